	.target	sm_90a

	.elftype	@"ET_EXEC"


//--------------------- .note.nv.tkinfo           --------------------------
	.section	.note.nv.tkinfo,"",@"SHT_NOTE"
	.sectionflags	@"SHF_NOTE_NV_TKINFO"
	.tkinfo
        /*0018*/ 	.word	0x00000002
        /*0030*/ 	.string	""
        /*0030*/ 	.string	"ptxas"
        /*0030*/ 	.string	"Cuda compilation tools, release 13.0, V13.0.88"
        /*0030*/ 	.string	"Build cuda_13.0.r13.0/compiler.36424714_0"
        /*0030*/ 	.string	"-arch sm_90a -m 64 "



//--------------------- .note.nv.cuinfo           --------------------------
	.section	.note.nv.cuinfo,"",@"SHT_NOTE"
	.sectionflags	@"SHF_NOTE_NV_CUINFO"
        /*0018*/ 	.short	0x0002
        /*001a*/ 	.short	0x005a
        /*001c*/ 	.short	0x0082
	.zero		2


//--------------------- .nv.info                  --------------------------
	.section	.nv.info,"",@"SHT_CUDA_INFO"
	.align	4


	//----- nvinfo : EIATTR_REGCOUNT
	.align		4
        /*0000*/ 	.byte	0x04, 0x2f
        /*0002*/ 	.short	(.L_37 - .L_36)
	.align		4
.L_36:
        /*0004*/ 	.word	index@(_ZN7cutlass13device_kernelIN5flash11enable_sm90INS1_16FlashAttnFwdSm90INS1_25CollectiveMainloopFwdSm90ILi2EN4cute5tupleIJNS5_1CILi1EEES8_S8_EEENS6_IJNS7_ILi128EEENS7_ILi96EEENS7_ILi64EEEEEELi256ENS_10bfloat16_tEfNS_4arch4Sm90ELb1ELb0ELb1ELb1ELb0ELb1ELb1ELb1ELb0ELb1ELb0ELb0EEENS1_21CollectiveEpilogueFwdINS6_IJSA_NS7_ILi256EEESB_EEES9_SE_SG_Li256ELb1ELb1ELb0ELb0EEENS1_36VarlenDynamicPersistentTileSchedulerILi128ELi96ELi256ELi128ELb0ELb1ELb1ELb1ELb1ELb1EEEEEEEEEvNT_6ParamsE)
        /*0008*/ 	.word	0x000000a8


	//----- nvinfo : EIATTR_FRAME_SIZE
	.align		4
.L_37:
        /*000c*/ 	.byte	0x04, 0x11
        /*000e*/ 	.short	(.L_39 - .L_38)
	.align		4
.L_38:
        /*0010*/ 	.word	index@(_ZN7cutlass13device_kernelIN5flash11enable_sm90INS1_16FlashAttnFwdSm90INS1_25CollectiveMainloopFwdSm90ILi2EN4cute5tupleIJNS5_1CILi1EEES8_S8_EEENS6_IJNS7_ILi128EEENS7_ILi96EEENS7_ILi64EEEEEELi256ENS_10bfloat16_tEfNS_4arch4Sm90ELb1ELb0ELb1ELb1ELb0ELb1ELb1ELb1ELb0ELb1ELb0ELb0EEENS1_21CollectiveEpilogueFwdINS6_IJSA_NS7_ILi256EEESB_EEES9_SE_SG_Li256ELb1ELb1ELb0ELb0EEENS1_36VarlenDynamicPersistentTileSchedulerILi128ELi96ELi256ELi128ELb0ELb1ELb1ELb1ELb1ELb1EEEEEEEEEvNT_6ParamsE)
        /*0014*/ 	.word	0x000000b8


	//----- nvinfo : EIATTR_REGCOUNT
	.align		4
.L_39:
        /*0018*/ 	.byte	0x04, 0x2f
        /*001a*/ 	.short	(.L_41 - .L_40)
	.align		4
.L_40:
        /*001c*/ 	.word	index@(_ZN7cutlass13device_kernelIN5flash11enable_sm90INS1_16FlashAttnFwdSm90INS1_25CollectiveMainloopFwdSm90ILi2EN4cute5tupleIJNS5_1CILi1EEES8_S8_EEENS6_IJNS7_ILi128EEENS7_ILi96EEENS7_ILi64EEEEEELi256ENS_10bfloat16_tEfNS_4arch4Sm90ELb1ELb0ELb1ELb1ELb0ELb0ELb1ELb1ELb0ELb1ELb0ELb0EEENS1_21CollectiveEpilogueFwdINS6_IJSA_NS7_ILi256EEESB_EEES9_SE_SG_Li256ELb1ELb1ELb0ELb0EEENS1_36VarlenDynamicPersistentTileSchedulerILi128ELi96ELi256ELi128ELb0ELb1ELb1ELb1ELb1ELb1EEEEEEEEEvNT_6ParamsE)
        /*0020*/ 	.word	0x000000a8


	//----- nvinfo : EIATTR_FRAME_SIZE
	.align		4
.L_41:
        /*0024*/ 	.byte	0x04, 0x11
        /*0026*/ 	.short	(.L_43 - .L_42)
	.align		4
.L_42:
        /*0028*/ 	.word	index@(_ZN7cutlass13device_kernelIN5flash11enable_sm90INS1_16FlashAttnFwdSm90INS1_25CollectiveMainloopFwdSm90ILi2EN4cute5tupleIJNS5_1CILi1EEES8_S8_EEENS6_IJNS7_ILi128EEENS7_ILi96EEENS7_ILi64EEEEEELi256ENS_10bfloat16_tEfNS_4arch4Sm90ELb1ELb0ELb1ELb1ELb0ELb0ELb1ELb1ELb0ELb1ELb0ELb0EEENS1_21CollectiveEpilogueFwdINS6_IJSA_NS7_ILi256EEESB_EEES9_SE_SG_Li256ELb1ELb1ELb0ELb0EEENS1_36VarlenDynamicPersistentTileSchedulerILi128ELi96ELi256ELi128ELb0ELb1ELb1ELb1ELb1ELb1EEEEEEEEEvNT_6ParamsE)
        /*002c*/ 	.word	0x00000070


	//----- nvinfo : EIATTR_REGCOUNT
	.align		4
.L_43:
        /*0030*/ 	.byte	0x04, 0x2f
        /*0032*/ 	.short	(.L_45 - .L_44)
	.align		4
.L_44:
        /*0034*/ 	.word	index@(_ZN7cutlass13device_kernelIN5flash11enable_sm90INS1_16FlashAttnFwdSm90INS1_25CollectiveMainloopFwdSm90ILi2EN4cute5tupleIJNS5_1CILi1EEES8_S8_EEENS6_IJNS7_ILi128EEENS7_ILi96EEENS7_ILi64EEEEEELi256ENS_10bfloat16_tEfNS_4arch4Sm90ELb1ELb0ELb1ELb1ELb0ELb1ELb0ELb1ELb0ELb1ELb0ELb0EEENS1_21CollectiveEpilogueFwdINS6_IJSA_NS7_ILi256EEESB_EEES9_SE_SG_Li256ELb1ELb1ELb0ELb0EEENS1_36VarlenDynamicPersistentTileSchedulerILi128ELi96ELi256ELi128ELb0ELb1ELb1ELb1ELb1ELb1EEEEEEEEEvNT_6ParamsE)
        /*0038*/ 	.word	0x000000a8


	//----- nvinfo : EIATTR_FRAME_SIZE
	.align		4
.L_45:
        /*003c*/ 	.byte	0x04, 0x11
        /*003e*/ 	.short	(.L_47 - .L_46)
	.align		4
.L_46:
        /*0040*/ 	.word	index@(_ZN7cutlass13device_kernelIN5flash11enable_sm90INS1_16FlashAttnFwdSm90INS1_25CollectiveMainloopFwdSm90ILi2EN4cute5tupleIJNS5_1CILi1EEES8_S8_EEENS6_IJNS7_ILi128EEENS7_ILi96EEENS7_ILi64EEEEEELi256ENS_10bfloat16_tEfNS_4arch4Sm90ELb1ELb0ELb1ELb1ELb0ELb1ELb0ELb1ELb0ELb1ELb0ELb0EEENS1_21CollectiveEpilogueFwdINS6_IJSA_NS7_ILi256EEESB_EEES9_SE_SG_Li256ELb1ELb1ELb0ELb0EEENS1_36VarlenDynamicPersistentTileSchedulerILi128ELi96ELi256ELi128ELb0ELb1ELb1ELb1ELb1ELb1EEEEEEEEEvNT_6ParamsE)
        /*0044*/ 	.word	0x00000060


	//----- nvinfo : EIATTR_REGCOUNT
	.align		4
.L_47:
        /*0048*/ 	.byte	0x04, 0x2f
        /*004a*/ 	.short	(.L_49 - .L_48)
	.align		4
.L_48:
        /*004c*/ 	.word	index@(_ZN7cutlass13device_kernelIN5flash11enable_sm90INS1_16FlashAttnFwdSm90INS1_25CollectiveMainloopFwdSm90ILi2EN4cute5tupleIJNS5_1CILi1EEES8_S8_EEENS6_IJNS7_ILi128EEENS7_ILi96EEENS7_ILi64EEEEEELi256ENS_10bfloat16_tEfNS_4arch4Sm90ELb1ELb0ELb1ELb1ELb0ELb0ELb0ELb1ELb0ELb1ELb0ELb0EEENS1_21CollectiveEpilogueFwdINS6_IJSA_NS7_ILi256EEESB_EEES9_SE_SG_Li256ELb1ELb1ELb0ELb0EEENS1_36VarlenDynamicPersistentTileSchedulerILi128ELi96ELi256ELi128ELb0ELb1ELb1ELb1ELb1ELb1EEEEEEEEEvNT_6ParamsE)
        /*0050*/ 	.word	0x000000a8


	//----- nvinfo : EIATTR_FRAME_SIZE
	.align		4
.L_49:
        /*0054*/ 	.byte	0x04, 0x11
        /*0056*/ 	.short	(.L_51 - .L_50)
	.align		4
.L_50:
        /*0058*/ 	.word	index@(_ZN7cutlass13device_kernelIN5flash11enable_sm90INS1_16FlashAttnFwdSm90INS1_25CollectiveMainloopFwdSm90ILi2EN4cute5tupleIJNS5_1CILi1EEES8_S8_EEENS6_IJNS7_ILi128EEENS7_ILi96EEENS7_ILi64EEEEEELi256ENS_10bfloat16_tEfNS_4arch4Sm90ELb1ELb0ELb1ELb1ELb0ELb0ELb0ELb1ELb0ELb1ELb0ELb0EEENS1_21CollectiveEpilogueFwdINS6_IJSA_NS7_ILi256EEESB_EEES9_SE_SG_Li256ELb1ELb1ELb0ELb0EEENS1_36VarlenDynamicPersistentTileSchedulerILi128ELi96ELi256ELi128ELb0ELb1ELb1ELb1ELb1ELb1EEEEEEEEEvNT_6ParamsE)
        /*005c*/ 	.word	0x00000058


	//----- nvinfo : EIATTR_REGCOUNT
	.align		4
.L_51:
        /*0060*/ 	.byte	0x04, 0x2f
        /*0062*/ 	.short	(.L_53 - .L_52)
	.align		4
.L_52:
        /*0064*/ 	.word	index@(_ZN7cutlass13device_kernelIN5flash11enable_sm90INS1_16FlashAttnFwdSm90INS1_25CollectiveMainloopFwdSm90ILi2EN4cute5tupleIJNS5_1CILi1EEES8_S8_EEENS6_IJNS7_ILi128EEENS7_ILi96EEENS7_ILi64EEEEEELi256ENS_10bfloat16_tEfNS_4arch4Sm90ELb1ELb0ELb1ELb0ELb0ELb0ELb1ELb1ELb0ELb1ELb0ELb0EEENS1_21CollectiveEpilogueFwdINS6_IJSA_NS7_ILi256EEESB_EEES9_SE_SG_Li256ELb0ELb1ELb0ELb0EEENS1_30DynamicPersistentTileSchedulerILi256ELi128ELb0ELb1ELb1EEEEEEEEEvNT_6ParamsE)
        /*0068*/ 	.word	0x000000a8


	//----- nvinfo : EIATTR_FRAME_SIZE
	.align		4
.L_53:
        /*006c*/ 	.byte	0x04, 0x11
        /*006e*/ 	.short	(.L_55 - .L_54)
	.align		4
.L_54:
        /*0070*/ 	.word	index@(_ZN7cutlass13device_kernelIN5flash11enable_sm90INS1_16FlashAttnFwdSm90INS1_25CollectiveMainloopFwdSm90ILi2EN4cute5tupleIJNS5_1CILi1EEES8_S8_EEENS6_IJNS7_ILi128EEENS7_ILi96EEENS7_ILi64EEEEEELi256ENS_10bfloat16_tEfNS_4arch4Sm90ELb1ELb0ELb1ELb0ELb0ELb0ELb1ELb1ELb0ELb1ELb0ELb0EEENS1_21CollectiveEpilogueFwdINS6_IJSA_NS7_ILi256EEESB_EEES9_SE_SG_Li256ELb0ELb1ELb0ELb0EEENS1_30DynamicPersistentTileSchedulerILi256ELi128ELb0ELb1ELb1EEEEEEEEEvNT_6ParamsE)
        /*0074*/ 	.word	0x00000050


	//----- nvinfo : EIATTR_REGCOUNT
	.align		4
.L_55:
        /*0078*/ 	.byte	0x04, 0x2f
        /*007a*/ 	.short	(.L_57 - .L_56)
	.align		4
.L_56:
        /*007c*/ 	.word	index@(_ZN7cutlass13device_kernelIN5flash11enable_sm90INS1_16FlashAttnFwdSm90INS1_25CollectiveMainloopFwdSm90ILi2EN4cute5tupleIJNS5_1CILi1EEES8_S8_EEENS6_IJNS7_ILi128EEENS7_ILi96EEENS7_ILi64EEEEEELi256ENS_10bfloat16_tEfNS_4arch4Sm90ELb1ELb0ELb1ELb0ELb0ELb0ELb0ELb1ELb0ELb1ELb0ELb0EEENS1_21CollectiveEpilogueFwdINS6_IJSA_NS7_ILi256EEESB_EEES9_SE_SG_Li256ELb0ELb1ELb0ELb0EEENS1_30DynamicPersistentTileSchedulerILi256ELi128ELb0ELb1ELb1EEEEEEEEEvNT_6ParamsE)
        /*0080*/ 	.word	0x000000a8


	//----- nvinfo : EIATTR_FRAME_SIZE
	.align		4
.L_57:
        /*0084*/ 	.byte	0x04, 0x11
        /*0086*/ 	.short	(.L_59 - .L_58)
	.align		4
.L_58:
        /*0088*/ 	.word	index@(_ZN7cutlass13device_kernelIN5flash11enable_sm90INS1_16FlashAttnFwdSm90INS1_25CollectiveMainloopFwdSm90ILi2EN4cute5tupleIJNS5_1CILi1EEES8_S8_EEENS6_IJNS7_ILi128EEENS7_ILi96EEENS7_ILi64EEEEEELi256ENS_10bfloat16_tEfNS_4arch4Sm90ELb1ELb0ELb1ELb0ELb0ELb0ELb0ELb1ELb0ELb1ELb0ELb0EEENS1_21CollectiveEpilogueFwdINS6_IJSA_NS7_ILi256EEESB_EEES9_SE_SG_Li256ELb0ELb1ELb0ELb0EEENS1_30DynamicPersistentTileSchedulerILi256ELi128ELb0ELb1ELb1EEEEEEEEEvNT_6ParamsE)
        /*008c*/ 	.word	0x00000028


	//----- nvinfo : EIATTR_REGCOUNT
	.align		4
.L_59:
        /*0090*/ 	.byte	0x04, 0x2f
        /*0092*/ 	.short	(.L_61 - .L_60)
	.align		4
.L_60:
        /*0094*/ 	.word	index@(_ZN7cutlass13device_kernelIN5flash11enable_sm90INS1_16FlashAttnFwdSm90INS1_25CollectiveMainloopFwdSm90ILi2EN4cute5tupleIJNS5_1CILi1EEES8_S8_EEENS6_IJNS7_ILi128EEENS7_ILi96EEENS7_ILi64EEEEEELi256ENS_10bfloat16_tEfNS_4arch4Sm90ELb0ELb1ELb1ELb1ELb0ELb1ELb1ELb1ELb0ELb1ELb0ELb0EEENS1_21CollectiveEpilogueFwdINS6_IJSA_NS7_ILi256EEESB_EEES9_SE_SG_Li256ELb1ELb1ELb0ELb0EEENS1_36VarlenDynamicPersistentTileSchedulerILi128ELi96ELi256ELi128ELb0ELb1ELb1ELb1ELb0ELb1EEEEEEEEEvNT_6ParamsE)
        /*0098*/ 	.word	0x000000a8


	//----- nvinfo : EIATTR_FRAME_SIZE
	.align		4
.L_61:
        /*009c*/ 	.byte	0x04, 0x11
        /*009e*/ 	.short	(.L_63 - .L_62)
	.align		4
.L_62:
        /*00a0*/ 	.word	index@($_ZN7cutlass13device_kernelIN5flash11enable_sm90INS1_16FlashAttnFwdSm90INS1_25CollectiveMainloopFwdSm90ILi2EN4cute5tupleIJNS5_1CILi1EEES8_S8_EEENS6_IJNS7_ILi128EEENS7_ILi96EEENS7_ILi64EEEEEELi256ENS_10bfloat16_tEfNS_4arch4Sm90ELb0ELb1ELb1ELb1ELb0ELb1ELb1ELb1ELb0ELb1ELb0ELb0EEENS1_21CollectiveEpilogueFwdINS6_IJSA_NS7_ILi256EEESB_EEES9_SE_SG_Li256ELb1ELb1ELb0ELb0EEENS1_36VarlenDynamicPersistentTileSchedulerILi128ELi96ELi256ELi128ELb0ELb1ELb1ELb1ELb0ELb1EEEEEEEEEvNT_6ParamsE$_ZZN5flash25CollectiveMainloopFwdSm90ILi2EN4cute5tupleIJNS1_1CILi1EEES4_S4_EEENS2_IJNS3_ILi128EEENS3_ILi96EEENS3_ILi64EEEEEELi256EN7cutlass10bfloat16_tEfNSA_4arch4Sm90ELb0ELb1ELb1ELb1ELb0ELb1ELb1ELb1ELb0ELb1ELb0ELb0EE3mmaINS_16FlashAttnFwdSm90ISE_NS_21CollectiveEpilogueFwdINS2_IJS6_NS3_ILi256EEES7_EEES5_SB_SD_Li256ELb1ELb1ELb0ELb0EEENS_36VarlenDynamicPersistentTileSchedulerILi128ELi96ELi256ELi128ELb0ELb1ELb1ELb1ELb0ELb1EEEE13SharedStorageENS1_6TensorINS1_11ArrayEngineIfLm128EEENS1_6LayoutINS2_IJNS2_IJNS3_ILi2EEEST_NS3_ILi32EEEEEES4_S4_EEENS2_IJNS2_IJS4_ST_NS3_ILi4EEEEEENS3_ILi0EEESZ_EEEEEEENS_7SoftmaxILi2ELi0EEEEEbRKNSE_6ParamsENSA_25PipelineTmaAsyncNoClusterILi2ENSA_16PipelineTmaAsyncILi2EEEEES1B_RNSA_13PipelineStateILj2EEERT0_RT1_iRiRKNS_16SeqlenInfoQKNewKILb1ELb1EEENS2_IJiiiiEEERT_ENKUliT_T0_T1_E_clIZSF_ISO_S12_S14_EbS17_S1B_S1B_S1E_S1G_S1I_iS1J_S1N_S1O_S1Q_EUlRS1R_iE0_NS3_ILb1EEES1Y_EEDaiS1R_S1S_S1T_)
        /*00a4*/ 	.word	0x000004f0


	//----- nvinfo : EIATTR_FRAME_SIZE
	.align		4
.L_63:
        /*00a8*/ 	.byte	0x04, 0x11
        /*00aa*/ 	.short	(.L_65 - .L_64)
	.align		4
.L_64:
        /*00ac*/ 	.word	index@(_ZN7cutlass13device_kernelIN5flash11enable_sm90INS1_16FlashAttnFwdSm90INS1_25CollectiveMainloopFwdSm90ILi2EN4cute5tupleIJNS5_1CILi1EEES8_S8_EEENS6_IJNS7_ILi128EEENS7_ILi96EEENS7_ILi64EEEEEELi256ENS_10bfloat16_tEfNS_4arch4Sm90ELb0ELb1ELb1ELb1ELb0ELb1ELb1ELb1ELb0ELb1ELb0ELb0EEENS1_21CollectiveEpilogueFwdINS6_IJSA_NS7_ILi256EEESB_EEES9_SE_SG_Li256ELb1ELb1ELb0ELb0EEENS1_36VarlenDynamicPersistentTileSchedulerILi128ELi96ELi256ELi128ELb0ELb1ELb1ELb1ELb0ELb1EEEEEEEEEvNT_6ParamsE)
        /*00b0*/ 	.word	0x000004f0


	//----- nvinfo : EIATTR_REGCOUNT
	.align		4
.L_65:
        /*00b4*/ 	.byte	0x04, 0x2f
        /*00b6*/ 	.short	(.L_67 - .L_66)
	.align		4
.L_66:
        /*00b8*/ 	.word	index@(_ZN7cutlass13device_kernelIN5flash11enable_sm90INS1_16FlashAttnFwdSm90INS1_25CollectiveMainloopFwdSm90ILi2EN4cute5tupleIJNS5_1CILi1EEES8_S8_EEENS6_IJNS7_ILi128EEENS7_ILi96EEENS7_ILi64EEEEEELi256ENS_10bfloat16_tEfNS_4arch4Sm90ELb0ELb1ELb1ELb1ELb0ELb0ELb1ELb1ELb0ELb1ELb0ELb0EEENS1_21CollectiveEpilogueFwdINS6_IJSA_NS7_ILi256EEESB_EEES9_SE_SG_Li256ELb1ELb1ELb0ELb0EEENS1_36VarlenDynamicPersistentTileSchedulerILi128ELi96ELi256ELi128ELb0ELb1ELb1ELb1ELb0ELb1EEEEEEEEEvNT_6ParamsE)
        /*00bc*/ 	.word	0x000000a8


	//----- nvinfo : EIATTR_FRAME_SIZE
	.align		4
.L_67:
        /*00c0*/ 	.byte	0x04, 0x11
        /*00c2*/ 	.short	(.L_69 - .L_68)
	.align		4
.L_68:
        /*00c4*/ 	.word	index@($_ZN7cutlass13device_kernelIN5flash11enable_sm90INS1_16FlashAttnFwdSm90INS1_25CollectiveMainloopFwdSm90ILi2EN4cute5tupleIJNS5_1CILi1EEES8_S8_EEENS6_IJNS7_ILi128EEENS7_ILi96EEENS7_ILi64EEEEEELi256ENS_10bfloat16_tEfNS_4arch4Sm90ELb0ELb1ELb1ELb1ELb0ELb0ELb1ELb1ELb0ELb1ELb0ELb0EEENS1_21CollectiveEpilogueFwdINS6_IJSA_NS7_ILi256EEESB_EEES9_SE_SG_Li256ELb1ELb1ELb0ELb0EEENS1_36VarlenDynamicPersistentTileSchedulerILi128ELi96ELi256ELi128ELb0ELb1ELb1ELb1ELb0ELb1EEEEEEEEEvNT_6ParamsE$_ZZN5flash25CollectiveMainloopFwdSm90ILi2EN4cute5tupleIJNS1_1CILi1EEES4_S4_EEENS2_IJNS3_ILi128EEENS3_ILi96EEENS3_ILi64EEEEEELi256EN7cutlass10bfloat16_tEfNSA_4arch4Sm90ELb0ELb1ELb1ELb1ELb0ELb0ELb1ELb1ELb0ELb1ELb0ELb0EE3mmaINS_16FlashAttnFwdSm90ISE_NS_21CollectiveEpilogueFwdINS2_IJS6_NS3_ILi256EEES7_EEES5_SB_SD_Li256ELb1ELb1ELb0ELb0EEENS_36VarlenDynamicPersistentTileSchedulerILi128ELi96ELi256ELi128ELb0ELb1ELb1ELb1ELb0ELb1EEEE13SharedStorageENS1_6TensorINS1_11ArrayEngineIfLm128EEENS1_6LayoutINS2_IJNS2_IJNS3_ILi2EEEST_NS3_ILi32EEEEEES4_S4_EEENS2_IJNS2_IJS4_ST_NS3_ILi4EEEEEENS3_ILi0EEESZ_EEEEEEENS_7SoftmaxILi2ELi0EEEEEbRKNSE_6ParamsENSA_25PipelineTmaAsyncNoClusterILi2ENSA_16PipelineTmaAsyncILi2EEEEES1B_RNSA_13PipelineStateILj2EEERT0_RT1_iRiRKNS_16SeqlenInfoQKNewKILb1ELb0EEENS2_IJiiiiEEERT_ENKUliT_T0_T1_E_clIZSF_ISO_S12_S14_EbS17_S1B_S1B_S1E_S1G_S1I_iS1J_S1N_S1O_S1Q_EUlRS1R_iE1_NS3_ILb0EEENS3_ILb1EEEEEDaiS1R_S1S_S1T_)
        /*00c8*/ 	.word	0x000004e0


	//----- nvinfo : EIATTR_FRAME_SIZE
	.align		4
.L_69:
        /*00cc*/ 	.byte	0x04, 0x11
        /*00ce*/ 	.short	(.L_71 - .L_70)
	.align		4
.L_70:
        /*00d0*/ 	.word	index@(_ZN7cutlass13device_kernelIN5flash11enable_sm90INS1_16FlashAttnFwdSm90INS1_25CollectiveMainloopFwdSm90ILi2EN4cute5tupleIJNS5_1CILi1EEES8_S8_EEENS6_IJNS7_ILi128EEENS7_ILi96EEENS7_ILi64EEEEEELi256ENS_10bfloat16_tEfNS_4arch4Sm90ELb0ELb1ELb1ELb1ELb0ELb0ELb1ELb1ELb0ELb1ELb0ELb0EEENS1_21CollectiveEpilogueFwdINS6_IJSA_NS7_ILi256EEESB_EEES9_SE_SG_Li256ELb1ELb1ELb0ELb0EEENS1_36VarlenDynamicPersistentTileSchedulerILi128ELi96ELi256ELi128ELb0ELb1ELb1ELb1ELb0ELb1EEEEEEEEEvNT_6ParamsE)
        /*00d4*/ 	.word	0x000004e0


	//----- nvinfo : EIATTR_REGCOUNT
	.align		4
.L_71:
        /*00d8*/ 	.byte	0x04, 0x2f
        /*00da*/ 	.short	(.L_73 - .L_72)
	.align		4
.L_72:
        /*00dc*/ 	.word	index@(_ZN7cutlass13device_kernelIN5flash11enable_sm90INS1_16FlashAttnFwdSm90INS1_25CollectiveMainloopFwdSm90ILi2EN4cute5tupleIJNS5_1CILi1EEES8_S8_EEENS6_IJNS7_ILi128EEENS7_ILi96EEENS7_ILi64EEEEEELi256ENS_10bfloat16_tEfNS_4arch4Sm90ELb0ELb1ELb1ELb1ELb0ELb1ELb0ELb1ELb0ELb1ELb0ELb0EEENS1_21CollectiveEpilogueFwdINS6_IJSA_NS7_ILi256EEESB_EEES9_SE_SG_Li256ELb1ELb1ELb0ELb0EEENS1_36VarlenDynamicPersistentTileSchedulerILi128ELi96ELi256ELi128ELb0ELb1ELb1ELb1ELb0ELb1EEEEEEEEEvNT_6ParamsE)
        /*00e0*/ 	.word	0x000000a8


	//----- nvinfo : EIATTR_FRAME_SIZE
	.align		4
.L_73:
        /*00e4*/ 	.byte	0x04, 0x11
        /*00e6*/ 	.short	(.L_75 - .L_74)
	.align		4
.L_74:
        /*00e8*/ 	.word	index@(_ZN7cutlass13device_kernelIN5flash11enable_sm90INS1_16FlashAttnFwdSm90INS1_25CollectiveMainloopFwdSm90ILi2EN4cute5tupleIJNS5_1CILi1EEES8_S8_EEENS6_IJNS7_ILi128EEENS7_ILi96EEENS7_ILi64EEEEEELi256ENS_10bfloat16_tEfNS_4arch4Sm90ELb0ELb1ELb1ELb1ELb0ELb1ELb0ELb1ELb0ELb1ELb0ELb0EEENS1_21CollectiveEpilogueFwdINS6_IJSA_NS7_ILi256EEESB_EEES9_SE_SG_Li256ELb1ELb1ELb0ELb0EEENS1_36VarlenDynamicPersistentTileSchedulerILi128ELi96ELi256ELi128ELb0ELb1ELb1ELb1ELb0ELb1EEEEEEEEEvNT_6ParamsE)
        /*00ec*/ 	.word	0x00000058


	//----- nvinfo : EIATTR_REGCOUNT
	.align		4
.L_75:
        /*00f0*/ 	.byte	0x04, 0x2f
        /*00f2*/ 	.short	(.L_77 - .L_76)
	.align		4
.L_76:
        /*00f4*/ 	.word	index@(_ZN7cutlass13device_kernelIN5flash11enable_sm90INS1_16FlashAttnFwdSm90INS1_25CollectiveMainloopFwdSm90ILi2EN4cute5tupleIJNS5_1CILi1EEES8_S8_EEENS6_IJNS7_ILi128EEENS7_ILi96EEENS7_ILi64EEEEEELi256ENS_10bfloat16_tEfNS_4arch4Sm90ELb0ELb1ELb1ELb1ELb0ELb0ELb0ELb1ELb0ELb1ELb0ELb0EEENS1_21CollectiveEpilogueFwdINS6_IJSA_NS7_ILi256EEESB_EEES9_SE_SG_Li256ELb1ELb1ELb0ELb0EEENS1_36VarlenDynamicPersistentTileSchedulerILi128ELi96ELi256ELi128ELb0ELb1ELb1ELb1ELb0ELb1EEEEEEEEEvNT_6ParamsE)
        /*00f8*/ 	.word	0x000000a8


	//----- nvinfo : EIATTR_FRAME_SIZE
	.align		4
.L_77:
        /*00fc*/ 	.byte	0x04, 0x11
        /*00fe*/ 	.short	(.L_79 - .L_78)
	.align		4
.L_78:
        /*0100*/ 	.word	index@(_ZN7cutlass13device_kernelIN5flash11enable_sm90INS1_16FlashAttnFwdSm90INS1_25CollectiveMainloopFwdSm90ILi2EN4cute5tupleIJNS5_1CILi1EEES8_S8_EEENS6_IJNS7_ILi128EEENS7_ILi96EEENS7_ILi64EEEEEELi256ENS_10bfloat16_tEfNS_4arch4Sm90ELb0ELb1ELb1ELb1ELb0ELb0ELb0ELb1ELb0ELb1ELb0ELb0EEENS1_21CollectiveEpilogueFwdINS6_IJSA_NS7_ILi256EEESB_EEES9_SE_SG_Li256ELb1ELb1ELb0ELb0EEENS1_36VarlenDynamicPersistentTileSchedulerILi128ELi96ELi256ELi128ELb0ELb1ELb1ELb1ELb0ELb1EEEEEEEEEvNT_6ParamsE)
        /*0104*/ 	.word	0x00000048


	//----- nvinfo : EIATTR_REGCOUNT
	.align		4
.L_79:
        /*0108*/ 	.byte	0x04, 0x2f
        /*010a*/ 	.short	(.L_81 - .L_80)
	.align		4
.L_80:
        /*010c*/ 	.word	index@(_ZN7cutlass13device_kernelIN5flash11enable_sm90INS1_16FlashAttnFwdSm90INS1_25CollectiveMainloopFwdSm90ILi2EN4cute5tupleIJNS5_1CILi1EEES8_S8_EEENS6_IJNS7_ILi128EEENS7_ILi96EEENS7_ILi64EEEEEELi256ENS_10bfloat16_tEfNS_4arch4Sm90ELb0ELb1ELb1ELb0ELb0ELb0ELb1ELb1ELb0ELb1ELb0ELb0EEENS1_21CollectiveEpilogueFwdINS6_IJSA_NS7_ILi256EEESB_EEES9_SE_SG_Li256ELb0ELb1ELb0ELb0EEENS1_30DynamicPersistentTileSchedulerILi256ELi128ELb0ELb1ELb1EEEEEEEEEvNT_6ParamsE)
        /*0110*/ 	.word	0x000000a8


	//----- nvinfo : EIATTR_FRAME_SIZE
	.align		4
.L_81:
        /*0114*/ 	.byte	0x04, 0x11
        /*0116*/ 	.short	(.L_83 - .L_82)
	.align		4
.L_82:
        /*0118*/ 	.word	index@($_ZN7cutlass13device_kernelIN5flash11enable_sm90INS1_16FlashAttnFwdSm90INS1_25CollectiveMainloopFwdSm90ILi2EN4cute5tupleIJNS5_1CILi1EEES8_S8_EEENS6_IJNS7_ILi128EEENS7_ILi96EEENS7_ILi64EEEEEELi256ENS_10bfloat16_tEfNS_4arch4Sm90ELb0ELb1ELb1ELb0ELb0ELb0ELb1ELb1ELb0ELb1ELb0ELb0EEENS1_21CollectiveEpilogueFwdINS6_IJSA_NS7_ILi256EEESB_EEES9_SE_SG_Li256ELb0ELb1ELb0ELb0EEENS1_30DynamicPersistentTileSchedulerILi256ELi128ELb0ELb1ELb1EEEEEEEEEvNT_6ParamsE$_ZZN5flash25CollectiveMainloopFwdSm90ILi2EN4cute5tupleIJNS1_1CILi1EEES4_S4_EEENS2_IJNS3_ILi128EEENS3_ILi96EEENS3_ILi64EEEEEELi256EN7cutlass10bfloat16_tEfNSA_4arch4Sm90ELb0ELb1ELb1ELb0ELb0ELb0ELb1ELb1ELb0ELb1ELb0ELb0EE3mmaINS_16FlashAttnFwdSm90ISE_NS_21CollectiveEpilogueFwdINS2_IJS6_NS3_ILi256EEES7_EEES5_SB_SD_Li256ELb0ELb1ELb0ELb0EEENS_30DynamicPersistentTileSchedulerILi256ELi128ELb0ELb1ELb1EEEE13SharedStorageENS1_6TensorINS1_11ArrayEngineIfLm128EEENS1_6LayoutINS2_IJNS2_IJNS3_ILi2EEEST_NS3_ILi32EEEEEES4_S4_EEENS2_IJNS2_IJS4_ST_NS3_ILi4EEEEEENS3_ILi0EEESZ_EEEEEEENS_7SoftmaxILi2ELi0EEEEEbRKNSE_6ParamsENSA_25PipelineTmaAsyncNoClusterILi2ENSA_16PipelineTmaAsyncILi2EEEEES1B_RNSA_13PipelineStateILj2EEERT0_RT1_iRiRKNS_16SeqlenInfoQKNewKILb0ELb0EEENS2_IJiiiiEEERT_ENKUliT_T0_T1_E_clIZSF_ISO_S12_S14_EbS17_S1B_S1B_S1E_S1G_S1I_iS1J_S1N_S1O_S1Q_EUlRS1R_iE1_NS3_ILb0EEENS3_ILb1EEEEEDaiS1R_S1S_S1T_)
        /*011c*/ 	.word	0x000004c0


	//----- nvinfo : EIATTR_FRAME_SIZE
	.align		4
.L_83:
        /*0120*/ 	.byte	0x04, 0x11
        /*0122*/ 	.short	(.L_85 - .L_84)
	.align		4
.L_84:
        /*0124*/ 	.word	index@(_ZN7cutlass13device_kernelIN5flash11enable_sm90INS1_16FlashAttnFwdSm90INS1_25CollectiveMainloopFwdSm90ILi2EN4cute5tupleIJNS5_1CILi1EEES8_S8_EEENS6_IJNS7_ILi128EEENS7_ILi96EEENS7_ILi64EEEEEELi256ENS_10bfloat16_tEfNS_4arch4Sm90ELb0ELb1ELb1ELb0ELb0ELb0ELb1ELb1ELb0ELb1ELb0ELb0EEENS1_21CollectiveEpilogueFwdINS6_IJSA_NS7_ILi256EEESB_EEES9_SE_SG_Li256ELb0ELb1ELb0ELb0EEENS1_30DynamicPersistentTileSchedulerILi256ELi128ELb0ELb1ELb1EEEEEEEEEvNT_6ParamsE)
        /*0128*/ 	.word	0x000004c0


	//----- nvinfo : EIATTR_REGCOUNT
	.align		4
.L_85:
        /*012c*/ 	.byte	0x04, 0x2f
        /*012e*/ 	.short	(.L_87 - .L_86)
	.align		4
.L_86:
        /*0130*/ 	.word	index@(_ZN7cutlass13device_kernelIN5flash11enable_sm90INS1_16FlashAttnFwdSm90INS1_25CollectiveMainloopFwdSm90ILi2EN4cute5tupleIJNS5_1CILi1EEES8_S8_EEENS6_IJNS7_ILi128EEENS7_ILi96EEENS7_ILi64EEEEEELi256ENS_10bfloat16_tEfNS_4arch4Sm90ELb0ELb1ELb1ELb0ELb0ELb0ELb0ELb1ELb0ELb1ELb0ELb0EEENS1_21CollectiveEpilogueFwdINS6_IJSA_NS7_ILi256EEESB_EEES9_SE_SG_Li256ELb0ELb1ELb0ELb0EEENS1_30DynamicPersistentTileSchedulerILi256ELi128ELb0ELb1ELb1EEEEEEEEEvNT_6ParamsE)
        /*0134*/ 	.word	0x000000a8


	//----- nvinfo : EIATTR_FRAME_SIZE
	.align		4
.L_87:
        /*0138*/ 	.byte	0x04, 0x11
        /*013a*/ 	.short	(.L_89 - .L_88)
	.align		4
.L_88:
        /*013c*/ 	.word	index@(_ZN7cutlass13device_kernelIN5flash11enable_sm90INS1_16FlashAttnFwdSm90INS1_25CollectiveMainloopFwdSm90ILi2EN4cute5tupleIJNS5_1CILi1EEES8_S8_EEENS6_IJNS7_ILi128EEENS7_ILi96EEENS7_ILi64EEEEEELi256ENS_10bfloat16_tEfNS_4arch4Sm90ELb0ELb1ELb1ELb0ELb0ELb0ELb0ELb1ELb0ELb1ELb0ELb0EEENS1_21CollectiveEpilogueFwdINS6_IJSA_NS7_ILi256EEESB_EEES9_SE_SG_Li256ELb0ELb1ELb0ELb0EEENS1_30DynamicPersistentTileSchedulerILi256ELi128ELb0ELb1ELb1EEEEEEEEEvNT_6ParamsE)
        /*0140*/ 	.word	0x00000020


	//----- nvinfo : EIATTR_REGCOUNT
	.align		4
.L_89:
        /*0144*/ 	.byte	0x04, 0x2f
        /*0146*/ 	.short	(.L_91 - .L_90)
	.align		4
.L_90:
        /*0148*/ 	.word	index@(_ZN7cutlass13device_kernelIN5flash11enable_sm90INS1_16FlashAttnFwdSm90INS1_25CollectiveMainloopFwdSm90ILi2EN4cute5tupleIJNS5_1CILi1EEES8_S8_EEENS6_IJNS7_ILi128EEENS7_ILi96EEENS7_ILi64EEEEEELi256ENS_10bfloat16_tEfNS_4arch4Sm90ELb0ELb0ELb1ELb1ELb0ELb1ELb1ELb1ELb0ELb1ELb0ELb0EEENS1_21CollectiveEpilogueFwdINS6_IJSA_NS7_ILi256EEESB_EEES9_SE_SG_Li256ELb1ELb1ELb0ELb0EEENS1_36VarlenDynamicPersistentTileSchedulerILi128ELi96ELi256ELi128ELb0ELb1ELb1ELb0ELb1ELb1EEEEEEEEEvNT_6ParamsE)
        /*014c*/ 	.word	0x000000a8


	//----- nvinfo : EIATTR_FRAME_SIZE
	.align		4
.L_91:
        /*0150*/ 	.byte	0x04, 0x11
        /*0152*/ 	.short	(.L_93 - .L_92)
	.align		4
.L_92:
        /*0154*/ 	.word	index@(_ZN7cutlass13device_kernelIN5flash11enable_sm90INS1_16FlashAttnFwdSm90INS1_25CollectiveMainloopFwdSm90ILi2EN4cute5tupleIJNS5_1CILi1EEES8_S8_EEENS6_IJNS7_ILi128EEENS7_ILi96EEENS7_ILi64EEEEEELi256ENS_10bfloat16_tEfNS_4arch4Sm90ELb0ELb0ELb1ELb1ELb0ELb1ELb1ELb1ELb0ELb1ELb0ELb0EEENS1_21CollectiveEpilogueFwdINS6_IJSA_NS7_ILi256EEESB_EEES9_SE_SG_Li256ELb1ELb1ELb0ELb0EEENS1_36VarlenDynamicPersistentTileSchedulerILi128ELi96ELi256ELi128ELb0ELb1ELb1ELb0ELb1ELb1EEEEEEEEEvNT_6ParamsE)
        /*0158*/ 	.word	0x00000098


	//----- nvinfo : EIATTR_REGCOUNT
	.align		4
.L_93:
        /*015c*/ 	.byte	0x04, 0x2f
        /*015e*/ 	.short	(.L_95 - .L_94)
	.align		4
.L_94:
        /*0160*/ 	.word	index@(_ZN7cutlass13device_kernelIN5flash11enable_sm90INS1_16FlashAttnFwdSm90INS1_25CollectiveMainloopFwdSm90ILi2EN4cute5tupleIJNS5_1CILi1EEES8_S8_EEENS6_IJNS7_ILi128EEENS7_ILi96EEENS7_ILi64EEEEEELi256ENS_10bfloat16_tEfNS_4arch4Sm90ELb0ELb0ELb1ELb1ELb0ELb0ELb1ELb1ELb0ELb1ELb0ELb0EEENS1_21CollectiveEpilogueFwdINS6_IJSA_NS7_ILi256EEESB_EEES9_SE_SG_Li256ELb1ELb1ELb0ELb0EEENS1_36VarlenDynamicPersistentTileSchedulerILi128ELi96ELi256ELi128ELb0ELb1ELb1ELb0ELb1ELb1EEEEEEEEEvNT_6ParamsE)
        /*0164*/ 	.word	0x000000a8


	//----- nvinfo : EIATTR_FRAME_SIZE
	.align		4
.L_95:
        /*0168*/ 	.byte	0x04, 0x11
        /*016a*/ 	.short	(.L_97 - .L_96)
	.align		4
.L_96:
        /*016c*/ 	.word	index@(_ZN7cutlass13device_kernelIN5flash11enable_sm90INS1_16FlashAttnFwdSm90INS1_25CollectiveMainloopFwdSm90ILi2EN4cute5tupleIJNS5_1CILi1EEES8_S8_EEENS6_IJNS7_ILi128EEENS7_ILi96EEENS7_ILi64EEEEEELi256ENS_10bfloat16_tEfNS_4arch4Sm90ELb0ELb0ELb1ELb1ELb0ELb0ELb1ELb1ELb0ELb1ELb0ELb0EEENS1_21CollectiveEpilogueFwdINS6_IJSA_NS7_ILi256EEESB_EEES9_SE_SG_Li256ELb1ELb1ELb0ELb0EEENS1_36VarlenDynamicPersistentTileSchedulerILi128ELi96ELi256ELi128ELb0ELb1ELb1ELb0ELb1ELb1EEEEEEEEEvNT_6ParamsE)
        /*0170*/ 	.word	0x00000078


	//----- nvinfo : EIATTR_REGCOUNT
	.align		4
.L_97:
        /*0174*/ 	.byte	0x04, 0x2f
        /*0176*/ 	.short	(.L_99 - .L_98)
	.align		4
.L_98:
        /*0178*/ 	.word	index@(_ZN7cutlass13device_kernelIN5flash11enable_sm90INS1_16FlashAttnFwdSm90INS1_25CollectiveMainloopFwdSm90ILi2EN4cute5tupleIJNS5_1CILi1EEES8_S8_EEENS6_IJNS7_ILi128EEENS7_ILi96EEENS7_ILi64EEEEEELi256ENS_10bfloat16_tEfNS_4arch4Sm90ELb0ELb0ELb1ELb1ELb0ELb1ELb0ELb1ELb0ELb1ELb0ELb0EEENS1_21CollectiveEpilogueFwdINS6_IJSA_NS7_ILi256EEESB_EEES9_SE_SG_Li256ELb1ELb1ELb0ELb0EEENS1_36VarlenDynamicPersistentTileSchedulerILi128ELi96ELi256ELi128ELb0ELb1ELb1ELb0ELb1ELb1EEEEEEEEEvNT_6ParamsE)
        /*017c*/ 	.word	0x000000a8


	//----- nvinfo : EIATTR_FRAME_SIZE
	.align		4
.L_99:
        /*0180*/ 	.byte	0x04, 0x11
        /*0182*/ 	.short	(.L_101 - .L_100)
	.align		4
.L_100:
        /*0184*/ 	.word	index@(_ZN7cutlass13device_kernelIN5flash11enable_sm90INS1_16FlashAttnFwdSm90INS1_25CollectiveMainloopFwdSm90ILi2EN4cute5tupleIJNS5_1CILi1EEES8_S8_EEENS6_IJNS7_ILi128EEENS7_ILi96EEENS7_ILi64EEEEEELi256ENS_10bfloat16_tEfNS_4arch4Sm90ELb0ELb0ELb1ELb1ELb0ELb1ELb0ELb1ELb0ELb1ELb0ELb0EEENS1_21CollectiveEpilogueFwdINS6_IJSA_NS7_ILi256EEESB_EEES9_SE_SG_Li256ELb1ELb1ELb0ELb0EEENS1_36VarlenDynamicPersistentTileSchedulerILi128ELi96ELi256ELi128ELb0ELb1ELb1ELb0ELb1ELb1EEEEEEEEEvNT_6ParamsE)
        /*0188*/ 	.word	0x00000068


	//----- nvinfo : EIATTR_REGCOUNT
	.align		4
.L_101:
        /*018c*/ 	.byte	0x04, 0x2f
        /*018e*/ 	.short	(.L_103 - .L_102)
	.align		4
.L_102:
        /*0190*/ 	.word	index@(_ZN7cutlass13device_kernelIN5flash11enable_sm90INS1_16FlashAttnFwdSm90INS1_25CollectiveMainloopFwdSm90ILi2EN4cute5tupleIJNS5_1CILi1EEES8_S8_EEENS6_IJNS7_ILi128EEENS7_ILi96EEENS7_ILi64EEEEEELi256ENS_10bfloat16_tEfNS_4arch4Sm90ELb0ELb0ELb1ELb1ELb0ELb0ELb0ELb1ELb0ELb1ELb0ELb0EEENS1_21CollectiveEpilogueFwdINS6_IJSA_NS7_ILi256EEESB_EEES9_SE_SG_Li256ELb1ELb1ELb0ELb0EEENS1_36VarlenDynamicPersistentTileSchedulerILi128ELi96ELi256ELi128ELb0ELb1ELb1ELb0ELb1ELb1EEEEEEEEEvNT_6ParamsE)
        /*0194*/ 	.word	0x000000a8


	//----- nvinfo : EIATTR_FRAME_SIZE
	.align		4
.L_103:
        /*0198*/ 	.byte	0x04, 0x11
        /*019a*/ 	.short	(.L_105 - .L_104)
	.align		4
.L_104:
        /*019c*/ 	.word	index@(_ZN7cutlass13device_kernelIN5flash11enable_sm90INS1_16FlashAttnFwdSm90INS1_25CollectiveMainloopFwdSm90ILi2EN4cute5tupleIJNS5_1CILi1EEES8_S8_EEENS6_IJNS7_ILi128EEENS7_ILi96EEENS7_ILi64EEEEEELi256ENS_10bfloat16_tEfNS_4arch4Sm90ELb0ELb0ELb1ELb1ELb0ELb0ELb0ELb1ELb0ELb1ELb0ELb0EEENS1_21CollectiveEpilogueFwdINS6_IJSA_NS7_ILi256EEESB_EEES9_SE_SG_Li256ELb1ELb1ELb0ELb0EEENS1_36VarlenDynamicPersistentTileSchedulerILi128ELi96ELi256ELi128ELb0ELb1ELb1ELb0ELb1ELb1EEEEEEEEEvNT_6ParamsE)
        /*01a0*/ 	.word	0x00000060


	//----- nvinfo : EIATTR_REGCOUNT
	.align		4
.L_105:
        /*01a4*/ 	.byte	0x04, 0x2f
        /*01a6*/ 	.short	(.L_107 - .L_106)
	.align		4
.L_106:
        /*01a8*/ 	.word	index@(_ZN7cutlass13device_kernelIN5flash11enable_sm90INS1_16FlashAttnFwdSm90INS1_25CollectiveMainloopFwdSm90ILi2EN4cute5tupleIJNS5_1CILi1EEES8_S8_EEENS6_IJNS7_ILi128EEENS7_ILi96EEENS7_ILi64EEEEEELi256ENS_10bfloat16_tEfNS_4arch4Sm90ELb0ELb0ELb1ELb0ELb0ELb0ELb1ELb1ELb0ELb1ELb0ELb0EEENS1_21CollectiveEpilogueFwdINS6_IJSA_NS7_ILi256EEESB_EEES9_SE_SG_Li256ELb0ELb1ELb0ELb0EEENS1_29StaticPersistentTileSchedulerILb0EEEEEEEEEvNT_6ParamsE)
        /*01ac*/ 	.word	0x000000a8


	//----- nvinfo : EIATTR_FRAME_SIZE
	.align		4
.L_107:
        /*01b0*/ 	.byte	0x04, 0x11
        /*01b2*/ 	.short	(.L_109 - .L_108)
	.align		4
.L_108:
        /*01b4*/ 	.word	index@(_ZN7cutlass13device_kernelIN5flash11enable_sm90INS1_16FlashAttnFwdSm90INS1_25CollectiveMainloopFwdSm90ILi2EN4cute5tupleIJNS5_1CILi1EEES8_S8_EEENS6_IJNS7_ILi128EEENS7_ILi96EEENS7_ILi64EEEEEELi256ENS_10bfloat16_tEfNS_4arch4Sm90ELb0ELb0ELb1ELb0ELb0ELb0ELb1ELb1ELb0ELb1ELb0ELb0EEENS1_21CollectiveEpilogueFwdINS6_IJSA_NS7_ILi256EEESB_EEES9_SE_SG_Li256ELb0ELb1ELb0ELb0EEENS1_29StaticPersistentTileSchedulerILb0EEEEEEEEEvNT_6ParamsE)
        /*01b8*/ 	.word	0x00000068


	//----- nvinfo : EIATTR_REGCOUNT
	.align		4
.L_109:
        /*01bc*/ 	.byte	0x04, 0x2f
        /*01be*/ 	.short	(.L_111 - .L_110)
	.align		4
.L_110:
        /*01c0*/ 	.word	index@(_ZN7cutlass13device_kernelIN5flash11enable_sm90INS1_16FlashAttnFwdSm90INS1_25CollectiveMainloopFwdSm90ILi2EN4cute5tupleIJNS5_1CILi1EEES8_S8_EEENS6_IJNS7_ILi128EEENS7_ILi96EEENS7_ILi64EEEEEELi256ENS_10bfloat16_tEfNS_4arch4Sm90ELb0ELb0ELb1ELb0ELb0ELb0ELb0ELb1ELb0ELb1ELb0ELb0EEENS1_21CollectiveEpilogueFwdINS6_IJSA_NS7_ILi256EEESB_EEES9_SE_SG_Li256ELb0ELb1ELb0ELb0EEENS1_29StaticPersistentTileSchedulerILb0EEEEEEEEEvNT_6ParamsE)
        /*01c4*/ 	.word	0x000000a8


	//----- nvinfo : EIATTR_FRAME_SIZE
	.align		4
.L_111:
        /*01c8*/ 	.byte	0x04, 0x11
        /*01ca*/ 	.short	(.L_113 - .L_112)
	.align		4
.L_112:
        /*01cc*/ 	.word	index@(_ZN7cutlass13device_kernelIN5flash11enable_sm90INS1_16FlashAttnFwdSm90INS1_25CollectiveMainloopFwdSm90ILi2EN4cute5tupleIJNS5_1CILi1EEES8_S8_EEENS6_IJNS7_ILi128EEENS7_ILi96EEENS7_ILi64EEEEEELi256ENS_10bfloat16_tEfNS_4arch4Sm90ELb0ELb0ELb1ELb0ELb0ELb0ELb0ELb1ELb0ELb1ELb0ELb0EEENS1_21CollectiveEpilogueFwdINS6_IJSA_NS7_ILi256EEESB_EEES9_SE_SG_Li256ELb0ELb1ELb0ELb0EEENS1_29StaticPersistentTileSchedulerILb0EEEEEEEEEvNT_6ParamsE)
        /*01d0*/ 	.word	0x00000038


	//----- nvinfo : EIATTR_REGCOUNT
	.align		4
.L_113:
        /*01d4*/ 	.byte	0x04, 0x2f
        /*01d6*/ 	.short	(.L_115 - .L_114)
	.align		4
.L_114:
        /*01d8*/ 	.word	index@(_ZN7cutlass13device_kernelIN5flash11enable_sm90INS1_16FlashAttnFwdSm90INS1_25CollectiveMainloopFwdSm90ILi2EN4cute5tupleIJNS5_1CILi1EEES8_S8_EEENS6_IJNS7_ILi64EEESA_SA_EEELi512ENS_10bfloat16_tEfNS_4arch4Sm90ELb1ELb0ELb1ELb1ELb0ELb1ELb1ELb0ELb0ELb1ELb0ELb0EEENS1_21CollectiveEpilogueFwdINS6_IJSA_NS7_ILi512EEESA_EEES9_SC_SE_Li256ELb1ELb1ELb0ELb0EEENS1_36VarlenDynamicPersistentTileSchedulerILi64ELi64ELi256ELi128ELb0ELb1ELb1ELb1ELb1ELb1EEEEEEEEEvNT_6ParamsE)
        /*01dc*/ 	.word	0x000000a8


	//----- nvinfo : EIATTR_FRAME_SIZE
	.align		4
.L_115:
        /*01e0*/ 	.byte	0x04, 0x11
        /*01e2*/ 	.short	(.L_117 - .L_116)
	.align		4
.L_116:
        /*01e4*/ 	.word	index@(_ZN7cutlass13device_kernelIN5flash11enable_sm90INS1_16FlashAttnFwdSm90INS1_25CollectiveMainloopFwdSm90ILi2EN4cute5tupleIJNS5_1CILi1EEES8_S8_EEENS6_IJNS7_ILi64EEESA_SA_EEELi512ENS_10bfloat16_tEfNS_4arch4Sm90ELb1ELb0ELb1ELb1ELb0ELb1ELb1ELb0ELb0ELb1ELb0ELb0EEENS1_21CollectiveEpilogueFwdINS6_IJSA_NS7_ILi512EEESA_EEES9_SC_SE_Li256ELb1ELb1ELb0ELb0EEENS1_36VarlenDynamicPersistentTileSchedulerILi64ELi64ELi256ELi128ELb0ELb1ELb1ELb1ELb1ELb1EEEEEEEEEvNT_6ParamsE)
        /*01e8*/ 	.word	0x00000070


	//----- nvinfo : EIATTR_REGCOUNT
	.align		4
.L_117:
        /*01ec*/ 	.byte	0x04, 0x2f
        /*01ee*/ 	.short	(.L_119 - .L_118)
	.align		4
.L_118:
        /*01f0*/ 	.word	index@(_ZN7cutlass13device_kernelIN5flash11enable_sm90INS1_16FlashAttnFwdSm90INS1_25CollectiveMainloopFwdSm90ILi2EN4cute5tupleIJNS5_1CILi1EEES8_S8_EEENS6_IJNS7_ILi64EEESA_SA_EEELi512ENS_10bfloat16_tEfNS_4arch4Sm90ELb1ELb0ELb1ELb1ELb0ELb0ELb1ELb0ELb0ELb1ELb0ELb0EEENS1_21CollectiveEpilogueFwdINS6_IJSA_NS7_ILi512EEESA_EEES9_SC_SE_Li256ELb1ELb1ELb0ELb0EEENS1_36VarlenDynamicPersistentTileSchedulerILi64ELi64ELi256ELi128ELb0ELb1ELb1ELb1ELb1ELb1EEEEEEEEEvNT_6ParamsE)
        /*01f4*/ 	.word	0x000000a8


	//----- nvinfo : EIATTR_FRAME_SIZE
	.align		4
.L_119:
        /*01f8*/ 	.byte	0x04, 0x11
        /*01fa*/ 	.short	(.L_121 - .L_120)
	.align		4
.L_120:
        /*01fc*/ 	.word	index@(_ZN7cutlass13device_kernelIN5flash11enable_sm90INS1_16FlashAttnFwdSm90INS1_25CollectiveMainloopFwdSm90ILi2EN4cute5tupleIJNS5_1CILi1EEES8_S8_EEENS6_IJNS7_ILi64EEESA_SA_EEELi512ENS_10bfloat16_tEfNS_4arch4Sm90ELb1ELb0ELb1ELb1ELb0ELb0ELb1ELb0ELb0ELb1ELb0ELb0EEENS1_21CollectiveEpilogueFwdINS6_IJSA_NS7_ILi512EEESA_EEES9_SC_SE_Li256ELb1ELb1ELb0ELb0EEENS1_36VarlenDynamicPersistentTileSchedulerILi64ELi64ELi256ELi128ELb0ELb1ELb1ELb1ELb1ELb1EEEEEEEEEvNT_6ParamsE)
        /*0200*/ 	.word	0x00000068


	//----- nvinfo : EIATTR_REGCOUNT
	.align		4
.L_121:
        /*0204*/ 	.byte	0x04, 0x2f
        /*0206*/ 	.short	(.L_123 - .L_122)
	.align		4
.L_122:
        /*0208*/ 	.word	index@(_ZN7cutlass13device_kernelIN5flash11enable_sm90INS1_16FlashAttnFwdSm90INS1_25CollectiveMainloopFwdSm90ILi2EN4cute5tupleIJNS5_1CILi1EEES8_S8_EEENS6_IJNS7_ILi64EEESA_SA_EEELi512ENS_10bfloat16_tEfNS_4arch4Sm90ELb1ELb0ELb1ELb1ELb0ELb1ELb0ELb0ELb0ELb1ELb0ELb0EEENS1_21CollectiveEpilogueFwdINS6_IJSA_NS7_ILi512EEESA_EEES9_SC_SE_Li256ELb1ELb1ELb0ELb0EEENS1_36VarlenDynamicPersistentTileSchedulerILi64ELi64ELi256ELi128ELb0ELb1ELb1ELb1ELb1ELb1EEEEEEEEEvNT_6ParamsE)
        /*020c*/ 	.word	0x000000a8


	//----- nvinfo : EIATTR_FRAME_SIZE
	.align		4
.L_123:
        /*0210*/ 	.byte	0x04, 0x11
        /*0212*/ 	.short	(.L_125 - .L_124)
	.align		4
.L_124:
        /*0214*/ 	.word	index@(_ZN7cutlass13device_kernelIN5flash11enable_sm90INS1_16FlashAttnFwdSm90INS1_25CollectiveMainloopFwdSm90ILi2EN4cute5tupleIJNS5_1CILi1EEES8_S8_EEENS6_IJNS7_ILi64EEESA_SA_EEELi512ENS_10bfloat16_tEfNS_4arch4Sm90ELb1ELb0ELb1ELb1ELb0ELb1ELb0ELb0ELb0ELb1ELb0ELb0EEENS1_21CollectiveEpilogueFwdINS6_IJSA_NS7_ILi512EEESA_EEES9_SC_SE_Li256ELb1ELb1ELb0ELb0EEENS1_36VarlenDynamicPersistentTileSchedulerILi64ELi64ELi256ELi128ELb0ELb1ELb1ELb1ELb1ELb1EEEEEEEEEvNT_6ParamsE)
        /*0218*/ 	.word	0x00000060


	//----- nvinfo : EIATTR_REGCOUNT
	.align		4
.L_125:
        /*021c*/ 	.byte	0x04, 0x2f
        /*021e*/ 	.short	(.L_127 - .L_126)
	.align		4
.L_126:
        /*0220*/ 	.word	index@(_ZN7cutlass13device_kernelIN5flash11enable_sm90INS1_16FlashAttnFwdSm90INS1_25CollectiveMainloopFwdSm90ILi2EN4cute5tupleIJNS5_1CILi1EEES8_S8_EEENS6_IJNS7_ILi64EEESA_SA_EEELi512ENS_10bfloat16_tEfNS_4arch4Sm90ELb1ELb0ELb1ELb1ELb0ELb0ELb0ELb0ELb0ELb1ELb0ELb0EEENS1_21CollectiveEpilogueFwdINS6_IJSA_NS7_ILi512EEESA_EEES9_SC_SE_Li256ELb1ELb1ELb0ELb0EEENS1_36VarlenDynamicPersistentTileSchedulerILi64ELi64ELi256ELi128ELb0ELb1ELb1ELb1ELb1ELb1EEEEEEEEEvNT_6ParamsE)
        /*0224*/ 	.word	0x000000a8


	//----- nvinfo : EIATTR_FRAME_SIZE
	.align		4
.L_127:
        /*0228*/ 	.byte	0x04, 0x11
        /*022a*/ 	.short	(.L_129 - .L_128)
	.align		4
.L_128:
        /*022c*/ 	.word	index@(_ZN7cutlass13device_kernelIN5flash11enable_sm90INS1_16FlashAttnFwdSm90INS1_25CollectiveMainloopFwdSm90ILi2EN4cute5tupleIJNS5_1CILi1EEES8_S8_EEENS6_IJNS7_ILi64EEESA_SA_EEELi512ENS_10bfloat16_tEfNS_4arch4Sm90ELb1ELb0ELb1ELb1ELb0ELb0ELb0ELb0ELb0ELb1ELb0ELb0EEENS1_21CollectiveEpilogueFwdINS6_IJSA_NS7_ILi512EEESA_EEES9_SC_SE_Li256ELb1ELb1ELb0ELb0EEENS1_36VarlenDynamicPersistentTileSchedulerILi64ELi64ELi256ELi128ELb0ELb1ELb1ELb1ELb1ELb1EEEEEEEEEvNT_6ParamsE)
        /*0230*/ 	.word	0x00000058


	//----- nvinfo : EIATTR_REGCOUNT
	.align		4
.L_129:
        /*0234*/ 	.byte	0x04, 0x2f
        /*0236*/ 	.short	(.L_131 - .L_130)
	.align		4
.L_130:
        /*0238*/ 	.word	index@(_ZN7cutlass13device_kernelIN5flash11enable_sm90INS1_16FlashAttnFwdSm90INS1_25CollectiveMainloopFwdSm90ILi2EN4cute5tupleIJNS5_1CILi1EEES8_S8_EEENS6_IJNS7_ILi64EEESA_SA_EEELi512ENS_10bfloat16_tEfNS_4arch4Sm90ELb1ELb0ELb1ELb0ELb0ELb0ELb1ELb0ELb0ELb1ELb0ELb0EEENS1_21CollectiveEpilogueFwdINS6_IJSA_NS7_ILi512EEESA_EEES9_SC_SE_Li256ELb0ELb1ELb0ELb0EEENS1_30DynamicPersistentTileSchedulerILi256ELi128ELb0ELb1ELb1EEEEEEEEEvNT_6ParamsE)
        /*023c*/ 	.word	0x000000a8


	//----- nvinfo : EIATTR_FRAME_SIZE
	.align		4
.L_131:
        /*0240*/ 	.byte	0x04, 0x11
        /*0242*/ 	.short	(.L_133 - .L_132)
	.align		4
.L_132:
        /*0244*/ 	.word	index@(_ZN7cutlass13device_kernelIN5flash11enable_sm90INS1_16FlashAttnFwdSm90INS1_25CollectiveMainloopFwdSm90ILi2EN4cute5tupleIJNS5_1CILi1EEES8_S8_EEENS6_IJNS7_ILi64EEESA_SA_EEELi512ENS_10bfloat16_tEfNS_4arch4Sm90ELb1ELb0ELb1ELb0ELb0ELb0ELb1ELb0ELb0ELb1ELb0ELb0EEENS1_21CollectiveEpilogueFwdINS6_IJSA_NS7_ILi512EEESA_EEES9_SC_SE_Li256ELb0ELb1ELb0ELb0EEENS1_30DynamicPersistentTileSchedulerILi256ELi128ELb0ELb1ELb1EEEEEEEEEvNT_6ParamsE)
        /*0248*/ 	.word	0x00000048


	//----- nvinfo : EIATTR_REGCOUNT
	.align		4
.L_133:
        /*024c*/ 	.byte	0x04, 0x2f
        /*024e*/ 	.short	(.L_135 - .L_134)
	.align		4
.L_134:
        /*0250*/ 	.word	index@(_ZN7cutlass13device_kernelIN5flash11enable_sm90INS1_16FlashAttnFwdSm90INS1_25CollectiveMainloopFwdSm90ILi2EN4cute5tupleIJNS5_1CILi1EEES8_S8_EEENS6_IJNS7_ILi64EEESA_SA_EEELi512ENS_10bfloat16_tEfNS_4arch4Sm90ELb1ELb0ELb1ELb0ELb0ELb0ELb0ELb0ELb0ELb1ELb0ELb0EEENS1_21CollectiveEpilogueFwdINS6_IJSA_NS7_ILi512EEESA_EEES9_SC_SE_Li256ELb0ELb1ELb0ELb0EEENS1_30DynamicPersistentTileSchedulerILi256ELi128ELb0ELb1ELb1EEEEEEEEEvNT_6ParamsE)
        /*0254*/ 	.word	0x000000a8


	//----- nvinfo : EIATTR_FRAME_SIZE
	.align		4
.L_135:
        /*0258*/ 	.byte	0x04, 0x11
        /*025a*/ 	.short	(.L_137 - .L_136)
	.align		4
.L_136:
        /*025c*/ 	.word	index@(_ZN7cutlass13device_kernelIN5flash11enable_sm90INS1_16FlashAttnFwdSm90INS1_25CollectiveMainloopFwdSm90ILi2EN4cute5tupleIJNS5_1CILi1EEES8_S8_EEENS6_IJNS7_ILi64EEESA_SA_EEELi512ENS_10bfloat16_tEfNS_4arch4Sm90ELb1ELb0ELb1ELb0ELb0ELb0ELb0ELb0ELb0ELb1ELb0ELb0EEENS1_21CollectiveEpilogueFwdINS6_IJSA_NS7_ILi512EEESA_EEES9_SC_SE_Li256ELb0ELb1ELb0ELb0EEENS1_30DynamicPersistentTileSchedulerILi256ELi128ELb0ELb1ELb1EEEEEEEEEvNT_6ParamsE)
        /*0260*/ 	.word	0x00000028


	//----- nvinfo : EIATTR_REGCOUNT
	.align		4
.L_137:
        /*0264*/ 	.byte	0x04, 0x2f
        /*0266*/ 	.short	(.L_139 - .L_138)
	.align		4
.L_138:
        /*0268*/ 	.word	index@(_ZN7cutlass13device_kernelIN5flash11enable_sm90INS1_16FlashAttnFwdSm90INS1_25CollectiveMainloopFwdSm90ILi2EN4cute5tupleIJNS5_1CILi1EEES8_S8_EEENS6_IJNS7_ILi64EEESA_SA_EEELi512ENS_10bfloat16_tEfNS_4arch4Sm90ELb0ELb1ELb1ELb1ELb0ELb1ELb1ELb0ELb0ELb1ELb0ELb0EEENS1_21CollectiveEpilogueFwdINS6_IJSA_NS7_ILi512EEESA_EEES9_SC_SE_Li256ELb1ELb1ELb0ELb0EEENS1_36VarlenDynamicPersistentTileSchedulerILi64ELi64ELi256ELi128ELb0ELb1ELb1ELb1ELb0ELb1EEEEEEEEEvNT_6ParamsE)
        /*026c*/ 	.word	0x000000a8


	//----- nvinfo : EIATTR_FRAME_SIZE
	.align		4
.L_139:
        /*0270*/ 	.byte	0x04, 0x11
        /*0272*/ 	.short	(.L_141 - .L_140)
	.align		4
.L_140:
        /*0274*/ 	.word	index@($_ZN7cutlass13device_kernelIN5flash11enable_sm90INS1_16FlashAttnFwdSm90INS1_25CollectiveMainloopFwdSm90ILi2EN4cute5tupleIJNS5_1CILi1EEES8_S8_EEENS6_IJNS7_ILi64EEESA_SA_EEELi512ENS_10bfloat16_tEfNS_4arch4Sm90ELb0ELb1ELb1ELb1ELb0ELb1ELb1ELb0ELb0ELb1ELb0ELb0EEENS1_21CollectiveEpilogueFwdINS6_IJSA_NS7_ILi512EEESA_EEES9_SC_SE_Li256ELb1ELb1ELb0ELb0EEENS1_36VarlenDynamicPersistentTileSchedulerILi64ELi64ELi256ELi128ELb0ELb1ELb1ELb1ELb0ELb1EEEEEEEEEvNT_6ParamsE$_ZZN5flash25CollectiveMainloopFwdSm90ILi2EN4cute5tupleIJNS1_1CILi1EEES4_S4_EEENS2_IJNS3_ILi64EEES6_S6_EEELi512EN7cutlass10bfloat16_tEfNS8_4arch4Sm90ELb0ELb1ELb1ELb1ELb0ELb1ELb1ELb0ELb0ELb1ELb0ELb0EE3mmaINS_16FlashAttnFwdSm90ISC_NS_21CollectiveEpilogueFwdINS2_IJS6_NS3_ILi512EEES6_EEES5_S9_SB_Li256ELb1ELb1ELb0ELb0EEENS_36VarlenDynamicPersistentTileSchedulerILi64ELi64ELi256ELi128ELb0ELb1ELb1ELb1ELb0ELb1EEEE13SharedStorageENS1_6TensorINS1_11ArrayEngineIfLm128EEENS1_6LayoutINS2_IJNS2_IJNS3_ILi2EEESR_NS3_ILi32EEEEEES4_S4_EEENS2_IJNS2_IJS4_SR_NS3_ILi4EEEEEENS3_ILi0EEESX_EEEEEEENS_7SoftmaxILi2ELi0EEEEEbRKNSC_6ParamsENS8_25PipelineTmaAsyncNoClusterILi2ENS8_16PipelineTmaAsyncILi2EEEEES19_RNS8_13PipelineStateILj2EEERT0_RT1_iRiRKNS_16SeqlenInfoQKNewKILb1ELb1EEENS2_IJiiiiEEERT_ENKUliT_T0_T1_E_clIZSD_ISM_S10_S12_EbS15_S19_S19_S1C_S1E_S1G_iS1H_S1L_S1M_S1O_EUlRS1P_iE0_NS3_ILb1EEES1W_EEDaiS1P_S1Q_S1R_)
        /*0278*/ 	.word	0x000004b0


	//----- nvinfo : EIATTR_FRAME_SIZE
	.align		4
.L_141:
        /*027c*/ 	.byte	0x04, 0x11
        /*027e*/ 	.short	(.L_143 - .L_142)
	.align		4
.L_142:
        /*0280*/ 	.word	index@(_ZN7cutlass13device_kernelIN5flash11enable_sm90INS1_16FlashAttnFwdSm90INS1_25CollectiveMainloopFwdSm90ILi2EN4cute5tupleIJNS5_1CILi1EEES8_S8_EEENS6_IJNS7_ILi64EEESA_SA_EEELi512ENS_10bfloat16_tEfNS_4arch4Sm90ELb0ELb1ELb1ELb1ELb0ELb1ELb1ELb0ELb0ELb1ELb0ELb0EEENS1_21CollectiveEpilogueFwdINS6_IJSA_NS7_ILi512EEESA_EEES9_SC_SE_Li256ELb1ELb1ELb0ELb0EEENS1_36VarlenDynamicPersistentTileSchedulerILi64ELi64ELi256ELi128ELb0ELb1ELb1ELb1ELb0ELb1EEEEEEEEEvNT_6ParamsE)
        /*0284*/ 	.word	0x000004b0


	//----- nvinfo : EIATTR_REGCOUNT
	.align		4
.L_143:
        /*0288*/ 	.byte	0x04, 0x2f
        /*028a*/ 	.short	(.L_145 - .L_144)
	.align		4
.L_144:
        /*028c*/ 	.word	index@(_ZN7cutlass13device_kernelIN5flash11enable_sm90INS1_16FlashAttnFwdSm90INS1_25CollectiveMainloopFwdSm90ILi2EN4cute5tupleIJNS5_1CILi1EEES8_S8_EEENS6_IJNS7_ILi64EEESA_SA_EEELi512ENS_10bfloat16_tEfNS_4arch4Sm90ELb0ELb1ELb1ELb1ELb0ELb0ELb1ELb0ELb0ELb1ELb0ELb0EEENS1_21CollectiveEpilogueFwdINS6_IJSA_NS7_ILi512EEESA_EEES9_SC_SE_Li256ELb1ELb1ELb0ELb0EEENS1_36VarlenDynamicPersistentTileSchedulerILi64ELi64ELi256ELi128ELb0ELb1ELb1ELb1ELb0ELb1EEEEEEEEEvNT_6ParamsE)
        /*0290*/ 	.word	0x000000a8


	//----- nvinfo : EIATTR_FRAME_SIZE
	.align		4
.L_145:
        /*0294*/ 	.byte	0x04, 0x11
        /*0296*/ 	.short	(.L_147 - .L_146)
	.align		4
.L_146:
        /*0298*/ 	.word	index@($_ZN7cutlass13device_kernelIN5flash11enable_sm90INS1_16FlashAttnFwdSm90INS1_25CollectiveMainloopFwdSm90ILi2EN4cute5tupleIJNS5_1CILi1EEES8_S8_EEENS6_IJNS7_ILi64EEESA_SA_EEELi512ENS_10bfloat16_tEfNS_4arch4Sm90ELb0ELb1ELb1ELb1ELb0ELb0ELb1ELb0ELb0ELb1ELb0ELb0EEENS1_21CollectiveEpilogueFwdINS6_IJSA_NS7_ILi512EEESA_EEES9_SC_SE_Li256ELb1ELb1ELb0ELb0EEENS1_36VarlenDynamicPersistentTileSchedulerILi64ELi64ELi256ELi128ELb0ELb1ELb1ELb1ELb0ELb1EEEEEEEEEvNT_6ParamsE$_ZZN5flash25CollectiveMainloopFwdSm90ILi2EN4cute5tupleIJNS1_1CILi1EEES4_S4_EEENS2_IJNS3_ILi64EEES6_S6_EEELi512EN7cutlass10bfloat16_tEfNS8_4arch4Sm90ELb0ELb1ELb1ELb1ELb0ELb0ELb1ELb0ELb0ELb1ELb0ELb0EE3mmaINS_16FlashAttnFwdSm90ISC_NS_21CollectiveEpilogueFwdINS2_IJS6_NS3_ILi512EEES6_EEES5_S9_SB_Li256ELb1ELb1ELb0ELb0EEENS_36VarlenDynamicPersistentTileSchedulerILi64ELi64ELi256ELi128ELb0ELb1ELb1ELb1ELb0ELb1EEEE13SharedStorageENS1_6TensorINS1_11ArrayEngineIfLm128EEENS1_6LayoutINS2_IJNS2_IJNS3_ILi2EEESR_NS3_ILi32EEEEEES4_S4_EEENS2_IJNS2_IJS4_SR_NS3_ILi4EEEEEENS3_ILi0EEESX_EEEEEEENS_7SoftmaxILi2ELi0EEEEEbRKNSC_6ParamsENS8_25PipelineTmaAsyncNoClusterILi2ENS8_16PipelineTmaAsyncILi2EEEEES19_RNS8_13PipelineStateILj2EEERT0_RT1_iRiRKNS_16SeqlenInfoQKNewKILb1ELb0EEENS2_IJiiiiEEERT_ENKUliT_T0_T1_E_clIZSD_ISM_S10_S12_EbS15_S19_S19_S1C_S1E_S1G_iS1H_S1L_S1M_S1O_EUlRS1P_iE1_NS3_ILb0EEENS3_ILb1EEEEEDaiS1P_S1Q_S1R_)
        /*029c*/ 	.word	0x000004b0


	//----- nvinfo : EIATTR_FRAME_SIZE
	.align		4
.L_147:
        /*02a0*/ 	.byte	0x04, 0x11
        /*02a2*/ 	.short	(.L_149 - .L_148)
	.align		4
.L_148:
        /*02a4*/ 	.word	index@(_ZN7cutlass13device_kernelIN5flash11enable_sm90INS1_16FlashAttnFwdSm90INS1_25CollectiveMainloopFwdSm90ILi2EN4cute5tupleIJNS5_1CILi1EEES8_S8_EEENS6_IJNS7_ILi64EEESA_SA_EEELi512ENS_10bfloat16_tEfNS_4arch4Sm90ELb0ELb1ELb1ELb1ELb0ELb0ELb1ELb0ELb0ELb1ELb0ELb0EEENS1_21CollectiveEpilogueFwdINS6_IJSA_NS7_ILi512EEESA_EEES9_SC_SE_Li256ELb1ELb1ELb0ELb0EEENS1_36VarlenDynamicPersistentTileSchedulerILi64ELi64ELi256ELi128ELb0ELb1ELb1ELb1ELb0ELb1EEEEEEEEEvNT_6ParamsE)
        /*02a8*/ 	.word	0x000004b0


	//----- nvinfo : EIATTR_REGCOUNT
	.align		4
.L_149:
        /*02ac*/ 	.byte	0x04, 0x2f
        /*02ae*/ 	.short	(.L_151 - .L_150)
	.align		4
.L_150:
        /*02b0*/ 	.word	index@(_ZN7cutlass13device_kernelIN5flash11enable_sm90INS1_16FlashAttnFwdSm90INS1_25CollectiveMainloopFwdSm90ILi2EN4cute5tupleIJNS5_1CILi1EEES8_S8_EEENS6_IJNS7_ILi64EEESA_SA_EEELi512ENS_10bfloat16_tEfNS_4arch4Sm90ELb0ELb1ELb1ELb1ELb0ELb1ELb0ELb0ELb0ELb1ELb0ELb0EEENS1_21CollectiveEpilogueFwdINS6_IJSA_NS7_ILi512EEESA_EEES9_SC_SE_Li256ELb1ELb1ELb0ELb0EEENS1_36VarlenDynamicPersistentTileSchedulerILi64ELi64ELi256ELi128ELb0ELb1ELb1ELb1ELb0ELb1EEEEEEEEEvNT_6ParamsE)
        /*02b4*/ 	.word	0x000000a8


	//----- nvinfo : EIATTR_FRAME_SIZE
	.align		4
.L_151:
        /*02b8*/ 	.byte	0x04, 0x11
        /*02ba*/ 	.short	(.L_153 - .L_152)
	.align		4
.L_152:
        /*02bc*/ 	.word	index@(_ZN7cutlass13device_kernelIN5flash11enable_sm90INS1_16FlashAttnFwdSm90INS1_25CollectiveMainloopFwdSm90ILi2EN4cute5tupleIJNS5_1CILi1EEES8_S8_EEENS6_IJNS7_ILi64EEESA_SA_EEELi512ENS_10bfloat16_tEfNS_4arch4Sm90ELb0ELb1ELb1ELb1ELb0ELb1ELb0ELb0ELb0ELb1ELb0ELb0EEENS1_21CollectiveEpilogueFwdINS6_IJSA_NS7_ILi512EEESA_EEES9_SC_SE_Li256ELb1ELb1ELb0ELb0EEENS1_36VarlenDynamicPersistentTileSchedulerILi64ELi64ELi256ELi128ELb0ELb1ELb1ELb1ELb0ELb1EEEEEEEEEvNT_6ParamsE)
        /*02c0*/ 	.word	0x00000050


	//----- nvinfo : EIATTR_REGCOUNT
	.align		4
.L_153:
        /*02c4*/ 	.byte	0x04, 0x2f
        /*02c6*/ 	.short	(.L_155 - .L_154)
	.align		4
.L_154:
        /*02c8*/ 	.word	index@(_ZN7cutlass13device_kernelIN5flash11enable_sm90INS1_16FlashAttnFwdSm90INS1_25CollectiveMainloopFwdSm90ILi2EN4cute5tupleIJNS5_1CILi1EEES8_S8_EEENS6_IJNS7_ILi64EEESA_SA_EEELi512ENS_10bfloat16_tEfNS_4arch4Sm90ELb0ELb1ELb1ELb1ELb0ELb0ELb0ELb0ELb0ELb1ELb0ELb0EEENS1_21CollectiveEpilogueFwdINS6_IJSA_NS7_ILi512EEESA_EEES9_SC_SE_Li256ELb1ELb1ELb0ELb0EEENS1_36VarlenDynamicPersistentTileSchedulerILi64ELi64ELi256ELi128ELb0ELb1ELb1ELb1ELb0ELb1EEEEEEEEEvNT_6ParamsE)
        /*02cc*/ 	.word	0x000000a8


	//----- nvinfo : EIATTR_FRAME_SIZE
	.align		4
.L_155:
        /*02d0*/ 	.byte	0x04, 0x11
        /*02d2*/ 	.short	(.L_157 - .L_156)
	.align		4
.L_156:
        /*02d4*/ 	.word	index@(_ZN7cutlass13device_kernelIN5flash11enable_sm90INS1_16FlashAttnFwdSm90INS1_25CollectiveMainloopFwdSm90ILi2EN4cute5tupleIJNS5_1CILi1EEES8_S8_EEENS6_IJNS7_ILi64EEESA_SA_EEELi512ENS_10bfloat16_tEfNS_4arch4Sm90ELb0ELb1ELb1ELb1ELb0ELb0ELb0ELb0ELb0ELb1ELb0ELb0EEENS1_21CollectiveEpilogueFwdINS6_IJSA_NS7_ILi512EEESA_EEES9_SC_SE_Li256ELb1ELb1ELb0ELb0EEENS1_36VarlenDynamicPersistentTileSchedulerILi64ELi64ELi256ELi128ELb0ELb1ELb1ELb1ELb0ELb1EEEEEEEEEvNT_6ParamsE)
        /*02d8*/ 	.word	0x00000048


	//----- nvinfo : EIATTR_REGCOUNT
	.align		4
.L_157:
        /*02dc*/ 	.byte	0x04, 0x2f
        /*02de*/ 	.short	(.L_159 - .L_158)
	.align		4
.L_158:
        /*02e0*/ 	.word	index@(_ZN7cutlass13device_kernelIN5flash11enable_sm90INS1_16FlashAttnFwdSm90INS1_25CollectiveMainloopFwdSm90ILi2EN4cute5tupleIJNS5_1CILi1EEES8_S8_EEENS6_IJNS7_ILi64EEESA_SA_EEELi512ENS_10bfloat16_tEfNS_4arch4Sm90ELb0ELb1ELb1ELb0ELb0ELb0ELb1ELb0ELb0ELb1ELb0ELb0EEENS1_21CollectiveEpilogueFwdINS6_IJSA_NS7_ILi512EEESA_EEES9_SC_SE_Li256ELb0ELb1ELb0ELb0EEENS1_30DynamicPersistentTileSchedulerILi256ELi128ELb0ELb1ELb1EEEEEEEEEvNT_6ParamsE)
        /*02e4*/ 	.word	0x000000a8


	//----- nvinfo : EIATTR_FRAME_SIZE
	.align		4
.L_159:
        /*02e8*/ 	.byte	0x04, 0x11
        /*02ea*/ 	.short	(.L_161 - .L_160)
	.align		4
.L_160:
        /*02ec*/ 	.word	index@($_ZN7cutlass13device_kernelIN5flash11enable_sm90INS1_16FlashAttnFwdSm90INS1_25CollectiveMainloopFwdSm90ILi2EN4cute5tupleIJNS5_1CILi1EEES8_S8_EEENS6_IJNS7_ILi64EEESA_SA_EEELi512ENS_10bfloat16_tEfNS_4arch4Sm90ELb0ELb1ELb1ELb0ELb0ELb0ELb1ELb0ELb0ELb1ELb0ELb0EEENS1_21CollectiveEpilogueFwdINS6_IJSA_NS7_ILi512EEESA_EEES9_SC_SE_Li256ELb0ELb1ELb0ELb0EEENS1_30DynamicPersistentTileSchedulerILi256ELi128ELb0ELb1ELb1EEEEEEEEEvNT_6ParamsE$_ZZN5flash25CollectiveMainloopFwdSm90ILi2EN4cute5tupleIJNS1_1CILi1EEES4_S4_EEENS2_IJNS3_ILi64EEES6_S6_EEELi512EN7cutlass10bfloat16_tEfNS8_4arch4Sm90ELb0ELb1ELb1ELb0ELb0ELb0ELb1ELb0ELb0ELb1ELb0ELb0EE3mmaINS_16FlashAttnFwdSm90ISC_NS_21CollectiveEpilogueFwdINS2_IJS6_NS3_ILi512EEES6_EEES5_S9_SB_Li256ELb0ELb1ELb0ELb0EEENS_30DynamicPersistentTileSchedulerILi256ELi128ELb0ELb1ELb1EEEE13SharedStorageENS1_6TensorINS1_11ArrayEngineIfLm128EEENS1_6LayoutINS2_IJNS2_IJNS3_ILi2EEESR_NS3_ILi32EEEEEES4_S4_EEENS2_IJNS2_IJS4_SR_NS3_ILi4EEEEEENS3_ILi0EEESX_EEEEEEENS_7SoftmaxILi2ELi0EEEEEbRKNSC_6ParamsENS8_25PipelineTmaAsyncNoClusterILi2ENS8_16PipelineTmaAsyncILi2EEEEES19_RNS8_13PipelineStateILj2EEERT0_RT1_iRiRKNS_16SeqlenInfoQKNewKILb0ELb0EEENS2_IJiiiiEEERT_ENKUliT_T0_T1_E_clIZSD_ISM_S10_S12_EbS15_S19_S19_S1C_S1E_S1G_iS1H_S1L_S1M_S1O_EUlRS1P_iE1_NS3_ILb0EEENS3_ILb1EEEEEDaiS1P_S1Q_S1R_)
        /*02f0*/ 	.word	0x00000490


	//----- nvinfo : EIATTR_FRAME_SIZE
	.align		4
.L_161:
        /*02f4*/ 	.byte	0x04, 0x11
        /*02f6*/ 	.short	(.L_163 - .L_162)
	.align		4
.L_162:
        /*02f8*/ 	.word	index@(_ZN7cutlass13device_kernelIN5flash11enable_sm90INS1_16FlashAttnFwdSm90INS1_25CollectiveMainloopFwdSm90ILi2EN4cute5tupleIJNS5_1CILi1EEES8_S8_EEENS6_IJNS7_ILi64EEESA_SA_EEELi512ENS_10bfloat16_tEfNS_4arch4Sm90ELb0ELb1ELb1ELb0ELb0ELb0ELb1ELb0ELb0ELb1ELb0ELb0EEENS1_21CollectiveEpilogueFwdINS6_IJSA_NS7_ILi512EEESA_EEES9_SC_SE_Li256ELb0ELb1ELb0ELb0EEENS1_30DynamicPersistentTileSchedulerILi256ELi128ELb0ELb1ELb1EEEEEEEEEvNT_6ParamsE)
        /*02fc*/ 	.word	0x00000490


	//----- nvinfo : EIATTR_REGCOUNT
	.align		4
.L_163:
        /*0300*/ 	.byte	0x04, 0x2f
        /*0302*/ 	.short	(.L_165 - .L_164)
	.align		4
.L_164:
        /*0304*/ 	.word	index@(_ZN7cutlass13device_kernelIN5flash11enable_sm90INS1_16FlashAttnFwdSm90INS1_25CollectiveMainloopFwdSm90ILi2EN4cute5tupleIJNS5_1CILi1EEES8_S8_EEENS6_IJNS7_ILi64EEESA_SA_EEELi512ENS_10bfloat16_tEfNS_4arch4Sm90ELb0ELb1ELb1ELb0ELb0ELb0ELb0ELb0ELb0ELb1ELb0ELb0EEENS1_21CollectiveEpilogueFwdINS6_IJSA_NS7_ILi512EEESA_EEES9_SC_SE_Li256ELb0ELb1ELb0ELb0EEENS1_30DynamicPersistentTileSchedulerILi256ELi128ELb0ELb1ELb1EEEEEEEEEvNT_6ParamsE)
        /*0308*/ 	.word	0x000000a8


	//----- nvinfo : EIATTR_FRAME_SIZE
	.align		4
.L_165:
        /*030c*/ 	.byte	0x04, 0x11
        /*030e*/ 	.short	(.L_167 - .L_166)
	.align		4
.L_166:
        /*0310*/ 	.word	index@(_ZN7cutlass13device_kernelIN5flash11enable_sm90INS1_16FlashAttnFwdSm90INS1_25CollectiveMainloopFwdSm90ILi2EN4cute5tupleIJNS5_1CILi1EEES8_S8_EEENS6_IJNS7_ILi64EEESA_SA_EEELi512ENS_10bfloat16_tEfNS_4arch4Sm90ELb0ELb1ELb1ELb0ELb0ELb0ELb0ELb0ELb0ELb1ELb0ELb0EEENS1_21CollectiveEpilogueFwdINS6_IJSA_NS7_ILi512EEESA_EEES9_SC_SE_Li256ELb0ELb1ELb0ELb0EEENS1_30DynamicPersistentTileSchedulerILi256ELi128ELb0ELb1ELb1EEEEEEEEEvNT_6ParamsE)
        /*0314*/ 	.word	0x00000028


	//----- nvinfo : EIATTR_REGCOUNT
	.align		4
.L_167:
        /*0318*/ 	.byte	0x04, 0x2f
        /*031a*/ 	.short	(.L_169 - .L_168)
	.align		4
.L_168:
        /*031c*/ 	.word	index@(_ZN7cutlass13device_kernelIN5flash11enable_sm90INS1_16FlashAttnFwdSm90INS1_25CollectiveMainloopFwdSm90ILi2EN4cute5tupleIJNS5_1CILi1EEES8_S8_EEENS6_IJNS7_ILi64EEESA_SA_EEELi512ENS_10bfloat16_tEfNS_4arch4Sm90ELb0ELb0ELb1ELb1ELb0ELb1ELb1ELb0ELb0ELb1ELb0ELb0EEENS1_21CollectiveEpilogueFwdINS6_IJSA_NS7_ILi512EEESA_EEES9_SC_SE_Li256ELb1ELb1ELb0ELb0EEENS1_36VarlenDynamicPersistentTileSchedulerILi64ELi64ELi256ELi128ELb0ELb1ELb1ELb0ELb1ELb1EEEEEEEEEvNT_6ParamsE)
        /*0320*/ 	.word	0x000000a8


	//----- nvinfo : EIATTR_FRAME_SIZE
	.align		4
.L_169:
        /*0324*/ 	.byte	0x04, 0x11
        /*0326*/ 	.short	(.L_171 - .L_170)
	.align		4
.L_170:
        /*0328*/ 	.word	index@(_ZN7cutlass13device_kernelIN5flash11enable_sm90INS1_16FlashAttnFwdSm90INS1_25CollectiveMainloopFwdSm90ILi2EN4cute5tupleIJNS5_1CILi1EEES8_S8_EEENS6_IJNS7_ILi64EEESA_SA_EEELi512ENS_10bfloat16_tEfNS_4arch4Sm90ELb0ELb0ELb1ELb1ELb0ELb1ELb1ELb0ELb0ELb1ELb0ELb0EEENS1_21CollectiveEpilogueFwdINS6_IJSA_NS7_ILi512EEESA_EEES9_SC_SE_Li256ELb1ELb1ELb0ELb0EEENS1_36VarlenDynamicPersistentTileSchedulerILi64ELi64ELi256ELi128ELb0ELb1ELb1ELb0ELb1ELb1EEEEEEEEEvNT_6ParamsE)
        /*032c*/ 	.word	0x00000078


	//----- nvinfo : EIATTR_REGCOUNT
	.align		4
.L_171:
        /*0330*/ 	.byte	0x04, 0x2f
        /*0332*/ 	.short	(.L_173 - .L_172)
	.align		4
.L_172:
        /*0334*/ 	.word	index@(_ZN7cutlass13device_kernelIN5flash11enable_sm90INS1_16FlashAttnFwdSm90INS1_25CollectiveMainloopFwdSm90ILi2EN4cute5tupleIJNS5_1CILi1EEES8_S8_EEENS6_IJNS7_ILi64EEESA_SA_EEELi512ENS_10bfloat16_tEfNS_4arch4Sm90ELb0ELb0ELb1ELb1ELb0ELb0ELb1ELb0ELb0ELb1ELb0ELb0EEENS1_21CollectiveEpilogueFwdINS6_IJSA_NS7_ILi512EEESA_EEES9_SC_SE_Li256ELb1ELb1ELb0ELb0EEENS1_36VarlenDynamicPersistentTileSchedulerILi64ELi64ELi256ELi128ELb0ELb1ELb1ELb0ELb1ELb1EEEEEEEEEvNT_6ParamsE)
        /*0338*/ 	.word	0x000000a8


	//----- nvinfo : EIATTR_FRAME_SIZE
	.align		4
.L_173:
        /*033c*/ 	.byte	0x04, 0x11
        /*033e*/ 	.short	(.L_175 - .L_174)
	.align		4
.L_174:
        /*0340*/ 	.word	index@(_ZN7cutlass13device_kernelIN5flash11enable_sm90INS1_16FlashAttnFwdSm90INS1_25CollectiveMainloopFwdSm90ILi2EN4cute5tupleIJNS5_1CILi1EEES8_S8_EEENS6_IJNS7_ILi64EEESA_SA_EEELi512ENS_10bfloat16_tEfNS_4arch4Sm90ELb0ELb0ELb1ELb1ELb0ELb0ELb1ELb0ELb0ELb1ELb0ELb0EEENS1_21CollectiveEpilogueFwdINS6_IJSA_NS7_ILi512EEESA_EEES9_SC_SE_Li256ELb1ELb1ELb0ELb0EEENS1_36VarlenDynamicPersistentTileSchedulerILi64ELi64ELi256ELi128ELb0ELb1ELb1ELb0ELb1ELb1EEEEEEEEEvNT_6ParamsE)
        /*0344*/ 	.word	0x00000070


	//----- nvinfo : EIATTR_REGCOUNT
	.align		4
.L_175:
        /*0348*/ 	.byte	0x04, 0x2f
        /*034a*/ 	.short	(.L_177 - .L_176)
	.align		4
.L_176:
        /*034c*/ 	.word	index@(_ZN7cutlass13device_kernelIN5flash11enable_sm90INS1_16FlashAttnFwdSm90INS1_25CollectiveMainloopFwdSm90ILi2EN4cute5tupleIJNS5_1CILi1EEES8_S8_EEENS6_IJNS7_ILi64EEESA_SA_EEELi512ENS_10bfloat16_tEfNS_4arch4Sm90ELb0ELb0ELb1ELb1ELb0ELb1ELb0ELb0ELb0ELb1ELb0ELb0EEENS1_21CollectiveEpilogueFwdINS6_IJSA_NS7_ILi512EEESA_EEES9_SC_SE_Li256ELb1ELb1ELb0ELb0EEENS1_36VarlenDynamicPersistentTileSchedulerILi64ELi64ELi256ELi128ELb0ELb1ELb1ELb0ELb1ELb1EEEEEEEEEvNT_6ParamsE)
        /*0350*/ 	.word	0x000000a8


	//----- nvinfo : EIATTR_FRAME_SIZE
	.align		4
.L_177:
        /*0354*/ 	.byte	0x04, 0x11
        /*0356*/ 	.short	(.L_179 - .L_178)
	.align		4
.L_178:
        /*0358*/ 	.word	index@(_ZN7cutlass13device_kernelIN5flash11enable_sm90INS1_16FlashAttnFwdSm90INS1_25CollectiveMainloopFwdSm90ILi2EN4cute5tupleIJNS5_1CILi1EEES8_S8_EEENS6_IJNS7_ILi64EEESA_SA_EEELi512ENS_10bfloat16_tEfNS_4arch4Sm90ELb0ELb0ELb1ELb1ELb0ELb1ELb0ELb0ELb0ELb1ELb0ELb0EEENS1_21CollectiveEpilogueFwdINS6_IJSA_NS7_ILi512EEESA_EEES9_SC_SE_Li256ELb1ELb1ELb0ELb0EEENS1_36VarlenDynamicPersistentTileSchedulerILi64ELi64ELi256ELi128ELb0ELb1ELb1ELb0ELb1ELb1EEEEEEEEEvNT_6ParamsE)
        /*035c*/ 	.word	0x00000068


	//----- nvinfo : EIATTR_REGCOUNT
	.align		4
.L_179:
        /*0360*/ 	.byte	0x04, 0x2f
        /*0362*/ 	.short	(.L_181 - .L_180)
	.align		4
.L_180:
        /*0364*/ 	.word	index@(_ZN7cutlass13device_kernelIN5flash11enable_sm90INS1_16FlashAttnFwdSm90INS1_25CollectiveMainloopFwdSm90ILi2EN4cute5tupleIJNS5_1CILi1EEES8_S8_EEENS6_IJNS7_ILi64EEESA_SA_EEELi512ENS_10bfloat16_tEfNS_4arch4Sm90ELb0ELb0ELb1ELb1ELb0ELb0ELb0ELb0ELb0ELb1ELb0ELb0EEENS1_21CollectiveEpilogueFwdINS6_IJSA_NS7_ILi512EEESA_EEES9_SC_SE_Li256ELb1ELb1ELb0ELb0EEENS1_36VarlenDynamicPersistentTileSchedulerILi64ELi64ELi256ELi128ELb0ELb1ELb1ELb0ELb1ELb1EEEEEEEEEvNT_6ParamsE)
        /*0368*/ 	.word	0x000000a8


	//----- nvinfo : EIATTR_FRAME_SIZE
	.align		4
.L_181:
        /*036c*/ 	.byte	0x04, 0x11
        /*036e*/ 	.short	(.L_183 - .L_182)
	.align		4
.L_182:
        /*0370*/ 	.word	index@(_ZN7cutlass13device_kernelIN5flash11enable_sm90INS1_16FlashAttnFwdSm90INS1_25CollectiveMainloopFwdSm90ILi2EN4cute5tupleIJNS5_1CILi1EEES8_S8_EEENS6_IJNS7_ILi64EEESA_SA_EEELi512ENS_10bfloat16_tEfNS_4arch4Sm90ELb0ELb0ELb1ELb1ELb0ELb0ELb0ELb0ELb0ELb1ELb0ELb0EEENS1_21CollectiveEpilogueFwdINS6_IJSA_NS7_ILi512EEESA_EEES9_SC_SE_Li256ELb1ELb1ELb0ELb0EEENS1_36VarlenDynamicPersistentTileSchedulerILi64ELi64ELi256ELi128ELb0ELb1ELb1ELb0ELb1ELb1EEEEEEEEEvNT_6ParamsE)
        /*0374*/ 	.word	0x00000060


	//----- nvinfo : EIATTR_REGCOUNT
	.align		4
.L_183:
        /*0378*/ 	.byte	0x04, 0x2f
        /*037a*/ 	.short	(.L_185 - .L_184)
	.align		4
.L_184:
        /*037c*/ 	.word	index@(_ZN7cutlass13device_kernelIN5flash11enable_sm90INS1_16FlashAttnFwdSm90INS1_25CollectiveMainloopFwdSm90ILi2EN4cute5tupleIJNS5_1CILi1EEES8_S8_EEENS6_IJNS7_ILi64EEESA_SA_EEELi512ENS_10bfloat16_tEfNS_4arch4Sm90ELb0ELb0ELb1ELb0ELb0ELb0ELb1ELb0ELb0ELb1ELb0ELb0EEENS1_21CollectiveEpilogueFwdINS6_IJSA_NS7_ILi512EEESA_EEES9_SC_SE_Li256ELb0ELb1ELb0ELb0EEENS1_29StaticPersistentTileSchedulerILb0EEEEEEEEEvNT_6ParamsE)
        /*0380*/ 	.word	0x000000a8


	//----- nvinfo : EIATTR_FRAME_SIZE
	.align		4
.L_185:
        /*0384*/ 	.byte	0x04, 0x11
        /*0386*/ 	.short	(.L_187 - .L_186)
	.align		4
.L_186:
        /*0388*/ 	.word	index@(_ZN7cutlass13device_kernelIN5flash11enable_sm90INS1_16FlashAttnFwdSm90INS1_25CollectiveMainloopFwdSm90ILi2EN4cute5tupleIJNS5_1CILi1EEES8_S8_EEENS6_IJNS7_ILi64EEESA_SA_EEELi512ENS_10bfloat16_tEfNS_4arch4Sm90ELb0ELb0ELb1ELb0ELb0ELb0ELb1ELb0ELb0ELb1ELb0ELb0EEENS1_21CollectiveEpilogueFwdINS6_IJSA_NS7_ILi512EEESA_EEES9_SC_SE_Li256ELb0ELb1ELb0ELb0EEENS1_29StaticPersistentTileSchedulerILb0EEEEEEEEEvNT_6ParamsE)
        /*038c*/ 	.word	0x00000058


	//----- nvinfo : EIATTR_REGCOUNT
	.align		4
.L_187:
        /*0390*/ 	.byte	0x04, 0x2f
        /*0392*/ 	.short	(.L_189 - .L_188)
	.align		4
.L_188:
        /*0394*/ 	.word	index@(_ZN7cutlass13device_kernelIN5flash11enable_sm90INS1_16FlashAttnFwdSm90INS1_25CollectiveMainloopFwdSm90ILi2EN4cute5tupleIJNS5_1CILi1EEES8_S8_EEENS6_IJNS7_ILi64EEESA_SA_EEELi512ENS_10bfloat16_tEfNS_4arch4Sm90ELb0ELb0ELb1ELb0ELb0ELb0ELb0ELb0ELb0ELb1ELb0ELb0EEENS1_21CollectiveEpilogueFwdINS6_IJSA_NS7_ILi512EEESA_EEES9_SC_SE_Li256ELb0ELb1ELb0ELb0EEENS1_29StaticPersistentTileSchedulerILb0EEEEEEEEEvNT_6ParamsE)
        /*0398*/ 	.word	0x000000a8


	//----- nvinfo : EIATTR_FRAME_SIZE
	.align		4
.L_189:
        /*039c*/ 	.byte	0x04, 0x11
        /*039e*/ 	.short	(.L_191 - .L_190)
	.align		4
.L_190:
        /*03a0*/ 	.word	index@(_ZN7cutlass13device_kernelIN5flash11enable_sm90INS1_16FlashAttnFwdSm90INS1_25CollectiveMainloopFwdSm90ILi2EN4cute5tupleIJNS5_1CILi1EEES8_S8_EEENS6_IJNS7_ILi64EEESA_SA_EEELi512ENS_10bfloat16_tEfNS_4arch4Sm90ELb0ELb0ELb1ELb0ELb0ELb0ELb0ELb0ELb0ELb1ELb0ELb0EEENS1_21CollectiveEpilogueFwdINS6_IJSA_NS7_ILi512EEESA_EEES9_SC_SE_Li256ELb0ELb1ELb0ELb0EEENS1_29StaticPersistentTileSchedulerILb0EEEEEEEEEvNT_6ParamsE)
        /*03a4*/ 	.word	0x00000038


	//----- nvinfo : EIATTR_REGCOUNT
	.align		4
.L_191:
        /*03a8*/ 	.byte	0x04, 0x2f
        /*03aa*/ 	.short	(.L_193 - .L_192)
	.align		4
.L_192:
        /*03ac*/ 	.word	index@(_ZN7cutlass13device_kernelIN5flash11enable_sm90INS1_16FlashAttnFwdSm90INS1_25CollectiveMainloopFwdSm90ILi2EN4cute5tupleIJNS5_1CILi1EEES8_S8_EEENS6_IJNS7_ILi128EEESA_NS7_ILi192EEEEEELi128ENS_10bfloat16_tEfNS_4arch4Sm90ELb1ELb0ELb1ELb1ELb0ELb1ELb0ELb1ELb1ELb1ELb0ELb0EEENS1_21CollectiveEpilogueFwdINS6_IJSA_SA_SA_EEES9_SD_SF_Li256ELb1ELb1ELb0ELb0EEENS1_36VarlenDynamicPersistentTileSchedulerILi128ELi128ELi256ELi128ELb0ELb1ELb1ELb1ELb1ELb1EEEEEEEEEvNT_6ParamsE)
        /*03b0*/ 	.word	0x000000a8


	//----- nvinfo : EIATTR_FRAME_SIZE
	.align		4
.L_193:
        /*03b4*/ 	.byte	0x04, 0x11
        /*03b6*/ 	.short	(.L_195 - .L_194)
	.align		4
.L_194:
        /*03b8*/ 	.word	index@(_ZN7cutlass13device_kernelIN5flash11enable_sm90INS1_16FlashAttnFwdSm90INS1_25CollectiveMainloopFwdSm90ILi2EN4cute5tupleIJNS5_1CILi1EEES8_S8_EEENS6_IJNS7_ILi128EEESA_NS7_ILi192EEEEEELi128ENS_10bfloat16_tEfNS_4arch4Sm90ELb1ELb0ELb1ELb1ELb0ELb1ELb0ELb1ELb1ELb1ELb0ELb0EEENS1_21CollectiveEpilogueFwdINS6_IJSA_SA_SA_EEES9_SD_SF_Li256ELb1ELb1ELb0ELb0EEENS1_36VarlenDynamicPersistentTileSchedulerILi128ELi128ELi256ELi128ELb0ELb1ELb1ELb1ELb1ELb1EEEEEEEEEvNT_6ParamsE)
        /*03bc*/ 	.word	0x00000078


	//----- nvinfo : EIATTR_REGCOUNT
	.align		4
.L_195:
        /*03c0*/ 	.byte	0x04, 0x2f
        /*03c2*/ 	.short	(.L_197 - .L_196)
	.align		4
.L_196:
        /*03c4*/ 	.word	index@(_ZN7cutlass13device_kernelIN5flash11enable_sm90INS1_16FlashAttnFwdSm90INS1_25CollectiveMainloopFwdSm90ILi2EN4cute5tupleIJNS5_1CILi1EEES8_S8_EEENS6_IJNS7_ILi128EEESA_NS7_ILi192EEEEEELi128ENS_10bfloat16_tEfNS_4arch4Sm90ELb1ELb0ELb1ELb1ELb0ELb0ELb0ELb1ELb1ELb1ELb0ELb0EEENS1_21CollectiveEpilogueFwdINS6_IJSA_SA_SA_EEES9_SD_SF_Li256ELb1ELb1ELb0ELb0EEENS1_36VarlenDynamicPersistentTileSchedulerILi128ELi128ELi256ELi128ELb0ELb1ELb1ELb1ELb1ELb1EEEEEEEEEvNT_6ParamsE)
        /*03c8*/ 	.word	0x000000a8


	//----- nvinfo : EIATTR_FRAME_SIZE
	.align		4
.L_197:
        /*03cc*/ 	.byte	0x04, 0x11
        /*03ce*/ 	.short	(.L_199 - .L_198)
	.align		4
.L_198:
        /*03d0*/ 	.word	index@(_ZN7cutlass13device_kernelIN5flash11enable_sm90INS1_16FlashAttnFwdSm90INS1_25CollectiveMainloopFwdSm90ILi2EN4cute5tupleIJNS5_1CILi1EEES8_S8_EEENS6_IJNS7_ILi128EEESA_NS7_ILi192EEEEEELi128ENS_10bfloat16_tEfNS_4arch4Sm90ELb1ELb0ELb1ELb1ELb0ELb0ELb0ELb1ELb1ELb1ELb0ELb0EEENS1_21CollectiveEpilogueFwdINS6_IJSA_SA_SA_EEES9_SD_SF_Li256ELb1ELb1ELb0ELb0EEENS1_36VarlenDynamicPersistentTileSchedulerILi128ELi128ELi256ELi128ELb0ELb1ELb1ELb1ELb1ELb1EEEEEEEEEvNT_6ParamsE)
        /*03d4*/ 	.word	0x00000058


	//----- nvinfo : EIATTR_REGCOUNT
	.align		4
.L_199:
        /*03d8*/ 	.byte	0x04, 0x2f
        /*03da*/ 	.short	(.L_201 - .L_200)
	.align		4
.L_200:
        /*03dc*/ 	.word	index@(_ZN7cutlass13device_kernelIN5flash11enable_sm90INS1_16FlashAttnFwdSm90INS1_25CollectiveMainloopFwdSm90ILi2EN4cute5tupleIJNS5_1CILi1EEES8_S8_EEENS6_IJNS7_ILi128EEESA_NS7_ILi192EEEEEELi128ENS_10bfloat16_tEfNS_4arch4Sm90ELb1ELb0ELb1ELb0ELb0ELb0ELb0ELb1ELb1ELb1ELb0ELb0EEENS1_21CollectiveEpilogueFwdINS6_IJSA_SA_SA_EEES9_SD_SF_Li256ELb0ELb1ELb0ELb0EEENS1_30DynamicPersistentTileSchedulerILi256ELi128ELb0ELb1ELb1EEEEEEEEEvNT_6ParamsE)
        /*03e0*/ 	.word	0x000000a8


	//----- nvinfo : EIATTR_FRAME_SIZE
	.align		4
.L_201:
        /*03e4*/ 	.byte	0x04, 0x11
        /*03e6*/ 	.short	(.L_203 - .L_202)
	.align		4
.L_202:
        /*03e8*/ 	.word	index@(_ZN7cutlass13device_kernelIN5flash11enable_sm90INS1_16FlashAttnFwdSm90INS1_25CollectiveMainloopFwdSm90ILi2EN4cute5tupleIJNS5_1CILi1EEES8_S8_EEENS6_IJNS7_ILi128EEESA_NS7_ILi192EEEEEELi128ENS_10bfloat16_tEfNS_4arch4Sm90ELb1ELb0ELb1ELb0ELb0ELb0ELb0ELb1ELb1ELb1ELb0ELb0EEENS1_21CollectiveEpilogueFwdINS6_IJSA_SA_SA_EEES9_SD_SF_Li256ELb0ELb1ELb0ELb0EEENS1_30DynamicPersistentTileSchedulerILi256ELi128ELb0ELb1ELb1EEEEEEEEEvNT_6ParamsE)
        /*03ec*/ 	.word	0x00000028


	//----- nvinfo : EIATTR_REGCOUNT
	.align		4
.L_203:
        /*03f0*/ 	.byte	0x04, 0x2f
        /*03f2*/ 	.short	(.L_205 - .L_204)
	.align		4
.L_204:
        /*03f4*/ 	.word	index@(_ZN7cutlass13device_kernelIN5flash11enable_sm90INS1_16FlashAttnFwdSm90INS1_25CollectiveMainloopFwdSm90ILi2EN4cute5tupleIJNS5_1CILi1EEES8_S8_EEENS6_IJNS7_ILi128EEENS7_ILi96EEENS7_ILi192EEEEEELi128ENS_10bfloat16_tEfNS_4arch4Sm90ELb0ELb1ELb1ELb1ELb0ELb1ELb0ELb1ELb1ELb1ELb0ELb0EEENS1_21CollectiveEpilogueFwdINS6_IJSA_SA_SB_EEES9_SE_SG_Li256ELb1ELb1ELb0ELb0EEENS1_36VarlenDynamicPersistentTileSchedulerILi128ELi96ELi256ELi128ELb0ELb1ELb1ELb1ELb0ELb1EEEEEEEEEvNT_6ParamsE)
        /*03f8*/ 	.word	0x000000a8


	//----- nvinfo : EIATTR_FRAME_SIZE
	.align		4
.L_205:
        /*03fc*/ 	.byte	0x04, 0x11
        /*03fe*/ 	.short	(.L_207 - .L_206)
	.align		4
.L_206:
        /*0400*/ 	.word	index@(_ZN7cutlass13device_kernelIN5flash11enable_sm90INS1_16FlashAttnFwdSm90INS1_25CollectiveMainloopFwdSm90ILi2EN4cute5tupleIJNS5_1CILi1EEES8_S8_EEENS6_IJNS7_ILi128EEENS7_ILi96EEENS7_ILi192EEEEEELi128ENS_10bfloat16_tEfNS_4arch4Sm90ELb0ELb1ELb1ELb1ELb0ELb1ELb0ELb1ELb1ELb1ELb0ELb0EEENS1_21CollectiveEpilogueFwdINS6_IJSA_SA_SB_EEES9_SE_SG_Li256ELb1ELb1ELb0ELb0EEENS1_36VarlenDynamicPersistentTileSchedulerILi128ELi96ELi256ELi128ELb0ELb1ELb1ELb1ELb0ELb1EEEEEEEEEvNT_6ParamsE)
        /*0404*/ 	.word	0x00000050


	//----- nvinfo : EIATTR_REGCOUNT
	.align		4
.L_207:
        /*0408*/ 	.byte	0x04, 0x2f
        /*040a*/ 	.short	(.L_209 - .L_208)
	.align		4
.L_208:
        /*040c*/ 	.word	index@(_ZN7cutlass13device_kernelIN5flash11enable_sm90INS1_16FlashAttnFwdSm90INS1_25CollectiveMainloopFwdSm90ILi2EN4cute5tupleIJNS5_1CILi1EEES8_S8_EEENS6_IJNS7_ILi128EEENS7_ILi96EEENS7_ILi192EEEEEELi128ENS_10bfloat16_tEfNS_4arch4Sm90ELb0ELb1ELb1ELb1ELb0ELb0ELb0ELb1ELb1ELb1ELb0ELb0EEENS1_21CollectiveEpilogueFwdINS6_IJSA_SA_SB_EEES9_SE_SG_Li256ELb1ELb1ELb0ELb0EEENS1_36VarlenDynamicPersistentTileSchedulerILi128ELi96ELi256ELi128ELb0ELb1ELb1ELb1ELb0ELb1EEEEEEEEEvNT_6ParamsE)
        /*0410*/ 	.word	0x000000a8


	//----- nvinfo : EIATTR_FRAME_SIZE
	.align		4
.L_209:
        /*0414*/ 	.byte	0x04, 0x11
        /*0416*/ 	.short	(.L_211 - .L_210)
	.align		4
.L_210:
        /*0418*/ 	.word	index@(_ZN7cutlass13device_kernelIN5flash11enable_sm90INS1_16FlashAttnFwdSm90INS1_25CollectiveMainloopFwdSm90ILi2EN4cute5tupleIJNS5_1CILi1EEES8_S8_EEENS6_IJNS7_ILi128EEENS7_ILi96EEENS7_ILi192EEEEEELi128ENS_10bfloat16_tEfNS_4arch4Sm90ELb0ELb1ELb1ELb1ELb0ELb0ELb0ELb1ELb1ELb1ELb0ELb0EEENS1_21CollectiveEpilogueFwdINS6_IJSA_SA_SB_EEES9_SE_SG_Li256ELb1ELb1ELb0ELb0EEENS1_36VarlenDynamicPersistentTileSchedulerILi128ELi96ELi256ELi128ELb0ELb1ELb1ELb1ELb0ELb1EEEEEEEEEvNT_6ParamsE)
        /*041c*/ 	.word	0x00000050


	//----- nvinfo : EIATTR_REGCOUNT
	.align		4
.L_211:
        /*0420*/ 	.byte	0x04, 0x2f
        /*0422*/ 	.short	(.L_213 - .L_212)
	.align		4
.L_212:
        /*0424*/ 	.word	index@(_ZN7cutlass13device_kernelIN5flash11enable_sm90INS1_16FlashAttnFwdSm90INS1_25CollectiveMainloopFwdSm90ILi2EN4cute5tupleIJNS5_1CILi1EEES8_S8_EEENS6_IJNS7_ILi128EEENS7_ILi96EEENS7_ILi192EEEEEELi128ENS_10bfloat16_tEfNS_4arch4Sm90ELb0ELb1ELb1ELb0ELb0ELb0ELb0ELb1ELb1ELb1ELb0ELb0EEENS1_21CollectiveEpilogueFwdINS6_IJSA_SA_SB_EEES9_SE_SG_Li256ELb0ELb1ELb0ELb0EEENS1_30DynamicPersistentTileSchedulerILi256ELi128ELb0ELb1ELb1EEEEEEEEEvNT_6ParamsE)
        /*0428*/ 	.word	0x000000a8


	//----- nvinfo : EIATTR_FRAME_SIZE
	.align		4
.L_213:
        /*042c*/ 	.byte	0x04, 0x11
        /*042e*/ 	.short	(.L_215 - .L_214)
	.align		4
.L_214:
        /*0430*/ 	.word	index@(_ZN7cutlass13device_kernelIN5flash11enable_sm90INS1_16FlashAttnFwdSm90INS1_25CollectiveMainloopFwdSm90ILi2EN4cute5tupleIJNS5_1CILi1EEES8_S8_EEENS6_IJNS7_ILi128EEENS7_ILi96EEENS7_ILi192EEEEEELi128ENS_10bfloat16_tEfNS_4arch4Sm90ELb0ELb1ELb1ELb0ELb0ELb0ELb0ELb1ELb1ELb1ELb0ELb0EEENS1_21CollectiveEpilogueFwdINS6_IJSA_SA_SB_EEES9_SE_SG_Li256ELb0ELb1ELb0ELb0EEENS1_30DynamicPersistentTileSchedulerILi256ELi128ELb0ELb1ELb1EEEEEEEEEvNT_6ParamsE)
        /*0434*/ 	.word	0x00000020


	//----- nvinfo : EIATTR_REGCOUNT
	.align		4
.L_215:
        /*0438*/ 	.byte	0x04, 0x2f
        /*043a*/ 	.short	(.L_217 - .L_216)
	.align		4
.L_216:
        /*043c*/ 	.word	index@(_ZN7cutlass13device_kernelIN5flash11enable_sm90INS1_16FlashAttnFwdSm90INS1_25CollectiveMainloopFwdSm90ILi2EN4cute5tupleIJNS5_1CILi1EEES8_S8_EEENS6_IJNS7_ILi128EEESA_NS7_ILi192EEEEEELi128ENS_10bfloat16_tEfNS_4arch4Sm90ELb0ELb0ELb1ELb1ELb0ELb1ELb0ELb1ELb1ELb1ELb0ELb0EEENS1_21CollectiveEpilogueFwdINS6_IJSA_SA_SA_EEES9_SD_SF_Li256ELb1ELb1ELb0ELb0EEENS1_36VarlenDynamicPersistentTileSchedulerILi128ELi128ELi256ELi128ELb0ELb1ELb1ELb0ELb1ELb1EEEEEEEEEvNT_6ParamsE)
        /*0440*/ 	.word	0x000000a8


	//----- nvinfo : EIATTR_FRAME_SIZE
	.align		4
.L_217:
        /*0444*/ 	.byte	0x04, 0x11
        /*0446*/ 	.short	(.L_219 - .L_218)
	.align		4
.L_218:
        /*0448*/ 	.word	index@(_ZN7cutlass13device_kernelIN5flash11enable_sm90INS1_16FlashAttnFwdSm90INS1_25CollectiveMainloopFwdSm90ILi2EN4cute5tupleIJNS5_1CILi1EEES8_S8_EEENS6_IJNS7_ILi128EEESA_NS7_ILi192EEEEEELi128ENS_10bfloat16_tEfNS_4arch4Sm90ELb0ELb0ELb1ELb1ELb0ELb1ELb0ELb1ELb1ELb1ELb0ELb0EEENS1_21CollectiveEpilogueFwdINS6_IJSA_SA_SA_EEES9_SD_SF_Li256ELb1ELb1ELb0ELb0EEENS1_36VarlenDynamicPersistentTileSchedulerILi128ELi128ELi256ELi128ELb0ELb1ELb1ELb0ELb1ELb1EEEEEEEEEvNT_6ParamsE)
        /*044c*/ 	.word	0x00000090


	//----- nvinfo : EIATTR_REGCOUNT
	.align		4
.L_219:
        /*0450*/ 	.byte	0x04, 0x2f
        /*0452*/ 	.short	(.L_221 - .L_220)
	.align		4
.L_220:
        /*0454*/ 	.word	index@(_ZN7cutlass13device_kernelIN5flash11enable_sm90INS1_16FlashAttnFwdSm90INS1_25CollectiveMainloopFwdSm90ILi2EN4cute5tupleIJNS5_1CILi1EEES8_S8_EEENS6_IJNS7_ILi128EEESA_NS7_ILi192EEEEEELi128ENS_10bfloat16_tEfNS_4arch4Sm90ELb0ELb0ELb1ELb1ELb0ELb0ELb0ELb1ELb1ELb1ELb0ELb0EEENS1_21CollectiveEpilogueFwdINS6_IJSA_SA_SA_EEES9_SD_SF_Li256ELb1ELb1ELb0ELb0EEENS1_36VarlenDynamicPersistentTileSchedulerILi128ELi128ELi256ELi128ELb0ELb1ELb1ELb0ELb1ELb1EEEEEEEEEvNT_6ParamsE)
        /*0458*/ 	.word	0x000000a8


	//----- nvinfo : EIATTR_FRAME_SIZE
	.align		4
.L_221:
        /*045c*/ 	.byte	0x04, 0x11
        /*045e*/ 	.short	(.L_223 - .L_222)
	.align		4
.L_222:
        /*0460*/ 	.word	index@(_ZN7cutlass13device_kernelIN5flash11enable_sm90INS1_16FlashAttnFwdSm90INS1_25CollectiveMainloopFwdSm90ILi2EN4cute5tupleIJNS5_1CILi1EEES8_S8_EEENS6_IJNS7_ILi128EEESA_NS7_ILi192EEEEEELi128ENS_10bfloat16_tEfNS_4arch4Sm90ELb0ELb0ELb1ELb1ELb0ELb0ELb0ELb1ELb1ELb1ELb0ELb0EEENS1_21CollectiveEpilogueFwdINS6_IJSA_SA_SA_EEES9_SD_SF_Li256ELb1ELb1ELb0ELb0EEENS1_36VarlenDynamicPersistentTileSchedulerILi128ELi128ELi256ELi128ELb0ELb1ELb1ELb0ELb1ELb1EEEEEEEEEvNT_6ParamsE)
        /*0464*/ 	.word	0x00000060


	//----- nvinfo : EIATTR_REGCOUNT
	.align		4
.L_223:
        /*0468*/ 	.byte	0x04, 0x2f
        /*046a*/ 	.short	(.L_225 - .L_224)
	.align		4
.L_224:
        /*046c*/ 	.word	index@(_ZN7cutlass13device_kernelIN5flash11enable_sm90INS1_16FlashAttnFwdSm90INS1_25CollectiveMainloopFwdSm90ILi2EN4cute5tupleIJNS5_1CILi2EEENS7_ILi1EEES9_EEENS6_IJNS7_ILi128EEESB_NS7_ILi192EEEEEELi128ENS_10bfloat16_tEfNS_4arch4Sm90ELb0ELb0ELb1ELb0ELb0ELb0ELb0ELb1ELb1ELb1ELb0ELb0EEENS1_21CollectiveEpilogueFwdINS6_IJSB_SB_SB_EEESA_SE_SG_Li256ELb0ELb1ELb0ELb0EEENS1_29StaticPersistentTileSchedulerILb0EEEEEEEEEvNT_6ParamsE)
        /*0470*/ 	.word	0x000000a8


	//----- nvinfo : EIATTR_FRAME_SIZE
	.align		4
.L_225:
        /*0474*/ 	.byte	0x04, 0x11
        /*0476*/ 	.short	(.L_227 - .L_226)
	.align		4
.L_226:
        /*0478*/ 	.word	index@(_ZN7cutlass13device_kernelIN5flash11enable_sm90INS1_16FlashAttnFwdSm90INS1_25CollectiveMainloopFwdSm90ILi2EN4cute5tupleIJNS5_1CILi2EEENS7_ILi1EEES9_EEENS6_IJNS7_ILi128EEESB_NS7_ILi192EEEEEELi128ENS_10bfloat16_tEfNS_4arch4Sm90ELb0ELb0ELb1ELb0ELb0ELb0ELb0ELb1ELb1ELb1ELb0ELb0EEENS1_21CollectiveEpilogueFwdINS6_IJSB_SB_SB_EEESA_SE_SG_Li256ELb0ELb1ELb0ELb0EEENS1_29StaticPersistentTileSchedulerILb0EEEEEEEEEvNT_6ParamsE)
        /*047c*/ 	.word	0x00000038


	//----- nvinfo : EIATTR_REGCOUNT
	.align		4
.L_227:
        /*0480*/ 	.byte	0x04, 0x2f
        /*0482*/ 	.short	(.L_229 - .L_228)
	.align		4
.L_228:
        /*0484*/ 	.word	index@(_ZN7cutlass13device_kernelIN5flash11enable_sm90INS1_16FlashAttnFwdSm90INS1_25CollectiveMainloopFwdSm90ILi2EN4cute5tupleIJNS5_1CILi1EEES8_S8_EEENS6_IJNS7_ILi128EEESA_NS7_ILi192EEEEEELi128ENS_10bfloat16_tEfNS_4arch4Sm90ELb0ELb0ELb1ELb0ELb0ELb0ELb0ELb1ELb1ELb1ELb0ELb0EEENS1_21CollectiveEpilogueFwdINS6_IJSA_SA_SA_EEES9_SD_SF_Li256ELb0ELb1ELb0ELb0EEENS1_29StaticPersistentTileSchedulerILb0EEEEEEEEEvNT_6ParamsE)
        /*0488*/ 	.word	0x000000a8


	//----- nvinfo : EIATTR_FRAME_SIZE
	.align		4
.L_229:
        /*048c*/ 	.byte	0x04, 0x11
        /*048e*/ 	.short	(.L_231 - .L_230)
	.align		4
.L_230:
        /*0490*/ 	.word	index@(_ZN7cutlass13device_kernelIN5flash11enable_sm90INS1_16FlashAttnFwdSm90INS1_25CollectiveMainloopFwdSm90ILi2EN4cute5tupleIJNS5_1CILi1EEES8_S8_EEENS6_IJNS7_ILi128EEESA_NS7_ILi192EEEEEELi128ENS_10bfloat16_tEfNS_4arch4Sm90ELb0ELb0ELb1ELb0ELb0ELb0ELb0ELb1ELb1ELb1ELb0ELb0EEENS1_21CollectiveEpilogueFwdINS6_IJSA_SA_SA_EEES9_SD_SF_Li256ELb0ELb1ELb0ELb0EEENS1_29StaticPersistentTileSchedulerILb0EEEEEEEEEvNT_6ParamsE)
        /*0494*/ 	.word	0x00000038


	//----- nvinfo : EIATTR_MIN_STACK_SIZE
	.align		4
.L_231:
        /*0498*/ 	.byte	0x04, 0x12
        /*049a*/ 	.short	(.L_233 - .L_232)
	.align		4
.L_232:
        /*049c*/ 	.word	index@(_ZN7cutlass13device_kernelIN5flash11enable_sm90INS1_16FlashAttnFwdSm90INS1_25CollectiveMainloopFwdSm90ILi2EN4cute5tupleIJNS5_1CILi1EEES8_S8_EEENS6_IJNS7_ILi128EEESA_NS7_ILi192EEEEEELi128ENS_10bfloat16_tEfNS_4arch4Sm90ELb0ELb0ELb1ELb0ELb0ELb0ELb0ELb1ELb1ELb1ELb0ELb0EEENS1_21CollectiveEpilogueFwdINS6_IJSA_SA_SA_EEES9_SD_SF_Li256ELb0ELb1ELb0ELb0EEENS1_29StaticPersistentTileSchedulerILb0EEEEEEEEEvNT_6ParamsE)
        /*04a0*/ 	.word	0x00000038


	//----- nvinfo : EIATTR_MIN_STACK_SIZE
	.align		4
.L_233:
        /*04a4*/ 	.byte	0x04, 0x12
        /*04a6*/ 	.short	(.L_235 - .L_234)
	.align		4
.L_234:
        /*04a8*/ 	.word	index@(_ZN7cutlass13device_kernelIN5flash11enable_sm90INS1_16FlashAttnFwdSm90INS1_25CollectiveMainloopFwdSm90ILi2EN4cute5tupleIJNS5_1CILi2EEENS7_ILi1EEES9_EEENS6_IJNS7_ILi128EEESB_NS7_ILi192EEEEEELi128ENS_10bfloat16_tEfNS_4arch4Sm90ELb0ELb0ELb1ELb0ELb0ELb0ELb0ELb1ELb1ELb1ELb0ELb0EEENS1_21CollectiveEpilogueFwdINS6_IJSB_SB_SB_EEESA_SE_SG_Li256ELb0ELb1ELb0ELb0EEENS1_29StaticPersistentTileSchedulerILb0EEEEEEEEEvNT_6ParamsE)
        /*04ac*/ 	.word	0x00000038


	//----- nvinfo : EIATTR_MIN_STACK_SIZE
	.align		4
.L_235:
        /*04b0*/ 	.byte	0x04, 0x12
        /*04b2*/ 	.short	(.L_237 - .L_236)
	.align		4
.L_236:
        /*04b4*/ 	.word	index@(_ZN7cutlass13device_kernelIN5flash11enable_sm90INS1_16FlashAttnFwdSm90INS1_25CollectiveMainloopFwdSm90ILi2EN4cute5tupleIJNS5_1CILi1EEES8_S8_EEENS6_IJNS7_ILi128EEESA_NS7_ILi192EEEEEELi128ENS_10bfloat16_tEfNS_4arch4Sm90ELb0ELb0ELb1ELb1ELb0ELb0ELb0ELb1ELb1ELb1ELb0ELb0EEENS1_21CollectiveEpilogueFwdINS6_IJSA_SA_SA_EEES9_SD_SF_Li256ELb1ELb1ELb0ELb0EEENS1_36VarlenDynamicPersistentTileSchedulerILi128ELi128ELi256ELi128ELb0ELb1ELb1ELb0ELb1ELb1EEEEEEEEEvNT_6ParamsE)
        /*04b8*/ 	.word	0x00000060


	//----- nvinfo : EIATTR_MIN_STACK_SIZE
	.align		4
.L_237:
        /*04bc*/ 	.byte	0x04, 0x12
        /*04be*/ 	.short	(.L_239 - .L_238)
	.align		4
.L_238:
        /*04c0*/ 	.word	index@(_ZN7cutlass13device_kernelIN5flash11enable_sm90INS1_16FlashAttnFwdSm90INS1_25CollectiveMainloopFwdSm90ILi2EN4cute5tupleIJNS5_1CILi1EEES8_S8_EEENS6_IJNS7_ILi128EEESA_NS7_ILi192EEEEEELi128ENS_10bfloat16_tEfNS_4arch4Sm90ELb0ELb0ELb1ELb1ELb0ELb1ELb0ELb1ELb1ELb1ELb0ELb0EEENS1_21CollectiveEpilogueFwdINS6_IJSA_SA_SA_EEES9_SD_SF_Li256ELb1ELb1ELb0ELb0EEENS1_36VarlenDynamicPersistentTileSchedulerILi128ELi128ELi256ELi128ELb0ELb1ELb1ELb0ELb1ELb1EEEEEEEEEvNT_6ParamsE)
        /*04c4*/ 	.word	0x00000090


	//----- nvinfo : EIATTR_MIN_STACK_SIZE
	.align		4
.L_239:
        /*04c8*/ 	.byte	0x04, 0x12
        /*04ca*/ 	.short	(.L_241 - .L_240)
	.align		4
.L_240:
        /*04cc*/ 	.word	index@(_ZN7cutlass13device_kernelIN5flash11enable_sm90INS1_16FlashAttnFwdSm90INS1_25CollectiveMainloopFwdSm90ILi2EN4cute5tupleIJNS5_1CILi1EEES8_S8_EEENS6_IJNS7_ILi128EEENS7_ILi96EEENS7_ILi192EEEEEELi128ENS_10bfloat16_tEfNS_4arch4Sm90ELb0ELb1ELb1ELb0ELb0ELb0ELb0ELb1ELb1ELb1ELb0ELb0EEENS1_21CollectiveEpilogueFwdINS6_IJSA_SA_SB_EEES9_SE_SG_Li256ELb0ELb1ELb0ELb0EEENS1_30DynamicPersistentTileSchedulerILi256ELi128ELb0ELb1ELb1EEEEEEEEEvNT_6ParamsE)
        /*04d0*/ 	.word	0x00000020


	//----- nvinfo : EIATTR_MIN_STACK_SIZE
	.align		4
.L_241:
        /*04d4*/ 	.byte	0x04, 0x12
        /*04d6*/ 	.short	(.L_243 - .L_242)
	.align		4
.L_242:
        /*04d8*/ 	.word	index@(_ZN7cutlass13device_kernelIN5flash11enable_sm90INS1_16FlashAttnFwdSm90INS1_25CollectiveMainloopFwdSm90ILi2EN4cute5tupleIJNS5_1CILi1EEES8_S8_EEENS6_IJNS7_ILi128EEENS7_ILi96EEENS7_ILi192EEEEEELi128ENS_10bfloat16_tEfNS_4arch4Sm90ELb0ELb1ELb1ELb1ELb0ELb0ELb0ELb1ELb1ELb1ELb0ELb0EEENS1_21CollectiveEpilogueFwdINS6_IJSA_SA_SB_EEES9_SE_SG_Li256ELb1ELb1ELb0ELb0EEENS1_36VarlenDynamicPersistentTileSchedulerILi128ELi96ELi256ELi128ELb0ELb1ELb1ELb1ELb0ELb1EEEEEEEEEvNT_6ParamsE)
        /*04dc*/ 	.word	0x00000050


	//----- nvinfo : EIATTR_MIN_STACK_SIZE
	.align		4
.L_243:
        /*04e0*/ 	.byte	0x04, 0x12
        /*04e2*/ 	.short	(.L_245 - .L_244)
	.align		4
.L_244:
        /*04e4*/ 	.word	index@(_ZN7cutlass13device_kernelIN5flash11enable_sm90INS1_16FlashAttnFwdSm90INS1_25CollectiveMainloopFwdSm90ILi2EN4cute5tupleIJNS5_1CILi1EEES8_S8_EEENS6_IJNS7_ILi128EEENS7_ILi96EEENS7_ILi192EEEEEELi128ENS_10bfloat16_tEfNS_4arch4Sm90ELb0ELb1ELb1ELb1ELb0ELb1ELb0ELb1ELb1ELb1ELb0ELb0EEENS1_21CollectiveEpilogueFwdINS6_IJSA_SA_SB_EEES9_SE_SG_Li256ELb1ELb1ELb0ELb0EEENS1_36VarlenDynamicPersistentTileSchedulerILi128ELi96ELi256ELi128ELb0ELb1ELb1ELb1ELb0ELb1EEEEEEEEEvNT_6ParamsE)
        /*04e8*/ 	.word	0x00000050


	//----- nvinfo : EIATTR_MIN_STACK_SIZE
	.align		4
.L_245:
        /*04ec*/ 	.byte	0x04, 0x12
        /*04ee*/ 	.short	(.L_247 - .L_246)
	.align		4
.L_246:
        /*04f0*/ 	.word	index@(_ZN7cutlass13device_kernelIN5flash11enable_sm90INS1_16FlashAttnFwdSm90INS1_25CollectiveMainloopFwdSm90ILi2EN4cute5tupleIJNS5_1CILi1EEES8_S8_EEENS6_IJNS7_ILi128EEESA_NS7_ILi192EEEEEELi128ENS_10bfloat16_tEfNS_4arch4Sm90ELb1ELb0ELb1ELb0ELb0ELb0ELb0ELb1ELb1ELb1ELb0ELb0EEENS1_21CollectiveEpilogueFwdINS6_IJSA_SA_SA_EEES9_SD_SF_Li256ELb0ELb1ELb0ELb0EEENS1_30DynamicPersistentTileSchedulerILi256ELi128ELb0ELb1ELb1EEEEEEEEEvNT_6ParamsE)
        /*04f4*/ 	.word	0x00000028


	//----- nvinfo : EIATTR_MIN_STACK_SIZE
	.align		4
.L_247:
        /*04f8*/ 	.byte	0x04, 0x12
        /*04fa*/ 	.short	(.L_249 - .L_248)
	.align		4
.L_248:
        /*04fc*/ 	.word	index@(_ZN7cutlass13device_kernelIN5flash11enable_sm90INS1_16FlashAttnFwdSm90INS1_25CollectiveMainloopFwdSm90ILi2EN4cute5tupleIJNS5_1CILi1EEES8_S8_EEENS6_IJNS7_ILi128EEESA_NS7_ILi192EEEEEELi128ENS_10bfloat16_tEfNS_4arch4Sm90ELb1ELb0ELb1ELb1ELb0ELb0ELb0ELb1ELb1ELb1ELb0ELb0EEENS1_21CollectiveEpilogueFwdINS6_IJSA_SA_SA_EEES9_SD_SF_Li256ELb1ELb1ELb0ELb0EEENS1_36VarlenDynamicPersistentTileSchedulerILi128ELi128ELi256ELi128ELb0ELb1ELb1ELb1ELb1ELb1EEEEEEEEEvNT_6ParamsE)
        /*0500*/ 	.word	0x00000058


	//----- nvinfo : EIATTR_MIN_STACK_SIZE
	.align		4
.L_249:
        /*0504*/ 	.byte	0x04, 0x12
        /*0506*/ 	.short	(.L_251 - .L_250)
	.align		4
.L_250:
        /*0508*/ 	.word	index@(_ZN7cutlass13device_kernelIN5flash11enable_sm90INS1_16FlashAttnFwdSm90INS1_25CollectiveMainloopFwdSm90ILi2EN4cute5tupleIJNS5_1CILi1EEES8_S8_EEENS6_IJNS7_ILi128EEESA_NS7_ILi192EEEEEELi128ENS_10bfloat16_tEfNS_4arch4Sm90ELb1ELb0ELb1ELb1ELb0ELb1ELb0ELb1ELb1ELb1ELb0ELb0EEENS1_21CollectiveEpilogueFwdINS6_IJSA_SA_SA_EEES9_SD_SF_Li256ELb1ELb1ELb0ELb0EEENS1_36VarlenDynamicPersistentTileSchedulerILi128ELi128ELi256ELi128ELb0ELb1ELb1ELb1ELb1ELb1EEEEEEEEEvNT_6ParamsE)
        /*050c*/ 	.word	0x00000078


	//----- nvinfo : EIATTR_MIN_STACK_SIZE
	.align		4
.L_251:
        /*0510*/ 	.byte	0x04, 0x12
        /*0512*/ 	.short	(.L_253 - .L_252)
	.align		4
.L_252:
        /*0514*/ 	.word	index@(_ZN7cutlass13device_kernelIN5flash11enable_sm90INS1_16FlashAttnFwdSm90INS1_25CollectiveMainloopFwdSm90ILi2EN4cute5tupleIJNS5_1CILi1EEES8_S8_EEENS6_IJNS7_ILi64EEESA_SA_EEELi512ENS_10bfloat16_tEfNS_4arch4Sm90ELb0ELb0ELb1ELb0ELb0ELb0ELb0ELb0ELb0ELb1ELb0ELb0EEENS1_21CollectiveEpilogueFwdINS6_IJSA_NS7_ILi512EEESA_EEES9_SC_SE_Li256ELb0ELb1ELb0ELb0EEENS1_29StaticPersistentTileSchedulerILb0EEEEEEEEEvNT_6ParamsE)
        /*0518*/ 	.word	0x00000038


	//----- nvinfo : EIATTR_MIN_STACK_SIZE
	.align		4
.L_253:
        /*051c*/ 	.byte	0x04, 0x12
        /*051e*/ 	.short	(.L_255 - .L_254)
	.align		4
.L_254:
        /*0520*/ 	.word	index@(_ZN7cutlass13device_kernelIN5flash11enable_sm90INS1_16FlashAttnFwdSm90INS1_25CollectiveMainloopFwdSm90ILi2EN4cute5tupleIJNS5_1CILi1EEES8_S8_EEENS6_IJNS7_ILi64EEESA_SA_EEELi512ENS_10bfloat16_tEfNS_4arch4Sm90ELb0ELb0ELb1ELb0ELb0ELb0ELb1ELb0ELb0ELb1ELb0ELb0EEENS1_21CollectiveEpilogueFwdINS6_IJSA_NS7_ILi512EEESA_EEES9_SC_SE_Li256ELb0ELb1ELb0ELb0EEENS1_29StaticPersistentTileSchedulerILb0EEEEEEEEEvNT_6ParamsE)
        /*0524*/ 	.word	0x00000058


	//----- nvinfo : EIATTR_MIN_STACK_SIZE
	.align		4
.L_255:
        /*0528*/ 	.byte	0x04, 0x12
        /*052a*/ 	.short	(.L_257 - .L_256)
	.align		4
.L_256:
        /*052c*/ 	.word	index@(_ZN7cutlass13device_kernelIN5flash11enable_sm90INS1_16FlashAttnFwdSm90INS1_25CollectiveMainloopFwdSm90ILi2EN4cute5tupleIJNS5_1CILi1EEES8_S8_EEENS6_IJNS7_ILi64EEESA_SA_EEELi512ENS_10bfloat16_tEfNS_4arch4Sm90ELb0ELb0ELb1ELb1ELb0ELb0ELb0ELb0ELb0ELb1ELb0ELb0EEENS1_21CollectiveEpilogueFwdINS6_IJSA_NS7_ILi512EEESA_EEES9_SC_SE_Li256ELb1ELb1ELb0ELb0EEENS1_36VarlenDynamicPersistentTileSchedulerILi64ELi64ELi256ELi128ELb0ELb1ELb1ELb0ELb1ELb1EEEEEEEEEvNT_6ParamsE)
        /*0530*/ 	.word	0x00000060


	//----- nvinfo : EIATTR_MIN_STACK_SIZE
	.align		4
.L_257:
        /*0534*/ 	.byte	0x04, 0x12
        /*0536*/ 	.short	(.L_259 - .L_258)
	.align		4
.L_258:
        /*0538*/ 	.word	index@(_ZN7cutlass13device_kernelIN5flash11enable_sm90INS1_16FlashAttnFwdSm90INS1_25CollectiveMainloopFwdSm90ILi2EN4cute5tupleIJNS5_1CILi1EEES8_S8_EEENS6_IJNS7_ILi64EEESA_SA_EEELi512ENS_10bfloat16_tEfNS_4arch4Sm90ELb0ELb0ELb1ELb1ELb0ELb1ELb0ELb0ELb0ELb1ELb0ELb0EEENS1_21CollectiveEpilogueFwdINS6_IJSA_NS7_ILi512EEESA_EEES9_SC_SE_Li256ELb1ELb1ELb0ELb0EEENS1_36VarlenDynamicPersistentTileSchedulerILi64ELi64ELi256ELi128ELb0ELb1ELb1ELb0ELb1ELb1EEEEEEEEEvNT_6ParamsE)
        /*053c*/ 	.word	0x00000068


	//----- nvinfo : EIATTR_MIN_STACK_SIZE
	.align		4
.L_259:
        /*0540*/ 	.byte	0x04, 0x12
        /*0542*/ 	.short	(.L_261 - .L_260)
	.align		4
.L_260:
        /*0544*/ 	.word	index@(_ZN7cutlass13device_kernelIN5flash11enable_sm90INS1_16FlashAttnFwdSm90INS1_25CollectiveMainloopFwdSm90ILi2EN4cute5tupleIJNS5_1CILi1EEES8_S8_EEENS6_IJNS7_ILi64EEESA_SA_EEELi512ENS_10bfloat16_tEfNS_4arch4Sm90ELb0ELb0ELb1ELb1ELb0ELb0ELb1ELb0ELb0ELb1ELb0ELb0EEENS1_21CollectiveEpilogueFwdINS6_IJSA_NS7_ILi512EEESA_EEES9_SC_SE_Li256ELb1ELb1ELb0ELb0EEENS1_36VarlenDynamicPersistentTileSchedulerILi64ELi64ELi256ELi128ELb0ELb1ELb1ELb0ELb1ELb1EEEEEEEEEvNT_6ParamsE)
        /*0548*/ 	.word	0x00000070


	//----- nvinfo : EIATTR_MIN_STACK_SIZE
	.align		4
.L_261:
        /*054c*/ 	.byte	0x04, 0x12
        /*054e*/ 	.short	(.L_263 - .L_262)
	.align		4
.L_262:
        /*0550*/ 	.word	index@(_ZN7cutlass13device_kernelIN5flash11enable_sm90INS1_16FlashAttnFwdSm90INS1_25CollectiveMainloopFwdSm90ILi2EN4cute5tupleIJNS5_1CILi1EEES8_S8_EEENS6_IJNS7_ILi64EEESA_SA_EEELi512ENS_10bfloat16_tEfNS_4arch4Sm90ELb0ELb0ELb1ELb1ELb0ELb1ELb1ELb0ELb0ELb1ELb0ELb0EEENS1_21CollectiveEpilogueFwdINS6_IJSA_NS7_ILi512EEESA_EEES9_SC_SE_Li256ELb1ELb1ELb0ELb0EEENS1_36VarlenDynamicPersistentTileSchedulerILi64ELi64ELi256ELi128ELb0ELb1ELb1ELb0ELb1ELb1EEEEEEEEEvNT_6ParamsE)
        /*0554*/ 	.word	0x00000078


	//----- nvinfo : EIATTR_MIN_STACK_SIZE
	.align		4
.L_263:
        /*0558*/ 	.byte	0x04, 0x12
        /*055a*/ 	.short	(.L_265 - .L_264)
	.align		4
.L_264:
        /*055c*/ 	.word	index@(_ZN7cutlass13device_kernelIN5flash11enable_sm90INS1_16FlashAttnFwdSm90INS1_25CollectiveMainloopFwdSm90ILi2EN4cute5tupleIJNS5_1CILi1EEES8_S8_EEENS6_IJNS7_ILi64EEESA_SA_EEELi512ENS_10bfloat16_tEfNS_4arch4Sm90ELb0ELb1ELb1ELb0ELb0ELb0ELb0ELb0ELb0ELb1ELb0ELb0EEENS1_21CollectiveEpilogueFwdINS6_IJSA_NS7_ILi512EEESA_EEES9_SC_SE_Li256ELb0ELb1ELb0ELb0EEENS1_30DynamicPersistentTileSchedulerILi256ELi128ELb0ELb1ELb1EEEEEEEEEvNT_6ParamsE)
        /*0560*/ 	.word	0x00000028


	//----- nvinfo : EIATTR_MIN_STACK_SIZE
	.align		4
.L_265:
        /*0564*/ 	.byte	0x04, 0x12
        /*0566*/ 	.short	(.L_267 - .L_266)
	.align		4
.L_266:
        /*0568*/ 	.word	index@(_ZN7cutlass13device_kernelIN5flash11enable_sm90INS1_16FlashAttnFwdSm90INS1_25CollectiveMainloopFwdSm90ILi2EN4cute5tupleIJNS5_1CILi1EEES8_S8_EEENS6_IJNS7_ILi64EEESA_SA_EEELi512ENS_10bfloat16_tEfNS_4arch4Sm90ELb0ELb1ELb1ELb0ELb0ELb0ELb1ELb0ELb0ELb1ELb0ELb0EEENS1_21CollectiveEpilogueFwdINS6_IJSA_NS7_ILi512EEESA_EEES9_SC_SE_Li256ELb0ELb1ELb0ELb0EEENS1_30DynamicPersistentTileSchedulerILi256ELi128ELb0ELb1ELb1EEEEEEEEEvNT_6ParamsE)
        /*056c*/ 	.word	0x00000490


	//----- nvinfo : EIATTR_MIN_STACK_SIZE
	.align		4
.L_267:
        /*0570*/ 	.byte	0x04, 0x12
        /*0572*/ 	.short	(.L_269 - .L_268)
	.align		4
.L_268:
        /*0574*/ 	.word	index@(_ZN7cutlass13device_kernelIN5flash11enable_sm90INS1_16FlashAttnFwdSm90INS1_25CollectiveMainloopFwdSm90ILi2EN4cute5tupleIJNS5_1CILi1EEES8_S8_EEENS6_IJNS7_ILi64EEESA_SA_EEELi512ENS_10bfloat16_tEfNS_4arch4Sm90ELb0ELb1ELb1ELb1ELb0ELb0ELb0ELb0ELb0ELb1ELb0ELb0EEENS1_21CollectiveEpilogueFwdINS6_IJSA_NS7_ILi512EEESA_EEES9_SC_SE_Li256ELb1ELb1ELb0ELb0EEENS1_36VarlenDynamicPersistentTileSchedulerILi64ELi64ELi256ELi128ELb0ELb1ELb1ELb1ELb0ELb1EEEEEEEEEvNT_6ParamsE)
        /*0578*/ 	.word	0x00000048


	//----- nvinfo : EIATTR_MIN_STACK_SIZE
	.align		4
.L_269:
        /*057c*/ 	.byte	0x04, 0x12
        /*057e*/ 	.short	(.L_271 - .L_270)
	.align		4
.L_270:
        /*0580*/ 	.word	index@(_ZN7cutlass13device_kernelIN5flash11enable_sm90INS1_16FlashAttnFwdSm90INS1_25CollectiveMainloopFwdSm90ILi2EN4cute5tupleIJNS5_1CILi1EEES8_S8_EEENS6_IJNS7_ILi64EEESA_SA_EEELi512ENS_10bfloat16_tEfNS_4arch4Sm90ELb0ELb1ELb1ELb1ELb0ELb1ELb0ELb0ELb0ELb1ELb0ELb0EEENS1_21CollectiveEpilogueFwdINS6_IJSA_NS7_ILi512EEESA_EEES9_SC_SE_Li256ELb1ELb1ELb0ELb0EEENS1_36VarlenDynamicPersistentTileSchedulerILi64ELi64ELi256ELi128ELb0ELb1ELb1ELb1ELb0ELb1EEEEEEEEEvNT_6ParamsE)
        /*0584*/ 	.word	0x00000050


	//----- nvinfo : EIATTR_MIN_STACK_SIZE
	.align		4
.L_271:
        /*0588*/ 	.byte	0x04, 0x12
        /*058a*/ 	.short	(.L_273 - .L_272)
	.align		4
.L_272:
        /*058c*/ 	.word	index@(_ZN7cutlass13device_kernelIN5flash11enable_sm90INS1_16FlashAttnFwdSm90INS1_25CollectiveMainloopFwdSm90ILi2EN4cute5tupleIJNS5_1CILi1EEES8_S8_EEENS6_IJNS7_ILi64EEESA_SA_EEELi512ENS_10bfloat16_tEfNS_4arch4Sm90ELb0ELb1ELb1ELb1ELb0ELb0ELb1ELb0ELb0ELb1ELb0ELb0EEENS1_21CollectiveEpilogueFwdINS6_IJSA_NS7_ILi512EEESA_EEES9_SC_SE_Li256ELb1ELb1ELb0ELb0EEENS1_36VarlenDynamicPersistentTileSchedulerILi64ELi64ELi256ELi128ELb0ELb1ELb1ELb1ELb0ELb1EEEEEEEEEvNT_6ParamsE)
        /*0590*/ 	.word	0x000004b0


	//----- nvinfo : EIATTR_MIN_STACK_SIZE
	.align		4
.L_273:
        /*0594*/ 	.byte	0x04, 0x12
        /*0596*/ 	.short	(.L_275 - .L_274)
	.align		4
.L_274:
        /*0598*/ 	.word	index@(_ZN7cutlass13device_kernelIN5flash11enable_sm90INS1_16FlashAttnFwdSm90INS1_25CollectiveMainloopFwdSm90ILi2EN4cute5tupleIJNS5_1CILi1EEES8_S8_EEENS6_IJNS7_ILi64EEESA_SA_EEELi512ENS_10bfloat16_tEfNS_4arch4Sm90ELb0ELb1ELb1ELb1ELb0ELb1ELb1ELb0ELb0ELb1ELb0ELb0EEENS1_21CollectiveEpilogueFwdINS6_IJSA_NS7_ILi512EEESA_EEES9_SC_SE_Li256ELb1ELb1ELb0ELb0EEENS1_36VarlenDynamicPersistentTileSchedulerILi64ELi64ELi256ELi128ELb0ELb1ELb1ELb1ELb0ELb1EEEEEEEEEvNT_6ParamsE)
        /*059c*/ 	.word	0x000004b0


	//----- nvinfo : EIATTR_MIN_STACK_SIZE
	.align		4
.L_275:
        /*05a0*/ 	.byte	0x04, 0x12
        /*05a2*/ 	.short	(.L_277 - .L_276)
	.align		4
.L_276:
        /*05a4*/ 	.word	index@(_ZN7cutlass13device_kernelIN5flash11enable_sm90INS1_16FlashAttnFwdSm90INS1_25CollectiveMainloopFwdSm90ILi2EN4cute5tupleIJNS5_1CILi1EEES8_S8_EEENS6_IJNS7_ILi64EEESA_SA_EEELi512ENS_10bfloat16_tEfNS_4arch4Sm90ELb1ELb0ELb1ELb0ELb0ELb0ELb0ELb0ELb0ELb1ELb0ELb0EEENS1_21CollectiveEpilogueFwdINS6_IJSA_NS7_ILi512EEESA_EEES9_SC_SE_Li256ELb0ELb1ELb0ELb0EEENS1_30DynamicPersistentTileSchedulerILi256ELi128ELb0ELb1ELb1EEEEEEEEEvNT_6ParamsE)
        /*05a8*/ 	.word	0x00000028


	//----- nvinfo : EIATTR_MIN_STACK_SIZE
	.align		4
.L_277:
        /*05ac*/ 	.byte	0x04, 0x12
        /*05ae*/ 	.short	(.L_279 - .L_278)
	.align		4
.L_278:
        /*05b0*/ 	.word	index@(_ZN7cutlass13device_kernelIN5flash11enable_sm90INS1_16FlashAttnFwdSm90INS1_25CollectiveMainloopFwdSm90ILi2EN4cute5tupleIJNS5_1CILi1EEES8_S8_EEENS6_IJNS7_ILi64EEESA_SA_EEELi512ENS_10bfloat16_tEfNS_4arch4Sm90ELb1ELb0ELb1ELb0ELb0ELb0ELb1ELb0ELb0ELb1ELb0ELb0EEENS1_21CollectiveEpilogueFwdINS6_IJSA_NS7_ILi512EEESA_EEES9_SC_SE_Li256ELb0ELb1ELb0ELb0EEENS1_30DynamicPersistentTileSchedulerILi256ELi128ELb0ELb1ELb1EEEEEEEEEvNT_6ParamsE)
        /*05b4*/ 	.word	0x00000048


	//----- nvinfo : EIATTR_MIN_STACK_SIZE
	.align		4
.L_279:
        /*05b8*/ 	.byte	0x04, 0x12
        /*05ba*/ 	.short	(.L_281 - .L_280)
	.align		4
.L_280:
        /*05bc*/ 	.word	index@(_ZN7cutlass13device_kernelIN5flash11enable_sm90INS1_16FlashAttnFwdSm90INS1_25CollectiveMainloopFwdSm90ILi2EN4cute5tupleIJNS5_1CILi1EEES8_S8_EEENS6_IJNS7_ILi64EEESA_SA_EEELi512ENS_10bfloat16_tEfNS_4arch4Sm90ELb1ELb0ELb1ELb1ELb0ELb0ELb0ELb0ELb0ELb1ELb0ELb0EEENS1_21CollectiveEpilogueFwdINS6_IJSA_NS7_ILi512EEESA_EEES9_SC_SE_Li256ELb1ELb1ELb0ELb0EEENS1_36VarlenDynamicPersistentTileSchedulerILi64ELi64ELi256ELi128ELb0ELb1ELb1ELb1ELb1ELb1EEEEEEEEEvNT_6ParamsE)
        /*05c0*/ 	.word	0x00000058


	//----- nvinfo : EIATTR_MIN_STACK_SIZE
	.align		4
.L_281:
        /*05c4*/ 	.byte	0x04, 0x12
        /*05c6*/ 	.short	(.L_283 - .L_282)
	.align		4
.L_282:
        /*05c8*/ 	.word	index@(_ZN7cutlass13device_kernelIN5flash11enable_sm90INS1_16FlashAttnFwdSm90INS1_25CollectiveMainloopFwdSm90ILi2EN4cute5tupleIJNS5_1CILi1EEES8_S8_EEENS6_IJNS7_ILi64EEESA_SA_EEELi512ENS_10bfloat16_tEfNS_4arch4Sm90ELb1ELb0ELb1ELb1ELb0ELb1ELb0ELb0ELb0ELb1ELb0ELb0EEENS1_21CollectiveEpilogueFwdINS6_IJSA_NS7_ILi512EEESA_EEES9_SC_SE_Li256ELb1ELb1ELb0ELb0EEENS1_36VarlenDynamicPersistentTileSchedulerILi64ELi64ELi256ELi128ELb0ELb1ELb1ELb1ELb1ELb1EEEEEEEEEvNT_6ParamsE)
        /*05cc*/ 	.word	0x00000060


	//----- nvinfo : EIATTR_MIN_STACK_SIZE
	.align		4
.L_283:
        /*05d0*/ 	.byte	0x04, 0x12
        /*05d2*/ 	.short	(.L_285 - .L_284)
	.align		4
.L_284:
        /*05d4*/ 	.word	index@(_ZN7cutlass13device_kernelIN5flash11enable_sm90INS1_16FlashAttnFwdSm90INS1_25CollectiveMainloopFwdSm90ILi2EN4cute5tupleIJNS5_1CILi1EEES8_S8_EEENS6_IJNS7_ILi64EEESA_SA_EEELi512ENS_10bfloat16_tEfNS_4arch4Sm90ELb1ELb0ELb1ELb1ELb0ELb0ELb1ELb0ELb0ELb1ELb0ELb0EEENS1_21CollectiveEpilogueFwdINS6_IJSA_NS7_ILi512EEESA_EEES9_SC_SE_Li256ELb1ELb1ELb0ELb0EEENS1_36VarlenDynamicPersistentTileSchedulerILi64ELi64ELi256ELi128ELb0ELb1ELb1ELb1ELb1ELb1EEEEEEEEEvNT_6ParamsE)
        /*05d8*/ 	.word	0x00000068


	//----- nvinfo : EIATTR_MIN_STACK_SIZE
	.align		4
.L_285:
        /*05dc*/ 	.byte	0x04, 0x12
        /*05de*/ 	.short	(.L_287 - .L_286)
	.align		4
.L_286:
        /*05e0*/ 	.word	index@(_ZN7cutlass13device_kernelIN5flash11enable_sm90INS1_16FlashAttnFwdSm90INS1_25CollectiveMainloopFwdSm90ILi2EN4cute5tupleIJNS5_1CILi1EEES8_S8_EEENS6_IJNS7_ILi64EEESA_SA_EEELi512ENS_10bfloat16_tEfNS_4arch4Sm90ELb1ELb0ELb1ELb1ELb0ELb1ELb1ELb0ELb0ELb1ELb0ELb0EEENS1_21CollectiveEpilogueFwdINS6_IJSA_NS7_ILi512EEESA_EEES9_SC_SE_Li256ELb1ELb1ELb0ELb0EEENS1_36VarlenDynamicPersistentTileSchedulerILi64ELi64ELi256ELi128ELb0ELb1ELb1ELb1ELb1ELb1EEEEEEEEEvNT_6ParamsE)
        /*05e4*/ 	.word	0x00000070


	//----- nvinfo : EIATTR_MIN_STACK_SIZE
	.align		4
.L_287:
        /*05e8*/ 	.byte	0x04, 0x12
        /*05ea*/ 	.short	(.L_289 - .L_288)
	.align		4
.L_288:
        /*05ec*/ 	.word	index@(_ZN7cutlass13device_kernelIN5flash11enable_sm90INS1_16FlashAttnFwdSm90INS1_25CollectiveMainloopFwdSm90ILi2EN4cute5tupleIJNS5_1CILi1EEES8_S8_EEENS6_IJNS7_ILi128EEENS7_ILi96EEENS7_ILi64EEEEEELi256ENS_10bfloat16_tEfNS_4arch4Sm90ELb0ELb0ELb1ELb0ELb0ELb0ELb0ELb1ELb0ELb1ELb0ELb0EEENS1_21CollectiveEpilogueFwdINS6_IJSA_NS7_ILi256EEESB_EEES9_SE_SG_Li256ELb0ELb1ELb0ELb0EEENS1_29StaticPersistentTileSchedulerILb0EEEEEEEEEvNT_6ParamsE)
        /*05f0*/ 	.word	0x00000038


	//----- nvinfo : EIATTR_MIN_STACK_SIZE
	.align		4
.L_289:
        /*05f4*/ 	.byte	0x04, 0x12
        /*05f6*/ 	.short	(.L_291 - .L_290)
	.align		4
.L_290:
        /*05f8*/ 	.word	index@(_ZN7cutlass13device_kernelIN5flash11enable_sm90INS1_16FlashAttnFwdSm90INS1_25CollectiveMainloopFwdSm90ILi2EN4cute5tupleIJNS5_1CILi1EEES8_S8_EEENS6_IJNS7_ILi128EEENS7_ILi96EEENS7_ILi64EEEEEELi256ENS_10bfloat16_tEfNS_4arch4Sm90ELb0ELb0ELb1ELb0ELb0ELb0ELb1ELb1ELb0ELb1ELb0ELb0EEENS1_21CollectiveEpilogueFwdINS6_IJSA_NS7_ILi256EEESB_EEES9_SE_SG_Li256ELb0ELb1ELb0ELb0EEENS1_29StaticPersistentTileSchedulerILb0EEEEEEEEEvNT_6ParamsE)
        /*05fc*/ 	.word	0x00000068


	//----- nvinfo : EIATTR_MIN_STACK_SIZE
	.align		4
.L_291:
        /*0600*/ 	.byte	0x04, 0x12
        /*0602*/ 	.short	(.L_293 - .L_292)
	.align		4
.L_292:
        /*0604*/ 	.word	index@(_ZN7cutlass13device_kernelIN5flash11enable_sm90INS1_16FlashAttnFwdSm90INS1_25CollectiveMainloopFwdSm90ILi2EN4cute5tupleIJNS5_1CILi1EEES8_S8_EEENS6_IJNS7_ILi128EEENS7_ILi96EEENS7_ILi64EEEEEELi256ENS_10bfloat16_tEfNS_4arch4Sm90ELb0ELb0ELb1ELb1ELb0ELb0ELb0ELb1ELb0ELb1ELb0ELb0EEENS1_21CollectiveEpilogueFwdINS6_IJSA_NS7_ILi256EEESB_EEES9_SE_SG_Li256ELb1ELb1ELb0ELb0EEENS1_36VarlenDynamicPersistentTileSchedulerILi128ELi96ELi256ELi128ELb0ELb1ELb1ELb0ELb1ELb1EEEEEEEEEvNT_6ParamsE)
        /*0608*/ 	.word	0x00000060


	//----- nvinfo : EIATTR_MIN_STACK_SIZE
	.align		4
.L_293:
        /*060c*/ 	.byte	0x04, 0x12
        /*060e*/ 	.short	(.L_295 - .L_294)
	.align		4
.L_294:
        /*0610*/ 	.word	index@(_ZN7cutlass13device_kernelIN5flash11enable_sm90INS1_16FlashAttnFwdSm90INS1_25CollectiveMainloopFwdSm90ILi2EN4cute5tupleIJNS5_1CILi1EEES8_S8_EEENS6_IJNS7_ILi128EEENS7_ILi96EEENS7_ILi64EEEEEELi256ENS_10bfloat16_tEfNS_4arch4Sm90ELb0ELb0ELb1ELb1ELb0ELb1ELb0ELb1ELb0ELb1ELb0ELb0EEENS1_21CollectiveEpilogueFwdINS6_IJSA_NS7_ILi256EEESB_EEES9_SE_SG_Li256ELb1ELb1ELb0ELb0EEENS1_36VarlenDynamicPersistentTileSchedulerILi128ELi96ELi256ELi128ELb0ELb1ELb1ELb0ELb1ELb1EEEEEEEEEvNT_6ParamsE)
        /*0614*/ 	.word	0x00000068


	//----- nvinfo : EIATTR_MIN_STACK_SIZE
	.align		4
.L_295:
        /*0618*/ 	.byte	0x04, 0x12
        /*061a*/ 	.short	(.L_297 - .L_296)
	.align		4
.L_296:
        /*061c*/ 	.word	index@(_ZN7cutlass13device_kernelIN5flash11enable_sm90INS1_16FlashAttnFwdSm90INS1_25CollectiveMainloopFwdSm90ILi2EN4cute5tupleIJNS5_1CILi1EEES8_S8_EEENS6_IJNS7_ILi128EEENS7_ILi96EEENS7_ILi64EEEEEELi256ENS_10bfloat16_tEfNS_4arch4Sm90ELb0ELb0ELb1ELb1ELb0ELb0ELb1ELb1ELb0ELb1ELb0ELb0EEENS1_21CollectiveEpilogueFwdINS6_IJSA_NS7_ILi256EEESB_EEES9_SE_SG_Li256ELb1ELb1ELb0ELb0EEENS1_36VarlenDynamicPersistentTileSchedulerILi128ELi96ELi256ELi128ELb0ELb1ELb1ELb0ELb1ELb1EEEEEEEEEvNT_6ParamsE)
        /*0620*/ 	.word	0x00000078


	//----- nvinfo : EIATTR_MIN_STACK_SIZE
	.align		4
.L_297:
        /*0624*/ 	.byte	0x04, 0x12
        /*0626*/ 	.short	(.L_299 - .L_298)
	.align		4
.L_298:
        /*0628*/ 	.word	index@(_ZN7cutlass13device_kernelIN5flash11enable_sm90INS1_16FlashAttnFwdSm90INS1_25CollectiveMainloopFwdSm90ILi2EN4cute5tupleIJNS5_1CILi1EEES8_S8_EEENS6_IJNS7_ILi128EEENS7_ILi96EEENS7_ILi64EEEEEELi256ENS_10bfloat16_tEfNS_4arch4Sm90ELb0ELb0ELb1ELb1ELb0ELb1ELb1ELb1ELb0ELb1ELb0ELb0EEENS1_21CollectiveEpilogueFwdINS6_IJSA_NS7_ILi256EEESB_EEES9_SE_SG_Li256ELb1ELb1ELb0ELb0EEENS1_36VarlenDynamicPersistentTileSchedulerILi128ELi96ELi256ELi128ELb0ELb1ELb1ELb0ELb1ELb1EEEEEEEEEvNT_6ParamsE)
        /*062c*/ 	.word	0x00000098


	//----- nvinfo : EIATTR_MIN_STACK_SIZE
	.align		4
.L_299:
        /*0630*/ 	.byte	0x04, 0x12
        /*0632*/ 	.short	(.L_301 - .L_300)
	.align		4
.L_300:
        /*0634*/ 	.word	index@(_ZN7cutlass13device_kernelIN5flash11enable_sm90INS1_16FlashAttnFwdSm90INS1_25CollectiveMainloopFwdSm90ILi2EN4cute5tupleIJNS5_1CILi1EEES8_S8_EEENS6_IJNS7_ILi128EEENS7_ILi96EEENS7_ILi64EEEEEELi256ENS_10bfloat16_tEfNS_4arch4Sm90ELb0ELb1ELb1ELb0ELb0ELb0ELb0ELb1ELb0ELb1ELb0ELb0EEENS1_21CollectiveEpilogueFwdINS6_IJSA_NS7_ILi256EEESB_EEES9_SE_SG_Li256ELb0ELb1ELb0ELb0EEENS1_30DynamicPersistentTileSchedulerILi256ELi128ELb0ELb1ELb1EEEEEEEEEvNT_6ParamsE)
        /*0638*/ 	.word	0x00000020


	//----- nvinfo : EIATTR_MIN_STACK_SIZE
	.align		4
.L_301:
        /*063c*/ 	.byte	0x04, 0x12
        /*063e*/ 	.short	(.L_303 - .L_302)
	.align		4
.L_302:
        /*0640*/ 	.word	index@(_ZN7cutlass13device_kernelIN5flash11enable_sm90INS1_16FlashAttnFwdSm90INS1_25CollectiveMainloopFwdSm90ILi2EN4cute5tupleIJNS5_1CILi1EEES8_S8_EEENS6_IJNS7_ILi128EEENS7_ILi96EEENS7_ILi64EEEEEELi256ENS_10bfloat16_tEfNS_4arch4Sm90ELb0ELb1ELb1ELb0ELb0ELb0ELb1ELb1ELb0ELb1ELb0ELb0EEENS1_21CollectiveEpilogueFwdINS6_IJSA_NS7_ILi256EEESB_EEES9_SE_SG_Li256ELb0ELb1ELb0ELb0EEENS1_30DynamicPersistentTileSchedulerILi256ELi128ELb0ELb1ELb1EEEEEEEEEvNT_6ParamsE)
        /*0644*/ 	.word	0x000004c0


	//----- nvinfo : EIATTR_MIN_STACK_SIZE
	.align		4
.L_303:
        /*0648*/ 	.byte	0x04, 0x12
        /*064a*/ 	.short	(.L_305 - .L_304)
	.align		4
.L_304:
        /*064c*/ 	.word	index@(_ZN7cutlass13device_kernelIN5flash11enable_sm90INS1_16FlashAttnFwdSm90INS1_25CollectiveMainloopFwdSm90ILi2EN4cute5tupleIJNS5_1CILi1EEES8_S8_EEENS6_IJNS7_ILi128EEENS7_ILi96EEENS7_ILi64EEEEEELi256ENS_10bfloat16_tEfNS_4arch4Sm90ELb0ELb1ELb1ELb1ELb0ELb0ELb0ELb1ELb0ELb1ELb0ELb0EEENS1_21CollectiveEpilogueFwdINS6_IJSA_NS7_ILi256EEESB_EEES9_SE_SG_Li256ELb1ELb1ELb0ELb0EEENS1_36VarlenDynamicPersistentTileSchedulerILi128ELi96ELi256ELi128ELb0ELb1ELb1ELb1ELb0ELb1EEEEEEEEEvNT_6ParamsE)
        /*0650*/ 	.word	0x00000048


	//----- nvinfo : EIATTR_MIN_STACK_SIZE
	.align		4
.L_305:
        /*0654*/ 	.byte	0x04, 0x12
        /*0656*/ 	.short	(.L_307 - .L_306)
	.align		4
.L_306:
        /*0658*/ 	.word	index@(_ZN7cutlass13device_kernelIN5flash11enable_sm90INS1_16FlashAttnFwdSm90INS1_25CollectiveMainloopFwdSm90ILi2EN4cute5tupleIJNS5_1CILi1EEES8_S8_EEENS6_IJNS7_ILi128EEENS7_ILi96EEENS7_ILi64EEEEEELi256ENS_10bfloat16_tEfNS_4arch4Sm90ELb0ELb1ELb1ELb1ELb0ELb1ELb0ELb1ELb0ELb1ELb0ELb0EEENS1_21CollectiveEpilogueFwdINS6_IJSA_NS7_ILi256EEESB_EEES9_SE_SG_Li256ELb1ELb1ELb0ELb0EEENS1_36VarlenDynamicPersistentTileSchedulerILi128ELi96ELi256ELi128ELb0ELb1ELb1ELb1ELb0ELb1EEEEEEEEEvNT_6ParamsE)
        /*065c*/ 	.word	0x00000058


	//----- nvinfo : EIATTR_MIN_STACK_SIZE
	.align		4
.L_307:
        /*0660*/ 	.byte	0x04, 0x12
        /*0662*/ 	.short	(.L_309 - .L_308)
	.align		4
.L_308:
        /*0664*/ 	.word	index@(_ZN7cutlass13device_kernelIN5flash11enable_sm90INS1_16FlashAttnFwdSm90INS1_25CollectiveMainloopFwdSm90ILi2EN4cute5tupleIJNS5_1CILi1EEES8_S8_EEENS6_IJNS7_ILi128EEENS7_ILi96EEENS7_ILi64EEEEEELi256ENS_10bfloat16_tEfNS_4arch4Sm90ELb0ELb1ELb1ELb1ELb0ELb0ELb1ELb1ELb0ELb1ELb0ELb0EEENS1_21CollectiveEpilogueFwdINS6_IJSA_NS7_ILi256EEESB_EEES9_SE_SG_Li256ELb1ELb1ELb0ELb0EEENS1_36VarlenDynamicPersistentTileSchedulerILi128ELi96ELi256ELi128ELb0ELb1ELb1ELb1ELb0ELb1EEEEEEEEEvNT_6ParamsE)
        /*0668*/ 	.word	0x000004e0


	//----- nvinfo : EIATTR_MIN_STACK_SIZE
	.align		4
.L_309:
        /*066c*/ 	.byte	0x04, 0x12
        /*066e*/ 	.short	(.L_311 - .L_310)
	.align		4
.L_310:
        /*0670*/ 	.word	index@(_ZN7cutlass13device_kernelIN5flash11enable_sm90INS1_16FlashAttnFwdSm90INS1_25CollectiveMainloopFwdSm90ILi2EN4cute5tupleIJNS5_1CILi1EEES8_S8_EEENS6_IJNS7_ILi128EEENS7_ILi96EEENS7_ILi64EEEEEELi256ENS_10bfloat16_tEfNS_4arch4Sm90ELb0ELb1ELb1ELb1ELb0ELb1ELb1ELb1ELb0ELb1ELb0ELb0EEENS1_21CollectiveEpilogueFwdINS6_IJSA_NS7_ILi256EEESB_EEES9_SE_SG_Li256ELb1ELb1ELb0ELb0EEENS1_36VarlenDynamicPersistentTileSchedulerILi128ELi96ELi256ELi128ELb0ELb1ELb1ELb1ELb0ELb1EEEEEEEEEvNT_6ParamsE)
        /*0674*/ 	.word	0x000004f0


	//----- nvinfo : EIATTR_MIN_STACK_SIZE
	.align		4
.L_311:
        /*0678*/ 	.byte	0x04, 0x12
        /*067a*/ 	.short	(.L_313 - .L_312)
	.align		4
.L_312:
        /*067c*/ 	.word	index@(_ZN7cutlass13device_kernelIN5flash11enable_sm90INS1_16FlashAttnFwdSm90INS1_25CollectiveMainloopFwdSm90ILi2EN4cute5tupleIJNS5_1CILi1EEES8_S8_EEENS6_IJNS7_ILi128EEENS7_ILi96EEENS7_ILi64EEEEEELi256ENS_10bfloat16_tEfNS_4arch4Sm90ELb1ELb0ELb1ELb0ELb0ELb0ELb0ELb1ELb0ELb1ELb0ELb0EEENS1_21CollectiveEpilogueFwdINS6_IJSA_NS7_ILi256EEESB_EEES9_SE_SG_Li256ELb0ELb1ELb0ELb0EEENS1_30DynamicPersistentTileSchedulerILi256ELi128ELb0ELb1ELb1EEEEEEEEEvNT_6ParamsE)
        /*0680*/ 	.word	0x00000028


	//----- nvinfo : EIATTR_MIN_STACK_SIZE
	.align		4
.L_313:
        /*0684*/ 	.byte	0x04, 0x12
        /*0686*/ 	.short	(.L_315 - .L_314)
	.align		4
.L_314:
        /*0688*/ 	.word	index@(_ZN7cutlass13device_kernelIN5flash11enable_sm90INS1_16FlashAttnFwdSm90INS1_25CollectiveMainloopFwdSm90ILi2EN4cute5tupleIJNS5_1CILi1EEES8_S8_EEENS6_IJNS7_ILi128EEENS7_ILi96EEENS7_ILi64EEEEEELi256ENS_10bfloat16_tEfNS_4arch4Sm90ELb1ELb0ELb1ELb0ELb0ELb0ELb1ELb1ELb0ELb1ELb0ELb0EEENS1_21CollectiveEpilogueFwdINS6_IJSA_NS7_ILi256EEESB_EEES9_SE_SG_Li256ELb0ELb1ELb0ELb0EEENS1_30DynamicPersistentTileSchedulerILi256ELi128ELb0ELb1ELb1EEEEEEEEEvNT_6ParamsE)
        /*068c*/ 	.word	0x00000050


	//----- nvinfo : EIATTR_MIN_STACK_SIZE
	.align		4
.L_315:
        /*0690*/ 	.byte	0x04, 0x12
        /*0692*/ 	.short	(.L_317 - .L_316)
	.align		4
.L_316:
        /*0694*/ 	.word	index@(_ZN7cutlass13device_kernelIN5flash11enable_sm90INS1_16FlashAttnFwdSm90INS1_25CollectiveMainloopFwdSm90ILi2EN4cute5tupleIJNS5_1CILi1EEES8_S8_EEENS6_IJNS7_ILi128EEENS7_ILi96EEENS7_ILi64EEEEEELi256ENS_10bfloat16_tEfNS_4arch4Sm90ELb1ELb0ELb1ELb1ELb0ELb0ELb0ELb1ELb0ELb1ELb0ELb0EEENS1_21CollectiveEpilogueFwdINS6_IJSA_NS7_ILi256EEESB_EEES9_SE_SG_Li256ELb1ELb1ELb0ELb0EEENS1_36VarlenDynamicPersistentTileSchedulerILi128ELi96ELi256ELi128ELb0ELb1ELb1ELb1ELb1ELb1EEEEEEEEEvNT_6ParamsE)
        /*0698*/ 	.word	0x00000058


	//----- nvinfo : EIATTR_MIN_STACK_SIZE
	.align		4
.L_317:
        /*069c*/ 	.byte	0x04, 0x12
        /*069e*/ 	.short	(.L_319 - .L_318)
	.align		4
.L_318:
        /*06a0*/ 	.word	index@(_ZN7cutlass13device_kernelIN5flash11enable_sm90INS1_16FlashAttnFwdSm90INS1_25CollectiveMainloopFwdSm90ILi2EN4cute5tupleIJNS5_1CILi1EEES8_S8_EEENS6_IJNS7_ILi128EEENS7_ILi96EEENS7_ILi64EEEEEELi256ENS_10bfloat16_tEfNS_4arch4Sm90ELb1ELb0ELb1ELb1ELb0ELb1ELb0ELb1ELb0ELb1ELb0ELb0EEENS1_21CollectiveEpilogueFwdINS6_IJSA_NS7_ILi256EEESB_EEES9_SE_SG_Li256ELb1ELb1ELb0ELb0EEENS1_36VarlenDynamicPersistentTileSchedulerILi128ELi96ELi256ELi128ELb0ELb1ELb1ELb1ELb1ELb1EEEEEEEEEvNT_6ParamsE)
        /*06a4*/ 	.word	0x00000060


	//----- nvinfo : EIATTR_MIN_STACK_SIZE
	.align		4
.L_319:
        /*06a8*/ 	.byte	0x04, 0x12
        /*06aa*/ 	.short	(.L_321 - .L_320)
	.align		4
.L_320:
        /*06ac*/ 	.word	index@(_ZN7cutlass13device_kernelIN5flash11enable_sm90INS1_16FlashAttnFwdSm90INS1_25CollectiveMainloopFwdSm90ILi2EN4cute5tupleIJNS5_1CILi1EEES8_S8_EEENS6_IJNS7_ILi128EEENS7_ILi96EEENS7_ILi64EEEEEELi256ENS_10bfloat16_tEfNS_4arch4Sm90ELb1ELb0ELb1ELb1ELb0ELb0ELb1ELb1ELb0ELb1ELb0ELb0EEENS1_21CollectiveEpilogueFwdINS6_IJSA_NS7_ILi256EEESB_EEES9_SE_SG_Li256ELb1ELb1ELb0ELb0EEENS1_36VarlenDynamicPersistentTileSchedulerILi128ELi96ELi256ELi128ELb0ELb1ELb1ELb1ELb1ELb1EEEEEEEEEvNT_6ParamsE)
        /*06b0*/ 	.word	0x00000070


	//----- nvinfo : EIATTR_MIN_STACK_SIZE
	.align		4
.L_321:
        /*06b4*/ 	.byte	0x04, 0x12
        /*06b6*/ 	.short	(.L_323 - .L_322)
	.align		4
.L_322:
        /*06b8*/ 	.word	index@(_ZN7cutlass13device_kernelIN5flash11enable_sm90INS1_16FlashAttnFwdSm90INS1_25CollectiveMainloopFwdSm90ILi2EN4cute5tupleIJNS5_1CILi1EEES8_S8_EEENS6_IJNS7_ILi128EEENS7_ILi96EEENS7_ILi64EEEEEELi256ENS_10bfloat16_tEfNS_4arch4Sm90ELb1ELb0ELb1ELb1ELb0ELb1ELb1ELb1ELb0ELb1ELb0ELb0EEENS1_21CollectiveEpilogueFwdINS6_IJSA_NS7_ILi256EEESB_EEES9_SE_SG_Li256ELb1ELb1ELb0ELb0EEENS1_36VarlenDynamicPersistentTileSchedulerILi128ELi96ELi256ELi128ELb0ELb1ELb1ELb1ELb1ELb1EEEEEEEEEvNT_6ParamsE)
        /*06bc*/ 	.word	0x000000b8
.L_323:


//--------------------- .nv.compat                --------------------------
	.section	.nv.compat,"",@"SHT_CUDA_COMPAT_INFO"
	.align	4
        /*0000*/ 	.byte	0x02, 0x09, 0x01, 0x00, 0x02, 0x02, 0x04, 0x00, 0x02, 0x05, 0x05, 0x00, 0x03, 0x07, 0x01, 0x01
        /*0010*/ 	.byte	0x02, 0x03, 0x01, 0x00, 0x02, 0x06, 0x01, 0x00, 0x04, 0x0b, 0x08, 0x00, 0x00, 0x00, 0x00, 0x00
        /*0020*/ 	.byte	0x00, 0x00, 0x00, 0x00


//--------------------- .nv.info._ZN7cutlass13device_kernelIN5flash11enable_sm90INS1_16FlashAttnFwdSm90INS1_25CollectiveMainloopFwdSm90ILi2EN4cute5tupleIJNS5_1CILi1EEES8_S8_EEENS6_IJNS7_ILi128EEESA_NS7_ILi192EEEEEELi128ENS_10bfloat16_tEfNS_4arch4Sm90ELb0ELb0ELb1ELb0ELb0ELb0ELb0ELb1ELb1ELb1ELb0ELb0EEENS1_21CollectiveEpilogueFwdINS6_IJSA_SA_SA_EEES9_SD_SF_Li256ELb0ELb1ELb0ELb0EEENS1_29StaticPersistentTileSchedulerILb0EEEEEEEEEvNT_6ParamsE --------------------------
	.section	.nv.info._ZN7cutlass13device_kernelIN5flash11enable_sm90INS1_16FlashAttnFwdSm90INS1_25CollectiveMainloopFwdSm90ILi2EN4cute5tupleIJNS5_1CILi1EEES8_S8_EEENS6_IJNS7_ILi128EEESA_NS7_ILi192EEEEEELi128ENS_10bfloat16_tEfNS_4arch4Sm90ELb0ELb0ELb1ELb0ELb0ELb0ELb0ELb1ELb1ELb1ELb0ELb0EEENS1_21CollectiveEpilogueFwdINS6_IJSA_SA_SA_EEES9_SD_SF_Li256ELb0ELb1ELb0ELb0EEENS1_29StaticPersistentTileSchedulerILb0EEEEEEEEEvNT_6ParamsE,"",@"SHT_CUDA_INFO"
	.sectionflags	@""
	.align	4


	//----- nvinfo : EIATTR_CUDA_API_VERSION
	.align		4
        /*0000*/ 	.byte	0x04, 0x37
        /*0002*/ 	.short	(.L_325 - .L_324)
.L_324:
        /*0004*/ 	.word	0x00000082


	//----- nvinfo : EIATTR_KPARAM_INFO
	.align		4
.L_325:
        /*0008*/ 	.byte	0x04, 0x17
        /*000a*/ 	.short	(.L_327 - .L_326)
.L_326:
        /*000c*/ 	.word	0x00000000
        /*0010*/ 	.short	0x0000
        /*0012*/ 	.short	0x0070
        /*0014*/ 	.byte	0x00, 0xf0, 0x01, 0x28


	//----- nvinfo : EIATTR_SPARSE_MMA_MASK
	.align		4
.L_327:
        /*0018*/ 	.byte	0x03, 0x50
        /*001a*/ 	.short	0x0000


	//----- nvinfo : EIATTR_MAXREG_COUNT
	.align		4
        /*001c*/ 	.byte	0x03, 0x1b
        /*001e*/ 	.short	0x00a8


	//----- nvinfo : EIATTR_NUM_BARRIERS
	.align		4
        /*0020*/ 	.byte	0x02, 0x4c
        /*0022*/ 	.byte	0x09
	.zero		1


	//----- nvinfo : EIATTR_EXTERNS
	.align		4
        /*0024*/ 	.byte	0x04, 0x0f
        /*0026*/ 	.short	(.L_329 - .L_328)


	//   ....[0]....
	.align		4
.L_328:
        /*0028*/ 	.word	index@(__assertfail)


	//----- nvinfo : EIATTR_ANNOTATIONS
	.align		4
.L_329:
        /*002c*/ 	.byte	0x04, 0x55
        /*002e*/ 	.short	(.L_331 - .L_330)


	//   ....[0]....
.L_330:
        /*0030*/ 	.word	0x00000001
        /*0034*/ 	.byte	0x30, 0x09, 0x00, 0x00, 0x01, 0x00, 0x00, 0x00, 0xf0, 0x09, 0x00, 0x00, 0x01, 0x00, 0x00, 0x00
        /* <DEDUP_REMOVED lines=30> */
        /*0224*/ 	.byte	0x60, 0xcb, 0x00, 0x00


	//----- nvinfo : EIATTR_MERCURY_ISA_VERSION
	.align		4
.L_331:
        /*0228*/ 	.byte	0x03, 0x5f
        /*022a*/ 	.short	0x0101


	//----- nvinfo : EIATTR_INT_WARP_WIDE_INSTR_OFFSETS
	.align		4
        /*022c*/ 	.byte	0x04, 0x31
        /*022e*/ 	.short	(.L_333 - .L_332)


	//   ....[0]....
.L_332:
        /*0230*/ 	.word	0x00000120


	//   ....[1]....
        /*0234*/ 	.word	0x00000160


	//   ....[2]....
        /*0238*/ 	.word	0x00000220


	//----- nvinfo : EIATTR_COOP_GROUP_MASK_REGIDS
	.align		4
.L_333:
        /*023c*/ 	.byte	0x04, 0x29
        /*023e*/ 	.short	(.L_335 - .L_334)


	//   ....[0]....
.L_334:
        /*0240*/ 	.word	0xffffffff


	//   ....[1]....
        /*0244*/ 	.word	0xffffffff


	//   ....[2]....
        /*0248*/ 	.word	0xffffffff


	//   ....[3]....
        /*024c*/ 	.word	0xffffffff


	//   ....[4]....
        /*0250*/ 	.word	0xffffffff


	//   ....[5]....
        /*0254*/ 	.word	0xffffffff


	//   ....[6]....
        /*0258*/ 	.word	0xffffffff


	//   ....[7]....
        /*025c*/ 	.word	0xffffffff


	//   ....[8]....
        /*0260*/ 	.word	0xffffffff


	//   ....[9]....
        /*0264*/ 	.word	0xffffffff


	//   ....[10]....
        /*0268*/ 	.word	0xffffffff


	//   ....[11]....
        /*026c*/ 	.word	0xffffffff


	//   ....[12]....
        /*0270*/ 	.word	0xffffffff


	//   ....[13]....
        /*0274*/ 	.word	0xffffffff


	//   ....[14]....
        /*0278*/ 	.word	0xffffffff


	//   ....[15]....
        /*027c*/ 	.word	0xffffffff


	//   ....[16]....
        /*0280*/ 	.word	0xffffffff


	//   ....[17]....
        /*0284*/ 	.word	0xffffffff


	//   ....[18]....
        /*0288*/ 	.word	0xffffffff


	//   ....[19]....
        /*028c*/ 	.word	0xffffffff


	//   ....[20]....
        /*0290*/ 	.word	0xffffffff


	//   ....[21]....
        /*0294*/ 	.word	0xffffffff


	//   ....[22]....
        /*0298*/ 	.word	0xffffffff


	//   ....[23]....
        /*029c*/ 	.word	0xffffffff


	//   ....[24]....
        /*02a0*/ 	.word	0xffffffff


	//   ....[25]....
        /*02a4*/ 	.word	0xffffffff


	//   ....[26]....
        /*02a8*/ 	.word	0xffffffff


	//   ....[27]....
        /*02ac*/ 	.word	0xffffffff


	//   ....[28]....
        /*02b0*/ 	.word	0xffffffff


	//   ....[29]....
        /*02b4*/ 	.word	0xffffffff


	//   ....[30]....
        /*02b8*/ 	.word	0xffffffff


	//   ....[31]....
        /*02bc*/ 	.word	0xffffffff


	//   ....[32]....
        /*02c0*/ 	.word	0xffffffff


	//   ....[33]....
        /*02c4*/ 	.word	0xffffffff


	//   ....[34]....
        /*02c8*/ 	.word	0xffffffff


	//   ....[35]....
        /*02cc*/ 	.word	0xffffffff


	//   ....[36]....
        /*02d0*/ 	.word	0xffffffff


	//   ....[37]....
        /*02d4*/ 	.word	0xffffffff


	//   ....[38]....
        /*02d8*/ 	.word	0xffffffff


	//   ....[39]....
        /*02dc*/ 	.word	0xffffffff


	//   ....[40]....
        /*02e0*/ 	.word	0xffffffff


	//   ....[41]....
        /*02e4*/ 	.word	0xffffffff


	//   ....[42]....
        /*02e8*/ 	.word	0xffffffff


	//   ....[43]....
        /*02ec*/ 	.word	0xffffffff


	//   ....[44]....
        /*02f0*/ 	.word	0xffffffff


	//   ....[45]....
        /*02f4*/ 	.word	0xffffffff


	//   ....[46]....
        /*02f8*/ 	.word	0xffffffff


	//   ....[47]....
        /*02fc*/ 	.word	0xffffffff


	//   ....[48]....
        /*0300*/ 	.word	0xffffffff


	//   ....[49]....
        /*0304*/ 	.word	0xffffffff


	//   ....[50]....
        /*0308*/ 	.word	0x0500000f


	//   ....[51]....
        /*030c*/ 	.word	0x0500000f


	//   ....[52]....
        /*0310*/ 	.word	0x0500000f


	//   ....[53]....
        /*0314*/ 	.word	0x0500000f


	//   ....[54]....
        /*0318*/ 	.word	0x0500000f


	//   ....[55]....
        /*031c*/ 	.word	0x0500000f


	//   ....[56]....
        /*0320*/ 	.word	0x0500000f


	//   ....[57]....
        /*0324*/ 	.word	0x0500000f


	//   ....[58]....
        /*0328*/ 	.word	0x0500000f


	//   ....[59]....
        /*032c*/ 	.word	0x0500000f


	//   ....[60]....
        /*0330*/ 	.word	0x0500000f


	//   ....[61]....
        /*0334*/ 	.word	0x0500000f


	//   ....[62]....
        /*0338*/ 	.word	0x0500000f


	//   ....[63]....
        /*033c*/ 	.word	0x0500000f


	//   ....[64]....
        /*0340*/ 	.word	0x0500000f


	//   ....[65]....
        /*0344*/ 	.word	0x0500000f


	//   ....[66]....
        /*0348*/ 	.word	0x0500000f


	//   ....[67]....
        /*034c*/ 	.word	0x0500000f


	//----- nvinfo : EIATTR_COOP_GROUP_INSTR_OFFSETS
	.align		4
.L_335:
        /*0350*/ 	.byte	0x04, 0x28
        /*0352*/ 	.short	(.L_337 - .L_336)


	//   ....[0]....
.L_336:
        /*0354*/ 	.word	0x00000060


	//   ....[1]....
        /*0358*/ 	.word	0x00000130


	//   ....[2]....
        /*035c*/ 	.word	0x00000230


	//   ....[3]....
        /*0360*/ 	.word	0x000003a0


	//   ....[4]....
        /*0364*/ 	.word	0x00000500


	//   ....[5]....
        /*0368*/ 	.word	0x00000620


	//   ....[6]....
        /*036c*/ 	.word	0x00000780


	//   ....[7]....
        /*0370*/ 	.word	0x00000d60


	//   ....[8]....
        /*0374*/ 	.word	0x00002ab0


	//   ....[9]....
        /*0378*/ 	.word	0x00002b20


	//   ....[10]....
        /*037c*/ 	.word	0x00003160


	//   ....[11]....
        /*0380*/ 	.word	0x000031f0


	//   ....[12]....
        /*0384*/ 	.word	0x000057d0


	//   ....[13]....
        /*0388*/ 	.word	0x00005800


	//   ....[14]....
        /*038c*/ 	.word	0x00005aa0


	//   ....[15]....
        /*0390*/ 	.word	0x00005b40


	//   ....[16]....
        /*0394*/ 	.word	0x00006e70


	//   ....[17]....
        /*0398*/ 	.word	0x00006eb0


	//   ....[18]....
        /*039c*/ 	.word	0x00006fb0


	//   ....[19]....
        /*03a0*/ 	.word	0x00006fc0


	//   ....[20]....
        /*03a4*/ 	.word	0x00008130


	//   ....[21]....
        /*03a8*/ 	.word	0x00008190


	//   ....[22]....
        /*03ac*/ 	.word	0x000081d0


	//   ....[23]....
        /*03b0*/ 	.word	0x00008200


	//   ....[24]....
        /*03b4*/ 	.word	0x00008680


	//   ....[25]....
        /*03b8*/ 	.word	0x000086c0


	//   ....[26]....
        /*03bc*/ 	.word	0x00008790


	//   ....[27]....
        /*03c0*/ 	.word	0x000087b0


	//   ....[28]....
        /*03c4*/ 	.word	0x00008860


	//   ....[29]....
        /*03c8*/ 	.word	0x00008880


	//   ....[30]....
        /*03cc*/ 	.word	0x00008940


	//   ....[31]....
        /*03d0*/ 	.word	0x00008980


	//   ....[32]....
        /*03d4*/ 	.word	0x00009370


	//   ....[33]....
        /*03d8*/ 	.word	0x00009de0


	//   ....[34]....
        /*03dc*/ 	.word	0x00009df0


	//   ....[35]....
        /*03e0*/ 	.word	0x00009e50


	//   ....[36]....
        /*03e4*/ 	.word	0x00009e90


	//   ....[37]....
        /*03e8*/ 	.word	0x00009f60


	//   ....[38]....
        /*03ec*/ 	.word	0x00009fc0


	//   ....[39]....
        /*03f0*/ 	.word	0x0000a060


	//   ....[40]....
        /*03f4*/ 	.word	0x0000a070


	//   ....[41]....
        /*03f8*/ 	.word	0x0000a100


	//   ....[42]....
        /*03fc*/ 	.word	0x0000a110


	//   ....[43]....
        /*0400*/ 	.word	0x0000a1a0


	//   ....[44]....
        /*0404*/ 	.word	0x0000a1b0


	//   ....[45]....
        /*0408*/ 	.word	0x0000a240


	//   ....[46]....
        /*040c*/ 	.word	0x0000a250


	//   ....[47]....
        /*0410*/ 	.word	0x0000a260


	//   ....[48]....
        /*0414*/ 	.word	0x0000a2a0


	//   ....[49]....
        /*0418*/ 	.word	0x0000ca90


	//   ....[50]....
        /*041c*/ 	.word	0x0000cf80


	//   ....[51]....
        /*0420*/ 	.word	0x0000d0f0


	//   ....[52]....
        /*0424*/ 	.word	0x0000d140


	//   ....[53]....
        /*0428*/ 	.word	0x0000d220


	//   ....[54]....
        /*042c*/ 	.word	0x0000d2b0


	//   ....[55]....
        /*0430*/ 	.word	0x0000d3b0


	//   ....[56]....
        /*0434*/ 	.word	0x0000d4d0


	//   ....[57]....
        /*0438*/ 	.word	0x0000d550


	//   ....[58]....
        /*043c*/ 	.word	0x0000d680


	//   ....[59]....
        /*0440*/ 	.word	0x0000d700


	//   ....[60]....
        /*0444*/ 	.word	0x0000d800


	//   ....[61]....
        /*0448*/ 	.word	0x0000d860


	//   ....[62]....
        /*044c*/ 	.word	0x0000d960


	//   ....[63]....
        /*0450*/ 	.word	0x0000d9c0


	//   ....[64]....
        /*0454*/ 	.word	0x0000dab0


	//   ....[65]....
        /*0458*/ 	.word	0x0000db10


	//   ....[66]....
        /*045c*/ 	.word	0x0000dbe0


	//   ....[67]....
        /*0460*/ 	.word	0x0000dfc0


	//----- nvinfo : EIATTR_REG_RECONFIG
	.align		4
.L_337:
        /*0464*/ 	.byte	0x01, 0x54
	.zero		2


	//----- nvinfo : EIATTR_SYSCALL_OFFSETS
	.align		4
        /*0468*/ 	.byte	0x04, 0x46
        /*046a*/ 	.short	(.L_339 - .L_338)


	//   ....[0]....
.L_338:
        /*046c*/ 	.word	0x000010d0


	//   ....[1]....
        /*0470*/ 	.word	0x00008fd0


	//   ....[2]....
        /*0474*/ 	.word	0x00009110


	//   ....[3]....
        /*0478*/ 	.word	0x00009200


	//   ....[4]....
        /*047c*/ 	.word	0x000099b0


	//----- nvinfo : EIATTR_MBARRIER_INSTR_OFFSETS
	.align		4
.L_339:
        /*0480*/ 	.byte	0x04, 0x39
        /*0482*/ 	.short	(.L_341 - .L_340)


	//   ....[0]....
.L_340:
        /*0484*/ 	.word	0x00000250
        /*0488*/ 	.word	0x000000ff
        /*048c*/ 	.word	0x00034800
        /*0490*/ 	.short	0x0100
        /*0492*/ 	.byte	0x08
	.zero		1


	//   ....[1]....
        /*0494*/ 	.word	0x00000260
        /*0498*/ 	.word	0x000000ff
        /*049c*/ 	.word	0x00034820
        /*04a0*/ 	.short	0x0100
        /*04a2*/ 	.byte	0x08
	.zero		1


	//   ....[2]....
        /*04a4*/ 	.word	0x00000350
        /*04a8*/ 	.word	0x000000ff
        /*04ac*/ 	.word	0x00034830
        /*04b0*/ 	.short	0x0100
        /*04b2*/ 	.byte	0x08
	.zero		1


	//   ....[3]....
        /*04b4*/ 	.word	0x00000360
        /*04b8*/ 	.word	0x000000ff
        /*04bc*/ 	.word	0x00034840
        /*04c0*/ 	.short	0x0100
        /*04c2*/ 	.byte	0x08
	.zero		1


	//   ....[4]....
        /*04c4*/ 	.word	0x00000370
        /*04c8*/ 	.word	0x000000ff
        /*04cc*/ 	.word	0x00034838
        /*04d0*/ 	.short	0x0100
        /*04d2*/ 	.byte	0x08
	.zero		1


	//   ....[5]....
        /*04d4*/ 	.word	0x00000380
        /*04d8*/ 	.word	0x000000ff
        /*04dc*/ 	.word	0x00034848
        /*04e0*/ 	.short	0x0100
        /*04e2*/ 	.byte	0x08
	.zero		1


	//   ....[6]....
        /*04e4*/ 	.word	0x000004b0
        /*04e8*/ 	.word	0x000000ff
        /*04ec*/ 	.word	0x00034850
        /*04f0*/ 	.short	0x0100
        /*04f2*/ 	.byte	0x08
	.zero		1


	//   ....[7]....
        /*04f4*/ 	.word	0x000004c0
        /*04f8*/ 	.word	0x000000ff
        /*04fc*/ 	.word	0x00034860
        /*0500*/ 	.short	0x0100
        /*0502*/ 	.byte	0x08
	.zero		1


	//   ....[8]....
        /*0504*/ 	.word	0x000004d0
        /*0508*/ 	.word	0x000000ff
        /*050c*/ 	.word	0x00034858
        /*0510*/ 	.short	0x0100
        /*0512*/ 	.byte	0x08
	.zero		1


	//   ....[9]....
        /*0514*/ 	.word	0x000004e0
        /*0518*/ 	.word	0x000000ff
        /*051c*/ 	.word	0x00034868
        /*0520*/ 	.short	0x0100
        /*0522*/ 	.byte	0x08
	.zero		1


	//   ....[10]....
        /*0524*/ 	.word	0x000005d0
        /*0528*/ 	.word	0x000000ff
        /*052c*/ 	.word	0x00034870
        /*0530*/ 	.short	0x0100
        /*0532*/ 	.byte	0x06
	.zero		1


	//   ....[11]....
        /*0534*/ 	.word	0x000005e0
        /*0538*/ 	.word	0x000000ff
        /*053c*/ 	.word	0x00034880
        /*0540*/ 	.short	0x0100
        /*0542*/ 	.byte	0x06
	.zero		1


	//   ....[12]....
        /*0544*/ 	.word	0x000005f0
        /*0548*/ 	.word	0x000000ff
        /*054c*/ 	.word	0x00034878
        /*0550*/ 	.short	0x0100
        /*0552*/ 	.byte	0x06
	.zero		1


	//   ....[13]....
        /*0554*/ 	.word	0x00000600
        /*0558*/ 	.word	0x000000ff
        /*055c*/ 	.word	0x00034888
        /*0560*/ 	.short	0x0100
        /*0562*/ 	.byte	0x06
	.zero		1


	//   ....[14]....
        /*0564*/ 	.word	0x00000730
        /*0568*/ 	.word	0x000000ff
        /*056c*/ 	.word	0x00034890
        /*0570*/ 	.short	0x0100
        /*0572*/ 	.byte	0x08
	.zero		1


	//   ....[15]....
        /*0574*/ 	.word	0x00000740
        /*0578*/ 	.word	0x000000ff
        /*057c*/ 	.word	0x000348a0
        /*0580*/ 	.short	0x0100
        /*0582*/ 	.byte	0x08
	.zero		1


	//   ....[16]....
        /*0584*/ 	.word	0x00000750
        /*0588*/ 	.word	0x000000ff
        /*058c*/ 	.word	0x00034898
        /*0590*/ 	.short	0x0100
        /*0592*/ 	.byte	0x08
	.zero		1


	//   ....[17]....
        /*0594*/ 	.word	0x00000760
        /*0598*/ 	.word	0x000000ff
        /*059c*/ 	.word	0x000348a8
        /*05a0*/ 	.short	0x0100
        /*05a2*/ 	.byte	0x08
	.zero		1


	//   ....[18]....
        /*05a4*/ 	.word	0x00000890
        /*05a8*/ 	.word	0x000000ff
        /*05ac*/ 	.word	0x000348b0
        /*05b0*/ 	.short	0x0100
        /*05b2*/ 	.byte	0x08
	.zero		1


	//   ....[19]....
        /*05b4*/ 	.word	0x000008a0
        /*05b8*/ 	.word	0x000000ff
        /*05bc*/ 	.word	0x000348c0
        /*05c0*/ 	.short	0x0100
        /*05c2*/ 	.byte	0x08
	.zero		1


	//   ....[20]....
        /*05c4*/ 	.word	0x000008b0
        /*05c8*/ 	.word	0x000000ff
        /*05cc*/ 	.word	0x000348b8
        /*05d0*/ 	.short	0x0100
        /*05d2*/ 	.byte	0x08
	.zero		1


	//   ....[21]....
        /*05d4*/ 	.word	0x000008c0
        /*05d8*/ 	.word	0x000000ff
        /*05dc*/ 	.word	0x000348c8
        /*05e0*/ 	.short	0x0100
        /*05e2*/ 	.byte	0x08
	.zero		1


	//   ....[22]....
        /*05e4*/ 	.word	0x00001110
        /*05e8*/ 	.word	0x000000ff
        /*05ec*/ 	.word	0x00034800
        /*05f0*/ 	.short	0x010a
        /*05f2*/ 	.byte	0x28
	.zero		1


	//   ....[23]....
        /*05f4*/ 	.word	0x00001190
        /*05f8*/ 	.word	0x00000000
        /*05fc*/ 	.word	0x00034830
        /*0600*/ 	.short	0x010a
        /*0602*/ 	.byte	0x3f
	.zero		1


	//   ....[24]....
        /*0604*/ 	.word	0x00001210
        /*0608*/ 	.word	0x00000000
        /*060c*/ 	.word	0x00034830
        /*0610*/ 	.short	0x010a
        /*0612*/ 	.byte	0x3f
	.zero		1


	//   ....[25]....
        /*0614*/ 	.word	0x00002110
        /*0618*/ 	.word	0x00000000
        /*061c*/ 	.word	0x00000000
        /*0620*/ 	.short	0x0101
        /*0622*/ 	.byte	0x3f
	.zero		1


	//   ....[26]....
        /*0624*/ 	.word	0x000040f0
        /*0628*/ 	.word	0x000000ff
        /*062c*/ 	.word	0x00034830
        /*0630*/ 	.short	0x010a
        /*0632*/ 	.byte	0x08
	.zero		1


	//   ....[27]....
        /*0634*/ 	.word	0x00004130
        /*0638*/ 	.word	0x000000ff
        /*063c*/ 	.word	0x00034830
        /*0640*/ 	.short	0x010a
        /*0642*/ 	.byte	0x08
	.zero		1


	//   ....[28]....
        /*0644*/ 	.word	0x00004a10
        /*0648*/ 	.word	0x000000ff
        /*064c*/ 	.word	0x00034850
        /*0650*/ 	.short	0x010a
        /*0652*/ 	.byte	0x09
	.zero		1


	//   ....[29]....
        /*0654*/ 	.word	0x00004a50
        /*0658*/ 	.word	0x000000ff
        /*065c*/ 	.word	0x00034850
        /*0660*/ 	.short	0x010a
        /*0662*/ 	.byte	0x09
	.zero		1


	//   ....[30]....
        /*0664*/ 	.word	0x00006310
        /*0668*/ 	.word	0x00000021
        /*066c*/ 	.word	0x00000000
        /*0670*/ 	.short	0x0101
        /*0672*/ 	.byte	0x3f
	.zero		1


	//   ....[31]....
        /*0674*/ 	.word	0x00006370
        /*0678*/ 	.word	0x0000002a
        /*067c*/ 	.word	0x00000000
        /*0680*/ 	.short	0x0101
        /*0682*/ 	.byte	0x3f
	.zero		1


	//   ....[32]....
        /*0684*/ 	.word	0x00006de0
        /*0688*/ 	.word	0x000000ff
        /*068c*/ 	.word	0x00034850
        /*0690*/ 	.short	0x010a
        /*0692*/ 	.byte	0x0c
	.zero		1


	//   ....[33]....
        /*0694*/ 	.word	0x00006e20
        /*0698*/ 	.word	0x000000ff
        /*069c*/ 	.word	0x00034850
        /*06a0*/ 	.short	0x010a
        /*06a2*/ 	.byte	0x0c
	.zero		1


	//   ....[34]....
        /*06a4*/ 	.word	0x00007a90
        /*06a8*/ 	.word	0x00000069
        /*06ac*/ 	.word	0x00000000
        /*06b0*/ 	.short	0x0101
        /*06b2*/ 	.byte	0x3f
	.zero		1


	//   ....[35]....
        /*06b4*/ 	.word	0x000086a0
        /*06b8*/ 	.word	0x000000ff
        /*06bc*/ 	.word	0x00000000
        /*06c0*/ 	.short	0x0101
        /*06c2*/ 	.byte	0x04
	.zero		1


	//   ....[36]....
        /*06c4*/ 	.word	0x000095a0
        /*06c8*/ 	.word	0x00000000
        /*06cc*/ 	.word	0x00034840
        /*06d0*/ 	.short	0x010a
        /*06d2*/ 	.byte	0x3f
	.zero		1


	//   ....[37]....
        /*06d4*/ 	.word	0x0000a3f0
        /*06d8*/ 	.word	0x000000ff
        /*06dc*/ 	.word	0x00034800
        /*06e0*/ 	.short	0x0107
        /*06e2*/ 	.byte	0x24
	.zero		1


	//   ....[38]....
        /*06e4*/ 	.word	0x0000a460
        /*06e8*/ 	.word	0x000000ff
        /*06ec*/ 	.word	0x00034800
        /*06f0*/ 	.short	0x0101
        /*06f2*/ 	.byte	0x24
	.zero		1


	//   ....[39]....
        /*06f4*/ 	.word	0x0000a490
        /*06f8*/ 	.word	0x000000ff
        /*06fc*/ 	.word	0x00034820
        /*0700*/ 	.short	0x010a
        /*0702*/ 	.byte	0x24
	.zero		1


	//   ....[40]....
        /*0704*/ 	.word	0x0000a7c0
        /*0708*/ 	.word	0x00000003
        /*070c*/ 	.word	0x00034840
        /*0710*/ 	.short	0x010a
        /*0712*/ 	.byte	0x3f
	.zero		1


	//   ....[41]....
        /*0714*/ 	.word	0x0000ac40
        /*0718*/ 	.word	0x00000003
        /*071c*/ 	.word	0x00000060
        /*0720*/ 	.short	0x010a
        /*0722*/ 	.byte	0x3f
	.zero		1


	//   ....[42]....
        /*0724*/ 	.word	0x0000b2a0
        /*0728*/ 	.word	0x00000003
        /*072c*/ 	.word	0x00034840
        /*0730*/ 	.short	0x010a
        /*0732*/ 	.byte	0x3f
	.zero		1


	//   ....[43]....
        /*0734*/ 	.word	0x0000b720
        /*0738*/ 	.word	0x00000002
        /*073c*/ 	.word	0x00000060
        /*0740*/ 	.short	0x010a
        /*0742*/ 	.byte	0x3f
	.zero		1


	//   ....[44]....
        /*0744*/ 	.word	0x0000bcc0
        /*0748*/ 	.word	0x00000002
        /*074c*/ 	.word	0x00034840
        /*0750*/ 	.short	0x010a
        /*0752*/ 	.byte	0x3f
	.zero		1


	//   ....[45]....
        /*0754*/ 	.word	0x0000c140
        /*0758*/ 	.word	0x00000002
        /*075c*/ 	.word	0x00000060
        /*0760*/ 	.short	0x010a
        /*0762*/ 	.byte	0x3f
	.zero		1


	//   ....[46]....
        /*0764*/ 	.word	0x0000c590
        /*0768*/ 	.word	0x00000003
        /*076c*/ 	.word	0x00034860
        /*0770*/ 	.short	0x010a
        /*0772*/ 	.byte	0x3f
	.zero		1


	//   ....[47]....
        /*0774*/ 	.word	0x0000ca10
        /*0778*/ 	.word	0x00000000
        /*077c*/ 	.word	0x00034820
        /*0780*/ 	.short	0x010a
        /*0782*/ 	.byte	0x3f
	.zero		1


	//   ....[48]....
        /*0784*/ 	.word	0x0000cbe0
        /*0788*/ 	.word	0x00000006
        /*078c*/ 	.word	0x00000000
        /*0790*/ 	.short	0x010a
        /*0792*/ 	.byte	0x3f
	.zero		1


	//   ....[49]....
        /*0794*/ 	.word	0x0000cc30
        /*0798*/ 	.word	0x00000003
        /*079c*/ 	.word	0x00000000
        /*07a0*/ 	.short	0x010a
        /*07a2*/ 	.byte	0x3f
	.zero		1


	//   ....[50]....
        /*07a4*/ 	.word	0x0000cc90
        /*07a8*/ 	.word	0x00000012
        /*07ac*/ 	.word	0x00000000
        /*07b0*/ 	.short	0x010a
        /*07b2*/ 	.byte	0x3f
	.zero		1


	//   ....[51]....
        /*07b4*/ 	.word	0x0000ccc0
        /*07b8*/ 	.word	0x00000003
        /*07bc*/ 	.word	0x00000000
        /*07c0*/ 	.short	0x010a
        /*07c2*/ 	.byte	0x3f
	.zero		1


	//   ....[52]....
        /*07c4*/ 	.word	0x0000cd30
        /*07c8*/ 	.word	0x00000003
        /*07cc*/ 	.word	0x00034800
        /*07d0*/ 	.short	0x010a
        /*07d2*/ 	.byte	0x3f
	.zero		1


	//   ....[53]....
        /*07d4*/ 	.word	0x0000cd80
        /*07d8*/ 	.word	0x00000000
        /*07dc*/ 	.word	0x00034830
        /*07e0*/ 	.short	0x010a
        /*07e2*/ 	.byte	0x3f
	.zero		1


	//   ....[54]....
        /*07e4*/ 	.word	0x0000cde0
        /*07e8*/ 	.word	0x0000000c
        /*07ec*/ 	.word	0x00034830
        /*07f0*/ 	.short	0x010a
        /*07f2*/ 	.byte	0x3f
	.zero		1


	//   ....[55]....
        /*07f4*/ 	.word	0x0000ce40
        /*07f8*/ 	.word	0x00000009
        /*07fc*/ 	.word	0x00034850
        /*0800*/ 	.short	0x010a
        /*0802*/ 	.byte	0x3f
	.zero		1


	//   ....[56]....
        /*0804*/ 	.word	0x0000cea0
        /*0808*/ 	.word	0x00000005
        /*080c*/ 	.word	0x00034850
        /*0810*/ 	.short	0x010a
        /*0812*/ 	.byte	0x3f
	.zero		1


	//   ....[57]....
        /*0814*/ 	.word	0x0000d040
        /*0818*/ 	.word	0x00000000
        /*081c*/ 	.word	0x00034840
        /*0820*/ 	.short	0x010a
        /*0822*/ 	.byte	0x3f
	.zero		1


	//   ....[58]....
        /*0824*/ 	.word	0x0000dc60
        /*0828*/ 	.word	0x0000000f
        /*082c*/ 	.word	0x00034820
        /*0830*/ 	.short	0x010a
        /*0832*/ 	.byte	0x3f
	.zero		1


	//   ....[59]....
        /*0834*/ 	.word	0x0000dcb0
        /*0838*/ 	.word	0x00000003
        /*083c*/ 	.word	0x00034840
        /*0840*/ 	.short	0x010a
        /*0842*/ 	.byte	0x3f
	.zero		1


	//   ....[60]....
        /*0844*/ 	.word	0x0000dd00
        /*0848*/ 	.word	0x00000003
        /*084c*/ 	.word	0x00000060
        /*0850*/ 	.short	0x010a
        /*0852*/ 	.byte	0x3f
	.zero		1


	//   ....[61]....
        /*0854*/ 	.word	0x0000dd50
        /*0858*/ 	.word	0x00000003
        /*085c*/ 	.word	0x00034840
        /*0860*/ 	.short	0x010a
        /*0862*/ 	.byte	0x3f
	.zero		1


	//   ....[62]....
        /*0864*/ 	.word	0x0000dda0
        /*0868*/ 	.word	0x00000002
        /*086c*/ 	.word	0x00000060
        /*0870*/ 	.short	0x010a
        /*0872*/ 	.byte	0x3f
	.zero		1


	//   ....[63]....
        /*0874*/ 	.word	0x0000ddf0
        /*0878*/ 	.word	0x00000002
        /*087c*/ 	.word	0x00034840
        /*0880*/ 	.short	0x010a
        /*0882*/ 	.byte	0x3f
	.zero		1


	//   ....[64]....
        /*0884*/ 	.word	0x0000de40
        /*0888*/ 	.word	0x00000002
        /*088c*/ 	.word	0x00000060
        /*0890*/ 	.short	0x010a
        /*0892*/ 	.byte	0x3f
	.zero		1


	//   ....[65]....
        /*0894*/ 	.word	0x0000de90
        /*0898*/ 	.word	0x00000003
        /*089c*/ 	.word	0x00034860
        /*08a0*/ 	.short	0x010a
        /*08a2*/ 	.byte	0x3f
	.zero		1


	//   ....[66]....
        /*08a4*/ 	.word	0x0000dee0
        /*08a8*/ 	.word	0x00000000
        /*08ac*/ 	.word	0x00034820
        /*08b0*/ 	.short	0x010a
        /*08b2*/ 	.byte	0x3f
	.zero		1


	//   ....[67]....
        /*08b4*/ 	.word	0x0000e080
        /*08b8*/ 	.word	0x00000006
        /*08bc*/ 	.word	0x00000000
        /*08c0*/ 	.short	0x010a
        /*08c2*/ 	.byte	0x3f
	.zero		1


	//   ....[68]....
        /*08c4*/ 	.word	0x0000e0d0
        /*08c8*/ 	.word	0x00000003
        /*08cc*/ 	.word	0x00000000
        /*08d0*/ 	.short	0x010a
        /*08d2*/ 	.byte	0x3f
	.zero		1


	//   ....[69]....
        /*08d4*/ 	.word	0x0000e120
        /*08d8*/ 	.word	0x00000012
        /*08dc*/ 	.word	0x00000000
        /*08e0*/ 	.short	0x010a
        /*08e2*/ 	.byte	0x3f
	.zero		1


	//----- nvinfo : EIATTR_NUM_MBARRIERS
	.align		4
.L_341:
        /*08e4*/ 	.byte	0x03, 0x38
        /*08e6*/ 	.short	0x0016


	//----- nvinfo : EIATTR_EXIT_INSTR_OFFSETS
	.align		4
        /*08e8*/ 	.byte	0x04, 0x1c
        /*08ea*/ 	.short	(.L_343 - .L_342)


	//   ....[0]....
.L_342:
        /*08ec*/ 	.word	0x000009e0


	//   ....[1]....
        /*08f0*/ 	.word	0x00008a60


	//   ....[2]....
        /*08f4*/ 	.word	0x0000cd10


	//----- nvinfo : EIATTR_MAX_THREADS
	.align		4
.L_343:
        /*08f8*/ 	.byte	0x04, 0x05
        /*08fa*/ 	.short	(.L_345 - .L_344)
.L_344:
        /*08fc*/ 	.word	0x00000180
        /*0900*/ 	.word	0x00000001
        /*0904*/ 	.word	0x00000001


	//----- nvinfo : EIATTR_CRS_STACK_SIZE
	.align		4
.L_345:
        /*0908*/ 	.byte	0x04, 0x1e
        /*090a*/ 	.short	(.L_347 - .L_346)
.L_346:
        /*090c*/ 	.word	0x00000000


	//----- nvinfo : EIATTR_CBANK_PARAM_SIZE
	.align		4
.L_347:
        /*0910*/ 	.byte	0x03, 0x19
        /*0912*/ 	.short	0x0a70


	//----- nvinfo : EIATTR_PARAM_CBANK
	.align		4
        /*0914*/ 	.byte	0x04, 0x0a
        /*0916*/ 	.short	(.L_349 - .L_348)
	.align		4
.L_348:
        /*0918*/ 	.word	index@(.nv.constant0._ZN7cutlass13device_kernelIN5flash11enable_sm90INS1_16FlashAttnFwdSm90INS1_25CollectiveMainloopFwdSm90ILi2EN4cute5tupleIJNS5_1CILi1EEES8_S8_EEENS6_IJNS7_ILi128EEESA_NS7_ILi192EEEEEELi128ENS_10bfloat16_tEfNS_4arch4Sm90ELb0ELb0ELb1ELb0ELb0ELb0ELb0ELb1ELb1ELb1ELb0ELb0EEENS1_21CollectiveEpilogueFwdINS6_IJSA_SA_SA_EEES9_SD_SF_Li256ELb0ELb1ELb0ELb0EEENS1_29StaticPersistentTileSchedulerILb0EEEEEEEEEvNT_6ParamsE)
        /*091c*/ 	.short	0x0210
        /*091e*/ 	.short	0x0a70


	//----- nvinfo : EIATTR_SW_WAR
	.align		4
.L_349:
        /*0920*/ 	.byte	0x04, 0x36
        /*0922*/ 	.short	(.L_351 - .L_350)
.L_350:
        /*0924*/ 	.word	0x00000008
.L_351:


//--------------------- .nv.info._ZN7cutlass13device_kernelIN5flash11enable_sm90INS1_16FlashAttnFwdSm90INS1_25CollectiveMainloopFwdSm90ILi2EN4cute5tupleIJNS5_1CILi2EEENS7_ILi1EEES9_EEENS6_IJNS7_ILi128EEESB_NS7_ILi192EEEEEELi128ENS_10bfloat16_tEfNS_4arch4Sm90ELb0ELb0ELb1ELb0ELb0ELb0ELb0ELb1ELb1ELb1ELb0ELb0EEENS1_21CollectiveEpilogueFwdINS6_IJSB_SB_SB_EEESA_SE_SG_Li256ELb0ELb1ELb0ELb0EEENS1_29StaticPersistentTileSchedulerILb0EEEEEEEEEvNT_6ParamsE --------------------------
	.section	.nv.info._ZN7cutlass13device_kernelIN5flash11enable_sm90INS1_16FlashAttnFwdSm90INS1_25CollectiveMainloopFwdSm90ILi2EN4cute5tupleIJNS5_1CILi2EEENS7_ILi1EEES9_EEENS6_IJNS7_ILi128EEESB_NS7_ILi192EEEEEELi128ENS_10bfloat16_tEfNS_4arch4Sm90ELb0ELb0ELb1ELb0ELb0ELb0ELb0ELb1ELb1ELb1ELb0ELb0EEENS1_21CollectiveEpilogueFwdINS6_IJSB_SB_SB_EEESA_SE_SG_Li256ELb0ELb1ELb0ELb0EEENS1_29StaticPersistentTileSchedulerILb0EEEEEEEEEvNT_6ParamsE,"",@"SHT_CUDA_INFO"
	.sectionflags	@""
	.align	4


	//----- nvinfo : EIATTR_CUDA_API_VERSION
	.align		4
        /*0000*/ 	.byte	0x04, 0x37
        /*0002*/ 	.short	(.L_353 - .L_352)
.L_352:
        /*0004*/ 	.word	0x00000082


	//----- nvinfo : EIATTR_KPARAM_INFO
	.align		4
.L_353:
        /*0008*/ 	.byte	0x04, 0x17
        /*000a*/ 	.short	(.L_355 - .L_354)
.L_354:
        /*000c*/ 	.word	0x00000000
        /*0010*/ 	.short	0x0000
        /*0012*/ 	.short	0x0070
        /*0014*/ 	.byte	0x00, 0xf0, 0x01, 0x28


	//----- nvinfo : EIATTR_SPARSE_MMA_MASK
	.align		4
.L_355:
        /*0018*/ 	.byte	0x03, 0x50
        /*001a*/ 	.short	0x0000


	//----- nvinfo : EIATTR_MAXREG_COUNT
	.align		4
        /*001c*/ 	.byte	0x03, 0x1b
        /*001e*/ 	.short	0x00a8


	//----- nvinfo : EIATTR_NUM_BARRIERS
	.align		4
        /*0020*/ 	.byte	0x02, 0x4c
        /*0022*/ 	.byte	0x09
	.zero		1


	//----- nvinfo : EIATTR_EXTERNS
	.align		4
        /*0024*/ 	.byte	0x04, 0x0f
        /*0026*/ 	.short	(.L_357 - .L_356)


	//   ....[0]....
	.align		4
.L_356:
        /*0028*/ 	.word	index@(__assertfail)


	//----- nvinfo : EIATTR_ANNOTATIONS
	.align		4
.L_357:
        /*002c*/ 	.byte	0x04, 0x55
        /*002e*/ 	.short	(.L_359 - .L_358)


	//   ....[0]....
.L_358:
        /* <DEDUP_REMOVED lines=31> */


	//----- nvinfo : EIATTR_MERCURY_ISA_VERSION
	.align		4
.L_359:
        /*0208*/ 	.byte	0x03, 0x5f
        /*020a*/ 	.short	0x0101


	//----- nvinfo : EIATTR_INT_WARP_WIDE_INSTR_OFFSETS
	.align		4
        /*020c*/ 	.byte	0x04, 0x31
        /*020e*/ 	.short	(.L_361 - .L_360)


	//   ....[0]....
.L_360:
        /*0210*/ 	.word	0x00000130


	//   ....[1]....
        /*0214*/ 	.word	0x00000170


	//   ....[2]....
        /*0218*/ 	.word	0x000001e0


	//----- nvinfo : EIATTR_COOP_GROUP_MASK_REGIDS
	.align		4
.L_361:
        /*021c*/ 	.byte	0x04, 0x29
        /*021e*/ 	.short	(.L_363 - .L_362)


	//   ....[0]....
.L_362:
        /*0220*/ 	.word	0xffffffff


	//   ....[1]....
        /*0224*/ 	.word	0xffffffff


	//   ....[2]....
        /*0228*/ 	.word	0xffffffff


	//   ....[3]....
        /*022c*/ 	.word	0xffffffff


	//   ....[4]....
        /*0230*/ 	.word	0xffffffff


	//   ....[5]....
        /*0234*/ 	.word	0xffffffff


	//   ....[6]....
        /*0238*/ 	.word	0xffffffff


	//   ....[7]....
        /*023c*/ 	.word	0xffffffff


	//   ....[8]....
        /*0240*/ 	.word	0xffffffff


	//   ....[9]....
        /*0244*/ 	.word	0xffffffff


	//   ....[10]....
        /*0248*/ 	.word	0xffffffff


	//   ....[11]....
        /*024c*/ 	.word	0xffffffff


	//   ....[12]....
        /*0250*/ 	.word	0xffffffff


	//   ....[13]....
        /*0254*/ 	.word	0xffffffff


	//   ....[14]....
        /*0258*/ 	.word	0xffffffff


	//   ....[15]....
        /*025c*/ 	.word	0xffffffff


	//   ....[16]....
        /*0260*/ 	.word	0xffffffff


	//   ....[17]....
        /*0264*/ 	.word	0xffffffff


	//   ....[18]....
        /*0268*/ 	.word	0xffffffff


	//   ....[19]....
        /*026c*/ 	.word	0xffffffff


	//   ....[20]....
        /*0270*/ 	.word	0xffffffff


	//   ....[21]....
        /*0274*/ 	.word	0xffffffff


	//   ....[22]....
        /*0278*/ 	.word	0xffffffff


	//   ....[23]....
        /*027c*/ 	.word	0xffffffff


	//   ....[24]....
        /*0280*/ 	.word	0xffffffff


	//   ....[25]....
        /*0284*/ 	.word	0xffffffff


	//   ....[26]....
        /*0288*/ 	.word	0xffffffff


	//   ....[27]....
        /*028c*/ 	.word	0xffffffff


	//   ....[28]....
        /*0290*/ 	.word	0xffffffff


	//   ....[29]....
        /*0294*/ 	.word	0xffffffff


	//   ....[30]....
        /*0298*/ 	.word	0xffffffff


	//   ....[31]....
        /*029c*/ 	.word	0xffffffff


	//   ....[32]....
        /*02a0*/ 	.word	0xffffffff


	//   ....[33]....
        /*02a4*/ 	.word	0xffffffff


	//   ....[34]....
        /*02a8*/ 	.word	0xffffffff


	//   ....[35]....
        /*02ac*/ 	.word	0xffffffff


	//   ....[36]....
        /*02b0*/ 	.word	0xffffffff


	//   ....[37]....
        /*02b4*/ 	.word	0xffffffff


	//   ....[38]....
        /*02b8*/ 	.word	0xffffffff


	//   ....[39]....
        /*02bc*/ 	.word	0xffffffff


	//   ....[40]....
        /*02c0*/ 	.word	0xffffffff


	//   ....[41]....
        /*02c4*/ 	.word	0xffffffff


	//   ....[42]....
        /*02c8*/ 	.word	0xffffffff


	//   ....[43]....
        /*02cc*/ 	.word	0xffffffff


	//   ....[44]....
        /*02d0*/ 	.word	0xffffffff


	//   ....[45]....
        /*02d4*/ 	.word	0xffffffff


	//   ....[46]....
        /*02d8*/ 	.word	0xffffffff


	//   ....[47]....
        /*02dc*/ 	.word	0xffffffff


	//   ....[48]....
        /*02e0*/ 	.word	0xffffffff


	//   ....[49]....
        /*02e4*/ 	.word	0xffffffff


	//   ....[50]....
        /*02e8*/ 	.word	0xffffffff


	//   ....[51]....
        /*02ec*/ 	.word	0x0500000f


	//   ....[52]....
        /*02f0*/ 	.word	0x0500000f


	//   ....[53]....
        /*02f4*/ 	.word	0x0500000f


	//   ....[54]....
        /*02f8*/ 	.word	0x0500000f


	//   ....[55]....
        /*02fc*/ 	.word	0x0500000f


	//   ....[56]....
        /*0300*/ 	.word	0x0500000f


	//   ....[57]....
        /*0304*/ 	.word	0x0500000f


	//   ....[58]....
        /*0308*/ 	.word	0x0500000f


	//   ....[59]....
        /*030c*/ 	.word	0x0500000f


	//   ....[60]....
        /*0310*/ 	.word	0x0500000f


	//   ....[61]....
        /*0314*/ 	.word	0x0500000f


	//   ....[62]....
        /*0318*/ 	.word	0x0500000f


	//   ....[63]....
        /*031c*/ 	.word	0x0500000f


	//   ....[64]....
        /*0320*/ 	.word	0x0500000f


	//   ....[65]....
        /*0324*/ 	.word	0x0500000f


	//   ....[66]....
        /*0328*/ 	.word	0x0500000f


	//   ....[67]....
        /*032c*/ 	.word	0x0500000f


	//   ....[68]....
        /*0330*/ 	.word	0x0500000f


	//----- nvinfo : EIATTR_COOP_GROUP_INSTR_OFFSETS
	.align		4
.L_363:
        /*0334*/ 	.byte	0x04, 0x28
        /*0336*/ 	.short	(.L_365 - .L_364)


	//   ....[0]....
.L_364:
        /*0338*/ 	.word	0x00000060


	//   ....[1]....
        /*033c*/ 	.word	0x00000140


	//   ....[2]....
        /*0340*/ 	.word	0x00000190


	//   ....[3]....
        /*0344*/ 	.word	0x000003d0


	//   ....[4]....
        /*0348*/ 	.word	0x00000600


	//   ....[5]....
        /*034c*/ 	.word	0x00000830


	//   ....[6]....
        /*0350*/ 	.word	0x00000ac0


	//   ....[7]....
        /*0354*/ 	.word	0x00000dd0


	//   ....[8]....
        /*0358*/ 	.word	0x000012c0


	//   ....[9]....
        /*035c*/ 	.word	0x00002de0


	//   ....[10]....
        /*0360*/ 	.word	0x00002e60


	//   ....[11]....
        /*0364*/ 	.word	0x000034a0


	//   ....[12]....
        /*0368*/ 	.word	0x00003540


	//   ....[13]....
        /*036c*/ 	.word	0x00005ae0


	//   ....[14]....
        /*0370*/ 	.word	0x00005b10


	//   ....[15]....
        /*0374*/ 	.word	0x00005b40


	//   ....[16]....
        /*0378*/ 	.word	0x00005b60


	//   ....[17]....
        /*037c*/ 	.word	0x00007070


	//   ....[18]....
        /*0380*/ 	.word	0x000070a0


	//   ....[19]....
        /*0384*/ 	.word	0x00007160


	//   ....[20]....
        /*0388*/ 	.word	0x00007170


	//   ....[21]....
        /*038c*/ 	.word	0x00008210


	//   ....[22]....
        /*0390*/ 	.word	0x00008240


	//   ....[23]....
        /*0394*/ 	.word	0x00008270


	//   ....[24]....
        /*0398*/ 	.word	0x000082d0


	//   ....[25]....
        /*039c*/ 	.word	0x00008910


	//   ....[26]....
        /*03a0*/ 	.word	0x00008940


	//   ....[27]....
        /*03a4*/ 	.word	0x00008a10


	//   ....[28]....
        /*03a8*/ 	.word	0x00008a30


	//   ....[29]....
        /*03ac*/ 	.word	0x00008ae0


	//   ....[30]....
        /*03b0*/ 	.word	0x00008b00


	//   ....[31]....
        /*03b4*/ 	.word	0x00008bc0


	//   ....[32]....
        /*03b8*/ 	.word	0x00008c00


	//   ....[33]....
        /*03bc*/ 	.word	0x000096c0


	//   ....[34]....
        /*03c0*/ 	.word	0x0000a1f0


	//   ....[35]....
        /*03c4*/ 	.word	0x0000a220


	//   ....[36]....
        /*03c8*/ 	.word	0x0000a310


	//   ....[37]....
        /*03cc*/ 	.word	0x0000a320


	//   ....[38]....
        /*03d0*/ 	.word	0x0000a3d0


	//   ....[39]....
        /*03d4*/ 	.word	0x0000a3e0


	//   ....[40]....
        /*03d8*/ 	.word	0x0000a490


	//   ....[41]....
        /*03dc*/ 	.word	0x0000a4a0


	//   ....[42]....
        /*03e0*/ 	.word	0x0000a550


	//   ....[43]....
        /*03e4*/ 	.word	0x0000a560


	//   ....[44]....
        /*03e8*/ 	.word	0x0000a610


	//   ....[45]....
        /*03ec*/ 	.word	0x0000a620


	//   ....[46]....
        /*03f0*/ 	.word	0x0000a6c0


	//   ....[47]....
        /*03f4*/ 	.word	0x0000a6d0


	//   ....[48]....
        /*03f8*/ 	.word	0x0000a6e0


	//   ....[49]....
        /*03fc*/ 	.word	0x0000a6f0


	//   ....[50]....
        /*0400*/ 	.word	0x0000d310


	//   ....[51]....
        /*0404*/ 	.word	0x0000d820


	//   ....[52]....
        /*0408*/ 	.word	0x0000d990


	//   ....[53]....
        /*040c*/ 	.word	0x0000d9f0


	//   ....[54]....
        /*0410*/ 	.word	0x0000dab0


	//   ....[55]....
        /*0414*/ 	.word	0x0000dbd0


	//   ....[56]....
        /*0418*/ 	.word	0x0000dc30


	//   ....[57]....
        /*041c*/ 	.word	0x0000dd50


	//   ....[58]....
        /*0420*/ 	.word	0x0000ddb0


	//   ....[59]....
        /*0424*/ 	.word	0x0000ded0


	//   ....[60]....
        /*0428*/ 	.word	0x0000df30


	//   ....[61]....
        /*042c*/ 	.word	0x0000e050


	//   ....[62]....
        /*0430*/ 	.word	0x0000e0b0


	//   ....[63]....
        /*0434*/ 	.word	0x0000e1d0


	//   ....[64]....
        /*0438*/ 	.word	0x0000e230


	//   ....[65]....
        /*043c*/ 	.word	0x0000e340


	//   ....[66]....
        /*0440*/ 	.word	0x0000e3a0


	//   ....[67]....
        /*0444*/ 	.word	0x0000e440


	//   ....[68]....
        /*0448*/ 	.word	0x0000e850


	//----- nvinfo : EIATTR_REG_RECONFIG
	.align		4
.L_365:
        /*044c*/ 	.byte	0x01, 0x54
	.zero		2


	//----- nvinfo : EIATTR_SYSCALL_OFFSETS
	.align		4
        /*0450*/ 	.byte	0x04, 0x46
        /*0452*/ 	.short	(.L_367 - .L_366)


	//   ....[0]....
.L_366:
        /*0454*/ 	.word	0x00001630


	//   ....[1]....
        /*0458*/ 	.word	0x000092f0


	//   ....[2]....
        /*045c*/ 	.word	0x00009430


	//   ....[3]....
        /*0460*/ 	.word	0x00009520


	//   ....[4]....
        /*0464*/ 	.word	0x00009da0


	//----- nvinfo : EIATTR_MBARRIER_INSTR_OFFSETS
	.align		4
.L_367:
        /*0468*/ 	.byte	0x04, 0x39
        /*046a*/ 	.short	(.L_369 - .L_368)


	//   ....[0]....
.L_368:
        /*046c*/ 	.word	0x00000270
        /*0470*/ 	.word	0x000000ff
        /*0474*/ 	.word	0x00034800
        /*0478*/ 	.short	0x0100
        /*047a*/ 	.byte	0x08
	.zero		1


	//   ....[1]....
        /*047c*/ 	.word	0x00000280
        /*0480*/ 	.word	0x000000ff
        /*0484*/ 	.word	0x00034820
        /*0488*/ 	.short	0x0100
        /*048a*/ 	.byte	0x08
	.zero		1


	//   ....[2]....
        /*048c*/ 	.word	0x00000370
        /*0490*/ 	.word	0x000000ff
        /*0494*/ 	.word	0x00034830
        /*0498*/ 	.short	0x0100
        /*049a*/ 	.byte	0x08
	.zero		1


	//   ....[3]....
        /*049c*/ 	.word	0x00000380
        /*04a0*/ 	.word	0x000000ff
        /*04a4*/ 	.word	0x00034840
        /*04a8*/ 	.short	0x0100
        /*04aa*/ 	.byte	0x08
	.zero		1


	//   ....[4]....
        /*04ac*/ 	.word	0x00000390
        /*04b0*/ 	.word	0x000000ff
        /*04b4*/ 	.word	0x00034838
        /*04b8*/ 	.short	0x0100
        /*04ba*/ 	.byte	0x08
	.zero		1


	//   ....[5]....
        /*04bc*/ 	.word	0x000003a0
        /*04c0*/ 	.word	0x000000ff
        /*04c4*/ 	.word	0x00034848
        /*04c8*/ 	.short	0x0100
        /*04ca*/ 	.byte	0x08
	.zero		1


	//   ....[6]....
        /*04cc*/ 	.word	0x000005b0
        /*04d0*/ 	.word	0x000000ff
        /*04d4*/ 	.word	0x00034850
        /*04d8*/ 	.short	0x0100
        /*04da*/ 	.byte	0x08
	.zero		1


	//   ....[7]....
        /*04dc*/ 	.word	0x000005c0
        /*04e0*/ 	.word	0x000000ff
        /*04e4*/ 	.word	0x00034860
        /*04e8*/ 	.short	0x0100
        /*04ea*/ 	.byte	0x08
	.zero		1


	//   ....[8]....
        /*04ec*/ 	.word	0x000005d0
        /*04f0*/ 	.word	0x000000ff
        /*04f4*/ 	.word	0x00034858
        /*04f8*/ 	.short	0x0100
        /*04fa*/ 	.byte	0x08
	.zero		1


	//   ....[9]....
        /*04fc*/ 	.word	0x000005e0
        /*0500*/ 	.word	0x000000ff
        /*0504*/ 	.word	0x00034868
        /*0508*/ 	.short	0x0100
        /*050a*/ 	.byte	0x08
	.zero		1


	//   ....[10]....
        /*050c*/ 	.word	0x000007e0
        /*0510*/ 	.word	0x000000ff
        /*0514*/ 	.word	0x00034870
        /*0518*/ 	.short	0x0100
        /*051a*/ 	.byte	0x08
	.zero		1


	//   ....[11]....
        /*051c*/ 	.word	0x000007f0
        /*0520*/ 	.word	0x000000ff
        /*0524*/ 	.word	0x00034880
        /*0528*/ 	.short	0x0100
        /*052a*/ 	.byte	0x08
	.zero		1


	//   ....[12]....
        /*052c*/ 	.word	0x00000800
        /*0530*/ 	.word	0x000000ff
        /*0534*/ 	.word	0x00034878
        /*0538*/ 	.short	0x0100
        /*053a*/ 	.byte	0x08
	.zero		1


	//   ....[13]....
        /*053c*/ 	.word	0x00000810
        /*0540*/ 	.word	0x000000ff
        /*0544*/ 	.word	0x00034888
        /*0548*/ 	.short	0x0100
        /*054a*/ 	.byte	0x08
	.zero		1


	//   ....[14]....
        /*054c*/ 	.word	0x00000a70
        /*0550*/ 	.word	0x000000ff
        /*0554*/ 	.word	0x00034890
        /*0558*/ 	.short	0x0100
        /*055a*/ 	.byte	0x08
	.zero		1


	//   ....[15]....
        /*055c*/ 	.word	0x00000a80
        /*0560*/ 	.word	0x000000ff
        /*0564*/ 	.word	0x000348a0
        /*0568*/ 	.short	0x0100
        /*056a*/ 	.byte	0x08
	.zero		1


	//   ....[16]....
        /*056c*/ 	.word	0x00000a90
        /*0570*/ 	.word	0x000000ff
        /*0574*/ 	.word	0x00034898
        /*0578*/ 	.short	0x0100
        /*057a*/ 	.byte	0x08
	.zero		1


	//   ....[17]....
        /*057c*/ 	.word	0x00000aa0
        /*0580*/ 	.word	0x000000ff
        /*0584*/ 	.word	0x000348a8
        /*0588*/ 	.short	0x0100
        /*058a*/ 	.byte	0x08
	.zero		1


	//   ....[18]....
        /*058c*/ 	.word	0x00000d30
        /*0590*/ 	.word	0x000000ff
        /*0594*/ 	.word	0x000348b0
        /*0598*/ 	.short	0x0100
        /*059a*/ 	.byte	0x08
	.zero		1


	//   ....[19]....
        /*059c*/ 	.word	0x00000d40
        /*05a0*/ 	.word	0x000000ff
        /*05a4*/ 	.word	0x000348c0
        /*05a8*/ 	.short	0x0100
        /*05aa*/ 	.byte	0x08
	.zero		1


	//   ....[20]....
        /*05ac*/ 	.word	0x00000d50
        /*05b0*/ 	.word	0x000000ff
        /*05b4*/ 	.word	0x000348b8
        /*05b8*/ 	.short	0x0100
        /*05ba*/ 	.byte	0x08
	.zero		1


	//   ....[21]....
        /*05bc*/ 	.word	0x00000d60
        /*05c0*/ 	.word	0x000000ff
        /*05c4*/ 	.word	0x000348c8
        /*05c8*/ 	.short	0x0100
        /*05ca*/ 	.byte	0x08
	.zero		1


	//   ....[22]....
        /*05cc*/ 	.word	0x00001670
        /*05d0*/ 	.word	0x000000ff
        /*05d4*/ 	.word	0x00034800
        /*05d8*/ 	.short	0x010a
        /*05da*/ 	.byte	0x28
	.zero		1


	//   ....[23]....
        /*05dc*/ 	.word	0x00001710
        /*05e0*/ 	.word	0x00000000
        /*05e4*/ 	.word	0x00034830
        /*05e8*/ 	.short	0x010a
        /*05ea*/ 	.byte	0x3f
	.zero		1


	//   ....[24]....
        /*05ec*/ 	.word	0x00001750
        /*05f0*/ 	.word	0x00000000
        /*05f4*/ 	.word	0x00034830
        /*05f8*/ 	.short	0x010a
        /*05fa*/ 	.byte	0x3f
	.zero		1


	//   ....[25]....
        /*05fc*/ 	.word	0x00003b10
        /*0600*/ 	.word	0x00000003
        /*0604*/ 	.word	0x00000000
        /*0608*/ 	.short	0x0101
        /*060a*/ 	.byte	0x3f
	.zero		1


	//   ....[26]....
        /*060c*/ 	.word	0x00004280
        /*0610*/ 	.word	0x000000ff
        /*0614*/ 	.word	0x00034830
        /*0618*/ 	.short	0x010a
        /*061a*/ 	.byte	0x08
	.zero		1


	//   ....[27]....
        /*061c*/ 	.word	0x000042c0
        /*0620*/ 	.word	0x000000ff
        /*0624*/ 	.word	0x00034830
        /*0628*/ 	.short	0x010a
        /*062a*/ 	.byte	0x08
	.zero		1


	//   ....[28]....
        /*062c*/ 	.word	0x00004ba0
        /*0630*/ 	.word	0x000000ff
        /*0634*/ 	.word	0x00034850
        /*0638*/ 	.short	0x010a
        /*063a*/ 	.byte	0x09
	.zero		1


	//   ....[29]....
        /*063c*/ 	.word	0x00004be0
        /*0640*/ 	.word	0x000000ff
        /*0644*/ 	.word	0x00034850
        /*0648*/ 	.short	0x010a
        /*064a*/ 	.byte	0x09
	.zero		1


	//   ....[30]....
        /*064c*/ 	.word	0x00006660
        /*0650*/ 	.word	0x00000003
        /*0654*/ 	.word	0x00000000
        /*0658*/ 	.short	0x0101
        /*065a*/ 	.byte	0x3f
	.zero		1


	//   ....[31]....
        /*065c*/ 	.word	0x00006970
        /*0660*/ 	.word	0x0000002e
        /*0664*/ 	.word	0x00000000
        /*0668*/ 	.short	0x0101
        /*066a*/ 	.byte	0x3f
	.zero		1


	//   ....[32]....
        /*066c*/ 	.word	0x00006fc0
        /*0670*/ 	.word	0x000000ff
        /*0674*/ 	.word	0x00034850
        /*0678*/ 	.short	0x010a
        /*067a*/ 	.byte	0x09
	.zero		1


	//   ....[33]....
        /*067c*/ 	.word	0x00007000
        /*0680*/ 	.word	0x000000ff
        /*0684*/ 	.word	0x00034850
        /*0688*/ 	.short	0x010a
        /*068a*/ 	.byte	0x09
	.zero		1


	//   ....[34]....
        /*068c*/ 	.word	0x000077d0
        /*0690*/ 	.word	0x00000006
        /*0694*/ 	.word	0x00000000
        /*0698*/ 	.short	0x0101
        /*069a*/ 	.byte	0x3f
	.zero		1


	//   ....[35]....
        /*069c*/ 	.word	0x000088f0
        /*06a0*/ 	.word	0x000000ff
        /*06a4*/ 	.word	0x00000000
        /*06a8*/ 	.short	0x0101
        /*06aa*/ 	.byte	0x05
	.zero		1


	//   ....[36]....
        /*06ac*/ 	.word	0x00008950
        /*06b0*/ 	.word	0x000000ff
        /*06b4*/ 	.word	0x00000000
        /*06b8*/ 	.short	0x0101
        /*06ba*/ 	.byte	0x04
	.zero		1


	//   ....[37]....
        /*06bc*/ 	.word	0x000098d0
        /*06c0*/ 	.word	0x00000002
        /*06c4*/ 	.word	0x00034840
        /*06c8*/ 	.short	0x010a
        /*06ca*/ 	.byte	0x3f
	.zero		1


	//   ....[38]....
        /*06cc*/ 	.word	0x0000a860
        /*06d0*/ 	.word	0x000000ff
        /*06d4*/ 	.word	0x00034800
        /*06d8*/ 	.short	0x0107
        /*06da*/ 	.byte	0x24
	.zero		1


	//   ....[39]....
        /*06dc*/ 	.word	0x0000a8d0
        /*06e0*/ 	.word	0x000000ff
        /*06e4*/ 	.word	0x00034800
        /*06e8*/ 	.short	0x0101
        /*06ea*/ 	.byte	0x24
	.zero		1


	//   ....[40]....
        /*06ec*/ 	.word	0x0000a8f0
        /*06f0*/ 	.word	0x000000ff
        /*06f4*/ 	.word	0x00034820
        /*06f8*/ 	.short	0x010a
        /*06fa*/ 	.byte	0x24
	.zero		1


	//   ....[41]....
        /*06fc*/ 	.word	0x0000ac00
        /*0700*/ 	.word	0x00000003
        /*0704*/ 	.word	0x00034840
        /*0708*/ 	.short	0x010a
        /*070a*/ 	.byte	0x3f
	.zero		1


	//   ....[42]....
        /*070c*/ 	.word	0x0000b140
        /*0710*/ 	.word	0x00000002
        /*0714*/ 	.word	0x00034860
        /*0718*/ 	.short	0x010a
        /*071a*/ 	.byte	0x3f
	.zero		1


	//   ....[43]....
        /*071c*/ 	.word	0x0000b800
        /*0720*/ 	.word	0x00000003
        /*0724*/ 	.word	0x00034840
        /*0728*/ 	.short	0x010a
        /*072a*/ 	.byte	0x3f
	.zero		1


	//   ....[44]....
        /*072c*/ 	.word	0x0000bd40
        /*0730*/ 	.word	0x00000002
        /*0734*/ 	.word	0x00034860
        /*0738*/ 	.short	0x010a
        /*073a*/ 	.byte	0x3f
	.zero		1


	//   ....[45]....
        /*073c*/ 	.word	0x0000c360
        /*0740*/ 	.word	0x00000003
        /*0744*/ 	.word	0x00034840
        /*0748*/ 	.short	0x010a
        /*074a*/ 	.byte	0x3f
	.zero		1


	//   ....[46]....
        /*074c*/ 	.word	0x0000c890
        /*0750*/ 	.word	0x00000002
        /*0754*/ 	.word	0x00034860
        /*0758*/ 	.short	0x010a
        /*075a*/ 	.byte	0x3f
	.zero		1


	//   ....[47]....
        /*075c*/ 	.word	0x0000cd30
        /*0760*/ 	.word	0x00000000
        /*0764*/ 	.word	0x00034860
        /*0768*/ 	.short	0x010a
        /*076a*/ 	.byte	0x3f
	.zero		1


	//   ....[48]....
        /*076c*/ 	.word	0x0000d290
        /*0770*/ 	.word	0x00000000
        /*0774*/ 	.word	0x00034820
        /*0778*/ 	.short	0x010a
        /*077a*/ 	.byte	0x3f
	.zero		1


	//   ....[49]....
        /*077c*/ 	.word	0x0000d4a0
        /*0780*/ 	.word	0x00000006
        /*0784*/ 	.word	0x00000000
        /*0788*/ 	.short	0x010a
        /*078a*/ 	.byte	0x3f
	.zero		1


	//   ....[50]....
        /*078c*/ 	.word	0x0000d4d0
        /*0790*/ 	.word	0x00000007
        /*0794*/ 	.word	0x00000000
        /*0798*/ 	.short	0x010a
        /*079a*/ 	.byte	0x3f
	.zero		1


	//   ....[51]....
        /*079c*/ 	.word	0x0000d530
        /*07a0*/ 	.word	0x00000004
        /*07a4*/ 	.word	0x00000000
        /*07a8*/ 	.short	0x010a
        /*07aa*/ 	.byte	0x3f
	.zero		1


	//   ....[52]....
        /*07ac*/ 	.word	0x0000d560
        /*07b0*/ 	.word	0x00000003
        /*07b4*/ 	.word	0x00000000
        /*07b8*/ 	.short	0x010a
        /*07ba*/ 	.byte	0x3f
	.zero		1


	//   ....[53]....
        /*07bc*/ 	.word	0x0000d5d0
        /*07c0*/ 	.word	0x00000003
        /*07c4*/ 	.word	0x00034800
        /*07c8*/ 	.short	0x010a
        /*07ca*/ 	.byte	0x3f
	.zero		1


	//   ....[54]....
        /*07cc*/ 	.word	0x0000d620
        /*07d0*/ 	.word	0x00000000
        /*07d4*/ 	.word	0x00034830
        /*07d8*/ 	.short	0x010a
        /*07da*/ 	.byte	0x3f
	.zero		1


	//   ....[55]....
        /*07dc*/ 	.word	0x0000d680
        /*07e0*/ 	.word	0x0000000c
        /*07e4*/ 	.word	0x00034830
        /*07e8*/ 	.short	0x010a
        /*07ea*/ 	.byte	0x3f
	.zero		1


	//   ....[56]....
        /*07ec*/ 	.word	0x0000d6e0
        /*07f0*/ 	.word	0x00000009
        /*07f4*/ 	.word	0x00034850
        /*07f8*/ 	.short	0x010a
        /*07fa*/ 	.byte	0x3f
	.zero		1


	//   ....[57]....
        /*07fc*/ 	.word	0x0000d740
        /*0800*/ 	.word	0x00000005
        /*0804*/ 	.word	0x00034850
        /*0808*/ 	.short	0x010a
        /*080a*/ 	.byte	0x3f
	.zero		1


	//   ....[58]....
        /*080c*/ 	.word	0x0000d8e0
        /*0810*/ 	.word	0x00000002
        /*0814*/ 	.word	0x00034840
        /*0818*/ 	.short	0x010a
        /*081a*/ 	.byte	0x3f
	.zero		1


	//   ....[59]....
        /*081c*/ 	.word	0x0000e4f0
        /*0820*/ 	.word	0x00000003
        /*0824*/ 	.word	0x00034820
        /*0828*/ 	.short	0x010a
        /*082a*/ 	.byte	0x3f
	.zero		1


	//   ....[60]....
        /*082c*/ 	.word	0x0000e540
        /*0830*/ 	.word	0x00000003
        /*0834*/ 	.word	0x00034840
        /*0838*/ 	.short	0x010a
        /*083a*/ 	.byte	0x3f
	.zero		1


	//   ....[61]....
        /*083c*/ 	.word	0x0000e590
        /*0840*/ 	.word	0x00000002
        /*0844*/ 	.word	0x00034860
        /*0848*/ 	.short	0x010a
        /*084a*/ 	.byte	0x3f
	.zero		1


	//   ....[62]....
        /*084c*/ 	.word	0x0000e5e0
        /*0850*/ 	.word	0x00000003
        /*0854*/ 	.word	0x00034840
        /*0858*/ 	.short	0x010a
        /*085a*/ 	.byte	0x3f
	.zero		1


	//   ....[63]....
        /*085c*/ 	.word	0x0000e630
        /*0860*/ 	.word	0x00000002
        /*0864*/ 	.word	0x00034860
        /*0868*/ 	.short	0x010a
        /*086a*/ 	.byte	0x3f
	.zero		1


	//   ....[64]....
        /*086c*/ 	.word	0x0000e680
        /*0870*/ 	.word	0x00000003
        /*0874*/ 	.word	0x00034840
        /*0878*/ 	.short	0x010a
        /*087a*/ 	.byte	0x3f
	.zero		1


	//   ....[65]....
        /*087c*/ 	.word	0x0000e6d0
        /*0880*/ 	.word	0x00000002
        /*0884*/ 	.word	0x00034860
        /*0888*/ 	.short	0x010a
        /*088a*/ 	.byte	0x3f
	.zero		1


	//   ....[66]....
        /*088c*/ 	.word	0x0000e720
        /*0890*/ 	.word	0x00000000
        /*0894*/ 	.word	0x00034860
        /*0898*/ 	.short	0x010a
        /*089a*/ 	.byte	0x3f
	.zero		1


	//   ....[67]....
        /*089c*/ 	.word	0x0000e770
        /*08a0*/ 	.word	0x00000000
        /*08a4*/ 	.word	0x00034820
        /*08a8*/ 	.short	0x010a
        /*08aa*/ 	.byte	0x3f
	.zero		1


	//   ....[68]....
        /*08ac*/ 	.word	0x0000e910
        /*08b0*/ 	.word	0x00000006
        /*08b4*/ 	.word	0x00000000
        /*08b8*/ 	.short	0x010a
        /*08ba*/ 	.byte	0x3f
	.zero		1


	//   ....[69]....
        /*08bc*/ 	.word	0x0000e960
        /*08c0*/ 	.word	0x00000007
        /*08c4*/ 	.word	0x00000000
        /*08c8*/ 	.short	0x010a
        /*08ca*/ 	.byte	0x3f
	.zero		1


	//   ....[70]....
        /*08cc*/ 	.word	0x0000e9b0
        /*08d0*/ 	.word	0x00000004
        /*08d4*/ 	.word	0x00000000
        /*08d8*/ 	.short	0x010a
        /*08da*/ 	.byte	0x3f
	.zero		1


	//----- nvinfo : EIATTR_NUM_MBARRIERS
	.align		4
.L_369:
        /*08dc*/ 	.byte	0x03, 0x38
        /*08de*/ 	.short	0x0016


	//----- nvinfo : EIATTR_EXIT_INSTR_OFFSETS
	.align		4
        /*08e0*/ 	.byte	0x04, 0x1c
        /*08e2*/ 	.short	(.L_371 - .L_370)


	//   ....[0]....
.L_370:
        /*08e4*/ 	.word	0x00000f20


	//   ....[1]....
        /*08e8*/ 	.word	0x00008ce0


	//   ....[2]....
        /*08ec*/ 	.word	0x0000d5b0


	//----- nvinfo : EIATTR_MAX_THREADS
	.align		4
.L_371:
        /*08f0*/ 	.byte	0x04, 0x05
        /*08f2*/ 	.short	(.L_373 - .L_372)
.L_372:
        /*08f4*/ 	.word	0x00000180
        /*08f8*/ 	.word	0x00000001
        /*08fc*/ 	.word	0x00000001


	//----- nvinfo : EIATTR_CRS_STACK_SIZE
	.align		4
.L_373:
        /*0900*/ 	.byte	0x04, 0x1e
        /*0902*/ 	.short	(.L_375 - .L_374)
.L_374:
        /*0904*/ 	.word	0x00000000


	//----- nvinfo : EIATTR_CBANK_PARAM_SIZE
	.align		4
.L_375:
        /*0908*/ 	.byte	0x03, 0x19
        /*090a*/ 	.short	0x0a70


	//----- nvinfo : EIATTR_PARAM_CBANK
	.align		4
        /*090c*/ 	.byte	0x04, 0x0a
        /*090e*/ 	.short	(.L_377 - .L_376)
	.align		4
.L_376:
        /*0910*/ 	.word	index@(.nv.constant0._ZN7cutlass13device_kernelIN5flash11enable_sm90INS1_16FlashAttnFwdSm90INS1_25CollectiveMainloopFwdSm90ILi2EN4cute5tupleIJNS5_1CILi2EEENS7_ILi1EEES9_EEENS6_IJNS7_ILi128EEESB_NS7_ILi192EEEEEELi128ENS_10bfloat16_tEfNS_4arch4Sm90ELb0ELb0ELb1ELb0ELb0ELb0ELb0ELb1ELb1ELb1ELb0ELb0EEENS1_21CollectiveEpilogueFwdINS6_IJSB_SB_SB_EEESA_SE_SG_Li256ELb0ELb1ELb0ELb0EEENS1_29StaticPersistentTileSchedulerILb0EEEEEEEEEvNT_6ParamsE)
        /*0914*/ 	.short	0x0210
        /*0916*/ 	.short	0x0a70


	//----- nvinfo : EIATTR_SW_WAR
	.align		4
.L_377:
        /*0918*/ 	.byte	0x04, 0x36
        /*091a*/ 	.short	(.L_379 - .L_378)
.L_378:
        /*091c*/ 	.word	0x00000008
.L_379:


//--------------------- .nv.info._ZN7cutlass13device_kernelIN5flash11enable_sm90INS1_16FlashAttnFwdSm90INS1_25CollectiveMainloopFwdSm90ILi2EN4cute5tupleIJNS5_1CILi1EEES8_S8_EEENS6_IJNS7_ILi128EEESA_NS7_ILi192EEEEEELi128ENS_10bfloat16_tEfNS_4arch4Sm90ELb0ELb0ELb1ELb1ELb0ELb0ELb0ELb1ELb1ELb1ELb0ELb0EEENS1_21CollectiveEpilogueFwdINS6_IJSA_SA_SA_EEES9_SD_SF_Li256ELb1ELb1ELb0ELb0EEENS1_36VarlenDynamicPersistentTileSchedulerILi128ELi128ELi256ELi128ELb0ELb1ELb1ELb0ELb1ELb1EEEEEEEEEvNT_6ParamsE --------------------------
	.section	.nv.info._ZN7cutlass13device_kernelIN5flash11enable_sm90INS1_16FlashAttnFwdSm90INS1_25CollectiveMainloopFwdSm90ILi2EN4cute5tupleIJNS5_1CILi1EEES8_S8_EEENS6_IJNS7_ILi128EEESA_NS7_ILi192EEEEEELi128ENS_10bfloat16_tEfNS_4arch4Sm90ELb0ELb0ELb1ELb1ELb0ELb0ELb0ELb1ELb1ELb1ELb0ELb0EEENS1_21CollectiveEpilogueFwdINS6_IJSA_SA_SA_EEES9_SD_SF_Li256ELb1ELb1ELb0ELb0EEENS1_36VarlenDynamicPersistentTileSchedulerILi128ELi128ELi256ELi128ELb0ELb1ELb1ELb0ELb1ELb1EEEEEEEEEvNT_6ParamsE,"",@"SHT_CUDA_INFO"
	.sectionflags	@""
	.align	4


	//----- nvinfo : EIATTR_CUDA_API_VERSION
	.align		4
        /*0000*/ 	.byte	0x04, 0x37
        /*0002*/ 	.short	(.L_381 - .L_380)
.L_380:
        /*0004*/ 	.word	0x00000082


	//----- nvinfo : EIATTR_KPARAM_INFO
	.align		4
.L_381:
        /*0008*/ 	.byte	0x04, 0x17
        /*000a*/ 	.short	(.L_383 - .L_382)
.L_382:
        /*000c*/ 	.word	0x00000000
        /*0010*/ 	.short	0x0000
        /*0012*/ 	.short	0x0070
        /*0014*/ 	.byte	0x00, 0xf0, 0x01, 0x2a


	//----- nvinfo : EIATTR_SPARSE_MMA_MASK
	.align		4
.L_383:
        /*0018*/ 	.byte	0x03, 0x50
        /*001a*/ 	.short	0x0000


	//----- nvinfo : EIATTR_MAXREG_COUNT
	.align		4
        /*001c*/ 	.byte	0x03, 0x1b
        /*001e*/ 	.short	0x00a8


	//----- nvinfo : EIATTR_NUM_BARRIERS
	.align		4
        /*0020*/ 	.byte	0x02, 0x4c
        /*0022*/ 	.byte	0x09
	.zero		1


	//----- nvinfo : EIATTR_EXTERNS
	.align		4
        /*0024*/ 	.byte	0x04, 0x0f
        /*0026*/ 	.short	(.L_385 - .L_384)


	//   ....[0]....
	.align		4
.L_384:
        /*0028*/ 	.word	index@(__assertfail)


	//----- nvinfo : EIATTR_ANNOTATIONS
	.align		4
.L_385:
        /*002c*/ 	.byte	0x04, 0x55
        /*002e*/ 	.short	(.L_387 - .L_386)


	//   ....[0]....
.L_386:
        /* <DEDUP_REMOVED lines=75> */
        /*04d4*/ 	.byte	0x20, 0x06, 0x01, 0x00, 0x01, 0x00, 0x00, 0x00, 0x10, 0x12, 0x01, 0x00


	//----- nvinfo : EIATTR_MERCURY_ISA_VERSION
	.align		4
.L_387:
        /*04e0*/ 	.byte	0x03, 0x5f
        /*04e2*/ 	.short	0x0101


	//----- nvinfo : EIATTR_UNUSED_LOAD_BYTE_OFFSET
	.align		4
        /*04e4*/ 	.byte	0x04, 0x44
        /*04e6*/ 	.short	(.L_389 - .L_388)


	//   ....[0]....
.L_388:
        /*04e8*/ 	.word	0x00000a10
        /*04ec*/ 	.word	0x0000fff0


	//   ....[1]....
        /*04f0*/ 	.word	0x00007de0
        /*04f4*/ 	.word	0x0000fff0


	//----- nvinfo : EIATTR_INT_WARP_WIDE_INSTR_OFFSETS
	.align		4
.L_389:
        /*04f8*/ 	.byte	0x04, 0x31
        /*04fa*/ 	.short	(.L_391 - .L_390)


	//   ....[0]....
.L_390:
        /*04fc*/ 	.word	0x00000130


	//   ....[1]....
        /*0500*/ 	.word	0x00000170


	//   ....[2]....
        /*0504*/ 	.word	0x000001e0


	//   ....[3]....
        /*0508*/ 	.word	0x0000b1d0


	//   ....[4]....
        /*050c*/ 	.word	0x0000b270


	//   ....[5]....
        /*0510*/ 	.word	0x0000ef10


	//   ....[6]....
        /*0514*/ 	.word	0x0000ef80


	//----- nvinfo : EIATTR_COOP_GROUP_MASK_REGIDS
	.align		4
.L_391:
        /*0518*/ 	.byte	0x04, 0x29
        /*051a*/ 	.short	(.L_393 - .L_392)


	//   ....[0]....
.L_392:
        /*051c*/ 	.word	0xffffffff


	//   ....[1]....
        /*0520*/ 	.word	0xffffffff


	//   ....[2]....
        /*0524*/ 	.word	0xffffffff


	//   ....[3]....
        /*0528*/ 	.word	0xffffffff


	//   ....[4]....
        /*052c*/ 	.word	0xffffffff


	//   ....[5]....
        /*0530*/ 	.word	0xffffffff


	//   ....[6]....
        /*0534*/ 	.word	0xffffffff


	//   ....[7]....
        /*0538*/ 	.word	0xffffffff


	//   ....[8]....
        /*053c*/ 	.word	0xffffffff


	//   ....[9]....
        /*0540*/ 	.word	0xffffffff


	//   ....[10]....
        /*0544*/ 	.word	0xffffffff


	//   ....[11]....
        /*0548*/ 	.word	0xffffffff


	//   ....[12]....
        /*054c*/ 	.word	0xffffffff


	//   ....[13]....
        /*0550*/ 	.word	0xffffffff


	//   ....[14]....
        /*0554*/ 	.word	0xffffffff


	//   ....[15]....
        /*0558*/ 	.word	0xffffffff


	//   ....[16]....
        /*055c*/ 	.word	0xffffffff


	//   ....[17]....
        /*0560*/ 	.word	0xffffffff


	//   ....[18]....
        /*0564*/ 	.word	0xffffffff


	//   ....[19]....
        /*0568*/ 	.word	0xffffffff


	//   ....[20]....
        /*056c*/ 	.word	0xffffffff


	//   ....[21]....
        /*0570*/ 	.word	0xffffffff


	//   ....[22]....
        /*0574*/ 	.word	0xffffffff


	//   ....[23]....
        /*0578*/ 	.word	0xffffffff


	//   ....[24]....
        /*057c*/ 	.word	0xffffffff


	//   ....[25]....
        /*0580*/ 	.word	0xffffffff


	//   ....[26]....
        /*0584*/ 	.word	0xffffffff


	//   ....[27]....
        /*0588*/ 	.word	0xffffffff


	//   ....[28]....
        /*058c*/ 	.word	0xffffffff


	//   ....[29]....
        /*0590*/ 	.word	0xffffffff


	//   ....[30]....
        /*0594*/ 	.word	0xffffffff


	//   ....[31]....
        /*0598*/ 	.word	0xffffffff


	//   ....[32]....
        /*059c*/ 	.word	0xffffffff


	//   ....[33]....
        /*05a0*/ 	.word	0xffffffff


	//   ....[34]....
        /*05a4*/ 	.word	0xffffffff


	//   ....[35]....
        /*05a8*/ 	.word	0xffffffff


	//   ....[36]....
        /*05ac*/ 	.word	0xffffffff


	//   ....[37]....
        /*05b0*/ 	.word	0xffffffff


	//   ....[38]....
        /*05b4*/ 	.word	0xffffffff


	//   ....[39]....
        /*05b8*/ 	.word	0xffffffff


	//   ....[40]....
        /*05bc*/ 	.word	0xffffffff


	//   ....[41]....
        /*05c0*/ 	.word	0xffffffff


	//   ....[42]....
        /*05c4*/ 	.word	0xffffffff


	//   ....[43]....
        /*05c8*/ 	.word	0xffffffff


	//   ....[44]....
        /*05cc*/ 	.word	0xffffffff


	//   ....[45]....
        /*05d0*/ 	.word	0xffffffff


	//   ....[46]....
        /*05d4*/ 	.word	0xffffffff


	//   ....[47]....
        /*05d8*/ 	.word	0xffffffff


	//   ....[48]....
        /*05dc*/ 	.word	0xffffffff


	//   ....[49]....
        /*05e0*/ 	.word	0xffffffff


	//   ....[50]....
        /*05e4*/ 	.word	0xffffffff


	//   ....[51]....
        /*05e8*/ 	.word	0xffffffff


	//   ....[52]....
        /*05ec*/ 	.word	0xffffffff


	//   ....[53]....
        /*05f0*/ 	.word	0xffffffff


	//   ....[54]....
        /*05f4*/ 	.word	0xffffffff


	//   ....[55]....
        /*05f8*/ 	.word	0xffffffff


	//   ....[56]....
        /*05fc*/ 	.word	0xffffffff


	//   ....[57]....
        /*0600*/ 	.word	0xffffffff


	//   ....[58]....
        /*0604*/ 	.word	0xffffffff


	//   ....[59]....
        /*0608*/ 	.word	0xffffffff


	//   ....[60]....
        /*060c*/ 	.word	0xffffffff


	//   ....[61]....
        /*0610*/ 	.word	0xffffffff


	//   ....[62]....
        /*0614*/ 	.word	0xffffffff


	//   ....[63]....
        /*0618*/ 	.word	0xffffffff


	//   ....[64]....
        /*061c*/ 	.word	0xffffffff


	//   ....[65]....
        /*0620*/ 	.word	0xffffffff


	//   ....[66]....
        /*0624*/ 	.word	0xffffffff


	//   ....[67]....
        /*0628*/ 	.word	0xffffffff


	//   ....[68]....
        /*062c*/ 	.word	0xffffffff


	//   ....[69]....
        /*0630*/ 	.word	0xffffffff


	//   ....[70]....
        /*0634*/ 	.word	0xffffffff


	//   ....[71]....
        /*0638*/ 	.word	0xffffffff


	//   ....[72]....
        /*063c*/ 	.word	0xffffffff


	//   ....[73]....
        /*0640*/ 	.word	0xffffffff


	//   ....[74]....
        /*0644*/ 	.word	0xffffffff


	//   ....[75]....
        /*0648*/ 	.word	0xffffffff


	//   ....[76]....
        /*064c*/ 	.word	0xffffffff


	//   ....[77]....
        /*0650*/ 	.word	0xffffffff


	//   ....[78]....
        /*0654*/ 	.word	0xffffffff


	//   ....[79]....
        /*0658*/ 	.word	0xffffffff


	//   ....[80]....
        /*065c*/ 	.word	0xffffffff


	//   ....[81]....
        /*0660*/ 	.word	0xffffffff


	//   ....[82]....
        /*0664*/ 	.word	0xffffffff


	//   ....[83]....
        /*0668*/ 	.word	0xffffffff


	//   ....[84]....
        /*066c*/ 	.word	0xffffffff


	//   ....[85]....
        /*0670*/ 	.word	0xffffffff


	//   ....[86]....
        /*0674*/ 	.word	0xffffffff


	//   ....[87]....
        /*0678*/ 	.word	0xffffffff


	//   ....[88]....
        /*067c*/ 	.word	0xffffffff


	//   ....[89]....
        /*0680*/ 	.word	0xffffffff


	//   ....[90]....
        /*0684*/ 	.word	0xffffffff


	//   ....[91]....
        /*0688*/ 	.word	0x0500000f


	//   ....[92]....
        /*068c*/ 	.word	0x0500000f


	//   ....[93]....
        /*0690*/ 	.word	0x0500000f


	//   ....[94]....
        /*0694*/ 	.word	0x0500000f


	//   ....[95]....
        /*0698*/ 	.word	0x0500000f


	//   ....[96]....
        /*069c*/ 	.word	0x0500000f


	//   ....[97]....
        /*06a0*/ 	.word	0x0500000f


	//   ....[98]....
        /*06a4*/ 	.word	0x0500000f


	//   ....[99]....
        /*06a8*/ 	.word	0x0500000f


	//   ....[100]....
        /*06ac*/ 	.word	0x0500000f


	//   ....[101]....
        /*06b0*/ 	.word	0x0500000f


	//   ....[102]....
        /*06b4*/ 	.word	0x0500000f


	//   ....[103]....
        /*06b8*/ 	.word	0x0500000f


	//   ....[104]....
        /*06bc*/ 	.word	0x0500000f


	//   ....[105]....
        /*06c0*/ 	.word	0x0500000f


	//   ....[106]....
        /*06c4*/ 	.word	0x0500000f


	//   ....[107]....
        /*06c8*/ 	.word	0x0500000f


	//   ....[108]....
        /*06cc*/ 	.word	0x0500000f


	//   ....[109]....
        /*06d0*/ 	.word	0x0500000f


	//   ....[110]....
        /*06d4*/ 	.word	0x0500000f


	//   ....[111]....
        /*06d8*/ 	.word	0x0500000f


	//   ....[112]....
        /*06dc*/ 	.word	0x0500000f


	//   ....[113]....
        /*06e0*/ 	.word	0x0500000f


	//   ....[114]....
        /*06e4*/ 	.word	0x0500000f


	//   ....[115]....
        /*06e8*/ 	.word	0x0500000f


	//   ....[116]....
        /*06ec*/ 	.word	0x0500000f


	//   ....[117]....
        /*06f0*/ 	.word	0x0500000f


	//   ....[118]....
        /*06f4*/ 	.word	0x0500000f


	//   ....[119]....
        /*06f8*/ 	.word	0x0500000f


	//   ....[120]....
        /*06fc*/ 	.word	0x0500000f


	//   ....[121]....
        /*0700*/ 	.word	0x0500000f


	//   ....[122]....
        /*0704*/ 	.word	0x0500000f


	//   ....[123]....
        /*0708*/ 	.word	0x0500000f


	//   ....[124]....
        /*070c*/ 	.word	0x0500000f


	//   ....[125]....
        /*0710*/ 	.word	0x0500000f


	//----- nvinfo : EIATTR_COOP_GROUP_INSTR_OFFSETS
	.align		4
.L_393:
        /*0714*/ 	.byte	0x04, 0x28
        /*0716*/ 	.short	(.L_395 - .L_394)


	//   ....[0]....
.L_394:
        /*0718*/ 	.word	0x00000060


	//   ....[1]....
        /*071c*/ 	.word	0x00000140


	//   ....[2]....
        /*0720*/ 	.word	0x00000190


	//   ....[3]....
        /*0724*/ 	.word	0x000003c0


	//   ....[4]....
        /*0728*/ 	.word	0x00000520


	//   ....[5]....
        /*072c*/ 	.word	0x00000640


	//   ....[6]....
        /*0730*/ 	.word	0x000007a0


	//   ....[7]....
        /*0734*/ 	.word	0x00001440


	//   ....[8]....
        /*0738*/ 	.word	0x00002ff0


	//   ....[9]....
        /*073c*/ 	.word	0x00003020


	//   ....[10]....
        /*0740*/ 	.word	0x000036d0


	//   ....[11]....
        /*0744*/ 	.word	0x00003730


	//   ....[12]....
        /*0748*/ 	.word	0x00005bc0


	//   ....[13]....
        /*074c*/ 	.word	0x00005bf0


	//   ....[14]....
        /*0750*/ 	.word	0x000060d0


	//   ....[15]....
        /*0754*/ 	.word	0x00006140


	//   ....[16]....
        /*0758*/ 	.word	0x000073e0


	//   ....[17]....
        /*075c*/ 	.word	0x00007430


	//   ....[18]....
        /*0760*/ 	.word	0x00007510


	//   ....[19]....
        /*0764*/ 	.word	0x00007520


	//   ....[20]....
        /*0768*/ 	.word	0x000089e0


	//   ....[21]....
        /*076c*/ 	.word	0x00008a20


	//   ....[22]....
        /*0770*/ 	.word	0x00008a60


	//   ....[23]....
        /*0774*/ 	.word	0x00008a90


	//   ....[24]....
        /*0778*/ 	.word	0x00008fe0


	//   ....[25]....
        /*077c*/ 	.word	0x00009020


	//   ....[26]....
        /*0780*/ 	.word	0x000090f0


	//   ....[27]....
        /*0784*/ 	.word	0x00009110


	//   ....[28]....
        /*0788*/ 	.word	0x000091e0


	//   ....[29]....
        /*078c*/ 	.word	0x00009200


	//   ....[30]....
        /*0790*/ 	.word	0x000092e0


	//   ....[31]....
        /*0794*/ 	.word	0x00009300


	//   ....[32]....
        /*0798*/ 	.word	0x00009cd0


	//   ....[33]....
        /*079c*/ 	.word	0x00009cf0


	//   ....[34]....
        /*07a0*/ 	.word	0x00009dc0


	//   ....[35]....
        /*07a4*/ 	.word	0x00009de0


	//   ....[36]....
        /*07a8*/ 	.word	0x00009eb0


	//   ....[37]....
        /*07ac*/ 	.word	0x00009ed0


	//   ....[38]....
        /*07b0*/ 	.word	0x00009fb0


	//   ....[39]....
        /*07b4*/ 	.word	0x00009fd0


	//   ....[40]....
        /*07b8*/ 	.word	0x0000a110


	//   ....[41]....
        /*07bc*/ 	.word	0x0000a300


	//   ....[42]....
        /*07c0*/ 	.word	0x0000a330


	//   ....[43]....
        /*07c4*/ 	.word	0x0000a360


	//   ....[44]....
        /*07c8*/ 	.word	0x0000a390


	//   ....[45]....
        /*07cc*/ 	.word	0x0000a3c0


	//   ....[46]....
        /*07d0*/ 	.word	0x0000a3f0


	//   ....[47]....
        /*07d4*/ 	.word	0x0000a570


	//   ....[48]....
        /*07d8*/ 	.word	0x0000a5a0


	//   ....[49]....
        /*07dc*/ 	.word	0x0000a5d0


	//   ....[50]....
        /*07e0*/ 	.word	0x0000a600


	//   ....[51]....
        /*07e4*/ 	.word	0x0000a630


	//   ....[52]....
        /*07e8*/ 	.word	0x0000a660


	//   ....[53]....
        /*07ec*/ 	.word	0x0000a700


	//   ....[54]....
        /*07f0*/ 	.word	0x0000a730


	//   ....[55]....
        /*07f4*/ 	.word	0x0000a7c0


	//   ....[56]....
        /*07f8*/ 	.word	0x0000b800


	//   ....[57]....
        /*07fc*/ 	.word	0x0000c470


	//   ....[58]....
        /*0800*/ 	.word	0x0000c4a0


	//   ....[59]....
        /*0804*/ 	.word	0x0000c4d0


	//   ....[60]....
        /*0808*/ 	.word	0x0000c510


	//   ....[61]....
        /*080c*/ 	.word	0x0000c5e0


	//   ....[62]....
        /*0810*/ 	.word	0x0000c640


	//   ....[63]....
        /*0814*/ 	.word	0x0000c6e0


	//   ....[64]....
        /*0818*/ 	.word	0x0000c6f0


	//   ....[65]....
        /*081c*/ 	.word	0x0000c790


	//   ....[66]....
        /*0820*/ 	.word	0x0000c7a0


	//   ....[67]....
        /*0824*/ 	.word	0x0000c840


	//   ....[68]....
        /*0828*/ 	.word	0x0000c850


	//   ....[69]....
        /*082c*/ 	.word	0x0000c8d0


	//   ....[70]....
        /*0830*/ 	.word	0x0000c900


	//   ....[71]....
        /*0834*/ 	.word	0x0000c910


	//   ....[72]....
        /*0838*/ 	.word	0x0000c930


	//   ....[73]....
        /*083c*/ 	.word	0x0000f650


	//   ....[74]....
        /*0840*/ 	.word	0x0000f6b0


	//   ....[75]....
        /*0844*/ 	.word	0x0000f6e0


	//   ....[76]....
        /*0848*/ 	.word	0x0000f710


	//   ....[77]....
        /*084c*/ 	.word	0x0000f740


	//   ....[78]....
        /*0850*/ 	.word	0x0000f770


	//   ....[79]....
        /*0854*/ 	.word	0x0000f7a0


	//   ....[80]....
        /*0858*/ 	.word	0x0000f7b0


	//   ....[81]....
        /*085c*/ 	.word	0x0000f940


	//   ....[82]....
        /*0860*/ 	.word	0x0000f970


	//   ....[83]....
        /*0864*/ 	.word	0x0000f9a0


	//   ....[84]....
        /*0868*/ 	.word	0x0000f9d0


	//   ....[85]....
        /*086c*/ 	.word	0x0000fa00


	//   ....[86]....
        /*0870*/ 	.word	0x0000fa30


	//   ....[87]....
        /*0874*/ 	.word	0x0000faf0


	//   ....[88]....
        /*0878*/ 	.word	0x0000fb10


	//   ....[89]....
        /*087c*/ 	.word	0x0000fb80


	//   ....[90]....
        /*0880*/ 	.word	0x00010010


	//   ....[91]....
        /*0884*/ 	.word	0x00010510


	//   ....[92]....
        /*0888*/ 	.word	0x00010690


	//   ....[93]....
        /*088c*/ 	.word	0x000106e0


	//   ....[94]....
        /*0890*/ 	.word	0x000108a0


	//   ....[95]....
        /*0894*/ 	.word	0x000108f0


	//   ....[96]....
        /*0898*/ 	.word	0x00010a20


	//   ....[97]....
        /*089c*/ 	.word	0x00010a70


	//   ....[98]....
        /*08a0*/ 	.word	0x00010bb0


	//   ....[99]....
        /*08a4*/ 	.word	0x00010c00


	//   ....[100]....
        /*08a8*/ 	.word	0x00010d30


	//   ....[101]....
        /*08ac*/ 	.word	0x00010d80


	//   ....[102]....
        /*08b0*/ 	.word	0x00010eb0


	//   ....[103]....
        /*08b4*/ 	.word	0x00010f00


	//   ....[104]....
        /*08b8*/ 	.word	0x00011020


	//   ....[105]....
        /*08bc*/ 	.word	0x00011070


	//   ....[106]....
        /*08c0*/ 	.word	0x00011180


	//   ....[107]....
        /*08c4*/ 	.word	0x000111d0


	//   ....[108]....
        /*08c8*/ 	.word	0x00011500


	//   ....[109]....
        /*08cc*/ 	.word	0x000115a0


	//   ....[110]....
        /*08d0*/ 	.word	0x000116d0


	//   ....[111]....
        /*08d4*/ 	.word	0x00011750


	//   ....[112]....
        /*08d8*/ 	.word	0x000117d0


	//   ....[113]....
        /*08dc*/ 	.word	0x00011850


	//   ....[114]....
        /*08e0*/ 	.word	0x000118d0


	//   ....[115]....
        /*08e4*/ 	.word	0x00011960


	//   ....[116]....
        /*08e8*/ 	.word	0x00011a00


	//   ....[117]....
        /*08ec*/ 	.word	0x00011aa0


	//   ....[118]....
        /*08f0*/ 	.word	0x00011b20


	//   ....[119]....
        /*08f4*/ 	.word	0x00011ba0


	//   ....[120]....
        /*08f8*/ 	.word	0x00011c20


	//   ....[121]....
        /*08fc*/ 	.word	0x00011cb0


	//   ....[122]....
        /*0900*/ 	.word	0x00011d30


	//   ....[123]....
        /*0904*/ 	.word	0x00011dd0


	//   ....[124]....
        /*0908*/ 	.word	0x00011e60


	//   ....[125]....
        /*090c*/ 	.word	0x00011f90


	//----- nvinfo : EIATTR_REG_RECONFIG
	.align		4
.L_395:
        /*0910*/ 	.byte	0x01, 0x54
	.zero		2


	//----- nvinfo : EIATTR_SYSCALL_OFFSETS
	.align		4
        /*0914*/ 	.byte	0x04, 0x46
        /*0916*/ 	.short	(.L_397 - .L_396)


	//   ....[0]....
.L_396:
        /*0918*/ 	.word	0x00001630


	//   ....[1]....
        /*091c*/ 	.word	0x0000b3e0


	//   ....[2]....
        /*0920*/ 	.word	0x0000b540


	//   ....[3]....
        /*0924*/ 	.word	0x0000b640


	//   ....[4]....
        /*0928*/ 	.word	0x0000c040


	//----- nvinfo : EIATTR_MBARRIER_INSTR_OFFSETS
	.align		4
.L_397:
        /*092c*/ 	.byte	0x04, 0x39
        /*092e*/ 	.short	(.L_399 - .L_398)


	//   ....[0]....
.L_398:
        /*0930*/ 	.word	0x00000270
        /*0934*/ 	.word	0x000000ff
        /*0938*/ 	.word	0x00034800
        /*093c*/ 	.short	0x0100
        /*093e*/ 	.byte	0x08
	.zero		1


	//   ....[1]....
        /*0940*/ 	.word	0x00000280
        /*0944*/ 	.word	0x000000ff
        /*0948*/ 	.word	0x00034820
        /*094c*/ 	.short	0x0100
        /*094e*/ 	.byte	0x08
	.zero		1


	//   ....[2]....
        /*0950*/ 	.word	0x00000370
        /*0954*/ 	.word	0x000000ff
        /*0958*/ 	.word	0x00034830
        /*095c*/ 	.short	0x0100
        /*095e*/ 	.byte	0x08
	.zero		1


	//   ....[3]....
        /*0960*/ 	.word	0x00000380
        /*0964*/ 	.word	0x000000ff
        /*0968*/ 	.word	0x00034840
        /*096c*/ 	.short	0x0100
        /*096e*/ 	.byte	0x08
	.zero		1


	//   ....[4]....
        /*0970*/ 	.word	0x00000390
        /*0974*/ 	.word	0x000000ff
        /*0978*/ 	.word	0x00034838
        /*097c*/ 	.short	0x0100
        /*097e*/ 	.byte	0x08
	.zero		1


	//   ....[5]....
        /*0980*/ 	.word	0x000003a0
        /*0984*/ 	.word	0x000000ff
        /*0988*/ 	.word	0x00034848
        /*098c*/ 	.short	0x0100
        /*098e*/ 	.byte	0x08
	.zero		1


	//   ....[6]....
        /*0990*/ 	.word	0x000004d0
        /*0994*/ 	.word	0x000000ff
        /*0998*/ 	.word	0x00034850
        /*099c*/ 	.short	0x0100
        /*099e*/ 	.byte	0x08
	.zero		1


	//   ....[7]....
        /*09a0*/ 	.word	0x000004e0
        /*09a4*/ 	.word	0x000000ff
        /*09a8*/ 	.word	0x00034860
        /*09ac*/ 	.short	0x0100
        /*09ae*/ 	.byte	0x08
	.zero		1


	//   ....[8]....
        /*09b0*/ 	.word	0x000004f0
        /*09b4*/ 	.word	0x000000ff
        /*09b8*/ 	.word	0x00034858
        /*09bc*/ 	.short	0x0100
        /*09be*/ 	.byte	0x08
	.zero		1


	//   ....[9]....
        /*09c0*/ 	.word	0x00000500
        /*09c4*/ 	.word	0x000000ff
        /*09c8*/ 	.word	0x00034868
        /*09cc*/ 	.short	0x0100
        /*09ce*/ 	.byte	0x08
	.zero		1


	//   ....[10]....
        /*09d0*/ 	.word	0x000005f0
        /*09d4*/ 	.word	0x000000ff
        /*09d8*/ 	.word	0x00034870
        /*09dc*/ 	.short	0x0100
        /*09de*/ 	.byte	0x06
	.zero		1


	//   ....[11]....
        /*09e0*/ 	.word	0x00000600
        /*09e4*/ 	.word	0x000000ff
        /*09e8*/ 	.word	0x00034880
        /*09ec*/ 	.short	0x0100
        /*09ee*/ 	.byte	0x06
	.zero		1


	//   ....[12]....
        /*09f0*/ 	.word	0x00000610
        /*09f4*/ 	.word	0x000000ff
        /*09f8*/ 	.word	0x00034878
        /*09fc*/ 	.short	0x0100
        /*09fe*/ 	.byte	0x06
	.zero		1


	//   ....[13]....
        /*0a00*/ 	.word	0x00000620
        /*0a04*/ 	.word	0x000000ff
        /*0a08*/ 	.word	0x00034888
        /*0a0c*/ 	.short	0x0100
        /*0a0e*/ 	.byte	0x06
	.zero		1


	//   ....[14]....
        /*0a10*/ 	.word	0x00000750
        /*0a14*/ 	.word	0x000000ff
        /*0a18*/ 	.word	0x00034890
        /*0a1c*/ 	.short	0x0100
        /*0a1e*/ 	.byte	0x08
	.zero		1


	//   ....[15]....
        /*0a20*/ 	.word	0x00000760
        /*0a24*/ 	.word	0x000000ff
        /*0a28*/ 	.word	0x000348a0
        /*0a2c*/ 	.short	0x0100
        /*0a2e*/ 	.byte	0x08
	.zero		1


	//   ....[16]....
        /*0a30*/ 	.word	0x00000770
        /*0a34*/ 	.word	0x000000ff
        /*0a38*/ 	.word	0x00034898
        /*0a3c*/ 	.short	0x0100
        /*0a3e*/ 	.byte	0x08
	.zero		1


	//   ....[17]....
        /*0a40*/ 	.word	0x00000780
        /*0a44*/ 	.word	0x000000ff
        /*0a48*/ 	.word	0x000348a8
        /*0a4c*/ 	.short	0x0100
        /*0a4e*/ 	.byte	0x08
	.zero		1


	//   ....[18]....
        /*0a50*/ 	.word	0x000008b0
        /*0a54*/ 	.word	0x000000ff
        /*0a58*/ 	.word	0x000348b0
        /*0a5c*/ 	.short	0x0100
        /*0a5e*/ 	.byte	0x08
	.zero		1


	//   ....[19]....
        /*0a60*/ 	.word	0x000008c0
        /*0a64*/ 	.word	0x000000ff
        /*0a68*/ 	.word	0x000348c0
        /*0a6c*/ 	.short	0x0100
        /*0a6e*/ 	.byte	0x08
	.zero		1


	//   ....[20]....
        /*0a70*/ 	.word	0x000008d0
        /*0a74*/ 	.word	0x000000ff
        /*0a78*/ 	.word	0x000348b8
        /*0a7c*/ 	.short	0x0100
        /*0a7e*/ 	.byte	0x08
	.zero		1


	//   ....[21]....
        /*0a80*/ 	.word	0x000008e0
        /*0a84*/ 	.word	0x000000ff
        /*0a88*/ 	.word	0x000348c8
        /*0a8c*/ 	.short	0x0100
        /*0a8e*/ 	.byte	0x08
	.zero		1


	//   ....[22]....
        /*0a90*/ 	.word	0x00001700
        /*0a94*/ 	.word	0x00000000
        /*0a98*/ 	.word	0x00034800
        /*0a9c*/ 	.short	0x010a
        /*0a9e*/ 	.byte	0x3f
	.zero		1


	//   ....[23]....
        /*0aa0*/ 	.word	0x00001770
        /*0aa4*/ 	.word	0x00000003
        /*0aa8*/ 	.word	0x00034830
        /*0aac*/ 	.short	0x010a
        /*0aae*/ 	.byte	0x3f
	.zero		1


	//   ....[24]....
        /*0ab0*/ 	.word	0x000017e0
        /*0ab4*/ 	.word	0x00000003
        /*0ab8*/ 	.word	0x00034830
        /*0abc*/ 	.short	0x010a
        /*0abe*/ 	.byte	0x3f
	.zero		1


	//   ....[25]....
        /*0ac0*/ 	.word	0x00002660
        /*0ac4*/ 	.word	0x00000003
        /*0ac8*/ 	.word	0x00000000
        /*0acc*/ 	.short	0x0101
        /*0ace*/ 	.byte	0x3f
	.zero		1


	//   ....[26]....
        /*0ad0*/ 	.word	0x000046a0
        /*0ad4*/ 	.word	0x000000ff
        /*0ad8*/ 	.word	0x00034830
        /*0adc*/ 	.short	0x010a
        /*0ade*/ 	.byte	0x07
	.zero		1


	//   ....[27]....
        /*0ae0*/ 	.word	0x000046e0
        /*0ae4*/ 	.word	0x000000ff
        /*0ae8*/ 	.word	0x00034830
        /*0aec*/ 	.short	0x010a
        /*0aee*/ 	.byte	0x07
	.zero		1


	//   ....[28]....
        /*0af0*/ 	.word	0x00004fb0
        /*0af4*/ 	.word	0x0000000a
        /*0af8*/ 	.word	0x00034850
        /*0afc*/ 	.short	0x010a
        /*0afe*/ 	.byte	0x3f
	.zero		1


	//   ....[29]....
        /*0b00*/ 	.word	0x00004ff0
        /*0b04*/ 	.word	0x0000000a
        /*0b08*/ 	.word	0x00034850
        /*0b0c*/ 	.short	0x010a
        /*0b0e*/ 	.byte	0x3f
	.zero		1


	//   ....[30]....
        /*0b10*/ 	.word	0x00006880
        /*0b14*/ 	.word	0x0000001f
        /*0b18*/ 	.word	0x00000000
        /*0b1c*/ 	.short	0x0101
        /*0b1e*/ 	.byte	0x3f
	.zero		1


	//   ....[31]....
        /*0b20*/ 	.word	0x000068c0
        /*0b24*/ 	.word	0x00000023
        /*0b28*/ 	.word	0x00000000
        /*0b2c*/ 	.short	0x0101
        /*0b2e*/ 	.byte	0x3f
	.zero		1


	//   ....[32]....
        /*0b30*/ 	.word	0x00007340
        /*0b34*/ 	.word	0x0000000e
        /*0b38*/ 	.word	0x00034850
        /*0b3c*/ 	.short	0x010a
        /*0b3e*/ 	.byte	0x3f
	.zero		1


	//   ....[33]....
        /*0b40*/ 	.word	0x00007380
        /*0b44*/ 	.word	0x0000000e
        /*0b48*/ 	.word	0x00034850
        /*0b4c*/ 	.short	0x010a
        /*0b4e*/ 	.byte	0x3f
	.zero		1


	//   ....[34]....
        /*0b50*/ 	.word	0x000079a0
        /*0b54*/ 	.word	0x00000007
        /*0b58*/ 	.word	0x00000000
        /*0b5c*/ 	.short	0x0101
        /*0b5e*/ 	.byte	0x3f
	.zero		1


	//   ....[35]....
        /*0b60*/ 	.word	0x00009010
        /*0b64*/ 	.word	0x0000001c
        /*0b68*/ 	.word	0x00000000
        /*0b6c*/ 	.short	0x0101
        /*0b6e*/ 	.byte	0x3f
	.zero		1


	//   ....[36]....
        /*0b70*/ 	.word	0x0000ba90
        /*0b74*/ 	.word	0x00000000
        /*0b78*/ 	.word	0x00034840
        /*0b7c*/ 	.short	0x010a
        /*0b7e*/ 	.byte	0x3f
	.zero		1


	//   ....[37]....
        /*0b80*/ 	.word	0x0000cad0
        /*0b84*/ 	.word	0x0000000a
        /*0b88*/ 	.word	0x00034800
        /*0b8c*/ 	.short	0x0107
        /*0b8e*/ 	.byte	0x3f
	.zero		1


	//   ....[38]....
        /*0b90*/ 	.word	0x0000cbe0
        /*0b94*/ 	.word	0x00000002
        /*0b98*/ 	.word	0x00034800
        /*0b9c*/ 	.short	0x0101
        /*0b9e*/ 	.byte	0x3f
	.zero		1


	//   ....[39]....
        /*0ba0*/ 	.word	0x0000cc00
        /*0ba4*/ 	.word	0x00000002
        /*0ba8*/ 	.word	0x00034820
        /*0bac*/ 	.short	0x010a
        /*0bae*/ 	.byte	0x3f
	.zero		1


	//   ....[40]....
        /*0bb0*/ 	.word	0x0000cf90
        /*0bb4*/ 	.word	0x00000003
        /*0bb8*/ 	.word	0x00034840
        /*0bbc*/ 	.short	0x010a
        /*0bbe*/ 	.byte	0x3f
	.zero		1


	//   ....[41]....
        /*0bc0*/ 	.word	0x0000d440
        /*0bc4*/ 	.word	0x00000003
        /*0bc8*/ 	.word	0x00000060
        /*0bcc*/ 	.short	0x010a
        /*0bce*/ 	.byte	0x3f
	.zero		1


	//   ....[42]....
        /*0bd0*/ 	.word	0x0000db40
        /*0bd4*/ 	.word	0x00000003
        /*0bd8*/ 	.word	0x00034840
        /*0bdc*/ 	.short	0x010a
        /*0bde*/ 	.byte	0x3f
	.zero		1


	//   ....[43]....
        /*0be0*/ 	.word	0x0000dff0
        /*0be4*/ 	.word	0x00000002
        /*0be8*/ 	.word	0x00000060
        /*0bec*/ 	.short	0x010a
        /*0bee*/ 	.byte	0x3f
	.zero		1


	//   ....[44]....
        /*0bf0*/ 	.word	0x0000e620
        /*0bf4*/ 	.word	0x00000002
        /*0bf8*/ 	.word	0x00034840
        /*0bfc*/ 	.short	0x010a
        /*0bfe*/ 	.byte	0x3f
	.zero		1


	//   ....[45]....
        /*0c00*/ 	.word	0x0000ead0
        /*0c04*/ 	.word	0x00000002
        /*0c08*/ 	.word	0x00000060
        /*0c0c*/ 	.short	0x010a
        /*0c0e*/ 	.byte	0x3f
	.zero		1


	//   ....[46]....
        /*0c10*/ 	.word	0x0000f090
        /*0c14*/ 	.word	0x00000000
        /*0c18*/ 	.word	0x00034860
        /*0c1c*/ 	.short	0x010a
        /*0c1e*/ 	.byte	0x3f
	.zero		1


	//   ....[47]....
        /*0c20*/ 	.word	0x0000ff90
        /*0c24*/ 	.word	0x00000000
        /*0c28*/ 	.word	0x00034820
        /*0c2c*/ 	.short	0x010a
        /*0c2e*/ 	.byte	0x3f
	.zero		1


	//   ....[48]....
        /*0c30*/ 	.word	0x00010170
        /*0c34*/ 	.word	0x00000006
        /*0c38*/ 	.word	0x00000000
        /*0c3c*/ 	.short	0x010a
        /*0c3e*/ 	.byte	0x3f
	.zero		1


	//   ....[49]....
        /*0c40*/ 	.word	0x000101e0
        /*0c44*/ 	.word	0x00000007
        /*0c48*/ 	.word	0x00000000
        /*0c4c*/ 	.short	0x010a
        /*0c4e*/ 	.byte	0x3f
	.zero		1


	//   ....[50]....
        /*0c50*/ 	.word	0x00010250
        /*0c54*/ 	.word	0x00000004
        /*0c58*/ 	.word	0x00000000
        /*0c5c*/ 	.short	0x010a
        /*0c5e*/ 	.byte	0x3f
	.zero		1


	//   ....[51]....
        /*0c60*/ 	.word	0x00010280
        /*0c64*/ 	.word	0x00000003
        /*0c68*/ 	.word	0x00000000
        /*0c6c*/ 	.short	0x010a
        /*0c6e*/ 	.byte	0x3f
	.zero		1


	//   ....[52]....
        /*0c70*/ 	.word	0x000102e0
        /*0c74*/ 	.word	0x00000000
        /*0c78*/ 	.word	0x00034800
        /*0c7c*/ 	.short	0x010a
        /*0c7e*/ 	.byte	0x3f
	.zero		1


	//   ....[53]....
        /*0c80*/ 	.word	0x00010330
        /*0c84*/ 	.word	0x00000003
        /*0c88*/ 	.word	0x00034830
        /*0c8c*/ 	.short	0x010a
        /*0c8e*/ 	.byte	0x3f
	.zero		1


	//   ....[54]....
        /*0c90*/ 	.word	0x00010390
        /*0c94*/ 	.word	0x00000009
        /*0c98*/ 	.word	0x00034830
        /*0c9c*/ 	.short	0x010a
        /*0c9e*/ 	.byte	0x3f
	.zero		1


	//   ....[55]....
        /*0ca0*/ 	.word	0x000103e0
        /*0ca4*/ 	.word	0x0000000a
        /*0ca8*/ 	.word	0x00034850
        /*0cac*/ 	.short	0x010a
        /*0cae*/ 	.byte	0x3f
	.zero		1


	//   ....[56]....
        /*0cb0*/ 	.word	0x00010430
        /*0cb4*/ 	.word	0x0000000e
        /*0cb8*/ 	.word	0x00034850
        /*0cbc*/ 	.short	0x010a
        /*0cbe*/ 	.byte	0x3f
	.zero		1


	//   ....[57]....
        /*0cc0*/ 	.word	0x000105d0
        /*0cc4*/ 	.word	0x00000000
        /*0cc8*/ 	.word	0x00034840
        /*0ccc*/ 	.short	0x010a
        /*0cce*/ 	.byte	0x3f
	.zero		1


	//   ....[58]....
        /*0cd0*/ 	.word	0x00011220
        /*0cd4*/ 	.word	0x00000002
        /*0cd8*/ 	.word	0x00034820
        /*0cdc*/ 	.short	0x010a
        /*0cde*/ 	.byte	0x3f
	.zero		1


	//   ....[59]....
        /*0ce0*/ 	.word	0x00011270
        /*0ce4*/ 	.word	0x00000003
        /*0ce8*/ 	.word	0x00034840
        /*0cec*/ 	.short	0x010a
        /*0cee*/ 	.byte	0x3f
	.zero		1


	//   ....[60]....
        /*0cf0*/ 	.word	0x000112c0
        /*0cf4*/ 	.word	0x00000003
        /*0cf8*/ 	.word	0x00000060
        /*0cfc*/ 	.short	0x010a
        /*0cfe*/ 	.byte	0x3f
	.zero		1


	//   ....[61]....
        /*0d00*/ 	.word	0x00011310
        /*0d04*/ 	.word	0x00000003
        /*0d08*/ 	.word	0x00034840
        /*0d0c*/ 	.short	0x010a
        /*0d0e*/ 	.byte	0x3f
	.zero		1


	//   ....[62]....
        /*0d10*/ 	.word	0x00011360
        /*0d14*/ 	.word	0x00000002
        /*0d18*/ 	.word	0x00000060
        /*0d1c*/ 	.short	0x010a
        /*0d1e*/ 	.byte	0x3f
	.zero		1


	//   ....[63]....
        /*0d20*/ 	.word	0x000113b0
        /*0d24*/ 	.word	0x00000002
        /*0d28*/ 	.word	0x00034840
        /*0d2c*/ 	.short	0x010a
        /*0d2e*/ 	.byte	0x3f
	.zero		1


	//   ....[64]....
        /*0d30*/ 	.word	0x00011400
        /*0d34*/ 	.word	0x00000002
        /*0d38*/ 	.word	0x00000060
        /*0d3c*/ 	.short	0x010a
        /*0d3e*/ 	.byte	0x3f
	.zero		1


	//   ....[65]....
        /*0d40*/ 	.word	0x00011450
        /*0d44*/ 	.word	0x00000000
        /*0d48*/ 	.word	0x00034860
        /*0d4c*/ 	.short	0x010a
        /*0d4e*/ 	.byte	0x3f
	.zero		1


	//   ....[66]....
        /*0d50*/ 	.word	0x00011eb0
        /*0d54*/ 	.word	0x00000000
        /*0d58*/ 	.word	0x00034820
        /*0d5c*/ 	.short	0x010a
        /*0d5e*/ 	.byte	0x3f
	.zero		1


	//   ....[67]....
        /*0d60*/ 	.word	0x00012050
        /*0d64*/ 	.word	0x00000006
        /*0d68*/ 	.word	0x00000000
        /*0d6c*/ 	.short	0x010a
        /*0d6e*/ 	.byte	0x3f
	.zero		1


	//   ....[68]....
        /*0d70*/ 	.word	0x000120a0
        /*0d74*/ 	.word	0x00000007
        /*0d78*/ 	.word	0x00000000
        /*0d7c*/ 	.short	0x010a
        /*0d7e*/ 	.byte	0x3f
	.zero		1


	//   ....[69]....
        /*0d80*/ 	.word	0x000120f0
        /*0d84*/ 	.word	0x00000004
        /*0d88*/ 	.word	0x00000000
        /*0d8c*/ 	.short	0x010a
        /*0d8e*/ 	.byte	0x3f
	.zero		1


	//----- nvinfo : EIATTR_NUM_MBARRIERS
	.align		4
.L_399:
        /*0d90*/ 	.byte	0x03, 0x38
        /*0d92*/ 	.short	0x0016


	//----- nvinfo : EIATTR_EXIT_INSTR_OFFSETS
	.align		4
        /*0d94*/ 	.byte	0x04, 0x1c
        /*0d96*/ 	.short	(.L_401 - .L_400)


	//   ....[0]....
.L_400:
        /*0d98*/ 	.word	0x00000a50


	//   ....[1]....
        /*0d9c*/ 	.word	0x0000a0d0


	//   ....[2]....
        /*0da0*/ 	.word	0x000102d0


	//----- nvinfo : EIATTR_MAX_THREADS
	.align		4
.L_401:
        /*0da4*/ 	.byte	0x04, 0x05
        /*0da6*/ 	.short	(.L_403 - .L_402)
.L_402:
        /*0da8*/ 	.word	0x00000180
        /*0dac*/ 	.word	0x00000001
        /*0db0*/ 	.word	0x00000001


	//----- nvinfo : EIATTR_CRS_STACK_SIZE
	.align		4
.L_403:
        /*0db4*/ 	.byte	0x04, 0x1e
        /*0db6*/ 	.short	(.L_405 - .L_404)
.L_404:
        /*0db8*/ 	.word	0x00000000


	//----- nvinfo : EIATTR_CBANK_PARAM_SIZE
	.align		4
.L_405:
        /*0dbc*/ 	.byte	0x03, 0x19
        /*0dbe*/ 	.short	0x0af0


	//----- nvinfo : EIATTR_PARAM_CBANK
	.align		4
        /*0dc0*/ 	.byte	0x04, 0x0a
        /*0dc2*/ 	.short	(.L_407 - .L_406)
	.align		4
.L_406:
        /*0dc4*/ 	.word	index@(.nv.constant0._ZN7cutlass13device_kernelIN5flash11enable_sm90INS1_16FlashAttnFwdSm90INS1_25CollectiveMainloopFwdSm90ILi2EN4cute5tupleIJNS5_1CILi1EEES8_S8_EEENS6_IJNS7_ILi128EEESA_NS7_ILi192EEEEEELi128ENS_10bfloat16_tEfNS_4arch4Sm90ELb0ELb0ELb1ELb1ELb0ELb0ELb0ELb1ELb1ELb1ELb0ELb0EEENS1_21CollectiveEpilogueFwdINS6_IJSA_SA_SA_EEES9_SD_SF_Li256ELb1ELb1ELb0ELb0EEENS1_36VarlenDynamicPersistentTileSchedulerILi128ELi128ELi256ELi128ELb0ELb1ELb1ELb0ELb1ELb1EEEEEEEEEvNT_6ParamsE)
        /*0dc8*/ 	.short	0x0210
        /*0dca*/ 	.short	0x0af0


	//----- nvinfo : EIATTR_SW_WAR
	.align		4
.L_407:
        /*0dcc*/ 	.byte	0x04, 0x36
        /*0dce*/ 	.short	(.L_409 - .L_408)
.L_408:
        /*0dd0*/ 	.word	0x00000008
.L_409:


//--------------------- .nv.info._ZN7cutlass13device_kernelIN5flash11enable_sm90INS1_16FlashAttnFwdSm90INS1_25CollectiveMainloopFwdSm90ILi2EN4cute5tupleIJNS5_1CILi1EEES8_S8_EEENS6_IJNS7_ILi128EEESA_NS7_ILi192EEEEEELi128ENS_10bfloat16_tEfNS_4arch4Sm90ELb0ELb0ELb1ELb1ELb0ELb1ELb0ELb1ELb1ELb1ELb0ELb0EEENS1_21CollectiveEpilogueFwdINS6_IJSA_SA_SA_EEES9_SD_SF_Li256ELb1ELb1ELb0ELb0EEENS1_36VarlenDynamicPersistentTileSchedulerILi128ELi128ELi256ELi128ELb0ELb1ELb1ELb0ELb1ELb1EEEEEEEEEvNT_6ParamsE --------------------------
	.section	.nv.info._ZN7cutlass13device_kernelIN5flash11enable_sm90INS1_16FlashAttnFwdSm90INS1_25CollectiveMainloopFwdSm90ILi2EN4cute5tupleIJNS5_1CILi1EEES8_S8_EEENS6_IJNS7_ILi128EEESA_NS7_ILi192EEEEEELi128ENS_10bfloat16_tEfNS_4arch4Sm90ELb0ELb0ELb1ELb1ELb0ELb1ELb0ELb1ELb1ELb1ELb0ELb0EEENS1_21CollectiveEpilogueFwdINS6_IJSA_SA_SA_EEES9_SD_SF_Li256ELb1ELb1ELb0ELb0EEENS1_36VarlenDynamicPersistentTileSchedulerILi128ELi128ELi256ELi128ELb0ELb1ELb1ELb0ELb1ELb1EEEEEEEEEvNT_6ParamsE,"",@"SHT_CUDA_INFO"
	.sectionflags	@""
	.align	4


	//----- nvinfo : EIATTR_CUDA_API_VERSION
	.align		4
        /*0000*/ 	.byte	0x04, 0x37
        /*0002*/ 	.short	(.L_411 - .L_410)
.L_410:
        /*0004*/ 	.word	0x00000082


	//----- nvinfo : EIATTR_KPARAM_INFO
	.align		4
.L_411:
        /*0008*/ 	.byte	0x04, 0x17
        /*000a*/ 	.short	(.L_413 - .L_412)
.L_412:
        /*000c*/ 	.word	0x00000000
        /*0010*/ 	.short	0x0000
        /*0012*/ 	.short	0x0070
        /*0014*/ 	.byte	0x00, 0xf0, 0x01, 0x2a


	//----- nvinfo : EIATTR_SPARSE_MMA_MASK
	.align		4
.L_413:
        /*0018*/ 	.byte	0x03, 0x50
        /*001a*/ 	.short	0x0000


	//----- nvinfo : EIATTR_MAXREG_COUNT
	.align		4
        /*001c*/ 	.byte	0x03, 0x1b
        /*001e*/ 	.short	0x00a8


	//----- nvinfo : EIATTR_NUM_BARRIERS
	.align		4
        /*0020*/ 	.byte	0x02, 0x4c
        /*0022*/ 	.byte	0x10
	.zero		1


	//----- nvinfo : EIATTR_EXTERNS
	.align		4
        /*0024*/ 	.byte	0x04, 0x0f
        /*0026*/ 	.short	(.L_415 - .L_414)


	//   ....[0]....
	.align		4
.L_414:
        /*0028*/ 	.word	index@(__assertfail)


	//----- nvinfo : EIATTR_ANNOTATIONS
	.align		4
.L_415:
        /*002c*/ 	.byte	0x04, 0x55
        /*002e*/ 	.short	(.L_417 - .L_416)


	//   ....[0]....
.L_416:
        /* <DEDUP_REMOVED lines=121> */


	//----- nvinfo : EIATTR_MERCURY_ISA_VERSION
	.align		4
.L_417:
        /*07b0*/ 	.byte	0x03, 0x5f
        /*07b2*/ 	.short	0x0101


	//----- nvinfo : EIATTR_UNUSED_LOAD_BYTE_OFFSET
	.align		4
        /*07b4*/ 	.byte	0x04, 0x44
        /*07b6*/ 	.short	(.L_419 - .L_418)


	//   ....[0]....
.L_418:
        /*07b8*/ 	.word	0x00000ab0
        /*07bc*/ 	.word	0x0000fff0


	//   ....[1]....
        /*07c0*/ 	.word	0x00017610
        /*07c4*/ 	.word	0x0000fff0


	//----- nvinfo : EIATTR_INT_WARP_WIDE_INSTR_OFFSETS
	.align		4
.L_419:
        /*07c8*/ 	.byte	0x04, 0x31
        /*07ca*/ 	.short	(.L_421 - .L_420)


	//   ....[0]....
.L_420:
        /*07cc*/ 	.word	0x00000190


	//   ....[1]....
        /*07d0*/ 	.word	0x000001d0


	//   ....[2]....
        /*07d4*/ 	.word	0x00000240


	//   ....[3]....
        /*07d8*/ 	.word	0x0001bc60


	//   ....[4]....
        /*07dc*/ 	.word	0x0001bcf0


	//   ....[5]....
        /*07e0*/ 	.word	0x0001f9c0


	//   ....[6]....
        /*07e4*/ 	.word	0x0001fa20


	//----- nvinfo : EIATTR_COOP_GROUP_MASK_REGIDS
	.align		4
.L_421:
        /*07e8*/ 	.byte	0x04, 0x29
        /*07ea*/ 	.short	(.L_423 - .L_422)


	//   ....[0]....
.L_422:
        /*07ec*/ 	.word	0xffffffff


	//   ....[1]....
        /*07f0*/ 	.word	0xffffffff


	//   ....[2]....
        /*07f4*/ 	.word	0xffffffff


	//   ....[3]....
        /*07f8*/ 	.word	0xffffffff


	//   ....[4]....
        /*07fc*/ 	.word	0xffffffff


	//   ....[5]....
        /*0800*/ 	.word	0xffffffff


	//   ....[6]....
        /*0804*/ 	.word	0xffffffff


	//   ....[7]....
        /*0808*/ 	.word	0xffffffff


	//   ....[8]....
        /*080c*/ 	.word	0xffffffff


	//   ....[9]....
        /*0810*/ 	.word	0xffffffff


	//   ....[10]....
        /*0814*/ 	.word	0xffffffff


	//   ....[11]....
        /*0818*/ 	.word	0xffffffff


	//   ....[12]....
        /*081c*/ 	.word	0xffffffff


	//   ....[13]....
        /*0820*/ 	.word	0xffffffff


	//   ....[14]....
        /*0824*/ 	.word	0xffffffff


	//   ....[15]....
        /*0828*/ 	.word	0xffffffff


	//   ....[16]....
        /*082c*/ 	.word	0xffffffff


	//   ....[17]....
        /*0830*/ 	.word	0xffffffff


	//   ....[18]....
        /*0834*/ 	.word	0xffffffff


	//   ....[19]....
        /*0838*/ 	.word	0xffffffff


	//   ....[20]....
        /*083c*/ 	.word	0xffffffff


	//   ....[21]....
        /*0840*/ 	.word	0xffffffff


	//   ....[22]....
        /*0844*/ 	.word	0xffffffff


	//   ....[23]....
        /*0848*/ 	.word	0xffffffff


	//   ....[24]....
        /*084c*/ 	.word	0xffffffff


	//   ....[25]....
        /*0850*/ 	.word	0xffffffff


	//   ....[26]....
        /*0854*/ 	.word	0xffffffff


	//   ....[27]....
        /*0858*/ 	.word	0xffffffff


	//   ....[28]....
        /*085c*/ 	.word	0xffffffff


	//   ....[29]....
        /*0860*/ 	.word	0xffffffff


	//   ....[30]....
        /*0864*/ 	.word	0xffffffff


	//   ....[31]....
        /*0868*/ 	.word	0xffffffff


	//   ....[32]....
        /*086c*/ 	.word	0xffffffff


	//   ....[33]....
        /*0870*/ 	.word	0xffffffff


	//   ....[34]....
        /*0874*/ 	.word	0xffffffff


	//   ....[35]....
        /*0878*/ 	.word	0xffffffff


	//   ....[36]....
        /*087c*/ 	.word	0xffffffff


	//   ....[37]....
        /*0880*/ 	.word	0xffffffff


	//   ....[38]....
        /*0884*/ 	.word	0xffffffff


	//   ....[39]....
        /*0888*/ 	.word	0xffffffff


	//   ....[40]....
        /*088c*/ 	.word	0xffffffff


	//   ....[41]....
        /*0890*/ 	.word	0xffffffff


	//   ....[42]....
        /*0894*/ 	.word	0xffffffff


	//   ....[43]....
        /*0898*/ 	.word	0xffffffff


	//   ....[44]....
        /*089c*/ 	.word	0xffffffff


	//   ....[45]....
        /*08a0*/ 	.word	0xffffffff


	//   ....[46]....
        /*08a4*/ 	.word	0xffffffff


	//   ....[47]....
        /*08a8*/ 	.word	0xffffffff


	//   ....[48]....
        /*08ac*/ 	.word	0xffffffff


	//   ....[49]....
        /*08b0*/ 	.word	0xffffffff


	//   ....[50]....
        /*08b4*/ 	.word	0xffffffff


	//   ....[51]....
        /*08b8*/ 	.word	0xffffffff


	//   ....[52]....
        /*08bc*/ 	.word	0xffffffff


	//   ....[53]....
        /*08c0*/ 	.word	0xffffffff


	//   ....[54]....
        /*08c4*/ 	.word	0xffffffff


	//   ....[55]....
        /*08c8*/ 	.word	0xffffffff


	//   ....[56]....
        /*08cc*/ 	.word	0xffffffff


	//   ....[57]....
        /*08d0*/ 	.word	0xffffffff


	//   ....[58]....
        /*08d4*/ 	.word	0xffffffff


	//   ....[59]....
        /*08d8*/ 	.word	0xffffffff


	//   ....[60]....
        /*08dc*/ 	.word	0xffffffff


	//   ....[61]....
        /*08e0*/ 	.word	0xffffffff


	//   ....[62]....
        /*08e4*/ 	.word	0xffffffff


	//   ....[63]....
        /*08e8*/ 	.word	0xffffffff


	//   ....[64]....
        /*08ec*/ 	.word	0xffffffff


	//   ....[65]....
        /*08f0*/ 	.word	0xffffffff


	//   ....[66]....
        /*08f4*/ 	.word	0xffffffff


	//   ....[67]....
        /*08f8*/ 	.word	0xffffffff


	//   ....[68]....
        /*08fc*/ 	.word	0xffffffff


	//   ....[69]....
        /*0900*/ 	.word	0xffffffff


	//   ....[70]....
        /*0904*/ 	.word	0xffffffff


	//   ....[71]....
        /*0908*/ 	.word	0xffffffff


	//   ....[72]....
        /*090c*/ 	.word	0xffffffff


	//   ....[73]....
        /*0910*/ 	.word	0xffffffff


	//   ....[74]....
        /*0914*/ 	.word	0xffffffff


	//   ....[75]....
        /*0918*/ 	.word	0xffffffff


	//   ....[76]....
        /*091c*/ 	.word	0xffffffff


	//   ....[77]....
        /*0920*/ 	.word	0xffffffff


	//   ....[78]....
        /*0924*/ 	.word	0xffffffff


	//   ....[79]....
        /*0928*/ 	.word	0xffffffff


	//   ....[80]....
        /*092c*/ 	.word	0xffffffff


	//   ....[81]....
        /*0930*/ 	.word	0xffffffff


	//   ....[82]....
        /*0934*/ 	.word	0xffffffff


	//   ....[83]....
        /*0938*/ 	.word	0xffffffff


	//   ....[84]....
        /*093c*/ 	.word	0xffffffff


	//   ....[85]....
        /*0940*/ 	.word	0xffffffff


	//   ....[86]....
        /*0944*/ 	.word	0xffffffff


	//   ....[87]....
        /*0948*/ 	.word	0xffffffff


	//   ....[88]....
        /*094c*/ 	.word	0xffffffff


	//   ....[89]....
        /*0950*/ 	.word	0xffffffff


	//   ....[90]....
        /*0954*/ 	.word	0xffffffff


	//   ....[91]....
        /*0958*/ 	.word	0xffffffff


	//   ....[92]....
        /*095c*/ 	.word	0xffffffff


	//   ....[93]....
        /*0960*/ 	.word	0xffffffff


	//   ....[94]....
        /*0964*/ 	.word	0xffffffff


	//   ....[95]....
        /*0968*/ 	.word	0xffffffff


	//   ....[96]....
        /*096c*/ 	.word	0xffffffff


	//   ....[97]....
        /*0970*/ 	.word	0xffffffff


	//   ....[98]....
        /*0974*/ 	.word	0xffffffff


	//   ....[99]....
        /*0978*/ 	.word	0xffffffff


	//   ....[100]....
        /*097c*/ 	.word	0x0500000f


	//   ....[101]....
        /*0980*/ 	.word	0x0500000f


	//   ....[102]....
        /*0984*/ 	.word	0x0500000f


	//   ....[103]....
        /*0988*/ 	.word	0x0500000f


	//   ....[104]....
        /*098c*/ 	.word	0x0500000f


	//   ....[105]....
        /*0990*/ 	.word	0x0500000f


	//   ....[106]....
        /*0994*/ 	.word	0x0500000f


	//   ....[107]....
        /*0998*/ 	.word	0x0500000f


	//   ....[108]....
        /*099c*/ 	.word	0x0500000f


	//   ....[109]....
        /*09a0*/ 	.word	0x0500000f


	//   ....[110]....
        /*09a4*/ 	.word	0x0500000f


	//   ....[111]....
        /*09a8*/ 	.word	0x0500000f


	//   ....[112]....
        /*09ac*/ 	.word	0x0500000f


	//   ....[113]....
        /*09b0*/ 	.word	0x0500000f


	//   ....[114]....
        /*09b4*/ 	.word	0x0500000f


	//   ....[115]....
        /*09b8*/ 	.word	0x0500000f


	//   ....[116]....
        /*09bc*/ 	.word	0x0500000f


	//   ....[117]....
        /*09c0*/ 	.word	0x0500000f


	//   ....[118]....
        /*09c4*/ 	.word	0x0500000f


	//   ....[119]....
        /*09c8*/ 	.word	0x0500000f


	//   ....[120]....
        /*09cc*/ 	.word	0x0500000f


	//   ....[121]....
        /*09d0*/ 	.word	0x0500000f


	//   ....[122]....
        /*09d4*/ 	.word	0x0500000f


	//   ....[123]....
        /*09d8*/ 	.word	0x0500000f


	//   ....[124]....
        /*09dc*/ 	.word	0x0500000f


	//   ....[125]....
        /*09e0*/ 	.word	0x0500000f


	//   ....[126]....
        /*09e4*/ 	.word	0x0500000f


	//   ....[127]....
        /*09e8*/ 	.word	0x0500000f


	//   ....[128]....
        /*09ec*/ 	.word	0x0500000f


	//   ....[129]....
        /*09f0*/ 	.word	0x0500000f


	//   ....[130]....
        /*09f4*/ 	.word	0x0500000f


	//   ....[131]....
        /*09f8*/ 	.word	0x0500000f


	//   ....[132]....
        /*09fc*/ 	.word	0x0500000f


	//   ....[133]....
        /*0a00*/ 	.word	0x0500000f


	//   ....[134]....
        /*0a04*/ 	.word	0x0500000f


	//   ....[135]....
        /*0a08*/ 	.word	0x0500000f


	//   ....[136]....
        /*0a0c*/ 	.word	0x0500000f


	//   ....[137]....
        /*0a10*/ 	.word	0x0500000f


	//   ....[138]....
        /*0a14*/ 	.word	0x0500000f


	//   ....[139]....
        /*0a18*/ 	.word	0x0500000f


	//   ....[140]....
        /*0a1c*/ 	.word	0x0500000f


	//   ....[141]....
        /*0a20*/ 	.word	0x0500000f


	//   ....[142]....
        /*0a24*/ 	.word	0x0500000f


	//   ....[143]....
        /*0a28*/ 	.word	0x0500000f


	//----- nvinfo : EIATTR_COOP_GROUP_INSTR_OFFSETS
	.align		4
.L_423:
        /*0a2c*/ 	.byte	0x04, 0x28
        /*0a2e*/ 	.short	(.L_425 - .L_424)


	//   ....[0]....
.L_424:
        /*0a30*/ 	.word	0x00000070


	//   ....[1]....
        /*0a34*/ 	.word	0x000001a0


	//   ....[2]....
        /*0a38*/ 	.word	0x000001f0


	//   ....[3]....
        /*0a3c*/ 	.word	0x00000420


	//   ....[4]....
        /*0a40*/ 	.word	0x00000580


	//   ....[5]....
        /*0a44*/ 	.word	0x000006a0


	//   ....[6]....
        /*0a48*/ 	.word	0x00000800


	//   ....[7]....
        /*0a4c*/ 	.word	0x0000ac50


	//   ....[8]....
        /*0a50*/ 	.word	0x0000b1c0


	//   ....[9]....
        /*0a54*/ 	.word	0x0000b1d0


	//   ....[10]....
        /*0a58*/ 	.word	0x0000b1e0


	//   ....[11]....
        /*0a5c*/ 	.word	0x0000b1f0


	//   ....[12]....
        /*0a60*/ 	.word	0x0000dc40


	//   ....[13]....
        /*0a64*/ 	.word	0x0000dc50


	//   ....[14]....
        /*0a68*/ 	.word	0x0000dc60


	//   ....[15]....
        /*0a6c*/ 	.word	0x0000dc70


	//   ....[16]....
        /*0a70*/ 	.word	0x000124f0


	//   ....[17]....
        /*0a74*/ 	.word	0x00012530


	//   ....[18]....
        /*0a78*/ 	.word	0x00012b90


	//   ....[19]....
        /*0a7c*/ 	.word	0x00012c40


	//   ....[20]....
        /*0a80*/ 	.word	0x00015300


	//   ....[21]....
        /*0a84*/ 	.word	0x000153b0


	//   ....[22]....
        /*0a88*/ 	.word	0x000159a0


	//   ....[23]....
        /*0a8c*/ 	.word	0x00015a10


	//   ....[24]....
        /*0a90*/ 	.word	0x00016c40


	//   ....[25]....
        /*0a94*/ 	.word	0x00016f70


	//   ....[26]....
        /*0a98*/ 	.word	0x00016fa0


	//   ....[27]....
        /*0a9c*/ 	.word	0x00017080


	//   ....[28]....
        /*0aa0*/ 	.word	0x00018060


	//   ....[29]....
        /*0aa4*/ 	.word	0x000180a0


	//   ....[30]....
        /*0aa8*/ 	.word	0x000180e0


	//   ....[31]....
        /*0aac*/ 	.word	0x00018120


	//   ....[32]....
        /*0ab0*/ 	.word	0x00018690


	//   ....[33]....
        /*0ab4*/ 	.word	0x000186b0


	//   ....[34]....
        /*0ab8*/ 	.word	0x00018770


	//   ....[35]....
        /*0abc*/ 	.word	0x00018790


	//   ....[36]....
        /*0ac0*/ 	.word	0x00018850


	//   ....[37]....
        /*0ac4*/ 	.word	0x00018870


	//   ....[38]....
        /*0ac8*/ 	.word	0x00018940


	//   ....[39]....
        /*0acc*/ 	.word	0x00018960


	//   ....[40]....
        /*0ad0*/ 	.word	0x00019190


	//   ....[41]....
        /*0ad4*/ 	.word	0x000191b0


	//   ....[42]....
        /*0ad8*/ 	.word	0x00019270


	//   ....[43]....
        /*0adc*/ 	.word	0x00019290


	//   ....[44]....
        /*0ae0*/ 	.word	0x00019350


	//   ....[45]....
        /*0ae4*/ 	.word	0x00019370


	//   ....[46]....
        /*0ae8*/ 	.word	0x00019440


	//   ....[47]....
        /*0aec*/ 	.word	0x00019460


	//   ....[48]....
        /*0af0*/ 	.word	0x000195b0


	//   ....[49]....
        /*0af4*/ 	.word	0x00019780


	//   ....[50]....
        /*0af8*/ 	.word	0x000197b0


	//   ....[51]....
        /*0afc*/ 	.word	0x000197e0


	//   ....[52]....
        /*0b00*/ 	.word	0x00019810


	//   ....[53]....
        /*0b04*/ 	.word	0x00019840


	//   ....[54]....
        /*0b08*/ 	.word	0x00019870


	//   ....[55]....
        /*0b0c*/ 	.word	0x000199e0


	//   ....[56]....
        /*0b10*/ 	.word	0x00019a10


	//   ....[57]....
        /*0b14*/ 	.word	0x00019a40


	//   ....[58]....
        /*0b18*/ 	.word	0x00019a70


	//   ....[59]....
        /*0b1c*/ 	.word	0x00019aa0


	//   ....[60]....
        /*0b20*/ 	.word	0x00019ad0


	//   ....[61]....
        /*0b24*/ 	.word	0x00019b60


	//   ....[62]....
        /*0b28*/ 	.word	0x00019b90


	//   ....[63]....
        /*0b2c*/ 	.word	0x00019c20


	//   ....[64]....
        /*0b30*/ 	.word	0x0001a870


	//   ....[65]....
        /*0b34*/ 	.word	0x0001c270


	//   ....[66]....
        /*0b38*/ 	.word	0x0001cf40


	//   ....[67]....
        /*0b3c*/ 	.word	0x0001cf60


	//   ....[68]....
        /*0b40*/ 	.word	0x0001d010


	//   ....[69]....
        /*0b44*/ 	.word	0x0001d020


	//   ....[70]....
        /*0b48*/ 	.word	0x0001d0c0


	//   ....[71]....
        /*0b4c*/ 	.word	0x0001d0d0


	//   ....[72]....
        /*0b50*/ 	.word	0x0001d170


	//   ....[73]....
        /*0b54*/ 	.word	0x0001d180


	//   ....[74]....
        /*0b58*/ 	.word	0x0001d220


	//   ....[75]....
        /*0b5c*/ 	.word	0x0001d230


	//   ....[76]....
        /*0b60*/ 	.word	0x0001d2d0


	//   ....[77]....
        /*0b64*/ 	.word	0x0001d2e0


	//   ....[78]....
        /*0b68*/ 	.word	0x0001d380


	//   ....[79]....
        /*0b6c*/ 	.word	0x0001d390


	//   ....[80]....
        /*0b70*/ 	.word	0x0001d3e0


	//   ....[81]....
        /*0b74*/ 	.word	0x0001d420


	//   ....[82]....
        /*0b78*/ 	.word	0x00020130


	//   ....[83]....
        /*0b7c*/ 	.word	0x00020150


	//   ....[84]....
        /*0b80*/ 	.word	0x00020190


	//   ....[85]....
        /*0b84*/ 	.word	0x000201c0


	//   ....[86]....
        /*0b88*/ 	.word	0x000201f0


	//   ....[87]....
        /*0b8c*/ 	.word	0x00020220


	//   ....[88]....
        /*0b90*/ 	.word	0x00020250


	//   ....[89]....
        /*0b94*/ 	.word	0x00020280


	//   ....[90]....
        /*0b98*/ 	.word	0x00020410


	//   ....[91]....
        /*0b9c*/ 	.word	0x00020440


	//   ....[92]....
        /*0ba0*/ 	.word	0x00020470


	//   ....[93]....
        /*0ba4*/ 	.word	0x000204a0


	//   ....[94]....
        /*0ba8*/ 	.word	0x000204d0


	//   ....[95]....
        /*0bac*/ 	.word	0x00020500


	//   ....[96]....
        /*0bb0*/ 	.word	0x000205c0


	//   ....[97]....
        /*0bb4*/ 	.word	0x000205e0


	//   ....[98]....
        /*0bb8*/ 	.word	0x00020650


	//   ....[99]....
        /*0bbc*/ 	.word	0x00020ad0


	//   ....[100]....
        /*0bc0*/ 	.word	0x00020f30


	//   ....[101]....
        /*0bc4*/ 	.word	0x00020fc0


	//   ....[102]....
        /*0bc8*/ 	.word	0x00021010


	//   ....[103]....
        /*0bcc*/ 	.word	0x00021060


	//   ....[104]....
        /*0bd0*/ 	.word	0x00021150


	//   ....[105]....
        /*0bd4*/ 	.word	0x000211e0


	//   ....[106]....
        /*0bd8*/ 	.word	0x00021240


	//   ....[107]....
        /*0bdc*/ 	.word	0x000212a0


	//   ....[108]....
        /*0be0*/ 	.word	0x000214f0


	//   ....[109]....
        /*0be4*/ 	.word	0x000217f0


	//   ....[110]....
        /*0be8*/ 	.word	0x00021960


	//   ....[111]....
        /*0bec*/ 	.word	0x000219b0


	//   ....[112]....
        /*0bf0*/ 	.word	0x00021a60


	//   ....[113]....
        /*0bf4*/ 	.word	0x00021b70


	//   ....[114]....
        /*0bf8*/ 	.word	0x00021bd0


	//   ....[115]....
        /*0bfc*/ 	.word	0x00021ce0


	//   ....[116]....
        /*0c00*/ 	.word	0x00021d40


	//   ....[117]....
        /*0c04*/ 	.word	0x00021e50


	//   ....[118]....
        /*0c08*/ 	.word	0x00021eb0


	//   ....[119]....
        /*0c0c*/ 	.word	0x00021fc0


	//   ....[120]....
        /*0c10*/ 	.word	0x00022020


	//   ....[121]....
        /*0c14*/ 	.word	0x00022130


	//   ....[122]....
        /*0c18*/ 	.word	0x00022190


	//   ....[123]....
        /*0c1c*/ 	.word	0x000222a0


	//   ....[124]....
        /*0c20*/ 	.word	0x00022300


	//   ....[125]....
        /*0c24*/ 	.word	0x000223e0


	//   ....[126]....
        /*0c28*/ 	.word	0x00022750


	//   ....[127]....
        /*0c2c*/ 	.word	0x00022800


	//   ....[128]....
        /*0c30*/ 	.word	0x00022900


	//   ....[129]....
        /*0c34*/ 	.word	0x00022990


	//   ....[130]....
        /*0c38*/ 	.word	0x00022a10


	//   ....[131]....
        /*0c3c*/ 	.word	0x00022a90


	//   ....[132]....
        /*0c40*/ 	.word	0x00022b10


	//   ....[133]....
        /*0c44*/ 	.word	0x00022ba0


	//   ....[134]....
        /*0c48*/ 	.word	0x00022c40


	//   ....[135]....
        /*0c4c*/ 	.word	0x00022d10


	//   ....[136]....
        /*0c50*/ 	.word	0x00022d90


	//   ....[137]....
        /*0c54*/ 	.word	0x00022e10


	//   ....[138]....
        /*0c58*/ 	.word	0x00022e90


	//   ....[139]....
        /*0c5c*/ 	.word	0x00022f20


	//   ....[140]....
        /*0c60*/ 	.word	0x00022fa0


	//   ....[141]....
        /*0c64*/ 	.word	0x00023040


	//   ....[142]....
        /*0c68*/ 	.word	0x000230d0


	//   ....[143]....
        /*0c6c*/ 	.word	0x00023200


	//----- nvinfo : EIATTR_REG_RECONFIG
	.align		4
.L_425:
        /*0c70*/ 	.byte	0x01, 0x54
	.zero		2


	//----- nvinfo : EIATTR_SYSCALL_OFFSETS
	.align		4
        /*0c74*/ 	.byte	0x04, 0x46
        /*0c76*/ 	.short	(.L_427 - .L_426)


	//   ....[0]....
.L_426:
        /*0c78*/ 	.word	0x00001aa0


	//   ....[1]....
        /*0c7c*/ 	.word	0x00001bf0


	//   ....[2]....
        /*0c80*/ 	.word	0x0000adf0


	//   ....[3]....
        /*0c84*/ 	.word	0x0000b140


	//   ....[4]....
        /*0c88*/ 	.word	0x0001be60


	//   ....[5]....
        /*0c8c*/ 	.word	0x0001bfc0


	//   ....[6]....
        /*0c90*/ 	.word	0x0001c0c0


	//   ....[7]....
        /*0c94*/ 	.word	0x0001cac0


	//----- nvinfo : EIATTR_MBARRIER_INSTR_OFFSETS
	.align		4
.L_427:
        /*0c98*/ 	.byte	0x04, 0x39
        /*0c9a*/ 	.short	(.L_429 - .L_428)


	//   ....[0]....
.L_428:
        /*0c9c*/ 	.word	0x000002d0
        /*0ca0*/ 	.word	0x000000ff
        /*0ca4*/ 	.word	0x00034800
        /*0ca8*/ 	.short	0x0100
        /*0caa*/ 	.byte	0x08
	.zero		1


	//   ....[1]....
        /*0cac*/ 	.word	0x000002e0
        /*0cb0*/ 	.word	0x000000ff
        /*0cb4*/ 	.word	0x00034820
        /*0cb8*/ 	.short	0x0100
        /*0cba*/ 	.byte	0x08
	.zero		1


	//   ....[2]....
        /*0cbc*/ 	.word	0x000003d0
        /*0cc0*/ 	.word	0x000000ff
        /*0cc4*/ 	.word	0x00034830
        /*0cc8*/ 	.short	0x0100
        /*0cca*/ 	.byte	0x08
	.zero		1


	//   ....[3]....
        /*0ccc*/ 	.word	0x000003e0
        /*0cd0*/ 	.word	0x000000ff
        /*0cd4*/ 	.word	0x00034840
        /*0cd8*/ 	.short	0x0100
        /*0cda*/ 	.byte	0x08
	.zero		1


	//   ....[4]....
        /*0cdc*/ 	.word	0x000003f0
        /*0ce0*/ 	.word	0x000000ff
        /*0ce4*/ 	.word	0x00034838
        /*0ce8*/ 	.short	0x0100
        /*0cea*/ 	.byte	0x08
	.zero		1


	//   ....[5]....
        /*0cec*/ 	.word	0x00000400
        /*0cf0*/ 	.word	0x000000ff
        /*0cf4*/ 	.word	0x00034848
        /*0cf8*/ 	.short	0x0100
        /*0cfa*/ 	.byte	0x08
	.zero		1


	//   ....[6]....
        /*0cfc*/ 	.word	0x00000530
        /*0d00*/ 	.word	0x000000ff
        /*0d04*/ 	.word	0x00034850
        /*0d08*/ 	.short	0x0100
        /*0d0a*/ 	.byte	0x08
	.zero		1


	//   ....[7]....
        /*0d0c*/ 	.word	0x00000540
        /*0d10*/ 	.word	0x000000ff
        /*0d14*/ 	.word	0x00034860
        /*0d18*/ 	.short	0x0100
        /*0d1a*/ 	.byte	0x08
	.zero		1


	//   ....[8]....
        /*0d1c*/ 	.word	0x00000550
        /*0d20*/ 	.word	0x000000ff
        /*0d24*/ 	.word	0x00034858
        /*0d28*/ 	.short	0x0100
        /*0d2a*/ 	.byte	0x08
	.zero		1


	//   ....[9]....
        /*0d2c*/ 	.word	0x00000560
        /*0d30*/ 	.word	0x000000ff
        /*0d34*/ 	.word	0x00034868
        /*0d38*/ 	.short	0x0100
        /*0d3a*/ 	.byte	0x08
	.zero		1


	//   ....[10]....
        /*0d3c*/ 	.word	0x00000650
        /*0d40*/ 	.word	0x000000ff
        /*0d44*/ 	.word	0x00034870
        /*0d48*/ 	.short	0x0100
        /*0d4a*/ 	.byte	0x06
	.zero		1


	//   ....[11]....
        /*0d4c*/ 	.word	0x00000660
        /*0d50*/ 	.word	0x000000ff
        /*0d54*/ 	.word	0x00034880
        /*0d58*/ 	.short	0x0100
        /*0d5a*/ 	.byte	0x06
	.zero		1


	//   ....[12]....
        /*0d5c*/ 	.word	0x00000670
        /*0d60*/ 	.word	0x000000ff
        /*0d64*/ 	.word	0x00034878
        /*0d68*/ 	.short	0x0100
        /*0d6a*/ 	.byte	0x06
	.zero		1


	//   ....[13]....
        /*0d6c*/ 	.word	0x00000680
        /*0d70*/ 	.word	0x000000ff
        /*0d74*/ 	.word	0x00034888
        /*0d78*/ 	.short	0x0100
        /*0d7a*/ 	.byte	0x06
	.zero		1


	//   ....[14]....
        /*0d7c*/ 	.word	0x000007b0
        /*0d80*/ 	.word	0x000000ff
        /*0d84*/ 	.word	0x00034890
        /*0d88*/ 	.short	0x0100
        /*0d8a*/ 	.byte	0x08
	.zero		1


	//   ....[15]....
        /*0d8c*/ 	.word	0x000007c0
        /*0d90*/ 	.word	0x000000ff
        /*0d94*/ 	.word	0x000348a0
        /*0d98*/ 	.short	0x0100
        /*0d9a*/ 	.byte	0x08
	.zero		1


	//   ....[16]....
        /*0d9c*/ 	.word	0x000007d0
        /*0da0*/ 	.word	0x000000ff
        /*0da4*/ 	.word	0x00034898
        /*0da8*/ 	.short	0x0100
        /*0daa*/ 	.byte	0x08
	.zero		1


	//   ....[17]....
        /*0dac*/ 	.word	0x000007e0
        /*0db0*/ 	.word	0x000000ff
        /*0db4*/ 	.word	0x000348a8
        /*0db8*/ 	.short	0x0100
        /*0dba*/ 	.byte	0x08
	.zero		1


	//   ....[18]....
        /*0dbc*/ 	.word	0x00000910
        /*0dc0*/ 	.word	0x000000ff
        /*0dc4*/ 	.word	0x000348b0
        /*0dc8*/ 	.short	0x0100
        /*0dca*/ 	.byte	0x08
	.zero		1


	//   ....[19]....
        /*0dcc*/ 	.word	0x00000920
        /*0dd0*/ 	.word	0x000000ff
        /*0dd4*/ 	.word	0x000348c0
        /*0dd8*/ 	.short	0x0100
        /*0dda*/ 	.byte	0x08
	.zero		1


	//   ....[20]....
        /*0ddc*/ 	.word	0x00000930
        /*0de0*/ 	.word	0x000000ff
        /*0de4*/ 	.word	0x000348b8
        /*0de8*/ 	.short	0x0100
        /*0dea*/ 	.byte	0x08
	.zero		1


	//   ....[21]....
        /*0dec*/ 	.word	0x00000940
        /*0df0*/ 	.word	0x000000ff
        /*0df4*/ 	.word	0x000348c8
        /*0df8*/ 	.short	0x0100
        /*0dfa*/ 	.byte	0x08
	.zero		1


	//   ....[22]....
        /*0dfc*/ 	.word	0x00003800
        /*0e00*/ 	.word	0x00000003
        /*0e04*/ 	.word	0x00034890
        /*0e08*/ 	.short	0x010a
        /*0e0a*/ 	.byte	0x3f
	.zero		1


	//   ....[23]....
        /*0e0c*/ 	.word	0x00006da0
        /*0e10*/ 	.word	0x00000003
        /*0e14*/ 	.word	0x00034890
        /*0e18*/ 	.short	0x010a
        /*0e1a*/ 	.byte	0x3f
	.zero		1


	//   ....[24]....
        /*0e1c*/ 	.word	0x0000a060
        /*0e20*/ 	.word	0x00000003
        /*0e24*/ 	.word	0x00034890
        /*0e28*/ 	.short	0x010a
        /*0e2a*/ 	.byte	0x3f
	.zero		1


	//   ....[25]....
        /*0e2c*/ 	.word	0x0000a430
        /*0e30*/ 	.word	0x00000028
        /*0e34*/ 	.word	0x00000000
        /*0e38*/ 	.short	0x0101
        /*0e3a*/ 	.byte	0x3f
	.zero		1


	//   ....[26]....
        /*0e3c*/ 	.word	0x0000a470
        /*0e40*/ 	.word	0x00000003
        /*0e44*/ 	.word	0x000348b0
        /*0e48*/ 	.short	0x010a
        /*0e4a*/ 	.byte	0x3f
	.zero		1


	//   ....[27]....
        /*0e4c*/ 	.word	0x0000a900
        /*0e50*/ 	.word	0x00000003
        /*0e54*/ 	.word	0x00000000
        /*0e58*/ 	.short	0x0101
        /*0e5a*/ 	.byte	0x3f
	.zero		1


	//   ....[28]....
        /*0e5c*/ 	.word	0x0000ae70
        /*0e60*/ 	.word	0x00000002
        /*0e64*/ 	.word	0x00034800
        /*0e68*/ 	.short	0x010a
        /*0e6a*/ 	.byte	0x3f
	.zero		1


	//   ....[29]....
        /*0e6c*/ 	.word	0x0000aec0
        /*0e70*/ 	.word	0x00000002
        /*0e74*/ 	.word	0x00034800
        /*0e78*/ 	.short	0x010a
        /*0e7a*/ 	.byte	0x3f
	.zero		1


	//   ....[30]....
        /*0e7c*/ 	.word	0x0000b850
        /*0e80*/ 	.word	0x00000002
        /*0e84*/ 	.word	0x00034800
        /*0e88*/ 	.short	0x010a
        /*0e8a*/ 	.byte	0x3f
	.zero		1


	//   ....[31]....
        /*0e8c*/ 	.word	0x0000e110
        /*0e90*/ 	.word	0x00000002
        /*0e94*/ 	.word	0x00034800
        /*0e98*/ 	.short	0x010a
        /*0e9a*/ 	.byte	0x3f
	.zero		1


	//   ....[32]....
        /*0e9c*/ 	.word	0x000108a0
        /*0ea0*/ 	.word	0x00000000
        /*0ea4*/ 	.word	0x00034830
        /*0ea8*/ 	.short	0x010a
        /*0eaa*/ 	.byte	0x3f
	.zero		1


	//   ....[33]....
        /*0eac*/ 	.word	0x00010920
        /*0eb0*/ 	.word	0x00000000
        /*0eb4*/ 	.word	0x00034830
        /*0eb8*/ 	.short	0x010a
        /*0eba*/ 	.byte	0x3f
	.zero		1


	//   ....[34]....
        /*0ebc*/ 	.word	0x000131d0
        /*0ec0*/ 	.word	0x00000003
        /*0ec4*/ 	.word	0x00000000
        /*0ec8*/ 	.short	0x0101
        /*0eca*/ 	.byte	0x3f
	.zero		1


	//   ....[35]....
        /*0ecc*/ 	.word	0x00013af0
        /*0ed0*/ 	.word	0x0000000a
        /*0ed4*/ 	.word	0x00034830
        /*0ed8*/ 	.short	0x010a
        /*0eda*/ 	.byte	0x3f
	.zero		1


	//   ....[36]....
        /*0edc*/ 	.word	0x00013b70
        /*0ee0*/ 	.word	0x0000000a
        /*0ee4*/ 	.word	0x00034830
        /*0ee8*/ 	.short	0x010a
        /*0eea*/ 	.byte	0x3f
	.zero		1


	//   ....[37]....
        /*0eec*/ 	.word	0x000146c0
        /*0ef0*/ 	.word	0x0000000d
        /*0ef4*/ 	.word	0x00034850
        /*0ef8*/ 	.short	0x010a
        /*0efa*/ 	.byte	0x3f
	.zero		1


	//   ....[38]....
        /*0efc*/ 	.word	0x00014710
        /*0f00*/ 	.word	0x0000000d
        /*0f04*/ 	.word	0x00034850
        /*0f08*/ 	.short	0x010a
        /*0f0a*/ 	.byte	0x3f
	.zero		1


	//   ....[39]....
        /*0f0c*/ 	.word	0x00016030
        /*0f10*/ 	.word	0x00000014
        /*0f14*/ 	.word	0x00000000
        /*0f18*/ 	.short	0x0101
        /*0f1a*/ 	.byte	0x3f
	.zero		1


	//   ....[40]....
        /*0f1c*/ 	.word	0x00016090
        /*0f20*/ 	.word	0x0000000d
        /*0f24*/ 	.word	0x00000000
        /*0f28*/ 	.short	0x0101
        /*0f2a*/ 	.byte	0x3f
	.zero		1


	//   ....[41]....
        /*0f2c*/ 	.word	0x00016b40
        /*0f30*/ 	.word	0x00000008
        /*0f34*/ 	.word	0x00034850
        /*0f38*/ 	.short	0x010a
        /*0f3a*/ 	.byte	0x3f
	.zero		1


	//   ....[42]....
        /*0f3c*/ 	.word	0x00016be0
        /*0f40*/ 	.word	0x00000008
        /*0f44*/ 	.word	0x00034850
        /*0f48*/ 	.short	0x010a
        /*0f4a*/ 	.byte	0x3f
	.zero		1


	//   ....[43]....
        /*0f4c*/ 	.word	0x000171c0
        /*0f50*/ 	.word	0x0000000b
        /*0f54*/ 	.word	0x00000000
        /*0f58*/ 	.short	0x0101
        /*0f5a*/ 	.byte	0x3f
	.zero		1


	//   ....[44]....
        /*0f5c*/ 	.word	0x00018680
        /*0f60*/ 	.word	0x00000000
        /*0f64*/ 	.word	0x00000000
        /*0f68*/ 	.short	0x0101
        /*0f6a*/ 	.byte	0x3f
	.zero		1


	//   ....[45]....
        /*0f6c*/ 	.word	0x0001a960
        /*0f70*/ 	.word	0x00000004
        /*0f74*/ 	.word	0x00034820
        /*0f78*/ 	.short	0x010a
        /*0f7a*/ 	.byte	0x3f
	.zero		1


	//   ....[46]....
        /*0f7c*/ 	.word	0x0001aa40
        /*0f80*/ 	.word	0x00000005
        /*0f84*/ 	.word	0x000348a0
        /*0f88*/ 	.short	0x010a
        /*0f8a*/ 	.byte	0x3f
	.zero		1


	//   ....[47]....
        /*0f8c*/ 	.word	0x0001ae70
        /*0f90*/ 	.word	0x00000005
        /*0f94*/ 	.word	0x000348c0
        /*0f98*/ 	.short	0x010a
        /*0f9a*/ 	.byte	0x3f
	.zero		1


	//   ....[48]....
        /*0f9c*/ 	.word	0x0001b380
        /*0fa0*/ 	.word	0x00000006
        /*0fa4*/ 	.word	0x000348a0
        /*0fa8*/ 	.short	0x010a
        /*0faa*/ 	.byte	0x3f
	.zero		1


	//   ....[49]....
        /*0fac*/ 	.word	0x0001b7a0
        /*0fb0*/ 	.word	0x00000006
        /*0fb4*/ 	.word	0x000348c0
        /*0fb8*/ 	.short	0x010a
        /*0fba*/ 	.byte	0x3f
	.zero		1


	//   ....[50]....
        /*0fbc*/ 	.word	0x0001c510
        /*0fc0*/ 	.word	0x00000000
        /*0fc4*/ 	.word	0x00034840
        /*0fc8*/ 	.short	0x010a
        /*0fca*/ 	.byte	0x3f
	.zero		1


	//   ....[51]....
        /*0fcc*/ 	.word	0x0001d530
        /*0fd0*/ 	.word	0x00000008
        /*0fd4*/ 	.word	0x00034800
        /*0fd8*/ 	.short	0x0107
        /*0fda*/ 	.byte	0x3f
	.zero		1


	//   ....[52]....
        /*0fdc*/ 	.word	0x0001d630
        /*0fe0*/ 	.word	0x00000002
        /*0fe4*/ 	.word	0x00034800
        /*0fe8*/ 	.short	0x0101
        /*0fea*/ 	.byte	0x3f
	.zero		1


	//   ....[53]....
        /*0fec*/ 	.word	0x0001d650
        /*0ff0*/ 	.word	0x00000002
        /*0ff4*/ 	.word	0x00034820
        /*0ff8*/ 	.short	0x010a
        /*0ffa*/ 	.byte	0x3f
	.zero		1


	//   ....[54]....
        /*0ffc*/ 	.word	0x0001d9d0
        /*1000*/ 	.word	0x00000003
        /*1004*/ 	.word	0x00034840
        /*1008*/ 	.short	0x010a
        /*100a*/ 	.byte	0x3f
	.zero		1


	//   ....[55]....
        /*100c*/ 	.word	0x0001de80
        /*1010*/ 	.word	0x00000002
        /*1014*/ 	.word	0x00034860
        /*1018*/ 	.short	0x010a
        /*101a*/ 	.byte	0x3f
	.zero		1


	//   ....[56]....
        /*101c*/ 	.word	0x0001e590
        /*1020*/ 	.word	0x00000003
        /*1024*/ 	.word	0x00034840
        /*1028*/ 	.short	0x010a
        /*102a*/ 	.byte	0x3f
	.zero		1


	//   ....[57]....
        /*102c*/ 	.word	0x0001ea40
        /*1030*/ 	.word	0x00000002
        /*1034*/ 	.word	0x00034860
        /*1038*/ 	.short	0x010a
        /*103a*/ 	.byte	0x3f
	.zero		1


	//   ....[58]....
        /*103c*/ 	.word	0x0001f0a0
        /*1040*/ 	.word	0x00000003
        /*1044*/ 	.word	0x00034840
        /*1048*/ 	.short	0x010a
        /*104a*/ 	.byte	0x3f
	.zero		1


	//   ....[59]....
        /*104c*/ 	.word	0x0001f540
        /*1050*/ 	.word	0x00000002
        /*1054*/ 	.word	0x00034860
        /*1058*/ 	.short	0x010a
        /*105a*/ 	.byte	0x3f
	.zero		1


	//   ....[60]....
        /*105c*/ 	.word	0x0001fb20
        /*1060*/ 	.word	0x00000000
        /*1064*/ 	.word	0x00034860
        /*1068*/ 	.short	0x010a
        /*106a*/ 	.byte	0x3f
	.zero		1


	//   ....[61]....
        /*106c*/ 	.word	0x00020a50
        /*1070*/ 	.word	0x00000000
        /*1074*/ 	.word	0x00034820
        /*1078*/ 	.short	0x010a
        /*107a*/ 	.byte	0x3f
	.zero		1


	//   ....[62]....
        /*107c*/ 	.word	0x00020c20
        /*1080*/ 	.word	0x00000006
        /*1084*/ 	.word	0x00000000
        /*1088*/ 	.short	0x010a
        /*108a*/ 	.byte	0x3f
	.zero		1


	//   ....[63]....
        /*108c*/ 	.word	0x00020c90
        /*1090*/ 	.word	0x00000007
        /*1094*/ 	.word	0x00000000
        /*1098*/ 	.short	0x010a
        /*109a*/ 	.byte	0x3f
	.zero		1


	//   ....[64]....
        /*109c*/ 	.word	0x00020d00
        /*10a0*/ 	.word	0x00000004
        /*10a4*/ 	.word	0x00000000
        /*10a8*/ 	.short	0x010a
        /*10aa*/ 	.byte	0x3f
	.zero		1


	//   ....[65]....
        /*10ac*/ 	.word	0x00020d30
        /*10b0*/ 	.word	0x00000003
        /*10b4*/ 	.word	0x00000000
        /*10b8*/ 	.short	0x010a
        /*10ba*/ 	.byte	0x3f
	.zero		1


	//   ....[66]....
        /*10bc*/ 	.word	0x00020d90
        /*10c0*/ 	.word	0x00000003
        /*10c4*/ 	.word	0x00034890
        /*10c8*/ 	.short	0x010a
        /*10ca*/ 	.byte	0x3f
	.zero		1


	//   ....[67]....
        /*10cc*/ 	.word	0x00020de0
        /*10d0*/ 	.word	0x00000003
        /*10d4*/ 	.word	0x00034890
        /*10d8*/ 	.short	0x010a
        /*10da*/ 	.byte	0x3f
	.zero		1


	//   ....[68]....
        /*10dc*/ 	.word	0x00020e30
        /*10e0*/ 	.word	0x00000003
        /*10e4*/ 	.word	0x00034890
        /*10e8*/ 	.short	0x010a
        /*10ea*/ 	.byte	0x3f
	.zero		1


	//   ....[69]....
        /*10ec*/ 	.word	0x00020e80
        /*10f0*/ 	.word	0x00000003
        /*10f4*/ 	.word	0x000348b0
        /*10f8*/ 	.short	0x010a
        /*10fa*/ 	.byte	0x3f
	.zero		1


	//   ....[70]....
        /*10fc*/ 	.word	0x000210a0
        /*1100*/ 	.word	0x00000002
        /*1104*/ 	.word	0x00034800
        /*1108*/ 	.short	0x010a
        /*110a*/ 	.byte	0x3f
	.zero		1


	//   ....[71]....
        /*110c*/ 	.word	0x000212d0
        /*1110*/ 	.word	0x00000002
        /*1114*/ 	.word	0x00034800
        /*1118*/ 	.short	0x010a
        /*111a*/ 	.byte	0x3f
	.zero		1


	//   ....[72]....
        /*111c*/ 	.word	0x00021320
        /*1120*/ 	.word	0x00000000
        /*1124*/ 	.word	0x00034830
        /*1128*/ 	.short	0x010a
        /*112a*/ 	.byte	0x3f
	.zero		1


	//   ....[73]....
        /*112c*/ 	.word	0x00021370
        /*1130*/ 	.word	0x0000000a
        /*1134*/ 	.word	0x00034830
        /*1138*/ 	.short	0x010a
        /*113a*/ 	.byte	0x3f
	.zero		1


	//   ....[74]....
        /*113c*/ 	.word	0x000213c0
        /*1140*/ 	.word	0x0000000d
        /*1144*/ 	.word	0x00034850
        /*1148*/ 	.short	0x010a
        /*114a*/ 	.byte	0x3f
	.zero		1


	//   ....[75]....
        /*114c*/ 	.word	0x00021410
        /*1150*/ 	.word	0x00000008
        /*1154*/ 	.word	0x00034850
        /*1158*/ 	.short	0x010a
        /*115a*/ 	.byte	0x3f
	.zero		1


	//   ....[76]....
        /*115c*/ 	.word	0x000215d0
        /*1160*/ 	.word	0x00000003
        /*1164*/ 	.word	0x00034820
        /*1168*/ 	.short	0x010a
        /*116a*/ 	.byte	0x3f
	.zero		1


	//   ....[77]....
        /*116c*/ 	.word	0x00021620
        /*1170*/ 	.word	0x00000005
        /*1174*/ 	.word	0x000348a0
        /*1178*/ 	.short	0x010a
        /*117a*/ 	.byte	0x3f
	.zero		1


	//   ....[78]....
        /*117c*/ 	.word	0x00021670
        /*1180*/ 	.word	0x00000005
        /*1184*/ 	.word	0x000348c0
        /*1188*/ 	.short	0x010a
        /*118a*/ 	.byte	0x3f
	.zero		1


	//   ....[79]....
        /*118c*/ 	.word	0x000216c0
        /*1190*/ 	.word	0x00000006
        /*1194*/ 	.word	0x000348a0
        /*1198*/ 	.short	0x010a
        /*119a*/ 	.byte	0x3f
	.zero		1


	//   ....[80]....
        /*119c*/ 	.word	0x00021710
        /*11a0*/ 	.word	0x00000006
        /*11a4*/ 	.word	0x000348c0
        /*11a8*/ 	.short	0x010a
        /*11aa*/ 	.byte	0x3f
	.zero		1


	//   ....[81]....
        /*11ac*/ 	.word	0x000218b0
        /*11b0*/ 	.word	0x00000000
        /*11b4*/ 	.word	0x00034840
        /*11b8*/ 	.short	0x010a
        /*11ba*/ 	.byte	0x3f
	.zero		1


	//   ....[82]....
        /*11bc*/ 	.word	0x00022470
        /*11c0*/ 	.word	0x00000002
        /*11c4*/ 	.word	0x00034820
        /*11c8*/ 	.short	0x010a
        /*11ca*/ 	.byte	0x3f
	.zero		1


	//   ....[83]....
        /*11cc*/ 	.word	0x000224c0
        /*11d0*/ 	.word	0x00000003
        /*11d4*/ 	.word	0x00034840
        /*11d8*/ 	.short	0x010a
        /*11da*/ 	.byte	0x3f
	.zero		1


	//   ....[84]....
        /*11dc*/ 	.word	0x00022510
        /*11e0*/ 	.word	0x00000002
        /*11e4*/ 	.word	0x00034860
        /*11e8*/ 	.short	0x010a
        /*11ea*/ 	.byte	0x3f
	.zero		1


	//   ....[85]....
        /*11ec*/ 	.word	0x00022560
        /*11f0*/ 	.word	0x00000003
        /*11f4*/ 	.word	0x00034840
        /*11f8*/ 	.short	0x010a
        /*11fa*/ 	.byte	0x3f
	.zero		1


	//   ....[86]....
        /*11fc*/ 	.word	0x000225b0
        /*1200*/ 	.word	0x00000002
        /*1204*/ 	.word	0x00034860
        /*1208*/ 	.short	0x010a
        /*120a*/ 	.byte	0x3f
	.zero		1


	//   ....[87]....
        /*120c*/ 	.word	0x00022600
        /*1210*/ 	.word	0x00000003
        /*1214*/ 	.word	0x00034840
        /*1218*/ 	.short	0x010a
        /*121a*/ 	.byte	0x3f
	.zero		1


	//   ....[88]....
        /*121c*/ 	.word	0x00022650
        /*1220*/ 	.word	0x00000002
        /*1224*/ 	.word	0x00034860
        /*1228*/ 	.short	0x010a
        /*122a*/ 	.byte	0x3f
	.zero		1


	//   ....[89]....
        /*122c*/ 	.word	0x000226a0
        /*1230*/ 	.word	0x00000000
        /*1234*/ 	.word	0x00034860
        /*1238*/ 	.short	0x010a
        /*123a*/ 	.byte	0x3f
	.zero		1


	//   ....[90]....
        /*123c*/ 	.word	0x00023120
        /*1240*/ 	.word	0x00000000
        /*1244*/ 	.word	0x00034820
        /*1248*/ 	.short	0x010a
        /*124a*/ 	.byte	0x3f
	.zero		1


	//   ....[91]....
        /*124c*/ 	.word	0x000232c0
        /*1250*/ 	.word	0x00000006
        /*1254*/ 	.word	0x00000000
        /*1258*/ 	.short	0x010a
        /*125a*/ 	.byte	0x3f
	.zero		1


	//   ....[92]....
        /*125c*/ 	.word	0x00023310
        /*1260*/ 	.word	0x00000007
        /*1264*/ 	.word	0x00000000
        /*1268*/ 	.short	0x010a
        /*126a*/ 	.byte	0x3f
	.zero		1


	//   ....[93]....
        /*126c*/ 	.word	0x00023360
        /*1270*/ 	.word	0x00000004
        /*1274*/ 	.word	0x00000000
        /*1278*/ 	.short	0x010a
        /*127a*/ 	.byte	0x3f
	.zero		1


	//----- nvinfo : EIATTR_NUM_MBARRIERS
	.align		4
.L_429:
        /*127c*/ 	.byte	0x03, 0x38
        /*127e*/ 	.short	0x0016


	//----- nvinfo : EIATTR_EXIT_INSTR_OFFSETS
	.align		4
        /*1280*/ 	.byte	0x04, 0x1c
        /*1282*/ 	.short	(.L_431 - .L_430)


	//   ....[0]....
.L_430:
        /*1284*/ 	.word	0x00020d80


	//----- nvinfo : EIATTR_MAX_THREADS
	.align		4
.L_431:
        /*1288*/ 	.byte	0x04, 0x05
        /*128a*/ 	.short	(.L_433 - .L_432)
.L_432:
        /*128c*/ 	.word	0x00000180
        /*1290*/ 	.word	0x00000001
        /*1294*/ 	.word	0x00000001


	//----- nvinfo : EIATTR_CRS_STACK_SIZE
	.align		4
.L_433:
        /*1298*/ 	.byte	0x04, 0x1e
        /*129a*/ 	.short	(.L_435 - .L_434)
.L_434:
        /*129c*/ 	.word	0x00000000


	//----- nvinfo : EIATTR_CBANK_PARAM_SIZE
	.align		4
.L_435:
        /*12a0*/ 	.byte	0x03, 0x19
        /*12a2*/ 	.short	0x0af0


	//----- nvinfo : EIATTR_PARAM_CBANK
	.align		4
        /*12a4*/ 	.byte	0x04, 0x0a
        /*12a6*/ 	.short	(.L_437 - .L_436)
	.align		4
.L_436:
        /*12a8*/ 	.word	index@(.nv.constant0._ZN7cutlass13device_kernelIN5flash11enable_sm90INS1_16FlashAttnFwdSm90INS1_25CollectiveMainloopFwdSm90ILi2EN4cute5tupleIJNS5_1CILi1EEES8_S8_EEENS6_IJNS7_ILi128EEESA_NS7_ILi192EEEEEELi128ENS_10bfloat16_tEfNS_4arch4Sm90ELb0ELb0ELb1ELb1ELb0ELb1ELb0ELb1ELb1ELb1ELb0ELb0EEENS1_21CollectiveEpilogueFwdINS6_IJSA_SA_SA_EEES9_SD_SF_Li256ELb1ELb1ELb0ELb0EEENS1_36VarlenDynamicPersistentTileSchedulerILi128ELi128ELi256ELi128ELb0ELb1ELb1ELb0ELb1ELb1EEEEEEEEEvNT_6ParamsE)
        /*12ac*/ 	.short	0x0210
        /*12ae*/ 	.short	0x0af0


	//----- nvinfo : EIATTR_SW_WAR
	.align		4
.L_437:
        /*12b0*/ 	.byte	0x04, 0x36
        /*12b2*/ 	.short	(.L_439 - .L_438)
.L_438:
        /*12b4*/ 	.word	0x00000008
.L_439:


//--------------------- .nv.info._ZN7cutlass13device_kernelIN5flash11enable_sm90INS1_16FlashAttnFwdSm90INS1_25CollectiveMainloopFwdSm90ILi2EN4cute5tupleIJNS5_1CILi1EEES8_S8_EEENS6_IJNS7_ILi128EEENS7_ILi96EEENS7_ILi192EEEEEELi128ENS_10bfloat16_tEfNS_4arch4Sm90ELb0ELb1ELb1ELb0ELb0ELb0ELb0ELb1ELb1ELb1ELb0ELb0EEENS1_21CollectiveEpilogueFwdINS6_IJSA_SA_SB_EEES9_SE_SG_Li256ELb0ELb1ELb0ELb0EEENS1_30DynamicPersistentTileSchedulerILi256ELi128ELb0ELb1ELb1EEEEEEEEEvNT_6ParamsE --------------------------
	.section	.nv.info._ZN7cutlass13device_kernelIN5flash11enable_sm90INS1_16FlashAttnFwdSm90INS1_25CollectiveMainloopFwdSm90ILi2EN4cute5tupleIJNS5_1CILi1EEES8_S8_EEENS6_IJNS7_ILi128EEENS7_ILi96EEENS7_ILi192EEEEEELi128ENS_10bfloat16_tEfNS_4arch4Sm90ELb0ELb1ELb1ELb0ELb0ELb0ELb0ELb1ELb1ELb1ELb0ELb0EEENS1_21CollectiveEpilogueFwdINS6_IJSA_SA_SB_EEES9_SE_SG_Li256ELb0ELb1ELb0ELb0EEENS1_30DynamicPersistentTileSchedulerILi256ELi128ELb0ELb1ELb1EEEEEEEEEvNT_6ParamsE,"",@"SHT_CUDA_INFO"
	.sectionflags	@""
	.align	4


	//----- nvinfo : EIATTR_CUDA_API_VERSION
	.align		4
        /*0000*/ 	.byte	0x04, 0x37
        /*0002*/ 	.short	(.L_441 - .L_440)
.L_440:
        /*0004*/ 	.word	0x00000082


	//----- nvinfo : EIATTR_KPARAM_INFO
	.align		4
.L_441:
        /*0008*/ 	.byte	0x04, 0x17
        /*000a*/ 	.short	(.L_443 - .L_442)
.L_442:
        /*000c*/ 	.word	0x00000000
        /*0010*/ 	.short	0x0000
        /*0012*/ 	.short	0x0070
        /*0014*/ 	.byte	0x00, 0xf0, 0x01, 0x2a


	//----- nvinfo : EIATTR_SPARSE_MMA_MASK
	.align		4
.L_443:
        /*0018*/ 	.byte	0x03, 0x50
        /*001a*/ 	.short	0x0000


	//----- nvinfo : EIATTR_MAXREG_COUNT
	.align		4
        /*001c*/ 	.byte	0x03, 0x1b
        /*001e*/ 	.short	0x00a8


	//----- nvinfo : EIATTR_NUM_BARRIERS
	.align		4
        /*0020*/ 	.byte	0x02, 0x4c
        /*0022*/ 	.byte	0x09
	.zero		1


	//----- nvinfo : EIATTR_EXTERNS
	.align		4
        /*0024*/ 	.byte	0x04, 0x0f
        /*0026*/ 	.short	(.L_445 - .L_444)


	//   ....[0]....
	.align		4
.L_444:
        /*0028*/ 	.word	index@(__assertfail)


	//----- nvinfo : EIATTR_ANNOTATIONS
	.align		4
.L_445:
        /*002c*/ 	.byte	0x04, 0x55
        /*002e*/ 	.short	(.L_447 - .L_446)


	//   ....[0]....
.L_446:
        /* <DEDUP_REMOVED lines=28> */


	//----- nvinfo : EIATTR_MERCURY_ISA_VERSION
	.align		4
.L_447:
        /*01d8*/ 	.byte	0x03, 0x5f
        /*01da*/ 	.short	0x0101


	//----- nvinfo : EIATTR_INT_WARP_WIDE_INSTR_OFFSETS
	.align		4
        /*01dc*/ 	.byte	0x04, 0x31
        /*01de*/ 	.short	(.L_449 - .L_448)


	//   ....[0]....
.L_448:
        /*01e0*/ 	.word	0x00000130


	//   ....[1]....
        /*01e4*/ 	.word	0x00000170


	//   ....[2]....
        /*01e8*/ 	.word	0x000001e0


	//   ....[3]....
        /*01ec*/ 	.word	0x00010d00


	//   ....[4]....
        /*01f0*/ 	.word	0x00010da0


	//   ....[5]....
        /*01f4*/ 	.word	0x00014640


	//   ....[6]....
        /*01f8*/ 	.word	0x000146e0


	//----- nvinfo : EIATTR_COOP_GROUP_MASK_REGIDS
	.align		4
.L_449:
        /*01fc*/ 	.byte	0x04, 0x29
        /*01fe*/ 	.short	(.L_451 - .L_450)


	//   ....[0]....
.L_450:
        /*0200*/ 	.word	0xffffffff


	//   ....[1]....
        /*0204*/ 	.word	0xffffffff


	//   ....[2]....
        /*0208*/ 	.word	0xffffffff


	//   ....[3]....
        /*020c*/ 	.word	0xffffffff


	//   ....[4]....
        /*0210*/ 	.word	0xffffffff


	//   ....[5]....
        /*0214*/ 	.word	0xffffffff


	//   ....[6]....
        /*0218*/ 	.word	0xffffffff


	//   ....[7]....
        /*021c*/ 	.word	0xffffffff


	//   ....[8]....
        /*0220*/ 	.word	0xffffffff


	//   ....[9]....
        /*0224*/ 	.word	0xffffffff


	//   ....[10]....
        /*0228*/ 	.word	0xffffffff


	//   ....[11]....
        /*022c*/ 	.word	0xffffffff


	//   ....[12]....
        /*0230*/ 	.word	0xffffffff


	//   ....[13]....
        /*0234*/ 	.word	0xffffffff


	//   ....[14]....
        /*0238*/ 	.word	0xffffffff


	//   ....[15]....
        /*023c*/ 	.word	0xffffffff


	//   ....[16]....
        /*0240*/ 	.word	0xffffffff


	//   ....[17]....
        /*0244*/ 	.word	0xffffffff


	//   ....[18]....
        /*0248*/ 	.word	0xffffffff


	//   ....[19]....
        /*024c*/ 	.word	0xffffffff


	//   ....[20]....
        /*0250*/ 	.word	0xffffffff


	//   ....[21]....
        /*0254*/ 	.word	0xffffffff


	//   ....[22]....
        /*0258*/ 	.word	0xffffffff


	//   ....[23]....
        /*025c*/ 	.word	0xffffffff


	//   ....[24]....
        /*0260*/ 	.word	0xffffffff


	//   ....[25]....
        /*0264*/ 	.word	0xffffffff


	//   ....[26]....
        /*0268*/ 	.word	0xffffffff


	//   ....[27]....
        /*026c*/ 	.word	0xffffffff


	//   ....[28]....
        /*0270*/ 	.word	0xffffffff


	//   ....[29]....
        /*0274*/ 	.word	0xffffffff


	//   ....[30]....
        /*0278*/ 	.word	0xffffffff


	//   ....[31]....
        /*027c*/ 	.word	0xffffffff


	//   ....[32]....
        /*0280*/ 	.word	0xffffffff


	//   ....[33]....
        /*0284*/ 	.word	0xffffffff


	//   ....[34]....
        /*0288*/ 	.word	0xffffffff


	//   ....[35]....
        /*028c*/ 	.word	0xffffffff


	//   ....[36]....
        /*0290*/ 	.word	0xffffffff


	//   ....[37]....
        /*0294*/ 	.word	0xffffffff


	//   ....[38]....
        /*0298*/ 	.word	0xffffffff


	//   ....[39]....
        /*029c*/ 	.word	0xffffffff


	//   ....[40]....
        /*02a0*/ 	.word	0xffffffff


	//   ....[41]....
        /*02a4*/ 	.word	0xffffffff


	//   ....[42]....
        /*02a8*/ 	.word	0xffffffff


	//   ....[43]....
        /*02ac*/ 	.word	0xffffffff


	//   ....[44]....
        /*02b0*/ 	.word	0xffffffff


	//   ....[45]....
        /*02b4*/ 	.word	0xffffffff


	//   ....[46]....
        /*02b8*/ 	.word	0xffffffff


	//   ....[47]....
        /*02bc*/ 	.word	0xffffffff


	//   ....[48]....
        /*02c0*/ 	.word	0xffffffff


	//   ....[49]....
        /*02c4*/ 	.word	0xffffffff


	//   ....[50]....
        /*02c8*/ 	.word	0xffffffff


	//   ....[51]....
        /*02cc*/ 	.word	0xffffffff


	//   ....[52]....
        /*02d0*/ 	.word	0xffffffff


	//   ....[53]....
        /*02d4*/ 	.word	0xffffffff


	//   ....[54]....
        /*02d8*/ 	.word	0xffffffff


	//   ....[55]....
        /*02dc*/ 	.word	0xffffffff


	//   ....[56]....
        /*02e0*/ 	.word	0xffffffff


	//   ....[57]....
        /*02e4*/ 	.word	0xffffffff


	//   ....[58]....
        /*02e8*/ 	.word	0xffffffff


	//   ....[59]....
        /*02ec*/ 	.word	0xffffffff


	//   ....[60]....
        /*02f0*/ 	.word	0xffffffff


	//   ....[61]....
        /*02f4*/ 	.word	0xffffffff


	//   ....[62]....
        /*02f8*/ 	.word	0xffffffff


	//   ....[63]....
        /*02fc*/ 	.word	0xffffffff


	//   ....[64]....
        /*0300*/ 	.word	0xffffffff


	//   ....[65]....
        /*0304*/ 	.word	0xffffffff


	//   ....[66]....
        /*0308*/ 	.word	0xffffffff


	//   ....[67]....
        /*030c*/ 	.word	0xffffffff


	//   ....[68]....
        /*0310*/ 	.word	0xffffffff


	//   ....[69]....
        /*0314*/ 	.word	0xffffffff


	//   ....[70]....
        /*0318*/ 	.word	0xffffffff


	//   ....[71]....
        /*031c*/ 	.word	0xffffffff


	//   ....[72]....
        /*0320*/ 	.word	0xffffffff


	//   ....[73]....
        /*0324*/ 	.word	0xffffffff


	//   ....[74]....
        /*0328*/ 	.word	0x0500000f


	//   ....[75]....
        /*032c*/ 	.word	0x0500000f


	//   ....[76]....
        /*0330*/ 	.word	0x0500000f


	//   ....[77]....
        /*0334*/ 	.word	0x0500000f


	//   ....[78]....
        /*0338*/ 	.word	0x0500000f


	//   ....[79]....
        /*033c*/ 	.word	0x0500000f


	//   ....[80]....
        /*0340*/ 	.word	0x0500000f


	//   ....[81]....
        /*0344*/ 	.word	0x0500000f


	//   ....[82]....
        /*0348*/ 	.word	0x0500000f


	//   ....[83]....
        /*034c*/ 	.word	0x0500000f


	//   ....[84]....
        /*0350*/ 	.word	0x0500000f


	//   ....[85]....
        /*0354*/ 	.word	0x0500000f


	//   ....[86]....
        /*0358*/ 	.word	0x0500000f


	//   ....[87]....
        /*035c*/ 	.word	0x0500000f


	//   ....[88]....
        /*0360*/ 	.word	0x0500000f


	//   ....[89]....
        /*0364*/ 	.word	0x0500000f


	//   ....[90]....
        /*0368*/ 	.word	0x0500000f


	//   ....[91]....
        /*036c*/ 	.word	0x0500000f


	//   ....[92]....
        /*0370*/ 	.word	0x0500000f


	//----- nvinfo : EIATTR_COOP_GROUP_INSTR_OFFSETS
	.align		4
.L_451:
        /*0374*/ 	.byte	0x04, 0x28
        /*0376*/ 	.short	(.L_453 - .L_452)


	//   ....[0]....
.L_452:
        /*0378*/ 	.word	0x00000060


	//   ....[1]....
        /*037c*/ 	.word	0x00000140


	//   ....[2]....
        /*0380*/ 	.word	0x00000190


	//   ....[3]....
        /*0384*/ 	.word	0x000003c0


	//   ....[4]....
        /*0388*/ 	.word	0x00000520


	//   ....[5]....
        /*038c*/ 	.word	0x00000640


	//   ....[6]....
        /*0390*/ 	.word	0x000007a0


	//   ....[7]....
        /*0394*/ 	.word	0x000017a0


	//   ....[8]....
        /*0398*/ 	.word	0x000022f0


	//   ....[9]....
        /*039c*/ 	.word	0x00002a70


	//   ....[10]....
        /*03a0*/ 	.word	0x000038b0


	//   ....[11]....
        /*03a4*/ 	.word	0x00003960


	//   ....[12]....
        /*03a8*/ 	.word	0x00003d60


	//   ....[13]....
        /*03ac*/ 	.word	0x00003e40


	//   ....[14]....
        /*03b0*/ 	.word	0x00005e40


	//   ....[15]....
        /*03b4*/ 	.word	0x00006790


	//   ....[16]....
        /*03b8*/ 	.word	0x00006e00


	//   ....[17]....
        /*03bc*/ 	.word	0x00006f10


	//   ....[18]....
        /*03c0*/ 	.word	0x00007500


	//   ....[19]....
        /*03c4*/ 	.word	0x00007570


	//   ....[20]....
        /*03c8*/ 	.word	0x00009450


	//   ....[21]....
        /*03cc*/ 	.word	0x00009480


	//   ....[22]....
        /*03d0*/ 	.word	0x000098e0


	//   ....[23]....
        /*03d4*/ 	.word	0x00009940


	//   ....[24]....
        /*03d8*/ 	.word	0x0000b360


	//   ....[25]....
        /*03dc*/ 	.word	0x0000bf60


	//   ....[26]....
        /*03e0*/ 	.word	0x0000c6a0


	//   ....[27]....
        /*03e4*/ 	.word	0x0000c7b0


	//   ....[28]....
        /*03e8*/ 	.word	0x0000cd90


	//   ....[29]....
        /*03ec*/ 	.word	0x0000cde0


	//   ....[30]....
        /*03f0*/ 	.word	0x0000dc60


	//   ....[31]....
        /*03f4*/ 	.word	0x0000dc90


	//   ....[32]....
        /*03f8*/ 	.word	0x0000dd90


	//   ....[33]....
        /*03fc*/ 	.word	0x0000dda0


	//   ....[34]....
        /*0400*/ 	.word	0x0000ee30


	//   ....[35]....
        /*0404*/ 	.word	0x0000ee90


	//   ....[36]....
        /*0408*/ 	.word	0x0000eef0


	//   ....[37]....
        /*040c*/ 	.word	0x0000f060


	//   ....[38]....
        /*0410*/ 	.word	0x0000f420


	//   ....[39]....
        /*0414*/ 	.word	0x0000f430


	//   ....[40]....
        /*0418*/ 	.word	0x0000f500


	//   ....[41]....
        /*041c*/ 	.word	0x0000f520


	//   ....[42]....
        /*0420*/ 	.word	0x0000f5f0


	//   ....[43]....
        /*0424*/ 	.word	0x0000f610


	//   ....[44]....
        /*0428*/ 	.word	0x0000f6f0


	//   ....[45]....
        /*042c*/ 	.word	0x0000f710


	//   ....[46]....
        /*0430*/ 	.word	0x0000fda0


	//   ....[47]....
        /*0434*/ 	.word	0x0000fdb0


	//   ....[48]....
        /*0438*/ 	.word	0x0000fe80


	//   ....[49]....
        /*043c*/ 	.word	0x0000fea0


	//   ....[50]....
        /*0440*/ 	.word	0x0000ff70


	//   ....[51]....
        /*0444*/ 	.word	0x0000ff90


	//   ....[52]....
        /*0448*/ 	.word	0x00010070


	//   ....[53]....
        /*044c*/ 	.word	0x00010090


	//   ....[54]....
        /*0450*/ 	.word	0x00010200


	//   ....[55]....
        /*0454*/ 	.word	0x00011340


	//   ....[56]....
        /*0458*/ 	.word	0x00011dd0


	//   ....[57]....
        /*045c*/ 	.word	0x00011e00


	//   ....[58]....
        /*0460*/ 	.word	0x00011ed0


	//   ....[59]....
        /*0464*/ 	.word	0x00011ef0


	//   ....[60]....
        /*0468*/ 	.word	0x00011f90


	//   ....[61]....
        /*046c*/ 	.word	0x00011fb0


	//   ....[62]....
        /*0470*/ 	.word	0x00012050


	//   ....[63]....
        /*0474*/ 	.word	0x00012070


	//   ....[64]....
        /*0478*/ 	.word	0x00012110


	//   ....[65]....
        /*047c*/ 	.word	0x00012130


	//   ....[66]....
        /*0480*/ 	.word	0x000121d0


	//   ....[67]....
        /*0484*/ 	.word	0x000121f0


	//   ....[68]....
        /*0488*/ 	.word	0x00012290


	//   ....[69]....
        /*048c*/ 	.word	0x000122b0


	//   ....[70]....
        /*0490*/ 	.word	0x000122c0


	//   ....[71]....
        /*0494*/ 	.word	0x000122d0


	//   ....[72]....
        /*0498*/ 	.word	0x00014c40


	//   ....[73]....
        /*049c*/ 	.word	0x00014e30


	//   ....[74]....
        /*04a0*/ 	.word	0x00015480


	//   ....[75]....
        /*04a4*/ 	.word	0x00015600


	//   ....[76]....
        /*04a8*/ 	.word	0x00015660


	//   ....[77]....
        /*04ac*/ 	.word	0x000157c0


	//   ....[78]....
        /*04b0*/ 	.word	0x00015810


	//   ....[79]....
        /*04b4*/ 	.word	0x00015930


	//   ....[80]....
        /*04b8*/ 	.word	0x000159a0


	//   ....[81]....
        /*04bc*/ 	.word	0x00015ac0


	//   ....[82]....
        /*04c0*/ 	.word	0x00015b30


	//   ....[83]....
        /*04c4*/ 	.word	0x00015c50


	//   ....[84]....
        /*04c8*/ 	.word	0x00015cc0


	//   ....[85]....
        /*04cc*/ 	.word	0x00015de0


	//   ....[86]....
        /*04d0*/ 	.word	0x00015e50


	//   ....[87]....
        /*04d4*/ 	.word	0x00015f70


	//   ....[88]....
        /*04d8*/ 	.word	0x00015fe0


	//   ....[89]....
        /*04dc*/ 	.word	0x00016100


	//   ....[90]....
        /*04e0*/ 	.word	0x00016150


	//   ....[91]....
        /*04e4*/ 	.word	0x00016470


	//   ....[92]....
        /*04e8*/ 	.word	0x00016590


	//----- nvinfo : EIATTR_REG_RECONFIG
	.align		4
.L_453:
        /*04ec*/ 	.byte	0x01, 0x54
	.zero		2


	//----- nvinfo : EIATTR_SYSCALL_OFFSETS
	.align		4
        /*04f0*/ 	.byte	0x04, 0x46
        /*04f2*/ 	.short	(.L_455 - .L_454)


	//   ....[0]....
.L_454:
        /*04f4*/ 	.word	0x00001980


	//   ....[1]....
        /*04f8*/ 	.word	0x00010f10


	//   ....[2]....
        /*04fc*/ 	.word	0x00011060


	//   ....[3]....
        /*0500*/ 	.word	0x00011150


	//   ....[4]....
        /*0504*/ 	.word	0x000119a0


	//----- nvinfo : EIATTR_MBARRIER_INSTR_OFFSETS
	.align		4
.L_455:
        /*0508*/ 	.byte	0x04, 0x39
        /*050a*/ 	.short	(.L_457 - .L_456)


	//   ....[0]....
.L_456:
        /*050c*/ 	.word	0x00000270
        /*0510*/ 	.word	0x000000ff
        /*0514*/ 	.word	0x0002a800
        /*0518*/ 	.short	0x0100
        /*051a*/ 	.byte	0x08
	.zero		1


	//   ....[1]....
        /*051c*/ 	.word	0x00000280
        /*0520*/ 	.word	0x000000ff
        /*0524*/ 	.word	0x0002a820
        /*0528*/ 	.short	0x0100
        /*052a*/ 	.byte	0x08
	.zero		1


	//   ....[2]....
        /*052c*/ 	.word	0x00000370
        /*0530*/ 	.word	0x000000ff
        /*0534*/ 	.word	0x0002a830
        /*0538*/ 	.short	0x0100
        /*053a*/ 	.byte	0x08
	.zero		1


	//   ....[3]....
        /*053c*/ 	.word	0x00000380
        /*0540*/ 	.word	0x000000ff
        /*0544*/ 	.word	0x0002a840
        /*0548*/ 	.short	0x0100
        /*054a*/ 	.byte	0x08
	.zero		1


	//   ....[4]....
        /*054c*/ 	.word	0x00000390
        /*0550*/ 	.word	0x000000ff
        /*0554*/ 	.word	0x0002a838
        /*0558*/ 	.short	0x0100
        /*055a*/ 	.byte	0x08
	.zero		1


	//   ....[5]....
        /*055c*/ 	.word	0x000003a0
        /*0560*/ 	.word	0x000000ff
        /*0564*/ 	.word	0x0002a848
        /*0568*/ 	.short	0x0100
        /*056a*/ 	.byte	0x08
	.zero		1


	//   ....[6]....
        /*056c*/ 	.word	0x000004d0
        /*0570*/ 	.word	0x000000ff
        /*0574*/ 	.word	0x0002a850
        /*0578*/ 	.short	0x0100
        /*057a*/ 	.byte	0x08
	.zero		1


	//   ....[7]....
        /*057c*/ 	.word	0x000004e0
        /*0580*/ 	.word	0x000000ff
        /*0584*/ 	.word	0x0002a860
        /*0588*/ 	.short	0x0100
        /*058a*/ 	.byte	0x08
	.zero		1


	//   ....[8]....
        /*058c*/ 	.word	0x000004f0
        /*0590*/ 	.word	0x000000ff
        /*0594*/ 	.word	0x0002a858
        /*0598*/ 	.short	0x0100
        /*059a*/ 	.byte	0x08
	.zero		1


	//   ....[9]....
        /*059c*/ 	.word	0x00000500
        /*05a0*/ 	.word	0x000000ff
        /*05a4*/ 	.word	0x0002a868
        /*05a8*/ 	.short	0x0100
        /*05aa*/ 	.byte	0x08
	.zero		1


	//   ....[10]....
        /*05ac*/ 	.word	0x000005f0
        /*05b0*/ 	.word	0x000000ff
        /*05b4*/ 	.word	0x0002a870
        /*05b8*/ 	.short	0x0100
        /*05ba*/ 	.byte	0x06
	.zero		1


	//   ....[11]....
        /*05bc*/ 	.word	0x00000600
        /*05c0*/ 	.word	0x000000ff
        /*05c4*/ 	.word	0x0002a880
        /*05c8*/ 	.short	0x0100
        /*05ca*/ 	.byte	0x06
	.zero		1


	//   ....[12]....
        /*05cc*/ 	.word	0x00000610
        /*05d0*/ 	.word	0x000000ff
        /*05d4*/ 	.word	0x0002a878
        /*05d8*/ 	.short	0x0100
        /*05da*/ 	.byte	0x06
	.zero		1


	//   ....[13]....
        /*05dc*/ 	.word	0x00000620
        /*05e0*/ 	.word	0x000000ff
        /*05e4*/ 	.word	0x0002a888
        /*05e8*/ 	.short	0x0100
        /*05ea*/ 	.byte	0x06
	.zero		1


	//   ....[14]....
        /*05ec*/ 	.word	0x00000750
        /*05f0*/ 	.word	0x000000ff
        /*05f4*/ 	.word	0x0002a890
        /*05f8*/ 	.short	0x0100
        /*05fa*/ 	.byte	0x08
	.zero		1


	//   ....[15]....
        /*05fc*/ 	.word	0x00000760
        /*0600*/ 	.word	0x000000ff
        /*0604*/ 	.word	0x0002a8a0
        /*0608*/ 	.short	0x0100
        /*060a*/ 	.byte	0x08
	.zero		1


	//   ....[16]....
        /*060c*/ 	.word	0x00000770
        /*0610*/ 	.word	0x000000ff
        /*0614*/ 	.word	0x0002a898
        /*0618*/ 	.short	0x0100
        /*061a*/ 	.byte	0x08
	.zero		1


	//   ....[17]....
        /*061c*/ 	.word	0x00000780
        /*0620*/ 	.word	0x000000ff
        /*0624*/ 	.word	0x0002a8a8
        /*0628*/ 	.short	0x0100
        /*062a*/ 	.byte	0x08
	.zero		1


	//   ....[18]....
        /*062c*/ 	.word	0x000008b0
        /*0630*/ 	.word	0x000000ff
        /*0634*/ 	.word	0x0002a8b0
        /*0638*/ 	.short	0x0100
        /*063a*/ 	.byte	0x08
	.zero		1


	//   ....[19]....
        /*063c*/ 	.word	0x000008c0
        /*0640*/ 	.word	0x000000ff
        /*0644*/ 	.word	0x0002a8c0
        /*0648*/ 	.short	0x0100
        /*064a*/ 	.byte	0x08
	.zero		1


	//   ....[20]....
        /*064c*/ 	.word	0x000008d0
        /*0650*/ 	.word	0x000000ff
        /*0654*/ 	.word	0x0002a8b8
        /*0658*/ 	.short	0x0100
        /*065a*/ 	.byte	0x08
	.zero		1


	//   ....[21]....
        /*065c*/ 	.word	0x000008e0
        /*0660*/ 	.word	0x000000ff
        /*0664*/ 	.word	0x0002a8c8
        /*0668*/ 	.short	0x0100
        /*066a*/ 	.byte	0x08
	.zero		1


	//   ....[22]....
        /*066c*/ 	.word	0x000019f0
        /*0670*/ 	.word	0x000000ff
        /*0674*/ 	.word	0x0002a800
        /*0678*/ 	.short	0x010a
        /*067a*/ 	.byte	0x26
	.zero		1


	//   ....[23]....
        /*067c*/ 	.word	0x00001a70
        /*0680*/ 	.word	0x00000015
        /*0684*/ 	.word	0x0002a830
        /*0688*/ 	.short	0x010a
        /*068a*/ 	.byte	0x3f
	.zero		1


	//   ....[24]....
        /*068c*/ 	.word	0x00001b10
        /*0690*/ 	.word	0x00000015
        /*0694*/ 	.word	0x0002a830
        /*0698*/ 	.short	0x010a
        /*069a*/ 	.byte	0x3f
	.zero		1


	//   ....[25]....
        /*069c*/ 	.word	0x00002340
        /*06a0*/ 	.word	0x00000009
        /*06a4*/ 	.word	0x00000000
        /*06a8*/ 	.short	0x0101
        /*06aa*/ 	.byte	0x3f
	.zero		1


	//   ....[26]....
        /*06ac*/ 	.word	0x00004c20
        /*06b0*/ 	.word	0x000000ff
        /*06b4*/ 	.word	0x0002a830
        /*06b8*/ 	.short	0x010a
        /*06ba*/ 	.byte	0x07
	.zero		1


	//   ....[27]....
        /*06bc*/ 	.word	0x00004c60
        /*06c0*/ 	.word	0x000000ff
        /*06c4*/ 	.word	0x0002a830
        /*06c8*/ 	.short	0x010a
        /*06ca*/ 	.byte	0x07
	.zero		1


	//   ....[28]....
        /*06cc*/ 	.word	0x00005520
        /*06d0*/ 	.word	0x000000ff
        /*06d4*/ 	.word	0x0002a850
        /*06d8*/ 	.short	0x010a
        /*06da*/ 	.byte	0x0e
	.zero		1


	//   ....[29]....
        /*06dc*/ 	.word	0x00005560
        /*06e0*/ 	.word	0x000000ff
        /*06e4*/ 	.word	0x0002a850
        /*06e8*/ 	.short	0x010a
        /*06ea*/ 	.byte	0x0e
	.zero		1


	//   ....[30]....
        /*06ec*/ 	.word	0x00005ee0
        /*06f0*/ 	.word	0x00000067
        /*06f4*/ 	.word	0x00000000
        /*06f8*/ 	.short	0x0101
        /*06fa*/ 	.byte	0x3f
	.zero		1


	//   ....[31]....
        /*06fc*/ 	.word	0x00007b60
        /*0700*/ 	.word	0x00000062
        /*0704*/ 	.word	0x00000000
        /*0708*/ 	.short	0x0101
        /*070a*/ 	.byte	0x3f
	.zero		1


	//   ....[32]....
        /*070c*/ 	.word	0x00008240
        /*0710*/ 	.word	0x000000ff
        /*0714*/ 	.word	0x0002a830
        /*0718*/ 	.short	0x010a
        /*071a*/ 	.byte	0x06
	.zero		1


	//   ....[33]....
        /*071c*/ 	.word	0x00008280
        /*0720*/ 	.word	0x000000ff
        /*0724*/ 	.word	0x0002a830
        /*0728*/ 	.short	0x010a
        /*072a*/ 	.byte	0x06
	.zero		1


	//   ....[34]....
        /*072c*/ 	.word	0x00008b40
        /*0730*/ 	.word	0x000000ff
        /*0734*/ 	.word	0x0002a850
        /*0738*/ 	.short	0x010a
        /*073a*/ 	.byte	0x0a
	.zero		1


	//   ....[35]....
        /*073c*/ 	.word	0x00008b80
        /*0740*/ 	.word	0x000000ff
        /*0744*/ 	.word	0x0002a850
        /*0748*/ 	.short	0x010a
        /*074a*/ 	.byte	0x0a
	.zero		1


	//   ....[36]....
        /*074c*/ 	.word	0x0000a100
        /*0750*/ 	.word	0x0000000d
        /*0754*/ 	.word	0x00000000
        /*0758*/ 	.short	0x0101
        /*075a*/ 	.byte	0x3f
	.zero		1


	//   ....[37]....
        /*075c*/ 	.word	0x0000a160
        /*0760*/ 	.word	0x00000014
        /*0764*/ 	.word	0x00000000
        /*0768*/ 	.short	0x0101
        /*076a*/ 	.byte	0x3f
	.zero		1


	//   ....[38]....
        /*076c*/ 	.word	0x0000a4d0
        /*0770*/ 	.word	0x000000ff
        /*0774*/ 	.word	0x0002a830
        /*0778*/ 	.short	0x010a
        /*077a*/ 	.byte	0x06
	.zero		1


	//   ....[39]....
        /*077c*/ 	.word	0x0000a510
        /*0780*/ 	.word	0x000000ff
        /*0784*/ 	.word	0x0002a830
        /*0788*/ 	.short	0x010a
        /*078a*/ 	.byte	0x06
	.zero		1


	//   ....[40]....
        /*078c*/ 	.word	0x0000add0
        /*0790*/ 	.word	0x000000ff
        /*0794*/ 	.word	0x0002a850
        /*0798*/ 	.short	0x010a
        /*079a*/ 	.byte	0x0a
	.zero		1


	//   ....[41]....
        /*079c*/ 	.word	0x0000ae10
        /*07a0*/ 	.word	0x000000ff
        /*07a4*/ 	.word	0x0002a850
        /*07a8*/ 	.short	0x010a
        /*07aa*/ 	.byte	0x0a
	.zero		1


	//   ....[42]....
        /*07ac*/ 	.word	0x0000b7a0
        /*07b0*/ 	.word	0x00000066
        /*07b4*/ 	.word	0x00000000
        /*07b8*/ 	.short	0x0101
        /*07ba*/ 	.byte	0x3f
	.zero		1


	//   ....[43]....
        /*07bc*/ 	.word	0x0000d120
        /*07c0*/ 	.word	0x0000005e
        /*07c4*/ 	.word	0x00000000
        /*07c8*/ 	.short	0x0101
        /*07ca*/ 	.byte	0x3f
	.zero		1


	//   ....[44]....
        /*07cc*/ 	.word	0x0000dbd0
        /*07d0*/ 	.word	0x000000ff
        /*07d4*/ 	.word	0x0002a850
        /*07d8*/ 	.short	0x010a
        /*07da*/ 	.byte	0x05
	.zero		1


	//   ....[45]....
        /*07dc*/ 	.word	0x0000dc10
        /*07e0*/ 	.word	0x000000ff
        /*07e4*/ 	.word	0x0002a850
        /*07e8*/ 	.short	0x010a
        /*07ea*/ 	.byte	0x05
	.zero		1


	//   ....[46]....
        /*07ec*/ 	.word	0x0000e0b0
        /*07f0*/ 	.word	0x00000002
        /*07f4*/ 	.word	0x00000000
        /*07f8*/ 	.short	0x0101
        /*07fa*/ 	.byte	0x3f
	.zero		1


	//   ....[47]....
        /*07fc*/ 	.word	0x0000f410
        /*0800*/ 	.word	0x00000010
        /*0804*/ 	.word	0x00000000
        /*0808*/ 	.short	0x0101
        /*080a*/ 	.byte	0x3f
	.zero		1


	//   ....[48]....
        /*080c*/ 	.word	0x00011560
        /*0810*/ 	.word	0x00000000
        /*0814*/ 	.word	0x0002a840
        /*0818*/ 	.short	0x010a
        /*081a*/ 	.byte	0x3f
	.zero		1


	//   ....[49]....
        /*081c*/ 	.word	0x00012440
        /*0820*/ 	.word	0x00000011
        /*0824*/ 	.word	0x0002a800
        /*0828*/ 	.short	0x0107
        /*082a*/ 	.byte	0x3f
	.zero		1


	//   ....[50]....
        /*082c*/ 	.word	0x00012550
        /*0830*/ 	.word	0x00000011
        /*0834*/ 	.word	0x0002a800
        /*0838*/ 	.short	0x0101
        /*083a*/ 	.byte	0x3f
	.zero		1


	//   ....[51]....
        /*083c*/ 	.word	0x00012570
        /*0840*/ 	.word	0x00000011
        /*0844*/ 	.word	0x0002a820
        /*0848*/ 	.short	0x010a
        /*084a*/ 	.byte	0x3f
	.zero		1


	//   ....[52]....
        /*084c*/ 	.word	0x000128b0
        /*0850*/ 	.word	0x00000003
        /*0854*/ 	.word	0x0002a840
        /*0858*/ 	.short	0x010a
        /*085a*/ 	.byte	0x3f
	.zero		1


	//   ....[53]....
        /*085c*/ 	.word	0x00012d30
        /*0860*/ 	.word	0x00000003
        /*0864*/ 	.word	0x00000060
        /*0868*/ 	.short	0x010a
        /*086a*/ 	.byte	0x3f
	.zero		1


	//   ....[54]....
        /*086c*/ 	.word	0x000133a0
        /*0870*/ 	.word	0x00000003
        /*0874*/ 	.word	0x0002a840
        /*0878*/ 	.short	0x010a
        /*087a*/ 	.byte	0x3f
	.zero		1


	//   ....[55]....
        /*087c*/ 	.word	0x00013820
        /*0880*/ 	.word	0x00000002
        /*0884*/ 	.word	0x00000060
        /*0888*/ 	.short	0x010a
        /*088a*/ 	.byte	0x3f
	.zero		1


	//   ....[56]....
        /*088c*/ 	.word	0x00013dd0
        /*0890*/ 	.word	0x00000002
        /*0894*/ 	.word	0x0002a840
        /*0898*/ 	.short	0x010a
        /*089a*/ 	.byte	0x3f
	.zero		1


	//   ....[57]....
        /*089c*/ 	.word	0x00014250
        /*08a0*/ 	.word	0x00000002
        /*08a4*/ 	.word	0x00000060
        /*08a8*/ 	.short	0x010a
        /*08aa*/ 	.byte	0x3f
	.zero		1


	//   ....[58]....
        /*08ac*/ 	.word	0x000147b0
        /*08b0*/ 	.word	0x00000002
        /*08b4*/ 	.word	0x0002a860
        /*08b8*/ 	.short	0x010a
        /*08ba*/ 	.byte	0x3f
	.zero		1


	//   ....[59]....
        /*08bc*/ 	.word	0x00014db0
        /*08c0*/ 	.word	0x00000000
        /*08c4*/ 	.word	0x0002a820
        /*08c8*/ 	.short	0x010a
        /*08ca*/ 	.byte	0x3f
	.zero		1


	//   ....[60]....
        /*08cc*/ 	.word	0x00014fa0
        /*08d0*/ 	.word	0x00000006
        /*08d4*/ 	.word	0x00000000
        /*08d8*/ 	.short	0x010a
        /*08da*/ 	.byte	0x3f
	.zero		1


	//   ....[61]....
        /*08dc*/ 	.word	0x00014ff0
        /*08e0*/ 	.word	0x00000003
        /*08e4*/ 	.word	0x00000000
        /*08e8*/ 	.short	0x010a
        /*08ea*/ 	.byte	0x3f
	.zero		1


	//   ....[62]....
        /*08ec*/ 	.word	0x00015050
        /*08f0*/ 	.word	0x00000012
        /*08f4*/ 	.word	0x00000000
        /*08f8*/ 	.short	0x010a
        /*08fa*/ 	.byte	0x3f
	.zero		1


	//   ....[63]....
        /*08fc*/ 	.word	0x00015080
        /*0900*/ 	.word	0x00000003
        /*0904*/ 	.word	0x00000000
        /*0908*/ 	.short	0x010a
        /*090a*/ 	.byte	0x3f
	.zero		1


	//   ....[64]....
        /*090c*/ 	.word	0x000150f0
        /*0910*/ 	.word	0x00000003
        /*0914*/ 	.word	0x0002a800
        /*0918*/ 	.short	0x010a
        /*091a*/ 	.byte	0x3f
	.zero		1


	//   ....[65]....
        /*091c*/ 	.word	0x00015140
        /*0920*/ 	.word	0x00000015
        /*0924*/ 	.word	0x0002a830
        /*0928*/ 	.short	0x010a
        /*092a*/ 	.byte	0x3f
	.zero		1


	//   ....[66]....
        /*092c*/ 	.word	0x000151a0
        /*0930*/ 	.word	0x0000000e
        /*0934*/ 	.word	0x0002a830
        /*0938*/ 	.short	0x010a
        /*093a*/ 	.byte	0x3f
	.zero		1


	//   ....[67]....
        /*093c*/ 	.word	0x00015200
        /*0940*/ 	.word	0x0000000b
        /*0944*/ 	.word	0x0002a850
        /*0948*/ 	.short	0x010a
        /*094a*/ 	.byte	0x3f
	.zero		1


	//   ....[68]....
        /*094c*/ 	.word	0x00015260
        /*0950*/ 	.word	0x00000008
        /*0954*/ 	.word	0x0002a830
        /*0958*/ 	.short	0x010a
        /*095a*/ 	.byte	0x3f
	.zero		1


	//   ....[69]....
        /*095c*/ 	.word	0x000152c0
        /*0960*/ 	.word	0x00000007
        /*0964*/ 	.word	0x0002a850
        /*0968*/ 	.short	0x010a
        /*096a*/ 	.byte	0x3f
	.zero		1


	//   ....[70]....
        /*096c*/ 	.word	0x00015320
        /*0970*/ 	.word	0x00000008
        /*0974*/ 	.word	0x0002a830
        /*0978*/ 	.short	0x010a
        /*097a*/ 	.byte	0x3f
	.zero		1


	//   ....[71]....
        /*097c*/ 	.word	0x00015380
        /*0980*/ 	.word	0x00000007
        /*0984*/ 	.word	0x0002a850
        /*0988*/ 	.short	0x010a
        /*098a*/ 	.byte	0x3f
	.zero		1


	//   ....[72]....
        /*098c*/ 	.word	0x000153e0
        /*0990*/ 	.word	0x00000005
        /*0994*/ 	.word	0x0002a850
        /*0998*/ 	.short	0x010a
        /*099a*/ 	.byte	0x3f
	.zero		1


	//   ....[73]....
        /*099c*/ 	.word	0x00015530
        /*09a0*/ 	.word	0x00000000
        /*09a4*/ 	.word	0x0002a840
        /*09a8*/ 	.short	0x010a
        /*09aa*/ 	.byte	0x3f
	.zero		1


	//   ....[74]....
        /*09ac*/ 	.word	0x00016190
        /*09b0*/ 	.word	0x00000011
        /*09b4*/ 	.word	0x0002a820
        /*09b8*/ 	.short	0x010a
        /*09ba*/ 	.byte	0x3f
	.zero		1


	//   ....[75]....
        /*09bc*/ 	.word	0x000161e0
        /*09c0*/ 	.word	0x00000003
        /*09c4*/ 	.word	0x0002a840
        /*09c8*/ 	.short	0x010a
        /*09ca*/ 	.byte	0x3f
	.zero		1


	//   ....[76]....
        /*09cc*/ 	.word	0x00016230
        /*09d0*/ 	.word	0x00000003
        /*09d4*/ 	.word	0x00000060
        /*09d8*/ 	.short	0x010a
        /*09da*/ 	.byte	0x3f
	.zero		1


	//   ....[77]....
        /*09dc*/ 	.word	0x00016280
        /*09e0*/ 	.word	0x00000003
        /*09e4*/ 	.word	0x0002a840
        /*09e8*/ 	.short	0x010a
        /*09ea*/ 	.byte	0x3f
	.zero		1


	//   ....[78]....
        /*09ec*/ 	.word	0x000162d0
        /*09f0*/ 	.word	0x00000002
        /*09f4*/ 	.word	0x00000060
        /*09f8*/ 	.short	0x010a
        /*09fa*/ 	.byte	0x3f
	.zero		1


	//   ....[79]....
        /*09fc*/ 	.word	0x00016320
        /*0a00*/ 	.word	0x00000002
        /*0a04*/ 	.word	0x0002a840
        /*0a08*/ 	.short	0x010a
        /*0a0a*/ 	.byte	0x3f
	.zero		1


	//   ....[80]....
        /*0a0c*/ 	.word	0x00016370
        /*0a10*/ 	.word	0x00000002
        /*0a14*/ 	.word	0x00000060
        /*0a18*/ 	.short	0x010a
        /*0a1a*/ 	.byte	0x3f
	.zero		1


	//   ....[81]....
        /*0a1c*/ 	.word	0x000163c0
        /*0a20*/ 	.word	0x00000002
        /*0a24*/ 	.word	0x0002a860
        /*0a28*/ 	.short	0x010a
        /*0a2a*/ 	.byte	0x3f
	.zero		1


	//   ....[82]....
        /*0a2c*/ 	.word	0x000164b0
        /*0a30*/ 	.word	0x00000000
        /*0a34*/ 	.word	0x0002a820
        /*0a38*/ 	.short	0x010a
        /*0a3a*/ 	.byte	0x3f
	.zero		1


	//   ....[83]....
        /*0a3c*/ 	.word	0x00016650
        /*0a40*/ 	.word	0x00000006
        /*0a44*/ 	.word	0x00000000
        /*0a48*/ 	.short	0x010a
        /*0a4a*/ 	.byte	0x3f
	.zero		1


	//   ....[84]....
        /*0a4c*/ 	.word	0x000166a0
        /*0a50*/ 	.word	0x00000003
        /*0a54*/ 	.word	0x00000000
        /*0a58*/ 	.short	0x010a
        /*0a5a*/ 	.byte	0x3f
	.zero		1


	//   ....[85]....
        /*0a5c*/ 	.word	0x000166f0
        /*0a60*/ 	.word	0x00000012
        /*0a64*/ 	.word	0x00000000
        /*0a68*/ 	.short	0x010a
        /*0a6a*/ 	.byte	0x3f
	.zero		1


	//----- nvinfo : EIATTR_NUM_MBARRIERS
	.align		4
.L_457:
        /*0a6c*/ 	.byte	0x03, 0x38
        /*0a6e*/ 	.short	0x0016


	//----- nvinfo : EIATTR_EXIT_INSTR_OFFSETS
	.align		4
        /*0a70*/ 	.byte	0x04, 0x1c
        /*0a72*/ 	.short	(.L_459 - .L_458)


	//   ....[0]....
.L_458:
        /*0a74*/ 	.word	0x00000a10


	//   ....[1]....
        /*0a78*/ 	.word	0x00010190


	//   ....[2]....
        /*0a7c*/ 	.word	0x000150d0


	//----- nvinfo : EIATTR_MAX_THREADS
	.align		4
.L_459:
        /*0a80*/ 	.byte	0x04, 0x05
        /*0a82*/ 	.short	(.L_461 - .L_460)
.L_460:
        /*0a84*/ 	.word	0x00000180
        /*0a88*/ 	.word	0x00000001
        /*0a8c*/ 	.word	0x00000001


	//----- nvinfo : EIATTR_CRS_STACK_SIZE
	.align		4
.L_461:
        /*0a90*/ 	.byte	0x04, 0x1e
        /*0a92*/ 	.short	(.L_463 - .L_462)
.L_462:
        /*0a94*/ 	.word	0x00000000


	//----- nvinfo : EIATTR_CBANK_PARAM_SIZE
	.align		4
.L_463:
        /*0a98*/ 	.byte	0x03, 0x19
        /*0a9a*/ 	.short	0x0af0


	//----- nvinfo : EIATTR_PARAM_CBANK
	.align		4
        /*0a9c*/ 	.byte	0x04, 0x0a
        /*0a9e*/ 	.short	(.L_465 - .L_464)
	.align		4
.L_464:
        /*0aa0*/ 	.word	index@(.nv.constant0._ZN7cutlass13device_kernelIN5flash11enable_sm90INS1_16FlashAttnFwdSm90INS1_25CollectiveMainloopFwdSm90ILi2EN4cute5tupleIJNS5_1CILi1EEES8_S8_EEENS6_IJNS7_ILi128EEENS7_ILi96EEENS7_ILi192EEEEEELi128ENS_10bfloat16_tEfNS_4arch4Sm90ELb0ELb1ELb1ELb0ELb0ELb0ELb0ELb1ELb1ELb1ELb0ELb0EEENS1_21CollectiveEpilogueFwdINS6_IJSA_SA_SB_EEES9_SE_SG_Li256ELb0ELb1ELb0ELb0EEENS1_30DynamicPersistentTileSchedulerILi256ELi128ELb0ELb1ELb1EEEEEEEEEvNT_6ParamsE)
        /*0aa4*/ 	.short	0x0210
        /*0aa6*/ 	.short	0x0af0


	//----- nvinfo : EIATTR_SW_WAR
	.align		4
.L_465:
        /*0aa8*/ 	.byte	0x04, 0x36
        /*0aaa*/ 	.short	(.L_467 - .L_466)
.L_466:
        /*0aac*/ 	.word	0x00000008
.L_467:


//--------------------- .nv.info._ZN7cutlass13device_kernelIN5flash11enable_sm90INS1_16FlashAttnFwdSm90INS1_25CollectiveMainloopFwdSm90ILi2EN4cute5tupleIJNS5_1CILi1EEES8_S8_EEENS6_IJNS7_ILi128EEENS7_ILi96EEENS7_ILi192EEEEEELi128ENS_10bfloat16_tEfNS_4arch4Sm90ELb0ELb1ELb1ELb1ELb0ELb0ELb0ELb1ELb1ELb1ELb0ELb0EEENS1_21CollectiveEpilogueFwdINS6_IJSA_SA_SB_EEES9_SE_SG_Li256ELb1ELb1ELb0ELb0EEENS1_36VarlenDynamicPersistentTileSchedulerILi128ELi96ELi256ELi128ELb0ELb1ELb1ELb1ELb0ELb1EEEEEEEEEvNT_6ParamsE --------------------------
	.section	.nv.info._ZN7cutlass13device_kernelIN5flash11enable_sm90INS1_16FlashAttnFwdSm90INS1_25CollectiveMainloopFwdSm90ILi2EN4cute5tupleIJNS5_1CILi1EEES8_S8_EEENS6_IJNS7_ILi128EEENS7_ILi96EEENS7_ILi192EEEEEELi128ENS_10bfloat16_tEfNS_4arch4Sm90ELb0ELb1ELb1ELb1ELb0ELb0ELb0ELb1ELb1ELb1ELb0ELb0EEENS1_21CollectiveEpilogueFwdINS6_IJSA_SA_SB_EEES9_SE_SG_Li256ELb1ELb1ELb0ELb0EEENS1_36VarlenDynamicPersistentTileSchedulerILi128ELi96ELi256ELi128ELb0ELb1ELb1ELb1ELb0ELb1EEEEEEEEEvNT_6ParamsE,"",@"SHT_CUDA_INFO"
	.sectionflags	@""
	.align	4


	//----- nvinfo : EIATTR_CUDA_API_VERSION
	.align		4
        /*0000*/ 	.byte	0x04, 0x37
        /*0002*/ 	.short	(.L_469 - .L_468)
.L_468:
        /*0004*/ 	.word	0x00000082


	//----- nvinfo : EIATTR_KPARAM_INFO
	.align		4
.L_469:
        /*0008*/ 	.byte	0x04, 0x17
        /*000a*/ 	.short	(.L_471 - .L_470)
.L_470:
        /*000c*/ 	.word	0x00000000
        /*0010*/ 	.short	0x0000
        /*0012*/ 	.short	0x0070
        /*0014*/ 	.byte	0x00, 0xf0, 0x01, 0x2a


	//----- nvinfo : EIATTR_SPARSE_MMA_MASK
	.align		4
.L_471:
        /*0018*/ 	.byte	0x03, 0x50
        /*001a*/ 	.short	0x0000


	//----- nvinfo : EIATTR_MAXREG_COUNT
	.align		4
        /*001c*/ 	.byte	0x03, 0x1b
        /*001e*/ 	.short	0x00a8


	//----- nvinfo : EIATTR_NUM_BARRIERS
	.align		4
        /*0020*/ 	.byte	0x02, 0x4c
        /*0022*/ 	.byte	0x09
	.zero		1


	//----- nvinfo : EIATTR_EXTERNS
	.align		4
        /*0024*/ 	.byte	0x04, 0x0f
        /*0026*/ 	.short	(.L_473 - .L_472)


	//   ....[0]....
	.align		4
.L_472:
        /*0028*/ 	.word	index@(__assertfail)


	//----- nvinfo : EIATTR_ANNOTATIONS
	.align		4
.L_473:
        /*002c*/ 	.byte	0x04, 0x55
        /*002e*/ 	.short	(.L_475 - .L_474)


	//   ....[0]....
.L_474:
        /* <DEDUP_REMOVED lines=63> */


	//----- nvinfo : EIATTR_MERCURY_ISA_VERSION
	.align		4
.L_475:
        /*0410*/ 	.byte	0x03, 0x5f
        /*0412*/ 	.short	0x0101


	//----- nvinfo : EIATTR_UNUSED_LOAD_BYTE_OFFSET
	.align		4
        /*0414*/ 	.byte	0x04, 0x44
        /*0416*/ 	.short	(.L_477 - .L_476)


	//   ....[0]....
.L_476:
        /*0418*/ 	.word	0x00000a10
        /*041c*/ 	.word	0x0000fff0


	//   ....[1]....
        /*0420*/ 	.word	0x0000e540
        /*0424*/ 	.word	0x0000fff0


	//----- nvinfo : EIATTR_INT_WARP_WIDE_INSTR_OFFSETS
	.align		4
.L_477:
        /*0428*/ 	.byte	0x04, 0x31
        /*042a*/ 	.short	(.L_479 - .L_478)


	//   ....[0]....
.L_478:
        /*042c*/ 	.word	0x00000130


	//   ....[1]....
        /*0430*/ 	.word	0x00000170


	//   ....[2]....
        /*0434*/ 	.word	0x000001e0


	//   ....[3]....
        /*0438*/ 	.word	0x00011c40


	//   ....[4]....
        /*043c*/ 	.word	0x00011ce0


	//   ....[5]....
        /*0440*/ 	.word	0x00015910


	//   ....[6]....
        /*0444*/ 	.word	0x00015980


	//----- nvinfo : EIATTR_COOP_GROUP_MASK_REGIDS
	.align		4
.L_479:
        /*0448*/ 	.byte	0x04, 0x29
        /*044a*/ 	.short	(.L_481 - .L_480)


	//   ....[0]....
.L_480:
        /*044c*/ 	.word	0xffffffff


	//   ....[1]....
        /*0450*/ 	.word	0xffffffff


	//   ....[2]....
        /*0454*/ 	.word	0xffffffff


	//   ....[3]....
        /*0458*/ 	.word	0xffffffff


	//   ....[4]....
        /*045c*/ 	.word	0xffffffff


	//   ....[5]....
        /*0460*/ 	.word	0xffffffff


	//   ....[6]....
        /*0464*/ 	.word	0xffffffff


	//   ....[7]....
        /*0468*/ 	.word	0xffffffff


	//   ....[8]....
        /*046c*/ 	.word	0xffffffff


	//   ....[9]....
        /*0470*/ 	.word	0xffffffff


	//   ....[10]....
        /*0474*/ 	.word	0xffffffff


	//   ....[11]....
        /*0478*/ 	.word	0xffffffff


	//   ....[12]....
        /*047c*/ 	.word	0xffffffff


	//   ....[13]....
        /*0480*/ 	.word	0xffffffff


	//   ....[14]....
        /*0484*/ 	.word	0xffffffff


	//   ....[15]....
        /*0488*/ 	.word	0xffffffff


	//   ....[16]....
        /*048c*/ 	.word	0xffffffff


	//   ....[17]....
        /*0490*/ 	.word	0xffffffff


	//   ....[18]....
        /*0494*/ 	.word	0xffffffff


	//   ....[19]....
        /*0498*/ 	.word	0xffffffff


	//   ....[20]....
        /*049c*/ 	.word	0xffffffff


	//   ....[21]....
        /*04a0*/ 	.word	0xffffffff


	//   ....[22]....
        /*04a4*/ 	.word	0xffffffff


	//   ....[23]....
        /*04a8*/ 	.word	0xffffffff


	//   ....[24]....
        /*04ac*/ 	.word	0xffffffff


	//   ....[25]....
        /*04b0*/ 	.word	0xffffffff


	//   ....[26]....
        /*04b4*/ 	.word	0xffffffff


	//   ....[27]....
        /*04b8*/ 	.word	0xffffffff


	//   ....[28]....
        /*04bc*/ 	.word	0xffffffff


	//   ....[29]....
        /*04c0*/ 	.word	0xffffffff


	//   ....[30]....
        /*04c4*/ 	.word	0xffffffff


	//   ....[31]....
        /*04c8*/ 	.word	0xffffffff


	//   ....[32]....
        /*04cc*/ 	.word	0xffffffff


	//   ....[33]....
        /*04d0*/ 	.word	0xffffffff


	//   ....[34]....
        /*04d4*/ 	.word	0xffffffff


	//   ....[35]....
        /*04d8*/ 	.word	0xffffffff


	//   ....[36]....
        /*04dc*/ 	.word	0xffffffff


	//   ....[37]....
        /*04e0*/ 	.word	0xffffffff


	//   ....[38]....
        /*04e4*/ 	.word	0xffffffff


	//   ....[39]....
        /*04e8*/ 	.word	0xffffffff


	//   ....[40]....
        /*04ec*/ 	.word	0xffffffff


	//   ....[41]....
        /*04f0*/ 	.word	0xffffffff


	//   ....[42]....
        /*04f4*/ 	.word	0xffffffff


	//   ....[43]....
        /*04f8*/ 	.word	0xffffffff


	//   ....[44]....
        /*04fc*/ 	.word	0xffffffff


	//   ....[45]....
        /*0500*/ 	.word	0xffffffff


	//   ....[46]....
        /*0504*/ 	.word	0xffffffff


	//   ....[47]....
        /*0508*/ 	.word	0xffffffff


	//   ....[48]....
        /*050c*/ 	.word	0xffffffff


	//   ....[49]....
        /*0510*/ 	.word	0xffffffff


	//   ....[50]....
        /*0514*/ 	.word	0xffffffff


	//   ....[51]....
        /*0518*/ 	.word	0xffffffff


	//   ....[52]....
        /*051c*/ 	.word	0xffffffff


	//   ....[53]....
        /*0520*/ 	.word	0xffffffff


	//   ....[54]....
        /*0524*/ 	.word	0xffffffff


	//   ....[55]....
        /*0528*/ 	.word	0xffffffff


	//   ....[56]....
        /*052c*/ 	.word	0xffffffff


	//   ....[57]....
        /*0530*/ 	.word	0xffffffff


	//   ....[58]....
        /*0534*/ 	.word	0xffffffff


	//   ....[59]....
        /*0538*/ 	.word	0xffffffff


	//   ....[60]....
        /*053c*/ 	.word	0xffffffff


	//   ....[61]....
        /*0540*/ 	.word	0xffffffff


	//   ....[62]....
        /*0544*/ 	.word	0xffffffff


	//   ....[63]....
        /*0548*/ 	.word	0xffffffff


	//   ....[64]....
        /*054c*/ 	.word	0xffffffff


	//   ....[65]....
        /*0550*/ 	.word	0xffffffff


	//   ....[66]....
        /*0554*/ 	.word	0xffffffff


	//   ....[67]....
        /*0558*/ 	.word	0xffffffff


	//   ....[68]....
        /*055c*/ 	.word	0xffffffff


	//   ....[69]....
        /*0560*/ 	.word	0xffffffff


	//   ....[70]....
        /*0564*/ 	.word	0xffffffff


	//   ....[71]....
        /*0568*/ 	.word	0xffffffff


	//   ....[72]....
        /*056c*/ 	.word	0xffffffff


	//   ....[73]....
        /*0570*/ 	.word	0xffffffff


	//   ....[74]....
        /*0574*/ 	.word	0xffffffff


	//   ....[75]....
        /*0578*/ 	.word	0xffffffff


	//   ....[76]....
        /*057c*/ 	.word	0xffffffff


	//   ....[77]....
        /*0580*/ 	.word	0xffffffff


	//   ....[78]....
        /*0584*/ 	.word	0xffffffff


	//   ....[79]....
        /*0588*/ 	.word	0xffffffff


	//   ....[80]....
        /*058c*/ 	.word	0xffffffff


	//   ....[81]....
        /*0590*/ 	.word	0xffffffff


	//   ....[82]....
        /*0594*/ 	.word	0xffffffff


	//   ....[83]....
        /*0598*/ 	.word	0xffffffff


	//   ....[84]....
        /*059c*/ 	.word	0xffffffff


	//   ....[85]....
        /*05a0*/ 	.word	0xffffffff


	//   ....[86]....
        /*05a4*/ 	.word	0xffffffff


	//   ....[87]....
        /*05a8*/ 	.word	0xffffffff


	//   ....[88]....
        /*05ac*/ 	.word	0xffffffff


	//   ....[89]....
        /*05b0*/ 	.word	0xffffffff


	//   ....[90]....
        /*05b4*/ 	.word	0xffffffff


	//   ....[91]....
        /*05b8*/ 	.word	0xffffffff


	//   ....[92]....
        /*05bc*/ 	.word	0xffffffff


	//   ....[93]....
        /*05c0*/ 	.word	0xffffffff


	//   ....[94]....
        /*05c4*/ 	.word	0xffffffff


	//   ....[95]....
        /*05c8*/ 	.word	0xffffffff


	//   ....[96]....
        /*05cc*/ 	.word	0xffffffff


	//   ....[97]....
        /*05d0*/ 	.word	0xffffffff


	//   ....[98]....
        /*05d4*/ 	.word	0xffffffff


	//   ....[99]....
        /*05d8*/ 	.word	0xffffffff


	//   ....[100]....
        /*05dc*/ 	.word	0xffffffff


	//   ....[101]....
        /*05e0*/ 	.word	0xffffffff


	//   ....[102]....
        /*05e4*/ 	.word	0xffffffff


	//   ....[103]....
        /*05e8*/ 	.word	0xffffffff


	//   ....[104]....
        /*05ec*/ 	.word	0xffffffff


	//   ....[105]....
        /*05f0*/ 	.word	0x0500000f


	//   ....[106]....
        /*05f4*/ 	.word	0x0500000f


	//   ....[107]....
        /*05f8*/ 	.word	0x0500000f


	//   ....[108]....
        /*05fc*/ 	.word	0x0500000f


	//   ....[109]....
        /*0600*/ 	.word	0x0500000f


	//   ....[110]....
        /*0604*/ 	.word	0x0500000f


	//   ....[111]....
        /*0608*/ 	.word	0x0500000f


	//   ....[112]....
        /*060c*/ 	.word	0x0500000f


	//   ....[113]....
        /*0610*/ 	.word	0x0500000f


	//   ....[114]....
        /*0614*/ 	.word	0x0500000f


	//   ....[115]....
        /*0618*/ 	.word	0x0500000f


	//   ....[116]....
        /*061c*/ 	.word	0x0500000f


	//   ....[117]....
        /*0620*/ 	.word	0x0500000f


	//   ....[118]....
        /*0624*/ 	.word	0x0500000f


	//   ....[119]....
        /*0628*/ 	.word	0x0500000f


	//   ....[120]....
        /*062c*/ 	.word	0x0500000f


	//   ....[121]....
        /*0630*/ 	.word	0x0500000f


	//   ....[122]....
        /*0634*/ 	.word	0x0500000f


	//   ....[123]....
        /*0638*/ 	.word	0x0500000f


	//   ....[124]....
        /*063c*/ 	.word	0x0500000f


	//   ....[125]....
        /*0640*/ 	.word	0x0500000f


	//   ....[126]....
        /*0644*/ 	.word	0x0500000f


	//   ....[127]....
        /*0648*/ 	.word	0x0500000f


	//   ....[128]....
        /*064c*/ 	.word	0x0500000f


	//   ....[129]....
        /*0650*/ 	.word	0x0500000f


	//   ....[130]....
        /*0654*/ 	.word	0x0500000f


	//   ....[131]....
        /*0658*/ 	.word	0x0500000f


	//   ....[132]....
        /*065c*/ 	.word	0x0500000f


	//   ....[133]....
        /*0660*/ 	.word	0x0500000f


	//   ....[134]....
        /*0664*/ 	.word	0x0500000f


	//   ....[135]....
        /*0668*/ 	.word	0x0500000f


	//   ....[136]....
        /*066c*/ 	.word	0x0500000f


	//   ....[137]....
        /*0670*/ 	.word	0x0500000f


	//   ....[138]....
        /*0674*/ 	.word	0x0500000f


	//   ....[139]....
        /*0678*/ 	.word	0x0500000f


	//----- nvinfo : EIATTR_COOP_GROUP_INSTR_OFFSETS
	.align		4
.L_481:
        /*067c*/ 	.byte	0x04, 0x28
        /*067e*/ 	.short	(.L_483 - .L_482)


	//   ....[0]....
.L_482:
        /*0680*/ 	.word	0x00000060


	//   ....[1]....
        /*0684*/ 	.word	0x00000140


	//   ....[2]....
        /*0688*/ 	.word	0x00000190


	//   ....[3]....
        /*068c*/ 	.word	0x000003c0


	//   ....[4]....
        /*0690*/ 	.word	0x00000520


	//   ....[5]....
        /*0694*/ 	.word	0x00000640


	//   ....[6]....
        /*0698*/ 	.word	0x000007a0


	//   ....[7]....
        /*069c*/ 	.word	0x00001830


	//   ....[8]....
        /*06a0*/ 	.word	0x000022a0


	//   ....[9]....
        /*06a4*/ 	.word	0x00002ab0


	//   ....[10]....
        /*06a8*/ 	.word	0x00003810


	//   ....[11]....
        /*06ac*/ 	.word	0x00003900


	//   ....[12]....
        /*06b0*/ 	.word	0x00003da0


	//   ....[13]....
        /*06b4*/ 	.word	0x00003e90


	//   ....[14]....
        /*06b8*/ 	.word	0x00005ab0


	//   ....[15]....
        /*06bc*/ 	.word	0x000067c0


	//   ....[16]....
        /*06c0*/ 	.word	0x00006e30


	//   ....[17]....
        /*06c4*/ 	.word	0x00006f40


	//   ....[18]....
        /*06c8*/ 	.word	0x00007540


	//   ....[19]....
        /*06cc*/ 	.word	0x000075b0


	//   ....[20]....
        /*06d0*/ 	.word	0x00009480


	//   ....[21]....
        /*06d4*/ 	.word	0x000094b0


	//   ....[22]....
        /*06d8*/ 	.word	0x00009900


	//   ....[23]....
        /*06dc*/ 	.word	0x00009960


	//   ....[24]....
        /*06e0*/ 	.word	0x0000b380


	//   ....[25]....
        /*06e4*/ 	.word	0x0000bf90


	//   ....[26]....
        /*06e8*/ 	.word	0x0000c6d0


	//   ....[27]....
        /*06ec*/ 	.word	0x0000c7e0


	//   ....[28]....
        /*06f0*/ 	.word	0x0000cdc0


	//   ....[29]....
        /*06f4*/ 	.word	0x0000ce10


	//   ....[30]....
        /*06f8*/ 	.word	0x0000dc90


	//   ....[31]....
        /*06fc*/ 	.word	0x0000dcc0


	//   ....[32]....
        /*0700*/ 	.word	0x0000ddc0


	//   ....[33]....
        /*0704*/ 	.word	0x0000ddd0


	//   ....[34]....
        /*0708*/ 	.word	0x0000efc0


	//   ....[35]....
        /*070c*/ 	.word	0x0000f000


	//   ....[36]....
        /*0710*/ 	.word	0x0000f040


	//   ....[37]....
        /*0714*/ 	.word	0x0000f080


	//   ....[38]....
        /*0718*/ 	.word	0x0000f5f0


	//   ....[39]....
        /*071c*/ 	.word	0x0000f630


	//   ....[40]....
        /*0720*/ 	.word	0x0000f700


	//   ....[41]....
        /*0724*/ 	.word	0x0000f720


	//   ....[42]....
        /*0728*/ 	.word	0x0000f7f0


	//   ....[43]....
        /*072c*/ 	.word	0x0000f810


	//   ....[44]....
        /*0730*/ 	.word	0x0000f8f0


	//   ....[45]....
        /*0734*/ 	.word	0x0000f910


	//   ....[46]....
        /*0738*/ 	.word	0x00010170


	//   ....[47]....
        /*073c*/ 	.word	0x00010190


	//   ....[48]....
        /*0740*/ 	.word	0x00010260


	//   ....[49]....
        /*0744*/ 	.word	0x00010280


	//   ....[50]....
        /*0748*/ 	.word	0x00010350


	//   ....[51]....
        /*074c*/ 	.word	0x00010370


	//   ....[52]....
        /*0750*/ 	.word	0x00010450


	//   ....[53]....
        /*0754*/ 	.word	0x00010470


	//   ....[54]....
        /*0758*/ 	.word	0x000105d0


	//   ....[55]....
        /*075c*/ 	.word	0x000107c0


	//   ....[56]....
        /*0760*/ 	.word	0x000107f0


	//   ....[57]....
        /*0764*/ 	.word	0x00010820


	//   ....[58]....
        /*0768*/ 	.word	0x00010850


	//   ....[59]....
        /*076c*/ 	.word	0x00010880


	//   ....[60]....
        /*0770*/ 	.word	0x000108b0


	//   ....[61]....
        /*0774*/ 	.word	0x00010a30


	//   ....[62]....
        /*0778*/ 	.word	0x00010a60


	//   ....[63]....
        /*077c*/ 	.word	0x00010a90


	//   ....[64]....
        /*0780*/ 	.word	0x00010ac0


	//   ....[65]....
        /*0784*/ 	.word	0x00010af0


	//   ....[66]....
        /*0788*/ 	.word	0x00010b20


	//   ....[67]....
        /*078c*/ 	.word	0x00010bd0


	//   ....[68]....
        /*0790*/ 	.word	0x00010c30


	//   ....[69]....
        /*0794*/ 	.word	0x00010cc0


	//   ....[70]....
        /*0798*/ 	.word	0x00012220


	//   ....[71]....
        /*079c*/ 	.word	0x00012e70


	//   ....[72]....
        /*07a0*/ 	.word	0x00012ec0


	//   ....[73]....
        /*07a4*/ 	.word	0x00012ee0


	//   ....[74]....
        /*07a8*/ 	.word	0x00012f20


	//   ....[75]....
        /*07ac*/ 	.word	0x00013050


	//   ....[76]....
        /*07b0*/ 	.word	0x00013060


	//   ....[77]....
        /*07b4*/ 	.word	0x00013100


	//   ....[78]....
        /*07b8*/ 	.word	0x00013110


	//   ....[79]....
        /*07bc*/ 	.word	0x000131b0


	//   ....[80]....
        /*07c0*/ 	.word	0x000131c0


	//   ....[81]....
        /*07c4*/ 	.word	0x00013260


	//   ....[82]....
        /*07c8*/ 	.word	0x00013270


	//   ....[83]....
        /*07cc*/ 	.word	0x000132f0


	//   ....[84]....
        /*07d0*/ 	.word	0x00013320


	//   ....[85]....
        /*07d4*/ 	.word	0x00013340


	//   ....[86]....
        /*07d8*/ 	.word	0x00013350


	//   ....[87]....
        /*07dc*/ 	.word	0x00016030


	//   ....[88]....
        /*07e0*/ 	.word	0x00016090


	//   ....[89]....
        /*07e4*/ 	.word	0x000160c0


	//   ....[90]....
        /*07e8*/ 	.word	0x000160d0


	//   ....[91]....
        /*07ec*/ 	.word	0x00016100


	//   ....[92]....
        /*07f0*/ 	.word	0x00016130


	//   ....[93]....
        /*07f4*/ 	.word	0x00016160


	//   ....[94]....
        /*07f8*/ 	.word	0x00016190


	//   ....[95]....
        /*07fc*/ 	.word	0x00016320


	//   ....[96]....
        /*0800*/ 	.word	0x00016350


	//   ....[97]....
        /*0804*/ 	.word	0x00016380


	//   ....[98]....
        /*0808*/ 	.word	0x000163b0


	//   ....[99]....
        /*080c*/ 	.word	0x000163e0


	//   ....[100]....
        /*0810*/ 	.word	0x00016410


	//   ....[101]....
        /*0814*/ 	.word	0x000164d0


	//   ....[102]....
        /*0818*/ 	.word	0x000164f0


	//   ....[103]....
        /*081c*/ 	.word	0x00016560


	//   ....[104]....
        /*0820*/ 	.word	0x00016c40


	//   ....[105]....
        /*0824*/ 	.word	0x000172f0


	//   ....[106]....
        /*0828*/ 	.word	0x000174c0


	//   ....[107]....
        /*082c*/ 	.word	0x00017510


	//   ....[108]....
        /*0830*/ 	.word	0x00017640


	//   ....[109]....
        /*0834*/ 	.word	0x00017690


	//   ....[110]....
        /*0838*/ 	.word	0x000177d0


	//   ....[111]....
        /*083c*/ 	.word	0x00017840


	//   ....[112]....
        /*0840*/ 	.word	0x00017970


	//   ....[113]....
        /*0844*/ 	.word	0x000179c0


	//   ....[114]....
        /*0848*/ 	.word	0x00017af0


	//   ....[115]....
        /*084c*/ 	.word	0x00017b40


	//   ....[116]....
        /*0850*/ 	.word	0x00017c70


	//   ....[117]....
        /*0854*/ 	.word	0x00017cc0


	//   ....[118]....
        /*0858*/ 	.word	0x00017dd0


	//   ....[119]....
        /*085c*/ 	.word	0x00017e40


	//   ....[120]....
        /*0860*/ 	.word	0x00017f50


	//   ....[121]....
        /*0864*/ 	.word	0x00017fa0


	//   ....[122]....
        /*0868*/ 	.word	0x000182d0


	//   ....[123]....
        /*086c*/ 	.word	0x00018370


	//   ....[124]....
        /*0870*/ 	.word	0x000184a0


	//   ....[125]....
        /*0874*/ 	.word	0x00018510


	//   ....[126]....
        /*0878*/ 	.word	0x00018590


	//   ....[127]....
        /*087c*/ 	.word	0x00018610


	//   ....[128]....
        /*0880*/ 	.word	0x00018690


	//   ....[129]....
        /*0884*/ 	.word	0x00018720


	//   ....[130]....
        /*0888*/ 	.word	0x000187c0


	//   ....[131]....
        /*088c*/ 	.word	0x00018860


	//   ....[132]....
        /*0890*/ 	.word	0x000188d0


	//   ....[133]....
        /*0894*/ 	.word	0x00018940


	//   ....[134]....
        /*0898*/ 	.word	0x000189b0


	//   ....[135]....
        /*089c*/ 	.word	0x00018a30


	//   ....[136]....
        /*08a0*/ 	.word	0x00018ab0


	//   ....[137]....
        /*08a4*/ 	.word	0x00018b50


	//   ....[138]....
        /*08a8*/ 	.word	0x00018be0


	//   ....[139]....
        /*08ac*/ 	.word	0x00018d10


	//----- nvinfo : EIATTR_REG_RECONFIG
	.align		4
.L_483:
        /*08b0*/ 	.byte	0x01, 0x54
	.zero		2


	//----- nvinfo : EIATTR_SYSCALL_OFFSETS
	.align		4
        /*08b4*/ 	.byte	0x04, 0x46
        /*08b6*/ 	.short	(.L_485 - .L_484)


	//   ....[0]....
.L_484:
        /*08b8*/ 	.word	0x00001a10


	//   ....[1]....
        /*08bc*/ 	.word	0x00011e50


	//   ....[2]....
        /*08c0*/ 	.word	0x00011fa0


	//   ....[3]....
        /*08c4*/ 	.word	0x00012090


	//   ....[4]....
        /*08c8*/ 	.word	0x000129d0


	//----- nvinfo : EIATTR_MBARRIER_INSTR_OFFSETS
	.align		4
.L_485:
        /*08cc*/ 	.byte	0x04, 0x39
        /*08ce*/ 	.short	(.L_487 - .L_486)


	//   ....[0]....
.L_486:
        /*08d0*/ 	.word	0x00000270
        /*08d4*/ 	.word	0x000000ff
        /*08d8*/ 	.word	0x0002a800
        /*08dc*/ 	.short	0x0100
        /*08de*/ 	.byte	0x08
	.zero		1


	//   ....[1]....
        /*08e0*/ 	.word	0x00000280
        /*08e4*/ 	.word	0x000000ff
        /*08e8*/ 	.word	0x0002a820
        /*08ec*/ 	.short	0x0100
        /*08ee*/ 	.byte	0x08
	.zero		1


	//   ....[2]....
        /*08f0*/ 	.word	0x00000370
        /*08f4*/ 	.word	0x000000ff
        /*08f8*/ 	.word	0x0002a830
        /*08fc*/ 	.short	0x0100
        /*08fe*/ 	.byte	0x08
	.zero		1


	//   ....[3]....
        /*0900*/ 	.word	0x00000380
        /*0904*/ 	.word	0x000000ff
        /*0908*/ 	.word	0x0002a840
        /*090c*/ 	.short	0x0100
        /*090e*/ 	.byte	0x08
	.zero		1


	//   ....[4]....
        /*0910*/ 	.word	0x00000390
        /*0914*/ 	.word	0x000000ff
        /*0918*/ 	.word	0x0002a838
        /*091c*/ 	.short	0x0100
        /*091e*/ 	.byte	0x08
	.zero		1


	//   ....[5]....
        /*0920*/ 	.word	0x000003a0
        /*0924*/ 	.word	0x000000ff
        /*0928*/ 	.word	0x0002a848
        /*092c*/ 	.short	0x0100
        /*092e*/ 	.byte	0x08
	.zero		1


	//   ....[6]....
        /*0930*/ 	.word	0x000004d0
        /*0934*/ 	.word	0x000000ff
        /*0938*/ 	.word	0x0002a850
        /*093c*/ 	.short	0x0100
        /*093e*/ 	.byte	0x08
	.zero		1


	//   ....[7]....
        /*0940*/ 	.word	0x000004e0
        /*0944*/ 	.word	0x000000ff
        /*0948*/ 	.word	0x0002a860
        /*094c*/ 	.short	0x0100
        /*094e*/ 	.byte	0x08
	.zero		1


	//   ....[8]....
        /*0950*/ 	.word	0x000004f0
        /*0954*/ 	.word	0x000000ff
        /*0958*/ 	.word	0x0002a858
        /*095c*/ 	.short	0x0100
        /*095e*/ 	.byte	0x08
	.zero		1


	//   ....[9]....
        /*0960*/ 	.word	0x00000500
        /*0964*/ 	.word	0x000000ff
        /*0968*/ 	.word	0x0002a868
        /*096c*/ 	.short	0x0100
        /*096e*/ 	.byte	0x08
	.zero		1


	//   ....[10]....
        /*0970*/ 	.word	0x000005f0
        /*0974*/ 	.word	0x000000ff
        /*0978*/ 	.word	0x0002a870
        /*097c*/ 	.short	0x0100
        /*097e*/ 	.byte	0x06
	.zero		1


	//   ....[11]....
        /*0980*/ 	.word	0x00000600
        /*0984*/ 	.word	0x000000ff
        /*0988*/ 	.word	0x0002a880
        /*098c*/ 	.short	0x0100
        /*098e*/ 	.byte	0x06
	.zero		1


	//   ....[12]....
        /*0990*/ 	.word	0x00000610
        /*0994*/ 	.word	0x000000ff
        /*0998*/ 	.word	0x0002a878
        /*099c*/ 	.short	0x0100
        /*099e*/ 	.byte	0x06
	.zero		1


	//   ....[13]....
        /*09a0*/ 	.word	0x00000620
        /*09a4*/ 	.word	0x000000ff
        /*09a8*/ 	.word	0x0002a888
        /*09ac*/ 	.short	0x0100
        /*09ae*/ 	.byte	0x06
	.zero		1


	//   ....[14]....
        /*09b0*/ 	.word	0x00000750
        /*09b4*/ 	.word	0x000000ff
        /*09b8*/ 	.word	0x0002a890
        /*09bc*/ 	.short	0x0100
        /*09be*/ 	.byte	0x08
	.zero		1


	//   ....[15]....
        /*09c0*/ 	.word	0x00000760
        /*09c4*/ 	.word	0x000000ff
        /*09c8*/ 	.word	0x0002a8a0
        /*09cc*/ 	.short	0x0100
        /*09ce*/ 	.byte	0x08
	.zero		1


	//   ....[16]....
        /*09d0*/ 	.word	0x00000770
        /*09d4*/ 	.word	0x000000ff
        /*09d8*/ 	.word	0x0002a898
        /*09dc*/ 	.short	0x0100
        /*09de*/ 	.byte	0x08
	.zero		1


	//   ....[17]....
        /*09e0*/ 	.word	0x00000780
        /*09e4*/ 	.word	0x000000ff
        /*09e8*/ 	.word	0x0002a8a8
        /*09ec*/ 	.short	0x0100
        /*09ee*/ 	.byte	0x08
	.zero		1


	//   ....[18]....
        /*09f0*/ 	.word	0x000008b0
        /*09f4*/ 	.word	0x000000ff
        /*09f8*/ 	.word	0x0002a8b0
        /*09fc*/ 	.short	0x0100
        /*09fe*/ 	.byte	0x08
	.zero		1


	//   ....[19]....
        /*0a00*/ 	.word	0x000008c0
        /*0a04*/ 	.word	0x000000ff
        /*0a08*/ 	.word	0x0002a8c0
        /*0a0c*/ 	.short	0x0100
        /*0a0e*/ 	.byte	0x08
	.zero		1


	//   ....[20]....
        /*0a10*/ 	.word	0x000008d0
        /*0a14*/ 	.word	0x000000ff
        /*0a18*/ 	.word	0x0002a8b8
        /*0a1c*/ 	.short	0x0100
        /*0a1e*/ 	.byte	0x08
	.zero		1


	//   ....[21]....
        /*0a20*/ 	.word	0x000008e0
        /*0a24*/ 	.word	0x000000ff
        /*0a28*/ 	.word	0x0002a8c8
        /*0a2c*/ 	.short	0x0100
        /*0a2e*/ 	.byte	0x08
	.zero		1


	//   ....[22]....
        /*0a30*/ 	.word	0x00001a80
        /*0a34*/ 	.word	0x000000ff
        /*0a38*/ 	.word	0x0002a800
        /*0a3c*/ 	.short	0x010a
        /*0a3e*/ 	.byte	0x26
	.zero		1


	//   ....[23]....
        /*0a40*/ 	.word	0x00001b00
        /*0a44*/ 	.word	0x0000000f
        /*0a48*/ 	.word	0x0002a830
        /*0a4c*/ 	.short	0x010a
        /*0a4e*/ 	.byte	0x3f
	.zero		1


	//   ....[24]....
        /*0a50*/ 	.word	0x00001b60
        /*0a54*/ 	.word	0x0000000f
        /*0a58*/ 	.word	0x0002a830
        /*0a5c*/ 	.short	0x010a
        /*0a5e*/ 	.byte	0x3f
	.zero		1


	//   ....[25]....
        /*0a60*/ 	.word	0x000022c0
        /*0a64*/ 	.word	0x0000000e
        /*0a68*/ 	.word	0x00000000
        /*0a6c*/ 	.short	0x0101
        /*0a6e*/ 	.byte	0x3f
	.zero		1


	//   ....[26]....
        /*0a70*/ 	.word	0x00004c60
        /*0a74*/ 	.word	0x000000ff
        /*0a78*/ 	.word	0x0002a830
        /*0a7c*/ 	.short	0x010a
        /*0a7e*/ 	.byte	0x07
	.zero		1


	//   ....[27]....
        /*0a80*/ 	.word	0x00004ca0
        /*0a84*/ 	.word	0x000000ff
        /*0a88*/ 	.word	0x0002a830
        /*0a8c*/ 	.short	0x010a
        /*0a8e*/ 	.byte	0x07
	.zero		1


	//   ....[28]....
        /*0a90*/ 	.word	0x00005560
        /*0a94*/ 	.word	0x000000ff
        /*0a98*/ 	.word	0x0002a850
        /*0a9c*/ 	.short	0x010a
        /*0a9e*/ 	.byte	0x0e
	.zero		1


	//   ....[29]....
        /*0aa0*/ 	.word	0x000055a0
        /*0aa4*/ 	.word	0x000000ff
        /*0aa8*/ 	.word	0x0002a850
        /*0aac*/ 	.short	0x010a
        /*0aae*/ 	.byte	0x0e
	.zero		1


	//   ....[30]....
        /*0ab0*/ 	.word	0x00005f30
        /*0ab4*/ 	.word	0x00000067
        /*0ab8*/ 	.word	0x00000000
        /*0abc*/ 	.short	0x0101
        /*0abe*/ 	.byte	0x3f
	.zero		1


	//   ....[31]....
        /*0ac0*/ 	.word	0x000079a0
        /*0ac4*/ 	.word	0x0000005e
        /*0ac8*/ 	.word	0x00000000
        /*0acc*/ 	.short	0x0101
        /*0ace*/ 	.byte	0x3f
	.zero		1


	//   ....[32]....
        /*0ad0*/ 	.word	0x00008270
        /*0ad4*/ 	.word	0x000000ff
        /*0ad8*/ 	.word	0x0002a830
        /*0adc*/ 	.short	0x010a
        /*0ade*/ 	.byte	0x06
	.zero		1


	//   ....[33]....
        /*0ae0*/ 	.word	0x000082b0
        /*0ae4*/ 	.word	0x000000ff
        /*0ae8*/ 	.word	0x0002a830
        /*0aec*/ 	.short	0x010a
        /*0aee*/ 	.byte	0x06
	.zero		1


	//   ....[34]....
        /*0af0*/ 	.word	0x00008b70
        /*0af4*/ 	.word	0x000000ff
        /*0af8*/ 	.word	0x0002a850
        /*0afc*/ 	.short	0x010a
        /*0afe*/ 	.byte	0x0a
	.zero		1


	//   ....[35]....
        /*0b00*/ 	.word	0x00008bb0
        /*0b04*/ 	.word	0x000000ff
        /*0b08*/ 	.word	0x0002a850
        /*0b0c*/ 	.short	0x010a
        /*0b0e*/ 	.byte	0x0a
	.zero		1


	//   ....[36]....
        /*0b10*/ 	.word	0x0000a110
        /*0b14*/ 	.word	0x0000000e
        /*0b18*/ 	.word	0x00000000
        /*0b1c*/ 	.short	0x0101
        /*0b1e*/ 	.byte	0x3f
	.zero		1


	//   ....[37]....
        /*0b20*/ 	.word	0x0000a1b0
        /*0b24*/ 	.word	0x0000000e
        /*0b28*/ 	.word	0x00000000
        /*0b2c*/ 	.short	0x0101
        /*0b2e*/ 	.byte	0x3f
	.zero		1


	//   ....[38]....
        /*0b30*/ 	.word	0x0000a4f0
        /*0b34*/ 	.word	0x000000ff
        /*0b38*/ 	.word	0x0002a830
        /*0b3c*/ 	.short	0x010a
        /*0b3e*/ 	.byte	0x06
	.zero		1


	//   ....[39]....
        /*0b40*/ 	.word	0x0000a530
        /*0b44*/ 	.word	0x000000ff
        /*0b48*/ 	.word	0x0002a830
        /*0b4c*/ 	.short	0x010a
        /*0b4e*/ 	.byte	0x06
	.zero		1


	//   ....[40]....
        /*0b50*/ 	.word	0x0000adf0
        /*0b54*/ 	.word	0x000000ff
        /*0b58*/ 	.word	0x0002a850
        /*0b5c*/ 	.short	0x010a
        /*0b5e*/ 	.byte	0x0a
	.zero		1


	//   ....[41]....
        /*0b60*/ 	.word	0x0000ae30
        /*0b64*/ 	.word	0x000000ff
        /*0b68*/ 	.word	0x0002a850
        /*0b6c*/ 	.short	0x010a
        /*0b6e*/ 	.byte	0x0a
	.zero		1


	//   ....[42]....
        /*0b70*/ 	.word	0x0000b7d0
        /*0b74*/ 	.word	0x00000066
        /*0b78*/ 	.word	0x00000000
        /*0b7c*/ 	.short	0x0101
        /*0b7e*/ 	.byte	0x3f
	.zero		1


	//   ....[43]....
        /*0b80*/ 	.word	0x0000d150
        /*0b84*/ 	.word	0x0000005e
        /*0b88*/ 	.word	0x00000000
        /*0b8c*/ 	.short	0x0101
        /*0b8e*/ 	.byte	0x3f
	.zero		1


	//   ....[44]....
        /*0b90*/ 	.word	0x0000dc00
        /*0b94*/ 	.word	0x000000ff
        /*0b98*/ 	.word	0x0002a850
        /*0b9c*/ 	.short	0x010a
        /*0b9e*/ 	.byte	0x05
	.zero		1


	//   ....[45]....
        /*0ba0*/ 	.word	0x0000dc40
        /*0ba4*/ 	.word	0x000000ff
        /*0ba8*/ 	.word	0x0002a850
        /*0bac*/ 	.short	0x010a
        /*0bae*/ 	.byte	0x05
	.zero		1


	//   ....[46]....
        /*0bb0*/ 	.word	0x0000e120
        /*0bb4*/ 	.word	0x0000000a
        /*0bb8*/ 	.word	0x00000000
        /*0bbc*/ 	.short	0x0101
        /*0bbe*/ 	.byte	0x3f
	.zero		1


	//   ....[47]....
        /*0bc0*/ 	.word	0x0000f620
        /*0bc4*/ 	.word	0x00000003
        /*0bc8*/ 	.word	0x00000000
        /*0bcc*/ 	.short	0x0101
        /*0bce*/ 	.byte	0x3f
	.zero		1


	//   ....[48]....
        /*0bd0*/ 	.word	0x000124c0
        /*0bd4*/ 	.word	0x00000000
        /*0bd8*/ 	.word	0x0002a840
        /*0bdc*/ 	.short	0x010a
        /*0bde*/ 	.byte	0x3f
	.zero		1


	//   ....[49]....
        /*0be0*/ 	.word	0x000134f0
        /*0be4*/ 	.word	0x0000000a
        /*0be8*/ 	.word	0x0002a800
        /*0bec*/ 	.short	0x0107
        /*0bee*/ 	.byte	0x3f
	.zero		1


	//   ....[50]....
        /*0bf0*/ 	.word	0x00013600
        /*0bf4*/ 	.word	0x00000002
        /*0bf8*/ 	.word	0x0002a800
        /*0bfc*/ 	.short	0x0101
        /*0bfe*/ 	.byte	0x3f
	.zero		1


	//   ....[51]....
        /*0c00*/ 	.word	0x00013620
        /*0c04*/ 	.word	0x00000002
        /*0c08*/ 	.word	0x0002a820
        /*0c0c*/ 	.short	0x010a
        /*0c0e*/ 	.byte	0x3f
	.zero		1


	//   ....[52]....
        /*0c10*/ 	.word	0x000139b0
        /*0c14*/ 	.word	0x00000003
        /*0c18*/ 	.word	0x0002a840
        /*0c1c*/ 	.short	0x010a
        /*0c1e*/ 	.byte	0x3f
	.zero		1


	//   ....[53]....
        /*0c20*/ 	.word	0x00013e60
        /*0c24*/ 	.word	0x00000003
        /*0c28*/ 	.word	0x00000060
        /*0c2c*/ 	.short	0x010a
        /*0c2e*/ 	.byte	0x3f
	.zero		1


	//   ....[54]....
        /*0c30*/ 	.word	0x00014560
        /*0c34*/ 	.word	0x00000003
        /*0c38*/ 	.word	0x0002a840
        /*0c3c*/ 	.short	0x010a
        /*0c3e*/ 	.byte	0x3f
	.zero		1


	//   ....[55]....
        /*0c40*/ 	.word	0x00014a10
        /*0c44*/ 	.word	0x00000002
        /*0c48*/ 	.word	0x00000060
        /*0c4c*/ 	.short	0x010a
        /*0c4e*/ 	.byte	0x3f
	.zero		1


	//   ....[56]....
        /*0c50*/ 	.word	0x00015030
        /*0c54*/ 	.word	0x00000002
        /*0c58*/ 	.word	0x0002a840
        /*0c5c*/ 	.short	0x010a
        /*0c5e*/ 	.byte	0x3f
	.zero		1


	//   ....[57]....
        /*0c60*/ 	.word	0x000154e0
        /*0c64*/ 	.word	0x00000002
        /*0c68*/ 	.word	0x00000060
        /*0c6c*/ 	.short	0x010a
        /*0c6e*/ 	.byte	0x3f
	.zero		1


	//   ....[58]....
        /*0c70*/ 	.word	0x00015a90
        /*0c74*/ 	.word	0x00000000
        /*0c78*/ 	.word	0x0002a860
        /*0c7c*/ 	.short	0x010a
        /*0c7e*/ 	.byte	0x3f
	.zero		1


	//   ....[59]....
        /*0c80*/ 	.word	0x00016bc0
        /*0c84*/ 	.word	0x00000000
        /*0c88*/ 	.word	0x0002a820
        /*0c8c*/ 	.short	0x010a
        /*0c8e*/ 	.byte	0x3f
	.zero		1


	//   ....[60]....
        /*0c90*/ 	.word	0x00016da0
        /*0c94*/ 	.word	0x00000006
        /*0c98*/ 	.word	0x00000000
        /*0c9c*/ 	.short	0x010a
        /*0c9e*/ 	.byte	0x3f
	.zero		1


	//   ....[61]....
        /*0ca0*/ 	.word	0x00016e10
        /*0ca4*/ 	.word	0x00000007
        /*0ca8*/ 	.word	0x00000000
        /*0cac*/ 	.short	0x010a
        /*0cae*/ 	.byte	0x3f
	.zero		1


	//   ....[62]....
        /*0cb0*/ 	.word	0x00016e80
        /*0cb4*/ 	.word	0x00000004
        /*0cb8*/ 	.word	0x00000000
        /*0cbc*/ 	.short	0x010a
        /*0cbe*/ 	.byte	0x3f
	.zero		1


	//   ....[63]....
        /*0cc0*/ 	.word	0x00016eb0
        /*0cc4*/ 	.word	0x00000003
        /*0cc8*/ 	.word	0x00000000
        /*0ccc*/ 	.short	0x010a
        /*0cce*/ 	.byte	0x3f
	.zero		1


	//   ....[64]....
        /*0cd0*/ 	.word	0x00016f20
        /*0cd4*/ 	.word	0x00000003
        /*0cd8*/ 	.word	0x0002a800
        /*0cdc*/ 	.short	0x010a
        /*0cde*/ 	.byte	0x3f
	.zero		1


	//   ....[65]....
        /*0ce0*/ 	.word	0x00016f70
        /*0ce4*/ 	.word	0x0000000f
        /*0ce8*/ 	.word	0x0002a830
        /*0cec*/ 	.short	0x010a
        /*0cee*/ 	.byte	0x3f
	.zero		1


	//   ....[66]....
        /*0cf0*/ 	.word	0x00016fd0
        /*0cf4*/ 	.word	0x0000000c
        /*0cf8*/ 	.word	0x0002a830
        /*0cfc*/ 	.short	0x010a
        /*0cfe*/ 	.byte	0x3f
	.zero		1


	//   ....[67]....
        /*0d00*/ 	.word	0x00017030
        /*0d04*/ 	.word	0x0000000b
        /*0d08*/ 	.word	0x0002a850
        /*0d0c*/ 	.short	0x010a
        /*0d0e*/ 	.byte	0x3f
	.zero		1


	//   ....[68]....
        /*0d10*/ 	.word	0x00017090
        /*0d14*/ 	.word	0x00000008
        /*0d18*/ 	.word	0x0002a830
        /*0d1c*/ 	.short	0x010a
        /*0d1e*/ 	.byte	0x3f
	.zero		1


	//   ....[69]....
        /*0d20*/ 	.word	0x000170f0
        /*0d24*/ 	.word	0x00000007
        /*0d28*/ 	.word	0x0002a850
        /*0d2c*/ 	.short	0x010a
        /*0d2e*/ 	.byte	0x3f
	.zero		1


	//   ....[70]....
        /*0d30*/ 	.word	0x00017150
        /*0d34*/ 	.word	0x00000008
        /*0d38*/ 	.word	0x0002a830
        /*0d3c*/ 	.short	0x010a
        /*0d3e*/ 	.byte	0x3f
	.zero		1


	//   ....[71]....
        /*0d40*/ 	.word	0x000171b0
        /*0d44*/ 	.word	0x00000007
        /*0d48*/ 	.word	0x0002a850
        /*0d4c*/ 	.short	0x010a
        /*0d4e*/ 	.byte	0x3f
	.zero		1


	//   ....[72]....
        /*0d50*/ 	.word	0x00017210
        /*0d54*/ 	.word	0x00000005
        /*0d58*/ 	.word	0x0002a850
        /*0d5c*/ 	.short	0x010a
        /*0d5e*/ 	.byte	0x3f
	.zero		1


	//   ....[73]....
        /*0d60*/ 	.word	0x000173b0
        /*0d64*/ 	.word	0x00000000
        /*0d68*/ 	.word	0x0002a840
        /*0d6c*/ 	.short	0x010a
        /*0d6e*/ 	.byte	0x3f
	.zero		1


	//   ....[74]....
        /*0d70*/ 	.word	0x00017ff0
        /*0d74*/ 	.word	0x00000002
        /*0d78*/ 	.word	0x0002a820
        /*0d7c*/ 	.short	0x010a
        /*0d7e*/ 	.byte	0x3f
	.zero		1


	//   ....[75]....
        /*0d80*/ 	.word	0x00018040
        /*0d84*/ 	.word	0x00000003
        /*0d88*/ 	.word	0x0002a840
        /*0d8c*/ 	.short	0x010a
        /*0d8e*/ 	.byte	0x3f
	.zero		1


	//   ....[76]....
        /*0d90*/ 	.word	0x00018090
        /*0d94*/ 	.word	0x00000003
        /*0d98*/ 	.word	0x00000060
        /*0d9c*/ 	.short	0x010a
        /*0d9e*/ 	.byte	0x3f
	.zero		1


	//   ....[77]....
        /*0da0*/ 	.word	0x000180e0
        /*0da4*/ 	.word	0x00000003
        /*0da8*/ 	.word	0x0002a840
        /*0dac*/ 	.short	0x010a
        /*0dae*/ 	.byte	0x3f
	.zero		1


	//   ....[78]....
        /*0db0*/ 	.word	0x00018130
        /*0db4*/ 	.word	0x00000002
        /*0db8*/ 	.word	0x00000060
        /*0dbc*/ 	.short	0x010a
        /*0dbe*/ 	.byte	0x3f
	.zero		1


	//   ....[79]....
        /*0dc0*/ 	.word	0x00018180
        /*0dc4*/ 	.word	0x00000002
        /*0dc8*/ 	.word	0x0002a840
        /*0dcc*/ 	.short	0x010a
        /*0dce*/ 	.byte	0x3f
	.zero		1


	//   ....[80]....
        /*0dd0*/ 	.word	0x000181d0
        /*0dd4*/ 	.word	0x00000002
        /*0dd8*/ 	.word	0x00000060
        /*0ddc*/ 	.short	0x010a
        /*0dde*/ 	.byte	0x3f
	.zero		1


	//   ....[81]....
        /*0de0*/ 	.word	0x00018220
        /*0de4*/ 	.word	0x00000000
        /*0de8*/ 	.word	0x0002a860
        /*0dec*/ 	.short	0x010a
        /*0dee*/ 	.byte	0x3f
	.zero		1


	//   ....[82]....
        /*0df0*/ 	.word	0x00018c30
        /*0df4*/ 	.word	0x00000000
        /*0df8*/ 	.word	0x0002a820
        /*0dfc*/ 	.short	0x010a
        /*0dfe*/ 	.byte	0x3f
	.zero		1


	//   ....[83]....
        /*0e00*/ 	.word	0x00018dd0
        /*0e04*/ 	.word	0x00000006
        /*0e08*/ 	.word	0x00000000
        /*0e0c*/ 	.short	0x010a
        /*0e0e*/ 	.byte	0x3f
	.zero		1


	//   ....[84]....
        /*0e10*/ 	.word	0x00018e20
        /*0e14*/ 	.word	0x00000007
        /*0e18*/ 	.word	0x00000000
        /*0e1c*/ 	.short	0x010a
        /*0e1e*/ 	.byte	0x3f
	.zero		1


	//   ....[85]....
        /*0e20*/ 	.word	0x00018e70
        /*0e24*/ 	.word	0x00000004
        /*0e28*/ 	.word	0x00000000
        /*0e2c*/ 	.short	0x010a
        /*0e2e*/ 	.byte	0x3f
	.zero		1


	//----- nvinfo : EIATTR_NUM_MBARRIERS
	.align		4
.L_487:
        /*0e30*/ 	.byte	0x03, 0x38
        /*0e32*/ 	.short	0x0016


	//----- nvinfo : EIATTR_EXIT_INSTR_OFFSETS
	.align		4
        /*0e34*/ 	.byte	0x04, 0x1c
        /*0e36*/ 	.short	(.L_489 - .L_488)


	//   ....[0]....
.L_488:
        /*0e38*/ 	.word	0x00000a50


	//   ....[1]....
        /*0e3c*/ 	.word	0x00010570


	//   ....[2]....
        /*0e40*/ 	.word	0x00016f00


	//----- nvinfo : EIATTR_MAX_THREADS
	.align		4
.L_489:
        /*0e44*/ 	.byte	0x04, 0x05
        /*0e46*/ 	.short	(.L_491 - .L_490)
.L_490:
        /*0e48*/ 	.word	0x00000180
        /*0e4c*/ 	.word	0x00000001
        /*0e50*/ 	.word	0x00000001


	//----- nvinfo : EIATTR_CRS_STACK_SIZE
	.align		4
.L_491:
        /*0e54*/ 	.byte	0x04, 0x1e
        /*0e56*/ 	.short	(.L_493 - .L_492)
.L_492:
        /*0e58*/ 	.word	0x00000000


	//----- nvinfo : EIATTR_CBANK_PARAM_SIZE
	.align		4
.L_493:
        /*0e5c*/ 	.byte	0x03, 0x19
        /*0e5e*/ 	.short	0x0af0


	//----- nvinfo : EIATTR_PARAM_CBANK
	.align		4
        /*0e60*/ 	.byte	0x04, 0x0a
        /*0e62*/ 	.short	(.L_495 - .L_494)
	.align		4
.L_494:
        /*0e64*/ 	.word	index@(.nv.constant0._ZN7cutlass13device_kernelIN5flash11enable_sm90INS1_16FlashAttnFwdSm90INS1_25CollectiveMainloopFwdSm90ILi2EN4cute5tupleIJNS5_1CILi1EEES8_S8_EEENS6_IJNS7_ILi128EEENS7_ILi96EEENS7_ILi192EEEEEELi128ENS_10bfloat16_tEfNS_4arch4Sm90ELb0ELb1ELb1ELb1ELb0ELb0ELb0ELb1ELb1ELb1ELb0ELb0EEENS1_21CollectiveEpilogueFwdINS6_IJSA_SA_SB_EEES9_SE_SG_Li256ELb1ELb1ELb0ELb0EEENS1_36VarlenDynamicPersistentTileSchedulerILi128ELi96ELi256ELi128ELb0ELb1ELb1ELb1ELb0ELb1EEEEEEEEEvNT_6ParamsE)
        /*0e68*/ 	.short	0x0210
        /*0e6a*/ 	.short	0x0af0


	//----- nvinfo : EIATTR_SW_WAR
	.align		4
.L_495:
        /*0e6c*/ 	.byte	0x04, 0x36
        /*0e6e*/ 	.short	(.L_497 - .L_496)
.L_496:
        /*0e70*/ 	.word	0x00000008
.L_497:


//--------------------- .nv.info._ZN7cutlass13device_kernelIN5flash11enable_sm90INS1_16FlashAttnFwdSm90INS1_25CollectiveMainloopFwdSm90ILi2EN4cute5tupleIJNS5_1CILi1EEES8_S8_EEENS6_IJNS7_ILi128EEENS7_ILi96EEENS7_ILi192EEEEEELi128ENS_10bfloat16_tEfNS_4arch4Sm90ELb0ELb1ELb1ELb1ELb0ELb1ELb0ELb1ELb1ELb1ELb0ELb0EEENS1_21CollectiveEpilogueFwdINS6_IJSA_SA_SB_EEES9_SE_SG_Li256ELb1ELb1ELb0ELb0EEENS1_36VarlenDynamicPersistentTileSchedulerILi128ELi96ELi256ELi128ELb0ELb1ELb1ELb1ELb0ELb1EEEEEEEEEvNT_6ParamsE --------------------------
	.section	.nv.info._ZN7cutlass13device_kernelIN5flash11enable_sm90INS1_16FlashAttnFwdSm90INS1_25CollectiveMainloopFwdSm90ILi2EN4cute5tupleIJNS5_1CILi1EEES8_S8_EEENS6_IJNS7_ILi128EEENS7_ILi96EEENS7_ILi192EEEEEELi128ENS_10bfloat16_tEfNS_4arch4Sm90ELb0ELb1ELb1ELb1ELb0ELb1ELb0ELb1ELb1ELb1ELb0ELb0EEENS1_21CollectiveEpilogueFwdINS6_IJSA_SA_SB_EEES9_SE_SG_Li256ELb1ELb1ELb0ELb0EEENS1_36VarlenDynamicPersistentTileSchedulerILi128ELi96ELi256ELi128ELb0ELb1ELb1ELb1ELb0ELb1EEEEEEEEEvNT_6ParamsE,"",@"SHT_CUDA_INFO"
	.sectionflags	@""
	.align	4


	//----- nvinfo : EIATTR_CUDA_API_VERSION
	.align		4
        /*0000*/ 	.byte	0x04, 0x37
        /*0002*/ 	.short	(.L_499 - .L_498)
.L_498:
        /*0004*/ 	.word	0x00000082


	//----- nvinfo : EIATTR_KPARAM_INFO
	.align		4
.L_499:
        /*0008*/ 	.byte	0x04, 0x17
        /*000a*/ 	.short	(.L_501 - .L_500)
.L_500:
        /*000c*/ 	.word	0x00000000
        /*0010*/ 	.short	0x0000
        /*0012*/ 	.short	0x0070
        /*0014*/ 	.byte	0x00, 0xf0, 0x01, 0x2a


	//----- nvinfo : EIATTR_SPARSE_MMA_MASK
	.align		4
.L_501:
        /*0018*/ 	.byte	0x03, 0x50
        /*001a*/ 	.short	0x0000


	//----- nvinfo : EIATTR_MAXREG_COUNT
	.align		4
        /*001c*/ 	.byte	0x03, 0x1b
        /*001e*/ 	.short	0x00a8


	//----- nvinfo : EIATTR_NUM_BARRIERS
	.align		4
        /*0020*/ 	.byte	0x02, 0x4c
        /*0022*/ 	.byte	0x10
	.zero		1


	//----- nvinfo : EIATTR_EXTERNS
	.align		4
        /*0024*/ 	.byte	0x04, 0x0f
        /*0026*/ 	.short	(.L_503 - .L_502)


	//   ....[0]....
	.align		4
.L_502:
        /*0028*/ 	.word	index@(__assertfail)


	//----- nvinfo : EIATTR_ANNOTATIONS
	.align		4
.L_503:
        /*002c*/ 	.byte	0x04, 0x55
        /*002e*/ 	.short	(.L_505 - .L_504)


	//   ....[0]....
.L_504:
        /* <DEDUP_REMOVED lines=109> */


	//----- nvinfo : EIATTR_MERCURY_ISA_VERSION
	.align		4
.L_505:
        /*06f0*/ 	.byte	0x03, 0x5f
        /*06f2*/ 	.short	0x0101


	//----- nvinfo : EIATTR_UNUSED_LOAD_BYTE_OFFSET
	.align		4
        /*06f4*/ 	.byte	0x04, 0x44
        /*06f6*/ 	.short	(.L_507 - .L_506)


	//   ....[0]....
.L_506:
        /*06f8*/ 	.word	0x00000a80
        /*06fc*/ 	.word	0x0000fff0


	//   ....[1]....
        /*0700*/ 	.word	0x00020780
        /*0704*/ 	.word	0x0000fff0


	//----- nvinfo : EIATTR_INT_WARP_WIDE_INSTR_OFFSETS
	.align		4
.L_507:
        /*0708*/ 	.byte	0x04, 0x31
        /*070a*/ 	.short	(.L_509 - .L_508)


	//   ....[0]....
.L_508:
        /*070c*/ 	.word	0x00000190


	//   ....[1]....
        /*0710*/ 	.word	0x000001d0


	//   ....[2]....
        /*0714*/ 	.word	0x00000240


	//   ....[3]....
        /*0718*/ 	.word	0x000258e0


	//   ....[4]....
        /*071c*/ 	.word	0x00025980


	//   ....[5]....
        /*0720*/ 	.word	0x000295c0


	//   ....[6]....
        /*0724*/ 	.word	0x00029630


	//----- nvinfo : EIATTR_COOP_GROUP_MASK_REGIDS
	.align		4
.L_509:
        /*0728*/ 	.byte	0x04, 0x29
        /*072a*/ 	.short	(.L_511 - .L_510)


	//   ....[0]....
.L_510:
        /*072c*/ 	.word	0xffffffff


	//   ....[1]....
        /*0730*/ 	.word	0xffffffff


	//   ....[2]....
        /*0734*/ 	.word	0xffffffff


	//   ....[3]....
        /*0738*/ 	.word	0xffffffff


	//   ....[4]....
        /*073c*/ 	.word	0xffffffff


	//   ....[5]....
        /*0740*/ 	.word	0xffffffff


	//   ....[6]....
        /*0744*/ 	.word	0xffffffff


	//   ....[7]....
        /*0748*/ 	.word	0xffffffff


	//   ....[8]....
        /*074c*/ 	.word	0xffffffff


	//   ....[9]....
        /*0750*/ 	.word	0xffffffff


	//   ....[10]....
        /*0754*/ 	.word	0xffffffff


	//   ....[11]....
        /*0758*/ 	.word	0xffffffff


	//   ....[12]....
        /*075c*/ 	.word	0xffffffff


	//   ....[13]....
        /*0760*/ 	.word	0xffffffff


	//   ....[14]....
        /*0764*/ 	.word	0xffffffff


	//   ....[15]....
        /*0768*/ 	.word	0xffffffff


	//   ....[16]....
        /*076c*/ 	.word	0xffffffff


	//   ....[17]....
        /*0770*/ 	.word	0xffffffff


	//   ....[18]....
        /*0774*/ 	.word	0xffffffff


	//   ....[19]....
        /*0778*/ 	.word	0xffffffff


	//   ....[20]....
        /*077c*/ 	.word	0xffffffff


	//   ....[21]....
        /*0780*/ 	.word	0xffffffff


	//   ....[22]....
        /*0784*/ 	.word	0xffffffff


	//   ....[23]....
        /*0788*/ 	.word	0xffffffff


	//   ....[24]....
        /*078c*/ 	.word	0xffffffff


	//   ....[25]....
        /*0790*/ 	.word	0xffffffff


	//   ....[26]....
        /*0794*/ 	.word	0xffffffff


	//   ....[27]....
        /*0798*/ 	.word	0xffffffff


	//   ....[28]....
        /*079c*/ 	.word	0xffffffff


	//   ....[29]....
        /*07a0*/ 	.word	0xffffffff


	//   ....[30]....
        /*07a4*/ 	.word	0xffffffff


	//   ....[31]....
        /*07a8*/ 	.word	0xffffffff


	//   ....[32]....
        /*07ac*/ 	.word	0xffffffff


	//   ....[33]....
        /*07b0*/ 	.word	0xffffffff


	//   ....[34]....
        /*07b4*/ 	.word	0xffffffff


	//   ....[35]....
        /*07b8*/ 	.word	0xffffffff


	//   ....[36]....
        /*07bc*/ 	.word	0xffffffff


	//   ....[37]....
        /*07c0*/ 	.word	0xffffffff


	//   ....[38]....
        /*07c4*/ 	.word	0xffffffff


	//   ....[39]....
        /*07c8*/ 	.word	0xffffffff


	//   ....[40]....
        /*07cc*/ 	.word	0xffffffff


	//   ....[41]....
        /*07d0*/ 	.word	0xffffffff


	//   ....[42]....
        /*07d4*/ 	.word	0xffffffff


	//   ....[43]....
        /*07d8*/ 	.word	0xffffffff


	//   ....[44]....
        /*07dc*/ 	.word	0xffffffff


	//   ....[45]....
        /*07e0*/ 	.word	0xffffffff


	//   ....[46]....
        /*07e4*/ 	.word	0xffffffff


	//   ....[47]....
        /*07e8*/ 	.word	0xffffffff


	//   ....[48]....
        /*07ec*/ 	.word	0xffffffff


	//   ....[49]....
        /*07f0*/ 	.word	0xffffffff


	//   ....[50]....
        /*07f4*/ 	.word	0xffffffff


	//   ....[51]....
        /*07f8*/ 	.word	0xffffffff


	//   ....[52]....
        /*07fc*/ 	.word	0xffffffff


	//   ....[53]....
        /*0800*/ 	.word	0xffffffff


	//   ....[54]....
        /*0804*/ 	.word	0xffffffff


	//   ....[55]....
        /*0808*/ 	.word	0xffffffff


	//   ....[56]....
        /*080c*/ 	.word	0xffffffff


	//   ....[57]....
        /*0810*/ 	.word	0xffffffff


	//   ....[58]....
        /*0814*/ 	.word	0xffffffff


	//   ....[59]....
        /*0818*/ 	.word	0xffffffff


	//   ....[60]....
        /*081c*/ 	.word	0xffffffff


	//   ....[61]....
        /*0820*/ 	.word	0xffffffff


	//   ....[62]....
        /*0824*/ 	.word	0xffffffff


	//   ....[63]....
        /*0828*/ 	.word	0xffffffff


	//   ....[64]....
        /*082c*/ 	.word	0xffffffff


	//   ....[65]....
        /*0830*/ 	.word	0xffffffff


	//   ....[66]....
        /*0834*/ 	.word	0xffffffff


	//   ....[67]....
        /*0838*/ 	.word	0xffffffff


	//   ....[68]....
        /*083c*/ 	.word	0xffffffff


	//   ....[69]....
        /*0840*/ 	.word	0xffffffff


	//   ....[70]....
        /*0844*/ 	.word	0xffffffff


	//   ....[71]....
        /*0848*/ 	.word	0xffffffff


	//   ....[72]....
        /*084c*/ 	.word	0xffffffff


	//   ....[73]....
        /*0850*/ 	.word	0xffffffff


	//   ....[74]....
        /*0854*/ 	.word	0xffffffff


	//   ....[75]....
        /*0858*/ 	.word	0xffffffff


	//   ....[76]....
        /*085c*/ 	.word	0xffffffff


	//   ....[77]....
        /*0860*/ 	.word	0xffffffff


	//   ....[78]....
        /*0864*/ 	.word	0xffffffff


	//   ....[79]....
        /*0868*/ 	.word	0xffffffff


	//   ....[80]....
        /*086c*/ 	.word	0xffffffff


	//   ....[81]....
        /*0870*/ 	.word	0xffffffff


	//   ....[82]....
        /*0874*/ 	.word	0xffffffff


	//   ....[83]....
        /*0878*/ 	.word	0xffffffff


	//   ....[84]....
        /*087c*/ 	.word	0xffffffff


	//   ....[85]....
        /*0880*/ 	.word	0xffffffff


	//   ....[86]....
        /*0884*/ 	.word	0xffffffff


	//   ....[87]....
        /*0888*/ 	.word	0xffffffff


	//   ....[88]....
        /*088c*/ 	.word	0xffffffff


	//   ....[89]....
        /*0890*/ 	.word	0xffffffff


	//   ....[90]....
        /*0894*/ 	.word	0xffffffff


	//   ....[91]....
        /*0898*/ 	.word	0xffffffff


	//   ....[92]....
        /*089c*/ 	.word	0xffffffff


	//   ....[93]....
        /*08a0*/ 	.word	0xffffffff


	//   ....[94]....
        /*08a4*/ 	.word	0xffffffff


	//   ....[95]....
        /*08a8*/ 	.word	0xffffffff


	//   ....[96]....
        /*08ac*/ 	.word	0xffffffff


	//   ....[97]....
        /*08b0*/ 	.word	0xffffffff


	//   ....[98]....
        /*08b4*/ 	.word	0xffffffff


	//   ....[99]....
        /*08b8*/ 	.word	0xffffffff


	//   ....[100]....
        /*08bc*/ 	.word	0xffffffff


	//   ....[101]....
        /*08c0*/ 	.word	0xffffffff


	//   ....[102]....
        /*08c4*/ 	.word	0xffffffff


	//   ....[103]....
        /*08c8*/ 	.word	0xffffffff


	//   ....[104]....
        /*08cc*/ 	.word	0xffffffff


	//   ....[105]....
        /*08d0*/ 	.word	0xffffffff


	//   ....[106]....
        /*08d4*/ 	.word	0xffffffff


	//   ....[107]....
        /*08d8*/ 	.word	0xffffffff


	//   ....[108]....
        /*08dc*/ 	.word	0xffffffff


	//   ....[109]....
        /*08e0*/ 	.word	0xffffffff


	//   ....[110]....
        /*08e4*/ 	.word	0xffffffff


	//   ....[111]....
        /*08e8*/ 	.word	0xffffffff


	//   ....[112]....
        /*08ec*/ 	.word	0xffffffff


	//   ....[113]....
        /*08f0*/ 	.word	0xffffffff


	//   ....[114]....
        /*08f4*/ 	.word	0xffffffff


	//   ....[115]....
        /*08f8*/ 	.word	0xffffffff


	//   ....[116]....
        /*08fc*/ 	.word	0xffffffff


	//   ....[117]....
        /*0900*/ 	.word	0xffffffff


	//   ....[118]....
        /*0904*/ 	.word	0xffffffff


	//   ....[119]....
        /*0908*/ 	.word	0xffffffff


	//   ....[120]....
        /*090c*/ 	.word	0xffffffff


	//   ....[121]....
        /*0910*/ 	.word	0xffffffff


	//   ....[122]....
        /*0914*/ 	.word	0x0500000f


	//   ....[123]....
        /*0918*/ 	.word	0x0500000f


	//   ....[124]....
        /*091c*/ 	.word	0x0500000f


	//   ....[125]....
        /*0920*/ 	.word	0x0500000f


	//   ....[126]....
        /*0924*/ 	.word	0x0500000f


	//   ....[127]....
        /*0928*/ 	.word	0x0500000f


	//   ....[128]....
        /*092c*/ 	.word	0x0500000f


	//   ....[129]....
        /*0930*/ 	.word	0x0500000f


	//   ....[130]....
        /*0934*/ 	.word	0x0500000f


	//   ....[131]....
        /*0938*/ 	.word	0x0500000f


	//   ....[132]....
        /*093c*/ 	.word	0x0500000f


	//   ....[133]....
        /*0940*/ 	.word	0x0500000f


	//   ....[134]....
        /*0944*/ 	.word	0x0500000f


	//   ....[135]....
        /*0948*/ 	.word	0x0500000f


	//   ....[136]....
        /*094c*/ 	.word	0x0500000f


	//   ....[137]....
        /*0950*/ 	.word	0x0500000f


	//   ....[138]....
        /*0954*/ 	.word	0x0500000f


	//   ....[139]....
        /*0958*/ 	.word	0x0500000f


	//   ....[140]....
        /*095c*/ 	.word	0x0500000f


	//   ....[141]....
        /*0960*/ 	.word	0x0500000f


	//   ....[142]....
        /*0964*/ 	.word	0x0500000f


	//   ....[143]....
        /*0968*/ 	.word	0x0500000f


	//   ....[144]....
        /*096c*/ 	.word	0x0500000f


	//   ....[145]....
        /*0970*/ 	.word	0x0500000f


	//   ....[146]....
        /*0974*/ 	.word	0x0500000f


	//   ....[147]....
        /*0978*/ 	.word	0x0500000f


	//   ....[148]....
        /*097c*/ 	.word	0x0500000f


	//   ....[149]....
        /*0980*/ 	.word	0x0500000f


	//   ....[150]....
        /*0984*/ 	.word	0x0500000f


	//   ....[151]....
        /*0988*/ 	.word	0x0500000f


	//   ....[152]....
        /*098c*/ 	.word	0x0500000f


	//   ....[153]....
        /*0990*/ 	.word	0x0500000f


	//   ....[154]....
        /*0994*/ 	.word	0x0500000f


	//   ....[155]....
        /*0998*/ 	.word	0x0500000f


	//   ....[156]....
        /*099c*/ 	.word	0x0500000f


	//   ....[157]....
        /*09a0*/ 	.word	0x0500000f


	//   ....[158]....
        /*09a4*/ 	.word	0x0500000f


	//   ....[159]....
        /*09a8*/ 	.word	0x0500000f


	//   ....[160]....
        /*09ac*/ 	.word	0x0500000f


	//   ....[161]....
        /*09b0*/ 	.word	0x0500000f


	//   ....[162]....
        /*09b4*/ 	.word	0x0500000f


	//   ....[163]....
        /*09b8*/ 	.word	0x0500000f


	//   ....[164]....
        /*09bc*/ 	.word	0x0500000f


	//   ....[165]....
        /*09c0*/ 	.word	0x0500000f


	//   ....[166]....
        /*09c4*/ 	.word	0x0500000f


	//   ....[167]....
        /*09c8*/ 	.word	0x0500000f


	//   ....[168]....
        /*09cc*/ 	.word	0x0500000f


	//   ....[169]....
        /*09d0*/ 	.word	0x0500000f


	//   ....[170]....
        /*09d4*/ 	.word	0x0500000f


	//   ....[171]....
        /*09d8*/ 	.word	0x0500000f


	//   ....[172]....
        /*09dc*/ 	.word	0x0500000f


	//   ....[173]....
        /*09e0*/ 	.word	0x0500000f


	//----- nvinfo : EIATTR_COOP_GROUP_INSTR_OFFSETS
	.align		4
.L_511:
        /*09e4*/ 	.byte	0x04, 0x28
        /*09e6*/ 	.short	(.L_513 - .L_512)


	//   ....[0]....
.L_512:
        /*09e8*/ 	.word	0x00000060


	//   ....[1]....
        /*09ec*/ 	.word	0x000001a0


	//   ....[2]....
        /*09f0*/ 	.word	0x000001f0


	//   ....[3]....
        /*09f4*/ 	.word	0x00000420


	//   ....[4]....
        /*09f8*/ 	.word	0x00000580


	//   ....[5]....
        /*09fc*/ 	.word	0x000006a0


	//   ....[6]....
        /*0a00*/ 	.word	0x00000800


	//   ....[7]....
        /*0a04*/ 	.word	0x0000b570


	//   ....[8]....
        /*0a08*/ 	.word	0x0000bc70


	//   ....[9]....
        /*0a0c*/ 	.word	0x0000bc80


	//   ....[10]....
        /*0a10*/ 	.word	0x0000bc90


	//   ....[11]....
        /*0a14*/ 	.word	0x0000bca0


	//   ....[12]....
        /*0a18*/ 	.word	0x0000c520


	//   ....[13]....
        /*0a1c*/ 	.word	0x0000c530


	//   ....[14]....
        /*0a20*/ 	.word	0x0000c540


	//   ....[15]....
        /*0a24*/ 	.word	0x0000c550


	//   ....[16]....
        /*0a28*/ 	.word	0x0000f640


	//   ....[17]....
        /*0a2c*/ 	.word	0x0000f650


	//   ....[18]....
        /*0a30*/ 	.word	0x0000f660


	//   ....[19]....
        /*0a34*/ 	.word	0x0000f670


	//   ....[20]....
        /*0a38*/ 	.word	0x0000fcf0


	//   ....[21]....
        /*0a3c*/ 	.word	0x0000fd00


	//   ....[22]....
        /*0a40*/ 	.word	0x0000fd10


	//   ....[23]....
        /*0a44*/ 	.word	0x0000fd20


	//   ....[24]....
        /*0a48*/ 	.word	0x00013b40


	//   ....[25]....
        /*0a4c*/ 	.word	0x000140b0


	//   ....[26]....
        /*0a50*/ 	.word	0x00014d50


	//   ....[27]....
        /*0a54*/ 	.word	0x00014e60


	//   ....[28]....
        /*0a58*/ 	.word	0x000153b0


	//   ....[29]....
        /*0a5c*/ 	.word	0x00015480


	//   ....[30]....
        /*0a60*/ 	.word	0x000178f0


	//   ....[31]....
        /*0a64*/ 	.word	0x00018200


	//   ....[32]....
        /*0a68*/ 	.word	0x00018b40


	//   ....[33]....
        /*0a6c*/ 	.word	0x00018c00


	//   ....[34]....
        /*0a70*/ 	.word	0x00018df0


	//   ....[35]....
        /*0a74*/ 	.word	0x00018f20


	//   ....[36]....
        /*0a78*/ 	.word	0x0001b290


	//   ....[37]....
        /*0a7c*/ 	.word	0x0001b2b0


	//   ....[38]....
        /*0a80*/ 	.word	0x0001b6c0


	//   ....[39]....
        /*0a84*/ 	.word	0x0001b730


	//   ....[40]....
        /*0a88*/ 	.word	0x0001d840


	//   ....[41]....
        /*0a8c*/ 	.word	0x0001db20


	//   ....[42]....
        /*0a90*/ 	.word	0x0001eb20


	//   ....[43]....
        /*0a94*/ 	.word	0x0001eb70


	//   ....[44]....
        /*0a98*/ 	.word	0x0001eef0


	//   ....[45]....
        /*0a9c*/ 	.word	0x0001ef60


	//   ....[46]....
        /*0aa0*/ 	.word	0x0001feb0


	//   ....[47]....
        /*0aa4*/ 	.word	0x0001fef0


	//   ....[48]....
        /*0aa8*/ 	.word	0x0001fff0


	//   ....[49]....
        /*0aac*/ 	.word	0x00020220


	//   ....[50]....
        /*0ab0*/ 	.word	0x000211f0


	//   ....[51]....
        /*0ab4*/ 	.word	0x00021230


	//   ....[52]....
        /*0ab8*/ 	.word	0x00021270


	//   ....[53]....
        /*0abc*/ 	.word	0x000212b0


	//   ....[54]....
        /*0ac0*/ 	.word	0x00021850


	//   ....[55]....
        /*0ac4*/ 	.word	0x00021860


	//   ....[56]....
        /*0ac8*/ 	.word	0x00021930


	//   ....[57]....
        /*0acc*/ 	.word	0x00021950


	//   ....[58]....
        /*0ad0*/ 	.word	0x00021a20


	//   ....[59]....
        /*0ad4*/ 	.word	0x00021a40


	//   ....[60]....
        /*0ad8*/ 	.word	0x00021b20


	//   ....[61]....
        /*0adc*/ 	.word	0x00021b40


	//   ....[62]....
        /*0ae0*/ 	.word	0x000223a0


	//   ....[63]....
        /*0ae4*/ 	.word	0x000223c0


	//   ....[64]....
        /*0ae8*/ 	.word	0x00022490


	//   ....[65]....
        /*0aec*/ 	.word	0x000224b0


	//   ....[66]....
        /*0af0*/ 	.word	0x00022580


	//   ....[67]....
        /*0af4*/ 	.word	0x000225a0


	//   ....[68]....
        /*0af8*/ 	.word	0x00022680


	//   ....[69]....
        /*0afc*/ 	.word	0x000226a0


	//   ....[70]....
        /*0b00*/ 	.word	0x00022800


	//   ....[71]....
        /*0b04*/ 	.word	0x000229e0


	//   ....[72]....
        /*0b08*/ 	.word	0x00022a10


	//   ....[73]....
        /*0b0c*/ 	.word	0x00022a40


	//   ....[74]....
        /*0b10*/ 	.word	0x00022a70


	//   ....[75]....
        /*0b14*/ 	.word	0x00022aa0


	//   ....[76]....
        /*0b18*/ 	.word	0x00022ad0


	//   ....[77]....
        /*0b1c*/ 	.word	0x00022c50


	//   ....[78]....
        /*0b20*/ 	.word	0x00022c80


	//   ....[79]....
        /*0b24*/ 	.word	0x00022cb0


	//   ....[80]....
        /*0b28*/ 	.word	0x00022ce0


	//   ....[81]....
        /*0b2c*/ 	.word	0x00022d10


	//   ....[82]....
        /*0b30*/ 	.word	0x00022d40


	//   ....[83]....
        /*0b34*/ 	.word	0x00022df0


	//   ....[84]....
        /*0b38*/ 	.word	0x00022e50


	//   ....[85]....
        /*0b3c*/ 	.word	0x00022ee0


	//   ....[86]....
        /*0b40*/ 	.word	0x00024100


	//   ....[87]....
        /*0b44*/ 	.word	0x00025ec0


	//   ....[88]....
        /*0b48*/ 	.word	0x00026b10


	//   ....[89]....
        /*0b4c*/ 	.word	0x00026b30


	//   ....[90]....
        /*0b50*/ 	.word	0x00026c00


	//   ....[91]....
        /*0b54*/ 	.word	0x00026c10


	//   ....[92]....
        /*0b58*/ 	.word	0x00026cb0


	//   ....[93]....
        /*0b5c*/ 	.word	0x00026cc0


	//   ....[94]....
        /*0b60*/ 	.word	0x00026d60


	//   ....[95]....
        /*0b64*/ 	.word	0x00026d70


	//   ....[96]....
        /*0b68*/ 	.word	0x00026e10


	//   ....[97]....
        /*0b6c*/ 	.word	0x00026e20


	//   ....[98]....
        /*0b70*/ 	.word	0x00026ec0


	//   ....[99]....
        /*0b74*/ 	.word	0x00026ed0


	//   ....[100]....
        /*0b78*/ 	.word	0x00026f70


	//   ....[101]....
        /*0b7c*/ 	.word	0x00026f80


	//   ....[102]....
        /*0b80*/ 	.word	0x00026fd0


	//   ....[103]....
        /*0b84*/ 	.word	0x00027010


	//   ....[104]....
        /*0b88*/ 	.word	0x00029d70


	//   ....[105]....
        /*0b8c*/ 	.word	0x00029da0


	//   ....[106]....
        /*0b90*/ 	.word	0x00029db0


	//   ....[107]....
        /*0b94*/ 	.word	0x00029de0


	//   ....[108]....
        /*0b98*/ 	.word	0x00029e10


	//   ....[109]....
        /*0b9c*/ 	.word	0x00029e40


	//   ....[110]....
        /*0ba0*/ 	.word	0x00029e70


	//   ....[111]....
        /*0ba4*/ 	.word	0x00029e80


	//   ....[112]....
        /*0ba8*/ 	.word	0x0002a010


	//   ....[113]....
        /*0bac*/ 	.word	0x0002a050


	//   ....[114]....
        /*0bb0*/ 	.word	0x0002a080


	//   ....[115]....
        /*0bb4*/ 	.word	0x0002a0b0


	//   ....[116]....
        /*0bb8*/ 	.word	0x0002a0e0


	//   ....[117]....
        /*0bbc*/ 	.word	0x0002a110


	//   ....[118]....
        /*0bc0*/ 	.word	0x0002a1d0


	//   ....[119]....
        /*0bc4*/ 	.word	0x0002a1f0


	//   ....[120]....
        /*0bc8*/ 	.word	0x0002a260


	//   ....[121]....
        /*0bcc*/ 	.word	0x0002a940


	//   ....[122]....
        /*0bd0*/ 	.word	0x0002ad80


	//   ....[123]....
        /*0bd4*/ 	.word	0x0002ae10


	//   ....[124]....
        /*0bd8*/ 	.word	0x0002ae60


	//   ....[125]....
        /*0bdc*/ 	.word	0x0002aeb0


	//   ....[126]....
        /*0be0*/ 	.word	0x0002af40


	//   ....[127]....
        /*0be4*/ 	.word	0x0002afd0


	//   ....[128]....
        /*0be8*/ 	.word	0x0002b020


	//   ....[129]....
        /*0bec*/ 	.word	0x0002b070


	//   ....[130]....
        /*0bf0*/ 	.word	0x0002b160


	//   ....[131]....
        /*0bf4*/ 	.word	0x0002b1f0


	//   ....[132]....
        /*0bf8*/ 	.word	0x0002b250


	//   ....[133]....
        /*0bfc*/ 	.word	0x0002b2b0


	//   ....[134]....
        /*0c00*/ 	.word	0x0002b340


	//   ....[135]....
        /*0c04*/ 	.word	0x0002b3d0


	//   ....[136]....
        /*0c08*/ 	.word	0x0002b430


	//   ....[137]....
        /*0c0c*/ 	.word	0x0002b490


	//   ....[138]....
        /*0c10*/ 	.word	0x0002b820


	//   ....[139]....
        /*0c14*/ 	.word	0x0002bb20


	//   ....[140]....
        /*0c18*/ 	.word	0x0002bca0


	//   ....[141]....
        /*0c1c*/ 	.word	0x0002bcf0


	//   ....[142]....
        /*0c20*/ 	.word	0x0002be70


	//   ....[143]....
        /*0c24*/ 	.word	0x0002bec0


	//   ....[144]....
        /*0c28*/ 	.word	0x0002bff0


	//   ....[145]....
        /*0c2c*/ 	.word	0x0002c040


	//   ....[146]....
        /*0c30*/ 	.word	0x0002c170


	//   ....[147]....
        /*0c34*/ 	.word	0x0002c1c0


	//   ....[148]....
        /*0c38*/ 	.word	0x0002c2f0


	//   ....[149]....
        /*0c3c*/ 	.word	0x0002c340


	//   ....[150]....
        /*0c40*/ 	.word	0x0002c470


	//   ....[151]....
        /*0c44*/ 	.word	0x0002c4c0


	//   ....[152]....
        /*0c48*/ 	.word	0x0002c5f0


	//   ....[153]....
        /*0c4c*/ 	.word	0x0002c640


	//   ....[154]....
        /*0c50*/ 	.word	0x0002c750


	//   ....[155]....
        /*0c54*/ 	.word	0x0002c7a0


	//   ....[156]....
        /*0c58*/ 	.word	0x0002cad0


	//   ....[157]....
        /*0c5c*/ 	.word	0x0002cb80


	//   ....[158]....
        /*0c60*/ 	.word	0x0002cc90


	//   ....[159]....
        /*0c64*/ 	.word	0x0002cd20


	//   ....[160]....
        /*0c68*/ 	.word	0x0002cda0


	//   ....[161]....
        /*0c6c*/ 	.word	0x0002ce20


	//   ....[162]....
        /*0c70*/ 	.word	0x0002cea0


	//   ....[163]....
        /*0c74*/ 	.word	0x0002cf30


	//   ....[164]....
        /*0c78*/ 	.word	0x0002cfd0


	//   ....[165]....
        /*0c7c*/ 	.word	0x0002d090


	//   ....[166]....
        /*0c80*/ 	.word	0x0002d110


	//   ....[167]....
        /*0c84*/ 	.word	0x0002d190


	//   ....[168]....
        /*0c88*/ 	.word	0x0002d210


	//   ....[169]....
        /*0c8c*/ 	.word	0x0002d2a0


	//   ....[170]....
        /*0c90*/ 	.word	0x0002d320


	//   ....[171]....
        /*0c94*/ 	.word	0x0002d3c0


	//   ....[172]....
        /*0c98*/ 	.word	0x0002d450


	//   ....[173]....
        /*0c9c*/ 	.word	0x0002d580


	//----- nvinfo : EIATTR_REG_RECONFIG
	.align		4
.L_513:
        /*0ca0*/ 	.byte	0x01, 0x54
	.zero		2


	//----- nvinfo : EIATTR_SYSCALL_OFFSETS
	.align		4
        /*0ca4*/ 	.byte	0x04, 0x46
        /*0ca6*/ 	.short	(.L_515 - .L_514)


	//   ....[0]....
.L_514:
        /*0ca8*/ 	.word	0x00001dd0


	//   ....[1]....
        /*0cac*/ 	.word	0x00001f20


	//   ....[2]....
        /*0cb0*/ 	.word	0x0000b710


	//   ....[3]....
        /*0cb4*/ 	.word	0x0000ba30


	//   ....[4]....
        /*0cb8*/ 	.word	0x00025af0


	//   ....[5]....
        /*0cbc*/ 	.word	0x00025c40


	//   ....[6]....
        /*0cc0*/ 	.word	0x00025d30


	//   ....[7]....
        /*0cc4*/ 	.word	0x00026650


	//----- nvinfo : EIATTR_MBARRIER_INSTR_OFFSETS
	.align		4
.L_515:
        /*0cc8*/ 	.byte	0x04, 0x39
        /*0cca*/ 	.short	(.L_517 - .L_516)


	//   ....[0]....
.L_516:
        /*0ccc*/ 	.word	0x000002d0
        /*0cd0*/ 	.word	0x000000ff
        /*0cd4*/ 	.word	0x0002a800
        /*0cd8*/ 	.short	0x0100
        /*0cda*/ 	.byte	0x08
	.zero		1


	//   ....[1]....
        /*0cdc*/ 	.word	0x000002e0
        /*0ce0*/ 	.word	0x000000ff
        /*0ce4*/ 	.word	0x0002a820
        /*0ce8*/ 	.short	0x0100
        /*0cea*/ 	.byte	0x08
	.zero		1


	//   ....[2]....
        /*0cec*/ 	.word	0x000003d0
        /*0cf0*/ 	.word	0x000000ff
        /*0cf4*/ 	.word	0x0002a830
        /*0cf8*/ 	.short	0x0100
        /*0cfa*/ 	.byte	0x08
	.zero		1


	//   ....[3]....
        /*0cfc*/ 	.word	0x000003e0
        /*0d00*/ 	.word	0x000000ff
        /*0d04*/ 	.word	0x0002a840
        /*0d08*/ 	.short	0x0100
        /*0d0a*/ 	.byte	0x08
	.zero		1


	//   ....[4]....
        /*0d0c*/ 	.word	0x000003f0
        /*0d10*/ 	.word	0x000000ff
        /*0d14*/ 	.word	0x0002a838
        /*0d18*/ 	.short	0x0100
        /*0d1a*/ 	.byte	0x08
	.zero		1


	//   ....[5]....
        /*0d1c*/ 	.word	0x00000400
        /*0d20*/ 	.word	0x000000ff
        /*0d24*/ 	.word	0x0002a848
        /*0d28*/ 	.short	0x0100
        /*0d2a*/ 	.byte	0x08
	.zero		1


	//   ....[6]....
        /*0d2c*/ 	.word	0x00000530
        /*0d30*/ 	.word	0x000000ff
        /*0d34*/ 	.word	0x0002a850
        /*0d38*/ 	.short	0x0100
        /*0d3a*/ 	.byte	0x08
	.zero		1


	//   ....[7]....
        /*0d3c*/ 	.word	0x00000540
        /*0d40*/ 	.word	0x000000ff
        /*0d44*/ 	.word	0x0002a860
        /*0d48*/ 	.short	0x0100
        /*0d4a*/ 	.byte	0x08
	.zero		1


	//   ....[8]....
        /*0d4c*/ 	.word	0x00000550
        /*0d50*/ 	.word	0x000000ff
        /*0d54*/ 	.word	0x0002a858
        /*0d58*/ 	.short	0x0100
        /*0d5a*/ 	.byte	0x08
	.zero		1


	//   ....[9]....
        /*0d5c*/ 	.word	0x00000560
        /*0d60*/ 	.word	0x000000ff
        /*0d64*/ 	.word	0x0002a868
        /*0d68*/ 	.short	0x0100
        /*0d6a*/ 	.byte	0x08
	.zero		1


	//   ....[10]....
        /*0d6c*/ 	.word	0x00000650
        /*0d70*/ 	.word	0x000000ff
        /*0d74*/ 	.word	0x0002a870
        /*0d78*/ 	.short	0x0100
        /*0d7a*/ 	.byte	0x06
	.zero		1


	//   ....[11]....
        /*0d7c*/ 	.word	0x00000660
        /*0d80*/ 	.word	0x000000ff
        /*0d84*/ 	.word	0x0002a880
        /*0d88*/ 	.short	0x0100
        /*0d8a*/ 	.byte	0x06
	.zero		1


	//   ....[12]....
        /*0d8c*/ 	.word	0x00000670
        /*0d90*/ 	.word	0x000000ff
        /*0d94*/ 	.word	0x0002a878
        /*0d98*/ 	.short	0x0100
        /*0d9a*/ 	.byte	0x06
	.zero		1


	//   ....[13]....
        /*0d9c*/ 	.word	0x00000680
        /*0da0*/ 	.word	0x000000ff
        /*0da4*/ 	.word	0x0002a888
        /*0da8*/ 	.short	0x0100
        /*0daa*/ 	.byte	0x06
	.zero		1


	//   ....[14]....
        /*0dac*/ 	.word	0x000007b0
        /*0db0*/ 	.word	0x000000ff
        /*0db4*/ 	.word	0x0002a890
        /*0db8*/ 	.short	0x0100
        /*0dba*/ 	.byte	0x08
	.zero		1


	//   ....[15]....
        /*0dbc*/ 	.word	0x000007c0
        /*0dc0*/ 	.word	0x000000ff
        /*0dc4*/ 	.word	0x0002a8a0
        /*0dc8*/ 	.short	0x0100
        /*0dca*/ 	.byte	0x08
	.zero		1


	//   ....[16]....
        /*0dcc*/ 	.word	0x000007d0
        /*0dd0*/ 	.word	0x000000ff
        /*0dd4*/ 	.word	0x0002a898
        /*0dd8*/ 	.short	0x0100
        /*0dda*/ 	.byte	0x08
	.zero		1


	//   ....[17]....
        /*0ddc*/ 	.word	0x000007e0
        /*0de0*/ 	.word	0x000000ff
        /*0de4*/ 	.word	0x0002a8a8
        /*0de8*/ 	.short	0x0100
        /*0dea*/ 	.byte	0x08
	.zero		1


	//   ....[18]....
        /*0dec*/ 	.word	0x00000910
        /*0df0*/ 	.word	0x000000ff
        /*0df4*/ 	.word	0x0002a8b0
        /*0df8*/ 	.short	0x0100
        /*0dfa*/ 	.byte	0x08
	.zero		1


	//   ....[19]....
        /*0dfc*/ 	.word	0x00000920
        /*0e00*/ 	.word	0x000000ff
        /*0e04*/ 	.word	0x0002a8c0
        /*0e08*/ 	.short	0x0100
        /*0e0a*/ 	.byte	0x08
	.zero		1


	//   ....[20]....
        /*0e0c*/ 	.word	0x00000930
        /*0e10*/ 	.word	0x000000ff
        /*0e14*/ 	.word	0x0002a8b8
        /*0e18*/ 	.short	0x0100
        /*0e1a*/ 	.byte	0x08
	.zero		1


	//   ....[21]....
        /*0e1c*/ 	.word	0x00000940
        /*0e20*/ 	.word	0x000000ff
        /*0e24*/ 	.word	0x0002a8c8
        /*0e28*/ 	.short	0x0100
        /*0e2a*/ 	.byte	0x08
	.zero		1


	//   ....[22]....
        /*0e2c*/ 	.word	0x00003b70
        /*0e30*/ 	.word	0x00000003
        /*0e34*/ 	.word	0x0002a890
        /*0e38*/ 	.short	0x010a
        /*0e3a*/ 	.byte	0x3f
	.zero		1


	//   ....[23]....
        /*0e3c*/ 	.word	0x00007200
        /*0e40*/ 	.word	0x00000003
        /*0e44*/ 	.word	0x0002a890
        /*0e48*/ 	.short	0x010a
        /*0e4a*/ 	.byte	0x3f
	.zero		1


	//   ....[24]....
        /*0e4c*/ 	.word	0x0000a540
        /*0e50*/ 	.word	0x00000003
        /*0e54*/ 	.word	0x0002a890
        /*0e58*/ 	.short	0x010a
        /*0e5a*/ 	.byte	0x3f
	.zero		1


	//   ....[25]....
        /*0e5c*/ 	.word	0x0000a930
        /*0e60*/ 	.word	0x0000001c
        /*0e64*/ 	.word	0x00000000
        /*0e68*/ 	.short	0x0101
        /*0e6a*/ 	.byte	0x3f
	.zero		1


	//   ....[26]....
        /*0e6c*/ 	.word	0x0000a970
        /*0e70*/ 	.word	0x00000003
        /*0e74*/ 	.word	0x0002a8b0
        /*0e78*/ 	.short	0x010a
        /*0e7a*/ 	.byte	0x3f
	.zero		1


	//   ....[27]....
        /*0e7c*/ 	.word	0x0000ae20
        /*0e80*/ 	.word	0x00000003
        /*0e84*/ 	.word	0x00000000
        /*0e88*/ 	.short	0x0101
        /*0e8a*/ 	.byte	0x3f
	.zero		1


	//   ....[28]....
        /*0e8c*/ 	.word	0x0000b790
        /*0e90*/ 	.word	0x00000010
        /*0e94*/ 	.word	0x0002a800
        /*0e98*/ 	.short	0x010a
        /*0e9a*/ 	.byte	0x3f
	.zero		1


	//   ....[29]....
        /*0e9c*/ 	.word	0x0000b7e0
        /*0ea0*/ 	.word	0x00000010
        /*0ea4*/ 	.word	0x0002a800
        /*0ea8*/ 	.short	0x010a
        /*0eaa*/ 	.byte	0x3f
	.zero		1


	//   ....[30]....
        /*0eac*/ 	.word	0x0000cc20
        /*0eb0*/ 	.word	0x00000010
        /*0eb4*/ 	.word	0x0002a800
        /*0eb8*/ 	.short	0x010a
        /*0eba*/ 	.byte	0x3f
	.zero		1


	//   ....[31]....
        /*0ebc*/ 	.word	0x00010180
        /*0ec0*/ 	.word	0x00000010
        /*0ec4*/ 	.word	0x0002a800
        /*0ec8*/ 	.short	0x010a
        /*0eca*/ 	.byte	0x3f
	.zero		1


	//   ....[32]....
        /*0ecc*/ 	.word	0x00012d20
        /*0ed0*/ 	.word	0x00000015
        /*0ed4*/ 	.word	0x0002a830
        /*0ed8*/ 	.short	0x010a
        /*0eda*/ 	.byte	0x3f
	.zero		1


	//   ....[33]....
        /*0edc*/ 	.word	0x00012d90
        /*0ee0*/ 	.word	0x00000015
        /*0ee4*/ 	.word	0x0002a830
        /*0ee8*/ 	.short	0x010a
        /*0eea*/ 	.byte	0x3f
	.zero		1


	//   ....[34]....
        /*0eec*/ 	.word	0x00013760
        /*0ef0*/ 	.word	0x00000015
        /*0ef4*/ 	.word	0x00000000
        /*0ef8*/ 	.short	0x0101
        /*0efa*/ 	.byte	0x3f
	.zero		1


	//   ....[35]....
        /*0efc*/ 	.word	0x000162b0
        /*0f00*/ 	.word	0x00000015
        /*0f04*/ 	.word	0x0002a830
        /*0f08*/ 	.short	0x010a
        /*0f0a*/ 	.byte	0x3f
	.zero		1


	//   ....[36]....
        /*0f0c*/ 	.word	0x00016320
        /*0f10*/ 	.word	0x00000015
        /*0f14*/ 	.word	0x0002a830
        /*0f18*/ 	.short	0x010a
        /*0f1a*/ 	.byte	0x3f
	.zero		1


	//   ....[37]....
        /*0f1c*/ 	.word	0x00016ea0
        /*0f20*/ 	.word	0x0000000c
        /*0f24*/ 	.word	0x0002a850
        /*0f28*/ 	.short	0x010a
        /*0f2a*/ 	.byte	0x3f
	.zero		1


	//   ....[38]....
        /*0f2c*/ 	.word	0x00016f40
        /*0f30*/ 	.word	0x0000000c
        /*0f34*/ 	.word	0x0002a850
        /*0f38*/ 	.short	0x010a
        /*0f3a*/ 	.byte	0x3f
	.zero		1


	//   ....[39]....
        /*0f3c*/ 	.word	0x00017900
        /*0f40*/ 	.word	0x0000000a
        /*0f44*/ 	.word	0x00000000
        /*0f48*/ 	.short	0x0101
        /*0f4a*/ 	.byte	0x3f
	.zero		1


	//   ....[40]....
        /*0f4c*/ 	.word	0x000186e0
        /*0f50*/ 	.word	0x00000068
        /*0f54*/ 	.word	0x00000000
        /*0f58*/ 	.short	0x0101
        /*0f5a*/ 	.byte	0x3f
	.zero		1


	//   ....[41]....
        /*0f5c*/ 	.word	0x00019ce0
        /*0f60*/ 	.word	0x00000005
        /*0f64*/ 	.word	0x0002a830
        /*0f68*/ 	.short	0x010a
        /*0f6a*/ 	.byte	0x3f
	.zero		1


	//   ....[42]....
        /*0f6c*/ 	.word	0x00019d50
        /*0f70*/ 	.word	0x00000005
        /*0f74*/ 	.word	0x0002a830
        /*0f78*/ 	.short	0x010a
        /*0f7a*/ 	.byte	0x3f
	.zero		1


	//   ....[43]....
        /*0f7c*/ 	.word	0x0001a8d0
        /*0f80*/ 	.word	0x000000c6
        /*0f84*/ 	.word	0x0002a850
        /*0f88*/ 	.short	0x010a
        /*0f8a*/ 	.byte	0x3f
	.zero		1


	//   ....[44]....
        /*0f8c*/ 	.word	0x0001a920
        /*0f90*/ 	.word	0x000000c6
        /*0f94*/ 	.word	0x0002a850
        /*0f98*/ 	.short	0x010a
        /*0f9a*/ 	.byte	0x3f
	.zero		1


	//   ....[45]....
        /*0f9c*/ 	.word	0x0001bcb0
        /*0fa0*/ 	.word	0x00000015
        /*0fa4*/ 	.word	0x00000000
        /*0fa8*/ 	.short	0x0101
        /*0faa*/ 	.byte	0x3f
	.zero		1


	//   ....[46]....
        /*0fac*/ 	.word	0x0001bd20
        /*0fb0*/ 	.word	0x000000c6
        /*0fb4*/ 	.word	0x00000000
        /*0fb8*/ 	.short	0x0101
        /*0fba*/ 	.byte	0x3f
	.zero		1


	//   ....[47]....
        /*0fbc*/ 	.word	0x0001c2e0
        /*0fc0*/ 	.word	0x00000006
        /*0fc4*/ 	.word	0x0002a830
        /*0fc8*/ 	.short	0x010a
        /*0fca*/ 	.byte	0x3f
	.zero		1


	//   ....[48]....
        /*0fcc*/ 	.word	0x0001c350
        /*0fd0*/ 	.word	0x00000006
        /*0fd4*/ 	.word	0x0002a830
        /*0fd8*/ 	.short	0x010a
        /*0fda*/ 	.byte	0x3f
	.zero		1


	//   ....[49]....
        /*0fdc*/ 	.word	0x0001ced0
        /*0fe0*/ 	.word	0x0000000c
        /*0fe4*/ 	.word	0x0002a850
        /*0fe8*/ 	.short	0x010a
        /*0fea*/ 	.byte	0x3f
	.zero		1


	//   ....[50]....
        /*0fec*/ 	.word	0x0001cf70
        /*0ff0*/ 	.word	0x0000000c
        /*0ff4*/ 	.word	0x0002a850
        /*0ff8*/ 	.short	0x010a
        /*0ffa*/ 	.byte	0x3f
	.zero		1


	//   ....[51]....
        /*0ffc*/ 	.word	0x0001d900
        /*1000*/ 	.word	0x00000005
        /*1004*/ 	.word	0x00000000
        /*1008*/ 	.short	0x0101
        /*100a*/ 	.byte	0x3f
	.zero		1


	//   ....[52]....
        /*100c*/ 	.word	0x0001f2d0
        /*1010*/ 	.word	0x00000015
        /*1014*/ 	.word	0x00000000
        /*1018*/ 	.short	0x0101
        /*101a*/ 	.byte	0x3f
	.zero		1


	//   ....[53]....
        /*101c*/ 	.word	0x0001fda0
        /*1020*/ 	.word	0x0000000b
        /*1024*/ 	.word	0x0002a850
        /*1028*/ 	.short	0x010a
        /*102a*/ 	.byte	0x3f
	.zero		1


	//   ....[54]....
        /*102c*/ 	.word	0x0001fe40
        /*1030*/ 	.word	0x0000000b
        /*1034*/ 	.word	0x0002a850
        /*1038*/ 	.short	0x010a
        /*103a*/ 	.byte	0x3f
	.zero		1


	//   ....[55]....
        /*103c*/ 	.word	0x00020310
        /*1040*/ 	.word	0x0000000b
        /*1044*/ 	.word	0x00000000
        /*1048*/ 	.short	0x0101
        /*104a*/ 	.byte	0x3f
	.zero		1


	//   ....[56]....
        /*104c*/ 	.word	0x00021840
        /*1050*/ 	.word	0x00000000
        /*1054*/ 	.word	0x00000000
        /*1058*/ 	.short	0x0101
        /*105a*/ 	.byte	0x3f
	.zero		1


	//   ....[57]....
        /*105c*/ 	.word	0x000241f0
        /*1060*/ 	.word	0x00000007
        /*1064*/ 	.word	0x0002a820
        /*1068*/ 	.short	0x010a
        /*106a*/ 	.byte	0x3f
	.zero		1


	//   ....[58]....
        /*106c*/ 	.word	0x000242d0
        /*1070*/ 	.word	0x00000007
        /*1074*/ 	.word	0x0002a8a0
        /*1078*/ 	.short	0x010a
        /*107a*/ 	.byte	0x3f
	.zero		1


	//   ....[59]....
        /*107c*/ 	.word	0x00024700
        /*1080*/ 	.word	0x00000007
        /*1084*/ 	.word	0x0002a8c0
        /*1088*/ 	.short	0x010a
        /*108a*/ 	.byte	0x3f
	.zero		1


	//   ....[60]....
        /*108c*/ 	.word	0x00024bd0
        /*1090*/ 	.word	0x00000008
        /*1094*/ 	.word	0x0002a8a0
        /*1098*/ 	.short	0x010a
        /*109a*/ 	.byte	0x3f
	.zero		1


	//   ....[61]....
        /*109c*/ 	.word	0x00024ff0
        /*10a0*/ 	.word	0x00000008
        /*10a4*/ 	.word	0x0002a8c0
        /*10a8*/ 	.short	0x010a
        /*10aa*/ 	.byte	0x3f
	.zero		1


	//   ....[62]....
        /*10ac*/ 	.word	0x00026160
        /*10b0*/ 	.word	0x00000000
        /*10b4*/ 	.word	0x0002a840
        /*10b8*/ 	.short	0x010a
        /*10ba*/ 	.byte	0x3f
	.zero		1


	//   ....[63]....
        /*10bc*/ 	.word	0x00027130
        /*10c0*/ 	.word	0x00000008
        /*10c4*/ 	.word	0x0002a800
        /*10c8*/ 	.short	0x0107
        /*10ca*/ 	.byte	0x3f
	.zero		1


	//   ....[64]....
        /*10cc*/ 	.word	0x00027230
        /*10d0*/ 	.word	0x00000002
        /*10d4*/ 	.word	0x0002a800
        /*10d8*/ 	.short	0x0101
        /*10da*/ 	.byte	0x3f
	.zero		1


	//   ....[65]....
        /*10dc*/ 	.word	0x00027250
        /*10e0*/ 	.word	0x00000002
        /*10e4*/ 	.word	0x0002a820
        /*10e8*/ 	.short	0x010a
        /*10ea*/ 	.byte	0x3f
	.zero		1


	//   ....[66]....
        /*10ec*/ 	.word	0x000275e0
        /*10f0*/ 	.word	0x00000003
        /*10f4*/ 	.word	0x0002a840
        /*10f8*/ 	.short	0x010a
        /*10fa*/ 	.byte	0x3f
	.zero		1


	//   ....[67]....
        /*10fc*/ 	.word	0x00027a90
        /*1100*/ 	.word	0x00000002
        /*1104*/ 	.word	0x0002a860
        /*1108*/ 	.short	0x010a
        /*110a*/ 	.byte	0x3f
	.zero		1


	//   ....[68]....
        /*110c*/ 	.word	0x000281a0
        /*1110*/ 	.word	0x00000003
        /*1114*/ 	.word	0x0002a840
        /*1118*/ 	.short	0x010a
        /*111a*/ 	.byte	0x3f
	.zero		1


	//   ....[69]....
        /*111c*/ 	.word	0x00028650
        /*1120*/ 	.word	0x00000002
        /*1124*/ 	.word	0x0002a860
        /*1128*/ 	.short	0x010a
        /*112a*/ 	.byte	0x3f
	.zero		1


	//   ....[70]....
        /*112c*/ 	.word	0x00028cb0
        /*1130*/ 	.word	0x00000003
        /*1134*/ 	.word	0x0002a840
        /*1138*/ 	.short	0x010a
        /*113a*/ 	.byte	0x3f
	.zero		1


	//   ....[71]....
        /*113c*/ 	.word	0x00029150
        /*1140*/ 	.word	0x00000002
        /*1144*/ 	.word	0x0002a860
        /*1148*/ 	.short	0x010a
        /*114a*/ 	.byte	0x3f
	.zero		1


	//   ....[72]....
        /*114c*/ 	.word	0x00029730
        /*1150*/ 	.word	0x00000000
        /*1154*/ 	.word	0x0002a860
        /*1158*/ 	.short	0x010a
        /*115a*/ 	.byte	0x3f
	.zero		1


	//   ....[73]....
        /*115c*/ 	.word	0x0002a8c0
        /*1160*/ 	.word	0x00000000
        /*1164*/ 	.word	0x0002a820
        /*1168*/ 	.short	0x010a
        /*116a*/ 	.byte	0x3f
	.zero		1


	//   ....[74]....
        /*116c*/ 	.word	0x0002aa70
        /*1170*/ 	.word	0x00000006
        /*1174*/ 	.word	0x00000000
        /*1178*/ 	.short	0x010a
        /*117a*/ 	.byte	0x3f
	.zero		1


	//   ....[75]....
        /*117c*/ 	.word	0x0002aae0
        /*1180*/ 	.word	0x00000007
        /*1184*/ 	.word	0x00000000
        /*1188*/ 	.short	0x010a
        /*118a*/ 	.byte	0x3f
	.zero		1


	//   ....[76]....
        /*118c*/ 	.word	0x0002ab50
        /*1190*/ 	.word	0x00000004
        /*1194*/ 	.word	0x00000000
        /*1198*/ 	.short	0x010a
        /*119a*/ 	.byte	0x3f
	.zero		1


	//   ....[77]....
        /*119c*/ 	.word	0x0002ab80
        /*11a0*/ 	.word	0x00000003
        /*11a4*/ 	.word	0x00000000
        /*11a8*/ 	.short	0x010a
        /*11aa*/ 	.byte	0x3f
	.zero		1


	//   ....[78]....
        /*11ac*/ 	.word	0x0002abe0
        /*11b0*/ 	.word	0x00000003
        /*11b4*/ 	.word	0x0002a890
        /*11b8*/ 	.short	0x010a
        /*11ba*/ 	.byte	0x3f
	.zero		1


	//   ....[79]....
        /*11bc*/ 	.word	0x0002ac30
        /*11c0*/ 	.word	0x00000003
        /*11c4*/ 	.word	0x0002a890
        /*11c8*/ 	.short	0x010a
        /*11ca*/ 	.byte	0x3f
	.zero		1


	//   ....[80]....
        /*11cc*/ 	.word	0x0002ac80
        /*11d0*/ 	.word	0x00000003
        /*11d4*/ 	.word	0x0002a890
        /*11d8*/ 	.short	0x010a
        /*11da*/ 	.byte	0x3f
	.zero		1


	//   ....[81]....
        /*11dc*/ 	.word	0x0002acd0
        /*11e0*/ 	.word	0x00000003
        /*11e4*/ 	.word	0x0002a8b0
        /*11e8*/ 	.short	0x010a
        /*11ea*/ 	.byte	0x3f
	.zero		1


	//   ....[82]....
        /*11ec*/ 	.word	0x0002b0b0
        /*11f0*/ 	.word	0x00000010
        /*11f4*/ 	.word	0x0002a800
        /*11f8*/ 	.short	0x010a
        /*11fa*/ 	.byte	0x3f
	.zero		1


	//   ....[83]....
        /*11fc*/ 	.word	0x0002b4c0
        /*1200*/ 	.word	0x00000010
        /*1204*/ 	.word	0x0002a800
        /*1208*/ 	.short	0x010a
        /*120a*/ 	.byte	0x3f
	.zero		1


	//   ....[84]....
        /*120c*/ 	.word	0x0002b510
        /*1210*/ 	.word	0x00000015
        /*1214*/ 	.word	0x0002a830
        /*1218*/ 	.short	0x010a
        /*121a*/ 	.byte	0x3f
	.zero		1


	//   ....[85]....
        /*121c*/ 	.word	0x0002b560
        /*1220*/ 	.word	0x00000015
        /*1224*/ 	.word	0x0002a830
        /*1228*/ 	.short	0x010a
        /*122a*/ 	.byte	0x3f
	.zero		1


	//   ....[86]....
        /*122c*/ 	.word	0x0002b5b0
        /*1230*/ 	.word	0x0000000c
        /*1234*/ 	.word	0x0002a850
        /*1238*/ 	.short	0x010a
        /*123a*/ 	.byte	0x3f
	.zero		1


	//   ....[87]....
        /*123c*/ 	.word	0x0002b600
        /*1240*/ 	.word	0x00000005
        /*1244*/ 	.word	0x0002a830
        /*1248*/ 	.short	0x010a
        /*124a*/ 	.byte	0x3f
	.zero		1


	//   ....[88]....
        /*124c*/ 	.word	0x0002b650
        /*1250*/ 	.word	0x000000c6
        /*1254*/ 	.word	0x0002a850
        /*1258*/ 	.short	0x010a
        /*125a*/ 	.byte	0x3f
	.zero		1


	//   ....[89]....
        /*125c*/ 	.word	0x0002b6a0
        /*1260*/ 	.word	0x00000006
        /*1264*/ 	.word	0x0002a830
        /*1268*/ 	.short	0x010a
        /*126a*/ 	.byte	0x3f
	.zero		1


	//   ....[90]....
        /*126c*/ 	.word	0x0002b6f0
        /*1270*/ 	.word	0x0000000c
        /*1274*/ 	.word	0x0002a850
        /*1278*/ 	.short	0x010a
        /*127a*/ 	.byte	0x3f
	.zero		1


	//   ....[91]....
        /*127c*/ 	.word	0x0002b740
        /*1280*/ 	.word	0x0000000b
        /*1284*/ 	.word	0x0002a850
        /*1288*/ 	.short	0x010a
        /*128a*/ 	.byte	0x3f
	.zero		1


	//   ....[92]....
        /*128c*/ 	.word	0x0002b900
        /*1290*/ 	.word	0x00000006
        /*1294*/ 	.word	0x0002a820
        /*1298*/ 	.short	0x010a
        /*129a*/ 	.byte	0x3f
	.zero		1


	//   ....[93]....
        /*129c*/ 	.word	0x0002b950
        /*12a0*/ 	.word	0x00000007
        /*12a4*/ 	.word	0x0002a8a0
        /*12a8*/ 	.short	0x010a
        /*12aa*/ 	.byte	0x3f
	.zero		1


	//   ....[94]....
        /*12ac*/ 	.word	0x0002b9a0
        /*12b0*/ 	.word	0x00000007
        /*12b4*/ 	.word	0x0002a8c0
        /*12b8*/ 	.short	0x010a
        /*12ba*/ 	.byte	0x3f
	.zero		1


	//   ....[95]....
        /*12bc*/ 	.word	0x0002b9f0
        /*12c0*/ 	.word	0x00000008
        /*12c4*/ 	.word	0x0002a8a0
        /*12c8*/ 	.short	0x010a
        /*12ca*/ 	.byte	0x3f
	.zero		1


	//   ....[96]....
        /*12cc*/ 	.word	0x0002ba40
        /*12d0*/ 	.word	0x00000008
        /*12d4*/ 	.word	0x0002a8c0
        /*12d8*/ 	.short	0x010a
        /*12da*/ 	.byte	0x3f
	.zero		1


	//   ....[97]....
        /*12dc*/ 	.word	0x0002bbe0
        /*12e0*/ 	.word	0x00000000
        /*12e4*/ 	.word	0x0002a840
        /*12e8*/ 	.short	0x010a
        /*12ea*/ 	.byte	0x3f
	.zero		1


	//   ....[98]....
        /*12ec*/ 	.word	0x0002c7f0
        /*12f0*/ 	.word	0x00000002
        /*12f4*/ 	.word	0x0002a820
        /*12f8*/ 	.short	0x010a
        /*12fa*/ 	.byte	0x3f
	.zero		1


	//   ....[99]....
        /*12fc*/ 	.word	0x0002c840
        /*1300*/ 	.word	0x00000003
        /*1304*/ 	.word	0x0002a840
        /*1308*/ 	.short	0x010a
        /*130a*/ 	.byte	0x3f
	.zero		1


	//   ....[100]....
        /*130c*/ 	.word	0x0002c890
        /*1310*/ 	.word	0x00000002
        /*1314*/ 	.word	0x0002a860
        /*1318*/ 	.short	0x010a
        /*131a*/ 	.byte	0x3f
	.zero		1


	//   ....[101]....
        /*131c*/ 	.word	0x0002c8e0
        /*1320*/ 	.word	0x00000003
        /*1324*/ 	.word	0x0002a840
        /*1328*/ 	.short	0x010a
        /*132a*/ 	.byte	0x3f
	.zero		1


	//   ....[102]....
        /*132c*/ 	.word	0x0002c930
        /*1330*/ 	.word	0x00000002
        /*1334*/ 	.word	0x0002a860
        /*1338*/ 	.short	0x010a
        /*133a*/ 	.byte	0x3f
	.zero		1


	//   ....[103]....
        /*133c*/ 	.word	0x0002c980
        /*1340*/ 	.word	0x00000003
        /*1344*/ 	.word	0x0002a840
        /*1348*/ 	.short	0x010a
        /*134a*/ 	.byte	0x3f
	.zero		1


	//   ....[104]....
        /*134c*/ 	.word	0x0002c9d0
        /*1350*/ 	.word	0x00000002
        /*1354*/ 	.word	0x0002a860
        /*1358*/ 	.short	0x010a
        /*135a*/ 	.byte	0x3f
	.zero		1


	//   ....[105]....
        /*135c*/ 	.word	0x0002ca20
        /*1360*/ 	.word	0x00000000
        /*1364*/ 	.word	0x0002a860
        /*1368*/ 	.short	0x010a
        /*136a*/ 	.byte	0x3f
	.zero		1


	//   ....[106]....
        /*136c*/ 	.word	0x0002d4a0
        /*1370*/ 	.word	0x00000000
        /*1374*/ 	.word	0x0002a820
        /*1378*/ 	.short	0x010a
        /*137a*/ 	.byte	0x3f
	.zero		1


	//   ....[107]....
        /*137c*/ 	.word	0x0002d640
        /*1380*/ 	.word	0x00000006
        /*1384*/ 	.word	0x00000000
        /*1388*/ 	.short	0x010a
        /*138a*/ 	.byte	0x3f
	.zero		1


	//   ....[108]....
        /*138c*/ 	.word	0x0002d690
        /*1390*/ 	.word	0x00000007
        /*1394*/ 	.word	0x00000000
        /*1398*/ 	.short	0x010a
        /*139a*/ 	.byte	0x3f
	.zero		1


	//   ....[109]....
        /*139c*/ 	.word	0x0002d6e0
        /*13a0*/ 	.word	0x00000004
        /*13a4*/ 	.word	0x00000000
        /*13a8*/ 	.short	0x010a
        /*13aa*/ 	.byte	0x3f
	.zero		1


	//----- nvinfo : EIATTR_NUM_MBARRIERS
	.align		4
.L_517:
        /*13ac*/ 	.byte	0x03, 0x38
        /*13ae*/ 	.short	0x0016


	//----- nvinfo : EIATTR_EXIT_INSTR_OFFSETS
	.align		4
        /*13b0*/ 	.byte	0x04, 0x1c
        /*13b2*/ 	.short	(.L_519 - .L_518)


	//   ....[0]....
.L_518:
        /*13b4*/ 	.word	0x0002abd0


	//----- nvinfo : EIATTR_MAX_THREADS
	.align		4
.L_519:
        /*13b8*/ 	.byte	0x04, 0x05
        /*13ba*/ 	.short	(.L_521 - .L_520)
.L_520:
        /*13bc*/ 	.word	0x00000180
        /*13c0*/ 	.word	0x00000001
        /*13c4*/ 	.word	0x00000001


	//----- nvinfo : EIATTR_CRS_STACK_SIZE
	.align		4
.L_521:
        /*13c8*/ 	.byte	0x04, 0x1e
        /*13ca*/ 	.short	(.L_523 - .L_522)
.L_522:
        /*13cc*/ 	.word	0x00000000


	//----- nvinfo : EIATTR_CBANK_PARAM_SIZE
	.align		4
.L_523:
        /*13d0*/ 	.byte	0x03, 0x19
        /*13d2*/ 	.short	0x0af0


	//----- nvinfo : EIATTR_PARAM_CBANK
	.align		4
        /*13d4*/ 	.byte	0x04, 0x0a
        /*13d6*/ 	.short	(.L_525 - .L_524)
	.align		4
.L_524:
        /*13d8*/ 	.word	index@(.nv.constant0._ZN7cutlass13device_kernelIN5flash11enable_sm90INS1_16FlashAttnFwdSm90INS1_25CollectiveMainloopFwdSm90ILi2EN4cute5tupleIJNS5_1CILi1EEES8_S8_EEENS6_IJNS7_ILi128EEENS7_ILi96EEENS7_ILi192EEEEEELi128ENS_10bfloat16_tEfNS_4arch4Sm90ELb0ELb1ELb1ELb1ELb0ELb1ELb0ELb1ELb1ELb1ELb0ELb0EEENS1_21CollectiveEpilogueFwdINS6_IJSA_SA_SB_EEES9_SE_SG_Li256ELb1ELb1ELb0ELb0EEENS1_36VarlenDynamicPersistentTileSchedulerILi128ELi96ELi256ELi128ELb0ELb1ELb1ELb1ELb0ELb1EEEEEEEEEvNT_6ParamsE)
        /*13dc*/ 	.short	0x0210
        /*13de*/ 	.short	0x0af0


	//----- nvinfo : EIATTR_SW_WAR
	.align		4
.L_525:
        /*13e0*/ 	.byte	0x04, 0x36
        /*13e2*/ 	.short	(.L_527 - .L_526)
.L_526:
        /*13e4*/ 	.word	0x00000008
.L_527:


//--------------------- .nv.info._ZN7cutlass13device_kernelIN5flash11enable_sm90INS1_16FlashAttnFwdSm90INS1_25CollectiveMainloopFwdSm90ILi2EN4cute5tupleIJNS5_1CILi1EEES8_S8_EEENS6_IJNS7_ILi128EEESA_NS7_ILi192EEEEEELi128ENS_10bfloat16_tEfNS_4arch4Sm90ELb1ELb0ELb1ELb0ELb0ELb0ELb0ELb1ELb1ELb1ELb0ELb0EEENS1_21CollectiveEpilogueFwdINS6_IJSA_SA_SA_EEES9_SD_SF_Li256ELb0ELb1ELb0ELb0EEENS1_30DynamicPersistentTileSchedulerILi256ELi128ELb0ELb1ELb1EEEEEEEEEvNT_6ParamsE --------------------------
	.section	.nv.info._ZN7cutlass13device_kernelIN5flash11enable_sm90INS1_16FlashAttnFwdSm90INS1_25CollectiveMainloopFwdSm90ILi2EN4cute5tupleIJNS5_1CILi1EEES8_S8_EEENS6_IJNS7_ILi128EEESA_NS7_ILi192EEEEEELi128ENS_10bfloat16_tEfNS_4arch4Sm90ELb1ELb0ELb1ELb0ELb0ELb0ELb0ELb1ELb1ELb1ELb0ELb0EEENS1_21CollectiveEpilogueFwdINS6_IJSA_SA_SA_EEES9_SD_SF_Li256ELb0ELb1ELb0ELb0EEENS1_30DynamicPersistentTileSchedulerILi256ELi128ELb0ELb1ELb1EEEEEEEEEvNT_6ParamsE,"",@"SHT_CUDA_INFO"
	.sectionflags	@""
	.align	4


	//----- nvinfo : EIATTR_CUDA_API_VERSION
	.align		4
        /*0000*/ 	.byte	0x04, 0x37
        /*0002*/ 	.short	(.L_529 - .L_528)
.L_528:
        /*0004*/ 	.word	0x00000082


	//----- nvinfo : EIATTR_KPARAM_INFO
	.align		4
.L_529:
        /*0008*/ 	.byte	0x04, 0x17
        /*000a*/ 	.short	(.L_531 - .L_530)
.L_530:
        /*000c*/ 	.word	0x00000000
        /*0010*/ 	.short	0x0000
        /*0012*/ 	.short	0x0070
        /*0014*/ 	.byte	0x00, 0xf0, 0x01, 0x2a


	//----- nvinfo : EIATTR_SPARSE_MMA_MASK
	.align		4
.L_531:
        /*0018*/ 	.byte	0x03, 0x50
        /*001a*/ 	.short	0x0000


	//----- nvinfo : EIATTR_MAXREG_COUNT
	.align		4
        /*001c*/ 	.byte	0x03, 0x1b
        /*001e*/ 	.short	0x00a8


	//----- nvinfo : EIATTR_NUM_BARRIERS
	.align		4
        /*0020*/ 	.byte	0x02, 0x4c
        /*0022*/ 	.byte	0x09
	.zero		1


	//----- nvinfo : EIATTR_EXTERNS
	.align		4
        /*0024*/ 	.byte	0x04, 0x0f
        /*0026*/ 	.short	(.L_533 - .L_532)


	//   ....[0]....
	.align		4
.L_532:
        /*0028*/ 	.word	index@(__assertfail)


	//----- nvinfo : EIATTR_ANNOTATIONS
	.align		4
.L_533:
        /*002c*/ 	.byte	0x04, 0x55
        /*002e*/ 	.short	(.L_535 - .L_534)


	//   ....[0]....
.L_534:
        /* <DEDUP_REMOVED lines=27> */


	//----- nvinfo : EIATTR_MERCURY_ISA_VERSION
	.align		4
.L_535:
        /*01c8*/ 	.byte	0x03, 0x5f
        /*01ca*/ 	.short	0x0101


	//----- nvinfo : EIATTR_INT_WARP_WIDE_INSTR_OFFSETS
	.align		4
        /*01cc*/ 	.byte	0x04, 0x31
        /*01ce*/ 	.short	(.L_537 - .L_536)


	//   ....[0]....
.L_536:
        /*01d0*/ 	.word	0x00000130


	//   ....[1]....
        /*01d4*/ 	.word	0x00000170


	//   ....[2]....
        /*01d8*/ 	.word	0x000001e0


	//   ....[3]....
        /*01dc*/ 	.word	0x0000d670


	//   ....[4]....
        /*01e0*/ 	.word	0x0000d710


	//   ....[5]....
        /*01e4*/ 	.word	0x00010e70


	//   ....[6]....
        /*01e8*/ 	.word	0x00010f10


	//----- nvinfo : EIATTR_COOP_GROUP_MASK_REGIDS
	.align		4
.L_537:
        /*01ec*/ 	.byte	0x04, 0x29
        /*01ee*/ 	.short	(.L_539 - .L_538)


	//   ....[0]....
.L_538:
        /*01f0*/ 	.word	0xffffffff


	//   ....[1]....
        /*01f4*/ 	.word	0xffffffff


	//   ....[2]....
        /*01f8*/ 	.word	0xffffffff


	//   ....[3]....
        /*01fc*/ 	.word	0xffffffff


	//   ....[4]....
        /*0200*/ 	.word	0xffffffff


	//   ....[5]....
        /*0204*/ 	.word	0xffffffff


	//   ....[6]....
        /*0208*/ 	.word	0xffffffff


	//   ....[7]....
        /*020c*/ 	.word	0xffffffff


	//   ....[8]....
        /*0210*/ 	.word	0xffffffff


	//   ....[9]....
        /*0214*/ 	.word	0xffffffff


	//   ....[10]....
        /*0218*/ 	.word	0xffffffff


	//   ....[11]....
        /*021c*/ 	.word	0xffffffff


	//   ....[12]....
        /*0220*/ 	.word	0xffffffff


	//   ....[13]....
        /*0224*/ 	.word	0xffffffff


	//   ....[14]....
        /*0228*/ 	.word	0xffffffff


	//   ....[15]....
        /*022c*/ 	.word	0xffffffff


	//   ....[16]....
        /*0230*/ 	.word	0xffffffff


	//   ....[17]....
        /*0234*/ 	.word	0xffffffff


	//   ....[18]....
        /*0238*/ 	.word	0xffffffff


	//   ....[19]....
        /*023c*/ 	.word	0xffffffff


	//   ....[20]....
        /*0240*/ 	.word	0xffffffff


	//   ....[21]....
        /*0244*/ 	.word	0xffffffff


	//   ....[22]....
        /*0248*/ 	.word	0xffffffff


	//   ....[23]....
        /*024c*/ 	.word	0xffffffff


	//   ....[24]....
        /*0250*/ 	.word	0xffffffff


	//   ....[25]....
        /*0254*/ 	.word	0xffffffff


	//   ....[26]....
        /*0258*/ 	.word	0xffffffff


	//   ....[27]....
        /*025c*/ 	.word	0xffffffff


	//   ....[28]....
        /*0260*/ 	.word	0xffffffff


	//   ....[29]....
        /*0264*/ 	.word	0xffffffff


	//   ....[30]....
        /*0268*/ 	.word	0xffffffff


	//   ....[31]....
        /*026c*/ 	.word	0xffffffff


	//   ....[32]....
        /*0270*/ 	.word	0xffffffff


	//   ....[33]....
        /*0274*/ 	.word	0xffffffff


	//   ....[34]....
        /*0278*/ 	.word	0xffffffff


	//   ....[35]....
        /*027c*/ 	.word	0xffffffff


	//   ....[36]....
        /*0280*/ 	.word	0xffffffff


	//   ....[37]....
        /*0284*/ 	.word	0xffffffff


	//   ....[38]....
        /*0288*/ 	.word	0xffffffff


	//   ....[39]....
        /*028c*/ 	.word	0xffffffff


	//   ....[40]....
        /*0290*/ 	.word	0xffffffff


	//   ....[41]....
        /*0294*/ 	.word	0xffffffff


	//   ....[42]....
        /*0298*/ 	.word	0xffffffff


	//   ....[43]....
        /*029c*/ 	.word	0xffffffff


	//   ....[44]....
        /*02a0*/ 	.word	0xffffffff


	//   ....[45]....
        /*02a4*/ 	.word	0xffffffff


	//   ....[46]....
        /*02a8*/ 	.word	0xffffffff


	//   ....[47]....
        /*02ac*/ 	.word	0xffffffff


	//   ....[48]....
        /*02b0*/ 	.word	0xffffffff


	//   ....[49]....
        /*02b4*/ 	.word	0xffffffff


	//   ....[50]....
        /*02b8*/ 	.word	0xffffffff


	//   ....[51]....
        /*02bc*/ 	.word	0xffffffff


	//   ....[52]....
        /*02c0*/ 	.word	0xffffffff


	//   ....[53]....
        /*02c4*/ 	.word	0xffffffff


	//   ....[54]....
        /*02c8*/ 	.word	0xffffffff


	//   ....[55]....
        /*02cc*/ 	.word	0xffffffff


	//   ....[56]....
        /*02d0*/ 	.word	0xffffffff


	//   ....[57]....
        /*02d4*/ 	.word	0xffffffff


	//   ....[58]....
        /*02d8*/ 	.word	0xffffffff


	//   ....[59]....
        /*02dc*/ 	.word	0xffffffff


	//   ....[60]....
        /*02e0*/ 	.word	0xffffffff


	//   ....[61]....
        /*02e4*/ 	.word	0xffffffff


	//   ....[62]....
        /*02e8*/ 	.word	0xffffffff


	//   ....[63]....
        /*02ec*/ 	.word	0xffffffff


	//   ....[64]....
        /*02f0*/ 	.word	0xffffffff


	//   ....[65]....
        /*02f4*/ 	.word	0xffffffff


	//   ....[66]....
        /*02f8*/ 	.word	0xffffffff


	//   ....[67]....
        /*02fc*/ 	.word	0xffffffff


	//   ....[68]....
        /*0300*/ 	.word	0x0500000f


	//   ....[69]....
        /*0304*/ 	.word	0x0500000f


	//   ....[70]....
        /*0308*/ 	.word	0x0500000f


	//   ....[71]....
        /*030c*/ 	.word	0x0500000f


	//   ....[72]....
        /*0310*/ 	.word	0x0500000f


	//   ....[73]....
        /*0314*/ 	.word	0x0500000f


	//   ....[74]....
        /*0318*/ 	.word	0x0500000f


	//   ....[75]....
        /*031c*/ 	.word	0x0500000f


	//   ....[76]....
        /*0320*/ 	.word	0x0500000f


	//   ....[77]....
        /*0324*/ 	.word	0x0500000f


	//   ....[78]....
        /*0328*/ 	.word	0x0500000f


	//   ....[79]....
        /*032c*/ 	.word	0x0500000f


	//   ....[80]....
        /*0330*/ 	.word	0x0500000f


	//   ....[81]....
        /*0334*/ 	.word	0x0500000f


	//   ....[82]....
        /*0338*/ 	.word	0x0500000f


	//   ....[83]....
        /*033c*/ 	.word	0x0500000f


	//   ....[84]....
        /*0340*/ 	.word	0x0500000f


	//   ....[85]....
        /*0344*/ 	.word	0x0500000f


	//   ....[86]....
        /*0348*/ 	.word	0x0500000f


	//----- nvinfo : EIATTR_COOP_GROUP_INSTR_OFFSETS
	.align		4
.L_539:
        /*034c*/ 	.byte	0x04, 0x28
        /*034e*/ 	.short	(.L_541 - .L_540)


	//   ....[0]....
.L_540:
        /*0350*/ 	.word	0x00000060


	//   ....[1]....
        /*0354*/ 	.word	0x00000140


	//   ....[2]....
        /*0358*/ 	.word	0x00000190


	//   ....[3]....
        /*035c*/ 	.word	0x000003c0


	//   ....[4]....
        /*0360*/ 	.word	0x00000520


	//   ....[5]....
        /*0364*/ 	.word	0x00000640


	//   ....[6]....
        /*0368*/ 	.word	0x000007a0


	//   ....[7]....
        /*036c*/ 	.word	0x000014b0


	//   ....[8]....
        /*0370*/ 	.word	0x00002120


	//   ....[9]....
        /*0374*/ 	.word	0x00002550


	//   ....[10]....
        /*0378*/ 	.word	0x00002d60


	//   ....[11]....
        /*037c*/ 	.word	0x00002db0


	//   ....[12]....
        /*0380*/ 	.word	0x00003900


	//   ....[13]....
        /*0384*/ 	.word	0x00003980


	//   ....[14]....
        /*0388*/ 	.word	0x000056a0


	//   ....[15]....
        /*038c*/ 	.word	0x000060d0


	//   ....[16]....
        /*0390*/ 	.word	0x00006210


	//   ....[17]....
        /*0394*/ 	.word	0x00006370


	//   ....[18]....
        /*0398*/ 	.word	0x00006c70


	//   ....[19]....
        /*039c*/ 	.word	0x00006cc0


	//   ....[20]....
        /*03a0*/ 	.word	0x00009180


	//   ....[21]....
        /*03a4*/ 	.word	0x000091d0


	//   ....[22]....
        /*03a8*/ 	.word	0x00009460


	//   ....[23]....
        /*03ac*/ 	.word	0x000094e0


	//   ....[24]....
        /*03b0*/ 	.word	0x0000a800


	//   ....[25]....
        /*03b4*/ 	.word	0x0000a840


	//   ....[26]....
        /*03b8*/ 	.word	0x0000a930


	//   ....[27]....
        /*03bc*/ 	.word	0x0000a960


	//   ....[28]....
        /*03c0*/ 	.word	0x0000bae0


	//   ....[29]....
        /*03c4*/ 	.word	0x0000bb10


	//   ....[30]....
        /*03c8*/ 	.word	0x0000bb40


	//   ....[31]....
        /*03cc*/ 	.word	0x0000bba0


	//   ....[32]....
        /*03d0*/ 	.word	0x0000c080


	//   ....[33]....
        /*03d4*/ 	.word	0x0000c0c0


	//   ....[34]....
        /*03d8*/ 	.word	0x0000c190


	//   ....[35]....
        /*03dc*/ 	.word	0x0000c1b0


	//   ....[36]....
        /*03e0*/ 	.word	0x0000c280


	//   ....[37]....
        /*03e4*/ 	.word	0x0000c2a0


	//   ....[38]....
        /*03e8*/ 	.word	0x0000c380


	//   ....[39]....
        /*03ec*/ 	.word	0x0000c3a0


	//   ....[40]....
        /*03f0*/ 	.word	0x0000caa0


	//   ....[41]....
        /*03f4*/ 	.word	0x0000cac0


	//   ....[42]....
        /*03f8*/ 	.word	0x0000cb90


	//   ....[43]....
        /*03fc*/ 	.word	0x0000cbb0


	//   ....[44]....
        /*0400*/ 	.word	0x0000cc80


	//   ....[45]....
        /*0404*/ 	.word	0x0000cca0


	//   ....[46]....
        /*0408*/ 	.word	0x0000cd80


	//   ....[47]....
        /*040c*/ 	.word	0x0000cda0


	//   ....[48]....
        /*0410*/ 	.word	0x0000cf10


	//   ....[49]....
        /*0414*/ 	.word	0x0000dc90


	//   ....[50]....
        /*0418*/ 	.word	0x0000e6f0


	//   ....[51]....
        /*041c*/ 	.word	0x0000e730


	//   ....[52]....
        /*0420*/ 	.word	0x0000e800


	//   ....[53]....
        /*0424*/ 	.word	0x0000e810


	//   ....[54]....
        /*0428*/ 	.word	0x0000e8a0


	//   ....[55]....
        /*042c*/ 	.word	0x0000e8b0


	//   ....[56]....
        /*0430*/ 	.word	0x0000e940


	//   ....[57]....
        /*0434*/ 	.word	0x0000e950


	//   ....[58]....
        /*0438*/ 	.word	0x0000e9e0


	//   ....[59]....
        /*043c*/ 	.word	0x0000e9f0


	//   ....[60]....
        /*0440*/ 	.word	0x0000ea80


	//   ....[61]....
        /*0444*/ 	.word	0x0000ea90


	//   ....[62]....
        /*0448*/ 	.word	0x0000eb20


	//   ....[63]....
        /*044c*/ 	.word	0x0000eb30


	//   ....[64]....
        /*0450*/ 	.word	0x0000eb40


	//   ....[65]....
        /*0454*/ 	.word	0x0000eb50


	//   ....[66]....
        /*0458*/ 	.word	0x00011470


	//   ....[67]....
        /*045c*/ 	.word	0x00011660


	//   ....[68]....
        /*0460*/ 	.word	0x00011bf0


	//   ....[69]....
        /*0464*/ 	.word	0x00011d50


	//   ....[70]....
        /*0468*/ 	.word	0x00011db0


	//   ....[71]....
        /*046c*/ 	.word	0x00011f00


	//   ....[72]....
        /*0470*/ 	.word	0x00011f50


	//   ....[73]....
        /*0474*/ 	.word	0x00012070


	//   ....[74]....
        /*0478*/ 	.word	0x000120c0


	//   ....[75]....
        /*047c*/ 	.word	0x000121e0


	//   ....[76]....
        /*0480*/ 	.word	0x00012230


	//   ....[77]....
        /*0484*/ 	.word	0x00012350


	//   ....[78]....
        /*0488*/ 	.word	0x000123a0


	//   ....[79]....
        /*048c*/ 	.word	0x000124c0


	//   ....[80]....
        /*0490*/ 	.word	0x00012510


	//   ....[81]....
        /*0494*/ 	.word	0x00012630


	//   ....[82]....
        /*0498*/ 	.word	0x00012680


	//   ....[83]....
        /*049c*/ 	.word	0x00012780


	//   ....[84]....
        /*04a0*/ 	.word	0x000127d0


	//   ....[85]....
        /*04a4*/ 	.word	0x00012af0


	//   ....[86]....
        /*04a8*/ 	.word	0x00012c10


	//----- nvinfo : EIATTR_REG_RECONFIG
	.align		4
.L_541:
        /*04ac*/ 	.byte	0x01, 0x54
	.zero		2


	//----- nvinfo : EIATTR_SYSCALL_OFFSETS
	.align		4
        /*04b0*/ 	.byte	0x04, 0x46
        /*04b2*/ 	.short	(.L_543 - .L_542)


	//   ....[0]....
.L_542:
        /*04b4*/ 	.word	0x00001690


	//   ....[1]....
        /*04b8*/ 	.word	0x0000d880


	//   ....[2]....
        /*04bc*/ 	.word	0x0000d9d0


	//   ....[3]....
        /*04c0*/ 	.word	0x0000dac0


	//   ....[4]....
        /*04c4*/ 	.word	0x0000e2c0


	//----- nvinfo : EIATTR_MBARRIER_INSTR_OFFSETS
	.align		4
.L_543:
        /*04c8*/ 	.byte	0x04, 0x39
        /*04ca*/ 	.short	(.L_545 - .L_544)


	//   ....[0]....
.L_544:
        /*04cc*/ 	.word	0x00000270
        /*04d0*/ 	.word	0x000000ff
        /*04d4*/ 	.word	0x00034800
        /*04d8*/ 	.short	0x0100
        /*04da*/ 	.byte	0x08
	.zero		1


	//   ....[1]....
        /*04dc*/ 	.word	0x00000280
        /*04e0*/ 	.word	0x000000ff
        /*04e4*/ 	.word	0x00034820
        /*04e8*/ 	.short	0x0100
        /*04ea*/ 	.byte	0x08
	.zero		1


	//   ....[2]....
        /*04ec*/ 	.word	0x00000370
        /*04f0*/ 	.word	0x000000ff
        /*04f4*/ 	.word	0x00034830
        /*04f8*/ 	.short	0x0100
        /*04fa*/ 	.byte	0x08
	.zero		1


	//   ....[3]....
        /*04fc*/ 	.word	0x00000380
        /*0500*/ 	.word	0x000000ff
        /*0504*/ 	.word	0x00034840
        /*0508*/ 	.short	0x0100
        /*050a*/ 	.byte	0x08
	.zero		1


	//   ....[4]....
        /*050c*/ 	.word	0x00000390
        /*0510*/ 	.word	0x000000ff
        /*0514*/ 	.word	0x00034838
        /*0518*/ 	.short	0x0100
        /*051a*/ 	.byte	0x08
	.zero		1


	//   ....[5]....
        /*051c*/ 	.word	0x000003a0
        /*0520*/ 	.word	0x000000ff
        /*0524*/ 	.word	0x00034848
        /*0528*/ 	.short	0x0100
        /*052a*/ 	.byte	0x08
	.zero		1


	//   ....[6]....
        /*052c*/ 	.word	0x000004d0
        /*0530*/ 	.word	0x000000ff
        /*0534*/ 	.word	0x00034850
        /*0538*/ 	.short	0x0100
        /*053a*/ 	.byte	0x08
	.zero		1


	//   ....[7]....
        /*053c*/ 	.word	0x000004e0
        /*0540*/ 	.word	0x000000ff
        /*0544*/ 	.word	0x00034860
        /*0548*/ 	.short	0x0100
        /*054a*/ 	.byte	0x08
	.zero		1


	//   ....[8]....
        /*054c*/ 	.word	0x000004f0
        /*0550*/ 	.word	0x000000ff
        /*0554*/ 	.word	0x00034858
        /*0558*/ 	.short	0x0100
        /*055a*/ 	.byte	0x08
	.zero		1


	//   ....[9]....
        /*055c*/ 	.word	0x00000500
        /*0560*/ 	.word	0x000000ff
        /*0564*/ 	.word	0x00034868
        /*0568*/ 	.short	0x0100
        /*056a*/ 	.byte	0x08
	.zero		1


	//   ....[10]....
        /*056c*/ 	.word	0x000005f0
        /*0570*/ 	.word	0x000000ff
        /*0574*/ 	.word	0x00034870
        /*0578*/ 	.short	0x0100
        /*057a*/ 	.byte	0x06
	.zero		1


	//   ....[11]....
        /*057c*/ 	.word	0x00000600
        /*0580*/ 	.word	0x000000ff
        /*0584*/ 	.word	0x00034880
        /*0588*/ 	.short	0x0100
        /*058a*/ 	.byte	0x06
	.zero		1


	//   ....[12]....
        /*058c*/ 	.word	0x00000610
        /*0590*/ 	.word	0x000000ff
        /*0594*/ 	.word	0x00034878
        /*0598*/ 	.short	0x0100
        /*059a*/ 	.byte	0x06
	.zero		1


	//   ....[13]....
        /*059c*/ 	.word	0x00000620
        /*05a0*/ 	.word	0x000000ff
        /*05a4*/ 	.word	0x00034888
        /*05a8*/ 	.short	0x0100
        /*05aa*/ 	.byte	0x06
	.zero		1


	//   ....[14]....
        /*05ac*/ 	.word	0x00000750
        /*05b0*/ 	.word	0x000000ff
        /*05b4*/ 	.word	0x00034890
        /*05b8*/ 	.short	0x0100
        /*05ba*/ 	.byte	0x08
	.zero		1


	//   ....[15]....
        /*05bc*/ 	.word	0x00000760
        /*05c0*/ 	.word	0x000000ff
        /*05c4*/ 	.word	0x000348a0
        /*05c8*/ 	.short	0x0100
        /*05ca*/ 	.byte	0x08
	.zero		1


	//   ....[16]....
        /*05cc*/ 	.word	0x00000770
        /*05d0*/ 	.word	0x000000ff
        /*05d4*/ 	.word	0x00034898
        /*05d8*/ 	.short	0x0100
        /*05da*/ 	.byte	0x08
	.zero		1


	//   ....[17]....
        /*05dc*/ 	.word	0x00000780
        /*05e0*/ 	.word	0x000000ff
        /*05e4*/ 	.word	0x000348a8
        /*05e8*/ 	.short	0x0100
        /*05ea*/ 	.byte	0x08
	.zero		1


	//   ....[18]....
        /*05ec*/ 	.word	0x000008b0
        /*05f0*/ 	.word	0x000000ff
        /*05f4*/ 	.word	0x000348b0
        /*05f8*/ 	.short	0x0100
        /*05fa*/ 	.byte	0x08
	.zero		1


	//   ....[19]....
        /*05fc*/ 	.word	0x000008c0
        /*0600*/ 	.word	0x000000ff
        /*0604*/ 	.word	0x000348c0
        /*0608*/ 	.short	0x0100
        /*060a*/ 	.byte	0x08
	.zero		1


	//   ....[20]....
        /*060c*/ 	.word	0x000008d0
        /*0610*/ 	.word	0x000000ff
        /*0614*/ 	.word	0x000348b8
        /*0618*/ 	.short	0x0100
        /*061a*/ 	.byte	0x08
	.zero		1


	//   ....[21]....
        /*061c*/ 	.word	0x000008e0
        /*0620*/ 	.word	0x000000ff
        /*0624*/ 	.word	0x000348c8
        /*0628*/ 	.short	0x0100
        /*062a*/ 	.byte	0x08
	.zero		1


	//   ....[22]....
        /*062c*/ 	.word	0x00001730
        /*0630*/ 	.word	0x000000ff
        /*0634*/ 	.word	0x00034800
        /*0638*/ 	.short	0x010a
        /*063a*/ 	.byte	0x26
	.zero		1


	//   ....[23]....
        /*063c*/ 	.word	0x000017b0
        /*0640*/ 	.word	0x00000000
        /*0644*/ 	.word	0x00034830
        /*0648*/ 	.short	0x010a
        /*064a*/ 	.byte	0x3f
	.zero		1


	//   ....[24]....
        /*064c*/ 	.word	0x00001810
        /*0650*/ 	.word	0x00000000
        /*0654*/ 	.word	0x00034830
        /*0658*/ 	.short	0x010a
        /*065a*/ 	.byte	0x3f
	.zero		1


	//   ....[25]....
        /*065c*/ 	.word	0x00002900
        /*0660*/ 	.word	0x00000000
        /*0664*/ 	.word	0x00000000
        /*0668*/ 	.short	0x0101
        /*066a*/ 	.byte	0x3f
	.zero		1


	//   ....[26]....
        /*066c*/ 	.word	0x00004740
        /*0670*/ 	.word	0x000000ff
        /*0674*/ 	.word	0x00034830
        /*0678*/ 	.short	0x010a
        /*067a*/ 	.byte	0x08
	.zero		1


	//   ....[27]....
        /*067c*/ 	.word	0x00004780
        /*0680*/ 	.word	0x000000ff
        /*0684*/ 	.word	0x00034830
        /*0688*/ 	.short	0x010a
        /*068a*/ 	.byte	0x08
	.zero		1


	//   ....[28]....
        /*068c*/ 	.word	0x000050a0
        /*0690*/ 	.word	0x000000ff
        /*0694*/ 	.word	0x00034850
        /*0698*/ 	.short	0x010a
        /*069a*/ 	.byte	0x09
	.zero		1


	//   ....[29]....
        /*069c*/ 	.word	0x000050e0
        /*06a0*/ 	.word	0x000000ff
        /*06a4*/ 	.word	0x00034850
        /*06a8*/ 	.short	0x010a
        /*06aa*/ 	.byte	0x09
	.zero		1


	//   ....[30]....
        /*06ac*/ 	.word	0x00006f50
        /*06b0*/ 	.word	0x00000031
        /*06b4*/ 	.word	0x00000000
        /*06b8*/ 	.short	0x0101
        /*06ba*/ 	.byte	0x3f
	.zero		1


	//   ....[31]....
        /*06bc*/ 	.word	0x00007070
        /*06c0*/ 	.word	0x00000033
        /*06c4*/ 	.word	0x00000000
        /*06c8*/ 	.short	0x0101
        /*06ca*/ 	.byte	0x3f
	.zero		1


	//   ....[32]....
        /*06cc*/ 	.word	0x00007a50
        /*06d0*/ 	.word	0x000000ff
        /*06d4*/ 	.word	0x00034830
        /*06d8*/ 	.short	0x010a
        /*06da*/ 	.byte	0x08
	.zero		1


	//   ....[33]....
        /*06dc*/ 	.word	0x00007a90
        /*06e0*/ 	.word	0x000000ff
        /*06e4*/ 	.word	0x00034830
        /*06e8*/ 	.short	0x010a
        /*06ea*/ 	.byte	0x08
	.zero		1


	//   ....[34]....
        /*06ec*/ 	.word	0x000083b0
        /*06f0*/ 	.word	0x000000ff
        /*06f4*/ 	.word	0x00034850
        /*06f8*/ 	.short	0x010a
        /*06fa*/ 	.byte	0x08
	.zero		1


	//   ....[35]....
        /*06fc*/ 	.word	0x000083f0
        /*0700*/ 	.word	0x000000ff
        /*0704*/ 	.word	0x00034850
        /*0708*/ 	.short	0x010a
        /*070a*/ 	.byte	0x08
	.zero		1


	//   ....[36]....
        /*070c*/ 	.word	0x00009d70
        /*0710*/ 	.word	0x00000023
        /*0714*/ 	.word	0x00000000
        /*0718*/ 	.short	0x0101
        /*071a*/ 	.byte	0x3f
	.zero		1


	//   ....[37]....
        /*071c*/ 	.word	0x00009dc0
        /*0720*/ 	.word	0x0000002e
        /*0724*/ 	.word	0x00000000
        /*0728*/ 	.short	0x0101
        /*072a*/ 	.byte	0x3f
	.zero		1


	//   ....[38]....
        /*072c*/ 	.word	0x0000a770
        /*0730*/ 	.word	0x000000ff
        /*0734*/ 	.word	0x00034850
        /*0738*/ 	.short	0x010a
        /*073a*/ 	.byte	0x05
	.zero		1


	//   ....[39]....
        /*073c*/ 	.word	0x0000a7b0
        /*0740*/ 	.word	0x000000ff
        /*0744*/ 	.word	0x00034850
        /*0748*/ 	.short	0x010a
        /*074a*/ 	.byte	0x05
	.zero		1


	//   ....[40]....
        /*074c*/ 	.word	0x0000acf0
        /*0750*/ 	.word	0x00000002
        /*0754*/ 	.word	0x00000000
        /*0758*/ 	.short	0x0101
        /*075a*/ 	.byte	0x3f
	.zero		1


	//   ....[41]....
        /*075c*/ 	.word	0x0000c0b0
        /*0760*/ 	.word	0x00000024
        /*0764*/ 	.word	0x00000000
        /*0768*/ 	.short	0x0101
        /*076a*/ 	.byte	0x3f
	.zero		1


	//   ....[42]....
        /*076c*/ 	.word	0x0000dea0
        /*0770*/ 	.word	0x00000000
        /*0774*/ 	.word	0x00034840
        /*0778*/ 	.short	0x010a
        /*077a*/ 	.byte	0x3f
	.zero		1


	//   ....[43]....
        /*077c*/ 	.word	0x0000eca0
        /*0780*/ 	.word	0x00000011
        /*0784*/ 	.word	0x00034800
        /*0788*/ 	.short	0x0107
        /*078a*/ 	.byte	0x3f
	.zero		1


	//   ....[44]....
        /*078c*/ 	.word	0x0000edb0
        /*0790*/ 	.word	0x00000011
        /*0794*/ 	.word	0x00034800
        /*0798*/ 	.short	0x0101
        /*079a*/ 	.byte	0x3f
	.zero		1


	//   ....[45]....
        /*079c*/ 	.word	0x0000edd0
        /*07a0*/ 	.word	0x00000011
        /*07a4*/ 	.word	0x00034820
        /*07a8*/ 	.short	0x010a
        /*07aa*/ 	.byte	0x3f
	.zero		1


	//   ....[46]....
        /*07ac*/ 	.word	0x0000f110
        /*07b0*/ 	.word	0x00000002
        /*07b4*/ 	.word	0x00034840
        /*07b8*/ 	.short	0x010a
        /*07ba*/ 	.byte	0x3f
	.zero		1


	//   ....[47]....
        /*07bc*/ 	.word	0x0000f570
        /*07c0*/ 	.word	0x00000003
        /*07c4*/ 	.word	0x00000060
        /*07c8*/ 	.short	0x010a
        /*07ca*/ 	.byte	0x3f
	.zero		1


	//   ....[48]....
        /*07cc*/ 	.word	0x0000fbd0
        /*07d0*/ 	.word	0x00000003
        /*07d4*/ 	.word	0x00034840
        /*07d8*/ 	.short	0x010a
        /*07da*/ 	.byte	0x3f
	.zero		1


	//   ....[49]....
        /*07dc*/ 	.word	0x00010050
        /*07e0*/ 	.word	0x00000002
        /*07e4*/ 	.word	0x00000060
        /*07e8*/ 	.short	0x010a
        /*07ea*/ 	.byte	0x3f
	.zero		1


	//   ....[50]....
        /*07ec*/ 	.word	0x00010600
        /*07f0*/ 	.word	0x00000002
        /*07f4*/ 	.word	0x00034840
        /*07f8*/ 	.short	0x010a
        /*07fa*/ 	.byte	0x3f
	.zero		1


	//   ....[51]....
        /*07fc*/ 	.word	0x00010a80
        /*0800*/ 	.word	0x00000002
        /*0804*/ 	.word	0x00000060
        /*0808*/ 	.short	0x010a
        /*080a*/ 	.byte	0x3f
	.zero		1


	//   ....[52]....
        /*080c*/ 	.word	0x00010fe0
        /*0810*/ 	.word	0x00000000
        /*0814*/ 	.word	0x00034860
        /*0818*/ 	.short	0x010a
        /*081a*/ 	.byte	0x3f
	.zero		1


	//   ....[53]....
        /*081c*/ 	.word	0x000115e0
        /*0820*/ 	.word	0x00000000
        /*0824*/ 	.word	0x00034820
        /*0828*/ 	.short	0x010a
        /*082a*/ 	.byte	0x3f
	.zero		1


	//   ....[54]....
        /*082c*/ 	.word	0x000117d0
        /*0830*/ 	.word	0x00000006
        /*0834*/ 	.word	0x00000000
        /*0838*/ 	.short	0x010a
        /*083a*/ 	.byte	0x3f
	.zero		1


	//   ....[55]....
        /*083c*/ 	.word	0x00011820
        /*0840*/ 	.word	0x00000003
        /*0844*/ 	.word	0x00000000
        /*0848*/ 	.short	0x010a
        /*084a*/ 	.byte	0x3f
	.zero		1


	//   ....[56]....
        /*084c*/ 	.word	0x00011880
        /*0850*/ 	.word	0x00000012
        /*0854*/ 	.word	0x00000000
        /*0858*/ 	.short	0x010a
        /*085a*/ 	.byte	0x3f
	.zero		1


	//   ....[57]....
        /*085c*/ 	.word	0x000118b0
        /*0860*/ 	.word	0x00000003
        /*0864*/ 	.word	0x00000000
        /*0868*/ 	.short	0x010a
        /*086a*/ 	.byte	0x3f
	.zero		1


	//   ....[58]....
        /*086c*/ 	.word	0x00011920
        /*0870*/ 	.word	0x00000003
        /*0874*/ 	.word	0x00034800
        /*0878*/ 	.short	0x010a
        /*087a*/ 	.byte	0x3f
	.zero		1


	//   ....[59]....
        /*087c*/ 	.word	0x00011970
        /*0880*/ 	.word	0x00000000
        /*0884*/ 	.word	0x00034830
        /*0888*/ 	.short	0x010a
        /*088a*/ 	.byte	0x3f
	.zero		1


	//   ....[60]....
        /*088c*/ 	.word	0x000119d0
        /*0890*/ 	.word	0x0000000a
        /*0894*/ 	.word	0x00034830
        /*0898*/ 	.short	0x010a
        /*089a*/ 	.byte	0x3f
	.zero		1


	//   ....[61]....
        /*089c*/ 	.word	0x00011a30
        /*08a0*/ 	.word	0x00000005
        /*08a4*/ 	.word	0x00034850
        /*08a8*/ 	.short	0x010a
        /*08aa*/ 	.byte	0x3f
	.zero		1


	//   ....[62]....
        /*08ac*/ 	.word	0x00011a90
        /*08b0*/ 	.word	0x0000000a
        /*08b4*/ 	.word	0x00034830
        /*08b8*/ 	.short	0x010a
        /*08ba*/ 	.byte	0x3f
	.zero		1


	//   ....[63]....
        /*08bc*/ 	.word	0x00011af0
        /*08c0*/ 	.word	0x00000005
        /*08c4*/ 	.word	0x00034850
        /*08c8*/ 	.short	0x010a
        /*08ca*/ 	.byte	0x3f
	.zero		1


	//   ....[64]....
        /*08cc*/ 	.word	0x00011b50
        /*08d0*/ 	.word	0x00000007
        /*08d4*/ 	.word	0x00034850
        /*08d8*/ 	.short	0x010a
        /*08da*/ 	.byte	0x3f
	.zero		1


	//   ....[65]....
        /*08dc*/ 	.word	0x00011ca0
        /*08e0*/ 	.word	0x00000000
        /*08e4*/ 	.word	0x00034840
        /*08e8*/ 	.short	0x010a
        /*08ea*/ 	.byte	0x3f
	.zero		1


	//   ....[66]....
        /*08ec*/ 	.word	0x00012810
        /*08f0*/ 	.word	0x00000011
        /*08f4*/ 	.word	0x00034820
        /*08f8*/ 	.short	0x010a
        /*08fa*/ 	.byte	0x3f
	.zero		1


	//   ....[67]....
        /*08fc*/ 	.word	0x00012860
        /*0900*/ 	.word	0x00000002
        /*0904*/ 	.word	0x00034840
        /*0908*/ 	.short	0x010a
        /*090a*/ 	.byte	0x3f
	.zero		1


	//   ....[68]....
        /*090c*/ 	.word	0x000128b0
        /*0910*/ 	.word	0x00000003
        /*0914*/ 	.word	0x00000060
        /*0918*/ 	.short	0x010a
        /*091a*/ 	.byte	0x3f
	.zero		1


	//   ....[69]....
        /*091c*/ 	.word	0x00012900
        /*0920*/ 	.word	0x00000003
        /*0924*/ 	.word	0x00034840
        /*0928*/ 	.short	0x010a
        /*092a*/ 	.byte	0x3f
	.zero		1


	//   ....[70]....
        /*092c*/ 	.word	0x00012950
        /*0930*/ 	.word	0x00000002
        /*0934*/ 	.word	0x00000060
        /*0938*/ 	.short	0x010a
        /*093a*/ 	.byte	0x3f
	.zero		1


	//   ....[71]....
        /*093c*/ 	.word	0x000129a0
        /*0940*/ 	.word	0x00000002
        /*0944*/ 	.word	0x00034840
        /*0948*/ 	.short	0x010a
        /*094a*/ 	.byte	0x3f
	.zero		1


	//   ....[72]....
        /*094c*/ 	.word	0x000129f0
        /*0950*/ 	.word	0x00000002
        /*0954*/ 	.word	0x00000060
        /*0958*/ 	.short	0x010a
        /*095a*/ 	.byte	0x3f
	.zero		1


	//   ....[73]....
        /*095c*/ 	.word	0x00012a40
        /*0960*/ 	.word	0x00000000
        /*0964*/ 	.word	0x00034860
        /*0968*/ 	.short	0x010a
        /*096a*/ 	.byte	0x3f
	.zero		1


	//   ....[74]....
        /*096c*/ 	.word	0x00012b30
        /*0970*/ 	.word	0x00000000
        /*0974*/ 	.word	0x00034820
        /*0978*/ 	.short	0x010a
        /*097a*/ 	.byte	0x3f
	.zero		1


	//   ....[75]....
        /*097c*/ 	.word	0x00012cd0
        /*0980*/ 	.word	0x00000006
        /*0984*/ 	.word	0x00000000
        /*0988*/ 	.short	0x010a
        /*098a*/ 	.byte	0x3f
	.zero		1


	//   ....[76]....
        /*098c*/ 	.word	0x00012d20
        /*0990*/ 	.word	0x00000003
        /*0994*/ 	.word	0x00000000
        /*0998*/ 	.short	0x010a
        /*099a*/ 	.byte	0x3f
	.zero		1


	//   ....[77]....
        /*099c*/ 	.word	0x00012d70
        /*09a0*/ 	.word	0x00000012
        /*09a4*/ 	.word	0x00000000
        /*09a8*/ 	.short	0x010a
        /*09aa*/ 	.byte	0x3f
	.zero		1


	//----- nvinfo : EIATTR_NUM_MBARRIERS
	.align		4
.L_545:
        /*09ac*/ 	.byte	0x03, 0x38
        /*09ae*/ 	.short	0x0016


	//----- nvinfo : EIATTR_EXIT_INSTR_OFFSETS
	.align		4
        /*09b0*/ 	.byte	0x04, 0x1c
        /*09b2*/ 	.short	(.L_547 - .L_546)


	//   ....[0]....
.L_546:
        /*09b4*/ 	.word	0x00000a10


	//   ....[1]....
        /*09b8*/ 	.word	0x0000ceb0


	//   ....[2]....
        /*09bc*/ 	.word	0x00011900


	//----- nvinfo : EIATTR_MAX_THREADS
	.align		4
.L_547:
        /*09c0*/ 	.byte	0x04, 0x05
        /*09c2*/ 	.short	(.L_549 - .L_548)
.L_548:
        /*09c4*/ 	.word	0x00000180
        /*09c8*/ 	.word	0x00000001
        /*09cc*/ 	.word	0x00000001


	//----- nvinfo : EIATTR_CRS_STACK_SIZE
	.align		4
.L_549:
        /*09d0*/ 	.byte	0x04, 0x1e
        /*09d2*/ 	.short	(.L_551 - .L_550)
.L_550:
        /*09d4*/ 	.word	0x00000000


	//----- nvinfo : EIATTR_CBANK_PARAM_SIZE
	.align		4
.L_551:
        /*09d8*/ 	.byte	0x03, 0x19
        /*09da*/ 	.short	0x0af0


	//----- nvinfo : EIATTR_PARAM_CBANK
	.align		4
        /*09dc*/ 	.byte	0x04, 0x0a
        /*09de*/ 	.short	(.L_553 - .L_552)
	.align		4
.L_552:
        /*09e0*/ 	.word	index@(.nv.constant0._ZN7cutlass13device_kernelIN5flash11enable_sm90INS1_16FlashAttnFwdSm90INS1_25CollectiveMainloopFwdSm90ILi2EN4cute5tupleIJNS5_1CILi1EEES8_S8_EEENS6_IJNS7_ILi128EEESA_NS7_ILi192EEEEEELi128ENS_10bfloat16_tEfNS_4arch4Sm90ELb1ELb0ELb1ELb0ELb0ELb0ELb0ELb1ELb1ELb1ELb0ELb0EEENS1_21CollectiveEpilogueFwdINS6_IJSA_SA_SA_EEES9_SD_SF_Li256ELb0ELb1ELb0ELb0EEENS1_30DynamicPersistentTileSchedulerILi256ELi128ELb0ELb1ELb1EEEEEEEEEvNT_6ParamsE)
        /*09e4*/ 	.short	0x0210
        /*09e6*/ 	.short	0x0af0


	//----- nvinfo : EIATTR_SW_WAR
	.align		4
.L_553:
        /*09e8*/ 	.byte	0x04, 0x36
        /*09ea*/ 	.short	(.L_555 - .L_554)
.L_554:
        /*09ec*/ 	.word	0x00000008
.L_555:


//--------------------- .nv.info._ZN7cutlass13device_kernelIN5flash11enable_sm90INS1_16FlashAttnFwdSm90INS1_25CollectiveMainloopFwdSm90ILi2EN4cute5tupleIJNS5_1CILi1EEES8_S8_EEENS6_IJNS7_ILi128EEESA_NS7_ILi192EEEEEELi128ENS_10bfloat16_tEfNS_4arch4Sm90ELb1ELb0ELb1ELb1ELb0ELb0ELb0ELb1ELb1ELb1ELb0ELb0EEENS1_21CollectiveEpilogueFwdINS6_IJSA_SA_SA_EEES9_SD_SF_Li256ELb1ELb1ELb0ELb0EEENS1_36VarlenDynamicPersistentTileSchedulerILi128ELi128ELi256ELi128ELb0ELb1ELb1ELb1ELb1ELb1EEEEEEEEEvNT_6ParamsE --------------------------
	.section	.nv.info._ZN7cutlass13device_kernelIN5flash11enable_sm90INS1_16FlashAttnFwdSm90INS1_25CollectiveMainloopFwdSm90ILi2EN4cute5tupleIJNS5_1CILi1EEES8_S8_EEENS6_IJNS7_ILi128EEESA_NS7_ILi192EEEEEELi128ENS_10bfloat16_tEfNS_4arch4Sm90ELb1ELb0ELb1ELb1ELb0ELb0ELb0ELb1ELb1ELb1ELb0ELb0EEENS1_21CollectiveEpilogueFwdINS6_IJSA_SA_SA_EEES9_SD_SF_Li256ELb1ELb1ELb0ELb0EEENS1_36VarlenDynamicPersistentTileSchedulerILi128ELi128ELi256ELi128ELb0ELb1ELb1ELb1ELb1ELb1EEEEEEEEEvNT_6ParamsE,"",@"SHT_CUDA_INFO"
	.sectionflags	@""
	.align	4


	//----- nvinfo : EIATTR_CUDA_API_VERSION
	.align		4
        /*0000*/ 	.byte	0x04, 0x37
        /*0002*/ 	.short	(.L_557 - .L_556)
.L_556:
        /*0004*/ 	.word	0x00000082


	//----- nvinfo : EIATTR_KPARAM_INFO
	.align		4
.L_557:
        /*0008*/ 	.byte	0x04, 0x17
        /*000a*/ 	.short	(.L_559 - .L_558)
.L_558:
        /*000c*/ 	.word	0x00000000
        /*0010*/ 	.short	0x0000
        /*0012*/ 	.short	0x0070
        /*0014*/ 	.byte	0x00, 0xf0, 0x01, 0x2a


	//----- nvinfo : EIATTR_SPARSE_MMA_MASK
	.align		4
.L_559:
        /*0018*/ 	.byte	0x03, 0x50
        /*001a*/ 	.short	0x0000


	//----- nvinfo : EIATTR_MAXREG_COUNT
	.align		4
        /*001c*/ 	.byte	0x03, 0x1b
        /*001e*/ 	.short	0x00a8


	//----- nvinfo : EIATTR_NUM_BARRIERS
	.align		4
        /*0020*/ 	.byte	0x02, 0x4c
        /*0022*/ 	.byte	0x09
	.zero		1


	//----- nvinfo : EIATTR_EXTERNS
	.align		4
        /*0024*/ 	.byte	0x04, 0x0f
        /*0026*/ 	.short	(.L_561 - .L_560)


	//   ....[0]....
	.align		4
.L_560:
        /*0028*/ 	.word	index@(__assertfail)


	//----- nvinfo : EIATTR_ANNOTATIONS
	.align		4
.L_561:
        /*002c*/ 	.byte	0x04, 0x55
        /*002e*/ 	.short	(.L_563 - .L_562)


	//   ....[0]....
.L_562:
        /* <DEDUP_REMOVED lines=74> */


	//----- nvinfo : EIATTR_MERCURY_ISA_VERSION
	.align		4
.L_563:
        /*04c0*/ 	.byte	0x03, 0x5f
        /*04c2*/ 	.short	0x0101


	//----- nvinfo : EIATTR_UNUSED_LOAD_BYTE_OFFSET
	.align		4
        /*04c4*/ 	.byte	0x04, 0x44
        /*04c6*/ 	.short	(.L_565 - .L_564)


	//   ....[0]....
.L_564:
        /*04c8*/ 	.word	0x000009f0
        /*04cc*/ 	.word	0x0000fff0


	//   ....[1]....
        /*04d0*/ 	.word	0x0000ad80
        /*04d4*/ 	.word	0x0000fff0


	//----- nvinfo : EIATTR_INT_WARP_WIDE_INSTR_OFFSETS
	.align		4
.L_565:
        /*04d8*/ 	.byte	0x04, 0x31
        /*04da*/ 	.short	(.L_567 - .L_566)


	//   ....[0]....
.L_566:
        /*04dc*/ 	.word	0x00000120


	//   ....[1]....
        /*04e0*/ 	.word	0x00000160


	//   ....[2]....
        /*04e4*/ 	.word	0x00000220


	//   ....[3]....
        /*04e8*/ 	.word	0x0000e050


	//   ....[4]....
        /*04ec*/ 	.word	0x0000e0e0


	//   ....[5]....
        /*04f0*/ 	.word	0x00011ce0


	//   ....[6]....
        /*04f4*/ 	.word	0x00011d40


	//----- nvinfo : EIATTR_COOP_GROUP_MASK_REGIDS
	.align		4
.L_567:
        /*04f8*/ 	.byte	0x04, 0x29
        /*04fa*/ 	.short	(.L_569 - .L_568)


	//   ....[0]....
.L_568:
        /*04fc*/ 	.word	0xffffffff


	//   ....[1]....
        /*0500*/ 	.word	0xffffffff


	//   ....[2]....
        /*0504*/ 	.word	0xffffffff


	//   ....[3]....
        /*0508*/ 	.word	0xffffffff


	//   ....[4]....
        /*050c*/ 	.word	0xffffffff


	//   ....[5]....
        /*0510*/ 	.word	0xffffffff


	//   ....[6]....
        /*0514*/ 	.word	0xffffffff


	//   ....[7]....
        /*0518*/ 	.word	0xffffffff


	//   ....[8]....
        /*051c*/ 	.word	0xffffffff


	//   ....[9]....
        /*0520*/ 	.word	0xffffffff


	//   ....[10]....
        /*0524*/ 	.word	0xffffffff


	//   ....[11]....
        /*0528*/ 	.word	0xffffffff


	//   ....[12]....
        /*052c*/ 	.word	0xffffffff


	//   ....[13]....
        /*0530*/ 	.word	0xffffffff


	//   ....[14]....
        /*0534*/ 	.word	0xffffffff


	//   ....[15]....
        /*0538*/ 	.word	0xffffffff


	//   ....[16]....
        /*053c*/ 	.word	0xffffffff


	//   ....[17]....
        /*0540*/ 	.word	0xffffffff


	//   ....[18]....
        /*0544*/ 	.word	0xffffffff


	//   ....[19]....
        /*0548*/ 	.word	0xffffffff


	//   ....[20]....
        /*054c*/ 	.word	0xffffffff


	//   ....[21]....
        /*0550*/ 	.word	0xffffffff


	//   ....[22]....
        /*0554*/ 	.word	0xffffffff


	//   ....[23]....
        /*0558*/ 	.word	0xffffffff


	//   ....[24]....
        /*055c*/ 	.word	0xffffffff


	//   ....[25]....
        /*0560*/ 	.word	0xffffffff


	//   ....[26]....
        /*0564*/ 	.word	0xffffffff


	//   ....[27]....
        /*0568*/ 	.word	0xffffffff


	//   ....[28]....
        /*056c*/ 	.word	0xffffffff


	//   ....[29]....
        /*0570*/ 	.word	0xffffffff


	//   ....[30]....
        /*0574*/ 	.word	0xffffffff


	//   ....[31]....
        /*0578*/ 	.word	0xffffffff


	//   ....[32]....
        /*057c*/ 	.word	0xffffffff


	//   ....[33]....
        /*0580*/ 	.word	0xffffffff


	//   ....[34]....
        /*0584*/ 	.word	0xffffffff


	//   ....[35]....
        /*0588*/ 	.word	0xffffffff


	//   ....[36]....
        /*058c*/ 	.word	0xffffffff


	//   ....[37]....
        /*0590*/ 	.word	0xffffffff


	//   ....[38]....
        /*0594*/ 	.word	0xffffffff


	//   ....[39]....
        /*0598*/ 	.word	0xffffffff


	//   ....[40]....
        /*059c*/ 	.word	0xffffffff


	//   ....[41]....
        /*05a0*/ 	.word	0xffffffff


	//   ....[42]....
        /*05a4*/ 	.word	0xffffffff


	//   ....[43]....
        /*05a8*/ 	.word	0xffffffff


	//   ....[44]....
        /*05ac*/ 	.word	0xffffffff


	//   ....[45]....
        /*05b0*/ 	.word	0xffffffff


	//   ....[46]....
        /*05b4*/ 	.word	0xffffffff


	//   ....[47]....
        /*05b8*/ 	.word	0xffffffff


	//   ....[48]....
        /*05bc*/ 	.word	0xffffffff


	//   ....[49]....
        /*05c0*/ 	.word	0xffffffff


	//   ....[50]....
        /*05c4*/ 	.word	0xffffffff


	//   ....[51]....
        /*05c8*/ 	.word	0xffffffff


	//   ....[52]....
        /*05cc*/ 	.word	0xffffffff


	//   ....[53]....
        /*05d0*/ 	.word	0xffffffff


	//   ....[54]....
        /*05d4*/ 	.word	0xffffffff


	//   ....[55]....
        /*05d8*/ 	.word	0xffffffff


	//   ....[56]....
        /*05dc*/ 	.word	0xffffffff


	//   ....[57]....
        /*05e0*/ 	.word	0xffffffff


	//   ....[58]....
        /*05e4*/ 	.word	0xffffffff


	//   ....[59]....
        /*05e8*/ 	.word	0xffffffff


	//   ....[60]....
        /*05ec*/ 	.word	0xffffffff


	//   ....[61]....
        /*05f0*/ 	.word	0xffffffff


	//   ....[62]....
        /*05f4*/ 	.word	0xffffffff


	//   ....[63]....
        /*05f8*/ 	.word	0xffffffff


	//   ....[64]....
        /*05fc*/ 	.word	0xffffffff


	//   ....[65]....
        /*0600*/ 	.word	0xffffffff


	//   ....[66]....
        /*0604*/ 	.word	0xffffffff


	//   ....[67]....
        /*0608*/ 	.word	0xffffffff


	//   ....[68]....
        /*060c*/ 	.word	0xffffffff


	//   ....[69]....
        /*0610*/ 	.word	0xffffffff


	//   ....[70]....
        /*0614*/ 	.word	0xffffffff


	//   ....[71]....
        /*0618*/ 	.word	0xffffffff


	//   ....[72]....
        /*061c*/ 	.word	0xffffffff


	//   ....[73]....
        /*0620*/ 	.word	0xffffffff


	//   ....[74]....
        /*0624*/ 	.word	0xffffffff


	//   ....[75]....
        /*0628*/ 	.word	0xffffffff


	//   ....[76]....
        /*062c*/ 	.word	0xffffffff


	//   ....[77]....
        /*0630*/ 	.word	0xffffffff


	//   ....[78]....
        /*0634*/ 	.word	0xffffffff


	//   ....[79]....
        /*0638*/ 	.word	0xffffffff


	//   ....[80]....
        /*063c*/ 	.word	0xffffffff


	//   ....[81]....
        /*0640*/ 	.word	0xffffffff


	//   ....[82]....
        /*0644*/ 	.word	0xffffffff


	//   ....[83]....
        /*0648*/ 	.word	0xffffffff


	//   ....[84]....
        /*064c*/ 	.word	0xffffffff


	//   ....[85]....
        /*0650*/ 	.word	0xffffffff


	//   ....[86]....
        /*0654*/ 	.word	0xffffffff


	//   ....[87]....
        /*0658*/ 	.word	0xffffffff


	//   ....[88]....
        /*065c*/ 	.word	0xffffffff


	//   ....[89]....
        /*0660*/ 	.word	0xffffffff


	//   ....[90]....
        /*0664*/ 	.word	0xffffffff


	//   ....[91]....
        /*0668*/ 	.word	0xffffffff


	//   ....[92]....
        /*066c*/ 	.word	0xffffffff


	//   ....[93]....
        /*0670*/ 	.word	0xffffffff


	//   ....[94]....
        /*0674*/ 	.word	0xffffffff


	//   ....[95]....
        /*0678*/ 	.word	0xffffffff


	//   ....[96]....
        /*067c*/ 	.word	0xffffffff


	//   ....[97]....
        /*0680*/ 	.word	0xffffffff


	//   ....[98]....
        /*0684*/ 	.word	0xffffffff


	//   ....[99]....
        /*0688*/ 	.word	0x0500000f


	//   ....[100]....
        /*068c*/ 	.word	0x0500000f


	//   ....[101]....
        /*0690*/ 	.word	0x0500000f


	//   ....[102]....
        /*0694*/ 	.word	0x0500000f


	//   ....[103]....
        /*0698*/ 	.word	0x0500000f


	//   ....[104]....
        /*069c*/ 	.word	0x0500000f


	//   ....[105]....
        /*06a0*/ 	.word	0x0500000f


	//   ....[106]....
        /*06a4*/ 	.word	0x0500000f


	//   ....[107]....
        /*06a8*/ 	.word	0x0500000f


	//   ....[108]....
        /*06ac*/ 	.word	0x0500000f


	//   ....[109]....
        /*06b0*/ 	.word	0x0500000f


	//   ....[110]....
        /*06b4*/ 	.word	0x0500000f


	//   ....[111]....
        /*06b8*/ 	.word	0x0500000f


	//   ....[112]....
        /*06bc*/ 	.word	0x0500000f


	//   ....[113]....
        /*06c0*/ 	.word	0x0500000f


	//   ....[114]....
        /*06c4*/ 	.word	0x0500000f


	//   ....[115]....
        /*06c8*/ 	.word	0x0500000f


	//   ....[116]....
        /*06cc*/ 	.word	0x0500000f


	//   ....[117]....
        /*06d0*/ 	.word	0x0500000f


	//   ....[118]....
        /*06d4*/ 	.word	0x0500000f


	//   ....[119]....
        /*06d8*/ 	.word	0x0500000f


	//   ....[120]....
        /*06dc*/ 	.word	0x0500000f


	//   ....[121]....
        /*06e0*/ 	.word	0x0500000f


	//   ....[122]....
        /*06e4*/ 	.word	0x0500000f


	//   ....[123]....
        /*06e8*/ 	.word	0x0500000f


	//   ....[124]....
        /*06ec*/ 	.word	0x0500000f


	//   ....[125]....
        /*06f0*/ 	.word	0x0500000f


	//   ....[126]....
        /*06f4*/ 	.word	0x0500000f


	//   ....[127]....
        /*06f8*/ 	.word	0x0500000f


	//   ....[128]....
        /*06fc*/ 	.word	0x0500000f


	//   ....[129]....
        /*0700*/ 	.word	0x0500000f


	//   ....[130]....
        /*0704*/ 	.word	0x0500000f


	//   ....[131]....
        /*0708*/ 	.word	0x0500000f


	//   ....[132]....
        /*070c*/ 	.word	0x0500000f


	//   ....[133]....
        /*0710*/ 	.word	0x0500000f


	//----- nvinfo : EIATTR_COOP_GROUP_INSTR_OFFSETS
	.align		4
.L_569:
        /*0714*/ 	.byte	0x04, 0x28
        /*0716*/ 	.short	(.L_571 - .L_570)


	//   ....[0]....
.L_570:
        /*0718*/ 	.word	0x00000060


	//   ....[1]....
        /*071c*/ 	.word	0x00000130


	//   ....[2]....
        /*0720*/ 	.word	0x00000230


	//   ....[3]....
        /*0724*/ 	.word	0x000003a0


	//   ....[4]....
        /*0728*/ 	.word	0x00000500


	//   ....[5]....
        /*072c*/ 	.word	0x00000620


	//   ....[6]....
        /*0730*/ 	.word	0x00000780


	//   ....[7]....
        /*0734*/ 	.word	0x000014d0


	//   ....[8]....
        /*0738*/ 	.word	0x000021c0


	//   ....[9]....
        /*073c*/ 	.word	0x000022f0


	//   ....[10]....
        /*0740*/ 	.word	0x00002c50


	//   ....[11]....
        /*0744*/ 	.word	0x00002cc0


	//   ....[12]....
        /*0748*/ 	.word	0x00003760


	//   ....[13]....
        /*074c*/ 	.word	0x000037d0


	//   ....[14]....
        /*0750*/ 	.word	0x00005610


	//   ....[15]....
        /*0754*/ 	.word	0x00005920


	//   ....[16]....
        /*0758*/ 	.word	0x00005ff0


	//   ....[17]....
        /*075c*/ 	.word	0x000060f0


	//   ....[18]....
        /*0760*/ 	.word	0x000069a0


	//   ....[19]....
        /*0764*/ 	.word	0x00006a00


	//   ....[20]....
        /*0768*/ 	.word	0x00008e10


	//   ....[21]....
        /*076c*/ 	.word	0x00008e60


	//   ....[22]....
        /*0770*/ 	.word	0x000090f0


	//   ....[23]....
        /*0774*/ 	.word	0x00009170


	//   ....[24]....
        /*0778*/ 	.word	0x0000a450


	//   ....[25]....
        /*077c*/ 	.word	0x0000a480


	//   ....[26]....
        /*0780*/ 	.word	0x0000a570


	//   ....[27]....
        /*0784*/ 	.word	0x0000a590


	//   ....[28]....
        /*0788*/ 	.word	0x0000b7d0


	//   ....[29]....
        /*078c*/ 	.word	0x0000b810


	//   ....[30]....
        /*0790*/ 	.word	0x0000b840


	//   ....[31]....
        /*0794*/ 	.word	0x0000b880


	//   ....[32]....
        /*0798*/ 	.word	0x0000be00


	//   ....[33]....
        /*079c*/ 	.word	0x0000be30


	//   ....[34]....
        /*07a0*/ 	.word	0x0000bef0


	//   ....[35]....
        /*07a4*/ 	.word	0x0000bf10


	//   ....[36]....
        /*07a8*/ 	.word	0x0000bfd0


	//   ....[37]....
        /*07ac*/ 	.word	0x0000bff0


	//   ....[38]....
        /*07b0*/ 	.word	0x0000c0c0


	//   ....[39]....
        /*07b4*/ 	.word	0x0000c0e0


	//   ....[40]....
        /*07b8*/ 	.word	0x0000c8e0


	//   ....[41]....
        /*07bc*/ 	.word	0x0000c910


	//   ....[42]....
        /*07c0*/ 	.word	0x0000c9e0


	//   ....[43]....
        /*07c4*/ 	.word	0x0000ca00


	//   ....[44]....
        /*07c8*/ 	.word	0x0000cac0


	//   ....[45]....
        /*07cc*/ 	.word	0x0000cae0


	//   ....[46]....
        /*07d0*/ 	.word	0x0000cbb0


	//   ....[47]....
        /*07d4*/ 	.word	0x0000cbd0


	//   ....[48]....
        /*07d8*/ 	.word	0x0000cd10


	//   ....[49]....
        /*07dc*/ 	.word	0x0000cee0


	//   ....[50]....
        /*07e0*/ 	.word	0x0000cf10


	//   ....[51]....
        /*07e4*/ 	.word	0x0000cf40


	//   ....[52]....
        /*07e8*/ 	.word	0x0000cf70


	//   ....[53]....
        /*07ec*/ 	.word	0x0000cfa0


	//   ....[54]....
        /*07f0*/ 	.word	0x0000cfd0


	//   ....[55]....
        /*07f4*/ 	.word	0x0000d140


	//   ....[56]....
        /*07f8*/ 	.word	0x0000d170


	//   ....[57]....
        /*07fc*/ 	.word	0x0000d1a0


	//   ....[58]....
        /*0800*/ 	.word	0x0000d1d0


	//   ....[59]....
        /*0804*/ 	.word	0x0000d200


	//   ....[60]....
        /*0808*/ 	.word	0x0000d230


	//   ....[61]....
        /*080c*/ 	.word	0x0000d2d0


	//   ....[62]....
        /*0810*/ 	.word	0x0000d330


	//   ....[63]....
        /*0814*/ 	.word	0x0000d3c0


	//   ....[64]....
        /*0818*/ 	.word	0x0000e650


	//   ....[65]....
        /*081c*/ 	.word	0x0000f2e0


	//   ....[66]....
        /*0820*/ 	.word	0x0000f2f0


	//   ....[67]....
        /*0824*/ 	.word	0x0000f300


	//   ....[68]....
        /*0828*/ 	.word	0x0000f350


	//   ....[69]....
        /*082c*/ 	.word	0x0000f420


	//   ....[70]....
        /*0830*/ 	.word	0x0000f460


	//   ....[71]....
        /*0834*/ 	.word	0x0000f510


	//   ....[72]....
        /*0838*/ 	.word	0x0000f530


	//   ....[73]....
        /*083c*/ 	.word	0x0000f5d0


	//   ....[74]....
        /*0840*/ 	.word	0x0000f5f0


	//   ....[75]....
        /*0844*/ 	.word	0x0000f690


	//   ....[76]....
        /*0848*/ 	.word	0x0000f6b0


	//   ....[77]....
        /*084c*/ 	.word	0x0000f750


	//   ....[78]....
        /*0850*/ 	.word	0x0000f770


	//   ....[79]....
        /*0854*/ 	.word	0x0000f780


	//   ....[80]....
        /*0858*/ 	.word	0x0000f790


	//   ....[81]....
        /*085c*/ 	.word	0x00012400


	//   ....[82]....
        /*0860*/ 	.word	0x00012460


	//   ....[83]....
        /*0864*/ 	.word	0x00012490


	//   ....[84]....
        /*0868*/ 	.word	0x000124a0


	//   ....[85]....
        /*086c*/ 	.word	0x000124d0


	//   ....[86]....
        /*0870*/ 	.word	0x00012500


	//   ....[87]....
        /*0874*/ 	.word	0x00012530


	//   ....[88]....
        /*0878*/ 	.word	0x00012560


	//   ....[89]....
        /*087c*/ 	.word	0x000126e0


	//   ....[90]....
        /*0880*/ 	.word	0x00012710


	//   ....[91]....
        /*0884*/ 	.word	0x00012740


	//   ....[92]....
        /*0888*/ 	.word	0x00012770


	//   ....[93]....
        /*088c*/ 	.word	0x000127a0


	//   ....[94]....
        /*0890*/ 	.word	0x000127d0


	//   ....[95]....
        /*0894*/ 	.word	0x00012890


	//   ....[96]....
        /*0898*/ 	.word	0x000128b0


	//   ....[97]....
        /*089c*/ 	.word	0x00012920


	//   ....[98]....
        /*08a0*/ 	.word	0x00012ff0


	//   ....[99]....
        /*08a4*/ 	.word	0x000135c0


	//   ....[100]....
        /*08a8*/ 	.word	0x00013780


	//   ....[101]....
        /*08ac*/ 	.word	0x000137d0


	//   ....[102]....
        /*08b0*/ 	.word	0x00013830


	//   ....[103]....
        /*08b4*/ 	.word	0x000138d0


	//   ....[104]....
        /*08b8*/ 	.word	0x000139a0


	//   ....[105]....
        /*08bc*/ 	.word	0x00013a40


	//   ....[106]....
        /*08c0*/ 	.word	0x00013b10


	//   ....[107]....
        /*08c4*/ 	.word	0x00013c40


	//   ....[108]....
        /*08c8*/ 	.word	0x00013ca0


	//   ....[109]....
        /*08cc*/ 	.word	0x00013dc0


	//   ....[110]....
        /*08d0*/ 	.word	0x00013e20


	//   ....[111]....
        /*08d4*/ 	.word	0x00013f40


	//   ....[112]....
        /*08d8*/ 	.word	0x00013fa0


	//   ....[113]....
        /*08dc*/ 	.word	0x000140b0


	//   ....[114]....
        /*08e0*/ 	.word	0x00014110


	//   ....[115]....
        /*08e4*/ 	.word	0x000141b0


	//   ....[116]....
        /*08e8*/ 	.word	0x00014540


	//   ....[117]....
        /*08ec*/ 	.word	0x000145e0


	//   ....[118]....
        /*08f0*/ 	.word	0x00014700


	//   ....[119]....
        /*08f4*/ 	.word	0x00014770


	//   ....[120]....
        /*08f8*/ 	.word	0x000147f0


	//   ....[121]....
        /*08fc*/ 	.word	0x00014870


	//   ....[122]....
        /*0900*/ 	.word	0x000148f0


	//   ....[123]....
        /*0904*/ 	.word	0x00014980


	//   ....[124]....
        /*0908*/ 	.word	0x00014a20


	//   ....[125]....
        /*090c*/ 	.word	0x00014ac0


	//   ....[126]....
        /*0910*/ 	.word	0x00014b30


	//   ....[127]....
        /*0914*/ 	.word	0x00014ba0


	//   ....[128]....
        /*0918*/ 	.word	0x00014c10


	//   ....[129]....
        /*091c*/ 	.word	0x00014c90


	//   ....[130]....
        /*0920*/ 	.word	0x00014d10


	//   ....[131]....
        /*0924*/ 	.word	0x00014db0


	//   ....[132]....
        /*0928*/ 	.word	0x00014e40


	//   ....[133]....
        /*092c*/ 	.word	0x00014f70


	//----- nvinfo : EIATTR_REG_RECONFIG
	.align		4
.L_571:
        /*0930*/ 	.byte	0x01, 0x54
	.zero		2


	//----- nvinfo : EIATTR_SYSCALL_OFFSETS
	.align		4
        /*0934*/ 	.byte	0x04, 0x46
        /*0936*/ 	.short	(.L_573 - .L_572)


	//   ....[0]....
.L_572:
        /*0938*/ 	.word	0x000016b0


	//   ....[1]....
        /*093c*/ 	.word	0x0000e250


	//   ....[2]....
        /*0940*/ 	.word	0x0000e3b0


	//   ....[3]....
        /*0944*/ 	.word	0x0000e4b0


	//   ....[4]....
        /*0948*/ 	.word	0x0000ee90


	//----- nvinfo : EIATTR_MBARRIER_INSTR_OFFSETS
	.align		4
.L_573:
        /*094c*/ 	.byte	0x04, 0x39
        /*094e*/ 	.short	(.L_575 - .L_574)


	//   ....[0]....
.L_574:
        /*0950*/ 	.word	0x00000250
        /*0954*/ 	.word	0x000000ff
        /*0958*/ 	.word	0x00034800
        /*095c*/ 	.short	0x0100
        /*095e*/ 	.byte	0x08
	.zero		1


	//   ....[1]....
        /*0960*/ 	.word	0x00000260
        /*0964*/ 	.word	0x000000ff
        /*0968*/ 	.word	0x00034820
        /*096c*/ 	.short	0x0100
        /*096e*/ 	.byte	0x08
	.zero		1


	//   ....[2]....
        /*0970*/ 	.word	0x00000350
        /*0974*/ 	.word	0x000000ff
        /*0978*/ 	.word	0x00034830
        /*097c*/ 	.short	0x0100
        /*097e*/ 	.byte	0x08
	.zero		1


	//   ....[3]....
        /*0980*/ 	.word	0x00000360
        /*0984*/ 	.word	0x000000ff
        /*0988*/ 	.word	0x00034840
        /*098c*/ 	.short	0x0100
        /*098e*/ 	.byte	0x08
	.zero		1


	//   ....[4]....
        /*0990*/ 	.word	0x00000370
        /*0994*/ 	.word	0x000000ff
        /*0998*/ 	.word	0x00034838
        /*099c*/ 	.short	0x0100
        /*099e*/ 	.byte	0x08
	.zero		1


	//   ....[5]....
        /*09a0*/ 	.word	0x00000380
        /*09a4*/ 	.word	0x000000ff
        /*09a8*/ 	.word	0x00034848
        /*09ac*/ 	.short	0x0100
        /*09ae*/ 	.byte	0x08
	.zero		1


	//   ....[6]....
        /*09b0*/ 	.word	0x000004b0
        /*09b4*/ 	.word	0x000000ff
        /*09b8*/ 	.word	0x00034850
        /*09bc*/ 	.short	0x0100
        /*09be*/ 	.byte	0x08
	.zero		1


	//   ....[7]....
        /*09c0*/ 	.word	0x000004c0
        /*09c4*/ 	.word	0x000000ff
        /*09c8*/ 	.word	0x00034860
        /*09cc*/ 	.short	0x0100
        /*09ce*/ 	.byte	0x08
	.zero		1


	//   ....[8]....
        /*09d0*/ 	.word	0x000004d0
        /*09d4*/ 	.word	0x000000ff
        /*09d8*/ 	.word	0x00034858
        /*09dc*/ 	.short	0x0100
        /*09de*/ 	.byte	0x08
	.zero		1


	//   ....[9]....
        /*09e0*/ 	.word	0x000004e0
        /*09e4*/ 	.word	0x000000ff
        /*09e8*/ 	.word	0x00034868
        /*09ec*/ 	.short	0x0100
        /*09ee*/ 	.byte	0x08
	.zero		1


	//   ....[10]....
        /*09f0*/ 	.word	0x000005d0
        /*09f4*/ 	.word	0x000000ff
        /*09f8*/ 	.word	0x00034870
        /*09fc*/ 	.short	0x0100
        /*09fe*/ 	.byte	0x06
	.zero		1


	//   ....[11]....
        /*0a00*/ 	.word	0x000005e0
        /*0a04*/ 	.word	0x000000ff
        /*0a08*/ 	.word	0x00034880
        /*0a0c*/ 	.short	0x0100
        /*0a0e*/ 	.byte	0x06
	.zero		1


	//   ....[12]....
        /*0a10*/ 	.word	0x000005f0
        /*0a14*/ 	.word	0x000000ff
        /*0a18*/ 	.word	0x00034878
        /*0a1c*/ 	.short	0x0100
        /*0a1e*/ 	.byte	0x06
	.zero		1


	//   ....[13]....
        /*0a20*/ 	.word	0x00000600
        /*0a24*/ 	.word	0x000000ff
        /*0a28*/ 	.word	0x00034888
        /*0a2c*/ 	.short	0x0100
        /*0a2e*/ 	.byte	0x06
	.zero		1


	//   ....[14]....
        /*0a30*/ 	.word	0x00000730
        /*0a34*/ 	.word	0x000000ff
        /*0a38*/ 	.word	0x00034890
        /*0a3c*/ 	.short	0x0100
        /*0a3e*/ 	.byte	0x08
	.zero		1


	//   ....[15]....
        /*0a40*/ 	.word	0x00000740
        /*0a44*/ 	.word	0x000000ff
        /*0a48*/ 	.word	0x000348a0
        /*0a4c*/ 	.short	0x0100
        /*0a4e*/ 	.byte	0x08
	.zero		1


	//   ....[16]....
        /*0a50*/ 	.word	0x00000750
        /*0a54*/ 	.word	0x000000ff
        /*0a58*/ 	.word	0x00034898
        /*0a5c*/ 	.short	0x0100
        /*0a5e*/ 	.byte	0x08
	.zero		1


	//   ....[17]....
        /*0a60*/ 	.word	0x00000760
        /*0a64*/ 	.word	0x000000ff
        /*0a68*/ 	.word	0x000348a8
        /*0a6c*/ 	.short	0x0100
        /*0a6e*/ 	.byte	0x08
	.zero		1


	//   ....[18]....
        /*0a70*/ 	.word	0x00000890
        /*0a74*/ 	.word	0x000000ff
        /*0a78*/ 	.word	0x000348b0
        /*0a7c*/ 	.short	0x0100
        /*0a7e*/ 	.byte	0x08
	.zero		1


	//   ....[19]....
        /*0a80*/ 	.word	0x000008a0
        /*0a84*/ 	.word	0x000000ff
        /*0a88*/ 	.word	0x000348c0
        /*0a8c*/ 	.short	0x0100
        /*0a8e*/ 	.byte	0x08
	.zero		1


	//   ....[20]....
        /*0a90*/ 	.word	0x000008b0
        /*0a94*/ 	.word	0x000000ff
        /*0a98*/ 	.word	0x000348b8
        /*0a9c*/ 	.short	0x0100
        /*0a9e*/ 	.byte	0x08
	.zero		1


	//   ....[21]....
        /*0aa0*/ 	.word	0x000008c0
        /*0aa4*/ 	.word	0x000000ff
        /*0aa8*/ 	.word	0x000348c8
        /*0aac*/ 	.short	0x0100
        /*0aae*/ 	.byte	0x08
	.zero		1


	//   ....[22]....
        /*0ab0*/ 	.word	0x00001710
        /*0ab4*/ 	.word	0x000000ff
        /*0ab8*/ 	.word	0x00034800
        /*0abc*/ 	.short	0x010a
        /*0abe*/ 	.byte	0x25
	.zero		1


	//   ....[23]....
        /*0ac0*/ 	.word	0x00001790
        /*0ac4*/ 	.word	0x00000000
        /*0ac8*/ 	.word	0x00034830
        /*0acc*/ 	.short	0x010a
        /*0ace*/ 	.byte	0x3f
	.zero		1


	//   ....[24]....
        /*0ad0*/ 	.word	0x000017f0
        /*0ad4*/ 	.word	0x00000000
        /*0ad8*/ 	.word	0x00034830
        /*0adc*/ 	.short	0x010a
        /*0ade*/ 	.byte	0x3f
	.zero		1


	//   ....[25]....
        /*0ae0*/ 	.word	0x00002610
        /*0ae4*/ 	.word	0x00000000
        /*0ae8*/ 	.word	0x00000000
        /*0aec*/ 	.short	0x0101
        /*0aee*/ 	.byte	0x3f
	.zero		1


	//   ....[26]....
        /*0af0*/ 	.word	0x000045d0
        /*0af4*/ 	.word	0x000000ff
        /*0af8*/ 	.word	0x00034830
        /*0afc*/ 	.short	0x010a
        /*0afe*/ 	.byte	0x3b
	.zero		1


	//   ....[27]....
        /*0b00*/ 	.word	0x00004610
        /*0b04*/ 	.word	0x000000ff
        /*0b08*/ 	.word	0x00034830
        /*0b0c*/ 	.short	0x010a
        /*0b0e*/ 	.byte	0x3b
	.zero		1


	//   ....[28]....
        /*0b10*/ 	.word	0x00004e40
        /*0b14*/ 	.word	0x000000ff
        /*0b18*/ 	.word	0x00034850
        /*0b1c*/ 	.short	0x010a
        /*0b1e*/ 	.byte	0x07
	.zero		1


	//   ....[29]....
        /*0b20*/ 	.word	0x00004e80
        /*0b24*/ 	.word	0x000000ff
        /*0b28*/ 	.word	0x00034850
        /*0b2c*/ 	.short	0x010a
        /*0b2e*/ 	.byte	0x07
	.zero		1


	//   ....[30]....
        /*0b30*/ 	.word	0x00006de0
        /*0b34*/ 	.word	0x0000002f
        /*0b38*/ 	.word	0x00000000
        /*0b3c*/ 	.short	0x0101
        /*0b3e*/ 	.byte	0x3f
	.zero		1


	//   ....[31]....
        /*0b40*/ 	.word	0x00006e50
        /*0b44*/ 	.word	0x00000031
        /*0b48*/ 	.word	0x00000000
        /*0b4c*/ 	.short	0x0101
        /*0b4e*/ 	.byte	0x3f
	.zero		1


	//   ....[32]....
        /*0b50*/ 	.word	0x000077b0
        /*0b54*/ 	.word	0x000000ff
        /*0b58*/ 	.word	0x00034830
        /*0b5c*/ 	.short	0x010a
        /*0b5e*/ 	.byte	0x06
	.zero		1


	//   ....[33]....
        /*0b60*/ 	.word	0x000077f0
        /*0b64*/ 	.word	0x000000ff
        /*0b68*/ 	.word	0x00034830
        /*0b6c*/ 	.short	0x010a
        /*0b6e*/ 	.byte	0x06
	.zero		1


	//   ....[34]....
        /*0b70*/ 	.word	0x00008020
        /*0b74*/ 	.word	0x000000ff
        /*0b78*/ 	.word	0x00034850
        /*0b7c*/ 	.short	0x010a
        /*0b7e*/ 	.byte	0x07
	.zero		1


	//   ....[35]....
        /*0b80*/ 	.word	0x00008060
        /*0b84*/ 	.word	0x000000ff
        /*0b88*/ 	.word	0x00034850
        /*0b8c*/ 	.short	0x010a
        /*0b8e*/ 	.byte	0x07
	.zero		1


	//   ....[36]....
        /*0b90*/ 	.word	0x000099c0
        /*0b94*/ 	.word	0x0000001d
        /*0b98*/ 	.word	0x00000000
        /*0b9c*/ 	.short	0x0101
        /*0b9e*/ 	.byte	0x3f
	.zero		1


	//   ....[37]....
        /*0ba0*/ 	.word	0x00009a10
        /*0ba4*/ 	.word	0x0000002c
        /*0ba8*/ 	.word	0x00000000
        /*0bac*/ 	.short	0x0101
        /*0bae*/ 	.byte	0x3f
	.zero		1


	//   ....[38]....
        /*0bb0*/ 	.word	0x0000a3c0
        /*0bb4*/ 	.word	0x000000ff
        /*0bb8*/ 	.word	0x00034850
        /*0bbc*/ 	.short	0x010a
        /*0bbe*/ 	.byte	0x05
	.zero		1


	//   ....[39]....
        /*0bc0*/ 	.word	0x0000a400
        /*0bc4*/ 	.word	0x000000ff
        /*0bc8*/ 	.word	0x00034850
        /*0bcc*/ 	.short	0x010a
        /*0bce*/ 	.byte	0x05
	.zero		1


	//   ....[40]....
        /*0bd0*/ 	.word	0x0000a920
        /*0bd4*/ 	.word	0x00000005
        /*0bd8*/ 	.word	0x00000000
        /*0bdc*/ 	.short	0x0101
        /*0bde*/ 	.byte	0x3f
	.zero		1


	//   ....[41]....
        /*0be0*/ 	.word	0x0000bde0
        /*0be4*/ 	.word	0x00000003
        /*0be8*/ 	.word	0x00000000
        /*0bec*/ 	.short	0x0101
        /*0bee*/ 	.byte	0x3f
	.zero		1


	//   ....[42]....
        /*0bf0*/ 	.word	0x0000e8e0
        /*0bf4*/ 	.word	0x00000000
        /*0bf8*/ 	.word	0x00034840
        /*0bfc*/ 	.short	0x010a
        /*0bfe*/ 	.byte	0x3f
	.zero		1


	//   ....[43]....
        /*0c00*/ 	.word	0x0000f910
        /*0c04*/ 	.word	0x00000009
        /*0c08*/ 	.word	0x00034800
        /*0c0c*/ 	.short	0x0107
        /*0c0e*/ 	.byte	0x3f
	.zero		1


	//   ....[44]....
        /*0c10*/ 	.word	0x0000fa20
        /*0c14*/ 	.word	0x00000002
        /*0c18*/ 	.word	0x00034800
        /*0c1c*/ 	.short	0x0101
        /*0c1e*/ 	.byte	0x3f
	.zero		1


	//   ....[45]....
        /*0c20*/ 	.word	0x0000fa40
        /*0c24*/ 	.word	0x00000002
        /*0c28*/ 	.word	0x00034820
        /*0c2c*/ 	.short	0x010a
        /*0c2e*/ 	.byte	0x3f
	.zero		1


	//   ....[46]....
        /*0c30*/ 	.word	0x0000fda0
        /*0c34*/ 	.word	0x00000002
        /*0c38*/ 	.word	0x00034840
        /*0c3c*/ 	.short	0x010a
        /*0c3e*/ 	.byte	0x3f
	.zero		1


	//   ....[47]....
        /*0c40*/ 	.word	0x00010250
        /*0c44*/ 	.word	0x00000002
        /*0c48*/ 	.word	0x00000060
        /*0c4c*/ 	.short	0x010a
        /*0c4e*/ 	.byte	0x3f
	.zero		1


	//   ....[48]....
        /*0c50*/ 	.word	0x00010920
        /*0c54*/ 	.word	0x00000003
        /*0c58*/ 	.word	0x00034840
        /*0c5c*/ 	.short	0x010a
        /*0c5e*/ 	.byte	0x3f
	.zero		1


	//   ....[49]....
        /*0c60*/ 	.word	0x00010dd0
        /*0c64*/ 	.word	0x00000002
        /*0c68*/ 	.word	0x00000060
        /*0c6c*/ 	.short	0x010a
        /*0c6e*/ 	.byte	0x3f
	.zero		1


	//   ....[50]....
        /*0c70*/ 	.word	0x000113f0
        /*0c74*/ 	.word	0x00000002
        /*0c78*/ 	.word	0x00034840
        /*0c7c*/ 	.short	0x010a
        /*0c7e*/ 	.byte	0x3f
	.zero		1


	//   ....[51]....
        /*0c80*/ 	.word	0x000118a0
        /*0c84*/ 	.word	0x00000002
        /*0c88*/ 	.word	0x00000060
        /*0c8c*/ 	.short	0x010a
        /*0c8e*/ 	.byte	0x3f
	.zero		1


	//   ....[52]....
        /*0c90*/ 	.word	0x00011e50
        /*0c94*/ 	.word	0x00000000
        /*0c98*/ 	.word	0x00034860
        /*0c9c*/ 	.short	0x010a
        /*0c9e*/ 	.byte	0x3f
	.zero		1


	//   ....[53]....
        /*0ca0*/ 	.word	0x00012f70
        /*0ca4*/ 	.word	0x00000000
        /*0ca8*/ 	.word	0x00034820
        /*0cac*/ 	.short	0x010a
        /*0cae*/ 	.byte	0x3f
	.zero		1


	//   ....[54]....
        /*0cb0*/ 	.word	0x00013130
        /*0cb4*/ 	.word	0x00000006
        /*0cb8*/ 	.word	0x00000000
        /*0cbc*/ 	.short	0x010a
        /*0cbe*/ 	.byte	0x3f
	.zero		1


	//   ....[55]....
        /*0cc0*/ 	.word	0x000131a0
        /*0cc4*/ 	.word	0x00000007
        /*0cc8*/ 	.word	0x00000000
        /*0ccc*/ 	.short	0x010a
        /*0cce*/ 	.byte	0x3f
	.zero		1


	//   ....[56]....
        /*0cd0*/ 	.word	0x00013210
        /*0cd4*/ 	.word	0x00000004
        /*0cd8*/ 	.word	0x00000000
        /*0cdc*/ 	.short	0x010a
        /*0cde*/ 	.byte	0x3f
	.zero		1


	//   ....[57]....
        /*0ce0*/ 	.word	0x00013240
        /*0ce4*/ 	.word	0x00000003
        /*0ce8*/ 	.word	0x00000000
        /*0cec*/ 	.short	0x010a
        /*0cee*/ 	.byte	0x3f
	.zero		1


	//   ....[58]....
        /*0cf0*/ 	.word	0x000132b0
        /*0cf4*/ 	.word	0x00000003
        /*0cf8*/ 	.word	0x00034800
        /*0cfc*/ 	.short	0x010a
        /*0cfe*/ 	.byte	0x3f
	.zero		1


	//   ....[59]....
        /*0d00*/ 	.word	0x00013300
        /*0d04*/ 	.word	0x00000000
        /*0d08*/ 	.word	0x00034830
        /*0d0c*/ 	.short	0x010a
        /*0d0e*/ 	.byte	0x3f
	.zero		1


	//   ....[60]....
        /*0d10*/ 	.word	0x00013360
        /*0d14*/ 	.word	0x00000006
        /*0d18*/ 	.word	0x00034830
        /*0d1c*/ 	.short	0x010a
        /*0d1e*/ 	.byte	0x3f
	.zero		1


	//   ....[61]....
        /*0d20*/ 	.word	0x000133c0
        /*0d24*/ 	.word	0x00000005
        /*0d28*/ 	.word	0x00034850
        /*0d2c*/ 	.short	0x010a
        /*0d2e*/ 	.byte	0x3f
	.zero		1


	//   ....[62]....
        /*0d30*/ 	.word	0x00013420
        /*0d34*/ 	.word	0x00000006
        /*0d38*/ 	.word	0x00034830
        /*0d3c*/ 	.short	0x010a
        /*0d3e*/ 	.byte	0x3f
	.zero		1


	//   ....[63]....
        /*0d40*/ 	.word	0x00013480
        /*0d44*/ 	.word	0x00000005
        /*0d48*/ 	.word	0x00034850
        /*0d4c*/ 	.short	0x010a
        /*0d4e*/ 	.byte	0x3f
	.zero		1


	//   ....[64]....
        /*0d50*/ 	.word	0x000134e0
        /*0d54*/ 	.word	0x00000007
        /*0d58*/ 	.word	0x00034850
        /*0d5c*/ 	.short	0x010a
        /*0d5e*/ 	.byte	0x3f
	.zero		1


	//   ....[65]....
        /*0d60*/ 	.word	0x00013680
        /*0d64*/ 	.word	0x00000000
        /*0d68*/ 	.word	0x00034840
        /*0d6c*/ 	.short	0x010a
        /*0d6e*/ 	.byte	0x3f
	.zero		1


	//   ....[66]....
        /*0d70*/ 	.word	0x00014260
        /*0d74*/ 	.word	0x00000002
        /*0d78*/ 	.word	0x00034820
        /*0d7c*/ 	.short	0x010a
        /*0d7e*/ 	.byte	0x3f
	.zero		1


	//   ....[67]....
        /*0d80*/ 	.word	0x000142b0
        /*0d84*/ 	.word	0x00000002
        /*0d88*/ 	.word	0x00034840
        /*0d8c*/ 	.short	0x010a
        /*0d8e*/ 	.byte	0x3f
	.zero		1


	//   ....[68]....
        /*0d90*/ 	.word	0x00014300
        /*0d94*/ 	.word	0x00000002
        /*0d98*/ 	.word	0x00000060
        /*0d9c*/ 	.short	0x010a
        /*0d9e*/ 	.byte	0x3f
	.zero		1


	//   ....[69]....
        /*0da0*/ 	.word	0x00014350
        /*0da4*/ 	.word	0x00000003
        /*0da8*/ 	.word	0x00034840
        /*0dac*/ 	.short	0x010a
        /*0dae*/ 	.byte	0x3f
	.zero		1


	//   ....[70]....
        /*0db0*/ 	.word	0x000143a0
        /*0db4*/ 	.word	0x00000002
        /*0db8*/ 	.word	0x00000060
        /*0dbc*/ 	.short	0x010a
        /*0dbe*/ 	.byte	0x3f
	.zero		1


	//   ....[71]....
        /*0dc0*/ 	.word	0x000143f0
        /*0dc4*/ 	.word	0x00000002
        /*0dc8*/ 	.word	0x00034840
        /*0dcc*/ 	.short	0x010a
        /*0dce*/ 	.byte	0x3f
	.zero		1


	//   ....[72]....
        /*0dd0*/ 	.word	0x00014440
        /*0dd4*/ 	.word	0x00000002
        /*0dd8*/ 	.word	0x00000060
        /*0ddc*/ 	.short	0x010a
        /*0dde*/ 	.byte	0x3f
	.zero		1


	//   ....[73]....
        /*0de0*/ 	.word	0x00014490
        /*0de4*/ 	.word	0x00000000
        /*0de8*/ 	.word	0x00034860
        /*0dec*/ 	.short	0x010a
        /*0dee*/ 	.byte	0x3f
	.zero		1


	//   ....[74]....
        /*0df0*/ 	.word	0x00014e90
        /*0df4*/ 	.word	0x00000000
        /*0df8*/ 	.word	0x00034820
        /*0dfc*/ 	.short	0x010a
        /*0dfe*/ 	.byte	0x3f
	.zero		1


	//   ....[75]....
        /*0e00*/ 	.word	0x00015030
        /*0e04*/ 	.word	0x00000006
        /*0e08*/ 	.word	0x00000000
        /*0e0c*/ 	.short	0x010a
        /*0e0e*/ 	.byte	0x3f
	.zero		1


	//   ....[76]....
        /*0e10*/ 	.word	0x00015080
        /*0e14*/ 	.word	0x00000007
        /*0e18*/ 	.word	0x00000000
        /*0e1c*/ 	.short	0x010a
        /*0e1e*/ 	.byte	0x3f
	.zero		1


	//   ....[77]....
        /*0e20*/ 	.word	0x000150d0
        /*0e24*/ 	.word	0x00000004
        /*0e28*/ 	.word	0x00000000
        /*0e2c*/ 	.short	0x010a
        /*0e2e*/ 	.byte	0x3f
	.zero		1


	//----- nvinfo : EIATTR_NUM_MBARRIERS
	.align		4
.L_575:
        /*0e30*/ 	.byte	0x03, 0x38
        /*0e32*/ 	.short	0x0016


	//----- nvinfo : EIATTR_EXIT_INSTR_OFFSETS
	.align		4
        /*0e34*/ 	.byte	0x04, 0x1c
        /*0e36*/ 	.short	(.L_577 - .L_576)


	//   ....[0]....
.L_576:
        /*0e38*/ 	.word	0x00000a30


	//   ....[1]....
        /*0e3c*/ 	.word	0x0000ccc0


	//   ....[2]....
        /*0e40*/ 	.word	0x00013290


	//----- nvinfo : EIATTR_MAX_THREADS
	.align		4
.L_577:
        /*0e44*/ 	.byte	0x04, 0x05
        /*0e46*/ 	.short	(.L_579 - .L_578)
.L_578:
        /*0e48*/ 	.word	0x00000180
        /*0e4c*/ 	.word	0x00000001
        /*0e50*/ 	.word	0x00000001


	//----- nvinfo : EIATTR_CRS_STACK_SIZE
	.align		4
.L_579:
        /*0e54*/ 	.byte	0x04, 0x1e
        /*0e56*/ 	.short	(.L_581 - .L_580)
.L_580:
        /*0e58*/ 	.word	0x00000000


	//----- nvinfo : EIATTR_CBANK_PARAM_SIZE
	.align		4
.L_581:
        /*0e5c*/ 	.byte	0x03, 0x19
        /*0e5e*/ 	.short	0x0af0


	//----- nvinfo : EIATTR_PARAM_CBANK
	.align		4
        /*0e60*/ 	.byte	0x04, 0x0a
        /*0e62*/ 	.short	(.L_583 - .L_582)
	.align		4
.L_582:
        /*0e64*/ 	.word	index@(.nv.constant0._ZN7cutlass13device_kernelIN5flash11enable_sm90INS1_16FlashAttnFwdSm90INS1_25CollectiveMainloopFwdSm90ILi2EN4cute5tupleIJNS5_1CILi1EEES8_S8_EEENS6_IJNS7_ILi128EEESA_NS7_ILi192EEEEEELi128ENS_10bfloat16_tEfNS_4arch4Sm90ELb1ELb0ELb1ELb1ELb0ELb0ELb0ELb1ELb1ELb1ELb0ELb0EEENS1_21CollectiveEpilogueFwdINS6_IJSA_SA_SA_EEES9_SD_SF_Li256ELb1ELb1ELb0ELb0EEENS1_36VarlenDynamicPersistentTileSchedulerILi128ELi128ELi256ELi128ELb0ELb1ELb1ELb1ELb1ELb1EEEEEEEEEvNT_6ParamsE)
        /*0e68*/ 	.short	0x0210
        /*0e6a*/ 	.short	0x0af0


	//----- nvinfo : EIATTR_SW_WAR
	.align		4
.L_583:
        /*0e6c*/ 	.byte	0x04, 0x36
        /*0e6e*/ 	.short	(.L_585 - .L_584)
.L_584:
        /*0e70*/ 	.word	0x00000008
.L_585:


//--------------------- .nv.info._ZN7cutlass13device_kernelIN5flash11enable_sm90INS1_16FlashAttnFwdSm90INS1_25CollectiveMainloopFwdSm90ILi2EN4cute5tupleIJNS5_1CILi1EEES8_S8_EEENS6_IJNS7_ILi128EEESA_NS7_ILi192EEEEEELi128ENS_10bfloat16_tEfNS_4arch4Sm90ELb1ELb0ELb1ELb1ELb0ELb1ELb0ELb1ELb1ELb1ELb0ELb0EEENS1_21CollectiveEpilogueFwdINS6_IJSA_SA_SA_EEES9_SD_SF_Li256ELb1ELb1ELb0ELb0EEENS1_36VarlenDynamicPersistentTileSchedulerILi128ELi128ELi256ELi128ELb0ELb1ELb1ELb1ELb1ELb1EEEEEEEEEvNT_6ParamsE --------------------------
	.section	.nv.info._ZN7cutlass13device_kernelIN5flash11enable_sm90INS1_16FlashAttnFwdSm90INS1_25CollectiveMainloopFwdSm90ILi2EN4cute5tupleIJNS5_1CILi1EEES8_S8_EEENS6_IJNS7_ILi128EEESA_NS7_ILi192EEEEEELi128ENS_10bfloat16_tEfNS_4arch4Sm90ELb1ELb0ELb1ELb1ELb0ELb1ELb0ELb1ELb1ELb1ELb0ELb0EEENS1_21CollectiveEpilogueFwdINS6_IJSA_SA_SA_EEES9_SD_SF_Li256ELb1ELb1ELb0ELb0EEENS1_36VarlenDynamicPersistentTileSchedulerILi128ELi128ELi256ELi128ELb0ELb1ELb1ELb1ELb1ELb1EEEEEEEEEvNT_6ParamsE,"",@"SHT_CUDA_INFO"
	.sectionflags	@""
	.align	4


	//----- nvinfo : EIATTR_CUDA_API_VERSION
	.align		4
        /*0000*/ 	.byte	0x04, 0x37
        /*0002*/ 	.short	(.L_587 - .L_586)
.L_586:
        /*0004*/ 	.word	0x00000082


	//----- nvinfo : EIATTR_KPARAM_INFO
	.align		4
.L_587:
        /*0008*/ 	.byte	0x04, 0x17
        /*000a*/ 	.short	(.L_589 - .L_588)
.L_588:
        /*000c*/ 	.word	0x00000000
        /*0010*/ 	.short	0x0000
        /*0012*/ 	.short	0x0070
        /*0014*/ 	.byte	0x00, 0xf0, 0x01, 0x2a


	//----- nvinfo : EIATTR_SPARSE_MMA_MASK
	.align		4
.L_589:
        /*0018*/ 	.byte	0x03, 0x50
        /*001a*/ 	.short	0x0000


	//----- nvinfo : EIATTR_MAXREG_COUNT
	.align		4
        /*001c*/ 	.byte	0x03, 0x1b
        /*001e*/ 	.short	0x00a8


	//----- nvinfo : EIATTR_NUM_BARRIERS
	.align		4
        /*0020*/ 	.byte	0x02, 0x4c
        /*0022*/ 	.byte	0x10
	.zero		1


	//----- nvinfo : EIATTR_EXTERNS
	.align		4
        /*0024*/ 	.byte	0x04, 0x0f
        /*0026*/ 	.short	(.L_591 - .L_590)


	//   ....[0]....
	.align		4
.L_590:
        /*0028*/ 	.word	index@(__assertfail)


	//----- nvinfo : EIATTR_ANNOTATIONS
	.align		4
.L_591:
        /*002c*/ 	.byte	0x04, 0x55
        /*002e*/ 	.short	(.L_593 - .L_592)


	//   ....[0]....
.L_592:
        /* <DEDUP_REMOVED lines=126> */


	//----- nvinfo : EIATTR_MERCURY_ISA_VERSION
	.align		4
.L_593:
        /*07f8*/ 	.byte	0x03, 0x5f
        /*07fa*/ 	.short	0x0101


	//----- nvinfo : EIATTR_UNUSED_LOAD_BYTE_OFFSET
	.align		4
        /*07fc*/ 	.byte	0x04, 0x44
        /*07fe*/ 	.short	(.L_595 - .L_594)


	//   ....[0]....
.L_594:
        /*0800*/ 	.word	0x00000ab0
        /*0804*/ 	.word	0x0000fff0


	//   ....[1]....
        /*0808*/ 	.word	0x0001c9b0
        /*080c*/ 	.word	0x0000fff0


	//----- nvinfo : EIATTR_INT_WARP_WIDE_INSTR_OFFSETS
	.align		4
.L_595:
        /*0810*/ 	.byte	0x04, 0x31
        /*0812*/ 	.short	(.L_597 - .L_596)


	//   ....[0]....
.L_596:
        /*0814*/ 	.word	0x00000190


	//   ....[1]....
        /*0818*/ 	.word	0x000001d0


	//   ....[2]....
        /*081c*/ 	.word	0x00000240


	//   ....[3]....
        /*0820*/ 	.word	0x000213d0


	//   ....[4]....
        /*0824*/ 	.word	0x00021460


	//   ....[5]....
        /*0828*/ 	.word	0x00025130


	//   ....[6]....
        /*082c*/ 	.word	0x00025190


	//----- nvinfo : EIATTR_COOP_GROUP_MASK_REGIDS
	.align		4
.L_597:
        /*0830*/ 	.byte	0x04, 0x29
        /*0832*/ 	.short	(.L_599 - .L_598)


	//   ....[0]....
.L_598:
        /*0834*/ 	.word	0xffffffff


	//   ....[1]....
        /*0838*/ 	.word	0xffffffff


	//   ....[2]....
        /*083c*/ 	.word	0xffffffff


	//   ....[3]....
        /*0840*/ 	.word	0xffffffff


	//   ....[4]....
        /*0844*/ 	.word	0xffffffff


	//   ....[5]....
        /*0848*/ 	.word	0xffffffff


	//   ....[6]....
        /*084c*/ 	.word	0xffffffff


	//   ....[7]....
        /*0850*/ 	.word	0xffffffff


	//   ....[8]....
        /*0854*/ 	.word	0xffffffff


	//   ....[9]....
        /*0858*/ 	.word	0xffffffff


	//   ....[10]....
        /*085c*/ 	.word	0xffffffff


	//   ....[11]....
        /*0860*/ 	.word	0xffffffff


	//   ....[12]....
        /*0864*/ 	.word	0xffffffff


	//   ....[13]....
        /*0868*/ 	.word	0xffffffff


	//   ....[14]....
        /*086c*/ 	.word	0xffffffff


	//   ....[15]....
        /*0870*/ 	.word	0xffffffff


	//   ....[16]....
        /*0874*/ 	.word	0xffffffff


	//   ....[17]....
        /*0878*/ 	.word	0xffffffff


	//   ....[18]....
        /*087c*/ 	.word	0xffffffff


	//   ....[19]....
        /*0880*/ 	.word	0xffffffff


	//   ....[20]....
        /*0884*/ 	.word	0xffffffff


	//   ....[21]....
        /*0888*/ 	.word	0xffffffff


	//   ....[22]....
        /*088c*/ 	.word	0xffffffff


	//   ....[23]....
        /*0890*/ 	.word	0xffffffff


	//   ....[24]....
        /*0894*/ 	.word	0xffffffff


	//   ....[25]....
        /*0898*/ 	.word	0xffffffff


	//   ....[26]....
        /*089c*/ 	.word	0xffffffff


	//   ....[27]....
        /*08a0*/ 	.word	0xffffffff


	//   ....[28]....
        /*08a4*/ 	.word	0xffffffff


	//   ....[29]....
        /*08a8*/ 	.word	0xffffffff


	//   ....[30]....
        /*08ac*/ 	.word	0xffffffff


	//   ....[31]....
        /*08b0*/ 	.word	0xffffffff


	//   ....[32]....
        /*08b4*/ 	.word	0xffffffff


	//   ....[33]....
        /*08b8*/ 	.word	0xffffffff


	//   ....[34]....
        /*08bc*/ 	.word	0xffffffff


	//   ....[35]....
        /*08c0*/ 	.word	0xffffffff


	//   ....[36]....
        /*08c4*/ 	.word	0xffffffff


	//   ....[37]....
        /*08c8*/ 	.word	0xffffffff


	//   ....[38]....
        /*08cc*/ 	.word	0xffffffff


	//   ....[39]....
        /*08d0*/ 	.word	0xffffffff


	//   ....[40]....
        /*08d4*/ 	.word	0xffffffff


	//   ....[41]....
        /*08d8*/ 	.word	0xffffffff


	//   ....[42]....
        /*08dc*/ 	.word	0xffffffff


	//   ....[43]....
        /*08e0*/ 	.word	0xffffffff


	//   ....[44]....
        /*08e4*/ 	.word	0xffffffff


	//   ....[45]....
        /*08e8*/ 	.word	0xffffffff


	//   ....[46]....
        /*08ec*/ 	.word	0xffffffff


	//   ....[47]....
        /*08f0*/ 	.word	0xffffffff


	//   ....[48]....
        /*08f4*/ 	.word	0xffffffff


	//   ....[49]....
        /*08f8*/ 	.word	0xffffffff


	//   ....[50]....
        /*08fc*/ 	.word	0xffffffff


	//   ....[51]....
        /*0900*/ 	.word	0xffffffff


	//   ....[52]....
        /*0904*/ 	.word	0xffffffff


	//   ....[53]....
        /*0908*/ 	.word	0xffffffff


	//   ....[54]....
        /*090c*/ 	.word	0xffffffff


	//   ....[55]....
        /*0910*/ 	.word	0xffffffff


	//   ....[56]....
        /*0914*/ 	.word	0xffffffff


	//   ....[57]....
        /*0918*/ 	.word	0xffffffff


	//   ....[58]....
        /*091c*/ 	.word	0xffffffff


	//   ....[59]....
        /*0920*/ 	.word	0xffffffff


	//   ....[60]....
        /*0924*/ 	.word	0xffffffff


	//   ....[61]....
        /*0928*/ 	.word	0xffffffff


	//   ....[62]....
        /*092c*/ 	.word	0xffffffff


	//   ....[63]....
        /*0930*/ 	.word	0xffffffff


	//   ....[64]....
        /*0934*/ 	.word	0xffffffff


	//   ....[65]....
        /*0938*/ 	.word	0xffffffff


	//   ....[66]....
        /*093c*/ 	.word	0xffffffff


	//   ....[67]....
        /*0940*/ 	.word	0xffffffff


	//   ....[68]....
        /*0944*/ 	.word	0xffffffff


	//   ....[69]....
        /*0948*/ 	.word	0xffffffff


	//   ....[70]....
        /*094c*/ 	.word	0xffffffff


	//   ....[71]....
        /*0950*/ 	.word	0xffffffff


	//   ....[72]....
        /*0954*/ 	.word	0xffffffff


	//   ....[73]....
        /*0958*/ 	.word	0xffffffff


	//   ....[74]....
        /*095c*/ 	.word	0xffffffff


	//   ....[75]....
        /*0960*/ 	.word	0xffffffff


	//   ....[76]....
        /*0964*/ 	.word	0xffffffff


	//   ....[77]....
        /*0968*/ 	.word	0xffffffff


	//   ....[78]....
        /*096c*/ 	.word	0xffffffff


	//   ....[79]....
        /*0970*/ 	.word	0xffffffff


	//   ....[80]....
        /*0974*/ 	.word	0xffffffff


	//   ....[81]....
        /*0978*/ 	.word	0xffffffff


	//   ....[82]....
        /*097c*/ 	.word	0xffffffff


	//   ....[83]....
        /*0980*/ 	.word	0xffffffff


	//   ....[84]....
        /*0984*/ 	.word	0xffffffff


	//   ....[85]....
        /*0988*/ 	.word	0xffffffff


	//   ....[86]....
        /*098c*/ 	.word	0xffffffff


	//   ....[87]....
        /*0990*/ 	.word	0xffffffff


	//   ....[88]....
        /*0994*/ 	.word	0xffffffff


	//   ....[89]....
        /*0998*/ 	.word	0xffffffff


	//   ....[90]....
        /*099c*/ 	.word	0xffffffff


	//   ....[91]....
        /*09a0*/ 	.word	0xffffffff


	//   ....[92]....
        /*09a4*/ 	.word	0xffffffff


	//   ....[93]....
        /*09a8*/ 	.word	0xffffffff


	//   ....[94]....
        /*09ac*/ 	.word	0xffffffff


	//   ....[95]....
        /*09b0*/ 	.word	0xffffffff


	//   ....[96]....
        /*09b4*/ 	.word	0xffffffff


	//   ....[97]....
        /*09b8*/ 	.word	0xffffffff


	//   ....[98]....
        /*09bc*/ 	.word	0xffffffff


	//   ....[99]....
        /*09c0*/ 	.word	0xffffffff


	//   ....[100]....
        /*09c4*/ 	.word	0xffffffff


	//   ....[101]....
        /*09c8*/ 	.word	0xffffffff


	//   ....[102]....
        /*09cc*/ 	.word	0xffffffff


	//   ....[103]....
        /*09d0*/ 	.word	0xffffffff


	//   ....[104]....
        /*09d4*/ 	.word	0xffffffff


	//   ....[105]....
        /*09d8*/ 	.word	0xffffffff


	//   ....[106]....
        /*09dc*/ 	.word	0xffffffff


	//   ....[107]....
        /*09e0*/ 	.word	0xffffffff


	//   ....[108]....
        /*09e4*/ 	.word	0xffffffff


	//   ....[109]....
        /*09e8*/ 	.word	0xffffffff


	//   ....[110]....
        /*09ec*/ 	.word	0xffffffff


	//   ....[111]....
        /*09f0*/ 	.word	0xffffffff


	//   ....[112]....
        /*09f4*/ 	.word	0xffffffff


	//   ....[113]....
        /*09f8*/ 	.word	0xffffffff


	//   ....[114]....
        /*09fc*/ 	.word	0xffffffff


	//   ....[115]....
        /*0a00*/ 	.word	0xffffffff


	//   ....[116]....
        /*0a04*/ 	.word	0x0500000f


	//   ....[117]....
        /*0a08*/ 	.word	0x0500000f


	//   ....[118]....
        /*0a0c*/ 	.word	0x0500000f


	//   ....[119]....
        /*0a10*/ 	.word	0x0500000f


	//   ....[120]....
        /*0a14*/ 	.word	0x0500000f


	//   ....[121]....
        /*0a18*/ 	.word	0x0500000f


	//   ....[122]....
        /*0a1c*/ 	.word	0x0500000f


	//   ....[123]....
        /*0a20*/ 	.word	0x0500000f


	//   ....[124]....
        /*0a24*/ 	.word	0x0500000f


	//   ....[125]....
        /*0a28*/ 	.word	0x0500000f


	//   ....[126]....
        /*0a2c*/ 	.word	0x0500000f


	//   ....[127]....
        /*0a30*/ 	.word	0x0500000f


	//   ....[128]....
        /*0a34*/ 	.word	0x0500000f


	//   ....[129]....
        /*0a38*/ 	.word	0x0500000f


	//   ....[130]....
        /*0a3c*/ 	.word	0x0500000f


	//   ....[131]....
        /*0a40*/ 	.word	0x0500000f


	//   ....[132]....
        /*0a44*/ 	.word	0x0500000f


	//   ....[133]....
        /*0a48*/ 	.word	0x0500000f


	//   ....[134]....
        /*0a4c*/ 	.word	0x0500000f


	//   ....[135]....
        /*0a50*/ 	.word	0x0500000f


	//   ....[136]....
        /*0a54*/ 	.word	0x0500000f


	//   ....[137]....
        /*0a58*/ 	.word	0x0500000f


	//   ....[138]....
        /*0a5c*/ 	.word	0x0500000f


	//   ....[139]....
        /*0a60*/ 	.word	0x0500000f


	//   ....[140]....
        /*0a64*/ 	.word	0x0500000f


	//   ....[141]....
        /*0a68*/ 	.word	0x0500000f


	//   ....[142]....
        /*0a6c*/ 	.word	0x0500000f


	//   ....[143]....
        /*0a70*/ 	.word	0x0500000f


	//   ....[144]....
        /*0a74*/ 	.word	0x0500000f


	//   ....[145]....
        /*0a78*/ 	.word	0x0500000f


	//   ....[146]....
        /*0a7c*/ 	.word	0x0500000f


	//   ....[147]....
        /*0a80*/ 	.word	0x0500000f


	//   ....[148]....
        /*0a84*/ 	.word	0x0500000f


	//   ....[149]....
        /*0a88*/ 	.word	0x0500000f


	//   ....[150]....
        /*0a8c*/ 	.word	0x0500000f


	//   ....[151]....
        /*0a90*/ 	.word	0x0500000f


	//   ....[152]....
        /*0a94*/ 	.word	0x0500000f


	//   ....[153]....
        /*0a98*/ 	.word	0x0500000f


	//   ....[154]....
        /*0a9c*/ 	.word	0x0500000f


	//   ....[155]....
        /*0aa0*/ 	.word	0x0500000f


	//   ....[156]....
        /*0aa4*/ 	.word	0x0500000f


	//   ....[157]....
        /*0aa8*/ 	.word	0x0500000f


	//   ....[158]....
        /*0aac*/ 	.word	0x0500000f


	//   ....[159]....
        /*0ab0*/ 	.word	0x0500000f


	//   ....[160]....
        /*0ab4*/ 	.word	0x0500000f


	//   ....[161]....
        /*0ab8*/ 	.word	0x0500000f


	//   ....[162]....
        /*0abc*/ 	.word	0x0500000f


	//   ....[163]....
        /*0ac0*/ 	.word	0x0500000f


	//   ....[164]....
        /*0ac4*/ 	.word	0x0500000f


	//   ....[165]....
        /*0ac8*/ 	.word	0x0500000f


	//   ....[166]....
        /*0acc*/ 	.word	0x0500000f


	//   ....[167]....
        /*0ad0*/ 	.word	0x0500000f


	//----- nvinfo : EIATTR_COOP_GROUP_INSTR_OFFSETS
	.align		4
.L_599:
        /*0ad4*/ 	.byte	0x04, 0x28
        /*0ad6*/ 	.short	(.L_601 - .L_600)


	//   ....[0]....
.L_600:
        /*0ad8*/ 	.word	0x00000060


	//   ....[1]....
        /*0adc*/ 	.word	0x000001a0


	//   ....[2]....
        /*0ae0*/ 	.word	0x000001f0


	//   ....[3]....
        /*0ae4*/ 	.word	0x00000420


	//   ....[4]....
        /*0ae8*/ 	.word	0x00000580


	//   ....[5]....
        /*0aec*/ 	.word	0x000006a0


	//   ....[6]....
        /*0af0*/ 	.word	0x00000800


	//   ....[7]....
        /*0af4*/ 	.word	0x0000adf0


	//   ....[8]....
        /*0af8*/ 	.word	0x0000b4d0


	//   ....[9]....
        /*0afc*/ 	.word	0x0000b4e0


	//   ....[10]....
        /*0b00*/ 	.word	0x0000b4f0


	//   ....[11]....
        /*0b04*/ 	.word	0x0000b500


	//   ....[12]....
        /*0b08*/ 	.word	0x0000bd70


	//   ....[13]....
        /*0b0c*/ 	.word	0x0000bd80


	//   ....[14]....
        /*0b10*/ 	.word	0x0000bd90


	//   ....[15]....
        /*0b14*/ 	.word	0x0000bda0


	//   ....[16]....
        /*0b18*/ 	.word	0x0000ee80


	//   ....[17]....
        /*0b1c*/ 	.word	0x0000ee90


	//   ....[18]....
        /*0b20*/ 	.word	0x0000eea0


	//   ....[19]....
        /*0b24*/ 	.word	0x0000eeb0


	//   ....[20]....
        /*0b28*/ 	.word	0x0000f520


	//   ....[21]....
        /*0b2c*/ 	.word	0x0000f530


	//   ....[22]....
        /*0b30*/ 	.word	0x0000f540


	//   ....[23]....
        /*0b34*/ 	.word	0x0000f550


	//   ....[24]....
        /*0b38*/ 	.word	0x00013380


	//   ....[25]....
        /*0b3c*/ 	.word	0x00013470


	//   ....[26]....
        /*0b40*/ 	.word	0x00013e10


	//   ....[27]....
        /*0b44*/ 	.word	0x00013e90


	//   ....[28]....
        /*0b48*/ 	.word	0x00014870


	//   ....[29]....
        /*0b4c*/ 	.word	0x000148d0


	//   ....[30]....
        /*0b50*/ 	.word	0x00016bb0


	//   ....[31]....
        /*0b54*/ 	.word	0x000173d0


	//   ....[32]....
        /*0b58*/ 	.word	0x000174f0


	//   ....[33]....
        /*0b5c*/ 	.word	0x00017630


	//   ....[34]....
        /*0b60*/ 	.word	0x00017f60


	//   ....[35]....
        /*0b64*/ 	.word	0x00017fd0


	//   ....[36]....
        /*0b68*/ 	.word	0x0001a590


	//   ....[37]....
        /*0b6c*/ 	.word	0x0001a610


	//   ....[38]....
        /*0b70*/ 	.word	0x0001ad10


	//   ....[39]....
        /*0b74*/ 	.word	0x0001ad60


	//   ....[40]....
        /*0b78*/ 	.word	0x0001bfe0


	//   ....[41]....
        /*0b7c*/ 	.word	0x0001c330


	//   ....[42]....
        /*0b80*/ 	.word	0x0001c360


	//   ....[43]....
        /*0b84*/ 	.word	0x0001c450


	//   ....[44]....
        /*0b88*/ 	.word	0x0001d3f0


	//   ....[45]....
        /*0b8c*/ 	.word	0x0001d430


	//   ....[46]....
        /*0b90*/ 	.word	0x0001d470


	//   ....[47]....
        /*0b94*/ 	.word	0x0001d4b0


	//   ....[48]....
        /*0b98*/ 	.word	0x0001da40


	//   ....[49]....
        /*0b9c*/ 	.word	0x0001da50


	//   ....[50]....
        /*0ba0*/ 	.word	0x0001db10


	//   ....[51]....
        /*0ba4*/ 	.word	0x0001db30


	//   ....[52]....
        /*0ba8*/ 	.word	0x0001dbf0


	//   ....[53]....
        /*0bac*/ 	.word	0x0001dc10


	//   ....[54]....
        /*0bb0*/ 	.word	0x0001dce0


	//   ....[55]....
        /*0bb4*/ 	.word	0x0001dd00


	//   ....[56]....
        /*0bb8*/ 	.word	0x0001e520


	//   ....[57]....
        /*0bbc*/ 	.word	0x0001e540


	//   ....[58]....
        /*0bc0*/ 	.word	0x0001e600


	//   ....[59]....
        /*0bc4*/ 	.word	0x0001e620


	//   ....[60]....
        /*0bc8*/ 	.word	0x0001e6e0


	//   ....[61]....
        /*0bcc*/ 	.word	0x0001e700


	//   ....[62]....
        /*0bd0*/ 	.word	0x0001e7d0


	//   ....[63]....
        /*0bd4*/ 	.word	0x0001e7f0


	//   ....[64]....
        /*0bd8*/ 	.word	0x0001e940


	//   ....[65]....
        /*0bdc*/ 	.word	0x0001eb10


	//   ....[66]....
        /*0be0*/ 	.word	0x0001eb40


	//   ....[67]....
        /*0be4*/ 	.word	0x0001eb70


	//   ....[68]....
        /*0be8*/ 	.word	0x0001eba0


	//   ....[69]....
        /*0bec*/ 	.word	0x0001ebd0


	//   ....[70]....
        /*0bf0*/ 	.word	0x0001ec00


	//   ....[71]....
        /*0bf4*/ 	.word	0x0001ed70


	//   ....[72]....
        /*0bf8*/ 	.word	0x0001eda0


	//   ....[73]....
        /*0bfc*/ 	.word	0x0001edd0


	//   ....[74]....
        /*0c00*/ 	.word	0x0001ee00


	//   ....[75]....
        /*0c04*/ 	.word	0x0001ee30


	//   ....[76]....
        /*0c08*/ 	.word	0x0001ee60


	//   ....[77]....
        /*0c0c*/ 	.word	0x0001ef00


	//   ....[78]....
        /*0c10*/ 	.word	0x0001ef60


	//   ....[79]....
        /*0c14*/ 	.word	0x0001eff0


	//   ....[80]....
        /*0c18*/ 	.word	0x0001ff20


	//   ....[81]....
        /*0c1c*/ 	.word	0x000219d0


	//   ....[82]....
        /*0c20*/ 	.word	0x00022680


	//   ....[83]....
        /*0c24*/ 	.word	0x00022690


	//   ....[84]....
        /*0c28*/ 	.word	0x000226b0


	//   ....[85]....
        /*0c2c*/ 	.word	0x00022770


	//   ....[86]....
        /*0c30*/ 	.word	0x000227a0


	//   ....[87]....
        /*0c34*/ 	.word	0x00022830


	//   ....[88]....
        /*0c38*/ 	.word	0x00022860


	//   ....[89]....
        /*0c3c*/ 	.word	0x000228f0


	//   ....[90]....
        /*0c40*/ 	.word	0x00022920


	//   ....[91]....
        /*0c44*/ 	.word	0x000229b0


	//   ....[92]....
        /*0c48*/ 	.word	0x000229e0


	//   ....[93]....
        /*0c4c*/ 	.word	0x00022a70


	//   ....[94]....
        /*0c50*/ 	.word	0x00022aa0


	//   ....[95]....
        /*0c54*/ 	.word	0x00022b30


	//   ....[96]....
        /*0c58*/ 	.word	0x00022b40


	//   ....[97]....
        /*0c5c*/ 	.word	0x00022bd0


	//   ....[98]....
        /*0c60*/ 	.word	0x000258a0


	//   ....[99]....
        /*0c64*/ 	.word	0x000258f0


	//   ....[100]....
        /*0c68*/ 	.word	0x00025920


	//   ....[101]....
        /*0c6c*/ 	.word	0x00025930


	//   ....[102]....
        /*0c70*/ 	.word	0x00025960


	//   ....[103]....
        /*0c74*/ 	.word	0x00025990


	//   ....[104]....
        /*0c78*/ 	.word	0x000259c0


	//   ....[105]....
        /*0c7c*/ 	.word	0x000259f0


	//   ....[106]....
        /*0c80*/ 	.word	0x00025b70


	//   ....[107]....
        /*0c84*/ 	.word	0x00025bb0


	//   ....[108]....
        /*0c88*/ 	.word	0x00025be0


	//   ....[109]....
        /*0c8c*/ 	.word	0x00025c10


	//   ....[110]....
        /*0c90*/ 	.word	0x00025c40


	//   ....[111]....
        /*0c94*/ 	.word	0x00025c70


	//   ....[112]....
        /*0c98*/ 	.word	0x00025d30


	//   ....[113]....
        /*0c9c*/ 	.word	0x00025d50


	//   ....[114]....
        /*0ca0*/ 	.word	0x00025dc0


	//   ....[115]....
        /*0ca4*/ 	.word	0x00026490


	//   ....[116]....
        /*0ca8*/ 	.word	0x000268f0


	//   ....[117]....
        /*0cac*/ 	.word	0x00026980


	//   ....[118]....
        /*0cb0*/ 	.word	0x000269d0


	//   ....[119]....
        /*0cb4*/ 	.word	0x00026a20


	//   ....[120]....
        /*0cb8*/ 	.word	0x00026ab0


	//   ....[121]....
        /*0cbc*/ 	.word	0x00026b40


	//   ....[122]....
        /*0cc0*/ 	.word	0x00026b90


	//   ....[123]....
        /*0cc4*/ 	.word	0x00026be0


	//   ....[124]....
        /*0cc8*/ 	.word	0x00026cd0


	//   ....[125]....
        /*0ccc*/ 	.word	0x00026d60


	//   ....[126]....
        /*0cd0*/ 	.word	0x00026dc0


	//   ....[127]....
        /*0cd4*/ 	.word	0x00026e20


	//   ....[128]....
        /*0cd8*/ 	.word	0x00026eb0


	//   ....[129]....
        /*0cdc*/ 	.word	0x00026f40


	//   ....[130]....
        /*0ce0*/ 	.word	0x00026fa0


	//   ....[131]....
        /*0ce4*/ 	.word	0x00027000


	//   ....[132]....
        /*0ce8*/ 	.word	0x000272f0


	//   ....[133]....
        /*0cec*/ 	.word	0x000275f0


	//   ....[134]....
        /*0cf0*/ 	.word	0x00027760


	//   ....[135]....
        /*0cf4*/ 	.word	0x000277b0


	//   ....[136]....
        /*0cf8*/ 	.word	0x00027860


	//   ....[137]....
        /*0cfc*/ 	.word	0x000278f0


	//   ....[138]....
        /*0d00*/ 	.word	0x000279d0


	//   ....[139]....
        /*0d04*/ 	.word	0x00027a70


	//   ....[140]....
        /*0d08*/ 	.word	0x00027b50


	//   ....[141]....
        /*0d0c*/ 	.word	0x00027be0


	//   ....[142]....
        /*0d10*/ 	.word	0x00027cd0


	//   ....[143]....
        /*0d14*/ 	.word	0x00027d60


	//   ....[144]....
        /*0d18*/ 	.word	0x00027e50


	//   ....[145]....
        /*0d1c*/ 	.word	0x00027ee0


	//   ....[146]....
        /*0d20*/ 	.word	0x00027fd0


	//   ....[147]....
        /*0d24*/ 	.word	0x00028060


	//   ....[148]....
        /*0d28*/ 	.word	0x00028150


	//   ....[149]....
        /*0d2c*/ 	.word	0x00028250


	//   ....[150]....
        /*0d30*/ 	.word	0x00028580


	//   ....[151]....
        /*0d34*/ 	.word	0x00028630


	//   ....[152]....
        /*0d38*/ 	.word	0x00028730


	//   ....[153]....
        /*0d3c*/ 	.word	0x000287c0


	//   ....[154]....
        /*0d40*/ 	.word	0x00028840


	//   ....[155]....
        /*0d44*/ 	.word	0x000288c0


	//   ....[156]....
        /*0d48*/ 	.word	0x00028940


	//   ....[157]....
        /*0d4c*/ 	.word	0x000289d0


	//   ....[158]....
        /*0d50*/ 	.word	0x00028a70


	//   ....[159]....
        /*0d54*/ 	.word	0x00028b40


	//   ....[160]....
        /*0d58*/ 	.word	0x00028bc0


	//   ....[161]....
        /*0d5c*/ 	.word	0x00028c40


	//   ....[162]....
        /*0d60*/ 	.word	0x00028cc0


	//   ....[163]....
        /*0d64*/ 	.word	0x00028d50


	//   ....[164]....
        /*0d68*/ 	.word	0x00028dd0


	//   ....[165]....
        /*0d6c*/ 	.word	0x00028e70


	//   ....[166]....
        /*0d70*/ 	.word	0x00028f00


	//   ....[167]....
        /*0d74*/ 	.word	0x00029030


	//----- nvinfo : EIATTR_REG_RECONFIG
	.align		4
.L_601:
        /*0d78*/ 	.byte	0x01, 0x54
	.zero		2


	//----- nvinfo : EIATTR_SYSCALL_OFFSETS
	.align		4
        /*0d7c*/ 	.byte	0x04, 0x46
        /*0d7e*/ 	.short	(.L_603 - .L_602)


	//   ....[0]....
.L_602:
        /*0d80*/ 	.word	0x00001ae0


	//   ....[1]....
        /*0d84*/ 	.word	0x00001c30


	//   ....[2]....
        /*0d88*/ 	.word	0x0000afa0


	//   ....[3]....
        /*0d8c*/ 	.word	0x0000b290


	//   ....[4]....
        /*0d90*/ 	.word	0x000215d0


	//   ....[5]....
        /*0d94*/ 	.word	0x00021730


	//   ....[6]....
        /*0d98*/ 	.word	0x00021830


	//   ....[7]....
        /*0d9c*/ 	.word	0x00022230


	//----- nvinfo : EIATTR_MBARRIER_INSTR_OFFSETS
	.align		4
.L_603:
        /*0da0*/ 	.byte	0x04, 0x39
        /*0da2*/ 	.short	(.L_605 - .L_604)


	//   ....[0]....
.L_604:
        /*0da4*/ 	.word	0x000002d0
        /*0da8*/ 	.word	0x000000ff
        /*0dac*/ 	.word	0x00034800
        /*0db0*/ 	.short	0x0100
        /*0db2*/ 	.byte	0x08
	.zero		1


	//   ....[1]....
        /*0db4*/ 	.word	0x000002e0
        /*0db8*/ 	.word	0x000000ff
        /*0dbc*/ 	.word	0x00034820
        /*0dc0*/ 	.short	0x0100
        /*0dc2*/ 	.byte	0x08
	.zero		1


	//   ....[2]....
        /*0dc4*/ 	.word	0x000003d0
        /*0dc8*/ 	.word	0x000000ff
        /*0dcc*/ 	.word	0x00034830
        /*0dd0*/ 	.short	0x0100
        /*0dd2*/ 	.byte	0x08
	.zero		1


	//   ....[3]....
        /*0dd4*/ 	.word	0x000003e0
        /*0dd8*/ 	.word	0x000000ff
        /*0ddc*/ 	.word	0x00034840
        /*0de0*/ 	.short	0x0100
        /*0de2*/ 	.byte	0x08
	.zero		1


	//   ....[4]....
        /*0de4*/ 	.word	0x000003f0
        /*0de8*/ 	.word	0x000000ff
        /*0dec*/ 	.word	0x00034838
        /*0df0*/ 	.short	0x0100
        /*0df2*/ 	.byte	0x08
	.zero		1


	//   ....[5]....
        /*0df4*/ 	.word	0x00000400
        /*0df8*/ 	.word	0x000000ff
        /*0dfc*/ 	.word	0x00034848
        /*0e00*/ 	.short	0x0100
        /*0e02*/ 	.byte	0x08
	.zero		1


	//   ....[6]....
        /*0e04*/ 	.word	0x00000530
        /*0e08*/ 	.word	0x000000ff
        /*0e0c*/ 	.word	0x00034850
        /*0e10*/ 	.short	0x0100
        /*0e12*/ 	.byte	0x08
	.zero		1


	//   ....[7]....
        /*0e14*/ 	.word	0x00000540
        /*0e18*/ 	.word	0x000000ff
        /*0e1c*/ 	.word	0x00034860
        /*0e20*/ 	.short	0x0100
        /*0e22*/ 	.byte	0x08
	.zero		1


	//   ....[8]....
        /*0e24*/ 	.word	0x00000550
        /*0e28*/ 	.word	0x000000ff
        /*0e2c*/ 	.word	0x00034858
        /*0e30*/ 	.short	0x0100
        /*0e32*/ 	.byte	0x08
	.zero		1


	//   ....[9]....
        /*0e34*/ 	.word	0x00000560
        /*0e38*/ 	.word	0x000000ff
        /*0e3c*/ 	.word	0x00034868
        /*0e40*/ 	.short	0x0100
        /*0e42*/ 	.byte	0x08
	.zero		1


	//   ....[10]....
        /*0e44*/ 	.word	0x00000650
        /*0e48*/ 	.word	0x000000ff
        /*0e4c*/ 	.word	0x00034870
        /*0e50*/ 	.short	0x0100
        /*0e52*/ 	.byte	0x06
	.zero		1


	//   ....[11]....
        /*0e54*/ 	.word	0x00000660
        /*0e58*/ 	.word	0x000000ff
        /*0e5c*/ 	.word	0x00034880
        /*0e60*/ 	.short	0x0100
        /*0e62*/ 	.byte	0x06
	.zero		1


	//   ....[12]....
        /*0e64*/ 	.word	0x00000670
        /*0e68*/ 	.word	0x000000ff
        /*0e6c*/ 	.word	0x00034878
        /*0e70*/ 	.short	0x0100
        /*0e72*/ 	.byte	0x06
	.zero		1


	//   ....[13]....
        /*0e74*/ 	.word	0x00000680
        /*0e78*/ 	.word	0x000000ff
        /*0e7c*/ 	.word	0x00034888
        /*0e80*/ 	.short	0x0100
        /*0e82*/ 	.byte	0x06
	.zero		1


	//   ....[14]....
        /*0e84*/ 	.word	0x000007b0
        /*0e88*/ 	.word	0x000000ff
        /*0e8c*/ 	.word	0x00034890
        /*0e90*/ 	.short	0x0100
        /*0e92*/ 	.byte	0x08
	.zero		1


	//   ....[15]....
        /*0e94*/ 	.word	0x000007c0
        /*0e98*/ 	.word	0x000000ff
        /*0e9c*/ 	.word	0x000348a0
        /*0ea0*/ 	.short	0x0100
        /*0ea2*/ 	.byte	0x08
	.zero		1


	//   ....[16]....
        /*0ea4*/ 	.word	0x000007d0
        /*0ea8*/ 	.word	0x000000ff
        /*0eac*/ 	.word	0x00034898
        /*0eb0*/ 	.short	0x0100
        /*0eb2*/ 	.byte	0x08
	.zero		1


	//   ....[17]....
        /*0eb4*/ 	.word	0x000007e0
        /*0eb8*/ 	.word	0x000000ff
        /*0ebc*/ 	.word	0x000348a8
        /*0ec0*/ 	.short	0x0100
        /*0ec2*/ 	.byte	0x08
	.zero		1


	//   ....[18]....
        /*0ec4*/ 	.word	0x00000910
        /*0ec8*/ 	.word	0x000000ff
        /*0ecc*/ 	.word	0x000348b0
        /*0ed0*/ 	.short	0x0100
        /*0ed2*/ 	.byte	0x08
	.zero		1


	//   ....[19]....
        /*0ed4*/ 	.word	0x00000920
        /*0ed8*/ 	.word	0x000000ff
        /*0edc*/ 	.word	0x000348c0
        /*0ee0*/ 	.short	0x0100
        /*0ee2*/ 	.byte	0x08
	.zero		1


	//   ....[20]....
        /*0ee4*/ 	.word	0x00000930
        /*0ee8*/ 	.word	0x000000ff
        /*0eec*/ 	.word	0x000348b8
        /*0ef0*/ 	.short	0x0100
        /*0ef2*/ 	.byte	0x08
	.zero		1


	//   ....[21]....
        /*0ef4*/ 	.word	0x00000940
        /*0ef8*/ 	.word	0x000000ff
        /*0efc*/ 	.word	0x000348c8
        /*0f00*/ 	.short	0x0100
        /*0f02*/ 	.byte	0x08
	.zero		1


	//   ....[22]....
        /*0f04*/ 	.word	0x00003830
        /*0f08*/ 	.word	0x00000003
        /*0f0c*/ 	.word	0x00034890
        /*0f10*/ 	.short	0x010a
        /*0f12*/ 	.byte	0x3f
	.zero		1


	//   ....[23]....
        /*0f14*/ 	.word	0x00006df0
        /*0f18*/ 	.word	0x00000003
        /*0f1c*/ 	.word	0x00034890
        /*0f20*/ 	.short	0x010a
        /*0f22*/ 	.byte	0x3f
	.zero		1


	//   ....[24]....
        /*0f24*/ 	.word	0x0000a110
        /*0f28*/ 	.word	0x00000003
        /*0f2c*/ 	.word	0x00034890
        /*0f30*/ 	.short	0x010a
        /*0f32*/ 	.byte	0x3f
	.zero		1


	//   ....[25]....
        /*0f34*/ 	.word	0x0000a4e0
        /*0f38*/ 	.word	0x00000020
        /*0f3c*/ 	.word	0x00000000
        /*0f40*/ 	.short	0x0101
        /*0f42*/ 	.byte	0x3f
	.zero		1


	//   ....[26]....
        /*0f44*/ 	.word	0x0000a520
        /*0f48*/ 	.word	0x00000003
        /*0f4c*/ 	.word	0x000348b0
        /*0f50*/ 	.short	0x010a
        /*0f52*/ 	.byte	0x3f
	.zero		1


	//   ....[27]....
        /*0f54*/ 	.word	0x0000a9c0
        /*0f58*/ 	.word	0x00000003
        /*0f5c*/ 	.word	0x00000000
        /*0f60*/ 	.short	0x0101
        /*0f62*/ 	.byte	0x3f
	.zero		1


	//   ....[28]....
        /*0f64*/ 	.word	0x0000b020
        /*0f68*/ 	.word	0x00000010
        /*0f6c*/ 	.word	0x00034800
        /*0f70*/ 	.short	0x010a
        /*0f72*/ 	.byte	0x3f
	.zero		1


	//   ....[29]....
        /*0f74*/ 	.word	0x0000b070
        /*0f78*/ 	.word	0x00000010
        /*0f7c*/ 	.word	0x00034800
        /*0f80*/ 	.short	0x010a
        /*0f82*/ 	.byte	0x3f
	.zero		1


	//   ....[30]....
        /*0f84*/ 	.word	0x0000c420
        /*0f88*/ 	.word	0x00000010
        /*0f8c*/ 	.word	0x00034800
        /*0f90*/ 	.short	0x010a
        /*0f92*/ 	.byte	0x3f
	.zero		1


	//   ....[31]....
        /*0f94*/ 	.word	0x0000f9d0
        /*0f98*/ 	.word	0x00000010
        /*0f9c*/ 	.word	0x00034800
        /*0fa0*/ 	.short	0x010a
        /*0fa2*/ 	.byte	0x3f
	.zero		1


	//   ....[32]....
        /*0fa4*/ 	.word	0x00012580
        /*0fa8*/ 	.word	0x00000000
        /*0fac*/ 	.word	0x00034830
        /*0fb0*/ 	.short	0x010a
        /*0fb2*/ 	.byte	0x3f
	.zero		1


	//   ....[33]....
        /*0fb4*/ 	.word	0x000125f0
        /*0fb8*/ 	.word	0x00000000
        /*0fbc*/ 	.word	0x00034830
        /*0fc0*/ 	.short	0x010a
        /*0fc2*/ 	.byte	0x3f
	.zero		1


	//   ....[34]....
        /*0fc4*/ 	.word	0x00013670
        /*0fc8*/ 	.word	0x00000000
        /*0fcc*/ 	.word	0x00000000
        /*0fd0*/ 	.short	0x0101
        /*0fd2*/ 	.byte	0x3f
	.zero		1


	//   ....[35]....
        /*0fd4*/ 	.word	0x00015750
        /*0fd8*/ 	.word	0x0000000e
        /*0fdc*/ 	.word	0x00034830
        /*0fe0*/ 	.short	0x010a
        /*0fe2*/ 	.byte	0x3f
	.zero		1


	//   ....[36]....
        /*0fe4*/ 	.word	0x000157c0
        /*0fe8*/ 	.word	0x0000000e
        /*0fec*/ 	.word	0x00034830
        /*0ff0*/ 	.short	0x010a
        /*0ff2*/ 	.byte	0x3f
	.zero		1


	//   ....[37]....
        /*0ff4*/ 	.word	0x000163a0
        /*0ff8*/ 	.word	0x0000000f
        /*0ffc*/ 	.word	0x00034850
        /*1000*/ 	.short	0x010a
        /*1002*/ 	.byte	0x3f
	.zero		1


	//   ....[38]....
        /*1004*/ 	.word	0x000163f0
        /*1008*/ 	.word	0x0000000f
        /*100c*/ 	.word	0x00034850
        /*1010*/ 	.short	0x010a
        /*1012*/ 	.byte	0x3f
	.zero		1


	//   ....[39]....
        /*1014*/ 	.word	0x00018860
        /*1018*/ 	.word	0x0000000e
        /*101c*/ 	.word	0x00000000
        /*1020*/ 	.short	0x0101
        /*1022*/ 	.byte	0x3f
	.zero		1


	//   ....[40]....
        /*1024*/ 	.word	0x000188b0
        /*1028*/ 	.word	0x0000000f
        /*102c*/ 	.word	0x00000000
        /*1030*/ 	.short	0x0101
        /*1032*/ 	.byte	0x3f
	.zero		1


	//   ....[41]....
        /*1034*/ 	.word	0x00018e20
        /*1038*/ 	.word	0x00000008
        /*103c*/ 	.word	0x00034830
        /*1040*/ 	.short	0x010a
        /*1042*/ 	.byte	0x3f
	.zero		1


	//   ....[42]....
        /*1044*/ 	.word	0x00018e90
        /*1048*/ 	.word	0x00000008
        /*104c*/ 	.word	0x00034830
        /*1050*/ 	.short	0x010a
        /*1052*/ 	.byte	0x3f
	.zero		1


	//   ....[43]....
        /*1054*/ 	.word	0x00019a50
        /*1058*/ 	.word	0x0000000e
        /*105c*/ 	.word	0x00034850
        /*1060*/ 	.short	0x010a
        /*1062*/ 	.byte	0x3f
	.zero		1


	//   ....[44]....
        /*1064*/ 	.word	0x00019aa0
        /*1068*/ 	.word	0x0000000e
        /*106c*/ 	.word	0x00034850
        /*1070*/ 	.short	0x010a
        /*1072*/ 	.byte	0x3f
	.zero		1


	//   ....[45]....
        /*1074*/ 	.word	0x0001b590
        /*1078*/ 	.word	0x00000007
        /*107c*/ 	.word	0x00000000
        /*1080*/ 	.short	0x0101
        /*1082*/ 	.byte	0x3f
	.zero		1


	//   ....[46]....
        /*1084*/ 	.word	0x0001b5d0
        /*1088*/ 	.word	0x0000000e
        /*108c*/ 	.word	0x00000000
        /*1090*/ 	.short	0x0101
        /*1092*/ 	.byte	0x3f
	.zero		1


	//   ....[47]....
        /*1094*/ 	.word	0x0001bee0
        /*1098*/ 	.word	0x0000000b
        /*109c*/ 	.word	0x00034850
        /*10a0*/ 	.short	0x010a
        /*10a2*/ 	.byte	0x3f
	.zero		1


	//   ....[48]....
        /*10a4*/ 	.word	0x0001bf80
        /*10a8*/ 	.word	0x0000000b
        /*10ac*/ 	.word	0x00034850
        /*10b0*/ 	.short	0x010a
        /*10b2*/ 	.byte	0x3f
	.zero		1


	//   ....[49]....
        /*10b4*/ 	.word	0x0001c540
        /*10b8*/ 	.word	0x00000008
        /*10bc*/ 	.word	0x00000000
        /*10c0*/ 	.short	0x0101
        /*10c2*/ 	.byte	0x3f
	.zero		1


	//   ....[50]....
        /*10c4*/ 	.word	0x0001da30
        /*10c8*/ 	.word	0x00000000
        /*10cc*/ 	.word	0x00000000
        /*10d0*/ 	.short	0x0101
        /*10d2*/ 	.byte	0x3f
	.zero		1


	//   ....[51]....
        /*10d4*/ 	.word	0x00020010
        /*10d8*/ 	.word	0x00000004
        /*10dc*/ 	.word	0x00034820
        /*10e0*/ 	.short	0x010a
        /*10e2*/ 	.byte	0x3f
	.zero		1


	//   ....[52]....
        /*10e4*/ 	.word	0x000200f0
        /*10e8*/ 	.word	0x00000004
        /*10ec*/ 	.word	0x000348a0
        /*10f0*/ 	.short	0x010a
        /*10f2*/ 	.byte	0x3f
	.zero		1


	//   ....[53]....
        /*10f4*/ 	.word	0x00020520
        /*10f8*/ 	.word	0x00000004
        /*10fc*/ 	.word	0x000348c0
        /*1100*/ 	.short	0x010a
        /*1102*/ 	.byte	0x3f
	.zero		1


	//   ....[54]....
        /*1104*/ 	.word	0x00020a30
        /*1108*/ 	.word	0x00000006
        /*110c*/ 	.word	0x000348a0
        /*1110*/ 	.short	0x010a
        /*1112*/ 	.byte	0x3f
	.zero		1


	//   ....[55]....
        /*1114*/ 	.word	0x00020e50
        /*1118*/ 	.word	0x00000006
        /*111c*/ 	.word	0x000348c0
        /*1120*/ 	.short	0x010a
        /*1122*/ 	.byte	0x3f
	.zero		1


	//   ....[56]....
        /*1124*/ 	.word	0x00021c80
        /*1128*/ 	.word	0x00000000
        /*112c*/ 	.word	0x00034840
        /*1130*/ 	.short	0x010a
        /*1132*/ 	.byte	0x3f
	.zero		1


	//   ....[57]....
        /*1134*/ 	.word	0x00022ce0
        /*1138*/ 	.word	0x00000008
        /*113c*/ 	.word	0x00034800
        /*1140*/ 	.short	0x0107
        /*1142*/ 	.byte	0x3f
	.zero		1


	//   ....[58]....
        /*1144*/ 	.word	0x00022de0
        /*1148*/ 	.word	0x00000002
        /*114c*/ 	.word	0x00034800
        /*1150*/ 	.short	0x0101
        /*1152*/ 	.byte	0x3f
	.zero		1


	//   ....[59]....
        /*1154*/ 	.word	0x00022e00
        /*1158*/ 	.word	0x00000002
        /*115c*/ 	.word	0x00034820
        /*1160*/ 	.short	0x010a
        /*1162*/ 	.byte	0x3f
	.zero		1


	//   ....[60]....
        /*1164*/ 	.word	0x00023160
        /*1168*/ 	.word	0x00000003
        /*116c*/ 	.word	0x00034840
        /*1170*/ 	.short	0x010a
        /*1172*/ 	.byte	0x3f
	.zero		1


	//   ....[61]....
        /*1174*/ 	.word	0x00023610
        /*1178*/ 	.word	0x00000000
        /*117c*/ 	.word	0x00034860
        /*1180*/ 	.short	0x010a
        /*1182*/ 	.byte	0x3f
	.zero		1


	//   ....[62]....
        /*1184*/ 	.word	0x00023d00
        /*1188*/ 	.word	0x00000003
        /*118c*/ 	.word	0x00034840
        /*1190*/ 	.short	0x010a
        /*1192*/ 	.byte	0x3f
	.zero		1


	//   ....[63]....
        /*1194*/ 	.word	0x000241b0
        /*1198*/ 	.word	0x00000002
        /*119c*/ 	.word	0x00034860
        /*11a0*/ 	.short	0x010a
        /*11a2*/ 	.byte	0x3f
	.zero		1


	//   ....[64]....
        /*11a4*/ 	.word	0x00024810
        /*11a8*/ 	.word	0x00000003
        /*11ac*/ 	.word	0x00034840
        /*11b0*/ 	.short	0x010a
        /*11b2*/ 	.byte	0x3f
	.zero		1


	//   ....[65]....
        /*11b4*/ 	.word	0x00024cb0
        /*11b8*/ 	.word	0x00000002
        /*11bc*/ 	.word	0x00034860
        /*11c0*/ 	.short	0x010a
        /*11c2*/ 	.byte	0x3f
	.zero		1


	//   ....[66]....
        /*11c4*/ 	.word	0x00025290
        /*11c8*/ 	.word	0x00000000
        /*11cc*/ 	.word	0x00034860
        /*11d0*/ 	.short	0x010a
        /*11d2*/ 	.byte	0x3f
	.zero		1


	//   ....[67]....
        /*11d4*/ 	.word	0x00026410
        /*11d8*/ 	.word	0x00000000
        /*11dc*/ 	.word	0x00034820
        /*11e0*/ 	.short	0x010a
        /*11e2*/ 	.byte	0x3f
	.zero		1


	//   ....[68]....
        /*11e4*/ 	.word	0x000265e0
        /*11e8*/ 	.word	0x00000006
        /*11ec*/ 	.word	0x00000000
        /*11f0*/ 	.short	0x010a
        /*11f2*/ 	.byte	0x3f
	.zero		1


	//   ....[69]....
        /*11f4*/ 	.word	0x00026650
        /*11f8*/ 	.word	0x00000007
        /*11fc*/ 	.word	0x00000000
        /*1200*/ 	.short	0x010a
        /*1202*/ 	.byte	0x3f
	.zero		1


	//   ....[70]....
        /*1204*/ 	.word	0x000266c0
        /*1208*/ 	.word	0x00000004
        /*120c*/ 	.word	0x00000000
        /*1210*/ 	.short	0x010a
        /*1212*/ 	.byte	0x3f
	.zero		1


	//   ....[71]....
        /*1214*/ 	.word	0x000266f0
        /*1218*/ 	.word	0x00000003
        /*121c*/ 	.word	0x00000000
        /*1220*/ 	.short	0x010a
        /*1222*/ 	.byte	0x3f
	.zero		1


	//   ....[72]....
        /*1224*/ 	.word	0x00026750
        /*1228*/ 	.word	0x00000003
        /*122c*/ 	.word	0x00034890
        /*1230*/ 	.short	0x010a
        /*1232*/ 	.byte	0x3f
	.zero		1


	//   ....[73]....
        /*1234*/ 	.word	0x000267a0
        /*1238*/ 	.word	0x00000003
        /*123c*/ 	.word	0x00034890
        /*1240*/ 	.short	0x010a
        /*1242*/ 	.byte	0x3f
	.zero		1


	//   ....[74]....
        /*1244*/ 	.word	0x000267f0
        /*1248*/ 	.word	0x00000003
        /*124c*/ 	.word	0x00034890
        /*1250*/ 	.short	0x010a
        /*1252*/ 	.byte	0x3f
	.zero		1


	//   ....[75]....
        /*1254*/ 	.word	0x00026840
        /*1258*/ 	.word	0x00000003
        /*125c*/ 	.word	0x000348b0
        /*1260*/ 	.short	0x010a
        /*1262*/ 	.byte	0x3f
	.zero		1


	//   ....[76]....
        /*1264*/ 	.word	0x00026c20
        /*1268*/ 	.word	0x00000010
        /*126c*/ 	.word	0x00034800
        /*1270*/ 	.short	0x010a
        /*1272*/ 	.byte	0x3f
	.zero		1


	//   ....[77]....
        /*1274*/ 	.word	0x00027030
        /*1278*/ 	.word	0x00000010
        /*127c*/ 	.word	0x00034800
        /*1280*/ 	.short	0x010a
        /*1282*/ 	.byte	0x3f
	.zero		1


	//   ....[78]....
        /*1284*/ 	.word	0x00027080
        /*1288*/ 	.word	0x00000000
        /*128c*/ 	.word	0x00034830
        /*1290*/ 	.short	0x010a
        /*1292*/ 	.byte	0x3f
	.zero		1


	//   ....[79]....
        /*1294*/ 	.word	0x000270d0
        /*1298*/ 	.word	0x0000000e
        /*129c*/ 	.word	0x00034830
        /*12a0*/ 	.short	0x010a
        /*12a2*/ 	.byte	0x3f
	.zero		1


	//   ....[80]....
        /*12a4*/ 	.word	0x00027120
        /*12a8*/ 	.word	0x0000000f
        /*12ac*/ 	.word	0x00034850
        /*12b0*/ 	.short	0x010a
        /*12b2*/ 	.byte	0x3f
	.zero		1


	//   ....[81]....
        /*12b4*/ 	.word	0x00027170
        /*12b8*/ 	.word	0x00000008
        /*12bc*/ 	.word	0x00034830
        /*12c0*/ 	.short	0x010a
        /*12c2*/ 	.byte	0x3f
	.zero		1


	//   ....[82]....
        /*12c4*/ 	.word	0x000271c0
        /*12c8*/ 	.word	0x0000000e
        /*12cc*/ 	.word	0x00034850
        /*12d0*/ 	.short	0x010a
        /*12d2*/ 	.byte	0x3f
	.zero		1


	//   ....[83]....
        /*12d4*/ 	.word	0x00027210
        /*12d8*/ 	.word	0x0000000b
        /*12dc*/ 	.word	0x00034850
        /*12e0*/ 	.short	0x010a
        /*12e2*/ 	.byte	0x3f
	.zero		1


	//   ....[84]....
        /*12e4*/ 	.word	0x000273d0
        /*12e8*/ 	.word	0x00000003
        /*12ec*/ 	.word	0x00034820
        /*12f0*/ 	.short	0x010a
        /*12f2*/ 	.byte	0x3f
	.zero		1


	//   ....[85]....
        /*12f4*/ 	.word	0x00027420
        /*12f8*/ 	.word	0x00000004
        /*12fc*/ 	.word	0x000348a0
        /*1300*/ 	.short	0x010a
        /*1302*/ 	.byte	0x3f
	.zero		1


	//   ....[86]....
        /*1304*/ 	.word	0x00027470
        /*1308*/ 	.word	0x00000004
        /*130c*/ 	.word	0x000348c0
        /*1310*/ 	.short	0x010a
        /*1312*/ 	.byte	0x3f
	.zero		1


	//   ....[87]....
        /*1314*/ 	.word	0x000274c0
        /*1318*/ 	.word	0x00000006
        /*131c*/ 	.word	0x000348a0
        /*1320*/ 	.short	0x010a
        /*1322*/ 	.byte	0x3f
	.zero		1


	//   ....[88]....
        /*1324*/ 	.word	0x00027510
        /*1328*/ 	.word	0x00000006
        /*132c*/ 	.word	0x000348c0
        /*1330*/ 	.short	0x010a
        /*1332*/ 	.byte	0x3f
	.zero		1


	//   ....[89]....
        /*1334*/ 	.word	0x000276b0
        /*1338*/ 	.word	0x00000000
        /*133c*/ 	.word	0x00034840
        /*1340*/ 	.short	0x010a
        /*1342*/ 	.byte	0x3f
	.zero		1


	//   ....[90]....
        /*1344*/ 	.word	0x000282a0
        /*1348*/ 	.word	0x00000002
        /*134c*/ 	.word	0x00034820
        /*1350*/ 	.short	0x010a
        /*1352*/ 	.byte	0x3f
	.zero		1


	//   ....[91]....
        /*1354*/ 	.word	0x000282f0
        /*1358*/ 	.word	0x00000003
        /*135c*/ 	.word	0x00034840
        /*1360*/ 	.short	0x010a
        /*1362*/ 	.byte	0x3f
	.zero		1


	//   ....[92]....
        /*1364*/ 	.word	0x00028340
        /*1368*/ 	.word	0x00000000
        /*136c*/ 	.word	0x00034860
        /*1370*/ 	.short	0x010a
        /*1372*/ 	.byte	0x3f
	.zero		1


	//   ....[93]....
        /*1374*/ 	.word	0x00028390
        /*1378*/ 	.word	0x00000003
        /*137c*/ 	.word	0x00034840
        /*1380*/ 	.short	0x010a
        /*1382*/ 	.byte	0x3f
	.zero		1


	//   ....[94]....
        /*1384*/ 	.word	0x000283e0
        /*1388*/ 	.word	0x00000002
        /*138c*/ 	.word	0x00034860
        /*1390*/ 	.short	0x010a
        /*1392*/ 	.byte	0x3f
	.zero		1


	//   ....[95]....
        /*1394*/ 	.word	0x00028430
        /*1398*/ 	.word	0x00000003
        /*139c*/ 	.word	0x00034840
        /*13a0*/ 	.short	0x010a
        /*13a2*/ 	.byte	0x3f
	.zero		1


	//   ....[96]....
        /*13a4*/ 	.word	0x00028480
        /*13a8*/ 	.word	0x00000002
        /*13ac*/ 	.word	0x00034860
        /*13b0*/ 	.short	0x010a
        /*13b2*/ 	.byte	0x3f
	.zero		1


	//   ....[97]....
        /*13b4*/ 	.word	0x000284d0
        /*13b8*/ 	.word	0x00000000
        /*13bc*/ 	.word	0x00034860
        /*13c0*/ 	.short	0x010a
        /*13c2*/ 	.byte	0x3f
	.zero		1


	//   ....[98]....
        /*13c4*/ 	.word	0x00028f50
        /*13c8*/ 	.word	0x00000000
        /*13cc*/ 	.word	0x00034820
        /*13d0*/ 	.short	0x010a
        /*13d2*/ 	.byte	0x3f
	.zero		1


	//   ....[99]....
        /*13d4*/ 	.word	0x000290f0
        /*13d8*/ 	.word	0x00000006
        /*13dc*/ 	.word	0x00000000
        /*13e0*/ 	.short	0x010a
        /*13e2*/ 	.byte	0x3f
	.zero		1


	//   ....[100]....
        /*13e4*/ 	.word	0x00029140
        /*13e8*/ 	.word	0x00000007
        /*13ec*/ 	.word	0x00000000
        /*13f0*/ 	.short	0x010a
        /*13f2*/ 	.byte	0x3f
	.zero		1


	//   ....[101]....
        /*13f4*/ 	.word	0x00029190
        /*13f8*/ 	.word	0x00000004
        /*13fc*/ 	.word	0x00000000
        /*1400*/ 	.short	0x010a
        /*1402*/ 	.byte	0x3f
	.zero		1


	//----- nvinfo : EIATTR_NUM_MBARRIERS
	.align		4
.L_605:
        /*1404*/ 	.byte	0x03, 0x38
        /*1406*/ 	.short	0x0016


	//----- nvinfo : EIATTR_EXIT_INSTR_OFFSETS
	.align		4
        /*1408*/ 	.byte	0x04, 0x1c
        /*140a*/ 	.short	(.L_607 - .L_606)


	//   ....[0]....
.L_606:
        /*140c*/ 	.word	0x00026740


	//----- nvinfo : EIATTR_MAX_THREADS
	.align		4
.L_607:
        /*1410*/ 	.byte	0x04, 0x05
        /*1412*/ 	.short	(.L_609 - .L_608)
.L_608:
        /*1414*/ 	.word	0x00000180
        /*1418*/ 	.word	0x00000001
        /*141c*/ 	.word	0x00000001


	//----- nvinfo : EIATTR_CRS_STACK_SIZE
	.align		4
.L_609:
        /*1420*/ 	.byte	0x04, 0x1e
        /*1422*/ 	.short	(.L_611 - .L_610)
.L_610:
        /*1424*/ 	.word	0x00000000


	//----- nvinfo : EIATTR_CBANK_PARAM_SIZE
	.align		4
.L_611:
        /*1428*/ 	.byte	0x03, 0x19
        /*142a*/ 	.short	0x0af0


	//----- nvinfo : EIATTR_PARAM_CBANK
	.align		4
        /*142c*/ 	.byte	0x04, 0x0a
        /*142e*/ 	.short	(.L_613 - .L_612)
	.align		4
.L_612:
        /*1430*/ 	.word	index@(.nv.constant0._ZN7cutlass13device_kernelIN5flash11enable_sm90INS1_16FlashAttnFwdSm90INS1_25CollectiveMainloopFwdSm90ILi2EN4cute5tupleIJNS5_1CILi1EEES8_S8_EEENS6_IJNS7_ILi128EEESA_NS7_ILi192EEEEEELi128ENS_10bfloat16_tEfNS_4arch4Sm90ELb1ELb0ELb1ELb1ELb0ELb1ELb0ELb1ELb1ELb1ELb0ELb0EEENS1_21CollectiveEpilogueFwdINS6_IJSA_SA_SA_EEES9_SD_SF_Li256ELb1ELb1ELb0ELb0EEENS1_36VarlenDynamicPersistentTileSchedulerILi128ELi128ELi256ELi128ELb0ELb1ELb1ELb1ELb1ELb1EEEEEEEEEvNT_6ParamsE)
        /*1434*/ 	.short	0x0210
        /*1436*/ 	.short	0x0af0


	//----- nvinfo : EIATTR_SW_WAR
	.align		4
.L_613:
        /*1438*/ 	.byte	0x04, 0x36
        /*143a*/ 	.short	(.L_615 - .L_614)
.L_614:
        /*143c*/ 	.word	0x00000008
.L_615:


//--------------------- .nv.info._ZN7cutlass13device_kernelIN5flash11enable_sm90INS1_16FlashAttnFwdSm90INS1_25CollectiveMainloopFwdSm90ILi2EN4cute5tupleIJNS5_1CILi1EEES8_S8_EEENS6_IJNS7_ILi64EEESA_SA_EEELi512ENS_10bfloat16_tEfNS_4arch4Sm90ELb0ELb0ELb1ELb0ELb0ELb0ELb0ELb0ELb0ELb1ELb0ELb0EEENS1_21CollectiveEpilogueFwdINS6_IJSA_NS7_ILi512EEESA_EEES9_SC_SE_Li256ELb0ELb1ELb0ELb0EEENS1_29StaticPersistentTileSchedulerILb0EEEEEEEEEvNT_6ParamsE --------------------------
	.section	.nv.info._ZN7cutlass13device_kernelIN5flash11enable_sm90INS1_16FlashAttnFwdSm90INS1_25CollectiveMainloopFwdSm90ILi2EN4cute5tupleIJNS5_1CILi1EEES8_S8_EEENS6_IJNS7_ILi64EEESA_SA_EEELi512ENS_10bfloat16_tEfNS_4arch4Sm90ELb0ELb0ELb1ELb0ELb0ELb0ELb0ELb0ELb0ELb1ELb0ELb0EEENS1_21CollectiveEpilogueFwdINS6_IJSA_NS7_ILi512EEESA_EEES9_SC_SE_Li256ELb0ELb1ELb0ELb0EEENS1_29StaticPersistentTileSchedulerILb0EEEEEEEEEvNT_6ParamsE,"",@"SHT_CUDA_INFO"
	.sectionflags	@""
	.align	4


	//----- nvinfo : EIATTR_CUDA_API_VERSION
	.align		4
        /*0000*/ 	.byte	0x04, 0x37
        /*0002*/ 	.short	(.L_617 - .L_616)
.L_616:
        /*0004*/ 	.word	0x00000082


	//----- nvinfo : EIATTR_KPARAM_INFO
	.align		4
.L_617:
        /*0008*/ 	.byte	0x04, 0x17
        /*000a*/ 	.short	(.L_619 - .L_618)
.L_618:
        /*000c*/ 	.word	0x00000000
        /*0010*/ 	.short	0x0000
        /*0012*/ 	.short	0x0070
        /*0014*/ 	.byte	0x00, 0xf0, 0x01, 0x28


	//----- nvinfo : EIATTR_SPARSE_MMA_MASK
	.align		4
.L_619:
        /*0018*/ 	.byte	0x03, 0x50
        /*001a*/ 	.short	0x0000


	//----- nvinfo : EIATTR_MAXREG_COUNT
	.align		4
        /*001c*/ 	.byte	0x03, 0x1b
        /*001e*/ 	.short	0x00a8


	//----- nvinfo : EIATTR_NUM_BARRIERS
	.align		4
        /*0020*/ 	.byte	0x02, 0x4c
        /*0022*/ 	.byte	0x10
	.zero		1


	//----- nvinfo : EIATTR_EXTERNS
	.align		4
        /*0024*/ 	.byte	0x04, 0x0f
        /*0026*/ 	.short	(.L_621 - .L_620)


	//   ....[0]....
	.align		4
.L_620:
        /*0028*/ 	.word	index@(__assertfail)


	//----- nvinfo : EIATTR_ANNOTATIONS
	.align		4
.L_621:
        /*002c*/ 	.byte	0x04, 0x55
        /*002e*/ 	.short	(.L_623 - .L_622)


	//   ....[0]....
.L_622:
        /* <DEDUP_REMOVED lines=28> */


	//----- nvinfo : EIATTR_MERCURY_ISA_VERSION
	.align		4
.L_623:
        /*01d8*/ 	.byte	0x03, 0x5f
        /*01da*/ 	.short	0x0101


	//----- nvinfo : EIATTR_INT_WARP_WIDE_INSTR_OFFSETS
	.align		4
        /*01dc*/ 	.byte	0x04, 0x31
        /*01de*/ 	.short	(.L_625 - .L_624)


	//   ....[0]....
.L_624:
        /*01e0*/ 	.word	0x00000130


	//   ....[1]....
        /*01e4*/ 	.word	0x00000170


	//   ....[2]....
        /*01e8*/ 	.word	0x000001e0


	//----- nvinfo : EIATTR_COOP_GROUP_MASK_REGIDS
	.align		4
.L_625:
        /*01ec*/ 	.byte	0x04, 0x29
        /*01ee*/ 	.short	(.L_627 - .L_626)


	//   ....[0]....
.L_626:
        /*01f0*/ 	.word	0xffffffff


	//   ....[1]....
        /*01f4*/ 	.word	0xffffffff


	//   ....[2]....
        /*01f8*/ 	.word	0xffffffff


	//   ....[3]....
        /*01fc*/ 	.word	0xffffffff


	//   ....[4]....
        /*0200*/ 	.word	0xffffffff


	//   ....[5]....
        /*0204*/ 	.word	0xffffffff


	//   ....[6]....
        /*0208*/ 	.word	0xffffffff


	//   ....[7]....
        /*020c*/ 	.word	0xffffffff


	//   ....[8]....
        /*0210*/ 	.word	0xffffffff


	//   ....[9]....
        /*0214*/ 	.word	0xffffffff


	//   ....[10]....
        /*0218*/ 	.word	0xffffffff


	//   ....[11]....
        /*021c*/ 	.word	0xffffffff


	//   ....[12]....
        /*0220*/ 	.word	0xffffffff


	//   ....[13]....
        /*0224*/ 	.word	0xffffffff


	//   ....[14]....
        /*0228*/ 	.word	0xffffffff


	//   ....[15]....
        /*022c*/ 	.word	0xffffffff


	//   ....[16]....
        /*0230*/ 	.word	0xffffffff


	//   ....[17]....
        /*0234*/ 	.word	0xffffffff


	//   ....[18]....
        /*0238*/ 	.word	0xffffffff


	//   ....[19]....
        /*023c*/ 	.word	0xffffffff


	//   ....[20]....
        /*0240*/ 	.word	0xffffffff


	//   ....[21]....
        /*0244*/ 	.word	0xffffffff


	//   ....[22]....
        /*0248*/ 	.word	0xffffffff


	//   ....[23]....
        /*024c*/ 	.word	0xffffffff


	//   ....[24]....
        /*0250*/ 	.word	0xffffffff


	//   ....[25]....
        /*0254*/ 	.word	0xffffffff


	//   ....[26]....
        /*0258*/ 	.word	0xffffffff


	//   ....[27]....
        /*025c*/ 	.word	0xffffffff


	//   ....[28]....
        /*0260*/ 	.word	0xffffffff


	//   ....[29]....
        /*0264*/ 	.word	0xffffffff


	//   ....[30]....
        /*0268*/ 	.word	0xffffffff


	//   ....[31]....
        /*026c*/ 	.word	0xffffffff


	//   ....[32]....
        /*0270*/ 	.word	0xffffffff


	//   ....[33]....
        /*0274*/ 	.word	0xffffffff


	//   ....[34]....
        /*0278*/ 	.word	0xffffffff


	//   ....[35]....
        /*027c*/ 	.word	0xffffffff


	//   ....[36]....
        /*0280*/ 	.word	0xffffffff


	//   ....[37]....
        /*0284*/ 	.word	0xffffffff


	//   ....[38]....
        /*0288*/ 	.word	0xffffffff


	//   ....[39]....
        /*028c*/ 	.word	0xffffffff


	//   ....[40]....
        /*0290*/ 	.word	0xffffffff


	//   ....[41]....
        /*0294*/ 	.word	0xffffffff


	//   ....[42]....
        /*0298*/ 	.word	0x0500000f


	//   ....[43]....
        /*029c*/ 	.word	0x0500000f


	//   ....[44]....
        /*02a0*/ 	.word	0x0500000f


	//   ....[45]....
        /*02a4*/ 	.word	0x0500000f


	//   ....[46]....
        /*02a8*/ 	.word	0x0500000f


	//   ....[47]....
        /*02ac*/ 	.word	0x0500000f


	//   ....[48]....
        /*02b0*/ 	.word	0x0500000f


	//   ....[49]....
        /*02b4*/ 	.word	0x0500000f


	//   ....[50]....
        /*02b8*/ 	.word	0x0500000f


	//   ....[51]....
        /*02bc*/ 	.word	0x0500000f


	//----- nvinfo : EIATTR_COOP_GROUP_INSTR_OFFSETS
	.align		4
.L_627:
        /*02c0*/ 	.byte	0x04, 0x28
        /*02c2*/ 	.short	(.L_629 - .L_628)


	//   ....[0]....
.L_628:
        /*02c4*/ 	.word	0x00000060


	//   ....[1]....
        /*02c8*/ 	.word	0x00000140


	//   ....[2]....
        /*02cc*/ 	.word	0x00000190


	//   ....[3]....
        /*02d0*/ 	.word	0x00000380


	//   ....[4]....
        /*02d4*/ 	.word	0x000004e0


	//   ....[5]....
        /*02d8*/ 	.word	0x00000600


	//   ....[6]....
        /*02dc*/ 	.word	0x00000760


	//   ....[7]....
        /*02e0*/ 	.word	0x000011b0


	//   ....[8]....
        /*02e4*/ 	.word	0x00002ad0


	//   ....[9]....
        /*02e8*/ 	.word	0x00003890


	//   ....[10]....
        /*02ec*/ 	.word	0x00003910


	//   ....[11]....
        /*02f0*/ 	.word	0x00003af0


	//   ....[12]....
        /*02f4*/ 	.word	0x00003bc0


	//   ....[13]....
        /*02f8*/ 	.word	0x000044c0


	//   ....[14]....
        /*02fc*/ 	.word	0x00004c50


	//   ....[15]....
        /*0300*/ 	.word	0x00004cc0


	//   ....[16]....
        /*0304*/ 	.word	0x00004f90


	//   ....[17]....
        /*0308*/ 	.word	0x00005150


	//   ....[18]....
        /*030c*/ 	.word	0x000061e0


	//   ....[19]....
        /*0310*/ 	.word	0x00006220


	//   ....[20]....
        /*0314*/ 	.word	0x00006260


	//   ....[21]....
        /*0318*/ 	.word	0x000062c0


	//   ....[22]....
        /*031c*/ 	.word	0x000062f0


	//   ....[23]....
        /*0320*/ 	.word	0x00006cd0


	//   ....[24]....
        /*0324*/ 	.word	0x00008050


	//   ....[25]....
        /*0328*/ 	.word	0x00008080


	//   ....[26]....
        /*032c*/ 	.word	0x000080a0


	//   ....[27]....
        /*0330*/ 	.word	0x000080c0


	//   ....[28]....
        /*0334*/ 	.word	0x000086e0


	//   ....[29]....
        /*0338*/ 	.word	0x00008700


	//   ....[30]....
        /*033c*/ 	.word	0x00008950


	//   ....[31]....
        /*0340*/ 	.word	0x00008980


	//   ....[32]....
        /*0344*/ 	.word	0x000094b0


	//   ....[33]....
        /*0348*/ 	.word	0x00009e10


	//   ....[34]....
        /*034c*/ 	.word	0x00009e40


	//   ....[35]....
        /*0350*/ 	.word	0x00009f10


	//   ....[36]....
        /*0354*/ 	.word	0x00009f20


	//   ....[37]....
        /*0358*/ 	.word	0x00009fa0


	//   ....[38]....
        /*035c*/ 	.word	0x00009fb0


	//   ....[39]....
        /*0360*/ 	.word	0x00009fc0


	//   ....[40]....
        /*0364*/ 	.word	0x00009fd0


	//   ....[41]....
        /*0368*/ 	.word	0x0000d670


	//   ....[42]....
        /*036c*/ 	.word	0x0000dc00


	//   ....[43]....
        /*0370*/ 	.word	0x0000dd70


	//   ....[44]....
        /*0374*/ 	.word	0x0000ddd0


	//   ....[45]....
        /*0378*/ 	.word	0x0000de90


	//   ....[46]....
        /*037c*/ 	.word	0x0000df90


	//   ....[47]....
        /*0380*/ 	.word	0x0000dff0


	//   ....[48]....
        /*0384*/ 	.word	0x0000e0e0


	//   ....[49]....
        /*0388*/ 	.word	0x0000e140


	//   ....[50]....
        /*038c*/ 	.word	0x0000e1e0


	//   ....[51]....
        /*0390*/ 	.word	0x0000e5d0


	//----- nvinfo : EIATTR_REG_RECONFIG
	.align		4
.L_629:
        /*0394*/ 	.byte	0x01, 0x54
	.zero		2


	//----- nvinfo : EIATTR_SYSCALL_OFFSETS
	.align		4
        /*0398*/ 	.byte	0x04, 0x46
        /*039a*/ 	.short	(.L_631 - .L_630)


	//   ....[0]....
.L_630:
        /*039c*/ 	.word	0x00002c90


	//   ....[1]....
        /*03a0*/ 	.word	0x00009110


	//   ....[2]....
        /*03a4*/ 	.word	0x00009250


	//   ....[3]....
        /*03a8*/ 	.word	0x00009340


	//   ....[4]....
        /*03ac*/ 	.word	0x00009a40


	//----- nvinfo : EIATTR_MBARRIER_INSTR_OFFSETS
	.align		4
.L_631:
        /*03b0*/ 	.byte	0x04, 0x39
        /*03b2*/ 	.short	(.L_633 - .L_632)


	//   ....[0]....
.L_632:
        /*03b4*/ 	.word	0x00000270
        /*03b8*/ 	.word	0x000000ff
        /*03bc*/ 	.word	0x00028c00
        /*03c0*/ 	.short	0x0100
        /*03c2*/ 	.byte	0x08
	.zero		1


	//   ....[1]....
        /*03c4*/ 	.word	0x00000280
        /*03c8*/ 	.word	0x000000ff
        /*03cc*/ 	.word	0x00028c20
        /*03d0*/ 	.short	0x0100
        /*03d2*/ 	.byte	0x08
	.zero		1


	//   ....[2]....
        /*03d4*/ 	.word	0x00000330
        /*03d8*/ 	.word	0x000000ff
        /*03dc*/ 	.word	0x00028c30
        /*03e0*/ 	.short	0x0100
        /*03e2*/ 	.byte	0x06
	.zero		1


	//   ....[3]....
        /*03e4*/ 	.word	0x00000340
        /*03e8*/ 	.word	0x000000ff
        /*03ec*/ 	.word	0x00028c40
        /*03f0*/ 	.short	0x0100
        /*03f2*/ 	.byte	0x06
	.zero		1


	//   ....[4]....
        /*03f4*/ 	.word	0x00000350
        /*03f8*/ 	.word	0x000000ff
        /*03fc*/ 	.word	0x00028c38
        /*0400*/ 	.short	0x0100
        /*0402*/ 	.byte	0x06
	.zero		1


	//   ....[5]....
        /*0404*/ 	.word	0x00000360
        /*0408*/ 	.word	0x000000ff
        /*040c*/ 	.word	0x00028c48
        /*0410*/ 	.short	0x0100
        /*0412*/ 	.byte	0x06
	.zero		1


	//   ....[6]....
        /*0414*/ 	.word	0x00000490
        /*0418*/ 	.word	0x000000ff
        /*041c*/ 	.word	0x00028c50
        /*0420*/ 	.short	0x0100
        /*0422*/ 	.byte	0x08
	.zero		1


	//   ....[7]....
        /*0424*/ 	.word	0x000004a0
        /*0428*/ 	.word	0x000000ff
        /*042c*/ 	.word	0x00028c60
        /*0430*/ 	.short	0x0100
        /*0432*/ 	.byte	0x08
	.zero		1


	//   ....[8]....
        /*0434*/ 	.word	0x000004b0
        /*0438*/ 	.word	0x000000ff
        /*043c*/ 	.word	0x00028c58
        /*0440*/ 	.short	0x0100
        /*0442*/ 	.byte	0x08
	.zero		1


	//   ....[9]....
        /*0444*/ 	.word	0x000004c0
        /*0448*/ 	.word	0x000000ff
        /*044c*/ 	.word	0x00028c68
        /*0450*/ 	.short	0x0100
        /*0452*/ 	.byte	0x08
	.zero		1


	//   ....[10]....
        /*0454*/ 	.word	0x000005b0
        /*0458*/ 	.word	0x000000ff
        /*045c*/ 	.word	0x00028c70
        /*0460*/ 	.short	0x0100
        /*0462*/ 	.byte	0x06
	.zero		1


	//   ....[11]....
        /*0464*/ 	.word	0x000005c0
        /*0468*/ 	.word	0x000000ff
        /*046c*/ 	.word	0x00028c80
        /*0470*/ 	.short	0x0100
        /*0472*/ 	.byte	0x06
	.zero		1


	//   ....[12]....
        /*0474*/ 	.word	0x000005d0
        /*0478*/ 	.word	0x000000ff
        /*047c*/ 	.word	0x00028c78
        /*0480*/ 	.short	0x0100
        /*0482*/ 	.byte	0x06
	.zero		1


	//   ....[13]....
        /*0484*/ 	.word	0x000005e0
        /*0488*/ 	.word	0x000000ff
        /*048c*/ 	.word	0x00028c88
        /*0490*/ 	.short	0x0100
        /*0492*/ 	.byte	0x06
	.zero		1


	//   ....[14]....
        /*0494*/ 	.word	0x00000710
        /*0498*/ 	.word	0x000000ff
        /*049c*/ 	.word	0x00028c90
        /*04a0*/ 	.short	0x0100
        /*04a2*/ 	.byte	0x08
	.zero		1


	//   ....[15]....
        /*04a4*/ 	.word	0x00000720
        /*04a8*/ 	.word	0x000000ff
        /*04ac*/ 	.word	0x00028ca0
        /*04b0*/ 	.short	0x0100
        /*04b2*/ 	.byte	0x08
	.zero		1


	//   ....[16]....
        /*04b4*/ 	.word	0x00000730
        /*04b8*/ 	.word	0x000000ff
        /*04bc*/ 	.word	0x00028c98
        /*04c0*/ 	.short	0x0100
        /*04c2*/ 	.byte	0x08
	.zero		1


	//   ....[17]....
        /*04c4*/ 	.word	0x00000740
        /*04c8*/ 	.word	0x000000ff
        /*04cc*/ 	.word	0x00028ca8
        /*04d0*/ 	.short	0x0100
        /*04d2*/ 	.byte	0x08
	.zero		1


	//   ....[18]....
        /*04d4*/ 	.word	0x00000870
        /*04d8*/ 	.word	0x000000ff
        /*04dc*/ 	.word	0x00028cb0
        /*04e0*/ 	.short	0x0100
        /*04e2*/ 	.byte	0x08
	.zero		1


	//   ....[19]....
        /*04e4*/ 	.word	0x00000880
        /*04e8*/ 	.word	0x000000ff
        /*04ec*/ 	.word	0x00028cc0
        /*04f0*/ 	.short	0x0100
        /*04f2*/ 	.byte	0x08
	.zero		1


	//   ....[20]....
        /*04f4*/ 	.word	0x00000890
        /*04f8*/ 	.word	0x000000ff
        /*04fc*/ 	.word	0x00028cb8
        /*0500*/ 	.short	0x0100
        /*0502*/ 	.byte	0x08
	.zero		1


	//   ....[21]....
        /*0504*/ 	.word	0x000008a0
        /*0508*/ 	.word	0x000000ff
        /*050c*/ 	.word	0x00028cc8
        /*0510*/ 	.short	0x0100
        /*0512*/ 	.byte	0x08
	.zero		1


	//   ....[22]....
        /*0514*/ 	.word	0x000012c0
        /*0518*/ 	.word	0x000000ff
        /*051c*/ 	.word	0x00028c50
        /*0520*/ 	.short	0x010a
        /*0522*/ 	.byte	0x10
	.zero		1


	//   ....[23]....
        /*0524*/ 	.word	0x000015a0
        /*0528*/ 	.word	0x00000000
        /*052c*/ 	.word	0x00000000
        /*0530*/ 	.short	0x0101
        /*0532*/ 	.byte	0x3f
	.zero		1


	//   ....[24]....
        /*0534*/ 	.word	0x00001f30
        /*0538*/ 	.word	0x000000ff
        /*053c*/ 	.word	0x00028c50
        /*0540*/ 	.short	0x010a
        /*0542*/ 	.byte	0x06
	.zero		1


	//   ....[25]....
        /*0544*/ 	.word	0x00001f70
        /*0548*/ 	.word	0x000000ff
        /*054c*/ 	.word	0x00028c50
        /*0550*/ 	.short	0x010a
        /*0552*/ 	.byte	0x06
	.zero		1


	//   ....[26]....
        /*0554*/ 	.word	0x000021c0
        /*0558*/ 	.word	0x00000003
        /*055c*/ 	.word	0x00000000
        /*0560*/ 	.short	0x0101
        /*0562*/ 	.byte	0x3f
	.zero		1


	//   ....[27]....
        /*0564*/ 	.word	0x00002d10
        /*0568*/ 	.word	0x000000ff
        /*056c*/ 	.word	0x00028c00
        /*0570*/ 	.short	0x010a
        /*0572*/ 	.byte	0x29
	.zero		1


	//   ....[28]....
        /*0574*/ 	.word	0x00002d90
        /*0578*/ 	.word	0x00000007
        /*057c*/ 	.word	0x00028c30
        /*0580*/ 	.short	0x010a
        /*0582*/ 	.byte	0x3f
	.zero		1


	//   ....[29]....
        /*0584*/ 	.word	0x00002dd0
        /*0588*/ 	.word	0x00000007
        /*058c*/ 	.word	0x00028c30
        /*0590*/ 	.short	0x010a
        /*0592*/ 	.byte	0x3f
	.zero		1


	//   ....[30]....
        /*0594*/ 	.word	0x00003dc0
        /*0598*/ 	.word	0x00000003
        /*059c*/ 	.word	0x00000000
        /*05a0*/ 	.short	0x0101
        /*05a2*/ 	.byte	0x3f
	.zero		1


	//   ....[31]....
        /*05a4*/ 	.word	0x00004230
        /*05a8*/ 	.word	0x00000007
        /*05ac*/ 	.word	0x00028c50
        /*05b0*/ 	.short	0x010a
        /*05b2*/ 	.byte	0x3f
	.zero		1


	//   ....[32]....
        /*05b4*/ 	.word	0x00004280
        /*05b8*/ 	.word	0x00000007
        /*05bc*/ 	.word	0x00028c50
        /*05c0*/ 	.short	0x010a
        /*05c2*/ 	.byte	0x3f
	.zero		1


	//   ....[33]....
        /*05c4*/ 	.word	0x000044e0
        /*05c8*/ 	.word	0x00000007
        /*05cc*/ 	.word	0x00000000
        /*05d0*/ 	.short	0x0101
        /*05d2*/ 	.byte	0x3f
	.zero		1


	//   ....[34]....
        /*05d4*/ 	.word	0x00004630
        /*05d8*/ 	.word	0x000000ff
        /*05dc*/ 	.word	0x00028c30
        /*05e0*/ 	.short	0x010a
        /*05e2*/ 	.byte	0x17
	.zero		1


	//   ....[35]....
        /*05e4*/ 	.word	0x00004670
        /*05e8*/ 	.word	0x000000ff
        /*05ec*/ 	.word	0x00028c30
        /*05f0*/ 	.short	0x010a
        /*05f2*/ 	.byte	0x17
	.zero		1


	//   ....[36]....
        /*05f4*/ 	.word	0x000054a0
        /*05f8*/ 	.word	0x00000098
        /*05fc*/ 	.word	0x00000000
        /*0600*/ 	.short	0x0101
        /*0602*/ 	.byte	0x3f
	.zero		1


	//   ....[37]....
        /*0604*/ 	.word	0x00005f50
        /*0608*/ 	.word	0x000000ff
        /*060c*/ 	.word	0x00028c50
        /*0610*/ 	.short	0x010a
        /*0612*/ 	.byte	0x17
	.zero		1


	//   ....[38]....
        /*0614*/ 	.word	0x00005f90
        /*0618*/ 	.word	0x000000ff
        /*061c*/ 	.word	0x00028c50
        /*0620*/ 	.short	0x010a
        /*0622*/ 	.byte	0x17
	.zero		1


	//   ....[39]....
        /*0624*/ 	.word	0x00006200
        /*0628*/ 	.word	0x000000ac
        /*062c*/ 	.word	0x00000000
        /*0630*/ 	.short	0x0101
        /*0632*/ 	.byte	0x3f
	.zero		1


	//   ....[40]....
        /*0634*/ 	.word	0x00008710
        /*0638*/ 	.word	0x000000ff
        /*063c*/ 	.word	0x00000000
        /*0640*/ 	.short	0x0101
        /*0642*/ 	.byte	0x04
	.zero		1


	//   ....[41]....
        /*0644*/ 	.word	0x000096e0
        /*0648*/ 	.word	0x00000000
        /*064c*/ 	.word	0x00028c40
        /*0650*/ 	.short	0x010a
        /*0652*/ 	.byte	0x3f
	.zero		1


	//   ....[42]....
        /*0654*/ 	.word	0x0000a0d0
        /*0658*/ 	.word	0x000000ff
        /*065c*/ 	.word	0x00028c00
        /*0660*/ 	.short	0x0107
        /*0662*/ 	.byte	0x24
	.zero		1


	//   ....[43]....
        /*0664*/ 	.word	0x0000a130
        /*0668*/ 	.word	0x000000ff
        /*066c*/ 	.word	0x00028c00
        /*0670*/ 	.short	0x0101
        /*0672*/ 	.byte	0x24
	.zero		1


	//   ....[44]....
        /*0674*/ 	.word	0x0000a150
        /*0678*/ 	.word	0x000000ff
        /*067c*/ 	.word	0x00028c20
        /*0680*/ 	.short	0x010a
        /*0682*/ 	.byte	0x24
	.zero		1


	//   ....[45]....
        /*0684*/ 	.word	0x0000a230
        /*0688*/ 	.word	0x00000003
        /*068c*/ 	.word	0x00028c60
        /*0690*/ 	.short	0x010a
        /*0692*/ 	.byte	0x3f
	.zero		1


	//   ....[46]....
        /*0694*/ 	.word	0x0000ae00
        /*0698*/ 	.word	0x00000003
        /*069c*/ 	.word	0x00028c40
        /*06a0*/ 	.short	0x010a
        /*06a2*/ 	.byte	0x3f
	.zero		1


	//   ....[47]....
        /*06a4*/ 	.word	0x0000b040
        /*06a8*/ 	.word	0x00000003
        /*06ac*/ 	.word	0x00028c60
        /*06b0*/ 	.short	0x010a
        /*06b2*/ 	.byte	0x3f
	.zero		1


	//   ....[48]....
        /*06b4*/ 	.word	0x0000bc10
        /*06b8*/ 	.word	0x00000004
        /*06bc*/ 	.word	0x00028c40
        /*06c0*/ 	.short	0x010a
        /*06c2*/ 	.byte	0x3f
	.zero		1


	//   ....[49]....
        /*06c4*/ 	.word	0x0000be30
        /*06c8*/ 	.word	0x00000004
        /*06cc*/ 	.word	0x00028c60
        /*06d0*/ 	.short	0x010a
        /*06d2*/ 	.byte	0x3f
	.zero		1


	//   ....[50]....
        /*06d4*/ 	.word	0x0000c950
        /*06d8*/ 	.word	0x00000004
        /*06dc*/ 	.word	0x00028c40
        /*06e0*/ 	.short	0x010a
        /*06e2*/ 	.byte	0x3f
	.zero		1


	//   ....[51]....
        /*06e4*/ 	.word	0x0000cb90
        /*06e8*/ 	.word	0x00000004
        /*06ec*/ 	.word	0x00028c60
        /*06f0*/ 	.short	0x010a
        /*06f2*/ 	.byte	0x3f
	.zero		1


	//   ....[52]....
        /*06f4*/ 	.word	0x0000d5f0
        /*06f8*/ 	.word	0x00000000
        /*06fc*/ 	.word	0x00028c20
        /*0700*/ 	.short	0x010a
        /*0702*/ 	.byte	0x3f
	.zero		1


	//   ....[53]....
        /*0704*/ 	.word	0x0000d7c0
        /*0708*/ 	.word	0x00000006
        /*070c*/ 	.word	0x00000000
        /*0710*/ 	.short	0x010a
        /*0712*/ 	.byte	0x3f
	.zero		1


	//   ....[54]....
        /*0714*/ 	.word	0x0000d810
        /*0718*/ 	.word	0x00000003
        /*071c*/ 	.word	0x00000000
        /*0720*/ 	.short	0x010a
        /*0722*/ 	.byte	0x3f
	.zero		1


	//   ....[55]....
        /*0724*/ 	.word	0x0000d870
        /*0728*/ 	.word	0x00000012
        /*072c*/ 	.word	0x00000000
        /*0730*/ 	.short	0x010a
        /*0732*/ 	.byte	0x3f
	.zero		1


	//   ....[56]....
        /*0734*/ 	.word	0x0000d8a0
        /*0738*/ 	.word	0x00000003
        /*073c*/ 	.word	0x00000000
        /*0740*/ 	.short	0x010a
        /*0742*/ 	.byte	0x3f
	.zero		1


	//   ....[57]....
        /*0744*/ 	.word	0x0000d910
        /*0748*/ 	.word	0x00000003
        /*074c*/ 	.word	0x00028c50
        /*0750*/ 	.short	0x010a
        /*0752*/ 	.byte	0x3f
	.zero		1


	//   ....[58]....
        /*0754*/ 	.word	0x0000d970
        /*0758*/ 	.word	0x00000004
        /*075c*/ 	.word	0x00028c50
        /*0760*/ 	.short	0x010a
        /*0762*/ 	.byte	0x3f
	.zero		1


	//   ....[59]....
        /*0764*/ 	.word	0x0000d9d0
        /*0768*/ 	.word	0x00000003
        /*076c*/ 	.word	0x00028c00
        /*0770*/ 	.short	0x010a
        /*0772*/ 	.byte	0x3f
	.zero		1


	//   ....[60]....
        /*0774*/ 	.word	0x0000da20
        /*0778*/ 	.word	0x00000007
        /*077c*/ 	.word	0x00028c30
        /*0780*/ 	.short	0x010a
        /*0782*/ 	.byte	0x3f
	.zero		1


	//   ....[61]....
        /*0784*/ 	.word	0x0000da70
        /*0788*/ 	.word	0x00000007
        /*078c*/ 	.word	0x00028c50
        /*0790*/ 	.short	0x010a
        /*0792*/ 	.byte	0x3f
	.zero		1


	//   ....[62]....
        /*0794*/ 	.word	0x0000dad0
        /*0798*/ 	.word	0x00000004
        /*079c*/ 	.word	0x00028c30
        /*07a0*/ 	.short	0x010a
        /*07a2*/ 	.byte	0x3f
	.zero		1


	//   ....[63]....
        /*07a4*/ 	.word	0x0000db20
        /*07a8*/ 	.word	0x000000ac
        /*07ac*/ 	.word	0x00028c50
        /*07b0*/ 	.short	0x010a
        /*07b2*/ 	.byte	0x3f
	.zero		1


	//   ....[64]....
        /*07b4*/ 	.word	0x0000dcc0
        /*07b8*/ 	.word	0x00000000
        /*07bc*/ 	.word	0x00028c40
        /*07c0*/ 	.short	0x010a
        /*07c2*/ 	.byte	0x3f
	.zero		1


	//   ....[65]....
        /*07c4*/ 	.word	0x0000e270
        /*07c8*/ 	.word	0x00000003
        /*07cc*/ 	.word	0x00028c20
        /*07d0*/ 	.short	0x010a
        /*07d2*/ 	.byte	0x3f
	.zero		1


	//   ....[66]....
        /*07d4*/ 	.word	0x0000e2c0
        /*07d8*/ 	.word	0x00000003
        /*07dc*/ 	.word	0x00028c60
        /*07e0*/ 	.short	0x010a
        /*07e2*/ 	.byte	0x3f
	.zero		1


	//   ....[67]....
        /*07e4*/ 	.word	0x0000e310
        /*07e8*/ 	.word	0x00000003
        /*07ec*/ 	.word	0x00028c40
        /*07f0*/ 	.short	0x010a
        /*07f2*/ 	.byte	0x3f
	.zero		1


	//   ....[68]....
        /*07f4*/ 	.word	0x0000e360
        /*07f8*/ 	.word	0x00000003
        /*07fc*/ 	.word	0x00028c60
        /*0800*/ 	.short	0x010a
        /*0802*/ 	.byte	0x3f
	.zero		1


	//   ....[69]....
        /*0804*/ 	.word	0x0000e3b0
        /*0808*/ 	.word	0x00000004
        /*080c*/ 	.word	0x00028c40
        /*0810*/ 	.short	0x010a
        /*0812*/ 	.byte	0x3f
	.zero		1


	//   ....[70]....
        /*0814*/ 	.word	0x0000e400
        /*0818*/ 	.word	0x00000004
        /*081c*/ 	.word	0x00028c60
        /*0820*/ 	.short	0x010a
        /*0822*/ 	.byte	0x3f
	.zero		1


	//   ....[71]....
        /*0824*/ 	.word	0x0000e450
        /*0828*/ 	.word	0x00000004
        /*082c*/ 	.word	0x00028c40
        /*0830*/ 	.short	0x010a
        /*0832*/ 	.byte	0x3f
	.zero		1


	//   ....[72]....
        /*0834*/ 	.word	0x0000e4a0
        /*0838*/ 	.word	0x00000004
        /*083c*/ 	.word	0x00028c60
        /*0840*/ 	.short	0x010a
        /*0842*/ 	.byte	0x3f
	.zero		1


	//   ....[73]....
        /*0844*/ 	.word	0x0000e4f0
        /*0848*/ 	.word	0x00000000
        /*084c*/ 	.word	0x00028c20
        /*0850*/ 	.short	0x010a
        /*0852*/ 	.byte	0x3f
	.zero		1


	//   ....[74]....
        /*0854*/ 	.word	0x0000e690
        /*0858*/ 	.word	0x00000006
        /*085c*/ 	.word	0x00000000
        /*0860*/ 	.short	0x010a
        /*0862*/ 	.byte	0x3f
	.zero		1


	//   ....[75]....
        /*0864*/ 	.word	0x0000e6e0
        /*0868*/ 	.word	0x00000003
        /*086c*/ 	.word	0x00000000
        /*0870*/ 	.short	0x010a
        /*0872*/ 	.byte	0x3f
	.zero		1


	//   ....[76]....
        /*0874*/ 	.word	0x0000e730
        /*0878*/ 	.word	0x00000012
        /*087c*/ 	.word	0x00000000
        /*0880*/ 	.short	0x010a
        /*0882*/ 	.byte	0x3f
	.zero		1


	//----- nvinfo : EIATTR_NUM_MBARRIERS
	.align		4
.L_633:
        /*0884*/ 	.byte	0x03, 0x38
        /*0886*/ 	.short	0x0016


	//----- nvinfo : EIATTR_EXIT_INSTR_OFFSETS
	.align		4
        /*0888*/ 	.byte	0x04, 0x1c
        /*088a*/ 	.short	(.L_635 - .L_634)


	//   ....[0]....
.L_634:
        /*088c*/ 	.word	0x000009f0


	//   ....[1]....
        /*0890*/ 	.word	0x00008bd0


	//   ....[2]....
        /*0894*/ 	.word	0x0000d8f0


	//----- nvinfo : EIATTR_MAX_THREADS
	.align		4
.L_635:
        /*0898*/ 	.byte	0x04, 0x05
        /*089a*/ 	.short	(.L_637 - .L_636)
.L_636:
        /*089c*/ 	.word	0x00000180
        /*08a0*/ 	.word	0x00000001
        /*08a4*/ 	.word	0x00000001


	//----- nvinfo : EIATTR_CRS_STACK_SIZE
	.align		4
.L_637:
        /*08a8*/ 	.byte	0x04, 0x1e
        /*08aa*/ 	.short	(.L_639 - .L_638)
.L_638:
        /*08ac*/ 	.word	0x00000000


	//----- nvinfo : EIATTR_CBANK_PARAM_SIZE
	.align		4
.L_639:
        /*08b0*/ 	.byte	0x03, 0x19
        /*08b2*/ 	.short	0x0a70


	//----- nvinfo : EIATTR_PARAM_CBANK
	.align		4
        /*08b4*/ 	.byte	0x04, 0x0a
        /*08b6*/ 	.short	(.L_641 - .L_640)
	.align		4
.L_640:
        /*08b8*/ 	.word	index@(.nv.constant0._ZN7cutlass13device_kernelIN5flash11enable_sm90INS1_16FlashAttnFwdSm90INS1_25CollectiveMainloopFwdSm90ILi2EN4cute5tupleIJNS5_1CILi1EEES8_S8_EEENS6_IJNS7_ILi64EEESA_SA_EEELi512ENS_10bfloat16_tEfNS_4arch4Sm90ELb0ELb0ELb1ELb0ELb0ELb0ELb0ELb0ELb0ELb1ELb0ELb0EEENS1_21CollectiveEpilogueFwdINS6_IJSA_NS7_ILi512EEESA_EEES9_SC_SE_Li256ELb0ELb1ELb0ELb0EEENS1_29StaticPersistentTileSchedulerILb0EEEEEEEEEvNT_6ParamsE)
        /*08bc*/ 	.short	0x0210
        /*08be*/ 	.short	0x0a70


	//----- nvinfo : EIATTR_SW_WAR
	.align		4
.L_641:
        /*08c0*/ 	.byte	0x04, 0x36
        /*08c2*/ 	.short	(.L_643 - .L_642)
.L_642:
        /*08c4*/ 	.word	0x00000008
.L_643:


//--------------------- .nv.info._ZN7cutlass13device_kernelIN5flash11enable_sm90INS1_16FlashAttnFwdSm90INS1_25CollectiveMainloopFwdSm90ILi2EN4cute5tupleIJNS5_1CILi1EEES8_S8_EEENS6_IJNS7_ILi64EEESA_SA_EEELi512ENS_10bfloat16_tEfNS_4arch4Sm90ELb0ELb0ELb1ELb0ELb0ELb0ELb1ELb0ELb0ELb1ELb0ELb0EEENS1_21CollectiveEpilogueFwdINS6_IJSA_NS7_ILi512EEESA_EEES9_SC_SE_Li256ELb0ELb1ELb0ELb0EEENS1_29StaticPersistentTileSchedulerILb0EEEEEEEEEvNT_6ParamsE --------------------------
	.section	.nv.info._ZN7cutlass13device_kernelIN5flash11enable_sm90INS1_16FlashAttnFwdSm90INS1_25CollectiveMainloopFwdSm90ILi2EN4cute5tupleIJNS5_1CILi1EEES8_S8_EEENS6_IJNS7_ILi64EEESA_SA_EEELi512ENS_10bfloat16_tEfNS_4arch4Sm90ELb0ELb0ELb1ELb0ELb0ELb0ELb1ELb0ELb0ELb1ELb0ELb0EEENS1_21CollectiveEpilogueFwdINS6_IJSA_NS7_ILi512EEESA_EEES9_SC_SE_Li256ELb0ELb1ELb0ELb0EEENS1_29StaticPersistentTileSchedulerILb0EEEEEEEEEvNT_6ParamsE,"",@"SHT_CUDA_INFO"
	.sectionflags	@""
	.align	4


	//----- nvinfo : EIATTR_CUDA_API_VERSION
	.align		4
        /*0000*/ 	.byte	0x04, 0x37
        /*0002*/ 	.short	(.L_645 - .L_644)
.L_644:
        /*0004*/ 	.word	0x00000082


	//----- nvinfo : EIATTR_KPARAM_INFO
	.align		4
.L_645:
        /*0008*/ 	.byte	0x04, 0x17
        /*000a*/ 	.short	(.L_647 - .L_646)
.L_646:
        /*000c*/ 	.word	0x00000000
        /*0010*/ 	.short	0x0000
        /*0012*/ 	.short	0x0070
        /*0014*/ 	.byte	0x00, 0xf0, 0x01, 0x2c


	//----- nvinfo : EIATTR_SPARSE_MMA_MASK
	.align		4
.L_647:
        /*0018*/ 	.byte	0x03, 0x50
        /*001a*/ 	.short	0x0000


	//----- nvinfo : EIATTR_MAXREG_COUNT
	.align		4
        /*001c*/ 	.byte	0x03, 0x1b
        /*001e*/ 	.short	0x00a8


	//----- nvinfo : EIATTR_NUM_BARRIERS
	.align		4
        /*0020*/ 	.byte	0x02, 0x4c
        /*0022*/ 	.byte	0x10
	.zero		1


	//----- nvinfo : EIATTR_EXTERNS
	.align		4
        /*0024*/ 	.byte	0x04, 0x0f
        /*0026*/ 	.short	(.L_649 - .L_648)


	//   ....[0]....
	.align		4
.L_648:
        /*0028*/ 	.word	index@(__assertfail)


	//----- nvinfo : EIATTR_ANNOTATIONS
	.align		4
.L_649:
        /*002c*/ 	.byte	0x04, 0x55
        /*002e*/ 	.short	(.L_651 - .L_650)


	//   ....[0]....
.L_650:
        /* <DEDUP_REMOVED lines=43> */


	//----- nvinfo : EIATTR_MERCURY_ISA_VERSION
	.align		4
.L_651:
        /*02d0*/ 	.byte	0x03, 0x5f
        /*02d2*/ 	.short	0x0101


	//----- nvinfo : EIATTR_INT_WARP_WIDE_INSTR_OFFSETS
	.align		4
        /*02d4*/ 	.byte	0x04, 0x31
        /*02d6*/ 	.short	(.L_653 - .L_652)


	//   ....[0]....
.L_652:
        /*02d8*/ 	.word	0x00000130


	//   ....[1]....
        /*02dc*/ 	.word	0x00000170


	//   ....[2]....
        /*02e0*/ 	.word	0x000001e0


	//   ....[3]....
        /*02e4*/ 	.word	0x00000250


	//----- nvinfo : EIATTR_COOP_GROUP_MASK_REGIDS
	.align		4
.L_653:
        /*02e8*/ 	.byte	0x04, 0x29
        /*02ea*/ 	.short	(.L_655 - .L_654)


	//   ....[0]....
.L_654:
        /*02ec*/ 	.word	0xffffffff


	//   ....[1]....
        /*02f0*/ 	.word	0xffffffff


	//   ....[2]....
        /*02f4*/ 	.word	0xffffffff


	//   ....[3]....
        /*02f8*/ 	.word	0xffffffff


	//   ....[4]....
        /*02fc*/ 	.word	0xffffffff


	//   ....[5]....
        /*0300*/ 	.word	0xffffffff


	//   ....[6]....
        /*0304*/ 	.word	0xffffffff


	//   ....[7]....
        /*0308*/ 	.word	0xffffffff


	//   ....[8]....
        /*030c*/ 	.word	0xffffffff


	//   ....[9]....
        /*0310*/ 	.word	0xffffffff


	//   ....[10]....
        /*0314*/ 	.word	0xffffffff


	//   ....[11]....
        /*0318*/ 	.word	0xffffffff


	//   ....[12]....
        /*031c*/ 	.word	0xffffffff


	//   ....[13]....
        /*0320*/ 	.word	0xffffffff


	//   ....[14]....
        /*0324*/ 	.word	0xffffffff


	//   ....[15]....
        /*0328*/ 	.word	0xffffffff


	//   ....[16]....
        /*032c*/ 	.word	0xffffffff


	//   ....[17]....
        /*0330*/ 	.word	0xffffffff


	//   ....[18]....
        /*0334*/ 	.word	0xffffffff


	//   ....[19]....
        /*0338*/ 	.word	0xffffffff


	//   ....[20]....
        /*033c*/ 	.word	0xffffffff


	//   ....[21]....
        /*0340*/ 	.word	0xffffffff


	//   ....[22]....
        /*0344*/ 	.word	0xffffffff


	//   ....[23]....
        /*0348*/ 	.word	0xffffffff


	//   ....[24]....
        /*034c*/ 	.word	0xffffffff


	//   ....[25]....
        /*0350*/ 	.word	0xffffffff


	//   ....[26]....
        /*0354*/ 	.word	0xffffffff


	//   ....[27]....
        /*0358*/ 	.word	0xffffffff


	//   ....[28]....
        /*035c*/ 	.word	0xffffffff


	//   ....[29]....
        /*0360*/ 	.word	0xffffffff


	//   ....[30]....
        /*0364*/ 	.word	0xffffffff


	//   ....[31]....
        /*0368*/ 	.word	0xffffffff


	//   ....[32]....
        /*036c*/ 	.word	0xffffffff


	//   ....[33]....
        /*0370*/ 	.word	0xffffffff


	//   ....[34]....
        /*0374*/ 	.word	0xffffffff


	//   ....[35]....
        /*0378*/ 	.word	0xffffffff


	//   ....[36]....
        /*037c*/ 	.word	0xffffffff


	//   ....[37]....
        /*0380*/ 	.word	0xffffffff


	//   ....[38]....
        /*0384*/ 	.word	0xffffffff


	//   ....[39]....
        /*0388*/ 	.word	0xffffffff


	//   ....[40]....
        /*038c*/ 	.word	0xffffffff


	//   ....[41]....
        /*0390*/ 	.word	0xffffffff


	//   ....[42]....
        /*0394*/ 	.word	0xffffffff


	//   ....[43]....
        /*0398*/ 	.word	0xffffffff


	//   ....[44]....
        /*039c*/ 	.word	0xffffffff


	//   ....[45]....
        /*03a0*/ 	.word	0xffffffff


	//   ....[46]....
        /*03a4*/ 	.word	0xffffffff


	//   ....[47]....
        /*03a8*/ 	.word	0xffffffff


	//   ....[48]....
        /*03ac*/ 	.word	0xffffffff


	//   ....[49]....
        /*03b0*/ 	.word	0xffffffff


	//   ....[50]....
        /*03b4*/ 	.word	0xffffffff


	//   ....[51]....
        /*03b8*/ 	.word	0xffffffff


	//   ....[52]....
        /*03bc*/ 	.word	0x0500000f


	//   ....[53]....
        /*03c0*/ 	.word	0x0500000f


	//   ....[54]....
        /*03c4*/ 	.word	0x0500000f


	//   ....[55]....
        /*03c8*/ 	.word	0x0500000f


	//   ....[56]....
        /*03cc*/ 	.word	0x0500000f


	//   ....[57]....
        /*03d0*/ 	.word	0x0500000f


	//   ....[58]....
        /*03d4*/ 	.word	0x0500000f


	//   ....[59]....
        /*03d8*/ 	.word	0x0500000f


	//   ....[60]....
        /*03dc*/ 	.word	0x0500000f


	//   ....[61]....
        /*03e0*/ 	.word	0x0500000f


	//   ....[62]....
        /*03e4*/ 	.word	0x0500000f


	//   ....[63]....
        /*03e8*/ 	.word	0x0500000f


	//   ....[64]....
        /*03ec*/ 	.word	0x0500000f


	//   ....[65]....
        /*03f0*/ 	.word	0x0500000f


	//   ....[66]....
        /*03f4*/ 	.word	0x0500000f


	//   ....[67]....
        /*03f8*/ 	.word	0x0500000f


	//   ....[68]....
        /*03fc*/ 	.word	0x0500000f


	//   ....[69]....
        /*0400*/ 	.word	0x0500000f


	//----- nvinfo : EIATTR_COOP_GROUP_INSTR_OFFSETS
	.align		4
.L_655:
        /*0404*/ 	.byte	0x04, 0x28
        /*0406*/ 	.short	(.L_657 - .L_656)


	//   ....[0]....
.L_656:
        /*0408*/ 	.word	0x00000060


	//   ....[1]....
        /*040c*/ 	.word	0x00000140


	//   ....[2]....
        /*0410*/ 	.word	0x00000180


	//   ....[3]....
        /*0414*/ 	.word	0x00000390


	//   ....[4]....
        /*0418*/ 	.word	0x000004f0


	//   ....[5]....
        /*041c*/ 	.word	0x00000610


	//   ....[6]....
        /*0420*/ 	.word	0x00000770


	//   ....[7]....
        /*0424*/ 	.word	0x00001150


	//   ....[8]....
        /*0428*/ 	.word	0x000028b0


	//   ....[9]....
        /*042c*/ 	.word	0x00003100


	//   ....[10]....
        /*0430*/ 	.word	0x00004850


	//   ....[11]....
        /*0434*/ 	.word	0x00004950


	//   ....[12]....
        /*0438*/ 	.word	0x00004b00


	//   ....[13]....
        /*043c*/ 	.word	0x00004ba0


	//   ....[14]....
        /*0440*/ 	.word	0x000053b0


	//   ....[15]....
        /*0444*/ 	.word	0x000058d0


	//   ....[16]....
        /*0448*/ 	.word	0x00006cf0


	//   ....[17]....
        /*044c*/ 	.word	0x00006da0


	//   ....[18]....
        /*0450*/ 	.word	0x00007070


	//   ....[19]....
        /*0454*/ 	.word	0x00007230


	//   ....[20]....
        /*0458*/ 	.word	0x000081b0


	//   ....[21]....
        /*045c*/ 	.word	0x000081f0


	//   ....[22]....
        /*0460*/ 	.word	0x00008220


	//   ....[23]....
        /*0464*/ 	.word	0x000082a0


	//   ....[24]....
        /*0468*/ 	.word	0x000082d0


	//   ....[25]....
        /*046c*/ 	.word	0x00008c80


	//   ....[26]....
        /*0470*/ 	.word	0x00009ff0


	//   ....[27]....
        /*0474*/ 	.word	0x0000a020


	//   ....[28]....
        /*0478*/ 	.word	0x0000a050


	//   ....[29]....
        /*047c*/ 	.word	0x0000a070


	//   ....[30]....
        /*0480*/ 	.word	0x0000a690


	//   ....[31]....
        /*0484*/ 	.word	0x0000a6b0


	//   ....[32]....
        /*0488*/ 	.word	0x0000a900


	//   ....[33]....
        /*048c*/ 	.word	0x0000a930


	//   ....[34]....
        /*0490*/ 	.word	0x0000b520


	//   ....[35]....
        /*0494*/ 	.word	0x0000bed0


	//   ....[36]....
        /*0498*/ 	.word	0x0000bf00


	//   ....[37]....
        /*049c*/ 	.word	0x0000bf80


	//   ....[38]....
        /*04a0*/ 	.word	0x0000c000


	//   ....[39]....
        /*04a4*/ 	.word	0x0000c030


	//   ....[40]....
        /*04a8*/ 	.word	0x0000c090


	//   ....[41]....
        /*04ac*/ 	.word	0x0000c0a0


	//   ....[42]....
        /*04b0*/ 	.word	0x0000c110


	//   ....[43]....
        /*04b4*/ 	.word	0x0000ca20


	//   ....[44]....
        /*04b8*/ 	.word	0x0000ca40


	//   ....[45]....
        /*04bc*/ 	.word	0x0000ca60


	//   ....[46]....
        /*04c0*/ 	.word	0x0000cb90


	//   ....[47]....
        /*04c4*/ 	.word	0x0000cd50


	//   ....[48]....
        /*04c8*/ 	.word	0x0000cd60


	//   ....[49]....
        /*04cc*/ 	.word	0x0000ceb0


	//   ....[50]....
        /*04d0*/ 	.word	0x0000cec0


	//   ....[51]....
        /*04d4*/ 	.word	0x00010640


	//   ....[52]....
        /*04d8*/ 	.word	0x00010b10


	//   ....[53]....
        /*04dc*/ 	.word	0x00010c80


	//   ....[54]....
        /*04e0*/ 	.word	0x00010ce0


	//   ....[55]....
        /*04e4*/ 	.word	0x00010da0


	//   ....[56]....
        /*04e8*/ 	.word	0x00010e30


	//   ....[57]....
        /*04ec*/ 	.word	0x00010f00


	//   ....[58]....
        /*04f0*/ 	.word	0x00010fc0


	//   ....[59]....
        /*04f4*/ 	.word	0x00011090


	//   ....[60]....
        /*04f8*/ 	.word	0x00011170


	//   ....[61]....
        /*04fc*/ 	.word	0x00011210


	//   ....[62]....
        /*0500*/ 	.word	0x000112c0


	//   ....[63]....
        /*0504*/ 	.word	0x000115a0


	//   ....[64]....
        /*0508*/ 	.word	0x000115f0


	//   ....[65]....
        /*050c*/ 	.word	0x00011750


	//   ....[66]....
        /*0510*/ 	.word	0x000118a0


	//   ....[67]....
        /*0514*/ 	.word	0x00011a70


	//   ....[68]....
        /*0518*/ 	.word	0x00011ac0


	//   ....[69]....
        /*051c*/ 	.word	0x00011e70


	//----- nvinfo : EIATTR_REG_RECONFIG
	.align		4
.L_657:
        /*0520*/ 	.byte	0x01, 0x54
	.zero		2


	//----- nvinfo : EIATTR_SYSCALL_OFFSETS
	.align		4
        /*0524*/ 	.byte	0x04, 0x46
        /*0526*/ 	.short	(.L_659 - .L_658)


	//   ....[0]....
.L_658:
        /*0528*/ 	.word	0x00002ab0


	//   ....[1]....
        /*052c*/ 	.word	0x0000b140


	//   ....[2]....
        /*0530*/ 	.word	0x0000b280


	//   ....[3]....
        /*0534*/ 	.word	0x0000b370


	//   ....[4]....
        /*0538*/ 	.word	0x0000baf0


	//   ....[5]....
        /*053c*/ 	.word	0x0000c3b0


	//----- nvinfo : EIATTR_MBARRIER_INSTR_OFFSETS
	.align		4
.L_659:
        /*0540*/ 	.byte	0x04, 0x39
        /*0542*/ 	.short	(.L_661 - .L_660)


	//   ....[0]....
.L_660:
        /*0544*/ 	.word	0x00000270
        /*0548*/ 	.word	0x000000ff
        /*054c*/ 	.word	0x00038800
        /*0550*/ 	.short	0x0100
        /*0552*/ 	.byte	0x08
	.zero		1


	//   ....[1]....
        /*0554*/ 	.word	0x00000280
        /*0558*/ 	.word	0x000000ff
        /*055c*/ 	.word	0x00038810
        /*0560*/ 	.short	0x0100
        /*0562*/ 	.byte	0x08
	.zero		1


	//   ....[2]....
        /*0564*/ 	.word	0x00000290
        /*0568*/ 	.word	0x000000ff
        /*056c*/ 	.word	0x00038820
        /*0570*/ 	.short	0x0100
        /*0572*/ 	.byte	0x08
	.zero		1


	//   ....[3]....
        /*0574*/ 	.word	0x00000340
        /*0578*/ 	.word	0x000000ff
        /*057c*/ 	.word	0x00038830
        /*0580*/ 	.short	0x0100
        /*0582*/ 	.byte	0x06
	.zero		1


	//   ....[4]....
        /*0584*/ 	.word	0x00000350
        /*0588*/ 	.word	0x000000ff
        /*058c*/ 	.word	0x00038840
        /*0590*/ 	.short	0x0100
        /*0592*/ 	.byte	0x06
	.zero		1


	//   ....[5]....
        /*0594*/ 	.word	0x00000360
        /*0598*/ 	.word	0x000000ff
        /*059c*/ 	.word	0x00038838
        /*05a0*/ 	.short	0x0100
        /*05a2*/ 	.byte	0x06
	.zero		1


	//   ....[6]....
        /*05a4*/ 	.word	0x00000370
        /*05a8*/ 	.word	0x000000ff
        /*05ac*/ 	.word	0x00038848
        /*05b0*/ 	.short	0x0100
        /*05b2*/ 	.byte	0x06
	.zero		1


	//   ....[7]....
        /*05b4*/ 	.word	0x000004a0
        /*05b8*/ 	.word	0x000000ff
        /*05bc*/ 	.word	0x00038850
        /*05c0*/ 	.short	0x0100
        /*05c2*/ 	.byte	0x08
	.zero		1


	//   ....[8]....
        /*05c4*/ 	.word	0x000004b0
        /*05c8*/ 	.word	0x000000ff
        /*05cc*/ 	.word	0x00038860
        /*05d0*/ 	.short	0x0100
        /*05d2*/ 	.byte	0x08
	.zero		1


	//   ....[9]....
        /*05d4*/ 	.word	0x000004c0
        /*05d8*/ 	.word	0x000000ff
        /*05dc*/ 	.word	0x00038858
        /*05e0*/ 	.short	0x0100
        /*05e2*/ 	.byte	0x08
	.zero		1


	//   ....[10]....
        /*05e4*/ 	.word	0x000004d0
        /*05e8*/ 	.word	0x000000ff
        /*05ec*/ 	.word	0x00038868
        /*05f0*/ 	.short	0x0100
        /*05f2*/ 	.byte	0x08
	.zero		1


	//   ....[11]....
        /*05f4*/ 	.word	0x000005c0
        /*05f8*/ 	.word	0x000000ff
        /*05fc*/ 	.word	0x00038870
        /*0600*/ 	.short	0x0100
        /*0602*/ 	.byte	0x06
	.zero		1


	//   ....[12]....
        /*0604*/ 	.word	0x000005d0
        /*0608*/ 	.word	0x000000ff
        /*060c*/ 	.word	0x00038880
        /*0610*/ 	.short	0x0100
        /*0612*/ 	.byte	0x06
	.zero		1


	//   ....[13]....
        /*0614*/ 	.word	0x000005e0
        /*0618*/ 	.word	0x000000ff
        /*061c*/ 	.word	0x00038878
        /*0620*/ 	.short	0x0100
        /*0622*/ 	.byte	0x06
	.zero		1


	//   ....[14]....
        /*0624*/ 	.word	0x000005f0
        /*0628*/ 	.word	0x000000ff
        /*062c*/ 	.word	0x00038888
        /*0630*/ 	.short	0x0100
        /*0632*/ 	.byte	0x06
	.zero		1


	//   ....[15]....
        /*0634*/ 	.word	0x00000720
        /*0638*/ 	.word	0x000000ff
        /*063c*/ 	.word	0x00038890
        /*0640*/ 	.short	0x0100
        /*0642*/ 	.byte	0x08
	.zero		1


	//   ....[16]....
        /*0644*/ 	.word	0x00000730
        /*0648*/ 	.word	0x000000ff
        /*064c*/ 	.word	0x000388a0
        /*0650*/ 	.short	0x0100
        /*0652*/ 	.byte	0x08
	.zero		1


	//   ....[17]....
        /*0654*/ 	.word	0x00000740
        /*0658*/ 	.word	0x000000ff
        /*065c*/ 	.word	0x00038898
        /*0660*/ 	.short	0x0100
        /*0662*/ 	.byte	0x08
	.zero		1


	//   ....[18]....
        /*0664*/ 	.word	0x00000750
        /*0668*/ 	.word	0x000000ff
        /*066c*/ 	.word	0x000388a8
        /*0670*/ 	.short	0x0100
        /*0672*/ 	.byte	0x08
	.zero		1


	//   ....[19]....
        /*0674*/ 	.word	0x00000880
        /*0678*/ 	.word	0x000000ff
        /*067c*/ 	.word	0x000388b0
        /*0680*/ 	.short	0x0100
        /*0682*/ 	.byte	0x08
	.zero		1


	//   ....[20]....
        /*0684*/ 	.word	0x00000890
        /*0688*/ 	.word	0x000000ff
        /*068c*/ 	.word	0x000388c0
        /*0690*/ 	.short	0x0100
        /*0692*/ 	.byte	0x08
	.zero		1


	//   ....[21]....
        /*0694*/ 	.word	0x000008a0
        /*0698*/ 	.word	0x000000ff
        /*069c*/ 	.word	0x000388b8
        /*06a0*/ 	.short	0x0100
        /*06a2*/ 	.byte	0x08
	.zero		1


	//   ....[22]....
        /*06a4*/ 	.word	0x000008b0
        /*06a8*/ 	.word	0x000000ff
        /*06ac*/ 	.word	0x000388c8
        /*06b0*/ 	.short	0x0100
        /*06b2*/ 	.byte	0x08
	.zero		1


	//   ....[23]....
        /*06b4*/ 	.word	0x000014b0
        /*06b8*/ 	.word	0x00000000
        /*06bc*/ 	.word	0x00000000
        /*06c0*/ 	.short	0x0101
        /*06c2*/ 	.byte	0x3f
	.zero		1


	//   ....[24]....
        /*06c4*/ 	.word	0x00001fa0
        /*06c8*/ 	.word	0x00000000
        /*06cc*/ 	.word	0x00000000
        /*06d0*/ 	.short	0x0101
        /*06d2*/ 	.byte	0x3f
	.zero		1


	//   ....[25]....
        /*06d4*/ 	.word	0x00002b10
        /*06d8*/ 	.word	0x000000ff
        /*06dc*/ 	.word	0x00038800
        /*06e0*/ 	.short	0x010a
        /*06e2*/ 	.byte	0x25
	.zero		1


	//   ....[26]....
        /*06e4*/ 	.word	0x00002b90
        /*06e8*/ 	.word	0x00000003
        /*06ec*/ 	.word	0x00038830
        /*06f0*/ 	.short	0x010a
        /*06f2*/ 	.byte	0x3f
	.zero		1


	//   ....[27]....
        /*06f4*/ 	.word	0x00002bd0
        /*06f8*/ 	.word	0x00000003
        /*06fc*/ 	.word	0x00038830
        /*0700*/ 	.short	0x010a
        /*0702*/ 	.byte	0x3f
	.zero		1


	//   ....[28]....
        /*0704*/ 	.word	0x00002e50
        /*0708*/ 	.word	0x000000ff
        /*070c*/ 	.word	0x00038810
        /*0710*/ 	.short	0x010a
        /*0712*/ 	.byte	0x25
	.zero		1


	//   ....[29]....
        /*0714*/ 	.word	0x00002e90
        /*0718*/ 	.word	0x00000003
        /*071c*/ 	.word	0x00038850
        /*0720*/ 	.short	0x010a
        /*0722*/ 	.byte	0x3f
	.zero		1


	//   ....[30]....
        /*0724*/ 	.word	0x00002ed0
        /*0728*/ 	.word	0x00000003
        /*072c*/ 	.word	0x00038850
        /*0730*/ 	.short	0x010a
        /*0732*/ 	.byte	0x3f
	.zero		1


	//   ....[31]....
        /*0734*/ 	.word	0x00004df0
        /*0738*/ 	.word	0x00000018
        /*073c*/ 	.word	0x00000000
        /*0740*/ 	.short	0x0101
        /*0742*/ 	.byte	0x3f
	.zero		1


	//   ....[32]....
        /*0744*/ 	.word	0x000053d0
        /*0748*/ 	.word	0x00000003
        /*074c*/ 	.word	0x00000000
        /*0750*/ 	.short	0x0101
        /*0752*/ 	.byte	0x3f
	.zero		1


	//   ....[33]....
        /*0754*/ 	.word	0x000054f0
        /*0758*/ 	.word	0x000000ff
        /*075c*/ 	.word	0x00038830
        /*0760*/ 	.short	0x010a
        /*0762*/ 	.byte	0x05
	.zero		1


	//   ....[34]....
        /*0764*/ 	.word	0x00005530
        /*0768*/ 	.word	0x000000ff
        /*076c*/ 	.word	0x00038830
        /*0770*/ 	.short	0x010a
        /*0772*/ 	.byte	0x05
	.zero		1


	//   ....[35]....
        /*0774*/ 	.word	0x00005710
        /*0778*/ 	.word	0x000000ff
        /*077c*/ 	.word	0x00038850
        /*0780*/ 	.short	0x010a
        /*0782*/ 	.byte	0x05
	.zero		1


	//   ....[36]....
        /*0784*/ 	.word	0x00005750
        /*0788*/ 	.word	0x000000ff
        /*078c*/ 	.word	0x00038850
        /*0790*/ 	.short	0x010a
        /*0792*/ 	.byte	0x05
	.zero		1


	//   ....[37]....
        /*0794*/ 	.word	0x00007590
        /*0798*/ 	.word	0x0000009b
        /*079c*/ 	.word	0x00000000
        /*07a0*/ 	.short	0x0101
        /*07a2*/ 	.byte	0x3f
	.zero		1


	//   ....[38]....
        /*07a4*/ 	.word	0x000081d0
        /*07a8*/ 	.word	0x000000c5
        /*07ac*/ 	.word	0x00000000
        /*07b0*/ 	.short	0x0101
        /*07b2*/ 	.byte	0x3f
	.zero		1


	//   ....[39]....
        /*07b4*/ 	.word	0x0000a6c0
        /*07b8*/ 	.word	0x000000ff
        /*07bc*/ 	.word	0x00000000
        /*07c0*/ 	.short	0x0101
        /*07c2*/ 	.byte	0x04
	.zero		1


	//   ....[40]....
        /*07c4*/ 	.word	0x0000b740
        /*07c8*/ 	.word	0x00000000
        /*07cc*/ 	.word	0x00038840
        /*07d0*/ 	.short	0x010a
        /*07d2*/ 	.byte	0x3f
	.zero		1


	//   ....[41]....
        /*07d4*/ 	.word	0x0000c1c0
        /*07d8*/ 	.word	0x000000ff
        /*07dc*/ 	.word	0x00038800
        /*07e0*/ 	.short	0x0107
        /*07e2*/ 	.byte	0x24
	.zero		1


	//   ....[42]....
        /*07e4*/ 	.word	0x0000c230
        /*07e8*/ 	.word	0x000000ff
        /*07ec*/ 	.word	0x00038800
        /*07f0*/ 	.short	0x0101
        /*07f2*/ 	.byte	0x24
	.zero		1


	//   ....[43]....
        /*07f4*/ 	.word	0x0000d0e0
        /*07f8*/ 	.word	0x000000ff
        /*07fc*/ 	.word	0x00038810
        /*0800*/ 	.short	0x0107
        /*0802*/ 	.byte	0x24
	.zero		1


	//   ....[44]....
        /*0804*/ 	.word	0x0000d140
        /*0808*/ 	.word	0x000000ff
        /*080c*/ 	.word	0x00038810
        /*0810*/ 	.short	0x0101
        /*0812*/ 	.byte	0x24
	.zero		1


	//   ....[45]....
        /*0814*/ 	.word	0x0000d160
        /*0818*/ 	.word	0x000000ff
        /*081c*/ 	.word	0x00038820
        /*0820*/ 	.short	0x010a
        /*0822*/ 	.byte	0x24
	.zero		1


	//   ....[46]....
        /*0824*/ 	.word	0x0000d230
        /*0828*/ 	.word	0x00000003
        /*082c*/ 	.word	0x00038860
        /*0830*/ 	.short	0x010a
        /*0832*/ 	.byte	0x3f
	.zero		1


	//   ....[47]....
        /*0834*/ 	.word	0x0000ddf0
        /*0838*/ 	.word	0x00000003
        /*083c*/ 	.word	0x00038840
        /*0840*/ 	.short	0x010a
        /*0842*/ 	.byte	0x3f
	.zero		1


	//   ....[48]....
        /*0844*/ 	.word	0x0000e030
        /*0848*/ 	.word	0x00000003
        /*084c*/ 	.word	0x00038860
        /*0850*/ 	.short	0x010a
        /*0852*/ 	.byte	0x3f
	.zero		1


	//   ....[49]....
        /*0854*/ 	.word	0x0000ebf0
        /*0858*/ 	.word	0x00000004
        /*085c*/ 	.word	0x00038840
        /*0860*/ 	.short	0x010a
        /*0862*/ 	.byte	0x3f
	.zero		1


	//   ....[50]....
        /*0864*/ 	.word	0x0000ee10
        /*0868*/ 	.word	0x00000004
        /*086c*/ 	.word	0x00038860
        /*0870*/ 	.short	0x010a
        /*0872*/ 	.byte	0x3f
	.zero		1


	//   ....[51]....
        /*0874*/ 	.word	0x0000f920
        /*0878*/ 	.word	0x00000004
        /*087c*/ 	.word	0x00038840
        /*0880*/ 	.short	0x010a
        /*0882*/ 	.byte	0x3f
	.zero		1


	//   ....[52]....
        /*0884*/ 	.word	0x0000fb60
        /*0888*/ 	.word	0x00000004
        /*088c*/ 	.word	0x00038860
        /*0890*/ 	.short	0x010a
        /*0892*/ 	.byte	0x3f
	.zero		1


	//   ....[53]....
        /*0894*/ 	.word	0x000105c0
        /*0898*/ 	.word	0x00000009
        /*089c*/ 	.word	0x00038820
        /*08a0*/ 	.short	0x010a
        /*08a2*/ 	.byte	0x3f
	.zero		1


	//   ....[54]....
        /*08a4*/ 	.word	0x00010740
        /*08a8*/ 	.word	0x00000005
        /*08ac*/ 	.word	0x00000000
        /*08b0*/ 	.short	0x010a
        /*08b2*/ 	.byte	0x3f
	.zero		1


	//   ....[55]....
        /*08b4*/ 	.word	0x00010790
        /*08b8*/ 	.word	0x00000007
        /*08bc*/ 	.word	0x00000000
        /*08c0*/ 	.short	0x010a
        /*08c2*/ 	.byte	0x3f
	.zero		1


	//   ....[56]....
        /*08c4*/ 	.word	0x000107d0
        /*08c8*/ 	.word	0x00000013
        /*08cc*/ 	.word	0x00000000
        /*08d0*/ 	.short	0x010a
        /*08d2*/ 	.byte	0x3f
	.zero		1


	//   ....[57]....
        /*08d4*/ 	.word	0x00010800
        /*08d8*/ 	.word	0x00000003
        /*08dc*/ 	.word	0x00000000
        /*08e0*/ 	.short	0x010a
        /*08e2*/ 	.byte	0x3f
	.zero		1


	//   ....[58]....
        /*08e4*/ 	.word	0x00010870
        /*08e8*/ 	.word	0x00000003
        /*08ec*/ 	.word	0x00038800
        /*08f0*/ 	.short	0x010a
        /*08f2*/ 	.byte	0x3f
	.zero		1


	//   ....[59]....
        /*08f4*/ 	.word	0x000108c0
        /*08f8*/ 	.word	0x00000003
        /*08fc*/ 	.word	0x00038830
        /*0900*/ 	.short	0x010a
        /*0902*/ 	.byte	0x3f
	.zero		1


	//   ....[60]....
        /*0904*/ 	.word	0x00010920
        /*0908*/ 	.word	0x00000005
        /*090c*/ 	.word	0x00038810
        /*0910*/ 	.short	0x010a
        /*0912*/ 	.byte	0x3f
	.zero		1


	//   ....[61]....
        /*0914*/ 	.word	0x00010970
        /*0918*/ 	.word	0x00000003
        /*091c*/ 	.word	0x00038850
        /*0920*/ 	.short	0x010a
        /*0922*/ 	.byte	0x3f
	.zero		1


	//   ....[62]....
        /*0924*/ 	.word	0x000109d0
        /*0928*/ 	.word	0x00000005
        /*092c*/ 	.word	0x00038830
        /*0930*/ 	.short	0x010a
        /*0932*/ 	.byte	0x3f
	.zero		1


	//   ....[63]....
        /*0934*/ 	.word	0x00010a30
        /*0938*/ 	.word	0x00000005
        /*093c*/ 	.word	0x00038850
        /*0940*/ 	.short	0x010a
        /*0942*/ 	.byte	0x3f
	.zero		1


	//   ....[64]....
        /*0944*/ 	.word	0x00010bd0
        /*0948*/ 	.word	0x00000000
        /*094c*/ 	.word	0x00038840
        /*0950*/ 	.short	0x010a
        /*0952*/ 	.byte	0x3f
	.zero		1


	//   ....[65]....
        /*0954*/ 	.word	0x00011b10
        /*0958*/ 	.word	0x00000003
        /*095c*/ 	.word	0x00038820
        /*0960*/ 	.short	0x010a
        /*0962*/ 	.byte	0x3f
	.zero		1


	//   ....[66]....
        /*0964*/ 	.word	0x00011b60
        /*0968*/ 	.word	0x00000003
        /*096c*/ 	.word	0x00038860
        /*0970*/ 	.short	0x010a
        /*0972*/ 	.byte	0x3f
	.zero		1


	//   ....[67]....
        /*0974*/ 	.word	0x00011bb0
        /*0978*/ 	.word	0x00000003
        /*097c*/ 	.word	0x00038840
        /*0980*/ 	.short	0x010a
        /*0982*/ 	.byte	0x3f
	.zero		1


	//   ....[68]....
        /*0984*/ 	.word	0x00011c00
        /*0988*/ 	.word	0x00000003
        /*098c*/ 	.word	0x00038860
        /*0990*/ 	.short	0x010a
        /*0992*/ 	.byte	0x3f
	.zero		1


	//   ....[69]....
        /*0994*/ 	.word	0x00011c50
        /*0998*/ 	.word	0x00000004
        /*099c*/ 	.word	0x00038840
        /*09a0*/ 	.short	0x010a
        /*09a2*/ 	.byte	0x3f
	.zero		1


	//   ....[70]....
        /*09a4*/ 	.word	0x00011ca0
        /*09a8*/ 	.word	0x00000004
        /*09ac*/ 	.word	0x00038860
        /*09b0*/ 	.short	0x010a
        /*09b2*/ 	.byte	0x3f
	.zero		1


	//   ....[71]....
        /*09b4*/ 	.word	0x00011cf0
        /*09b8*/ 	.word	0x00000004
        /*09bc*/ 	.word	0x00038840
        /*09c0*/ 	.short	0x010a
        /*09c2*/ 	.byte	0x3f
	.zero		1


	//   ....[72]....
        /*09c4*/ 	.word	0x00011d40
        /*09c8*/ 	.word	0x00000004
        /*09cc*/ 	.word	0x00038860
        /*09d0*/ 	.short	0x010a
        /*09d2*/ 	.byte	0x3f
	.zero		1


	//   ....[73]....
        /*09d4*/ 	.word	0x00011d90
        /*09d8*/ 	.word	0x00000009
        /*09dc*/ 	.word	0x00038820
        /*09e0*/ 	.short	0x010a
        /*09e2*/ 	.byte	0x3f
	.zero		1


	//   ....[74]....
        /*09e4*/ 	.word	0x00011f30
        /*09e8*/ 	.word	0x00000005
        /*09ec*/ 	.word	0x00000000
        /*09f0*/ 	.short	0x010a
        /*09f2*/ 	.byte	0x3f
	.zero		1


	//   ....[75]....
        /*09f4*/ 	.word	0x00011f80
        /*09f8*/ 	.word	0x00000007
        /*09fc*/ 	.word	0x00000000
        /*0a00*/ 	.short	0x010a
        /*0a02*/ 	.byte	0x3f
	.zero		1


	//   ....[76]....
        /*0a04*/ 	.word	0x00011fd0
        /*0a08*/ 	.word	0x00000013
        /*0a0c*/ 	.word	0x00000000
        /*0a10*/ 	.short	0x010a
        /*0a12*/ 	.byte	0x3f
	.zero		1


	//----- nvinfo : EIATTR_NUM_MBARRIERS
	.align		4
.L_661:
        /*0a14*/ 	.byte	0x03, 0x38
        /*0a16*/ 	.short	0x0017


	//----- nvinfo : EIATTR_EXIT_INSTR_OFFSETS
	.align		4
        /*0a18*/ 	.byte	0x04, 0x1c
        /*0a1a*/ 	.short	(.L_663 - .L_662)


	//   ....[0]....
.L_662:
        /*0a1c*/ 	.word	0x000009e0


	//   ....[1]....
        /*0a20*/ 	.word	0x0000ab80


	//   ....[2]....
        /*0a24*/ 	.word	0x00010850


	//----- nvinfo : EIATTR_MAX_THREADS
	.align		4
.L_663:
        /*0a28*/ 	.byte	0x04, 0x05
        /*0a2a*/ 	.short	(.L_665 - .L_664)
.L_664:
        /*0a2c*/ 	.word	0x00000180
        /*0a30*/ 	.word	0x00000001
        /*0a34*/ 	.word	0x00000001


	//----- nvinfo : EIATTR_CRS_STACK_SIZE
	.align		4
.L_665:
        /*0a38*/ 	.byte	0x04, 0x1e
        /*0a3a*/ 	.short	(.L_667 - .L_666)
.L_666:
        /*0a3c*/ 	.word	0x00000000


	//----- nvinfo : EIATTR_CBANK_PARAM_SIZE
	.align		4
.L_667:
        /*0a40*/ 	.byte	0x03, 0x19
        /*0a42*/ 	.short	0x0b70


	//----- nvinfo : EIATTR_PARAM_CBANK
	.align		4
        /*0a44*/ 	.byte	0x04, 0x0a
        /*0a46*/ 	.short	(.L_669 - .L_668)
	.align		4
.L_668:
        /*0a48*/ 	.word	index@(.nv.constant0._ZN7cutlass13device_kernelIN5flash11enable_sm90INS1_16FlashAttnFwdSm90INS1_25CollectiveMainloopFwdSm90ILi2EN4cute5tupleIJNS5_1CILi1EEES8_S8_EEENS6_IJNS7_ILi64EEESA_SA_EEELi512ENS_10bfloat16_tEfNS_4arch4Sm90ELb0ELb0ELb1ELb0ELb0ELb0ELb1ELb0ELb0ELb1ELb0ELb0EEENS1_21CollectiveEpilogueFwdINS6_IJSA_NS7_ILi512EEESA_EEES9_SC_SE_Li256ELb0ELb1ELb0ELb0EEENS1_29StaticPersistentTileSchedulerILb0EEEEEEEEEvNT_6ParamsE)
        /*0a4c*/ 	.short	0x0210
        /*0a4e*/ 	.short	0x0b70


	//----- nvinfo : EIATTR_SW_WAR
	.align		4
.L_669:
        /*0a50*/ 	.byte	0x04, 0x36
        /*0a52*/ 	.short	(.L_671 - .L_670)
.L_670:
        /*0a54*/ 	.word	0x00000008
.L_671:


//--------------------- .nv.info._ZN7cutlass13device_kernelIN5flash11enable_sm90INS1_16FlashAttnFwdSm90INS1_25CollectiveMainloopFwdSm90ILi2EN4cute5tupleIJNS5_1CILi1EEES8_S8_EEENS6_IJNS7_ILi64EEESA_SA_EEELi512ENS_10bfloat16_tEfNS_4arch4Sm90ELb0ELb0ELb1ELb1ELb0ELb0ELb0ELb0ELb0ELb1ELb0ELb0EEENS1_21CollectiveEpilogueFwdINS6_IJSA_NS7_ILi512EEESA_EEES9_SC_SE_Li256ELb1ELb1ELb0ELb0EEENS1_36VarlenDynamicPersistentTileSchedulerILi64ELi64ELi256ELi128ELb0ELb1ELb1ELb0ELb1ELb1EEEEEEEEEvNT_6ParamsE --------------------------
	.section	.nv.info._ZN7cutlass13device_kernelIN5flash11enable_sm90INS1_16FlashAttnFwdSm90INS1_25CollectiveMainloopFwdSm90ILi2EN4cute5tupleIJNS5_1CILi1EEES8_S8_EEENS6_IJNS7_ILi64EEESA_SA_EEELi512ENS_10bfloat16_tEfNS_4arch4Sm90ELb0ELb0ELb1ELb1ELb0ELb0ELb0ELb0ELb0ELb1ELb0ELb0EEENS1_21CollectiveEpilogueFwdINS6_IJSA_NS7_ILi512EEESA_EEES9_SC_SE_Li256ELb1ELb1ELb0ELb0EEENS1_36VarlenDynamicPersistentTileSchedulerILi64ELi64ELi256ELi128ELb0ELb1ELb1ELb0ELb1ELb1EEEEEEEEEvNT_6ParamsE,"",@"SHT_CUDA_INFO"
	.sectionflags	@""
	.align	4


	//----- nvinfo : EIATTR_CUDA_API_VERSION
	.align		4
        /*0000*/ 	.byte	0x04, 0x37
        /*0002*/ 	.short	(.L_673 - .L_672)
.L_672:
        /*0004*/ 	.word	0x00000082


	//----- nvinfo : EIATTR_KPARAM_INFO
	.align		4
.L_673:
        /*0008*/ 	.byte	0x04, 0x17
        /*000a*/ 	.short	(.L_675 - .L_674)
.L_674:
        /*000c*/ 	.word	0x00000000
        /*0010*/ 	.short	0x0000
        /*0012*/ 	.short	0x0070
        /*0014*/ 	.byte	0x00, 0xf0, 0x01, 0x2a


	//----- nvinfo : EIATTR_SPARSE_MMA_MASK
	.align		4
.L_675:
        /*0018*/ 	.byte	0x03, 0x50
        /*001a*/ 	.short	0x0000


	//----- nvinfo : EIATTR_MAXREG_COUNT
	.align		4
        /*001c*/ 	.byte	0x03, 0x1b
        /*001e*/ 	.short	0x00a8


	//----- nvinfo : EIATTR_NUM_BARRIERS
	.align		4
        /*0020*/ 	.byte	0x02, 0x4c
        /*0022*/ 	.byte	0x10
	.zero		1


	//----- nvinfo : EIATTR_EXTERNS
	.align		4
        /*0024*/ 	.byte	0x04, 0x0f
        /*0026*/ 	.short	(.L_677 - .L_676)


	//   ....[0]....
	.align		4
.L_676:
        /*0028*/ 	.word	index@(__assertfail)


	//----- nvinfo : EIATTR_ANNOTATIONS
	.align		4
.L_677:
        /*002c*/ 	.byte	0x04, 0x55
        /*002e*/ 	.short	(.L_679 - .L_678)


	//   ....[0]....
.L_678:
        /* <DEDUP_REMOVED lines=81> */


	//----- nvinfo : EIATTR_MERCURY_ISA_VERSION
	.align		4
.L_679:
        /*0530*/ 	.byte	0x03, 0x5f
        /*0532*/ 	.short	0x0101


	//----- nvinfo : EIATTR_UNUSED_LOAD_BYTE_OFFSET
	.align		4
        /*0534*/ 	.byte	0x04, 0x44
        /*0536*/ 	.short	(.L_681 - .L_680)


	//   ....[0]....
.L_680:
        /*0538*/ 	.word	0x00000a20
        /*053c*/ 	.word	0x0000fff0


	//   ....[1]....
        /*0540*/ 	.word	0x00007370
        /*0544*/ 	.word	0x0000fff0


	//----- nvinfo : EIATTR_INT_WARP_WIDE_INSTR_OFFSETS
	.align		4
.L_681:
        /*0548*/ 	.byte	0x04, 0x31
        /*054a*/ 	.short	(.L_683 - .L_682)


	//   ....[0]....
.L_682:
        /*054c*/ 	.word	0x00000130


	//   ....[1]....
        /*0550*/ 	.word	0x00000170


	//   ....[2]....
        /*0554*/ 	.word	0x000001e0


	//   ....[3]....
        /*0558*/ 	.word	0x0000b370


	//   ....[4]....
        /*055c*/ 	.word	0x0000b400


	//   ....[5]....
        /*0560*/ 	.word	0x000100f0


	//   ....[6]....
        /*0564*/ 	.word	0x00010180


	//----- nvinfo : EIATTR_COOP_GROUP_MASK_REGIDS
	.align		4
.L_683:
        /*0568*/ 	.byte	0x04, 0x29
        /*056a*/ 	.short	(.L_685 - .L_684)


	//   ....[0]....
.L_684:
        /*056c*/ 	.word	0xffffffff


	//   ....[1]....
        /*0570*/ 	.word	0xffffffff


	//   ....[2]....
        /*0574*/ 	.word	0xffffffff


	//   ....[3]....
        /*0578*/ 	.word	0xffffffff


	//   ....[4]....
        /*057c*/ 	.word	0xffffffff


	//   ....[5]....
        /*0580*/ 	.word	0xffffffff


	//   ....[6]....
        /*0584*/ 	.word	0xffffffff


	//   ....[7]....
        /*0588*/ 	.word	0xffffffff


	//   ....[8]....
        /*058c*/ 	.word	0xffffffff


	//   ....[9]....
        /*0590*/ 	.word	0xffffffff


	//   ....[10]....
        /*0594*/ 	.word	0xffffffff


	//   ....[11]....
        /*0598*/ 	.word	0xffffffff


	//   ....[12]....
        /*059c*/ 	.word	0xffffffff


	//   ....[13]....
        /*05a0*/ 	.word	0xffffffff


	//   ....[14]....
        /*05a4*/ 	.word	0xffffffff


	//   ....[15]....
        /*05a8*/ 	.word	0xffffffff


	//   ....[16]....
        /*05ac*/ 	.word	0xffffffff


	//   ....[17]....
        /*05b0*/ 	.word	0xffffffff


	//   ....[18]....
        /*05b4*/ 	.word	0xffffffff


	//   ....[19]....
        /*05b8*/ 	.word	0xffffffff


	//   ....[20]....
        /*05bc*/ 	.word	0xffffffff


	//   ....[21]....
        /*05c0*/ 	.word	0xffffffff


	//   ....[22]....
        /*05c4*/ 	.word	0xffffffff


	//   ....[23]....
        /*05c8*/ 	.word	0xffffffff


	//   ....[24]....
        /*05cc*/ 	.word	0xffffffff


	//   ....[25]....
        /*05d0*/ 	.word	0xffffffff


	//   ....[26]....
        /*05d4*/ 	.word	0xffffffff


	//   ....[27]....
        /*05d8*/ 	.word	0xffffffff


	//   ....[28]....
        /*05dc*/ 	.word	0xffffffff


	//   ....[29]....
        /*05e0*/ 	.word	0xffffffff


	//   ....[30]....
        /*05e4*/ 	.word	0xffffffff


	//   ....[31]....
        /*05e8*/ 	.word	0xffffffff


	//   ....[32]....
        /*05ec*/ 	.word	0xffffffff


	//   ....[33]....
        /*05f0*/ 	.word	0xffffffff


	//   ....[34]....
        /*05f4*/ 	.word	0xffffffff


	//   ....[35]....
        /*05f8*/ 	.word	0xffffffff


	//   ....[36]....
        /*05fc*/ 	.word	0xffffffff


	//   ....[37]....
        /*0600*/ 	.word	0xffffffff


	//   ....[38]....
        /*0604*/ 	.word	0xffffffff


	//   ....[39]....
        /*0608*/ 	.word	0xffffffff


	//   ....[40]....
        /*060c*/ 	.word	0xffffffff


	//   ....[41]....
        /*0610*/ 	.word	0xffffffff


	//   ....[42]....
        /*0614*/ 	.word	0xffffffff


	//   ....[43]....
        /*0618*/ 	.word	0xffffffff


	//   ....[44]....
        /*061c*/ 	.word	0xffffffff


	//   ....[45]....
        /*0620*/ 	.word	0xffffffff


	//   ....[46]....
        /*0624*/ 	.word	0xffffffff


	//   ....[47]....
        /*0628*/ 	.word	0xffffffff


	//   ....[48]....
        /*062c*/ 	.word	0xffffffff


	//   ....[49]....
        /*0630*/ 	.word	0xffffffff


	//   ....[50]....
        /*0634*/ 	.word	0xffffffff


	//   ....[51]....
        /*0638*/ 	.word	0xffffffff


	//   ....[52]....
        /*063c*/ 	.word	0xffffffff


	//   ....[53]....
        /*0640*/ 	.word	0xffffffff


	//   ....[54]....
        /*0644*/ 	.word	0xffffffff


	//   ....[55]....
        /*0648*/ 	.word	0xffffffff


	//   ....[56]....
        /*064c*/ 	.word	0xffffffff


	//   ....[57]....
        /*0650*/ 	.word	0xffffffff


	//   ....[58]....
        /*0654*/ 	.word	0xffffffff


	//   ....[59]....
        /*0658*/ 	.word	0xffffffff


	//   ....[60]....
        /*065c*/ 	.word	0xffffffff


	//   ....[61]....
        /*0660*/ 	.word	0xffffffff


	//   ....[62]....
        /*0664*/ 	.word	0xffffffff


	//   ....[63]....
        /*0668*/ 	.word	0xffffffff


	//   ....[64]....
        /*066c*/ 	.word	0xffffffff


	//   ....[65]....
        /*0670*/ 	.word	0xffffffff


	//   ....[66]....
        /*0674*/ 	.word	0xffffffff


	//   ....[67]....
        /*0678*/ 	.word	0xffffffff


	//   ....[68]....
        /*067c*/ 	.word	0xffffffff


	//   ....[69]....
        /*0680*/ 	.word	0xffffffff


	//   ....[70]....
        /*0684*/ 	.word	0xffffffff


	//   ....[71]....
        /*0688*/ 	.word	0xffffffff


	//   ....[72]....
        /*068c*/ 	.word	0xffffffff


	//   ....[73]....
        /*0690*/ 	.word	0xffffffff


	//   ....[74]....
        /*0694*/ 	.word	0xffffffff


	//   ....[75]....
        /*0698*/ 	.word	0xffffffff


	//   ....[76]....
        /*069c*/ 	.word	0xffffffff


	//   ....[77]....
        /*06a0*/ 	.word	0xffffffff


	//   ....[78]....
        /*06a4*/ 	.word	0xffffffff


	//   ....[79]....
        /*06a8*/ 	.word	0x0500000f


	//   ....[80]....
        /*06ac*/ 	.word	0x0500000f


	//   ....[81]....
        /*06b0*/ 	.word	0x0500000f


	//   ....[82]....
        /*06b4*/ 	.word	0x0500000f


	//   ....[83]....
        /*06b8*/ 	.word	0x0500000f


	//   ....[84]....
        /*06bc*/ 	.word	0x0500000f


	//   ....[85]....
        /*06c0*/ 	.word	0x0500000f


	//   ....[86]....
        /*06c4*/ 	.word	0x0500000f


	//   ....[87]....
        /*06c8*/ 	.word	0x0500000f


	//   ....[88]....
        /*06cc*/ 	.word	0x0500000f


	//   ....[89]....
        /*06d0*/ 	.word	0x0500000f


	//   ....[90]....
        /*06d4*/ 	.word	0x0500000f


	//   ....[91]....
        /*06d8*/ 	.word	0x0500000f


	//   ....[92]....
        /*06dc*/ 	.word	0x0500000f


	//   ....[93]....
        /*06e0*/ 	.word	0x0500000f


	//   ....[94]....
        /*06e4*/ 	.word	0x0500000f


	//   ....[95]....
        /*06e8*/ 	.word	0x0500000f


	//   ....[96]....
        /*06ec*/ 	.word	0x0500000f


	//   ....[97]....
        /*06f0*/ 	.word	0x0500000f


	//   ....[98]....
        /*06f4*/ 	.word	0x0500000f


	//   ....[99]....
        /*06f8*/ 	.word	0x0500000f


	//   ....[100]....
        /*06fc*/ 	.word	0x0500000f


	//   ....[101]....
        /*0700*/ 	.word	0x0500000f


	//   ....[102]....
        /*0704*/ 	.word	0x0500000f


	//   ....[103]....
        /*0708*/ 	.word	0x0500000f


	//   ....[104]....
        /*070c*/ 	.word	0x0500000f


	//   ....[105]....
        /*0710*/ 	.word	0x0500000f


	//----- nvinfo : EIATTR_COOP_GROUP_INSTR_OFFSETS
	.align		4
.L_685:
        /*0714*/ 	.byte	0x04, 0x28
        /*0716*/ 	.short	(.L_687 - .L_686)


	//   ....[0]....
.L_686:
        /*0718*/ 	.word	0x00000060


	//   ....[1]....
        /*071c*/ 	.word	0x00000140


	//   ....[2]....
        /*0720*/ 	.word	0x00000190


	//   ....[3]....
        /*0724*/ 	.word	0x00000380


	//   ....[4]....
        /*0728*/ 	.word	0x000004e0


	//   ....[5]....
        /*072c*/ 	.word	0x00000600


	//   ....[6]....
        /*0730*/ 	.word	0x00000760


	//   ....[7]....
        /*0734*/ 	.word	0x00001810


	//   ....[8]....
        /*0738*/ 	.word	0x00003150


	//   ....[9]....
        /*073c*/ 	.word	0x00003f00


	//   ....[10]....
        /*0740*/ 	.word	0x00003f80


	//   ....[11]....
        /*0744*/ 	.word	0x00004160


	//   ....[12]....
        /*0748*/ 	.word	0x00004230


	//   ....[13]....
        /*074c*/ 	.word	0x00004b20


	//   ....[14]....
        /*0750*/ 	.word	0x00005290


	//   ....[15]....
        /*0754*/ 	.word	0x00005320


	//   ....[16]....
        /*0758*/ 	.word	0x00005630


	//   ....[17]....
        /*075c*/ 	.word	0x00005780


	//   ....[18]....
        /*0760*/ 	.word	0x00006830


	//   ....[19]....
        /*0764*/ 	.word	0x00006870


	//   ....[20]....
        /*0768*/ 	.word	0x000068b0


	//   ....[21]....
        /*076c*/ 	.word	0x00006970


	//   ....[22]....
        /*0770*/ 	.word	0x00006990


	//   ....[23]....
        /*0774*/ 	.word	0x00008280


	//   ....[24]....
        /*0778*/ 	.word	0x000088c0


	//   ....[25]....
        /*077c*/ 	.word	0x000088f0


	//   ....[26]....
        /*0780*/ 	.word	0x00008920


	//   ....[27]....
        /*0784*/ 	.word	0x00008940


	//   ....[28]....
        /*0788*/ 	.word	0x00008fe0


	//   ....[29]....
        /*078c*/ 	.word	0x00009000


	//   ....[30]....
        /*0790*/ 	.word	0x00009230


	//   ....[31]....
        /*0794*/ 	.word	0x00009250


	//   ....[32]....
        /*0798*/ 	.word	0x00009e20


	//   ....[33]....
        /*079c*/ 	.word	0x00009e60


	//   ....[34]....
        /*07a0*/ 	.word	0x0000a0a0


	//   ....[35]....
        /*07a4*/ 	.word	0x0000a0c0


	//   ....[36]....
        /*07a8*/ 	.word	0x0000a350


	//   ....[37]....
        /*07ac*/ 	.word	0x0000a530


	//   ....[38]....
        /*07b0*/ 	.word	0x0000a560


	//   ....[39]....
        /*07b4*/ 	.word	0x0000a590


	//   ....[40]....
        /*07b8*/ 	.word	0x0000a5c0


	//   ....[41]....
        /*07bc*/ 	.word	0x0000a5f0


	//   ....[42]....
        /*07c0*/ 	.word	0x0000a620


	//   ....[43]....
        /*07c4*/ 	.word	0x0000a790


	//   ....[44]....
        /*07c8*/ 	.word	0x0000a7c0


	//   ....[45]....
        /*07cc*/ 	.word	0x0000a7f0


	//   ....[46]....
        /*07d0*/ 	.word	0x0000a820


	//   ....[47]....
        /*07d4*/ 	.word	0x0000a850


	//   ....[48]....
        /*07d8*/ 	.word	0x0000a880


	//   ....[49]....
        /*07dc*/ 	.word	0x0000a920


	//   ....[50]....
        /*07e0*/ 	.word	0x0000a950


	//   ....[51]....
        /*07e4*/ 	.word	0x0000a9e0


	//   ....[52]....
        /*07e8*/ 	.word	0x0000b980


	//   ....[53]....
        /*07ec*/ 	.word	0x0000c4d0


	//   ....[54]....
        /*07f0*/ 	.word	0x0000c4e0


	//   ....[55]....
        /*07f4*/ 	.word	0x0000c500


	//   ....[56]....
        /*07f8*/ 	.word	0x0000c5a0


	//   ....[57]....
        /*07fc*/ 	.word	0x0000c5d0


	//   ....[58]....
        /*0800*/ 	.word	0x0000c640


	//   ....[59]....
        /*0804*/ 	.word	0x0000c650


	//   ....[60]....
        /*0808*/ 	.word	0x0000c6c0


	//   ....[61]....
        /*080c*/ 	.word	0x00010380


	//   ....[62]....
        /*0810*/ 	.word	0x000103b0


	//   ....[63]....
        /*0814*/ 	.word	0x000103f0


	//   ....[64]....
        /*0818*/ 	.word	0x00010420


	//   ....[65]....
        /*081c*/ 	.word	0x00010450


	//   ....[66]....
        /*0820*/ 	.word	0x00010480


	//   ....[67]....
        /*0824*/ 	.word	0x000104b0


	//   ....[68]....
        /*0828*/ 	.word	0x000104e0


	//   ....[69]....
        /*082c*/ 	.word	0x00010660


	//   ....[70]....
        /*0830*/ 	.word	0x00010690


	//   ....[71]....
        /*0834*/ 	.word	0x000106c0


	//   ....[72]....
        /*0838*/ 	.word	0x000106f0


	//   ....[73]....
        /*083c*/ 	.word	0x00010720


	//   ....[74]....
        /*0840*/ 	.word	0x00010750


	//   ....[75]....
        /*0844*/ 	.word	0x00010810


	//   ....[76]....
        /*0848*/ 	.word	0x00010830


	//   ....[77]....
        /*084c*/ 	.word	0x000108a0


	//   ....[78]....
        /*0850*/ 	.word	0x00010d30


	//   ....[79]....
        /*0854*/ 	.word	0x000112e0


	//   ....[80]....
        /*0858*/ 	.word	0x00011490


	//   ....[81]....
        /*085c*/ 	.word	0x000114e0


	//   ....[82]....
        /*0860*/ 	.word	0x00011540


	//   ....[83]....
        /*0864*/ 	.word	0x000115e0


	//   ....[84]....
        /*0868*/ 	.word	0x00011690


	//   ....[85]....
        /*086c*/ 	.word	0x00011730


	//   ....[86]....
        /*0870*/ 	.word	0x000117f0


	//   ....[87]....
        /*0874*/ 	.word	0x000118d0


	//   ....[88]....
        /*0878*/ 	.word	0x00011c00


	//   ....[89]....
        /*087c*/ 	.word	0x00011ca0


	//   ....[90]....
        /*0880*/ 	.word	0x00011dc0


	//   ....[91]....
        /*0884*/ 	.word	0x00011e30


	//   ....[92]....
        /*0888*/ 	.word	0x00011ea0


	//   ....[93]....
        /*088c*/ 	.word	0x00011f10


	//   ....[94]....
        /*0890*/ 	.word	0x00011f80


	//   ....[95]....
        /*0894*/ 	.word	0x00012000


	//   ....[96]....
        /*0898*/ 	.word	0x00012090


	//   ....[97]....
        /*089c*/ 	.word	0x00012130


	//   ....[98]....
        /*08a0*/ 	.word	0x000121a0


	//   ....[99]....
        /*08a4*/ 	.word	0x00012210


	//   ....[100]....
        /*08a8*/ 	.word	0x00012280


	//   ....[101]....
        /*08ac*/ 	.word	0x00012300


	//   ....[102]....
        /*08b0*/ 	.word	0x00012370


	//   ....[103]....
        /*08b4*/ 	.word	0x00012410


	//   ....[104]....
        /*08b8*/ 	.word	0x000124a0


	//   ....[105]....
        /*08bc*/ 	.word	0x000125c0


	//----- nvinfo : EIATTR_REG_RECONFIG
	.align		4
.L_687:
        /*08c0*/ 	.byte	0x01, 0x54
	.zero		2


	//----- nvinfo : EIATTR_SYSCALL_OFFSETS
	.align		4
        /*08c4*/ 	.byte	0x04, 0x46
        /*08c6*/ 	.short	(.L_689 - .L_688)


	//   ....[0]....
.L_688:
        /*08c8*/ 	.word	0x00003310


	//   ....[1]....
        /*08cc*/ 	.word	0x0000b570


	//   ....[2]....
        /*08d0*/ 	.word	0x0000b6d0


	//   ....[3]....
        /*08d4*/ 	.word	0x0000b7d0


	//   ....[4]....
        /*08d8*/ 	.word	0x0000c100


	//----- nvinfo : EIATTR_MBARRIER_INSTR_OFFSETS
	.align		4
.L_689:
        /*08dc*/ 	.byte	0x04, 0x39
        /*08de*/ 	.short	(.L_691 - .L_690)


	//   ....[0]....
.L_690:
        /*08e0*/ 	.word	0x00000270
        /*08e4*/ 	.word	0x000000ff
        /*08e8*/ 	.word	0x00028c00
        /*08ec*/ 	.short	0x0100
        /*08ee*/ 	.byte	0x08
	.zero		1


	//   ....[1]....
        /*08f0*/ 	.word	0x00000280
        /*08f4*/ 	.word	0x000000ff
        /*08f8*/ 	.word	0x00028c20
        /*08fc*/ 	.short	0x0100
        /*08fe*/ 	.byte	0x08
	.zero		1


	//   ....[2]....
        /*0900*/ 	.word	0x00000330
        /*0904*/ 	.word	0x000000ff
        /*0908*/ 	.word	0x00028c30
        /*090c*/ 	.short	0x0100
        /*090e*/ 	.byte	0x06
	.zero		1


	//   ....[3]....
        /*0910*/ 	.word	0x00000340
        /*0914*/ 	.word	0x000000ff
        /*0918*/ 	.word	0x00028c40
        /*091c*/ 	.short	0x0100
        /*091e*/ 	.byte	0x06
	.zero		1


	//   ....[4]....
        /*0920*/ 	.word	0x00000350
        /*0924*/ 	.word	0x000000ff
        /*0928*/ 	.word	0x00028c38
        /*092c*/ 	.short	0x0100
        /*092e*/ 	.byte	0x06
	.zero		1


	//   ....[5]....
        /*0930*/ 	.word	0x00000360
        /*0934*/ 	.word	0x000000ff
        /*0938*/ 	.word	0x00028c48
        /*093c*/ 	.short	0x0100
        /*093e*/ 	.byte	0x06
	.zero		1


	//   ....[6]....
        /*0940*/ 	.word	0x00000490
        /*0944*/ 	.word	0x000000ff
        /*0948*/ 	.word	0x00028c50
        /*094c*/ 	.short	0x0100
        /*094e*/ 	.byte	0x08
	.zero		1


	//   ....[7]....
        /*0950*/ 	.word	0x000004a0
        /*0954*/ 	.word	0x000000ff
        /*0958*/ 	.word	0x00028c60
        /*095c*/ 	.short	0x0100
        /*095e*/ 	.byte	0x08
	.zero		1


	//   ....[8]....
        /*0960*/ 	.word	0x000004b0
        /*0964*/ 	.word	0x000000ff
        /*0968*/ 	.word	0x00028c58
        /*096c*/ 	.short	0x0100
        /*096e*/ 	.byte	0x08
	.zero		1


	//   ....[9]....
        /*0970*/ 	.word	0x000004c0
        /*0974*/ 	.word	0x000000ff
        /*0978*/ 	.word	0x00028c68
        /*097c*/ 	.short	0x0100
        /*097e*/ 	.byte	0x08
	.zero		1


	//   ....[10]....
        /*0980*/ 	.word	0x000005b0
        /*0984*/ 	.word	0x000000ff
        /*0988*/ 	.word	0x00028c70
        /*098c*/ 	.short	0x0100
        /*098e*/ 	.byte	0x06
	.zero		1


	//   ....[11]....
        /*0990*/ 	.word	0x000005c0
        /*0994*/ 	.word	0x000000ff
        /*0998*/ 	.word	0x00028c80
        /*099c*/ 	.short	0x0100
        /*099e*/ 	.byte	0x06
	.zero		1


	//   ....[12]....
        /*09a0*/ 	.word	0x000005d0
        /*09a4*/ 	.word	0x000000ff
        /*09a8*/ 	.word	0x00028c78
        /*09ac*/ 	.short	0x0100
        /*09ae*/ 	.byte	0x06
	.zero		1


	//   ....[13]....
        /*09b0*/ 	.word	0x000005e0
        /*09b4*/ 	.word	0x000000ff
        /*09b8*/ 	.word	0x00028c88
        /*09bc*/ 	.short	0x0100
        /*09be*/ 	.byte	0x06
	.zero		1


	//   ....[14]....
        /*09c0*/ 	.word	0x00000710
        /*09c4*/ 	.word	0x000000ff
        /*09c8*/ 	.word	0x00028c90
        /*09cc*/ 	.short	0x0100
        /*09ce*/ 	.byte	0x08
	.zero		1


	//   ....[15]....
        /*09d0*/ 	.word	0x00000720
        /*09d4*/ 	.word	0x000000ff
        /*09d8*/ 	.word	0x00028ca0
        /*09dc*/ 	.short	0x0100
        /*09de*/ 	.byte	0x08
	.zero		1


	//   ....[16]....
        /*09e0*/ 	.word	0x00000730
        /*09e4*/ 	.word	0x000000ff
        /*09e8*/ 	.word	0x00028c98
        /*09ec*/ 	.short	0x0100
        /*09ee*/ 	.byte	0x08
	.zero		1


	//   ....[17]....
        /*09f0*/ 	.word	0x00000740
        /*09f4*/ 	.word	0x000000ff
        /*09f8*/ 	.word	0x00028ca8
        /*09fc*/ 	.short	0x0100
        /*09fe*/ 	.byte	0x08
	.zero		1


	//   ....[18]....
        /*0a00*/ 	.word	0x00000870
        /*0a04*/ 	.word	0x000000ff
        /*0a08*/ 	.word	0x00028cb0
        /*0a0c*/ 	.short	0x0100
        /*0a0e*/ 	.byte	0x08
	.zero		1


	//   ....[19]....
        /*0a10*/ 	.word	0x00000880
        /*0a14*/ 	.word	0x000000ff
        /*0a18*/ 	.word	0x00028cc0
        /*0a1c*/ 	.short	0x0100
        /*0a1e*/ 	.byte	0x08
	.zero		1


	//   ....[20]....
        /*0a20*/ 	.word	0x00000890
        /*0a24*/ 	.word	0x000000ff
        /*0a28*/ 	.word	0x00028cb8
        /*0a2c*/ 	.short	0x0100
        /*0a2e*/ 	.byte	0x08
	.zero		1


	//   ....[21]....
        /*0a30*/ 	.word	0x000008a0
        /*0a34*/ 	.word	0x000000ff
        /*0a38*/ 	.word	0x00028cc8
        /*0a3c*/ 	.short	0x0100
        /*0a3e*/ 	.byte	0x08
	.zero		1


	//   ....[22]....
        /*0a40*/ 	.word	0x00001920
        /*0a44*/ 	.word	0x000000ff
        /*0a48*/ 	.word	0x00028c50
        /*0a4c*/ 	.short	0x010a
        /*0a4e*/ 	.byte	0x10
	.zero		1


	//   ....[23]....
        /*0a50*/ 	.word	0x00001bf0
        /*0a54*/ 	.word	0x00000000
        /*0a58*/ 	.word	0x00000000
        /*0a5c*/ 	.short	0x0101
        /*0a5e*/ 	.byte	0x3f
	.zero		1


	//   ....[24]....
        /*0a60*/ 	.word	0x00002570
        /*0a64*/ 	.word	0x000000ff
        /*0a68*/ 	.word	0x00028c50
        /*0a6c*/ 	.short	0x010a
        /*0a6e*/ 	.byte	0x06
	.zero		1


	//   ....[25]....
        /*0a70*/ 	.word	0x000025b0
        /*0a74*/ 	.word	0x000000ff
        /*0a78*/ 	.word	0x00028c50
        /*0a7c*/ 	.short	0x010a
        /*0a7e*/ 	.byte	0x06
	.zero		1


	//   ....[26]....
        /*0a80*/ 	.word	0x00002800
        /*0a84*/ 	.word	0x00000000
        /*0a88*/ 	.word	0x00000000
        /*0a8c*/ 	.short	0x0101
        /*0a8e*/ 	.byte	0x3f
	.zero		1


	//   ....[27]....
        /*0a90*/ 	.word	0x00003390
        /*0a94*/ 	.word	0x000000ff
        /*0a98*/ 	.word	0x00028c00
        /*0a9c*/ 	.short	0x010a
        /*0a9e*/ 	.byte	0x2a
	.zero		1


	//   ....[28]....
        /*0aa0*/ 	.word	0x00003410
        /*0aa4*/ 	.word	0x00000007
        /*0aa8*/ 	.word	0x00028c30
        /*0aac*/ 	.short	0x010a
        /*0aae*/ 	.byte	0x3f
	.zero		1


	//   ....[29]....
        /*0ab0*/ 	.word	0x00003450
        /*0ab4*/ 	.word	0x00000007
        /*0ab8*/ 	.word	0x00028c30
        /*0abc*/ 	.short	0x010a
        /*0abe*/ 	.byte	0x3f
	.zero		1


	//   ....[30]....
        /*0ac0*/ 	.word	0x00004420
        /*0ac4*/ 	.word	0x00000005
        /*0ac8*/ 	.word	0x00000000
        /*0acc*/ 	.short	0x0101
        /*0ace*/ 	.byte	0x3f
	.zero		1


	//   ....[31]....
        /*0ad0*/ 	.word	0x000048a0
        /*0ad4*/ 	.word	0x00000007
        /*0ad8*/ 	.word	0x00028c50
        /*0adc*/ 	.short	0x010a
        /*0ade*/ 	.byte	0x3f
	.zero		1


	//   ....[32]....
        /*0ae0*/ 	.word	0x000048f0
        /*0ae4*/ 	.word	0x00000007
        /*0ae8*/ 	.word	0x00028c50
        /*0aec*/ 	.short	0x010a
        /*0aee*/ 	.byte	0x3f
	.zero		1


	//   ....[33]....
        /*0af0*/ 	.word	0x00004b40
        /*0af4*/ 	.word	0x00000007
        /*0af8*/ 	.word	0x00000000
        /*0afc*/ 	.short	0x0101
        /*0afe*/ 	.byte	0x3f
	.zero		1


	//   ....[34]....
        /*0b00*/ 	.word	0x00004c80
        /*0b04*/ 	.word	0x000000ff
        /*0b08*/ 	.word	0x00028c30
        /*0b0c*/ 	.short	0x010a
        /*0b0e*/ 	.byte	0x17
	.zero		1


	//   ....[35]....
        /*0b10*/ 	.word	0x00004cc0
        /*0b14*/ 	.word	0x000000ff
        /*0b18*/ 	.word	0x00028c30
        /*0b1c*/ 	.short	0x010a
        /*0b1e*/ 	.byte	0x17
	.zero		1


	//   ....[36]....
        /*0b20*/ 	.word	0x00005ac0
        /*0b24*/ 	.word	0x00000098
        /*0b28*/ 	.word	0x00000000
        /*0b2c*/ 	.short	0x0101
        /*0b2e*/ 	.byte	0x3f
	.zero		1


	//   ....[37]....
        /*0b30*/ 	.word	0x000065a0
        /*0b34*/ 	.word	0x000000ff
        /*0b38*/ 	.word	0x00028c50
        /*0b3c*/ 	.short	0x010a
        /*0b3e*/ 	.byte	0x17
	.zero		1


	//   ....[38]....
        /*0b40*/ 	.word	0x000065e0
        /*0b44*/ 	.word	0x000000ff
        /*0b48*/ 	.word	0x00028c50
        /*0b4c*/ 	.short	0x010a
        /*0b4e*/ 	.byte	0x17
	.zero		1


	//   ....[39]....
        /*0b50*/ 	.word	0x00006850
        /*0b54*/ 	.word	0x000000ad
        /*0b58*/ 	.word	0x00000000
        /*0b5c*/ 	.short	0x0101
        /*0b5e*/ 	.byte	0x3f
	.zero		1


	//   ....[40]....
        /*0b60*/ 	.word	0x00008ff0
        /*0b64*/ 	.word	0x000000ff
        /*0b68*/ 	.word	0x00000000
        /*0b6c*/ 	.short	0x0101
        /*0b6e*/ 	.byte	0x04
	.zero		1


	//   ....[41]....
        /*0b70*/ 	.word	0x0000bc00
        /*0b74*/ 	.word	0x00000000
        /*0b78*/ 	.word	0x00028c40
        /*0b7c*/ 	.short	0x010a
        /*0b7e*/ 	.byte	0x3f
	.zero		1


	//   ....[42]....
        /*0b80*/ 	.word	0x0000c770
        /*0b84*/ 	.word	0x00000008
        /*0b88*/ 	.word	0x00028c00
        /*0b8c*/ 	.short	0x0107
        /*0b8e*/ 	.byte	0x3f
	.zero		1


	//   ....[43]....
        /*0b90*/ 	.word	0x0000c870
        /*0b94*/ 	.word	0x00000002
        /*0b98*/ 	.word	0x00028c00
        /*0b9c*/ 	.short	0x0101
        /*0b9e*/ 	.byte	0x3f
	.zero		1


	//   ....[44]....
        /*0ba0*/ 	.word	0x0000c890
        /*0ba4*/ 	.word	0x00000002
        /*0ba8*/ 	.word	0x00028c20
        /*0bac*/ 	.short	0x010a
        /*0bae*/ 	.byte	0x3f
	.zero		1


	//   ....[45]....
        /*0bb0*/ 	.word	0x0000c9a0
        /*0bb4*/ 	.word	0x00000003
        /*0bb8*/ 	.word	0x00028c60
        /*0bbc*/ 	.short	0x010a
        /*0bbe*/ 	.byte	0x3f
	.zero		1


	//   ....[46]....
        /*0bc0*/ 	.word	0x0000d6b0
        /*0bc4*/ 	.word	0x00000003
        /*0bc8*/ 	.word	0x00028c40
        /*0bcc*/ 	.short	0x010a
        /*0bce*/ 	.byte	0x3f
	.zero		1


	//   ....[47]....
        /*0bd0*/ 	.word	0x0000d910
        /*0bd4*/ 	.word	0x00000003
        /*0bd8*/ 	.word	0x00028c60
        /*0bdc*/ 	.short	0x010a
        /*0bde*/ 	.byte	0x3f
	.zero		1


	//   ....[48]....
        /*0be0*/ 	.word	0x0000e5b0
        /*0be4*/ 	.word	0x00000004
        /*0be8*/ 	.word	0x00028c40
        /*0bec*/ 	.short	0x010a
        /*0bee*/ 	.byte	0x3f
	.zero		1


	//   ....[49]....
        /*0bf0*/ 	.word	0x0000e800
        /*0bf4*/ 	.word	0x00000004
        /*0bf8*/ 	.word	0x00028c60
        /*0bfc*/ 	.short	0x010a
        /*0bfe*/ 	.byte	0x3f
	.zero		1


	//   ....[50]....
        /*0c00*/ 	.word	0x0000f410
        /*0c04*/ 	.word	0x00000004
        /*0c08*/ 	.word	0x00028c40
        /*0c0c*/ 	.short	0x010a
        /*0c0e*/ 	.byte	0x3f
	.zero		1


	//   ....[51]....
        /*0c10*/ 	.word	0x0000f670
        /*0c14*/ 	.word	0x00000004
        /*0c18*/ 	.word	0x00028c60
        /*0c1c*/ 	.short	0x010a
        /*0c1e*/ 	.byte	0x3f
	.zero		1


	//   ....[52]....
        /*0c20*/ 	.word	0x00010cb0
        /*0c24*/ 	.word	0x00000000
        /*0c28*/ 	.word	0x00028c20
        /*0c2c*/ 	.short	0x010a
        /*0c2e*/ 	.byte	0x3f
	.zero		1


	//   ....[53]....
        /*0c30*/ 	.word	0x00010e70
        /*0c34*/ 	.word	0x00000006
        /*0c38*/ 	.word	0x00000000
        /*0c3c*/ 	.short	0x010a
        /*0c3e*/ 	.byte	0x3f
	.zero		1


	//   ....[54]....
        /*0c40*/ 	.word	0x00010ee0
        /*0c44*/ 	.word	0x00000007
        /*0c48*/ 	.word	0x00000000
        /*0c4c*/ 	.short	0x010a
        /*0c4e*/ 	.byte	0x3f
	.zero		1


	//   ....[55]....
        /*0c50*/ 	.word	0x00010f50
        /*0c54*/ 	.word	0x00000004
        /*0c58*/ 	.word	0x00000000
        /*0c5c*/ 	.short	0x010a
        /*0c5e*/ 	.byte	0x3f
	.zero		1


	//   ....[56]....
        /*0c60*/ 	.word	0x00010f80
        /*0c64*/ 	.word	0x00000003
        /*0c68*/ 	.word	0x00000000
        /*0c6c*/ 	.short	0x010a
        /*0c6e*/ 	.byte	0x3f
	.zero		1


	//   ....[57]....
        /*0c70*/ 	.word	0x00010ff0
        /*0c74*/ 	.word	0x00000003
        /*0c78*/ 	.word	0x00028c50
        /*0c7c*/ 	.short	0x010a
        /*0c7e*/ 	.byte	0x3f
	.zero		1


	//   ....[58]....
        /*0c80*/ 	.word	0x00011050
        /*0c84*/ 	.word	0x00000003
        /*0c88*/ 	.word	0x00028c50
        /*0c8c*/ 	.short	0x010a
        /*0c8e*/ 	.byte	0x3f
	.zero		1


	//   ....[59]....
        /*0c90*/ 	.word	0x000110b0
        /*0c94*/ 	.word	0x00000003
        /*0c98*/ 	.word	0x00028c00
        /*0c9c*/ 	.short	0x010a
        /*0c9e*/ 	.byte	0x3f
	.zero		1


	//   ....[60]....
        /*0ca0*/ 	.word	0x00011100
        /*0ca4*/ 	.word	0x00000007
        /*0ca8*/ 	.word	0x00028c30
        /*0cac*/ 	.short	0x010a
        /*0cae*/ 	.byte	0x3f
	.zero		1


	//   ....[61]....
        /*0cb0*/ 	.word	0x00011150
        /*0cb4*/ 	.word	0x00000007
        /*0cb8*/ 	.word	0x00028c50
        /*0cbc*/ 	.short	0x010a
        /*0cbe*/ 	.byte	0x3f
	.zero		1


	//   ....[62]....
        /*0cc0*/ 	.word	0x000111b0
        /*0cc4*/ 	.word	0x00000003
        /*0cc8*/ 	.word	0x00028c30
        /*0ccc*/ 	.short	0x010a
        /*0cce*/ 	.byte	0x3f
	.zero		1


	//   ....[63]....
        /*0cd0*/ 	.word	0x00011200
        /*0cd4*/ 	.word	0x000000ad
        /*0cd8*/ 	.word	0x00028c50
        /*0cdc*/ 	.short	0x010a
        /*0cde*/ 	.byte	0x3f
	.zero		1


	//   ....[64]....
        /*0ce0*/ 	.word	0x000113a0
        /*0ce4*/ 	.word	0x00000000
        /*0ce8*/ 	.word	0x00028c40
        /*0cec*/ 	.short	0x010a
        /*0cee*/ 	.byte	0x3f
	.zero		1


	//   ....[65]....
        /*0cf0*/ 	.word	0x00011920
        /*0cf4*/ 	.word	0x00000002
        /*0cf8*/ 	.word	0x00028c20
        /*0cfc*/ 	.short	0x010a
        /*0cfe*/ 	.byte	0x3f
	.zero		1


	//   ....[66]....
        /*0d00*/ 	.word	0x00011970
        /*0d04*/ 	.word	0x00000003
        /*0d08*/ 	.word	0x00028c60
        /*0d0c*/ 	.short	0x010a
        /*0d0e*/ 	.byte	0x3f
	.zero		1


	//   ....[67]....
        /*0d10*/ 	.word	0x000119c0
        /*0d14*/ 	.word	0x00000003
        /*0d18*/ 	.word	0x00028c40
        /*0d1c*/ 	.short	0x010a
        /*0d1e*/ 	.byte	0x3f
	.zero		1


	//   ....[68]....
        /*0d20*/ 	.word	0x00011a10
        /*0d24*/ 	.word	0x00000003
        /*0d28*/ 	.word	0x00028c60
        /*0d2c*/ 	.short	0x010a
        /*0d2e*/ 	.byte	0x3f
	.zero		1


	//   ....[69]....
        /*0d30*/ 	.word	0x00011a60
        /*0d34*/ 	.word	0x00000004
        /*0d38*/ 	.word	0x00028c40
        /*0d3c*/ 	.short	0x010a
        /*0d3e*/ 	.byte	0x3f
	.zero		1


	//   ....[70]....
        /*0d40*/ 	.word	0x00011ab0
        /*0d44*/ 	.word	0x00000004
        /*0d48*/ 	.word	0x00028c60
        /*0d4c*/ 	.short	0x010a
        /*0d4e*/ 	.byte	0x3f
	.zero		1


	//   ....[71]....
        /*0d50*/ 	.word	0x00011b00
        /*0d54*/ 	.word	0x00000004
        /*0d58*/ 	.word	0x00028c40
        /*0d5c*/ 	.short	0x010a
        /*0d5e*/ 	.byte	0x3f
	.zero		1


	//   ....[72]....
        /*0d60*/ 	.word	0x00011b50
        /*0d64*/ 	.word	0x00000004
        /*0d68*/ 	.word	0x00028c60
        /*0d6c*/ 	.short	0x010a
        /*0d6e*/ 	.byte	0x3f
	.zero		1


	//   ....[73]....
        /*0d70*/ 	.word	0x000124e0
        /*0d74*/ 	.word	0x00000000
        /*0d78*/ 	.word	0x00028c20
        /*0d7c*/ 	.short	0x010a
        /*0d7e*/ 	.byte	0x3f
	.zero		1


	//   ....[74]....
        /*0d80*/ 	.word	0x00012680
        /*0d84*/ 	.word	0x00000006
        /*0d88*/ 	.word	0x00000000
        /*0d8c*/ 	.short	0x010a
        /*0d8e*/ 	.byte	0x3f
	.zero		1


	//   ....[75]....
        /*0d90*/ 	.word	0x000126d0
        /*0d94*/ 	.word	0x00000007
        /*0d98*/ 	.word	0x00000000
        /*0d9c*/ 	.short	0x010a
        /*0d9e*/ 	.byte	0x3f
	.zero		1


	//   ....[76]....
        /*0da0*/ 	.word	0x00012720
        /*0da4*/ 	.word	0x00000004
        /*0da8*/ 	.word	0x00000000
        /*0dac*/ 	.short	0x010a
        /*0dae*/ 	.byte	0x3f
	.zero		1


	//----- nvinfo : EIATTR_NUM_MBARRIERS
	.align		4
.L_691:
        /*0db0*/ 	.byte	0x03, 0x38
        /*0db2*/ 	.short	0x0016


	//----- nvinfo : EIATTR_EXIT_INSTR_OFFSETS
	.align		4
        /*0db4*/ 	.byte	0x04, 0x1c
        /*0db6*/ 	.short	(.L_693 - .L_692)


	//   ....[0]....
.L_692:
        /*0db8*/ 	.word	0x00000a50


	//   ....[1]....
        /*0dbc*/ 	.word	0x0000a310


	//   ....[2]....
        /*0dc0*/ 	.word	0x00010fd0


	//----- nvinfo : EIATTR_MAX_THREADS
	.align		4
.L_693:
        /*0dc4*/ 	.byte	0x04, 0x05
        /*0dc6*/ 	.short	(.L_695 - .L_694)
.L_694:
        /*0dc8*/ 	.word	0x00000180
        /*0dcc*/ 	.word	0x00000001
        /*0dd0*/ 	.word	0x00000001


	//----- nvinfo : EIATTR_CRS_STACK_SIZE
	.align		4
.L_695:
        /*0dd4*/ 	.byte	0x04, 0x1e
        /*0dd6*/ 	.short	(.L_697 - .L_696)
.L_696:
        /*0dd8*/ 	.word	0x00000000


	//----- nvinfo : EIATTR_CBANK_PARAM_SIZE
	.align		4
.L_697:
        /*0ddc*/ 	.byte	0x03, 0x19
        /*0dde*/ 	.short	0x0af0


	//----- nvinfo : EIATTR_PARAM_CBANK
	.align		4
        /*0de0*/ 	.byte	0x04, 0x0a
        /*0de2*/ 	.short	(.L_699 - .L_698)
	.align		4
.L_698:
        /*0de4*/ 	.word	index@(.nv.constant0._ZN7cutlass13device_kernelIN5flash11enable_sm90INS1_16FlashAttnFwdSm90INS1_25CollectiveMainloopFwdSm90ILi2EN4cute5tupleIJNS5_1CILi1EEES8_S8_EEENS6_IJNS7_ILi64EEESA_SA_EEELi512ENS_10bfloat16_tEfNS_4arch4Sm90ELb0ELb0ELb1ELb1ELb0ELb0ELb0ELb0ELb0ELb1ELb0ELb0EEENS1_21CollectiveEpilogueFwdINS6_IJSA_NS7_ILi512EEESA_EEES9_SC_SE_Li256ELb1ELb1ELb0ELb0EEENS1_36VarlenDynamicPersistentTileSchedulerILi64ELi64ELi256ELi128ELb0ELb1ELb1ELb0ELb1ELb1EEEEEEEEEvNT_6ParamsE)
        /*0de8*/ 	.short	0x0210
        /*0dea*/ 	.short	0x0af0


	//----- nvinfo : EIATTR_SW_WAR
	.align		4
.L_699:
        /*0dec*/ 	.byte	0x04, 0x36
        /*0dee*/ 	.short	(.L_701 - .L_700)
.L_700:
        /*0df0*/ 	.word	0x00000008
.L_701:


//--------------------- .nv.info._ZN7cutlass13device_kernelIN5flash11enable_sm90INS1_16FlashAttnFwdSm90INS1_25CollectiveMainloopFwdSm90ILi2EN4cute5tupleIJNS5_1CILi1EEES8_S8_EEENS6_IJNS7_ILi64EEESA_SA_EEELi512ENS_10bfloat16_tEfNS_4arch4Sm90ELb0ELb0ELb1ELb1ELb0ELb1ELb0ELb0ELb0ELb1ELb0ELb0EEENS1_21CollectiveEpilogueFwdINS6_IJSA_NS7_ILi512EEESA_EEES9_SC_SE_Li256ELb1ELb1ELb0ELb0EEENS1_36VarlenDynamicPersistentTileSchedulerILi64ELi64ELi256ELi128ELb0ELb1ELb1ELb0ELb1ELb1EEEEEEEEEvNT_6ParamsE --------------------------
	.section	.nv.info._ZN7cutlass13device_kernelIN5flash11enable_sm90INS1_16FlashAttnFwdSm90INS1_25CollectiveMainloopFwdSm90ILi2EN4cute5tupleIJNS5_1CILi1EEES8_S8_EEENS6_IJNS7_ILi64EEESA_SA_EEELi512ENS_10bfloat16_tEfNS_4arch4Sm90ELb0ELb0ELb1ELb1ELb0ELb1ELb0ELb0ELb0ELb1ELb0ELb0EEENS1_21CollectiveEpilogueFwdINS6_IJSA_NS7_ILi512EEESA_EEES9_SC_SE_Li256ELb1ELb1ELb0ELb0EEENS1_36VarlenDynamicPersistentTileSchedulerILi64ELi64ELi256ELi128ELb0ELb1ELb1ELb0ELb1ELb1EEEEEEEEEvNT_6ParamsE,"",@"SHT_CUDA_INFO"
	.sectionflags	@""
	.align	4


	//----- nvinfo : EIATTR_CUDA_API_VERSION
	.align		4
        /*0000*/ 	.byte	0x04, 0x37
        /*0002*/ 	.short	(.L_703 - .L_702)
.L_702:
        /*0004*/ 	.word	0x00000082


	//----- nvinfo : EIATTR_KPARAM_INFO
	.align		4
.L_703:
        /*0008*/ 	.byte	0x04, 0x17
        /*000a*/ 	.short	(.L_705 - .L_704)
.L_704:
        /*000c*/ 	.word	0x00000000
        /*0010*/ 	.short	0x0000
        /*0012*/ 	.short	0x0070
        /*0014*/ 	.byte	0x00, 0xf0, 0x01, 0x2a


	//----- nvinfo : EIATTR_SPARSE_MMA_MASK
	.align		4
.L_705:
        /*0018*/ 	.byte	0x03, 0x50
        /*001a*/ 	.short	0x0000


	//----- nvinfo : EIATTR_MAXREG_COUNT
	.align		4
        /*001c*/ 	.byte	0x03, 0x1b
        /*001e*/ 	.short	0x00a8


	//----- nvinfo : EIATTR_NUM_BARRIERS
	.align		4
        /*0020*/ 	.byte	0x02, 0x4c
        /*0022*/ 	.byte	0x10
	.zero		1


	//----- nvinfo : EIATTR_EXTERNS
	.align		4
        /*0024*/ 	.byte	0x04, 0x0f
        /*0026*/ 	.short	(.L_707 - .L_706)


	//   ....[0]....
	.align		4
.L_706:
        /*0028*/ 	.word	index@(__assertfail)


	//----- nvinfo : EIATTR_ANNOTATIONS
	.align		4
.L_707:
        /*002c*/ 	.byte	0x04, 0x55
        /*002e*/ 	.short	(.L_709 - .L_708)


	//   ....[0]....
.L_708:
        /* <DEDUP_REMOVED lines=99> */


	//----- nvinfo : EIATTR_MERCURY_ISA_VERSION
	.align		4
.L_709:
        /*0650*/ 	.byte	0x03, 0x5f
        /*0652*/ 	.short	0x0101


	//----- nvinfo : EIATTR_UNUSED_LOAD_BYTE_OFFSET
	.align		4
        /*0654*/ 	.byte	0x04, 0x44
        /*0656*/ 	.short	(.L_711 - .L_710)


	//   ....[0]....
.L_710:
        /*0658*/ 	.word	0x00000ab0
        /*065c*/ 	.word	0x0000fff0


	//   ....[1]....
        /*0660*/ 	.word	0x0000ca50
        /*0664*/ 	.word	0x0000fff0


	//----- nvinfo : EIATTR_INT_WARP_WIDE_INSTR_OFFSETS
	.align		4
.L_711:
        /*0668*/ 	.byte	0x04, 0x31
        /*066a*/ 	.short	(.L_713 - .L_712)


	//   ....[0]....
.L_712:
        /*066c*/ 	.word	0x00000190


	//   ....[1]....
        /*0670*/ 	.word	0x000001d0


	//   ....[2]....
        /*0674*/ 	.word	0x000002a0


	//   ....[3]....
        /*0678*/ 	.word	0x00012560


	//   ....[4]....
        /*067c*/ 	.word	0x000125f0


	//   ....[5]....
        /*0680*/ 	.word	0x00017320


	//   ....[6]....
        /*0684*/ 	.word	0x000173b0


	//----- nvinfo : EIATTR_COOP_GROUP_MASK_REGIDS
	.align		4
.L_713:
        /*0688*/ 	.byte	0x04, 0x29
        /*068a*/ 	.short	(.L_715 - .L_714)


	//   ....[0]....
.L_714:
        /*068c*/ 	.word	0xffffffff


	//   ....[1]....
        /*0690*/ 	.word	0xffffffff


	//   ....[2]....
        /*0694*/ 	.word	0xffffffff


	//   ....[3]....
        /*0698*/ 	.word	0xffffffff


	//   ....[4]....
        /*069c*/ 	.word	0xffffffff


	//   ....[5]....
        /*06a0*/ 	.word	0xffffffff


	//   ....[6]....
        /*06a4*/ 	.word	0xffffffff


	//   ....[7]....
        /*06a8*/ 	.word	0xffffffff


	//   ....[8]....
        /*06ac*/ 	.word	0xffffffff


	//   ....[9]....
        /*06b0*/ 	.word	0xffffffff


	//   ....[10]....
        /*06b4*/ 	.word	0xffffffff


	//   ....[11]....
        /*06b8*/ 	.word	0xffffffff


	//   ....[12]....
        /*06bc*/ 	.word	0xffffffff


	//   ....[13]....
        /*06c0*/ 	.word	0xffffffff


	//   ....[14]....
        /*06c4*/ 	.word	0xffffffff


	//   ....[15]....
        /*06c8*/ 	.word	0xffffffff


	//   ....[16]....
        /*06cc*/ 	.word	0xffffffff


	//   ....[17]....
        /*06d0*/ 	.word	0xffffffff


	//   ....[18]....
        /*06d4*/ 	.word	0xffffffff


	//   ....[19]....
        /*06d8*/ 	.word	0xffffffff


	//   ....[20]....
        /*06dc*/ 	.word	0xffffffff


	//   ....[21]....
        /*06e0*/ 	.word	0xffffffff


	//   ....[22]....
        /*06e4*/ 	.word	0xffffffff


	//   ....[23]....
        /*06e8*/ 	.word	0xffffffff


	//   ....[24]....
        /*06ec*/ 	.word	0xffffffff


	//   ....[25]....
        /*06f0*/ 	.word	0xffffffff


	//   ....[26]....
        /*06f4*/ 	.word	0xffffffff


	//   ....[27]....
        /*06f8*/ 	.word	0xffffffff


	//   ....[28]....
        /*06fc*/ 	.word	0xffffffff


	//   ....[29]....
        /*0700*/ 	.word	0xffffffff


	//   ....[30]....
        /*0704*/ 	.word	0xffffffff


	//   ....[31]....
        /*0708*/ 	.word	0xffffffff


	//   ....[32]....
        /*070c*/ 	.word	0xffffffff


	//   ....[33]....
        /*0710*/ 	.word	0xffffffff


	//   ....[34]....
        /*0714*/ 	.word	0xffffffff


	//   ....[35]....
        /*0718*/ 	.word	0xffffffff


	//   ....[36]....
        /*071c*/ 	.word	0xffffffff


	//   ....[37]....
        /*0720*/ 	.word	0xffffffff


	//   ....[38]....
        /*0724*/ 	.word	0xffffffff


	//   ....[39]....
        /*0728*/ 	.word	0xffffffff


	//   ....[40]....
        /*072c*/ 	.word	0xffffffff


	//   ....[41]....
        /*0730*/ 	.word	0xffffffff


	//   ....[42]....
        /*0734*/ 	.word	0xffffffff


	//   ....[43]....
        /*0738*/ 	.word	0xffffffff


	//   ....[44]....
        /*073c*/ 	.word	0xffffffff


	//   ....[45]....
        /*0740*/ 	.word	0xffffffff


	//   ....[46]....
        /*0744*/ 	.word	0xffffffff


	//   ....[47]....
        /*0748*/ 	.word	0xffffffff


	//   ....[48]....
        /*074c*/ 	.word	0xffffffff


	//   ....[49]....
        /*0750*/ 	.word	0xffffffff


	//   ....[50]....
        /*0754*/ 	.word	0xffffffff


	//   ....[51]....
        /*0758*/ 	.word	0xffffffff


	//   ....[52]....
        /*075c*/ 	.word	0xffffffff


	//   ....[53]....
        /*0760*/ 	.word	0xffffffff


	//   ....[54]....
        /*0764*/ 	.word	0xffffffff


	//   ....[55]....
        /*0768*/ 	.word	0xffffffff


	//   ....[56]....
        /*076c*/ 	.word	0xffffffff


	//   ....[57]....
        /*0770*/ 	.word	0xffffffff


	//   ....[58]....
        /*0774*/ 	.word	0xffffffff


	//   ....[59]....
        /*0778*/ 	.word	0xffffffff


	//   ....[60]....
        /*077c*/ 	.word	0xffffffff


	//   ....[61]....
        /*0780*/ 	.word	0xffffffff


	//   ....[62]....
        /*0784*/ 	.word	0xffffffff


	//   ....[63]....
        /*0788*/ 	.word	0xffffffff


	//   ....[64]....
        /*078c*/ 	.word	0xffffffff


	//   ....[65]....
        /*0790*/ 	.word	0xffffffff


	//   ....[66]....
        /*0794*/ 	.word	0xffffffff


	//   ....[67]....
        /*0798*/ 	.word	0xffffffff


	//   ....[68]....
        /*079c*/ 	.word	0xffffffff


	//   ....[69]....
        /*07a0*/ 	.word	0xffffffff


	//   ....[70]....
        /*07a4*/ 	.word	0xffffffff


	//   ....[71]....
        /*07a8*/ 	.word	0xffffffff


	//   ....[72]....
        /*07ac*/ 	.word	0xffffffff


	//   ....[73]....
        /*07b0*/ 	.word	0xffffffff


	//   ....[74]....
        /*07b4*/ 	.word	0xffffffff


	//   ....[75]....
        /*07b8*/ 	.word	0xffffffff


	//   ....[76]....
        /*07bc*/ 	.word	0xffffffff


	//   ....[77]....
        /*07c0*/ 	.word	0xffffffff


	//   ....[78]....
        /*07c4*/ 	.word	0xffffffff


	//   ....[79]....
        /*07c8*/ 	.word	0xffffffff


	//   ....[80]....
        /*07cc*/ 	.word	0xffffffff


	//   ....[81]....
        /*07d0*/ 	.word	0xffffffff


	//   ....[82]....
        /*07d4*/ 	.word	0xffffffff


	//   ....[83]....
        /*07d8*/ 	.word	0xffffffff


	//   ....[84]....
        /*07dc*/ 	.word	0xffffffff


	//   ....[85]....
        /*07e0*/ 	.word	0xffffffff


	//   ....[86]....
        /*07e4*/ 	.word	0xffffffff


	//   ....[87]....
        /*07e8*/ 	.word	0xffffffff


	//   ....[88]....
        /*07ec*/ 	.word	0x0500000f


	//   ....[89]....
        /*07f0*/ 	.word	0x0500000f


	//   ....[90]....
        /*07f4*/ 	.word	0x0500000f


	//   ....[91]....
        /*07f8*/ 	.word	0x0500000f


	//   ....[92]....
        /*07fc*/ 	.word	0x0500000f


	//   ....[93]....
        /*0800*/ 	.word	0x0500000f


	//   ....[94]....
        /*0804*/ 	.word	0x0500000f


	//   ....[95]....
        /*0808*/ 	.word	0x0500000f


	//   ....[96]....
        /*080c*/ 	.word	0x0500000f


	//   ....[97]....
        /*0810*/ 	.word	0x0500000f


	//   ....[98]....
        /*0814*/ 	.word	0x0500000f


	//   ....[99]....
        /*0818*/ 	.word	0x0500000f


	//   ....[100]....
        /*081c*/ 	.word	0x0500000f


	//   ....[101]....
        /*0820*/ 	.word	0x0500000f


	//   ....[102]....
        /*0824*/ 	.word	0x0500000f


	//   ....[103]....
        /*0828*/ 	.word	0x0500000f


	//   ....[104]....
        /*082c*/ 	.word	0x0500000f


	//   ....[105]....
        /*0830*/ 	.word	0x0500000f


	//   ....[106]....
        /*0834*/ 	.word	0x0500000f


	//   ....[107]....
        /*0838*/ 	.word	0x0500000f


	//   ....[108]....
        /*083c*/ 	.word	0x0500000f


	//   ....[109]....
        /*0840*/ 	.word	0x0500000f


	//   ....[110]....
        /*0844*/ 	.word	0x0500000f


	//   ....[111]....
        /*0848*/ 	.word	0x0500000f


	//   ....[112]....
        /*084c*/ 	.word	0x0500000f


	//   ....[113]....
        /*0850*/ 	.word	0x0500000f


	//   ....[114]....
        /*0854*/ 	.word	0x0500000f


	//   ....[115]....
        /*0858*/ 	.word	0x0500000f


	//   ....[116]....
        /*085c*/ 	.word	0x0500000f


	//   ....[117]....
        /*0860*/ 	.word	0x0500000f


	//   ....[118]....
        /*0864*/ 	.word	0x0500000f


	//   ....[119]....
        /*0868*/ 	.word	0x0500000f


	//   ....[120]....
        /*086c*/ 	.word	0x0500000f


	//   ....[121]....
        /*0870*/ 	.word	0x0500000f


	//   ....[122]....
        /*0874*/ 	.word	0x0500000f


	//   ....[123]....
        /*0878*/ 	.word	0x0500000f


	//----- nvinfo : EIATTR_COOP_GROUP_INSTR_OFFSETS
	.align		4
.L_715:
        /*087c*/ 	.byte	0x04, 0x28
        /*087e*/ 	.short	(.L_717 - .L_716)


	//   ....[0]....
.L_716:
        /*0880*/ 	.word	0x00000060


	//   ....[1]....
        /*0884*/ 	.word	0x000001a0


	//   ....[2]....
        /*0888*/ 	.word	0x000001e0


	//   ....[3]....
        /*088c*/ 	.word	0x000003d0


	//   ....[4]....
        /*0890*/ 	.word	0x00000530


	//   ....[5]....
        /*0894*/ 	.word	0x00000650


	//   ....[6]....
        /*0898*/ 	.word	0x000007b0


	//   ....[7]....
        /*089c*/ 	.word	0x00004840


	//   ....[8]....
        /*08a0*/ 	.word	0x00006320


	//   ....[9]....
        /*08a4*/ 	.word	0x000068e0


	//   ....[10]....
        /*08a8*/ 	.word	0x000068f0


	//   ....[11]....
        /*08ac*/ 	.word	0x00006900


	//   ....[12]....
        /*08b0*/ 	.word	0x00006910


	//   ....[13]....
        /*08b4*/ 	.word	0x000078a0


	//   ....[14]....
        /*08b8*/ 	.word	0x000078b0


	//   ....[15]....
        /*08bc*/ 	.word	0x000078c0


	//   ....[16]....
        /*08c0*/ 	.word	0x000078d0


	//   ....[17]....
        /*08c4*/ 	.word	0x000093c0


	//   ....[18]....
        /*08c8*/ 	.word	0x00009430


	//   ....[19]....
        /*08cc*/ 	.word	0x000096c0


	//   ....[20]....
        /*08d0*/ 	.word	0x00009740


	//   ....[21]....
        /*08d4*/ 	.word	0x0000a0d0


	//   ....[22]....
        /*08d8*/ 	.word	0x0000a920


	//   ....[23]....
        /*08dc*/ 	.word	0x0000a980


	//   ....[24]....
        /*08e0*/ 	.word	0x0000b1a0


	//   ....[25]....
        /*08e4*/ 	.word	0x0000b240


	//   ....[26]....
        /*08e8*/ 	.word	0x0000bf20


	//   ....[27]....
        /*08ec*/ 	.word	0x0000bf70


	//   ....[28]....
        /*08f0*/ 	.word	0x0000bfa0


	//   ....[29]....
        /*08f4*/ 	.word	0x0000c030


	//   ....[30]....
        /*08f8*/ 	.word	0x0000c050


	//   ....[31]....
        /*08fc*/ 	.word	0x0000da00


	//   ....[32]....
        /*0900*/ 	.word	0x0000dee0


	//   ....[33]....
        /*0904*/ 	.word	0x0000df20


	//   ....[34]....
        /*0908*/ 	.word	0x0000df40


	//   ....[35]....
        /*090c*/ 	.word	0x0000df60


	//   ....[36]....
        /*0910*/ 	.word	0x0000e560


	//   ....[37]....
        /*0914*/ 	.word	0x0000e5c0


	//   ....[38]....
        /*0918*/ 	.word	0x0000e800


	//   ....[39]....
        /*091c*/ 	.word	0x0000e820


	//   ....[40]....
        /*0920*/ 	.word	0x0000f320


	//   ....[41]....
        /*0924*/ 	.word	0x0000f340


	//   ....[42]....
        /*0928*/ 	.word	0x0000f570


	//   ....[43]....
        /*092c*/ 	.word	0x0000f590


	//   ....[44]....
        /*0930*/ 	.word	0x0000f830


	//   ....[45]....
        /*0934*/ 	.word	0x0000fa20


	//   ....[46]....
        /*0938*/ 	.word	0x0000fa50


	//   ....[47]....
        /*093c*/ 	.word	0x0000fa80


	//   ....[48]....
        /*0940*/ 	.word	0x0000fab0


	//   ....[49]....
        /*0944*/ 	.word	0x0000fae0


	//   ....[50]....
        /*0948*/ 	.word	0x0000fb10


	//   ....[51]....
        /*094c*/ 	.word	0x0000fc80


	//   ....[52]....
        /*0950*/ 	.word	0x0000fcb0


	//   ....[53]....
        /*0954*/ 	.word	0x0000fce0


	//   ....[54]....
        /*0958*/ 	.word	0x0000fd10


	//   ....[55]....
        /*095c*/ 	.word	0x0000fd40


	//   ....[56]....
        /*0960*/ 	.word	0x0000fd70


	//   ....[57]....
        /*0964*/ 	.word	0x0000fe10


	//   ....[58]....
        /*0968*/ 	.word	0x0000fe40


	//   ....[59]....
        /*096c*/ 	.word	0x0000fed0


	//   ....[60]....
        /*0970*/ 	.word	0x00010a00


	//   ....[61]....
        /*0974*/ 	.word	0x00012b70


	//   ....[62]....
        /*0978*/ 	.word	0x00013700


	//   ....[63]....
        /*097c*/ 	.word	0x00013710


	//   ....[64]....
        /*0980*/ 	.word	0x00013730


	//   ....[65]....
        /*0984*/ 	.word	0x000137d0


	//   ....[66]....
        /*0988*/ 	.word	0x00013800


	//   ....[67]....
        /*098c*/ 	.word	0x00013870


	//   ....[68]....
        /*0990*/ 	.word	0x00013880


	//   ....[69]....
        /*0994*/ 	.word	0x000138f0


	//   ....[70]....
        /*0998*/ 	.word	0x000175b0


	//   ....[71]....
        /*099c*/ 	.word	0x00017610


	//   ....[72]....
        /*09a0*/ 	.word	0x00017640


	//   ....[73]....
        /*09a4*/ 	.word	0x00017670


	//   ....[74]....
        /*09a8*/ 	.word	0x000176a0


	//   ....[75]....
        /*09ac*/ 	.word	0x000176d0


	//   ....[76]....
        /*09b0*/ 	.word	0x00017700


	//   ....[77]....
        /*09b4*/ 	.word	0x00017710


	//   ....[78]....
        /*09b8*/ 	.word	0x00017890


	//   ....[79]....
        /*09bc*/ 	.word	0x000178c0


	//   ....[80]....
        /*09c0*/ 	.word	0x000178f0


	//   ....[81]....
        /*09c4*/ 	.word	0x00017920


	//   ....[82]....
        /*09c8*/ 	.word	0x00017950


	//   ....[83]....
        /*09cc*/ 	.word	0x00017980


	//   ....[84]....
        /*09d0*/ 	.word	0x00017a40


	//   ....[85]....
        /*09d4*/ 	.word	0x00017a60


	//   ....[86]....
        /*09d8*/ 	.word	0x00017ad0


	//   ....[87]....
        /*09dc*/ 	.word	0x00017f60


	//   ....[88]....
        /*09e0*/ 	.word	0x00018440


	//   ....[89]....
        /*09e4*/ 	.word	0x000184d0


	//   ....[90]....
        /*09e8*/ 	.word	0x00018520


	//   ....[91]....
        /*09ec*/ 	.word	0x00018570


	//   ....[92]....
        /*09f0*/ 	.word	0x00018650


	//   ....[93]....
        /*09f4*/ 	.word	0x000186e0


	//   ....[94]....
        /*09f8*/ 	.word	0x00018730


	//   ....[95]....
        /*09fc*/ 	.word	0x00018780


	//   ....[96]....
        /*0a00*/ 	.word	0x000189f0


	//   ....[97]....
        /*0a04*/ 	.word	0x00018ce0


	//   ....[98]....
        /*0a08*/ 	.word	0x00018e90


	//   ....[99]....
        /*0a0c*/ 	.word	0x00018ee0


	//   ....[100]....
        /*0a10*/ 	.word	0x00018f40


	//   ....[101]....
        /*0a14*/ 	.word	0x00018fe0


	//   ....[102]....
        /*0a18*/ 	.word	0x00019090


	//   ....[103]....
        /*0a1c*/ 	.word	0x00019130


	//   ....[104]....
        /*0a20*/ 	.word	0x000191f0


	//   ....[105]....
        /*0a24*/ 	.word	0x000192d0


	//   ....[106]....
        /*0a28*/ 	.word	0x00019600


	//   ....[107]....
        /*0a2c*/ 	.word	0x000196a0


	//   ....[108]....
        /*0a30*/ 	.word	0x000197c0


	//   ....[109]....
        /*0a34*/ 	.word	0x00019840


	//   ....[110]....
        /*0a38*/ 	.word	0x000198c0


	//   ....[111]....
        /*0a3c*/ 	.word	0x00019940


	//   ....[112]....
        /*0a40*/ 	.word	0x000199c0


	//   ....[113]....
        /*0a44*/ 	.word	0x00019a50


	//   ....[114]....
        /*0a48*/ 	.word	0x00019af0


	//   ....[115]....
        /*0a4c*/ 	.word	0x00019b90


	//   ....[116]....
        /*0a50*/ 	.word	0x00019c10


	//   ....[117]....
        /*0a54*/ 	.word	0x00019c90


	//   ....[118]....
        /*0a58*/ 	.word	0x00019d10


	//   ....[119]....
        /*0a5c*/ 	.word	0x00019da0


	//   ....[120]....
        /*0a60*/ 	.word	0x00019e20


	//   ....[121]....
        /*0a64*/ 	.word	0x00019ec0


	//   ....[122]....
        /*0a68*/ 	.word	0x00019f50


	//   ....[123]....
        /*0a6c*/ 	.word	0x0001a080


	//----- nvinfo : EIATTR_REG_RECONFIG
	.align		4
.L_717:
        /*0a70*/ 	.byte	0x01, 0x54
	.zero		2


	//----- nvinfo : EIATTR_SYSCALL_OFFSETS
	.align		4
        /*0a74*/ 	.byte	0x04, 0x46
        /*0a76*/ 	.short	(.L_719 - .L_718)


	//   ....[0]....
.L_718:
        /*0a78*/ 	.word	0x00001980


	//   ....[1]....
        /*0a7c*/ 	.word	0x00001ad0


	//   ....[2]....
        /*0a80*/ 	.word	0x000064d0


	//   ....[3]....
        /*0a84*/ 	.word	0x00006850


	//   ....[4]....
        /*0a88*/ 	.word	0x00012760


	//   ....[5]....
        /*0a8c*/ 	.word	0x000128c0


	//   ....[6]....
        /*0a90*/ 	.word	0x000129c0


	//   ....[7]....
        /*0a94*/ 	.word	0x00013330


	//----- nvinfo : EIATTR_MBARRIER_INSTR_OFFSETS
	.align		4
.L_719:
        /*0a98*/ 	.byte	0x04, 0x39
        /*0a9a*/ 	.short	(.L_721 - .L_720)


	//   ....[0]....
.L_720:
        /*0a9c*/ 	.word	0x000002c0
        /*0aa0*/ 	.word	0x000000ff
        /*0aa4*/ 	.word	0x00028c00
        /*0aa8*/ 	.short	0x0100
        /*0aaa*/ 	.byte	0x08
	.zero		1


	//   ....[1]....
        /*0aac*/ 	.word	0x000002d0
        /*0ab0*/ 	.word	0x000000ff
        /*0ab4*/ 	.word	0x00028c20
        /*0ab8*/ 	.short	0x0100
        /*0aba*/ 	.byte	0x08
	.zero		1


	//   ....[2]....
        /*0abc*/ 	.word	0x00000380
        /*0ac0*/ 	.word	0x000000ff
        /*0ac4*/ 	.word	0x00028c30
        /*0ac8*/ 	.short	0x0100
        /*0aca*/ 	.byte	0x06
	.zero		1


	//   ....[3]....
        /*0acc*/ 	.word	0x00000390
        /*0ad0*/ 	.word	0x000000ff
        /*0ad4*/ 	.word	0x00028c40
        /*0ad8*/ 	.short	0x0100
        /*0ada*/ 	.byte	0x06
	.zero		1


	//   ....[4]....
        /*0adc*/ 	.word	0x000003a0
        /*0ae0*/ 	.word	0x000000ff
        /*0ae4*/ 	.word	0x00028c38
        /*0ae8*/ 	.short	0x0100
        /*0aea*/ 	.byte	0x06
	.zero		1


	//   ....[5]....
        /*0aec*/ 	.word	0x000003b0
        /*0af0*/ 	.word	0x000000ff
        /*0af4*/ 	.word	0x00028c48
        /*0af8*/ 	.short	0x0100
        /*0afa*/ 	.byte	0x06
	.zero		1


	//   ....[6]....
        /*0afc*/ 	.word	0x000004e0
        /*0b00*/ 	.word	0x000000ff
        /*0b04*/ 	.word	0x00028c50
        /*0b08*/ 	.short	0x0100
        /*0b0a*/ 	.byte	0x08
	.zero		1


	//   ....[7]....
        /*0b0c*/ 	.word	0x000004f0
        /*0b10*/ 	.word	0x000000ff
        /*0b14*/ 	.word	0x00028c60
        /*0b18*/ 	.short	0x0100
        /*0b1a*/ 	.byte	0x08
	.zero		1


	//   ....[8]....
        /*0b1c*/ 	.word	0x00000500
        /*0b20*/ 	.word	0x000000ff
        /*0b24*/ 	.word	0x00028c58
        /*0b28*/ 	.short	0x0100
        /*0b2a*/ 	.byte	0x08
	.zero		1


	//   ....[9]....
        /*0b2c*/ 	.word	0x00000510
        /*0b30*/ 	.word	0x000000ff
        /*0b34*/ 	.word	0x00028c68
        /*0b38*/ 	.short	0x0100
        /*0b3a*/ 	.byte	0x08
	.zero		1


	//   ....[10]....
        /*0b3c*/ 	.word	0x00000600
        /*0b40*/ 	.word	0x000000ff
        /*0b44*/ 	.word	0x00028c70
        /*0b48*/ 	.short	0x0100
        /*0b4a*/ 	.byte	0x06
	.zero		1


	//   ....[11]....
        /*0b4c*/ 	.word	0x00000610
        /*0b50*/ 	.word	0x000000ff
        /*0b54*/ 	.word	0x00028c80
        /*0b58*/ 	.short	0x0100
        /*0b5a*/ 	.byte	0x06
	.zero		1


	//   ....[12]....
        /*0b5c*/ 	.word	0x00000620
        /*0b60*/ 	.word	0x000000ff
        /*0b64*/ 	.word	0x00028c78
        /*0b68*/ 	.short	0x0100
        /*0b6a*/ 	.byte	0x06
	.zero		1


	//   ....[13]....
        /*0b6c*/ 	.word	0x00000630
        /*0b70*/ 	.word	0x000000ff
        /*0b74*/ 	.word	0x00028c88
        /*0b78*/ 	.short	0x0100
        /*0b7a*/ 	.byte	0x06
	.zero		1


	//   ....[14]....
        /*0b7c*/ 	.word	0x00000760
        /*0b80*/ 	.word	0x000000ff
        /*0b84*/ 	.word	0x00028c90
        /*0b88*/ 	.short	0x0100
        /*0b8a*/ 	.byte	0x08
	.zero		1


	//   ....[15]....
        /*0b8c*/ 	.word	0x00000770
        /*0b90*/ 	.word	0x000000ff
        /*0b94*/ 	.word	0x00028ca0
        /*0b98*/ 	.short	0x0100
        /*0b9a*/ 	.byte	0x08
	.zero		1


	//   ....[16]....
        /*0b9c*/ 	.word	0x00000780
        /*0ba0*/ 	.word	0x000000ff
        /*0ba4*/ 	.word	0x00028c98
        /*0ba8*/ 	.short	0x0100
        /*0baa*/ 	.byte	0x08
	.zero		1


	//   ....[17]....
        /*0bac*/ 	.word	0x00000790
        /*0bb0*/ 	.word	0x000000ff
        /*0bb4*/ 	.word	0x00028ca8
        /*0bb8*/ 	.short	0x0100
        /*0bba*/ 	.byte	0x08
	.zero		1


	//   ....[18]....
        /*0bbc*/ 	.word	0x000008c0
        /*0bc0*/ 	.word	0x000000ff
        /*0bc4*/ 	.word	0x00028cb0
        /*0bc8*/ 	.short	0x0100
        /*0bca*/ 	.byte	0x08
	.zero		1


	//   ....[19]....
        /*0bcc*/ 	.word	0x000008d0
        /*0bd0*/ 	.word	0x000000ff
        /*0bd4*/ 	.word	0x00028cc0
        /*0bd8*/ 	.short	0x0100
        /*0bda*/ 	.byte	0x08
	.zero		1


	//   ....[20]....
        /*0bdc*/ 	.word	0x000008e0
        /*0be0*/ 	.word	0x000000ff
        /*0be4*/ 	.word	0x00028cb8
        /*0be8*/ 	.short	0x0100
        /*0bea*/ 	.byte	0x08
	.zero		1


	//   ....[21]....
        /*0bec*/ 	.word	0x000008f0
        /*0bf0*/ 	.word	0x000000ff
        /*0bf4*/ 	.word	0x00028cc8
        /*0bf8*/ 	.short	0x0100
        /*0bfa*/ 	.byte	0x08
	.zero		1


	//   ....[22]....
        /*0bfc*/ 	.word	0x000026c0
        /*0c00*/ 	.word	0x00000042
        /*0c04*/ 	.word	0x00028c90
        /*0c08*/ 	.short	0x010a
        /*0c0a*/ 	.byte	0x3f
	.zero		1


	//   ....[23]....
        /*0c0c*/ 	.word	0x00003100
        /*0c10*/ 	.word	0x00000042
        /*0c14*/ 	.word	0x00028c90
        /*0c18*/ 	.short	0x010a
        /*0c1a*/ 	.byte	0x3f
	.zero		1


	//   ....[24]....
        /*0c1c*/ 	.word	0x00003a20
        /*0c20*/ 	.word	0x00000042
        /*0c24*/ 	.word	0x00028c90
        /*0c28*/ 	.short	0x010a
        /*0c2a*/ 	.byte	0x3f
	.zero		1


	//   ....[25]....
        /*0c2c*/ 	.word	0x00003c20
        /*0c30*/ 	.word	0x00000004
        /*0c34*/ 	.word	0x00000000
        /*0c38*/ 	.short	0x0101
        /*0c3a*/ 	.byte	0x3f
	.zero		1


	//   ....[26]....
        /*0c3c*/ 	.word	0x00003c60
        /*0c40*/ 	.word	0x00000042
        /*0c44*/ 	.word	0x00028cb0
        /*0c48*/ 	.short	0x010a
        /*0c4a*/ 	.byte	0x3f
	.zero		1


	//   ....[27]....
        /*0c4c*/ 	.word	0x000042c0
        /*0c50*/ 	.word	0x00000042
        /*0c54*/ 	.word	0x00000000
        /*0c58*/ 	.short	0x0101
        /*0c5a*/ 	.byte	0x3f
	.zero		1


	//   ....[28]....
        /*0c5c*/ 	.word	0x00004950
        /*0c60*/ 	.word	0x0000000d
        /*0c64*/ 	.word	0x00028c50
        /*0c68*/ 	.short	0x010a
        /*0c6a*/ 	.byte	0x3f
	.zero		1


	//   ....[29]....
        /*0c6c*/ 	.word	0x00004cf0
        /*0c70*/ 	.word	0x00000000
        /*0c74*/ 	.word	0x00000000
        /*0c78*/ 	.short	0x0101
        /*0c7a*/ 	.byte	0x3f
	.zero		1


	//   ....[30]....
        /*0c7c*/ 	.word	0x00005640
        /*0c80*/ 	.word	0x00000000
        /*0c84*/ 	.word	0x00028c50
        /*0c88*/ 	.short	0x010a
        /*0c8a*/ 	.byte	0x3f
	.zero		1


	//   ....[31]....
        /*0c8c*/ 	.word	0x00005690
        /*0c90*/ 	.word	0x00000000
        /*0c94*/ 	.word	0x00028c50
        /*0c98*/ 	.short	0x010a
        /*0c9a*/ 	.byte	0x3f
	.zero		1


	//   ....[32]....
        /*0c9c*/ 	.word	0x000059e0
        /*0ca0*/ 	.word	0x00000000
        /*0ca4*/ 	.word	0x00000000
        /*0ca8*/ 	.short	0x0101
        /*0caa*/ 	.byte	0x3f
	.zero		1


	//   ....[33]....
        /*0cac*/ 	.word	0x00006560
        /*0cb0*/ 	.word	0x00000002
        /*0cb4*/ 	.word	0x00028c00
        /*0cb8*/ 	.short	0x010a
        /*0cba*/ 	.byte	0x3f
	.zero		1


	//   ....[34]....
        /*0cbc*/ 	.word	0x000065b0
        /*0cc0*/ 	.word	0x00000002
        /*0cc4*/ 	.word	0x00028c00
        /*0cc8*/ 	.short	0x010a
        /*0cca*/ 	.byte	0x3f
	.zero		1


	//   ....[35]....
        /*0ccc*/ 	.word	0x00006b40
        /*0cd0*/ 	.word	0x00000002
        /*0cd4*/ 	.word	0x00028c00
        /*0cd8*/ 	.short	0x010a
        /*0cda*/ 	.byte	0x3f
	.zero		1


	//   ....[36]....
        /*0cdc*/ 	.word	0x00007a80
        /*0ce0*/ 	.word	0x00000002
        /*0ce4*/ 	.word	0x00028c00
        /*0ce8*/ 	.short	0x010a
        /*0cea*/ 	.byte	0x3f
	.zero		1


	//   ....[37]....
        /*0cec*/ 	.word	0x00008840
        /*0cf0*/ 	.word	0x0000000f
        /*0cf4*/ 	.word	0x00028c30
        /*0cf8*/ 	.short	0x010a
        /*0cfa*/ 	.byte	0x3f
	.zero		1


	//   ....[38]....
        /*0cfc*/ 	.word	0x000088f0
        /*0d00*/ 	.word	0x0000000f
        /*0d04*/ 	.word	0x00028c30
        /*0d08*/ 	.short	0x010a
        /*0d0a*/ 	.byte	0x3f
	.zero		1


	//   ....[39]....
        /*0d0c*/ 	.word	0x00009a40
        /*0d10*/ 	.word	0x00000003
        /*0d14*/ 	.word	0x00000000
        /*0d18*/ 	.short	0x0101
        /*0d1a*/ 	.byte	0x3f
	.zero		1


	//   ....[40]....
        /*0d1c*/ 	.word	0x00009da0
        /*0d20*/ 	.word	0x0000000f
        /*0d24*/ 	.word	0x00028c50
        /*0d28*/ 	.short	0x010a
        /*0d2a*/ 	.byte	0x3f
	.zero		1


	//   ....[41]....
        /*0d2c*/ 	.word	0x00009e40
        /*0d30*/ 	.word	0x0000000f
        /*0d34*/ 	.word	0x00028c50
        /*0d38*/ 	.short	0x010a
        /*0d3a*/ 	.byte	0x3f
	.zero		1


	//   ....[42]....
        /*0d3c*/ 	.word	0x0000a0f0
        /*0d40*/ 	.word	0x0000000f
        /*0d44*/ 	.word	0x00000000
        /*0d48*/ 	.short	0x0101
        /*0d4a*/ 	.byte	0x3f
	.zero		1


	//   ....[43]....
        /*0d4c*/ 	.word	0x0000a200
        /*0d50*/ 	.word	0x000000d8
        /*0d54*/ 	.word	0x00028c30
        /*0d58*/ 	.short	0x010a
        /*0d5a*/ 	.byte	0x3f
	.zero		1


	//   ....[44]....
        /*0d5c*/ 	.word	0x0000a2b0
        /*0d60*/ 	.word	0x000000d8
        /*0d64*/ 	.word	0x00028c30
        /*0d68*/ 	.short	0x010a
        /*0d6a*/ 	.byte	0x3f
	.zero		1


	//   ....[45]....
        /*0d6c*/ 	.word	0x0000ad00
        /*0d70*/ 	.word	0x0000000e
        /*0d74*/ 	.word	0x00000000
        /*0d78*/ 	.short	0x0101
        /*0d7a*/ 	.byte	0x3f
	.zero		1


	//   ....[46]....
        /*0d7c*/ 	.word	0x0000bc10
        /*0d80*/ 	.word	0x000000d8
        /*0d84*/ 	.word	0x00028c50
        /*0d88*/ 	.short	0x010a
        /*0d8a*/ 	.byte	0x3f
	.zero		1


	//   ....[47]....
        /*0d8c*/ 	.word	0x0000bc60
        /*0d90*/ 	.word	0x000000d8
        /*0d94*/ 	.word	0x00028c50
        /*0d98*/ 	.short	0x010a
        /*0d9a*/ 	.byte	0x3f
	.zero		1


	//   ....[48]....
        /*0d9c*/ 	.word	0x0000bf40
        /*0da0*/ 	.word	0x000000d8
        /*0da4*/ 	.word	0x00000000
        /*0da8*/ 	.short	0x0101
        /*0daa*/ 	.byte	0x3f
	.zero		1


	//   ....[49]....
        /*0dac*/ 	.word	0x0000e540
        /*0db0*/ 	.word	0x00000000
        /*0db4*/ 	.word	0x00000000
        /*0db8*/ 	.short	0x0101
        /*0dba*/ 	.byte	0x3f
	.zero		1


	//   ....[50]....
        /*0dbc*/ 	.word	0x00010af0
        /*0dc0*/ 	.word	0x00000006
        /*0dc4*/ 	.word	0x00028c20
        /*0dc8*/ 	.short	0x010a
        /*0dca*/ 	.byte	0x3f
	.zero		1


	//   ....[51]....
        /*0dcc*/ 	.word	0x00010be0
        /*0dd0*/ 	.word	0x00000005
        /*0dd4*/ 	.word	0x00028ca0
        /*0dd8*/ 	.short	0x010a
        /*0dda*/ 	.byte	0x3f
	.zero		1


	//   ....[52]....
        /*0ddc*/ 	.word	0x00010e30
        /*0de0*/ 	.word	0x00000005
        /*0de4*/ 	.word	0x00028cc0
        /*0de8*/ 	.short	0x010a
        /*0dea*/ 	.byte	0x3f
	.zero		1


	//   ....[53]....
        /*0dec*/ 	.word	0x000118b0
        /*0df0*/ 	.word	0x00000005
        /*0df4*/ 	.word	0x00028ca0
        /*0df8*/ 	.short	0x010a
        /*0dfa*/ 	.byte	0x3f
	.zero		1


	//   ....[54]....
        /*0dfc*/ 	.word	0x00011af0
        /*0e00*/ 	.word	0x00000005
        /*0e04*/ 	.word	0x00028cc0
        /*0e08*/ 	.short	0x010a
        /*0e0a*/ 	.byte	0x3f
	.zero		1


	//   ....[55]....
        /*0e0c*/ 	.word	0x00012e10
        /*0e10*/ 	.word	0x00000000
        /*0e14*/ 	.word	0x00028c40
        /*0e18*/ 	.short	0x010a
        /*0e1a*/ 	.byte	0x3f
	.zero		1


	//   ....[56]....
        /*0e1c*/ 	.word	0x000139a0
        /*0e20*/ 	.word	0x00000008
        /*0e24*/ 	.word	0x00028c00
        /*0e28*/ 	.short	0x0107
        /*0e2a*/ 	.byte	0x3f
	.zero		1


	//   ....[57]....
        /*0e2c*/ 	.word	0x00013aa0
        /*0e30*/ 	.word	0x00000002
        /*0e34*/ 	.word	0x00028c00
        /*0e38*/ 	.short	0x0101
        /*0e3a*/ 	.byte	0x3f
	.zero		1


	//   ....[58]....
        /*0e3c*/ 	.word	0x00013ac0
        /*0e40*/ 	.word	0x00000002
        /*0e44*/ 	.word	0x00028c20
        /*0e48*/ 	.short	0x010a
        /*0e4a*/ 	.byte	0x3f
	.zero		1


	//   ....[59]....
        /*0e4c*/ 	.word	0x00013bd0
        /*0e50*/ 	.word	0x00000003
        /*0e54*/ 	.word	0x00028c60
        /*0e58*/ 	.short	0x010a
        /*0e5a*/ 	.byte	0x3f
	.zero		1


	//   ....[60]....
        /*0e5c*/ 	.word	0x000148e0
        /*0e60*/ 	.word	0x00000003
        /*0e64*/ 	.word	0x00028c40
        /*0e68*/ 	.short	0x010a
        /*0e6a*/ 	.byte	0x3f
	.zero		1


	//   ....[61]....
        /*0e6c*/ 	.word	0x00014b40
        /*0e70*/ 	.word	0x00000003
        /*0e74*/ 	.word	0x00028c60
        /*0e78*/ 	.short	0x010a
        /*0e7a*/ 	.byte	0x3f
	.zero		1


	//   ....[62]....
        /*0e7c*/ 	.word	0x000157e0
        /*0e80*/ 	.word	0x00000004
        /*0e84*/ 	.word	0x00028c40
        /*0e88*/ 	.short	0x010a
        /*0e8a*/ 	.byte	0x3f
	.zero		1


	//   ....[63]....
        /*0e8c*/ 	.word	0x00015a30
        /*0e90*/ 	.word	0x00000004
        /*0e94*/ 	.word	0x00028c60
        /*0e98*/ 	.short	0x010a
        /*0e9a*/ 	.byte	0x3f
	.zero		1


	//   ....[64]....
        /*0e9c*/ 	.word	0x00016640
        /*0ea0*/ 	.word	0x00000004
        /*0ea4*/ 	.word	0x00028c40
        /*0ea8*/ 	.short	0x010a
        /*0eaa*/ 	.byte	0x3f
	.zero		1


	//   ....[65]....
        /*0eac*/ 	.word	0x000168a0
        /*0eb0*/ 	.word	0x00000004
        /*0eb4*/ 	.word	0x00028c60
        /*0eb8*/ 	.short	0x010a
        /*0eba*/ 	.byte	0x3f
	.zero		1


	//   ....[66]....
        /*0ebc*/ 	.word	0x00017ee0
        /*0ec0*/ 	.word	0x00000000
        /*0ec4*/ 	.word	0x00028c20
        /*0ec8*/ 	.short	0x010a
        /*0eca*/ 	.byte	0x3f
	.zero		1


	//   ....[67]....
        /*0ecc*/ 	.word	0x00018090
        /*0ed0*/ 	.word	0x00000006
        /*0ed4*/ 	.word	0x00000000
        /*0ed8*/ 	.short	0x010a
        /*0eda*/ 	.byte	0x3f
	.zero		1


	//   ....[68]....
        /*0edc*/ 	.word	0x00018100
        /*0ee0*/ 	.word	0x00000007
        /*0ee4*/ 	.word	0x00000000
        /*0ee8*/ 	.short	0x010a
        /*0eea*/ 	.byte	0x3f
	.zero		1


	//   ....[69]....
        /*0eec*/ 	.word	0x00018170
        /*0ef0*/ 	.word	0x00000004
        /*0ef4*/ 	.word	0x00000000
        /*0ef8*/ 	.short	0x010a
        /*0efa*/ 	.byte	0x3f
	.zero		1


	//   ....[70]....
        /*0efc*/ 	.word	0x000181a0
        /*0f00*/ 	.word	0x00000003
        /*0f04*/ 	.word	0x00000000
        /*0f08*/ 	.short	0x010a
        /*0f0a*/ 	.byte	0x3f
	.zero		1


	//   ....[71]....
        /*0f0c*/ 	.word	0x00018200
        /*0f10*/ 	.word	0x00000042
        /*0f14*/ 	.word	0x00028c90
        /*0f18*/ 	.short	0x010a
        /*0f1a*/ 	.byte	0x3f
	.zero		1


	//   ....[72]....
        /*0f1c*/ 	.word	0x00018250
        /*0f20*/ 	.word	0x00000042
        /*0f24*/ 	.word	0x00028c90
        /*0f28*/ 	.short	0x010a
        /*0f2a*/ 	.byte	0x3f
	.zero		1


	//   ....[73]....
        /*0f2c*/ 	.word	0x000182a0
        /*0f30*/ 	.word	0x00000042
        /*0f34*/ 	.word	0x00028c90
        /*0f38*/ 	.short	0x010a
        /*0f3a*/ 	.byte	0x3f
	.zero		1


	//   ....[74]....
        /*0f3c*/ 	.word	0x000182f0
        /*0f40*/ 	.word	0x00000042
        /*0f44*/ 	.word	0x00028cb0
        /*0f48*/ 	.short	0x010a
        /*0f4a*/ 	.byte	0x3f
	.zero		1


	//   ....[75]....
        /*0f4c*/ 	.word	0x00018340
        /*0f50*/ 	.word	0x0000000d
        /*0f54*/ 	.word	0x00028c50
        /*0f58*/ 	.short	0x010a
        /*0f5a*/ 	.byte	0x3f
	.zero		1


	//   ....[76]....
        /*0f5c*/ 	.word	0x00018390
        /*0f60*/ 	.word	0x00000000
        /*0f64*/ 	.word	0x00028c50
        /*0f68*/ 	.short	0x010a
        /*0f6a*/ 	.byte	0x3f
	.zero		1


	//   ....[77]....
        /*0f6c*/ 	.word	0x000185a0
        /*0f70*/ 	.word	0x00000002
        /*0f74*/ 	.word	0x00028c00
        /*0f78*/ 	.short	0x010a
        /*0f7a*/ 	.byte	0x3f
	.zero		1


	//   ....[78]....
        /*0f7c*/ 	.word	0x000187d0
        /*0f80*/ 	.word	0x00000002
        /*0f84*/ 	.word	0x00028c00
        /*0f88*/ 	.short	0x010a
        /*0f8a*/ 	.byte	0x3f
	.zero		1


	//   ....[79]....
        /*0f8c*/ 	.word	0x00018820
        /*0f90*/ 	.word	0x0000000f
        /*0f94*/ 	.word	0x00028c30
        /*0f98*/ 	.short	0x010a
        /*0f9a*/ 	.byte	0x3f
	.zero		1


	//   ....[80]....
        /*0f9c*/ 	.word	0x00018870
        /*0fa0*/ 	.word	0x0000000f
        /*0fa4*/ 	.word	0x00028c50
        /*0fa8*/ 	.short	0x010a
        /*0faa*/ 	.byte	0x3f
	.zero		1


	//   ....[81]....
        /*0fac*/ 	.word	0x000188c0
        /*0fb0*/ 	.word	0x000000d8
        /*0fb4*/ 	.word	0x00028c30
        /*0fb8*/ 	.short	0x010a
        /*0fba*/ 	.byte	0x3f
	.zero		1


	//   ....[82]....
        /*0fbc*/ 	.word	0x00018910
        /*0fc0*/ 	.word	0x000000d8
        /*0fc4*/ 	.word	0x00028c50
        /*0fc8*/ 	.short	0x010a
        /*0fca*/ 	.byte	0x3f
	.zero		1


	//   ....[83]....
        /*0fcc*/ 	.word	0x00018ac0
        /*0fd0*/ 	.word	0x00000005
        /*0fd4*/ 	.word	0x00028c20
        /*0fd8*/ 	.short	0x010a
        /*0fda*/ 	.byte	0x3f
	.zero		1


	//   ....[84]....
        /*0fdc*/ 	.word	0x00018b10
        /*0fe0*/ 	.word	0x00000005
        /*0fe4*/ 	.word	0x00028ca0
        /*0fe8*/ 	.short	0x010a
        /*0fea*/ 	.byte	0x3f
	.zero		1


	//   ....[85]....
        /*0fec*/ 	.word	0x00018b60
        /*0ff0*/ 	.word	0x00000005
        /*0ff4*/ 	.word	0x00028cc0
        /*0ff8*/ 	.short	0x010a
        /*0ffa*/ 	.byte	0x3f
	.zero		1


	//   ....[86]....
        /*0ffc*/ 	.word	0x00018bb0
        /*1000*/ 	.word	0x00000005
        /*1004*/ 	.word	0x00028ca0
        /*1008*/ 	.short	0x010a
        /*100a*/ 	.byte	0x3f
	.zero		1


	//   ....[87]....
        /*100c*/ 	.word	0x00018c00
        /*1010*/ 	.word	0x00000005
        /*1014*/ 	.word	0x00028cc0
        /*1018*/ 	.short	0x010a
        /*101a*/ 	.byte	0x3f
	.zero		1


	//   ....[88]....
        /*101c*/ 	.word	0x00018da0
        /*1020*/ 	.word	0x00000000
        /*1024*/ 	.word	0x00028c40
        /*1028*/ 	.short	0x010a
        /*102a*/ 	.byte	0x3f
	.zero		1


	//   ....[89]....
        /*102c*/ 	.word	0x00019320
        /*1030*/ 	.word	0x00000002
        /*1034*/ 	.word	0x00028c20
        /*1038*/ 	.short	0x010a
        /*103a*/ 	.byte	0x3f
	.zero		1


	//   ....[90]....
        /*103c*/ 	.word	0x00019370
        /*1040*/ 	.word	0x00000003
        /*1044*/ 	.word	0x00028c60
        /*1048*/ 	.short	0x010a
        /*104a*/ 	.byte	0x3f
	.zero		1


	//   ....[91]....
        /*104c*/ 	.word	0x000193c0
        /*1050*/ 	.word	0x00000003
        /*1054*/ 	.word	0x00028c40
        /*1058*/ 	.short	0x010a
        /*105a*/ 	.byte	0x3f
	.zero		1


	//   ....[92]....
        /*105c*/ 	.word	0x00019410
        /*1060*/ 	.word	0x00000003
        /*1064*/ 	.word	0x00028c60
        /*1068*/ 	.short	0x010a
        /*106a*/ 	.byte	0x3f
	.zero		1


	//   ....[93]....
        /*106c*/ 	.word	0x00019460
        /*1070*/ 	.word	0x00000004
        /*1074*/ 	.word	0x00028c40
        /*1078*/ 	.short	0x010a
        /*107a*/ 	.byte	0x3f
	.zero		1


	//   ....[94]....
        /*107c*/ 	.word	0x000194b0
        /*1080*/ 	.word	0x00000004
        /*1084*/ 	.word	0x00028c60
        /*1088*/ 	.short	0x010a
        /*108a*/ 	.byte	0x3f
	.zero		1


	//   ....[95]....
        /*108c*/ 	.word	0x00019500
        /*1090*/ 	.word	0x00000004
        /*1094*/ 	.word	0x00028c40
        /*1098*/ 	.short	0x010a
        /*109a*/ 	.byte	0x3f
	.zero		1


	//   ....[96]....
        /*109c*/ 	.word	0x00019550
        /*10a0*/ 	.word	0x00000004
        /*10a4*/ 	.word	0x00028c60
        /*10a8*/ 	.short	0x010a
        /*10aa*/ 	.byte	0x3f
	.zero		1


	//   ....[97]....
        /*10ac*/ 	.word	0x00019fa0
        /*10b0*/ 	.word	0x00000000
        /*10b4*/ 	.word	0x00028c20
        /*10b8*/ 	.short	0x010a
        /*10ba*/ 	.byte	0x3f
	.zero		1


	//   ....[98]....
        /*10bc*/ 	.word	0x0001a140
        /*10c0*/ 	.word	0x00000006
        /*10c4*/ 	.word	0x00000000
        /*10c8*/ 	.short	0x010a
        /*10ca*/ 	.byte	0x3f
	.zero		1


	//   ....[99]....
        /*10cc*/ 	.word	0x0001a190
        /*10d0*/ 	.word	0x00000007
        /*10d4*/ 	.word	0x00000000
        /*10d8*/ 	.short	0x010a
        /*10da*/ 	.byte	0x3f
	.zero		1


	//   ....[100]....
        /*10dc*/ 	.word	0x0001a1e0
        /*10e0*/ 	.word	0x00000004
        /*10e4*/ 	.word	0x00000000
        /*10e8*/ 	.short	0x010a
        /*10ea*/ 	.byte	0x3f
	.zero		1


	//----- nvinfo : EIATTR_NUM_MBARRIERS
	.align		4
.L_721:
        /*10ec*/ 	.byte	0x03, 0x38
        /*10ee*/ 	.short	0x0016


	//----- nvinfo : EIATTR_EXIT_INSTR_OFFSETS
	.align		4
        /*10f0*/ 	.byte	0x04, 0x1c
        /*10f2*/ 	.short	(.L_723 - .L_722)


	//   ....[0]....
.L_722:
        /*10f4*/ 	.word	0x000181f0


	//----- nvinfo : EIATTR_MAX_THREADS
	.align		4
.L_723:
        /*10f8*/ 	.byte	0x04, 0x05
        /*10fa*/ 	.short	(.L_725 - .L_724)
.L_724:
        /*10fc*/ 	.word	0x00000180
        /*1100*/ 	.word	0x00000001
        /*1104*/ 	.word	0x00000001


	//----- nvinfo : EIATTR_CRS_STACK_SIZE
	.align		4
.L_725:
        /*1108*/ 	.byte	0x04, 0x1e
        /*110a*/ 	.short	(.L_727 - .L_726)
.L_726:
        /*110c*/ 	.word	0x00000000


	//----- nvinfo : EIATTR_CBANK_PARAM_SIZE
	.align		4
.L_727:
        /*1110*/ 	.byte	0x03, 0x19
        /*1112*/ 	.short	0x0af0


	//----- nvinfo : EIATTR_PARAM_CBANK
	.align		4
        /*1114*/ 	.byte	0x04, 0x0a
        /*1116*/ 	.short	(.L_729 - .L_728)
	.align		4
.L_728:
        /*1118*/ 	.word	index@(.nv.constant0._ZN7cutlass13device_kernelIN5flash11enable_sm90INS1_16FlashAttnFwdSm90INS1_25CollectiveMainloopFwdSm90ILi2EN4cute5tupleIJNS5_1CILi1EEES8_S8_EEENS6_IJNS7_ILi64EEESA_SA_EEELi512ENS_10bfloat16_tEfNS_4arch4Sm90ELb0ELb0ELb1ELb1ELb0ELb1ELb0ELb0ELb0ELb1ELb0ELb0EEENS1_21CollectiveEpilogueFwdINS6_IJSA_NS7_ILi512EEESA_EEES9_SC_SE_Li256ELb1ELb1ELb0ELb0EEENS1_36VarlenDynamicPersistentTileSchedulerILi64ELi64ELi256ELi128ELb0ELb1ELb1ELb0ELb1ELb1EEEEEEEEEvNT_6ParamsE)
        /*111c*/ 	.short	0x0210
        /*111e*/ 	.short	0x0af0


	//----- nvinfo : EIATTR_SW_WAR
	.align		4
.L_729:
        /*1120*/ 	.byte	0x04, 0x36
        /*1122*/ 	.short	(.L_731 - .L_730)
.L_730:
        /*1124*/ 	.word	0x00000008
.L_731:


//--------------------- .nv.info._ZN7cutlass13device_kernelIN5flash11enable_sm90INS1_16FlashAttnFwdSm90INS1_25CollectiveMainloopFwdSm90ILi2EN4cute5tupleIJNS5_1CILi1EEES8_S8_EEENS6_IJNS7_ILi64EEESA_SA_EEELi512ENS_10bfloat16_tEfNS_4arch4Sm90ELb0ELb0ELb1ELb1ELb0ELb0ELb1ELb0ELb0ELb1ELb0ELb0EEENS1_21CollectiveEpilogueFwdINS6_IJSA_NS7_ILi512EEESA_EEES9_SC_SE_Li256ELb1ELb1ELb0ELb0EEENS1_36VarlenDynamicPersistentTileSchedulerILi64ELi64ELi256ELi128ELb0ELb1ELb1ELb0ELb1ELb1EEEEEEEEEvNT_6ParamsE --------------------------
	.section	.nv.info._ZN7cutlass13device_kernelIN5flash11enable_sm90INS1_16FlashAttnFwdSm90INS1_25CollectiveMainloopFwdSm90ILi2EN4cute5tupleIJNS5_1CILi1EEES8_S8_EEENS6_IJNS7_ILi64EEESA_SA_EEELi512ENS_10bfloat16_tEfNS_4arch4Sm90ELb0ELb0ELb1ELb1ELb0ELb0ELb1ELb0ELb0ELb1ELb0ELb0EEENS1_21CollectiveEpilogueFwdINS6_IJSA_NS7_ILi512EEESA_EEES9_SC_SE_Li256ELb1ELb1ELb0ELb0EEENS1_36VarlenDynamicPersistentTileSchedulerILi64ELi64ELi256ELi128ELb0ELb1ELb1ELb0ELb1ELb1EEEEEEEEEvNT_6ParamsE,"",@"SHT_CUDA_INFO"
	.sectionflags	@""
	.align	4


	//----- nvinfo : EIATTR_CUDA_API_VERSION
	.align		4
        /*0000*/ 	.byte	0x04, 0x37
        /*0002*/ 	.short	(.L_733 - .L_732)
.L_732:
        /*0004*/ 	.word	0x00000082


	//----- nvinfo : EIATTR_KPARAM_INFO
	.align		4
.L_733:
        /*0008*/ 	.byte	0x04, 0x17
        /*000a*/ 	.short	(.L_735 - .L_734)
.L_734:
        /*000c*/ 	.word	0x00000000
        /*0010*/ 	.short	0x0000
        /*0012*/ 	.short	0x0070
        /*0014*/ 	.byte	0x00, 0xf0, 0x01, 0x2e


	//----- nvinfo : EIATTR_SPARSE_MMA_MASK
	.align		4
.L_735:
        /*0018*/ 	.byte	0x03, 0x50
        /*001a*/ 	.short	0x0000


	//----- nvinfo : EIATTR_MAXREG_COUNT
	.align		4
        /*001c*/ 	.byte	0x03, 0x1b
        /*001e*/ 	.short	0x00a8


	//----- nvinfo : EIATTR_NUM_BARRIERS
	.align		4
        /*0020*/ 	.byte	0x02, 0x4c
        /*0022*/ 	.byte	0x10
	.zero		1


	//----- nvinfo : EIATTR_EXTERNS
	.align		4
        /*0024*/ 	.byte	0x04, 0x0f
        /*0026*/ 	.short	(.L_737 - .L_736)


	//   ....[0]....
	.align		4
.L_736:
        /*0028*/ 	.word	index@(__assertfail)


	//----- nvinfo : EIATTR_ANNOTATIONS
	.align		4
.L_737:
        /*002c*/ 	.byte	0x04, 0x55
        /*002e*/ 	.short	(.L_739 - .L_738)


	//   ....[0]....
.L_738:
        /* <DEDUP_REMOVED lines=103> */


	//----- nvinfo : EIATTR_MERCURY_ISA_VERSION
	.align		4
.L_739:
        /*0690*/ 	.byte	0x03, 0x5f
        /*0692*/ 	.short	0x0101


	//----- nvinfo : EIATTR_UNUSED_LOAD_BYTE_OFFSET
	.align		4
        /*0694*/ 	.byte	0x04, 0x44
        /*0696*/ 	.short	(.L_741 - .L_740)


	//   ....[0]....
.L_740:
        /*0698*/ 	.word	0x00000a10
        /*069c*/ 	.word	0x0000fff0


	//   ....[1]....
        /*06a0*/ 	.word	0x00009390
        /*06a4*/ 	.word	0x0000fff0


	//----- nvinfo : EIATTR_INT_WARP_WIDE_INSTR_OFFSETS
	.align		4
.L_741:
        /*06a8*/ 	.byte	0x04, 0x31
        /*06aa*/ 	.short	(.L_743 - .L_742)


	//   ....[0]....
.L_742:
        /*06ac*/ 	.word	0x00000130


	//   ....[1]....
        /*06b0*/ 	.word	0x00000170


	//   ....[2]....
        /*06b4*/ 	.word	0x000001e0


	//   ....[3]....
        /*06b8*/ 	.word	0x00000250


	//   ....[4]....
        /*06bc*/ 	.word	0x0000d430


	//   ....[5]....
        /*06c0*/ 	.word	0x0000d490


	//   ....[6]....
        /*06c4*/ 	.word	0x00013270


	//   ....[7]....
        /*06c8*/ 	.word	0x000132d0


	//----- nvinfo : EIATTR_COOP_GROUP_MASK_REGIDS
	.align		4
.L_743:
        /*06cc*/ 	.byte	0x04, 0x29
        /*06ce*/ 	.short	(.L_745 - .L_744)


	//   ....[0]....
.L_744:
        /*06d0*/ 	.word	0xffffffff


	//   ....[1]....
        /*06d4*/ 	.word	0xffffffff


	//   ....[2]....
        /*06d8*/ 	.word	0xffffffff


	//   ....[3]....
        /*06dc*/ 	.word	0xffffffff


	//   ....[4]....
        /*06e0*/ 	.word	0xffffffff


	//   ....[5]....
        /*06e4*/ 	.word	0xffffffff


	//   ....[6]....
        /*06e8*/ 	.word	0xffffffff


	//   ....[7]....
        /*06ec*/ 	.word	0xffffffff


	//   ....[8]....
        /*06f0*/ 	.word	0xffffffff


	//   ....[9]....
        /*06f4*/ 	.word	0xffffffff


	//   ....[10]....
        /*06f8*/ 	.word	0xffffffff


	//   ....[11]....
        /*06fc*/ 	.word	0xffffffff


	//   ....[12]....
        /*0700*/ 	.word	0xffffffff


	//   ....[13]....
        /*0704*/ 	.word	0xffffffff


	//   ....[14]....
        /*0708*/ 	.word	0xffffffff


	//   ....[15]....
        /*070c*/ 	.word	0xffffffff


	//   ....[16]....
        /*0710*/ 	.word	0xffffffff


	//   ....[17]....
        /*0714*/ 	.word	0xffffffff


	//   ....[18]....
        /*0718*/ 	.word	0xffffffff


	//   ....[19]....
        /*071c*/ 	.word	0xffffffff


	//   ....[20]....
        /*0720*/ 	.word	0xffffffff


	//   ....[21]....
        /*0724*/ 	.word	0xffffffff


	//   ....[22]....
        /*0728*/ 	.word	0xffffffff


	//   ....[23]....
        /*072c*/ 	.word	0xffffffff


	//   ....[24]....
        /*0730*/ 	.word	0xffffffff


	//   ....[25]....
        /*0734*/ 	.word	0xffffffff


	//   ....[26]....
        /*0738*/ 	.word	0xffffffff


	//   ....[27]....
        /*073c*/ 	.word	0xffffffff


	//   ....[28]....
        /*0740*/ 	.word	0xffffffff


	//   ....[29]....
        /*0744*/ 	.word	0xffffffff


	//   ....[30]....
        /*0748*/ 	.word	0xffffffff


	//   ....[31]....
        /*074c*/ 	.word	0xffffffff


	//   ....[32]....
        /*0750*/ 	.word	0xffffffff


	//   ....[33]....
        /*0754*/ 	.word	0xffffffff


	//   ....[34]....
        /*0758*/ 	.word	0xffffffff


	//   ....[35]....
        /*075c*/ 	.word	0xffffffff


	//   ....[36]....
        /*0760*/ 	.word	0xffffffff


	//   ....[37]....
        /*0764*/ 	.word	0xffffffff


	//   ....[38]....
        /*0768*/ 	.word	0xffffffff


	//   ....[39]....
        /*076c*/ 	.word	0xffffffff


	//   ....[40]....
        /*0770*/ 	.word	0xffffffff


	//   ....[41]....
        /*0774*/ 	.word	0xffffffff


	//   ....[42]....
        /*0778*/ 	.word	0xffffffff


	//   ....[43]....
        /*077c*/ 	.word	0xffffffff


	//   ....[44]....
        /*0780*/ 	.word	0xffffffff


	//   ....[45]....
        /*0784*/ 	.word	0xffffffff


	//   ....[46]....
        /*0788*/ 	.word	0xffffffff


	//   ....[47]....
        /*078c*/ 	.word	0xffffffff


	//   ....[48]....
        /*0790*/ 	.word	0xffffffff


	//   ....[49]....
        /*0794*/ 	.word	0xffffffff


	//   ....[50]....
        /*0798*/ 	.word	0xffffffff


	//   ....[51]....
        /*079c*/ 	.word	0xffffffff


	//   ....[52]....
        /*07a0*/ 	.word	0xffffffff


	//   ....[53]....
        /*07a4*/ 	.word	0xffffffff


	//   ....[54]....
        /*07a8*/ 	.word	0xffffffff


	//   ....[55]....
        /*07ac*/ 	.word	0xffffffff


	//   ....[56]....
        /*07b0*/ 	.word	0xffffffff


	//   ....[57]....
        /*07b4*/ 	.word	0xffffffff


	//   ....[58]....
        /*07b8*/ 	.word	0xffffffff


	//   ....[59]....
        /*07bc*/ 	.word	0xffffffff


	//   ....[60]....
        /*07c0*/ 	.word	0xffffffff


	//   ....[61]....
        /*07c4*/ 	.word	0xffffffff


	//   ....[62]....
        /*07c8*/ 	.word	0xffffffff


	//   ....[63]....
        /*07cc*/ 	.word	0xffffffff


	//   ....[64]....
        /*07d0*/ 	.word	0xffffffff


	//   ....[65]....
        /*07d4*/ 	.word	0xffffffff


	//   ....[66]....
        /*07d8*/ 	.word	0xffffffff


	//   ....[67]....
        /*07dc*/ 	.word	0xffffffff


	//   ....[68]....
        /*07e0*/ 	.word	0xffffffff


	//   ....[69]....
        /*07e4*/ 	.word	0xffffffff


	//   ....[70]....
        /*07e8*/ 	.word	0xffffffff


	//   ....[71]....
        /*07ec*/ 	.word	0xffffffff


	//   ....[72]....
        /*07f0*/ 	.word	0xffffffff


	//   ....[73]....
        /*07f4*/ 	.word	0xffffffff


	//   ....[74]....
        /*07f8*/ 	.word	0xffffffff


	//   ....[75]....
        /*07fc*/ 	.word	0xffffffff


	//   ....[76]....
        /*0800*/ 	.word	0xffffffff


	//   ....[77]....
        /*0804*/ 	.word	0xffffffff


	//   ....[78]....
        /*0808*/ 	.word	0xffffffff


	//   ....[79]....
        /*080c*/ 	.word	0xffffffff


	//   ....[80]....
        /*0810*/ 	.word	0xffffffff


	//   ....[81]....
        /*0814*/ 	.word	0xffffffff


	//   ....[82]....
        /*0818*/ 	.word	0xffffffff


	//   ....[83]....
        /*081c*/ 	.word	0xffffffff


	//   ....[84]....
        /*0820*/ 	.word	0xffffffff


	//   ....[85]....
        /*0824*/ 	.word	0xffffffff


	//   ....[86]....
        /*0828*/ 	.word	0xffffffff


	//   ....[87]....
        /*082c*/ 	.word	0xffffffff


	//   ....[88]....
        /*0830*/ 	.word	0xffffffff


	//   ....[89]....
        /*0834*/ 	.word	0x0500000f


	//   ....[90]....
        /*0838*/ 	.word	0x0500000f


	//   ....[91]....
        /*083c*/ 	.word	0x0500000f


	//   ....[92]....
        /*0840*/ 	.word	0x0500000f


	//   ....[93]....
        /*0844*/ 	.word	0x0500000f


	//   ....[94]....
        /*0848*/ 	.word	0x0500000f


	//   ....[95]....
        /*084c*/ 	.word	0x0500000f


	//   ....[96]....
        /*0850*/ 	.word	0x0500000f


	//   ....[97]....
        /*0854*/ 	.word	0x0500000f


	//   ....[98]....
        /*0858*/ 	.word	0x0500000f


	//   ....[99]....
        /*085c*/ 	.word	0x0500000f


	//   ....[100]....
        /*0860*/ 	.word	0x0500000f


	//   ....[101]....
        /*0864*/ 	.word	0x0500000f


	//   ....[102]....
        /*0868*/ 	.word	0x0500000f


	//   ....[103]....
        /*086c*/ 	.word	0x0500000f


	//   ....[104]....
        /*0870*/ 	.word	0x0500000f


	//   ....[105]....
        /*0874*/ 	.word	0x0500000f


	//   ....[106]....
        /*0878*/ 	.word	0x0500000f


	//   ....[107]....
        /*087c*/ 	.word	0x0500000f


	//   ....[108]....
        /*0880*/ 	.word	0x0500000f


	//   ....[109]....
        /*0884*/ 	.word	0x0500000f


	//   ....[110]....
        /*0888*/ 	.word	0x0500000f


	//   ....[111]....
        /*088c*/ 	.word	0x0500000f


	//   ....[112]....
        /*0890*/ 	.word	0x0500000f


	//   ....[113]....
        /*0894*/ 	.word	0x0500000f


	//   ....[114]....
        /*0898*/ 	.word	0x0500000f


	//   ....[115]....
        /*089c*/ 	.word	0x0500000f


	//   ....[116]....
        /*08a0*/ 	.word	0x0500000f


	//   ....[117]....
        /*08a4*/ 	.word	0x0500000f


	//   ....[118]....
        /*08a8*/ 	.word	0x0500000f


	//   ....[119]....
        /*08ac*/ 	.word	0x0500000f


	//   ....[120]....
        /*08b0*/ 	.word	0x0500000f


	//   ....[121]....
        /*08b4*/ 	.word	0x0500000f


	//   ....[122]....
        /*08b8*/ 	.word	0x0500000f


	//   ....[123]....
        /*08bc*/ 	.word	0x0500000f


	//----- nvinfo : EIATTR_COOP_GROUP_INSTR_OFFSETS
	.align		4
.L_745:
        /*08c0*/ 	.byte	0x04, 0x28
        /*08c2*/ 	.short	(.L_747 - .L_746)


	//   ....[0]....
.L_746:
        /*08c4*/ 	.word	0x00000060


	//   ....[1]....
        /*08c8*/ 	.word	0x00000140


	//   ....[2]....
        /*08cc*/ 	.word	0x00000180


	//   ....[3]....
        /*08d0*/ 	.word	0x00000390


	//   ....[4]....
        /*08d4*/ 	.word	0x000004f0


	//   ....[5]....
        /*08d8*/ 	.word	0x00000610


	//   ....[6]....
        /*08dc*/ 	.word	0x00000770


	//   ....[7]....
        /*08e0*/ 	.word	0x00001800


	//   ....[8]....
        /*08e4*/ 	.word	0x00002f50


	//   ....[9]....
        /*08e8*/ 	.word	0x00003760


	//   ....[10]....
        /*08ec*/ 	.word	0x00004e80


	//   ....[11]....
        /*08f0*/ 	.word	0x00004f20


	//   ....[12]....
        /*08f4*/ 	.word	0x00005150


	//   ....[13]....
        /*08f8*/ 	.word	0x00005200


	//   ....[14]....
        /*08fc*/ 	.word	0x00005a10


	//   ....[15]....
        /*0900*/ 	.word	0x00005f40


	//   ....[16]....
        /*0904*/ 	.word	0x00007330


	//   ....[17]....
        /*0908*/ 	.word	0x000073a0


	//   ....[18]....
        /*090c*/ 	.word	0x000076b0


	//   ....[19]....
        /*0910*/ 	.word	0x00007800


	//   ....[20]....
        /*0914*/ 	.word	0x00008850


	//   ....[21]....
        /*0918*/ 	.word	0x00008890


	//   ....[22]....
        /*091c*/ 	.word	0x000088c0


	//   ....[23]....
        /*0920*/ 	.word	0x00008950


	//   ....[24]....
        /*0924*/ 	.word	0x00008970


	//   ....[25]....
        /*0928*/ 	.word	0x0000a2a0


	//   ....[26]....
        /*092c*/ 	.word	0x0000a8d0


	//   ....[27]....
        /*0930*/ 	.word	0x0000a900


	//   ....[28]....
        /*0934*/ 	.word	0x0000a920


	//   ....[29]....
        /*0938*/ 	.word	0x0000a950


	//   ....[30]....
        /*093c*/ 	.word	0x0000b010


	//   ....[31]....
        /*0940*/ 	.word	0x0000b020


	//   ....[32]....
        /*0944*/ 	.word	0x0000b250


	//   ....[33]....
        /*0948*/ 	.word	0x0000b270


	//   ....[34]....
        /*094c*/ 	.word	0x0000be50


	//   ....[35]....
        /*0950*/ 	.word	0x0000be80


	//   ....[36]....
        /*0954*/ 	.word	0x0000c0c0


	//   ....[37]....
        /*0958*/ 	.word	0x0000c0e0


	//   ....[38]....
        /*095c*/ 	.word	0x0000c380


	//   ....[39]....
        /*0960*/ 	.word	0x0000c570


	//   ....[40]....
        /*0964*/ 	.word	0x0000c5a0


	//   ....[41]....
        /*0968*/ 	.word	0x0000c5d0


	//   ....[42]....
        /*096c*/ 	.word	0x0000c600


	//   ....[43]....
        /*0970*/ 	.word	0x0000c630


	//   ....[44]....
        /*0974*/ 	.word	0x0000c660


	//   ....[45]....
        /*0978*/ 	.word	0x0000c7d0


	//   ....[46]....
        /*097c*/ 	.word	0x0000c800


	//   ....[47]....
        /*0980*/ 	.word	0x0000c830


	//   ....[48]....
        /*0984*/ 	.word	0x0000c860


	//   ....[49]....
        /*0988*/ 	.word	0x0000c890


	//   ....[50]....
        /*098c*/ 	.word	0x0000c8c0


	//   ....[51]....
        /*0990*/ 	.word	0x0000c960


	//   ....[52]....
        /*0994*/ 	.word	0x0000c990


	//   ....[53]....
        /*0998*/ 	.word	0x0000ca20


	//   ....[54]....
        /*099c*/ 	.word	0x0000da40


	//   ....[55]....
        /*09a0*/ 	.word	0x0000e5c0


	//   ....[56]....
        /*09a4*/ 	.word	0x0000e5d0


	//   ....[57]....
        /*09a8*/ 	.word	0x0000e5f0


	//   ....[58]....
        /*09ac*/ 	.word	0x0000e6c0


	//   ....[59]....
        /*09b0*/ 	.word	0x0000e6f0


	//   ....[60]....
        /*09b4*/ 	.word	0x0000e750


	//   ....[61]....
        /*09b8*/ 	.word	0x0000e760


	//   ....[62]....
        /*09bc*/ 	.word	0x0000e7d0


	//   ....[63]....
        /*09c0*/ 	.word	0x0000f120


	//   ....[64]....
        /*09c4*/ 	.word	0x0000f130


	//   ....[65]....
        /*09c8*/ 	.word	0x0000f260


	//   ....[66]....
        /*09cc*/ 	.word	0x0000f290


	//   ....[67]....
        /*09d0*/ 	.word	0x0000f510


	//   ....[68]....
        /*09d4*/ 	.word	0x0000f540


	//   ....[69]....
        /*09d8*/ 	.word	0x0000f6b0


	//   ....[70]....
        /*09dc*/ 	.word	0x0000f6c0


	//   ....[71]....
        /*09e0*/ 	.word	0x00013500


	//   ....[72]....
        /*09e4*/ 	.word	0x00013530


	//   ....[73]....
        /*09e8*/ 	.word	0x00013570


	//   ....[74]....
        /*09ec*/ 	.word	0x000135a0


	//   ....[75]....
        /*09f0*/ 	.word	0x000135d0


	//   ....[76]....
        /*09f4*/ 	.word	0x00013600


	//   ....[77]....
        /*09f8*/ 	.word	0x00013630


	//   ....[78]....
        /*09fc*/ 	.word	0x00013660


	//   ....[79]....
        /*0a00*/ 	.word	0x000137e0


	//   ....[80]....
        /*0a04*/ 	.word	0x00013810


	//   ....[81]....
        /*0a08*/ 	.word	0x00013840


	//   ....[82]....
        /*0a0c*/ 	.word	0x00013870


	//   ....[83]....
        /*0a10*/ 	.word	0x000138a0


	//   ....[84]....
        /*0a14*/ 	.word	0x000138d0


	//   ....[85]....
        /*0a18*/ 	.word	0x00013990


	//   ....[86]....
        /*0a1c*/ 	.word	0x000139b0


	//   ....[87]....
        /*0a20*/ 	.word	0x00013a20


	//   ....[88]....
        /*0a24*/ 	.word	0x00013eb0


	//   ....[89]....
        /*0a28*/ 	.word	0x000143a0


	//   ....[90]....
        /*0a2c*/ 	.word	0x00014520


	//   ....[91]....
        /*0a30*/ 	.word	0x00014570


	//   ....[92]....
        /*0a34*/ 	.word	0x000145d0


	//   ....[93]....
        /*0a38*/ 	.word	0x00014630


	//   ....[94]....
        /*0a3c*/ 	.word	0x00014780


	//   ....[95]....
        /*0a40*/ 	.word	0x00014820


	//   ....[96]....
        /*0a44*/ 	.word	0x000148d0


	//   ....[97]....
        /*0a48*/ 	.word	0x000149b0


	//   ....[98]....
        /*0a4c*/ 	.word	0x00014b80


	//   ....[99]....
        /*0a50*/ 	.word	0x00014c40


	//   ....[100]....
        /*0a54*/ 	.word	0x00014ef0


	//   ....[101]....
        /*0a58*/ 	.word	0x00015010


	//   ....[102]....
        /*0a5c*/ 	.word	0x000151e0


	//   ....[103]....
        /*0a60*/ 	.word	0x000152b0


	//   ....[104]....
        /*0a64*/ 	.word	0x000154b0


	//   ....[105]....
        /*0a68*/ 	.word	0x00015540


	//   ....[106]....
        /*0a6c*/ 	.word	0x00015870


	//   ....[107]....
        /*0a70*/ 	.word	0x00015910


	//   ....[108]....
        /*0a74*/ 	.word	0x00015a30


	//   ....[109]....
        /*0a78*/ 	.word	0x00015ab0


	//   ....[110]....
        /*0a7c*/ 	.word	0x00015b30


	//   ....[111]....
        /*0a80*/ 	.word	0x00015bb0


	//   ....[112]....
        /*0a84*/ 	.word	0x00015c30


	//   ....[113]....
        /*0a88*/ 	.word	0x00015cc0


	//   ....[114]....
        /*0a8c*/ 	.word	0x00015d60


	//   ....[115]....
        /*0a90*/ 	.word	0x00015e10


	//   ....[116]....
        /*0a94*/ 	.word	0x00015e90


	//   ....[117]....
        /*0a98*/ 	.word	0x00015f10


	//   ....[118]....
        /*0a9c*/ 	.word	0x00015f90


	//   ....[119]....
        /*0aa0*/ 	.word	0x00016020


	//   ....[120]....
        /*0aa4*/ 	.word	0x000160a0


	//   ....[121]....
        /*0aa8*/ 	.word	0x00016140


	//   ....[122]....
        /*0aac*/ 	.word	0x000161d0


	//   ....[123]....
        /*0ab0*/ 	.word	0x00016300


	//----- nvinfo : EIATTR_REG_RECONFIG
	.align		4
.L_747:
        /*0ab4*/ 	.byte	0x01, 0x54
	.zero		2


	//----- nvinfo : EIATTR_SYSCALL_OFFSETS
	.align		4
        /*0ab8*/ 	.byte	0x04, 0x46
        /*0aba*/ 	.short	(.L_749 - .L_748)


	//   ....[0]....
.L_748:
        /*0abc*/ 	.word	0x00003110


	//   ....[1]....
        /*0ac0*/ 	.word	0x0000d630


	//   ....[2]....
        /*0ac4*/ 	.word	0x0000d790


	//   ....[3]....
        /*0ac8*/ 	.word	0x0000d890


	//   ....[4]....
        /*0acc*/ 	.word	0x0000e1a0


	//   ....[5]....
        /*0ad0*/ 	.word	0x0000eaf0


	//----- nvinfo : EIATTR_MBARRIER_INSTR_OFFSETS
	.align		4
.L_749:
        /*0ad4*/ 	.byte	0x04, 0x39
        /*0ad6*/ 	.short	(.L_751 - .L_750)


	//   ....[0]....
.L_750:
        /*0ad8*/ 	.word	0x00000270
        /*0adc*/ 	.word	0x000000ff
        /*0ae0*/ 	.word	0x00038800
        /*0ae4*/ 	.short	0x0100
        /*0ae6*/ 	.byte	0x08
	.zero		1


	//   ....[1]....
        /*0ae8*/ 	.word	0x00000280
        /*0aec*/ 	.word	0x000000ff
        /*0af0*/ 	.word	0x00038810
        /*0af4*/ 	.short	0x0100
        /*0af6*/ 	.byte	0x08
	.zero		1


	//   ....[2]....
        /*0af8*/ 	.word	0x00000290
        /*0afc*/ 	.word	0x000000ff
        /*0b00*/ 	.word	0x00038820
        /*0b04*/ 	.short	0x0100
        /*0b06*/ 	.byte	0x08
	.zero		1


	//   ....[3]....
        /*0b08*/ 	.word	0x00000340
        /*0b0c*/ 	.word	0x000000ff
        /*0b10*/ 	.word	0x00038830
        /*0b14*/ 	.short	0x0100
        /*0b16*/ 	.byte	0x06
	.zero		1


	//   ....[4]....
        /*0b18*/ 	.word	0x00000350
        /*0b1c*/ 	.word	0x000000ff
        /*0b20*/ 	.word	0x00038840
        /*0b24*/ 	.short	0x0100
        /*0b26*/ 	.byte	0x06
	.zero		1


	//   ....[5]....
        /*0b28*/ 	.word	0x00000360
        /*0b2c*/ 	.word	0x000000ff
        /*0b30*/ 	.word	0x00038838
        /*0b34*/ 	.short	0x0100
        /*0b36*/ 	.byte	0x06
	.zero		1


	//   ....[6]....
        /*0b38*/ 	.word	0x00000370
        /*0b3c*/ 	.word	0x000000ff
        /*0b40*/ 	.word	0x00038848
        /*0b44*/ 	.short	0x0100
        /*0b46*/ 	.byte	0x06
	.zero		1


	//   ....[7]....
        /*0b48*/ 	.word	0x000004a0
        /*0b4c*/ 	.word	0x000000ff
        /*0b50*/ 	.word	0x00038850
        /*0b54*/ 	.short	0x0100
        /*0b56*/ 	.byte	0x08
	.zero		1


	//   ....[8]....
        /*0b58*/ 	.word	0x000004b0
        /*0b5c*/ 	.word	0x000000ff
        /*0b60*/ 	.word	0x00038860
        /*0b64*/ 	.short	0x0100
        /*0b66*/ 	.byte	0x08
	.zero		1


	//   ....[9]....
        /*0b68*/ 	.word	0x000004c0
        /*0b6c*/ 	.word	0x000000ff
        /*0b70*/ 	.word	0x00038858
        /*0b74*/ 	.short	0x0100
        /*0b76*/ 	.byte	0x08
	.zero		1


	//   ....[10]....
        /*0b78*/ 	.word	0x000004d0
        /*0b7c*/ 	.word	0x000000ff
        /*0b80*/ 	.word	0x00038868
        /*0b84*/ 	.short	0x0100
        /*0b86*/ 	.byte	0x08
	.zero		1


	//   ....[11]....
        /*0b88*/ 	.word	0x000005c0
        /*0b8c*/ 	.word	0x000000ff
        /*0b90*/ 	.word	0x00038870
        /*0b94*/ 	.short	0x0100
        /*0b96*/ 	.byte	0x06
	.zero		1


	//   ....[12]....
        /*0b98*/ 	.word	0x000005d0
        /*0b9c*/ 	.word	0x000000ff
        /*0ba0*/ 	.word	0x00038880
        /*0ba4*/ 	.short	0x0100
        /*0ba6*/ 	.byte	0x06
	.zero		1


	//   ....[13]....
        /*0ba8*/ 	.word	0x000005e0
        /*0bac*/ 	.word	0x000000ff
        /*0bb0*/ 	.word	0x00038878
        /*0bb4*/ 	.short	0x0100
        /*0bb6*/ 	.byte	0x06
	.zero		1


	//   ....[14]....
        /*0bb8*/ 	.word	0x000005f0
        /*0bbc*/ 	.word	0x000000ff
        /*0bc0*/ 	.word	0x00038888
        /*0bc4*/ 	.short	0x0100
        /*0bc6*/ 	.byte	0x06
	.zero		1


	//   ....[15]....
        /*0bc8*/ 	.word	0x00000720
        /*0bcc*/ 	.word	0x000000ff
        /*0bd0*/ 	.word	0x00038890
        /*0bd4*/ 	.short	0x0100
        /*0bd6*/ 	.byte	0x08
	.zero		1


	//   ....[16]....
        /*0bd8*/ 	.word	0x00000730
        /*0bdc*/ 	.word	0x000000ff
        /*0be0*/ 	.word	0x000388a0
        /*0be4*/ 	.short	0x0100
        /*0be6*/ 	.byte	0x08
	.zero		1


	//   ....[17]....
        /*0be8*/ 	.word	0x00000740
        /*0bec*/ 	.word	0x000000ff
        /*0bf0*/ 	.word	0x00038898
        /*0bf4*/ 	.short	0x0100
        /*0bf6*/ 	.byte	0x08
	.zero		1


	//   ....[18]....
        /*0bf8*/ 	.word	0x00000750
        /*0bfc*/ 	.word	0x000000ff
        /*0c00*/ 	.word	0x000388a8
        /*0c04*/ 	.short	0x0100
        /*0c06*/ 	.byte	0x08
	.zero		1


	//   ....[19]....
        /*0c08*/ 	.word	0x00000880
        /*0c0c*/ 	.word	0x000000ff
        /*0c10*/ 	.word	0x000388b0
        /*0c14*/ 	.short	0x0100
        /*0c16*/ 	.byte	0x08
	.zero		1


	//   ....[20]....
        /*0c18*/ 	.word	0x00000890
        /*0c1c*/ 	.word	0x000000ff
        /*0c20*/ 	.word	0x000388c0
        /*0c24*/ 	.short	0x0100
        /*0c26*/ 	.byte	0x08
	.zero		1


	//   ....[21]....
        /*0c28*/ 	.word	0x000008a0
        /*0c2c*/ 	.word	0x000000ff
        /*0c30*/ 	.word	0x000388b8
        /*0c34*/ 	.short	0x0100
        /*0c36*/ 	.byte	0x08
	.zero		1


	//   ....[22]....
        /*0c38*/ 	.word	0x000008b0
        /*0c3c*/ 	.word	0x000000ff
        /*0c40*/ 	.word	0x000388c8
        /*0c44*/ 	.short	0x0100
        /*0c46*/ 	.byte	0x08
	.zero		1


	//   ....[23]....
        /*0c48*/ 	.word	0x00001b60
        /*0c4c*/ 	.word	0x00000004
        /*0c50*/ 	.word	0x00000000
        /*0c54*/ 	.short	0x0101
        /*0c56*/ 	.byte	0x3f
	.zero		1


	//   ....[24]....
        /*0c58*/ 	.word	0x00002620
        /*0c5c*/ 	.word	0x00000004
        /*0c60*/ 	.word	0x00000000
        /*0c64*/ 	.short	0x0101
        /*0c66*/ 	.byte	0x3f
	.zero		1


	//   ....[25]....
        /*0c68*/ 	.word	0x00003170
        /*0c6c*/ 	.word	0x000000ff
        /*0c70*/ 	.word	0x00038800
        /*0c74*/ 	.short	0x010a
        /*0c76*/ 	.byte	0x25
	.zero		1


	//   ....[26]....
        /*0c78*/ 	.word	0x000031f0
        /*0c7c*/ 	.word	0x00000003
        /*0c80*/ 	.word	0x00038830
        /*0c84*/ 	.short	0x010a
        /*0c86*/ 	.byte	0x3f
	.zero		1


	//   ....[27]....
        /*0c88*/ 	.word	0x00003230
        /*0c8c*/ 	.word	0x00000003
        /*0c90*/ 	.word	0x00038830
        /*0c94*/ 	.short	0x010a
        /*0c96*/ 	.byte	0x3f
	.zero		1


	//   ....[28]....
        /*0c98*/ 	.word	0x000034b0
        /*0c9c*/ 	.word	0x000000ff
        /*0ca0*/ 	.word	0x00038810
        /*0ca4*/ 	.short	0x010a
        /*0ca6*/ 	.byte	0x25
	.zero		1


	//   ....[29]....
        /*0ca8*/ 	.word	0x000034f0
        /*0cac*/ 	.word	0x00000003
        /*0cb0*/ 	.word	0x00038850
        /*0cb4*/ 	.short	0x010a
        /*0cb6*/ 	.byte	0x3f
	.zero		1


	//   ....[30]....
        /*0cb8*/ 	.word	0x00003530
        /*0cbc*/ 	.word	0x00000003
        /*0cc0*/ 	.word	0x00038850
        /*0cc4*/ 	.short	0x010a
        /*0cc6*/ 	.byte	0x3f
	.zero		1


	//   ....[31]....
        /*0cc8*/ 	.word	0x00005440
        /*0ccc*/ 	.word	0x00000018
        /*0cd0*/ 	.word	0x00000000
        /*0cd4*/ 	.short	0x0101
        /*0cd6*/ 	.byte	0x3f
	.zero		1


	//   ....[32]....
        /*0cd8*/ 	.word	0x00005a30
        /*0cdc*/ 	.word	0x00000003
        /*0ce0*/ 	.word	0x00000000
        /*0ce4*/ 	.short	0x0101
        /*0ce6*/ 	.byte	0x3f
	.zero		1


	//   ....[33]....
        /*0ce8*/ 	.word	0x00005b60
        /*0cec*/ 	.word	0x000000ff
        /*0cf0*/ 	.word	0x00038830
        /*0cf4*/ 	.short	0x010a
        /*0cf6*/ 	.byte	0x05
	.zero		1


	//   ....[34]....
        /*0cf8*/ 	.word	0x00005ba0
        /*0cfc*/ 	.word	0x000000ff
        /*0d00*/ 	.word	0x00038830
        /*0d04*/ 	.short	0x010a
        /*0d06*/ 	.byte	0x05
	.zero		1


	//   ....[35]....
        /*0d08*/ 	.word	0x00005d80
        /*0d0c*/ 	.word	0x000000ff
        /*0d10*/ 	.word	0x00038850
        /*0d14*/ 	.short	0x010a
        /*0d16*/ 	.byte	0x05
	.zero		1


	//   ....[36]....
        /*0d18*/ 	.word	0x00005dc0
        /*0d1c*/ 	.word	0x000000ff
        /*0d20*/ 	.word	0x00038850
        /*0d24*/ 	.short	0x010a
        /*0d26*/ 	.byte	0x05
	.zero		1


	//   ....[37]....
        /*0d28*/ 	.word	0x00007bb0
        /*0d2c*/ 	.word	0x0000009a
        /*0d30*/ 	.word	0x00000000
        /*0d34*/ 	.short	0x0101
        /*0d36*/ 	.byte	0x3f
	.zero		1


	//   ....[38]....
        /*0d38*/ 	.word	0x00008870
        /*0d3c*/ 	.word	0x000000d3
        /*0d40*/ 	.word	0x00000000
        /*0d44*/ 	.short	0x0101
        /*0d46*/ 	.byte	0x3f
	.zero		1


	//   ....[39]....
        /*0d48*/ 	.word	0x0000aff0
        /*0d4c*/ 	.word	0x000000ff
        /*0d50*/ 	.word	0x00000000
        /*0d54*/ 	.short	0x0101
        /*0d56*/ 	.byte	0x04
	.zero		1


	//   ....[40]....
        /*0d58*/ 	.word	0x0000dce0
        /*0d5c*/ 	.word	0x00000000
        /*0d60*/ 	.word	0x00038840
        /*0d64*/ 	.short	0x010a
        /*0d66*/ 	.byte	0x3f
	.zero		1


	//   ....[41]....
        /*0d68*/ 	.word	0x0000e890
        /*0d6c*/ 	.word	0x00000008
        /*0d70*/ 	.word	0x00038800
        /*0d74*/ 	.short	0x0107
        /*0d76*/ 	.byte	0x3f
	.zero		1


	//   ....[42]....
        /*0d78*/ 	.word	0x0000e940
        /*0d7c*/ 	.word	0x00000000
        /*0d80*/ 	.word	0x00038800
        /*0d84*/ 	.short	0x0101
        /*0d86*/ 	.byte	0x3f
	.zero		1


	//   ....[43]....
        /*0d88*/ 	.word	0x0000f8f0
        /*0d8c*/ 	.word	0x00000000
        /*0d90*/ 	.word	0x00038810
        /*0d94*/ 	.short	0x0107
        /*0d96*/ 	.byte	0x3f
	.zero		1


	//   ....[44]....
        /*0d98*/ 	.word	0x0000f9f0
        /*0d9c*/ 	.word	0x00000002
        /*0da0*/ 	.word	0x00038810
        /*0da4*/ 	.short	0x0101
        /*0da6*/ 	.byte	0x3f
	.zero		1


	//   ....[45]....
        /*0da8*/ 	.word	0x0000fa10
        /*0dac*/ 	.word	0x00000002
        /*0db0*/ 	.word	0x00038820
        /*0db4*/ 	.short	0x010a
        /*0db6*/ 	.byte	0x3f
	.zero		1


	//   ....[46]....
        /*0db8*/ 	.word	0x0000fb20
        /*0dbc*/ 	.word	0x00000003
        /*0dc0*/ 	.word	0x00038860
        /*0dc4*/ 	.short	0x010a
        /*0dc6*/ 	.byte	0x3f
	.zero		1


	//   ....[47]....
        /*0dc8*/ 	.word	0x00010830
        /*0dcc*/ 	.word	0x00000003
        /*0dd0*/ 	.word	0x00038840
        /*0dd4*/ 	.short	0x010a
        /*0dd6*/ 	.byte	0x3f
	.zero		1


	//   ....[48]....
        /*0dd8*/ 	.word	0x00010a90
        /*0ddc*/ 	.word	0x00000003
        /*0de0*/ 	.word	0x00038860
        /*0de4*/ 	.short	0x010a
        /*0de6*/ 	.byte	0x3f
	.zero		1


	//   ....[49]....
        /*0de8*/ 	.word	0x00011730
        /*0dec*/ 	.word	0x00000004
        /*0df0*/ 	.word	0x00038840
        /*0df4*/ 	.short	0x010a
        /*0df6*/ 	.byte	0x3f
	.zero		1


	//   ....[50]....
        /*0df8*/ 	.word	0x00011980
        /*0dfc*/ 	.word	0x00000004
        /*0e00*/ 	.word	0x00038860
        /*0e04*/ 	.short	0x010a
        /*0e06*/ 	.byte	0x3f
	.zero		1


	//   ....[51]....
        /*0e08*/ 	.word	0x00012590
        /*0e0c*/ 	.word	0x00000004
        /*0e10*/ 	.word	0x00038840
        /*0e14*/ 	.short	0x010a
        /*0e16*/ 	.byte	0x3f
	.zero		1


	//   ....[52]....
        /*0e18*/ 	.word	0x000127f0
        /*0e1c*/ 	.word	0x00000004
        /*0e20*/ 	.word	0x00038860
        /*0e24*/ 	.short	0x010a
        /*0e26*/ 	.byte	0x3f
	.zero		1


	//   ....[53]....
        /*0e28*/ 	.word	0x00013e30
        /*0e2c*/ 	.word	0x00000009
        /*0e30*/ 	.word	0x00038820
        /*0e34*/ 	.short	0x010a
        /*0e36*/ 	.byte	0x3f
	.zero		1


	//   ....[54]....
        /*0e38*/ 	.word	0x00013fa0
        /*0e3c*/ 	.word	0x00000005
        /*0e40*/ 	.word	0x00000000
        /*0e44*/ 	.short	0x010a
        /*0e46*/ 	.byte	0x3f
	.zero		1


	//   ....[55]....
        /*0e48*/ 	.word	0x00014020
        /*0e4c*/ 	.word	0x00000007
        /*0e50*/ 	.word	0x00000000
        /*0e54*/ 	.short	0x010a
        /*0e56*/ 	.byte	0x3f
	.zero		1


	//   ....[56]....
        /*0e58*/ 	.word	0x00014060
        /*0e5c*/ 	.word	0x00000005
        /*0e60*/ 	.word	0x00000000
        /*0e64*/ 	.short	0x010a
        /*0e66*/ 	.byte	0x3f
	.zero		1


	//   ....[57]....
        /*0e68*/ 	.word	0x00014090
        /*0e6c*/ 	.word	0x00000003
        /*0e70*/ 	.word	0x00000000
        /*0e74*/ 	.short	0x010a
        /*0e76*/ 	.byte	0x3f
	.zero		1


	//   ....[58]....
        /*0e78*/ 	.word	0x00014100
        /*0e7c*/ 	.word	0x00000003
        /*0e80*/ 	.word	0x00038800
        /*0e84*/ 	.short	0x010a
        /*0e86*/ 	.byte	0x3f
	.zero		1


	//   ....[59]....
        /*0e88*/ 	.word	0x00014150
        /*0e8c*/ 	.word	0x00000003
        /*0e90*/ 	.word	0x00038830
        /*0e94*/ 	.short	0x010a
        /*0e96*/ 	.byte	0x3f
	.zero		1


	//   ....[60]....
        /*0e98*/ 	.word	0x000141b0
        /*0e9c*/ 	.word	0x00000005
        /*0ea0*/ 	.word	0x00038810
        /*0ea4*/ 	.short	0x010a
        /*0ea6*/ 	.byte	0x3f
	.zero		1


	//   ....[61]....
        /*0ea8*/ 	.word	0x00014200
        /*0eac*/ 	.word	0x00000003
        /*0eb0*/ 	.word	0x00038850
        /*0eb4*/ 	.short	0x010a
        /*0eb6*/ 	.byte	0x3f
	.zero		1


	//   ....[62]....
        /*0eb8*/ 	.word	0x00014260
        /*0ebc*/ 	.word	0x00000005
        /*0ec0*/ 	.word	0x00038830
        /*0ec4*/ 	.short	0x010a
        /*0ec6*/ 	.byte	0x3f
	.zero		1


	//   ....[63]....
        /*0ec8*/ 	.word	0x000142c0
        /*0ecc*/ 	.word	0x00000005
        /*0ed0*/ 	.word	0x00038850
        /*0ed4*/ 	.short	0x010a
        /*0ed6*/ 	.byte	0x3f
	.zero		1


	//   ....[64]....
        /*0ed8*/ 	.word	0x00014460
        /*0edc*/ 	.word	0x00000000
        /*0ee0*/ 	.word	0x00038840
        /*0ee4*/ 	.short	0x010a
        /*0ee6*/ 	.byte	0x3f
	.zero		1


	//   ....[65]....
        /*0ee8*/ 	.word	0x00015590
        /*0eec*/ 	.word	0x00000002
        /*0ef0*/ 	.word	0x00038820
        /*0ef4*/ 	.short	0x010a
        /*0ef6*/ 	.byte	0x3f
	.zero		1


	//   ....[66]....
        /*0ef8*/ 	.word	0x000155e0
        /*0efc*/ 	.word	0x00000003
        /*0f00*/ 	.word	0x00038860
        /*0f04*/ 	.short	0x010a
        /*0f06*/ 	.byte	0x3f
	.zero		1


	//   ....[67]....
        /*0f08*/ 	.word	0x00015630
        /*0f0c*/ 	.word	0x00000003
        /*0f10*/ 	.word	0x00038840
        /*0f14*/ 	.short	0x010a
        /*0f16*/ 	.byte	0x3f
	.zero		1


	//   ....[68]....
        /*0f18*/ 	.word	0x00015680
        /*0f1c*/ 	.word	0x00000003
        /*0f20*/ 	.word	0x00038860
        /*0f24*/ 	.short	0x010a
        /*0f26*/ 	.byte	0x3f
	.zero		1


	//   ....[69]....
        /*0f28*/ 	.word	0x000156d0
        /*0f2c*/ 	.word	0x00000004
        /*0f30*/ 	.word	0x00038840
        /*0f34*/ 	.short	0x010a
        /*0f36*/ 	.byte	0x3f
	.zero		1


	//   ....[70]....
        /*0f38*/ 	.word	0x00015720
        /*0f3c*/ 	.word	0x00000004
        /*0f40*/ 	.word	0x00038860
        /*0f44*/ 	.short	0x010a
        /*0f46*/ 	.byte	0x3f
	.zero		1


	//   ....[71]....
        /*0f48*/ 	.word	0x00015770
        /*0f4c*/ 	.word	0x00000004
        /*0f50*/ 	.word	0x00038840
        /*0f54*/ 	.short	0x010a
        /*0f56*/ 	.byte	0x3f
	.zero		1


	//   ....[72]....
        /*0f58*/ 	.word	0x000157c0
        /*0f5c*/ 	.word	0x00000004
        /*0f60*/ 	.word	0x00038860
        /*0f64*/ 	.short	0x010a
        /*0f66*/ 	.byte	0x3f
	.zero		1


	//   ....[73]....
        /*0f68*/ 	.word	0x00016220
        /*0f6c*/ 	.word	0x00000009
        /*0f70*/ 	.word	0x00038820
        /*0f74*/ 	.short	0x010a
        /*0f76*/ 	.byte	0x3f
	.zero		1


	//   ....[74]....
        /*0f78*/ 	.word	0x000163c0
        /*0f7c*/ 	.word	0x00000005
        /*0f80*/ 	.word	0x00000000
        /*0f84*/ 	.short	0x010a
        /*0f86*/ 	.byte	0x3f
	.zero		1


	//   ....[75]....
        /*0f88*/ 	.word	0x00016410
        /*0f8c*/ 	.word	0x00000007
        /*0f90*/ 	.word	0x00000000
        /*0f94*/ 	.short	0x010a
        /*0f96*/ 	.byte	0x3f
	.zero		1


	//   ....[76]....
        /*0f98*/ 	.word	0x00016460
        /*0f9c*/ 	.word	0x00000005
        /*0fa0*/ 	.word	0x00000000
        /*0fa4*/ 	.short	0x010a
        /*0fa6*/ 	.byte	0x3f
	.zero		1


	//----- nvinfo : EIATTR_NUM_MBARRIERS
	.align		4
.L_751:
        /*0fa8*/ 	.byte	0x03, 0x38
        /*0faa*/ 	.short	0x0017


	//----- nvinfo : EIATTR_EXIT_INSTR_OFFSETS
	.align		4
        /*0fac*/ 	.byte	0x04, 0x1c
        /*0fae*/ 	.short	(.L_753 - .L_752)


	//   ....[0]....
.L_752:
        /*0fb0*/ 	.word	0x00000a40


	//   ....[1]....
        /*0fb4*/ 	.word	0x0000c330


	//   ....[2]....
        /*0fb8*/ 	.word	0x000140e0


	//----- nvinfo : EIATTR_MAX_THREADS
	.align		4
.L_753:
        /*0fbc*/ 	.byte	0x04, 0x05
        /*0fbe*/ 	.short	(.L_755 - .L_754)
.L_754:
        /*0fc0*/ 	.word	0x00000180
        /*0fc4*/ 	.word	0x00000001
        /*0fc8*/ 	.word	0x00000001


	//----- nvinfo : EIATTR_CRS_STACK_SIZE
	.align		4
.L_755:
        /*0fcc*/ 	.byte	0x04, 0x1e
        /*0fce*/ 	.short	(.L_757 - .L_756)
.L_756:
        /*0fd0*/ 	.word	0x00000000


	//----- nvinfo : EIATTR_CBANK_PARAM_SIZE
	.align		4
.L_757:
        /*0fd4*/ 	.byte	0x03, 0x19
        /*0fd6*/ 	.short	0x0bf0


	//----- nvinfo : EIATTR_PARAM_CBANK
	.align		4
        /*0fd8*/ 	.byte	0x04, 0x0a
        /*0fda*/ 	.short	(.L_759 - .L_758)
	.align		4
.L_758:
        /*0fdc*/ 	.word	index@(.nv.constant0._ZN7cutlass13device_kernelIN5flash11enable_sm90INS1_16FlashAttnFwdSm90INS1_25CollectiveMainloopFwdSm90ILi2EN4cute5tupleIJNS5_1CILi1EEES8_S8_EEENS6_IJNS7_ILi64EEESA_SA_EEELi512ENS_10bfloat16_tEfNS_4arch4Sm90ELb0ELb0ELb1ELb1ELb0ELb0ELb1ELb0ELb0ELb1ELb0ELb0EEENS1_21CollectiveEpilogueFwdINS6_IJSA_NS7_ILi512EEESA_EEES9_SC_SE_Li256ELb1ELb1ELb0ELb0EEENS1_36VarlenDynamicPersistentTileSchedulerILi64ELi64ELi256ELi128ELb0ELb1ELb1ELb0ELb1ELb1EEEEEEEEEvNT_6ParamsE)
        /*0fe0*/ 	.short	0x0210
        /*0fe2*/ 	.short	0x0bf0


	//----- nvinfo : EIATTR_SW_WAR
	.align		4
.L_759:
        /*0fe4*/ 	.byte	0x04, 0x36
        /*0fe6*/ 	.short	(.L_761 - .L_760)
.L_760:
        /*0fe8*/ 	.word	0x00000008
.L_761:


//--------------------- .nv.info._ZN7cutlass13device_kernelIN5flash11enable_sm90INS1_16FlashAttnFwdSm90INS1_25CollectiveMainloopFwdSm90ILi2EN4cute5tupleIJNS5_1CILi1EEES8_S8_EEENS6_IJNS7_ILi64EEESA_SA_EEELi512ENS_10bfloat16_tEfNS_4arch4Sm90ELb0ELb0ELb1ELb1ELb0ELb1ELb1ELb0ELb0ELb1ELb0ELb0EEENS1_21CollectiveEpilogueFwdINS6_IJSA_NS7_ILi512EEESA_EEES9_SC_SE_Li256ELb1ELb1ELb0ELb0EEENS1_36VarlenDynamicPersistentTileSchedulerILi64ELi64ELi256ELi128ELb0ELb1ELb1ELb0ELb1ELb1EEEEEEEEEvNT_6ParamsE --------------------------
	.section	.nv.info._ZN7cutlass13device_kernelIN5flash11enable_sm90INS1_16FlashAttnFwdSm90INS1_25CollectiveMainloopFwdSm90ILi2EN4cute5tupleIJNS5_1CILi1EEES8_S8_EEENS6_IJNS7_ILi64EEESA_SA_EEELi512ENS_10bfloat16_tEfNS_4arch4Sm90ELb0ELb0ELb1ELb1ELb0ELb1ELb1ELb0ELb0ELb1ELb0ELb0EEENS1_21CollectiveEpilogueFwdINS6_IJSA_NS7_ILi512EEESA_EEES9_SC_SE_Li256ELb1ELb1ELb0ELb0EEENS1_36VarlenDynamicPersistentTileSchedulerILi64ELi64ELi256ELi128ELb0ELb1ELb1ELb0ELb1ELb1EEEEEEEEEvNT_6ParamsE,"",@"SHT_CUDA_INFO"
	.sectionflags	@""
	.align	4


	//----- nvinfo : EIATTR_CUDA_API_VERSION
	.align		4
        /*0000*/ 	.byte	0x04, 0x37
        /*0002*/ 	.short	(.L_763 - .L_762)
.L_762:
        /*0004*/ 	.word	0x00000082


	//----- nvinfo : EIATTR_KPARAM_INFO
	.align		4
.L_763:
        /*0008*/ 	.byte	0x04, 0x17
        /*000a*/ 	.short	(.L_765 - .L_764)
.L_764:
        /*000c*/ 	.word	0x00000000
        /*0010*/ 	.short	0x0000
        /*0012*/ 	.short	0x0070
        /*0014*/ 	.byte	0x00, 0xf0, 0x01, 0x2e


	//----- nvinfo : EIATTR_SPARSE_MMA_MASK
	.align		4
.L_765:
        /*0018*/ 	.byte	0x03, 0x50
        /*001a*/ 	.short	0x0000


	//----- nvinfo : EIATTR_MAXREG_COUNT
	.align		4
        /*001c*/ 	.byte	0x03, 0x1b
        /*001e*/ 	.short	0x00a8


	//----- nvinfo : EIATTR_NUM_BARRIERS
	.align		4
        /*0020*/ 	.byte	0x02, 0x4c
        /*0022*/ 	.byte	0x10
	.zero		1


	//----- nvinfo : EIATTR_EXTERNS
	.align		4
        /*0024*/ 	.byte	0x04, 0x0f
        /*0026*/ 	.short	(.L_767 - .L_766)


	//   ....[0]....
	.align		4
.L_766:
        /*0028*/ 	.word	index@(__assertfail)


	//----- nvinfo : EIATTR_ANNOTATIONS
	.align		4
.L_767:
        /*002c*/ 	.byte	0x04, 0x55
        /*002e*/ 	.short	(.L_769 - .L_768)


	//   ....[0]....
.L_768:
        /* <DEDUP_REMOVED lines=118> */


	//----- nvinfo : EIATTR_MERCURY_ISA_VERSION
	.align		4
.L_769:
        /*0780*/ 	.byte	0x03, 0x5f
        /*0782*/ 	.short	0x0101


	//----- nvinfo : EIATTR_UNUSED_LOAD_BYTE_OFFSET
	.align		4
        /*0784*/ 	.byte	0x04, 0x44
        /*0786*/ 	.short	(.L_771 - .L_770)


	//   ....[0]....
.L_770:
        /*0788*/ 	.word	0x00000ad0
        /*078c*/ 	.word	0x0000fff0


	//   ....[1]....
        /*0790*/ 	.word	0x0000fad0
        /*0794*/ 	.word	0x0000fff0


	//----- nvinfo : EIATTR_INT_WARP_WIDE_INSTR_OFFSETS
	.align		4
.L_771:
        /*0798*/ 	.byte	0x04, 0x31
        /*079a*/ 	.short	(.L_773 - .L_772)


	//   ....[0]....
.L_772:
        /*079c*/ 	.word	0x00000190


	//   ....[1]....
        /*07a0*/ 	.word	0x000001d0


	//   ....[2]....
        /*07a4*/ 	.word	0x00000240


	//   ....[3]....
        /*07a8*/ 	.word	0x000002b0


	//   ....[4]....
        /*07ac*/ 	.word	0x00015700


	//   ....[5]....
        /*07b0*/ 	.word	0x00015760


	//   ....[6]....
        /*07b4*/ 	.word	0x0001b540


	//   ....[7]....
        /*07b8*/ 	.word	0x0001b5a0


	//----- nvinfo : EIATTR_COOP_GROUP_MASK_REGIDS
	.align		4
.L_773:
        /*07bc*/ 	.byte	0x04, 0x29
        /*07be*/ 	.short	(.L_775 - .L_774)


	//   ....[0]....
.L_774:
        /*07c0*/ 	.word	0xffffffff


	//   ....[1]....
        /*07c4*/ 	.word	0xffffffff


	//   ....[2]....
        /*07c8*/ 	.word	0xffffffff


	//   ....[3]....
        /*07cc*/ 	.word	0xffffffff


	//   ....[4]....
        /*07d0*/ 	.word	0xffffffff


	//   ....[5]....
        /*07d4*/ 	.word	0xffffffff


	//   ....[6]....
        /*07d8*/ 	.word	0xffffffff


	//   ....[7]....
        /*07dc*/ 	.word	0xffffffff


	//   ....[8]....
        /*07e0*/ 	.word	0xffffffff


	//   ....[9]....
        /*07e4*/ 	.word	0xffffffff


	//   ....[10]....
        /*07e8*/ 	.word	0xffffffff


	//   ....[11]....
        /*07ec*/ 	.word	0xffffffff


	//   ....[12]....
        /*07f0*/ 	.word	0xffffffff


	//   ....[13]....
        /*07f4*/ 	.word	0xffffffff


	//   ....[14]....
        /*07f8*/ 	.word	0xffffffff


	//   ....[15]....
        /*07fc*/ 	.word	0xffffffff


	//   ....[16]....
        /*0800*/ 	.word	0xffffffff


	//   ....[17]....
        /*0804*/ 	.word	0xffffffff


	//   ....[18]....
        /*0808*/ 	.word	0xffffffff


	//   ....[19]....
        /*080c*/ 	.word	0xffffffff


	//   ....[20]....
        /*0810*/ 	.word	0xffffffff


	//   ....[21]....
        /*0814*/ 	.word	0xffffffff


	//   ....[22]....
        /*0818*/ 	.word	0xffffffff


	//   ....[23]....
        /*081c*/ 	.word	0xffffffff


	//   ....[24]....
        /*0820*/ 	.word	0xffffffff


	//   ....[25]....
        /*0824*/ 	.word	0xffffffff


	//   ....[26]....
        /*0828*/ 	.word	0xffffffff


	//   ....[27]....
        /*082c*/ 	.word	0xffffffff


	//   ....[28]....
        /*0830*/ 	.word	0xffffffff


	//   ....[29]....
        /*0834*/ 	.word	0xffffffff


	//   ....[30]....
        /*0838*/ 	.word	0xffffffff


	//   ....[31]....
        /*083c*/ 	.word	0xffffffff


	//   ....[32]....
        /*0840*/ 	.word	0xffffffff


	//   ....[33]....
        /*0844*/ 	.word	0xffffffff


	//   ....[34]....
        /*0848*/ 	.word	0xffffffff


	//   ....[35]....
        /*084c*/ 	.word	0xffffffff


	//   ....[36]....
        /*0850*/ 	.word	0xffffffff


	//   ....[37]....
        /*0854*/ 	.word	0xffffffff


	//   ....[38]....
        /*0858*/ 	.word	0xffffffff


	//   ....[39]....
        /*085c*/ 	.word	0xffffffff


	//   ....[40]....
        /*0860*/ 	.word	0xffffffff


	//   ....[41]....
        /*0864*/ 	.word	0xffffffff


	//   ....[42]....
        /*0868*/ 	.word	0xffffffff


	//   ....[43]....
        /*086c*/ 	.word	0xffffffff


	//   ....[44]....
        /*0870*/ 	.word	0xffffffff


	//   ....[45]....
        /*0874*/ 	.word	0xffffffff


	//   ....[46]....
        /*0878*/ 	.word	0xffffffff


	//   ....[47]....
        /*087c*/ 	.word	0xffffffff


	//   ....[48]....
        /*0880*/ 	.word	0xffffffff


	//   ....[49]....
        /*0884*/ 	.word	0xffffffff


	//   ....[50]....
        /*0888*/ 	.word	0xffffffff


	//   ....[51]....
        /*088c*/ 	.word	0xffffffff


	//   ....[52]....
        /*0890*/ 	.word	0xffffffff


	//   ....[53]....
        /*0894*/ 	.word	0xffffffff


	//   ....[54]....
        /*0898*/ 	.word	0xffffffff


	//   ....[55]....
        /*089c*/ 	.word	0xffffffff


	//   ....[56]....
        /*08a0*/ 	.word	0xffffffff


	//   ....[57]....
        /*08a4*/ 	.word	0xffffffff


	//   ....[58]....
        /*08a8*/ 	.word	0xffffffff


	//   ....[59]....
        /*08ac*/ 	.word	0xffffffff


	//   ....[60]....
        /*08b0*/ 	.word	0xffffffff


	//   ....[61]....
        /*08b4*/ 	.word	0xffffffff


	//   ....[62]....
        /*08b8*/ 	.word	0xffffffff


	//   ....[63]....
        /*08bc*/ 	.word	0xffffffff


	//   ....[64]....
        /*08c0*/ 	.word	0xffffffff


	//   ....[65]....
        /*08c4*/ 	.word	0xffffffff


	//   ....[66]....
        /*08c8*/ 	.word	0xffffffff


	//   ....[67]....
        /*08cc*/ 	.word	0xffffffff


	//   ....[68]....
        /*08d0*/ 	.word	0xffffffff


	//   ....[69]....
        /*08d4*/ 	.word	0xffffffff


	//   ....[70]....
        /*08d8*/ 	.word	0xffffffff


	//   ....[71]....
        /*08dc*/ 	.word	0xffffffff


	//   ....[72]....
        /*08e0*/ 	.word	0xffffffff


	//   ....[73]....
        /*08e4*/ 	.word	0xffffffff


	//   ....[74]....
        /*08e8*/ 	.word	0xffffffff


	//   ....[75]....
        /*08ec*/ 	.word	0xffffffff


	//   ....[76]....
        /*08f0*/ 	.word	0xffffffff


	//   ....[77]....
        /*08f4*/ 	.word	0xffffffff


	//   ....[78]....
        /*08f8*/ 	.word	0xffffffff


	//   ....[79]....
        /*08fc*/ 	.word	0xffffffff


	//   ....[80]....
        /*0900*/ 	.word	0xffffffff


	//   ....[81]....
        /*0904*/ 	.word	0xffffffff


	//   ....[82]....
        /*0908*/ 	.word	0xffffffff


	//   ....[83]....
        /*090c*/ 	.word	0xffffffff


	//   ....[84]....
        /*0910*/ 	.word	0xffffffff


	//   ....[85]....
        /*0914*/ 	.word	0xffffffff


	//   ....[86]....
        /*0918*/ 	.word	0xffffffff


	//   ....[87]....
        /*091c*/ 	.word	0xffffffff


	//   ....[88]....
        /*0920*/ 	.word	0xffffffff


	//   ....[89]....
        /*0924*/ 	.word	0xffffffff


	//   ....[90]....
        /*0928*/ 	.word	0xffffffff


	//   ....[91]....
        /*092c*/ 	.word	0xffffffff


	//   ....[92]....
        /*0930*/ 	.word	0xffffffff


	//   ....[93]....
        /*0934*/ 	.word	0xffffffff


	//   ....[94]....
        /*0938*/ 	.word	0xffffffff


	//   ....[95]....
        /*093c*/ 	.word	0xffffffff


	//   ....[96]....
        /*0940*/ 	.word	0xffffffff


	//   ....[97]....
        /*0944*/ 	.word	0xffffffff


	//   ....[98]....
        /*0948*/ 	.word	0x0500000f


	//   ....[99]....
        /*094c*/ 	.word	0x0500000f


	//   ....[100]....
        /*0950*/ 	.word	0x0500000f


	//   ....[101]....
        /*0954*/ 	.word	0x0500000f


	//   ....[102]....
        /*0958*/ 	.word	0x0500000f


	//   ....[103]....
        /*095c*/ 	.word	0x0500000f


	//   ....[104]....
        /*0960*/ 	.word	0x0500000f


	//   ....[105]....
        /*0964*/ 	.word	0x0500000f


	//   ....[106]....
        /*0968*/ 	.word	0x0500000f


	//   ....[107]....
        /*096c*/ 	.word	0x0500000f


	//   ....[108]....
        /*0970*/ 	.word	0x0500000f


	//   ....[109]....
        /*0974*/ 	.word	0x0500000f


	//   ....[110]....
        /*0978*/ 	.word	0x0500000f


	//   ....[111]....
        /*097c*/ 	.word	0x0500000f


	//   ....[112]....
        /*0980*/ 	.word	0x0500000f


	//   ....[113]....
        /*0984*/ 	.word	0x0500000f


	//   ....[114]....
        /*0988*/ 	.word	0x0500000f


	//   ....[115]....
        /*098c*/ 	.word	0x0500000f


	//   ....[116]....
        /*0990*/ 	.word	0x0500000f


	//   ....[117]....
        /*0994*/ 	.word	0x0500000f


	//   ....[118]....
        /*0998*/ 	.word	0x0500000f


	//   ....[119]....
        /*099c*/ 	.word	0x0500000f


	//   ....[120]....
        /*09a0*/ 	.word	0x0500000f


	//   ....[121]....
        /*09a4*/ 	.word	0x0500000f


	//   ....[122]....
        /*09a8*/ 	.word	0x0500000f


	//   ....[123]....
        /*09ac*/ 	.word	0x0500000f


	//   ....[124]....
        /*09b0*/ 	.word	0x0500000f


	//   ....[125]....
        /*09b4*/ 	.word	0x0500000f


	//   ....[126]....
        /*09b8*/ 	.word	0x0500000f


	//   ....[127]....
        /*09bc*/ 	.word	0x0500000f


	//   ....[128]....
        /*09c0*/ 	.word	0x0500000f


	//   ....[129]....
        /*09c4*/ 	.word	0x0500000f


	//   ....[130]....
        /*09c8*/ 	.word	0x0500000f


	//   ....[131]....
        /*09cc*/ 	.word	0x0500000f


	//   ....[132]....
        /*09d0*/ 	.word	0x0500000f


	//   ....[133]....
        /*09d4*/ 	.word	0x0500000f


	//   ....[134]....
        /*09d8*/ 	.word	0x0500000f


	//   ....[135]....
        /*09dc*/ 	.word	0x0500000f


	//   ....[136]....
        /*09e0*/ 	.word	0x0500000f


	//   ....[137]....
        /*09e4*/ 	.word	0x0500000f


	//   ....[138]....
        /*09e8*/ 	.word	0x0500000f


	//   ....[139]....
        /*09ec*/ 	.word	0x0500000f


	//   ....[140]....
        /*09f0*/ 	.word	0x0500000f


	//   ....[141]....
        /*09f4*/ 	.word	0x0500000f


	//----- nvinfo : EIATTR_COOP_GROUP_INSTR_OFFSETS
	.align		4
.L_775:
        /*09f8*/ 	.byte	0x04, 0x28
        /*09fa*/ 	.short	(.L_777 - .L_776)


	//   ....[0]....
.L_776:
        /*09fc*/ 	.word	0x00000060


	//   ....[1]....
        /*0a00*/ 	.word	0x000001a0


	//   ....[2]....
        /*0a04*/ 	.word	0x000001e0


	//   ....[3]....
        /*0a08*/ 	.word	0x000003f0


	//   ....[4]....
        /*0a0c*/ 	.word	0x00000550


	//   ....[5]....
        /*0a10*/ 	.word	0x00000670


	//   ....[6]....
        /*0a14*/ 	.word	0x000007d0


	//   ....[7]....
        /*0a18*/ 	.word	0x00004850


	//   ....[8]....
        /*0a1c*/ 	.word	0x00006150


	//   ....[9]....
        /*0a20*/ 	.word	0x00006710


	//   ....[10]....
        /*0a24*/ 	.word	0x00006720


	//   ....[11]....
        /*0a28*/ 	.word	0x00006730


	//   ....[12]....
        /*0a2c*/ 	.word	0x00006740


	//   ....[13]....
        /*0a30*/ 	.word	0x000076d0


	//   ....[14]....
        /*0a34*/ 	.word	0x000076e0


	//   ....[15]....
        /*0a38*/ 	.word	0x000076f0


	//   ....[16]....
        /*0a3c*/ 	.word	0x00007700


	//   ....[17]....
        /*0a40*/ 	.word	0x00008da0


	//   ....[18]....
        /*0a44*/ 	.word	0x0000ac10


	//   ....[19]....
        /*0a48*/ 	.word	0x0000ac80


	//   ....[20]....
        /*0a4c*/ 	.word	0x0000af10


	//   ....[21]....
        /*0a50*/ 	.word	0x0000af80


	//   ....[22]....
        /*0a54*/ 	.word	0x0000b860


	//   ....[23]....
        /*0a58*/ 	.word	0x0000c8a0


	//   ....[24]....
        /*0a5c*/ 	.word	0x0000db30


	//   ....[25]....
        /*0a60*/ 	.word	0x0000dbd0


	//   ....[26]....
        /*0a64*/ 	.word	0x0000dda0


	//   ....[27]....
        /*0a68*/ 	.word	0x0000de90


	//   ....[28]....
        /*0a6c*/ 	.word	0x0000efa0


	//   ....[29]....
        /*0a70*/ 	.word	0x0000eff0


	//   ....[30]....
        /*0a74*/ 	.word	0x0000f020


	//   ....[31]....
        /*0a78*/ 	.word	0x0000f080


	//   ....[32]....
        /*0a7c*/ 	.word	0x0000f0a0


	//   ....[33]....
        /*0a80*/ 	.word	0x00010a80


	//   ....[34]....
        /*0a84*/ 	.word	0x00010f50


	//   ....[35]....
        /*0a88*/ 	.word	0x00010f90


	//   ....[36]....
        /*0a8c*/ 	.word	0x00010fb0


	//   ....[37]....
        /*0a90*/ 	.word	0x00010fd0


	//   ....[38]....
        /*0a94*/ 	.word	0x000115e0


	//   ....[39]....
        /*0a98*/ 	.word	0x00011640


	//   ....[40]....
        /*0a9c*/ 	.word	0x000118b0


	//   ....[41]....
        /*0aa0*/ 	.word	0x000118d0


	//   ....[42]....
        /*0aa4*/ 	.word	0x00012430


	//   ....[43]....
        /*0aa8*/ 	.word	0x00012450


	//   ....[44]....
        /*0aac*/ 	.word	0x00012680


	//   ....[45]....
        /*0ab0*/ 	.word	0x000126a0


	//   ....[46]....
        /*0ab4*/ 	.word	0x00012940


	//   ....[47]....
        /*0ab8*/ 	.word	0x00012b30


	//   ....[48]....
        /*0abc*/ 	.word	0x00012b60


	//   ....[49]....
        /*0ac0*/ 	.word	0x00012b90


	//   ....[50]....
        /*0ac4*/ 	.word	0x00012bc0


	//   ....[51]....
        /*0ac8*/ 	.word	0x00012bf0


	//   ....[52]....
        /*0acc*/ 	.word	0x00012c20


	//   ....[53]....
        /*0ad0*/ 	.word	0x00012d90


	//   ....[54]....
        /*0ad4*/ 	.word	0x00012dc0


	//   ....[55]....
        /*0ad8*/ 	.word	0x00012df0


	//   ....[56]....
        /*0adc*/ 	.word	0x00012e20


	//   ....[57]....
        /*0ae0*/ 	.word	0x00012e50


	//   ....[58]....
        /*0ae4*/ 	.word	0x00012e80


	//   ....[59]....
        /*0ae8*/ 	.word	0x00012f20


	//   ....[60]....
        /*0aec*/ 	.word	0x00012f50


	//   ....[61]....
        /*0af0*/ 	.word	0x00012fe0


	//   ....[62]....
        /*0af4*/ 	.word	0x00013ba0


	//   ....[63]....
        /*0af8*/ 	.word	0x00015d10


	//   ....[64]....
        /*0afc*/ 	.word	0x00016890


	//   ....[65]....
        /*0b00*/ 	.word	0x000168a0


	//   ....[66]....
        /*0b04*/ 	.word	0x000168c0


	//   ....[67]....
        /*0b08*/ 	.word	0x00016990


	//   ....[68]....
        /*0b0c*/ 	.word	0x000169c0


	//   ....[69]....
        /*0b10*/ 	.word	0x00016a20


	//   ....[70]....
        /*0b14*/ 	.word	0x00016a30


	//   ....[71]....
        /*0b18*/ 	.word	0x00016aa0


	//   ....[72]....
        /*0b1c*/ 	.word	0x000173f0


	//   ....[73]....
        /*0b20*/ 	.word	0x00017400


	//   ....[74]....
        /*0b24*/ 	.word	0x00017540


	//   ....[75]....
        /*0b28*/ 	.word	0x00017550


	//   ....[76]....
        /*0b2c*/ 	.word	0x00017800


	//   ....[77]....
        /*0b30*/ 	.word	0x00017810


	//   ....[78]....
        /*0b34*/ 	.word	0x00017980


	//   ....[79]....
        /*0b38*/ 	.word	0x00017990


	//   ....[80]....
        /*0b3c*/ 	.word	0x0001b7d0


	//   ....[81]....
        /*0b40*/ 	.word	0x0001b800


	//   ....[82]....
        /*0b44*/ 	.word	0x0001b840


	//   ....[83]....
        /*0b48*/ 	.word	0x0001b870


	//   ....[84]....
        /*0b4c*/ 	.word	0x0001b8a0


	//   ....[85]....
        /*0b50*/ 	.word	0x0001b8d0


	//   ....[86]....
        /*0b54*/ 	.word	0x0001b900


	//   ....[87]....
        /*0b58*/ 	.word	0x0001b930


	//   ....[88]....
        /*0b5c*/ 	.word	0x0001bab0


	//   ....[89]....
        /*0b60*/ 	.word	0x0001bae0


	//   ....[90]....
        /*0b64*/ 	.word	0x0001bb10


	//   ....[91]....
        /*0b68*/ 	.word	0x0001bb40


	//   ....[92]....
        /*0b6c*/ 	.word	0x0001bb70


	//   ....[93]....
        /*0b70*/ 	.word	0x0001bba0


	//   ....[94]....
        /*0b74*/ 	.word	0x0001bc60


	//   ....[95]....
        /*0b78*/ 	.word	0x0001bc80


	//   ....[96]....
        /*0b7c*/ 	.word	0x0001bcf0


	//   ....[97]....
        /*0b80*/ 	.word	0x0001c190


	//   ....[98]....
        /*0b84*/ 	.word	0x0001c5d0


	//   ....[99]....
        /*0b88*/ 	.word	0x0001c660


	//   ....[100]....
        /*0b8c*/ 	.word	0x0001c6b0


	//   ....[101]....
        /*0b90*/ 	.word	0x0001c700


	//   ....[102]....
        /*0b94*/ 	.word	0x0001c7e0


	//   ....[103]....
        /*0b98*/ 	.word	0x0001c870


	//   ....[104]....
        /*0b9c*/ 	.word	0x0001c8d0


	//   ....[105]....
        /*0ba0*/ 	.word	0x0001c930


	//   ....[106]....
        /*0ba4*/ 	.word	0x0001cbd0


	//   ....[107]....
        /*0ba8*/ 	.word	0x0001cec0


	//   ....[108]....
        /*0bac*/ 	.word	0x0001d040


	//   ....[109]....
        /*0bb0*/ 	.word	0x0001d090


	//   ....[110]....
        /*0bb4*/ 	.word	0x0001d0f0


	//   ....[111]....
        /*0bb8*/ 	.word	0x0001d150


	//   ....[112]....
        /*0bbc*/ 	.word	0x0001d2a0


	//   ....[113]....
        /*0bc0*/ 	.word	0x0001d340


	//   ....[114]....
        /*0bc4*/ 	.word	0x0001d3f0


	//   ....[115]....
        /*0bc8*/ 	.word	0x0001d4d0


	//   ....[116]....
        /*0bcc*/ 	.word	0x0001d6a0


	//   ....[117]....
        /*0bd0*/ 	.word	0x0001d760


	//   ....[118]....
        /*0bd4*/ 	.word	0x0001da10


	//   ....[119]....
        /*0bd8*/ 	.word	0x0001db30


	//   ....[120]....
        /*0bdc*/ 	.word	0x0001dd00


	//   ....[121]....
        /*0be0*/ 	.word	0x0001ddd0


	//   ....[122]....
        /*0be4*/ 	.word	0x0001dfd0


	//   ....[123]....
        /*0be8*/ 	.word	0x0001e060


	//   ....[124]....
        /*0bec*/ 	.word	0x0001e390


	//   ....[125]....
        /*0bf0*/ 	.word	0x0001e430


	//   ....[126]....
        /*0bf4*/ 	.word	0x0001e550


	//   ....[127]....
        /*0bf8*/ 	.word	0x0001e5d0


	//   ....[128]....
        /*0bfc*/ 	.word	0x0001e650


	//   ....[129]....
        /*0c00*/ 	.word	0x0001e6d0


	//   ....[130]....
        /*0c04*/ 	.word	0x0001e750


	//   ....[131]....
        /*0c08*/ 	.word	0x0001e7e0


	//   ....[132]....
        /*0c0c*/ 	.word	0x0001e880


	//   ....[133]....
        /*0c10*/ 	.word	0x0001e930


	//   ....[134]....
        /*0c14*/ 	.word	0x0001e9b0


	//   ....[135]....
        /*0c18*/ 	.word	0x0001ea30


	//   ....[136]....
        /*0c1c*/ 	.word	0x0001eab0


	//   ....[137]....
        /*0c20*/ 	.word	0x0001eb40


	//   ....[138]....
        /*0c24*/ 	.word	0x0001ebc0


	//   ....[139]....
        /*0c28*/ 	.word	0x0001ec60


	//   ....[140]....
        /*0c2c*/ 	.word	0x0001ecf0


	//   ....[141]....
        /*0c30*/ 	.word	0x0001ee20


	//----- nvinfo : EIATTR_REG_RECONFIG
	.align		4
.L_777:
        /*0c34*/ 	.byte	0x01, 0x54
	.zero		2


	//----- nvinfo : EIATTR_SYSCALL_OFFSETS
	.align		4
        /*0c38*/ 	.byte	0x04, 0x46
        /*0c3a*/ 	.short	(.L_779 - .L_778)


	//   ....[0]....
.L_778:
        /*0c3c*/ 	.word	0x000019a0


	//   ....[1]....
        /*0c40*/ 	.word	0x00001af0


	//   ....[2]....
        /*0c44*/ 	.word	0x00006300


	//   ....[3]....
        /*0c48*/ 	.word	0x00006680


	//   ....[4]....
        /*0c4c*/ 	.word	0x00015900


	//   ....[5]....
        /*0c50*/ 	.word	0x00015a60


	//   ....[6]....
        /*0c54*/ 	.word	0x00015b60


	//   ....[7]....
        /*0c58*/ 	.word	0x00016470


	//   ....[8]....
        /*0c5c*/ 	.word	0x00016dc0


	//----- nvinfo : EIATTR_MBARRIER_INSTR_OFFSETS
	.align		4
.L_779:
        /*0c60*/ 	.byte	0x04, 0x39
        /*0c62*/ 	.short	(.L_781 - .L_780)


	//   ....[0]....
.L_780:
        /*0c64*/ 	.word	0x000002d0
        /*0c68*/ 	.word	0x000000ff
        /*0c6c*/ 	.word	0x00038800
        /*0c70*/ 	.short	0x0100
        /*0c72*/ 	.byte	0x08
	.zero		1


	//   ....[1]....
        /*0c74*/ 	.word	0x000002e0
        /*0c78*/ 	.word	0x000000ff
        /*0c7c*/ 	.word	0x00038810
        /*0c80*/ 	.short	0x0100
        /*0c82*/ 	.byte	0x08
	.zero		1


	//   ....[2]....
        /*0c84*/ 	.word	0x000002f0
        /*0c88*/ 	.word	0x000000ff
        /*0c8c*/ 	.word	0x00038820
        /*0c90*/ 	.short	0x0100
        /*0c92*/ 	.byte	0x08
	.zero		1


	//   ....[3]....
        /*0c94*/ 	.word	0x000003a0
        /*0c98*/ 	.word	0x000000ff
        /*0c9c*/ 	.word	0x00038830
        /*0ca0*/ 	.short	0x0100
        /*0ca2*/ 	.byte	0x06
	.zero		1


	//   ....[4]....
        /*0ca4*/ 	.word	0x000003b0
        /*0ca8*/ 	.word	0x000000ff
        /*0cac*/ 	.word	0x00038840
        /*0cb0*/ 	.short	0x0100
        /*0cb2*/ 	.byte	0x06
	.zero		1


	//   ....[5]....
        /*0cb4*/ 	.word	0x000003c0
        /*0cb8*/ 	.word	0x000000ff
        /*0cbc*/ 	.word	0x00038838
        /*0cc0*/ 	.short	0x0100
        /*0cc2*/ 	.byte	0x06
	.zero		1


	//   ....[6]....
        /*0cc4*/ 	.word	0x000003d0
        /*0cc8*/ 	.word	0x000000ff
        /*0ccc*/ 	.word	0x00038848
        /*0cd0*/ 	.short	0x0100
        /*0cd2*/ 	.byte	0x06
	.zero		1


	//   ....[7]....
        /*0cd4*/ 	.word	0x00000500
        /*0cd8*/ 	.word	0x000000ff
        /*0cdc*/ 	.word	0x00038850
        /*0ce0*/ 	.short	0x0100
        /*0ce2*/ 	.byte	0x08
	.zero		1


	//   ....[8]....
        /*0ce4*/ 	.word	0x00000510
        /*0ce8*/ 	.word	0x000000ff
        /*0cec*/ 	.word	0x00038860
        /*0cf0*/ 	.short	0x0100
        /*0cf2*/ 	.byte	0x08
	.zero		1


	//   ....[9]....
        /*0cf4*/ 	.word	0x00000520
        /*0cf8*/ 	.word	0x000000ff
        /*0cfc*/ 	.word	0x00038858
        /*0d00*/ 	.short	0x0100
        /*0d02*/ 	.byte	0x08
	.zero		1


	//   ....[10]....
        /*0d04*/ 	.word	0x00000530
        /*0d08*/ 	.word	0x000000ff
        /*0d0c*/ 	.word	0x00038868
        /*0d10*/ 	.short	0x0100
        /*0d12*/ 	.byte	0x08
	.zero		1


	//   ....[11]....
        /*0d14*/ 	.word	0x00000620
        /*0d18*/ 	.word	0x000000ff
        /*0d1c*/ 	.word	0x00038870
        /*0d20*/ 	.short	0x0100
        /*0d22*/ 	.byte	0x06
	.zero		1


	//   ....[12]....
        /*0d24*/ 	.word	0x00000630
        /*0d28*/ 	.word	0x000000ff
        /*0d2c*/ 	.word	0x00038880
        /*0d30*/ 	.short	0x0100
        /*0d32*/ 	.byte	0x06
	.zero		1


	//   ....[13]....
        /*0d34*/ 	.word	0x00000640
        /*0d38*/ 	.word	0x000000ff
        /*0d3c*/ 	.word	0x00038878
        /*0d40*/ 	.short	0x0100
        /*0d42*/ 	.byte	0x06
	.zero		1


	//   ....[14]....
        /*0d44*/ 	.word	0x00000650
        /*0d48*/ 	.word	0x000000ff
        /*0d4c*/ 	.word	0x00038888
        /*0d50*/ 	.short	0x0100
        /*0d52*/ 	.byte	0x06
	.zero		1


	//   ....[15]....
        /*0d54*/ 	.word	0x00000780
        /*0d58*/ 	.word	0x000000ff
        /*0d5c*/ 	.word	0x00038890
        /*0d60*/ 	.short	0x0100
        /*0d62*/ 	.byte	0x08
	.zero		1


	//   ....[16]....
        /*0d64*/ 	.word	0x00000790
        /*0d68*/ 	.word	0x000000ff
        /*0d6c*/ 	.word	0x000388a0
        /*0d70*/ 	.short	0x0100
        /*0d72*/ 	.byte	0x08
	.zero		1


	//   ....[17]....
        /*0d74*/ 	.word	0x000007a0
        /*0d78*/ 	.word	0x000000ff
        /*0d7c*/ 	.word	0x00038898
        /*0d80*/ 	.short	0x0100
        /*0d82*/ 	.byte	0x08
	.zero		1


	//   ....[18]....
        /*0d84*/ 	.word	0x000007b0
        /*0d88*/ 	.word	0x000000ff
        /*0d8c*/ 	.word	0x000388a8
        /*0d90*/ 	.short	0x0100
        /*0d92*/ 	.byte	0x08
	.zero		1


	//   ....[19]....
        /*0d94*/ 	.word	0x000008e0
        /*0d98*/ 	.word	0x000000ff
        /*0d9c*/ 	.word	0x000388b0
        /*0da0*/ 	.short	0x0100
        /*0da2*/ 	.byte	0x08
	.zero		1


	//   ....[20]....
        /*0da4*/ 	.word	0x000008f0
        /*0da8*/ 	.word	0x000000ff
        /*0dac*/ 	.word	0x000388c0
        /*0db0*/ 	.short	0x0100
        /*0db2*/ 	.byte	0x08
	.zero		1


	//   ....[21]....
        /*0db4*/ 	.word	0x00000900
        /*0db8*/ 	.word	0x000000ff
        /*0dbc*/ 	.word	0x000388b8
        /*0dc0*/ 	.short	0x0100
        /*0dc2*/ 	.byte	0x08
	.zero		1


	//   ....[22]....
        /*0dc4*/ 	.word	0x00000910
        /*0dc8*/ 	.word	0x000000ff
        /*0dcc*/ 	.word	0x000388c8
        /*0dd0*/ 	.short	0x0100
        /*0dd2*/ 	.byte	0x08
	.zero		1


	//   ....[23]....
        /*0dd4*/ 	.word	0x000026e0
        /*0dd8*/ 	.word	0x00000042
        /*0ddc*/ 	.word	0x00038890
        /*0de0*/ 	.short	0x010a
        /*0de2*/ 	.byte	0x3f
	.zero		1


	//   ....[24]....
        /*0de4*/ 	.word	0x00003120
        /*0de8*/ 	.word	0x00000042
        /*0dec*/ 	.word	0x00038890
        /*0df0*/ 	.short	0x010a
        /*0df2*/ 	.byte	0x3f
	.zero		1


	//   ....[25]....
        /*0df4*/ 	.word	0x00003a40
        /*0df8*/ 	.word	0x00000042
        /*0dfc*/ 	.word	0x00038890
        /*0e00*/ 	.short	0x010a
        /*0e02*/ 	.byte	0x3f
	.zero		1


	//   ....[26]....
        /*0e04*/ 	.word	0x00003c40
        /*0e08*/ 	.word	0x00000004
        /*0e0c*/ 	.word	0x00000000
        /*0e10*/ 	.short	0x0101
        /*0e12*/ 	.byte	0x3f
	.zero		1


	//   ....[27]....
        /*0e14*/ 	.word	0x00003c80
        /*0e18*/ 	.word	0x00000042
        /*0e1c*/ 	.word	0x000388b0
        /*0e20*/ 	.short	0x010a
        /*0e22*/ 	.byte	0x3f
	.zero		1


	//   ....[28]....
        /*0e24*/ 	.word	0x000042e0
        /*0e28*/ 	.word	0x00000042
        /*0e2c*/ 	.word	0x00000000
        /*0e30*/ 	.short	0x0101
        /*0e32*/ 	.byte	0x3f
	.zero		1


	//   ....[29]....
        /*0e34*/ 	.word	0x00004c90
        /*0e38*/ 	.word	0x00000000
        /*0e3c*/ 	.word	0x00000000
        /*0e40*/ 	.short	0x0101
        /*0e42*/ 	.byte	0x3f
	.zero		1


	//   ....[30]....
        /*0e44*/ 	.word	0x00005800
        /*0e48*/ 	.word	0x00000000
        /*0e4c*/ 	.word	0x00000000
        /*0e50*/ 	.short	0x0101
        /*0e52*/ 	.byte	0x3f
	.zero		1


	//   ....[31]....
        /*0e54*/ 	.word	0x00006390
        /*0e58*/ 	.word	0x00000002
        /*0e5c*/ 	.word	0x00038800
        /*0e60*/ 	.short	0x010a
        /*0e62*/ 	.byte	0x3f
	.zero		1


	//   ....[32]....
        /*0e64*/ 	.word	0x000063e0
        /*0e68*/ 	.word	0x00000002
        /*0e6c*/ 	.word	0x00038800
        /*0e70*/ 	.short	0x010a
        /*0e72*/ 	.byte	0x3f
	.zero		1


	//   ....[33]....
        /*0e74*/ 	.word	0x00006970
        /*0e78*/ 	.word	0x00000002
        /*0e7c*/ 	.word	0x00038800
        /*0e80*/ 	.short	0x010a
        /*0e82*/ 	.byte	0x3f
	.zero		1


	//   ....[34]....
        /*0e84*/ 	.word	0x000078b0
        /*0e88*/ 	.word	0x00000002
        /*0e8c*/ 	.word	0x00038800
        /*0e90*/ 	.short	0x010a
        /*0e92*/ 	.byte	0x3f
	.zero		1


	//   ....[35]....
        /*0e94*/ 	.word	0x00008680
        /*0e98*/ 	.word	0x00000014
        /*0e9c*/ 	.word	0x00038830
        /*0ea0*/ 	.short	0x010a
        /*0ea2*/ 	.byte	0x3f
	.zero		1


	//   ....[36]....
        /*0ea4*/ 	.word	0x00008730
        /*0ea8*/ 	.word	0x00000014
        /*0eac*/ 	.word	0x00038830
        /*0eb0*/ 	.short	0x010a
        /*0eb2*/ 	.byte	0x3f
	.zero		1


	//   ....[37]....
        /*0eb4*/ 	.word	0x00008a40
        /*0eb8*/ 	.word	0x00000002
        /*0ebc*/ 	.word	0x00038810
        /*0ec0*/ 	.short	0x010a
        /*0ec2*/ 	.byte	0x3f
	.zero		1


	//   ....[38]....
        /*0ec4*/ 	.word	0x00008a90
        /*0ec8*/ 	.word	0x00000014
        /*0ecc*/ 	.word	0x00038850
        /*0ed0*/ 	.short	0x010a
        /*0ed2*/ 	.byte	0x3f
	.zero		1


	//   ....[39]....
        /*0ed4*/ 	.word	0x00008b50
        /*0ed8*/ 	.word	0x00000014
        /*0edc*/ 	.word	0x00038850
        /*0ee0*/ 	.short	0x010a
        /*0ee2*/ 	.byte	0x3f
	.zero		1


	//   ....[40]....
        /*0ee4*/ 	.word	0x0000b180
        /*0ee8*/ 	.word	0x0000000c
        /*0eec*/ 	.word	0x00000000
        /*0ef0*/ 	.short	0x0101
        /*0ef2*/ 	.byte	0x3f
	.zero		1


	//   ....[41]....
        /*0ef4*/ 	.word	0x0000b880
        /*0ef8*/ 	.word	0x00000014
        /*0efc*/ 	.word	0x00000000
        /*0f00*/ 	.short	0x0101
        /*0f02*/ 	.byte	0x3f
	.zero		1


	//   ....[42]....
        /*0f04*/ 	.word	0x0000b990
        /*0f08*/ 	.word	0x0000000c
        /*0f0c*/ 	.word	0x00038830
        /*0f10*/ 	.short	0x010a
        /*0f12*/ 	.byte	0x3f
	.zero		1


	//   ....[43]....
        /*0f14*/ 	.word	0x0000ba40
        /*0f18*/ 	.word	0x0000000c
        /*0f1c*/ 	.word	0x00038830
        /*0f20*/ 	.short	0x010a
        /*0f22*/ 	.byte	0x3f
	.zero		1


	//   ....[44]....
        /*0f24*/ 	.word	0x0000bcb0
        /*0f28*/ 	.word	0x0000000c
        /*0f2c*/ 	.word	0x00038850
        /*0f30*/ 	.short	0x010a
        /*0f32*/ 	.byte	0x3f
	.zero		1


	//   ....[45]....
        /*0f34*/ 	.word	0x0000bd00
        /*0f38*/ 	.word	0x0000000c
        /*0f3c*/ 	.word	0x00038850
        /*0f40*/ 	.short	0x010a
        /*0f42*/ 	.byte	0x3f
	.zero		1


	//   ....[46]....
        /*0f44*/ 	.word	0x0000e1e0
        /*0f48*/ 	.word	0x000000a2
        /*0f4c*/ 	.word	0x00000000
        /*0f50*/ 	.short	0x0101
        /*0f52*/ 	.byte	0x3f
	.zero		1


	//   ....[47]....
        /*0f54*/ 	.word	0x0000efc0
        /*0f58*/ 	.word	0x0000000c
        /*0f5c*/ 	.word	0x00000000
        /*0f60*/ 	.short	0x0101
        /*0f62*/ 	.byte	0x3f
	.zero		1


	//   ....[48]....
        /*0f64*/ 	.word	0x000115b0
        /*0f68*/ 	.word	0x00000000
        /*0f6c*/ 	.word	0x00000000
        /*0f70*/ 	.short	0x0101
        /*0f72*/ 	.byte	0x3f
	.zero		1


	//   ....[49]....
        /*0f74*/ 	.word	0x00013c90
        /*0f78*/ 	.word	0x00000005
        /*0f7c*/ 	.word	0x00038820
        /*0f80*/ 	.short	0x010a
        /*0f82*/ 	.byte	0x3f
	.zero		1


	//   ....[50]....
        /*0f84*/ 	.word	0x00013d80
        /*0f88*/ 	.word	0x00000004
        /*0f8c*/ 	.word	0x000388a0
        /*0f90*/ 	.short	0x010a
        /*0f92*/ 	.byte	0x3f
	.zero		1


	//   ....[51]....
        /*0f94*/ 	.word	0x00013fd0
        /*0f98*/ 	.word	0x00000004
        /*0f9c*/ 	.word	0x000388c0
        /*0fa0*/ 	.short	0x010a
        /*0fa2*/ 	.byte	0x3f
	.zero		1


	//   ....[52]....
        /*0fa4*/ 	.word	0x00014a50
        /*0fa8*/ 	.word	0x00000004
        /*0fac*/ 	.word	0x000388a0
        /*0fb0*/ 	.short	0x010a
        /*0fb2*/ 	.byte	0x3f
	.zero		1


	//   ....[53]....
        /*0fb4*/ 	.word	0x00014c90
        /*0fb8*/ 	.word	0x00000004
        /*0fbc*/ 	.word	0x000388c0
        /*0fc0*/ 	.short	0x010a
        /*0fc2*/ 	.byte	0x3f
	.zero		1


	//   ....[54]....
        /*0fc4*/ 	.word	0x00015fb0
        /*0fc8*/ 	.word	0x00000000
        /*0fcc*/ 	.word	0x00038840
        /*0fd0*/ 	.short	0x010a
        /*0fd2*/ 	.byte	0x3f
	.zero		1


	//   ....[55]....
        /*0fd4*/ 	.word	0x00016b60
        /*0fd8*/ 	.word	0x00000008
        /*0fdc*/ 	.word	0x00038800
        /*0fe0*/ 	.short	0x0107
        /*0fe2*/ 	.byte	0x3f
	.zero		1


	//   ....[56]....
        /*0fe4*/ 	.word	0x00016c10
        /*0fe8*/ 	.word	0x00000000
        /*0fec*/ 	.word	0x00038800
        /*0ff0*/ 	.short	0x0101
        /*0ff2*/ 	.byte	0x3f
	.zero		1


	//   ....[57]....
        /*0ff4*/ 	.word	0x00017bc0
        /*0ff8*/ 	.word	0x00000000
        /*0ffc*/ 	.word	0x00038810
        /*1000*/ 	.short	0x0107
        /*1002*/ 	.byte	0x3f
	.zero		1


	//   ....[58]....
        /*1004*/ 	.word	0x00017cc0
        /*1008*/ 	.word	0x00000002
        /*100c*/ 	.word	0x00038810
        /*1010*/ 	.short	0x0101
        /*1012*/ 	.byte	0x3f
	.zero		1


	//   ....[59]....
        /*1014*/ 	.word	0x00017ce0
        /*1018*/ 	.word	0x00000002
        /*101c*/ 	.word	0x00038820
        /*1020*/ 	.short	0x010a
        /*1022*/ 	.byte	0x3f
	.zero		1


	//   ....[60]....
        /*1024*/ 	.word	0x00017df0
        /*1028*/ 	.word	0x00000003
        /*102c*/ 	.word	0x00038860
        /*1030*/ 	.short	0x010a
        /*1032*/ 	.byte	0x3f
	.zero		1


	//   ....[61]....
        /*1034*/ 	.word	0x00018b00
        /*1038*/ 	.word	0x00000002
        /*103c*/ 	.word	0x00038840
        /*1040*/ 	.short	0x010a
        /*1042*/ 	.byte	0x3f
	.zero		1


	//   ....[62]....
        /*1044*/ 	.word	0x00018d60
        /*1048*/ 	.word	0x00000002
        /*104c*/ 	.word	0x00038860
        /*1050*/ 	.short	0x010a
        /*1052*/ 	.byte	0x3f
	.zero		1


	//   ....[63]....
        /*1054*/ 	.word	0x00019a00
        /*1058*/ 	.word	0x00000002
        /*105c*/ 	.word	0x00038840
        /*1060*/ 	.short	0x010a
        /*1062*/ 	.byte	0x3f
	.zero		1


	//   ....[64]....
        /*1064*/ 	.word	0x00019c50
        /*1068*/ 	.word	0x00000002
        /*106c*/ 	.word	0x00038860
        /*1070*/ 	.short	0x010a
        /*1072*/ 	.byte	0x3f
	.zero		1


	//   ....[65]....
        /*1074*/ 	.word	0x0001a860
        /*1078*/ 	.word	0x00000002
        /*107c*/ 	.word	0x00038840
        /*1080*/ 	.short	0x010a
        /*1082*/ 	.byte	0x3f
	.zero		1


	//   ....[66]....
        /*1084*/ 	.word	0x0001aac0
        /*1088*/ 	.word	0x00000002
        /*108c*/ 	.word	0x00038860
        /*1090*/ 	.short	0x010a
        /*1092*/ 	.byte	0x3f
	.zero		1


	//   ....[67]....
        /*1094*/ 	.word	0x0001c110
        /*1098*/ 	.word	0x00000000
        /*109c*/ 	.word	0x00038820
        /*10a0*/ 	.short	0x010a
        /*10a2*/ 	.byte	0x3f
	.zero		1


	//   ....[68]....
        /*10a4*/ 	.word	0x0001c2c0
        /*10a8*/ 	.word	0x00000006
        /*10ac*/ 	.word	0x00000000
        /*10b0*/ 	.short	0x010a
        /*10b2*/ 	.byte	0x3f
	.zero		1


	//   ....[69]....
        /*10b4*/ 	.word	0x0001c330
        /*10b8*/ 	.word	0x00000007
        /*10bc*/ 	.word	0x00000000
        /*10c0*/ 	.short	0x010a
        /*10c2*/ 	.byte	0x3f
	.zero		1


	//   ....[70]....
        /*10c4*/ 	.word	0x0001c3a0
        /*10c8*/ 	.word	0x00000004
        /*10cc*/ 	.word	0x00000000
        /*10d0*/ 	.short	0x010a
        /*10d2*/ 	.byte	0x3f
	.zero		1


	//   ....[71]....
        /*10d4*/ 	.word	0x0001c3d0
        /*10d8*/ 	.word	0x00000003
        /*10dc*/ 	.word	0x00000000
        /*10e0*/ 	.short	0x010a
        /*10e2*/ 	.byte	0x3f
	.zero		1


	//   ....[72]....
        /*10e4*/ 	.word	0x0001c430
        /*10e8*/ 	.word	0x00000042
        /*10ec*/ 	.word	0x00038890
        /*10f0*/ 	.short	0x010a
        /*10f2*/ 	.byte	0x3f
	.zero		1


	//   ....[73]....
        /*10f4*/ 	.word	0x0001c480
        /*10f8*/ 	.word	0x00000042
        /*10fc*/ 	.word	0x00038890
        /*1100*/ 	.short	0x010a
        /*1102*/ 	.byte	0x3f
	.zero		1


	//   ....[74]....
        /*1104*/ 	.word	0x0001c4d0
        /*1108*/ 	.word	0x00000042
        /*110c*/ 	.word	0x00038890
        /*1110*/ 	.short	0x010a
        /*1112*/ 	.byte	0x3f
	.zero		1


	//   ....[75]....
        /*1114*/ 	.word	0x0001c520
        /*1118*/ 	.word	0x00000042
        /*111c*/ 	.word	0x000388b0
        /*1120*/ 	.short	0x010a
        /*1122*/ 	.byte	0x3f
	.zero		1


	//   ....[76]....
        /*1124*/ 	.word	0x0001c730
        /*1128*/ 	.word	0x00000002
        /*112c*/ 	.word	0x00038800
        /*1130*/ 	.short	0x010a
        /*1132*/ 	.byte	0x3f
	.zero		1


	//   ....[77]....
        /*1134*/ 	.word	0x0001c960
        /*1138*/ 	.word	0x00000002
        /*113c*/ 	.word	0x00038800
        /*1140*/ 	.short	0x010a
        /*1142*/ 	.byte	0x3f
	.zero		1


	//   ....[78]....
        /*1144*/ 	.word	0x0001c9b0
        /*1148*/ 	.word	0x00000014
        /*114c*/ 	.word	0x00038830
        /*1150*/ 	.short	0x010a
        /*1152*/ 	.byte	0x3f
	.zero		1


	//   ....[79]....
        /*1154*/ 	.word	0x0001ca00
        /*1158*/ 	.word	0x00000002
        /*115c*/ 	.word	0x00038810
        /*1160*/ 	.short	0x010a
        /*1162*/ 	.byte	0x3f
	.zero		1


	//   ....[80]....
        /*1164*/ 	.word	0x0001ca50
        /*1168*/ 	.word	0x00000014
        /*116c*/ 	.word	0x00038850
        /*1170*/ 	.short	0x010a
        /*1172*/ 	.byte	0x3f
	.zero		1


	//   ....[81]....
        /*1174*/ 	.word	0x0001caa0
        /*1178*/ 	.word	0x0000000c
        /*117c*/ 	.word	0x00038830
        /*1180*/ 	.short	0x010a
        /*1182*/ 	.byte	0x3f
	.zero		1


	//   ....[82]....
        /*1184*/ 	.word	0x0001caf0
        /*1188*/ 	.word	0x0000000c
        /*118c*/ 	.word	0x00038850
        /*1190*/ 	.short	0x010a
        /*1192*/ 	.byte	0x3f
	.zero		1


	//   ....[83]....
        /*1194*/ 	.word	0x0001cca0
        /*1198*/ 	.word	0x00000004
        /*119c*/ 	.word	0x00038820
        /*11a0*/ 	.short	0x010a
        /*11a2*/ 	.byte	0x3f
	.zero		1


	//   ....[84]....
        /*11a4*/ 	.word	0x0001ccf0
        /*11a8*/ 	.word	0x00000004
        /*11ac*/ 	.word	0x000388a0
        /*11b0*/ 	.short	0x010a
        /*11b2*/ 	.byte	0x3f
	.zero		1


	//   ....[85]....
        /*11b4*/ 	.word	0x0001cd40
        /*11b8*/ 	.word	0x00000004
        /*11bc*/ 	.word	0x000388c0
        /*11c0*/ 	.short	0x010a
        /*11c2*/ 	.byte	0x3f
	.zero		1


	//   ....[86]....
        /*11c4*/ 	.word	0x0001cd90
        /*11c8*/ 	.word	0x00000004
        /*11cc*/ 	.word	0x000388a0
        /*11d0*/ 	.short	0x010a
        /*11d2*/ 	.byte	0x3f
	.zero		1


	//   ....[87]....
        /*11d4*/ 	.word	0x0001cde0
        /*11d8*/ 	.word	0x00000004
        /*11dc*/ 	.word	0x000388c0
        /*11e0*/ 	.short	0x010a
        /*11e2*/ 	.byte	0x3f
	.zero		1


	//   ....[88]....
        /*11e4*/ 	.word	0x0001cf80
        /*11e8*/ 	.word	0x00000000
        /*11ec*/ 	.word	0x00038840
        /*11f0*/ 	.short	0x010a
        /*11f2*/ 	.byte	0x3f
	.zero		1


	//   ....[89]....
        /*11f4*/ 	.word	0x0001e0b0
        /*11f8*/ 	.word	0x00000002
        /*11fc*/ 	.word	0x00038820
        /*1200*/ 	.short	0x010a
        /*1202*/ 	.byte	0x3f
	.zero		1


	//   ....[90]....
        /*1204*/ 	.word	0x0001e100
        /*1208*/ 	.word	0x00000003
        /*120c*/ 	.word	0x00038860
        /*1210*/ 	.short	0x010a
        /*1212*/ 	.byte	0x3f
	.zero		1


	//   ....[91]....
        /*1214*/ 	.word	0x0001e150
        /*1218*/ 	.word	0x00000002
        /*121c*/ 	.word	0x00038840
        /*1220*/ 	.short	0x010a
        /*1222*/ 	.byte	0x3f
	.zero		1


	//   ....[92]....
        /*1224*/ 	.word	0x0001e1a0
        /*1228*/ 	.word	0x00000002
        /*122c*/ 	.word	0x00038860
        /*1230*/ 	.short	0x010a
        /*1232*/ 	.byte	0x3f
	.zero		1


	//   ....[93]....
        /*1234*/ 	.word	0x0001e1f0
        /*1238*/ 	.word	0x00000002
        /*123c*/ 	.word	0x00038840
        /*1240*/ 	.short	0x010a
        /*1242*/ 	.byte	0x3f
	.zero		1


	//   ....[94]....
        /*1244*/ 	.word	0x0001e240
        /*1248*/ 	.word	0x00000002
        /*124c*/ 	.word	0x00038860
        /*1250*/ 	.short	0x010a
        /*1252*/ 	.byte	0x3f
	.zero		1


	//   ....[95]....
        /*1254*/ 	.word	0x0001e290
        /*1258*/ 	.word	0x00000002
        /*125c*/ 	.word	0x00038840
        /*1260*/ 	.short	0x010a
        /*1262*/ 	.byte	0x3f
	.zero		1


	//   ....[96]....
        /*1264*/ 	.word	0x0001e2e0
        /*1268*/ 	.word	0x00000002
        /*126c*/ 	.word	0x00038860
        /*1270*/ 	.short	0x010a
        /*1272*/ 	.byte	0x3f
	.zero		1


	//   ....[97]....
        /*1274*/ 	.word	0x0001ed40
        /*1278*/ 	.word	0x00000000
        /*127c*/ 	.word	0x00038820
        /*1280*/ 	.short	0x010a
        /*1282*/ 	.byte	0x3f
	.zero		1


	//   ....[98]....
        /*1284*/ 	.word	0x0001eee0
        /*1288*/ 	.word	0x00000006
        /*128c*/ 	.word	0x00000000
        /*1290*/ 	.short	0x010a
        /*1292*/ 	.byte	0x3f
	.zero		1


	//   ....[99]....
        /*1294*/ 	.word	0x0001ef30
        /*1298*/ 	.word	0x00000007
        /*129c*/ 	.word	0x00000000
        /*12a0*/ 	.short	0x010a
        /*12a2*/ 	.byte	0x3f
	.zero		1


	//   ....[100]....
        /*12a4*/ 	.word	0x0001ef80
        /*12a8*/ 	.word	0x00000004
        /*12ac*/ 	.word	0x00000000
        /*12b0*/ 	.short	0x010a
        /*12b2*/ 	.byte	0x3f
	.zero		1


	//----- nvinfo : EIATTR_NUM_MBARRIERS
	.align		4
.L_781:
        /*12b4*/ 	.byte	0x03, 0x38
        /*12b6*/ 	.short	0x0017


	//----- nvinfo : EIATTR_EXIT_INSTR_OFFSETS
	.align		4
        /*12b8*/ 	.byte	0x04, 0x1c
        /*12ba*/ 	.short	(.L_783 - .L_782)


	//   ....[0]....
.L_782:
        /*12bc*/ 	.word	0x0001c420


	//----- nvinfo : EIATTR_MAX_THREADS
	.align		4
.L_783:
        /*12c0*/ 	.byte	0x04, 0x05
        /*12c2*/ 	.short	(.L_785 - .L_784)
.L_784:
        /*12c4*/ 	.word	0x00000180
        /*12c8*/ 	.word	0x00000001
        /*12cc*/ 	.word	0x00000001


	//----- nvinfo : EIATTR_CRS_STACK_SIZE
	.align		4
.L_785:
        /*12d0*/ 	.byte	0x04, 0x1e
        /*12d2*/ 	.short	(.L_787 - .L_786)
.L_786:
        /*12d4*/ 	.word	0x00000000


	//----- nvinfo : EIATTR_CBANK_PARAM_SIZE
	.align		4
.L_787:
        /*12d8*/ 	.byte	0x03, 0x19
        /*12da*/ 	.short	0x0bf0


	//----- nvinfo : EIATTR_PARAM_CBANK
	.align		4
        /*12dc*/ 	.byte	0x04, 0x0a
        /*12de*/ 	.short	(.L_789 - .L_788)
	.align		4
.L_788:
        /*12e0*/ 	.word	index@(.nv.constant0._ZN7cutlass13device_kernelIN5flash11enable_sm90INS1_16FlashAttnFwdSm90INS1_25CollectiveMainloopFwdSm90ILi2EN4cute5tupleIJNS5_1CILi1EEES8_S8_EEENS6_IJNS7_ILi64EEESA_SA_EEELi512ENS_10bfloat16_tEfNS_4arch4Sm90ELb0ELb0ELb1ELb1ELb0ELb1ELb1ELb0ELb0ELb1ELb0ELb0EEENS1_21CollectiveEpilogueFwdINS6_IJSA_NS7_ILi512EEESA_EEES9_SC_SE_Li256ELb1ELb1ELb0ELb0EEENS1_36VarlenDynamicPersistentTileSchedulerILi64ELi64ELi256ELi128ELb0ELb1ELb1ELb0ELb1ELb1EEEEEEEEEvNT_6ParamsE)
        /*12e4*/ 	.short	0x0210
        /*12e6*/ 	.short	0x0bf0


	//----- nvinfo : EIATTR_SW_WAR
	.align		4
.L_789:
        /*12e8*/ 	.byte	0x04, 0x36
        /*12ea*/ 	.short	(.L_791 - .L_790)
.L_790:
        /*12ec*/ 	.word	0x00000008
.L_791:


//--------------------- .nv.info._ZN7cutlass13device_kernelIN5flash11enable_sm90INS1_16FlashAttnFwdSm90INS1_25CollectiveMainloopFwdSm90ILi2EN4cute5tupleIJNS5_1CILi1EEES8_S8_EEENS6_IJNS7_ILi64EEESA_SA_EEELi512ENS_10bfloat16_tEfNS_4arch4Sm90ELb0ELb1ELb1ELb0ELb0ELb0ELb0ELb0ELb0ELb1ELb0ELb0EEENS1_21CollectiveEpilogueFwdINS6_IJSA_NS7_ILi512EEESA_EEES9_SC_SE_Li256ELb0ELb1ELb0ELb0EEENS1_30DynamicPersistentTileSchedulerILi256ELi128ELb0ELb1ELb1EEEEEEEEEvNT_6ParamsE --------------------------
	.section	.nv.info._ZN7cutlass13device_kernelIN5flash11enable_sm90INS1_16FlashAttnFwdSm90INS1_25CollectiveMainloopFwdSm90ILi2EN4cute5tupleIJNS5_1CILi1EEES8_S8_EEENS6_IJNS7_ILi64EEESA_SA_EEELi512ENS_10bfloat16_tEfNS_4arch4Sm90ELb0ELb1ELb1ELb0ELb0ELb0ELb0ELb0ELb0ELb1ELb0ELb0EEENS1_21CollectiveEpilogueFwdINS6_IJSA_NS7_ILi512EEESA_EEES9_SC_SE_Li256ELb0ELb1ELb0ELb0EEENS1_30DynamicPersistentTileSchedulerILi256ELi128ELb0ELb1ELb1EEEEEEEEEvNT_6ParamsE,"",@"SHT_CUDA_INFO"
	.sectionflags	@""
	.align	4


	//----- nvinfo : EIATTR_CUDA_API_VERSION
	.align		4
        /*0000*/ 	.byte	0x04, 0x37
        /*0002*/ 	.short	(.L_793 - .L_792)
.L_792:
        /*0004*/ 	.word	0x00000082


	//----- nvinfo : EIATTR_KPARAM_INFO
	.align		4
.L_793:
        /*0008*/ 	.byte	0x04, 0x17
        /*000a*/ 	.short	(.L_795 - .L_794)
.L_794:
        /*000c*/ 	.word	0x00000000
        /*0010*/ 	.short	0x0000
        /*0012*/ 	.short	0x0070
        /*0014*/ 	.byte	0x00, 0xf0, 0x01, 0x2a


	//----- nvinfo : EIATTR_SPARSE_MMA_MASK
	.align		4
.L_795:
        /*0018*/ 	.byte	0x03, 0x50
        /*001a*/ 	.short	0x0000


	//----- nvinfo : EIATTR_MAXREG_COUNT
	.align		4
        /*001c*/ 	.byte	0x03, 0x1b
        /*001e*/ 	.short	0x00a8


	//----- nvinfo : EIATTR_NUM_BARRIERS
	.align		4
        /*0020*/ 	.byte	0x02, 0x4c
        /*0022*/ 	.byte	0x10
	.zero		1


	//----- nvinfo : EIATTR_EXTERNS
	.align		4
        /*0024*/ 	.byte	0x04, 0x0f
        /*0026*/ 	.short	(.L_797 - .L_796)


	//   ....[0]....
	.align		4
.L_796:
        /*0028*/ 	.word	index@(__assertfail)


	//----- nvinfo : EIATTR_ANNOTATIONS
	.align		4
.L_797:
        /*002c*/ 	.byte	0x04, 0x55
        /*002e*/ 	.short	(.L_799 - .L_798)


	//   ....[0]....
.L_798:
        /* <DEDUP_REMOVED lines=24> */


	//----- nvinfo : EIATTR_MERCURY_ISA_VERSION
	.align		4
.L_799:
        /*01a0*/ 	.byte	0x03, 0x5f
        /*01a2*/ 	.short	0x0101


	//----- nvinfo : EIATTR_INT_WARP_WIDE_INSTR_OFFSETS
	.align		4
        /*01a4*/ 	.byte	0x04, 0x31
        /*01a6*/ 	.short	(.L_801 - .L_800)


	//   ....[0]....
.L_800:
        /*01a8*/ 	.word	0x00000130


	//   ....[1]....
        /*01ac*/ 	.word	0x00000170


	//   ....[2]....
        /*01b0*/ 	.word	0x000001e0


	//   ....[3]....
        /*01b4*/ 	.word	0x000114f0


	//   ....[4]....
        /*01b8*/ 	.word	0x00011580


	//   ....[5]....
        /*01bc*/ 	.word	0x00015ba0


	//   ....[6]....
        /*01c0*/ 	.word	0x00015c30


	//----- nvinfo : EIATTR_COOP_GROUP_MASK_REGIDS
	.align		4
.L_801:
        /*01c4*/ 	.byte	0x04, 0x29
        /*01c6*/ 	.short	(.L_803 - .L_802)


	//   ....[0]....
.L_802:
        /*01c8*/ 	.word	0xffffffff


	//   ....[1]....
        /*01cc*/ 	.word	0xffffffff


	//   ....[2]....
        /*01d0*/ 	.word	0xffffffff


	//   ....[3]....
        /*01d4*/ 	.word	0xffffffff


	//   ....[4]....
        /*01d8*/ 	.word	0xffffffff


	//   ....[5]....
        /*01dc*/ 	.word	0xffffffff


	//   ....[6]....
        /*01e0*/ 	.word	0xffffffff


	//   ....[7]....
        /*01e4*/ 	.word	0xffffffff


	//   ....[8]....
        /*01e8*/ 	.word	0xffffffff


	//   ....[9]....
        /*01ec*/ 	.word	0xffffffff


	//   ....[10]....
        /*01f0*/ 	.word	0xffffffff


	//   ....[11]....
        /*01f4*/ 	.word	0xffffffff


	//   ....[12]....
        /*01f8*/ 	.word	0xffffffff


	//   ....[13]....
        /*01fc*/ 	.word	0xffffffff


	//   ....[14]....
        /*0200*/ 	.word	0xffffffff


	//   ....[15]....
        /*0204*/ 	.word	0xffffffff


	//   ....[16]....
        /*0208*/ 	.word	0xffffffff


	//   ....[17]....
        /*020c*/ 	.word	0xffffffff


	//   ....[18]....
        /*0210*/ 	.word	0xffffffff


	//   ....[19]....
        /*0214*/ 	.word	0xffffffff


	//   ....[20]....
        /*0218*/ 	.word	0xffffffff


	//   ....[21]....
        /*021c*/ 	.word	0xffffffff


	//   ....[22]....
        /*0220*/ 	.word	0xffffffff


	//   ....[23]....
        /*0224*/ 	.word	0xffffffff


	//   ....[24]....
        /*0228*/ 	.word	0xffffffff


	//   ....[25]....
        /*022c*/ 	.word	0xffffffff


	//   ....[26]....
        /*0230*/ 	.word	0xffffffff


	//   ....[27]....
        /*0234*/ 	.word	0xffffffff


	//   ....[28]....
        /*0238*/ 	.word	0xffffffff


	//   ....[29]....
        /*023c*/ 	.word	0xffffffff


	//   ....[30]....
        /*0240*/ 	.word	0xffffffff


	//   ....[31]....
        /*0244*/ 	.word	0xffffffff


	//   ....[32]....
        /*0248*/ 	.word	0xffffffff


	//   ....[33]....
        /*024c*/ 	.word	0xffffffff


	//   ....[34]....
        /*0250*/ 	.word	0xffffffff


	//   ....[35]....
        /*0254*/ 	.word	0xffffffff


	//   ....[36]....
        /*0258*/ 	.word	0xffffffff


	//   ....[37]....
        /*025c*/ 	.word	0xffffffff


	//   ....[38]....
        /*0260*/ 	.word	0xffffffff


	//   ....[39]....
        /*0264*/ 	.word	0xffffffff


	//   ....[40]....
        /*0268*/ 	.word	0xffffffff


	//   ....[41]....
        /*026c*/ 	.word	0xffffffff


	//   ....[42]....
        /*0270*/ 	.word	0xffffffff


	//   ....[43]....
        /*0274*/ 	.word	0xffffffff


	//   ....[44]....
        /*0278*/ 	.word	0xffffffff


	//   ....[45]....
        /*027c*/ 	.word	0xffffffff


	//   ....[46]....
        /*0280*/ 	.word	0xffffffff


	//   ....[47]....
        /*0284*/ 	.word	0xffffffff


	//   ....[48]....
        /*0288*/ 	.word	0xffffffff


	//   ....[49]....
        /*028c*/ 	.word	0xffffffff


	//   ....[50]....
        /*0290*/ 	.word	0xffffffff


	//   ....[51]....
        /*0294*/ 	.word	0xffffffff


	//   ....[52]....
        /*0298*/ 	.word	0xffffffff


	//   ....[53]....
        /*029c*/ 	.word	0xffffffff


	//   ....[54]....
        /*02a0*/ 	.word	0xffffffff


	//   ....[55]....
        /*02a4*/ 	.word	0xffffffff


	//   ....[56]....
        /*02a8*/ 	.word	0xffffffff


	//   ....[57]....
        /*02ac*/ 	.word	0xffffffff


	//   ....[58]....
        /*02b0*/ 	.word	0xffffffff


	//   ....[59]....
        /*02b4*/ 	.word	0xffffffff


	//   ....[60]....
        /*02b8*/ 	.word	0xffffffff


	//   ....[61]....
        /*02bc*/ 	.word	0xffffffff


	//   ....[62]....
        /*02c0*/ 	.word	0xffffffff


	//   ....[63]....
        /*02c4*/ 	.word	0xffffffff


	//   ....[64]....
        /*02c8*/ 	.word	0x0500000f


	//   ....[65]....
        /*02cc*/ 	.word	0x0500000f


	//   ....[66]....
        /*02d0*/ 	.word	0x0500000f


	//   ....[67]....
        /*02d4*/ 	.word	0x0500000f


	//   ....[68]....
        /*02d8*/ 	.word	0x0500000f


	//   ....[69]....
        /*02dc*/ 	.word	0x0500000f


	//   ....[70]....
        /*02e0*/ 	.word	0x0500000f


	//   ....[71]....
        /*02e4*/ 	.word	0x0500000f


	//   ....[72]....
        /*02e8*/ 	.word	0x0500000f


	//   ....[73]....
        /*02ec*/ 	.word	0x0500000f


	//   ....[74]....
        /*02f0*/ 	.word	0x0500000f


	//----- nvinfo : EIATTR_COOP_GROUP_INSTR_OFFSETS
	.align		4
.L_803:
        /*02f4*/ 	.byte	0x04, 0x28
        /*02f6*/ 	.short	(.L_805 - .L_804)


	//   ....[0]....
.L_804:
        /*02f8*/ 	.word	0x00000060


	//   ....[1]....
        /*02fc*/ 	.word	0x00000140


	//   ....[2]....
        /*0300*/ 	.word	0x00000190


	//   ....[3]....
        /*0304*/ 	.word	0x00000380


	//   ....[4]....
        /*0308*/ 	.word	0x000004e0


	//   ....[5]....
        /*030c*/ 	.word	0x00000600


	//   ....[6]....
        /*0310*/ 	.word	0x00000760


	//   ....[7]....
        /*0314*/ 	.word	0x00001c10


	//   ....[8]....
        /*0318*/ 	.word	0x00003d20


	//   ....[9]....
        /*031c*/ 	.word	0x00004320


	//   ....[10]....
        /*0320*/ 	.word	0x00004a60


	//   ....[11]....
        /*0324*/ 	.word	0x000053b0


	//   ....[12]....
        /*0328*/ 	.word	0x000053d0


	//   ....[13]....
        /*032c*/ 	.word	0x00005b10


	//   ....[14]....
        /*0330*/ 	.word	0x00005b50


	//   ....[15]....
        /*0334*/ 	.word	0x00006380


	//   ....[16]....
        /*0338*/ 	.word	0x00006970


	//   ....[17]....
        /*033c*/ 	.word	0x00006f00


	//   ....[18]....
        /*0340*/ 	.word	0x000075f0


	//   ....[19]....
        /*0344*/ 	.word	0x000076b0


	//   ....[20]....
        /*0348*/ 	.word	0x00007ac0


	//   ....[21]....
        /*034c*/ 	.word	0x00007b50


	//   ....[22]....
        /*0350*/ 	.word	0x00008cc0


	//   ....[23]....
        /*0354*/ 	.word	0x00009690


	//   ....[24]....
        /*0358*/ 	.word	0x00009720


	//   ....[25]....
        /*035c*/ 	.word	0x00009a10


	//   ....[26]....
        /*0360*/ 	.word	0x00009b60


	//   ....[27]....
        /*0364*/ 	.word	0x0000ac30


	//   ....[28]....
        /*0368*/ 	.word	0x0000b0e0


	//   ....[29]....
        /*036c*/ 	.word	0x0000b640


	//   ....[30]....
        /*0370*/ 	.word	0x0000bd30


	//   ....[31]....
        /*0374*/ 	.word	0x0000be30


	//   ....[32]....
        /*0378*/ 	.word	0x0000c180


	//   ....[33]....
        /*037c*/ 	.word	0x0000c230


	//   ....[34]....
        /*0380*/ 	.word	0x0000d400


	//   ....[35]....
        /*0384*/ 	.word	0x0000d440


	//   ....[36]....
        /*0388*/ 	.word	0x0000d480


	//   ....[37]....
        /*038c*/ 	.word	0x0000d4f0


	//   ....[38]....
        /*0390*/ 	.word	0x0000d520


	//   ....[39]....
        /*0394*/ 	.word	0x0000dfa0


	//   ....[40]....
        /*0398*/ 	.word	0x0000f260


	//   ....[41]....
        /*039c*/ 	.word	0x0000f290


	//   ....[42]....
        /*03a0*/ 	.word	0x0000f2c0


	//   ....[43]....
        /*03a4*/ 	.word	0x0000f2e0


	//   ....[44]....
        /*03a8*/ 	.word	0x0000f930


	//   ....[45]....
        /*03ac*/ 	.word	0x0000f940


	//   ....[46]....
        /*03b0*/ 	.word	0x0000fb70


	//   ....[47]....
        /*03b4*/ 	.word	0x0000fb90


	//   ....[48]....
        /*03b8*/ 	.word	0x00010520


	//   ....[49]....
        /*03bc*/ 	.word	0x00010540


	//   ....[50]....
        /*03c0*/ 	.word	0x00010770


	//   ....[51]....
        /*03c4*/ 	.word	0x00010790


	//   ....[52]....
        /*03c8*/ 	.word	0x00010a50


	//   ....[53]....
        /*03cc*/ 	.word	0x00011ae0


	//   ....[54]....
        /*03d0*/ 	.word	0x00012420


	//   ....[55]....
        /*03d4*/ 	.word	0x00012430


	//   ....[56]....
        /*03d8*/ 	.word	0x000124f0


	//   ....[57]....
        /*03dc*/ 	.word	0x00012500


	//   ....[58]....
        /*03e0*/ 	.word	0x00012570


	//   ....[59]....
        /*03e4*/ 	.word	0x00012580


	//   ....[60]....
        /*03e8*/ 	.word	0x00012590


	//   ....[61]....
        /*03ec*/ 	.word	0x000125d0


	//   ....[62]....
        /*03f0*/ 	.word	0x00015d90


	//   ....[63]....
        /*03f4*/ 	.word	0x00015f80


	//   ....[64]....
        /*03f8*/ 	.word	0x00016630


	//   ....[65]....
        /*03fc*/ 	.word	0x00016790


	//   ....[66]....
        /*0400*/ 	.word	0x000167f0


	//   ....[67]....
        /*0404*/ 	.word	0x000168b0


	//   ....[68]....
        /*0408*/ 	.word	0x00016980


	//   ....[69]....
        /*040c*/ 	.word	0x000169e0


	//   ....[70]....
        /*0410*/ 	.word	0x00016ac0


	//   ....[71]....
        /*0414*/ 	.word	0x00016b20


	//   ....[72]....
        /*0418*/ 	.word	0x00016be0


	//   ....[73]....
        /*041c*/ 	.word	0x00016f00


	//   ....[74]....
        /*0420*/ 	.word	0x00017020


	//----- nvinfo : EIATTR_REG_RECONFIG
	.align		4
.L_805:
        /*0424*/ 	.byte	0x01, 0x54
	.zero		2


	//----- nvinfo : EIATTR_SYSCALL_OFFSETS
	.align		4
        /*0428*/ 	.byte	0x04, 0x46
        /*042a*/ 	.short	(.L_807 - .L_806)


	//   ....[0]....
.L_806:
        /*042c*/ 	.word	0x00003ef0


	//   ....[1]....
        /*0430*/ 	.word	0x000116f0


	//   ....[2]....
        /*0434*/ 	.word	0x00011840


	//   ....[3]....
        /*0438*/ 	.word	0x00011930


	//   ....[4]....
        /*043c*/ 	.word	0x00012060


	//----- nvinfo : EIATTR_MBARRIER_INSTR_OFFSETS
	.align		4
.L_807:
        /*0440*/ 	.byte	0x04, 0x39
        /*0442*/ 	.short	(.L_809 - .L_808)


	//   ....[0]....
.L_808:
        /*0444*/ 	.word	0x00000270
        /*0448*/ 	.word	0x000000ff
        /*044c*/ 	.word	0x00028c00
        /*0450*/ 	.short	0x0100
        /*0452*/ 	.byte	0x08
	.zero		1


	//   ....[1]....
        /*0454*/ 	.word	0x00000280
        /*0458*/ 	.word	0x000000ff
        /*045c*/ 	.word	0x00028c20
        /*0460*/ 	.short	0x0100
        /*0462*/ 	.byte	0x08
	.zero		1


	//   ....[2]....
        /*0464*/ 	.word	0x00000330
        /*0468*/ 	.word	0x000000ff
        /*046c*/ 	.word	0x00028c30
        /*0470*/ 	.short	0x0100
        /*0472*/ 	.byte	0x06
	.zero		1


	//   ....[3]....
        /*0474*/ 	.word	0x00000340
        /*0478*/ 	.word	0x000000ff
        /*047c*/ 	.word	0x00028c40
        /*0480*/ 	.short	0x0100
        /*0482*/ 	.byte	0x06
	.zero		1


	//   ....[4]....
        /*0484*/ 	.word	0x00000350
        /*0488*/ 	.word	0x000000ff
        /*048c*/ 	.word	0x00028c38
        /*0490*/ 	.short	0x0100
        /*0492*/ 	.byte	0x06
	.zero		1


	//   ....[5]....
        /*0494*/ 	.word	0x00000360
        /*0498*/ 	.word	0x000000ff
        /*049c*/ 	.word	0x00028c48
        /*04a0*/ 	.short	0x0100
        /*04a2*/ 	.byte	0x06
	.zero		1


	//   ....[6]....
        /*04a4*/ 	.word	0x00000490
        /*04a8*/ 	.word	0x000000ff
        /*04ac*/ 	.word	0x00028c50
        /*04b0*/ 	.short	0x0100
        /*04b2*/ 	.byte	0x08
	.zero		1


	//   ....[7]....
        /*04b4*/ 	.word	0x000004a0
        /*04b8*/ 	.word	0x000000ff
        /*04bc*/ 	.word	0x00028c60
        /*04c0*/ 	.short	0x0100
        /*04c2*/ 	.byte	0x08
	.zero		1


	//   ....[8]....
        /*04c4*/ 	.word	0x000004b0
        /*04c8*/ 	.word	0x000000ff
        /*04cc*/ 	.word	0x00028c58
        /*04d0*/ 	.short	0x0100
        /*04d2*/ 	.byte	0x08
	.zero		1


	//   ....[9]....
        /*04d4*/ 	.word	0x000004c0
        /*04d8*/ 	.word	0x000000ff
        /*04dc*/ 	.word	0x00028c68
        /*04e0*/ 	.short	0x0100
        /*04e2*/ 	.byte	0x08
	.zero		1


	//   ....[10]....
        /*04e4*/ 	.word	0x000005b0
        /*04e8*/ 	.word	0x000000ff
        /*04ec*/ 	.word	0x00028c70
        /*04f0*/ 	.short	0x0100
        /*04f2*/ 	.byte	0x06
	.zero		1


	//   ....[11]....
        /*04f4*/ 	.word	0x000005c0
        /*04f8*/ 	.word	0x000000ff
        /*04fc*/ 	.word	0x00028c80
        /*0500*/ 	.short	0x0100
        /*0502*/ 	.byte	0x06
	.zero		1


	//   ....[12]....
        /*0504*/ 	.word	0x000005d0
        /*0508*/ 	.word	0x000000ff
        /*050c*/ 	.word	0x00028c78
        /*0510*/ 	.short	0x0100
        /*0512*/ 	.byte	0x06
	.zero		1


	//   ....[13]....
        /*0514*/ 	.word	0x000005e0
        /*0518*/ 	.word	0x000000ff
        /*051c*/ 	.word	0x00028c88
        /*0520*/ 	.short	0x0100
        /*0522*/ 	.byte	0x06
	.zero		1


	//   ....[14]....
        /*0524*/ 	.word	0x00000710
        /*0528*/ 	.word	0x000000ff
        /*052c*/ 	.word	0x00028c90
        /*0530*/ 	.short	0x0100
        /*0532*/ 	.byte	0x08
	.zero		1


	//   ....[15]....
        /*0534*/ 	.word	0x00000720
        /*0538*/ 	.word	0x000000ff
        /*053c*/ 	.word	0x00028ca0
        /*0540*/ 	.short	0x0100
        /*0542*/ 	.byte	0x08
	.zero		1


	//   ....[16]....
        /*0544*/ 	.word	0x00000730
        /*0548*/ 	.word	0x000000ff
        /*054c*/ 	.word	0x00028c98
        /*0550*/ 	.short	0x0100
        /*0552*/ 	.byte	0x08
	.zero		1


	//   ....[17]....
        /*0554*/ 	.word	0x00000740
        /*0558*/ 	.word	0x000000ff
        /*055c*/ 	.word	0x00028ca8
        /*0560*/ 	.short	0x0100
        /*0562*/ 	.byte	0x08
	.zero		1


	//   ....[18]....
        /*0564*/ 	.word	0x00000870
        /*0568*/ 	.word	0x000000ff
        /*056c*/ 	.word	0x00028cb0
        /*0570*/ 	.short	0x0100
        /*0572*/ 	.byte	0x08
	.zero		1


	//   ....[19]....
        /*0574*/ 	.word	0x00000880
        /*0578*/ 	.word	0x000000ff
        /*057c*/ 	.word	0x00028cc0
        /*0580*/ 	.short	0x0100
        /*0582*/ 	.byte	0x08
	.zero		1


	//   ....[20]....
        /*0584*/ 	.word	0x00000890
        /*0588*/ 	.word	0x000000ff
        /*058c*/ 	.word	0x00028cb8
        /*0590*/ 	.short	0x0100
        /*0592*/ 	.byte	0x08
	.zero		1


	//   ....[21]....
        /*0594*/ 	.word	0x000008a0
        /*0598*/ 	.word	0x000000ff
        /*059c*/ 	.word	0x00028cc8
        /*05a0*/ 	.short	0x0100
        /*05a2*/ 	.byte	0x08
	.zero		1


	//   ....[22]....
        /*05a4*/ 	.word	0x00001d20
        /*05a8*/ 	.word	0x000000ff
        /*05ac*/ 	.word	0x00028c50
        /*05b0*/ 	.short	0x010a
        /*05b2*/ 	.byte	0x15
	.zero		1


	//   ....[23]....
        /*05b4*/ 	.word	0x00001ff0
        /*05b8*/ 	.word	0x00000000
        /*05bc*/ 	.word	0x00000000
        /*05c0*/ 	.short	0x0101
        /*05c2*/ 	.byte	0x3f
	.zero		1


	//   ....[24]....
        /*05c4*/ 	.word	0x00002930
        /*05c8*/ 	.word	0x000000ff
        /*05cc*/ 	.word	0x00028c50
        /*05d0*/ 	.short	0x010a
        /*05d2*/ 	.byte	0x15
	.zero		1


	//   ....[25]....
        /*05d4*/ 	.word	0x00002970
        /*05d8*/ 	.word	0x000000ff
        /*05dc*/ 	.word	0x00028c50
        /*05e0*/ 	.short	0x010a
        /*05e2*/ 	.byte	0x15
	.zero		1


	//   ....[26]....
        /*05e4*/ 	.word	0x00002b40
        /*05e8*/ 	.word	0x00000000
        /*05ec*/ 	.word	0x00000000
        /*05f0*/ 	.short	0x0101
        /*05f2*/ 	.byte	0x3f
	.zero		1


	//   ....[27]....
        /*05f4*/ 	.word	0x00003f70
        /*05f8*/ 	.word	0x000000ff
        /*05fc*/ 	.word	0x00028c00
        /*0600*/ 	.short	0x010a
        /*0602*/ 	.byte	0x2b
	.zero		1


	//   ....[28]....
        /*0604*/ 	.word	0x00003ff0
        /*0608*/ 	.word	0x00000007
        /*060c*/ 	.word	0x00028c30
        /*0610*/ 	.short	0x010a
        /*0612*/ 	.byte	0x3f
	.zero		1


	//   ....[29]....
        /*0614*/ 	.word	0x00004030
        /*0618*/ 	.word	0x00000007
        /*061c*/ 	.word	0x00028c30
        /*0620*/ 	.short	0x010a
        /*0622*/ 	.byte	0x3f
	.zero		1


	//   ....[30]....
        /*0624*/ 	.word	0x00004620
        /*0628*/ 	.word	0x00000003
        /*062c*/ 	.word	0x00000000
        /*0630*/ 	.short	0x0101
        /*0632*/ 	.byte	0x3f
	.zero		1


	//   ....[31]....
        /*0634*/ 	.word	0x000060d0
        /*0638*/ 	.word	0x00000007
        /*063c*/ 	.word	0x00028c50
        /*0640*/ 	.short	0x010a
        /*0642*/ 	.byte	0x3f
	.zero		1


	//   ....[32]....
        /*0644*/ 	.word	0x00006110
        /*0648*/ 	.word	0x00000007
        /*064c*/ 	.word	0x00028c50
        /*0650*/ 	.short	0x010a
        /*0652*/ 	.byte	0x3f
	.zero		1


	//   ....[33]....
        /*0654*/ 	.word	0x000063a0
        /*0658*/ 	.word	0x00000007
        /*065c*/ 	.word	0x00000000
        /*0660*/ 	.short	0x0101
        /*0662*/ 	.byte	0x3f
	.zero		1


	//   ....[34]....
        /*0664*/ 	.word	0x00006660
        /*0668*/ 	.word	0x000000ff
        /*066c*/ 	.word	0x00028c30
        /*0670*/ 	.short	0x010a
        /*0672*/ 	.byte	0x1c
	.zero		1


	//   ....[35]....
        /*0674*/ 	.word	0x000066a0
        /*0678*/ 	.word	0x000000ff
        /*067c*/ 	.word	0x00028c30
        /*0680*/ 	.short	0x010a
        /*0682*/ 	.byte	0x1c
	.zero		1


	//   ....[36]....
        /*0684*/ 	.word	0x00006b50
        /*0688*/ 	.word	0x0000000a
        /*068c*/ 	.word	0x00000000
        /*0690*/ 	.short	0x0101
        /*0692*/ 	.byte	0x3f
	.zero		1


	//   ....[37]....
        /*0694*/ 	.word	0x00008a10
        /*0698*/ 	.word	0x000000ff
        /*069c*/ 	.word	0x00028c50
        /*06a0*/ 	.short	0x010a
        /*06a2*/ 	.byte	0x1c
	.zero		1


	//   ....[38]....
        /*06a4*/ 	.word	0x00008a50
        /*06a8*/ 	.word	0x000000ff
        /*06ac*/ 	.word	0x00028c50
        /*06b0*/ 	.short	0x010a
        /*06b2*/ 	.byte	0x1c
	.zero		1


	//   ....[39]....
        /*06b4*/ 	.word	0x00008ce0
        /*06b8*/ 	.word	0x000000a8
        /*06bc*/ 	.word	0x00000000
        /*06c0*/ 	.short	0x0101
        /*06c2*/ 	.byte	0x3f
	.zero		1


	//   ....[40]....
        /*06c4*/ 	.word	0x000090c0
        /*06c8*/ 	.word	0x000000ff
        /*06cc*/ 	.word	0x00028c30
        /*06d0*/ 	.short	0x010a
        /*06d2*/ 	.byte	0x19
	.zero		1


	//   ....[41]....
        /*06d4*/ 	.word	0x00009100
        /*06d8*/ 	.word	0x000000ff
        /*06dc*/ 	.word	0x00028c30
        /*06e0*/ 	.short	0x010a
        /*06e2*/ 	.byte	0x19
	.zero		1


	//   ....[42]....
        /*06e4*/ 	.word	0x00009ee0
        /*06e8*/ 	.word	0x00000098
        /*06ec*/ 	.word	0x00000000
        /*06f0*/ 	.short	0x0101
        /*06f2*/ 	.byte	0x3f
	.zero		1


	//   ....[43]....
        /*06f4*/ 	.word	0x0000a9a0
        /*06f8*/ 	.word	0x000000ff
        /*06fc*/ 	.word	0x00028c50
        /*0700*/ 	.short	0x010a
        /*0702*/ 	.byte	0x19
	.zero		1


	//   ....[44]....
        /*0704*/ 	.word	0x0000a9e0
        /*0708*/ 	.word	0x000000ff
        /*070c*/ 	.word	0x00028c50
        /*0710*/ 	.short	0x010a
        /*0712*/ 	.byte	0x19
	.zero		1


	//   ....[45]....
        /*0714*/ 	.word	0x0000ac50
        /*0718*/ 	.word	0x000000ad
        /*071c*/ 	.word	0x00000000
        /*0720*/ 	.short	0x0101
        /*0722*/ 	.byte	0x3f
	.zero		1


	//   ....[46]....
        /*0724*/ 	.word	0x0000adc0
        /*0728*/ 	.word	0x000000ff
        /*072c*/ 	.word	0x00028c30
        /*0730*/ 	.short	0x010a
        /*0732*/ 	.byte	0x1b
	.zero		1


	//   ....[47]....
        /*0734*/ 	.word	0x0000ae00
        /*0738*/ 	.word	0x000000ff
        /*073c*/ 	.word	0x00028c30
        /*0740*/ 	.short	0x010a
        /*0742*/ 	.byte	0x1b
	.zero		1


	//   ....[48]....
        /*0744*/ 	.word	0x0000b280
        /*0748*/ 	.word	0x00000008
        /*074c*/ 	.word	0x00000000
        /*0750*/ 	.short	0x0101
        /*0752*/ 	.byte	0x3f
	.zero		1


	//   ....[49]....
        /*0754*/ 	.word	0x0000d150
        /*0758*/ 	.word	0x000000ff
        /*075c*/ 	.word	0x00028c50
        /*0760*/ 	.short	0x010a
        /*0762*/ 	.byte	0x1b
	.zero		1


	//   ....[50]....
        /*0764*/ 	.word	0x0000d190
        /*0768*/ 	.word	0x000000ff
        /*076c*/ 	.word	0x00028c50
        /*0770*/ 	.short	0x010a
        /*0772*/ 	.byte	0x1b
	.zero		1


	//   ....[51]....
        /*0774*/ 	.word	0x0000d420
        /*0778*/ 	.word	0x00000014
        /*077c*/ 	.word	0x00000000
        /*0780*/ 	.short	0x0101
        /*0782*/ 	.byte	0x3f
	.zero		1


	//   ....[52]....
        /*0784*/ 	.word	0x0000f8e0
        /*0788*/ 	.word	0x000000ff
        /*078c*/ 	.word	0x00000000
        /*0790*/ 	.short	0x0101
        /*0792*/ 	.byte	0x05
	.zero		1


	//   ....[53]....
        /*0794*/ 	.word	0x00011d40
        /*0798*/ 	.word	0x00000003
        /*079c*/ 	.word	0x00028c40
        /*07a0*/ 	.short	0x010a
        /*07a2*/ 	.byte	0x3f
	.zero		1


	//   ....[54]....
        /*07a4*/ 	.word	0x00012680
        /*07a8*/ 	.word	0x00000011
        /*07ac*/ 	.word	0x00028c00
        /*07b0*/ 	.short	0x0107
        /*07b2*/ 	.byte	0x3f
	.zero		1


	//   ....[55]....
        /*07b4*/ 	.word	0x00012770
        /*07b8*/ 	.word	0x00000011
        /*07bc*/ 	.word	0x00028c00
        /*07c0*/ 	.short	0x0101
        /*07c2*/ 	.byte	0x3f
	.zero		1


	//   ....[56]....
        /*07c4*/ 	.word	0x00012790
        /*07c8*/ 	.word	0x00000011
        /*07cc*/ 	.word	0x00028c20
        /*07d0*/ 	.short	0x010a
        /*07d2*/ 	.byte	0x3f
	.zero		1


	//   ....[57]....
        /*07d4*/ 	.word	0x00012870
        /*07d8*/ 	.word	0x00000000
        /*07dc*/ 	.word	0x00028c60
        /*07e0*/ 	.short	0x010a
        /*07e2*/ 	.byte	0x3f
	.zero		1


	//   ....[58]....
        /*07e4*/ 	.word	0x00013440
        /*07e8*/ 	.word	0x00000002
        /*07ec*/ 	.word	0x00028c40
        /*07f0*/ 	.short	0x010a
        /*07f2*/ 	.byte	0x3f
	.zero		1


	//   ....[59]....
        /*07f4*/ 	.word	0x00013680
        /*07f8*/ 	.word	0x00000002
        /*07fc*/ 	.word	0x00028c60
        /*0800*/ 	.short	0x010a
        /*0802*/ 	.byte	0x3f
	.zero		1


	//   ....[60]....
        /*0804*/ 	.word	0x00014220
        /*0808*/ 	.word	0x00000004
        /*080c*/ 	.word	0x00028c40
        /*0810*/ 	.short	0x010a
        /*0812*/ 	.byte	0x3f
	.zero		1


	//   ....[61]....
        /*0814*/ 	.word	0x00014460
        /*0818*/ 	.word	0x00000004
        /*081c*/ 	.word	0x00028c60
        /*0820*/ 	.short	0x010a
        /*0822*/ 	.byte	0x3f
	.zero		1


	//   ....[62]....
        /*0824*/ 	.word	0x00014f90
        /*0828*/ 	.word	0x00000004
        /*082c*/ 	.word	0x00028c40
        /*0830*/ 	.short	0x010a
        /*0832*/ 	.byte	0x3f
	.zero		1


	//   ....[63]....
        /*0834*/ 	.word	0x000151d0
        /*0838*/ 	.word	0x00000004
        /*083c*/ 	.word	0x00028c60
        /*0840*/ 	.short	0x010a
        /*0842*/ 	.byte	0x3f
	.zero		1


	//   ....[64]....
        /*0844*/ 	.word	0x00015f00
        /*0848*/ 	.word	0x00000000
        /*084c*/ 	.word	0x00028c20
        /*0850*/ 	.short	0x010a
        /*0852*/ 	.byte	0x3f
	.zero		1


	//   ....[65]....
        /*0854*/ 	.word	0x000160d0
        /*0858*/ 	.word	0x00000006
        /*085c*/ 	.word	0x00000000
        /*0860*/ 	.short	0x010a
        /*0862*/ 	.byte	0x3f
	.zero		1


	//   ....[66]....
        /*0864*/ 	.word	0x00016120
        /*0868*/ 	.word	0x00000003
        /*086c*/ 	.word	0x00000000
        /*0870*/ 	.short	0x010a
        /*0872*/ 	.byte	0x3f
	.zero		1


	//   ....[67]....
        /*0874*/ 	.word	0x00016180
        /*0878*/ 	.word	0x00000012
        /*087c*/ 	.word	0x00000000
        /*0880*/ 	.short	0x010a
        /*0882*/ 	.byte	0x3f
	.zero		1


	//   ....[68]....
        /*0884*/ 	.word	0x000161b0
        /*0888*/ 	.word	0x00000003
        /*088c*/ 	.word	0x00000000
        /*0890*/ 	.short	0x010a
        /*0892*/ 	.byte	0x3f
	.zero		1


	//   ....[69]....
        /*0894*/ 	.word	0x00016220
        /*0898*/ 	.word	0x00000003
        /*089c*/ 	.word	0x00028c50
        /*08a0*/ 	.short	0x010a
        /*08a2*/ 	.byte	0x3f
	.zero		1


	//   ....[70]....
        /*08a4*/ 	.word	0x00016280
        /*08a8*/ 	.word	0x00000003
        /*08ac*/ 	.word	0x00028c50
        /*08b0*/ 	.short	0x010a
        /*08b2*/ 	.byte	0x3f
	.zero		1


	//   ....[71]....
        /*08b4*/ 	.word	0x000162e0
        /*08b8*/ 	.word	0x00000003
        /*08bc*/ 	.word	0x00028c00
        /*08c0*/ 	.short	0x010a
        /*08c2*/ 	.byte	0x3f
	.zero		1


	//   ....[72]....
        /*08c4*/ 	.word	0x00016330
        /*08c8*/ 	.word	0x00000007
        /*08cc*/ 	.word	0x00028c30
        /*08d0*/ 	.short	0x010a
        /*08d2*/ 	.byte	0x3f
	.zero		1


	//   ....[73]....
        /*08d4*/ 	.word	0x00016380
        /*08d8*/ 	.word	0x00000007
        /*08dc*/ 	.word	0x00028c50
        /*08e0*/ 	.short	0x010a
        /*08e2*/ 	.byte	0x3f
	.zero		1


	//   ....[74]....
        /*08e4*/ 	.word	0x000163e0
        /*08e8*/ 	.word	0x0000000a
        /*08ec*/ 	.word	0x00028c30
        /*08f0*/ 	.short	0x010a
        /*08f2*/ 	.byte	0x3f
	.zero		1


	//   ....[75]....
        /*08f4*/ 	.word	0x00016430
        /*08f8*/ 	.word	0x000000a8
        /*08fc*/ 	.word	0x00028c50
        /*0900*/ 	.short	0x010a
        /*0902*/ 	.byte	0x3f
	.zero		1


	//   ....[76]....
        /*0904*/ 	.word	0x00016490
        /*0908*/ 	.word	0x00000005
        /*090c*/ 	.word	0x00028c30
        /*0910*/ 	.short	0x010a
        /*0912*/ 	.byte	0x3f
	.zero		1


	//   ....[77]....
        /*0914*/ 	.word	0x000164e0
        /*0918*/ 	.word	0x000000ad
        /*091c*/ 	.word	0x00028c50
        /*0920*/ 	.short	0x010a
        /*0922*/ 	.byte	0x3f
	.zero		1


	//   ....[78]....
        /*0924*/ 	.word	0x00016540
        /*0928*/ 	.word	0x00000006
        /*092c*/ 	.word	0x00028c30
        /*0930*/ 	.short	0x010a
        /*0932*/ 	.byte	0x3f
	.zero		1


	//   ....[79]....
        /*0934*/ 	.word	0x00016590
        /*0938*/ 	.word	0x00000014
        /*093c*/ 	.word	0x00028c50
        /*0940*/ 	.short	0x010a
        /*0942*/ 	.byte	0x3f
	.zero		1


	//   ....[80]....
        /*0944*/ 	.word	0x000166e0
        /*0948*/ 	.word	0x00000003
        /*094c*/ 	.word	0x00028c40
        /*0950*/ 	.short	0x010a
        /*0952*/ 	.byte	0x3f
	.zero		1


	//   ....[81]....
        /*0954*/ 	.word	0x00016c20
        /*0958*/ 	.word	0x00000011
        /*095c*/ 	.word	0x00028c20
        /*0960*/ 	.short	0x010a
        /*0962*/ 	.byte	0x3f
	.zero		1


	//   ....[82]....
        /*0964*/ 	.word	0x00016c70
        /*0968*/ 	.word	0x00000000
        /*096c*/ 	.word	0x00028c60
        /*0970*/ 	.short	0x010a
        /*0972*/ 	.byte	0x3f
	.zero		1


	//   ....[83]....
        /*0974*/ 	.word	0x00016cc0
        /*0978*/ 	.word	0x00000002
        /*097c*/ 	.word	0x00028c40
        /*0980*/ 	.short	0x010a
        /*0982*/ 	.byte	0x3f
	.zero		1


	//   ....[84]....
        /*0984*/ 	.word	0x00016d10
        /*0988*/ 	.word	0x00000002
        /*098c*/ 	.word	0x00028c60
        /*0990*/ 	.short	0x010a
        /*0992*/ 	.byte	0x3f
	.zero		1


	//   ....[85]....
        /*0994*/ 	.word	0x00016d60
        /*0998*/ 	.word	0x00000004
        /*099c*/ 	.word	0x00028c40
        /*09a0*/ 	.short	0x010a
        /*09a2*/ 	.byte	0x3f
	.zero		1


	//   ....[86]....
        /*09a4*/ 	.word	0x00016db0
        /*09a8*/ 	.word	0x00000004
        /*09ac*/ 	.word	0x00028c60
        /*09b0*/ 	.short	0x010a
        /*09b2*/ 	.byte	0x3f
	.zero		1


	//   ....[87]....
        /*09b4*/ 	.word	0x00016e00
        /*09b8*/ 	.word	0x00000004
        /*09bc*/ 	.word	0x00028c40
        /*09c0*/ 	.short	0x010a
        /*09c2*/ 	.byte	0x3f
	.zero		1


	//   ....[88]....
        /*09c4*/ 	.word	0x00016e50
        /*09c8*/ 	.word	0x00000004
        /*09cc*/ 	.word	0x00028c60
        /*09d0*/ 	.short	0x010a
        /*09d2*/ 	.byte	0x3f
	.zero		1


	//   ....[89]....
        /*09d4*/ 	.word	0x00016f40
        /*09d8*/ 	.word	0x00000000
        /*09dc*/ 	.word	0x00028c20
        /*09e0*/ 	.short	0x010a
        /*09e2*/ 	.byte	0x3f
	.zero		1


	//   ....[90]....
        /*09e4*/ 	.word	0x000170e0
        /*09e8*/ 	.word	0x00000006
        /*09ec*/ 	.word	0x00000000
        /*09f0*/ 	.short	0x010a
        /*09f2*/ 	.byte	0x3f
	.zero		1


	//   ....[91]....
        /*09f4*/ 	.word	0x00017130
        /*09f8*/ 	.word	0x00000003
        /*09fc*/ 	.word	0x00000000
        /*0a00*/ 	.short	0x010a
        /*0a02*/ 	.byte	0x3f
	.zero		1


	//   ....[92]....
        /*0a04*/ 	.word	0x00017180
        /*0a08*/ 	.word	0x00000012
        /*0a0c*/ 	.word	0x00000000
        /*0a10*/ 	.short	0x010a
        /*0a12*/ 	.byte	0x3f
	.zero		1


	//----- nvinfo : EIATTR_NUM_MBARRIERS
	.align		4
.L_809:
        /*0a14*/ 	.byte	0x03, 0x38
        /*0a16*/ 	.short	0x0016


	//----- nvinfo : EIATTR_EXIT_INSTR_OFFSETS
	.align		4
        /*0a18*/ 	.byte	0x04, 0x1c
        /*0a1a*/ 	.short	(.L_811 - .L_810)


	//   ....[0]....
.L_810:
        /*0a1c*/ 	.word	0x00000a00


	//   ....[1]....
        /*0a20*/ 	.word	0x000109f0


	//   ....[2]....
        /*0a24*/ 	.word	0x00016200


	//----- nvinfo : EIATTR_MAX_THREADS
	.align		4
.L_811:
        /*0a28*/ 	.byte	0x04, 0x05
        /*0a2a*/ 	.short	(.L_813 - .L_812)
.L_812:
        /*0a2c*/ 	.word	0x00000180
        /*0a30*/ 	.word	0x00000001
        /*0a34*/ 	.word	0x00000001


	//----- nvinfo : EIATTR_CRS_STACK_SIZE
	.align		4
.L_813:
        /*0a38*/ 	.byte	0x04, 0x1e
        /*0a3a*/ 	.short	(.L_815 - .L_814)
.L_814:
        /*0a3c*/ 	.word	0x00000000


	//----- nvinfo : EIATTR_CBANK_PARAM_SIZE
	.align		4
.L_815:
        /*0a40*/ 	.byte	0x03, 0x19
        /*0a42*/ 	.short	0x0af0


	//----- nvinfo : EIATTR_PARAM_CBANK
	.align		4
        /*0a44*/ 	.byte	0x04, 0x0a
        /*0a46*/ 	.short	(.L_817 - .L_816)
	.align		4
.L_816:
        /*0a48*/ 	.word	index@(.nv.constant0._ZN7cutlass13device_kernelIN5flash11enable_sm90INS1_16FlashAttnFwdSm90INS1_25CollectiveMainloopFwdSm90ILi2EN4cute5tupleIJNS5_1CILi1EEES8_S8_EEENS6_IJNS7_ILi64EEESA_SA_EEELi512ENS_10bfloat16_tEfNS_4arch4Sm90ELb0ELb1ELb1ELb0ELb0ELb0ELb0ELb0ELb0ELb1ELb0ELb0EEENS1_21CollectiveEpilogueFwdINS6_IJSA_NS7_ILi512EEESA_EEES9_SC_SE_Li256ELb0ELb1ELb0ELb0EEENS1_30DynamicPersistentTileSchedulerILi256ELi128ELb0ELb1ELb1EEEEEEEEEvNT_6ParamsE)
        /*0a4c*/ 	.short	0x0210
        /*0a4e*/ 	.short	0x0af0


	//----- nvinfo : EIATTR_SW_WAR
	.align		4
.L_817:
        /*0a50*/ 	.byte	0x04, 0x36
        /*0a52*/ 	.short	(.L_819 - .L_818)
.L_818:
        /*0a54*/ 	.word	0x00000008
.L_819:


//--------------------- .nv.info._ZN7cutlass13device_kernelIN5flash11enable_sm90INS1_16FlashAttnFwdSm90INS1_25CollectiveMainloopFwdSm90ILi2EN4cute5tupleIJNS5_1CILi1EEES8_S8_EEENS6_IJNS7_ILi64EEESA_SA_EEELi512ENS_10bfloat16_tEfNS_4arch4Sm90ELb0ELb1ELb1ELb0ELb0ELb0ELb1ELb0ELb0ELb1ELb0ELb0EEENS1_21CollectiveEpilogueFwdINS6_IJSA_NS7_ILi512EEESA_EEES9_SC_SE_Li256ELb0ELb1ELb0ELb0EEENS1_30DynamicPersistentTileSchedulerILi256ELi128ELb0ELb1ELb1EEEEEEEEEvNT_6ParamsE --------------------------
	.section	.nv.info._ZN7cutlass13device_kernelIN5flash11enable_sm90INS1_16FlashAttnFwdSm90INS1_25CollectiveMainloopFwdSm90ILi2EN4cute5tupleIJNS5_1CILi1EEES8_S8_EEENS6_IJNS7_ILi64EEESA_SA_EEELi512ENS_10bfloat16_tEfNS_4arch4Sm90ELb0ELb1ELb1ELb0ELb0ELb0ELb1ELb0ELb0ELb1ELb0ELb0EEENS1_21CollectiveEpilogueFwdINS6_IJSA_NS7_ILi512EEESA_EEES9_SC_SE_Li256ELb0ELb1ELb0ELb0EEENS1_30DynamicPersistentTileSchedulerILi256ELi128ELb0ELb1ELb1EEEEEEEEEvNT_6ParamsE,"",@"SHT_CUDA_INFO"
	.sectionflags	@""
	.align	4


	//----- nvinfo : EIATTR_CUDA_API_VERSION
	.align		4
        /*0000*/ 	.byte	0x04, 0x37
        /*0002*/ 	.short	(.L_821 - .L_820)
.L_820:
        /*0004*/ 	.word	0x00000082


	//----- nvinfo : EIATTR_KPARAM_INFO
	.align		4
.L_821:
        /*0008*/ 	.byte	0x04, 0x17
        /*000a*/ 	.short	(.L_823 - .L_822)
.L_822:
        /*000c*/ 	.word	0x00000000
        /*0010*/ 	.short	0x0000
        /*0012*/ 	.short	0x0070
        /*0014*/ 	.byte	0x00, 0xf0, 0x01, 0x2e


	//----- nvinfo : EIATTR_SPARSE_MMA_MASK
	.align		4
.L_823:
        /*0018*/ 	.byte	0x03, 0x50
        /*001a*/ 	.short	0x0000


	//----- nvinfo : EIATTR_MAXREG_COUNT
	.align		4
        /*001c*/ 	.byte	0x03, 0x1b
        /*001e*/ 	.short	0x00a8


	//----- nvinfo : EIATTR_NUM_BARRIERS
	.align		4
        /*0020*/ 	.byte	0x02, 0x4c
        /*0022*/ 	.byte	0x10
	.zero		1


	//----- nvinfo : EIATTR_EXTERNS
	.align		4
        /*0024*/ 	.byte	0x04, 0x0f
        /*0026*/ 	.short	(.L_825 - .L_824)


	//   ....[0]....
	.align		4
.L_824:
        /*0028*/ 	.word	index@(__assertfail)


	//----- nvinfo : EIATTR_ANNOTATIONS
	.align		4
.L_825:
        /*002c*/ 	.byte	0x04, 0x55
        /*002e*/ 	.short	(.L_827 - .L_826)


	//   ....[0]....
.L_826:
        /* <DEDUP_REMOVED lines=35> */


	//----- nvinfo : EIATTR_MERCURY_ISA_VERSION
	.align		4
.L_827:
        /*0250*/ 	.byte	0x03, 0x5f
        /*0252*/ 	.short	0x0101


	//----- nvinfo : EIATTR_INT_WARP_WIDE_INSTR_OFFSETS
	.align		4
        /*0254*/ 	.byte	0x04, 0x31
        /*0256*/ 	.short	(.L_829 - .L_828)


	//   ....[0]....
.L_828:
        /*0258*/ 	.word	0x00000160


	//   ....[1]....
        /*025c*/ 	.word	0x00000200


	//   ....[2]....
        /*0260*/ 	.word	0x00000210


	//   ....[3]....
        /*0264*/ 	.word	0x00000280


	//   ....[4]....
        /*0268*/ 	.word	0x0002af60


	//   ....[5]....
        /*026c*/ 	.word	0x0002aff0


	//   ....[6]....
        /*0270*/ 	.word	0x00030660


	//   ....[7]....
        /*0274*/ 	.word	0x000306f0


	//----- nvinfo : EIATTR_COOP_GROUP_MASK_REGIDS
	.align		4
.L_829:
        /*0278*/ 	.byte	0x04, 0x29
        /*027a*/ 	.short	(.L_831 - .L_830)


	//   ....[0]....
.L_830:
        /*027c*/ 	.word	0xffffffff


	//   ....[1]....
        /*0280*/ 	.word	0xffffffff


	//   ....[2]....
        /*0284*/ 	.word	0xffffffff


	//   ....[3]....
        /*0288*/ 	.word	0xffffffff


	//   ....[4]....
        /*028c*/ 	.word	0xffffffff


	//   ....[5]....
        /*0290*/ 	.word	0xffffffff


	//   ....[6]....
        /*0294*/ 	.word	0xffffffff


	//   ....[7]....
        /*0298*/ 	.word	0xffffffff


	//   ....[8]....
        /*029c*/ 	.word	0xffffffff


	//   ....[9]....
        /*02a0*/ 	.word	0xffffffff


	//   ....[10]....
        /*02a4*/ 	.word	0xffffffff


	//   ....[11]....
        /*02a8*/ 	.word	0xffffffff


	//   ....[12]....
        /*02ac*/ 	.word	0xffffffff


	//   ....[13]....
        /*02b0*/ 	.word	0xffffffff


	//   ....[14]....
        /*02b4*/ 	.word	0xffffffff


	//   ....[15]....
        /*02b8*/ 	.word	0xffffffff


	//   ....[16]....
        /*02bc*/ 	.word	0xffffffff


	//   ....[17]....
        /*02c0*/ 	.word	0xffffffff


	//   ....[18]....
        /*02c4*/ 	.word	0xffffffff


	//   ....[19]....
        /*02c8*/ 	.word	0xffffffff


	//   ....[20]....
        /*02cc*/ 	.word	0xffffffff


	//   ....[21]....
        /*02d0*/ 	.word	0xffffffff


	//   ....[22]....
        /*02d4*/ 	.word	0xffffffff


	//   ....[23]....
        /*02d8*/ 	.word	0xffffffff


	//   ....[24]....
        /*02dc*/ 	.word	0xffffffff


	//   ....[25]....
        /*02e0*/ 	.word	0xffffffff


	//   ....[26]....
        /*02e4*/ 	.word	0xffffffff


	//   ....[27]....
        /*02e8*/ 	.word	0xffffffff


	//   ....[28]....
        /*02ec*/ 	.word	0xffffffff


	//   ....[29]....
        /*02f0*/ 	.word	0xffffffff


	//   ....[30]....
        /*02f4*/ 	.word	0xffffffff


	//   ....[31]....
        /*02f8*/ 	.word	0xffffffff


	//   ....[32]....
        /*02fc*/ 	.word	0xffffffff


	//   ....[33]....
        /*0300*/ 	.word	0xffffffff


	//   ....[34]....
        /*0304*/ 	.word	0xffffffff


	//   ....[35]....
        /*0308*/ 	.word	0xffffffff


	//   ....[36]....
        /*030c*/ 	.word	0xffffffff


	//   ....[37]....
        /*0310*/ 	.word	0xffffffff


	//   ....[38]....
        /*0314*/ 	.word	0xffffffff


	//   ....[39]....
        /*0318*/ 	.word	0xffffffff


	//   ....[40]....
        /*031c*/ 	.word	0xffffffff


	//   ....[41]....
        /*0320*/ 	.word	0xffffffff


	//   ....[42]....
        /*0324*/ 	.word	0xffffffff


	//   ....[43]....
        /*0328*/ 	.word	0xffffffff


	//   ....[44]....
        /*032c*/ 	.word	0xffffffff


	//   ....[45]....
        /*0330*/ 	.word	0xffffffff


	//   ....[46]....
        /*0334*/ 	.word	0xffffffff


	//   ....[47]....
        /*0338*/ 	.word	0xffffffff


	//   ....[48]....
        /*033c*/ 	.word	0xffffffff


	//   ....[49]....
        /*0340*/ 	.word	0xffffffff


	//   ....[50]....
        /*0344*/ 	.word	0xffffffff


	//   ....[51]....
        /*0348*/ 	.word	0xffffffff


	//   ....[52]....
        /*034c*/ 	.word	0xffffffff


	//   ....[53]....
        /*0350*/ 	.word	0xffffffff


	//   ....[54]....
        /*0354*/ 	.word	0xffffffff


	//   ....[55]....
        /*0358*/ 	.word	0xffffffff


	//   ....[56]....
        /*035c*/ 	.word	0xffffffff


	//   ....[57]....
        /*0360*/ 	.word	0xffffffff


	//   ....[58]....
        /*0364*/ 	.word	0xffffffff


	//   ....[59]....
        /*0368*/ 	.word	0xffffffff


	//   ....[60]....
        /*036c*/ 	.word	0xffffffff


	//   ....[61]....
        /*0370*/ 	.word	0xffffffff


	//   ....[62]....
        /*0374*/ 	.word	0xffffffff


	//   ....[63]....
        /*0378*/ 	.word	0xffffffff


	//   ....[64]....
        /*037c*/ 	.word	0xffffffff


	//   ....[65]....
        /*0380*/ 	.word	0xffffffff


	//   ....[66]....
        /*0384*/ 	.word	0xffffffff


	//   ....[67]....
        /*0388*/ 	.word	0xffffffff


	//   ....[68]....
        /*038c*/ 	.word	0x0500000f


	//   ....[69]....
        /*0390*/ 	.word	0x0500000f


	//   ....[70]....
        /*0394*/ 	.word	0x0500000f


	//   ....[71]....
        /*0398*/ 	.word	0x0500000f


	//   ....[72]....
        /*039c*/ 	.word	0x0500000f


	//   ....[73]....
        /*03a0*/ 	.word	0x0500000f


	//   ....[74]....
        /*03a4*/ 	.word	0x0500000f


	//   ....[75]....
        /*03a8*/ 	.word	0x0500000f


	//   ....[76]....
        /*03ac*/ 	.word	0x0500000f


	//   ....[77]....
        /*03b0*/ 	.word	0x0500000f


	//   ....[78]....
        /*03b4*/ 	.word	0x0500000f


	//   ....[79]....
        /*03b8*/ 	.word	0x0500000f


	//   ....[80]....
        /*03bc*/ 	.word	0x0500000f


	//   ....[81]....
        /*03c0*/ 	.word	0x0500000f


	//   ....[82]....
        /*03c4*/ 	.word	0x0500000f


	//   ....[83]....
        /*03c8*/ 	.word	0x0500000f


	//   ....[84]....
        /*03cc*/ 	.word	0x0500000f


	//   ....[85]....
        /*03d0*/ 	.word	0x0500000f


	//   ....[86]....
        /*03d4*/ 	.word	0x0500000f


	//   ....[87]....
        /*03d8*/ 	.word	0xffffffff


	//   ....[88]....
        /*03dc*/ 	.word	0xffffffff


	//   ....[89]....
        /*03e0*/ 	.word	0xffffffff


	//   ....[90]....
        /*03e4*/ 	.word	0xffffffff


	//   ....[91]....
        /*03e8*/ 	.word	0xffffffff


	//   ....[92]....
        /*03ec*/ 	.word	0xffffffff


	//   ....[93]....
        /*03f0*/ 	.word	0xffffffff


	//   ....[94]....
        /*03f4*/ 	.word	0xffffffff


	//----- nvinfo : EIATTR_COOP_GROUP_INSTR_OFFSETS
	.align		4
.L_831:
        /*03f8*/ 	.byte	0x04, 0x28
        /*03fa*/ 	.short	(.L_833 - .L_832)


	//   ....[0]....
.L_832:
        /*03fc*/ 	.word	0x00000070


	//   ....[1]....
        /*0400*/ 	.word	0x00000170


	//   ....[2]....
        /*0404*/ 	.word	0x00000220


	//   ....[3]....
        /*0408*/ 	.word	0x000003c0


	//   ....[4]....
        /*040c*/ 	.word	0x00000520


	//   ....[5]....
        /*0410*/ 	.word	0x00000640


	//   ....[6]....
        /*0414*/ 	.word	0x000007a0


	//   ....[7]....
        /*0418*/ 	.word	0x000025f0


	//   ....[8]....
        /*041c*/ 	.word	0x0000a1b0


	//   ....[9]....
        /*0420*/ 	.word	0x0000c1f0


	//   ....[10]....
        /*0424*/ 	.word	0x0000d5a0


	//   ....[11]....
        /*0428*/ 	.word	0x0000dad0


	//   ....[12]....
        /*042c*/ 	.word	0x0000e610


	//   ....[13]....
        /*0430*/ 	.word	0x0000e9f0


	//   ....[14]....
        /*0434*/ 	.word	0x0000ed90


	//   ....[15]....
        /*0438*/ 	.word	0x0000edb0


	//   ....[16]....
        /*043c*/ 	.word	0x00011a20


	//   ....[17]....
        /*0440*/ 	.word	0x000135b0


	//   ....[18]....
        /*0444*/ 	.word	0x00014960


	//   ....[19]....
        /*0448*/ 	.word	0x00014ae0


	//   ....[20]....
        /*044c*/ 	.word	0x00014c10


	//   ....[21]....
        /*0450*/ 	.word	0x00014c30


	//   ....[22]....
        /*0454*/ 	.word	0x0001b970


	//   ....[23]....
        /*0458*/ 	.word	0x0001cfd0


	//   ....[24]....
        /*045c*/ 	.word	0x0001e330


	//   ....[25]....
        /*0460*/ 	.word	0x0001e870


	//   ....[26]....
        /*0464*/ 	.word	0x0001f400


	//   ....[27]....
        /*0468*/ 	.word	0x0001f490


	//   ....[28]....
        /*046c*/ 	.word	0x0001f590


	//   ....[29]....
        /*0470*/ 	.word	0x0001f5b0


	//   ....[30]....
        /*0474*/ 	.word	0x00026380


	//   ....[31]....
        /*0478*/ 	.word	0x000264b0


	//   ....[32]....
        /*047c*/ 	.word	0x000264d0


	//   ....[33]....
        /*0480*/ 	.word	0x00026510


	//   ....[34]....
        /*0484*/ 	.word	0x00026530


	//   ....[35]....
        /*0488*/ 	.word	0x00027fb0


	//   ....[36]....
        /*048c*/ 	.word	0x00028bb0


	//   ....[37]....
        /*0490*/ 	.word	0x00028be0


	//   ....[38]....
        /*0494*/ 	.word	0x00028c20


	//   ....[39]....
        /*0498*/ 	.word	0x00028c30


	//   ....[40]....
        /*049c*/ 	.word	0x00029260


	//   ....[41]....
        /*04a0*/ 	.word	0x00029290


	//   ....[42]....
        /*04a4*/ 	.word	0x000294e0


	//   ....[43]....
        /*04a8*/ 	.word	0x00029500


	//   ....[44]....
        /*04ac*/ 	.word	0x00029ea0


	//   ....[45]....
        /*04b0*/ 	.word	0x00029ef0


	//   ....[46]....
        /*04b4*/ 	.word	0x0002a130


	//   ....[47]....
        /*04b8*/ 	.word	0x0002a150


	//   ....[48]....
        /*04bc*/ 	.word	0x0002a440


	//   ....[49]....
        /*04c0*/ 	.word	0x0002b560


	//   ....[50]....
        /*04c4*/ 	.word	0x0002bea0


	//   ....[51]....
        /*04c8*/ 	.word	0x0002bed0


	//   ....[52]....
        /*04cc*/ 	.word	0x0002bfd0


	//   ....[53]....
        /*04d0*/ 	.word	0x0002bfe0


	//   ....[54]....
        /*04d4*/ 	.word	0x0002c060


	//   ....[55]....
        /*04d8*/ 	.word	0x0002c070


	//   ....[56]....
        /*04dc*/ 	.word	0x0002c080


	//   ....[57]....
        /*04e0*/ 	.word	0x0002c090


	//   ....[58]....
        /*04e4*/ 	.word	0x0002ca80


	//   ....[59]....
        /*04e8*/ 	.word	0x0002cac0


	//   ....[60]....
        /*04ec*/ 	.word	0x0002cae0


	//   ....[61]....
        /*04f0*/ 	.word	0x0002cc20


	//   ....[62]....
        /*04f4*/ 	.word	0x0002cde0


	//   ....[63]....
        /*04f8*/ 	.word	0x0002cdf0


	//   ....[64]....
        /*04fc*/ 	.word	0x0002cf40


	//   ....[65]....
        /*0500*/ 	.word	0x0002cf50


	//   ....[66]....
        /*0504*/ 	.word	0x00030840


	//   ....[67]....
        /*0508*/ 	.word	0x00030a30


	//   ....[68]....
        /*050c*/ 	.word	0x00030f40


	//   ....[69]....
        /*0510*/ 	.word	0x000310a0


	//   ....[70]....
        /*0514*/ 	.word	0x00031120


	//   ....[71]....
        /*0518*/ 	.word	0x000311d0


	//   ....[72]....
        /*051c*/ 	.word	0x000312c0


	//   ....[73]....
        /*0520*/ 	.word	0x00031320


	//   ....[74]....
        /*0524*/ 	.word	0x00031410


	//   ....[75]....
        /*0528*/ 	.word	0x00031470


	//   ....[76]....
        /*052c*/ 	.word	0x00031510


	//   ....[77]....
        /*0530*/ 	.word	0x000315f0


	//   ....[78]....
        /*0534*/ 	.word	0x000316a0


	//   ....[79]....
        /*0538*/ 	.word	0x00031980


	//   ....[80]....
        /*053c*/ 	.word	0x000319d0


	//   ....[81]....
        /*0540*/ 	.word	0x00031b10


	//   ....[82]....
        /*0544*/ 	.word	0x00031c20


	//   ....[83]....
        /*0548*/ 	.word	0x00031e50


	//   ....[84]....
        /*054c*/ 	.word	0x00031ea0


	//   ....[85]....
        /*0550*/ 	.word	0x000321c0


	//   ....[86]....
        /*0554*/ 	.word	0x000322e0


	//   ....[87]....
        /*0558*/ 	.word	0x000342e0


	//   ....[88]....
        /*055c*/ 	.word	0x00035b00


	//   ....[89]....
        /*0560*/ 	.word	0x000360d0


	//   ....[90]....
        /*0564*/ 	.word	0x00036e50


	//   ....[91]....
        /*0568*/ 	.word	0x00036ea0


	//   ....[92]....
        /*056c*/ 	.word	0x00036f00


	//   ....[93]....
        /*0570*/ 	.word	0x00036f20


	//   ....[94]....
        /*0574*/ 	.word	0x00044060


	//----- nvinfo : EIATTR_REG_RECONFIG
	.align		4
.L_833:
        /*0578*/ 	.byte	0x01, 0x54
	.zero		2


	//----- nvinfo : EIATTR_SYSCALL_OFFSETS
	.align		4
        /*057c*/ 	.byte	0x04, 0x46
        /*057e*/ 	.short	(.L_835 - .L_834)


	//   ....[0]....
.L_834:
        /*0580*/ 	.word	0x0000a6d0


	//   ....[1]....
        /*0584*/ 	.word	0x0002b160


	//   ....[2]....
        /*0588*/ 	.word	0x0002b2b0


	//   ....[3]....
        /*058c*/ 	.word	0x0002b3a0


	//   ....[4]....
        /*0590*/ 	.word	0x0002bb00


	//   ....[5]....
        /*0594*/ 	.word	0x0002c3e0


	//----- nvinfo : EIATTR_MBARRIER_INSTR_OFFSETS
	.align		4
.L_835:
        /*0598*/ 	.byte	0x04, 0x39
        /*059a*/ 	.short	(.L_837 - .L_836)


	//   ....[0]....
.L_836:
        /*059c*/ 	.word	0x000002a0
        /*05a0*/ 	.word	0x000000ff
        /*05a4*/ 	.word	0x00038800
        /*05a8*/ 	.short	0x0100
        /*05aa*/ 	.byte	0x08
	.zero		1


	//   ....[1]....
        /*05ac*/ 	.word	0x000002b0
        /*05b0*/ 	.word	0x000000ff
        /*05b4*/ 	.word	0x00038810
        /*05b8*/ 	.short	0x0100
        /*05ba*/ 	.byte	0x08
	.zero		1


	//   ....[2]....
        /*05bc*/ 	.word	0x000002c0
        /*05c0*/ 	.word	0x000000ff
        /*05c4*/ 	.word	0x00038820
        /*05c8*/ 	.short	0x0100
        /*05ca*/ 	.byte	0x08
	.zero		1


	//   ....[3]....
        /*05cc*/ 	.word	0x00000370
        /*05d0*/ 	.word	0x000000ff
        /*05d4*/ 	.word	0x00038830
        /*05d8*/ 	.short	0x0100
        /*05da*/ 	.byte	0x06
	.zero		1


	//   ....[4]....
        /*05dc*/ 	.word	0x00000380
        /*05e0*/ 	.word	0x000000ff
        /*05e4*/ 	.word	0x00038840
        /*05e8*/ 	.short	0x0100
        /*05ea*/ 	.byte	0x06
	.zero		1


	//   ....[5]....
        /*05ec*/ 	.word	0x00000390
        /*05f0*/ 	.word	0x000000ff
        /*05f4*/ 	.word	0x00038838
        /*05f8*/ 	.short	0x0100
        /*05fa*/ 	.byte	0x06
	.zero		1


	//   ....[6]....
        /*05fc*/ 	.word	0x000003a0
        /*0600*/ 	.word	0x000000ff
        /*0604*/ 	.word	0x00038848
        /*0608*/ 	.short	0x0100
        /*060a*/ 	.byte	0x06
	.zero		1


	//   ....[7]....
        /*060c*/ 	.word	0x000004d0
        /*0610*/ 	.word	0x000000ff
        /*0614*/ 	.word	0x00038850
        /*0618*/ 	.short	0x0100
        /*061a*/ 	.byte	0x08
	.zero		1


	//   ....[8]....
        /*061c*/ 	.word	0x000004e0
        /*0620*/ 	.word	0x000000ff
        /*0624*/ 	.word	0x00038860
        /*0628*/ 	.short	0x0100
        /*062a*/ 	.byte	0x08
	.zero		1


	//   ....[9]....
        /*062c*/ 	.word	0x000004f0
        /*0630*/ 	.word	0x000000ff
        /*0634*/ 	.word	0x00038858
        /*0638*/ 	.short	0x0100
        /*063a*/ 	.byte	0x08
	.zero		1


	//   ....[10]....
        /*063c*/ 	.word	0x00000500
        /*0640*/ 	.word	0x000000ff
        /*0644*/ 	.word	0x00038868
        /*0648*/ 	.short	0x0100
        /*064a*/ 	.byte	0x08
	.zero		1


	//   ....[11]....
        /*064c*/ 	.word	0x000005f0
        /*0650*/ 	.word	0x000000ff
        /*0654*/ 	.word	0x00038870
        /*0658*/ 	.short	0x0100
        /*065a*/ 	.byte	0x06
	.zero		1


	//   ....[12]....
        /*065c*/ 	.word	0x00000600
        /*0660*/ 	.word	0x000000ff
        /*0664*/ 	.word	0x00038880
        /*0668*/ 	.short	0x0100
        /*066a*/ 	.byte	0x06
	.zero		1


	//   ....[13]....
        /*066c*/ 	.word	0x00000610
        /*0670*/ 	.word	0x000000ff
        /*0674*/ 	.word	0x00038878
        /*0678*/ 	.short	0x0100
        /*067a*/ 	.byte	0x06
	.zero		1


	//   ....[14]....
        /*067c*/ 	.word	0x00000620
        /*0680*/ 	.word	0x000000ff
        /*0684*/ 	.word	0x00038888
        /*0688*/ 	.short	0x0100
        /*068a*/ 	.byte	0x06
	.zero		1


	//   ....[15]....
        /*068c*/ 	.word	0x00000750
        /*0690*/ 	.word	0x000000ff
        /*0694*/ 	.word	0x00038890
        /*0698*/ 	.short	0x0100
        /*069a*/ 	.byte	0x08
	.zero		1


	//   ....[16]....
        /*069c*/ 	.word	0x00000760
        /*06a0*/ 	.word	0x000000ff
        /*06a4*/ 	.word	0x000388a0
        /*06a8*/ 	.short	0x0100
        /*06aa*/ 	.byte	0x08
	.zero		1


	//   ....[17]....
        /*06ac*/ 	.word	0x00000770
        /*06b0*/ 	.word	0x000000ff
        /*06b4*/ 	.word	0x00038898
        /*06b8*/ 	.short	0x0100
        /*06ba*/ 	.byte	0x08
	.zero		1


	//   ....[18]....
        /*06bc*/ 	.word	0x00000780
        /*06c0*/ 	.word	0x000000ff
        /*06c4*/ 	.word	0x000388a8
        /*06c8*/ 	.short	0x0100
        /*06ca*/ 	.byte	0x08
	.zero		1


	//   ....[19]....
        /*06cc*/ 	.word	0x000008c0
        /*06d0*/ 	.word	0x000000ff
        /*06d4*/ 	.word	0x000388b0
        /*06d8*/ 	.short	0x0100
        /*06da*/ 	.byte	0x08
	.zero		1


	//   ....[20]....
        /*06dc*/ 	.word	0x000008d0
        /*06e0*/ 	.word	0x000000ff
        /*06e4*/ 	.word	0x000388c0
        /*06e8*/ 	.short	0x0100
        /*06ea*/ 	.byte	0x08
	.zero		1


	//   ....[21]....
        /*06ec*/ 	.word	0x000008e0
        /*06f0*/ 	.word	0x000000ff
        /*06f4*/ 	.word	0x000388b8
        /*06f8*/ 	.short	0x0100
        /*06fa*/ 	.byte	0x08
	.zero		1


	//   ....[22]....
        /*06fc*/ 	.word	0x000008f0
        /*0700*/ 	.word	0x000000ff
        /*0704*/ 	.word	0x000388c8
        /*0708*/ 	.short	0x0100
        /*070a*/ 	.byte	0x08
	.zero		1


	//   ....[23]....
        /*070c*/ 	.word	0x000049b0
        /*0710*/ 	.word	0x00000000
        /*0714*/ 	.word	0x00000000
        /*0718*/ 	.short	0x0101
        /*071a*/ 	.byte	0x3f
	.zero		1


	//   ....[24]....
        /*071c*/ 	.word	0x00008770
        /*0720*/ 	.word	0x00000000
        /*0724*/ 	.word	0x00000000
        /*0728*/ 	.short	0x0101
        /*072a*/ 	.byte	0x3f
	.zero		1


	//   ....[25]....
        /*072c*/ 	.word	0x0000ac40
        /*0730*/ 	.word	0x000000ff
        /*0734*/ 	.word	0x00038800
        /*0738*/ 	.short	0x010a
        /*073a*/ 	.byte	0x2c
	.zero		1


	//   ....[26]....
        /*073c*/ 	.word	0x0000b070
        /*0740*/ 	.word	0x0000000a
        /*0744*/ 	.word	0x00000000
        /*0748*/ 	.short	0x010a
        /*074a*/ 	.byte	0x3f
	.zero		1


	//   ....[27]....
        /*074c*/ 	.word	0x0000b0d0
        /*0750*/ 	.word	0x0000000a
        /*0754*/ 	.word	0x00000000
        /*0758*/ 	.short	0x010a
        /*075a*/ 	.byte	0x3f
	.zero		1


	//   ....[28]....
        /*075c*/ 	.word	0x0000b480
        /*0760*/ 	.word	0x000000ff
        /*0764*/ 	.word	0x00038810
        /*0768*/ 	.short	0x010a
        /*076a*/ 	.byte	0x2c
	.zero		1


	//   ....[29]....
        /*076c*/ 	.word	0x0000b580
        /*0770*/ 	.word	0x0000000a
        /*0774*/ 	.word	0x00000000
        /*0778*/ 	.short	0x010a
        /*077a*/ 	.byte	0x3f
	.zero		1


	//   ....[30]....
        /*077c*/ 	.word	0x0000b5e0
        /*0780*/ 	.word	0x0000000a
        /*0784*/ 	.word	0x00000000
        /*0788*/ 	.short	0x010a
        /*078a*/ 	.byte	0x3f
	.zero		1


	//   ....[31]....
        /*078c*/ 	.word	0x0000d160
        /*0790*/ 	.word	0x0000000a
        /*0794*/ 	.word	0x00000000
        /*0798*/ 	.short	0x0101
        /*079a*/ 	.byte	0x3f
	.zero		1


	//   ....[32]....
        /*079c*/ 	.word	0x00011a90
        /*07a0*/ 	.word	0x00000000
        /*07a4*/ 	.word	0x00000000
        /*07a8*/ 	.short	0x0101
        /*07aa*/ 	.byte	0x3f
	.zero		1


	//   ....[33]....
        /*07ac*/ 	.word	0x000121b0
        /*07b0*/ 	.word	0x00000009
        /*07b4*/ 	.word	0x00000000
        /*07b8*/ 	.short	0x010a
        /*07ba*/ 	.byte	0x3f
	.zero		1


	//   ....[34]....
        /*07bc*/ 	.word	0x000122b0
        /*07c0*/ 	.word	0x00000008
        /*07c4*/ 	.word	0x00000000
        /*07c8*/ 	.short	0x010a
        /*07ca*/ 	.byte	0x3f
	.zero		1


	//   ....[35]....
        /*07cc*/ 	.word	0x00012710
        /*07d0*/ 	.word	0x00000015
        /*07d4*/ 	.word	0x00000000
        /*07d8*/ 	.short	0x010a
        /*07da*/ 	.byte	0x3f
	.zero		1


	//   ....[36]....
        /*07dc*/ 	.word	0x00012810
        /*07e0*/ 	.word	0x00000008
        /*07e4*/ 	.word	0x00000000
        /*07e8*/ 	.short	0x010a
        /*07ea*/ 	.byte	0x3f
	.zero		1


	//   ....[37]....
        /*07ec*/ 	.word	0x00014520
        /*07f0*/ 	.word	0x00000038
        /*07f4*/ 	.word	0x00000000
        /*07f8*/ 	.short	0x0101
        /*07fa*/ 	.byte	0x3f
	.zero		1


	//   ....[38]....
        /*07fc*/ 	.word	0x0001b9f0
        /*0800*/ 	.word	0x00000005
        /*0804*/ 	.word	0x00000000
        /*0808*/ 	.short	0x0101
        /*080a*/ 	.byte	0x3f
	.zero		1


	//   ....[39]....
        /*080c*/ 	.word	0x0001bbd0
        /*0810*/ 	.word	0x00000007
        /*0814*/ 	.word	0x00000000
        /*0818*/ 	.short	0x010a
        /*081a*/ 	.byte	0x3f
	.zero		1


	//   ....[40]....
        /*081c*/ 	.word	0x0001bcd0
        /*0820*/ 	.word	0x00000006
        /*0824*/ 	.word	0x00000000
        /*0828*/ 	.short	0x010a
        /*082a*/ 	.byte	0x3f
	.zero		1


	//   ....[41]....
        /*082c*/ 	.word	0x0001c130
        /*0830*/ 	.word	0x0000000c
        /*0834*/ 	.word	0x00000000
        /*0838*/ 	.short	0x010a
        /*083a*/ 	.byte	0x3f
	.zero		1


	//   ....[42]....
        /*083c*/ 	.word	0x0001c230
        /*0840*/ 	.word	0x00000006
        /*0844*/ 	.word	0x00000000
        /*0848*/ 	.short	0x010a
        /*084a*/ 	.byte	0x3f
	.zero		1


	//   ....[43]....
        /*084c*/ 	.word	0x0001df40
        /*0850*/ 	.word	0x0000000c
        /*0854*/ 	.word	0x00000000
        /*0858*/ 	.short	0x0101
        /*085a*/ 	.byte	0x3f
	.zero		1


	//   ....[44]....
        /*085c*/ 	.word	0x00026400
        /*0860*/ 	.word	0x00000006
        /*0864*/ 	.word	0x00000000
        /*0868*/ 	.short	0x0101
        /*086a*/ 	.byte	0x3f
	.zero		1


	//   ....[45]....
        /*086c*/ 	.word	0x00029280
        /*0870*/ 	.word	0x000000ff
        /*0874*/ 	.word	0x00000000
        /*0878*/ 	.short	0x0101
        /*087a*/ 	.byte	0x05
	.zero		1


	//   ....[46]....
        /*087c*/ 	.word	0x0002b790
        /*0880*/ 	.word	0x00000000
        /*0884*/ 	.word	0x00038840
        /*0888*/ 	.short	0x010a
        /*088a*/ 	.byte	0x3f
	.zero		1


	//   ....[47]....
        /*088c*/ 	.word	0x0002c1b0
        /*0890*/ 	.word	0x00000011
        /*0894*/ 	.word	0x00038800
        /*0898*/ 	.short	0x0107
        /*089a*/ 	.byte	0x3f
	.zero		1


	//   ....[48]....
        /*089c*/ 	.word	0x0002c250
        /*08a0*/ 	.word	0x00000011
        /*08a4*/ 	.word	0x00038800
        /*08a8*/ 	.short	0x0101
        /*08aa*/ 	.byte	0x3f
	.zero		1


	//   ....[49]....
        /*08ac*/ 	.word	0x0002d170
        /*08b0*/ 	.word	0x00000011
        /*08b4*/ 	.word	0x00038810
        /*08b8*/ 	.short	0x0107
        /*08ba*/ 	.byte	0x3f
	.zero		1


	//   ....[50]....
        /*08bc*/ 	.word	0x0002d270
        /*08c0*/ 	.word	0x00000011
        /*08c4*/ 	.word	0x00038810
        /*08c8*/ 	.short	0x0101
        /*08ca*/ 	.byte	0x3f
	.zero		1


	//   ....[51]....
        /*08cc*/ 	.word	0x0002d290
        /*08d0*/ 	.word	0x00000011
        /*08d4*/ 	.word	0x00038820
        /*08d8*/ 	.short	0x010a
        /*08da*/ 	.byte	0x3f
	.zero		1


	//   ....[52]....
        /*08dc*/ 	.word	0x0002d360
        /*08e0*/ 	.word	0x00000000
        /*08e4*/ 	.word	0x00038860
        /*08e8*/ 	.short	0x010a
        /*08ea*/ 	.byte	0x3f
	.zero		1


	//   ....[53]....
        /*08ec*/ 	.word	0x0002df40
        /*08f0*/ 	.word	0x00000003
        /*08f4*/ 	.word	0x00038840
        /*08f8*/ 	.short	0x010a
        /*08fa*/ 	.byte	0x3f
	.zero		1


	//   ....[54]....
        /*08fc*/ 	.word	0x0002e160
        /*0900*/ 	.word	0x00000003
        /*0904*/ 	.word	0x00038860
        /*0908*/ 	.short	0x010a
        /*090a*/ 	.byte	0x3f
	.zero		1


	//   ....[55]....
        /*090c*/ 	.word	0x0002ed10
        /*0910*/ 	.word	0x00000004
        /*0914*/ 	.word	0x00038840
        /*0918*/ 	.short	0x010a
        /*091a*/ 	.byte	0x3f
	.zero		1


	//   ....[56]....
        /*091c*/ 	.word	0x0002ef30
        /*0920*/ 	.word	0x00000004
        /*0924*/ 	.word	0x00038860
        /*0928*/ 	.short	0x010a
        /*092a*/ 	.byte	0x3f
	.zero		1


	//   ....[57]....
        /*092c*/ 	.word	0x0002fa70
        /*0930*/ 	.word	0x00000004
        /*0934*/ 	.word	0x00038840
        /*0938*/ 	.short	0x010a
        /*093a*/ 	.byte	0x3f
	.zero		1


	//   ....[58]....
        /*093c*/ 	.word	0x0002fc90
        /*0940*/ 	.word	0x00000004
        /*0944*/ 	.word	0x00038860
        /*0948*/ 	.short	0x010a
        /*094a*/ 	.byte	0x3f
	.zero		1


	//   ....[59]....
        /*094c*/ 	.word	0x000309b0
        /*0950*/ 	.word	0x00000009
        /*0954*/ 	.word	0x00038820
        /*0958*/ 	.short	0x010a
        /*095a*/ 	.byte	0x3f
	.zero		1


	//   ....[60]....
        /*095c*/ 	.word	0x00030b30
        /*0960*/ 	.word	0x00000005
        /*0964*/ 	.word	0x00000000
        /*0968*/ 	.short	0x010a
        /*096a*/ 	.byte	0x3f
	.zero		1


	//   ....[61]....
        /*096c*/ 	.word	0x00030b80
        /*0970*/ 	.word	0x00000007
        /*0974*/ 	.word	0x00000000
        /*0978*/ 	.short	0x010a
        /*097a*/ 	.byte	0x3f
	.zero		1


	//   ....[62]....
        /*097c*/ 	.word	0x00030bc0
        /*0980*/ 	.word	0x00000013
        /*0984*/ 	.word	0x00000000
        /*0988*/ 	.short	0x010a
        /*098a*/ 	.byte	0x3f
	.zero		1


	//   ....[63]....
        /*098c*/ 	.word	0x00030bf0
        /*0990*/ 	.word	0x00000003
        /*0994*/ 	.word	0x00000000
        /*0998*/ 	.short	0x010a
        /*099a*/ 	.byte	0x3f
	.zero		1


	//   ....[64]....
        /*099c*/ 	.word	0x00030c60
        /*09a0*/ 	.word	0x0000000b
        /*09a4*/ 	.word	0x00038800
        /*09a8*/ 	.short	0x010a
        /*09aa*/ 	.byte	0x3f
	.zero		1


	//   ....[65]....
        /*09ac*/ 	.word	0x00030cb0
        /*09b0*/ 	.word	0x0000000a
        /*09b4*/ 	.word	0x00000000
        /*09b8*/ 	.short	0x010a
        /*09ba*/ 	.byte	0x3f
	.zero		1


	//   ....[66]....
        /*09bc*/ 	.word	0x00030d10
        /*09c0*/ 	.word	0x0000000b
        /*09c4*/ 	.word	0x00038810
        /*09c8*/ 	.short	0x010a
        /*09ca*/ 	.byte	0x3f
	.zero		1


	//   ....[67]....
        /*09cc*/ 	.word	0x00030d60
        /*09d0*/ 	.word	0x0000000a
        /*09d4*/ 	.word	0x00000000
        /*09d8*/ 	.short	0x010a
        /*09da*/ 	.byte	0x3f
	.zero		1


	//   ....[68]....
        /*09dc*/ 	.word	0x00030db0
        /*09e0*/ 	.word	0x00000008
        /*09e4*/ 	.word	0x00000000
        /*09e8*/ 	.short	0x010a
        /*09ea*/ 	.byte	0x3f
	.zero		1


	//   ....[69]....
        /*09ec*/ 	.word	0x00030e00
        /*09f0*/ 	.word	0x00000008
        /*09f4*/ 	.word	0x00000000
        /*09f8*/ 	.short	0x010a
        /*09fa*/ 	.byte	0x3f
	.zero		1


	//   ....[70]....
        /*09fc*/ 	.word	0x00030e50
        /*0a00*/ 	.word	0x00000006
        /*0a04*/ 	.word	0x00000000
        /*0a08*/ 	.short	0x010a
        /*0a0a*/ 	.byte	0x3f
	.zero		1


	//   ....[71]....
        /*0a0c*/ 	.word	0x00030ea0
        /*0a10*/ 	.word	0x00000006
        /*0a14*/ 	.word	0x00000000
        /*0a18*/ 	.short	0x010a
        /*0a1a*/ 	.byte	0x3f
	.zero		1


	//   ....[72]....
        /*0a1c*/ 	.word	0x00030ff0
        /*0a20*/ 	.word	0x00000000
        /*0a24*/ 	.word	0x00038840
        /*0a28*/ 	.short	0x010a
        /*0a2a*/ 	.byte	0x3f
	.zero		1


	//   ....[73]....
        /*0a2c*/ 	.word	0x00031ee0
        /*0a30*/ 	.word	0x00000011
        /*0a34*/ 	.word	0x00038820
        /*0a38*/ 	.short	0x010a
        /*0a3a*/ 	.byte	0x3f
	.zero		1


	//   ....[74]....
        /*0a3c*/ 	.word	0x00031f30
        /*0a40*/ 	.word	0x00000000
        /*0a44*/ 	.word	0x00038860
        /*0a48*/ 	.short	0x010a
        /*0a4a*/ 	.byte	0x3f
	.zero		1


	//   ....[75]....
        /*0a4c*/ 	.word	0x00031f80
        /*0a50*/ 	.word	0x00000003
        /*0a54*/ 	.word	0x00038840
        /*0a58*/ 	.short	0x010a
        /*0a5a*/ 	.byte	0x3f
	.zero		1


	//   ....[76]....
        /*0a5c*/ 	.word	0x00031fd0
        /*0a60*/ 	.word	0x00000003
        /*0a64*/ 	.word	0x00038860
        /*0a68*/ 	.short	0x010a
        /*0a6a*/ 	.byte	0x3f
	.zero		1


	//   ....[77]....
        /*0a6c*/ 	.word	0x00032020
        /*0a70*/ 	.word	0x00000004
        /*0a74*/ 	.word	0x00038840
        /*0a78*/ 	.short	0x010a
        /*0a7a*/ 	.byte	0x3f
	.zero		1


	//   ....[78]....
        /*0a7c*/ 	.word	0x00032070
        /*0a80*/ 	.word	0x00000004
        /*0a84*/ 	.word	0x00038860
        /*0a88*/ 	.short	0x010a
        /*0a8a*/ 	.byte	0x3f
	.zero		1


	//   ....[79]....
        /*0a8c*/ 	.word	0x000320c0
        /*0a90*/ 	.word	0x00000004
        /*0a94*/ 	.word	0x00038840
        /*0a98*/ 	.short	0x010a
        /*0a9a*/ 	.byte	0x3f
	.zero		1


	//   ....[80]....
        /*0a9c*/ 	.word	0x00032110
        /*0aa0*/ 	.word	0x00000004
        /*0aa4*/ 	.word	0x00038860
        /*0aa8*/ 	.short	0x010a
        /*0aaa*/ 	.byte	0x3f
	.zero		1


	//   ....[81]....
        /*0aac*/ 	.word	0x00032200
        /*0ab0*/ 	.word	0x00000009
        /*0ab4*/ 	.word	0x00038820
        /*0ab8*/ 	.short	0x010a
        /*0aba*/ 	.byte	0x3f
	.zero		1


	//   ....[82]....
        /*0abc*/ 	.word	0x000323a0
        /*0ac0*/ 	.word	0x00000005
        /*0ac4*/ 	.word	0x00000000
        /*0ac8*/ 	.short	0x010a
        /*0aca*/ 	.byte	0x3f
	.zero		1


	//   ....[83]....
        /*0acc*/ 	.word	0x000323f0
        /*0ad0*/ 	.word	0x00000007
        /*0ad4*/ 	.word	0x00000000
        /*0ad8*/ 	.short	0x010a
        /*0ada*/ 	.byte	0x3f
	.zero		1


	//   ....[84]....
        /*0adc*/ 	.word	0x00032440
        /*0ae0*/ 	.word	0x00000013
        /*0ae4*/ 	.word	0x00000000
        /*0ae8*/ 	.short	0x010a
        /*0aea*/ 	.byte	0x3f
	.zero		1


	//   ....[85]....
        /*0aec*/ 	.word	0x00032800
        /*0af0*/ 	.word	0x0000001a
        /*0af4*/ 	.word	0x00000000
        /*0af8*/ 	.short	0x010a
        /*0afa*/ 	.byte	0x3f
	.zero		1


	//   ....[86]....
        /*0afc*/ 	.word	0x00032940
        /*0b00*/ 	.word	0x00000015
        /*0b04*/ 	.word	0x00000000
        /*0b08*/ 	.short	0x010a
        /*0b0a*/ 	.byte	0x3f
	.zero		1


	//   ....[87]....
        /*0b0c*/ 	.word	0x00032fa0
        /*0b10*/ 	.word	0x0000003a
        /*0b14*/ 	.word	0x00000000
        /*0b18*/ 	.short	0x010a
        /*0b1a*/ 	.byte	0x3f
	.zero		1


	//   ....[88]....
        /*0b1c*/ 	.word	0x000330e0
        /*0b20*/ 	.word	0x00000038
        /*0b24*/ 	.word	0x00000000
        /*0b28*/ 	.short	0x010a
        /*0b2a*/ 	.byte	0x3f
	.zero		1


	//   ....[89]....
        /*0b2c*/ 	.word	0x00035550
        /*0b30*/ 	.word	0x0000003a
        /*0b34*/ 	.word	0x00000000
        /*0b38*/ 	.short	0x0101
        /*0b3a*/ 	.byte	0x3f
	.zero		1


	//   ....[90]....
        /*0b3c*/ 	.word	0x00044140
        /*0b40*/ 	.word	0x00000004
        /*0b44*/ 	.word	0x00000000
        /*0b48*/ 	.short	0x0101
        /*0b4a*/ 	.byte	0x3f
	.zero		1


	//   ....[91]....
        /*0b4c*/ 	.word	0x00044180
        /*0b50*/ 	.word	0x00000015
        /*0b54*/ 	.word	0x00000000
        /*0b58*/ 	.short	0x010a
        /*0b5a*/ 	.byte	0x3f
	.zero		1


	//   ....[92]....
        /*0b5c*/ 	.word	0x000441d0
        /*0b60*/ 	.word	0x00000038
        /*0b64*/ 	.word	0x00000000
        /*0b68*/ 	.short	0x010a
        /*0b6a*/ 	.byte	0x3f
	.zero		1


	//----- nvinfo : EIATTR_NUM_MBARRIERS
	.align		4
.L_837:
        /*0b6c*/ 	.byte	0x03, 0x38
        /*0b6e*/ 	.short	0x0017


	//----- nvinfo : EIATTR_EXIT_INSTR_OFFSETS
	.align		4
        /*0b70*/ 	.byte	0x04, 0x1c
        /*0b72*/ 	.short	(.L_839 - .L_838)


	//   ....[0]....
.L_838:
        /*0b74*/ 	.word	0x00000b30


	//   ....[1]....
        /*0b78*/ 	.word	0x0002a3c0


	//   ....[2]....
        /*0b7c*/ 	.word	0x00030c40


	//----- nvinfo : EIATTR_MAX_THREADS
	.align		4
.L_839:
        /*0b80*/ 	.byte	0x04, 0x05
        /*0b82*/ 	.short	(.L_841 - .L_840)
.L_840:
        /*0b84*/ 	.word	0x00000180
        /*0b88*/ 	.word	0x00000001
        /*0b8c*/ 	.word	0x00000001


	//----- nvinfo : EIATTR_CRS_STACK_SIZE
	.align		4
.L_841:
        /*0b90*/ 	.byte	0x04, 0x1e
        /*0b92*/ 	.short	(.L_843 - .L_842)
.L_842:
        /*0b94*/ 	.word	0x00000000


	//----- nvinfo : EIATTR_CBANK_PARAM_SIZE
	.align		4
.L_843:
        /*0b98*/ 	.byte	0x03, 0x19
        /*0b9a*/ 	.short	0x0bf0


	//----- nvinfo : EIATTR_PARAM_CBANK
	.align		4
        /*0b9c*/ 	.byte	0x04, 0x0a
        /*0b9e*/ 	.short	(.L_845 - .L_844)
	.align		4
.L_844:
        /*0ba0*/ 	.word	index@(.nv.constant0._ZN7cutlass13device_kernelIN5flash11enable_sm90INS1_16FlashAttnFwdSm90INS1_25CollectiveMainloopFwdSm90ILi2EN4cute5tupleIJNS5_1CILi1EEES8_S8_EEENS6_IJNS7_ILi64EEESA_SA_EEELi512ENS_10bfloat16_tEfNS_4arch4Sm90ELb0ELb1ELb1ELb0ELb0ELb0ELb1ELb0ELb0ELb1ELb0ELb0EEENS1_21CollectiveEpilogueFwdINS6_IJSA_NS7_ILi512EEESA_EEES9_SC_SE_Li256ELb0ELb1ELb0ELb0EEENS1_30DynamicPersistentTileSchedulerILi256ELi128ELb0ELb1ELb1EEEEEEEEEvNT_6ParamsE)
        /*0ba4*/ 	.short	0x0210
        /*0ba6*/ 	.short	0x0bf0


	//----- nvinfo : EIATTR_SW_WAR
	.align		4
.L_845:
        /*0ba8*/ 	.byte	0x04, 0x36
        /*0baa*/ 	.short	(.L_847 - .L_846)
.L_846:
        /*0bac*/ 	.word	0x00000008
.L_847:


//--------------------- .nv.info._ZN7cutlass13device_kernelIN5flash11enable_sm90INS1_16FlashAttnFwdSm90INS1_25CollectiveMainloopFwdSm90ILi2EN4cute5tupleIJNS5_1CILi1EEES8_S8_EEENS6_IJNS7_ILi64EEESA_SA_EEELi512ENS_10bfloat16_tEfNS_4arch4Sm90ELb0ELb1ELb1ELb1ELb0ELb0ELb0ELb0ELb0ELb1ELb0ELb0EEENS1_21CollectiveEpilogueFwdINS6_IJSA_NS7_ILi512EEESA_EEES9_SC_SE_Li256ELb1ELb1ELb0ELb0EEENS1_36VarlenDynamicPersistentTileSchedulerILi64ELi64ELi256ELi128ELb0ELb1ELb1ELb1ELb0ELb1EEEEEEEEEvNT_6ParamsE --------------------------
	.section	.nv.info._ZN7cutlass13device_kernelIN5flash11enable_sm90INS1_16FlashAttnFwdSm90INS1_25CollectiveMainloopFwdSm90ILi2EN4cute5tupleIJNS5_1CILi1EEES8_S8_EEENS6_IJNS7_ILi64EEESA_SA_EEELi512ENS_10bfloat16_tEfNS_4arch4Sm90ELb0ELb1ELb1ELb1ELb0ELb0ELb0ELb0ELb0ELb1ELb0ELb0EEENS1_21CollectiveEpilogueFwdINS6_IJSA_NS7_ILi512EEESA_EEES9_SC_SE_Li256ELb1ELb1ELb0ELb0EEENS1_36VarlenDynamicPersistentTileSchedulerILi64ELi64ELi256ELi128ELb0ELb1ELb1ELb1ELb0ELb1EEEEEEEEEvNT_6ParamsE,"",@"SHT_CUDA_INFO"
	.sectionflags	@""
	.align	4


	//----- nvinfo : EIATTR_CUDA_API_VERSION
	.align		4
        /*0000*/ 	.byte	0x04, 0x37
        /*0002*/ 	.short	(.L_849 - .L_848)
.L_848:
        /*0004*/ 	.word	0x00000082


	//----- nvinfo : EIATTR_KPARAM_INFO
	.align		4
.L_849:
        /*0008*/ 	.byte	0x04, 0x17
        /*000a*/ 	.short	(.L_851 - .L_850)
.L_850:
        /*000c*/ 	.word	0x00000000
        /*0010*/ 	.short	0x0000
        /*0012*/ 	.short	0x0070
        /*0014*/ 	.byte	0x00, 0xf0, 0x01, 0x2a


	//----- nvinfo : EIATTR_SPARSE_MMA_MASK
	.align		4
.L_851:
        /*0018*/ 	.byte	0x03, 0x50
        /*001a*/ 	.short	0x0000


	//----- nvinfo : EIATTR_MAXREG_COUNT
	.align		4
        /*001c*/ 	.byte	0x03, 0x1b
        /*001e*/ 	.short	0x00a8


	//----- nvinfo : EIATTR_NUM_BARRIERS
	.align		4
        /*0020*/ 	.byte	0x02, 0x4c
        /*0022*/ 	.byte	0x10
	.zero		1


	//----- nvinfo : EIATTR_EXTERNS
	.align		4
        /*0024*/ 	.byte	0x04, 0x0f
        /*0026*/ 	.short	(.L_853 - .L_852)


	//   ....[0]....
	.align		4
.L_852:
        /*0028*/ 	.word	index@(__assertfail)


	//----- nvinfo : EIATTR_ANNOTATIONS
	.align		4
.L_853:
        /*002c*/ 	.byte	0x04, 0x55
        /*002e*/ 	.short	(.L_855 - .L_854)


	//   ....[0]....
.L_854:
        /* <DEDUP_REMOVED lines=55> */


	//----- nvinfo : EIATTR_MERCURY_ISA_VERSION
	.align		4
.L_855:
        /*0390*/ 	.byte	0x03, 0x5f
        /*0392*/ 	.short	0x0101


	//----- nvinfo : EIATTR_UNUSED_LOAD_BYTE_OFFSET
	.align		4
        /*0394*/ 	.byte	0x04, 0x44
        /*0396*/ 	.short	(.L_857 - .L_856)


	//   ....[0]....
.L_856:
        /*0398*/ 	.word	0x00000a10
        /*039c*/ 	.word	0x0000fff0


	//   ....[1]....
        /*03a0*/ 	.word	0x0000de80
        /*03a4*/ 	.word	0x0000fff0


	//----- nvinfo : EIATTR_INT_WARP_WIDE_INSTR_OFFSETS
	.align		4
.L_857:
        /*03a8*/ 	.byte	0x04, 0x31
        /*03aa*/ 	.short	(.L_859 - .L_858)


	//   ....[0]....
.L_858:
        /*03ac*/ 	.word	0x00000130


	//   ....[1]....
        /*03b0*/ 	.word	0x00000170


	//   ....[2]....
        /*03b4*/ 	.word	0x000001e0


	//   ....[3]....
        /*03b8*/ 	.word	0x000123e0


	//   ....[4]....
        /*03bc*/ 	.word	0x00012470


	//   ....[5]....
        /*03c0*/ 	.word	0x00016ea0


	//   ....[6]....
        /*03c4*/ 	.word	0x00016f30


	//----- nvinfo : EIATTR_COOP_GROUP_MASK_REGIDS
	.align		4
.L_859:
        /*03c8*/ 	.byte	0x04, 0x29
        /*03ca*/ 	.short	(.L_861 - .L_860)


	//   ....[0]....
.L_860:
        /*03cc*/ 	.word	0xffffffff


	//   ....[1]....
        /*03d0*/ 	.word	0xffffffff


	//   ....[2]....
        /*03d4*/ 	.word	0xffffffff


	//   ....[3]....
        /*03d8*/ 	.word	0xffffffff


	//   ....[4]....
        /*03dc*/ 	.word	0xffffffff


	//   ....[5]....
        /*03e0*/ 	.word	0xffffffff


	//   ....[6]....
        /*03e4*/ 	.word	0xffffffff


	//   ....[7]....
        /*03e8*/ 	.word	0xffffffff


	//   ....[8]....
        /*03ec*/ 	.word	0xffffffff


	//   ....[9]....
        /*03f0*/ 	.word	0xffffffff


	//   ....[10]....
        /*03f4*/ 	.word	0xffffffff


	//   ....[11]....
        /*03f8*/ 	.word	0xffffffff


	//   ....[12]....
        /*03fc*/ 	.word	0xffffffff


	//   ....[13]....
        /*0400*/ 	.word	0xffffffff


	//   ....[14]....
        /*0404*/ 	.word	0xffffffff


	//   ....[15]....
        /*0408*/ 	.word	0xffffffff


	//   ....[16]....
        /*040c*/ 	.word	0xffffffff


	//   ....[17]....
        /*0410*/ 	.word	0xffffffff


	//   ....[18]....
        /*0414*/ 	.word	0xffffffff


	//   ....[19]....
        /*0418*/ 	.word	0xffffffff


	//   ....[20]....
        /*041c*/ 	.word	0xffffffff


	//   ....[21]....
        /*0420*/ 	.word	0xffffffff


	//   ....[22]....
        /*0424*/ 	.word	0xffffffff


	//   ....[23]....
        /*0428*/ 	.word	0xffffffff


	//   ....[24]....
        /*042c*/ 	.word	0xffffffff


	//   ....[25]....
        /*0430*/ 	.word	0xffffffff


	//   ....[26]....
        /*0434*/ 	.word	0xffffffff


	//   ....[27]....
        /*0438*/ 	.word	0xffffffff


	//   ....[28]....
        /*043c*/ 	.word	0xffffffff


	//   ....[29]....
        /*0440*/ 	.word	0xffffffff


	//   ....[30]....
        /*0444*/ 	.word	0xffffffff


	//   ....[31]....
        /*0448*/ 	.word	0xffffffff


	//   ....[32]....
        /*044c*/ 	.word	0xffffffff


	//   ....[33]....
        /*0450*/ 	.word	0xffffffff


	//   ....[34]....
        /*0454*/ 	.word	0xffffffff


	//   ....[35]....
        /*0458*/ 	.word	0xffffffff


	//   ....[36]....
        /*045c*/ 	.word	0xffffffff


	//   ....[37]....
        /*0460*/ 	.word	0xffffffff


	//   ....[38]....
        /*0464*/ 	.word	0xffffffff


	//   ....[39]....
        /*0468*/ 	.word	0xffffffff


	//   ....[40]....
        /*046c*/ 	.word	0xffffffff


	//   ....[41]....
        /*0470*/ 	.word	0xffffffff


	//   ....[42]....
        /*0474*/ 	.word	0xffffffff


	//   ....[43]....
        /*0478*/ 	.word	0xffffffff


	//   ....[44]....
        /*047c*/ 	.word	0xffffffff


	//   ....[45]....
        /*0480*/ 	.word	0xffffffff


	//   ....[46]....
        /*0484*/ 	.word	0xffffffff


	//   ....[47]....
        /*0488*/ 	.word	0xffffffff


	//   ....[48]....
        /*048c*/ 	.word	0xffffffff


	//   ....[49]....
        /*0490*/ 	.word	0xffffffff


	//   ....[50]....
        /*0494*/ 	.word	0xffffffff


	//   ....[51]....
        /*0498*/ 	.word	0xffffffff


	//   ....[52]....
        /*049c*/ 	.word	0xffffffff


	//   ....[53]....
        /*04a0*/ 	.word	0xffffffff


	//   ....[54]....
        /*04a4*/ 	.word	0xffffffff


	//   ....[55]....
        /*04a8*/ 	.word	0xffffffff


	//   ....[56]....
        /*04ac*/ 	.word	0xffffffff


	//   ....[57]....
        /*04b0*/ 	.word	0xffffffff


	//   ....[58]....
        /*04b4*/ 	.word	0xffffffff


	//   ....[59]....
        /*04b8*/ 	.word	0xffffffff


	//   ....[60]....
        /*04bc*/ 	.word	0xffffffff


	//   ....[61]....
        /*04c0*/ 	.word	0xffffffff


	//   ....[62]....
        /*04c4*/ 	.word	0xffffffff


	//   ....[63]....
        /*04c8*/ 	.word	0xffffffff


	//   ....[64]....
        /*04cc*/ 	.word	0xffffffff


	//   ....[65]....
        /*04d0*/ 	.word	0xffffffff


	//   ....[66]....
        /*04d4*/ 	.word	0xffffffff


	//   ....[67]....
        /*04d8*/ 	.word	0xffffffff


	//   ....[68]....
        /*04dc*/ 	.word	0xffffffff


	//   ....[69]....
        /*04e0*/ 	.word	0xffffffff


	//   ....[70]....
        /*04e4*/ 	.word	0xffffffff


	//   ....[71]....
        /*04e8*/ 	.word	0xffffffff


	//   ....[72]....
        /*04ec*/ 	.word	0xffffffff


	//   ....[73]....
        /*04f0*/ 	.word	0xffffffff


	//   ....[74]....
        /*04f4*/ 	.word	0xffffffff


	//   ....[75]....
        /*04f8*/ 	.word	0xffffffff


	//   ....[76]....
        /*04fc*/ 	.word	0xffffffff


	//   ....[77]....
        /*0500*/ 	.word	0xffffffff


	//   ....[78]....
        /*0504*/ 	.word	0xffffffff


	//   ....[79]....
        /*0508*/ 	.word	0xffffffff


	//   ....[80]....
        /*050c*/ 	.word	0xffffffff


	//   ....[81]....
        /*0510*/ 	.word	0xffffffff


	//   ....[82]....
        /*0514*/ 	.word	0xffffffff


	//   ....[83]....
        /*0518*/ 	.word	0xffffffff


	//   ....[84]....
        /*051c*/ 	.word	0xffffffff


	//   ....[85]....
        /*0520*/ 	.word	0xffffffff


	//   ....[86]....
        /*0524*/ 	.word	0xffffffff


	//   ....[87]....
        /*0528*/ 	.word	0xffffffff


	//   ....[88]....
        /*052c*/ 	.word	0xffffffff


	//   ....[89]....
        /*0530*/ 	.word	0xffffffff


	//   ....[90]....
        /*0534*/ 	.word	0xffffffff


	//   ....[91]....
        /*0538*/ 	.word	0xffffffff


	//   ....[92]....
        /*053c*/ 	.word	0xffffffff


	//   ....[93]....
        /*0540*/ 	.word	0xffffffff


	//   ....[94]....
        /*0544*/ 	.word	0xffffffff


	//   ....[95]....
        /*0548*/ 	.word	0x0500000f


	//   ....[96]....
        /*054c*/ 	.word	0x0500000f


	//   ....[97]....
        /*0550*/ 	.word	0x0500000f


	//   ....[98]....
        /*0554*/ 	.word	0x0500000f


	//   ....[99]....
        /*0558*/ 	.word	0x0500000f


	//   ....[100]....
        /*055c*/ 	.word	0x0500000f


	//   ....[101]....
        /*0560*/ 	.word	0x0500000f


	//   ....[102]....
        /*0564*/ 	.word	0x0500000f


	//   ....[103]....
        /*0568*/ 	.word	0x0500000f


	//   ....[104]....
        /*056c*/ 	.word	0x0500000f


	//   ....[105]....
        /*0570*/ 	.word	0x0500000f


	//   ....[106]....
        /*0574*/ 	.word	0x0500000f


	//   ....[107]....
        /*0578*/ 	.word	0x0500000f


	//   ....[108]....
        /*057c*/ 	.word	0x0500000f


	//   ....[109]....
        /*0580*/ 	.word	0x0500000f


	//   ....[110]....
        /*0584*/ 	.word	0x0500000f


	//   ....[111]....
        /*0588*/ 	.word	0x0500000f


	//   ....[112]....
        /*058c*/ 	.word	0x0500000f


	//   ....[113]....
        /*0590*/ 	.word	0x0500000f


	//   ....[114]....
        /*0594*/ 	.word	0x0500000f


	//   ....[115]....
        /*0598*/ 	.word	0x0500000f


	//   ....[116]....
        /*059c*/ 	.word	0x0500000f


	//   ....[117]....
        /*05a0*/ 	.word	0x0500000f


	//   ....[118]....
        /*05a4*/ 	.word	0x0500000f


	//   ....[119]....
        /*05a8*/ 	.word	0x0500000f


	//   ....[120]....
        /*05ac*/ 	.word	0x0500000f


	//   ....[121]....
        /*05b0*/ 	.word	0x0500000f


	//----- nvinfo : EIATTR_COOP_GROUP_INSTR_OFFSETS
	.align		4
.L_861:
        /*05b4*/ 	.byte	0x04, 0x28
        /*05b6*/ 	.short	(.L_863 - .L_862)


	//   ....[0]....
.L_862:
        /*05b8*/ 	.word	0x00000060


	//   ....[1]....
        /*05bc*/ 	.word	0x00000140


	//   ....[2]....
        /*05c0*/ 	.word	0x00000190


	//   ....[3]....
        /*05c4*/ 	.word	0x00000380


	//   ....[4]....
        /*05c8*/ 	.word	0x000004e0


	//   ....[5]....
        /*05cc*/ 	.word	0x00000600


	//   ....[6]....
        /*05d0*/ 	.word	0x00000760


	//   ....[7]....
        /*05d4*/ 	.word	0x00001da0


	//   ....[8]....
        /*05d8*/ 	.word	0x00003e90


	//   ....[9]....
        /*05dc*/ 	.word	0x000044e0


	//   ....[10]....
        /*05e0*/ 	.word	0x00005060


	//   ....[11]....
        /*05e4*/ 	.word	0x00005680


	//   ....[12]....
        /*05e8*/ 	.word	0x00005700


	//   ....[13]....
        /*05ec*/ 	.word	0x00005970


	//   ....[14]....
        /*05f0*/ 	.word	0x000059e0


	//   ....[15]....
        /*05f4*/ 	.word	0x00006320


	//   ....[16]....
        /*05f8*/ 	.word	0x000068e0


	//   ....[17]....
        /*05fc*/ 	.word	0x00006e60


	//   ....[18]....
        /*0600*/ 	.word	0x00007550


	//   ....[19]....
        /*0604*/ 	.word	0x00007650


	//   ....[20]....
        /*0608*/ 	.word	0x00007a60


	//   ....[21]....
        /*060c*/ 	.word	0x00007c30


	//   ....[22]....
        /*0610*/ 	.word	0x00008c20


	//   ....[23]....
        /*0614*/ 	.word	0x00009600


	//   ....[24]....
        /*0618*/ 	.word	0x00009690


	//   ....[25]....
        /*061c*/ 	.word	0x00009980


	//   ....[26]....
        /*0620*/ 	.word	0x00009ad0


	//   ....[27]....
        /*0624*/ 	.word	0x0000aba0


	//   ....[28]....
        /*0628*/ 	.word	0x0000b040


	//   ....[29]....
        /*062c*/ 	.word	0x0000b5f0


	//   ....[30]....
        /*0630*/ 	.word	0x0000bc70


	//   ....[31]....
        /*0634*/ 	.word	0x0000bd40


	//   ....[32]....
        /*0638*/ 	.word	0x0000c0f0


	//   ....[33]....
        /*063c*/ 	.word	0x0000c1d0


	//   ....[34]....
        /*0640*/ 	.word	0x0000d340


	//   ....[35]....
        /*0644*/ 	.word	0x0000d380


	//   ....[36]....
        /*0648*/ 	.word	0x0000d3b0


	//   ....[37]....
        /*064c*/ 	.word	0x0000d420


	//   ....[38]....
        /*0650*/ 	.word	0x0000d450


	//   ....[39]....
        /*0654*/ 	.word	0x0000eda0


	//   ....[40]....
        /*0658*/ 	.word	0x0000f3e0


	//   ....[41]....
        /*065c*/ 	.word	0x0000f410


	//   ....[42]....
        /*0660*/ 	.word	0x0000f430


	//   ....[43]....
        /*0664*/ 	.word	0x0000f450


	//   ....[44]....
        /*0668*/ 	.word	0x0000fae0


	//   ....[45]....
        /*066c*/ 	.word	0x0000faf0


	//   ....[46]....
        /*0670*/ 	.word	0x0000fd20


	//   ....[47]....
        /*0674*/ 	.word	0x0000fd40


	//   ....[48]....
        /*0678*/ 	.word	0x000108e0


	//   ....[49]....
        /*067c*/ 	.word	0x00010910


	//   ....[50]....
        /*0680*/ 	.word	0x00010b50


	//   ....[51]....
        /*0684*/ 	.word	0x00010b70


	//   ....[52]....
        /*0688*/ 	.word	0x00010e30


	//   ....[53]....
        /*068c*/ 	.word	0x00011000


	//   ....[54]....
        /*0690*/ 	.word	0x00011030


	//   ....[55]....
        /*0694*/ 	.word	0x00011060


	//   ....[56]....
        /*0698*/ 	.word	0x00011090


	//   ....[57]....
        /*069c*/ 	.word	0x000110c0


	//   ....[58]....
        /*06a0*/ 	.word	0x000110f0


	//   ....[59]....
        /*06a4*/ 	.word	0x00011260


	//   ....[60]....
        /*06a8*/ 	.word	0x00011290


	//   ....[61]....
        /*06ac*/ 	.word	0x000112c0


	//   ....[62]....
        /*06b0*/ 	.word	0x000112f0


	//   ....[63]....
        /*06b4*/ 	.word	0x00011320


	//   ....[64]....
        /*06b8*/ 	.word	0x00011350


	//   ....[65]....
        /*06bc*/ 	.word	0x000113f0


	//   ....[66]....
        /*06c0*/ 	.word	0x00011450


	//   ....[67]....
        /*06c4*/ 	.word	0x000114e0


	//   ....[68]....
        /*06c8*/ 	.word	0x000129a0


	//   ....[69]....
        /*06cc*/ 	.word	0x000134d0


	//   ....[70]....
        /*06d0*/ 	.word	0x000134f0


	//   ....[71]....
        /*06d4*/ 	.word	0x000135a0


	//   ....[72]....
        /*06d8*/ 	.word	0x000135b0


	//   ....[73]....
        /*06dc*/ 	.word	0x00013630


	//   ....[74]....
        /*06e0*/ 	.word	0x00013640


	//   ....[75]....
        /*06e4*/ 	.word	0x00013650


	//   ....[76]....
        /*06e8*/ 	.word	0x00013660


	//   ....[77]....
        /*06ec*/ 	.word	0x00017130


	//   ....[78]....
        /*06f0*/ 	.word	0x00017160


	//   ....[79]....
        /*06f4*/ 	.word	0x000171a0


	//   ....[80]....
        /*06f8*/ 	.word	0x000171d0


	//   ....[81]....
        /*06fc*/ 	.word	0x00017200


	//   ....[82]....
        /*0700*/ 	.word	0x00017230


	//   ....[83]....
        /*0704*/ 	.word	0x00017260


	//   ....[84]....
        /*0708*/ 	.word	0x00017290


	//   ....[85]....
        /*070c*/ 	.word	0x00017410


	//   ....[86]....
        /*0710*/ 	.word	0x00017440


	//   ....[87]....
        /*0714*/ 	.word	0x00017470


	//   ....[88]....
        /*0718*/ 	.word	0x000174a0


	//   ....[89]....
        /*071c*/ 	.word	0x000174d0


	//   ....[90]....
        /*0720*/ 	.word	0x00017500


	//   ....[91]....
        /*0724*/ 	.word	0x000175c0


	//   ....[92]....
        /*0728*/ 	.word	0x000175e0


	//   ....[93]....
        /*072c*/ 	.word	0x00017650


	//   ....[94]....
        /*0730*/ 	.word	0x00017d10


	//   ....[95]....
        /*0734*/ 	.word	0x00018420


	//   ....[96]....
        /*0738*/ 	.word	0x000185e0


	//   ....[97]....
        /*073c*/ 	.word	0x00018630


	//   ....[98]....
        /*0740*/ 	.word	0x00018690


	//   ....[99]....
        /*0744*/ 	.word	0x00018780


	//   ....[100]....
        /*0748*/ 	.word	0x000187e0


	//   ....[101]....
        /*074c*/ 	.word	0x000188d0


	//   ....[102]....
        /*0750*/ 	.word	0x00018930


	//   ....[103]....
        /*0754*/ 	.word	0x00018a00


	//   ....[104]....
        /*0758*/ 	.word	0x00018d30


	//   ....[105]....
        /*075c*/ 	.word	0x00018dd0


	//   ....[106]....
        /*0760*/ 	.word	0x00018ef0


	//   ....[107]....
        /*0764*/ 	.word	0x00018f60


	//   ....[108]....
        /*0768*/ 	.word	0x00018fd0


	//   ....[109]....
        /*076c*/ 	.word	0x00019040


	//   ....[110]....
        /*0770*/ 	.word	0x000190b0


	//   ....[111]....
        /*0774*/ 	.word	0x00019130


	//   ....[112]....
        /*0778*/ 	.word	0x000191c0


	//   ....[113]....
        /*077c*/ 	.word	0x00019250


	//   ....[114]....
        /*0780*/ 	.word	0x000192c0


	//   ....[115]....
        /*0784*/ 	.word	0x00019330


	//   ....[116]....
        /*0788*/ 	.word	0x000193a0


	//   ....[117]....
        /*078c*/ 	.word	0x00019420


	//   ....[118]....
        /*0790*/ 	.word	0x00019490


	//   ....[119]....
        /*0794*/ 	.word	0x00019530


	//   ....[120]....
        /*0798*/ 	.word	0x000195c0


	//   ....[121]....
        /*079c*/ 	.word	0x000196f0


	//----- nvinfo : EIATTR_REG_RECONFIG
	.align		4
.L_863:
        /*07a0*/ 	.byte	0x01, 0x54
	.zero		2


	//----- nvinfo : EIATTR_SYSCALL_OFFSETS
	.align		4
        /*07a4*/ 	.byte	0x04, 0x46
        /*07a6*/ 	.short	(.L_865 - .L_864)


	//   ....[0]....
.L_864:
        /*07a8*/ 	.word	0x00004060


	//   ....[1]....
        /*07ac*/ 	.word	0x000125e0


	//   ....[2]....
        /*07b0*/ 	.word	0x00012730


	//   ....[3]....
        /*07b4*/ 	.word	0x00012820


	//   ....[4]....
        /*07b8*/ 	.word	0x00013090


	//----- nvinfo : EIATTR_MBARRIER_INSTR_OFFSETS
	.align		4
.L_865:
        /*07bc*/ 	.byte	0x04, 0x39
        /*07be*/ 	.short	(.L_867 - .L_866)


	//   ....[0]....
.L_866:
        /*07c0*/ 	.word	0x00000270
        /*07c4*/ 	.word	0x000000ff
        /*07c8*/ 	.word	0x00028c00
        /*07cc*/ 	.short	0x0100
        /*07ce*/ 	.byte	0x08
	.zero		1


	//   ....[1]....
        /*07d0*/ 	.word	0x00000280
        /*07d4*/ 	.word	0x000000ff
        /*07d8*/ 	.word	0x00028c20
        /*07dc*/ 	.short	0x0100
        /*07de*/ 	.byte	0x08
	.zero		1


	//   ....[2]....
        /*07e0*/ 	.word	0x00000330
        /*07e4*/ 	.word	0x000000ff
        /*07e8*/ 	.word	0x00028c30
        /*07ec*/ 	.short	0x0100
        /*07ee*/ 	.byte	0x06
	.zero		1


	//   ....[3]....
        /*07f0*/ 	.word	0x00000340
        /*07f4*/ 	.word	0x000000ff
        /*07f8*/ 	.word	0x00028c40
        /*07fc*/ 	.short	0x0100
        /*07fe*/ 	.byte	0x06
	.zero		1


	//   ....[4]....
        /*0800*/ 	.word	0x00000350
        /*0804*/ 	.word	0x000000ff
        /*0808*/ 	.word	0x00028c38
        /*080c*/ 	.short	0x0100
        /*080e*/ 	.byte	0x06
	.zero		1


	//   ....[5]....
        /*0810*/ 	.word	0x00000360
        /*0814*/ 	.word	0x000000ff
        /*0818*/ 	.word	0x00028c48
        /*081c*/ 	.short	0x0100
        /*081e*/ 	.byte	0x06
	.zero		1


	//   ....[6]....
        /*0820*/ 	.word	0x00000490
        /*0824*/ 	.word	0x000000ff
        /*0828*/ 	.word	0x00028c50
        /*082c*/ 	.short	0x0100
        /*082e*/ 	.byte	0x08
	.zero		1


	//   ....[7]....
        /*0830*/ 	.word	0x000004a0
        /*0834*/ 	.word	0x000000ff
        /*0838*/ 	.word	0x00028c60
        /*083c*/ 	.short	0x0100
        /*083e*/ 	.byte	0x08
	.zero		1


	//   ....[8]....
        /*0840*/ 	.word	0x000004b0
        /*0844*/ 	.word	0x000000ff
        /*0848*/ 	.word	0x00028c58
        /*084c*/ 	.short	0x0100
        /*084e*/ 	.byte	0x08
	.zero		1


	//   ....[9]....
        /*0850*/ 	.word	0x000004c0
        /*0854*/ 	.word	0x000000ff
        /*0858*/ 	.word	0x00028c68
        /*085c*/ 	.short	0x0100
        /*085e*/ 	.byte	0x08
	.zero		1


	//   ....[10]....
        /*0860*/ 	.word	0x000005b0
        /*0864*/ 	.word	0x000000ff
        /*0868*/ 	.word	0x00028c70
        /*086c*/ 	.short	0x0100
        /*086e*/ 	.byte	0x06
	.zero		1


	//   ....[11]....
        /*0870*/ 	.word	0x000005c0
        /*0874*/ 	.word	0x000000ff
        /*0878*/ 	.word	0x00028c80
        /*087c*/ 	.short	0x0100
        /*087e*/ 	.byte	0x06
	.zero		1


	//   ....[12]....
        /*0880*/ 	.word	0x000005d0
        /*0884*/ 	.word	0x000000ff
        /*0888*/ 	.word	0x00028c78
        /*088c*/ 	.short	0x0100
        /*088e*/ 	.byte	0x06
	.zero		1


	//   ....[13]....
        /*0890*/ 	.word	0x000005e0
        /*0894*/ 	.word	0x000000ff
        /*0898*/ 	.word	0x00028c88
        /*089c*/ 	.short	0x0100
        /*089e*/ 	.byte	0x06
	.zero		1


	//   ....[14]....
        /*08a0*/ 	.word	0x00000710
        /*08a4*/ 	.word	0x000000ff
        /*08a8*/ 	.word	0x00028c90
        /*08ac*/ 	.short	0x0100
        /*08ae*/ 	.byte	0x08
	.zero		1


	//   ....[15]....
        /*08b0*/ 	.word	0x00000720
        /*08b4*/ 	.word	0x000000ff
        /*08b8*/ 	.word	0x00028ca0
        /*08bc*/ 	.short	0x0100
        /*08be*/ 	.byte	0x08
	.zero		1


	//   ....[16]....
        /*08c0*/ 	.word	0x00000730
        /*08c4*/ 	.word	0x000000ff
        /*08c8*/ 	.word	0x00028c98
        /*08cc*/ 	.short	0x0100
        /*08ce*/ 	.byte	0x08
	.zero		1


	//   ....[17]....
        /*08d0*/ 	.word	0x00000740
        /*08d4*/ 	.word	0x000000ff
        /*08d8*/ 	.word	0x00028ca8
        /*08dc*/ 	.short	0x0100
        /*08de*/ 	.byte	0x08
	.zero		1


	//   ....[18]....
        /*08e0*/ 	.word	0x00000870
        /*08e4*/ 	.word	0x000000ff
        /*08e8*/ 	.word	0x00028cb0
        /*08ec*/ 	.short	0x0100
        /*08ee*/ 	.byte	0x08
	.zero		1


	//   ....[19]....
        /*08f0*/ 	.word	0x00000880
        /*08f4*/ 	.word	0x000000ff
        /*08f8*/ 	.word	0x00028cc0
        /*08fc*/ 	.short	0x0100
        /*08fe*/ 	.byte	0x08
	.zero		1


	//   ....[20]....
        /*0900*/ 	.word	0x00000890
        /*0904*/ 	.word	0x000000ff
        /*0908*/ 	.word	0x00028cb8
        /*090c*/ 	.short	0x0100
        /*090e*/ 	.byte	0x08
	.zero		1


	//   ....[21]....
        /*0910*/ 	.word	0x000008a0
        /*0914*/ 	.word	0x000000ff
        /*0918*/ 	.word	0x00028cc8
        /*091c*/ 	.short	0x0100
        /*091e*/ 	.byte	0x08
	.zero		1


	//   ....[22]....
        /*0920*/ 	.word	0x00001eb0
        /*0924*/ 	.word	0x000000ff
        /*0928*/ 	.word	0x00028c50
        /*092c*/ 	.short	0x010a
        /*092e*/ 	.byte	0x15
	.zero		1


	//   ....[23]....
        /*0930*/ 	.word	0x00002180
        /*0934*/ 	.word	0x00000000
        /*0938*/ 	.word	0x00000000
        /*093c*/ 	.short	0x0101
        /*093e*/ 	.byte	0x3f
	.zero		1


	//   ....[24]....
        /*0940*/ 	.word	0x00002ac0
        /*0944*/ 	.word	0x000000ff
        /*0948*/ 	.word	0x00028c50
        /*094c*/ 	.short	0x010a
        /*094e*/ 	.byte	0x15
	.zero		1


	//   ....[25]....
        /*0950*/ 	.word	0x00002b00
        /*0954*/ 	.word	0x000000ff
        /*0958*/ 	.word	0x00028c50
        /*095c*/ 	.short	0x010a
        /*095e*/ 	.byte	0x15
	.zero		1


	//   ....[26]....
        /*0960*/ 	.word	0x00002cd0
        /*0964*/ 	.word	0x00000000
        /*0968*/ 	.word	0x00000000
        /*096c*/ 	.short	0x0101
        /*096e*/ 	.byte	0x3f
	.zero		1


	//   ....[27]....
        /*0970*/ 	.word	0x000040e0
        /*0974*/ 	.word	0x000000ff
        /*0978*/ 	.word	0x00028c00
        /*097c*/ 	.short	0x010a
        /*097e*/ 	.byte	0x2e
	.zero		1


	//   ....[28]....
        /*0980*/ 	.word	0x00004160
        /*0984*/ 	.word	0x00000007
        /*0988*/ 	.word	0x00028c30
        /*098c*/ 	.short	0x010a
        /*098e*/ 	.byte	0x3f
	.zero		1


	//   ....[29]....
        /*0990*/ 	.word	0x000041a0
        /*0994*/ 	.word	0x00000007
        /*0998*/ 	.word	0x00028c30
        /*099c*/ 	.short	0x010a
        /*099e*/ 	.byte	0x3f
	.zero		1


	//   ....[30]....
        /*09a0*/ 	.word	0x00004590
        /*09a4*/ 	.word	0x00000003
        /*09a8*/ 	.word	0x00000000
        /*09ac*/ 	.short	0x0101
        /*09ae*/ 	.byte	0x3f
	.zero		1


	//   ....[31]....
        /*09b0*/ 	.word	0x00006040
        /*09b4*/ 	.word	0x00000007
        /*09b8*/ 	.word	0x00028c50
        /*09bc*/ 	.short	0x010a
        /*09be*/ 	.byte	0x3f
	.zero		1


	//   ....[32]....
        /*09c0*/ 	.word	0x00006080
        /*09c4*/ 	.word	0x00000007
        /*09c8*/ 	.word	0x00028c50
        /*09cc*/ 	.short	0x010a
        /*09ce*/ 	.byte	0x3f
	.zero		1


	//   ....[33]....
        /*09d0*/ 	.word	0x00006340
        /*09d4*/ 	.word	0x00000007
        /*09d8*/ 	.word	0x00000000
        /*09dc*/ 	.short	0x0101
        /*09de*/ 	.byte	0x3f
	.zero		1


	//   ....[34]....
        /*09e0*/ 	.word	0x000065d0
        /*09e4*/ 	.word	0x000000ff
        /*09e8*/ 	.word	0x00028c30
        /*09ec*/ 	.short	0x010a
        /*09ee*/ 	.byte	0x1b
	.zero		1


	//   ....[35]....
        /*09f0*/ 	.word	0x00006610
        /*09f4*/ 	.word	0x000000ff
        /*09f8*/ 	.word	0x00028c30
        /*09fc*/ 	.short	0x010a
        /*09fe*/ 	.byte	0x1b
	.zero		1


	//   ....[36]....
        /*0a00*/ 	.word	0x00006a60
        /*0a04*/ 	.word	0x0000000a
        /*0a08*/ 	.word	0x00000000
        /*0a0c*/ 	.short	0x0101
        /*0a0e*/ 	.byte	0x3f
	.zero		1


	//   ....[37]....
        /*0a10*/ 	.word	0x00008970
        /*0a14*/ 	.word	0x000000ff
        /*0a18*/ 	.word	0x00028c50
        /*0a1c*/ 	.short	0x010a
        /*0a1e*/ 	.byte	0x1b
	.zero		1


	//   ....[38]....
        /*0a20*/ 	.word	0x000089b0
        /*0a24*/ 	.word	0x000000ff
        /*0a28*/ 	.word	0x00028c50
        /*0a2c*/ 	.short	0x010a
        /*0a2e*/ 	.byte	0x1b
	.zero		1


	//   ....[39]....
        /*0a30*/ 	.word	0x00008c40
        /*0a34*/ 	.word	0x00000015
        /*0a38*/ 	.word	0x00000000
        /*0a3c*/ 	.short	0x0101
        /*0a3e*/ 	.byte	0x3f
	.zero		1


	//   ....[40]....
        /*0a40*/ 	.word	0x00009030
        /*0a44*/ 	.word	0x000000ff
        /*0a48*/ 	.word	0x00028c30
        /*0a4c*/ 	.short	0x010a
        /*0a4e*/ 	.byte	0x19
	.zero		1


	//   ....[41]....
        /*0a50*/ 	.word	0x00009070
        /*0a54*/ 	.word	0x000000ff
        /*0a58*/ 	.word	0x00028c30
        /*0a5c*/ 	.short	0x010a
        /*0a5e*/ 	.byte	0x19
	.zero		1


	//   ....[42]....
        /*0a60*/ 	.word	0x00009e20
        /*0a64*/ 	.word	0x00000098
        /*0a68*/ 	.word	0x00000000
        /*0a6c*/ 	.short	0x0101
        /*0a6e*/ 	.byte	0x3f
	.zero		1


	//   ....[43]....
        /*0a70*/ 	.word	0x0000a910
        /*0a74*/ 	.word	0x000000ff
        /*0a78*/ 	.word	0x00028c50
        /*0a7c*/ 	.short	0x010a
        /*0a7e*/ 	.byte	0x19
	.zero		1


	//   ....[44]....
        /*0a80*/ 	.word	0x0000a950
        /*0a84*/ 	.word	0x000000ff
        /*0a88*/ 	.word	0x00028c50
        /*0a8c*/ 	.short	0x010a
        /*0a8e*/ 	.byte	0x19
	.zero		1


	//   ....[45]....
        /*0a90*/ 	.word	0x0000abc0
        /*0a94*/ 	.word	0x000000aa
        /*0a98*/ 	.word	0x00000000
        /*0a9c*/ 	.short	0x0101
        /*0a9e*/ 	.byte	0x3f
	.zero		1


	//   ....[46]....
        /*0aa0*/ 	.word	0x0000ad20
        /*0aa4*/ 	.word	0x000000ff
        /*0aa8*/ 	.word	0x00028c30
        /*0aac*/ 	.short	0x010a
        /*0aae*/ 	.byte	0x1a
	.zero		1


	//   ....[47]....
        /*0ab0*/ 	.word	0x0000ad60
        /*0ab4*/ 	.word	0x000000ff
        /*0ab8*/ 	.word	0x00028c30
        /*0abc*/ 	.short	0x010a
        /*0abe*/ 	.byte	0x1a
	.zero		1


	//   ....[48]....
        /*0ac0*/ 	.word	0x0000b190
        /*0ac4*/ 	.word	0x0000000a
        /*0ac8*/ 	.word	0x00000000
        /*0acc*/ 	.short	0x0101
        /*0ace*/ 	.byte	0x3f
	.zero		1


	//   ....[49]....
        /*0ad0*/ 	.word	0x0000d090
        /*0ad4*/ 	.word	0x000000ff
        /*0ad8*/ 	.word	0x00028c50
        /*0adc*/ 	.short	0x010a
        /*0ade*/ 	.byte	0x1a
	.zero		1


	//   ....[50]....
        /*0ae0*/ 	.word	0x0000d0d0
        /*0ae4*/ 	.word	0x000000ff
        /*0ae8*/ 	.word	0x00028c50
        /*0aec*/ 	.short	0x010a
        /*0aee*/ 	.byte	0x1a
	.zero		1


	//   ....[51]....
        /*0af0*/ 	.word	0x0000d360
        /*0af4*/ 	.word	0x00000015
        /*0af8*/ 	.word	0x00000000
        /*0afc*/ 	.short	0x0101
        /*0afe*/ 	.byte	0x3f
	.zero		1


	//   ....[52]....
        /*0b00*/ 	.word	0x0000fac0
        /*0b04*/ 	.word	0x000000ff
        /*0b08*/ 	.word	0x00000000
        /*0b0c*/ 	.short	0x0101
        /*0b0e*/ 	.byte	0x04
	.zero		1


	//   ....[53]....
        /*0b10*/ 	.word	0x00012c30
        /*0b14*/ 	.word	0x00000000
        /*0b18*/ 	.word	0x00028c40
        /*0b1c*/ 	.short	0x010a
        /*0b1e*/ 	.byte	0x3f
	.zero		1


	//   ....[54]....
        /*0b20*/ 	.word	0x00013760
        /*0b24*/ 	.word	0x00000008
        /*0b28*/ 	.word	0x00028c00
        /*0b2c*/ 	.short	0x0107
        /*0b2e*/ 	.byte	0x3f
	.zero		1


	//   ....[55]....
        /*0b30*/ 	.word	0x00013860
        /*0b34*/ 	.word	0x00000002
        /*0b38*/ 	.word	0x00028c00
        /*0b3c*/ 	.short	0x0101
        /*0b3e*/ 	.byte	0x3f
	.zero		1


	//   ....[56]....
        /*0b40*/ 	.word	0x00013880
        /*0b44*/ 	.word	0x00000002
        /*0b48*/ 	.word	0x00028c20
        /*0b4c*/ 	.short	0x010a
        /*0b4e*/ 	.byte	0x3f
	.zero		1


	//   ....[57]....
        /*0b50*/ 	.word	0x00013980
        /*0b54*/ 	.word	0x00000000
        /*0b58*/ 	.word	0x00028c60
        /*0b5c*/ 	.short	0x010a
        /*0b5e*/ 	.byte	0x3f
	.zero		1


	//   ....[58]....
        /*0b60*/ 	.word	0x00014600
        /*0b64*/ 	.word	0x00000003
        /*0b68*/ 	.word	0x00028c40
        /*0b6c*/ 	.short	0x010a
        /*0b6e*/ 	.byte	0x3f
	.zero		1


	//   ....[59]....
        /*0b70*/ 	.word	0x00014850
        /*0b74*/ 	.word	0x00000003
        /*0b78*/ 	.word	0x00028c60
        /*0b7c*/ 	.short	0x010a
        /*0b7e*/ 	.byte	0x3f
	.zero		1


	//   ....[60]....
        /*0b80*/ 	.word	0x00015470
        /*0b84*/ 	.word	0x00000004
        /*0b88*/ 	.word	0x00028c40
        /*0b8c*/ 	.short	0x010a
        /*0b8e*/ 	.byte	0x3f
	.zero		1


	//   ....[61]....
        /*0b90*/ 	.word	0x000156b0
        /*0b94*/ 	.word	0x00000004
        /*0b98*/ 	.word	0x00028c60
        /*0b9c*/ 	.short	0x010a
        /*0b9e*/ 	.byte	0x3f
	.zero		1


	//   ....[62]....
        /*0ba0*/ 	.word	0x00016240
        /*0ba4*/ 	.word	0x00000004
        /*0ba8*/ 	.word	0x00028c40
        /*0bac*/ 	.short	0x010a
        /*0bae*/ 	.byte	0x3f
	.zero		1


	//   ....[63]....
        /*0bb0*/ 	.word	0x00016490
        /*0bb4*/ 	.word	0x00000004
        /*0bb8*/ 	.word	0x00028c60
        /*0bbc*/ 	.short	0x010a
        /*0bbe*/ 	.byte	0x3f
	.zero		1


	//   ....[64]....
        /*0bc0*/ 	.word	0x00017c90
        /*0bc4*/ 	.word	0x00000000
        /*0bc8*/ 	.word	0x00028c20
        /*0bcc*/ 	.short	0x010a
        /*0bce*/ 	.byte	0x3f
	.zero		1


	//   ....[65]....
        /*0bd0*/ 	.word	0x00017e50
        /*0bd4*/ 	.word	0x00000006
        /*0bd8*/ 	.word	0x00000000
        /*0bdc*/ 	.short	0x010a
        /*0bde*/ 	.byte	0x3f
	.zero		1


	//   ....[66]....
        /*0be0*/ 	.word	0x00017ec0
        /*0be4*/ 	.word	0x00000007
        /*0be8*/ 	.word	0x00000000
        /*0bec*/ 	.short	0x010a
        /*0bee*/ 	.byte	0x3f
	.zero		1


	//   ....[67]....
        /*0bf0*/ 	.word	0x00017f30
        /*0bf4*/ 	.word	0x00000004
        /*0bf8*/ 	.word	0x00000000
        /*0bfc*/ 	.short	0x010a
        /*0bfe*/ 	.byte	0x3f
	.zero		1


	//   ....[68]....
        /*0c00*/ 	.word	0x00017f60
        /*0c04*/ 	.word	0x00000003
        /*0c08*/ 	.word	0x00000000
        /*0c0c*/ 	.short	0x010a
        /*0c0e*/ 	.byte	0x3f
	.zero		1


	//   ....[69]....
        /*0c10*/ 	.word	0x00017fd0
        /*0c14*/ 	.word	0x00000003
        /*0c18*/ 	.word	0x00028c50
        /*0c1c*/ 	.short	0x010a
        /*0c1e*/ 	.byte	0x3f
	.zero		1


	//   ....[70]....
        /*0c20*/ 	.word	0x00018030
        /*0c24*/ 	.word	0x00000003
        /*0c28*/ 	.word	0x00028c50
        /*0c2c*/ 	.short	0x010a
        /*0c2e*/ 	.byte	0x3f
	.zero		1


	//   ....[71]....
        /*0c30*/ 	.word	0x00018090
        /*0c34*/ 	.word	0x00000003
        /*0c38*/ 	.word	0x00028c00
        /*0c3c*/ 	.short	0x010a
        /*0c3e*/ 	.byte	0x3f
	.zero		1


	//   ....[72]....
        /*0c40*/ 	.word	0x000180e0
        /*0c44*/ 	.word	0x00000007
        /*0c48*/ 	.word	0x00028c30
        /*0c4c*/ 	.short	0x010a
        /*0c4e*/ 	.byte	0x3f
	.zero		1


	//   ....[73]....
        /*0c50*/ 	.word	0x00018130
        /*0c54*/ 	.word	0x00000007
        /*0c58*/ 	.word	0x00028c50
        /*0c5c*/ 	.short	0x010a
        /*0c5e*/ 	.byte	0x3f
	.zero		1


	//   ....[74]....
        /*0c60*/ 	.word	0x00018190
        /*0c64*/ 	.word	0x00000009
        /*0c68*/ 	.word	0x00028c30
        /*0c6c*/ 	.short	0x010a
        /*0c6e*/ 	.byte	0x3f
	.zero		1


	//   ....[75]....
        /*0c70*/ 	.word	0x000181e0
        /*0c74*/ 	.word	0x00000015
        /*0c78*/ 	.word	0x00028c50
        /*0c7c*/ 	.short	0x010a
        /*0c7e*/ 	.byte	0x3f
	.zero		1


	//   ....[76]....
        /*0c80*/ 	.word	0x00018240
        /*0c84*/ 	.word	0x00000006
        /*0c88*/ 	.word	0x00028c30
        /*0c8c*/ 	.short	0x010a
        /*0c8e*/ 	.byte	0x3f
	.zero		1


	//   ....[77]....
        /*0c90*/ 	.word	0x00018290
        /*0c94*/ 	.word	0x000000aa
        /*0c98*/ 	.word	0x00028c50
        /*0c9c*/ 	.short	0x010a
        /*0c9e*/ 	.byte	0x3f
	.zero		1


	//   ....[78]....
        /*0ca0*/ 	.word	0x000182f0
        /*0ca4*/ 	.word	0x00000005
        /*0ca8*/ 	.word	0x00028c30
        /*0cac*/ 	.short	0x010a
        /*0cae*/ 	.byte	0x3f
	.zero		1


	//   ....[79]....
        /*0cb0*/ 	.word	0x00018340
        /*0cb4*/ 	.word	0x00000015
        /*0cb8*/ 	.word	0x00028c50
        /*0cbc*/ 	.short	0x010a
        /*0cbe*/ 	.byte	0x3f
	.zero		1


	//   ....[80]....
        /*0cc0*/ 	.word	0x000184e0
        /*0cc4*/ 	.word	0x00000000
        /*0cc8*/ 	.word	0x00028c40
        /*0ccc*/ 	.short	0x010a
        /*0cce*/ 	.byte	0x3f
	.zero		1


	//   ....[81]....
        /*0cd0*/ 	.word	0x00018a50
        /*0cd4*/ 	.word	0x00000002
        /*0cd8*/ 	.word	0x00028c20
        /*0cdc*/ 	.short	0x010a
        /*0cde*/ 	.byte	0x3f
	.zero		1


	//   ....[82]....
        /*0ce0*/ 	.word	0x00018aa0
        /*0ce4*/ 	.word	0x00000000
        /*0ce8*/ 	.word	0x00028c60
        /*0cec*/ 	.short	0x010a
        /*0cee*/ 	.byte	0x3f
	.zero		1


	//   ....[83]....
        /*0cf0*/ 	.word	0x00018af0
        /*0cf4*/ 	.word	0x00000003
        /*0cf8*/ 	.word	0x00028c40
        /*0cfc*/ 	.short	0x010a
        /*0cfe*/ 	.byte	0x3f
	.zero		1


	//   ....[84]....
        /*0d00*/ 	.word	0x00018b40
        /*0d04*/ 	.word	0x00000003
        /*0d08*/ 	.word	0x00028c60
        /*0d0c*/ 	.short	0x010a
        /*0d0e*/ 	.byte	0x3f
	.zero		1


	//   ....[85]....
        /*0d10*/ 	.word	0x00018b90
        /*0d14*/ 	.word	0x00000004
        /*0d18*/ 	.word	0x00028c40
        /*0d1c*/ 	.short	0x010a
        /*0d1e*/ 	.byte	0x3f
	.zero		1


	//   ....[86]....
        /*0d20*/ 	.word	0x00018be0
        /*0d24*/ 	.word	0x00000004
        /*0d28*/ 	.word	0x00028c60
        /*0d2c*/ 	.short	0x010a
        /*0d2e*/ 	.byte	0x3f
	.zero		1


	//   ....[87]....
        /*0d30*/ 	.word	0x00018c30
        /*0d34*/ 	.word	0x00000004
        /*0d38*/ 	.word	0x00028c40
        /*0d3c*/ 	.short	0x010a
        /*0d3e*/ 	.byte	0x3f
	.zero		1


	//   ....[88]....
        /*0d40*/ 	.word	0x00018c80
        /*0d44*/ 	.word	0x00000004
        /*0d48*/ 	.word	0x00028c60
        /*0d4c*/ 	.short	0x010a
        /*0d4e*/ 	.byte	0x3f
	.zero		1


	//   ....[89]....
        /*0d50*/ 	.word	0x00019610
        /*0d54*/ 	.word	0x00000000
        /*0d58*/ 	.word	0x00028c20
        /*0d5c*/ 	.short	0x010a
        /*0d5e*/ 	.byte	0x3f
	.zero		1


	//   ....[90]....
        /*0d60*/ 	.word	0x000197b0
        /*0d64*/ 	.word	0x00000006
        /*0d68*/ 	.word	0x00000000
        /*0d6c*/ 	.short	0x010a
        /*0d6e*/ 	.byte	0x3f
	.zero		1


	//   ....[91]....
        /*0d70*/ 	.word	0x00019800
        /*0d74*/ 	.word	0x00000007
        /*0d78*/ 	.word	0x00000000
        /*0d7c*/ 	.short	0x010a
        /*0d7e*/ 	.byte	0x3f
	.zero		1


	//   ....[92]....
        /*0d80*/ 	.word	0x00019850
        /*0d84*/ 	.word	0x00000004
        /*0d88*/ 	.word	0x00000000
        /*0d8c*/ 	.short	0x010a
        /*0d8e*/ 	.byte	0x3f
	.zero		1


	//----- nvinfo : EIATTR_NUM_MBARRIERS
	.align		4
.L_867:
        /*0d90*/ 	.byte	0x03, 0x38
        /*0d92*/ 	.short	0x0016


	//----- nvinfo : EIATTR_EXIT_INSTR_OFFSETS
	.align		4
        /*0d94*/ 	.byte	0x04, 0x1c
        /*0d96*/ 	.short	(.L_869 - .L_868)


	//   ....[0]....
.L_868:
        /*0d98*/ 	.word	0x00000a40


	//   ....[1]....
        /*0d9c*/ 	.word	0x00010dd0


	//   ....[2]....
        /*0da0*/ 	.word	0x00017fb0


	//----- nvinfo : EIATTR_MAX_THREADS
	.align		4
.L_869:
        /*0da4*/ 	.byte	0x04, 0x05
        /*0da6*/ 	.short	(.L_871 - .L_870)
.L_870:
        /*0da8*/ 	.word	0x00000180
        /*0dac*/ 	.word	0x00000001
        /*0db0*/ 	.word	0x00000001


	//----- nvinfo : EIATTR_CRS_STACK_SIZE
	.align		4
.L_871:
        /*0db4*/ 	.byte	0x04, 0x1e
        /*0db6*/ 	.short	(.L_873 - .L_872)
.L_872:
        /*0db8*/ 	.word	0x00000000


	//----- nvinfo : EIATTR_CBANK_PARAM_SIZE
	.align		4
.L_873:
        /*0dbc*/ 	.byte	0x03, 0x19
        /*0dbe*/ 	.short	0x0af0


	//----- nvinfo : EIATTR_PARAM_CBANK
	.align		4
        /*0dc0*/ 	.byte	0x04, 0x0a
        /*0dc2*/ 	.short	(.L_875 - .L_874)
	.align		4
.L_874:
        /*0dc4*/ 	.word	index@(.nv.constant0._ZN7cutlass13device_kernelIN5flash11enable_sm90INS1_16FlashAttnFwdSm90INS1_25CollectiveMainloopFwdSm90ILi2EN4cute5tupleIJNS5_1CILi1EEES8_S8_EEENS6_IJNS7_ILi64EEESA_SA_EEELi512ENS_10bfloat16_tEfNS_4arch4Sm90ELb0ELb1ELb1ELb1ELb0ELb0ELb0ELb0ELb0ELb1ELb0ELb0EEENS1_21CollectiveEpilogueFwdINS6_IJSA_NS7_ILi512EEESA_EEES9_SC_SE_Li256ELb1ELb1ELb0ELb0EEENS1_36VarlenDynamicPersistentTileSchedulerILi64ELi64ELi256ELi128ELb0ELb1ELb1ELb1ELb0ELb1EEEEEEEEEvNT_6ParamsE)
        /*0dc8*/ 	.short	0x0210
        /*0dca*/ 	.short	0x0af0


	//----- nvinfo : EIATTR_SW_WAR
	.align		4
.L_875:
        /*0dcc*/ 	.byte	0x04, 0x36
        /*0dce*/ 	.short	(.L_877 - .L_876)
.L_876:
        /*0dd0*/ 	.word	0x00000008
.L_877:


//--------------------- .nv.info._ZN7cutlass13device_kernelIN5flash11enable_sm90INS1_16FlashAttnFwdSm90INS1_25CollectiveMainloopFwdSm90ILi2EN4cute5tupleIJNS5_1CILi1EEES8_S8_EEENS6_IJNS7_ILi64EEESA_SA_EEELi512ENS_10bfloat16_tEfNS_4arch4Sm90ELb0ELb1ELb1ELb1ELb0ELb1ELb0ELb0ELb0ELb1ELb0ELb0EEENS1_21CollectiveEpilogueFwdINS6_IJSA_NS7_ILi512EEESA_EEES9_SC_SE_Li256ELb1ELb1ELb0ELb0EEENS1_36VarlenDynamicPersistentTileSchedulerILi64ELi64ELi256ELi128ELb0ELb1ELb1ELb1ELb0ELb1EEEEEEEEEvNT_6ParamsE --------------------------
	.section	.nv.info._ZN7cutlass13device_kernelIN5flash11enable_sm90INS1_16FlashAttnFwdSm90INS1_25CollectiveMainloopFwdSm90ILi2EN4cute5tupleIJNS5_1CILi1EEES8_S8_EEENS6_IJNS7_ILi64EEESA_SA_EEELi512ENS_10bfloat16_tEfNS_4arch4Sm90ELb0ELb1ELb1ELb1ELb0ELb1ELb0ELb0ELb0ELb1ELb0ELb0EEENS1_21CollectiveEpilogueFwdINS6_IJSA_NS7_ILi512EEESA_EEES9_SC_SE_Li256ELb1ELb1ELb0ELb0EEENS1_36VarlenDynamicPersistentTileSchedulerILi64ELi64ELi256ELi128ELb0ELb1ELb1ELb1ELb0ELb1EEEEEEEEEvNT_6ParamsE,"",@"SHT_CUDA_INFO"
	.sectionflags	@""
	.align	4


	//----- nvinfo : EIATTR_CUDA_API_VERSION
	.align		4
        /*0000*/ 	.byte	0x04, 0x37
        /*0002*/ 	.short	(.L_879 - .L_878)
.L_878:
        /*0004*/ 	.word	0x00000082


	//----- nvinfo : EIATTR_KPARAM_INFO
	.align		4
.L_879:
        /*0008*/ 	.byte	0x04, 0x17
        /*000a*/ 	.short	(.L_881 - .L_880)
.L_880:
        /*000c*/ 	.word	0x00000000
        /*0010*/ 	.short	0x0000
        /*0012*/ 	.short	0x0070
        /*0014*/ 	.byte	0x00, 0xf0, 0x01, 0x2a


	//----- nvinfo : EIATTR_SPARSE_MMA_MASK
	.align		4
.L_881:
        /*0018*/ 	.byte	0x03, 0x50
        /*001a*/ 	.short	0x0000


	//----- nvinfo : EIATTR_MAXREG_COUNT
	.align		4
        /*001c*/ 	.byte	0x03, 0x1b
        /*001e*/ 	.short	0x00a8


	//----- nvinfo : EIATTR_NUM_BARRIERS
	.align		4
        /*0020*/ 	.byte	0x02, 0x4c
        /*0022*/ 	.byte	0x10
	.zero		1


	//----- nvinfo : EIATTR_EXTERNS
	.align		4
        /*0024*/ 	.byte	0x04, 0x0f
        /*0026*/ 	.short	(.L_883 - .L_882)


	//   ....[0]....
	.align		4
.L_882:
        /*0028*/ 	.word	index@(__assertfail)


	//----- nvinfo : EIATTR_ANNOTATIONS
	.align		4
.L_883:
        /*002c*/ 	.byte	0x04, 0x55
        /*002e*/ 	.short	(.L_885 - .L_884)


	//   ....[0]....
.L_884:
        /* <DEDUP_REMOVED lines=69> */


	//----- nvinfo : EIATTR_MERCURY_ISA_VERSION
	.align		4
.L_885:
        /*0470*/ 	.byte	0x03, 0x5f
        /*0472*/ 	.short	0x0101


	//----- nvinfo : EIATTR_UNUSED_LOAD_BYTE_OFFSET
	.align		4
        /*0474*/ 	.byte	0x04, 0x44
        /*0476*/ 	.short	(.L_887 - .L_886)


	//   ....[0]....
.L_886:
        /*0478*/ 	.word	0x00000a80
        /*047c*/ 	.word	0x0000fff0


	//   ....[1]....
        /*0480*/ 	.word	0x000146c0
        /*0484*/ 	.word	0x0000fff0


	//----- nvinfo : EIATTR_INT_WARP_WIDE_INSTR_OFFSETS
	.align		4
.L_887:
        /*0488*/ 	.byte	0x04, 0x31
        /*048a*/ 	.short	(.L_889 - .L_888)


	//   ....[0]....
.L_888:
        /*048c*/ 	.word	0x00000190


	//   ....[1]....
        /*0490*/ 	.word	0x000001d0


	//   ....[2]....
        /*0494*/ 	.word	0x00000240


	//   ....[3]....
        /*0498*/ 	.word	0x0001ac50


	//   ....[4]....
        /*049c*/ 	.word	0x0001ace0


	//   ....[5]....
        /*04a0*/ 	.word	0x0001f710


	//   ....[6]....
        /*04a4*/ 	.word	0x0001f7a0


	//----- nvinfo : EIATTR_COOP_GROUP_MASK_REGIDS
	.align		4
.L_889:
        /*04a8*/ 	.byte	0x04, 0x29
        /*04aa*/ 	.short	(.L_891 - .L_890)


	//   ....[0]....
.L_890:
        /*04ac*/ 	.word	0xffffffff


	//   ....[1]....
        /*04b0*/ 	.word	0xffffffff


	//   ....[2]....
        /*04b4*/ 	.word	0xffffffff


	//   ....[3]....
        /*04b8*/ 	.word	0xffffffff


	//   ....[4]....
        /*04bc*/ 	.word	0xffffffff


	//   ....[5]....
        /*04c0*/ 	.word	0xffffffff


	//   ....[6]....
        /*04c4*/ 	.word	0xffffffff


	//   ....[7]....
        /*04c8*/ 	.word	0xffffffff


	//   ....[8]....
        /*04cc*/ 	.word	0xffffffff


	//   ....[9]....
        /*04d0*/ 	.word	0xffffffff


	//   ....[10]....
        /*04d4*/ 	.word	0xffffffff


	//   ....[11]....
        /*04d8*/ 	.word	0xffffffff


	//   ....[12]....
        /*04dc*/ 	.word	0xffffffff


	//   ....[13]....
        /*04e0*/ 	.word	0xffffffff


	//   ....[14]....
        /*04e4*/ 	.word	0xffffffff


	//   ....[15]....
        /*04e8*/ 	.word	0xffffffff


	//   ....[16]....
        /*04ec*/ 	.word	0xffffffff


	//   ....[17]....
        /*04f0*/ 	.word	0xffffffff


	//   ....[18]....
        /*04f4*/ 	.word	0xffffffff


	//   ....[19]....
        /*04f8*/ 	.word	0xffffffff


	//   ....[20]....
        /*04fc*/ 	.word	0xffffffff


	//   ....[21]....
        /*0500*/ 	.word	0xffffffff


	//   ....[22]....
        /*0504*/ 	.word	0xffffffff


	//   ....[23]....
        /*0508*/ 	.word	0xffffffff


	//   ....[24]....
        /*050c*/ 	.word	0xffffffff


	//   ....[25]....
        /*0510*/ 	.word	0xffffffff


	//   ....[26]....
        /*0514*/ 	.word	0xffffffff


	//   ....[27]....
        /*0518*/ 	.word	0xffffffff


	//   ....[28]....
        /*051c*/ 	.word	0xffffffff


	//   ....[29]....
        /*0520*/ 	.word	0xffffffff


	//   ....[30]....
        /*0524*/ 	.word	0xffffffff


	//   ....[31]....
        /*0528*/ 	.word	0xffffffff


	//   ....[32]....
        /*052c*/ 	.word	0xffffffff


	//   ....[33]....
        /*0530*/ 	.word	0xffffffff


	//   ....[34]....
        /*0534*/ 	.word	0xffffffff


	//   ....[35]....
        /*0538*/ 	.word	0xffffffff


	//   ....[36]....
        /*053c*/ 	.word	0xffffffff


	//   ....[37]....
        /*0540*/ 	.word	0xffffffff


	//   ....[38]....
        /*0544*/ 	.word	0xffffffff


	//   ....[39]....
        /*0548*/ 	.word	0xffffffff


	//   ....[40]....
        /*054c*/ 	.word	0xffffffff


	//   ....[41]....
        /*0550*/ 	.word	0xffffffff


	//   ....[42]....
        /*0554*/ 	.word	0xffffffff


	//   ....[43]....
        /*0558*/ 	.word	0xffffffff


	//   ....[44]....
        /*055c*/ 	.word	0xffffffff


	//   ....[45]....
        /*0560*/ 	.word	0xffffffff


	//   ....[46]....
        /*0564*/ 	.word	0xffffffff


	//   ....[47]....
        /*0568*/ 	.word	0xffffffff


	//   ....[48]....
        /*056c*/ 	.word	0xffffffff


	//   ....[49]....
        /*0570*/ 	.word	0xffffffff


	//   ....[50]....
        /*0574*/ 	.word	0xffffffff


	//   ....[51]....
        /*0578*/ 	.word	0xffffffff


	//   ....[52]....
        /*057c*/ 	.word	0xffffffff


	//   ....[53]....
        /*0580*/ 	.word	0xffffffff


	//   ....[54]....
        /*0584*/ 	.word	0xffffffff


	//   ....[55]....
        /*0588*/ 	.word	0xffffffff


	//   ....[56]....
        /*058c*/ 	.word	0xffffffff


	//   ....[57]....
        /*0590*/ 	.word	0xffffffff


	//   ....[58]....
        /*0594*/ 	.word	0xffffffff


	//   ....[59]....
        /*0598*/ 	.word	0xffffffff


	//   ....[60]....
        /*059c*/ 	.word	0xffffffff


	//   ....[61]....
        /*05a0*/ 	.word	0xffffffff


	//   ....[62]....
        /*05a4*/ 	.word	0xffffffff


	//   ....[63]....
        /*05a8*/ 	.word	0xffffffff


	//   ....[64]....
        /*05ac*/ 	.word	0xffffffff


	//   ....[65]....
        /*05b0*/ 	.word	0xffffffff


	//   ....[66]....
        /*05b4*/ 	.word	0xffffffff


	//   ....[67]....
        /*05b8*/ 	.word	0xffffffff


	//   ....[68]....
        /*05bc*/ 	.word	0xffffffff


	//   ....[69]....
        /*05c0*/ 	.word	0xffffffff


	//   ....[70]....
        /*05c4*/ 	.word	0xffffffff


	//   ....[71]....
        /*05c8*/ 	.word	0xffffffff


	//   ....[72]....
        /*05cc*/ 	.word	0xffffffff


	//   ....[73]....
        /*05d0*/ 	.word	0xffffffff


	//   ....[74]....
        /*05d4*/ 	.word	0xffffffff


	//   ....[75]....
        /*05d8*/ 	.word	0xffffffff


	//   ....[76]....
        /*05dc*/ 	.word	0xffffffff


	//   ....[77]....
        /*05e0*/ 	.word	0xffffffff


	//   ....[78]....
        /*05e4*/ 	.word	0xffffffff


	//   ....[79]....
        /*05e8*/ 	.word	0xffffffff


	//   ....[80]....
        /*05ec*/ 	.word	0xffffffff


	//   ....[81]....
        /*05f0*/ 	.word	0xffffffff


	//   ....[82]....
        /*05f4*/ 	.word	0xffffffff


	//   ....[83]....
        /*05f8*/ 	.word	0xffffffff


	//   ....[84]....
        /*05fc*/ 	.word	0xffffffff


	//   ....[85]....
        /*0600*/ 	.word	0xffffffff


	//   ....[86]....
        /*0604*/ 	.word	0xffffffff


	//   ....[87]....
        /*0608*/ 	.word	0xffffffff


	//   ....[88]....
        /*060c*/ 	.word	0xffffffff


	//   ....[89]....
        /*0610*/ 	.word	0xffffffff


	//   ....[90]....
        /*0614*/ 	.word	0xffffffff


	//   ....[91]....
        /*0618*/ 	.word	0xffffffff


	//   ....[92]....
        /*061c*/ 	.word	0xffffffff


	//   ....[93]....
        /*0620*/ 	.word	0xffffffff


	//   ....[94]....
        /*0624*/ 	.word	0xffffffff


	//   ....[95]....
        /*0628*/ 	.word	0xffffffff


	//   ....[96]....
        /*062c*/ 	.word	0xffffffff


	//   ....[97]....
        /*0630*/ 	.word	0xffffffff


	//   ....[98]....
        /*0634*/ 	.word	0xffffffff


	//   ....[99]....
        /*0638*/ 	.word	0xffffffff


	//   ....[100]....
        /*063c*/ 	.word	0xffffffff


	//   ....[101]....
        /*0640*/ 	.word	0xffffffff


	//   ....[102]....
        /*0644*/ 	.word	0xffffffff


	//   ....[103]....
        /*0648*/ 	.word	0xffffffff


	//   ....[104]....
        /*064c*/ 	.word	0xffffffff


	//   ....[105]....
        /*0650*/ 	.word	0xffffffff


	//   ....[106]....
        /*0654*/ 	.word	0xffffffff


	//   ....[107]....
        /*0658*/ 	.word	0xffffffff


	//   ....[108]....
        /*065c*/ 	.word	0xffffffff


	//   ....[109]....
        /*0660*/ 	.word	0xffffffff


	//   ....[110]....
        /*0664*/ 	.word	0xffffffff


	//   ....[111]....
        /*0668*/ 	.word	0xffffffff


	//   ....[112]....
        /*066c*/ 	.word	0x0500000f


	//   ....[113]....
        /*0670*/ 	.word	0x0500000f


	//   ....[114]....
        /*0674*/ 	.word	0x0500000f


	//   ....[115]....
        /*0678*/ 	.word	0x0500000f


	//   ....[116]....
        /*067c*/ 	.word	0x0500000f


	//   ....[117]....
        /*0680*/ 	.word	0x0500000f


	//   ....[118]....
        /*0684*/ 	.word	0x0500000f


	//   ....[119]....
        /*0688*/ 	.word	0x0500000f


	//   ....[120]....
        /*068c*/ 	.word	0x0500000f


	//   ....[121]....
        /*0690*/ 	.word	0x0500000f


	//   ....[122]....
        /*0694*/ 	.word	0x0500000f


	//   ....[123]....
        /*0698*/ 	.word	0x0500000f


	//   ....[124]....
        /*069c*/ 	.word	0x0500000f


	//   ....[125]....
        /*06a0*/ 	.word	0x0500000f


	//   ....[126]....
        /*06a4*/ 	.word	0x0500000f


	//   ....[127]....
        /*06a8*/ 	.word	0x0500000f


	//   ....[128]....
        /*06ac*/ 	.word	0x0500000f


	//   ....[129]....
        /*06b0*/ 	.word	0x0500000f


	//   ....[130]....
        /*06b4*/ 	.word	0x0500000f


	//   ....[131]....
        /*06b8*/ 	.word	0x0500000f


	//   ....[132]....
        /*06bc*/ 	.word	0x0500000f


	//   ....[133]....
        /*06c0*/ 	.word	0x0500000f


	//   ....[134]....
        /*06c4*/ 	.word	0x0500000f


	//   ....[135]....
        /*06c8*/ 	.word	0x0500000f


	//   ....[136]....
        /*06cc*/ 	.word	0x0500000f


	//   ....[137]....
        /*06d0*/ 	.word	0x0500000f


	//   ....[138]....
        /*06d4*/ 	.word	0x0500000f


	//   ....[139]....
        /*06d8*/ 	.word	0x0500000f


	//   ....[140]....
        /*06dc*/ 	.word	0x0500000f


	//   ....[141]....
        /*06e0*/ 	.word	0x0500000f


	//   ....[142]....
        /*06e4*/ 	.word	0x0500000f


	//   ....[143]....
        /*06e8*/ 	.word	0x0500000f


	//   ....[144]....
        /*06ec*/ 	.word	0x0500000f


	//   ....[145]....
        /*06f0*/ 	.word	0x0500000f


	//   ....[146]....
        /*06f4*/ 	.word	0x0500000f


	//   ....[147]....
        /*06f8*/ 	.word	0x0500000f


	//   ....[148]....
        /*06fc*/ 	.word	0x0500000f


	//   ....[149]....
        /*0700*/ 	.word	0x0500000f


	//   ....[150]....
        /*0704*/ 	.word	0x0500000f


	//   ....[151]....
        /*0708*/ 	.word	0x0500000f


	//   ....[152]....
        /*070c*/ 	.word	0x0500000f


	//   ....[153]....
        /*0710*/ 	.word	0x0500000f


	//   ....[154]....
        /*0714*/ 	.word	0x0500000f


	//   ....[155]....
        /*0718*/ 	.word	0x0500000f


	//----- nvinfo : EIATTR_COOP_GROUP_INSTR_OFFSETS
	.align		4
.L_891:
        /*071c*/ 	.byte	0x04, 0x28
        /*071e*/ 	.short	(.L_893 - .L_892)


	//   ....[0]....
.L_892:
        /*0720*/ 	.word	0x00000060


	//   ....[1]....
        /*0724*/ 	.word	0x000001a0


	//   ....[2]....
        /*0728*/ 	.word	0x000001f0


	//   ....[3]....
        /*072c*/ 	.word	0x000003e0


	//   ....[4]....
        /*0730*/ 	.word	0x00000540


	//   ....[5]....
        /*0734*/ 	.word	0x00000660


	//   ....[6]....
        /*0738*/ 	.word	0x000007c0


	//   ....[7]....
        /*073c*/ 	.word	0x00004f80


	//   ....[8]....
        /*0740*/ 	.word	0x00007240


	//   ....[9]....
        /*0744*/ 	.word	0x00007970


	//   ....[10]....
        /*0748*/ 	.word	0x00007980


	//   ....[11]....
        /*074c*/ 	.word	0x00007990


	//   ....[12]....
        /*0750*/ 	.word	0x000079a0


	//   ....[13]....
        /*0754*/ 	.word	0x00007cd0


	//   ....[14]....
        /*0758*/ 	.word	0x00007ce0


	//   ....[15]....
        /*075c*/ 	.word	0x00007cf0


	//   ....[16]....
        /*0760*/ 	.word	0x00007d00


	//   ....[17]....
        /*0764*/ 	.word	0x00008fe0


	//   ....[18]....
        /*0768*/ 	.word	0x00008ff0


	//   ....[19]....
        /*076c*/ 	.word	0x00009000


	//   ....[20]....
        /*0770*/ 	.word	0x00009010


	//   ....[21]....
        /*0774*/ 	.word	0x00009250


	//   ....[22]....
        /*0778*/ 	.word	0x00009260


	//   ....[23]....
        /*077c*/ 	.word	0x00009270


	//   ....[24]....
        /*0780*/ 	.word	0x00009280


	//   ....[25]....
        /*0784*/ 	.word	0x0000a840


	//   ....[26]....
        /*0788*/ 	.word	0x0000b360


	//   ....[27]....
        /*078c*/ 	.word	0x0000b930


	//   ....[28]....
        /*0790*/ 	.word	0x0000ba20


	//   ....[29]....
        /*0794*/ 	.word	0x0000bcc0


	//   ....[30]....
        /*0798*/ 	.word	0x0000bd50


	//   ....[31]....
        /*079c*/ 	.word	0x0000c6d0


	//   ....[32]....
        /*07a0*/ 	.word	0x0000ccc0


	//   ....[33]....
        /*07a4*/ 	.word	0x0000d320


	//   ....[34]....
        /*07a8*/ 	.word	0x0000d9f0


	//   ....[35]....
        /*07ac*/ 	.word	0x0000dad0


	//   ....[36]....
        /*07b0*/ 	.word	0x0000e0f0


	//   ....[37]....
        /*07b4*/ 	.word	0x0000e2c0


	//   ....[38]....
        /*07b8*/ 	.word	0x0000f150


	//   ....[39]....
        /*07bc*/ 	.word	0x0000fc50


	//   ....[40]....
        /*07c0*/ 	.word	0x0000fcb0


	//   ....[41]....
        /*07c4*/ 	.word	0x00010520


	//   ....[42]....
        /*07c8*/ 	.word	0x00010570


	//   ....[43]....
        /*07cc*/ 	.word	0x00011260


	//   ....[44]....
        /*07d0*/ 	.word	0x000116a0


	//   ....[45]....
        /*07d4*/ 	.word	0x00011d40


	//   ....[46]....
        /*07d8*/ 	.word	0x00012320


	//   ....[47]....
        /*07dc*/ 	.word	0x00012340


	//   ....[48]....
        /*07e0*/ 	.word	0x00012ba0


	//   ....[49]....
        /*07e4*/ 	.word	0x00012d70


	//   ....[50]....
        /*07e8*/ 	.word	0x00013b80


	//   ....[51]....
        /*07ec*/ 	.word	0x00013bd0


	//   ....[52]....
        /*07f0*/ 	.word	0x00013c00


	//   ....[53]....
        /*07f4*/ 	.word	0x00013c60


	//   ....[54]....
        /*07f8*/ 	.word	0x00013c80


	//   ....[55]....
        /*07fc*/ 	.word	0x00015650


	//   ....[56]....
        /*0800*/ 	.word	0x00015b70


	//   ....[57]....
        /*0804*/ 	.word	0x00015b90


	//   ....[58]....
        /*0808*/ 	.word	0x00015bc0


	//   ....[59]....
        /*080c*/ 	.word	0x00015bd0


	//   ....[60]....
        /*0810*/ 	.word	0x000161e0


	//   ....[61]....
        /*0814*/ 	.word	0x00016240


	//   ....[62]....
        /*0818*/ 	.word	0x000164c0


	//   ....[63]....
        /*081c*/ 	.word	0x000164e0


	//   ....[64]....
        /*0820*/ 	.word	0x00017050


	//   ....[65]....
        /*0824*/ 	.word	0x00017070


	//   ....[66]....
        /*0828*/ 	.word	0x000172a0


	//   ....[67]....
        /*082c*/ 	.word	0x000172c0


	//   ....[68]....
        /*0830*/ 	.word	0x00017570


	//   ....[69]....
        /*0834*/ 	.word	0x00017740


	//   ....[70]....
        /*0838*/ 	.word	0x00017770


	//   ....[71]....
        /*083c*/ 	.word	0x000177a0


	//   ....[72]....
        /*0840*/ 	.word	0x000177d0


	//   ....[73]....
        /*0844*/ 	.word	0x00017800


	//   ....[74]....
        /*0848*/ 	.word	0x00017830


	//   ....[75]....
        /*084c*/ 	.word	0x000179a0


	//   ....[76]....
        /*0850*/ 	.word	0x000179d0


	//   ....[77]....
        /*0854*/ 	.word	0x00017a00


	//   ....[78]....
        /*0858*/ 	.word	0x00017a30


	//   ....[79]....
        /*085c*/ 	.word	0x00017a60


	//   ....[80]....
        /*0860*/ 	.word	0x00017a90


	//   ....[81]....
        /*0864*/ 	.word	0x00017b30


	//   ....[82]....
        /*0868*/ 	.word	0x00017b90


	//   ....[83]....
        /*086c*/ 	.word	0x00017c20


	//   ....[84]....
        /*0870*/ 	.word	0x00018cd0


	//   ....[85]....
        /*0874*/ 	.word	0x0001b210


	//   ....[86]....
        /*0878*/ 	.word	0x0001bd40


	//   ....[87]....
        /*087c*/ 	.word	0x0001bd60


	//   ....[88]....
        /*0880*/ 	.word	0x0001be10


	//   ....[89]....
        /*0884*/ 	.word	0x0001be20


	//   ....[90]....
        /*0888*/ 	.word	0x0001bea0


	//   ....[91]....
        /*088c*/ 	.word	0x0001beb0


	//   ....[92]....
        /*0890*/ 	.word	0x0001bf00


	//   ....[93]....
        /*0894*/ 	.word	0x0001bf20


	//   ....[94]....
        /*0898*/ 	.word	0x0001f9a0


	//   ....[95]....
        /*089c*/ 	.word	0x0001f9d0


	//   ....[96]....
        /*08a0*/ 	.word	0x0001fa10


	//   ....[97]....
        /*08a4*/ 	.word	0x0001fa40


	//   ....[98]....
        /*08a8*/ 	.word	0x0001fa70


	//   ....[99]....
        /*08ac*/ 	.word	0x0001faa0


	//   ....[100]....
        /*08b0*/ 	.word	0x0001fad0


	//   ....[101]....
        /*08b4*/ 	.word	0x0001fb00


	//   ....[102]....
        /*08b8*/ 	.word	0x0001fc80


	//   ....[103]....
        /*08bc*/ 	.word	0x0001fcb0


	//   ....[104]....
        /*08c0*/ 	.word	0x0001fce0


	//   ....[105]....
        /*08c4*/ 	.word	0x0001fd10


	//   ....[106]....
        /*08c8*/ 	.word	0x0001fd40


	//   ....[107]....
        /*08cc*/ 	.word	0x0001fd70


	//   ....[108]....
        /*08d0*/ 	.word	0x0001fe30


	//   ....[109]....
        /*08d4*/ 	.word	0x0001fe50


	//   ....[110]....
        /*08d8*/ 	.word	0x0001fec0


	//   ....[111]....
        /*08dc*/ 	.word	0x00020580


	//   ....[112]....
        /*08e0*/ 	.word	0x00020a60


	//   ....[113]....
        /*08e4*/ 	.word	0x00020af0


	//   ....[114]....
        /*08e8*/ 	.word	0x00020b40


	//   ....[115]....
        /*08ec*/ 	.word	0x00020b90


	//   ....[116]....
        /*08f0*/ 	.word	0x00020c20


	//   ....[117]....
        /*08f4*/ 	.word	0x00020cb0


	//   ....[118]....
        /*08f8*/ 	.word	0x00020d00


	//   ....[119]....
        /*08fc*/ 	.word	0x00020d50


	//   ....[120]....
        /*0900*/ 	.word	0x00020e30


	//   ....[121]....
        /*0904*/ 	.word	0x00020ec0


	//   ....[122]....
        /*0908*/ 	.word	0x00020f10


	//   ....[123]....
        /*090c*/ 	.word	0x00020f70


	//   ....[124]....
        /*0910*/ 	.word	0x00021010


	//   ....[125]....
        /*0914*/ 	.word	0x000210a0


	//   ....[126]....
        /*0918*/ 	.word	0x000210f0


	//   ....[127]....
        /*091c*/ 	.word	0x00021140


	//   ....[128]....
        /*0920*/ 	.word	0x000214f0


	//   ....[129]....
        /*0924*/ 	.word	0x000217e0


	//   ....[130]....
        /*0928*/ 	.word	0x000219a0


	//   ....[131]....
        /*092c*/ 	.word	0x000219f0


	//   ....[132]....
        /*0930*/ 	.word	0x00021a50


	//   ....[133]....
        /*0934*/ 	.word	0x00021b40


	//   ....[134]....
        /*0938*/ 	.word	0x00021ba0


	//   ....[135]....
        /*093c*/ 	.word	0x00021c90


	//   ....[136]....
        /*0940*/ 	.word	0x00021cf0


	//   ....[137]....
        /*0944*/ 	.word	0x00021dc0


	//   ....[138]....
        /*0948*/ 	.word	0x000220f0


	//   ....[139]....
        /*094c*/ 	.word	0x00022190


	//   ....[140]....
        /*0950*/ 	.word	0x000222b0


	//   ....[141]....
        /*0954*/ 	.word	0x00022320


	//   ....[142]....
        /*0958*/ 	.word	0x00022390


	//   ....[143]....
        /*095c*/ 	.word	0x00022400


	//   ....[144]....
        /*0960*/ 	.word	0x00022470


	//   ....[145]....
        /*0964*/ 	.word	0x000224f0


	//   ....[146]....
        /*0968*/ 	.word	0x00022580


	//   ....[147]....
        /*096c*/ 	.word	0x00022620


	//   ....[148]....
        /*0970*/ 	.word	0x00022690


	//   ....[149]....
        /*0974*/ 	.word	0x00022700


	//   ....[150]....
        /*0978*/ 	.word	0x00022770


	//   ....[151]....
        /*097c*/ 	.word	0x000227f0


	//   ....[152]....
        /*0980*/ 	.word	0x00022860


	//   ....[153]....
        /*0984*/ 	.word	0x00022900


	//   ....[154]....
        /*0988*/ 	.word	0x00022990


	//   ....[155]....
        /*098c*/ 	.word	0x00022ac0


	//----- nvinfo : EIATTR_REG_RECONFIG
	.align		4
.L_893:
        /*0990*/ 	.byte	0x01, 0x54
	.zero		2


	//----- nvinfo : EIATTR_SYSCALL_OFFSETS
	.align		4
        /*0994*/ 	.byte	0x04, 0x46
        /*0996*/ 	.short	(.L_895 - .L_894)


	//   ....[0]....
.L_894:
        /*0998*/ 	.word	0x00001cf0


	//   ....[1]....
        /*099c*/ 	.word	0x00001e40


	//   ....[2]....
        /*09a0*/ 	.word	0x00007400


	//   ....[3]....
        /*09a4*/ 	.word	0x00007720


	//   ....[4]....
        /*09a8*/ 	.word	0x0001ae50


	//   ....[5]....
        /*09ac*/ 	.word	0x0001afa0


	//   ....[6]....
        /*09b0*/ 	.word	0x0001b090


	//   ....[7]....
        /*09b4*/ 	.word	0x0001b900


	//----- nvinfo : EIATTR_MBARRIER_INSTR_OFFSETS
	.align		4
.L_895:
        /*09b8*/ 	.byte	0x04, 0x39
        /*09ba*/ 	.short	(.L_897 - .L_896)


	//   ....[0]....
.L_896:
        /*09bc*/ 	.word	0x000002d0
        /*09c0*/ 	.word	0x000000ff
        /*09c4*/ 	.word	0x00028c00
        /*09c8*/ 	.short	0x0100
        /*09ca*/ 	.byte	0x08
	.zero		1


	//   ....[1]....
        /*09cc*/ 	.word	0x000002e0
        /*09d0*/ 	.word	0x000000ff
        /*09d4*/ 	.word	0x00028c20
        /*09d8*/ 	.short	0x0100
        /*09da*/ 	.byte	0x08
	.zero		1


	//   ....[2]....
        /*09dc*/ 	.word	0x00000390
        /*09e0*/ 	.word	0x000000ff
        /*09e4*/ 	.word	0x00028c30
        /*09e8*/ 	.short	0x0100
        /*09ea*/ 	.byte	0x06
	.zero		1


	//   ....[3]....
        /*09ec*/ 	.word	0x000003a0
        /*09f0*/ 	.word	0x000000ff
        /*09f4*/ 	.word	0x00028c40
        /*09f8*/ 	.short	0x0100
        /*09fa*/ 	.byte	0x06
	.zero		1


	//   ....[4]....
        /*09fc*/ 	.word	0x000003b0
        /*0a00*/ 	.word	0x000000ff
        /*0a04*/ 	.word	0x00028c38
        /*0a08*/ 	.short	0x0100
        /*0a0a*/ 	.byte	0x06
	.zero		1


	//   ....[5]....
        /*0a0c*/ 	.word	0x000003c0
        /*0a10*/ 	.word	0x000000ff
        /*0a14*/ 	.word	0x00028c48
        /*0a18*/ 	.short	0x0100
        /*0a1a*/ 	.byte	0x06
	.zero		1


	//   ....[6]....
        /*0a1c*/ 	.word	0x000004f0
        /*0a20*/ 	.word	0x000000ff
        /*0a24*/ 	.word	0x00028c50
        /*0a28*/ 	.short	0x0100
        /*0a2a*/ 	.byte	0x08
	.zero		1


	//   ....[7]....
        /*0a2c*/ 	.word	0x00000500
        /*0a30*/ 	.word	0x000000ff
        /*0a34*/ 	.word	0x00028c60
        /*0a38*/ 	.short	0x0100
        /*0a3a*/ 	.byte	0x08
	.zero		1


	//   ....[8]....
        /*0a3c*/ 	.word	0x00000510
        /*0a40*/ 	.word	0x000000ff
        /*0a44*/ 	.word	0x00028c58
        /*0a48*/ 	.short	0x0100
        /*0a4a*/ 	.byte	0x08
	.zero		1


	//   ....[9]....
        /*0a4c*/ 	.word	0x00000520
        /*0a50*/ 	.word	0x000000ff
        /*0a54*/ 	.word	0x00028c68
        /*0a58*/ 	.short	0x0100
        /*0a5a*/ 	.byte	0x08
	.zero		1


	//   ....[10]....
        /*0a5c*/ 	.word	0x00000610
        /*0a60*/ 	.word	0x000000ff
        /*0a64*/ 	.word	0x00028c70
        /*0a68*/ 	.short	0x0100
        /*0a6a*/ 	.byte	0x06
	.zero		1


	//   ....[11]....
        /*0a6c*/ 	.word	0x00000620
        /*0a70*/ 	.word	0x000000ff
        /*0a74*/ 	.word	0x00028c80
        /*0a78*/ 	.short	0x0100
        /*0a7a*/ 	.byte	0x06
	.zero		1


	//   ....[12]....
        /*0a7c*/ 	.word	0x00000630
        /*0a80*/ 	.word	0x000000ff
        /*0a84*/ 	.word	0x00028c78
        /*0a88*/ 	.short	0x0100
        /*0a8a*/ 	.byte	0x06
	.zero		1


	//   ....[13]....
        /*0a8c*/ 	.word	0x00000640
        /*0a90*/ 	.word	0x000000ff
        /*0a94*/ 	.word	0x00028c88
        /*0a98*/ 	.short	0x0100
        /*0a9a*/ 	.byte	0x06
	.zero		1


	//   ....[14]....
        /*0a9c*/ 	.word	0x00000770
        /*0aa0*/ 	.word	0x000000ff
        /*0aa4*/ 	.word	0x00028c90
        /*0aa8*/ 	.short	0x0100
        /*0aaa*/ 	.byte	0x08
	.zero		1


	//   ....[15]....
        /*0aac*/ 	.word	0x00000780
        /*0ab0*/ 	.word	0x000000ff
        /*0ab4*/ 	.word	0x00028ca0
        /*0ab8*/ 	.short	0x0100
        /*0aba*/ 	.byte	0x08
	.zero		1


	//   ....[16]....
        /*0abc*/ 	.word	0x00000790
        /*0ac0*/ 	.word	0x000000ff
        /*0ac4*/ 	.word	0x00028c98
        /*0ac8*/ 	.short	0x0100
        /*0aca*/ 	.byte	0x08
	.zero		1


	//   ....[17]....
        /*0acc*/ 	.word	0x000007a0
        /*0ad0*/ 	.word	0x000000ff
        /*0ad4*/ 	.word	0x00028ca8
        /*0ad8*/ 	.short	0x0100
        /*0ada*/ 	.byte	0x08
	.zero		1


	//   ....[18]....
        /*0adc*/ 	.word	0x000008d0
        /*0ae0*/ 	.word	0x000000ff
        /*0ae4*/ 	.word	0x00028cb0
        /*0ae8*/ 	.short	0x0100
        /*0aea*/ 	.byte	0x08
	.zero		1


	//   ....[19]....
        /*0aec*/ 	.word	0x000008e0
        /*0af0*/ 	.word	0x000000ff
        /*0af4*/ 	.word	0x00028cc0
        /*0af8*/ 	.short	0x0100
        /*0afa*/ 	.byte	0x08
	.zero		1


	//   ....[20]....
        /*0afc*/ 	.word	0x000008f0
        /*0b00*/ 	.word	0x000000ff
        /*0b04*/ 	.word	0x00028cb8
        /*0b08*/ 	.short	0x0100
        /*0b0a*/ 	.byte	0x08
	.zero		1


	//   ....[21]....
        /*0b0c*/ 	.word	0x00000900
        /*0b10*/ 	.word	0x000000ff
        /*0b14*/ 	.word	0x00028cc8
        /*0b18*/ 	.short	0x0100
        /*0b1a*/ 	.byte	0x08
	.zero		1


	//   ....[22]....
        /*0b1c*/ 	.word	0x00002a30
        /*0b20*/ 	.word	0x00000040
        /*0b24*/ 	.word	0x00028c90
        /*0b28*/ 	.short	0x010a
        /*0b2a*/ 	.byte	0x3f
	.zero		1


	//   ....[23]....
        /*0b2c*/ 	.word	0x00003480
        /*0b30*/ 	.word	0x00000040
        /*0b34*/ 	.word	0x00028c90
        /*0b38*/ 	.short	0x010a
        /*0b3a*/ 	.byte	0x3f
	.zero		1


	//   ....[24]....
        /*0b3c*/ 	.word	0x00003db0
        /*0b40*/ 	.word	0x00000040
        /*0b44*/ 	.word	0x00028c90
        /*0b48*/ 	.short	0x010a
        /*0b4a*/ 	.byte	0x3f
	.zero		1


	//   ....[25]....
        /*0b4c*/ 	.word	0x00003fb0
        /*0b50*/ 	.word	0x00000004
        /*0b54*/ 	.word	0x00000000
        /*0b58*/ 	.short	0x0101
        /*0b5a*/ 	.byte	0x3f
	.zero		1


	//   ....[26]....
        /*0b5c*/ 	.word	0x00003ff0
        /*0b60*/ 	.word	0x00000040
        /*0b64*/ 	.word	0x00028cb0
        /*0b68*/ 	.short	0x010a
        /*0b6a*/ 	.byte	0x3f
	.zero		1


	//   ....[27]....
        /*0b6c*/ 	.word	0x00004640
        /*0b70*/ 	.word	0x00000040
        /*0b74*/ 	.word	0x00000000
        /*0b78*/ 	.short	0x0101
        /*0b7a*/ 	.byte	0x3f
	.zero		1


	//   ....[28]....
        /*0b7c*/ 	.word	0x000050a0
        /*0b80*/ 	.word	0x00000016
        /*0b84*/ 	.word	0x00028c50
        /*0b88*/ 	.short	0x010a
        /*0b8a*/ 	.byte	0x3f
	.zero		1


	//   ....[29]....
        /*0b8c*/ 	.word	0x00005460
        /*0b90*/ 	.word	0x00000000
        /*0b94*/ 	.word	0x00000000
        /*0b98*/ 	.short	0x0101
        /*0b9a*/ 	.byte	0x3f
	.zero		1


	//   ....[30]....
        /*0b9c*/ 	.word	0x00005d80
        /*0ba0*/ 	.word	0x00000000
        /*0ba4*/ 	.word	0x00028c50
        /*0ba8*/ 	.short	0x010a
        /*0baa*/ 	.byte	0x3f
	.zero		1


	//   ....[31]....
        /*0bac*/ 	.word	0x00005dd0
        /*0bb0*/ 	.word	0x00000000
        /*0bb4*/ 	.word	0x00028c50
        /*0bb8*/ 	.short	0x010a
        /*0bba*/ 	.byte	0x3f
	.zero		1


	//   ....[32]....
        /*0bbc*/ 	.word	0x00006090
        /*0bc0*/ 	.word	0x00000000
        /*0bc4*/ 	.word	0x00000000
        /*0bc8*/ 	.short	0x0101
        /*0bca*/ 	.byte	0x3f
	.zero		1


	//   ....[33]....
        /*0bcc*/ 	.word	0x00007490
        /*0bd0*/ 	.word	0x00000002
        /*0bd4*/ 	.word	0x00028c00
        /*0bd8*/ 	.short	0x010a
        /*0bda*/ 	.byte	0x3f
	.zero		1


	//   ....[34]....
        /*0bdc*/ 	.word	0x000074e0
        /*0be0*/ 	.word	0x00000002
        /*0be4*/ 	.word	0x00028c00
        /*0be8*/ 	.short	0x010a
        /*0bea*/ 	.byte	0x3f
	.zero		1


	//   ....[35]....
        /*0bec*/ 	.word	0x00007f40
        /*0bf0*/ 	.word	0x00000002
        /*0bf4*/ 	.word	0x00028c00
        /*0bf8*/ 	.short	0x010a
        /*0bfa*/ 	.byte	0x3f
	.zero		1


	//   ....[36]....
        /*0bfc*/ 	.word	0x00009430
        /*0c00*/ 	.word	0x00000002
        /*0c04*/ 	.word	0x00028c00
        /*0c08*/ 	.short	0x010a
        /*0c0a*/ 	.byte	0x3f
	.zero		1


	//   ....[37]....
        /*0c0c*/ 	.word	0x0000a380
        /*0c10*/ 	.word	0x0000000c
        /*0c14*/ 	.word	0x00028c30
        /*0c18*/ 	.short	0x010a
        /*0c1a*/ 	.byte	0x3f
	.zero		1


	//   ....[38]....
        /*0c1c*/ 	.word	0x0000a410
        /*0c20*/ 	.word	0x0000000c
        /*0c24*/ 	.word	0x00028c30
        /*0c28*/ 	.short	0x010a
        /*0c2a*/ 	.byte	0x3f
	.zero		1


	//   ....[39]....
        /*0c2c*/ 	.word	0x0000a8a0
        /*0c30*/ 	.word	0x00000000
        /*0c34*/ 	.word	0x00000000
        /*0c38*/ 	.short	0x0101
        /*0c3a*/ 	.byte	0x3f
	.zero		1


	//   ....[40]....
        /*0c3c*/ 	.word	0x0000c350
        /*0c40*/ 	.word	0x0000000c
        /*0c44*/ 	.word	0x00028c50
        /*0c48*/ 	.short	0x010a
        /*0c4a*/ 	.byte	0x3f
	.zero		1


	//   ....[41]....
        /*0c4c*/ 	.word	0x0000c400
        /*0c50*/ 	.word	0x0000000c
        /*0c54*/ 	.word	0x00028c50
        /*0c58*/ 	.short	0x010a
        /*0c5a*/ 	.byte	0x3f
	.zero		1


	//   ....[42]....
        /*0c5c*/ 	.word	0x0000c6f0
        /*0c60*/ 	.word	0x0000000c
        /*0c64*/ 	.word	0x00000000
        /*0c68*/ 	.short	0x0101
        /*0c6a*/ 	.byte	0x3f
	.zero		1


	//   ....[43]....
        /*0c6c*/ 	.word	0x0000c9c0
        /*0c70*/ 	.word	0x000000d7
        /*0c74*/ 	.word	0x00028c30
        /*0c78*/ 	.short	0x010a
        /*0c7a*/ 	.byte	0x3f
	.zero		1


	//   ....[44]....
        /*0c7c*/ 	.word	0x0000ca30
        /*0c80*/ 	.word	0x000000d7
        /*0c84*/ 	.word	0x00028c30
        /*0c88*/ 	.short	0x010a
        /*0c8a*/ 	.byte	0x3f
	.zero		1


	//   ....[45]....
        /*0c8c*/ 	.word	0x0000cf50
        /*0c90*/ 	.word	0x00000014
        /*0c94*/ 	.word	0x00000000
        /*0c98*/ 	.short	0x0101
        /*0c9a*/ 	.byte	0x3f
	.zero		1


	//   ....[46]....
        /*0c9c*/ 	.word	0x0000ee20
        /*0ca0*/ 	.word	0x000000d7
        /*0ca4*/ 	.word	0x00028c50
        /*0ca8*/ 	.short	0x010a
        /*0caa*/ 	.byte	0x3f
	.zero		1


	//   ....[47]....
        /*0cac*/ 	.word	0x0000ee70
        /*0cb0*/ 	.word	0x000000d7
        /*0cb4*/ 	.word	0x00028c50
        /*0cb8*/ 	.short	0x010a
        /*0cba*/ 	.byte	0x3f
	.zero		1


	//   ....[48]....
        /*0cbc*/ 	.word	0x0000f170
        /*0cc0*/ 	.word	0x000000d7
        /*0cc4*/ 	.word	0x00000000
        /*0cc8*/ 	.short	0x0101
        /*0cca*/ 	.byte	0x3f
	.zero		1


	//   ....[49]....
        /*0ccc*/ 	.word	0x0000f560
        /*0cd0*/ 	.word	0x0000000c
        /*0cd4*/ 	.word	0x00028c30
        /*0cd8*/ 	.short	0x010a
        /*0cda*/ 	.byte	0x3f
	.zero		1


	//   ....[50]....
        /*0cdc*/ 	.word	0x0000f5d0
        /*0ce0*/ 	.word	0x0000000c
        /*0ce4*/ 	.word	0x00028c30
        /*0ce8*/ 	.short	0x010a
        /*0cea*/ 	.byte	0x3f
	.zero		1


	//   ....[51]....
        /*0cec*/ 	.word	0x00010050
        /*0cf0*/ 	.word	0x0000000f
        /*0cf4*/ 	.word	0x00000000
        /*0cf8*/ 	.short	0x0101
        /*0cfa*/ 	.byte	0x3f
	.zero		1


	//   ....[52]....
        /*0cfc*/ 	.word	0x00010f50
        /*0d00*/ 	.word	0x0000000c
        /*0d04*/ 	.word	0x00028c50
        /*0d08*/ 	.short	0x010a
        /*0d0a*/ 	.byte	0x3f
	.zero		1


	//   ....[53]....
        /*0d0c*/ 	.word	0x00010fa0
        /*0d10*/ 	.word	0x0000000c
        /*0d14*/ 	.word	0x00028c50
        /*0d18*/ 	.short	0x010a
        /*0d1a*/ 	.byte	0x3f
	.zero		1


	//   ....[54]....
        /*0d1c*/ 	.word	0x00011280
        /*0d20*/ 	.word	0x0000000c
        /*0d24*/ 	.word	0x00000000
        /*0d28*/ 	.short	0x0101
        /*0d2a*/ 	.byte	0x3f
	.zero		1


	//   ....[55]....
        /*0d2c*/ 	.word	0x000113c0
        /*0d30*/ 	.word	0x000000ce
        /*0d34*/ 	.word	0x00028c30
        /*0d38*/ 	.short	0x010a
        /*0d3a*/ 	.byte	0x3f
	.zero		1


	//   ....[56]....
        /*0d3c*/ 	.word	0x00011430
        /*0d40*/ 	.word	0x000000ce
        /*0d44*/ 	.word	0x00028c30
        /*0d48*/ 	.short	0x010a
        /*0d4a*/ 	.byte	0x3f
	.zero		1


	//   ....[57]....
        /*0d4c*/ 	.word	0x00011950
        /*0d50*/ 	.word	0x0000000e
        /*0d54*/ 	.word	0x00000000
        /*0d58*/ 	.short	0x0101
        /*0d5a*/ 	.byte	0x3f
	.zero		1


	//   ....[58]....
        /*0d5c*/ 	.word	0x00013850
        /*0d60*/ 	.word	0x000000ce
        /*0d64*/ 	.word	0x00028c50
        /*0d68*/ 	.short	0x010a
        /*0d6a*/ 	.byte	0x3f
	.zero		1


	//   ....[59]....
        /*0d6c*/ 	.word	0x000138a0
        /*0d70*/ 	.word	0x000000ce
        /*0d74*/ 	.word	0x00028c50
        /*0d78*/ 	.short	0x010a
        /*0d7a*/ 	.byte	0x3f
	.zero		1


	//   ....[60]....
        /*0d7c*/ 	.word	0x00013ba0
        /*0d80*/ 	.word	0x000000ce
        /*0d84*/ 	.word	0x00000000
        /*0d88*/ 	.short	0x0101
        /*0d8a*/ 	.byte	0x3f
	.zero		1


	//   ....[61]....
        /*0d8c*/ 	.word	0x00016260
        /*0d90*/ 	.word	0x00000000
        /*0d94*/ 	.word	0x00000000
        /*0d98*/ 	.short	0x0101
        /*0d9a*/ 	.byte	0x3f
	.zero		1


	//   ....[62]....
        /*0d9c*/ 	.word	0x00018dc0
        /*0da0*/ 	.word	0x00000007
        /*0da4*/ 	.word	0x00028c20
        /*0da8*/ 	.short	0x010a
        /*0daa*/ 	.byte	0x3f
	.zero		1


	//   ....[63]....
        /*0dac*/ 	.word	0x00018ea0
        /*0db0*/ 	.word	0x00000006
        /*0db4*/ 	.word	0x00028ca0
        /*0db8*/ 	.short	0x010a
        /*0dba*/ 	.byte	0x3f
	.zero		1


	//   ....[64]....
        /*0dbc*/ 	.word	0x000190f0
        /*0dc0*/ 	.word	0x00000006
        /*0dc4*/ 	.word	0x00028cc0
        /*0dc8*/ 	.short	0x010a
        /*0dca*/ 	.byte	0x3f
	.zero		1


	//   ....[65]....
        /*0dcc*/ 	.word	0x00019b70
        /*0dd0*/ 	.word	0x00000005
        /*0dd4*/ 	.word	0x00028ca0
        /*0dd8*/ 	.short	0x010a
        /*0dda*/ 	.byte	0x3f
	.zero		1


	//   ....[66]....
        /*0ddc*/ 	.word	0x00019db0
        /*0de0*/ 	.word	0x00000005
        /*0de4*/ 	.word	0x00028cc0
        /*0de8*/ 	.short	0x010a
        /*0dea*/ 	.byte	0x3f
	.zero		1


	//   ....[67]....
        /*0dec*/ 	.word	0x0001b4a0
        /*0df0*/ 	.word	0x00000000
        /*0df4*/ 	.word	0x00028c40
        /*0df8*/ 	.short	0x010a
        /*0dfa*/ 	.byte	0x3f
	.zero		1


	//   ....[68]....
        /*0dfc*/ 	.word	0x0001bfd0
        /*0e00*/ 	.word	0x00000008
        /*0e04*/ 	.word	0x00028c00
        /*0e08*/ 	.short	0x0107
        /*0e0a*/ 	.byte	0x3f
	.zero		1


	//   ....[69]....
        /*0e0c*/ 	.word	0x0001c0d0
        /*0e10*/ 	.word	0x00000002
        /*0e14*/ 	.word	0x00028c00
        /*0e18*/ 	.short	0x0101
        /*0e1a*/ 	.byte	0x3f
	.zero		1


	//   ....[70]....
        /*0e1c*/ 	.word	0x0001c0f0
        /*0e20*/ 	.word	0x00000002
        /*0e24*/ 	.word	0x00028c20
        /*0e28*/ 	.short	0x010a
        /*0e2a*/ 	.byte	0x3f
	.zero		1


	//   ....[71]....
        /*0e2c*/ 	.word	0x0001c1f0
        /*0e30*/ 	.word	0x00000000
        /*0e34*/ 	.word	0x00028c60
        /*0e38*/ 	.short	0x010a
        /*0e3a*/ 	.byte	0x3f
	.zero		1


	//   ....[72]....
        /*0e3c*/ 	.word	0x0001ce70
        /*0e40*/ 	.word	0x00000003
        /*0e44*/ 	.word	0x00028c40
        /*0e48*/ 	.short	0x010a
        /*0e4a*/ 	.byte	0x3f
	.zero		1


	//   ....[73]....
        /*0e4c*/ 	.word	0x0001d0c0
        /*0e50*/ 	.word	0x00000003
        /*0e54*/ 	.word	0x00028c60
        /*0e58*/ 	.short	0x010a
        /*0e5a*/ 	.byte	0x3f
	.zero		1


	//   ....[74]....
        /*0e5c*/ 	.word	0x0001dce0
        /*0e60*/ 	.word	0x00000002
        /*0e64*/ 	.word	0x00028c40
        /*0e68*/ 	.short	0x010a
        /*0e6a*/ 	.byte	0x3f
	.zero		1


	//   ....[75]....
        /*0e6c*/ 	.word	0x0001df20
        /*0e70*/ 	.word	0x00000002
        /*0e74*/ 	.word	0x00028c60
        /*0e78*/ 	.short	0x010a
        /*0e7a*/ 	.byte	0x3f
	.zero		1


	//   ....[76]....
        /*0e7c*/ 	.word	0x0001eab0
        /*0e80*/ 	.word	0x00000003
        /*0e84*/ 	.word	0x00028c40
        /*0e88*/ 	.short	0x010a
        /*0e8a*/ 	.byte	0x3f
	.zero		1


	//   ....[77]....
        /*0e8c*/ 	.word	0x0001ed00
        /*0e90*/ 	.word	0x00000003
        /*0e94*/ 	.word	0x00028c60
        /*0e98*/ 	.short	0x010a
        /*0e9a*/ 	.byte	0x3f
	.zero		1


	//   ....[78]....
        /*0e9c*/ 	.word	0x00020500
        /*0ea0*/ 	.word	0x00000000
        /*0ea4*/ 	.word	0x00028c20
        /*0ea8*/ 	.short	0x010a
        /*0eaa*/ 	.byte	0x3f
	.zero		1


	//   ....[79]....
        /*0eac*/ 	.word	0x000206b0
        /*0eb0*/ 	.word	0x00000006
        /*0eb4*/ 	.word	0x00000000
        /*0eb8*/ 	.short	0x010a
        /*0eba*/ 	.byte	0x3f
	.zero		1


	//   ....[80]....
        /*0ebc*/ 	.word	0x00020720
        /*0ec0*/ 	.word	0x00000007
        /*0ec4*/ 	.word	0x00000000
        /*0ec8*/ 	.short	0x010a
        /*0eca*/ 	.byte	0x3f
	.zero		1


	//   ....[81]....
        /*0ecc*/ 	.word	0x00020790
        /*0ed0*/ 	.word	0x00000004
        /*0ed4*/ 	.word	0x00000000
        /*0ed8*/ 	.short	0x010a
        /*0eda*/ 	.byte	0x3f
	.zero		1


	//   ....[82]....
        /*0edc*/ 	.word	0x000207c0
        /*0ee0*/ 	.word	0x00000003
        /*0ee4*/ 	.word	0x00000000
        /*0ee8*/ 	.short	0x010a
        /*0eea*/ 	.byte	0x3f
	.zero		1


	//   ....[83]....
        /*0eec*/ 	.word	0x00020820
        /*0ef0*/ 	.word	0x00000040
        /*0ef4*/ 	.word	0x00028c90
        /*0ef8*/ 	.short	0x010a
        /*0efa*/ 	.byte	0x3f
	.zero		1


	//   ....[84]....
        /*0efc*/ 	.word	0x00020870
        /*0f00*/ 	.word	0x00000040
        /*0f04*/ 	.word	0x00028c90
        /*0f08*/ 	.short	0x010a
        /*0f0a*/ 	.byte	0x3f
	.zero		1


	//   ....[85]....
        /*0f0c*/ 	.word	0x000208c0
        /*0f10*/ 	.word	0x00000040
        /*0f14*/ 	.word	0x00028c90
        /*0f18*/ 	.short	0x010a
        /*0f1a*/ 	.byte	0x3f
	.zero		1


	//   ....[86]....
        /*0f1c*/ 	.word	0x00020910
        /*0f20*/ 	.word	0x00000040
        /*0f24*/ 	.word	0x00028cb0
        /*0f28*/ 	.short	0x010a
        /*0f2a*/ 	.byte	0x3f
	.zero		1


	//   ....[87]....
        /*0f2c*/ 	.word	0x00020960
        /*0f30*/ 	.word	0x00000016
        /*0f34*/ 	.word	0x00028c50
        /*0f38*/ 	.short	0x010a
        /*0f3a*/ 	.byte	0x3f
	.zero		1


	//   ....[88]....
        /*0f3c*/ 	.word	0x000209b0
        /*0f40*/ 	.word	0x00000000
        /*0f44*/ 	.word	0x00028c50
        /*0f48*/ 	.short	0x010a
        /*0f4a*/ 	.byte	0x3f
	.zero		1


	//   ....[89]....
        /*0f4c*/ 	.word	0x00020d80
        /*0f50*/ 	.word	0x00000002
        /*0f54*/ 	.word	0x00028c00
        /*0f58*/ 	.short	0x010a
        /*0f5a*/ 	.byte	0x3f
	.zero		1


	//   ....[90]....
        /*0f5c*/ 	.word	0x00021190
        /*0f60*/ 	.word	0x00000002
        /*0f64*/ 	.word	0x00028c00
        /*0f68*/ 	.short	0x010a
        /*0f6a*/ 	.byte	0x3f
	.zero		1


	//   ....[91]....
        /*0f6c*/ 	.word	0x000211e0
        /*0f70*/ 	.word	0x0000000c
        /*0f74*/ 	.word	0x00028c30
        /*0f78*/ 	.short	0x010a
        /*0f7a*/ 	.byte	0x3f
	.zero		1


	//   ....[92]....
        /*0f7c*/ 	.word	0x00021230
        /*0f80*/ 	.word	0x0000000c
        /*0f84*/ 	.word	0x00028c50
        /*0f88*/ 	.short	0x010a
        /*0f8a*/ 	.byte	0x3f
	.zero		1


	//   ....[93]....
        /*0f8c*/ 	.word	0x00021280
        /*0f90*/ 	.word	0x000000d7
        /*0f94*/ 	.word	0x00028c30
        /*0f98*/ 	.short	0x010a
        /*0f9a*/ 	.byte	0x3f
	.zero		1


	//   ....[94]....
        /*0f9c*/ 	.word	0x000212d0
        /*0fa0*/ 	.word	0x000000d7
        /*0fa4*/ 	.word	0x00028c50
        /*0fa8*/ 	.short	0x010a
        /*0faa*/ 	.byte	0x3f
	.zero		1


	//   ....[95]....
        /*0fac*/ 	.word	0x00021320
        /*0fb0*/ 	.word	0x0000000c
        /*0fb4*/ 	.word	0x00028c30
        /*0fb8*/ 	.short	0x010a
        /*0fba*/ 	.byte	0x3f
	.zero		1


	//   ....[96]....
        /*0fbc*/ 	.word	0x00021370
        /*0fc0*/ 	.word	0x0000000c
        /*0fc4*/ 	.word	0x00028c50
        /*0fc8*/ 	.short	0x010a
        /*0fca*/ 	.byte	0x3f
	.zero		1


	//   ....[97]....
        /*0fcc*/ 	.word	0x000213c0
        /*0fd0*/ 	.word	0x000000ce
        /*0fd4*/ 	.word	0x00028c30
        /*0fd8*/ 	.short	0x010a
        /*0fda*/ 	.byte	0x3f
	.zero		1


	//   ....[98]....
        /*0fdc*/ 	.word	0x00021410
        /*0fe0*/ 	.word	0x000000ce
        /*0fe4*/ 	.word	0x00028c50
        /*0fe8*/ 	.short	0x010a
        /*0fea*/ 	.byte	0x3f
	.zero		1


	//   ....[99]....
        /*0fec*/ 	.word	0x000215c0
        /*0ff0*/ 	.word	0x00000006
        /*0ff4*/ 	.word	0x00028c20
        /*0ff8*/ 	.short	0x010a
        /*0ffa*/ 	.byte	0x3f
	.zero		1


	//   ....[100]....
        /*0ffc*/ 	.word	0x00021610
        /*1000*/ 	.word	0x00000006
        /*1004*/ 	.word	0x00028ca0
        /*1008*/ 	.short	0x010a
        /*100a*/ 	.byte	0x3f
	.zero		1


	//   ....[101]....
        /*100c*/ 	.word	0x00021660
        /*1010*/ 	.word	0x00000006
        /*1014*/ 	.word	0x00028cc0
        /*1018*/ 	.short	0x010a
        /*101a*/ 	.byte	0x3f
	.zero		1


	//   ....[102]....
        /*101c*/ 	.word	0x000216b0
        /*1020*/ 	.word	0x00000005
        /*1024*/ 	.word	0x00028ca0
        /*1028*/ 	.short	0x010a
        /*102a*/ 	.byte	0x3f
	.zero		1


	//   ....[103]....
        /*102c*/ 	.word	0x00021700
        /*1030*/ 	.word	0x00000005
        /*1034*/ 	.word	0x00028cc0
        /*1038*/ 	.short	0x010a
        /*103a*/ 	.byte	0x3f
	.zero		1


	//   ....[104]....
        /*103c*/ 	.word	0x000218a0
        /*1040*/ 	.word	0x00000000
        /*1044*/ 	.word	0x00028c40
        /*1048*/ 	.short	0x010a
        /*104a*/ 	.byte	0x3f
	.zero		1


	//   ....[105]....
        /*104c*/ 	.word	0x00021e10
        /*1050*/ 	.word	0x00000002
        /*1054*/ 	.word	0x00028c20
        /*1058*/ 	.short	0x010a
        /*105a*/ 	.byte	0x3f
	.zero		1


	//   ....[106]....
        /*105c*/ 	.word	0x00021e60
        /*1060*/ 	.word	0x00000000
        /*1064*/ 	.word	0x00028c60
        /*1068*/ 	.short	0x010a
        /*106a*/ 	.byte	0x3f
	.zero		1


	//   ....[107]....
        /*106c*/ 	.word	0x00021eb0
        /*1070*/ 	.word	0x00000003
        /*1074*/ 	.word	0x00028c40
        /*1078*/ 	.short	0x010a
        /*107a*/ 	.byte	0x3f
	.zero		1


	//   ....[108]....
        /*107c*/ 	.word	0x00021f00
        /*1080*/ 	.word	0x00000003
        /*1084*/ 	.word	0x00028c60
        /*1088*/ 	.short	0x010a
        /*108a*/ 	.byte	0x3f
	.zero		1


	//   ....[109]....
        /*108c*/ 	.word	0x00021f50
        /*1090*/ 	.word	0x00000002
        /*1094*/ 	.word	0x00028c40
        /*1098*/ 	.short	0x010a
        /*109a*/ 	.byte	0x3f
	.zero		1


	//   ....[110]....
        /*109c*/ 	.word	0x00021fa0
        /*10a0*/ 	.word	0x00000002
        /*10a4*/ 	.word	0x00028c60
        /*10a8*/ 	.short	0x010a
        /*10aa*/ 	.byte	0x3f
	.zero		1


	//   ....[111]....
        /*10ac*/ 	.word	0x00021ff0
        /*10b0*/ 	.word	0x00000003
        /*10b4*/ 	.word	0x00028c40
        /*10b8*/ 	.short	0x010a
        /*10ba*/ 	.byte	0x3f
	.zero		1


	//   ....[112]....
        /*10bc*/ 	.word	0x00022040
        /*10c0*/ 	.word	0x00000003
        /*10c4*/ 	.word	0x00028c60
        /*10c8*/ 	.short	0x010a
        /*10ca*/ 	.byte	0x3f
	.zero		1


	//   ....[113]....
        /*10cc*/ 	.word	0x000229e0
        /*10d0*/ 	.word	0x00000000
        /*10d4*/ 	.word	0x00028c20
        /*10d8*/ 	.short	0x010a
        /*10da*/ 	.byte	0x3f
	.zero		1


	//   ....[114]....
        /*10dc*/ 	.word	0x00022b80
        /*10e0*/ 	.word	0x00000006
        /*10e4*/ 	.word	0x00000000
        /*10e8*/ 	.short	0x010a
        /*10ea*/ 	.byte	0x3f
	.zero		1


	//   ....[115]....
        /*10ec*/ 	.word	0x00022bd0
        /*10f0*/ 	.word	0x00000007
        /*10f4*/ 	.word	0x00000000
        /*10f8*/ 	.short	0x010a
        /*10fa*/ 	.byte	0x3f
	.zero		1


	//   ....[116]....
        /*10fc*/ 	.word	0x00022c20
        /*1100*/ 	.word	0x00000004
        /*1104*/ 	.word	0x00000000
        /*1108*/ 	.short	0x010a
        /*110a*/ 	.byte	0x3f
	.zero		1


	//----- nvinfo : EIATTR_NUM_MBARRIERS
	.align		4
.L_897:
        /*110c*/ 	.byte	0x03, 0x38
        /*110e*/ 	.short	0x0016


	//----- nvinfo : EIATTR_EXIT_INSTR_OFFSETS
	.align		4
        /*1110*/ 	.byte	0x04, 0x1c
        /*1112*/ 	.short	(.L_899 - .L_898)


	//   ....[0]....
.L_898:
        /*1114*/ 	.word	0x00020810


	//----- nvinfo : EIATTR_MAX_THREADS
	.align		4
.L_899:
        /*1118*/ 	.byte	0x04, 0x05
        /*111a*/ 	.short	(.L_901 - .L_900)
.L_900:
        /*111c*/ 	.word	0x00000180
        /*1120*/ 	.word	0x00000001
        /*1124*/ 	.word	0x00000001


	//----- nvinfo : EIATTR_CRS_STACK_SIZE
	.align		4
.L_901:
        /*1128*/ 	.byte	0x04, 0x1e
        /*112a*/ 	.short	(.L_903 - .L_902)
.L_902:
        /*112c*/ 	.word	0x00000000


	//----- nvinfo : EIATTR_CBANK_PARAM_SIZE
	.align		4
.L_903:
        /*1130*/ 	.byte	0x03, 0x19
        /*1132*/ 	.short	0x0af0


	//----- nvinfo : EIATTR_PARAM_CBANK
	.align		4
        /*1134*/ 	.byte	0x04, 0x0a
        /*1136*/ 	.short	(.L_905 - .L_904)
	.align		4
.L_904:
        /*1138*/ 	.word	index@(.nv.constant0._ZN7cutlass13device_kernelIN5flash11enable_sm90INS1_16FlashAttnFwdSm90INS1_25CollectiveMainloopFwdSm90ILi2EN4cute5tupleIJNS5_1CILi1EEES8_S8_EEENS6_IJNS7_ILi64EEESA_SA_EEELi512ENS_10bfloat16_tEfNS_4arch4Sm90ELb0ELb1ELb1ELb1ELb0ELb1ELb0ELb0ELb0ELb1ELb0ELb0EEENS1_21CollectiveEpilogueFwdINS6_IJSA_NS7_ILi512EEESA_EEES9_SC_SE_Li256ELb1ELb1ELb0ELb0EEENS1_36VarlenDynamicPersistentTileSchedulerILi64ELi64ELi256ELi128ELb0ELb1ELb1ELb1ELb0ELb1EEEEEEEEEvNT_6ParamsE)
        /*113c*/ 	.short	0x0210
        /*113e*/ 	.short	0x0af0


	//----- nvinfo : EIATTR_SW_WAR
	.align		4
.L_905:
        /*1140*/ 	.byte	0x04, 0x36
        /*1142*/ 	.short	(.L_907 - .L_906)
.L_906:
        /*1144*/ 	.word	0x00000008
.L_907:


//--------------------- .nv.info._ZN7cutlass13device_kernelIN5flash11enable_sm90INS1_16FlashAttnFwdSm90INS1_25CollectiveMainloopFwdSm90ILi2EN4cute5tupleIJNS5_1CILi1EEES8_S8_EEENS6_IJNS7_ILi64EEESA_SA_EEELi512ENS_10bfloat16_tEfNS_4arch4Sm90ELb0ELb1ELb1ELb1ELb0ELb0ELb1ELb0ELb0ELb1ELb0ELb0EEENS1_21CollectiveEpilogueFwdINS6_IJSA_NS7_ILi512EEESA_EEES9_SC_SE_Li256ELb1ELb1ELb0ELb0EEENS1_36VarlenDynamicPersistentTileSchedulerILi64ELi64ELi256ELi128ELb0ELb1ELb1ELb1ELb0ELb1EEEEEEEEEvNT_6ParamsE --------------------------
	.section	.nv.info._ZN7cutlass13device_kernelIN5flash11enable_sm90INS1_16FlashAttnFwdSm90INS1_25CollectiveMainloopFwdSm90ILi2EN4cute5tupleIJNS5_1CILi1EEES8_S8_EEENS6_IJNS7_ILi64EEESA_SA_EEELi512ENS_10bfloat16_tEfNS_4arch4Sm90ELb0ELb1ELb1ELb1ELb0ELb0ELb1ELb0ELb0ELb1ELb0ELb0EEENS1_21CollectiveEpilogueFwdINS6_IJSA_NS7_ILi512EEESA_EEES9_SC_SE_Li256ELb1ELb1ELb0ELb0EEENS1_36VarlenDynamicPersistentTileSchedulerILi64ELi64ELi256ELi128ELb0ELb1ELb1ELb1ELb0ELb1EEEEEEEEEvNT_6ParamsE,"",@"SHT_CUDA_INFO"
	.sectionflags	@""
	.align	4


	//----- nvinfo : EIATTR_CUDA_API_VERSION
	.align		4
        /*0000*/ 	.byte	0x04, 0x37
        /*0002*/ 	.short	(.L_909 - .L_908)
.L_908:
        /*0004*/ 	.word	0x00000082


	//----- nvinfo : EIATTR_KPARAM_INFO
	.align		4
.L_909:
        /*0008*/ 	.byte	0x04, 0x17
        /*000a*/ 	.short	(.L_911 - .L_910)
.L_910:
        /*000c*/ 	.word	0x00000000
        /*0010*/ 	.short	0x0000
        /*0012*/ 	.short	0x0070
        /*0014*/ 	.byte	0x00, 0xf0, 0x01, 0x2e


	//----- nvinfo : EIATTR_SPARSE_MMA_MASK
	.align		4
.L_911:
        /*0018*/ 	.byte	0x03, 0x50
        /*001a*/ 	.short	0x0000


	//----- nvinfo : EIATTR_MAXREG_COUNT
	.align		4
        /*001c*/ 	.byte	0x03, 0x1b
        /*001e*/ 	.short	0x00a8


	//----- nvinfo : EIATTR_NUM_BARRIERS
	.align		4
        /*0020*/ 	.byte	0x02, 0x4c
        /*0022*/ 	.byte	0x10
	.zero		1


	//----- nvinfo : EIATTR_EXTERNS
	.align		4
        /*0024*/ 	.byte	0x04, 0x0f
        /*0026*/ 	.short	(.L_913 - .L_912)


	//   ....[0]....
	.align		4
.L_912:
        /*0028*/ 	.word	index@(__assertfail)


	//----- nvinfo : EIATTR_ANNOTATIONS
	.align		4
.L_913:
        /*002c*/ 	.byte	0x04, 0x55
        /*002e*/ 	.short	(.L_915 - .L_914)


	//   ....[0]....
.L_914:
        /* <DEDUP_REMOVED lines=81> */


	//----- nvinfo : EIATTR_MERCURY_ISA_VERSION
	.align		4
.L_915:
        /*0528*/ 	.byte	0x03, 0x5f
        /*052a*/ 	.short	0x0101


	//----- nvinfo : EIATTR_UNUSED_LOAD_BYTE_OFFSET
	.align		4
        /*052c*/ 	.byte	0x04, 0x44
        /*052e*/ 	.short	(.L_917 - .L_916)


	//   ....[0]....
.L_916:
        /*0530*/ 	.word	0x00000b40
        /*0534*/ 	.word	0x0000fff0


	//   ....[1]....
        /*0538*/ 	.word	0x00027bc0
        /*053c*/ 	.word	0x0000fff0


	//----- nvinfo : EIATTR_INT_WARP_WIDE_INSTR_OFFSETS
	.align		4
.L_917:
        /*0540*/ 	.byte	0x04, 0x31
        /*0542*/ 	.short	(.L_919 - .L_918)


	//   ....[0]....
.L_918:
        /*0544*/ 	.word	0x00000160


	//   ....[1]....
        /*0548*/ 	.word	0x00000200


	//   ....[2]....
        /*054c*/ 	.word	0x00000210


	//   ....[3]....
        /*0550*/ 	.word	0x00000280


	//   ....[4]....
        /*0554*/ 	.word	0x0002c040


	//   ....[5]....
        /*0558*/ 	.word	0x0002c0a0


	//   ....[6]....
        /*055c*/ 	.word	0x00031c10


	//   ....[7]....
        /*0560*/ 	.word	0x00031ca0


	//----- nvinfo : EIATTR_COOP_GROUP_MASK_REGIDS
	.align		4
.L_919:
        /*0564*/ 	.byte	0x04, 0x29
        /*0566*/ 	.short	(.L_921 - .L_920)


	//   ....[0]....
.L_920:
        /*0568*/ 	.word	0xffffffff


	//   ....[1]....
        /*056c*/ 	.word	0xffffffff


	//   ....[2]....
        /*0570*/ 	.word	0xffffffff


	//   ....[3]....
        /*0574*/ 	.word	0xffffffff


	//   ....[4]....
        /*0578*/ 	.word	0xffffffff


	//   ....[5]....
        /*057c*/ 	.word	0xffffffff


	//   ....[6]....
        /*0580*/ 	.word	0xffffffff


	//   ....[7]....
        /*0584*/ 	.word	0xffffffff


	//   ....[8]....
        /*0588*/ 	.word	0xffffffff


	//   ....[9]....
        /*058c*/ 	.word	0xffffffff


	//   ....[10]....
        /*0590*/ 	.word	0xffffffff


	//   ....[11]....
        /*0594*/ 	.word	0xffffffff


	//   ....[12]....
        /*0598*/ 	.word	0xffffffff


	//   ....[13]....
        /*059c*/ 	.word	0xffffffff


	//   ....[14]....
        /*05a0*/ 	.word	0xffffffff


	//   ....[15]....
        /*05a4*/ 	.word	0xffffffff


	//   ....[16]....
        /*05a8*/ 	.word	0xffffffff


	//   ....[17]....
        /*05ac*/ 	.word	0xffffffff


	//   ....[18]....
        /*05b0*/ 	.word	0xffffffff


	//   ....[19]....
        /*05b4*/ 	.word	0xffffffff


	//   ....[20]....
        /*05b8*/ 	.word	0xffffffff


	//   ....[21]....
        /*05bc*/ 	.word	0xffffffff


	//   ....[22]....
        /*05c0*/ 	.word	0xffffffff


	//   ....[23]....
        /*05c4*/ 	.word	0xffffffff


	//   ....[24]....
        /*05c8*/ 	.word	0xffffffff


	//   ....[25]....
        /*05cc*/ 	.word	0xffffffff


	//   ....[26]....
        /*05d0*/ 	.word	0xffffffff


	//   ....[27]....
        /*05d4*/ 	.word	0xffffffff


	//   ....[28]....
        /*05d8*/ 	.word	0xffffffff


	//   ....[29]....
        /*05dc*/ 	.word	0xffffffff


	//   ....[30]....
        /*05e0*/ 	.word	0xffffffff


	//   ....[31]....
        /*05e4*/ 	.word	0xffffffff


	//   ....[32]....
        /*05e8*/ 	.word	0xffffffff


	//   ....[33]....
        /*05ec*/ 	.word	0xffffffff


	//   ....[34]....
        /*05f0*/ 	.word	0xffffffff


	//   ....[35]....
        /*05f4*/ 	.word	0xffffffff


	//   ....[36]....
        /*05f8*/ 	.word	0xffffffff


	//   ....[37]....
        /*05fc*/ 	.word	0xffffffff


	//   ....[38]....
        /*0600*/ 	.word	0xffffffff


	//   ....[39]....
        /*0604*/ 	.word	0xffffffff


	//   ....[40]....
        /*0608*/ 	.word	0xffffffff


	//   ....[41]....
        /*060c*/ 	.word	0xffffffff


	//   ....[42]....
        /*0610*/ 	.word	0xffffffff


	//   ....[43]....
        /*0614*/ 	.word	0xffffffff


	//   ....[44]....
        /*0618*/ 	.word	0xffffffff


	//   ....[45]....
        /*061c*/ 	.word	0xffffffff


	//   ....[46]....
        /*0620*/ 	.word	0xffffffff


	//   ....[47]....
        /*0624*/ 	.word	0xffffffff


	//   ....[48]....
        /*0628*/ 	.word	0xffffffff


	//   ....[49]....
        /*062c*/ 	.word	0xffffffff


	//   ....[50]....
        /*0630*/ 	.word	0xffffffff


	//   ....[51]....
        /*0634*/ 	.word	0xffffffff


	//   ....[52]....
        /*0638*/ 	.word	0xffffffff


	//   ....[53]....
        /*063c*/ 	.word	0xffffffff


	//   ....[54]....
        /*0640*/ 	.word	0xffffffff


	//   ....[55]....
        /*0644*/ 	.word	0xffffffff


	//   ....[56]....
        /*0648*/ 	.word	0xffffffff


	//   ....[57]....
        /*064c*/ 	.word	0xffffffff


	//   ....[58]....
        /*0650*/ 	.word	0xffffffff


	//   ....[59]....
        /*0654*/ 	.word	0xffffffff


	//   ....[60]....
        /*0658*/ 	.word	0xffffffff


	//   ....[61]....
        /*065c*/ 	.word	0xffffffff


	//   ....[62]....
        /*0660*/ 	.word	0xffffffff


	//   ....[63]....
        /*0664*/ 	.word	0xffffffff


	//   ....[64]....
        /*0668*/ 	.word	0xffffffff


	//   ....[65]....
        /*066c*/ 	.word	0xffffffff


	//   ....[66]....
        /*0670*/ 	.word	0xffffffff


	//   ....[67]....
        /*0674*/ 	.word	0xffffffff


	//   ....[68]....
        /*0678*/ 	.word	0xffffffff


	//   ....[69]....
        /*067c*/ 	.word	0xffffffff


	//   ....[70]....
        /*0680*/ 	.word	0xffffffff


	//   ....[71]....
        /*0684*/ 	.word	0xffffffff


	//   ....[72]....
        /*0688*/ 	.word	0xffffffff


	//   ....[73]....
        /*068c*/ 	.word	0xffffffff


	//   ....[74]....
        /*0690*/ 	.word	0xffffffff


	//   ....[75]....
        /*0694*/ 	.word	0xffffffff


	//   ....[76]....
        /*0698*/ 	.word	0xffffffff


	//   ....[77]....
        /*069c*/ 	.word	0xffffffff


	//   ....[78]....
        /*06a0*/ 	.word	0xffffffff


	//   ....[79]....
        /*06a4*/ 	.word	0xffffffff


	//   ....[80]....
        /*06a8*/ 	.word	0xffffffff


	//   ....[81]....
        /*06ac*/ 	.word	0xffffffff


	//   ....[82]....
        /*06b0*/ 	.word	0xffffffff


	//   ....[83]....
        /*06b4*/ 	.word	0xffffffff


	//   ....[84]....
        /*06b8*/ 	.word	0xffffffff


	//   ....[85]....
        /*06bc*/ 	.word	0xffffffff


	//   ....[86]....
        /*06c0*/ 	.word	0xffffffff


	//   ....[87]....
        /*06c4*/ 	.word	0xffffffff


	//   ....[88]....
        /*06c8*/ 	.word	0xffffffff


	//   ....[89]....
        /*06cc*/ 	.word	0xffffffff


	//   ....[90]....
        /*06d0*/ 	.word	0xffffffff


	//   ....[91]....
        /*06d4*/ 	.word	0xffffffff


	//   ....[92]....
        /*06d8*/ 	.word	0xffffffff


	//   ....[93]....
        /*06dc*/ 	.word	0xffffffff


	//   ....[94]....
        /*06e0*/ 	.word	0xffffffff


	//   ....[95]....
        /*06e4*/ 	.word	0xffffffff


	//   ....[96]....
        /*06e8*/ 	.word	0xffffffff


	//   ....[97]....
        /*06ec*/ 	.word	0xffffffff


	//   ....[98]....
        /*06f0*/ 	.word	0xffffffff


	//   ....[99]....
        /*06f4*/ 	.word	0x0500000f


	//   ....[100]....
        /*06f8*/ 	.word	0x0500000f


	//   ....[101]....
        /*06fc*/ 	.word	0x0500000f


	//   ....[102]....
        /*0700*/ 	.word	0x0500000f


	//   ....[103]....
        /*0704*/ 	.word	0x0500000f


	//   ....[104]....
        /*0708*/ 	.word	0x0500000f


	//   ....[105]....
        /*070c*/ 	.word	0x0500000f


	//   ....[106]....
        /*0710*/ 	.word	0x0500000f


	//   ....[107]....
        /*0714*/ 	.word	0x0500000f


	//   ....[108]....
        /*0718*/ 	.word	0x0500000f


	//   ....[109]....
        /*071c*/ 	.word	0x0500000f


	//   ....[110]....
        /*0720*/ 	.word	0x0500000f


	//   ....[111]....
        /*0724*/ 	.word	0x0500000f


	//   ....[112]....
        /*0728*/ 	.word	0x0500000f


	//   ....[113]....
        /*072c*/ 	.word	0x0500000f


	//   ....[114]....
        /*0730*/ 	.word	0x0500000f


	//   ....[115]....
        /*0734*/ 	.word	0x0500000f


	//   ....[116]....
        /*0738*/ 	.word	0x0500000f


	//   ....[117]....
        /*073c*/ 	.word	0x0500000f


	//   ....[118]....
        /*0740*/ 	.word	0x0500000f


	//   ....[119]....
        /*0744*/ 	.word	0x0500000f


	//   ....[120]....
        /*0748*/ 	.word	0x0500000f


	//   ....[121]....
        /*074c*/ 	.word	0x0500000f


	//   ....[122]....
        /*0750*/ 	.word	0x0500000f


	//   ....[123]....
        /*0754*/ 	.word	0x0500000f


	//   ....[124]....
        /*0758*/ 	.word	0x0500000f


	//   ....[125]....
        /*075c*/ 	.word	0x0500000f


	//   ....[126]....
        /*0760*/ 	.word	0x0500000f


	//   ....[127]....
        /*0764*/ 	.word	0x0500000f


	//   ....[128]....
        /*0768*/ 	.word	0x0500000f


	//   ....[129]....
        /*076c*/ 	.word	0x0500000f


	//   ....[130]....
        /*0770*/ 	.word	0x0500000f


	//   ....[131]....
        /*0774*/ 	.word	0x0500000f


	//   ....[132]....
        /*0778*/ 	.word	0x0500000f


	//   ....[133]....
        /*077c*/ 	.word	0x0500000f


	//   ....[134]....
        /*0780*/ 	.word	0xffffffff


	//   ....[135]....
        /*0784*/ 	.word	0xffffffff


	//   ....[136]....
        /*0788*/ 	.word	0xffffffff


	//   ....[137]....
        /*078c*/ 	.word	0xffffffff


	//   ....[138]....
        /*0790*/ 	.word	0xffffffff


	//   ....[139]....
        /*0794*/ 	.word	0xffffffff


	//   ....[140]....
        /*0798*/ 	.word	0xffffffff


	//   ....[141]....
        /*079c*/ 	.word	0xffffffff


	//----- nvinfo : EIATTR_COOP_GROUP_INSTR_OFFSETS
	.align		4
.L_921:
        /*07a0*/ 	.byte	0x04, 0x28
        /*07a2*/ 	.short	(.L_923 - .L_922)


	//   ....[0]....
.L_922:
        /*07a4*/ 	.word	0x00000070


	//   ....[1]....
        /*07a8*/ 	.word	0x00000170


	//   ....[2]....
        /*07ac*/ 	.word	0x00000220


	//   ....[3]....
        /*07b0*/ 	.word	0x000003c0


	//   ....[4]....
        /*07b4*/ 	.word	0x00000520


	//   ....[5]....
        /*07b8*/ 	.word	0x00000640


	//   ....[6]....
        /*07bc*/ 	.word	0x000007a0


	//   ....[7]....
        /*07c0*/ 	.word	0x00002830


	//   ....[8]....
        /*07c4*/ 	.word	0x0000a350


	//   ....[9]....
        /*07c8*/ 	.word	0x0000c410


	//   ....[10]....
        /*07cc*/ 	.word	0x0000d7c0


	//   ....[11]....
        /*07d0*/ 	.word	0x0000dcf0


	//   ....[12]....
        /*07d4*/ 	.word	0x0000e830


	//   ....[13]....
        /*07d8*/ 	.word	0x0000e9e0


	//   ....[14]....
        /*07dc*/ 	.word	0x0000efc0


	//   ....[15]....
        /*07e0*/ 	.word	0x0000efe0


	//   ....[16]....
        /*07e4*/ 	.word	0x00011c40


	//   ....[17]....
        /*07e8*/ 	.word	0x000137d0


	//   ....[18]....
        /*07ec*/ 	.word	0x00014b90


	//   ....[19]....
        /*07f0*/ 	.word	0x00014cf0


	//   ....[20]....
        /*07f4*/ 	.word	0x00014e30


	//   ....[21]....
        /*07f8*/ 	.word	0x00014e50


	//   ....[22]....
        /*07fc*/ 	.word	0x0001bb90


	//   ....[23]....
        /*0800*/ 	.word	0x0001d210


	//   ....[24]....
        /*0804*/ 	.word	0x0001e5a0


	//   ....[25]....
        /*0808*/ 	.word	0x0001eab0


	//   ....[26]....
        /*080c*/ 	.word	0x0001f600


	//   ....[27]....
        /*0810*/ 	.word	0x0001f690


	//   ....[28]....
        /*0814*/ 	.word	0x0001f7d0


	//   ....[29]....
        /*0818*/ 	.word	0x0001f7f0


	//   ....[30]....
        /*081c*/ 	.word	0x000265c0


	//   ....[31]....
        /*0820*/ 	.word	0x00026710


	//   ....[32]....
        /*0824*/ 	.word	0x00026730


	//   ....[33]....
        /*0828*/ 	.word	0x00026770


	//   ....[34]....
        /*082c*/ 	.word	0x00026790


	//   ....[35]....
        /*0830*/ 	.word	0x00028ae0


	//   ....[36]....
        /*0834*/ 	.word	0x00028f40


	//   ....[37]....
        /*0838*/ 	.word	0x00028f60


	//   ....[38]....
        /*083c*/ 	.word	0x00028f90


	//   ....[39]....
        /*0840*/ 	.word	0x00028fa0


	//   ....[40]....
        /*0844*/ 	.word	0x00029640


	//   ....[41]....
        /*0848*/ 	.word	0x00029650


	//   ....[42]....
        /*084c*/ 	.word	0x00029890


	//   ....[43]....
        /*0850*/ 	.word	0x000298b0


	//   ....[44]....
        /*0854*/ 	.word	0x0002a490


	//   ....[45]....
        /*0858*/ 	.word	0x0002a4c0


	//   ....[46]....
        /*085c*/ 	.word	0x0002a710


	//   ....[47]....
        /*0860*/ 	.word	0x0002a730


	//   ....[48]....
        /*0864*/ 	.word	0x0002aa00


	//   ....[49]....
        /*0868*/ 	.word	0x0002abe0


	//   ....[50]....
        /*086c*/ 	.word	0x0002ac10


	//   ....[51]....
        /*0870*/ 	.word	0x0002ac40


	//   ....[52]....
        /*0874*/ 	.word	0x0002ac70


	//   ....[53]....
        /*0878*/ 	.word	0x0002aca0


	//   ....[54]....
        /*087c*/ 	.word	0x0002acd0


	//   ....[55]....
        /*0880*/ 	.word	0x0002ae40


	//   ....[56]....
        /*0884*/ 	.word	0x0002ae70


	//   ....[57]....
        /*0888*/ 	.word	0x0002aea0


	//   ....[58]....
        /*088c*/ 	.word	0x0002aed0


	//   ....[59]....
        /*0890*/ 	.word	0x0002af00


	//   ....[60]....
        /*0894*/ 	.word	0x0002af30


	//   ....[61]....
        /*0898*/ 	.word	0x0002afd0


	//   ....[62]....
        /*089c*/ 	.word	0x0002b030


	//   ....[63]....
        /*08a0*/ 	.word	0x0002b0c0


	//   ....[64]....
        /*08a4*/ 	.word	0x0002c600


	//   ....[65]....
        /*08a8*/ 	.word	0x0002d160


	//   ....[66]....
        /*08ac*/ 	.word	0x0002d170


	//   ....[67]....
        /*08b0*/ 	.word	0x0002d1a0


	//   ....[68]....
        /*08b4*/ 	.word	0x0002d280


	//   ....[69]....
        /*08b8*/ 	.word	0x0002d2b0


	//   ....[70]....
        /*08bc*/ 	.word	0x0002d310


	//   ....[71]....
        /*08c0*/ 	.word	0x0002d320


	//   ....[72]....
        /*08c4*/ 	.word	0x0002d390


	//   ....[73]....
        /*08c8*/ 	.word	0x0002dd00


	//   ....[74]....
        /*08cc*/ 	.word	0x0002dd10


	//   ....[75]....
        /*08d0*/ 	.word	0x0002de20


	//   ....[76]....
        /*08d4*/ 	.word	0x0002de60


	//   ....[77]....
        /*08d8*/ 	.word	0x0002e100


	//   ....[78]....
        /*08dc*/ 	.word	0x0002e110


	//   ....[79]....
        /*08e0*/ 	.word	0x0002e280


	//   ....[80]....
        /*08e4*/ 	.word	0x0002e290


	//   ....[81]....
        /*08e8*/ 	.word	0x00031ea0


	//   ....[82]....
        /*08ec*/ 	.word	0x00031ed0


	//   ....[83]....
        /*08f0*/ 	.word	0x00031f10


	//   ....[84]....
        /*08f4*/ 	.word	0x00031f40


	//   ....[85]....
        /*08f8*/ 	.word	0x00031f70


	//   ....[86]....
        /*08fc*/ 	.word	0x00031fa0


	//   ....[87]....
        /*0900*/ 	.word	0x00031fd0


	//   ....[88]....
        /*0904*/ 	.word	0x00032000


	//   ....[89]....
        /*0908*/ 	.word	0x00032180


	//   ....[90]....
        /*090c*/ 	.word	0x000321b0


	//   ....[91]....
        /*0910*/ 	.word	0x000321e0


	//   ....[92]....
        /*0914*/ 	.word	0x00032210


	//   ....[93]....
        /*0918*/ 	.word	0x00032240


	//   ....[94]....
        /*091c*/ 	.word	0x00032270


	//   ....[95]....
        /*0920*/ 	.word	0x00032330


	//   ....[96]....
        /*0924*/ 	.word	0x00032350


	//   ....[97]....
        /*0928*/ 	.word	0x000323c0


	//   ....[98]....
        /*092c*/ 	.word	0x00032a90


	//   ....[99]....
        /*0930*/ 	.word	0x00033000


	//   ....[100]....
        /*0934*/ 	.word	0x00033190


	//   ....[101]....
        /*0938*/ 	.word	0x000331f0


	//   ....[102]....
        /*093c*/ 	.word	0x00033250


	//   ....[103]....
        /*0940*/ 	.word	0x000332a0


	//   ....[104]....
        /*0944*/ 	.word	0x00033400


	//   ....[105]....
        /*0948*/ 	.word	0x000334a0


	//   ....[106]....
        /*094c*/ 	.word	0x00033550


	//   ....[107]....
        /*0950*/ 	.word	0x00033630


	//   ....[108]....
        /*0954*/ 	.word	0x00033810


	//   ....[109]....
        /*0958*/ 	.word	0x000338e0


	//   ....[110]....
        /*095c*/ 	.word	0x00033b90


	//   ....[111]....
        /*0960*/ 	.word	0x00033cb0


	//   ....[112]....
        /*0964*/ 	.word	0x00033e80


	//   ....[113]....
        /*0968*/ 	.word	0x00033f50


	//   ....[114]....
        /*096c*/ 	.word	0x00034170


	//   ....[115]....
        /*0970*/ 	.word	0x000341c0


	//   ....[116]....
        /*0974*/ 	.word	0x000344f0


	//   ....[117]....
        /*0978*/ 	.word	0x00034590


	//   ....[118]....
        /*097c*/ 	.word	0x000346b0


	//   ....[119]....
        /*0980*/ 	.word	0x00034730


	//   ....[120]....
        /*0984*/ 	.word	0x000347b0


	//   ....[121]....
        /*0988*/ 	.word	0x00034830


	//   ....[122]....
        /*098c*/ 	.word	0x000348b0


	//   ....[123]....
        /*0990*/ 	.word	0x00034940


	//   ....[124]....
        /*0994*/ 	.word	0x000349e0


	//   ....[125]....
        /*0998*/ 	.word	0x00034a90


	//   ....[126]....
        /*099c*/ 	.word	0x00034b10


	//   ....[127]....
        /*09a0*/ 	.word	0x00034b90


	//   ....[128]....
        /*09a4*/ 	.word	0x00034c10


	//   ....[129]....
        /*09a8*/ 	.word	0x00034ca0


	//   ....[130]....
        /*09ac*/ 	.word	0x00034d20


	//   ....[131]....
        /*09b0*/ 	.word	0x00034dc0


	//   ....[132]....
        /*09b4*/ 	.word	0x00034e50


	//   ....[133]....
        /*09b8*/ 	.word	0x00034f80


	//   ....[134]....
        /*09bc*/ 	.word	0x00036f80


	//   ....[135]....
        /*09c0*/ 	.word	0x00038770


	//   ....[136]....
        /*09c4*/ 	.word	0x00038d70


	//   ....[137]....
        /*09c8*/ 	.word	0x00039af0


	//   ....[138]....
        /*09cc*/ 	.word	0x00039b40


	//   ....[139]....
        /*09d0*/ 	.word	0x00039ba0


	//   ....[140]....
        /*09d4*/ 	.word	0x00039bc0


	//   ....[141]....
        /*09d8*/ 	.word	0x00046ce0


	//----- nvinfo : EIATTR_REG_RECONFIG
	.align		4
.L_923:
        /*09dc*/ 	.byte	0x01, 0x54
	.zero		2


	//----- nvinfo : EIATTR_SYSCALL_OFFSETS
	.align		4
        /*09e0*/ 	.byte	0x04, 0x46
        /*09e2*/ 	.short	(.L_925 - .L_924)


	//   ....[0]....
.L_924:
        /*09e4*/ 	.word	0x0000a8f0


	//   ....[1]....
        /*09e8*/ 	.word	0x0002c240


	//   ....[2]....
        /*09ec*/ 	.word	0x0002c390


	//   ....[3]....
        /*09f0*/ 	.word	0x0002c480


	//   ....[4]....
        /*09f4*/ 	.word	0x0002cd30


	//   ....[5]....
        /*09f8*/ 	.word	0x0002d6c0


	//----- nvinfo : EIATTR_MBARRIER_INSTR_OFFSETS
	.align		4
.L_925:
        /*09fc*/ 	.byte	0x04, 0x39
        /*09fe*/ 	.short	(.L_927 - .L_926)


	//   ....[0]....
.L_926:
        /*0a00*/ 	.word	0x000002a0
        /*0a04*/ 	.word	0x000000ff
        /*0a08*/ 	.word	0x00038800
        /*0a0c*/ 	.short	0x0100
        /*0a0e*/ 	.byte	0x08
	.zero		1


	//   ....[1]....
        /*0a10*/ 	.word	0x000002b0
        /*0a14*/ 	.word	0x000000ff
        /*0a18*/ 	.word	0x00038810
        /*0a1c*/ 	.short	0x0100
        /*0a1e*/ 	.byte	0x08
	.zero		1


	//   ....[2]....
        /*0a20*/ 	.word	0x000002c0
        /*0a24*/ 	.word	0x000000ff
        /*0a28*/ 	.word	0x00038820
        /*0a2c*/ 	.short	0x0100
        /*0a2e*/ 	.byte	0x08
	.zero		1


	//   ....[3]....
        /*0a30*/ 	.word	0x00000370
        /*0a34*/ 	.word	0x000000ff
        /*0a38*/ 	.word	0x00038830
        /*0a3c*/ 	.short	0x0100
        /*0a3e*/ 	.byte	0x06
	.zero		1


	//   ....[4]....
        /*0a40*/ 	.word	0x00000380
        /*0a44*/ 	.word	0x000000ff
        /*0a48*/ 	.word	0x00038840
        /*0a4c*/ 	.short	0x0100
        /*0a4e*/ 	.byte	0x06
	.zero		1


	//   ....[5]....
        /*0a50*/ 	.word	0x00000390
        /*0a54*/ 	.word	0x000000ff
        /*0a58*/ 	.word	0x00038838
        /*0a5c*/ 	.short	0x0100
        /*0a5e*/ 	.byte	0x06
	.zero		1


	//   ....[6]....
        /*0a60*/ 	.word	0x000003a0
        /*0a64*/ 	.word	0x000000ff
        /*0a68*/ 	.word	0x00038848
        /*0a6c*/ 	.short	0x0100
        /*0a6e*/ 	.byte	0x06
	.zero		1


	//   ....[7]....
        /*0a70*/ 	.word	0x000004d0
        /*0a74*/ 	.word	0x000000ff
        /*0a78*/ 	.word	0x00038850
        /*0a7c*/ 	.short	0x0100
        /*0a7e*/ 	.byte	0x08
	.zero		1


	//   ....[8]....
        /*0a80*/ 	.word	0x000004e0
        /*0a84*/ 	.word	0x000000ff
        /*0a88*/ 	.word	0x00038860
        /*0a8c*/ 	.short	0x0100
        /*0a8e*/ 	.byte	0x08
	.zero		1


	//   ....[9]....
        /*0a90*/ 	.word	0x000004f0
        /*0a94*/ 	.word	0x000000ff
        /*0a98*/ 	.word	0x00038858
        /*0a9c*/ 	.short	0x0100
        /*0a9e*/ 	.byte	0x08
	.zero		1


	//   ....[10]....
        /*0aa0*/ 	.word	0x00000500
        /*0aa4*/ 	.word	0x000000ff
        /*0aa8*/ 	.word	0x00038868
        /*0aac*/ 	.short	0x0100
        /*0aae*/ 	.byte	0x08
	.zero		1


	//   ....[11]....
        /*0ab0*/ 	.word	0x000005f0
        /*0ab4*/ 	.word	0x000000ff
        /*0ab8*/ 	.word	0x00038870
        /*0abc*/ 	.short	0x0100
        /*0abe*/ 	.byte	0x06
	.zero		1


	//   ....[12]....
        /*0ac0*/ 	.word	0x00000600
        /*0ac4*/ 	.word	0x000000ff
        /*0ac8*/ 	.word	0x00038880
        /*0acc*/ 	.short	0x0100
        /*0ace*/ 	.byte	0x06
	.zero		1


	//   ....[13]....
        /*0ad0*/ 	.word	0x00000610
        /*0ad4*/ 	.word	0x000000ff
        /*0ad8*/ 	.word	0x00038878
        /*0adc*/ 	.short	0x0100
        /*0ade*/ 	.byte	0x06
	.zero		1


	//   ....[14]....
        /*0ae0*/ 	.word	0x00000620
        /*0ae4*/ 	.word	0x000000ff
        /*0ae8*/ 	.word	0x00038888
        /*0aec*/ 	.short	0x0100
        /*0aee*/ 	.byte	0x06
	.zero		1


	//   ....[15]....
        /*0af0*/ 	.word	0x00000750
        /*0af4*/ 	.word	0x000000ff
        /*0af8*/ 	.word	0x00038890
        /*0afc*/ 	.short	0x0100
        /*0afe*/ 	.byte	0x08
	.zero		1


	//   ....[16]....
        /*0b00*/ 	.word	0x00000760
        /*0b04*/ 	.word	0x000000ff
        /*0b08*/ 	.word	0x000388a0
        /*0b0c*/ 	.short	0x0100
        /*0b0e*/ 	.byte	0x08
	.zero		1


	//   ....[17]....
        /*0b10*/ 	.word	0x00000770
        /*0b14*/ 	.word	0x000000ff
        /*0b18*/ 	.word	0x00038898
        /*0b1c*/ 	.short	0x0100
        /*0b1e*/ 	.byte	0x08
	.zero		1


	//   ....[18]....
        /*0b20*/ 	.word	0x00000780
        /*0b24*/ 	.word	0x000000ff
        /*0b28*/ 	.word	0x000388a8
        /*0b2c*/ 	.short	0x0100
        /*0b2e*/ 	.byte	0x08
	.zero		1


	//   ....[19]....
        /*0b30*/ 	.word	0x000008c0
        /*0b34*/ 	.word	0x000000ff
        /*0b38*/ 	.word	0x000388b0
        /*0b3c*/ 	.short	0x0100
        /*0b3e*/ 	.byte	0x08
	.zero		1


	//   ....[20]....
        /*0b40*/ 	.word	0x000008d0
        /*0b44*/ 	.word	0x000000ff
        /*0b48*/ 	.word	0x000388c0
        /*0b4c*/ 	.short	0x0100
        /*0b4e*/ 	.byte	0x08
	.zero		1


	//   ....[21]....
        /*0b50*/ 	.word	0x000008e0
        /*0b54*/ 	.word	0x000000ff
        /*0b58*/ 	.word	0x000388b8
        /*0b5c*/ 	.short	0x0100
        /*0b5e*/ 	.byte	0x08
	.zero		1


	//   ....[22]....
        /*0b60*/ 	.word	0x000008f0
        /*0b64*/ 	.word	0x000000ff
        /*0b68*/ 	.word	0x000388c8
        /*0b6c*/ 	.short	0x0100
        /*0b6e*/ 	.byte	0x08
	.zero		1


	//   ....[23]....
        /*0b70*/ 	.word	0x00004bf0
        /*0b74*/ 	.word	0x00000000
        /*0b78*/ 	.word	0x00000000
        /*0b7c*/ 	.short	0x0101
        /*0b7e*/ 	.byte	0x3f
	.zero		1


	//   ....[24]....
        /*0b80*/ 	.word	0x000089b0
        /*0b84*/ 	.word	0x00000000
        /*0b88*/ 	.word	0x00000000
        /*0b8c*/ 	.short	0x0101
        /*0b8e*/ 	.byte	0x3f
	.zero		1


	//   ....[25]....
        /*0b90*/ 	.word	0x0000ae60
        /*0b94*/ 	.word	0x000000ff
        /*0b98*/ 	.word	0x00038800
        /*0b9c*/ 	.short	0x010a
        /*0b9e*/ 	.byte	0x2f
	.zero		1


	//   ....[26]....
        /*0ba0*/ 	.word	0x0000b290
        /*0ba4*/ 	.word	0x0000000a
        /*0ba8*/ 	.word	0x00000000
        /*0bac*/ 	.short	0x010a
        /*0bae*/ 	.byte	0x3f
	.zero		1


	//   ....[27]....
        /*0bb0*/ 	.word	0x0000b2f0
        /*0bb4*/ 	.word	0x0000000a
        /*0bb8*/ 	.word	0x00000000
        /*0bbc*/ 	.short	0x010a
        /*0bbe*/ 	.byte	0x3f
	.zero		1


	//   ....[28]....
        /*0bc0*/ 	.word	0x0000b6a0
        /*0bc4*/ 	.word	0x000000ff
        /*0bc8*/ 	.word	0x00038810
        /*0bcc*/ 	.short	0x010a
        /*0bce*/ 	.byte	0x2f
	.zero		1


	//   ....[29]....
        /*0bd0*/ 	.word	0x0000b7a0
        /*0bd4*/ 	.word	0x0000000a
        /*0bd8*/ 	.word	0x00000000
        /*0bdc*/ 	.short	0x010a
        /*0bde*/ 	.byte	0x3f
	.zero		1


	//   ....[30]....
        /*0be0*/ 	.word	0x0000b800
        /*0be4*/ 	.word	0x0000000a
        /*0be8*/ 	.word	0x00000000
        /*0bec*/ 	.short	0x010a
        /*0bee*/ 	.byte	0x3f
	.zero		1


	//   ....[31]....
        /*0bf0*/ 	.word	0x0000d380
        /*0bf4*/ 	.word	0x0000000a
        /*0bf8*/ 	.word	0x00000000
        /*0bfc*/ 	.short	0x0101
        /*0bfe*/ 	.byte	0x3f
	.zero		1


	//   ....[32]....
        /*0c00*/ 	.word	0x00011cb0
        /*0c04*/ 	.word	0x00000000
        /*0c08*/ 	.word	0x00000000
        /*0c0c*/ 	.short	0x0101
        /*0c0e*/ 	.byte	0x3f
	.zero		1


	//   ....[33]....
        /*0c10*/ 	.word	0x000123d0
        /*0c14*/ 	.word	0x00000009
        /*0c18*/ 	.word	0x00000000
        /*0c1c*/ 	.short	0x010a
        /*0c1e*/ 	.byte	0x3f
	.zero		1


	//   ....[34]....
        /*0c20*/ 	.word	0x000124d0
        /*0c24*/ 	.word	0x00000008
        /*0c28*/ 	.word	0x00000000
        /*0c2c*/ 	.short	0x010a
        /*0c2e*/ 	.byte	0x3f
	.zero		1


	//   ....[35]....
        /*0c30*/ 	.word	0x00012930
        /*0c34*/ 	.word	0x00000015
        /*0c38*/ 	.word	0x00000000
        /*0c3c*/ 	.short	0x010a
        /*0c3e*/ 	.byte	0x3f
	.zero		1


	//   ....[36]....
        /*0c40*/ 	.word	0x00012a30
        /*0c44*/ 	.word	0x00000008
        /*0c48*/ 	.word	0x00000000
        /*0c4c*/ 	.short	0x010a
        /*0c4e*/ 	.byte	0x3f
	.zero		1


	//   ....[37]....
        /*0c50*/ 	.word	0x00014740
        /*0c54*/ 	.word	0x00000038
        /*0c58*/ 	.word	0x00000000
        /*0c5c*/ 	.short	0x0101
        /*0c5e*/ 	.byte	0x3f
	.zero		1


	//   ....[38]....
        /*0c60*/ 	.word	0x0001bc10
        /*0c64*/ 	.word	0x00000005
        /*0c68*/ 	.word	0x00000000
        /*0c6c*/ 	.short	0x0101
        /*0c6e*/ 	.byte	0x3f
	.zero		1


	//   ....[39]....
        /*0c70*/ 	.word	0x0001be10
        /*0c74*/ 	.word	0x00000007
        /*0c78*/ 	.word	0x00000000
        /*0c7c*/ 	.short	0x010a
        /*0c7e*/ 	.byte	0x3f
	.zero		1


	//   ....[40]....
        /*0c80*/ 	.word	0x0001bf10
        /*0c84*/ 	.word	0x00000006
        /*0c88*/ 	.word	0x00000000
        /*0c8c*/ 	.short	0x010a
        /*0c8e*/ 	.byte	0x3f
	.zero		1


	//   ....[41]....
        /*0c90*/ 	.word	0x0001c370
        /*0c94*/ 	.word	0x0000000c
        /*0c98*/ 	.word	0x00000000
        /*0c9c*/ 	.short	0x010a
        /*0c9e*/ 	.byte	0x3f
	.zero		1


	//   ....[42]....
        /*0ca0*/ 	.word	0x0001c470
        /*0ca4*/ 	.word	0x00000006
        /*0ca8*/ 	.word	0x00000000
        /*0cac*/ 	.short	0x010a
        /*0cae*/ 	.byte	0x3f
	.zero		1


	//   ....[43]....
        /*0cb0*/ 	.word	0x0001e180
        /*0cb4*/ 	.word	0x0000000c
        /*0cb8*/ 	.word	0x00000000
        /*0cbc*/ 	.short	0x0101
        /*0cbe*/ 	.byte	0x3f
	.zero		1


	//   ....[44]....
        /*0cc0*/ 	.word	0x00026640
        /*0cc4*/ 	.word	0x00000006
        /*0cc8*/ 	.word	0x00000000
        /*0ccc*/ 	.short	0x0101
        /*0cce*/ 	.byte	0x3f
	.zero		1


	//   ....[45]....
        /*0cd0*/ 	.word	0x00029620
        /*0cd4*/ 	.word	0x000000ff
        /*0cd8*/ 	.word	0x00000000
        /*0cdc*/ 	.short	0x0101
        /*0cde*/ 	.byte	0x04
	.zero		1


	//   ....[46]....
        /*0ce0*/ 	.word	0x0002c890
        /*0ce4*/ 	.word	0x00000000
        /*0ce8*/ 	.word	0x00038840
        /*0cec*/ 	.short	0x010a
        /*0cee*/ 	.byte	0x3f
	.zero		1


	//   ....[47]....
        /*0cf0*/ 	.word	0x0002d460
        /*0cf4*/ 	.word	0x00000008
        /*0cf8*/ 	.word	0x00038800
        /*0cfc*/ 	.short	0x0107
        /*0cfe*/ 	.byte	0x3f
	.zero		1


	//   ....[48]....
        /*0d00*/ 	.word	0x0002d510
        /*0d04*/ 	.word	0x00000000
        /*0d08*/ 	.word	0x00038800
        /*0d0c*/ 	.short	0x0101
        /*0d0e*/ 	.byte	0x3f
	.zero		1


	//   ....[49]....
        /*0d10*/ 	.word	0x0002e4c0
        /*0d14*/ 	.word	0x00000000
        /*0d18*/ 	.word	0x00038810
        /*0d1c*/ 	.short	0x0107
        /*0d1e*/ 	.byte	0x3f
	.zero		1


	//   ....[50]....
        /*0d20*/ 	.word	0x0002e5c0
        /*0d24*/ 	.word	0x00000002
        /*0d28*/ 	.word	0x00038810
        /*0d2c*/ 	.short	0x0101
        /*0d2e*/ 	.byte	0x3f
	.zero		1


	//   ....[51]....
        /*0d30*/ 	.word	0x0002e5e0
        /*0d34*/ 	.word	0x00000002
        /*0d38*/ 	.word	0x00038820
        /*0d3c*/ 	.short	0x010a
        /*0d3e*/ 	.byte	0x3f
	.zero		1


	//   ....[52]....
        /*0d40*/ 	.word	0x0002e6f0
        /*0d44*/ 	.word	0x00000000
        /*0d48*/ 	.word	0x00038860
        /*0d4c*/ 	.short	0x010a
        /*0d4e*/ 	.byte	0x3f
	.zero		1


	//   ....[53]....
        /*0d50*/ 	.word	0x0002f370
        /*0d54*/ 	.word	0x00000003
        /*0d58*/ 	.word	0x00038840
        /*0d5c*/ 	.short	0x010a
        /*0d5e*/ 	.byte	0x3f
	.zero		1


	//   ....[54]....
        /*0d60*/ 	.word	0x0002f5c0
        /*0d64*/ 	.word	0x00000003
        /*0d68*/ 	.word	0x00038860
        /*0d6c*/ 	.short	0x010a
        /*0d6e*/ 	.byte	0x3f
	.zero		1


	//   ....[55]....
        /*0d70*/ 	.word	0x000301e0
        /*0d74*/ 	.word	0x00000004
        /*0d78*/ 	.word	0x00038840
        /*0d7c*/ 	.short	0x010a
        /*0d7e*/ 	.byte	0x3f
	.zero		1


	//   ....[56]....
        /*0d80*/ 	.word	0x00030420
        /*0d84*/ 	.word	0x00000004
        /*0d88*/ 	.word	0x00038860
        /*0d8c*/ 	.short	0x010a
        /*0d8e*/ 	.byte	0x3f
	.zero		1


	//   ....[57]....
        /*0d90*/ 	.word	0x00030fb0
        /*0d94*/ 	.word	0x00000002
        /*0d98*/ 	.word	0x00038840
        /*0d9c*/ 	.short	0x010a
        /*0d9e*/ 	.byte	0x3f
	.zero		1


	//   ....[58]....
        /*0da0*/ 	.word	0x00031200
        /*0da4*/ 	.word	0x00000002
        /*0da8*/ 	.word	0x00038860
        /*0dac*/ 	.short	0x010a
        /*0dae*/ 	.byte	0x3f
	.zero		1


	//   ....[59]....
        /*0db0*/ 	.word	0x00032a10
        /*0db4*/ 	.word	0x00000009
        /*0db8*/ 	.word	0x00038820
        /*0dbc*/ 	.short	0x010a
        /*0dbe*/ 	.byte	0x3f
	.zero		1


	//   ....[60]....
        /*0dc0*/ 	.word	0x00032b80
        /*0dc4*/ 	.word	0x00000005
        /*0dc8*/ 	.word	0x00000000
        /*0dcc*/ 	.short	0x010a
        /*0dce*/ 	.byte	0x3f
	.zero		1


	//   ....[61]....
        /*0dd0*/ 	.word	0x00032c00
        /*0dd4*/ 	.word	0x00000007
        /*0dd8*/ 	.word	0x00000000
        /*0ddc*/ 	.short	0x010a
        /*0dde*/ 	.byte	0x3f
	.zero		1


	//   ....[62]....
        /*0de0*/ 	.word	0x00032c40
        /*0de4*/ 	.word	0x00000005
        /*0de8*/ 	.word	0x00000000
        /*0dec*/ 	.short	0x010a
        /*0dee*/ 	.byte	0x3f
	.zero		1


	//   ....[63]....
        /*0df0*/ 	.word	0x00032c70
        /*0df4*/ 	.word	0x00000003
        /*0df8*/ 	.word	0x00000000
        /*0dfc*/ 	.short	0x010a
        /*0dfe*/ 	.byte	0x3f
	.zero		1


	//   ....[64]....
        /*0e00*/ 	.word	0x00032ce0
        /*0e04*/ 	.word	0x0000000b
        /*0e08*/ 	.word	0x00038800
        /*0e0c*/ 	.short	0x010a
        /*0e0e*/ 	.byte	0x3f
	.zero		1


	//   ....[65]....
        /*0e10*/ 	.word	0x00032d30
        /*0e14*/ 	.word	0x0000000a
        /*0e18*/ 	.word	0x00000000
        /*0e1c*/ 	.short	0x010a
        /*0e1e*/ 	.byte	0x3f
	.zero		1


	//   ....[66]....
        /*0e20*/ 	.word	0x00032d90
        /*0e24*/ 	.word	0x0000000b
        /*0e28*/ 	.word	0x00038810
        /*0e2c*/ 	.short	0x010a
        /*0e2e*/ 	.byte	0x3f
	.zero		1


	//   ....[67]....
        /*0e30*/ 	.word	0x00032de0
        /*0e34*/ 	.word	0x0000000a
        /*0e38*/ 	.word	0x00000000
        /*0e3c*/ 	.short	0x010a
        /*0e3e*/ 	.byte	0x3f
	.zero		1


	//   ....[68]....
        /*0e40*/ 	.word	0x00032e30
        /*0e44*/ 	.word	0x00000008
        /*0e48*/ 	.word	0x00000000
        /*0e4c*/ 	.short	0x010a
        /*0e4e*/ 	.byte	0x3f
	.zero		1


	//   ....[69]....
        /*0e50*/ 	.word	0x00032e80
        /*0e54*/ 	.word	0x00000008
        /*0e58*/ 	.word	0x00000000
        /*0e5c*/ 	.short	0x010a
        /*0e5e*/ 	.byte	0x3f
	.zero		1


	//   ....[70]....
        /*0e60*/ 	.word	0x00032ed0
        /*0e64*/ 	.word	0x00000006
        /*0e68*/ 	.word	0x00000000
        /*0e6c*/ 	.short	0x010a
        /*0e6e*/ 	.byte	0x3f
	.zero		1


	//   ....[71]....
        /*0e70*/ 	.word	0x00032f20
        /*0e74*/ 	.word	0x00000006
        /*0e78*/ 	.word	0x00000000
        /*0e7c*/ 	.short	0x010a
        /*0e7e*/ 	.byte	0x3f
	.zero		1


	//   ....[72]....
        /*0e80*/ 	.word	0x000330c0
        /*0e84*/ 	.word	0x00000000
        /*0e88*/ 	.word	0x00038840
        /*0e8c*/ 	.short	0x010a
        /*0e8e*/ 	.byte	0x3f
	.zero		1


	//   ....[73]....
        /*0e90*/ 	.word	0x00034210
        /*0e94*/ 	.word	0x00000002
        /*0e98*/ 	.word	0x00038820
        /*0e9c*/ 	.short	0x010a
        /*0e9e*/ 	.byte	0x3f
	.zero		1


	//   ....[74]....
        /*0ea0*/ 	.word	0x00034260
        /*0ea4*/ 	.word	0x00000000
        /*0ea8*/ 	.word	0x00038860
        /*0eac*/ 	.short	0x010a
        /*0eae*/ 	.byte	0x3f
	.zero		1


	//   ....[75]....
        /*0eb0*/ 	.word	0x000342b0
        /*0eb4*/ 	.word	0x00000003
        /*0eb8*/ 	.word	0x00038840
        /*0ebc*/ 	.short	0x010a
        /*0ebe*/ 	.byte	0x3f
	.zero		1


	//   ....[76]....
        /*0ec0*/ 	.word	0x00034300
        /*0ec4*/ 	.word	0x00000003
        /*0ec8*/ 	.word	0x00038860
        /*0ecc*/ 	.short	0x010a
        /*0ece*/ 	.byte	0x3f
	.zero		1


	//   ....[77]....
        /*0ed0*/ 	.word	0x00034350
        /*0ed4*/ 	.word	0x00000004
        /*0ed8*/ 	.word	0x00038840
        /*0edc*/ 	.short	0x010a
        /*0ede*/ 	.byte	0x3f
	.zero		1


	//   ....[78]....
        /*0ee0*/ 	.word	0x000343a0
        /*0ee4*/ 	.word	0x00000004
        /*0ee8*/ 	.word	0x00038860
        /*0eec*/ 	.short	0x010a
        /*0eee*/ 	.byte	0x3f
	.zero		1


	//   ....[79]....
        /*0ef0*/ 	.word	0x000343f0
        /*0ef4*/ 	.word	0x00000002
        /*0ef8*/ 	.word	0x00038840
        /*0efc*/ 	.short	0x010a
        /*0efe*/ 	.byte	0x3f
	.zero		1


	//   ....[80]....
        /*0f00*/ 	.word	0x00034440
        /*0f04*/ 	.word	0x00000002
        /*0f08*/ 	.word	0x00038860
        /*0f0c*/ 	.short	0x010a
        /*0f0e*/ 	.byte	0x3f
	.zero		1


	//   ....[81]....
        /*0f10*/ 	.word	0x00034ea0
        /*0f14*/ 	.word	0x00000009
        /*0f18*/ 	.word	0x00038820
        /*0f1c*/ 	.short	0x010a
        /*0f1e*/ 	.byte	0x3f
	.zero		1


	//   ....[82]....
        /*0f20*/ 	.word	0x00035040
        /*0f24*/ 	.word	0x00000005
        /*0f28*/ 	.word	0x00000000
        /*0f2c*/ 	.short	0x010a
        /*0f2e*/ 	.byte	0x3f
	.zero		1


	//   ....[83]....
        /*0f30*/ 	.word	0x00035090
        /*0f34*/ 	.word	0x00000007
        /*0f38*/ 	.word	0x00000000
        /*0f3c*/ 	.short	0x010a
        /*0f3e*/ 	.byte	0x3f
	.zero		1


	//   ....[84]....
        /*0f40*/ 	.word	0x000350e0
        /*0f44*/ 	.word	0x00000005
        /*0f48*/ 	.word	0x00000000
        /*0f4c*/ 	.short	0x010a
        /*0f4e*/ 	.byte	0x3f
	.zero		1


	//   ....[85]....
        /*0f50*/ 	.word	0x000354a0
        /*0f54*/ 	.word	0x0000001a
        /*0f58*/ 	.word	0x00000000
        /*0f5c*/ 	.short	0x010a
        /*0f5e*/ 	.byte	0x3f
	.zero		1


	//   ....[86]....
        /*0f60*/ 	.word	0x000355e0
        /*0f64*/ 	.word	0x00000015
        /*0f68*/ 	.word	0x00000000
        /*0f6c*/ 	.short	0x010a
        /*0f6e*/ 	.byte	0x3f
	.zero		1


	//   ....[87]....
        /*0f70*/ 	.word	0x00035c40
        /*0f74*/ 	.word	0x0000003a
        /*0f78*/ 	.word	0x00000000
        /*0f7c*/ 	.short	0x010a
        /*0f7e*/ 	.byte	0x3f
	.zero		1


	//   ....[88]....
        /*0f80*/ 	.word	0x00035d80
        /*0f84*/ 	.word	0x00000038
        /*0f88*/ 	.word	0x00000000
        /*0f8c*/ 	.short	0x010a
        /*0f8e*/ 	.byte	0x3f
	.zero		1


	//   ....[89]....
        /*0f90*/ 	.word	0x000381f0
        /*0f94*/ 	.word	0x0000003a
        /*0f98*/ 	.word	0x00000000
        /*0f9c*/ 	.short	0x0101
        /*0f9e*/ 	.byte	0x3f
	.zero		1


	//   ....[90]....
        /*0fa0*/ 	.word	0x00046dc0
        /*0fa4*/ 	.word	0x00000004
        /*0fa8*/ 	.word	0x00000000
        /*0fac*/ 	.short	0x0101
        /*0fae*/ 	.byte	0x3f
	.zero		1


	//   ....[91]....
        /*0fb0*/ 	.word	0x00046e00
        /*0fb4*/ 	.word	0x00000015
        /*0fb8*/ 	.word	0x00000000
        /*0fbc*/ 	.short	0x010a
        /*0fbe*/ 	.byte	0x3f
	.zero		1


	//   ....[92]....
        /*0fc0*/ 	.word	0x00046e50
        /*0fc4*/ 	.word	0x00000038
        /*0fc8*/ 	.word	0x00000000
        /*0fcc*/ 	.short	0x010a
        /*0fce*/ 	.byte	0x3f
	.zero		1


	//----- nvinfo : EIATTR_NUM_MBARRIERS
	.align		4
.L_927:
        /*0fd0*/ 	.byte	0x03, 0x38
        /*0fd2*/ 	.short	0x0017


	//----- nvinfo : EIATTR_EXIT_INSTR_OFFSETS
	.align		4
        /*0fd4*/ 	.byte	0x04, 0x1c
        /*0fd6*/ 	.short	(.L_929 - .L_928)


	//   ....[0]....
.L_928:
        /*0fd8*/ 	.word	0x00000b70


	//   ....[1]....
        /*0fdc*/ 	.word	0x0002a9a0


	//   ....[2]....
        /*0fe0*/ 	.word	0x00032cc0


	//----- nvinfo : EIATTR_MAX_THREADS
	.align		4
.L_929:
        /*0fe4*/ 	.byte	0x04, 0x05
        /*0fe6*/ 	.short	(.L_931 - .L_930)
.L_930:
        /*0fe8*/ 	.word	0x00000180
        /*0fec*/ 	.word	0x00000001
        /*0ff0*/ 	.word	0x00000001


	//----- nvinfo : EIATTR_CRS_STACK_SIZE
	.align		4
.L_931:
        /*0ff4*/ 	.byte	0x04, 0x1e
        /*0ff6*/ 	.short	(.L_933 - .L_932)
.L_932:
        /*0ff8*/ 	.word	0x00000000


	//----- nvinfo : EIATTR_CBANK_PARAM_SIZE
	.align		4
.L_933:
        /*0ffc*/ 	.byte	0x03, 0x19
        /*0ffe*/ 	.short	0x0bf0


	//----- nvinfo : EIATTR_PARAM_CBANK
	.align		4
        /*1000*/ 	.byte	0x04, 0x0a
        /*1002*/ 	.short	(.L_935 - .L_934)
	.align		4
.L_934:
        /*1004*/ 	.word	index@(.nv.constant0._ZN7cutlass13device_kernelIN5flash11enable_sm90INS1_16FlashAttnFwdSm90INS1_25CollectiveMainloopFwdSm90ILi2EN4cute5tupleIJNS5_1CILi1EEES8_S8_EEENS6_IJNS7_ILi64EEESA_SA_EEELi512ENS_10bfloat16_tEfNS_4arch4Sm90ELb0ELb1ELb1ELb1ELb0ELb0ELb1ELb0ELb0ELb1ELb0ELb0EEENS1_21CollectiveEpilogueFwdINS6_IJSA_NS7_ILi512EEESA_EEES9_SC_SE_Li256ELb1ELb1ELb0ELb0EEENS1_36VarlenDynamicPersistentTileSchedulerILi64ELi64ELi256ELi128ELb0ELb1ELb1ELb1ELb0ELb1EEEEEEEEEvNT_6ParamsE)
        /*1008*/ 	.short	0x0210
        /*100a*/ 	.short	0x0bf0


	//----- nvinfo : EIATTR_SW_WAR
	.align		4
.L_935:
        /*100c*/ 	.byte	0x04, 0x36
        /*100e*/ 	.short	(.L_937 - .L_936)
.L_936:
        /*1010*/ 	.word	0x00000008
.L_937:


//--------------------- .nv.info._ZN7cutlass13device_kernelIN5flash11enable_sm90INS1_16FlashAttnFwdSm90INS1_25CollectiveMainloopFwdSm90ILi2EN4cute5tupleIJNS5_1CILi1EEES8_S8_EEENS6_IJNS7_ILi64EEESA_SA_EEELi512ENS_10bfloat16_tEfNS_4arch4Sm90ELb0ELb1ELb1ELb1ELb0ELb1ELb1ELb0ELb0ELb1ELb0ELb0EEENS1_21CollectiveEpilogueFwdINS6_IJSA_NS7_ILi512EEESA_EEES9_SC_SE_Li256ELb1ELb1ELb0ELb0EEENS1_36VarlenDynamicPersistentTileSchedulerILi64ELi64ELi256ELi128ELb0ELb1ELb1ELb1ELb0ELb1EEEEEEEEEvNT_6ParamsE --------------------------
	.section	.nv.info._ZN7cutlass13device_kernelIN5flash11enable_sm90INS1_16FlashAttnFwdSm90INS1_25CollectiveMainloopFwdSm90ILi2EN4cute5tupleIJNS5_1CILi1EEES8_S8_EEENS6_IJNS7_ILi64EEESA_SA_EEELi512ENS_10bfloat16_tEfNS_4arch4Sm90ELb0ELb1ELb1ELb1ELb0ELb1ELb1ELb0ELb0ELb1ELb0ELb0EEENS1_21CollectiveEpilogueFwdINS6_IJSA_NS7_ILi512EEESA_EEES9_SC_SE_Li256ELb1ELb1ELb0ELb0EEENS1_36VarlenDynamicPersistentTileSchedulerILi64ELi64ELi256ELi128ELb0ELb1ELb1ELb1ELb0ELb1EEEEEEEEEvNT_6ParamsE,"",@"SHT_CUDA_INFO"
	.sectionflags	@""
	.align	4


	//----- nvinfo : EIATTR_CUDA_API_VERSION
	.align		4
        /*0000*/ 	.byte	0x04, 0x37
        /*0002*/ 	.short	(.L_939 - .L_938)
.L_938:
        /*0004*/ 	.word	0x00000082


	//----- nvinfo : EIATTR_KPARAM_INFO
	.align		4
.L_939:
        /*0008*/ 	.byte	0x04, 0x17
        /*000a*/ 	.short	(.L_941 - .L_940)
.L_940:
        /*000c*/ 	.word	0x00000000
        /*0010*/ 	.short	0x0000
        /*0012*/ 	.short	0x0070
        /*0014*/ 	.byte	0x00, 0xf0, 0x01, 0x2e


	//----- nvinfo : EIATTR_SPARSE_MMA_MASK
	.align		4
.L_941:
        /*0018*/ 	.byte	0x03, 0x50
        /*001a*/ 	.short	0x0000


	//----- nvinfo : EIATTR_MAXREG_COUNT
	.align		4
        /*001c*/ 	.byte	0x03, 0x1b
        /*001e*/ 	.short	0x00a8


	//----- nvinfo : EIATTR_NUM_BARRIERS
	.align		4
        /*0020*/ 	.byte	0x02, 0x4c
        /*0022*/ 	.byte	0x10
	.zero		1


	//----- nvinfo : EIATTR_EXTERNS
	.align		4
        /*0024*/ 	.byte	0x04, 0x0f
        /*0026*/ 	.short	(.L_943 - .L_942)


	//   ....[0]....
	.align		4
.L_942:
        /*0028*/ 	.word	index@(__assertfail)


	//----- nvinfo : EIATTR_ANNOTATIONS
	.align		4
.L_943:
        /*002c*/ 	.byte	0x04, 0x55
        /*002e*/ 	.short	(.L_945 - .L_944)


	//   ....[0]....
.L_944:
        /* <DEDUP_REMOVED lines=97> */


	//----- nvinfo : EIATTR_MERCURY_ISA_VERSION
	.align		4
.L_945:
        /*0628*/ 	.byte	0x03, 0x5f
        /*062a*/ 	.short	0x0101


	//----- nvinfo : EIATTR_UNUSED_LOAD_BYTE_OFFSET
	.align		4
        /*062c*/ 	.byte	0x04, 0x44
        /*062e*/ 	.short	(.L_947 - .L_946)


	//   ....[0]....
.L_946:
        /*0630*/ 	.word	0x00000b60
        /*0634*/ 	.word	0x0000fff0


	//   ....[1]....
        /*0638*/ 	.word	0x000318e0
        /*063c*/ 	.word	0x0000fff0


	//----- nvinfo : EIATTR_INT_WARP_WIDE_INSTR_OFFSETS
	.align		4
.L_947:
        /*0640*/ 	.byte	0x04, 0x31
        /*0642*/ 	.short	(.L_949 - .L_948)


	//   ....[0]....
.L_948:
        /*0644*/ 	.word	0x000001e0


	//   ....[1]....
        /*0648*/ 	.word	0x00000220


	//   ....[2]....
        /*064c*/ 	.word	0x00000290


	//   ....[3]....
        /*0650*/ 	.word	0x000002a0


	//   ....[4]....
        /*0654*/ 	.word	0x00038010


	//   ....[5]....
        /*0658*/ 	.word	0x00038070


	//   ....[6]....
        /*065c*/ 	.word	0x0003dbe0


	//   ....[7]....
        /*0660*/ 	.word	0x0003dc40


	//----- nvinfo : EIATTR_COOP_GROUP_MASK_REGIDS
	.align		4
.L_949:
        /*0664*/ 	.byte	0x04, 0x29
        /*0666*/ 	.short	(.L_951 - .L_950)


	//   ....[0]....
.L_950:
        /*0668*/ 	.word	0xffffffff


	//   ....[1]....
        /*066c*/ 	.word	0xffffffff


	//   ....[2]....
        /*0670*/ 	.word	0xffffffff


	//   ....[3]....
        /*0674*/ 	.word	0xffffffff


	//   ....[4]....
        /*0678*/ 	.word	0xffffffff


	//   ....[5]....
        /*067c*/ 	.word	0xffffffff


	//   ....[6]....
        /*0680*/ 	.word	0xffffffff


	//   ....[7]....
        /*0684*/ 	.word	0xffffffff


	//   ....[8]....
        /*0688*/ 	.word	0xffffffff


	//   ....[9]....
        /*068c*/ 	.word	0xffffffff


	//   ....[10]....
        /*0690*/ 	.word	0xffffffff


	//   ....[11]....
        /*0694*/ 	.word	0xffffffff


	//   ....[12]....
        /*0698*/ 	.word	0xffffffff


	//   ....[13]....
        /*069c*/ 	.word	0xffffffff


	//   ....[14]....
        /*06a0*/ 	.word	0xffffffff


	//   ....[15]....
        /*06a4*/ 	.word	0xffffffff


	//   ....[16]....
        /*06a8*/ 	.word	0xffffffff


	//   ....[17]....
        /*06ac*/ 	.word	0xffffffff


	//   ....[18]....
        /*06b0*/ 	.word	0xffffffff


	//   ....[19]....
        /*06b4*/ 	.word	0xffffffff


	//   ....[20]....
        /*06b8*/ 	.word	0xffffffff


	//   ....[21]....
        /*06bc*/ 	.word	0xffffffff


	//   ....[22]....
        /*06c0*/ 	.word	0xffffffff


	//   ....[23]....
        /*06c4*/ 	.word	0xffffffff


	//   ....[24]....
        /*06c8*/ 	.word	0xffffffff


	//   ....[25]....
        /*06cc*/ 	.word	0xffffffff


	//   ....[26]....
        /*06d0*/ 	.word	0xffffffff


	//   ....[27]....
        /*06d4*/ 	.word	0xffffffff


	//   ....[28]....
        /*06d8*/ 	.word	0xffffffff


	//   ....[29]....
        /*06dc*/ 	.word	0xffffffff


	//   ....[30]....
        /*06e0*/ 	.word	0xffffffff


	//   ....[31]....
        /*06e4*/ 	.word	0xffffffff


	//   ....[32]....
        /*06e8*/ 	.word	0xffffffff


	//   ....[33]....
        /*06ec*/ 	.word	0xffffffff


	//   ....[34]....
        /*06f0*/ 	.word	0xffffffff


	//   ....[35]....
        /*06f4*/ 	.word	0xffffffff


	//   ....[36]....
        /*06f8*/ 	.word	0xffffffff


	//   ....[37]....
        /*06fc*/ 	.word	0xffffffff


	//   ....[38]....
        /*0700*/ 	.word	0xffffffff


	//   ....[39]....
        /*0704*/ 	.word	0xffffffff


	//   ....[40]....
        /*0708*/ 	.word	0xffffffff


	//   ....[41]....
        /*070c*/ 	.word	0xffffffff


	//   ....[42]....
        /*0710*/ 	.word	0xffffffff


	//   ....[43]....
        /*0714*/ 	.word	0xffffffff


	//   ....[44]....
        /*0718*/ 	.word	0xffffffff


	//   ....[45]....
        /*071c*/ 	.word	0xffffffff


	//   ....[46]....
        /*0720*/ 	.word	0xffffffff


	//   ....[47]....
        /*0724*/ 	.word	0xffffffff


	//   ....[48]....
        /*0728*/ 	.word	0xffffffff


	//   ....[49]....
        /*072c*/ 	.word	0xffffffff


	//   ....[50]....
        /*0730*/ 	.word	0xffffffff


	//   ....[51]....
        /*0734*/ 	.word	0xffffffff


	//   ....[52]....
        /*0738*/ 	.word	0xffffffff


	//   ....[53]....
        /*073c*/ 	.word	0xffffffff


	//   ....[54]....
        /*0740*/ 	.word	0xffffffff


	//   ....[55]....
        /*0744*/ 	.word	0xffffffff


	//   ....[56]....
        /*0748*/ 	.word	0xffffffff


	//   ....[57]....
        /*074c*/ 	.word	0xffffffff


	//   ....[58]....
        /*0750*/ 	.word	0xffffffff


	//   ....[59]....
        /*0754*/ 	.word	0xffffffff


	//   ....[60]....
        /*0758*/ 	.word	0xffffffff


	//   ....[61]....
        /*075c*/ 	.word	0xffffffff


	//   ....[62]....
        /*0760*/ 	.word	0xffffffff


	//   ....[63]....
        /*0764*/ 	.word	0xffffffff


	//   ....[64]....
        /*0768*/ 	.word	0xffffffff


	//   ....[65]....
        /*076c*/ 	.word	0xffffffff


	//   ....[66]....
        /*0770*/ 	.word	0xffffffff


	//   ....[67]....
        /*0774*/ 	.word	0xffffffff


	//   ....[68]....
        /*0778*/ 	.word	0xffffffff


	//   ....[69]....
        /*077c*/ 	.word	0xffffffff


	//   ....[70]....
        /*0780*/ 	.word	0xffffffff


	//   ....[71]....
        /*0784*/ 	.word	0xffffffff


	//   ....[72]....
        /*0788*/ 	.word	0xffffffff


	//   ....[73]....
        /*078c*/ 	.word	0xffffffff


	//   ....[74]....
        /*0790*/ 	.word	0xffffffff


	//   ....[75]....
        /*0794*/ 	.word	0xffffffff


	//   ....[76]....
        /*0798*/ 	.word	0xffffffff


	//   ....[77]....
        /*079c*/ 	.word	0xffffffff


	//   ....[78]....
        /*07a0*/ 	.word	0xffffffff


	//   ....[79]....
        /*07a4*/ 	.word	0xffffffff


	//   ....[80]....
        /*07a8*/ 	.word	0xffffffff


	//   ....[81]....
        /*07ac*/ 	.word	0xffffffff


	//   ....[82]....
        /*07b0*/ 	.word	0xffffffff


	//   ....[83]....
        /*07b4*/ 	.word	0xffffffff


	//   ....[84]....
        /*07b8*/ 	.word	0xffffffff


	//   ....[85]....
        /*07bc*/ 	.word	0xffffffff


	//   ....[86]....
        /*07c0*/ 	.word	0xffffffff


	//   ....[87]....
        /*07c4*/ 	.word	0xffffffff


	//   ....[88]....
        /*07c8*/ 	.word	0xffffffff


	//   ....[89]....
        /*07cc*/ 	.word	0xffffffff


	//   ....[90]....
        /*07d0*/ 	.word	0xffffffff


	//   ....[91]....
        /*07d4*/ 	.word	0xffffffff


	//   ....[92]....
        /*07d8*/ 	.word	0xffffffff


	//   ....[93]....
        /*07dc*/ 	.word	0xffffffff


	//   ....[94]....
        /*07e0*/ 	.word	0xffffffff


	//   ....[95]....
        /*07e4*/ 	.word	0xffffffff


	//   ....[96]....
        /*07e8*/ 	.word	0xffffffff


	//   ....[97]....
        /*07ec*/ 	.word	0xffffffff


	//   ....[98]....
        /*07f0*/ 	.word	0xffffffff


	//   ....[99]....
        /*07f4*/ 	.word	0xffffffff


	//   ....[100]....
        /*07f8*/ 	.word	0xffffffff


	//   ....[101]....
        /*07fc*/ 	.word	0xffffffff


	//   ....[102]....
        /*0800*/ 	.word	0xffffffff


	//   ....[103]....
        /*0804*/ 	.word	0xffffffff


	//   ....[104]....
        /*0808*/ 	.word	0xffffffff


	//   ....[105]....
        /*080c*/ 	.word	0xffffffff


	//   ....[106]....
        /*0810*/ 	.word	0xffffffff


	//   ....[107]....
        /*0814*/ 	.word	0xffffffff


	//   ....[108]....
        /*0818*/ 	.word	0xffffffff


	//   ....[109]....
        /*081c*/ 	.word	0xffffffff


	//   ....[110]....
        /*0820*/ 	.word	0xffffffff


	//   ....[111]....
        /*0824*/ 	.word	0xffffffff


	//   ....[112]....
        /*0828*/ 	.word	0xffffffff


	//   ....[113]....
        /*082c*/ 	.word	0xffffffff


	//   ....[114]....
        /*0830*/ 	.word	0xffffffff


	//   ....[115]....
        /*0834*/ 	.word	0xffffffff


	//   ....[116]....
        /*0838*/ 	.word	0x0500000f


	//   ....[117]....
        /*083c*/ 	.word	0x0500000f


	//   ....[118]....
        /*0840*/ 	.word	0x0500000f


	//   ....[119]....
        /*0844*/ 	.word	0x0500000f


	//   ....[120]....
        /*0848*/ 	.word	0x0500000f


	//   ....[121]....
        /*084c*/ 	.word	0x0500000f


	//   ....[122]....
        /*0850*/ 	.word	0x0500000f


	//   ....[123]....
        /*0854*/ 	.word	0x0500000f


	//   ....[124]....
        /*0858*/ 	.word	0x0500000f


	//   ....[125]....
        /*085c*/ 	.word	0x0500000f


	//   ....[126]....
        /*0860*/ 	.word	0x0500000f


	//   ....[127]....
        /*0864*/ 	.word	0x0500000f


	//   ....[128]....
        /*0868*/ 	.word	0x0500000f


	//   ....[129]....
        /*086c*/ 	.word	0x0500000f


	//   ....[130]....
        /*0870*/ 	.word	0x0500000f


	//   ....[131]....
        /*0874*/ 	.word	0x0500000f


	//   ....[132]....
        /*0878*/ 	.word	0x0500000f


	//   ....[133]....
        /*087c*/ 	.word	0x0500000f


	//   ....[134]....
        /*0880*/ 	.word	0x0500000f


	//   ....[135]....
        /*0884*/ 	.word	0x0500000f


	//   ....[136]....
        /*0888*/ 	.word	0x0500000f


	//   ....[137]....
        /*088c*/ 	.word	0x0500000f


	//   ....[138]....
        /*0890*/ 	.word	0x0500000f


	//   ....[139]....
        /*0894*/ 	.word	0x0500000f


	//   ....[140]....
        /*0898*/ 	.word	0x0500000f


	//   ....[141]....
        /*089c*/ 	.word	0x0500000f


	//   ....[142]....
        /*08a0*/ 	.word	0x0500000f


	//   ....[143]....
        /*08a4*/ 	.word	0x0500000f


	//   ....[144]....
        /*08a8*/ 	.word	0x0500000f


	//   ....[145]....
        /*08ac*/ 	.word	0x0500000f


	//   ....[146]....
        /*08b0*/ 	.word	0x0500000f


	//   ....[147]....
        /*08b4*/ 	.word	0x0500000f


	//   ....[148]....
        /*08b8*/ 	.word	0x0500000f


	//   ....[149]....
        /*08bc*/ 	.word	0x0500000f


	//   ....[150]....
        /*08c0*/ 	.word	0x0500000f


	//   ....[151]....
        /*08c4*/ 	.word	0x0500000f


	//   ....[152]....
        /*08c8*/ 	.word	0x0500000f


	//   ....[153]....
        /*08cc*/ 	.word	0x0500000f


	//   ....[154]....
        /*08d0*/ 	.word	0x0500000f


	//   ....[155]....
        /*08d4*/ 	.word	0x0500000f


	//   ....[156]....
        /*08d8*/ 	.word	0x0500000f


	//   ....[157]....
        /*08dc*/ 	.word	0x0500000f


	//   ....[158]....
        /*08e0*/ 	.word	0x0500000f


	//   ....[159]....
        /*08e4*/ 	.word	0x0500000f


	//   ....[160]....
        /*08e8*/ 	.word	0x0500000f


	//   ....[161]....
        /*08ec*/ 	.word	0x0500000f


	//   ....[162]....
        /*08f0*/ 	.word	0x0500000f


	//   ....[163]....
        /*08f4*/ 	.word	0x0500000f


	//   ....[164]....
        /*08f8*/ 	.word	0x0500000f


	//   ....[165]....
        /*08fc*/ 	.word	0x0500000f


	//   ....[166]....
        /*0900*/ 	.word	0x0500000f


	//   ....[167]....
        /*0904*/ 	.word	0x0500000f


	//   ....[168]....
        /*0908*/ 	.word	0xffffffff


	//   ....[169]....
        /*090c*/ 	.word	0xffffffff


	//   ....[170]....
        /*0910*/ 	.word	0xffffffff


	//   ....[171]....
        /*0914*/ 	.word	0xffffffff


	//   ....[172]....
        /*0918*/ 	.word	0xffffffff


	//   ....[173]....
        /*091c*/ 	.word	0xffffffff


	//   ....[174]....
        /*0920*/ 	.word	0xffffffff


	//   ....[175]....
        /*0924*/ 	.word	0xffffffff


	//----- nvinfo : EIATTR_COOP_GROUP_INSTR_OFFSETS
	.align		4
.L_951:
        /*0928*/ 	.byte	0x04, 0x28
        /*092a*/ 	.short	(.L_953 - .L_952)


	//   ....[0]....
.L_952:
        /*092c*/ 	.word	0x000000c0


	//   ....[1]....
        /*0930*/ 	.word	0x000001f0


	//   ....[2]....
        /*0934*/ 	.word	0x00000240


	//   ....[3]....
        /*0938*/ 	.word	0x00000450


	//   ....[4]....
        /*093c*/ 	.word	0x000005b0


	//   ....[5]....
        /*0940*/ 	.word	0x000006d0


	//   ....[6]....
        /*0944*/ 	.word	0x00000830


	//   ....[7]....
        /*0948*/ 	.word	0x00005610


	//   ....[8]....
        /*094c*/ 	.word	0x0000d170


	//   ....[9]....
        /*0950*/ 	.word	0x0000e310


	//   ....[10]....
        /*0954*/ 	.word	0x0000e320


	//   ....[11]....
        /*0958*/ 	.word	0x0000e330


	//   ....[12]....
        /*095c*/ 	.word	0x0000e340


	//   ....[13]....
        /*0960*/ 	.word	0x0000e660


	//   ....[14]....
        /*0964*/ 	.word	0x0000e670


	//   ....[15]....
        /*0968*/ 	.word	0x0000e680


	//   ....[16]....
        /*096c*/ 	.word	0x0000e690


	//   ....[17]....
        /*0970*/ 	.word	0x0000f950


	//   ....[18]....
        /*0974*/ 	.word	0x0000f970


	//   ....[19]....
        /*0978*/ 	.word	0x0000f980


	//   ....[20]....
        /*097c*/ 	.word	0x0000f990


	//   ....[21]....
        /*0980*/ 	.word	0x0000faa0


	//   ....[22]....
        /*0984*/ 	.word	0x0000fac0


	//   ....[23]....
        /*0988*/ 	.word	0x0000fad0


	//   ....[24]....
        /*098c*/ 	.word	0x0000fb50


	//   ....[25]....
        /*0990*/ 	.word	0x00012820


	//   ....[26]....
        /*0994*/ 	.word	0x00013ad0


	//   ....[27]....
        /*0998*/ 	.word	0x00014020


	//   ....[28]....
        /*099c*/ 	.word	0x00014b70


	//   ....[29]....
        /*09a0*/ 	.word	0x00014c00


	//   ....[30]....
        /*09a4*/ 	.word	0x00014ce0


	//   ....[31]....
        /*09a8*/ 	.word	0x00014d00


	//   ....[32]....
        /*09ac*/ 	.word	0x0001bb20


	//   ....[33]....
        /*09b0*/ 	.word	0x0001d430


	//   ....[34]....
        /*09b4*/ 	.word	0x0001e810


	//   ....[35]....
        /*09b8*/ 	.word	0x0001e990


	//   ....[36]....
        /*09bc*/ 	.word	0x0001eab0


	//   ....[37]....
        /*09c0*/ 	.word	0x0001ead0


	//   ....[38]....
        /*09c4*/ 	.word	0x00025870


	//   ....[39]....
        /*09c8*/ 	.word	0x00026eb0


	//   ....[40]....
        /*09cc*/ 	.word	0x00028160


	//   ....[41]....
        /*09d0*/ 	.word	0x000286b0


	//   ....[42]....
        /*09d4*/ 	.word	0x00029200


	//   ....[43]....
        /*09d8*/ 	.word	0x00029290


	//   ....[44]....
        /*09dc*/ 	.word	0x00029370


	//   ....[45]....
        /*09e0*/ 	.word	0x00029390


	//   ....[46]....
        /*09e4*/ 	.word	0x000302e0


	//   ....[47]....
        /*09e8*/ 	.word	0x00030410


	//   ....[48]....
        /*09ec*/ 	.word	0x00030430


	//   ....[49]....
        /*09f0*/ 	.word	0x00030470


	//   ....[50]....
        /*09f4*/ 	.word	0x00030490


	//   ....[51]....
        /*09f8*/ 	.word	0x00032a60


	//   ....[52]....
        /*09fc*/ 	.word	0x00032f60


	//   ....[53]....
        /*0a00*/ 	.word	0x00032f80


	//   ....[54]....
        /*0a04*/ 	.word	0x00032fb0


	//   ....[55]....
        /*0a08*/ 	.word	0x00032fc0


	//   ....[56]....
        /*0a0c*/ 	.word	0x00033600


	//   ....[57]....
        /*0a10*/ 	.word	0x00033620


	//   ....[58]....
        /*0a14*/ 	.word	0x00033850


	//   ....[59]....
        /*0a18*/ 	.word	0x00033870


	//   ....[60]....
        /*0a1c*/ 	.word	0x00034370


	//   ....[61]....
        /*0a20*/ 	.word	0x00034390


	//   ....[62]....
        /*0a24*/ 	.word	0x000345c0


	//   ....[63]....
        /*0a28*/ 	.word	0x000345e0


	//   ....[64]....
        /*0a2c*/ 	.word	0x00034890


	//   ....[65]....
        /*0a30*/ 	.word	0x00034a70


	//   ....[66]....
        /*0a34*/ 	.word	0x00034aa0


	//   ....[67]....
        /*0a38*/ 	.word	0x00034ad0


	//   ....[68]....
        /*0a3c*/ 	.word	0x00034b00


	//   ....[69]....
        /*0a40*/ 	.word	0x00034b30


	//   ....[70]....
        /*0a44*/ 	.word	0x00034b60


	//   ....[71]....
        /*0a48*/ 	.word	0x00034cd0


	//   ....[72]....
        /*0a4c*/ 	.word	0x00034d00


	//   ....[73]....
        /*0a50*/ 	.word	0x00034d30


	//   ....[74]....
        /*0a54*/ 	.word	0x00034d60


	//   ....[75]....
        /*0a58*/ 	.word	0x00034d90


	//   ....[76]....
        /*0a5c*/ 	.word	0x00034dc0


	//   ....[77]....
        /*0a60*/ 	.word	0x00034e60


	//   ....[78]....
        /*0a64*/ 	.word	0x00034ec0


	//   ....[79]....
        /*0a68*/ 	.word	0x00034f50


	//   ....[80]....
        /*0a6c*/ 	.word	0x00036080


	//   ....[81]....
        /*0a70*/ 	.word	0x000385d0


	//   ....[82]....
        /*0a74*/ 	.word	0x00039130


	//   ....[83]....
        /*0a78*/ 	.word	0x00039140


	//   ....[84]....
        /*0a7c*/ 	.word	0x00039170


	//   ....[85]....
        /*0a80*/ 	.word	0x00039250


	//   ....[86]....
        /*0a84*/ 	.word	0x00039280


	//   ....[87]....
        /*0a88*/ 	.word	0x000392e0


	//   ....[88]....
        /*0a8c*/ 	.word	0x000392f0


	//   ....[89]....
        /*0a90*/ 	.word	0x00039360


	//   ....[90]....
        /*0a94*/ 	.word	0x00039cd0


	//   ....[91]....
        /*0a98*/ 	.word	0x00039ce0


	//   ....[92]....
        /*0a9c*/ 	.word	0x00039df0


	//   ....[93]....
        /*0aa0*/ 	.word	0x00039e30


	//   ....[94]....
        /*0aa4*/ 	.word	0x0003a0d0


	//   ....[95]....
        /*0aa8*/ 	.word	0x0003a0e0


	//   ....[96]....
        /*0aac*/ 	.word	0x0003a250


	//   ....[97]....
        /*0ab0*/ 	.word	0x0003a260


	//   ....[98]....
        /*0ab4*/ 	.word	0x0003de70


	//   ....[99]....
        /*0ab8*/ 	.word	0x0003dea0


	//   ....[100]....
        /*0abc*/ 	.word	0x0003dee0


	//   ....[101]....
        /*0ac0*/ 	.word	0x0003df10


	//   ....[102]....
        /*0ac4*/ 	.word	0x0003df40


	//   ....[103]....
        /*0ac8*/ 	.word	0x0003df70


	//   ....[104]....
        /*0acc*/ 	.word	0x0003dfa0


	//   ....[105]....
        /*0ad0*/ 	.word	0x0003dfd0


	//   ....[106]....
        /*0ad4*/ 	.word	0x0003e150


	//   ....[107]....
        /*0ad8*/ 	.word	0x0003e180


	//   ....[108]....
        /*0adc*/ 	.word	0x0003e1b0


	//   ....[109]....
        /*0ae0*/ 	.word	0x0003e1e0


	//   ....[110]....
        /*0ae4*/ 	.word	0x0003e210


	//   ....[111]....
        /*0ae8*/ 	.word	0x0003e240


	//   ....[112]....
        /*0aec*/ 	.word	0x0003e300


	//   ....[113]....
        /*0af0*/ 	.word	0x0003e320


	//   ....[114]....
        /*0af4*/ 	.word	0x0003e390


	//   ....[115]....
        /*0af8*/ 	.word	0x0003ea60


	//   ....[116]....
        /*0afc*/ 	.word	0x0003eea0


	//   ....[117]....
        /*0b00*/ 	.word	0x0003ef30


	//   ....[118]....
        /*0b04*/ 	.word	0x0003ef80


	//   ....[119]....
        /*0b08*/ 	.word	0x0003efd0


	//   ....[120]....
        /*0b0c*/ 	.word	0x0003f060


	//   ....[121]....
        /*0b10*/ 	.word	0x0003f0f0


	//   ....[122]....
        /*0b14*/ 	.word	0x0003f140


	//   ....[123]....
        /*0b18*/ 	.word	0x0003f190


	//   ....[124]....
        /*0b1c*/ 	.word	0x0003f280


	//   ....[125]....
        /*0b20*/ 	.word	0x0003f330


	//   ....[126]....
        /*0b24*/ 	.word	0x0003f3b0


	//   ....[127]....
        /*0b28*/ 	.word	0x0003f440


	//   ....[128]....
        /*0b2c*/ 	.word	0x0003f560


	//   ....[129]....
        /*0b30*/ 	.word	0x0003f680


	//   ....[130]....
        /*0b34*/ 	.word	0x0003f740


	//   ....[131]....
        /*0b38*/ 	.word	0x0003f7a0


	//   ....[132]....
        /*0b3c*/ 	.word	0x0003fa90


	//   ....[133]....
        /*0b40*/ 	.word	0x0003fd80


	//   ....[134]....
        /*0b44*/ 	.word	0x0003ff10


	//   ....[135]....
        /*0b48*/ 	.word	0x0003ff70


	//   ....[136]....
        /*0b4c*/ 	.word	0x0003ffd0


	//   ....[137]....
        /*0b50*/ 	.word	0x00040020


	//   ....[138]....
        /*0b54*/ 	.word	0x00040180


	//   ....[139]....
        /*0b58*/ 	.word	0x00040220


	//   ....[140]....
        /*0b5c*/ 	.word	0x000402d0


	//   ....[141]....
        /*0b60*/ 	.word	0x000403b0


	//   ....[142]....
        /*0b64*/ 	.word	0x00040590


	//   ....[143]....
        /*0b68*/ 	.word	0x00040660


	//   ....[144]....
        /*0b6c*/ 	.word	0x00040910


	//   ....[145]....
        /*0b70*/ 	.word	0x00040a30


	//   ....[146]....
        /*0b74*/ 	.word	0x00040c00


	//   ....[147]....
        /*0b78*/ 	.word	0x00040cd0


	//   ....[148]....
        /*0b7c*/ 	.word	0x00040ef0


	//   ....[149]....
        /*0b80*/ 	.word	0x00040f40


	//   ....[150]....
        /*0b84*/ 	.word	0x00041270


	//   ....[151]....
        /*0b88*/ 	.word	0x00041310


	//   ....[152]....
        /*0b8c*/ 	.word	0x00041430


	//   ....[153]....
        /*0b90*/ 	.word	0x000414b0


	//   ....[154]....
        /*0b94*/ 	.word	0x00041530


	//   ....[155]....
        /*0b98*/ 	.word	0x000415b0


	//   ....[156]....
        /*0b9c*/ 	.word	0x00041630


	//   ....[157]....
        /*0ba0*/ 	.word	0x000416c0


	//   ....[158]....
        /*0ba4*/ 	.word	0x00041760


	//   ....[159]....
        /*0ba8*/ 	.word	0x00041810


	//   ....[160]....
        /*0bac*/ 	.word	0x00041890


	//   ....[161]....
        /*0bb0*/ 	.word	0x00041910


	//   ....[162]....
        /*0bb4*/ 	.word	0x00041990


	//   ....[163]....
        /*0bb8*/ 	.word	0x00041a20


	//   ....[164]....
        /*0bbc*/ 	.word	0x00041aa0


	//   ....[165]....
        /*0bc0*/ 	.word	0x00041b40


	//   ....[166]....
        /*0bc4*/ 	.word	0x00041bd0


	//   ....[167]....
        /*0bc8*/ 	.word	0x00041d00


	//   ....[168]....
        /*0bcc*/ 	.word	0x00043c20


	//   ....[169]....
        /*0bd0*/ 	.word	0x000453d0


	//   ....[170]....
        /*0bd4*/ 	.word	0x00045a10


	//   ....[171]....
        /*0bd8*/ 	.word	0x00046740


	//   ....[172]....
        /*0bdc*/ 	.word	0x00046790


	//   ....[173]....
        /*0be0*/ 	.word	0x000467b0


	//   ....[174]....
        /*0be4*/ 	.word	0x000467c0


	//   ....[175]....
        /*0be8*/ 	.word	0x00051410


	//----- nvinfo : EIATTR_REG_RECONFIG
	.align		4
.L_953:
        /*0bec*/ 	.byte	0x01, 0x54
	.zero		2


	//----- nvinfo : EIATTR_SYSCALL_OFFSETS
	.align		4
        /*0bf0*/ 	.byte	0x04, 0x46
        /*0bf2*/ 	.short	(.L_955 - .L_954)


	//   ....[0]....
.L_954:
        /*0bf4*/ 	.word	0x00001e30


	//   ....[1]....
        /*0bf8*/ 	.word	0x00001f80


	//   ....[2]....
        /*0bfc*/ 	.word	0x0000d760


	//   ....[3]....
        /*0c00*/ 	.word	0x0000e0b0


	//   ....[4]....
        /*0c04*/ 	.word	0x00038210


	//   ....[5]....
        /*0c08*/ 	.word	0x00038360


	//   ....[6]....
        /*0c0c*/ 	.word	0x00038450


	//   ....[7]....
        /*0c10*/ 	.word	0x00038d00


	//   ....[8]....
        /*0c14*/ 	.word	0x00039690


	//----- nvinfo : EIATTR_MBARRIER_INSTR_OFFSETS
	.align		4
.L_955:
        /*0c18*/ 	.byte	0x04, 0x39
        /*0c1a*/ 	.short	(.L_957 - .L_956)


	//   ....[0]....
.L_956:
        /*0c1c*/ 	.word	0x00000330
        /*0c20*/ 	.word	0x000000ff
        /*0c24*/ 	.word	0x00038800
        /*0c28*/ 	.short	0x0100
        /*0c2a*/ 	.byte	0x08
	.zero		1


	//   ....[1]....
        /*0c2c*/ 	.word	0x00000340
        /*0c30*/ 	.word	0x000000ff
        /*0c34*/ 	.word	0x00038810
        /*0c38*/ 	.short	0x0100
        /*0c3a*/ 	.byte	0x08
	.zero		1


	//   ....[2]....
        /*0c3c*/ 	.word	0x00000350
        /*0c40*/ 	.word	0x000000ff
        /*0c44*/ 	.word	0x00038820
        /*0c48*/ 	.short	0x0100
        /*0c4a*/ 	.byte	0x08
	.zero		1


	//   ....[3]....
        /*0c4c*/ 	.word	0x00000400
        /*0c50*/ 	.word	0x000000ff
        /*0c54*/ 	.word	0x00038830
        /*0c58*/ 	.short	0x0100
        /*0c5a*/ 	.byte	0x06
	.zero		1


	//   ....[4]....
        /*0c5c*/ 	.word	0x00000410
        /*0c60*/ 	.word	0x000000ff
        /*0c64*/ 	.word	0x00038840
        /*0c68*/ 	.short	0x0100
        /*0c6a*/ 	.byte	0x06
	.zero		1


	//   ....[5]....
        /*0c6c*/ 	.word	0x00000420
        /*0c70*/ 	.word	0x000000ff
        /*0c74*/ 	.word	0x00038838
        /*0c78*/ 	.short	0x0100
        /*0c7a*/ 	.byte	0x06
	.zero		1


	//   ....[6]....
        /*0c7c*/ 	.word	0x00000430
        /*0c80*/ 	.word	0x000000ff
        /*0c84*/ 	.word	0x00038848
        /*0c88*/ 	.short	0x0100
        /*0c8a*/ 	.byte	0x06
	.zero		1


	//   ....[7]....
        /*0c8c*/ 	.word	0x00000560
        /*0c90*/ 	.word	0x000000ff
        /*0c94*/ 	.word	0x00038850
        /*0c98*/ 	.short	0x0100
        /*0c9a*/ 	.byte	0x08
	.zero		1


	//   ....[8]....
        /*0c9c*/ 	.word	0x00000570
        /*0ca0*/ 	.word	0x000000ff
        /*0ca4*/ 	.word	0x00038860
        /*0ca8*/ 	.short	0x0100
        /*0caa*/ 	.byte	0x08
	.zero		1


	//   ....[9]....
        /*0cac*/ 	.word	0x00000580
        /*0cb0*/ 	.word	0x000000ff
        /*0cb4*/ 	.word	0x00038858
        /*0cb8*/ 	.short	0x0100
        /*0cba*/ 	.byte	0x08
	.zero		1


	//   ....[10]....
        /*0cbc*/ 	.word	0x00000590
        /*0cc0*/ 	.word	0x000000ff
        /*0cc4*/ 	.word	0x00038868
        /*0cc8*/ 	.short	0x0100
        /*0cca*/ 	.byte	0x08
	.zero		1


	//   ....[11]....
        /*0ccc*/ 	.word	0x00000680
        /*0cd0*/ 	.word	0x000000ff
        /*0cd4*/ 	.word	0x00038870
        /*0cd8*/ 	.short	0x0100
        /*0cda*/ 	.byte	0x06
	.zero		1


	//   ....[12]....
        /*0cdc*/ 	.word	0x00000690
        /*0ce0*/ 	.word	0x000000ff
        /*0ce4*/ 	.word	0x00038880
        /*0ce8*/ 	.short	0x0100
        /*0cea*/ 	.byte	0x06
	.zero		1


	//   ....[13]....
        /*0cec*/ 	.word	0x000006a0
        /*0cf0*/ 	.word	0x000000ff
        /*0cf4*/ 	.word	0x00038878
        /*0cf8*/ 	.short	0x0100
        /*0cfa*/ 	.byte	0x06
	.zero		1


	//   ....[14]....
        /*0cfc*/ 	.word	0x000006b0
        /*0d00*/ 	.word	0x000000ff
        /*0d04*/ 	.word	0x00038888
        /*0d08*/ 	.short	0x0100
        /*0d0a*/ 	.byte	0x06
	.zero		1


	//   ....[15]....
        /*0d0c*/ 	.word	0x000007e0
        /*0d10*/ 	.word	0x000000ff
        /*0d14*/ 	.word	0x00038890
        /*0d18*/ 	.short	0x0100
        /*0d1a*/ 	.byte	0x08
	.zero		1


	//   ....[16]....
        /*0d1c*/ 	.word	0x000007f0
        /*0d20*/ 	.word	0x000000ff
        /*0d24*/ 	.word	0x000388a0
        /*0d28*/ 	.short	0x0100
        /*0d2a*/ 	.byte	0x08
	.zero		1


	//   ....[17]....
        /*0d2c*/ 	.word	0x00000800
        /*0d30*/ 	.word	0x000000ff
        /*0d34*/ 	.word	0x00038898
        /*0d38*/ 	.short	0x0100
        /*0d3a*/ 	.byte	0x08
	.zero		1


	//   ....[18]....
        /*0d3c*/ 	.word	0x00000810
        /*0d40*/ 	.word	0x000000ff
        /*0d44*/ 	.word	0x000388a8
        /*0d48*/ 	.short	0x0100
        /*0d4a*/ 	.byte	0x08
	.zero		1


	//   ....[19]....
        /*0d4c*/ 	.word	0x00000940
        /*0d50*/ 	.word	0x000000ff
        /*0d54*/ 	.word	0x000388b0
        /*0d58*/ 	.short	0x0100
        /*0d5a*/ 	.byte	0x08
	.zero		1


	//   ....[20]....
        /*0d5c*/ 	.word	0x00000950
        /*0d60*/ 	.word	0x000000ff
        /*0d64*/ 	.word	0x000388c0
        /*0d68*/ 	.short	0x0100
        /*0d6a*/ 	.byte	0x08
	.zero		1


	//   ....[21]....
        /*0d6c*/ 	.word	0x00000960
        /*0d70*/ 	.word	0x000000ff
        /*0d74*/ 	.word	0x000388b8
        /*0d78*/ 	.short	0x0100
        /*0d7a*/ 	.byte	0x08
	.zero		1


	//   ....[22]....
        /*0d7c*/ 	.word	0x00000970
        /*0d80*/ 	.word	0x000000ff
        /*0d84*/ 	.word	0x000388c8
        /*0d88*/ 	.short	0x0100
        /*0d8a*/ 	.byte	0x08
	.zero		1


	//   ....[23]....
        /*0d8c*/ 	.word	0x00002ac0
        /*0d90*/ 	.word	0x0000003c
        /*0d94*/ 	.word	0x00038890
        /*0d98*/ 	.short	0x010a
        /*0d9a*/ 	.byte	0x3f
	.zero		1


	//   ....[24]....
        /*0d9c*/ 	.word	0x00003530
        /*0da0*/ 	.word	0x0000003c
        /*0da4*/ 	.word	0x00038890
        /*0da8*/ 	.short	0x010a
        /*0daa*/ 	.byte	0x3f
	.zero		1


	//   ....[25]....
        /*0dac*/ 	.word	0x00003e40
        /*0db0*/ 	.word	0x0000003c
        /*0db4*/ 	.word	0x00038890
        /*0db8*/ 	.short	0x010a
        /*0dba*/ 	.byte	0x3f
	.zero		1


	//   ....[26]....
        /*0dbc*/ 	.word	0x00003ff0
        /*0dc0*/ 	.word	0x00000004
        /*0dc4*/ 	.word	0x00000000
        /*0dc8*/ 	.short	0x0101
        /*0dca*/ 	.byte	0x3f
	.zero		1


	//   ....[27]....
        /*0dcc*/ 	.word	0x00004030
        /*0dd0*/ 	.word	0x0000003c
        /*0dd4*/ 	.word	0x000388b0
        /*0dd8*/ 	.short	0x010a
        /*0dda*/ 	.byte	0x3f
	.zero		1


	//   ....[28]....
        /*0ddc*/ 	.word	0x00004670
        /*0de0*/ 	.word	0x0000003c
        /*0de4*/ 	.word	0x00000000
        /*0de8*/ 	.short	0x0101
        /*0dea*/ 	.byte	0x3f
	.zero		1


	//   ....[29]....
        /*0dec*/ 	.word	0x00007a60
        /*0df0*/ 	.word	0x0000000c
        /*0df4*/ 	.word	0x00000000
        /*0df8*/ 	.short	0x0101
        /*0dfa*/ 	.byte	0x3f
	.zero		1


	//   ....[30]....
        /*0dfc*/ 	.word	0x0000b860
        /*0e00*/ 	.word	0x0000000c
        /*0e04*/ 	.word	0x00000000
        /*0e08*/ 	.short	0x0101
        /*0e0a*/ 	.byte	0x3f
	.zero		1


	//   ....[31]....
        /*0e0c*/ 	.word	0x0000de30
        /*0e10*/ 	.word	0x00000002
        /*0e14*/ 	.word	0x00038800
        /*0e18*/ 	.short	0x010a
        /*0e1a*/ 	.byte	0x3f
	.zero		1


	//   ....[32]....
        /*0e1c*/ 	.word	0x0000de80
        /*0e20*/ 	.word	0x00000002
        /*0e24*/ 	.word	0x00038800
        /*0e28*/ 	.short	0x010a
        /*0e2a*/ 	.byte	0x3f
	.zero		1


	//   ....[33]....
        /*0e2c*/ 	.word	0x0000e8e0
        /*0e30*/ 	.word	0x00000002
        /*0e34*/ 	.word	0x00038800
        /*0e38*/ 	.short	0x010a
        /*0e3a*/ 	.byte	0x3f
	.zero		1


	//   ....[34]....
        /*0e3c*/ 	.word	0x0000fe00
        /*0e40*/ 	.word	0x00000002
        /*0e44*/ 	.word	0x00038800
        /*0e48*/ 	.short	0x010a
        /*0e4a*/ 	.byte	0x3f
	.zero		1


	//   ....[35]....
        /*0e4c*/ 	.word	0x00011440
        /*0e50*/ 	.word	0x00000005
        /*0e54*/ 	.word	0x00000000
        /*0e58*/ 	.short	0x010a
        /*0e5a*/ 	.byte	0x3f
	.zero		1


	//   ....[36]....
        /*0e5c*/ 	.word	0x00011540
        /*0e60*/ 	.word	0x00000004
        /*0e64*/ 	.word	0x00000000
        /*0e68*/ 	.short	0x010a
        /*0e6a*/ 	.byte	0x3f
	.zero		1


	//   ....[37]....
        /*0e6c*/ 	.word	0x00011980
        /*0e70*/ 	.word	0x0000000e
        /*0e74*/ 	.word	0x00000000
        /*0e78*/ 	.short	0x010a
        /*0e7a*/ 	.byte	0x3f
	.zero		1


	//   ....[38]....
        /*0e7c*/ 	.word	0x00011a80
        /*0e80*/ 	.word	0x00000004
        /*0e84*/ 	.word	0x00000000
        /*0e88*/ 	.short	0x010a
        /*0e8a*/ 	.byte	0x3f
	.zero		1


	//   ....[39]....
        /*0e8c*/ 	.word	0x000137c0
        /*0e90*/ 	.word	0x0000000e
        /*0e94*/ 	.word	0x00000000
        /*0e98*/ 	.short	0x0101
        /*0e9a*/ 	.byte	0x3f
	.zero		1


	//   ....[40]....
        /*0e9c*/ 	.word	0x0001bba0
        /*0ea0*/ 	.word	0x00000004
        /*0ea4*/ 	.word	0x00000000
        /*0ea8*/ 	.short	0x0101
        /*0eaa*/ 	.byte	0x3f
	.zero		1


	//   ....[41]....
        /*0eac*/ 	.word	0x0001c020
        /*0eb0*/ 	.word	0x00000005
        /*0eb4*/ 	.word	0x00000000
        /*0eb8*/ 	.short	0x010a
        /*0eba*/ 	.byte	0x3f
	.zero		1


	//   ....[42]....
        /*0ebc*/ 	.word	0x0001c120
        /*0ec0*/ 	.word	0x00000006
        /*0ec4*/ 	.word	0x00000000
        /*0ec8*/ 	.short	0x010a
        /*0eca*/ 	.byte	0x3f
	.zero		1


	//   ....[43]....
        /*0ecc*/ 	.word	0x0001c560
        /*0ed0*/ 	.word	0x0000000b
        /*0ed4*/ 	.word	0x00000000
        /*0ed8*/ 	.short	0x010a
        /*0eda*/ 	.byte	0x3f
	.zero		1


	//   ....[44]....
        /*0edc*/ 	.word	0x0001c660
        /*0ee0*/ 	.word	0x00000006
        /*0ee4*/ 	.word	0x00000000
        /*0ee8*/ 	.short	0x010a
        /*0eea*/ 	.byte	0x3f
	.zero		1


	//   ....[45]....
        /*0eec*/ 	.word	0x0001e3a0
        /*0ef0*/ 	.word	0x00000012
        /*0ef4*/ 	.word	0x00000000
        /*0ef8*/ 	.short	0x0101
        /*0efa*/ 	.byte	0x3f
	.zero		1


	//   ....[46]....
        /*0efc*/ 	.word	0x000258f0
        /*0f00*/ 	.word	0x00000004
        /*0f04*/ 	.word	0x00000000
        /*0f08*/ 	.short	0x0101
        /*0f0a*/ 	.byte	0x3f
	.zero		1


	//   ....[47]....
        /*0f0c*/ 	.word	0x00025ad0
        /*0f10*/ 	.word	0x00000005
        /*0f14*/ 	.word	0x00000000
        /*0f18*/ 	.short	0x010a
        /*0f1a*/ 	.byte	0x3f
	.zero		1


	//   ....[48]....
        /*0f1c*/ 	.word	0x00025bd0
        /*0f20*/ 	.word	0x00000004
        /*0f24*/ 	.word	0x00000000
        /*0f28*/ 	.short	0x010a
        /*0f2a*/ 	.byte	0x3f
	.zero		1


	//   ....[49]....
        /*0f2c*/ 	.word	0x00026010
        /*0f30*/ 	.word	0x0000000c
        /*0f34*/ 	.word	0x00000000
        /*0f38*/ 	.short	0x010a
        /*0f3a*/ 	.byte	0x3f
	.zero		1


	//   ....[50]....
        /*0f3c*/ 	.word	0x00026110
        /*0f40*/ 	.word	0x00000004
        /*0f44*/ 	.word	0x00000000
        /*0f48*/ 	.short	0x010a
        /*0f4a*/ 	.byte	0x3f
	.zero		1


	//   ....[51]....
        /*0f4c*/ 	.word	0x00027e50
        /*0f50*/ 	.word	0x0000000c
        /*0f54*/ 	.word	0x00000000
        /*0f58*/ 	.short	0x0101
        /*0f5a*/ 	.byte	0x3f
	.zero		1


	//   ....[52]....
        /*0f5c*/ 	.word	0x00030360
        /*0f60*/ 	.word	0x00000004
        /*0f64*/ 	.word	0x00000000
        /*0f68*/ 	.short	0x0101
        /*0f6a*/ 	.byte	0x3f
	.zero		1


	//   ....[53]....
        /*0f6c*/ 	.word	0x000335f0
        /*0f70*/ 	.word	0x00000000
        /*0f74*/ 	.word	0x00000000
        /*0f78*/ 	.short	0x0101
        /*0f7a*/ 	.byte	0x3f
	.zero		1


	//   ....[54]....
        /*0f7c*/ 	.word	0x00036170
        /*0f80*/ 	.word	0x00000006
        /*0f84*/ 	.word	0x00038820
        /*0f88*/ 	.short	0x010a
        /*0f8a*/ 	.byte	0x3f
	.zero		1


	//   ....[55]....
        /*0f8c*/ 	.word	0x00036260
        /*0f90*/ 	.word	0x00000005
        /*0f94*/ 	.word	0x000388a0
        /*0f98*/ 	.short	0x010a
        /*0f9a*/ 	.byte	0x3f
	.zero		1


	//   ....[56]....
        /*0f9c*/ 	.word	0x000364b0
        /*0fa0*/ 	.word	0x00000005
        /*0fa4*/ 	.word	0x000388c0
        /*0fa8*/ 	.short	0x010a
        /*0faa*/ 	.byte	0x3f
	.zero		1


	//   ....[57]....
        /*0fac*/ 	.word	0x00036f30
        /*0fb0*/ 	.word	0x00000005
        /*0fb4*/ 	.word	0x000388a0
        /*0fb8*/ 	.short	0x010a
        /*0fba*/ 	.byte	0x3f
	.zero		1


	//   ....[58]....
        /*0fbc*/ 	.word	0x00037170
        /*0fc0*/ 	.word	0x00000005
        /*0fc4*/ 	.word	0x000388c0
        /*0fc8*/ 	.short	0x010a
        /*0fca*/ 	.byte	0x3f
	.zero		1


	//   ....[59]....
        /*0fcc*/ 	.word	0x00038860
        /*0fd0*/ 	.word	0x00000000
        /*0fd4*/ 	.word	0x00038840
        /*0fd8*/ 	.short	0x010a
        /*0fda*/ 	.byte	0x3f
	.zero		1


	//   ....[60]....
        /*0fdc*/ 	.word	0x00039430
        /*0fe0*/ 	.word	0x00000008
        /*0fe4*/ 	.word	0x00038800
        /*0fe8*/ 	.short	0x0107
        /*0fea*/ 	.byte	0x3f
	.zero		1


	//   ....[61]....
        /*0fec*/ 	.word	0x000394e0
        /*0ff0*/ 	.word	0x00000000
        /*0ff4*/ 	.word	0x00038800
        /*0ff8*/ 	.short	0x0101
        /*0ffa*/ 	.byte	0x3f
	.zero		1


	//   ....[62]....
        /*0ffc*/ 	.word	0x0003a490
        /*1000*/ 	.word	0x00000000
        /*1004*/ 	.word	0x00038810
        /*1008*/ 	.short	0x0107
        /*100a*/ 	.byte	0x3f
	.zero		1


	//   ....[63]....
        /*100c*/ 	.word	0x0003a590
        /*1010*/ 	.word	0x00000002
        /*1014*/ 	.word	0x00038810
        /*1018*/ 	.short	0x0101
        /*101a*/ 	.byte	0x3f
	.zero		1


	//   ....[64]....
        /*101c*/ 	.word	0x0003a5b0
        /*1020*/ 	.word	0x00000002
        /*1024*/ 	.word	0x00038820
        /*1028*/ 	.short	0x010a
        /*102a*/ 	.byte	0x3f
	.zero		1


	//   ....[65]....
        /*102c*/ 	.word	0x0003a6c0
        /*1030*/ 	.word	0x00000000
        /*1034*/ 	.word	0x00038860
        /*1038*/ 	.short	0x010a
        /*103a*/ 	.byte	0x3f
	.zero		1


	//   ....[66]....
        /*103c*/ 	.word	0x0003b340
        /*1040*/ 	.word	0x00000002
        /*1044*/ 	.word	0x00038840
        /*1048*/ 	.short	0x010a
        /*104a*/ 	.byte	0x3f
	.zero		1


	//   ....[67]....
        /*104c*/ 	.word	0x0003b590
        /*1050*/ 	.word	0x00000002
        /*1054*/ 	.word	0x00038860
        /*1058*/ 	.short	0x010a
        /*105a*/ 	.byte	0x3f
	.zero		1


	//   ....[68]....
        /*105c*/ 	.word	0x0003c1b0
        /*1060*/ 	.word	0x00000003
        /*1064*/ 	.word	0x00038840
        /*1068*/ 	.short	0x010a
        /*106a*/ 	.byte	0x3f
	.zero		1


	//   ....[69]....
        /*106c*/ 	.word	0x0003c3f0
        /*1070*/ 	.word	0x00000003
        /*1074*/ 	.word	0x00038860
        /*1078*/ 	.short	0x010a
        /*107a*/ 	.byte	0x3f
	.zero		1


	//   ....[70]....
        /*107c*/ 	.word	0x0003cf80
        /*1080*/ 	.word	0x00000003
        /*1084*/ 	.word	0x00038840
        /*1088*/ 	.short	0x010a
        /*108a*/ 	.byte	0x3f
	.zero		1


	//   ....[71]....
        /*108c*/ 	.word	0x0003d1d0
        /*1090*/ 	.word	0x00000003
        /*1094*/ 	.word	0x00038860
        /*1098*/ 	.short	0x010a
        /*109a*/ 	.byte	0x3f
	.zero		1


	//   ....[72]....
        /*109c*/ 	.word	0x0003e9e0
        /*10a0*/ 	.word	0x00000000
        /*10a4*/ 	.word	0x00038820
        /*10a8*/ 	.short	0x010a
        /*10aa*/ 	.byte	0x3f
	.zero		1


	//   ....[73]....
        /*10ac*/ 	.word	0x0003eb90
        /*10b0*/ 	.word	0x00000006
        /*10b4*/ 	.word	0x00000000
        /*10b8*/ 	.short	0x010a
        /*10ba*/ 	.byte	0x3f
	.zero		1


	//   ....[74]....
        /*10bc*/ 	.word	0x0003ec00
        /*10c0*/ 	.word	0x00000007
        /*10c4*/ 	.word	0x00000000
        /*10c8*/ 	.short	0x010a
        /*10ca*/ 	.byte	0x3f
	.zero		1


	//   ....[75]....
        /*10cc*/ 	.word	0x0003ec70
        /*10d0*/ 	.word	0x00000004
        /*10d4*/ 	.word	0x00000000
        /*10d8*/ 	.short	0x010a
        /*10da*/ 	.byte	0x3f
	.zero		1


	//   ....[76]....
        /*10dc*/ 	.word	0x0003eca0
        /*10e0*/ 	.word	0x00000003
        /*10e4*/ 	.word	0x00000000
        /*10e8*/ 	.short	0x010a
        /*10ea*/ 	.byte	0x3f
	.zero		1


	//   ....[77]....
        /*10ec*/ 	.word	0x0003ed00
        /*10f0*/ 	.word	0x0000003c
        /*10f4*/ 	.word	0x00038890
        /*10f8*/ 	.short	0x010a
        /*10fa*/ 	.byte	0x3f
	.zero		1


	//   ....[78]....
        /*10fc*/ 	.word	0x0003ed50
        /*1100*/ 	.word	0x0000003c
        /*1104*/ 	.word	0x00038890
        /*1108*/ 	.short	0x010a
        /*110a*/ 	.byte	0x3f
	.zero		1


	//   ....[79]....
        /*110c*/ 	.word	0x0003eda0
        /*1110*/ 	.word	0x0000003c
        /*1114*/ 	.word	0x00038890
        /*1118*/ 	.short	0x010a
        /*111a*/ 	.byte	0x3f
	.zero		1


	//   ....[80]....
        /*111c*/ 	.word	0x0003edf0
        /*1120*/ 	.word	0x0000003c
        /*1124*/ 	.word	0x000388b0
        /*1128*/ 	.short	0x010a
        /*112a*/ 	.byte	0x3f
	.zero		1


	//   ....[81]....
        /*112c*/ 	.word	0x0003f1c0
        /*1130*/ 	.word	0x00000002
        /*1134*/ 	.word	0x00038800
        /*1138*/ 	.short	0x010a
        /*113a*/ 	.byte	0x3f
	.zero		1


	//   ....[82]....
        /*113c*/ 	.word	0x0003f7d0
        /*1140*/ 	.word	0x00000002
        /*1144*/ 	.word	0x00038800
        /*1148*/ 	.short	0x010a
        /*114a*/ 	.byte	0x3f
	.zero		1


	//   ....[83]....
        /*114c*/ 	.word	0x0003f820
        /*1150*/ 	.word	0x00000004
        /*1154*/ 	.word	0x00000000
        /*1158*/ 	.short	0x010a
        /*115a*/ 	.byte	0x3f
	.zero		1


	//   ....[84]....
        /*115c*/ 	.word	0x0003f870
        /*1160*/ 	.word	0x00000004
        /*1164*/ 	.word	0x00000000
        /*1168*/ 	.short	0x010a
        /*116a*/ 	.byte	0x3f
	.zero		1


	//   ....[85]....
        /*116c*/ 	.word	0x0003f8c0
        /*1170*/ 	.word	0x00000006
        /*1174*/ 	.word	0x00000000
        /*1178*/ 	.short	0x010a
        /*117a*/ 	.byte	0x3f
	.zero		1


	//   ....[86]....
        /*117c*/ 	.word	0x0003f910
        /*1180*/ 	.word	0x00000006
        /*1184*/ 	.word	0x00000000
        /*1188*/ 	.short	0x010a
        /*118a*/ 	.byte	0x3f
	.zero		1


	//   ....[87]....
        /*118c*/ 	.word	0x0003f960
        /*1190*/ 	.word	0x00000004
        /*1194*/ 	.word	0x00000000
        /*1198*/ 	.short	0x010a
        /*119a*/ 	.byte	0x3f
	.zero		1


	//   ....[88]....
        /*119c*/ 	.word	0x0003f9b0
        /*11a0*/ 	.word	0x00000004
        /*11a4*/ 	.word	0x00000000
        /*11a8*/ 	.short	0x010a
        /*11aa*/ 	.byte	0x3f
	.zero		1


	//   ....[89]....
        /*11ac*/ 	.word	0x0003fb60
        /*11b0*/ 	.word	0x00000005
        /*11b4*/ 	.word	0x00038820
        /*11b8*/ 	.short	0x010a
        /*11ba*/ 	.byte	0x3f
	.zero		1


	//   ....[90]....
        /*11bc*/ 	.word	0x0003fbb0
        /*11c0*/ 	.word	0x00000005
        /*11c4*/ 	.word	0x000388a0
        /*11c8*/ 	.short	0x010a
        /*11ca*/ 	.byte	0x3f
	.zero		1


	//   ....[91]....
        /*11cc*/ 	.word	0x0003fc00
        /*11d0*/ 	.word	0x00000005
        /*11d4*/ 	.word	0x000388c0
        /*11d8*/ 	.short	0x010a
        /*11da*/ 	.byte	0x3f
	.zero		1


	//   ....[92]....
        /*11dc*/ 	.word	0x0003fc50
        /*11e0*/ 	.word	0x00000005
        /*11e4*/ 	.word	0x000388a0
        /*11e8*/ 	.short	0x010a
        /*11ea*/ 	.byte	0x3f
	.zero		1


	//   ....[93]....
        /*11ec*/ 	.word	0x0003fca0
        /*11f0*/ 	.word	0x00000005
        /*11f4*/ 	.word	0x000388c0
        /*11f8*/ 	.short	0x010a
        /*11fa*/ 	.byte	0x3f
	.zero		1


	//   ....[94]....
        /*11fc*/ 	.word	0x0003fe40
        /*1200*/ 	.word	0x00000000
        /*1204*/ 	.word	0x00038840
        /*1208*/ 	.short	0x010a
        /*120a*/ 	.byte	0x3f
	.zero		1


	//   ....[95]....
        /*120c*/ 	.word	0x00040f90
        /*1210*/ 	.word	0x00000002
        /*1214*/ 	.word	0x00038820
        /*1218*/ 	.short	0x010a
        /*121a*/ 	.byte	0x3f
	.zero		1


	//   ....[96]....
        /*121c*/ 	.word	0x00040fe0
        /*1220*/ 	.word	0x00000000
        /*1224*/ 	.word	0x00038860
        /*1228*/ 	.short	0x010a
        /*122a*/ 	.byte	0x3f
	.zero		1


	//   ....[97]....
        /*122c*/ 	.word	0x00041030
        /*1230*/ 	.word	0x00000002
        /*1234*/ 	.word	0x00038840
        /*1238*/ 	.short	0x010a
        /*123a*/ 	.byte	0x3f
	.zero		1


	//   ....[98]....
        /*123c*/ 	.word	0x00041080
        /*1240*/ 	.word	0x00000002
        /*1244*/ 	.word	0x00038860
        /*1248*/ 	.short	0x010a
        /*124a*/ 	.byte	0x3f
	.zero		1


	//   ....[99]....
        /*124c*/ 	.word	0x000410d0
        /*1250*/ 	.word	0x00000003
        /*1254*/ 	.word	0x00038840
        /*1258*/ 	.short	0x010a
        /*125a*/ 	.byte	0x3f
	.zero		1


	//   ....[100]....
        /*125c*/ 	.word	0x00041120
        /*1260*/ 	.word	0x00000003
        /*1264*/ 	.word	0x00038860
        /*1268*/ 	.short	0x010a
        /*126a*/ 	.byte	0x3f
	.zero		1


	//   ....[101]....
        /*126c*/ 	.word	0x00041170
        /*1270*/ 	.word	0x00000003
        /*1274*/ 	.word	0x00038840
        /*1278*/ 	.short	0x010a
        /*127a*/ 	.byte	0x3f
	.zero		1


	//   ....[102]....
        /*127c*/ 	.word	0x000411c0
        /*1280*/ 	.word	0x00000003
        /*1284*/ 	.word	0x00038860
        /*1288*/ 	.short	0x010a
        /*128a*/ 	.byte	0x3f
	.zero		1


	//   ....[103]....
        /*128c*/ 	.word	0x00041c20
        /*1290*/ 	.word	0x00000000
        /*1294*/ 	.word	0x00038820
        /*1298*/ 	.short	0x010a
        /*129a*/ 	.byte	0x3f
	.zero		1


	//   ....[104]....
        /*129c*/ 	.word	0x00041dc0
        /*12a0*/ 	.word	0x00000006
        /*12a4*/ 	.word	0x00000000
        /*12a8*/ 	.short	0x010a
        /*12aa*/ 	.byte	0x3f
	.zero		1


	//   ....[105]....
        /*12ac*/ 	.word	0x00041e10
        /*12b0*/ 	.word	0x00000007
        /*12b4*/ 	.word	0x00000000
        /*12b8*/ 	.short	0x010a
        /*12ba*/ 	.byte	0x3f
	.zero		1


	//   ....[106]....
        /*12bc*/ 	.word	0x00041e60
        /*12c0*/ 	.word	0x00000004
        /*12c4*/ 	.word	0x00000000
        /*12c8*/ 	.short	0x010a
        /*12ca*/ 	.byte	0x3f
	.zero		1


	//   ....[107]....
        /*12cc*/ 	.word	0x00042080
        /*12d0*/ 	.word	0x00000009
        /*12d4*/ 	.word	0x00000000
        /*12d8*/ 	.short	0x010a
        /*12da*/ 	.byte	0x3f
	.zero		1


	//   ....[108]....
        /*12dc*/ 	.word	0x000421c0
        /*12e0*/ 	.word	0x0000000b
        /*12e4*/ 	.word	0x00000000
        /*12e8*/ 	.short	0x010a
        /*12ea*/ 	.byte	0x3f
	.zero		1


	//   ....[109]....
        /*12ec*/ 	.word	0x00042760
        /*12f0*/ 	.word	0x00000006
        /*12f4*/ 	.word	0x00038810
        /*12f8*/ 	.short	0x010a
        /*12fa*/ 	.byte	0x3f
	.zero		1


	//   ....[110]....
        /*12fc*/ 	.word	0x000428e0
        /*1300*/ 	.word	0x0000000b
        /*1304*/ 	.word	0x00000000
        /*1308*/ 	.short	0x010a
        /*130a*/ 	.byte	0x3f
	.zero		1


	//   ....[111]....
        /*130c*/ 	.word	0x00042a20
        /*1310*/ 	.word	0x0000000e
        /*1314*/ 	.word	0x00000000
        /*1318*/ 	.short	0x010a
        /*131a*/ 	.byte	0x3f
	.zero		1


	//   ....[112]....
        /*131c*/ 	.word	0x00044e90
        /*1320*/ 	.word	0x0000000b
        /*1324*/ 	.word	0x00000000
        /*1328*/ 	.short	0x0101
        /*132a*/ 	.byte	0x3f
	.zero		1


	//   ....[113]....
        /*132c*/ 	.word	0x000514f0
        /*1330*/ 	.word	0x00000002
        /*1334*/ 	.word	0x00000000
        /*1338*/ 	.short	0x0101
        /*133a*/ 	.byte	0x3f
	.zero		1


	//   ....[114]....
        /*133c*/ 	.word	0x00051520
        /*1340*/ 	.word	0x0000000b
        /*1344*/ 	.word	0x00000000
        /*1348*/ 	.short	0x010a
        /*134a*/ 	.byte	0x3f
	.zero		1


	//   ....[115]....
        /*134c*/ 	.word	0x00051570
        /*1350*/ 	.word	0x00000006
        /*1354*/ 	.word	0x00038810
        /*1358*/ 	.short	0x010a
        /*135a*/ 	.byte	0x3f
	.zero		1


	//   ....[116]....
        /*135c*/ 	.word	0x000515c0
        /*1360*/ 	.word	0x0000000e
        /*1364*/ 	.word	0x00000000
        /*1368*/ 	.short	0x010a
        /*136a*/ 	.byte	0x3f
	.zero		1


	//----- nvinfo : EIATTR_NUM_MBARRIERS
	.align		4
.L_957:
        /*136c*/ 	.byte	0x03, 0x38
        /*136e*/ 	.short	0x0017


	//----- nvinfo : EIATTR_EXIT_INSTR_OFFSETS
	.align		4
        /*1370*/ 	.byte	0x04, 0x1c
        /*1372*/ 	.short	(.L_959 - .L_958)


	//   ....[0]....
.L_958:
        /*1374*/ 	.word	0x0003ecf0


	//----- nvinfo : EIATTR_MAX_THREADS
	.align		4
.L_959:
        /*1378*/ 	.byte	0x04, 0x05
        /*137a*/ 	.short	(.L_961 - .L_960)
.L_960:
        /*137c*/ 	.word	0x00000180
        /*1380*/ 	.word	0x00000001
        /*1384*/ 	.word	0x00000001


	//----- nvinfo : EIATTR_CRS_STACK_SIZE
	.align		4
.L_961:
        /*1388*/ 	.byte	0x04, 0x1e
        /*138a*/ 	.short	(.L_963 - .L_962)
.L_962:
        /*138c*/ 	.word	0x00000000


	//----- nvinfo : EIATTR_CBANK_PARAM_SIZE
	.align		4
.L_963:
        /*1390*/ 	.byte	0x03, 0x19
        /*1392*/ 	.short	0x0bf0


	//----- nvinfo : EIATTR_PARAM_CBANK
	.align		4
        /*1394*/ 	.byte	0x04, 0x0a
        /*1396*/ 	.short	(.L_965 - .L_964)
	.align		4
.L_964:
        /*1398*/ 	.word	index@(.nv.constant0._ZN7cutlass13device_kernelIN5flash11enable_sm90INS1_16FlashAttnFwdSm90INS1_25CollectiveMainloopFwdSm90ILi2EN4cute5tupleIJNS5_1CILi1EEES8_S8_EEENS6_IJNS7_ILi64EEESA_SA_EEELi512ENS_10bfloat16_tEfNS_4arch4Sm90ELb0ELb1ELb1ELb1ELb0ELb1ELb1ELb0ELb0ELb1ELb0ELb0EEENS1_21CollectiveEpilogueFwdINS6_IJSA_NS7_ILi512EEESA_EEES9_SC_SE_Li256ELb1ELb1ELb0ELb0EEENS1_36VarlenDynamicPersistentTileSchedulerILi64ELi64ELi256ELi128ELb0ELb1ELb1ELb1ELb0ELb1EEEEEEEEEvNT_6ParamsE)
        /*139c*/ 	.short	0x0210
        /*139e*/ 	.short	0x0bf0


	//----- nvinfo : EIATTR_SW_WAR
	.align		4
.L_965:
        /*13a0*/ 	.byte	0x04, 0x36
        /*13a2*/ 	.short	(.L_967 - .L_966)
.L_966:
        /*13a4*/ 	.word	0x00000008
.L_967:


//--------------------- .nv.info._ZN7cutlass13device_kernelIN5flash11enable_sm90INS1_16FlashAttnFwdSm90INS1_25CollectiveMainloopFwdSm90ILi2EN4cute5tupleIJNS5_1CILi1EEES8_S8_EEENS6_IJNS7_ILi64EEESA_SA_EEELi512ENS_10bfloat16_tEfNS_4arch4Sm90ELb1ELb0ELb1ELb0ELb0ELb0ELb0ELb0ELb0ELb1ELb0ELb0EEENS1_21CollectiveEpilogueFwdINS6_IJSA_NS7_ILi512EEESA_EEES9_SC_SE_Li256ELb0ELb1ELb0ELb0EEENS1_30DynamicPersistentTileSchedulerILi256ELi128ELb0ELb1ELb1EEEEEEEEEvNT_6ParamsE --------------------------
	.section	.nv.info._ZN7cutlass13device_kernelIN5flash11enable_sm90INS1_16FlashAttnFwdSm90INS1_25CollectiveMainloopFwdSm90ILi2EN4cute5tupleIJNS5_1CILi1EEES8_S8_EEENS6_IJNS7_ILi64EEESA_SA_EEELi512ENS_10bfloat16_tEfNS_4arch4Sm90ELb1ELb0ELb1ELb0ELb0ELb0ELb0ELb0ELb0ELb1ELb0ELb0EEENS1_21CollectiveEpilogueFwdINS6_IJSA_NS7_ILi512EEESA_EEES9_SC_SE_Li256ELb0ELb1ELb0ELb0EEENS1_30DynamicPersistentTileSchedulerILi256ELi128ELb0ELb1ELb1EEEEEEEEEvNT_6ParamsE,"",@"SHT_CUDA_INFO"
	.sectionflags	@""
	.align	4


	//----- nvinfo : EIATTR_CUDA_API_VERSION
	.align		4
        /*0000*/ 	.byte	0x04, 0x37
        /*0002*/ 	.short	(.L_969 - .L_968)
.L_968:
        /*0004*/ 	.word	0x00000082


	//----- nvinfo : EIATTR_KPARAM_INFO
	.align		4
.L_969:
        /*0008*/ 	.byte	0x04, 0x17
        /*000a*/ 	.short	(.L_971 - .L_970)
.L_970:
        /*000c*/ 	.word	0x00000000
        /*0010*/ 	.short	0x0000
        /*0012*/ 	.short	0x0070
        /*0014*/ 	.byte	0x00, 0xf0, 0x01, 0x2a


	//----- nvinfo : EIATTR_SPARSE_MMA_MASK
	.align		4
.L_971:
        /*0018*/ 	.byte	0x03, 0x50
        /*001a*/ 	.short	0x0000


	//----- nvinfo : EIATTR_MAXREG_COUNT
	.align		4
        /*001c*/ 	.byte	0x03, 0x1b
        /*001e*/ 	.short	0x00a8


	//----- nvinfo : EIATTR_NUM_BARRIERS
	.align		4
        /*0020*/ 	.byte	0x02, 0x4c
        /*0022*/ 	.byte	0x10
	.zero		1


	//----- nvinfo : EIATTR_EXTERNS
	.align		4
        /*0024*/ 	.byte	0x04, 0x0f
        /*0026*/ 	.short	(.L_973 - .L_972)


	//   ....[0]....
	.align		4
.L_972:
        /*0028*/ 	.word	index@(__assertfail)


	//----- nvinfo : EIATTR_ANNOTATIONS
	.align		4
.L_973:
        /*002c*/ 	.byte	0x04, 0x55
        /*002e*/ 	.short	(.L_975 - .L_974)


	//   ....[0]....
.L_974:
        /* <DEDUP_REMOVED lines=24> */


	//----- nvinfo : EIATTR_MERCURY_ISA_VERSION
	.align		4
.L_975:
        /*01a0*/ 	.byte	0x03, 0x5f
        /*01a2*/ 	.short	0x0101


	//----- nvinfo : EIATTR_INT_WARP_WIDE_INSTR_OFFSETS
	.align		4
        /*01a4*/ 	.byte	0x04, 0x31
        /*01a6*/ 	.short	(.L_977 - .L_976)


	//   ....[0]....
.L_976:
        /*01a8*/ 	.word	0x00000130


	//   ....[1]....
        /*01ac*/ 	.word	0x00000170


	//   ....[2]....
        /*01b0*/ 	.word	0x000001e0


	//   ....[3]....
        /*01b4*/ 	.word	0x0000d010


	//   ....[4]....
        /*01b8*/ 	.word	0x0000d0a0


	//   ....[5]....
        /*01bc*/ 	.word	0x00011690


	//   ....[6]....
        /*01c0*/ 	.word	0x00011720


	//----- nvinfo : EIATTR_COOP_GROUP_MASK_REGIDS
	.align		4
.L_977:
        /*01c4*/ 	.byte	0x04, 0x29
        /*01c6*/ 	.short	(.L_979 - .L_978)


	//   ....[0]....
.L_978:
        /*01c8*/ 	.word	0xffffffff


	//   ....[1]....
        /*01cc*/ 	.word	0xffffffff


	//   ....[2]....
        /*01d0*/ 	.word	0xffffffff


	//   ....[3]....
        /*01d4*/ 	.word	0xffffffff


	//   ....[4]....
        /*01d8*/ 	.word	0xffffffff


	//   ....[5]....
        /*01dc*/ 	.word	0xffffffff


	//   ....[6]....
        /*01e0*/ 	.word	0xffffffff


	//   ....[7]....
        /*01e4*/ 	.word	0xffffffff


	//   ....[8]....
        /*01e8*/ 	.word	0xffffffff


	//   ....[9]....
        /*01ec*/ 	.word	0xffffffff


	//   ....[10]....
        /*01f0*/ 	.word	0xffffffff


	//   ....[11]....
        /*01f4*/ 	.word	0xffffffff


	//   ....[12]....
        /*01f8*/ 	.word	0xffffffff


	//   ....[13]....
        /*01fc*/ 	.word	0xffffffff


	//   ....[14]....
        /*0200*/ 	.word	0xffffffff


	//   ....[15]....
        /*0204*/ 	.word	0xffffffff


	//   ....[16]....
        /*0208*/ 	.word	0xffffffff


	//   ....[17]....
        /*020c*/ 	.word	0xffffffff


	//   ....[18]....
        /*0210*/ 	.word	0xffffffff


	//   ....[19]....
        /*0214*/ 	.word	0xffffffff


	//   ....[20]....
        /*0218*/ 	.word	0xffffffff


	//   ....[21]....
        /*021c*/ 	.word	0xffffffff


	//   ....[22]....
        /*0220*/ 	.word	0xffffffff


	//   ....[23]....
        /*0224*/ 	.word	0xffffffff


	//   ....[24]....
        /*0228*/ 	.word	0xffffffff


	//   ....[25]....
        /*022c*/ 	.word	0xffffffff


	//   ....[26]....
        /*0230*/ 	.word	0xffffffff


	//   ....[27]....
        /*0234*/ 	.word	0xffffffff


	//   ....[28]....
        /*0238*/ 	.word	0xffffffff


	//   ....[29]....
        /*023c*/ 	.word	0xffffffff


	//   ....[30]....
        /*0240*/ 	.word	0xffffffff


	//   ....[31]....
        /*0244*/ 	.word	0xffffffff


	//   ....[32]....
        /*0248*/ 	.word	0xffffffff


	//   ....[33]....
        /*024c*/ 	.word	0xffffffff


	//   ....[34]....
        /*0250*/ 	.word	0xffffffff


	//   ....[35]....
        /*0254*/ 	.word	0xffffffff


	//   ....[36]....
        /*0258*/ 	.word	0xffffffff


	//   ....[37]....
        /*025c*/ 	.word	0xffffffff


	//   ....[38]....
        /*0260*/ 	.word	0xffffffff


	//   ....[39]....
        /*0264*/ 	.word	0xffffffff


	//   ....[40]....
        /*0268*/ 	.word	0xffffffff


	//   ....[41]....
        /*026c*/ 	.word	0xffffffff


	//   ....[42]....
        /*0270*/ 	.word	0xffffffff


	//   ....[43]....
        /*0274*/ 	.word	0xffffffff


	//   ....[44]....
        /*0278*/ 	.word	0xffffffff


	//   ....[45]....
        /*027c*/ 	.word	0xffffffff


	//   ....[46]....
        /*0280*/ 	.word	0xffffffff


	//   ....[47]....
        /*0284*/ 	.word	0xffffffff


	//   ....[48]....
        /*0288*/ 	.word	0xffffffff


	//   ....[49]....
        /*028c*/ 	.word	0xffffffff


	//   ....[50]....
        /*0290*/ 	.word	0xffffffff


	//   ....[51]....
        /*0294*/ 	.word	0xffffffff


	//   ....[52]....
        /*0298*/ 	.word	0xffffffff


	//   ....[53]....
        /*029c*/ 	.word	0xffffffff


	//   ....[54]....
        /*02a0*/ 	.word	0xffffffff


	//   ....[55]....
        /*02a4*/ 	.word	0xffffffff


	//   ....[56]....
        /*02a8*/ 	.word	0xffffffff


	//   ....[57]....
        /*02ac*/ 	.word	0x0500000f


	//   ....[58]....
        /*02b0*/ 	.word	0x0500000f


	//   ....[59]....
        /*02b4*/ 	.word	0x0500000f


	//   ....[60]....
        /*02b8*/ 	.word	0x0500000f


	//   ....[61]....
        /*02bc*/ 	.word	0x0500000f


	//   ....[62]....
        /*02c0*/ 	.word	0x0500000f


	//   ....[63]....
        /*02c4*/ 	.word	0x0500000f


	//   ....[64]....
        /*02c8*/ 	.word	0x0500000f


	//   ....[65]....
        /*02cc*/ 	.word	0x0500000f


	//   ....[66]....
        /*02d0*/ 	.word	0x0500000f


	//   ....[67]....
        /*02d4*/ 	.word	0x0500000f


	//----- nvinfo : EIATTR_COOP_GROUP_INSTR_OFFSETS
	.align		4
.L_979:
        /*02d8*/ 	.byte	0x04, 0x28
        /*02da*/ 	.short	(.L_981 - .L_980)


	//   ....[0]....
.L_980:
        /*02dc*/ 	.word	0x00000060


	//   ....[1]....
        /*02e0*/ 	.word	0x00000140


	//   ....[2]....
        /*02e4*/ 	.word	0x00000190


	//   ....[3]....
        /*02e8*/ 	.word	0x00000380


	//   ....[4]....
        /*02ec*/ 	.word	0x000004e0


	//   ....[5]....
        /*02f0*/ 	.word	0x00000600


	//   ....[6]....
        /*02f4*/ 	.word	0x00000760


	//   ....[7]....
        /*02f8*/ 	.word	0x00001900


	//   ....[8]....
        /*02fc*/ 	.word	0x000036c0


	//   ....[9]....
        /*0300*/ 	.word	0x00003cb0


	//   ....[10]....
        /*0304*/ 	.word	0x00003cd0


	//   ....[11]....
        /*0308*/ 	.word	0x00004470


	//   ....[12]....
        /*030c*/ 	.word	0x00004510


	//   ....[13]....
        /*0310*/ 	.word	0x00004980


	//   ....[14]....
        /*0314*/ 	.word	0x000049f0


	//   ....[15]....
        /*0318*/ 	.word	0x00005390


	//   ....[16]....
        /*031c*/ 	.word	0x00005690


	//   ....[17]....
        /*0320*/ 	.word	0x000056a0


	//   ....[18]....
        /*0324*/ 	.word	0x00005dd0


	//   ....[19]....
        /*0328*/ 	.word	0x00005e50


	//   ....[20]....
        /*032c*/ 	.word	0x000062b0


	//   ....[21]....
        /*0330*/ 	.word	0x00006350


	//   ....[22]....
        /*0334*/ 	.word	0x000075b0


	//   ....[23]....
        /*0338*/ 	.word	0x00007cd0


	//   ....[24]....
        /*033c*/ 	.word	0x00007d40


	//   ....[25]....
        /*0340*/ 	.word	0x00008030


	//   ....[26]....
        /*0344*/ 	.word	0x000081f0


	//   ....[27]....
        /*0348*/ 	.word	0x00009290


	//   ....[28]....
        /*034c*/ 	.word	0x000092d0


	//   ....[29]....
        /*0350*/ 	.word	0x00009310


	//   ....[30]....
        /*0354*/ 	.word	0x00009390


	//   ....[31]....
        /*0358*/ 	.word	0x000093c0


	//   ....[32]....
        /*035c*/ 	.word	0x00009e30


	//   ....[33]....
        /*0360*/ 	.word	0x0000b0f0


	//   ....[34]....
        /*0364*/ 	.word	0x0000b120


	//   ....[35]....
        /*0368*/ 	.word	0x0000b150


	//   ....[36]....
        /*036c*/ 	.word	0x0000b170


	//   ....[37]....
        /*0370*/ 	.word	0x0000b7c0


	//   ....[38]....
        /*0374*/ 	.word	0x0000b7d0


	//   ....[39]....
        /*0378*/ 	.word	0x0000ba00


	//   ....[40]....
        /*037c*/ 	.word	0x0000ba20


	//   ....[41]....
        /*0380*/ 	.word	0x0000c3b0


	//   ....[42]....
        /*0384*/ 	.word	0x0000c3d0


	//   ....[43]....
        /*0388*/ 	.word	0x0000c600


	//   ....[44]....
        /*038c*/ 	.word	0x0000c620


	//   ....[45]....
        /*0390*/ 	.word	0x0000c8e0


	//   ....[46]....
        /*0394*/ 	.word	0x0000d600


	//   ....[47]....
        /*0398*/ 	.word	0x0000df40


	//   ....[48]....
        /*039c*/ 	.word	0x0000df70


	//   ....[49]....
        /*03a0*/ 	.word	0x0000e020


	//   ....[50]....
        /*03a4*/ 	.word	0x0000e030


	//   ....[51]....
        /*03a8*/ 	.word	0x0000e0a0


	//   ....[52]....
        /*03ac*/ 	.word	0x0000e0b0


	//   ....[53]....
        /*03b0*/ 	.word	0x0000e0c0


	//   ....[54]....
        /*03b4*/ 	.word	0x0000e100


	//   ....[55]....
        /*03b8*/ 	.word	0x00011880


	//   ....[56]....
        /*03bc*/ 	.word	0x00011a70


	//   ....[57]....
        /*03c0*/ 	.word	0x00012070


	//   ....[58]....
        /*03c4*/ 	.word	0x000121d0


	//   ....[59]....
        /*03c8*/ 	.word	0x00012230


	//   ....[60]....
        /*03cc*/ 	.word	0x000122c0


	//   ....[61]....
        /*03d0*/ 	.word	0x000123a0


	//   ....[62]....
        /*03d4*/ 	.word	0x00012400


	//   ....[63]....
        /*03d8*/ 	.word	0x000124e0


	//   ....[64]....
        /*03dc*/ 	.word	0x00012540


	//   ....[65]....
        /*03e0*/ 	.word	0x00012600


	//   ....[66]....
        /*03e4*/ 	.word	0x00012920


	//   ....[67]....
        /*03e8*/ 	.word	0x00012a40


	//----- nvinfo : EIATTR_REG_RECONFIG
	.align		4
.L_981:
        /*03ec*/ 	.byte	0x01, 0x54
	.zero		2


	//----- nvinfo : EIATTR_SYSCALL_OFFSETS
	.align		4
        /*03f0*/ 	.byte	0x04, 0x46
        /*03f2*/ 	.short	(.L_983 - .L_982)


	//   ....[0]....
.L_982:
        /*03f4*/ 	.word	0x00003890


	//   ....[1]....
        /*03f8*/ 	.word	0x0000d210


	//   ....[2]....
        /*03fc*/ 	.word	0x0000d360


	//   ....[3]....
        /*0400*/ 	.word	0x0000d450


	//   ....[4]....
        /*0404*/ 	.word	0x0000db80


	//----- nvinfo : EIATTR_MBARRIER_INSTR_OFFSETS
	.align		4
.L_983:
        /*0408*/ 	.byte	0x04, 0x39
        /*040a*/ 	.short	(.L_985 - .L_984)


	//   ....[0]....
.L_984:
        /*040c*/ 	.word	0x00000270
        /*0410*/ 	.word	0x000000ff
        /*0414*/ 	.word	0x00028c00
        /*0418*/ 	.short	0x0100
        /*041a*/ 	.byte	0x08
	.zero		1


	//   ....[1]....
        /*041c*/ 	.word	0x00000280
        /*0420*/ 	.word	0x000000ff
        /*0424*/ 	.word	0x00028c20
        /*0428*/ 	.short	0x0100
        /*042a*/ 	.byte	0x08
	.zero		1


	//   ....[2]....
        /*042c*/ 	.word	0x00000330
        /*0430*/ 	.word	0x000000ff
        /*0434*/ 	.word	0x00028c30
        /*0438*/ 	.short	0x0100
        /*043a*/ 	.byte	0x06
	.zero		1


	//   ....[3]....
        /*043c*/ 	.word	0x00000340
        /*0440*/ 	.word	0x000000ff
        /*0444*/ 	.word	0x00028c40
        /*0448*/ 	.short	0x0100
        /*044a*/ 	.byte	0x06
	.zero		1


	//   ....[4]....
        /*044c*/ 	.word	0x00000350
        /*0450*/ 	.word	0x000000ff
        /*0454*/ 	.word	0x00028c38
        /*0458*/ 	.short	0x0100
        /*045a*/ 	.byte	0x06
	.zero		1


	//   ....[5]....
        /*045c*/ 	.word	0x00000360
        /*0460*/ 	.word	0x000000ff
        /*0464*/ 	.word	0x00028c48
        /*0468*/ 	.short	0x0100
        /*046a*/ 	.byte	0x06
	.zero		1


	//   ....[6]....
        /*046c*/ 	.word	0x00000490
        /*0470*/ 	.word	0x000000ff
        /*0474*/ 	.word	0x00028c50
        /*0478*/ 	.short	0x0100
        /*047a*/ 	.byte	0x08
	.zero		1


	//   ....[7]....
        /*047c*/ 	.word	0x000004a0
        /*0480*/ 	.word	0x000000ff
        /*0484*/ 	.word	0x00028c60
        /*0488*/ 	.short	0x0100
        /*048a*/ 	.byte	0x08
	.zero		1


	//   ....[8]....
        /*048c*/ 	.word	0x000004b0
        /*0490*/ 	.word	0x000000ff
        /*0494*/ 	.word	0x00028c58
        /*0498*/ 	.short	0x0100
        /*049a*/ 	.byte	0x08
	.zero		1


	//   ....[9]....
        /*049c*/ 	.word	0x000004c0
        /*04a0*/ 	.word	0x000000ff
        /*04a4*/ 	.word	0x00028c68
        /*04a8*/ 	.short	0x0100
        /*04aa*/ 	.byte	0x08
	.zero		1


	//   ....[10]....
        /*04ac*/ 	.word	0x000005b0
        /*04b0*/ 	.word	0x000000ff
        /*04b4*/ 	.word	0x00028c70
        /*04b8*/ 	.short	0x0100
        /*04ba*/ 	.byte	0x06
	.zero		1


	//   ....[11]....
        /*04bc*/ 	.word	0x000005c0
        /*04c0*/ 	.word	0x000000ff
        /*04c4*/ 	.word	0x00028c80
        /*04c8*/ 	.short	0x0100
        /*04ca*/ 	.byte	0x06
	.zero		1


	//   ....[12]....
        /*04cc*/ 	.word	0x000005d0
        /*04d0*/ 	.word	0x000000ff
        /*04d4*/ 	.word	0x00028c78
        /*04d8*/ 	.short	0x0100
        /*04da*/ 	.byte	0x06
	.zero		1


	//   ....[13]....
        /*04dc*/ 	.word	0x000005e0
        /*04e0*/ 	.word	0x000000ff
        /*04e4*/ 	.word	0x00028c88
        /*04e8*/ 	.short	0x0100
        /*04ea*/ 	.byte	0x06
	.zero		1


	//   ....[14]....
        /*04ec*/ 	.word	0x00000710
        /*04f0*/ 	.word	0x000000ff
        /*04f4*/ 	.word	0x00028c90
        /*04f8*/ 	.short	0x0100
        /*04fa*/ 	.byte	0x08
	.zero		1


	//   ....[15]....
        /*04fc*/ 	.word	0x00000720
        /*0500*/ 	.word	0x000000ff
        /*0504*/ 	.word	0x00028ca0
        /*0508*/ 	.short	0x0100
        /*050a*/ 	.byte	0x08
	.zero		1


	//   ....[16]....
        /*050c*/ 	.word	0x00000730
        /*0510*/ 	.word	0x000000ff
        /*0514*/ 	.word	0x00028c98
        /*0518*/ 	.short	0x0100
        /*051a*/ 	.byte	0x08
	.zero		1


	//   ....[17]....
        /*051c*/ 	.word	0x00000740
        /*0520*/ 	.word	0x000000ff
        /*0524*/ 	.word	0x00028ca8
        /*0528*/ 	.short	0x0100
        /*052a*/ 	.byte	0x08
	.zero		1


	//   ....[18]....
        /*052c*/ 	.word	0x00000870
        /*0530*/ 	.word	0x000000ff
        /*0534*/ 	.word	0x00028cb0
        /*0538*/ 	.short	0x0100
        /*053a*/ 	.byte	0x08
	.zero		1


	//   ....[19]....
        /*053c*/ 	.word	0x00000880
        /*0540*/ 	.word	0x000000ff
        /*0544*/ 	.word	0x00028cc0
        /*0548*/ 	.short	0x0100
        /*054a*/ 	.byte	0x08
	.zero		1


	//   ....[20]....
        /*054c*/ 	.word	0x00000890
        /*0550*/ 	.word	0x000000ff
        /*0554*/ 	.word	0x00028cb8
        /*0558*/ 	.short	0x0100
        /*055a*/ 	.byte	0x08
	.zero		1


	//   ....[21]....
        /*055c*/ 	.word	0x000008a0
        /*0560*/ 	.word	0x000000ff
        /*0564*/ 	.word	0x00028cc8
        /*0568*/ 	.short	0x0100
        /*056a*/ 	.byte	0x08
	.zero		1


	//   ....[22]....
        /*056c*/ 	.word	0x00001a10
        /*0570*/ 	.word	0x000000ff
        /*0574*/ 	.word	0x00028c50
        /*0578*/ 	.short	0x010a
        /*057a*/ 	.byte	0x15
	.zero		1


	//   ....[23]....
        /*057c*/ 	.word	0x00001cd0
        /*0580*/ 	.word	0x00000000
        /*0584*/ 	.word	0x00000000
        /*0588*/ 	.short	0x0101
        /*058a*/ 	.byte	0x3f
	.zero		1


	//   ....[24]....
        /*058c*/ 	.word	0x00002620
        /*0590*/ 	.word	0x000000ff
        /*0594*/ 	.word	0x00028c50
        /*0598*/ 	.short	0x010a
        /*059a*/ 	.byte	0x15
	.zero		1


	//   ....[25]....
        /*059c*/ 	.word	0x00002660
        /*05a0*/ 	.word	0x000000ff
        /*05a4*/ 	.word	0x00028c50
        /*05a8*/ 	.short	0x010a
        /*05aa*/ 	.byte	0x15
	.zero		1


	//   ....[26]....
        /*05ac*/ 	.word	0x00002830
        /*05b0*/ 	.word	0x00000000
        /*05b4*/ 	.word	0x00000000
        /*05b8*/ 	.short	0x0101
        /*05ba*/ 	.byte	0x3f
	.zero		1


	//   ....[27]....
        /*05bc*/ 	.word	0x00003910
        /*05c0*/ 	.word	0x000000ff
        /*05c4*/ 	.word	0x00028c00
        /*05c8*/ 	.short	0x010a
        /*05ca*/ 	.byte	0x2b
	.zero		1


	//   ....[28]....
        /*05cc*/ 	.word	0x00003990
        /*05d0*/ 	.word	0x00000007
        /*05d4*/ 	.word	0x00028c30
        /*05d8*/ 	.short	0x010a
        /*05da*/ 	.byte	0x3f
	.zero		1


	//   ....[29]....
        /*05dc*/ 	.word	0x000039d0
        /*05e0*/ 	.word	0x00000007
        /*05e4*/ 	.word	0x00028c30
        /*05e8*/ 	.short	0x010a
        /*05ea*/ 	.byte	0x3f
	.zero		1


	//   ....[30]....
        /*05ec*/ 	.word	0x00004c00
        /*05f0*/ 	.word	0x00000003
        /*05f4*/ 	.word	0x00000000
        /*05f8*/ 	.short	0x0101
        /*05fa*/ 	.byte	0x3f
	.zero		1


	//   ....[31]....
        /*05fc*/ 	.word	0x00005040
        /*0600*/ 	.word	0x00000007
        /*0604*/ 	.word	0x00028c50
        /*0608*/ 	.short	0x010a
        /*060a*/ 	.byte	0x3f
	.zero		1


	//   ....[32]....
        /*060c*/ 	.word	0x00005080
        /*0610*/ 	.word	0x00000007
        /*0614*/ 	.word	0x00028c50
        /*0618*/ 	.short	0x010a
        /*061a*/ 	.byte	0x3f
	.zero		1


	//   ....[33]....
        /*061c*/ 	.word	0x000053b0
        /*0620*/ 	.word	0x00000007
        /*0624*/ 	.word	0x00000000
        /*0628*/ 	.short	0x0101
        /*062a*/ 	.byte	0x3f
	.zero		1


	//   ....[34]....
        /*062c*/ 	.word	0x000054d0
        /*0630*/ 	.word	0x000000ff
        /*0634*/ 	.word	0x00028c30
        /*0638*/ 	.short	0x010a
        /*063a*/ 	.byte	0x1a
	.zero		1


	//   ....[35]....
        /*063c*/ 	.word	0x00005510
        /*0640*/ 	.word	0x000000ff
        /*0644*/ 	.word	0x00028c30
        /*0648*/ 	.short	0x010a
        /*064a*/ 	.byte	0x1a
	.zero		1


	//   ....[36]....
        /*064c*/ 	.word	0x00006610
        /*0650*/ 	.word	0x0000009f
        /*0654*/ 	.word	0x00000000
        /*0658*/ 	.short	0x0101
        /*065a*/ 	.byte	0x3f
	.zero		1


	//   ....[37]....
        /*065c*/ 	.word	0x000072f0
        /*0660*/ 	.word	0x000000ff
        /*0664*/ 	.word	0x00028c50
        /*0668*/ 	.short	0x010a
        /*066a*/ 	.byte	0x1a
	.zero		1


	//   ....[38]....
        /*066c*/ 	.word	0x00007330
        /*0670*/ 	.word	0x000000ff
        /*0674*/ 	.word	0x00028c50
        /*0678*/ 	.short	0x010a
        /*067a*/ 	.byte	0x1a
	.zero		1


	//   ....[39]....
        /*067c*/ 	.word	0x000075d0
        /*0680*/ 	.word	0x000000b2
        /*0684*/ 	.word	0x00000000
        /*0688*/ 	.short	0x0101
        /*068a*/ 	.byte	0x3f
	.zero		1


	//   ....[40]....
        /*068c*/ 	.word	0x00007700
        /*0690*/ 	.word	0x000000ff
        /*0694*/ 	.word	0x00028c30
        /*0698*/ 	.short	0x010a
        /*069a*/ 	.byte	0x18
	.zero		1


	//   ....[41]....
        /*069c*/ 	.word	0x00007740
        /*06a0*/ 	.word	0x000000ff
        /*06a4*/ 	.word	0x00028c30
        /*06a8*/ 	.short	0x010a
        /*06aa*/ 	.byte	0x18
	.zero		1


	//   ....[42]....
        /*06ac*/ 	.word	0x00008590
        /*06b0*/ 	.word	0x00000098
        /*06b4*/ 	.word	0x00000000
        /*06b8*/ 	.short	0x0101
        /*06ba*/ 	.byte	0x3f
	.zero		1


	//   ....[43]....
        /*06bc*/ 	.word	0x00008fe0
        /*06c0*/ 	.word	0x000000ff
        /*06c4*/ 	.word	0x00028c50
        /*06c8*/ 	.short	0x010a
        /*06ca*/ 	.byte	0x18
	.zero		1


	//   ....[44]....
        /*06cc*/ 	.word	0x00009020
        /*06d0*/ 	.word	0x000000ff
        /*06d4*/ 	.word	0x00028c50
        /*06d8*/ 	.short	0x010a
        /*06da*/ 	.byte	0x18
	.zero		1


	//   ....[45]....
        /*06dc*/ 	.word	0x000092b0
        /*06e0*/ 	.word	0x000000aa
        /*06e4*/ 	.word	0x00000000
        /*06e8*/ 	.short	0x0101
        /*06ea*/ 	.byte	0x3f
	.zero		1


	//   ....[46]....
        /*06ec*/ 	.word	0x0000b770
        /*06f0*/ 	.word	0x000000ff
        /*06f4*/ 	.word	0x00000000
        /*06f8*/ 	.short	0x0101
        /*06fa*/ 	.byte	0x05
	.zero		1


	//   ....[47]....
        /*06fc*/ 	.word	0x0000d860
        /*0700*/ 	.word	0x00000003
        /*0704*/ 	.word	0x00028c40
        /*0708*/ 	.short	0x010a
        /*070a*/ 	.byte	0x3f
	.zero		1


	//   ....[48]....
        /*070c*/ 	.word	0x0000e1b0
        /*0710*/ 	.word	0x00000011
        /*0714*/ 	.word	0x00028c00
        /*0718*/ 	.short	0x0107
        /*071a*/ 	.byte	0x3f
	.zero		1


	//   ....[49]....
        /*071c*/ 	.word	0x0000e2a0
        /*0720*/ 	.word	0x00000011
        /*0724*/ 	.word	0x00028c00
        /*0728*/ 	.short	0x0101
        /*072a*/ 	.byte	0x3f
	.zero		1


	//   ....[50]....
        /*072c*/ 	.word	0x0000e2c0
        /*0730*/ 	.word	0x00000011
        /*0734*/ 	.word	0x00028c20
        /*0738*/ 	.short	0x010a
        /*073a*/ 	.byte	0x3f
	.zero		1


	//   ....[51]....
        /*073c*/ 	.word	0x0000e3a0
        /*0740*/ 	.word	0x00000000
        /*0744*/ 	.word	0x00028c60
        /*0748*/ 	.short	0x010a
        /*074a*/ 	.byte	0x3f
	.zero		1


	//   ....[52]....
        /*074c*/ 	.word	0x0000ef80
        /*0750*/ 	.word	0x00000002
        /*0754*/ 	.word	0x00028c40
        /*0758*/ 	.short	0x010a
        /*075a*/ 	.byte	0x3f
	.zero		1


	//   ....[53]....
        /*075c*/ 	.word	0x0000f1a0
        /*0760*/ 	.word	0x00000002
        /*0764*/ 	.word	0x00028c60
        /*0768*/ 	.short	0x010a
        /*076a*/ 	.byte	0x3f
	.zero		1


	//   ....[54]....
        /*076c*/ 	.word	0x0000fd40
        /*0770*/ 	.word	0x00000004
        /*0774*/ 	.word	0x00028c40
        /*0778*/ 	.short	0x010a
        /*077a*/ 	.byte	0x3f
	.zero		1


	//   ....[55]....
        /*077c*/ 	.word	0x0000ff60
        /*0780*/ 	.word	0x00000004
        /*0784*/ 	.word	0x00028c60
        /*0788*/ 	.short	0x010a
        /*078a*/ 	.byte	0x3f
	.zero		1


	//   ....[56]....
        /*078c*/ 	.word	0x00010aa0
        /*0790*/ 	.word	0x00000004
        /*0794*/ 	.word	0x00028c40
        /*0798*/ 	.short	0x010a
        /*079a*/ 	.byte	0x3f
	.zero		1


	//   ....[57]....
        /*079c*/ 	.word	0x00010cc0
        /*07a0*/ 	.word	0x00000004
        /*07a4*/ 	.word	0x00028c60
        /*07a8*/ 	.short	0x010a
        /*07aa*/ 	.byte	0x3f
	.zero		1


	//   ....[58]....
        /*07ac*/ 	.word	0x000119f0
        /*07b0*/ 	.word	0x00000000
        /*07b4*/ 	.word	0x00028c20
        /*07b8*/ 	.short	0x010a
        /*07ba*/ 	.byte	0x3f
	.zero		1


	//   ....[59]....
        /*07bc*/ 	.word	0x00011bc0
        /*07c0*/ 	.word	0x00000006
        /*07c4*/ 	.word	0x00000000
        /*07c8*/ 	.short	0x010a
        /*07ca*/ 	.byte	0x3f
	.zero		1


	//   ....[60]....
        /*07cc*/ 	.word	0x00011c10
        /*07d0*/ 	.word	0x00000003
        /*07d4*/ 	.word	0x00000000
        /*07d8*/ 	.short	0x010a
        /*07da*/ 	.byte	0x3f
	.zero		1


	//   ....[61]....
        /*07dc*/ 	.word	0x00011c70
        /*07e0*/ 	.word	0x00000012
        /*07e4*/ 	.word	0x00000000
        /*07e8*/ 	.short	0x010a
        /*07ea*/ 	.byte	0x3f
	.zero		1


	//   ....[62]....
        /*07ec*/ 	.word	0x00011ca0
        /*07f0*/ 	.word	0x00000003
        /*07f4*/ 	.word	0x00000000
        /*07f8*/ 	.short	0x010a
        /*07fa*/ 	.byte	0x3f
	.zero		1


	//   ....[63]....
        /*07fc*/ 	.word	0x00011d10
        /*0800*/ 	.word	0x00000003
        /*0804*/ 	.word	0x00028c50
        /*0808*/ 	.short	0x010a
        /*080a*/ 	.byte	0x3f
	.zero		1


	//   ....[64]....
        /*080c*/ 	.word	0x00011d70
        /*0810*/ 	.word	0x00000003
        /*0814*/ 	.word	0x00028c50
        /*0818*/ 	.short	0x010a
        /*081a*/ 	.byte	0x3f
	.zero		1


	//   ....[65]....
        /*081c*/ 	.word	0x00011dd0
        /*0820*/ 	.word	0x00000003
        /*0824*/ 	.word	0x00028c00
        /*0828*/ 	.short	0x010a
        /*082a*/ 	.byte	0x3f
	.zero		1


	//   ....[66]....
        /*082c*/ 	.word	0x00011e20
        /*0830*/ 	.word	0x00000007
        /*0834*/ 	.word	0x00028c30
        /*0838*/ 	.short	0x010a
        /*083a*/ 	.byte	0x3f
	.zero		1


	//   ....[67]....
        /*083c*/ 	.word	0x00011e70
        /*0840*/ 	.word	0x00000007
        /*0844*/ 	.word	0x00028c50
        /*0848*/ 	.short	0x010a
        /*084a*/ 	.byte	0x3f
	.zero		1


	//   ....[68]....
        /*084c*/ 	.word	0x00011ed0
        /*0850*/ 	.word	0x00000006
        /*0854*/ 	.word	0x00028c30
        /*0858*/ 	.short	0x010a
        /*085a*/ 	.byte	0x3f
	.zero		1


	//   ....[69]....
        /*085c*/ 	.word	0x00011f20
        /*0860*/ 	.word	0x000000b2
        /*0864*/ 	.word	0x00028c50
        /*0868*/ 	.short	0x010a
        /*086a*/ 	.byte	0x3f
	.zero		1


	//   ....[70]....
        /*086c*/ 	.word	0x00011f80
        /*0870*/ 	.word	0x00000006
        /*0874*/ 	.word	0x00028c30
        /*0878*/ 	.short	0x010a
        /*087a*/ 	.byte	0x3f
	.zero		1


	//   ....[71]....
        /*087c*/ 	.word	0x00011fd0
        /*0880*/ 	.word	0x000000aa
        /*0884*/ 	.word	0x00028c50
        /*0888*/ 	.short	0x010a
        /*088a*/ 	.byte	0x3f
	.zero		1


	//   ....[72]....
        /*088c*/ 	.word	0x00012120
        /*0890*/ 	.word	0x00000003
        /*0894*/ 	.word	0x00028c40
        /*0898*/ 	.short	0x010a
        /*089a*/ 	.byte	0x3f
	.zero		1


	//   ....[73]....
        /*089c*/ 	.word	0x00012640
        /*08a0*/ 	.word	0x00000011
        /*08a4*/ 	.word	0x00028c20
        /*08a8*/ 	.short	0x010a
        /*08aa*/ 	.byte	0x3f
	.zero		1


	//   ....[74]....
        /*08ac*/ 	.word	0x00012690
        /*08b0*/ 	.word	0x00000000
        /*08b4*/ 	.word	0x00028c60
        /*08b8*/ 	.short	0x010a
        /*08ba*/ 	.byte	0x3f
	.zero		1


	//   ....[75]....
        /*08bc*/ 	.word	0x000126e0
        /*08c0*/ 	.word	0x00000002
        /*08c4*/ 	.word	0x00028c40
        /*08c8*/ 	.short	0x010a
        /*08ca*/ 	.byte	0x3f
	.zero		1


	//   ....[76]....
        /*08cc*/ 	.word	0x00012730
        /*08d0*/ 	.word	0x00000002
        /*08d4*/ 	.word	0x00028c60
        /*08d8*/ 	.short	0x010a
        /*08da*/ 	.byte	0x3f
	.zero		1


	//   ....[77]....
        /*08dc*/ 	.word	0x00012780
        /*08e0*/ 	.word	0x00000004
        /*08e4*/ 	.word	0x00028c40
        /*08e8*/ 	.short	0x010a
        /*08ea*/ 	.byte	0x3f
	.zero		1


	//   ....[78]....
        /*08ec*/ 	.word	0x000127d0
        /*08f0*/ 	.word	0x00000004
        /*08f4*/ 	.word	0x00028c60
        /*08f8*/ 	.short	0x010a
        /*08fa*/ 	.byte	0x3f
	.zero		1


	//   ....[79]....
        /*08fc*/ 	.word	0x00012820
        /*0900*/ 	.word	0x00000004
        /*0904*/ 	.word	0x00028c40
        /*0908*/ 	.short	0x010a
        /*090a*/ 	.byte	0x3f
	.zero		1


	//   ....[80]....
        /*090c*/ 	.word	0x00012870
        /*0910*/ 	.word	0x00000004
        /*0914*/ 	.word	0x00028c60
        /*0918*/ 	.short	0x010a
        /*091a*/ 	.byte	0x3f
	.zero		1


	//   ....[81]....
        /*091c*/ 	.word	0x00012960
        /*0920*/ 	.word	0x00000000
        /*0924*/ 	.word	0x00028c20
        /*0928*/ 	.short	0x010a
        /*092a*/ 	.byte	0x3f
	.zero		1


	//   ....[82]....
        /*092c*/ 	.word	0x00012b00
        /*0930*/ 	.word	0x00000006
        /*0934*/ 	.word	0x00000000
        /*0938*/ 	.short	0x010a
        /*093a*/ 	.byte	0x3f
	.zero		1


	//   ....[83]....
        /*093c*/ 	.word	0x00012b50
        /*0940*/ 	.word	0x00000003
        /*0944*/ 	.word	0x00000000
        /*0948*/ 	.short	0x010a
        /*094a*/ 	.byte	0x3f
	.zero		1


	//   ....[84]....
        /*094c*/ 	.word	0x00012ba0
        /*0950*/ 	.word	0x00000012
        /*0954*/ 	.word	0x00000000
        /*0958*/ 	.short	0x010a
        /*095a*/ 	.byte	0x3f
	.zero		1


	//----- nvinfo : EIATTR_NUM_MBARRIERS
	.align		4
.L_985:
        /*095c*/ 	.byte	0x03, 0x38
        /*095e*/ 	.short	0x0016


	//----- nvinfo : EIATTR_EXIT_INSTR_OFFSETS
	.align		4
        /*0960*/ 	.byte	0x04, 0x1c
        /*0962*/ 	.short	(.L_987 - .L_986)


	//   ....[0]....
.L_986:
        /*0964*/ 	.word	0x00000a10


	//   ....[1]....
        /*0968*/ 	.word	0x0000c880


	//   ....[2]....
        /*096c*/ 	.word	0x00011cf0


	//----- nvinfo : EIATTR_MAX_THREADS
	.align		4
.L_987:
        /*0970*/ 	.byte	0x04, 0x05
        /*0972*/ 	.short	(.L_989 - .L_988)
.L_988:
        /*0974*/ 	.word	0x00000180
        /*0978*/ 	.word	0x00000001
        /*097c*/ 	.word	0x00000001


	//----- nvinfo : EIATTR_CRS_STACK_SIZE
	.align		4
.L_989:
        /*0980*/ 	.byte	0x04, 0x1e
        /*0982*/ 	.short	(.L_991 - .L_990)
.L_990:
        /*0984*/ 	.word	0x00000000


	//----- nvinfo : EIATTR_CBANK_PARAM_SIZE
	.align		4
.L_991:
        /*0988*/ 	.byte	0x03, 0x19
        /*098a*/ 	.short	0x0af0


	//----- nvinfo : EIATTR_PARAM_CBANK
	.align		4
        /*098c*/ 	.byte	0x04, 0x0a
        /*098e*/ 	.short	(.L_993 - .L_992)
	.align		4
.L_992:
        /*0990*/ 	.word	index@(.nv.constant0._ZN7cutlass13device_kernelIN5flash11enable_sm90INS1_16FlashAttnFwdSm90INS1_25CollectiveMainloopFwdSm90ILi2EN4cute5tupleIJNS5_1CILi1EEES8_S8_EEENS6_IJNS7_ILi64EEESA_SA_EEELi512ENS_10bfloat16_tEfNS_4arch4Sm90ELb1ELb0ELb1ELb0ELb0ELb0ELb0ELb0ELb0ELb1ELb0ELb0EEENS1_21CollectiveEpilogueFwdINS6_IJSA_NS7_ILi512EEESA_EEES9_SC_SE_Li256ELb0ELb1ELb0ELb0EEENS1_30DynamicPersistentTileSchedulerILi256ELi128ELb0ELb1ELb1EEEEEEEEEvNT_6ParamsE)
        /*0994*/ 	.short	0x0210
        /*0996*/ 	.short	0x0af0


	//----- nvinfo : EIATTR_SW_WAR
	.align		4
.L_993:
        /*0998*/ 	.byte	0x04, 0x36
        /*099a*/ 	.short	(.L_995 - .L_994)
.L_994:
        /*099c*/ 	.word	0x00000008
.L_995:


//--------------------- .nv.info._ZN7cutlass13device_kernelIN5flash11enable_sm90INS1_16FlashAttnFwdSm90INS1_25CollectiveMainloopFwdSm90ILi2EN4cute5tupleIJNS5_1CILi1EEES8_S8_EEENS6_IJNS7_ILi64EEESA_SA_EEELi512ENS_10bfloat16_tEfNS_4arch4Sm90ELb1ELb0ELb1ELb0ELb0ELb0ELb1ELb0ELb0ELb1ELb0ELb0EEENS1_21CollectiveEpilogueFwdINS6_IJSA_NS7_ILi512EEESA_EEES9_SC_SE_Li256ELb0ELb1ELb0ELb0EEENS1_30DynamicPersistentTileSchedulerILi256ELi128ELb0ELb1ELb1EEEEEEEEEvNT_6ParamsE --------------------------
	.section	.nv.info._ZN7cutlass13device_kernelIN5flash11enable_sm90INS1_16FlashAttnFwdSm90INS1_25CollectiveMainloopFwdSm90ILi2EN4cute5tupleIJNS5_1CILi1EEES8_S8_EEENS6_IJNS7_ILi64EEESA_SA_EEELi512ENS_10bfloat16_tEfNS_4arch4Sm90ELb1ELb0ELb1ELb0ELb0ELb0ELb1ELb0ELb0ELb1ELb0ELb0EEENS1_21CollectiveEpilogueFwdINS6_IJSA_NS7_ILi512EEESA_EEES9_SC_SE_Li256ELb0ELb1ELb0ELb0EEENS1_30DynamicPersistentTileSchedulerILi256ELi128ELb0ELb1ELb1EEEEEEEEEvNT_6ParamsE,"",@"SHT_CUDA_INFO"
	.sectionflags	@""
	.align	4


	//----- nvinfo : EIATTR_CUDA_API_VERSION
	.align		4
        /*0000*/ 	.byte	0x04, 0x37
        /*0002*/ 	.short	(.L_997 - .L_996)
.L_996:
        /*0004*/ 	.word	0x00000082


	//----- nvinfo : EIATTR_KPARAM_INFO
	.align		4
.L_997:
        /*0008*/ 	.byte	0x04, 0x17
        /*000a*/ 	.short	(.L_999 - .L_998)
.L_998:
        /*000c*/ 	.word	0x00000000
        /*0010*/ 	.short	0x0000
        /*0012*/ 	.short	0x0070
        /*0014*/ 	.byte	0x00, 0xf0, 0x01, 0x2e


	//----- nvinfo : EIATTR_SPARSE_MMA_MASK
	.align		4
.L_999:
        /*0018*/ 	.byte	0x03, 0x50
        /*001a*/ 	.short	0x0000


	//----- nvinfo : EIATTR_MAXREG_COUNT
	.align		4
        /*001c*/ 	.byte	0x03, 0x1b
        /*001e*/ 	.short	0x00a8


	//----- nvinfo : EIATTR_NUM_BARRIERS
	.align		4
        /*0020*/ 	.byte	0x02, 0x4c
        /*0022*/ 	.byte	0x10
	.zero		1


	//----- nvinfo : EIATTR_EXTERNS
	.align		4
        /*0024*/ 	.byte	0x04, 0x0f
        /*0026*/ 	.short	(.L_1001 - .L_1000)


	//   ....[0]....
	.align		4
.L_1000:
        /*0028*/ 	.word	index@(__assertfail)


	//----- nvinfo : EIATTR_ANNOTATIONS
	.align		4
.L_1001:
        /*002c*/ 	.byte	0x04, 0x55
        /*002e*/ 	.short	(.L_1003 - .L_1002)


	//   ....[0]....
.L_1002:
        /* <DEDUP_REMOVED lines=33> */


	//----- nvinfo : EIATTR_MERCURY_ISA_VERSION
	.align		4
.L_1003:
        /*0230*/ 	.byte	0x03, 0x5f
        /*0232*/ 	.short	0x0101


	//----- nvinfo : EIATTR_INT_WARP_WIDE_INSTR_OFFSETS
	.align		4
        /*0234*/ 	.byte	0x04, 0x31
        /*0236*/ 	.short	(.L_1005 - .L_1004)


	//   ....[0]....
.L_1004:
        /*0238*/ 	.word	0x00000130


	//   ....[1]....
        /*023c*/ 	.word	0x00000170


	//   ....[2]....
        /*0240*/ 	.word	0x000001e0


	//   ....[3]....
        /*0244*/ 	.word	0x000001f0


	//   ....[4]....
        /*0248*/ 	.word	0x00010dc0


	//   ....[5]....
        /*024c*/ 	.word	0x00010e50


	//   ....[6]....
        /*0250*/ 	.word	0x000164a0


	//   ....[7]....
        /*0254*/ 	.word	0x00016530


	//----- nvinfo : EIATTR_COOP_GROUP_MASK_REGIDS
	.align		4
.L_1005:
        /*0258*/ 	.byte	0x04, 0x29
        /*025a*/ 	.short	(.L_1007 - .L_1006)


	//   ....[0]....
.L_1006:
        /*025c*/ 	.word	0xffffffff


	//   ....[1]....
        /*0260*/ 	.word	0xffffffff


	//   ....[2]....
        /*0264*/ 	.word	0xffffffff


	//   ....[3]....
        /*0268*/ 	.word	0xffffffff


	//   ....[4]....
        /*026c*/ 	.word	0xffffffff


	//   ....[5]....
        /*0270*/ 	.word	0xffffffff


	//   ....[6]....
        /*0274*/ 	.word	0xffffffff


	//   ....[7]....
        /*0278*/ 	.word	0xffffffff


	//   ....[8]....
        /*027c*/ 	.word	0xffffffff


	//   ....[9]....
        /*0280*/ 	.word	0xffffffff


	//   ....[10]....
        /*0284*/ 	.word	0xffffffff


	//   ....[11]....
        /*0288*/ 	.word	0xffffffff


	//   ....[12]....
        /*028c*/ 	.word	0xffffffff


	//   ....[13]....
        /*0290*/ 	.word	0xffffffff


	//   ....[14]....
        /*0294*/ 	.word	0xffffffff


	//   ....[15]....
        /*0298*/ 	.word	0xffffffff


	//   ....[16]....
        /*029c*/ 	.word	0xffffffff


	//   ....[17]....
        /*02a0*/ 	.word	0xffffffff


	//   ....[18]....
        /*02a4*/ 	.word	0xffffffff


	//   ....[19]....
        /*02a8*/ 	.word	0xffffffff


	//   ....[20]....
        /*02ac*/ 	.word	0xffffffff


	//   ....[21]....
        /*02b0*/ 	.word	0xffffffff


	//   ....[22]....
        /*02b4*/ 	.word	0xffffffff


	//   ....[23]....
        /*02b8*/ 	.word	0xffffffff


	//   ....[24]....
        /*02bc*/ 	.word	0xffffffff


	//   ....[25]....
        /*02c0*/ 	.word	0xffffffff


	//   ....[26]....
        /*02c4*/ 	.word	0xffffffff


	//   ....[27]....
        /*02c8*/ 	.word	0xffffffff


	//   ....[28]....
        /*02cc*/ 	.word	0xffffffff


	//   ....[29]....
        /*02d0*/ 	.word	0xffffffff


	//   ....[30]....
        /*02d4*/ 	.word	0xffffffff


	//   ....[31]....
        /*02d8*/ 	.word	0xffffffff


	//   ....[32]....
        /*02dc*/ 	.word	0xffffffff


	//   ....[33]....
        /*02e0*/ 	.word	0xffffffff


	//   ....[34]....
        /*02e4*/ 	.word	0xffffffff


	//   ....[35]....
        /*02e8*/ 	.word	0xffffffff


	//   ....[36]....
        /*02ec*/ 	.word	0xffffffff


	//   ....[37]....
        /*02f0*/ 	.word	0xffffffff


	//   ....[38]....
        /*02f4*/ 	.word	0xffffffff


	//   ....[39]....
        /*02f8*/ 	.word	0xffffffff


	//   ....[40]....
        /*02fc*/ 	.word	0xffffffff


	//   ....[41]....
        /*0300*/ 	.word	0xffffffff


	//   ....[42]....
        /*0304*/ 	.word	0xffffffff


	//   ....[43]....
        /*0308*/ 	.word	0xffffffff


	//   ....[44]....
        /*030c*/ 	.word	0xffffffff


	//   ....[45]....
        /*0310*/ 	.word	0xffffffff


	//   ....[46]....
        /*0314*/ 	.word	0xffffffff


	//   ....[47]....
        /*0318*/ 	.word	0xffffffff


	//   ....[48]....
        /*031c*/ 	.word	0xffffffff


	//   ....[49]....
        /*0320*/ 	.word	0xffffffff


	//   ....[50]....
        /*0324*/ 	.word	0xffffffff


	//   ....[51]....
        /*0328*/ 	.word	0xffffffff


	//   ....[52]....
        /*032c*/ 	.word	0xffffffff


	//   ....[53]....
        /*0330*/ 	.word	0xffffffff


	//   ....[54]....
        /*0334*/ 	.word	0xffffffff


	//   ....[55]....
        /*0338*/ 	.word	0xffffffff


	//   ....[56]....
        /*033c*/ 	.word	0xffffffff


	//   ....[57]....
        /*0340*/ 	.word	0xffffffff


	//   ....[58]....
        /*0344*/ 	.word	0xffffffff


	//   ....[59]....
        /*0348*/ 	.word	0xffffffff


	//   ....[60]....
        /*034c*/ 	.word	0xffffffff


	//   ....[61]....
        /*0350*/ 	.word	0xffffffff


	//   ....[62]....
        /*0354*/ 	.word	0xffffffff


	//   ....[63]....
        /*0358*/ 	.word	0xffffffff


	//   ....[64]....
        /*035c*/ 	.word	0xffffffff


	//   ....[65]....
        /*0360*/ 	.word	0xffffffff


	//   ....[66]....
        /*0364*/ 	.word	0xffffffff


	//   ....[67]....
        /*0368*/ 	.word	0xffffffff


	//   ....[68]....
        /*036c*/ 	.word	0x0500000f


	//   ....[69]....
        /*0370*/ 	.word	0x0500000f


	//   ....[70]....
        /*0374*/ 	.word	0x0500000f


	//   ....[71]....
        /*0378*/ 	.word	0x0500000f


	//   ....[72]....
        /*037c*/ 	.word	0x0500000f


	//   ....[73]....
        /*0380*/ 	.word	0x0500000f


	//   ....[74]....
        /*0384*/ 	.word	0x0500000f


	//   ....[75]....
        /*0388*/ 	.word	0x0500000f


	//   ....[76]....
        /*038c*/ 	.word	0x0500000f


	//   ....[77]....
        /*0390*/ 	.word	0x0500000f


	//   ....[78]....
        /*0394*/ 	.word	0x0500000f


	//   ....[79]....
        /*0398*/ 	.word	0x0500000f


	//   ....[80]....
        /*039c*/ 	.word	0x0500000f


	//   ....[81]....
        /*03a0*/ 	.word	0x0500000f


	//   ....[82]....
        /*03a4*/ 	.word	0x0500000f


	//   ....[83]....
        /*03a8*/ 	.word	0x0500000f


	//   ....[84]....
        /*03ac*/ 	.word	0x0500000f


	//   ....[85]....
        /*03b0*/ 	.word	0x0500000f


	//   ....[86]....
        /*03b4*/ 	.word	0x0500000f


	//----- nvinfo : EIATTR_COOP_GROUP_INSTR_OFFSETS
	.align		4
.L_1007:
        /*03b8*/ 	.byte	0x04, 0x28
        /*03ba*/ 	.short	(.L_1009 - .L_1008)


	//   ....[0]....
.L_1008:
        /*03bc*/ 	.word	0x00000070


	//   ....[1]....
        /*03c0*/ 	.word	0x00000140


	//   ....[2]....
        /*03c4*/ 	.word	0x00000190


	//   ....[3]....
        /*03c8*/ 	.word	0x000003a0


	//   ....[4]....
        /*03cc*/ 	.word	0x00000500


	//   ....[5]....
        /*03d0*/ 	.word	0x00000620


	//   ....[6]....
        /*03d4*/ 	.word	0x00000780


	//   ....[7]....
        /*03d8*/ 	.word	0x00001940


	//   ....[8]....
        /*03dc*/ 	.word	0x00003640


	//   ....[9]....
        /*03e0*/ 	.word	0x00004680


	//   ....[10]....
        /*03e4*/ 	.word	0x00005280


	//   ....[11]....
        /*03e8*/ 	.word	0x000052a0


	//   ....[12]....
        /*03ec*/ 	.word	0x000059f0


	//   ....[13]....
        /*03f0*/ 	.word	0x00005ac0


	//   ....[14]....
        /*03f4*/ 	.word	0x00005ef0


	//   ....[15]....
        /*03f8*/ 	.word	0x00005f90


	//   ....[16]....
        /*03fc*/ 	.word	0x00006840


	//   ....[17]....
        /*0400*/ 	.word	0x00007500


	//   ....[18]....
        /*0404*/ 	.word	0x000081f0


	//   ....[19]....
        /*0408*/ 	.word	0x000085d0


	//   ....[20]....
        /*040c*/ 	.word	0x000087c0


	//   ....[21]....
        /*0410*/ 	.word	0x00008900


	//   ....[22]....
        /*0414*/ 	.word	0x00008cb0


	//   ....[23]....
        /*0418*/ 	.word	0x00008d40


	//   ....[24]....
        /*041c*/ 	.word	0x00009ec0


	//   ....[25]....
        /*0420*/ 	.word	0x0000ab20


	//   ....[26]....
        /*0424*/ 	.word	0x0000bab0


	//   ....[27]....
        /*0428*/ 	.word	0x0000bb30


	//   ....[28]....
        /*042c*/ 	.word	0x0000be40


	//   ....[29]....
        /*0430*/ 	.word	0x0000c000


	//   ....[30]....
        /*0434*/ 	.word	0x0000cff0


	//   ....[31]....
        /*0438*/ 	.word	0x0000d030


	//   ....[32]....
        /*043c*/ 	.word	0x0000d060


	//   ....[33]....
        /*0440*/ 	.word	0x0000d0c0


	//   ....[34]....
        /*0444*/ 	.word	0x0000d0e0


	//   ....[35]....
        /*0448*/ 	.word	0x0000dc00


	//   ....[36]....
        /*044c*/ 	.word	0x0000ee20


	//   ....[37]....
        /*0450*/ 	.word	0x0000ee50


	//   ....[38]....
        /*0454*/ 	.word	0x0000ee80


	//   ....[39]....
        /*0458*/ 	.word	0x0000eea0


	//   ....[40]....
        /*045c*/ 	.word	0x0000f4e0


	//   ....[41]....
        /*0460*/ 	.word	0x0000f500


	//   ....[42]....
        /*0464*/ 	.word	0x0000f730


	//   ....[43]....
        /*0468*/ 	.word	0x0000f750


	//   ....[44]....
        /*046c*/ 	.word	0x000100d0


	//   ....[45]....
        /*0470*/ 	.word	0x000100f0


	//   ....[46]....
        /*0474*/ 	.word	0x00010330


	//   ....[47]....
        /*0478*/ 	.word	0x00010350


	//   ....[48]....
        /*047c*/ 	.word	0x00010630


	//   ....[49]....
        /*0480*/ 	.word	0x000113c0


	//   ....[50]....
        /*0484*/ 	.word	0x00011d10


	//   ....[51]....
        /*0488*/ 	.word	0x00011d40


	//   ....[52]....
        /*048c*/ 	.word	0x00011e50


	//   ....[53]....
        /*0490*/ 	.word	0x00011e60


	//   ....[54]....
        /*0494*/ 	.word	0x00011ee0


	//   ....[55]....
        /*0498*/ 	.word	0x00011ef0


	//   ....[56]....
        /*049c*/ 	.word	0x00011f00


	//   ....[57]....
        /*04a0*/ 	.word	0x00011f10


	//   ....[58]....
        /*04a4*/ 	.word	0x00012900


	//   ....[59]....
        /*04a8*/ 	.word	0x00012940


	//   ....[60]....
        /*04ac*/ 	.word	0x000129c0


	//   ....[61]....
        /*04b0*/ 	.word	0x00012a90


	//   ....[62]....
        /*04b4*/ 	.word	0x00012c60


	//   ....[63]....
        /*04b8*/ 	.word	0x00012c70


	//   ....[64]....
        /*04bc*/ 	.word	0x00012dc0


	//   ....[65]....
        /*04c0*/ 	.word	0x00012dd0


	//   ....[66]....
        /*04c4*/ 	.word	0x00016680


	//   ....[67]....
        /*04c8*/ 	.word	0x00016870


	//   ....[68]....
        /*04cc*/ 	.word	0x00016dd0


	//   ....[69]....
        /*04d0*/ 	.word	0x00016f30


	//   ....[70]....
        /*04d4*/ 	.word	0x00016fb0


	//   ....[71]....
        /*04d8*/ 	.word	0x00017070


	//   ....[72]....
        /*04dc*/ 	.word	0x00017160


	//   ....[73]....
        /*04e0*/ 	.word	0x000171c0


	//   ....[74]....
        /*04e4*/ 	.word	0x000172b0


	//   ....[75]....
        /*04e8*/ 	.word	0x00017310


	//   ....[76]....
        /*04ec*/ 	.word	0x000173b0


	//   ....[77]....
        /*04f0*/ 	.word	0x00017490


	//   ....[78]....
        /*04f4*/ 	.word	0x00017540


	//   ....[79]....
        /*04f8*/ 	.word	0x00017820


	//   ....[80]....
        /*04fc*/ 	.word	0x00017870


	//   ....[81]....
        /*0500*/ 	.word	0x000179d0


	//   ....[82]....
        /*0504*/ 	.word	0x00017b20


	//   ....[83]....
        /*0508*/ 	.word	0x00017cf0


	//   ....[84]....
        /*050c*/ 	.word	0x00017d40


	//   ....[85]....
        /*0510*/ 	.word	0x00018060


	//   ....[86]....
        /*0514*/ 	.word	0x00018180


	//----- nvinfo : EIATTR_REG_RECONFIG
	.align		4
.L_1009:
        /*0518*/ 	.byte	0x01, 0x54
	.zero		2


	//----- nvinfo : EIATTR_SYSCALL_OFFSETS
	.align		4
        /*051c*/ 	.byte	0x04, 0x46
        /*051e*/ 	.short	(.L_1011 - .L_1010)


	//   ....[0]....
.L_1010:
        /*0520*/ 	.word	0x000037f0


	//   ....[1]....
        /*0524*/ 	.word	0x00010fc0


	//   ....[2]....
        /*0528*/ 	.word	0x00011110


	//   ....[3]....
        /*052c*/ 	.word	0x00011200


	//   ....[4]....
        /*0530*/ 	.word	0x00011960


	//   ....[5]....
        /*0534*/ 	.word	0x00012260


	//----- nvinfo : EIATTR_MBARRIER_INSTR_OFFSETS
	.align		4
.L_1011:
        /*0538*/ 	.byte	0x04, 0x39
        /*053a*/ 	.short	(.L_1013 - .L_1012)


	//   ....[0]....
.L_1012:
        /*053c*/ 	.word	0x00000280
        /*0540*/ 	.word	0x000000ff
        /*0544*/ 	.word	0x00038800
        /*0548*/ 	.short	0x0100
        /*054a*/ 	.byte	0x08
	.zero		1


	//   ....[1]....
        /*054c*/ 	.word	0x00000290
        /*0550*/ 	.word	0x000000ff
        /*0554*/ 	.word	0x00038810
        /*0558*/ 	.short	0x0100
        /*055a*/ 	.byte	0x08
	.zero		1


	//   ....[2]....
        /*055c*/ 	.word	0x000002a0
        /*0560*/ 	.word	0x000000ff
        /*0564*/ 	.word	0x00038820
        /*0568*/ 	.short	0x0100
        /*056a*/ 	.byte	0x08
	.zero		1


	//   ....[3]....
        /*056c*/ 	.word	0x00000350
        /*0570*/ 	.word	0x000000ff
        /*0574*/ 	.word	0x00038830
        /*0578*/ 	.short	0x0100
        /*057a*/ 	.byte	0x06
	.zero		1


	//   ....[4]....
        /*057c*/ 	.word	0x00000360
        /*0580*/ 	.word	0x000000ff
        /*0584*/ 	.word	0x00038840
        /*0588*/ 	.short	0x0100
        /*058a*/ 	.byte	0x06
	.zero		1


	//   ....[5]....
        /*058c*/ 	.word	0x00000370
        /*0590*/ 	.word	0x000000ff
        /*0594*/ 	.word	0x00038838
        /*0598*/ 	.short	0x0100
        /*059a*/ 	.byte	0x06
	.zero		1


	//   ....[6]....
        /*059c*/ 	.word	0x00000380
        /*05a0*/ 	.word	0x000000ff
        /*05a4*/ 	.word	0x00038848
        /*05a8*/ 	.short	0x0100
        /*05aa*/ 	.byte	0x06
	.zero		1


	//   ....[7]....
        /*05ac*/ 	.word	0x000004b0
        /*05b0*/ 	.word	0x000000ff
        /*05b4*/ 	.word	0x00038850
        /*05b8*/ 	.short	0x0100
        /*05ba*/ 	.byte	0x08
	.zero		1


	//   ....[8]....
        /*05bc*/ 	.word	0x000004c0
        /*05c0*/ 	.word	0x000000ff
        /*05c4*/ 	.word	0x00038860
        /*05c8*/ 	.short	0x0100
        /*05ca*/ 	.byte	0x08
	.zero		1


	//   ....[9]....
        /*05cc*/ 	.word	0x000004d0
        /*05d0*/ 	.word	0x000000ff
        /*05d4*/ 	.word	0x00038858
        /*05d8*/ 	.short	0x0100
        /*05da*/ 	.byte	0x08
	.zero		1


	//   ....[10]....
        /*05dc*/ 	.word	0x000004e0
        /*05e0*/ 	.word	0x000000ff
        /*05e4*/ 	.word	0x00038868
        /*05e8*/ 	.short	0x0100
        /*05ea*/ 	.byte	0x08
	.zero		1


	//   ....[11]....
        /*05ec*/ 	.word	0x000005d0
        /*05f0*/ 	.word	0x000000ff
        /*05f4*/ 	.word	0x00038870
        /*05f8*/ 	.short	0x0100
        /*05fa*/ 	.byte	0x06
	.zero		1


	//   ....[12]....
        /*05fc*/ 	.word	0x000005e0
        /*0600*/ 	.word	0x000000ff
        /*0604*/ 	.word	0x00038880
        /*0608*/ 	.short	0x0100
        /*060a*/ 	.byte	0x06
	.zero		1


	//   ....[13]....
        /*060c*/ 	.word	0x000005f0
        /*0610*/ 	.word	0x000000ff
        /*0614*/ 	.word	0x00038878
        /*0618*/ 	.short	0x0100
        /*061a*/ 	.byte	0x06
	.zero		1


	//   ....[14]....
        /*061c*/ 	.word	0x00000600
        /*0620*/ 	.word	0x000000ff
        /*0624*/ 	.word	0x00038888
        /*0628*/ 	.short	0x0100
        /*062a*/ 	.byte	0x06
	.zero		1


	//   ....[15]....
        /*062c*/ 	.word	0x00000730
        /*0630*/ 	.word	0x000000ff
        /*0634*/ 	.word	0x00038890
        /*0638*/ 	.short	0x0100
        /*063a*/ 	.byte	0x08
	.zero		1


	//   ....[16]....
        /*063c*/ 	.word	0x00000740
        /*0640*/ 	.word	0x000000ff
        /*0644*/ 	.word	0x000388a0
        /*0648*/ 	.short	0x0100
        /*064a*/ 	.byte	0x08
	.zero		1


	//   ....[17]....
        /*064c*/ 	.word	0x00000750
        /*0650*/ 	.word	0x000000ff
        /*0654*/ 	.word	0x00038898
        /*0658*/ 	.short	0x0100
        /*065a*/ 	.byte	0x08
	.zero		1


	//   ....[18]....
        /*065c*/ 	.word	0x00000760
        /*0660*/ 	.word	0x000000ff
        /*0664*/ 	.word	0x000388a8
        /*0668*/ 	.short	0x0100
        /*066a*/ 	.byte	0x08
	.zero		1


	//   ....[19]....
        /*066c*/ 	.word	0x00000890
        /*0670*/ 	.word	0x000000ff
        /*0674*/ 	.word	0x000388b0
        /*0678*/ 	.short	0x0100
        /*067a*/ 	.byte	0x08
	.zero		1


	//   ....[20]....
        /*067c*/ 	.word	0x000008a0
        /*0680*/ 	.word	0x000000ff
        /*0684*/ 	.word	0x000388c0
        /*0688*/ 	.short	0x0100
        /*068a*/ 	.byte	0x08
	.zero		1


	//   ....[21]....
        /*068c*/ 	.word	0x000008b0
        /*0690*/ 	.word	0x000000ff
        /*0694*/ 	.word	0x000388b8
        /*0698*/ 	.short	0x0100
        /*069a*/ 	.byte	0x08
	.zero		1


	//   ....[22]....
        /*069c*/ 	.word	0x000008c0
        /*06a0*/ 	.word	0x000000ff
        /*06a4*/ 	.word	0x000388c8
        /*06a8*/ 	.short	0x0100
        /*06aa*/ 	.byte	0x08
	.zero		1


	//   ....[23]....
        /*06ac*/ 	.word	0x00001cf0
        /*06b0*/ 	.word	0x00000000
        /*06b4*/ 	.word	0x00000000
        /*06b8*/ 	.short	0x0101
        /*06ba*/ 	.byte	0x3f
	.zero		1


	//   ....[24]....
        /*06bc*/ 	.word	0x000027c0
        /*06c0*/ 	.word	0x00000000
        /*06c4*/ 	.word	0x00000000
        /*06c8*/ 	.short	0x0101
        /*06ca*/ 	.byte	0x3f
	.zero		1


	//   ....[25]....
        /*06cc*/ 	.word	0x00003870
        /*06d0*/ 	.word	0x00000011
        /*06d4*/ 	.word	0x00038800
        /*06d8*/ 	.short	0x010a
        /*06da*/ 	.byte	0x3f
	.zero		1


	//   ....[26]....
        /*06dc*/ 	.word	0x000038d0
        /*06e0*/ 	.word	0x00000005
        /*06e4*/ 	.word	0x00038830
        /*06e8*/ 	.short	0x010a
        /*06ea*/ 	.byte	0x3f
	.zero		1


	//   ....[27]....
        /*06ec*/ 	.word	0x00003940
        /*06f0*/ 	.word	0x00000005
        /*06f4*/ 	.word	0x00038830
        /*06f8*/ 	.short	0x010a
        /*06fa*/ 	.byte	0x3f
	.zero		1


	//   ....[28]....
        /*06fc*/ 	.word	0x00003bc0
        /*0700*/ 	.word	0x00000011
        /*0704*/ 	.word	0x00038810
        /*0708*/ 	.short	0x010a
        /*070a*/ 	.byte	0x3f
	.zero		1


	//   ....[29]....
        /*070c*/ 	.word	0x00003c00
        /*0710*/ 	.word	0x00000005
        /*0714*/ 	.word	0x00038850
        /*0718*/ 	.short	0x010a
        /*071a*/ 	.byte	0x3f
	.zero		1


	//   ....[30]....
        /*071c*/ 	.word	0x00003cd0
        /*0720*/ 	.word	0x00000005
        /*0724*/ 	.word	0x00038850
        /*0728*/ 	.short	0x010a
        /*072a*/ 	.byte	0x3f
	.zero		1


	//   ....[31]....
        /*072c*/ 	.word	0x000061e0
        /*0730*/ 	.word	0x00000018
        /*0734*/ 	.word	0x00000000
        /*0738*/ 	.short	0x0101
        /*073a*/ 	.byte	0x3f
	.zero		1


	//   ....[32]....
        /*073c*/ 	.word	0x00006860
        /*0740*/ 	.word	0x00000005
        /*0744*/ 	.word	0x00000000
        /*0748*/ 	.short	0x0101
        /*074a*/ 	.byte	0x3f
	.zero		1


	//   ....[33]....
        /*074c*/ 	.word	0x00006990
        /*0750*/ 	.word	0x00000009
        /*0754*/ 	.word	0x00038830
        /*0758*/ 	.short	0x010a
        /*075a*/ 	.byte	0x3f
	.zero		1


	//   ....[34]....
        /*075c*/ 	.word	0x000069e0
        /*0760*/ 	.word	0x00000009
        /*0764*/ 	.word	0x00038830
        /*0768*/ 	.short	0x010a
        /*076a*/ 	.byte	0x3f
	.zero		1


	//   ....[35]....
        /*076c*/ 	.word	0x00006b80
        /*0770*/ 	.word	0x00000009
        /*0774*/ 	.word	0x00038850
        /*0778*/ 	.short	0x010a
        /*077a*/ 	.byte	0x3f
	.zero		1


	//   ....[36]....
        /*077c*/ 	.word	0x00006bc0
        /*0780*/ 	.word	0x00000009
        /*0784*/ 	.word	0x00038850
        /*0788*/ 	.short	0x010a
        /*078a*/ 	.byte	0x3f
	.zero		1


	//   ....[37]....
        /*078c*/ 	.word	0x00008e00
        /*0790*/ 	.word	0x00000098
        /*0794*/ 	.word	0x00000000
        /*0798*/ 	.short	0x0101
        /*079a*/ 	.byte	0x3f
	.zero		1


	//   ....[38]....
        /*079c*/ 	.word	0x00009ee0
        /*07a0*/ 	.word	0x00000009
        /*07a4*/ 	.word	0x00000000
        /*07a8*/ 	.short	0x0101
        /*07aa*/ 	.byte	0x3f
	.zero		1


	//   ....[39]....
        /*07ac*/ 	.word	0x0000a000
        /*07b0*/ 	.word	0x00000009
        /*07b4*/ 	.word	0x00038830
        /*07b8*/ 	.short	0x010a
        /*07ba*/ 	.byte	0x3f
	.zero		1


	//   ....[40]....
        /*07bc*/ 	.word	0x0000a050
        /*07c0*/ 	.word	0x00000009
        /*07c4*/ 	.word	0x00038830
        /*07c8*/ 	.short	0x010a
        /*07ca*/ 	.byte	0x3f
	.zero		1


	//   ....[41]....
        /*07cc*/ 	.word	0x0000a1d0
        /*07d0*/ 	.word	0x00000009
        /*07d4*/ 	.word	0x00038850
        /*07d8*/ 	.short	0x010a
        /*07da*/ 	.byte	0x3f
	.zero		1


	//   ....[42]....
        /*07dc*/ 	.word	0x0000a210
        /*07e0*/ 	.word	0x00000009
        /*07e4*/ 	.word	0x00038850
        /*07e8*/ 	.short	0x010a
        /*07ea*/ 	.byte	0x3f
	.zero		1


	//   ....[43]....
        /*07ec*/ 	.word	0x0000c330
        /*07f0*/ 	.word	0x00000098
        /*07f4*/ 	.word	0x00000000
        /*07f8*/ 	.short	0x0101
        /*07fa*/ 	.byte	0x3f
	.zero		1


	//   ....[44]....
        /*07fc*/ 	.word	0x0000d010
        /*0800*/ 	.word	0x00000009
        /*0804*/ 	.word	0x00000000
        /*0808*/ 	.short	0x0101
        /*080a*/ 	.byte	0x3f
	.zero		1


	//   ....[45]....
        /*080c*/ 	.word	0x0000f4d0
        /*0810*/ 	.word	0x00000000
        /*0814*/ 	.word	0x00000000
        /*0818*/ 	.short	0x0101
        /*081a*/ 	.byte	0x3f
	.zero		1


	//   ....[46]....
        /*081c*/ 	.word	0x000115f0
        /*0820*/ 	.word	0x00000000
        /*0824*/ 	.word	0x00038840
        /*0828*/ 	.short	0x010a
        /*082a*/ 	.byte	0x3f
	.zero		1


	//   ....[47]....
        /*082c*/ 	.word	0x00012030
        /*0830*/ 	.word	0x00000011
        /*0834*/ 	.word	0x00038800
        /*0838*/ 	.short	0x0107
        /*083a*/ 	.byte	0x3f
	.zero		1


	//   ....[48]....
        /*083c*/ 	.word	0x000120d0
        /*0840*/ 	.word	0x00000011
        /*0844*/ 	.word	0x00038800
        /*0848*/ 	.short	0x0101
        /*084a*/ 	.byte	0x3f
	.zero		1


	//   ....[49]....
        /*084c*/ 	.word	0x00012ff0
        /*0850*/ 	.word	0x00000011
        /*0854*/ 	.word	0x00038810
        /*0858*/ 	.short	0x0107
        /*085a*/ 	.byte	0x3f
	.zero		1


	//   ....[50]....
        /*085c*/ 	.word	0x000130f0
        /*0860*/ 	.word	0x00000011
        /*0864*/ 	.word	0x00038810
        /*0868*/ 	.short	0x0101
        /*086a*/ 	.byte	0x3f
	.zero		1


	//   ....[51]....
        /*086c*/ 	.word	0x00013110
        /*0870*/ 	.word	0x00000011
        /*0874*/ 	.word	0x00038820
        /*0878*/ 	.short	0x010a
        /*087a*/ 	.byte	0x3f
	.zero		1


	//   ....[52]....
        /*087c*/ 	.word	0x000131e0
        /*0880*/ 	.word	0x00000000
        /*0884*/ 	.word	0x00038860
        /*0888*/ 	.short	0x010a
        /*088a*/ 	.byte	0x3f
	.zero		1


	//   ....[53]....
        /*088c*/ 	.word	0x00013db0
        /*0890*/ 	.word	0x00000003
        /*0894*/ 	.word	0x00038840
        /*0898*/ 	.short	0x010a
        /*089a*/ 	.byte	0x3f
	.zero		1


	//   ....[54]....
        /*089c*/ 	.word	0x00013fd0
        /*08a0*/ 	.word	0x00000003
        /*08a4*/ 	.word	0x00038860
        /*08a8*/ 	.short	0x010a
        /*08aa*/ 	.byte	0x3f
	.zero		1


	//   ....[55]....
        /*08ac*/ 	.word	0x00014b60
        /*08b0*/ 	.word	0x00000004
        /*08b4*/ 	.word	0x00038840
        /*08b8*/ 	.short	0x010a
        /*08ba*/ 	.byte	0x3f
	.zero		1


	//   ....[56]....
        /*08bc*/ 	.word	0x00014d80
        /*08c0*/ 	.word	0x00000004
        /*08c4*/ 	.word	0x00038860
        /*08c8*/ 	.short	0x010a
        /*08ca*/ 	.byte	0x3f
	.zero		1


	//   ....[57]....
        /*08cc*/ 	.word	0x000158b0
        /*08d0*/ 	.word	0x00000004
        /*08d4*/ 	.word	0x00038840
        /*08d8*/ 	.short	0x010a
        /*08da*/ 	.byte	0x3f
	.zero		1


	//   ....[58]....
        /*08dc*/ 	.word	0x00015ad0
        /*08e0*/ 	.word	0x00000004
        /*08e4*/ 	.word	0x00038860
        /*08e8*/ 	.short	0x010a
        /*08ea*/ 	.byte	0x3f
	.zero		1


	//   ....[59]....
        /*08ec*/ 	.word	0x000167f0
        /*08f0*/ 	.word	0x00000000
        /*08f4*/ 	.word	0x00038820
        /*08f8*/ 	.short	0x010a
        /*08fa*/ 	.byte	0x3f
	.zero		1


	//   ....[60]....
        /*08fc*/ 	.word	0x000169e0
        /*0900*/ 	.word	0x00000006
        /*0904*/ 	.word	0x00000000
        /*0908*/ 	.short	0x010a
        /*090a*/ 	.byte	0x3f
	.zero		1


	//   ....[61]....
        /*090c*/ 	.word	0x00016a10
        /*0910*/ 	.word	0x00000007
        /*0914*/ 	.word	0x00000000
        /*0918*/ 	.short	0x010a
        /*091a*/ 	.byte	0x3f
	.zero		1


	//   ....[62]....
        /*091c*/ 	.word	0x00016a70
        /*0920*/ 	.word	0x00000004
        /*0924*/ 	.word	0x00000000
        /*0928*/ 	.short	0x010a
        /*092a*/ 	.byte	0x3f
	.zero		1


	//   ....[63]....
        /*092c*/ 	.word	0x00016aa0
        /*0930*/ 	.word	0x00000003
        /*0934*/ 	.word	0x00000000
        /*0938*/ 	.short	0x010a
        /*093a*/ 	.byte	0x3f
	.zero		1


	//   ....[64]....
        /*093c*/ 	.word	0x00016b00
        /*0940*/ 	.word	0x00000011
        /*0944*/ 	.word	0x00038800
        /*0948*/ 	.short	0x010a
        /*094a*/ 	.byte	0x3f
	.zero		1


	//   ....[65]....
        /*094c*/ 	.word	0x00016b50
        /*0950*/ 	.word	0x00000005
        /*0954*/ 	.word	0x00038830
        /*0958*/ 	.short	0x010a
        /*095a*/ 	.byte	0x3f
	.zero		1


	//   ....[66]....
        /*095c*/ 	.word	0x00016ba0
        /*0960*/ 	.word	0x00000011
        /*0964*/ 	.word	0x00038810
        /*0968*/ 	.short	0x010a
        /*096a*/ 	.byte	0x3f
	.zero		1


	//   ....[67]....
        /*096c*/ 	.word	0x00016bf0
        /*0970*/ 	.word	0x00000005
        /*0974*/ 	.word	0x00038850
        /*0978*/ 	.short	0x010a
        /*097a*/ 	.byte	0x3f
	.zero		1


	//   ....[68]....
        /*097c*/ 	.word	0x00016c40
        /*0980*/ 	.word	0x00000009
        /*0984*/ 	.word	0x00038830
        /*0988*/ 	.short	0x010a
        /*098a*/ 	.byte	0x3f
	.zero		1


	//   ....[69]....
        /*098c*/ 	.word	0x00016c90
        /*0990*/ 	.word	0x00000009
        /*0994*/ 	.word	0x00038850
        /*0998*/ 	.short	0x010a
        /*099a*/ 	.byte	0x3f
	.zero		1


	//   ....[70]....
        /*099c*/ 	.word	0x00016ce0
        /*09a0*/ 	.word	0x00000009
        /*09a4*/ 	.word	0x00038830
        /*09a8*/ 	.short	0x010a
        /*09aa*/ 	.byte	0x3f
	.zero		1


	//   ....[71]....
        /*09ac*/ 	.word	0x00016d30
        /*09b0*/ 	.word	0x00000009
        /*09b4*/ 	.word	0x00038850
        /*09b8*/ 	.short	0x010a
        /*09ba*/ 	.byte	0x3f
	.zero		1


	//   ....[72]....
        /*09bc*/ 	.word	0x00016e80
        /*09c0*/ 	.word	0x00000000
        /*09c4*/ 	.word	0x00038840
        /*09c8*/ 	.short	0x010a
        /*09ca*/ 	.byte	0x3f
	.zero		1


	//   ....[73]....
        /*09cc*/ 	.word	0x00017d80
        /*09d0*/ 	.word	0x00000011
        /*09d4*/ 	.word	0x00038820
        /*09d8*/ 	.short	0x010a
        /*09da*/ 	.byte	0x3f
	.zero		1


	//   ....[74]....
        /*09dc*/ 	.word	0x00017dd0
        /*09e0*/ 	.word	0x00000000
        /*09e4*/ 	.word	0x00038860
        /*09e8*/ 	.short	0x010a
        /*09ea*/ 	.byte	0x3f
	.zero		1


	//   ....[75]....
        /*09ec*/ 	.word	0x00017e20
        /*09f0*/ 	.word	0x00000003
        /*09f4*/ 	.word	0x00038840
        /*09f8*/ 	.short	0x010a
        /*09fa*/ 	.byte	0x3f
	.zero		1


	//   ....[76]....
        /*09fc*/ 	.word	0x00017e70
        /*0a00*/ 	.word	0x00000003
        /*0a04*/ 	.word	0x00038860
        /*0a08*/ 	.short	0x010a
        /*0a0a*/ 	.byte	0x3f
	.zero		1


	//   ....[77]....
        /*0a0c*/ 	.word	0x00017ec0
        /*0a10*/ 	.word	0x00000004
        /*0a14*/ 	.word	0x00038840
        /*0a18*/ 	.short	0x010a
        /*0a1a*/ 	.byte	0x3f
	.zero		1


	//   ....[78]....
        /*0a1c*/ 	.word	0x00017f10
        /*0a20*/ 	.word	0x00000004
        /*0a24*/ 	.word	0x00038860
        /*0a28*/ 	.short	0x010a
        /*0a2a*/ 	.byte	0x3f
	.zero		1


	//   ....[79]....
        /*0a2c*/ 	.word	0x00017f60
        /*0a30*/ 	.word	0x00000004
        /*0a34*/ 	.word	0x00038840
        /*0a38*/ 	.short	0x010a
        /*0a3a*/ 	.byte	0x3f
	.zero		1


	//   ....[80]....
        /*0a3c*/ 	.word	0x00017fb0
        /*0a40*/ 	.word	0x00000004
        /*0a44*/ 	.word	0x00038860
        /*0a48*/ 	.short	0x010a
        /*0a4a*/ 	.byte	0x3f
	.zero		1


	//   ....[81]....
        /*0a4c*/ 	.word	0x000180a0
        /*0a50*/ 	.word	0x00000000
        /*0a54*/ 	.word	0x00038820
        /*0a58*/ 	.short	0x010a
        /*0a5a*/ 	.byte	0x3f
	.zero		1


	//   ....[82]....
        /*0a5c*/ 	.word	0x00018240
        /*0a60*/ 	.word	0x00000006
        /*0a64*/ 	.word	0x00000000
        /*0a68*/ 	.short	0x010a
        /*0a6a*/ 	.byte	0x3f
	.zero		1


	//   ....[83]....
        /*0a6c*/ 	.word	0x00018290
        /*0a70*/ 	.word	0x00000007
        /*0a74*/ 	.word	0x00000000
        /*0a78*/ 	.short	0x010a
        /*0a7a*/ 	.byte	0x3f
	.zero		1


	//   ....[84]....
        /*0a7c*/ 	.word	0x000182e0
        /*0a80*/ 	.word	0x00000004
        /*0a84*/ 	.word	0x00000000
        /*0a88*/ 	.short	0x010a
        /*0a8a*/ 	.byte	0x3f
	.zero		1


	//----- nvinfo : EIATTR_NUM_MBARRIERS
	.align		4
.L_1013:
        /*0a8c*/ 	.byte	0x03, 0x38
        /*0a8e*/ 	.short	0x0017


	//----- nvinfo : EIATTR_EXIT_INSTR_OFFSETS
	.align		4
        /*0a90*/ 	.byte	0x04, 0x1c
        /*0a92*/ 	.short	(.L_1015 - .L_1014)


	//   ....[0]....
.L_1014:
        /*0a94*/ 	.word	0x00000a30


	//   ....[1]....
        /*0a98*/ 	.word	0x000105b0


	//   ....[2]....
        /*0a9c*/ 	.word	0x00016af0


	//----- nvinfo : EIATTR_MAX_THREADS
	.align		4
.L_1015:
        /*0aa0*/ 	.byte	0x04, 0x05
        /*0aa2*/ 	.short	(.L_1017 - .L_1016)
.L_1016:
        /*0aa4*/ 	.word	0x00000180
        /*0aa8*/ 	.word	0x00000001
        /*0aac*/ 	.word	0x00000001


	//----- nvinfo : EIATTR_CRS_STACK_SIZE
	.align		4
.L_1017:
        /*0ab0*/ 	.byte	0x04, 0x1e
        /*0ab2*/ 	.short	(.L_1019 - .L_1018)
.L_1018:
        /*0ab4*/ 	.word	0x00000000


	//----- nvinfo : EIATTR_CBANK_PARAM_SIZE
	.align		4
.L_1019:
        /*0ab8*/ 	.byte	0x03, 0x19
        /*0aba*/ 	.short	0x0bf0


	//----- nvinfo : EIATTR_PARAM_CBANK
	.align		4
        /*0abc*/ 	.byte	0x04, 0x0a
        /*0abe*/ 	.short	(.L_1021 - .L_1020)
	.align		4
.L_1020:
        /*0ac0*/ 	.word	index@(.nv.constant0._ZN7cutlass13device_kernelIN5flash11enable_sm90INS1_16FlashAttnFwdSm90INS1_25CollectiveMainloopFwdSm90ILi2EN4cute5tupleIJNS5_1CILi1EEES8_S8_EEENS6_IJNS7_ILi64EEESA_SA_EEELi512ENS_10bfloat16_tEfNS_4arch4Sm90ELb1ELb0ELb1ELb0ELb0ELb0ELb1ELb0ELb0ELb1ELb0ELb0EEENS1_21CollectiveEpilogueFwdINS6_IJSA_NS7_ILi512EEESA_EEES9_SC_SE_Li256ELb0ELb1ELb0ELb0EEENS1_30DynamicPersistentTileSchedulerILi256ELi128ELb0ELb1ELb1EEEEEEEEEvNT_6ParamsE)
        /*0ac4*/ 	.short	0x0210
        /*0ac6*/ 	.short	0x0bf0


	//----- nvinfo : EIATTR_SW_WAR
	.align		4
.L_1021:
        /*0ac8*/ 	.byte	0x04, 0x36
        /*0aca*/ 	.short	(.L_1023 - .L_1022)
.L_1022:
        /*0acc*/ 	.word	0x00000008
.L_1023:


//--------------------- .nv.info._ZN7cutlass13device_kernelIN5flash11enable_sm90INS1_16FlashAttnFwdSm90INS1_25CollectiveMainloopFwdSm90ILi2EN4cute5tupleIJNS5_1CILi1EEES8_S8_EEENS6_IJNS7_ILi64EEESA_SA_EEELi512ENS_10bfloat16_tEfNS_4arch4Sm90ELb1ELb0ELb1ELb1ELb0ELb0ELb0ELb0ELb0ELb1ELb0ELb0EEENS1_21CollectiveEpilogueFwdINS6_IJSA_NS7_ILi512EEESA_EEES9_SC_SE_Li256ELb1ELb1ELb0ELb0EEENS1_36VarlenDynamicPersistentTileSchedulerILi64ELi64ELi256ELi128ELb0ELb1ELb1ELb1ELb1ELb1EEEEEEEEEvNT_6ParamsE --------------------------
	.section	.nv.info._ZN7cutlass13device_kernelIN5flash11enable_sm90INS1_16FlashAttnFwdSm90INS1_25CollectiveMainloopFwdSm90ILi2EN4cute5tupleIJNS5_1CILi1EEES8_S8_EEENS6_IJNS7_ILi64EEESA_SA_EEELi512ENS_10bfloat16_tEfNS_4arch4Sm90ELb1ELb0ELb1ELb1ELb0ELb0ELb0ELb0ELb0ELb1ELb0ELb0EEENS1_21CollectiveEpilogueFwdINS6_IJSA_NS7_ILi512EEESA_EEES9_SC_SE_Li256ELb1ELb1ELb0ELb0EEENS1_36VarlenDynamicPersistentTileSchedulerILi64ELi64ELi256ELi128ELb0ELb1ELb1ELb1ELb1ELb1EEEEEEEEEvNT_6ParamsE,"",@"SHT_CUDA_INFO"
	.sectionflags	@""
	.align	4


	//----- nvinfo : EIATTR_CUDA_API_VERSION
	.align		4
        /*0000*/ 	.byte	0x04, 0x37
        /*0002*/ 	.short	(.L_1025 - .L_1024)
.L_1024:
        /*0004*/ 	.word	0x00000082


	//----- nvinfo : EIATTR_KPARAM_INFO
	.align		4
.L_1025:
        /*0008*/ 	.byte	0x04, 0x17
        /*000a*/ 	.short	(.L_1027 - .L_1026)
.L_1026:
        /*000c*/ 	.word	0x00000000
        /*0010*/ 	.short	0x0000
        /*0012*/ 	.short	0x0070
        /*0014*/ 	.byte	0x00, 0xf0, 0x01, 0x2a


	//----- nvinfo : EIATTR_SPARSE_MMA_MASK
	.align		4
.L_1027:
        /*0018*/ 	.byte	0x03, 0x50
        /*001a*/ 	.short	0x0000


	//----- nvinfo : EIATTR_MAXREG_COUNT
	.align		4
        /*001c*/ 	.byte	0x03, 0x1b
        /*001e*/ 	.short	0x00a8


	//----- nvinfo : EIATTR_NUM_BARRIERS
	.align		4
        /*0020*/ 	.byte	0x02, 0x4c
        /*0022*/ 	.byte	0x10
	.zero		1


	//----- nvinfo : EIATTR_EXTERNS
	.align		4
        /*0024*/ 	.byte	0x04, 0x0f
        /*0026*/ 	.short	(.L_1029 - .L_1028)


	//   ....[0]....
	.align		4
.L_1028:
        /*0028*/ 	.word	index@(__assertfail)


	//----- nvinfo : EIATTR_ANNOTATIONS
	.align		4
.L_1029:
        /*002c*/ 	.byte	0x04, 0x55
        /*002e*/ 	.short	(.L_1031 - .L_1030)


	//   ....[0]....
.L_1030:
        /* <DEDUP_REMOVED lines=79> */


	//----- nvinfo : EIATTR_MERCURY_ISA_VERSION
	.align		4
.L_1031:
        /*0508*/ 	.byte	0x03, 0x5f
        /*050a*/ 	.short	0x0101


	//----- nvinfo : EIATTR_UNUSED_LOAD_BYTE_OFFSET
	.align		4
        /*050c*/ 	.byte	0x04, 0x44
        /*050e*/ 	.short	(.L_1033 - .L_1032)


	//   ....[0]....
.L_1032:
        /*0510*/ 	.word	0x00000a20
        /*0514*/ 	.word	0x0000fff0


	//   ....[1]....
        /*0518*/ 	.word	0x00009f30
        /*051c*/ 	.word	0x0000fff0


	//----- nvinfo : EIATTR_INT_WARP_WIDE_INSTR_OFFSETS
	.align		4
.L_1033:
        /*0520*/ 	.byte	0x04, 0x31
        /*0522*/ 	.short	(.L_1035 - .L_1034)


	//   ....[0]....
.L_1034:
        /*0524*/ 	.word	0x00000130


	//   ....[1]....
        /*0528*/ 	.word	0x00000170


	//   ....[2]....
        /*052c*/ 	.word	0x000001e0


	//   ....[3]....
        /*0530*/ 	.word	0x0000e1d0


	//   ....[4]....
        /*0534*/ 	.word	0x0000e260


	//   ....[5]....
        /*0538*/ 	.word	0x00012f10


	//   ....[6]....
        /*053c*/ 	.word	0x00012fa0


	//----- nvinfo : EIATTR_COOP_GROUP_MASK_REGIDS
	.align		4
.L_1035:
        /*0540*/ 	.byte	0x04, 0x29
        /*0542*/ 	.short	(.L_1037 - .L_1036)


	//   ....[0]....
.L_1036:
        /*0544*/ 	.word	0xffffffff


	//   ....[1]....
        /*0548*/ 	.word	0xffffffff


	//   ....[2]....
        /*054c*/ 	.word	0xffffffff


	//   ....[3]....
        /*0550*/ 	.word	0xffffffff


	//   ....[4]....
        /*0554*/ 	.word	0xffffffff


	//   ....[5]....
        /*0558*/ 	.word	0xffffffff


	//   ....[6]....
        /*055c*/ 	.word	0xffffffff


	//   ....[7]....
        /*0560*/ 	.word	0xffffffff


	//   ....[8]....
        /*0564*/ 	.word	0xffffffff


	//   ....[9]....
        /*0568*/ 	.word	0xffffffff


	//   ....[10]....
        /*056c*/ 	.word	0xffffffff


	//   ....[11]....
        /*0570*/ 	.word	0xffffffff


	//   ....[12]....
        /*0574*/ 	.word	0xffffffff


	//   ....[13]....
        /*0578*/ 	.word	0xffffffff


	//   ....[14]....
        /*057c*/ 	.word	0xffffffff


	//   ....[15]....
        /*0580*/ 	.word	0xffffffff


	//   ....[16]....
        /*0584*/ 	.word	0xffffffff


	//   ....[17]....
        /*0588*/ 	.word	0xffffffff


	//   ....[18]....
        /*058c*/ 	.word	0xffffffff


	//   ....[19]....
        /*0590*/ 	.word	0xffffffff


	//   ....[20]....
        /*0594*/ 	.word	0xffffffff


	//   ....[21]....
        /*0598*/ 	.word	0xffffffff


	//   ....[22]....
        /*059c*/ 	.word	0xffffffff


	//   ....[23]....
        /*05a0*/ 	.word	0xffffffff


	//   ....[24]....
        /*05a4*/ 	.word	0xffffffff


	//   ....[25]....
        /*05a8*/ 	.word	0xffffffff


	//   ....[26]....
        /*05ac*/ 	.word	0xffffffff


	//   ....[27]....
        /*05b0*/ 	.word	0xffffffff


	//   ....[28]....
        /*05b4*/ 	.word	0xffffffff


	//   ....[29]....
        /*05b8*/ 	.word	0xffffffff


	//   ....[30]....
        /*05bc*/ 	.word	0xffffffff


	//   ....[31]....
        /*05c0*/ 	.word	0xffffffff


	//   ....[32]....
        /*05c4*/ 	.word	0xffffffff


	//   ....[33]....
        /*05c8*/ 	.word	0xffffffff


	//   ....[34]....
        /*05cc*/ 	.word	0xffffffff


	//   ....[35]....
        /*05d0*/ 	.word	0xffffffff


	//   ....[36]....
        /*05d4*/ 	.word	0xffffffff


	//   ....[37]....
        /*05d8*/ 	.word	0xffffffff


	//   ....[38]....
        /*05dc*/ 	.word	0xffffffff


	//   ....[39]....
        /*05e0*/ 	.word	0xffffffff


	//   ....[40]....
        /*05e4*/ 	.word	0xffffffff


	//   ....[41]....
        /*05e8*/ 	.word	0xffffffff


	//   ....[42]....
        /*05ec*/ 	.word	0xffffffff


	//   ....[43]....
        /*05f0*/ 	.word	0xffffffff


	//   ....[44]....
        /*05f4*/ 	.word	0xffffffff


	//   ....[45]....
        /*05f8*/ 	.word	0xffffffff


	//   ....[46]....
        /*05fc*/ 	.word	0xffffffff


	//   ....[47]....
        /*0600*/ 	.word	0xffffffff


	//   ....[48]....
        /*0604*/ 	.word	0xffffffff


	//   ....[49]....
        /*0608*/ 	.word	0xffffffff


	//   ....[50]....
        /*060c*/ 	.word	0xffffffff


	//   ....[51]....
        /*0610*/ 	.word	0xffffffff


	//   ....[52]....
        /*0614*/ 	.word	0xffffffff


	//   ....[53]....
        /*0618*/ 	.word	0xffffffff


	//   ....[54]....
        /*061c*/ 	.word	0xffffffff


	//   ....[55]....
        /*0620*/ 	.word	0xffffffff


	//   ....[56]....
        /*0624*/ 	.word	0xffffffff


	//   ....[57]....
        /*0628*/ 	.word	0xffffffff


	//   ....[58]....
        /*062c*/ 	.word	0xffffffff


	//   ....[59]....
        /*0630*/ 	.word	0xffffffff


	//   ....[60]....
        /*0634*/ 	.word	0xffffffff


	//   ....[61]....
        /*0638*/ 	.word	0xffffffff


	//   ....[62]....
        /*063c*/ 	.word	0xffffffff


	//   ....[63]....
        /*0640*/ 	.word	0xffffffff


	//   ....[64]....
        /*0644*/ 	.word	0xffffffff


	//   ....[65]....
        /*0648*/ 	.word	0xffffffff


	//   ....[66]....
        /*064c*/ 	.word	0xffffffff


	//   ....[67]....
        /*0650*/ 	.word	0xffffffff


	//   ....[68]....
        /*0654*/ 	.word	0xffffffff


	//   ....[69]....
        /*0658*/ 	.word	0xffffffff


	//   ....[70]....
        /*065c*/ 	.word	0xffffffff


	//   ....[71]....
        /*0660*/ 	.word	0xffffffff


	//   ....[72]....
        /*0664*/ 	.word	0xffffffff


	//   ....[73]....
        /*0668*/ 	.word	0xffffffff


	//   ....[74]....
        /*066c*/ 	.word	0xffffffff


	//   ....[75]....
        /*0670*/ 	.word	0xffffffff


	//   ....[76]....
        /*0674*/ 	.word	0xffffffff


	//   ....[77]....
        /*0678*/ 	.word	0xffffffff


	//   ....[78]....
        /*067c*/ 	.word	0xffffffff


	//   ....[79]....
        /*0680*/ 	.word	0xffffffff


	//   ....[80]....
        /*0684*/ 	.word	0xffffffff


	//   ....[81]....
        /*0688*/ 	.word	0xffffffff


	//   ....[82]....
        /*068c*/ 	.word	0xffffffff


	//   ....[83]....
        /*0690*/ 	.word	0xffffffff


	//   ....[84]....
        /*0694*/ 	.word	0xffffffff


	//   ....[85]....
        /*0698*/ 	.word	0xffffffff


	//   ....[86]....
        /*069c*/ 	.word	0xffffffff


	//   ....[87]....
        /*06a0*/ 	.word	0xffffffff


	//   ....[88]....
        /*06a4*/ 	.word	0x0500000f


	//   ....[89]....
        /*06a8*/ 	.word	0x0500000f


	//   ....[90]....
        /*06ac*/ 	.word	0x0500000f


	//   ....[91]....
        /*06b0*/ 	.word	0x0500000f


	//   ....[92]....
        /*06b4*/ 	.word	0x0500000f


	//   ....[93]....
        /*06b8*/ 	.word	0x0500000f


	//   ....[94]....
        /*06bc*/ 	.word	0x0500000f


	//   ....[95]....
        /*06c0*/ 	.word	0x0500000f


	//   ....[96]....
        /*06c4*/ 	.word	0x0500000f


	//   ....[97]....
        /*06c8*/ 	.word	0x0500000f


	//   ....[98]....
        /*06cc*/ 	.word	0x0500000f


	//   ....[99]....
        /*06d0*/ 	.word	0x0500000f


	//   ....[100]....
        /*06d4*/ 	.word	0x0500000f


	//   ....[101]....
        /*06d8*/ 	.word	0x0500000f


	//   ....[102]....
        /*06dc*/ 	.word	0x0500000f


	//   ....[103]....
        /*06e0*/ 	.word	0x0500000f


	//   ....[104]....
        /*06e4*/ 	.word	0x0500000f


	//   ....[105]....
        /*06e8*/ 	.word	0x0500000f


	//   ....[106]....
        /*06ec*/ 	.word	0x0500000f


	//   ....[107]....
        /*06f0*/ 	.word	0x0500000f


	//   ....[108]....
        /*06f4*/ 	.word	0x0500000f


	//   ....[109]....
        /*06f8*/ 	.word	0x0500000f


	//   ....[110]....
        /*06fc*/ 	.word	0x0500000f


	//   ....[111]....
        /*0700*/ 	.word	0x0500000f


	//   ....[112]....
        /*0704*/ 	.word	0x0500000f


	//   ....[113]....
        /*0708*/ 	.word	0x0500000f


	//   ....[114]....
        /*070c*/ 	.word	0x0500000f


	//----- nvinfo : EIATTR_COOP_GROUP_INSTR_OFFSETS
	.align		4
.L_1037:
        /*0710*/ 	.byte	0x04, 0x28
        /*0712*/ 	.short	(.L_1039 - .L_1038)


	//   ....[0]....
.L_1038:
        /*0714*/ 	.word	0x00000060


	//   ....[1]....
        /*0718*/ 	.word	0x00000140


	//   ....[2]....
        /*071c*/ 	.word	0x00000190


	//   ....[3]....
        /*0720*/ 	.word	0x00000380


	//   ....[4]....
        /*0724*/ 	.word	0x000004e0


	//   ....[5]....
        /*0728*/ 	.word	0x00000600


	//   ....[6]....
        /*072c*/ 	.word	0x00000760


	//   ....[7]....
        /*0730*/ 	.word	0x00001ad0


	//   ....[8]....
        /*0734*/ 	.word	0x00003870


	//   ....[9]....
        /*0738*/ 	.word	0x00003e60


	//   ....[10]....
        /*073c*/ 	.word	0x00003e90


	//   ....[11]....
        /*0740*/ 	.word	0x000045f0


	//   ....[12]....
        /*0744*/ 	.word	0x00004690


	//   ....[13]....
        /*0748*/ 	.word	0x00004b00


	//   ....[14]....
        /*074c*/ 	.word	0x00004b70


	//   ....[15]....
        /*0750*/ 	.word	0x00005500


	//   ....[16]....
        /*0754*/ 	.word	0x000057e0


	//   ....[17]....
        /*0758*/ 	.word	0x000057f0


	//   ....[18]....
        /*075c*/ 	.word	0x00005f40


	//   ....[19]....
        /*0760*/ 	.word	0x00005fb0


	//   ....[20]....
        /*0764*/ 	.word	0x00006410


	//   ....[21]....
        /*0768*/ 	.word	0x000064b0


	//   ....[22]....
        /*076c*/ 	.word	0x00007710


	//   ....[23]....
        /*0770*/ 	.word	0x00007e30


	//   ....[24]....
        /*0774*/ 	.word	0x00007ea0


	//   ....[25]....
        /*0778*/ 	.word	0x00008190


	//   ....[26]....
        /*077c*/ 	.word	0x00008350


	//   ....[27]....
        /*0780*/ 	.word	0x000093f0


	//   ....[28]....
        /*0784*/ 	.word	0x00009430


	//   ....[29]....
        /*0788*/ 	.word	0x00009470


	//   ....[30]....
        /*078c*/ 	.word	0x000094e0


	//   ....[31]....
        /*0790*/ 	.word	0x00009510


	//   ....[32]....
        /*0794*/ 	.word	0x0000ae50


	//   ....[33]....
        /*0798*/ 	.word	0x0000b480


	//   ....[34]....
        /*079c*/ 	.word	0x0000b4b0


	//   ....[35]....
        /*07a0*/ 	.word	0x0000b4d0


	//   ....[36]....
        /*07a4*/ 	.word	0x0000b4f0


	//   ....[37]....
        /*07a8*/ 	.word	0x0000bb70


	//   ....[38]....
        /*07ac*/ 	.word	0x0000bb90


	//   ....[39]....
        /*07b0*/ 	.word	0x0000bdc0


	//   ....[40]....
        /*07b4*/ 	.word	0x0000bde0


	//   ....[41]....
        /*07b8*/ 	.word	0x0000c990


	//   ....[42]....
        /*07bc*/ 	.word	0x0000c9c0


	//   ....[43]....
        /*07c0*/ 	.word	0x0000cc00


	//   ....[44]....
        /*07c4*/ 	.word	0x0000cc20


	//   ....[45]....
        /*07c8*/ 	.word	0x0000ced0


	//   ....[46]....
        /*07cc*/ 	.word	0x0000d0a0


	//   ....[47]....
        /*07d0*/ 	.word	0x0000d0d0


	//   ....[48]....
        /*07d4*/ 	.word	0x0000d100


	//   ....[49]....
        /*07d8*/ 	.word	0x0000d130


	//   ....[50]....
        /*07dc*/ 	.word	0x0000d160


	//   ....[51]....
        /*07e0*/ 	.word	0x0000d190


	//   ....[52]....
        /*07e4*/ 	.word	0x0000d300


	//   ....[53]....
        /*07e8*/ 	.word	0x0000d330


	//   ....[54]....
        /*07ec*/ 	.word	0x0000d360


	//   ....[55]....
        /*07f0*/ 	.word	0x0000d390


	//   ....[56]....
        /*07f4*/ 	.word	0x0000d3c0


	//   ....[57]....
        /*07f8*/ 	.word	0x0000d3f0


	//   ....[58]....
        /*07fc*/ 	.word	0x0000d490


	//   ....[59]....
        /*0800*/ 	.word	0x0000d4f0


	//   ....[60]....
        /*0804*/ 	.word	0x0000d580


	//   ....[61]....
        /*0808*/ 	.word	0x0000e7d0


	//   ....[62]....
        /*080c*/ 	.word	0x0000f320


	//   ....[63]....
        /*0810*/ 	.word	0x0000f350


	//   ....[64]....
        /*0814*/ 	.word	0x0000f3f0


	//   ....[65]....
        /*0818*/ 	.word	0x0000f410


	//   ....[66]....
        /*081c*/ 	.word	0x0000f490


	//   ....[67]....
        /*0820*/ 	.word	0x0000f4b0


	//   ....[68]....
        /*0824*/ 	.word	0x0000f4c0


	//   ....[69]....
        /*0828*/ 	.word	0x0000f530


	//   ....[70]....
        /*082c*/ 	.word	0x000131a0


	//   ....[71]....
        /*0830*/ 	.word	0x000131d0


	//   ....[72]....
        /*0834*/ 	.word	0x00013210


	//   ....[73]....
        /*0838*/ 	.word	0x00013240


	//   ....[74]....
        /*083c*/ 	.word	0x00013270


	//   ....[75]....
        /*0840*/ 	.word	0x000132a0


	//   ....[76]....
        /*0844*/ 	.word	0x000132d0


	//   ....[77]....
        /*0848*/ 	.word	0x00013300


	//   ....[78]....
        /*084c*/ 	.word	0x00013480


	//   ....[79]....
        /*0850*/ 	.word	0x000134b0


	//   ....[80]....
        /*0854*/ 	.word	0x000134e0


	//   ....[81]....
        /*0858*/ 	.word	0x00013510


	//   ....[82]....
        /*085c*/ 	.word	0x00013540


	//   ....[83]....
        /*0860*/ 	.word	0x00013570


	//   ....[84]....
        /*0864*/ 	.word	0x00013630


	//   ....[85]....
        /*0868*/ 	.word	0x00013650


	//   ....[86]....
        /*086c*/ 	.word	0x000136c0


	//   ....[87]....
        /*0870*/ 	.word	0x00013d80


	//   ....[88]....
        /*0874*/ 	.word	0x000143e0


	//   ....[89]....
        /*0878*/ 	.word	0x00014560


	//   ....[90]....
        /*087c*/ 	.word	0x000145d0


	//   ....[91]....
        /*0880*/ 	.word	0x00014630


	//   ....[92]....
        /*0884*/ 	.word	0x00014720


	//   ....[93]....
        /*0888*/ 	.word	0x00014780


	//   ....[94]....
        /*088c*/ 	.word	0x00014880


	//   ....[95]....
        /*0890*/ 	.word	0x000148e0


	//   ....[96]....
        /*0894*/ 	.word	0x000149c0


	//   ....[97]....
        /*0898*/ 	.word	0x00014cf0


	//   ....[98]....
        /*089c*/ 	.word	0x00014d90


	//   ....[99]....
        /*08a0*/ 	.word	0x00014eb0


	//   ....[100]....
        /*08a4*/ 	.word	0x00014f20


	//   ....[101]....
        /*08a8*/ 	.word	0x00014f90


	//   ....[102]....
        /*08ac*/ 	.word	0x00015000


	//   ....[103]....
        /*08b0*/ 	.word	0x00015070


	//   ....[104]....
        /*08b4*/ 	.word	0x000150f0


	//   ....[105]....
        /*08b8*/ 	.word	0x00015180


	//   ....[106]....
        /*08bc*/ 	.word	0x00015210


	//   ....[107]....
        /*08c0*/ 	.word	0x00015280


	//   ....[108]....
        /*08c4*/ 	.word	0x000152f0


	//   ....[109]....
        /*08c8*/ 	.word	0x00015360


	//   ....[110]....
        /*08cc*/ 	.word	0x000153e0


	//   ....[111]....
        /*08d0*/ 	.word	0x00015450


	//   ....[112]....
        /*08d4*/ 	.word	0x000154f0


	//   ....[113]....
        /*08d8*/ 	.word	0x00015580


	//   ....[114]....
        /*08dc*/ 	.word	0x000156b0


	//----- nvinfo : EIATTR_REG_RECONFIG
	.align		4
.L_1039:
        /*08e0*/ 	.byte	0x01, 0x54
	.zero		2


	//----- nvinfo : EIATTR_SYSCALL_OFFSETS
	.align		4
        /*08e4*/ 	.byte	0x04, 0x46
        /*08e6*/ 	.short	(.L_1041 - .L_1040)


	//   ....[0]....
.L_1040:
        /*08e8*/ 	.word	0x00003a40


	//   ....[1]....
        /*08ec*/ 	.word	0x0000e3d0


	//   ....[2]....
        /*08f0*/ 	.word	0x0000e530


	//   ....[3]....
        /*08f4*/ 	.word	0x0000e630


	//   ....[4]....
        /*08f8*/ 	.word	0x0000ef60


	//----- nvinfo : EIATTR_MBARRIER_INSTR_OFFSETS
	.align		4
.L_1041:
        /*08fc*/ 	.byte	0x04, 0x39
        /*08fe*/ 	.short	(.L_1043 - .L_1042)


	//   ....[0]....
.L_1042:
        /*0900*/ 	.word	0x00000270
        /*0904*/ 	.word	0x000000ff
        /*0908*/ 	.word	0x00028c00
        /*090c*/ 	.short	0x0100
        /*090e*/ 	.byte	0x08
	.zero		1


	//   ....[1]....
        /*0910*/ 	.word	0x00000280
        /*0914*/ 	.word	0x000000ff
        /*0918*/ 	.word	0x00028c20
        /*091c*/ 	.short	0x0100
        /*091e*/ 	.byte	0x08
	.zero		1


	//   ....[2]....
        /*0920*/ 	.word	0x00000330
        /*0924*/ 	.word	0x000000ff
        /*0928*/ 	.word	0x00028c30
        /*092c*/ 	.short	0x0100
        /*092e*/ 	.byte	0x06
	.zero		1


	//   ....[3]....
        /*0930*/ 	.word	0x00000340
        /*0934*/ 	.word	0x000000ff
        /*0938*/ 	.word	0x00028c40
        /*093c*/ 	.short	0x0100
        /*093e*/ 	.byte	0x06
	.zero		1


	//   ....[4]....
        /*0940*/ 	.word	0x00000350
        /*0944*/ 	.word	0x000000ff
        /*0948*/ 	.word	0x00028c38
        /*094c*/ 	.short	0x0100
        /*094e*/ 	.byte	0x06
	.zero		1


	//   ....[5]....
        /*0950*/ 	.word	0x00000360
        /*0954*/ 	.word	0x000000ff
        /*0958*/ 	.word	0x00028c48
        /*095c*/ 	.short	0x0100
        /*095e*/ 	.byte	0x06
	.zero		1


	//   ....[6]....
        /*0960*/ 	.word	0x00000490
        /*0964*/ 	.word	0x000000ff
        /*0968*/ 	.word	0x00028c50
        /*096c*/ 	.short	0x0100
        /*096e*/ 	.byte	0x08
	.zero		1


	//   ....[7]....
        /*0970*/ 	.word	0x000004a0
        /*0974*/ 	.word	0x000000ff
        /*0978*/ 	.word	0x00028c60
        /*097c*/ 	.short	0x0100
        /*097e*/ 	.byte	0x08
	.zero		1


	//   ....[8]....
        /*0980*/ 	.word	0x000004b0
        /*0984*/ 	.word	0x000000ff
        /*0988*/ 	.word	0x00028c58
        /*098c*/ 	.short	0x0100
        /*098e*/ 	.byte	0x08
	.zero		1


	//   ....[9]....
        /*0990*/ 	.word	0x000004c0
        /*0994*/ 	.word	0x000000ff
        /*0998*/ 	.word	0x00028c68
        /*099c*/ 	.short	0x0100
        /*099e*/ 	.byte	0x08
	.zero		1


	//   ....[10]....
        /*09a0*/ 	.word	0x000005b0
        /*09a4*/ 	.word	0x000000ff
        /*09a8*/ 	.word	0x00028c70
        /*09ac*/ 	.short	0x0100
        /*09ae*/ 	.byte	0x06
	.zero		1


	//   ....[11]....
        /*09b0*/ 	.word	0x000005c0
        /*09b4*/ 	.word	0x000000ff
        /*09b8*/ 	.word	0x00028c80
        /*09bc*/ 	.short	0x0100
        /*09be*/ 	.byte	0x06
	.zero		1


	//   ....[12]....
        /*09c0*/ 	.word	0x000005d0
        /*09c4*/ 	.word	0x000000ff
        /*09c8*/ 	.word	0x00028c78
        /*09cc*/ 	.short	0x0100
        /*09ce*/ 	.byte	0x06
	.zero		1


	//   ....[13]....
        /*09d0*/ 	.word	0x000005e0
        /*09d4*/ 	.word	0x000000ff
        /*09d8*/ 	.word	0x00028c88
        /*09dc*/ 	.short	0x0100
        /*09de*/ 	.byte	0x06
	.zero		1


	//   ....[14]....
        /*09e0*/ 	.word	0x00000710
        /*09e4*/ 	.word	0x000000ff
        /*09e8*/ 	.word	0x00028c90
        /*09ec*/ 	.short	0x0100
        /*09ee*/ 	.byte	0x08
	.zero		1


	//   ....[15]....
        /*09f0*/ 	.word	0x00000720
        /*09f4*/ 	.word	0x000000ff
        /*09f8*/ 	.word	0x00028ca0
        /*09fc*/ 	.short	0x0100
        /*09fe*/ 	.byte	0x08
	.zero		1


	//   ....[16]....
        /*0a00*/ 	.word	0x00000730
        /*0a04*/ 	.word	0x000000ff
        /*0a08*/ 	.word	0x00028c98
        /*0a0c*/ 	.short	0x0100
        /*0a0e*/ 	.byte	0x08
	.zero		1


	//   ....[17]....
        /*0a10*/ 	.word	0x00000740
        /*0a14*/ 	.word	0x000000ff
        /*0a18*/ 	.word	0x00028ca8
        /*0a1c*/ 	.short	0x0100
        /*0a1e*/ 	.byte	0x08
	.zero		1


	//   ....[18]....
        /*0a20*/ 	.word	0x00000870
        /*0a24*/ 	.word	0x000000ff
        /*0a28*/ 	.word	0x00028cb0
        /*0a2c*/ 	.short	0x0100
        /*0a2e*/ 	.byte	0x08
	.zero		1


	//   ....[19]....
        /*0a30*/ 	.word	0x00000880
        /*0a34*/ 	.word	0x000000ff
        /*0a38*/ 	.word	0x00028cc0
        /*0a3c*/ 	.short	0x0100
        /*0a3e*/ 	.byte	0x08
	.zero		1


	//   ....[20]....
        /*0a40*/ 	.word	0x00000890
        /*0a44*/ 	.word	0x000000ff
        /*0a48*/ 	.word	0x00028cb8
        /*0a4c*/ 	.short	0x0100
        /*0a4e*/ 	.byte	0x08
	.zero		1


	//   ....[21]....
        /*0a50*/ 	.word	0x000008a0
        /*0a54*/ 	.word	0x000000ff
        /*0a58*/ 	.word	0x00028cc8
        /*0a5c*/ 	.short	0x0100
        /*0a5e*/ 	.byte	0x08
	.zero		1


	//   ....[22]....
        /*0a60*/ 	.word	0x00001be0
        /*0a64*/ 	.word	0x000000ff
        /*0a68*/ 	.word	0x00028c50
        /*0a6c*/ 	.short	0x010a
        /*0a6e*/ 	.byte	0x15
	.zero		1


	//   ....[23]....
        /*0a70*/ 	.word	0x00001ea0
        /*0a74*/ 	.word	0x00000000
        /*0a78*/ 	.word	0x00000000
        /*0a7c*/ 	.short	0x0101
        /*0a7e*/ 	.byte	0x3f
	.zero		1


	//   ....[24]....
        /*0a80*/ 	.word	0x000027f0
        /*0a84*/ 	.word	0x000000ff
        /*0a88*/ 	.word	0x00028c50
        /*0a8c*/ 	.short	0x010a
        /*0a8e*/ 	.byte	0x15
	.zero		1


	//   ....[25]....
        /*0a90*/ 	.word	0x00002830
        /*0a94*/ 	.word	0x000000ff
        /*0a98*/ 	.word	0x00028c50
        /*0a9c*/ 	.short	0x010a
        /*0a9e*/ 	.byte	0x15
	.zero		1


	//   ....[26]....
        /*0aa0*/ 	.word	0x00002a00
        /*0aa4*/ 	.word	0x00000000
        /*0aa8*/ 	.word	0x00000000
        /*0aac*/ 	.short	0x0101
        /*0aae*/ 	.byte	0x3f
	.zero		1


	//   ....[27]....
        /*0ab0*/ 	.word	0x00003ac0
        /*0ab4*/ 	.word	0x000000ff
        /*0ab8*/ 	.word	0x00028c00
        /*0abc*/ 	.short	0x010a
        /*0abe*/ 	.byte	0x2e
	.zero		1


	//   ....[28]....
        /*0ac0*/ 	.word	0x00003b40
        /*0ac4*/ 	.word	0x00000007
        /*0ac8*/ 	.word	0x00028c30
        /*0acc*/ 	.short	0x010a
        /*0ace*/ 	.byte	0x3f
	.zero		1


	//   ....[29]....
        /*0ad0*/ 	.word	0x00003b80
        /*0ad4*/ 	.word	0x00000007
        /*0ad8*/ 	.word	0x00028c30
        /*0adc*/ 	.short	0x010a
        /*0ade*/ 	.byte	0x3f
	.zero		1


	//   ....[30]....
        /*0ae0*/ 	.word	0x00004d80
        /*0ae4*/ 	.word	0x00000003
        /*0ae8*/ 	.word	0x00000000
        /*0aec*/ 	.short	0x0101
        /*0aee*/ 	.byte	0x3f
	.zero		1


	//   ....[31]....
        /*0af0*/ 	.word	0x000051c0
        /*0af4*/ 	.word	0x00000007
        /*0af8*/ 	.word	0x00028c50
        /*0afc*/ 	.short	0x010a
        /*0afe*/ 	.byte	0x3f
	.zero		1


	//   ....[32]....
        /*0b00*/ 	.word	0x00005200
        /*0b04*/ 	.word	0x00000007
        /*0b08*/ 	.word	0x00028c50
        /*0b0c*/ 	.short	0x010a
        /*0b0e*/ 	.byte	0x3f
	.zero		1


	//   ....[33]....
        /*0b10*/ 	.word	0x00005520
        /*0b14*/ 	.word	0x00000007
        /*0b18*/ 	.word	0x00000000
        /*0b1c*/ 	.short	0x0101
        /*0b1e*/ 	.byte	0x3f
	.zero		1


	//   ....[34]....
        /*0b20*/ 	.word	0x00005630
        /*0b24*/ 	.word	0x000000ff
        /*0b28*/ 	.word	0x00028c30
        /*0b2c*/ 	.short	0x010a
        /*0b2e*/ 	.byte	0x19
	.zero		1


	//   ....[35]....
        /*0b30*/ 	.word	0x00005670
        /*0b34*/ 	.word	0x000000ff
        /*0b38*/ 	.word	0x00028c30
        /*0b3c*/ 	.short	0x010a
        /*0b3e*/ 	.byte	0x19
	.zero		1


	//   ....[36]....
        /*0b40*/ 	.word	0x00006770
        /*0b44*/ 	.word	0x0000009f
        /*0b48*/ 	.word	0x00000000
        /*0b4c*/ 	.short	0x0101
        /*0b4e*/ 	.byte	0x3f
	.zero		1


	//   ....[37]....
        /*0b50*/ 	.word	0x00007450
        /*0b54*/ 	.word	0x000000ff
        /*0b58*/ 	.word	0x00028c50
        /*0b5c*/ 	.short	0x010a
        /*0b5e*/ 	.byte	0x19
	.zero		1


	//   ....[38]....
        /*0b60*/ 	.word	0x00007490
        /*0b64*/ 	.word	0x000000ff
        /*0b68*/ 	.word	0x00028c50
        /*0b6c*/ 	.short	0x010a
        /*0b6e*/ 	.byte	0x19
	.zero		1


	//   ....[39]....
        /*0b70*/ 	.word	0x00007730
        /*0b74*/ 	.word	0x000000b2
        /*0b78*/ 	.word	0x00000000
        /*0b7c*/ 	.short	0x0101
        /*0b7e*/ 	.byte	0x3f
	.zero		1


	//   ....[40]....
        /*0b80*/ 	.word	0x00007860
        /*0b84*/ 	.word	0x000000ff
        /*0b88*/ 	.word	0x00028c30
        /*0b8c*/ 	.short	0x010a
        /*0b8e*/ 	.byte	0x18
	.zero		1


	//   ....[41]....
        /*0b90*/ 	.word	0x000078a0
        /*0b94*/ 	.word	0x000000ff
        /*0b98*/ 	.word	0x00028c30
        /*0b9c*/ 	.short	0x010a
        /*0b9e*/ 	.byte	0x18
	.zero		1


	//   ....[42]....
        /*0ba0*/ 	.word	0x000086f0
        /*0ba4*/ 	.word	0x00000098
        /*0ba8*/ 	.word	0x00000000
        /*0bac*/ 	.short	0x0101
        /*0bae*/ 	.byte	0x3f
	.zero		1


	//   ....[43]....
        /*0bb0*/ 	.word	0x00009140
        /*0bb4*/ 	.word	0x000000ff
        /*0bb8*/ 	.word	0x00028c50
        /*0bbc*/ 	.short	0x010a
        /*0bbe*/ 	.byte	0x18
	.zero		1


	//   ....[44]....
        /*0bc0*/ 	.word	0x00009180
        /*0bc4*/ 	.word	0x000000ff
        /*0bc8*/ 	.word	0x00028c50
        /*0bcc*/ 	.short	0x010a
        /*0bce*/ 	.byte	0x18
	.zero		1


	//   ....[45]....
        /*0bd0*/ 	.word	0x00009410
        /*0bd4*/ 	.word	0x000000aa
        /*0bd8*/ 	.word	0x00000000
        /*0bdc*/ 	.short	0x0101
        /*0bde*/ 	.byte	0x3f
	.zero		1


	//   ....[46]....
        /*0be0*/ 	.word	0x0000bb80
        /*0be4*/ 	.word	0x000000ff
        /*0be8*/ 	.word	0x00000000
        /*0bec*/ 	.short	0x0101
        /*0bee*/ 	.byte	0x04
	.zero		1


	//   ....[47]....
        /*0bf0*/ 	.word	0x0000ea60
        /*0bf4*/ 	.word	0x00000000
        /*0bf8*/ 	.word	0x00028c40
        /*0bfc*/ 	.short	0x010a
        /*0bfe*/ 	.byte	0x3f
	.zero		1


	//   ....[48]....
        /*0c00*/ 	.word	0x0000f5e0
        /*0c04*/ 	.word	0x00000008
        /*0c08*/ 	.word	0x00028c00
        /*0c0c*/ 	.short	0x0107
        /*0c0e*/ 	.byte	0x3f
	.zero		1


	//   ....[49]....
        /*0c10*/ 	.word	0x0000f6e0
        /*0c14*/ 	.word	0x00000002
        /*0c18*/ 	.word	0x00028c00
        /*0c1c*/ 	.short	0x0101
        /*0c1e*/ 	.byte	0x3f
	.zero		1


	//   ....[50]....
        /*0c20*/ 	.word	0x0000f700
        /*0c24*/ 	.word	0x00000002
        /*0c28*/ 	.word	0x00028c20
        /*0c2c*/ 	.short	0x010a
        /*0c2e*/ 	.byte	0x3f
	.zero		1


	//   ....[51]....
        /*0c30*/ 	.word	0x0000f810
        /*0c34*/ 	.word	0x00000000
        /*0c38*/ 	.word	0x00028c60
        /*0c3c*/ 	.short	0x010a
        /*0c3e*/ 	.byte	0x3f
	.zero		1


	//   ....[52]....
        /*0c40*/ 	.word	0x000104f0
        /*0c44*/ 	.word	0x00000003
        /*0c48*/ 	.word	0x00028c40
        /*0c4c*/ 	.short	0x010a
        /*0c4e*/ 	.byte	0x3f
	.zero		1


	//   ....[53]....
        /*0c50*/ 	.word	0x00010750
        /*0c54*/ 	.word	0x00000003
        /*0c58*/ 	.word	0x00028c60
        /*0c5c*/ 	.short	0x010a
        /*0c5e*/ 	.byte	0x3f
	.zero		1


	//   ....[54]....
        /*0c60*/ 	.word	0x000113d0
        /*0c64*/ 	.word	0x00000004
        /*0c68*/ 	.word	0x00028c40
        /*0c6c*/ 	.short	0x010a
        /*0c6e*/ 	.byte	0x3f
	.zero		1


	//   ....[55]....
        /*0c70*/ 	.word	0x00011620
        /*0c74*/ 	.word	0x00000004
        /*0c78*/ 	.word	0x00028c60
        /*0c7c*/ 	.short	0x010a
        /*0c7e*/ 	.byte	0x3f
	.zero		1


	//   ....[56]....
        /*0c80*/ 	.word	0x00012230
        /*0c84*/ 	.word	0x00000004
        /*0c88*/ 	.word	0x00028c40
        /*0c8c*/ 	.short	0x010a
        /*0c8e*/ 	.byte	0x3f
	.zero		1


	//   ....[57]....
        /*0c90*/ 	.word	0x00012490
        /*0c94*/ 	.word	0x00000004
        /*0c98*/ 	.word	0x00028c60
        /*0c9c*/ 	.short	0x010a
        /*0c9e*/ 	.byte	0x3f
	.zero		1


	//   ....[58]....
        /*0ca0*/ 	.word	0x00013d00
        /*0ca4*/ 	.word	0x00000000
        /*0ca8*/ 	.word	0x00028c20
        /*0cac*/ 	.short	0x010a
        /*0cae*/ 	.byte	0x3f
	.zero		1


	//   ....[59]....
        /*0cb0*/ 	.word	0x00013ec0
        /*0cb4*/ 	.word	0x00000006
        /*0cb8*/ 	.word	0x00000000
        /*0cbc*/ 	.short	0x010a
        /*0cbe*/ 	.byte	0x3f
	.zero		1


	//   ....[60]....
        /*0cc0*/ 	.word	0x00013f30
        /*0cc4*/ 	.word	0x00000007
        /*0cc8*/ 	.word	0x00000000
        /*0ccc*/ 	.short	0x010a
        /*0cce*/ 	.byte	0x3f
	.zero		1


	//   ....[61]....
        /*0cd0*/ 	.word	0x00013fa0
        /*0cd4*/ 	.word	0x00000004
        /*0cd8*/ 	.word	0x00000000
        /*0cdc*/ 	.short	0x010a
        /*0cde*/ 	.byte	0x3f
	.zero		1


	//   ....[62]....
        /*0ce0*/ 	.word	0x00013fd0
        /*0ce4*/ 	.word	0x00000003
        /*0ce8*/ 	.word	0x00000000
        /*0cec*/ 	.short	0x010a
        /*0cee*/ 	.byte	0x3f
	.zero		1


	//   ....[63]....
        /*0cf0*/ 	.word	0x00014040
        /*0cf4*/ 	.word	0x00000003
        /*0cf8*/ 	.word	0x00028c50
        /*0cfc*/ 	.short	0x010a
        /*0cfe*/ 	.byte	0x3f
	.zero		1


	//   ....[64]....
        /*0d00*/ 	.word	0x000140a0
        /*0d04*/ 	.word	0x00000003
        /*0d08*/ 	.word	0x00028c50
        /*0d0c*/ 	.short	0x010a
        /*0d0e*/ 	.byte	0x3f
	.zero		1


	//   ....[65]....
        /*0d10*/ 	.word	0x00014100
        /*0d14*/ 	.word	0x00000003
        /*0d18*/ 	.word	0x00028c00
        /*0d1c*/ 	.short	0x010a
        /*0d1e*/ 	.byte	0x3f
	.zero		1


	//   ....[66]....
        /*0d20*/ 	.word	0x00014150
        /*0d24*/ 	.word	0x00000007
        /*0d28*/ 	.word	0x00028c30
        /*0d2c*/ 	.short	0x010a
        /*0d2e*/ 	.byte	0x3f
	.zero		1


	//   ....[67]....
        /*0d30*/ 	.word	0x000141a0
        /*0d34*/ 	.word	0x00000007
        /*0d38*/ 	.word	0x00028c50
        /*0d3c*/ 	.short	0x010a
        /*0d3e*/ 	.byte	0x3f
	.zero		1


	//   ....[68]....
        /*0d40*/ 	.word	0x00014200
        /*0d44*/ 	.word	0x00000006
        /*0d48*/ 	.word	0x00028c30
        /*0d4c*/ 	.short	0x010a
        /*0d4e*/ 	.byte	0x3f
	.zero		1


	//   ....[69]....
        /*0d50*/ 	.word	0x00014250
        /*0d54*/ 	.word	0x000000b2
        /*0d58*/ 	.word	0x00028c50
        /*0d5c*/ 	.short	0x010a
        /*0d5e*/ 	.byte	0x3f
	.zero		1


	//   ....[70]....
        /*0d60*/ 	.word	0x000142b0
        /*0d64*/ 	.word	0x00000006
        /*0d68*/ 	.word	0x00028c30
        /*0d6c*/ 	.short	0x010a
        /*0d6e*/ 	.byte	0x3f
	.zero		1


	//   ....[71]....
        /*0d70*/ 	.word	0x00014300
        /*0d74*/ 	.word	0x000000aa
        /*0d78*/ 	.word	0x00028c50
        /*0d7c*/ 	.short	0x010a
        /*0d7e*/ 	.byte	0x3f
	.zero		1


	//   ....[72]....
        /*0d80*/ 	.word	0x000144a0
        /*0d84*/ 	.word	0x00000000
        /*0d88*/ 	.word	0x00028c40
        /*0d8c*/ 	.short	0x010a
        /*0d8e*/ 	.byte	0x3f
	.zero		1


	//   ....[73]....
        /*0d90*/ 	.word	0x00014a10
        /*0d94*/ 	.word	0x00000002
        /*0d98*/ 	.word	0x00028c20
        /*0d9c*/ 	.short	0x010a
        /*0d9e*/ 	.byte	0x3f
	.zero		1


	//   ....[74]....
        /*0da0*/ 	.word	0x00014a60
        /*0da4*/ 	.word	0x00000000
        /*0da8*/ 	.word	0x00028c60
        /*0dac*/ 	.short	0x010a
        /*0dae*/ 	.byte	0x3f
	.zero		1


	//   ....[75]....
        /*0db0*/ 	.word	0x00014ab0
        /*0db4*/ 	.word	0x00000003
        /*0db8*/ 	.word	0x00028c40
        /*0dbc*/ 	.short	0x010a
        /*0dbe*/ 	.byte	0x3f
	.zero		1


	//   ....[76]....
        /*0dc0*/ 	.word	0x00014b00
        /*0dc4*/ 	.word	0x00000003
        /*0dc8*/ 	.word	0x00028c60
        /*0dcc*/ 	.short	0x010a
        /*0dce*/ 	.byte	0x3f
	.zero		1


	//   ....[77]....
        /*0dd0*/ 	.word	0x00014b50
        /*0dd4*/ 	.word	0x00000004
        /*0dd8*/ 	.word	0x00028c40
        /*0ddc*/ 	.short	0x010a
        /*0dde*/ 	.byte	0x3f
	.zero		1


	//   ....[78]....
        /*0de0*/ 	.word	0x00014ba0
        /*0de4*/ 	.word	0x00000004
        /*0de8*/ 	.word	0x00028c60
        /*0dec*/ 	.short	0x010a
        /*0dee*/ 	.byte	0x3f
	.zero		1


	//   ....[79]....
        /*0df0*/ 	.word	0x00014bf0
        /*0df4*/ 	.word	0x00000004
        /*0df8*/ 	.word	0x00028c40
        /*0dfc*/ 	.short	0x010a
        /*0dfe*/ 	.byte	0x3f
	.zero		1


	//   ....[80]....
        /*0e00*/ 	.word	0x00014c40
        /*0e04*/ 	.word	0x00000004
        /*0e08*/ 	.word	0x00028c60
        /*0e0c*/ 	.short	0x010a
        /*0e0e*/ 	.byte	0x3f
	.zero		1


	//   ....[81]....
        /*0e10*/ 	.word	0x000155d0
        /*0e14*/ 	.word	0x00000000
        /*0e18*/ 	.word	0x00028c20
        /*0e1c*/ 	.short	0x010a
        /*0e1e*/ 	.byte	0x3f
	.zero		1


	//   ....[82]....
        /*0e20*/ 	.word	0x00015770
        /*0e24*/ 	.word	0x00000006
        /*0e28*/ 	.word	0x00000000
        /*0e2c*/ 	.short	0x010a
        /*0e2e*/ 	.byte	0x3f
	.zero		1


	//   ....[83]....
        /*0e30*/ 	.word	0x000157c0
        /*0e34*/ 	.word	0x00000007
        /*0e38*/ 	.word	0x00000000
        /*0e3c*/ 	.short	0x010a
        /*0e3e*/ 	.byte	0x3f
	.zero		1


	//   ....[84]....
        /*0e40*/ 	.word	0x00015810
        /*0e44*/ 	.word	0x00000004
        /*0e48*/ 	.word	0x00000000
        /*0e4c*/ 	.short	0x010a
        /*0e4e*/ 	.byte	0x3f
	.zero		1


	//----- nvinfo : EIATTR_NUM_MBARRIERS
	.align		4
.L_1043:
        /*0e50*/ 	.byte	0x03, 0x38
        /*0e52*/ 	.short	0x0016


	//----- nvinfo : EIATTR_EXIT_INSTR_OFFSETS
	.align		4
        /*0e54*/ 	.byte	0x04, 0x1c
        /*0e56*/ 	.short	(.L_1045 - .L_1044)


	//   ....[0]....
.L_1044:
        /*0e58*/ 	.word	0x00000a50


	//   ....[1]....
        /*0e5c*/ 	.word	0x0000ce80


	//   ....[2]....
        /*0e60*/ 	.word	0x00014020


	//----- nvinfo : EIATTR_MAX_THREADS
	.align		4
.L_1045:
        /*0e64*/ 	.byte	0x04, 0x05
        /*0e66*/ 	.short	(.L_1047 - .L_1046)
.L_1046:
        /*0e68*/ 	.word	0x00000180
        /*0e6c*/ 	.word	0x00000001
        /*0e70*/ 	.word	0x00000001


	//----- nvinfo : EIATTR_CRS_STACK_SIZE
	.align		4
.L_1047:
        /*0e74*/ 	.byte	0x04, 0x1e
        /*0e76*/ 	.short	(.L_1049 - .L_1048)
.L_1048:
        /*0e78*/ 	.word	0x00000000


	//----- nvinfo : EIATTR_CBANK_PARAM_SIZE
	.align		4
.L_1049:
        /*0e7c*/ 	.byte	0x03, 0x19
        /*0e7e*/ 	.short	0x0af0


	//----- nvinfo : EIATTR_PARAM_CBANK
	.align		4
        /*0e80*/ 	.byte	0x04, 0x0a
        /*0e82*/ 	.short	(.L_1051 - .L_1050)
	.align		4
.L_1050:
        /*0e84*/ 	.word	index@(.nv.constant0._ZN7cutlass13device_kernelIN5flash11enable_sm90INS1_16FlashAttnFwdSm90INS1_25CollectiveMainloopFwdSm90ILi2EN4cute5tupleIJNS5_1CILi1EEES8_S8_EEENS6_IJNS7_ILi64EEESA_SA_EEELi512ENS_10bfloat16_tEfNS_4arch4Sm90ELb1ELb0ELb1ELb1ELb0ELb0ELb0ELb0ELb0ELb1ELb0ELb0EEENS1_21CollectiveEpilogueFwdINS6_IJSA_NS7_ILi512EEESA_EEES9_SC_SE_Li256ELb1ELb1ELb0ELb0EEENS1_36VarlenDynamicPersistentTileSchedulerILi64ELi64ELi256ELi128ELb0ELb1ELb1ELb1ELb1ELb1EEEEEEEEEvNT_6ParamsE)
        /*0e88*/ 	.short	0x0210
        /*0e8a*/ 	.short	0x0af0


	//----- nvinfo : EIATTR_SW_WAR
	.align		4
.L_1051:
        /*0e8c*/ 	.byte	0x04, 0x36
        /*0e8e*/ 	.short	(.L_1053 - .L_1052)
.L_1052:
        /*0e90*/ 	.word	0x00000008
.L_1053:


//--------------------- .nv.info._ZN7cutlass13device_kernelIN5flash11enable_sm90INS1_16FlashAttnFwdSm90INS1_25CollectiveMainloopFwdSm90ILi2EN4cute5tupleIJNS5_1CILi1EEES8_S8_EEENS6_IJNS7_ILi64EEESA_SA_EEELi512ENS_10bfloat16_tEfNS_4arch4Sm90ELb1ELb0ELb1ELb1ELb0ELb1ELb0ELb0ELb0ELb1ELb0ELb0EEENS1_21CollectiveEpilogueFwdINS6_IJSA_NS7_ILi512EEESA_EEES9_SC_SE_Li256ELb1ELb1ELb0ELb0EEENS1_36VarlenDynamicPersistentTileSchedulerILi64ELi64ELi256ELi128ELb0ELb1ELb1ELb1ELb1ELb1EEEEEEEEEvNT_6ParamsE --------------------------
	.section	.nv.info._ZN7cutlass13device_kernelIN5flash11enable_sm90INS1_16FlashAttnFwdSm90INS1_25CollectiveMainloopFwdSm90ILi2EN4cute5tupleIJNS5_1CILi1EEES8_S8_EEENS6_IJNS7_ILi64EEESA_SA_EEELi512ENS_10bfloat16_tEfNS_4arch4Sm90ELb1ELb0ELb1ELb1ELb0ELb1ELb0ELb0ELb0ELb1ELb0ELb0EEENS1_21CollectiveEpilogueFwdINS6_IJSA_NS7_ILi512EEESA_EEES9_SC_SE_Li256ELb1ELb1ELb0ELb0EEENS1_36VarlenDynamicPersistentTileSchedulerILi64ELi64ELi256ELi128ELb0ELb1ELb1ELb1ELb1ELb1EEEEEEEEEvNT_6ParamsE,"",@"SHT_CUDA_INFO"
	.sectionflags	@""
	.align	4


	//----- nvinfo : EIATTR_CUDA_API_VERSION
	.align		4
        /*0000*/ 	.byte	0x04, 0x37
        /*0002*/ 	.short	(.L_1055 - .L_1054)
.L_1054:
        /*0004*/ 	.word	0x00000082


	//----- nvinfo : EIATTR_KPARAM_INFO
	.align		4
.L_1055:
        /*0008*/ 	.byte	0x04, 0x17
        /*000a*/ 	.short	(.L_1057 - .L_1056)
.L_1056:
        /*000c*/ 	.word	0x00000000
        /*0010*/ 	.short	0x0000
        /*0012*/ 	.short	0x0070
        /*0014*/ 	.byte	0x00, 0xf0, 0x01, 0x2a


	//----- nvinfo : EIATTR_SPARSE_MMA_MASK
	.align		4
.L_1057:
        /*0018*/ 	.byte	0x03, 0x50
        /*001a*/ 	.short	0x0000


	//----- nvinfo : EIATTR_MAXREG_COUNT
	.align		4
        /*001c*/ 	.byte	0x03, 0x1b
        /*001e*/ 	.short	0x00a8


	//----- nvinfo : EIATTR_NUM_BARRIERS
	.align		4
        /*0020*/ 	.byte	0x02, 0x4c
        /*0022*/ 	.byte	0x10
	.zero		1


	//----- nvinfo : EIATTR_EXTERNS
	.align		4
        /*0024*/ 	.byte	0x04, 0x0f
        /*0026*/ 	.short	(.L_1059 - .L_1058)


	//   ....[0]....
	.align		4
.L_1058:
        /*0028*/ 	.word	index@(__assertfail)


	//----- nvinfo : EIATTR_ANNOTATIONS
	.align		4
.L_1059:
        /*002c*/ 	.byte	0x04, 0x55
        /*002e*/ 	.short	(.L_1061 - .L_1060)


	//   ....[0]....
.L_1060:
        /* <DEDUP_REMOVED lines=100> */


	//----- nvinfo : EIATTR_MERCURY_ISA_VERSION
	.align		4
.L_1061:
        /*0658*/ 	.byte	0x03, 0x5f
        /*065a*/ 	.short	0x0101


	//----- nvinfo : EIATTR_UNUSED_LOAD_BYTE_OFFSET
	.align		4
        /*065c*/ 	.byte	0x04, 0x44
        /*065e*/ 	.short	(.L_1063 - .L_1062)


	//   ....[0]....
.L_1062:
        /*0660*/ 	.word	0x00000a90
        /*0664*/ 	.word	0x0000fff0


	//   ....[1]....
        /*0668*/ 	.word	0x000102d0
        /*066c*/ 	.word	0x0000fff0


	//----- nvinfo : EIATTR_INT_WARP_WIDE_INSTR_OFFSETS
	.align		4
.L_1063:
        /*0670*/ 	.byte	0x04, 0x31
        /*0672*/ 	.short	(.L_1065 - .L_1064)


	//   ....[0]....
.L_1064:
        /*0674*/ 	.word	0x00000190


	//   ....[1]....
        /*0678*/ 	.word	0x000001d0


	//   ....[2]....
        /*067c*/ 	.word	0x000002a0


	//   ....[3]....
        /*0680*/ 	.word	0x000161f0


	//   ....[4]....
        /*0684*/ 	.word	0x00016280


	//   ....[5]....
        /*0688*/ 	.word	0x0001af60


	//   ....[6]....
        /*068c*/ 	.word	0x0001aff0


	//----- nvinfo : EIATTR_COOP_GROUP_MASK_REGIDS
	.align		4
.L_1065:
        /*0690*/ 	.byte	0x04, 0x29
        /*0692*/ 	.short	(.L_1067 - .L_1066)


	//   ....[0]....
.L_1066:
        /*0694*/ 	.word	0xffffffff


	//   ....[1]....
        /*0698*/ 	.word	0xffffffff


	//   ....[2]....
        /*069c*/ 	.word	0xffffffff


	//   ....[3]....
        /*06a0*/ 	.word	0xffffffff


	//   ....[4]....
        /*06a4*/ 	.word	0xffffffff


	//   ....[5]....
        /*06a8*/ 	.word	0xffffffff


	//   ....[6]....
        /*06ac*/ 	.word	0xffffffff


	//   ....[7]....
        /*06b0*/ 	.word	0xffffffff


	//   ....[8]....
        /*06b4*/ 	.word	0xffffffff


	//   ....[9]....
        /*06b8*/ 	.word	0xffffffff


	//   ....[10]....
        /*06bc*/ 	.word	0xffffffff


	//   ....[11]....
        /*06c0*/ 	.word	0xffffffff


	//   ....[12]....
        /*06c4*/ 	.word	0xffffffff


	//   ....[13]....
        /*06c8*/ 	.word	0xffffffff


	//   ....[14]....
        /*06cc*/ 	.word	0xffffffff


	//   ....[15]....
        /*06d0*/ 	.word	0xffffffff


	//   ....[16]....
        /*06d4*/ 	.word	0xffffffff


	//   ....[17]....
        /*06d8*/ 	.word	0xffffffff


	//   ....[18]....
        /*06dc*/ 	.word	0xffffffff


	//   ....[19]....
        /*06e0*/ 	.word	0xffffffff


	//   ....[20]....
        /*06e4*/ 	.word	0xffffffff


	//   ....[21]....
        /*06e8*/ 	.word	0xffffffff


	//   ....[22]....
        /*06ec*/ 	.word	0xffffffff


	//   ....[23]....
        /*06f0*/ 	.word	0xffffffff


	//   ....[24]....
        /*06f4*/ 	.word	0xffffffff


	//   ....[25]....
        /*06f8*/ 	.word	0xffffffff


	//   ....[26]....
        /*06fc*/ 	.word	0xffffffff


	//   ....[27]....
        /*0700*/ 	.word	0xffffffff


	//   ....[28]....
        /*0704*/ 	.word	0xffffffff


	//   ....[29]....
        /*0708*/ 	.word	0xffffffff


	//   ....[30]....
        /*070c*/ 	.word	0xffffffff


	//   ....[31]....
        /*0710*/ 	.word	0xffffffff


	//   ....[32]....
        /*0714*/ 	.word	0xffffffff


	//   ....[33]....
        /*0718*/ 	.word	0xffffffff


	//   ....[34]....
        /*071c*/ 	.word	0xffffffff


	//   ....[35]....
        /*0720*/ 	.word	0xffffffff


	//   ....[36]....
        /*0724*/ 	.word	0xffffffff


	//   ....[37]....
        /*0728*/ 	.word	0xffffffff


	//   ....[38]....
        /*072c*/ 	.word	0xffffffff


	//   ....[39]....
        /*0730*/ 	.word	0xffffffff


	//   ....[40]....
        /*0734*/ 	.word	0xffffffff


	//   ....[41]....
        /*0738*/ 	.word	0xffffffff


	//   ....[42]....
        /*073c*/ 	.word	0xffffffff


	//   ....[43]....
        /*0740*/ 	.word	0xffffffff


	//   ....[44]....
        /*0744*/ 	.word	0xffffffff


	//   ....[45]....
        /*0748*/ 	.word	0xffffffff


	//   ....[46]....
        /*074c*/ 	.word	0xffffffff


	//   ....[47]....
        /*0750*/ 	.word	0xffffffff


	//   ....[48]....
        /*0754*/ 	.word	0xffffffff


	//   ....[49]....
        /*0758*/ 	.word	0xffffffff


	//   ....[50]....
        /*075c*/ 	.word	0xffffffff


	//   ....[51]....
        /*0760*/ 	.word	0xffffffff


	//   ....[52]....
        /*0764*/ 	.word	0xffffffff


	//   ....[53]....
        /*0768*/ 	.word	0xffffffff


	//   ....[54]....
        /*076c*/ 	.word	0xffffffff


	//   ....[55]....
        /*0770*/ 	.word	0xffffffff


	//   ....[56]....
        /*0774*/ 	.word	0xffffffff


	//   ....[57]....
        /*0778*/ 	.word	0xffffffff


	//   ....[58]....
        /*077c*/ 	.word	0xffffffff


	//   ....[59]....
        /*0780*/ 	.word	0xffffffff


	//   ....[60]....
        /*0784*/ 	.word	0xffffffff


	//   ....[61]....
        /*0788*/ 	.word	0xffffffff


	//   ....[62]....
        /*078c*/ 	.word	0xffffffff


	//   ....[63]....
        /*0790*/ 	.word	0xffffffff


	//   ....[64]....
        /*0794*/ 	.word	0xffffffff


	//   ....[65]....
        /*0798*/ 	.word	0xffffffff


	//   ....[66]....
        /*079c*/ 	.word	0xffffffff


	//   ....[67]....
        /*07a0*/ 	.word	0xffffffff


	//   ....[68]....
        /*07a4*/ 	.word	0xffffffff


	//   ....[69]....
        /*07a8*/ 	.word	0xffffffff


	//   ....[70]....
        /*07ac*/ 	.word	0xffffffff


	//   ....[71]....
        /*07b0*/ 	.word	0xffffffff


	//   ....[72]....
        /*07b4*/ 	.word	0xffffffff


	//   ....[73]....
        /*07b8*/ 	.word	0xffffffff


	//   ....[74]....
        /*07bc*/ 	.word	0xffffffff


	//   ....[75]....
        /*07c0*/ 	.word	0xffffffff


	//   ....[76]....
        /*07c4*/ 	.word	0xffffffff


	//   ....[77]....
        /*07c8*/ 	.word	0xffffffff


	//   ....[78]....
        /*07cc*/ 	.word	0xffffffff


	//   ....[79]....
        /*07d0*/ 	.word	0xffffffff


	//   ....[80]....
        /*07d4*/ 	.word	0xffffffff


	//   ....[81]....
        /*07d8*/ 	.word	0xffffffff


	//   ....[82]....
        /*07dc*/ 	.word	0xffffffff


	//   ....[83]....
        /*07e0*/ 	.word	0xffffffff


	//   ....[84]....
        /*07e4*/ 	.word	0xffffffff


	//   ....[85]....
        /*07e8*/ 	.word	0xffffffff


	//   ....[86]....
        /*07ec*/ 	.word	0xffffffff


	//   ....[87]....
        /*07f0*/ 	.word	0xffffffff


	//   ....[88]....
        /*07f4*/ 	.word	0xffffffff


	//   ....[89]....
        /*07f8*/ 	.word	0xffffffff


	//   ....[90]....
        /*07fc*/ 	.word	0xffffffff


	//   ....[91]....
        /*0800*/ 	.word	0xffffffff


	//   ....[92]....
        /*0804*/ 	.word	0xffffffff


	//   ....[93]....
        /*0808*/ 	.word	0xffffffff


	//   ....[94]....
        /*080c*/ 	.word	0xffffffff


	//   ....[95]....
        /*0810*/ 	.word	0xffffffff


	//   ....[96]....
        /*0814*/ 	.word	0xffffffff


	//   ....[97]....
        /*0818*/ 	.word	0xffffffff


	//   ....[98]....
        /*081c*/ 	.word	0xffffffff


	//   ....[99]....
        /*0820*/ 	.word	0xffffffff


	//   ....[100]....
        /*0824*/ 	.word	0xffffffff


	//   ....[101]....
        /*0828*/ 	.word	0xffffffff


	//   ....[102]....
        /*082c*/ 	.word	0xffffffff


	//   ....[103]....
        /*0830*/ 	.word	0xffffffff


	//   ....[104]....
        /*0834*/ 	.word	0xffffffff


	//   ....[105]....
        /*0838*/ 	.word	0x0500000f


	//   ....[106]....
        /*083c*/ 	.word	0x0500000f


	//   ....[107]....
        /*0840*/ 	.word	0x0500000f


	//   ....[108]....
        /*0844*/ 	.word	0x0500000f


	//   ....[109]....
        /*0848*/ 	.word	0x0500000f


	//   ....[110]....
        /*084c*/ 	.word	0x0500000f


	//   ....[111]....
        /*0850*/ 	.word	0x0500000f


	//   ....[112]....
        /*0854*/ 	.word	0x0500000f


	//   ....[113]....
        /*0858*/ 	.word	0x0500000f


	//   ....[114]....
        /*085c*/ 	.word	0x0500000f


	//   ....[115]....
        /*0860*/ 	.word	0x0500000f


	//   ....[116]....
        /*0864*/ 	.word	0x0500000f


	//   ....[117]....
        /*0868*/ 	.word	0x0500000f


	//   ....[118]....
        /*086c*/ 	.word	0x0500000f


	//   ....[119]....
        /*0870*/ 	.word	0x0500000f


	//   ....[120]....
        /*0874*/ 	.word	0x0500000f


	//   ....[121]....
        /*0878*/ 	.word	0x0500000f


	//   ....[122]....
        /*087c*/ 	.word	0x0500000f


	//   ....[123]....
        /*0880*/ 	.word	0x0500000f


	//   ....[124]....
        /*0884*/ 	.word	0x0500000f


	//   ....[125]....
        /*0888*/ 	.word	0x0500000f


	//   ....[126]....
        /*088c*/ 	.word	0x0500000f


	//   ....[127]....
        /*0890*/ 	.word	0x0500000f


	//   ....[128]....
        /*0894*/ 	.word	0x0500000f


	//   ....[129]....
        /*0898*/ 	.word	0x0500000f


	//   ....[130]....
        /*089c*/ 	.word	0x0500000f


	//   ....[131]....
        /*08a0*/ 	.word	0x0500000f


	//   ....[132]....
        /*08a4*/ 	.word	0x0500000f


	//   ....[133]....
        /*08a8*/ 	.word	0x0500000f


	//   ....[134]....
        /*08ac*/ 	.word	0x0500000f


	//   ....[135]....
        /*08b0*/ 	.word	0x0500000f


	//   ....[136]....
        /*08b4*/ 	.word	0x0500000f


	//   ....[137]....
        /*08b8*/ 	.word	0x0500000f


	//   ....[138]....
        /*08bc*/ 	.word	0x0500000f


	//   ....[139]....
        /*08c0*/ 	.word	0x0500000f


	//   ....[140]....
        /*08c4*/ 	.word	0x0500000f


	//   ....[141]....
        /*08c8*/ 	.word	0x0500000f


	//   ....[142]....
        /*08cc*/ 	.word	0x0500000f


	//   ....[143]....
        /*08d0*/ 	.word	0x0500000f


	//   ....[144]....
        /*08d4*/ 	.word	0x0500000f


	//   ....[145]....
        /*08d8*/ 	.word	0x0500000f


	//   ....[146]....
        /*08dc*/ 	.word	0x0500000f


	//   ....[147]....
        /*08e0*/ 	.word	0x0500000f


	//   ....[148]....
        /*08e4*/ 	.word	0x0500000f


	//----- nvinfo : EIATTR_COOP_GROUP_INSTR_OFFSETS
	.align		4
.L_1067:
        /*08e8*/ 	.byte	0x04, 0x28
        /*08ea*/ 	.short	(.L_1069 - .L_1068)


	//   ....[0]....
.L_1068:
        /*08ec*/ 	.word	0x00000060


	//   ....[1]....
        /*08f0*/ 	.word	0x000001a0


	//   ....[2]....
        /*08f4*/ 	.word	0x000001e0


	//   ....[3]....
        /*08f8*/ 	.word	0x000003d0


	//   ....[4]....
        /*08fc*/ 	.word	0x00000530


	//   ....[5]....
        /*0900*/ 	.word	0x00000650


	//   ....[6]....
        /*0904*/ 	.word	0x000007b0


	//   ....[7]....
        /*0908*/ 	.word	0x00004940


	//   ....[8]....
        /*090c*/ 	.word	0x000068a0


	//   ....[9]....
        /*0910*/ 	.word	0x00006fd0


	//   ....[10]....
        /*0914*/ 	.word	0x00006fe0


	//   ....[11]....
        /*0918*/ 	.word	0x00006ff0


	//   ....[12]....
        /*091c*/ 	.word	0x00007000


	//   ....[13]....
        /*0920*/ 	.word	0x00007300


	//   ....[14]....
        /*0924*/ 	.word	0x00007310


	//   ....[15]....
        /*0928*/ 	.word	0x00007320


	//   ....[16]....
        /*092c*/ 	.word	0x00007330


	//   ....[17]....
        /*0930*/ 	.word	0x00008610


	//   ....[18]....
        /*0934*/ 	.word	0x00008620


	//   ....[19]....
        /*0938*/ 	.word	0x00008630


	//   ....[20]....
        /*093c*/ 	.word	0x00008640


	//   ....[21]....
        /*0940*/ 	.word	0x00008880


	//   ....[22]....
        /*0944*/ 	.word	0x00008890


	//   ....[23]....
        /*0948*/ 	.word	0x000088a0


	//   ....[24]....
        /*094c*/ 	.word	0x000088b0


	//   ....[25]....
        /*0950*/ 	.word	0x00009e30


	//   ....[26]....
        /*0954*/ 	.word	0x00009ff0


	//   ....[27]....
        /*0958*/ 	.word	0x0000a530


	//   ....[28]....
        /*095c*/ 	.word	0x0000a5b0


	//   ....[29]....
        /*0960*/ 	.word	0x0000a930


	//   ....[30]....
        /*0964*/ 	.word	0x0000aa80


	//   ....[31]....
        /*0968*/ 	.word	0x0000b510


	//   ....[32]....
        /*096c*/ 	.word	0x0000b700


	//   ....[33]....
        /*0970*/ 	.word	0x0000b7e0


	//   ....[34]....
        /*0974*/ 	.word	0x0000c2b0


	//   ....[35]....
        /*0978*/ 	.word	0x0000c2e0


	//   ....[36]....
        /*097c*/ 	.word	0x0000ca70


	//   ....[37]....
        /*0980*/ 	.word	0x0000cc10


	//   ....[38]....
        /*0984*/ 	.word	0x0000d940


	//   ....[39]....
        /*0988*/ 	.word	0x0000e170


	//   ....[40]....
        /*098c*/ 	.word	0x0000e1d0


	//   ....[41]....
        /*0990*/ 	.word	0x0000ea50


	//   ....[42]....
        /*0994*/ 	.word	0x0000eab0


	//   ....[43]....
        /*0998*/ 	.word	0x0000f790


	//   ....[44]....
        /*099c*/ 	.word	0x0000f7e0


	//   ....[45]....
        /*09a0*/ 	.word	0x0000f810


	//   ....[46]....
        /*09a4*/ 	.word	0x0000f880


	//   ....[47]....
        /*09a8*/ 	.word	0x0000f8a0


	//   ....[48]....
        /*09ac*/ 	.word	0x00011280


	//   ....[49]....
        /*09b0*/ 	.word	0x00011750


	//   ....[50]....
        /*09b4*/ 	.word	0x00011780


	//   ....[51]....
        /*09b8*/ 	.word	0x000117b0


	//   ....[52]....
        /*09bc*/ 	.word	0x000117c0


	//   ....[53]....
        /*09c0*/ 	.word	0x00011dd0


	//   ....[54]....
        /*09c4*/ 	.word	0x00011e30


	//   ....[55]....
        /*09c8*/ 	.word	0x000120a0


	//   ....[56]....
        /*09cc*/ 	.word	0x000120c0


	//   ....[57]....
        /*09d0*/ 	.word	0x00012c10


	//   ....[58]....
        /*09d4*/ 	.word	0x00012c30


	//   ....[59]....
        /*09d8*/ 	.word	0x00012e60


	//   ....[60]....
        /*09dc*/ 	.word	0x00012e80


	//   ....[61]....
        /*09e0*/ 	.word	0x00013130


	//   ....[62]....
        /*09e4*/ 	.word	0x00013300


	//   ....[63]....
        /*09e8*/ 	.word	0x00013330


	//   ....[64]....
        /*09ec*/ 	.word	0x00013360


	//   ....[65]....
        /*09f0*/ 	.word	0x00013390


	//   ....[66]....
        /*09f4*/ 	.word	0x000133c0


	//   ....[67]....
        /*09f8*/ 	.word	0x000133f0


	//   ....[68]....
        /*09fc*/ 	.word	0x00013560


	//   ....[69]....
        /*0a00*/ 	.word	0x00013590


	//   ....[70]....
        /*0a04*/ 	.word	0x000135c0


	//   ....[71]....
        /*0a08*/ 	.word	0x000135f0


	//   ....[72]....
        /*0a0c*/ 	.word	0x00013620


	//   ....[73]....
        /*0a10*/ 	.word	0x00013650


	//   ....[74]....
        /*0a14*/ 	.word	0x000136f0


	//   ....[75]....
        /*0a18*/ 	.word	0x00013750


	//   ....[76]....
        /*0a1c*/ 	.word	0x000137e0


	//   ....[77]....
        /*0a20*/ 	.word	0x000145e0


	//   ....[78]....
        /*0a24*/ 	.word	0x000167f0


	//   ....[79]....
        /*0a28*/ 	.word	0x000173a0


	//   ....[80]....
        /*0a2c*/ 	.word	0x000173b0


	//   ....[81]....
        /*0a30*/ 	.word	0x000173d0


	//   ....[82]....
        /*0a34*/ 	.word	0x00017470


	//   ....[83]....
        /*0a38*/ 	.word	0x000174a0


	//   ....[84]....
        /*0a3c*/ 	.word	0x00017510


	//   ....[85]....
        /*0a40*/ 	.word	0x00017520


	//   ....[86]....
        /*0a44*/ 	.word	0x00017590


	//   ....[87]....
        /*0a48*/ 	.word	0x0001b1f0


	//   ....[88]....
        /*0a4c*/ 	.word	0x0001b250


	//   ....[89]....
        /*0a50*/ 	.word	0x0001b280


	//   ....[90]....
        /*0a54*/ 	.word	0x0001b2b0


	//   ....[91]....
        /*0a58*/ 	.word	0x0001b2e0


	//   ....[92]....
        /*0a5c*/ 	.word	0x0001b310


	//   ....[93]....
        /*0a60*/ 	.word	0x0001b340


	//   ....[94]....
        /*0a64*/ 	.word	0x0001b350


	//   ....[95]....
        /*0a68*/ 	.word	0x0001b4d0


	//   ....[96]....
        /*0a6c*/ 	.word	0x0001b500


	//   ....[97]....
        /*0a70*/ 	.word	0x0001b530


	//   ....[98]....
        /*0a74*/ 	.word	0x0001b560


	//   ....[99]....
        /*0a78*/ 	.word	0x0001b590


	//   ....[100]....
        /*0a7c*/ 	.word	0x0001b5c0


	//   ....[101]....
        /*0a80*/ 	.word	0x0001b680


	//   ....[102]....
        /*0a84*/ 	.word	0x0001b6a0


	//   ....[103]....
        /*0a88*/ 	.word	0x0001b710


	//   ....[104]....
        /*0a8c*/ 	.word	0x0001bde0


	//   ....[105]....
        /*0a90*/ 	.word	0x0001c2c0


	//   ....[106]....
        /*0a94*/ 	.word	0x0001c350


	//   ....[107]....
        /*0a98*/ 	.word	0x0001c3a0


	//   ....[108]....
        /*0a9c*/ 	.word	0x0001c3f0


	//   ....[109]....
        /*0aa0*/ 	.word	0x0001c480


	//   ....[110]....
        /*0aa4*/ 	.word	0x0001c510


	//   ....[111]....
        /*0aa8*/ 	.word	0x0001c560


	//   ....[112]....
        /*0aac*/ 	.word	0x0001c5b0


	//   ....[113]....
        /*0ab0*/ 	.word	0x0001c690


	//   ....[114]....
        /*0ab4*/ 	.word	0x0001c720


	//   ....[115]....
        /*0ab8*/ 	.word	0x0001c770


	//   ....[116]....
        /*0abc*/ 	.word	0x0001c7d0


	//   ....[117]....
        /*0ac0*/ 	.word	0x0001c870


	//   ....[118]....
        /*0ac4*/ 	.word	0x0001c900


	//   ....[119]....
        /*0ac8*/ 	.word	0x0001c950


	//   ....[120]....
        /*0acc*/ 	.word	0x0001c9a0


	//   ....[121]....
        /*0ad0*/ 	.word	0x0001ccb0


	//   ....[122]....
        /*0ad4*/ 	.word	0x0001cfa0


	//   ....[123]....
        /*0ad8*/ 	.word	0x0001d150


	//   ....[124]....
        /*0adc*/ 	.word	0x0001d1a0


	//   ....[125]....
        /*0ae0*/ 	.word	0x0001d200


	//   ....[126]....
        /*0ae4*/ 	.word	0x0001d2a0


	//   ....[127]....
        /*0ae8*/ 	.word	0x0001d350


	//   ....[128]....
        /*0aec*/ 	.word	0x0001d3f0


	//   ....[129]....
        /*0af0*/ 	.word	0x0001d4b0


	//   ....[130]....
        /*0af4*/ 	.word	0x0001d590


	//   ....[131]....
        /*0af8*/ 	.word	0x0001d8c0


	//   ....[132]....
        /*0afc*/ 	.word	0x0001d960


	//   ....[133]....
        /*0b00*/ 	.word	0x0001da80


	//   ....[134]....
        /*0b04*/ 	.word	0x0001daf0


	//   ....[135]....
        /*0b08*/ 	.word	0x0001db70


	//   ....[136]....
        /*0b0c*/ 	.word	0x0001dbf0


	//   ....[137]....
        /*0b10*/ 	.word	0x0001dc70


	//   ....[138]....
        /*0b14*/ 	.word	0x0001dd00


	//   ....[139]....
        /*0b18*/ 	.word	0x0001dda0


	//   ....[140]....
        /*0b1c*/ 	.word	0x0001de40


	//   ....[141]....
        /*0b20*/ 	.word	0x0001deb0


	//   ....[142]....
        /*0b24*/ 	.word	0x0001df20


	//   ....[143]....
        /*0b28*/ 	.word	0x0001df90


	//   ....[144]....
        /*0b2c*/ 	.word	0x0001e010


	//   ....[145]....
        /*0b30*/ 	.word	0x0001e090


	//   ....[146]....
        /*0b34*/ 	.word	0x0001e130


	//   ....[147]....
        /*0b38*/ 	.word	0x0001e1c0


	//   ....[148]....
        /*0b3c*/ 	.word	0x0001e2f0


	//----- nvinfo : EIATTR_REG_RECONFIG
	.align		4
.L_1069:
        /*0b40*/ 	.byte	0x01, 0x54
	.zero		2


	//----- nvinfo : EIATTR_SYSCALL_OFFSETS
	.align		4
        /*0b44*/ 	.byte	0x04, 0x46
        /*0b46*/ 	.short	(.L_1071 - .L_1070)


	//   ....[0]....
.L_1070:
        /*0b48*/ 	.word	0x00001a10


	//   ....[1]....
        /*0b4c*/ 	.word	0x00001b60


	//   ....[2]....
        /*0b50*/ 	.word	0x00006a60


	//   ....[3]....
        /*0b54*/ 	.word	0x00006d80


	//   ....[4]....
        /*0b58*/ 	.word	0x000163f0


	//   ....[5]....
        /*0b5c*/ 	.word	0x00016550


	//   ....[6]....
        /*0b60*/ 	.word	0x00016650


	//   ....[7]....
        /*0b64*/ 	.word	0x00016fc0


	//----- nvinfo : EIATTR_MBARRIER_INSTR_OFFSETS
	.align		4
.L_1071:
        /*0b68*/ 	.byte	0x04, 0x39
        /*0b6a*/ 	.short	(.L_1073 - .L_1072)


	//   ....[0]....
.L_1072:
        /*0b6c*/ 	.word	0x000002c0
        /*0b70*/ 	.word	0x000000ff
        /*0b74*/ 	.word	0x00028c00
        /*0b78*/ 	.short	0x0100
        /*0b7a*/ 	.byte	0x08
	.zero		1


	//   ....[1]....
        /*0b7c*/ 	.word	0x000002d0
        /*0b80*/ 	.word	0x000000ff
        /*0b84*/ 	.word	0x00028c20
        /*0b88*/ 	.short	0x0100
        /*0b8a*/ 	.byte	0x08
	.zero		1


	//   ....[2]....
        /*0b8c*/ 	.word	0x00000380
        /*0b90*/ 	.word	0x000000ff
        /*0b94*/ 	.word	0x00028c30
        /*0b98*/ 	.short	0x0100
        /*0b9a*/ 	.byte	0x06
	.zero		1


	//   ....[3]....
        /*0b9c*/ 	.word	0x00000390
        /*0ba0*/ 	.word	0x000000ff
        /*0ba4*/ 	.word	0x00028c40
        /*0ba8*/ 	.short	0x0100
        /*0baa*/ 	.byte	0x06
	.zero		1


	//   ....[4]....
        /*0bac*/ 	.word	0x000003a0
        /*0bb0*/ 	.word	0x000000ff
        /*0bb4*/ 	.word	0x00028c38
        /*0bb8*/ 	.short	0x0100
        /*0bba*/ 	.byte	0x06
	.zero		1


	//   ....[5]....
        /*0bbc*/ 	.word	0x000003b0
        /*0bc0*/ 	.word	0x000000ff
        /*0bc4*/ 	.word	0x00028c48
        /*0bc8*/ 	.short	0x0100
        /*0bca*/ 	.byte	0x06
	.zero		1


	//   ....[6]....
        /*0bcc*/ 	.word	0x000004e0
        /*0bd0*/ 	.word	0x000000ff
        /*0bd4*/ 	.word	0x00028c50
        /*0bd8*/ 	.short	0x0100
        /*0bda*/ 	.byte	0x08
	.zero		1


	//   ....[7]....
        /*0bdc*/ 	.word	0x000004f0
        /*0be0*/ 	.word	0x000000ff
        /*0be4*/ 	.word	0x00028c60
        /*0be8*/ 	.short	0x0100
        /*0bea*/ 	.byte	0x08
	.zero		1


	//   ....[8]....
        /*0bec*/ 	.word	0x00000500
        /*0bf0*/ 	.word	0x000000ff
        /*0bf4*/ 	.word	0x00028c58
        /*0bf8*/ 	.short	0x0100
        /*0bfa*/ 	.byte	0x08
	.zero		1


	//   ....[9]....
        /*0bfc*/ 	.word	0x00000510
        /*0c00*/ 	.word	0x000000ff
        /*0c04*/ 	.word	0x00028c68
        /*0c08*/ 	.short	0x0100
        /*0c0a*/ 	.byte	0x08
	.zero		1


	//   ....[10]....
        /*0c0c*/ 	.word	0x00000600
        /*0c10*/ 	.word	0x000000ff
        /*0c14*/ 	.word	0x00028c70
        /*0c18*/ 	.short	0x0100
        /*0c1a*/ 	.byte	0x06
	.zero		1


	//   ....[11]....
        /*0c1c*/ 	.word	0x00000610
        /*0c20*/ 	.word	0x000000ff
        /*0c24*/ 	.word	0x00028c80
        /*0c28*/ 	.short	0x0100
        /*0c2a*/ 	.byte	0x06
	.zero		1


	//   ....[12]....
        /*0c2c*/ 	.word	0x00000620
        /*0c30*/ 	.word	0x000000ff
        /*0c34*/ 	.word	0x00028c78
        /*0c38*/ 	.short	0x0100
        /*0c3a*/ 	.byte	0x06
	.zero		1


	//   ....[13]....
        /*0c3c*/ 	.word	0x00000630
        /*0c40*/ 	.word	0x000000ff
        /*0c44*/ 	.word	0x00028c88
        /*0c48*/ 	.short	0x0100
        /*0c4a*/ 	.byte	0x06
	.zero		1


	//   ....[14]....
        /*0c4c*/ 	.word	0x00000760
        /*0c50*/ 	.word	0x000000ff
        /*0c54*/ 	.word	0x00028c90
        /*0c58*/ 	.short	0x0100
        /*0c5a*/ 	.byte	0x08
	.zero		1


	//   ....[15]....
        /*0c5c*/ 	.word	0x00000770
        /*0c60*/ 	.word	0x000000ff
        /*0c64*/ 	.word	0x00028ca0
        /*0c68*/ 	.short	0x0100
        /*0c6a*/ 	.byte	0x08
	.zero		1


	//   ....[16]....
        /*0c6c*/ 	.word	0x00000780
        /*0c70*/ 	.word	0x000000ff
        /*0c74*/ 	.word	0x00028c98
        /*0c78*/ 	.short	0x0100
        /*0c7a*/ 	.byte	0x08
	.zero		1


	//   ....[17]....
        /*0c7c*/ 	.word	0x00000790
        /*0c80*/ 	.word	0x000000ff
        /*0c84*/ 	.word	0x00028ca8
        /*0c88*/ 	.short	0x0100
        /*0c8a*/ 	.byte	0x08
	.zero		1


	//   ....[18]....
        /*0c8c*/ 	.word	0x000008c0
        /*0c90*/ 	.word	0x000000ff
        /*0c94*/ 	.word	0x00028cb0
        /*0c98*/ 	.short	0x0100
        /*0c9a*/ 	.byte	0x08
	.zero		1


	//   ....[19]....
        /*0c9c*/ 	.word	0x000008d0
        /*0ca0*/ 	.word	0x000000ff
        /*0ca4*/ 	.word	0x00028cc0
        /*0ca8*/ 	.short	0x0100
        /*0caa*/ 	.byte	0x08
	.zero		1


	//   ....[20]....
        /*0cac*/ 	.word	0x000008e0
        /*0cb0*/ 	.word	0x000000ff
        /*0cb4*/ 	.word	0x00028cb8
        /*0cb8*/ 	.short	0x0100
        /*0cba*/ 	.byte	0x08
	.zero		1


	//   ....[21]....
        /*0cbc*/ 	.word	0x000008f0
        /*0cc0*/ 	.word	0x000000ff
        /*0cc4*/ 	.word	0x00028cc8
        /*0cc8*/ 	.short	0x0100
        /*0cca*/ 	.byte	0x08
	.zero		1


	//   ....[22]....
        /*0ccc*/ 	.word	0x00002760
        /*0cd0*/ 	.word	0x00000044
        /*0cd4*/ 	.word	0x00028c90
        /*0cd8*/ 	.short	0x010a
        /*0cda*/ 	.byte	0x3f
	.zero		1


	//   ....[23]....
        /*0cdc*/ 	.word	0x000031b0
        /*0ce0*/ 	.word	0x00000044
        /*0ce4*/ 	.word	0x00028c90
        /*0ce8*/ 	.short	0x010a
        /*0cea*/ 	.byte	0x3f
	.zero		1


	//   ....[24]....
        /*0cec*/ 	.word	0x00003ab0
        /*0cf0*/ 	.word	0x00000044
        /*0cf4*/ 	.word	0x00028c90
        /*0cf8*/ 	.short	0x010a
        /*0cfa*/ 	.byte	0x3f
	.zero		1


	//   ....[25]....
        /*0cfc*/ 	.word	0x00003cb0
        /*0d00*/ 	.word	0x00000004
        /*0d04*/ 	.word	0x00000000
        /*0d08*/ 	.short	0x0101
        /*0d0a*/ 	.byte	0x3f
	.zero		1


	//   ....[26]....
        /*0d0c*/ 	.word	0x00003cf0
        /*0d10*/ 	.word	0x00000044
        /*0d14*/ 	.word	0x00028cb0
        /*0d18*/ 	.short	0x010a
        /*0d1a*/ 	.byte	0x3f
	.zero		1


	//   ....[27]....
        /*0d1c*/ 	.word	0x00004350
        /*0d20*/ 	.word	0x00000044
        /*0d24*/ 	.word	0x00000000
        /*0d28*/ 	.short	0x0101
        /*0d2a*/ 	.byte	0x3f
	.zero		1


	//   ....[28]....
        /*0d2c*/ 	.word	0x00004a50
        /*0d30*/ 	.word	0x00000014
        /*0d34*/ 	.word	0x00028c50
        /*0d38*/ 	.short	0x010a
        /*0d3a*/ 	.byte	0x3f
	.zero		1


	//   ....[29]....
        /*0d3c*/ 	.word	0x00004e00
        /*0d40*/ 	.word	0x00000000
        /*0d44*/ 	.word	0x00000000
        /*0d48*/ 	.short	0x0101
        /*0d4a*/ 	.byte	0x3f
	.zero		1


	//   ....[30]....
        /*0d4c*/ 	.word	0x00005730
        /*0d50*/ 	.word	0x00000003
        /*0d54*/ 	.word	0x00028c50
        /*0d58*/ 	.short	0x010a
        /*0d5a*/ 	.byte	0x3f
	.zero		1


	//   ....[31]....
        /*0d5c*/ 	.word	0x00005780
        /*0d60*/ 	.word	0x00000003
        /*0d64*/ 	.word	0x00028c50
        /*0d68*/ 	.short	0x010a
        /*0d6a*/ 	.byte	0x3f
	.zero		1


	//   ....[32]....
        /*0d6c*/ 	.word	0x00005a40
        /*0d70*/ 	.word	0x00000003
        /*0d74*/ 	.word	0x00000000
        /*0d78*/ 	.short	0x0101
        /*0d7a*/ 	.byte	0x3f
	.zero		1


	//   ....[33]....
        /*0d7c*/ 	.word	0x00006af0
        /*0d80*/ 	.word	0x00000002
        /*0d84*/ 	.word	0x00028c00
        /*0d88*/ 	.short	0x010a
        /*0d8a*/ 	.byte	0x3f
	.zero		1


	//   ....[34]....
        /*0d8c*/ 	.word	0x00006b40
        /*0d90*/ 	.word	0x00000002
        /*0d94*/ 	.word	0x00028c00
        /*0d98*/ 	.short	0x010a
        /*0d9a*/ 	.byte	0x3f
	.zero		1


	//   ....[35]....
        /*0d9c*/ 	.word	0x00007570
        /*0da0*/ 	.word	0x00000002
        /*0da4*/ 	.word	0x00028c00
        /*0da8*/ 	.short	0x010a
        /*0daa*/ 	.byte	0x3f
	.zero		1


	//   ....[36]....
        /*0dac*/ 	.word	0x00008a60
        /*0db0*/ 	.word	0x00000002
        /*0db4*/ 	.word	0x00028c00
        /*0db8*/ 	.short	0x010a
        /*0dba*/ 	.byte	0x3f
	.zero		1


	//   ....[37]....
        /*0dbc*/ 	.word	0x000099a0
        /*0dc0*/ 	.word	0x000000a8
        /*0dc4*/ 	.word	0x00028c30
        /*0dc8*/ 	.short	0x010a
        /*0dca*/ 	.byte	0x3f
	.zero		1


	//   ....[38]....
        /*0dcc*/ 	.word	0x00009a40
        /*0dd0*/ 	.word	0x000000a8
        /*0dd4*/ 	.word	0x00028c30
        /*0dd8*/ 	.short	0x010a
        /*0dda*/ 	.byte	0x3f
	.zero		1


	//   ....[39]....
        /*0ddc*/ 	.word	0x0000ac40
        /*0de0*/ 	.word	0x00000000
        /*0de4*/ 	.word	0x00000000
        /*0de8*/ 	.short	0x0101
        /*0dea*/ 	.byte	0x3f
	.zero		1


	//   ....[40]....
        /*0dec*/ 	.word	0x0000b120
        /*0df0*/ 	.word	0x000000a8
        /*0df4*/ 	.word	0x00028c50
        /*0df8*/ 	.short	0x010a
        /*0dfa*/ 	.byte	0x3f
	.zero		1


	//   ....[41]....
        /*0dfc*/ 	.word	0x0000b1d0
        /*0e00*/ 	.word	0x000000a8
        /*0e04*/ 	.word	0x00028c50
        /*0e08*/ 	.short	0x010a
        /*0e0a*/ 	.byte	0x3f
	.zero		1


	//   ....[42]....
        /*0e0c*/ 	.word	0x0000b530
        /*0e10*/ 	.word	0x000000a8
        /*0e14*/ 	.word	0x00000000
        /*0e18*/ 	.short	0x0101
        /*0e1a*/ 	.byte	0x3f
	.zero		1


	//   ....[43]....
        /*0e1c*/ 	.word	0x0000b620
        /*0e20*/ 	.word	0x000000d8
        /*0e24*/ 	.word	0x00028c30
        /*0e28*/ 	.short	0x010a
        /*0e2a*/ 	.byte	0x3f
	.zero		1


	//   ....[44]....
        /*0e2c*/ 	.word	0x0000b6d0
        /*0e30*/ 	.word	0x000000d8
        /*0e34*/ 	.word	0x00028c30
        /*0e38*/ 	.short	0x010a
        /*0e3a*/ 	.byte	0x3f
	.zero		1


	//   ....[45]....
        /*0e3c*/ 	.word	0x0000c5e0
        /*0e40*/ 	.word	0x0000000e
        /*0e44*/ 	.word	0x00000000
        /*0e48*/ 	.short	0x0101
        /*0e4a*/ 	.byte	0x3f
	.zero		1


	//   ....[46]....
        /*0e4c*/ 	.word	0x0000d610
        /*0e50*/ 	.word	0x000000d8
        /*0e54*/ 	.word	0x00028c50
        /*0e58*/ 	.short	0x010a
        /*0e5a*/ 	.byte	0x3f
	.zero		1


	//   ....[47]....
        /*0e5c*/ 	.word	0x0000d660
        /*0e60*/ 	.word	0x000000d8
        /*0e64*/ 	.word	0x00028c50
        /*0e68*/ 	.short	0x010a
        /*0e6a*/ 	.byte	0x3f
	.zero		1


	//   ....[48]....
        /*0e6c*/ 	.word	0x0000d960
        /*0e70*/ 	.word	0x000000d8
        /*0e74*/ 	.word	0x00000000
        /*0e78*/ 	.short	0x0101
        /*0e7a*/ 	.byte	0x3f
	.zero		1


	//   ....[49]....
        /*0e7c*/ 	.word	0x0000da90
        /*0e80*/ 	.word	0x000000c2
        /*0e84*/ 	.word	0x00028c30
        /*0e88*/ 	.short	0x010a
        /*0e8a*/ 	.byte	0x3f
	.zero		1


	//   ....[50]....
        /*0e8c*/ 	.word	0x0000db00
        /*0e90*/ 	.word	0x000000c2
        /*0e94*/ 	.word	0x00028c30
        /*0e98*/ 	.short	0x010a
        /*0e9a*/ 	.byte	0x3f
	.zero		1


	//   ....[51]....
        /*0e9c*/ 	.word	0x0000e550
        /*0ea0*/ 	.word	0x0000000f
        /*0ea4*/ 	.word	0x00000000
        /*0ea8*/ 	.short	0x0101
        /*0eaa*/ 	.byte	0x3f
	.zero		1


	//   ....[52]....
        /*0eac*/ 	.word	0x0000f460
        /*0eb0*/ 	.word	0x000000c2
        /*0eb4*/ 	.word	0x00028c50
        /*0eb8*/ 	.short	0x010a
        /*0eba*/ 	.byte	0x3f
	.zero		1


	//   ....[53]....
        /*0ebc*/ 	.word	0x0000f4b0
        /*0ec0*/ 	.word	0x000000c2
        /*0ec4*/ 	.word	0x00028c50
        /*0ec8*/ 	.short	0x010a
        /*0eca*/ 	.byte	0x3f
	.zero		1


	//   ....[54]....
        /*0ecc*/ 	.word	0x0000f7b0
        /*0ed0*/ 	.word	0x000000c2
        /*0ed4*/ 	.word	0x00000000
        /*0ed8*/ 	.short	0x0101
        /*0eda*/ 	.byte	0x3f
	.zero		1


	//   ....[55]....
        /*0edc*/ 	.word	0x00011e50
        /*0ee0*/ 	.word	0x00000000
        /*0ee4*/ 	.word	0x00000000
        /*0ee8*/ 	.short	0x0101
        /*0eea*/ 	.byte	0x3f
	.zero		1


	//   ....[56]....
        /*0eec*/ 	.word	0x000146d0
        /*0ef0*/ 	.word	0x00000006
        /*0ef4*/ 	.word	0x00028c20
        /*0ef8*/ 	.short	0x010a
        /*0efa*/ 	.byte	0x3f
	.zero		1


	//   ....[57]....
        /*0efc*/ 	.word	0x000147b0
        /*0f00*/ 	.word	0x00000005
        /*0f04*/ 	.word	0x00028ca0
        /*0f08*/ 	.short	0x010a
        /*0f0a*/ 	.byte	0x3f
	.zero		1


	//   ....[58]....
        /*0f0c*/ 	.word	0x00014a00
        /*0f10*/ 	.word	0x00000005
        /*0f14*/ 	.word	0x00028cc0
        /*0f18*/ 	.short	0x010a
        /*0f1a*/ 	.byte	0x3f
	.zero		1


	//   ....[59]....
        /*0f1c*/ 	.word	0x00015480
        /*0f20*/ 	.word	0x00000005
        /*0f24*/ 	.word	0x00028ca0
        /*0f28*/ 	.short	0x010a
        /*0f2a*/ 	.byte	0x3f
	.zero		1


	//   ....[60]....
        /*0f2c*/ 	.word	0x000156c0
        /*0f30*/ 	.word	0x00000005
        /*0f34*/ 	.word	0x00028cc0
        /*0f38*/ 	.short	0x010a
        /*0f3a*/ 	.byte	0x3f
	.zero		1


	//   ....[61]....
        /*0f3c*/ 	.word	0x00016aa0
        /*0f40*/ 	.word	0x00000000
        /*0f44*/ 	.word	0x00028c40
        /*0f48*/ 	.short	0x010a
        /*0f4a*/ 	.byte	0x3f
	.zero		1


	//   ....[62]....
        /*0f4c*/ 	.word	0x00017640
        /*0f50*/ 	.word	0x00000008
        /*0f54*/ 	.word	0x00028c00
        /*0f58*/ 	.short	0x0107
        /*0f5a*/ 	.byte	0x3f
	.zero		1


	//   ....[63]....
        /*0f5c*/ 	.word	0x00017740
        /*0f60*/ 	.word	0x00000002
        /*0f64*/ 	.word	0x00028c00
        /*0f68*/ 	.short	0x0101
        /*0f6a*/ 	.byte	0x3f
	.zero		1


	//   ....[64]....
        /*0f6c*/ 	.word	0x00017760
        /*0f70*/ 	.word	0x00000002
        /*0f74*/ 	.word	0x00028c20
        /*0f78*/ 	.short	0x010a
        /*0f7a*/ 	.byte	0x3f
	.zero		1


	//   ....[65]....
        /*0f7c*/ 	.word	0x00017860
        /*0f80*/ 	.word	0x00000000
        /*0f84*/ 	.word	0x00028c60
        /*0f88*/ 	.short	0x010a
        /*0f8a*/ 	.byte	0x3f
	.zero		1


	//   ....[66]....
        /*0f8c*/ 	.word	0x00018540
        /*0f90*/ 	.word	0x00000003
        /*0f94*/ 	.word	0x00028c40
        /*0f98*/ 	.short	0x010a
        /*0f9a*/ 	.byte	0x3f
	.zero		1


	//   ....[67]....
        /*0f9c*/ 	.word	0x000187a0
        /*0fa0*/ 	.word	0x00000003
        /*0fa4*/ 	.word	0x00028c60
        /*0fa8*/ 	.short	0x010a
        /*0faa*/ 	.byte	0x3f
	.zero		1


	//   ....[68]....
        /*0fac*/ 	.word	0x00019420
        /*0fb0*/ 	.word	0x00000004
        /*0fb4*/ 	.word	0x00028c40
        /*0fb8*/ 	.short	0x010a
        /*0fba*/ 	.byte	0x3f
	.zero		1


	//   ....[69]....
        /*0fbc*/ 	.word	0x00019670
        /*0fc0*/ 	.word	0x00000004
        /*0fc4*/ 	.word	0x00028c60
        /*0fc8*/ 	.short	0x010a
        /*0fca*/ 	.byte	0x3f
	.zero		1


	//   ....[70]....
        /*0fcc*/ 	.word	0x0001a280
        /*0fd0*/ 	.word	0x00000004
        /*0fd4*/ 	.word	0x00028c40
        /*0fd8*/ 	.short	0x010a
        /*0fda*/ 	.byte	0x3f
	.zero		1


	//   ....[71]....
        /*0fdc*/ 	.word	0x0001a4e0
        /*0fe0*/ 	.word	0x00000004
        /*0fe4*/ 	.word	0x00028c60
        /*0fe8*/ 	.short	0x010a
        /*0fea*/ 	.byte	0x3f
	.zero		1


	//   ....[72]....
        /*0fec*/ 	.word	0x0001bd60
        /*0ff0*/ 	.word	0x00000000
        /*0ff4*/ 	.word	0x00028c20
        /*0ff8*/ 	.short	0x010a
        /*0ffa*/ 	.byte	0x3f
	.zero		1


	//   ....[73]....
        /*0ffc*/ 	.word	0x0001bf10
        /*1000*/ 	.word	0x00000006
        /*1004*/ 	.word	0x00000000
        /*1008*/ 	.short	0x010a
        /*100a*/ 	.byte	0x3f
	.zero		1


	//   ....[74]....
        /*100c*/ 	.word	0x0001bf80
        /*1010*/ 	.word	0x00000007
        /*1014*/ 	.word	0x00000000
        /*1018*/ 	.short	0x010a
        /*101a*/ 	.byte	0x3f
	.zero		1


	//   ....[75]....
        /*101c*/ 	.word	0x0001bff0
        /*1020*/ 	.word	0x00000004
        /*1024*/ 	.word	0x00000000
        /*1028*/ 	.short	0x010a
        /*102a*/ 	.byte	0x3f
	.zero		1


	//   ....[76]....
        /*102c*/ 	.word	0x0001c020
        /*1030*/ 	.word	0x00000003
        /*1034*/ 	.word	0x00000000
        /*1038*/ 	.short	0x010a
        /*103a*/ 	.byte	0x3f
	.zero		1


	//   ....[77]....
        /*103c*/ 	.word	0x0001c080
        /*1040*/ 	.word	0x00000044
        /*1044*/ 	.word	0x00028c90
        /*1048*/ 	.short	0x010a
        /*104a*/ 	.byte	0x3f
	.zero		1


	//   ....[78]....
        /*104c*/ 	.word	0x0001c0d0
        /*1050*/ 	.word	0x00000044
        /*1054*/ 	.word	0x00028c90
        /*1058*/ 	.short	0x010a
        /*105a*/ 	.byte	0x3f
	.zero		1


	//   ....[79]....
        /*105c*/ 	.word	0x0001c120
        /*1060*/ 	.word	0x00000044
        /*1064*/ 	.word	0x00028c90
        /*1068*/ 	.short	0x010a
        /*106a*/ 	.byte	0x3f
	.zero		1


	//   ....[80]....
        /*106c*/ 	.word	0x0001c170
        /*1070*/ 	.word	0x00000044
        /*1074*/ 	.word	0x00028cb0
        /*1078*/ 	.short	0x010a
        /*107a*/ 	.byte	0x3f
	.zero		1


	//   ....[81]....
        /*107c*/ 	.word	0x0001c1c0
        /*1080*/ 	.word	0x00000014
        /*1084*/ 	.word	0x00028c50
        /*1088*/ 	.short	0x010a
        /*108a*/ 	.byte	0x3f
	.zero		1


	//   ....[82]....
        /*108c*/ 	.word	0x0001c210
        /*1090*/ 	.word	0x00000003
        /*1094*/ 	.word	0x00028c50
        /*1098*/ 	.short	0x010a
        /*109a*/ 	.byte	0x3f
	.zero		1


	//   ....[83]....
        /*109c*/ 	.word	0x0001c5e0
        /*10a0*/ 	.word	0x00000002
        /*10a4*/ 	.word	0x00028c00
        /*10a8*/ 	.short	0x010a
        /*10aa*/ 	.byte	0x3f
	.zero		1


	//   ....[84]....
        /*10ac*/ 	.word	0x0001c9f0
        /*10b0*/ 	.word	0x00000002
        /*10b4*/ 	.word	0x00028c00
        /*10b8*/ 	.short	0x010a
        /*10ba*/ 	.byte	0x3f
	.zero		1


	//   ....[85]....
        /*10bc*/ 	.word	0x0001ca40
        /*10c0*/ 	.word	0x000000a8
        /*10c4*/ 	.word	0x00028c30
        /*10c8*/ 	.short	0x010a
        /*10ca*/ 	.byte	0x3f
	.zero		1


	//   ....[86]....
        /*10cc*/ 	.word	0x0001ca90
        /*10d0*/ 	.word	0x000000a8
        /*10d4*/ 	.word	0x00028c50
        /*10d8*/ 	.short	0x010a
        /*10da*/ 	.byte	0x3f
	.zero		1


	//   ....[87]....
        /*10dc*/ 	.word	0x0001cae0
        /*10e0*/ 	.word	0x000000d8
        /*10e4*/ 	.word	0x00028c30
        /*10e8*/ 	.short	0x010a
        /*10ea*/ 	.byte	0x3f
	.zero		1


	//   ....[88]....
        /*10ec*/ 	.word	0x0001cb30
        /*10f0*/ 	.word	0x000000d8
        /*10f4*/ 	.word	0x00028c50
        /*10f8*/ 	.short	0x010a
        /*10fa*/ 	.byte	0x3f
	.zero		1


	//   ....[89]....
        /*10fc*/ 	.word	0x0001cb80
        /*1100*/ 	.word	0x000000c2
        /*1104*/ 	.word	0x00028c30
        /*1108*/ 	.short	0x010a
        /*110a*/ 	.byte	0x3f
	.zero		1


	//   ....[90]....
        /*110c*/ 	.word	0x0001cbd0
        /*1110*/ 	.word	0x000000c2
        /*1114*/ 	.word	0x00028c50
        /*1118*/ 	.short	0x010a
        /*111a*/ 	.byte	0x3f
	.zero		1


	//   ....[91]....
        /*111c*/ 	.word	0x0001cd80
        /*1120*/ 	.word	0x00000005
        /*1124*/ 	.word	0x00028c20
        /*1128*/ 	.short	0x010a
        /*112a*/ 	.byte	0x3f
	.zero		1


	//   ....[92]....
        /*112c*/ 	.word	0x0001cdd0
        /*1130*/ 	.word	0x00000005
        /*1134*/ 	.word	0x00028ca0
        /*1138*/ 	.short	0x010a
        /*113a*/ 	.byte	0x3f
	.zero		1


	//   ....[93]....
        /*113c*/ 	.word	0x0001ce20
        /*1140*/ 	.word	0x00000005
        /*1144*/ 	.word	0x00028cc0
        /*1148*/ 	.short	0x010a
        /*114a*/ 	.byte	0x3f
	.zero		1


	//   ....[94]....
        /*114c*/ 	.word	0x0001ce70
        /*1150*/ 	.word	0x00000005
        /*1154*/ 	.word	0x00028ca0
        /*1158*/ 	.short	0x010a
        /*115a*/ 	.byte	0x3f
	.zero		1


	//   ....[95]....
        /*115c*/ 	.word	0x0001cec0
        /*1160*/ 	.word	0x00000005
        /*1164*/ 	.word	0x00028cc0
        /*1168*/ 	.short	0x010a
        /*116a*/ 	.byte	0x3f
	.zero		1


	//   ....[96]....
        /*116c*/ 	.word	0x0001d060
        /*1170*/ 	.word	0x00000000
        /*1174*/ 	.word	0x00028c40
        /*1178*/ 	.short	0x010a
        /*117a*/ 	.byte	0x3f
	.zero		1


	//   ....[97]....
        /*117c*/ 	.word	0x0001d5e0
        /*1180*/ 	.word	0x00000002
        /*1184*/ 	.word	0x00028c20
        /*1188*/ 	.short	0x010a
        /*118a*/ 	.byte	0x3f
	.zero		1


	//   ....[98]....
        /*118c*/ 	.word	0x0001d630
        /*1190*/ 	.word	0x00000000
        /*1194*/ 	.word	0x00028c60
        /*1198*/ 	.short	0x010a
        /*119a*/ 	.byte	0x3f
	.zero		1


	//   ....[99]....
        /*119c*/ 	.word	0x0001d680
        /*11a0*/ 	.word	0x00000003
        /*11a4*/ 	.word	0x00028c40
        /*11a8*/ 	.short	0x010a
        /*11aa*/ 	.byte	0x3f
	.zero		1


	//   ....[100]....
        /*11ac*/ 	.word	0x0001d6d0
        /*11b0*/ 	.word	0x00000003
        /*11b4*/ 	.word	0x00028c60
        /*11b8*/ 	.short	0x010a
        /*11ba*/ 	.byte	0x3f
	.zero		1


	//   ....[101]....
        /*11bc*/ 	.word	0x0001d720
        /*11c0*/ 	.word	0x00000004
        /*11c4*/ 	.word	0x00028c40
        /*11c8*/ 	.short	0x010a
        /*11ca*/ 	.byte	0x3f
	.zero		1


	//   ....[102]....
        /*11cc*/ 	.word	0x0001d770
        /*11d0*/ 	.word	0x00000004
        /*11d4*/ 	.word	0x00028c60
        /*11d8*/ 	.short	0x010a
        /*11da*/ 	.byte	0x3f
	.zero		1


	//   ....[103]....
        /*11dc*/ 	.word	0x0001d7c0
        /*11e0*/ 	.word	0x00000004
        /*11e4*/ 	.word	0x00028c40
        /*11e8*/ 	.short	0x010a
        /*11ea*/ 	.byte	0x3f
	.zero		1


	//   ....[104]....
        /*11ec*/ 	.word	0x0001d810
        /*11f0*/ 	.word	0x00000004
        /*11f4*/ 	.word	0x00028c60
        /*11f8*/ 	.short	0x010a
        /*11fa*/ 	.byte	0x3f
	.zero		1


	//   ....[105]....
        /*11fc*/ 	.word	0x0001e210
        /*1200*/ 	.word	0x00000000
        /*1204*/ 	.word	0x00028c20
        /*1208*/ 	.short	0x010a
        /*120a*/ 	.byte	0x3f
	.zero		1


	//   ....[106]....
        /*120c*/ 	.word	0x0001e3b0
        /*1210*/ 	.word	0x00000006
        /*1214*/ 	.word	0x00000000
        /*1218*/ 	.short	0x010a
        /*121a*/ 	.byte	0x3f
	.zero		1


	//   ....[107]....
        /*121c*/ 	.word	0x0001e400
        /*1220*/ 	.word	0x00000007
        /*1224*/ 	.word	0x00000000
        /*1228*/ 	.short	0x010a
        /*122a*/ 	.byte	0x3f
	.zero		1


	//   ....[108]....
        /*122c*/ 	.word	0x0001e450
        /*1230*/ 	.word	0x00000004
        /*1234*/ 	.word	0x00000000
        /*1238*/ 	.short	0x010a
        /*123a*/ 	.byte	0x3f
	.zero		1


	//----- nvinfo : EIATTR_NUM_MBARRIERS
	.align		4
.L_1073:
        /*123c*/ 	.byte	0x03, 0x38
        /*123e*/ 	.short	0x0016


	//----- nvinfo : EIATTR_EXIT_INSTR_OFFSETS
	.align		4
        /*1240*/ 	.byte	0x04, 0x1c
        /*1242*/ 	.short	(.L_1075 - .L_1074)


	//   ....[0]....
.L_1074:
        /*1244*/ 	.word	0x0001c070


	//----- nvinfo : EIATTR_MAX_THREADS
	.align		4
.L_1075:
        /*1248*/ 	.byte	0x04, 0x05
        /*124a*/ 	.short	(.L_1077 - .L_1076)
.L_1076:
        /*124c*/ 	.word	0x00000180
        /*1250*/ 	.word	0x00000001
        /*1254*/ 	.word	0x00000001


	//----- nvinfo : EIATTR_CRS_STACK_SIZE
	.align		4
.L_1077:
        /*1258*/ 	.byte	0x04, 0x1e
        /*125a*/ 	.short	(.L_1079 - .L_1078)
.L_1078:
        /*125c*/ 	.word	0x00000000


	//----- nvinfo : EIATTR_CBANK_PARAM_SIZE
	.align		4
.L_1079:
        /*1260*/ 	.byte	0x03, 0x19
        /*1262*/ 	.short	0x0af0


	//----- nvinfo : EIATTR_PARAM_CBANK
	.align		4
        /*1264*/ 	.byte	0x04, 0x0a
        /*1266*/ 	.short	(.L_1081 - .L_1080)
	.align		4
.L_1080:
        /*1268*/ 	.word	index@(.nv.constant0._ZN7cutlass13device_kernelIN5flash11enable_sm90INS1_16FlashAttnFwdSm90INS1_25CollectiveMainloopFwdSm90ILi2EN4cute5tupleIJNS5_1CILi1EEES8_S8_EEENS6_IJNS7_ILi64EEESA_SA_EEELi512ENS_10bfloat16_tEfNS_4arch4Sm90ELb1ELb0ELb1ELb1ELb0ELb1ELb0ELb0ELb0ELb1ELb0ELb0EEENS1_21CollectiveEpilogueFwdINS6_IJSA_NS7_ILi512EEESA_EEES9_SC_SE_Li256ELb1ELb1ELb0ELb0EEENS1_36VarlenDynamicPersistentTileSchedulerILi64ELi64ELi256ELi128ELb0ELb1ELb1ELb1ELb1ELb1EEEEEEEEEvNT_6ParamsE)
        /*126c*/ 	.short	0x0210
        /*126e*/ 	.short	0x0af0


	//----- nvinfo : EIATTR_SW_WAR
	.align		4
.L_1081:
        /*1270*/ 	.byte	0x04, 0x36
        /*1272*/ 	.short	(.L_1083 - .L_1082)
.L_1082:
        /*1274*/ 	.word	0x00000008
.L_1083:


//--------------------- .nv.info._ZN7cutlass13device_kernelIN5flash11enable_sm90INS1_16FlashAttnFwdSm90INS1_25CollectiveMainloopFwdSm90ILi2EN4cute5tupleIJNS5_1CILi1EEES8_S8_EEENS6_IJNS7_ILi64EEESA_SA_EEELi512ENS_10bfloat16_tEfNS_4arch4Sm90ELb1ELb0ELb1ELb1ELb0ELb0ELb1ELb0ELb0ELb1ELb0ELb0EEENS1_21CollectiveEpilogueFwdINS6_IJSA_NS7_ILi512EEESA_EEES9_SC_SE_Li256ELb1ELb1ELb0ELb0EEENS1_36VarlenDynamicPersistentTileSchedulerILi64ELi64ELi256ELi128ELb0ELb1ELb1ELb1ELb1ELb1EEEEEEEEEvNT_6ParamsE --------------------------
	.section	.nv.info._ZN7cutlass13device_kernelIN5flash11enable_sm90INS1_16FlashAttnFwdSm90INS1_25CollectiveMainloopFwdSm90ILi2EN4cute5tupleIJNS5_1CILi1EEES8_S8_EEENS6_IJNS7_ILi64EEESA_SA_EEELi512ENS_10bfloat16_tEfNS_4arch4Sm90ELb1ELb0ELb1ELb1ELb0ELb0ELb1ELb0ELb0ELb1ELb0ELb0EEENS1_21CollectiveEpilogueFwdINS6_IJSA_NS7_ILi512EEESA_EEES9_SC_SE_Li256ELb1ELb1ELb0ELb0EEENS1_36VarlenDynamicPersistentTileSchedulerILi64ELi64ELi256ELi128ELb0ELb1ELb1ELb1ELb1ELb1EEEEEEEEEvNT_6ParamsE,"",@"SHT_CUDA_INFO"
	.sectionflags	@""
	.align	4


	//----- nvinfo : EIATTR_CUDA_API_VERSION
	.align		4
        /*0000*/ 	.byte	0x04, 0x37
        /*0002*/ 	.short	(.L_1085 - .L_1084)
.L_1084:
        /*0004*/ 	.word	0x00000082


	//----- nvinfo : EIATTR_KPARAM_INFO
	.align		4
.L_1085:
        /*0008*/ 	.byte	0x04, 0x17
        /*000a*/ 	.short	(.L_1087 - .L_1086)
.L_1086:
        /*000c*/ 	.word	0x00000000
        /*0010*/ 	.short	0x0000
        /*0012*/ 	.short	0x0070
        /*0014*/ 	.byte	0x00, 0xf0, 0x01, 0x2e


	//----- nvinfo : EIATTR_SPARSE_MMA_MASK
	.align		4
.L_1087:
        /*0018*/ 	.byte	0x03, 0x50
        /*001a*/ 	.short	0x0000


	//----- nvinfo : EIATTR_MAXREG_COUNT
	.align		4
        /*001c*/ 	.byte	0x03, 0x1b
        /*001e*/ 	.short	0x00a8


	//----- nvinfo : EIATTR_NUM_BARRIERS
	.align		4
        /*0020*/ 	.byte	0x02, 0x4c
        /*0022*/ 	.byte	0x10
	.zero		1


	//----- nvinfo : EIATTR_EXTERNS
	.align		4
        /*0024*/ 	.byte	0x04, 0x0f
        /*0026*/ 	.short	(.L_1089 - .L_1088)


	//   ....[0]....
	.align		4
.L_1088:
        /*0028*/ 	.word	index@(__assertfail)


	//----- nvinfo : EIATTR_ANNOTATIONS
	.align		4
.L_1089:
        /*002c*/ 	.byte	0x04, 0x55
        /*002e*/ 	.short	(.L_1091 - .L_1090)


	//   ....[0]....
.L_1090:
        /* <DEDUP_REMOVED lines=100> */


	//----- nvinfo : EIATTR_MERCURY_ISA_VERSION
	.align		4
.L_1091:
        /*0658*/ 	.byte	0x03, 0x5f
        /*065a*/ 	.short	0x0101


	//----- nvinfo : EIATTR_UNUSED_LOAD_BYTE_OFFSET
	.align		4
        /*065c*/ 	.byte	0x04, 0x44
        /*065e*/ 	.short	(.L_1093 - .L_1092)


	//   ....[0]....
.L_1092:
        /*0660*/ 	.word	0x00000a50
        /*0664*/ 	.word	0x0000fff0


	//   ....[1]....
        /*0668*/ 	.word	0x0000db90
        /*066c*/ 	.word	0x0000fff0


	//----- nvinfo : EIATTR_INT_WARP_WIDE_INSTR_OFFSETS
	.align		4
.L_1093:
        /*0670*/ 	.byte	0x04, 0x31
        /*0672*/ 	.short	(.L_1095 - .L_1094)


	//   ....[0]....
.L_1094:
        /*0674*/ 	.word	0x00000130


	//   ....[1]....
        /*0678*/ 	.word	0x00000170


	//   ....[2]....
        /*067c*/ 	.word	0x000001e0


	//   ....[3]....
        /*0680*/ 	.word	0x000001f0


	//   ....[4]....
        /*0684*/ 	.word	0x00011ea0


	//   ....[5]....
        /*0688*/ 	.word	0x00011f00


	//   ....[6]....
        /*068c*/ 	.word	0x00017c90


	//   ....[7]....
        /*0690*/ 	.word	0x00017d20


	//----- nvinfo : EIATTR_COOP_GROUP_MASK_REGIDS
	.align		4
.L_1095:
        /*0694*/ 	.byte	0x04, 0x29
        /*0696*/ 	.short	(.L_1097 - .L_1096)


	//   ....[0]....
.L_1096:
        /*0698*/ 	.word	0xffffffff


	//   ....[1]....
        /*069c*/ 	.word	0xffffffff


	//   ....[2]....
        /*06a0*/ 	.word	0xffffffff


	//   ....[3]....
        /*06a4*/ 	.word	0xffffffff


	//   ....[4]....
        /*06a8*/ 	.word	0xffffffff


	//   ....[5]....
        /*06ac*/ 	.word	0xffffffff


	//   ....[6]....
        /*06b0*/ 	.word	0xffffffff


	//   ....[7]....
        /*06b4*/ 	.word	0xffffffff


	//   ....[8]....
        /*06b8*/ 	.word	0xffffffff


	//   ....[9]....
        /*06bc*/ 	.word	0xffffffff


	//   ....[10]....
        /*06c0*/ 	.word	0xffffffff


	//   ....[11]....
        /*06c4*/ 	.word	0xffffffff


	//   ....[12]....
        /*06c8*/ 	.word	0xffffffff


	//   ....[13]....
        /*06cc*/ 	.word	0xffffffff


	//   ....[14]....
        /*06d0*/ 	.word	0xffffffff


	//   ....[15]....
        /*06d4*/ 	.word	0xffffffff


	//   ....[16]....
        /*06d8*/ 	.word	0xffffffff


	//   ....[17]....
        /*06dc*/ 	.word	0xffffffff


	//   ....[18]....
        /*06e0*/ 	.word	0xffffffff


	//   ....[19]....
        /*06e4*/ 	.word	0xffffffff


	//   ....[20]....
        /*06e8*/ 	.word	0xffffffff


	//   ....[21]....
        /*06ec*/ 	.word	0xffffffff


	//   ....[22]....
        /*06f0*/ 	.word	0xffffffff


	//   ....[23]....
        /*06f4*/ 	.word	0xffffffff


	//   ....[24]....
        /*06f8*/ 	.word	0xffffffff


	//   ....[25]....
        /*06fc*/ 	.word	0xffffffff


	//   ....[26]....
        /*0700*/ 	.word	0xffffffff


	//   ....[27]....
        /*0704*/ 	.word	0xffffffff


	//   ....[28]....
        /*0708*/ 	.word	0xffffffff


	//   ....[29]....
        /*070c*/ 	.word	0xffffffff


	//   ....[30]....
        /*0710*/ 	.word	0xffffffff


	//   ....[31]....
        /*0714*/ 	.word	0xffffffff


	//   ....[32]....
        /*0718*/ 	.word	0xffffffff


	//   ....[33]....
        /*071c*/ 	.word	0xffffffff


	//   ....[34]....
        /*0720*/ 	.word	0xffffffff


	//   ....[35]....
        /*0724*/ 	.word	0xffffffff


	//   ....[36]....
        /*0728*/ 	.word	0xffffffff


	//   ....[37]....
        /*072c*/ 	.word	0xffffffff


	//   ....[38]....
        /*0730*/ 	.word	0xffffffff


	//   ....[39]....
        /*0734*/ 	.word	0xffffffff


	//   ....[40]....
        /*0738*/ 	.word	0xffffffff


	//   ....[41]....
        /*073c*/ 	.word	0xffffffff


	//   ....[42]....
        /*0740*/ 	.word	0xffffffff


	//   ....[43]....
        /*0744*/ 	.word	0xffffffff


	//   ....[44]....
        /*0748*/ 	.word	0xffffffff


	//   ....[45]....
        /*074c*/ 	.word	0xffffffff


	//   ....[46]....
        /*0750*/ 	.word	0xffffffff


	//   ....[47]....
        /*0754*/ 	.word	0xffffffff


	//   ....[48]....
        /*0758*/ 	.word	0xffffffff


	//   ....[49]....
        /*075c*/ 	.word	0xffffffff


	//   ....[50]....
        /*0760*/ 	.word	0xffffffff


	//   ....[51]....
        /*0764*/ 	.word	0xffffffff


	//   ....[52]....
        /*0768*/ 	.word	0xffffffff


	//   ....[53]....
        /*076c*/ 	.word	0xffffffff


	//   ....[54]....
        /*0770*/ 	.word	0xffffffff


	//   ....[55]....
        /*0774*/ 	.word	0xffffffff


	//   ....[56]....
        /*0778*/ 	.word	0xffffffff


	//   ....[57]....
        /*077c*/ 	.word	0xffffffff


	//   ....[58]....
        /*0780*/ 	.word	0xffffffff


	//   ....[59]....
        /*0784*/ 	.word	0xffffffff


	//   ....[60]....
        /*0788*/ 	.word	0xffffffff


	//   ....[61]....
        /*078c*/ 	.word	0xffffffff


	//   ....[62]....
        /*0790*/ 	.word	0xffffffff


	//   ....[63]....
        /*0794*/ 	.word	0xffffffff


	//   ....[64]....
        /*0798*/ 	.word	0xffffffff


	//   ....[65]....
        /*079c*/ 	.word	0xffffffff


	//   ....[66]....
        /*07a0*/ 	.word	0xffffffff


	//   ....[67]....
        /*07a4*/ 	.word	0xffffffff


	//   ....[68]....
        /*07a8*/ 	.word	0xffffffff


	//   ....[69]....
        /*07ac*/ 	.word	0xffffffff


	//   ....[70]....
        /*07b0*/ 	.word	0xffffffff


	//   ....[71]....
        /*07b4*/ 	.word	0xffffffff


	//   ....[72]....
        /*07b8*/ 	.word	0xffffffff


	//   ....[73]....
        /*07bc*/ 	.word	0xffffffff


	//   ....[74]....
        /*07c0*/ 	.word	0xffffffff


	//   ....[75]....
        /*07c4*/ 	.word	0xffffffff


	//   ....[76]....
        /*07c8*/ 	.word	0xffffffff


	//   ....[77]....
        /*07cc*/ 	.word	0xffffffff


	//   ....[78]....
        /*07d0*/ 	.word	0xffffffff


	//   ....[79]....
        /*07d4*/ 	.word	0xffffffff


	//   ....[80]....
        /*07d8*/ 	.word	0xffffffff


	//   ....[81]....
        /*07dc*/ 	.word	0xffffffff


	//   ....[82]....
        /*07e0*/ 	.word	0xffffffff


	//   ....[83]....
        /*07e4*/ 	.word	0xffffffff


	//   ....[84]....
        /*07e8*/ 	.word	0xffffffff


	//   ....[85]....
        /*07ec*/ 	.word	0xffffffff


	//   ....[86]....
        /*07f0*/ 	.word	0xffffffff


	//   ....[87]....
        /*07f4*/ 	.word	0xffffffff


	//   ....[88]....
        /*07f8*/ 	.word	0xffffffff


	//   ....[89]....
        /*07fc*/ 	.word	0xffffffff


	//   ....[90]....
        /*0800*/ 	.word	0xffffffff


	//   ....[91]....
        /*0804*/ 	.word	0xffffffff


	//   ....[92]....
        /*0808*/ 	.word	0xffffffff


	//   ....[93]....
        /*080c*/ 	.word	0xffffffff


	//   ....[94]....
        /*0810*/ 	.word	0xffffffff


	//   ....[95]....
        /*0814*/ 	.word	0xffffffff


	//   ....[96]....
        /*0818*/ 	.word	0xffffffff


	//   ....[97]....
        /*081c*/ 	.word	0xffffffff


	//   ....[98]....
        /*0820*/ 	.word	0xffffffff


	//   ....[99]....
        /*0824*/ 	.word	0x0500000f


	//   ....[100]....
        /*0828*/ 	.word	0x0500000f


	//   ....[101]....
        /*082c*/ 	.word	0x0500000f


	//   ....[102]....
        /*0830*/ 	.word	0x0500000f


	//   ....[103]....
        /*0834*/ 	.word	0x0500000f


	//   ....[104]....
        /*0838*/ 	.word	0x0500000f


	//   ....[105]....
        /*083c*/ 	.word	0x0500000f


	//   ....[106]....
        /*0840*/ 	.word	0x0500000f


	//   ....[107]....
        /*0844*/ 	.word	0x0500000f


	//   ....[108]....
        /*0848*/ 	.word	0x0500000f


	//   ....[109]....
        /*084c*/ 	.word	0x0500000f


	//   ....[110]....
        /*0850*/ 	.word	0x0500000f


	//   ....[111]....
        /*0854*/ 	.word	0x0500000f


	//   ....[112]....
        /*0858*/ 	.word	0x0500000f


	//   ....[113]....
        /*085c*/ 	.word	0x0500000f


	//   ....[114]....
        /*0860*/ 	.word	0x0500000f


	//   ....[115]....
        /*0864*/ 	.word	0x0500000f


	//   ....[116]....
        /*0868*/ 	.word	0x0500000f


	//   ....[117]....
        /*086c*/ 	.word	0x0500000f


	//   ....[118]....
        /*0870*/ 	.word	0x0500000f


	//   ....[119]....
        /*0874*/ 	.word	0x0500000f


	//   ....[120]....
        /*0878*/ 	.word	0x0500000f


	//   ....[121]....
        /*087c*/ 	.word	0x0500000f


	//   ....[122]....
        /*0880*/ 	.word	0x0500000f


	//   ....[123]....
        /*0884*/ 	.word	0x0500000f


	//   ....[124]....
        /*0888*/ 	.word	0x0500000f


	//   ....[125]....
        /*088c*/ 	.word	0x0500000f


	//   ....[126]....
        /*0890*/ 	.word	0x0500000f


	//   ....[127]....
        /*0894*/ 	.word	0x0500000f


	//   ....[128]....
        /*0898*/ 	.word	0x0500000f


	//   ....[129]....
        /*089c*/ 	.word	0x0500000f


	//   ....[130]....
        /*08a0*/ 	.word	0x0500000f


	//   ....[131]....
        /*08a4*/ 	.word	0x0500000f


	//   ....[132]....
        /*08a8*/ 	.word	0x0500000f


	//   ....[133]....
        /*08ac*/ 	.word	0x0500000f


	//----- nvinfo : EIATTR_COOP_GROUP_INSTR_OFFSETS
	.align		4
.L_1097:
        /*08b0*/ 	.byte	0x04, 0x28
        /*08b2*/ 	.short	(.L_1099 - .L_1098)


	//   ....[0]....
.L_1098:
        /*08b4*/ 	.word	0x00000070


	//   ....[1]....
        /*08b8*/ 	.word	0x00000140


	//   ....[2]....
        /*08bc*/ 	.word	0x00000190


	//   ....[3]....
        /*08c0*/ 	.word	0x000003a0


	//   ....[4]....
        /*08c4*/ 	.word	0x00000500


	//   ....[5]....
        /*08c8*/ 	.word	0x00000620


	//   ....[6]....
        /*08cc*/ 	.word	0x00000780


	//   ....[7]....
        /*08d0*/ 	.word	0x00001a90


	//   ....[8]....
        /*08d4*/ 	.word	0x00003780


	//   ....[9]....
        /*08d8*/ 	.word	0x00004770


	//   ....[10]....
        /*08dc*/ 	.word	0x00005360


	//   ....[11]....
        /*08e0*/ 	.word	0x000053a0


	//   ....[12]....
        /*08e4*/ 	.word	0x00005a80


	//   ....[13]....
        /*08e8*/ 	.word	0x00005b30


	//   ....[14]....
        /*08ec*/ 	.word	0x00005f90


	//   ....[15]....
        /*08f0*/ 	.word	0x00006010


	//   ....[16]....
        /*08f4*/ 	.word	0x000068f0


	//   ....[17]....
        /*08f8*/ 	.word	0x000075a0


	//   ....[18]....
        /*08fc*/ 	.word	0x00008270


	//   ....[19]....
        /*0900*/ 	.word	0x00008750


	//   ....[20]....
        /*0904*/ 	.word	0x000087f0


	//   ....[21]....
        /*0908*/ 	.word	0x00008940


	//   ....[22]....
        /*090c*/ 	.word	0x00008d40


	//   ....[23]....
        /*0910*/ 	.word	0x00008de0


	//   ....[24]....
        /*0914*/ 	.word	0x00009f40


	//   ....[25]....
        /*0918*/ 	.word	0x0000ab90


	//   ....[26]....
        /*091c*/ 	.word	0x0000bb20


	//   ....[27]....
        /*0920*/ 	.word	0x0000bba0


	//   ....[28]....
        /*0924*/ 	.word	0x0000bed0


	//   ....[29]....
        /*0928*/ 	.word	0x0000c090


	//   ....[30]....
        /*092c*/ 	.word	0x0000d060


	//   ....[31]....
        /*0930*/ 	.word	0x0000d0a0


	//   ....[32]....
        /*0934*/ 	.word	0x0000d0e0


	//   ....[33]....
        /*0938*/ 	.word	0x0000d150


	//   ....[34]....
        /*093c*/ 	.word	0x0000d190


	//   ....[35]....
        /*0940*/ 	.word	0x0000eaa0


	//   ....[36]....
        /*0944*/ 	.word	0x0000f0c0


	//   ....[37]....
        /*0948*/ 	.word	0x0000f0f0


	//   ....[38]....
        /*094c*/ 	.word	0x0000f110


	//   ....[39]....
        /*0950*/ 	.word	0x0000f130


	//   ....[40]....
        /*0954*/ 	.word	0x0000f7a0


	//   ....[41]....
        /*0958*/ 	.word	0x0000f7c0


	//   ....[42]....
        /*095c*/ 	.word	0x0000fa00


	//   ....[43]....
        /*0960*/ 	.word	0x0000fa20


	//   ....[44]....
        /*0964*/ 	.word	0x000105d0


	//   ....[45]....
        /*0968*/ 	.word	0x00010600


	//   ....[46]....
        /*096c*/ 	.word	0x00010840


	//   ....[47]....
        /*0970*/ 	.word	0x00010860


	//   ....[48]....
        /*0974*/ 	.word	0x00010b10


	//   ....[49]....
        /*0978*/ 	.word	0x00010cf0


	//   ....[50]....
        /*097c*/ 	.word	0x00010d20


	//   ....[51]....
        /*0980*/ 	.word	0x00010d50


	//   ....[52]....
        /*0984*/ 	.word	0x00010d80


	//   ....[53]....
        /*0988*/ 	.word	0x00010db0


	//   ....[54]....
        /*098c*/ 	.word	0x00010de0


	//   ....[55]....
        /*0990*/ 	.word	0x00010f50


	//   ....[56]....
        /*0994*/ 	.word	0x00010f80


	//   ....[57]....
        /*0998*/ 	.word	0x00010fb0


	//   ....[58]....
        /*099c*/ 	.word	0x00010fe0


	//   ....[59]....
        /*09a0*/ 	.word	0x00011010


	//   ....[60]....
        /*09a4*/ 	.word	0x00011040


	//   ....[61]....
        /*09a8*/ 	.word	0x000110e0


	//   ....[62]....
        /*09ac*/ 	.word	0x00011140


	//   ....[63]....
        /*09b0*/ 	.word	0x000111d0


	//   ....[64]....
        /*09b4*/ 	.word	0x000124a0


	//   ....[65]....
        /*09b8*/ 	.word	0x00013030


	//   ....[66]....
        /*09bc*/ 	.word	0x00013040


	//   ....[67]....
        /*09c0*/ 	.word	0x00013060


	//   ....[68]....
        /*09c4*/ 	.word	0x00013130


	//   ....[69]....
        /*09c8*/ 	.word	0x00013160


	//   ....[70]....
        /*09cc*/ 	.word	0x000131c0


	//   ....[71]....
        /*09d0*/ 	.word	0x000131d0


	//   ....[72]....
        /*09d4*/ 	.word	0x00013240


	//   ....[73]....
        /*09d8*/ 	.word	0x00013b90


	//   ....[74]....
        /*09dc*/ 	.word	0x00013ba0


	//   ....[75]....
        /*09e0*/ 	.word	0x00013cd0


	//   ....[76]....
        /*09e4*/ 	.word	0x00013d00


	//   ....[77]....
        /*09e8*/ 	.word	0x00013f80


	//   ....[78]....
        /*09ec*/ 	.word	0x00013fb0


	//   ....[79]....
        /*09f0*/ 	.word	0x00014120


	//   ....[80]....
        /*09f4*/ 	.word	0x00014130


	//   ....[81]....
        /*09f8*/ 	.word	0x00017f20


	//   ....[82]....
        /*09fc*/ 	.word	0x00017f50


	//   ....[83]....
        /*0a00*/ 	.word	0x00017f90


	//   ....[84]....
        /*0a04*/ 	.word	0x00017fc0


	//   ....[85]....
        /*0a08*/ 	.word	0x00017ff0


	//   ....[86]....
        /*0a0c*/ 	.word	0x00018020


	//   ....[87]....
        /*0a10*/ 	.word	0x00018050


	//   ....[88]....
        /*0a14*/ 	.word	0x00018080


	//   ....[89]....
        /*0a18*/ 	.word	0x00018200


	//   ....[90]....
        /*0a1c*/ 	.word	0x00018230


	//   ....[91]....
        /*0a20*/ 	.word	0x00018260


	//   ....[92]....
        /*0a24*/ 	.word	0x00018290


	//   ....[93]....
        /*0a28*/ 	.word	0x000182c0


	//   ....[94]....
        /*0a2c*/ 	.word	0x000182f0


	//   ....[95]....
        /*0a30*/ 	.word	0x000183b0


	//   ....[96]....
        /*0a34*/ 	.word	0x000183d0


	//   ....[97]....
        /*0a38*/ 	.word	0x00018440


	//   ....[98]....
        /*0a3c*/ 	.word	0x00018b10


	//   ....[99]....
        /*0a40*/ 	.word	0x000190d0


	//   ....[100]....
        /*0a44*/ 	.word	0x00019250


	//   ....[101]....
        /*0a48*/ 	.word	0x000192a0


	//   ....[102]....
        /*0a4c*/ 	.word	0x00019300


	//   ....[103]....
        /*0a50*/ 	.word	0x00019360


	//   ....[104]....
        /*0a54*/ 	.word	0x000194b0


	//   ....[105]....
        /*0a58*/ 	.word	0x00019550


	//   ....[106]....
        /*0a5c*/ 	.word	0x00019600


	//   ....[107]....
        /*0a60*/ 	.word	0x000196e0


	//   ....[108]....
        /*0a64*/ 	.word	0x000198b0


	//   ....[109]....
        /*0a68*/ 	.word	0x00019970


	//   ....[110]....
        /*0a6c*/ 	.word	0x00019c20


	//   ....[111]....
        /*0a70*/ 	.word	0x00019d40


	//   ....[112]....
        /*0a74*/ 	.word	0x00019f10


	//   ....[113]....
        /*0a78*/ 	.word	0x00019fe0


	//   ....[114]....
        /*0a7c*/ 	.word	0x0001a1e0


	//   ....[115]....
        /*0a80*/ 	.word	0x0001a270


	//   ....[116]....
        /*0a84*/ 	.word	0x0001a5a0


	//   ....[117]....
        /*0a88*/ 	.word	0x0001a640


	//   ....[118]....
        /*0a8c*/ 	.word	0x0001a760


	//   ....[119]....
        /*0a90*/ 	.word	0x0001a7e0


	//   ....[120]....
        /*0a94*/ 	.word	0x0001a860


	//   ....[121]....
        /*0a98*/ 	.word	0x0001a8e0


	//   ....[122]....
        /*0a9c*/ 	.word	0x0001a960


	//   ....[123]....
        /*0aa0*/ 	.word	0x0001a9f0


	//   ....[124]....
        /*0aa4*/ 	.word	0x0001aa90


	//   ....[125]....
        /*0aa8*/ 	.word	0x0001ab40


	//   ....[126]....
        /*0aac*/ 	.word	0x0001abc0


	//   ....[127]....
        /*0ab0*/ 	.word	0x0001ac40


	//   ....[128]....
        /*0ab4*/ 	.word	0x0001acc0


	//   ....[129]....
        /*0ab8*/ 	.word	0x0001ad50


	//   ....[130]....
        /*0abc*/ 	.word	0x0001add0


	//   ....[131]....
        /*0ac0*/ 	.word	0x0001ae70


	//   ....[132]....
        /*0ac4*/ 	.word	0x0001af00


	//   ....[133]....
        /*0ac8*/ 	.word	0x0001b030


	//----- nvinfo : EIATTR_REG_RECONFIG
	.align		4
.L_1099:
        /*0acc*/ 	.byte	0x01, 0x54
	.zero		2


	//----- nvinfo : EIATTR_SYSCALL_OFFSETS
	.align		4
        /*0ad0*/ 	.byte	0x04, 0x46
        /*0ad2*/ 	.short	(.L_1101 - .L_1100)


	//   ....[0]....
.L_1100:
        /*0ad4*/ 	.word	0x00003930


	//   ....[1]....
        /*0ad8*/ 	.word	0x000120a0


	//   ....[2]....
        /*0adc*/ 	.word	0x00012200


	//   ....[3]....
        /*0ae0*/ 	.word	0x00012300


	//   ....[4]....
        /*0ae4*/ 	.word	0x00012c10


	//   ....[5]....
        /*0ae8*/ 	.word	0x00013560


	//----- nvinfo : EIATTR_MBARRIER_INSTR_OFFSETS
	.align		4
.L_1101:
        /*0aec*/ 	.byte	0x04, 0x39
        /*0aee*/ 	.short	(.L_1103 - .L_1102)


	//   ....[0]....
.L_1102:
        /*0af0*/ 	.word	0x00000280
        /*0af4*/ 	.word	0x000000ff
        /*0af8*/ 	.word	0x00038800
        /*0afc*/ 	.short	0x0100
        /*0afe*/ 	.byte	0x08
	.zero		1


	//   ....[1]....
        /*0b00*/ 	.word	0x00000290
        /*0b04*/ 	.word	0x000000ff
        /*0b08*/ 	.word	0x00038810
        /*0b0c*/ 	.short	0x0100
        /*0b0e*/ 	.byte	0x08
	.zero		1


	//   ....[2]....
        /*0b10*/ 	.word	0x000002a0
        /*0b14*/ 	.word	0x000000ff
        /*0b18*/ 	.word	0x00038820
        /*0b1c*/ 	.short	0x0100
        /*0b1e*/ 	.byte	0x08
	.zero		1


	//   ....[3]....
        /*0b20*/ 	.word	0x00000350
        /*0b24*/ 	.word	0x000000ff
        /*0b28*/ 	.word	0x00038830
        /*0b2c*/ 	.short	0x0100
        /*0b2e*/ 	.byte	0x06
	.zero		1


	//   ....[4]....
        /*0b30*/ 	.word	0x00000360
        /*0b34*/ 	.word	0x000000ff
        /*0b38*/ 	.word	0x00038840
        /*0b3c*/ 	.short	0x0100
        /*0b3e*/ 	.byte	0x06
	.zero		1


	//   ....[5]....
        /*0b40*/ 	.word	0x00000370
        /*0b44*/ 	.word	0x000000ff
        /*0b48*/ 	.word	0x00038838
        /*0b4c*/ 	.short	0x0100
        /*0b4e*/ 	.byte	0x06
	.zero		1


	//   ....[6]....
        /*0b50*/ 	.word	0x00000380
        /*0b54*/ 	.word	0x000000ff
        /*0b58*/ 	.word	0x00038848
        /*0b5c*/ 	.short	0x0100
        /*0b5e*/ 	.byte	0x06
	.zero		1


	//   ....[7]....
        /*0b60*/ 	.word	0x000004b0
        /*0b64*/ 	.word	0x000000ff
        /*0b68*/ 	.word	0x00038850
        /*0b6c*/ 	.short	0x0100
        /*0b6e*/ 	.byte	0x08
	.zero		1


	//   ....[8]....
        /*0b70*/ 	.word	0x000004c0
        /*0b74*/ 	.word	0x000000ff
        /*0b78*/ 	.word	0x00038860
        /*0b7c*/ 	.short	0x0100
        /*0b7e*/ 	.byte	0x08
	.zero		1


	//   ....[9]....
        /*0b80*/ 	.word	0x000004d0
        /*0b84*/ 	.word	0x000000ff
        /*0b88*/ 	.word	0x00038858
        /*0b8c*/ 	.short	0x0100
        /*0b8e*/ 	.byte	0x08
	.zero		1


	//   ....[10]....
        /*0b90*/ 	.word	0x000004e0
        /*0b94*/ 	.word	0x000000ff
        /*0b98*/ 	.word	0x00038868
        /*0b9c*/ 	.short	0x0100
        /*0b9e*/ 	.byte	0x08
	.zero		1


	//   ....[11]....
        /*0ba0*/ 	.word	0x000005d0
        /*0ba4*/ 	.word	0x000000ff
        /*0ba8*/ 	.word	0x00038870
        /*0bac*/ 	.short	0x0100
        /*0bae*/ 	.byte	0x06
	.zero		1


	//   ....[12]....
        /*0bb0*/ 	.word	0x000005e0
        /*0bb4*/ 	.word	0x000000ff
        /*0bb8*/ 	.word	0x00038880
        /*0bbc*/ 	.short	0x0100
        /*0bbe*/ 	.byte	0x06
	.zero		1


	//   ....[13]....
        /*0bc0*/ 	.word	0x000005f0
        /*0bc4*/ 	.word	0x000000ff
        /*0bc8*/ 	.word	0x00038878
        /*0bcc*/ 	.short	0x0100
        /*0bce*/ 	.byte	0x06
	.zero		1


	//   ....[14]....
        /*0bd0*/ 	.word	0x00000600
        /*0bd4*/ 	.word	0x000000ff
        /*0bd8*/ 	.word	0x00038888
        /*0bdc*/ 	.short	0x0100
        /*0bde*/ 	.byte	0x06
	.zero		1


	//   ....[15]....
        /*0be0*/ 	.word	0x00000730
        /*0be4*/ 	.word	0x000000ff
        /*0be8*/ 	.word	0x00038890
        /*0bec*/ 	.short	0x0100
        /*0bee*/ 	.byte	0x08
	.zero		1


	//   ....[16]....
        /*0bf0*/ 	.word	0x00000740
        /*0bf4*/ 	.word	0x000000ff
        /*0bf8*/ 	.word	0x000388a0
        /*0bfc*/ 	.short	0x0100
        /*0bfe*/ 	.byte	0x08
	.zero		1


	//   ....[17]....
        /*0c00*/ 	.word	0x00000750
        /*0c04*/ 	.word	0x000000ff
        /*0c08*/ 	.word	0x00038898
        /*0c0c*/ 	.short	0x0100
        /*0c0e*/ 	.byte	0x08
	.zero		1


	//   ....[18]....
        /*0c10*/ 	.word	0x00000760
        /*0c14*/ 	.word	0x000000ff
        /*0c18*/ 	.word	0x000388a8
        /*0c1c*/ 	.short	0x0100
        /*0c1e*/ 	.byte	0x08
	.zero		1


	//   ....[19]....
        /*0c20*/ 	.word	0x00000890
        /*0c24*/ 	.word	0x000000ff
        /*0c28*/ 	.word	0x000388b0
        /*0c2c*/ 	.short	0x0100
        /*0c2e*/ 	.byte	0x08
	.zero		1


	//   ....[20]....
        /*0c30*/ 	.word	0x000008a0
        /*0c34*/ 	.word	0x000000ff
        /*0c38*/ 	.word	0x000388c0
        /*0c3c*/ 	.short	0x0100
        /*0c3e*/ 	.byte	0x08
	.zero		1


	//   ....[21]....
        /*0c40*/ 	.word	0x000008b0
        /*0c44*/ 	.word	0x000000ff
        /*0c48*/ 	.word	0x000388b8
        /*0c4c*/ 	.short	0x0100
        /*0c4e*/ 	.byte	0x08
	.zero		1


	//   ....[22]....
        /*0c50*/ 	.word	0x000008c0
        /*0c54*/ 	.word	0x000000ff
        /*0c58*/ 	.word	0x000388c8
        /*0c5c*/ 	.short	0x0100
        /*0c5e*/ 	.byte	0x08
	.zero		1


	//   ....[23]....
        /*0c60*/ 	.word	0x00001e40
        /*0c64*/ 	.word	0x00000000
        /*0c68*/ 	.word	0x00000000
        /*0c6c*/ 	.short	0x0101
        /*0c6e*/ 	.byte	0x3f
	.zero		1


	//   ....[24]....
        /*0c70*/ 	.word	0x00002910
        /*0c74*/ 	.word	0x00000000
        /*0c78*/ 	.word	0x00000000
        /*0c7c*/ 	.short	0x0101
        /*0c7e*/ 	.byte	0x3f
	.zero		1


	//   ....[25]....
        /*0c80*/ 	.word	0x000039b0
        /*0c84*/ 	.word	0x00000011
        /*0c88*/ 	.word	0x00038800
        /*0c8c*/ 	.short	0x010a
        /*0c8e*/ 	.byte	0x3f
	.zero		1


	//   ....[26]....
        /*0c90*/ 	.word	0x00003a10
        /*0c94*/ 	.word	0x00000005
        /*0c98*/ 	.word	0x00038830
        /*0c9c*/ 	.short	0x010a
        /*0c9e*/ 	.byte	0x3f
	.zero		1


	//   ....[27]....
        /*0ca0*/ 	.word	0x00003a80
        /*0ca4*/ 	.word	0x00000005
        /*0ca8*/ 	.word	0x00038830
        /*0cac*/ 	.short	0x010a
        /*0cae*/ 	.byte	0x3f
	.zero		1


	//   ....[28]....
        /*0cb0*/ 	.word	0x00003d00
        /*0cb4*/ 	.word	0x00000011
        /*0cb8*/ 	.word	0x00038810
        /*0cbc*/ 	.short	0x010a
        /*0cbe*/ 	.byte	0x3f
	.zero		1


	//   ....[29]....
        /*0cc0*/ 	.word	0x00003d40
        /*0cc4*/ 	.word	0x00000005
        /*0cc8*/ 	.word	0x00038850
        /*0ccc*/ 	.short	0x010a
        /*0cce*/ 	.byte	0x3f
	.zero		1


	//   ....[30]....
        /*0cd0*/ 	.word	0x00003e10
        /*0cd4*/ 	.word	0x00000005
        /*0cd8*/ 	.word	0x00038850
        /*0cdc*/ 	.short	0x010a
        /*0cde*/ 	.byte	0x3f
	.zero		1


	//   ....[31]....
        /*0ce0*/ 	.word	0x00006260
        /*0ce4*/ 	.word	0x00000018
        /*0ce8*/ 	.word	0x00000000
        /*0cec*/ 	.short	0x0101
        /*0cee*/ 	.byte	0x3f
	.zero		1


	//   ....[32]....
        /*0cf0*/ 	.word	0x00006910
        /*0cf4*/ 	.word	0x00000005
        /*0cf8*/ 	.word	0x00000000
        /*0cfc*/ 	.short	0x0101
        /*0cfe*/ 	.byte	0x3f
	.zero		1


	//   ....[33]....
        /*0d00*/ 	.word	0x00006a30
        /*0d04*/ 	.word	0x00000009
        /*0d08*/ 	.word	0x00038830
        /*0d0c*/ 	.short	0x010a
        /*0d0e*/ 	.byte	0x3f
	.zero		1


	//   ....[34]....
        /*0d10*/ 	.word	0x00006a80
        /*0d14*/ 	.word	0x00000009
        /*0d18*/ 	.word	0x00038830
        /*0d1c*/ 	.short	0x010a
        /*0d1e*/ 	.byte	0x3f
	.zero		1


	//   ....[35]....
        /*0d20*/ 	.word	0x00006c00
        /*0d24*/ 	.word	0x00000009
        /*0d28*/ 	.word	0x00038850
        /*0d2c*/ 	.short	0x010a
        /*0d2e*/ 	.byte	0x3f
	.zero		1


	//   ....[36]....
        /*0d30*/ 	.word	0x00006c40
        /*0d34*/ 	.word	0x00000009
        /*0d38*/ 	.word	0x00038850
        /*0d3c*/ 	.short	0x010a
        /*0d3e*/ 	.byte	0x3f
	.zero		1


	//   ....[37]....
        /*0d40*/ 	.word	0x00009140
        /*0d44*/ 	.word	0x00000099
        /*0d48*/ 	.word	0x00000000
        /*0d4c*/ 	.short	0x0101
        /*0d4e*/ 	.byte	0x3f
	.zero		1


	//   ....[38]....
        /*0d50*/ 	.word	0x00009f60
        /*0d54*/ 	.word	0x00000009
        /*0d58*/ 	.word	0x00000000
        /*0d5c*/ 	.short	0x0101
        /*0d5e*/ 	.byte	0x3f
	.zero		1


	//   ....[39]....
        /*0d60*/ 	.word	0x0000a080
        /*0d64*/ 	.word	0x00000009
        /*0d68*/ 	.word	0x00038830
        /*0d6c*/ 	.short	0x010a
        /*0d6e*/ 	.byte	0x3f
	.zero		1


	//   ....[40]....
        /*0d70*/ 	.word	0x0000a0d0
        /*0d74*/ 	.word	0x00000009
        /*0d78*/ 	.word	0x00038830
        /*0d7c*/ 	.short	0x010a
        /*0d7e*/ 	.byte	0x3f
	.zero		1


	//   ....[41]....
        /*0d80*/ 	.word	0x0000a250
        /*0d84*/ 	.word	0x00000009
        /*0d88*/ 	.word	0x00038850
        /*0d8c*/ 	.short	0x010a
        /*0d8e*/ 	.byte	0x3f
	.zero		1


	//   ....[42]....
        /*0d90*/ 	.word	0x0000a290
        /*0d94*/ 	.word	0x00000009
        /*0d98*/ 	.word	0x00038850
        /*0d9c*/ 	.short	0x010a
        /*0d9e*/ 	.byte	0x3f
	.zero		1


	//   ....[43]....
        /*0da0*/ 	.word	0x0000c3c0
        /*0da4*/ 	.word	0x00000098
        /*0da8*/ 	.word	0x00000000
        /*0dac*/ 	.short	0x0101
        /*0dae*/ 	.byte	0x3f
	.zero		1


	//   ....[44]....
        /*0db0*/ 	.word	0x0000d080
        /*0db4*/ 	.word	0x00000009
        /*0db8*/ 	.word	0x00000000
        /*0dbc*/ 	.short	0x0101
        /*0dbe*/ 	.byte	0x3f
	.zero		1


	//   ....[45]....
        /*0dc0*/ 	.word	0x0000f7d0
        /*0dc4*/ 	.word	0x00000000
        /*0dc8*/ 	.word	0x00000000
        /*0dcc*/ 	.short	0x0101
        /*0dce*/ 	.byte	0x3f
	.zero		1


	//   ....[46]....
        /*0dd0*/ 	.word	0x00012750
        /*0dd4*/ 	.word	0x00000000
        /*0dd8*/ 	.word	0x00038840
        /*0ddc*/ 	.short	0x010a
        /*0dde*/ 	.byte	0x3f
	.zero		1


	//   ....[47]....
        /*0de0*/ 	.word	0x00013300
        /*0de4*/ 	.word	0x00000008
        /*0de8*/ 	.word	0x00038800
        /*0dec*/ 	.short	0x0107
        /*0dee*/ 	.byte	0x3f
	.zero		1


	//   ....[48]....
        /*0df0*/ 	.word	0x000133b0
        /*0df4*/ 	.word	0x00000000
        /*0df8*/ 	.word	0x00038800
        /*0dfc*/ 	.short	0x0101
        /*0dfe*/ 	.byte	0x3f
	.zero		1


	//   ....[49]....
        /*0e00*/ 	.word	0x00014360
        /*0e04*/ 	.word	0x00000000
        /*0e08*/ 	.word	0x00038810
        /*0e0c*/ 	.short	0x0107
        /*0e0e*/ 	.byte	0x3f
	.zero		1


	//   ....[50]....
        /*0e10*/ 	.word	0x00014460
        /*0e14*/ 	.word	0x00000002
        /*0e18*/ 	.word	0x00038810
        /*0e1c*/ 	.short	0x0101
        /*0e1e*/ 	.byte	0x3f
	.zero		1


	//   ....[51]....
        /*0e20*/ 	.word	0x00014480
        /*0e24*/ 	.word	0x00000002
        /*0e28*/ 	.word	0x00038820
        /*0e2c*/ 	.short	0x010a
        /*0e2e*/ 	.byte	0x3f
	.zero		1


	//   ....[52]....
        /*0e30*/ 	.word	0x00014590
        /*0e34*/ 	.word	0x00000000
        /*0e38*/ 	.word	0x00038860
        /*0e3c*/ 	.short	0x010a
        /*0e3e*/ 	.byte	0x3f
	.zero		1


	//   ....[53]....
        /*0e40*/ 	.word	0x00015270
        /*0e44*/ 	.word	0x00000003
        /*0e48*/ 	.word	0x00038840
        /*0e4c*/ 	.short	0x010a
        /*0e4e*/ 	.byte	0x3f
	.zero		1


	//   ....[54]....
        /*0e50*/ 	.word	0x000154d0
        /*0e54*/ 	.word	0x00000003
        /*0e58*/ 	.word	0x00038860
        /*0e5c*/ 	.short	0x010a
        /*0e5e*/ 	.byte	0x3f
	.zero		1


	//   ....[55]....
        /*0e60*/ 	.word	0x00016150
        /*0e64*/ 	.word	0x00000004
        /*0e68*/ 	.word	0x00038840
        /*0e6c*/ 	.short	0x010a
        /*0e6e*/ 	.byte	0x3f
	.zero		1


	//   ....[56]....
        /*0e70*/ 	.word	0x000163a0
        /*0e74*/ 	.word	0x00000004
        /*0e78*/ 	.word	0x00038860
        /*0e7c*/ 	.short	0x010a
        /*0e7e*/ 	.byte	0x3f
	.zero		1


	//   ....[57]....
        /*0e80*/ 	.word	0x00016fb0
        /*0e84*/ 	.word	0x00000004
        /*0e88*/ 	.word	0x00038840
        /*0e8c*/ 	.short	0x010a
        /*0e8e*/ 	.byte	0x3f
	.zero		1


	//   ....[58]....
        /*0e90*/ 	.word	0x00017210
        /*0e94*/ 	.word	0x00000004
        /*0e98*/ 	.word	0x00038860
        /*0e9c*/ 	.short	0x010a
        /*0e9e*/ 	.byte	0x3f
	.zero		1


	//   ....[59]....
        /*0ea0*/ 	.word	0x00018a90
        /*0ea4*/ 	.word	0x00000000
        /*0ea8*/ 	.word	0x00038820
        /*0eac*/ 	.short	0x010a
        /*0eae*/ 	.byte	0x3f
	.zero		1


	//   ....[60]....
        /*0eb0*/ 	.word	0x00018c50
        /*0eb4*/ 	.word	0x00000006
        /*0eb8*/ 	.word	0x00000000
        /*0ebc*/ 	.short	0x010a
        /*0ebe*/ 	.byte	0x3f
	.zero		1


	//   ....[61]....
        /*0ec0*/ 	.word	0x00018cc0
        /*0ec4*/ 	.word	0x00000007
        /*0ec8*/ 	.word	0x00000000
        /*0ecc*/ 	.short	0x010a
        /*0ece*/ 	.byte	0x3f
	.zero		1


	//   ....[62]....
        /*0ed0*/ 	.word	0x00018d30
        /*0ed4*/ 	.word	0x00000004
        /*0ed8*/ 	.word	0x00000000
        /*0edc*/ 	.short	0x010a
        /*0ede*/ 	.byte	0x3f
	.zero		1


	//   ....[63]....
        /*0ee0*/ 	.word	0x00018d60
        /*0ee4*/ 	.word	0x00000003
        /*0ee8*/ 	.word	0x00000000
        /*0eec*/ 	.short	0x010a
        /*0eee*/ 	.byte	0x3f
	.zero		1


	//   ....[64]....
        /*0ef0*/ 	.word	0x00018dc0
        /*0ef4*/ 	.word	0x00000011
        /*0ef8*/ 	.word	0x00038800
        /*0efc*/ 	.short	0x010a
        /*0efe*/ 	.byte	0x3f
	.zero		1


	//   ....[65]....
        /*0f00*/ 	.word	0x00018e10
        /*0f04*/ 	.word	0x00000005
        /*0f08*/ 	.word	0x00038830
        /*0f0c*/ 	.short	0x010a
        /*0f0e*/ 	.byte	0x3f
	.zero		1


	//   ....[66]....
        /*0f10*/ 	.word	0x00018e60
        /*0f14*/ 	.word	0x00000011
        /*0f18*/ 	.word	0x00038810
        /*0f1c*/ 	.short	0x010a
        /*0f1e*/ 	.byte	0x3f
	.zero		1


	//   ....[67]....
        /*0f20*/ 	.word	0x00018eb0
        /*0f24*/ 	.word	0x00000005
        /*0f28*/ 	.word	0x00038850
        /*0f2c*/ 	.short	0x010a
        /*0f2e*/ 	.byte	0x3f
	.zero		1


	//   ....[68]....
        /*0f30*/ 	.word	0x00018f00
        /*0f34*/ 	.word	0x00000009
        /*0f38*/ 	.word	0x00038830
        /*0f3c*/ 	.short	0x010a
        /*0f3e*/ 	.byte	0x3f
	.zero		1


	//   ....[69]....
        /*0f40*/ 	.word	0x00018f50
        /*0f44*/ 	.word	0x00000009
        /*0f48*/ 	.word	0x00038850
        /*0f4c*/ 	.short	0x010a
        /*0f4e*/ 	.byte	0x3f
	.zero		1


	//   ....[70]....
        /*0f50*/ 	.word	0x00018fa0
        /*0f54*/ 	.word	0x00000009
        /*0f58*/ 	.word	0x00038830
        /*0f5c*/ 	.short	0x010a
        /*0f5e*/ 	.byte	0x3f
	.zero		1


	//   ....[71]....
        /*0f60*/ 	.word	0x00018ff0
        /*0f64*/ 	.word	0x00000009
        /*0f68*/ 	.word	0x00038850
        /*0f6c*/ 	.short	0x010a
        /*0f6e*/ 	.byte	0x3f
	.zero		1


	//   ....[72]....
        /*0f70*/ 	.word	0x00019190
        /*0f74*/ 	.word	0x00000000
        /*0f78*/ 	.word	0x00038840
        /*0f7c*/ 	.short	0x010a
        /*0f7e*/ 	.byte	0x3f
	.zero		1


	//   ....[73]....
        /*0f80*/ 	.word	0x0001a2c0
        /*0f84*/ 	.word	0x00000002
        /*0f88*/ 	.word	0x00038820
        /*0f8c*/ 	.short	0x010a
        /*0f8e*/ 	.byte	0x3f
	.zero		1


	//   ....[74]....
        /*0f90*/ 	.word	0x0001a310
        /*0f94*/ 	.word	0x00000000
        /*0f98*/ 	.word	0x00038860
        /*0f9c*/ 	.short	0x010a
        /*0f9e*/ 	.byte	0x3f
	.zero		1


	//   ....[75]....
        /*0fa0*/ 	.word	0x0001a360
        /*0fa4*/ 	.word	0x00000003
        /*0fa8*/ 	.word	0x00038840
        /*0fac*/ 	.short	0x010a
        /*0fae*/ 	.byte	0x3f
	.zero		1


	//   ....[76]....
        /*0fb0*/ 	.word	0x0001a3b0
        /*0fb4*/ 	.word	0x00000003
        /*0fb8*/ 	.word	0x00038860
        /*0fbc*/ 	.short	0x010a
        /*0fbe*/ 	.byte	0x3f
	.zero		1


	//   ....[77]....
        /*0fc0*/ 	.word	0x0001a400
        /*0fc4*/ 	.word	0x00000004
        /*0fc8*/ 	.word	0x00038840
        /*0fcc*/ 	.short	0x010a
        /*0fce*/ 	.byte	0x3f
	.zero		1


	//   ....[78]....
        /*0fd0*/ 	.word	0x0001a450
        /*0fd4*/ 	.word	0x00000004
        /*0fd8*/ 	.word	0x00038860
        /*0fdc*/ 	.short	0x010a
        /*0fde*/ 	.byte	0x3f
	.zero		1


	//   ....[79]....
        /*0fe0*/ 	.word	0x0001a4a0
        /*0fe4*/ 	.word	0x00000004
        /*0fe8*/ 	.word	0x00038840
        /*0fec*/ 	.short	0x010a
        /*0fee*/ 	.byte	0x3f
	.zero		1


	//   ....[80]....
        /*0ff0*/ 	.word	0x0001a4f0
        /*0ff4*/ 	.word	0x00000004
        /*0ff8*/ 	.word	0x00038860
        /*0ffc*/ 	.short	0x010a
        /*0ffe*/ 	.byte	0x3f
	.zero		1


	//   ....[81]....
        /*1000*/ 	.word	0x0001af50
        /*1004*/ 	.word	0x00000000
        /*1008*/ 	.word	0x00038820
        /*100c*/ 	.short	0x010a
        /*100e*/ 	.byte	0x3f
	.zero		1


	//   ....[82]....
        /*1010*/ 	.word	0x0001b0f0
        /*1014*/ 	.word	0x00000006
        /*1018*/ 	.word	0x00000000
        /*101c*/ 	.short	0x010a
        /*101e*/ 	.byte	0x3f
	.zero		1


	//   ....[83]....
        /*1020*/ 	.word	0x0001b140
        /*1024*/ 	.word	0x00000007
        /*1028*/ 	.word	0x00000000
        /*102c*/ 	.short	0x010a
        /*102e*/ 	.byte	0x3f
	.zero		1


	//   ....[84]....
        /*1030*/ 	.word	0x0001b190
        /*1034*/ 	.word	0x00000004
        /*1038*/ 	.word	0x00000000
        /*103c*/ 	.short	0x010a
        /*103e*/ 	.byte	0x3f
	.zero		1


	//----- nvinfo : EIATTR_NUM_MBARRIERS
	.align		4
.L_1103:
        /*1040*/ 	.byte	0x03, 0x38
        /*1042*/ 	.short	0x0017


	//----- nvinfo : EIATTR_EXIT_INSTR_OFFSETS
	.align		4
        /*1044*/ 	.byte	0x04, 0x1c
        /*1046*/ 	.short	(.L_1105 - .L_1104)


	//   ....[0]....
.L_1104:
        /*1048*/ 	.word	0x00000a80


	//   ....[1]....
        /*104c*/ 	.word	0x00010ab0


	//   ....[2]....
        /*1050*/ 	.word	0x00018db0


	//----- nvinfo : EIATTR_MAX_THREADS
	.align		4
.L_1105:
        /*1054*/ 	.byte	0x04, 0x05
        /*1056*/ 	.short	(.L_1107 - .L_1106)
.L_1106:
        /*1058*/ 	.word	0x00000180
        /*105c*/ 	.word	0x00000001
        /*1060*/ 	.word	0x00000001


	//----- nvinfo : EIATTR_CRS_STACK_SIZE
	.align		4
.L_1107:
        /*1064*/ 	.byte	0x04, 0x1e
        /*1066*/ 	.short	(.L_1109 - .L_1108)
.L_1108:
        /*1068*/ 	.word	0x00000000


	//----- nvinfo : EIATTR_CBANK_PARAM_SIZE
	.align		4
.L_1109:
        /*106c*/ 	.byte	0x03, 0x19
        /*106e*/ 	.short	0x0bf0


	//----- nvinfo : EIATTR_PARAM_CBANK
	.align		4
        /*1070*/ 	.byte	0x04, 0x0a
        /*1072*/ 	.short	(.L_1111 - .L_1110)
	.align		4
.L_1110:
        /*1074*/ 	.word	index@(.nv.constant0._ZN7cutlass13device_kernelIN5flash11enable_sm90INS1_16FlashAttnFwdSm90INS1_25CollectiveMainloopFwdSm90ILi2EN4cute5tupleIJNS5_1CILi1EEES8_S8_EEENS6_IJNS7_ILi64EEESA_SA_EEELi512ENS_10bfloat16_tEfNS_4arch4Sm90ELb1ELb0ELb1ELb1ELb0ELb0ELb1ELb0ELb0ELb1ELb0ELb0EEENS1_21CollectiveEpilogueFwdINS6_IJSA_NS7_ILi512EEESA_EEES9_SC_SE_Li256ELb1ELb1ELb0ELb0EEENS1_36VarlenDynamicPersistentTileSchedulerILi64ELi64ELi256ELi128ELb0ELb1ELb1ELb1ELb1ELb1EEEEEEEEEvNT_6ParamsE)
        /*1078*/ 	.short	0x0210
        /*107a*/ 	.short	0x0bf0


	//----- nvinfo : EIATTR_SW_WAR
	.align		4
.L_1111:
        /*107c*/ 	.byte	0x04, 0x36
        /*107e*/ 	.short	(.L_1113 - .L_1112)
.L_1112:
        /*1080*/ 	.word	0x00000008
.L_1113:


//--------------------- .nv.info._ZN7cutlass13device_kernelIN5flash11enable_sm90INS1_16FlashAttnFwdSm90INS1_25CollectiveMainloopFwdSm90ILi2EN4cute5tupleIJNS5_1CILi1EEES8_S8_EEENS6_IJNS7_ILi64EEESA_SA_EEELi512ENS_10bfloat16_tEfNS_4arch4Sm90ELb1ELb0ELb1ELb1ELb0ELb1ELb1ELb0ELb0ELb1ELb0ELb0EEENS1_21CollectiveEpilogueFwdINS6_IJSA_NS7_ILi512EEESA_EEES9_SC_SE_Li256ELb1ELb1ELb0ELb0EEENS1_36VarlenDynamicPersistentTileSchedulerILi64ELi64ELi256ELi128ELb0ELb1ELb1ELb1ELb1ELb1EEEEEEEEEvNT_6ParamsE --------------------------
	.section	.nv.info._ZN7cutlass13device_kernelIN5flash11enable_sm90INS1_16FlashAttnFwdSm90INS1_25CollectiveMainloopFwdSm90ILi2EN4cute5tupleIJNS5_1CILi1EEES8_S8_EEENS6_IJNS7_ILi64EEESA_SA_EEELi512ENS_10bfloat16_tEfNS_4arch4Sm90ELb1ELb0ELb1ELb1ELb0ELb1ELb1ELb0ELb0ELb1ELb0ELb0EEENS1_21CollectiveEpilogueFwdINS6_IJSA_NS7_ILi512EEESA_EEES9_SC_SE_Li256ELb1ELb1ELb0ELb0EEENS1_36VarlenDynamicPersistentTileSchedulerILi64ELi64ELi256ELi128ELb0ELb1ELb1ELb1ELb1ELb1EEEEEEEEEvNT_6ParamsE,"",@"SHT_CUDA_INFO"
	.sectionflags	@""
	.align	4


	//----- nvinfo : EIATTR_CUDA_API_VERSION
	.align		4
        /*0000*/ 	.byte	0x04, 0x37
        /*0002*/ 	.short	(.L_1115 - .L_1114)
.L_1114:
        /*0004*/ 	.word	0x00000082


	//----- nvinfo : EIATTR_KPARAM_INFO
	.align		4
.L_1115:
        /*0008*/ 	.byte	0x04, 0x17
        /*000a*/ 	.short	(.L_1117 - .L_1116)
.L_1116:
        /*000c*/ 	.word	0x00000000
        /*0010*/ 	.short	0x0000
        /*0012*/ 	.short	0x0070
        /*0014*/ 	.byte	0x00, 0xf0, 0x01, 0x2e


	//----- nvinfo : EIATTR_SPARSE_MMA_MASK
	.align		4
.L_1117:
        /*0018*/ 	.byte	0x03, 0x50
        /*001a*/ 	.short	0x0000


	//----- nvinfo : EIATTR_MAXREG_COUNT
	.align		4
        /*001c*/ 	.byte	0x03, 0x1b
        /*001e*/ 	.short	0x00a8


	//----- nvinfo : EIATTR_NUM_BARRIERS
	.align		4
        /*0020*/ 	.byte	0x02, 0x4c
        /*0022*/ 	.byte	0x10
	.zero		1


	//----- nvinfo : EIATTR_EXTERNS
	.align		4
        /*0024*/ 	.byte	0x04, 0x0f
        /*0026*/ 	.short	(.L_1119 - .L_1118)


	//   ....[0]....
	.align		4
.L_1118:
        /*0028*/ 	.word	index@(__assertfail)


	//----- nvinfo : EIATTR_ANNOTATIONS
	.align		4
.L_1119:
        /*002c*/ 	.byte	0x04, 0x55
        /*002e*/ 	.short	(.L_1121 - .L_1120)


	//   ....[0]....
.L_1120:
        /* <DEDUP_REMOVED lines=119> */


	//----- nvinfo : EIATTR_MERCURY_ISA_VERSION
	.align		4
.L_1121:
        /*0788*/ 	.byte	0x03, 0x5f
        /*078a*/ 	.short	0x0101


	//----- nvinfo : EIATTR_UNUSED_LOAD_BYTE_OFFSET
	.align		4
        /*078c*/ 	.byte	0x04, 0x44
        /*078e*/ 	.short	(.L_1123 - .L_1122)


	//   ....[0]....
.L_1122:
        /*0790*/ 	.word	0x00000ad0
        /*0794*/ 	.word	0x0000fff0


	//   ....[1]....
        /*0798*/ 	.word	0x00014b40
        /*079c*/ 	.word	0x0000fff0


	//----- nvinfo : EIATTR_INT_WARP_WIDE_INSTR_OFFSETS
	.align		4
.L_1123:
        /*07a0*/ 	.byte	0x04, 0x31
        /*07a2*/ 	.short	(.L_1125 - .L_1124)


	//   ....[0]....
.L_1124:
        /*07a4*/ 	.word	0x00000190


	//   ....[1]....
        /*07a8*/ 	.word	0x000001d0


	//   ....[2]....
        /*07ac*/ 	.word	0x00000240


	//   ....[3]....
        /*07b0*/ 	.word	0x000002b0


	//   ....[4]....
        /*07b4*/ 	.word	0x0001abc0


	//   ....[5]....
        /*07b8*/ 	.word	0x0001ac20


	//   ....[6]....
        /*07bc*/ 	.word	0x000209c0


	//   ....[7]....
        /*07c0*/ 	.word	0x00020a20


	//----- nvinfo : EIATTR_COOP_GROUP_MASK_REGIDS
	.align		4
.L_1125:
        /*07c4*/ 	.byte	0x04, 0x29
        /*07c6*/ 	.short	(.L_1127 - .L_1126)


	//   ....[0]....
.L_1126:
        /*07c8*/ 	.word	0xffffffff


	//   ....[1]....
        /*07cc*/ 	.word	0xffffffff


	//   ....[2]....
        /*07d0*/ 	.word	0xffffffff


	//   ....[3]....
        /*07d4*/ 	.word	0xffffffff


	//   ....[4]....
        /*07d8*/ 	.word	0xffffffff


	//   ....[5]....
        /*07dc*/ 	.word	0xffffffff


	//   ....[6]....
        /*07e0*/ 	.word	0xffffffff


	//   ....[7]....
        /*07e4*/ 	.word	0xffffffff


	//   ....[8]....
        /*07e8*/ 	.word	0xffffffff


	//   ....[9]....
        /*07ec*/ 	.word	0xffffffff


	//   ....[10]....
        /*07f0*/ 	.word	0xffffffff


	//   ....[11]....
        /*07f4*/ 	.word	0xffffffff


	//   ....[12]....
        /*07f8*/ 	.word	0xffffffff


	//   ....[13]....
        /*07fc*/ 	.word	0xffffffff


	//   ....[14]....
        /*0800*/ 	.word	0xffffffff


	//   ....[15]....
        /*0804*/ 	.word	0xffffffff


	//   ....[16]....
        /*0808*/ 	.word	0xffffffff


	//   ....[17]....
        /*080c*/ 	.word	0xffffffff


	//   ....[18]....
        /*0810*/ 	.word	0xffffffff


	//   ....[19]....
        /*0814*/ 	.word	0xffffffff


	//   ....[20]....
        /*0818*/ 	.word	0xffffffff


	//   ....[21]....
        /*081c*/ 	.word	0xffffffff


	//   ....[22]....
        /*0820*/ 	.word	0xffffffff


	//   ....[23]....
        /*0824*/ 	.word	0xffffffff


	//   ....[24]....
        /*0828*/ 	.word	0xffffffff


	//   ....[25]....
        /*082c*/ 	.word	0xffffffff


	//   ....[26]....
        /*0830*/ 	.word	0xffffffff


	//   ....[27]....
        /*0834*/ 	.word	0xffffffff


	//   ....[28]....
        /*0838*/ 	.word	0xffffffff


	//   ....[29]....
        /*083c*/ 	.word	0xffffffff


	//   ....[30]....
        /*0840*/ 	.word	0xffffffff


	//   ....[31]....
        /*0844*/ 	.word	0xffffffff


	//   ....[32]....
        /*0848*/ 	.word	0xffffffff


	//   ....[33]....
        /*084c*/ 	.word	0xffffffff


	//   ....[34]....
        /*0850*/ 	.word	0xffffffff


	//   ....[35]....
        /*0854*/ 	.word	0xffffffff


	//   ....[36]....
        /*0858*/ 	.word	0xffffffff


	//   ....[37]....
        /*085c*/ 	.word	0xffffffff


	//   ....[38]....
        /*0860*/ 	.word	0xffffffff


	//   ....[39]....
        /*0864*/ 	.word	0xffffffff


	//   ....[40]....
        /*0868*/ 	.word	0xffffffff


	//   ....[41]....
        /*086c*/ 	.word	0xffffffff


	//   ....[42]....
        /*0870*/ 	.word	0xffffffff


	//   ....[43]....
        /*0874*/ 	.word	0xffffffff


	//   ....[44]....
        /*0878*/ 	.word	0xffffffff


	//   ....[45]....
        /*087c*/ 	.word	0xffffffff


	//   ....[46]....
        /*0880*/ 	.word	0xffffffff


	//   ....[47]....
        /*0884*/ 	.word	0xffffffff


	//   ....[48]....
        /*0888*/ 	.word	0xffffffff


	//   ....[49]....
        /*088c*/ 	.word	0xffffffff


	//   ....[50]....
        /*0890*/ 	.word	0xffffffff


	//   ....[51]....
        /*0894*/ 	.word	0xffffffff


	//   ....[52]....
        /*0898*/ 	.word	0xffffffff


	//   ....[53]....
        /*089c*/ 	.word	0xffffffff


	//   ....[54]....
        /*08a0*/ 	.word	0xffffffff


	//   ....[55]....
        /*08a4*/ 	.word	0xffffffff


	//   ....[56]....
        /*08a8*/ 	.word	0xffffffff


	//   ....[57]....
        /*08ac*/ 	.word	0xffffffff


	//   ....[58]....
        /*08b0*/ 	.word	0xffffffff


	//   ....[59]....
        /*08b4*/ 	.word	0xffffffff


	//   ....[60]....
        /*08b8*/ 	.word	0xffffffff


	//   ....[61]....
        /*08bc*/ 	.word	0xffffffff


	//   ....[62]....
        /*08c0*/ 	.word	0xffffffff


	//   ....[63]....
        /*08c4*/ 	.word	0xffffffff


	//   ....[64]....
        /*08c8*/ 	.word	0xffffffff


	//   ....[65]....
        /*08cc*/ 	.word	0xffffffff


	//   ....[66]....
        /*08d0*/ 	.word	0xffffffff


	//   ....[67]....
        /*08d4*/ 	.word	0xffffffff


	//   ....[68]....
        /*08d8*/ 	.word	0xffffffff


	//   ....[69]....
        /*08dc*/ 	.word	0xffffffff


	//   ....[70]....
        /*08e0*/ 	.word	0xffffffff


	//   ....[71]....
        /*08e4*/ 	.word	0xffffffff


	//   ....[72]....
        /*08e8*/ 	.word	0xffffffff


	//   ....[73]....
        /*08ec*/ 	.word	0xffffffff


	//   ....[74]....
        /*08f0*/ 	.word	0xffffffff


	//   ....[75]....
        /*08f4*/ 	.word	0xffffffff


	//   ....[76]....
        /*08f8*/ 	.word	0xffffffff


	//   ....[77]....
        /*08fc*/ 	.word	0xffffffff


	//   ....[78]....
        /*0900*/ 	.word	0xffffffff


	//   ....[79]....
        /*0904*/ 	.word	0xffffffff


	//   ....[80]....
        /*0908*/ 	.word	0xffffffff


	//   ....[81]....
        /*090c*/ 	.word	0xffffffff


	//   ....[82]....
        /*0910*/ 	.word	0xffffffff


	//   ....[83]....
        /*0914*/ 	.word	0xffffffff


	//   ....[84]....
        /*0918*/ 	.word	0xffffffff


	//   ....[85]....
        /*091c*/ 	.word	0xffffffff


	//   ....[86]....
        /*0920*/ 	.word	0xffffffff


	//   ....[87]....
        /*0924*/ 	.word	0xffffffff


	//   ....[88]....
        /*0928*/ 	.word	0xffffffff


	//   ....[89]....
        /*092c*/ 	.word	0xffffffff


	//   ....[90]....
        /*0930*/ 	.word	0xffffffff


	//   ....[91]....
        /*0934*/ 	.word	0xffffffff


	//   ....[92]....
        /*0938*/ 	.word	0xffffffff


	//   ....[93]....
        /*093c*/ 	.word	0xffffffff


	//   ....[94]....
        /*0940*/ 	.word	0xffffffff


	//   ....[95]....
        /*0944*/ 	.word	0xffffffff


	//   ....[96]....
        /*0948*/ 	.word	0xffffffff


	//   ....[97]....
        /*094c*/ 	.word	0xffffffff


	//   ....[98]....
        /*0950*/ 	.word	0xffffffff


	//   ....[99]....
        /*0954*/ 	.word	0xffffffff


	//   ....[100]....
        /*0958*/ 	.word	0xffffffff


	//   ....[101]....
        /*095c*/ 	.word	0xffffffff


	//   ....[102]....
        /*0960*/ 	.word	0xffffffff


	//   ....[103]....
        /*0964*/ 	.word	0xffffffff


	//   ....[104]....
        /*0968*/ 	.word	0xffffffff


	//   ....[105]....
        /*096c*/ 	.word	0xffffffff


	//   ....[106]....
        /*0970*/ 	.word	0xffffffff


	//   ....[107]....
        /*0974*/ 	.word	0xffffffff


	//   ....[108]....
        /*0978*/ 	.word	0xffffffff


	//   ....[109]....
        /*097c*/ 	.word	0xffffffff


	//   ....[110]....
        /*0980*/ 	.word	0xffffffff


	//   ....[111]....
        /*0984*/ 	.word	0xffffffff


	//   ....[112]....
        /*0988*/ 	.word	0xffffffff


	//   ....[113]....
        /*098c*/ 	.word	0xffffffff


	//   ....[114]....
        /*0990*/ 	.word	0xffffffff


	//   ....[115]....
        /*0994*/ 	.word	0xffffffff


	//   ....[116]....
        /*0998*/ 	.word	0x0500000f


	//   ....[117]....
        /*099c*/ 	.word	0x0500000f


	//   ....[118]....
        /*09a0*/ 	.word	0x0500000f


	//   ....[119]....
        /*09a4*/ 	.word	0x0500000f


	//   ....[120]....
        /*09a8*/ 	.word	0x0500000f


	//   ....[121]....
        /*09ac*/ 	.word	0x0500000f


	//   ....[122]....
        /*09b0*/ 	.word	0x0500000f


	//   ....[123]....
        /*09b4*/ 	.word	0x0500000f


	//   ....[124]....
        /*09b8*/ 	.word	0x0500000f


	//   ....[125]....
        /*09bc*/ 	.word	0x0500000f


	//   ....[126]....
        /*09c0*/ 	.word	0x0500000f


	//   ....[127]....
        /*09c4*/ 	.word	0x0500000f


	//   ....[128]....
        /*09c8*/ 	.word	0x0500000f


	//   ....[129]....
        /*09cc*/ 	.word	0x0500000f


	//   ....[130]....
        /*09d0*/ 	.word	0x0500000f


	//   ....[131]....
        /*09d4*/ 	.word	0x0500000f


	//   ....[132]....
        /*09d8*/ 	.word	0x0500000f


	//   ....[133]....
        /*09dc*/ 	.word	0x0500000f


	//   ....[134]....
        /*09e0*/ 	.word	0x0500000f


	//   ....[135]....
        /*09e4*/ 	.word	0x0500000f


	//   ....[136]....
        /*09e8*/ 	.word	0x0500000f


	//   ....[137]....
        /*09ec*/ 	.word	0x0500000f


	//   ....[138]....
        /*09f0*/ 	.word	0x0500000f


	//   ....[139]....
        /*09f4*/ 	.word	0x0500000f


	//   ....[140]....
        /*09f8*/ 	.word	0x0500000f


	//   ....[141]....
        /*09fc*/ 	.word	0x0500000f


	//   ....[142]....
        /*0a00*/ 	.word	0x0500000f


	//   ....[143]....
        /*0a04*/ 	.word	0x0500000f


	//   ....[144]....
        /*0a08*/ 	.word	0x0500000f


	//   ....[145]....
        /*0a0c*/ 	.word	0x0500000f


	//   ....[146]....
        /*0a10*/ 	.word	0x0500000f


	//   ....[147]....
        /*0a14*/ 	.word	0x0500000f


	//   ....[148]....
        /*0a18*/ 	.word	0x0500000f


	//   ....[149]....
        /*0a1c*/ 	.word	0x0500000f


	//   ....[150]....
        /*0a20*/ 	.word	0x0500000f


	//   ....[151]....
        /*0a24*/ 	.word	0x0500000f


	//   ....[152]....
        /*0a28*/ 	.word	0x0500000f


	//   ....[153]....
        /*0a2c*/ 	.word	0x0500000f


	//   ....[154]....
        /*0a30*/ 	.word	0x0500000f


	//   ....[155]....
        /*0a34*/ 	.word	0x0500000f


	//   ....[156]....
        /*0a38*/ 	.word	0x0500000f


	//   ....[157]....
        /*0a3c*/ 	.word	0x0500000f


	//   ....[158]....
        /*0a40*/ 	.word	0x0500000f


	//   ....[159]....
        /*0a44*/ 	.word	0x0500000f


	//   ....[160]....
        /*0a48*/ 	.word	0x0500000f


	//   ....[161]....
        /*0a4c*/ 	.word	0x0500000f


	//   ....[162]....
        /*0a50*/ 	.word	0x0500000f


	//   ....[163]....
        /*0a54*/ 	.word	0x0500000f


	//   ....[164]....
        /*0a58*/ 	.word	0x0500000f


	//   ....[165]....
        /*0a5c*/ 	.word	0x0500000f


	//   ....[166]....
        /*0a60*/ 	.word	0x0500000f


	//   ....[167]....
        /*0a64*/ 	.word	0x0500000f


	//----- nvinfo : EIATTR_COOP_GROUP_INSTR_OFFSETS
	.align		4
.L_1127:
        /*0a68*/ 	.byte	0x04, 0x28
        /*0a6a*/ 	.short	(.L_1129 - .L_1128)


	//   ....[0]....
.L_1128:
        /*0a6c*/ 	.word	0x00000060


	//   ....[1]....
        /*0a70*/ 	.word	0x000001a0


	//   ....[2]....
        /*0a74*/ 	.word	0x000001e0


	//   ....[3]....
        /*0a78*/ 	.word	0x000003f0


	//   ....[4]....
        /*0a7c*/ 	.word	0x00000550


	//   ....[5]....
        /*0a80*/ 	.word	0x00000670


	//   ....[6]....
        /*0a84*/ 	.word	0x000007d0


	//   ....[7]....
        /*0a88*/ 	.word	0x00004990


	//   ....[8]....
        /*0a8c*/ 	.word	0x00006790


	//   ....[9]....
        /*0a90*/ 	.word	0x00006ec0


	//   ....[10]....
        /*0a94*/ 	.word	0x00006ed0


	//   ....[11]....
        /*0a98*/ 	.word	0x00006ee0


	//   ....[12]....
        /*0a9c*/ 	.word	0x00006ef0


	//   ....[13]....
        /*0aa0*/ 	.word	0x00007220


	//   ....[14]....
        /*0aa4*/ 	.word	0x00007230


	//   ....[15]....
        /*0aa8*/ 	.word	0x00007240


	//   ....[16]....
        /*0aac*/ 	.word	0x00007250


	//   ....[17]....
        /*0ab0*/ 	.word	0x00008540


	//   ....[18]....
        /*0ab4*/ 	.word	0x00008550


	//   ....[19]....
        /*0ab8*/ 	.word	0x00008560


	//   ....[20]....
        /*0abc*/ 	.word	0x00008570


	//   ....[21]....
        /*0ac0*/ 	.word	0x000087c0


	//   ....[22]....
        /*0ac4*/ 	.word	0x000087d0


	//   ....[23]....
        /*0ac8*/ 	.word	0x000087e0


	//   ....[24]....
        /*0acc*/ 	.word	0x000087f0


	//   ....[25]....
        /*0ad0*/ 	.word	0x0000a040


	//   ....[26]....
        /*0ad4*/ 	.word	0x0000b770


	//   ....[27]....
        /*0ad8*/ 	.word	0x0000b7b0


	//   ....[28]....
        /*0adc*/ 	.word	0x0000be90


	//   ....[29]....
        /*0ae0*/ 	.word	0x0000bf60


	//   ....[30]....
        /*0ae4*/ 	.word	0x0000c370


	//   ....[31]....
        /*0ae8*/ 	.word	0x0000c410


	//   ....[32]....
        /*0aec*/ 	.word	0x0000cd50


	//   ....[33]....
        /*0af0*/ 	.word	0x0000dcc0


	//   ....[34]....
        /*0af4*/ 	.word	0x0000eaf0


	//   ....[35]....
        /*0af8*/ 	.word	0x0000ec60


	//   ....[36]....
        /*0afc*/ 	.word	0x0000f220


	//   ....[37]....
        /*0b00*/ 	.word	0x0000f2c0


	//   ....[38]....
        /*0b04*/ 	.word	0x0000f710


	//   ....[39]....
        /*0b08*/ 	.word	0x0000f870


	//   ....[40]....
        /*0b0c*/ 	.word	0x00010900


	//   ....[41]....
        /*0b10*/ 	.word	0x00011900


	//   ....[42]....
        /*0b14*/ 	.word	0x00012b60


	//   ....[43]....
        /*0b18*/ 	.word	0x00012c00


	//   ....[44]....
        /*0b1c*/ 	.word	0x00012dd0


	//   ....[45]....
        /*0b20*/ 	.word	0x00012f60


	//   ....[46]....
        /*0b24*/ 	.word	0x00013fe0


	//   ....[47]....
        /*0b28*/ 	.word	0x00014050


	//   ....[48]....
        /*0b2c*/ 	.word	0x00014080


	//   ....[49]....
        /*0b30*/ 	.word	0x00014140


	//   ....[50]....
        /*0b34*/ 	.word	0x00014150


	//   ....[51]....
        /*0b38*/ 	.word	0x00015b00


	//   ....[52]....
        /*0b3c*/ 	.word	0x00015fe0


	//   ....[53]....
        /*0b40*/ 	.word	0x00016020


	//   ....[54]....
        /*0b44*/ 	.word	0x00016040


	//   ....[55]....
        /*0b48*/ 	.word	0x00016060


	//   ....[56]....
        /*0b4c*/ 	.word	0x00016670


	//   ....[57]....
        /*0b50*/ 	.word	0x000166d0


	//   ....[58]....
        /*0b54*/ 	.word	0x00016970


	//   ....[59]....
        /*0b58*/ 	.word	0x00016990


	//   ....[60]....
        /*0b5c*/ 	.word	0x00017510


	//   ....[61]....
        /*0b60*/ 	.word	0x00017530


	//   ....[62]....
        /*0b64*/ 	.word	0x00017760


	//   ....[63]....
        /*0b68*/ 	.word	0x00017780


	//   ....[64]....
        /*0b6c*/ 	.word	0x00017a30


	//   ....[65]....
        /*0b70*/ 	.word	0x00017c10


	//   ....[66]....
        /*0b74*/ 	.word	0x00017c40


	//   ....[67]....
        /*0b78*/ 	.word	0x00017c70


	//   ....[68]....
        /*0b7c*/ 	.word	0x00017ca0


	//   ....[69]....
        /*0b80*/ 	.word	0x00017cd0


	//   ....[70]....
        /*0b84*/ 	.word	0x00017d00


	//   ....[71]....
        /*0b88*/ 	.word	0x00017e70


	//   ....[72]....
        /*0b8c*/ 	.word	0x00017ea0


	//   ....[73]....
        /*0b90*/ 	.word	0x00017ed0


	//   ....[74]....
        /*0b94*/ 	.word	0x00017f00


	//   ....[75]....
        /*0b98*/ 	.word	0x00017f30


	//   ....[76]....
        /*0b9c*/ 	.word	0x00017f60


	//   ....[77]....
        /*0ba0*/ 	.word	0x00018000


	//   ....[78]....
        /*0ba4*/ 	.word	0x00018060


	//   ....[79]....
        /*0ba8*/ 	.word	0x000180f0


	//   ....[80]....
        /*0bac*/ 	.word	0x00018fa0


	//   ....[81]....
        /*0bb0*/ 	.word	0x0001b1c0


	//   ....[82]....
        /*0bb4*/ 	.word	0x0001bd50


	//   ....[83]....
        /*0bb8*/ 	.word	0x0001bd60


	//   ....[84]....
        /*0bbc*/ 	.word	0x0001bd80


	//   ....[85]....
        /*0bc0*/ 	.word	0x0001be50


	//   ....[86]....
        /*0bc4*/ 	.word	0x0001be80


	//   ....[87]....
        /*0bc8*/ 	.word	0x0001bee0


	//   ....[88]....
        /*0bcc*/ 	.word	0x0001bef0


	//   ....[89]....
        /*0bd0*/ 	.word	0x0001bf60


	//   ....[90]....
        /*0bd4*/ 	.word	0x0001c8b0


	//   ....[91]....
        /*0bd8*/ 	.word	0x0001c8c0


	//   ....[92]....
        /*0bdc*/ 	.word	0x0001ca00


	//   ....[93]....
        /*0be0*/ 	.word	0x0001ca10


	//   ....[94]....
        /*0be4*/ 	.word	0x0001ccc0


	//   ....[95]....
        /*0be8*/ 	.word	0x0001ccd0


	//   ....[96]....
        /*0bec*/ 	.word	0x0001ce40


	//   ....[97]....
        /*0bf0*/ 	.word	0x0001ce50


	//   ....[98]....
        /*0bf4*/ 	.word	0x00020c50


	//   ....[99]....
        /*0bf8*/ 	.word	0x00020c80


	//   ....[100]....
        /*0bfc*/ 	.word	0x00020cc0


	//   ....[101]....
        /*0c00*/ 	.word	0x00020cf0


	//   ....[102]....
        /*0c04*/ 	.word	0x00020d20


	//   ....[103]....
        /*0c08*/ 	.word	0x00020d50


	//   ....[104]....
        /*0c0c*/ 	.word	0x00020d80


	//   ....[105]....
        /*0c10*/ 	.word	0x00020db0


	//   ....[106]....
        /*0c14*/ 	.word	0x00020f30


	//   ....[107]....
        /*0c18*/ 	.word	0x00020f60


	//   ....[108]....
        /*0c1c*/ 	.word	0x00020f90


	//   ....[109]....
        /*0c20*/ 	.word	0x00020fc0


	//   ....[110]....
        /*0c24*/ 	.word	0x00020ff0


	//   ....[111]....
        /*0c28*/ 	.word	0x00021020


	//   ....[112]....
        /*0c2c*/ 	.word	0x000210e0


	//   ....[113]....
        /*0c30*/ 	.word	0x00021100


	//   ....[114]....
        /*0c34*/ 	.word	0x00021170


	//   ....[115]....
        /*0c38*/ 	.word	0x00021840


	//   ....[116]....
        /*0c3c*/ 	.word	0x00021c80


	//   ....[117]....
        /*0c40*/ 	.word	0x00021d10


	//   ....[118]....
        /*0c44*/ 	.word	0x00021d60


	//   ....[119]....
        /*0c48*/ 	.word	0x00021db0


	//   ....[120]....
        /*0c4c*/ 	.word	0x00021e40


	//   ....[121]....
        /*0c50*/ 	.word	0x00021ed0


	//   ....[122]....
        /*0c54*/ 	.word	0x00021f20


	//   ....[123]....
        /*0c58*/ 	.word	0x00021f70


	//   ....[124]....
        /*0c5c*/ 	.word	0x00022050


	//   ....[125]....
        /*0c60*/ 	.word	0x000220e0


	//   ....[126]....
        /*0c64*/ 	.word	0x00022130


	//   ....[127]....
        /*0c68*/ 	.word	0x00022190


	//   ....[128]....
        /*0c6c*/ 	.word	0x00022230


	//   ....[129]....
        /*0c70*/ 	.word	0x000222c0


	//   ....[130]....
        /*0c74*/ 	.word	0x00022310


	//   ....[131]....
        /*0c78*/ 	.word	0x00022360


	//   ....[132]....
        /*0c7c*/ 	.word	0x000226c0


	//   ....[133]....
        /*0c80*/ 	.word	0x000229b0


	//   ....[134]....
        /*0c84*/ 	.word	0x00022b30


	//   ....[135]....
        /*0c88*/ 	.word	0x00022b80


	//   ....[136]....
        /*0c8c*/ 	.word	0x00022be0


	//   ....[137]....
        /*0c90*/ 	.word	0x00022c40


	//   ....[138]....
        /*0c94*/ 	.word	0x00022d90


	//   ....[139]....
        /*0c98*/ 	.word	0x00022e30


	//   ....[140]....
        /*0c9c*/ 	.word	0x00022ee0


	//   ....[141]....
        /*0ca0*/ 	.word	0x00022fc0


	//   ....[142]....
        /*0ca4*/ 	.word	0x00023190


	//   ....[143]....
        /*0ca8*/ 	.word	0x00023250


	//   ....[144]....
        /*0cac*/ 	.word	0x00023500


	//   ....[145]....
        /*0cb0*/ 	.word	0x00023620


	//   ....[146]....
        /*0cb4*/ 	.word	0x000237f0


	//   ....[147]....
        /*0cb8*/ 	.word	0x000238c0


	//   ....[148]....
        /*0cbc*/ 	.word	0x00023ac0


	//   ....[149]....
        /*0cc0*/ 	.word	0x00023b50


	//   ....[150]....
        /*0cc4*/ 	.word	0x00023e80


	//   ....[151]....
        /*0cc8*/ 	.word	0x00023f20


	//   ....[152]....
        /*0ccc*/ 	.word	0x00024040


	//   ....[153]....
        /*0cd0*/ 	.word	0x000240c0


	//   ....[154]....
        /*0cd4*/ 	.word	0x00024140


	//   ....[155]....
        /*0cd8*/ 	.word	0x000241c0


	//   ....[156]....
        /*0cdc*/ 	.word	0x00024240


	//   ....[157]....
        /*0ce0*/ 	.word	0x000242d0


	//   ....[158]....
        /*0ce4*/ 	.word	0x00024370


	//   ....[159]....
        /*0ce8*/ 	.word	0x00024420


	//   ....[160]....
        /*0cec*/ 	.word	0x000244a0


	//   ....[161]....
        /*0cf0*/ 	.word	0x00024520


	//   ....[162]....
        /*0cf4*/ 	.word	0x000245a0


	//   ....[163]....
        /*0cf8*/ 	.word	0x00024630


	//   ....[164]....
        /*0cfc*/ 	.word	0x000246b0


	//   ....[165]....
        /*0d00*/ 	.word	0x00024750


	//   ....[166]....
        /*0d04*/ 	.word	0x000247e0


	//   ....[167]....
        /*0d08*/ 	.word	0x00024910


	//----- nvinfo : EIATTR_REG_RECONFIG
	.align		4
.L_1129:
        /*0d0c*/ 	.byte	0x01, 0x54
	.zero		2


	//----- nvinfo : EIATTR_SYSCALL_OFFSETS
	.align		4
        /*0d10*/ 	.byte	0x04, 0x46
        /*0d12*/ 	.short	(.L_1131 - .L_1130)


	//   ....[0]....
.L_1130:
        /*0d14*/ 	.word	0x00001a70


	//   ....[1]....
        /*0d18*/ 	.word	0x00001bc0


	//   ....[2]....
        /*0d1c*/ 	.word	0x00006950


	//   ....[3]....
        /*0d20*/ 	.word	0x00006c70


	//   ....[4]....
        /*0d24*/ 	.word	0x0001adc0


	//   ....[5]....
        /*0d28*/ 	.word	0x0001af20


	//   ....[6]....
        /*0d2c*/ 	.word	0x0001b020


	//   ....[7]....
        /*0d30*/ 	.word	0x0001b930


	//   ....[8]....
        /*0d34*/ 	.word	0x0001c280


	//----- nvinfo : EIATTR_MBARRIER_INSTR_OFFSETS
	.align		4
.L_1131:
        /*0d38*/ 	.byte	0x04, 0x39
        /*0d3a*/ 	.short	(.L_1133 - .L_1132)


	//   ....[0]....
.L_1132:
        /*0d3c*/ 	.word	0x000002d0
        /*0d40*/ 	.word	0x000000ff
        /*0d44*/ 	.word	0x00038800
        /*0d48*/ 	.short	0x0100
        /*0d4a*/ 	.byte	0x08
	.zero		1


	//   ....[1]....
        /*0d4c*/ 	.word	0x000002e0
        /*0d50*/ 	.word	0x000000ff
        /*0d54*/ 	.word	0x00038810
        /*0d58*/ 	.short	0x0100
        /*0d5a*/ 	.byte	0x08
	.zero		1


	//   ....[2]....
        /*0d5c*/ 	.word	0x000002f0
        /*0d60*/ 	.word	0x000000ff
        /*0d64*/ 	.word	0x00038820
        /*0d68*/ 	.short	0x0100
        /*0d6a*/ 	.byte	0x08
	.zero		1


	//   ....[3]....
        /*0d6c*/ 	.word	0x000003a0
        /*0d70*/ 	.word	0x000000ff
        /*0d74*/ 	.word	0x00038830
        /*0d78*/ 	.short	0x0100
        /*0d7a*/ 	.byte	0x06
	.zero		1


	//   ....[4]....
        /*0d7c*/ 	.word	0x000003b0
        /*0d80*/ 	.word	0x000000ff
        /*0d84*/ 	.word	0x00038840
        /*0d88*/ 	.short	0x0100
        /*0d8a*/ 	.byte	0x06
	.zero		1


	//   ....[5]....
        /*0d8c*/ 	.word	0x000003c0
        /*0d90*/ 	.word	0x000000ff
        /*0d94*/ 	.word	0x00038838
        /*0d98*/ 	.short	0x0100
        /*0d9a*/ 	.byte	0x06
	.zero		1


	//   ....[6]....
        /*0d9c*/ 	.word	0x000003d0
        /*0da0*/ 	.word	0x000000ff
        /*0da4*/ 	.word	0x00038848
        /*0da8*/ 	.short	0x0100
        /*0daa*/ 	.byte	0x06
	.zero		1


	//   ....[7]....
        /*0dac*/ 	.word	0x00000500
        /*0db0*/ 	.word	0x000000ff
        /*0db4*/ 	.word	0x00038850
        /*0db8*/ 	.short	0x0100
        /*0dba*/ 	.byte	0x08
	.zero		1


	//   ....[8]....
        /*0dbc*/ 	.word	0x00000510
        /*0dc0*/ 	.word	0x000000ff
        /*0dc4*/ 	.word	0x00038860
        /*0dc8*/ 	.short	0x0100
        /*0dca*/ 	.byte	0x08
	.zero		1


	//   ....[9]....
        /*0dcc*/ 	.word	0x00000520
        /*0dd0*/ 	.word	0x000000ff
        /*0dd4*/ 	.word	0x00038858
        /*0dd8*/ 	.short	0x0100
        /*0dda*/ 	.byte	0x08
	.zero		1


	//   ....[10]....
        /*0ddc*/ 	.word	0x00000530
        /*0de0*/ 	.word	0x000000ff
        /*0de4*/ 	.word	0x00038868
        /*0de8*/ 	.short	0x0100
        /*0dea*/ 	.byte	0x08
	.zero		1


	//   ....[11]....
        /*0dec*/ 	.word	0x00000620
        /*0df0*/ 	.word	0x000000ff
        /*0df4*/ 	.word	0x00038870
        /*0df8*/ 	.short	0x0100
        /*0dfa*/ 	.byte	0x06
	.zero		1


	//   ....[12]....
        /*0dfc*/ 	.word	0x00000630
        /*0e00*/ 	.word	0x000000ff
        /*0e04*/ 	.word	0x00038880
        /*0e08*/ 	.short	0x0100
        /*0e0a*/ 	.byte	0x06
	.zero		1


	//   ....[13]....
        /*0e0c*/ 	.word	0x00000640
        /*0e10*/ 	.word	0x000000ff
        /*0e14*/ 	.word	0x00038878
        /*0e18*/ 	.short	0x0100
        /*0e1a*/ 	.byte	0x06
	.zero		1


	//   ....[14]....
        /*0e1c*/ 	.word	0x00000650
        /*0e20*/ 	.word	0x000000ff
        /*0e24*/ 	.word	0x00038888
        /*0e28*/ 	.short	0x0100
        /*0e2a*/ 	.byte	0x06
	.zero		1


	//   ....[15]....
        /*0e2c*/ 	.word	0x00000780
        /*0e30*/ 	.word	0x000000ff
        /*0e34*/ 	.word	0x00038890
        /*0e38*/ 	.short	0x0100
        /*0e3a*/ 	.byte	0x08
	.zero		1


	//   ....[16]....
        /*0e3c*/ 	.word	0x00000790
        /*0e40*/ 	.word	0x000000ff
        /*0e44*/ 	.word	0x000388a0
        /*0e48*/ 	.short	0x0100
        /*0e4a*/ 	.byte	0x08
	.zero		1


	//   ....[17]....
        /*0e4c*/ 	.word	0x000007a0
        /*0e50*/ 	.word	0x000000ff
        /*0e54*/ 	.word	0x00038898
        /*0e58*/ 	.short	0x0100
        /*0e5a*/ 	.byte	0x08
	.zero		1


	//   ....[18]....
        /*0e5c*/ 	.word	0x000007b0
        /*0e60*/ 	.word	0x000000ff
        /*0e64*/ 	.word	0x000388a8
        /*0e68*/ 	.short	0x0100
        /*0e6a*/ 	.byte	0x08
	.zero		1


	//   ....[19]....
        /*0e6c*/ 	.word	0x000008e0
        /*0e70*/ 	.word	0x000000ff
        /*0e74*/ 	.word	0x000388b0
        /*0e78*/ 	.short	0x0100
        /*0e7a*/ 	.byte	0x08
	.zero		1


	//   ....[20]....
        /*0e7c*/ 	.word	0x000008f0
        /*0e80*/ 	.word	0x000000ff
        /*0e84*/ 	.word	0x000388c0
        /*0e88*/ 	.short	0x0100
        /*0e8a*/ 	.byte	0x08
	.zero		1


	//   ....[21]....
        /*0e8c*/ 	.word	0x00000900
        /*0e90*/ 	.word	0x000000ff
        /*0e94*/ 	.word	0x000388b8
        /*0e98*/ 	.short	0x0100
        /*0e9a*/ 	.byte	0x08
	.zero		1


	//   ....[22]....
        /*0e9c*/ 	.word	0x00000910
        /*0ea0*/ 	.word	0x000000ff
        /*0ea4*/ 	.word	0x000388c8
        /*0ea8*/ 	.short	0x0100
        /*0eaa*/ 	.byte	0x08
	.zero		1


	//   ....[23]....
        /*0eac*/ 	.word	0x000027c0
        /*0eb0*/ 	.word	0x00000044
        /*0eb4*/ 	.word	0x00038890
        /*0eb8*/ 	.short	0x010a
        /*0eba*/ 	.byte	0x3f
	.zero		1


	//   ....[24]....
        /*0ebc*/ 	.word	0x00003210
        /*0ec0*/ 	.word	0x00000044
        /*0ec4*/ 	.word	0x00038890
        /*0ec8*/ 	.short	0x010a
        /*0eca*/ 	.byte	0x3f
	.zero		1


	//   ....[25]....
        /*0ecc*/ 	.word	0x00003b10
        /*0ed0*/ 	.word	0x00000044
        /*0ed4*/ 	.word	0x00038890
        /*0ed8*/ 	.short	0x010a
        /*0eda*/ 	.byte	0x3f
	.zero		1


	//   ....[26]....
        /*0edc*/ 	.word	0x00003d10
        /*0ee0*/ 	.word	0x00000004
        /*0ee4*/ 	.word	0x00000000
        /*0ee8*/ 	.short	0x0101
        /*0eea*/ 	.byte	0x3f
	.zero		1


	//   ....[27]....
        /*0eec*/ 	.word	0x00003d50
        /*0ef0*/ 	.word	0x00000044
        /*0ef4*/ 	.word	0x000388b0
        /*0ef8*/ 	.short	0x010a
        /*0efa*/ 	.byte	0x3f
	.zero		1


	//   ....[28]....
        /*0efc*/ 	.word	0x000043b0
        /*0f00*/ 	.word	0x00000044
        /*0f04*/ 	.word	0x00000000
        /*0f08*/ 	.short	0x0101
        /*0f0a*/ 	.byte	0x3f
	.zero		1


	//   ....[29]....
        /*0f0c*/ 	.word	0x00004dd0
        /*0f10*/ 	.word	0x00000000
        /*0f14*/ 	.word	0x00000000
        /*0f18*/ 	.short	0x0101
        /*0f1a*/ 	.byte	0x3f
	.zero		1


	//   ....[30]....
        /*0f1c*/ 	.word	0x00005950
        /*0f20*/ 	.word	0x00000003
        /*0f24*/ 	.word	0x00000000
        /*0f28*/ 	.short	0x0101
        /*0f2a*/ 	.byte	0x3f
	.zero		1


	//   ....[31]....
        /*0f2c*/ 	.word	0x000069e0
        /*0f30*/ 	.word	0x00000002
        /*0f34*/ 	.word	0x00038800
        /*0f38*/ 	.short	0x010a
        /*0f3a*/ 	.byte	0x3f
	.zero		1


	//   ....[32]....
        /*0f3c*/ 	.word	0x00006a30
        /*0f40*/ 	.word	0x00000002
        /*0f44*/ 	.word	0x00038800
        /*0f48*/ 	.short	0x010a
        /*0f4a*/ 	.byte	0x3f
	.zero		1


	//   ....[33]....
        /*0f4c*/ 	.word	0x00007490
        /*0f50*/ 	.word	0x00000002
        /*0f54*/ 	.word	0x00038800
        /*0f58*/ 	.short	0x010a
        /*0f5a*/ 	.byte	0x3f
	.zero		1


	//   ....[34]....
        /*0f5c*/ 	.word	0x000089a0
        /*0f60*/ 	.word	0x00000002
        /*0f64*/ 	.word	0x00038800
        /*0f68*/ 	.short	0x010a
        /*0f6a*/ 	.byte	0x3f
	.zero		1


	//   ....[35]....
        /*0f6c*/ 	.word	0x000098f0
        /*0f70*/ 	.word	0x000000ac
        /*0f74*/ 	.word	0x00038830
        /*0f78*/ 	.short	0x010a
        /*0f7a*/ 	.byte	0x3f
	.zero		1


	//   ....[36]....
        /*0f7c*/ 	.word	0x000099a0
        /*0f80*/ 	.word	0x000000ac
        /*0f84*/ 	.word	0x00038830
        /*0f88*/ 	.short	0x010a
        /*0f8a*/ 	.byte	0x3f
	.zero		1


	//   ....[37]....
        /*0f8c*/ 	.word	0x00009cb0
        /*0f90*/ 	.word	0x00000002
        /*0f94*/ 	.word	0x00038810
        /*0f98*/ 	.short	0x010a
        /*0f9a*/ 	.byte	0x3f
	.zero		1


	//   ....[38]....
        /*0f9c*/ 	.word	0x00009d00
        /*0fa0*/ 	.word	0x000000ac
        /*0fa4*/ 	.word	0x00038850
        /*0fa8*/ 	.short	0x010a
        /*0faa*/ 	.byte	0x3f
	.zero		1


	//   ....[39]....
        /*0fac*/ 	.word	0x00009db0
        /*0fb0*/ 	.word	0x000000ac
        /*0fb4*/ 	.word	0x00038850
        /*0fb8*/ 	.short	0x010a
        /*0fba*/ 	.byte	0x3f
	.zero		1


	//   ....[40]....
        /*0fbc*/ 	.word	0x0000c660
        /*0fc0*/ 	.word	0x0000000e
        /*0fc4*/ 	.word	0x00000000
        /*0fc8*/ 	.short	0x0101
        /*0fca*/ 	.byte	0x3f
	.zero		1


	//   ....[41]....
        /*0fcc*/ 	.word	0x0000cd70
        /*0fd0*/ 	.word	0x000000ac
        /*0fd4*/ 	.word	0x00000000
        /*0fd8*/ 	.short	0x0101
        /*0fda*/ 	.byte	0x3f
	.zero		1


	//   ....[42]....
        /*0fdc*/ 	.word	0x0000ce60
        /*0fe0*/ 	.word	0x00000014
        /*0fe4*/ 	.word	0x00038830
        /*0fe8*/ 	.short	0x010a
        /*0fea*/ 	.byte	0x3f
	.zero		1


	//   ....[43]....
        /*0fec*/ 	.word	0x0000ced0
        /*0ff0*/ 	.word	0x00000014
        /*0ff4*/ 	.word	0x00038830
        /*0ff8*/ 	.short	0x010a
        /*0ffa*/ 	.byte	0x3f
	.zero		1


	//   ....[44]....
        /*0ffc*/ 	.word	0x0000d140
        /*1000*/ 	.word	0x00000014
        /*1004*/ 	.word	0x00038850
        /*1008*/ 	.short	0x010a
        /*100a*/ 	.byte	0x3f
	.zero		1


	//   ....[45]....
        /*100c*/ 	.word	0x0000d190
        /*1010*/ 	.word	0x00000014
        /*1014*/ 	.word	0x00038850
        /*1018*/ 	.short	0x010a
        /*101a*/ 	.byte	0x3f
	.zero		1


	//   ....[46]....
        /*101c*/ 	.word	0x0000fce0
        /*1020*/ 	.word	0x000000a7
        /*1024*/ 	.word	0x00000000
        /*1028*/ 	.short	0x0101
        /*102a*/ 	.byte	0x3f
	.zero		1


	//   ....[47]....
        /*102c*/ 	.word	0x00010920
        /*1030*/ 	.word	0x00000014
        /*1034*/ 	.word	0x00000000
        /*1038*/ 	.short	0x0101
        /*103a*/ 	.byte	0x3f
	.zero		1


	//   ....[48]....
        /*103c*/ 	.word	0x00010a80
        /*1040*/ 	.word	0x00000014
        /*1044*/ 	.word	0x00038830
        /*1048*/ 	.short	0x010a
        /*104a*/ 	.byte	0x3f
	.zero		1


	//   ....[49]....
        /*104c*/ 	.word	0x00010af0
        /*1050*/ 	.word	0x00000014
        /*1054*/ 	.word	0x00038830
        /*1058*/ 	.short	0x010a
        /*105a*/ 	.byte	0x3f
	.zero		1


	//   ....[50]....
        /*105c*/ 	.word	0x00010d60
        /*1060*/ 	.word	0x00000014
        /*1064*/ 	.word	0x00038850
        /*1068*/ 	.short	0x010a
        /*106a*/ 	.byte	0x3f
	.zero		1


	//   ....[51]....
        /*106c*/ 	.word	0x00010db0
        /*1070*/ 	.word	0x00000014
        /*1074*/ 	.word	0x00038850
        /*1078*/ 	.short	0x010a
        /*107a*/ 	.byte	0x3f
	.zero		1


	//   ....[52]....
        /*107c*/ 	.word	0x000132a0
        /*1080*/ 	.word	0x000000a2
        /*1084*/ 	.word	0x00000000
        /*1088*/ 	.short	0x0101
        /*108a*/ 	.byte	0x3f
	.zero		1


	//   ....[53]....
        /*108c*/ 	.word	0x00014000
        /*1090*/ 	.word	0x00000014
        /*1094*/ 	.word	0x00000000
        /*1098*/ 	.short	0x0101
        /*109a*/ 	.byte	0x3f
	.zero		1


	//   ....[54]....
        /*109c*/ 	.word	0x00016640
        /*10a0*/ 	.word	0x00000000
        /*10a4*/ 	.word	0x00000000
        /*10a8*/ 	.short	0x0101
        /*10aa*/ 	.byte	0x3f
	.zero		1


	//   ....[55]....
        /*10ac*/ 	.word	0x00019090
        /*10b0*/ 	.word	0x00000005
        /*10b4*/ 	.word	0x00038820
        /*10b8*/ 	.short	0x010a
        /*10ba*/ 	.byte	0x3f
	.zero		1


	//   ....[56]....
        /*10bc*/ 	.word	0x00019180
        /*10c0*/ 	.word	0x00000004
        /*10c4*/ 	.word	0x000388a0
        /*10c8*/ 	.short	0x010a
        /*10ca*/ 	.byte	0x3f
	.zero		1


	//   ....[57]....
        /*10cc*/ 	.word	0x000193d0
        /*10d0*/ 	.word	0x00000004
        /*10d4*/ 	.word	0x000388c0
        /*10d8*/ 	.short	0x010a
        /*10da*/ 	.byte	0x3f
	.zero		1


	//   ....[58]....
        /*10dc*/ 	.word	0x00019e50
        /*10e0*/ 	.word	0x00000004
        /*10e4*/ 	.word	0x000388a0
        /*10e8*/ 	.short	0x010a
        /*10ea*/ 	.byte	0x3f
	.zero		1


	//   ....[59]....
        /*10ec*/ 	.word	0x0001a090
        /*10f0*/ 	.word	0x00000004
        /*10f4*/ 	.word	0x000388c0
        /*10f8*/ 	.short	0x010a
        /*10fa*/ 	.byte	0x3f
	.zero		1


	//   ....[60]....
        /*10fc*/ 	.word	0x0001b470
        /*1100*/ 	.word	0x00000000
        /*1104*/ 	.word	0x00038840
        /*1108*/ 	.short	0x010a
        /*110a*/ 	.byte	0x3f
	.zero		1


	//   ....[61]....
        /*110c*/ 	.word	0x0001c020
        /*1110*/ 	.word	0x00000008
        /*1114*/ 	.word	0x00038800
        /*1118*/ 	.short	0x0107
        /*111a*/ 	.byte	0x3f
	.zero		1


	//   ....[62]....
        /*111c*/ 	.word	0x0001c0d0
        /*1120*/ 	.word	0x00000000
        /*1124*/ 	.word	0x00038800
        /*1128*/ 	.short	0x0101
        /*112a*/ 	.byte	0x3f
	.zero		1


	//   ....[63]....
        /*112c*/ 	.word	0x0001d080
        /*1130*/ 	.word	0x00000000
        /*1134*/ 	.word	0x00038810
        /*1138*/ 	.short	0x0107
        /*113a*/ 	.byte	0x3f
	.zero		1


	//   ....[64]....
        /*113c*/ 	.word	0x0001d180
        /*1140*/ 	.word	0x00000002
        /*1144*/ 	.word	0x00038810
        /*1148*/ 	.short	0x0101
        /*114a*/ 	.byte	0x3f
	.zero		1


	//   ....[65]....
        /*114c*/ 	.word	0x0001d1a0
        /*1150*/ 	.word	0x00000002
        /*1154*/ 	.word	0x00038820
        /*1158*/ 	.short	0x010a
        /*115a*/ 	.byte	0x3f
	.zero		1


	//   ....[66]....
        /*115c*/ 	.word	0x0001d2b0
        /*1160*/ 	.word	0x00000000
        /*1164*/ 	.word	0x00038860
        /*1168*/ 	.short	0x010a
        /*116a*/ 	.byte	0x3f
	.zero		1


	//   ....[67]....
        /*116c*/ 	.word	0x0001dfa0
        /*1170*/ 	.word	0x00000000
        /*1174*/ 	.word	0x00038840
        /*1178*/ 	.short	0x010a
        /*117a*/ 	.byte	0x3f
	.zero		1


	//   ....[68]....
        /*117c*/ 	.word	0x0001e200
        /*1180*/ 	.word	0x00000000
        /*1184*/ 	.word	0x00038860
        /*1188*/ 	.short	0x010a
        /*118a*/ 	.byte	0x3f
	.zero		1


	//   ....[69]....
        /*118c*/ 	.word	0x0001ee80
        /*1190*/ 	.word	0x00000002
        /*1194*/ 	.word	0x00038840
        /*1198*/ 	.short	0x010a
        /*119a*/ 	.byte	0x3f
	.zero		1


	//   ....[70]....
        /*119c*/ 	.word	0x0001f0d0
        /*11a0*/ 	.word	0x00000002
        /*11a4*/ 	.word	0x00038860
        /*11a8*/ 	.short	0x010a
        /*11aa*/ 	.byte	0x3f
	.zero		1


	//   ....[71]....
        /*11ac*/ 	.word	0x0001fce0
        /*11b0*/ 	.word	0x00000002
        /*11b4*/ 	.word	0x00038840
        /*11b8*/ 	.short	0x010a
        /*11ba*/ 	.byte	0x3f
	.zero		1


	//   ....[72]....
        /*11bc*/ 	.word	0x0001ff40
        /*11c0*/ 	.word	0x00000002
        /*11c4*/ 	.word	0x00038860
        /*11c8*/ 	.short	0x010a
        /*11ca*/ 	.byte	0x3f
	.zero		1


	//   ....[73]....
        /*11cc*/ 	.word	0x000217c0
        /*11d0*/ 	.word	0x00000000
        /*11d4*/ 	.word	0x00038820
        /*11d8*/ 	.short	0x010a
        /*11da*/ 	.byte	0x3f
	.zero		1


	//   ....[74]....
        /*11dc*/ 	.word	0x00021970
        /*11e0*/ 	.word	0x00000006
        /*11e4*/ 	.word	0x00000000
        /*11e8*/ 	.short	0x010a
        /*11ea*/ 	.byte	0x3f
	.zero		1


	//   ....[75]....
        /*11ec*/ 	.word	0x000219e0
        /*11f0*/ 	.word	0x00000007
        /*11f4*/ 	.word	0x00000000
        /*11f8*/ 	.short	0x010a
        /*11fa*/ 	.byte	0x3f
	.zero		1


	//   ....[76]....
        /*11fc*/ 	.word	0x00021a50
        /*1200*/ 	.word	0x00000004
        /*1204*/ 	.word	0x00000000
        /*1208*/ 	.short	0x010a
        /*120a*/ 	.byte	0x3f
	.zero		1


	//   ....[77]....
        /*120c*/ 	.word	0x00021a80
        /*1210*/ 	.word	0x00000003
        /*1214*/ 	.word	0x00000000
        /*1218*/ 	.short	0x010a
        /*121a*/ 	.byte	0x3f
	.zero		1


	//   ....[78]....
        /*121c*/ 	.word	0x00021ae0
        /*1220*/ 	.word	0x00000044
        /*1224*/ 	.word	0x00038890
        /*1228*/ 	.short	0x010a
        /*122a*/ 	.byte	0x3f
	.zero		1


	//   ....[79]....
        /*122c*/ 	.word	0x00021b30
        /*1230*/ 	.word	0x00000044
        /*1234*/ 	.word	0x00038890
        /*1238*/ 	.short	0x010a
        /*123a*/ 	.byte	0x3f
	.zero		1


	//   ....[80]....
        /*123c*/ 	.word	0x00021b80
        /*1240*/ 	.word	0x00000044
        /*1244*/ 	.word	0x00038890
        /*1248*/ 	.short	0x010a
        /*124a*/ 	.byte	0x3f
	.zero		1


	//   ....[81]....
        /*124c*/ 	.word	0x00021bd0
        /*1250*/ 	.word	0x00000044
        /*1254*/ 	.word	0x000388b0
        /*1258*/ 	.short	0x010a
        /*125a*/ 	.byte	0x3f
	.zero		1


	//   ....[82]....
        /*125c*/ 	.word	0x00021fa0
        /*1260*/ 	.word	0x00000002
        /*1264*/ 	.word	0x00038800
        /*1268*/ 	.short	0x010a
        /*126a*/ 	.byte	0x3f
	.zero		1


	//   ....[83]....
        /*126c*/ 	.word	0x000223b0
        /*1270*/ 	.word	0x00000002
        /*1274*/ 	.word	0x00038800
        /*1278*/ 	.short	0x010a
        /*127a*/ 	.byte	0x3f
	.zero		1


	//   ....[84]....
        /*127c*/ 	.word	0x00022400
        /*1280*/ 	.word	0x000000ac
        /*1284*/ 	.word	0x00038830
        /*1288*/ 	.short	0x010a
        /*128a*/ 	.byte	0x3f
	.zero		1


	//   ....[85]....
        /*128c*/ 	.word	0x00022450
        /*1290*/ 	.word	0x00000002
        /*1294*/ 	.word	0x00038810
        /*1298*/ 	.short	0x010a
        /*129a*/ 	.byte	0x3f
	.zero		1


	//   ....[86]....
        /*129c*/ 	.word	0x000224a0
        /*12a0*/ 	.word	0x000000ac
        /*12a4*/ 	.word	0x00038850
        /*12a8*/ 	.short	0x010a
        /*12aa*/ 	.byte	0x3f
	.zero		1


	//   ....[87]....
        /*12ac*/ 	.word	0x000224f0
        /*12b0*/ 	.word	0x00000014
        /*12b4*/ 	.word	0x00038830
        /*12b8*/ 	.short	0x010a
        /*12ba*/ 	.byte	0x3f
	.zero		1


	//   ....[88]....
        /*12bc*/ 	.word	0x00022540
        /*12c0*/ 	.word	0x00000014
        /*12c4*/ 	.word	0x00038850
        /*12c8*/ 	.short	0x010a
        /*12ca*/ 	.byte	0x3f
	.zero		1


	//   ....[89]....
        /*12cc*/ 	.word	0x00022590
        /*12d0*/ 	.word	0x00000014
        /*12d4*/ 	.word	0x00038830
        /*12d8*/ 	.short	0x010a
        /*12da*/ 	.byte	0x3f
	.zero		1


	//   ....[90]....
        /*12dc*/ 	.word	0x000225e0
        /*12e0*/ 	.word	0x00000014
        /*12e4*/ 	.word	0x00038850
        /*12e8*/ 	.short	0x010a
        /*12ea*/ 	.byte	0x3f
	.zero		1


	//   ....[91]....
        /*12ec*/ 	.word	0x00022790
        /*12f0*/ 	.word	0x00000004
        /*12f4*/ 	.word	0x00038820
        /*12f8*/ 	.short	0x010a
        /*12fa*/ 	.byte	0x3f
	.zero		1


	//   ....[92]....
        /*12fc*/ 	.word	0x000227e0
        /*1300*/ 	.word	0x00000004
        /*1304*/ 	.word	0x000388a0
        /*1308*/ 	.short	0x010a
        /*130a*/ 	.byte	0x3f
	.zero		1


	//   ....[93]....
        /*130c*/ 	.word	0x00022830
        /*1310*/ 	.word	0x00000004
        /*1314*/ 	.word	0x000388c0
        /*1318*/ 	.short	0x010a
        /*131a*/ 	.byte	0x3f
	.zero		1


	//   ....[94]....
        /*131c*/ 	.word	0x00022880
        /*1320*/ 	.word	0x00000004
        /*1324*/ 	.word	0x000388a0
        /*1328*/ 	.short	0x010a
        /*132a*/ 	.byte	0x3f
	.zero		1


	//   ....[95]....
        /*132c*/ 	.word	0x000228d0
        /*1330*/ 	.word	0x00000004
        /*1334*/ 	.word	0x000388c0
        /*1338*/ 	.short	0x010a
        /*133a*/ 	.byte	0x3f
	.zero		1


	//   ....[96]....
        /*133c*/ 	.word	0x00022a70
        /*1340*/ 	.word	0x00000000
        /*1344*/ 	.word	0x00038840
        /*1348*/ 	.short	0x010a
        /*134a*/ 	.byte	0x3f
	.zero		1


	//   ....[97]....
        /*134c*/ 	.word	0x00023ba0
        /*1350*/ 	.word	0x00000002
        /*1354*/ 	.word	0x00038820
        /*1358*/ 	.short	0x010a
        /*135a*/ 	.byte	0x3f
	.zero		1


	//   ....[98]....
        /*135c*/ 	.word	0x00023bf0
        /*1360*/ 	.word	0x00000000
        /*1364*/ 	.word	0x00038860
        /*1368*/ 	.short	0x010a
        /*136a*/ 	.byte	0x3f
	.zero		1


	//   ....[99]....
        /*136c*/ 	.word	0x00023c40
        /*1370*/ 	.word	0x00000000
        /*1374*/ 	.word	0x00038840
        /*1378*/ 	.short	0x010a
        /*137a*/ 	.byte	0x3f
	.zero		1


	//   ....[100]....
        /*137c*/ 	.word	0x00023c90
        /*1380*/ 	.word	0x00000000
        /*1384*/ 	.word	0x00038860
        /*1388*/ 	.short	0x010a
        /*138a*/ 	.byte	0x3f
	.zero		1


	//   ....[101]....
        /*138c*/ 	.word	0x00023ce0
        /*1390*/ 	.word	0x00000002
        /*1394*/ 	.word	0x00038840
        /*1398*/ 	.short	0x010a
        /*139a*/ 	.byte	0x3f
	.zero		1


	//   ....[102]....
        /*139c*/ 	.word	0x00023d30
        /*13a0*/ 	.word	0x00000002
        /*13a4*/ 	.word	0x00038860
        /*13a8*/ 	.short	0x010a
        /*13aa*/ 	.byte	0x3f
	.zero		1


	//   ....[103]....
        /*13ac*/ 	.word	0x00023d80
        /*13b0*/ 	.word	0x00000002
        /*13b4*/ 	.word	0x00038840
        /*13b8*/ 	.short	0x010a
        /*13ba*/ 	.byte	0x3f
	.zero		1


	//   ....[104]....
        /*13bc*/ 	.word	0x00023dd0
        /*13c0*/ 	.word	0x00000002
        /*13c4*/ 	.word	0x00038860
        /*13c8*/ 	.short	0x010a
        /*13ca*/ 	.byte	0x3f
	.zero		1


	//   ....[105]....
        /*13cc*/ 	.word	0x00024830
        /*13d0*/ 	.word	0x00000000
        /*13d4*/ 	.word	0x00038820
        /*13d8*/ 	.short	0x010a
        /*13da*/ 	.byte	0x3f
	.zero		1


	//   ....[106]....
        /*13dc*/ 	.word	0x000249d0
        /*13e0*/ 	.word	0x00000006
        /*13e4*/ 	.word	0x00000000
        /*13e8*/ 	.short	0x010a
        /*13ea*/ 	.byte	0x3f
	.zero		1


	//   ....[107]....
        /*13ec*/ 	.word	0x00024a20
        /*13f0*/ 	.word	0x00000007
        /*13f4*/ 	.word	0x00000000
        /*13f8*/ 	.short	0x010a
        /*13fa*/ 	.byte	0x3f
	.zero		1


	//   ....[108]....
        /*13fc*/ 	.word	0x00024a70
        /*1400*/ 	.word	0x00000004
        /*1404*/ 	.word	0x00000000
        /*1408*/ 	.short	0x010a
        /*140a*/ 	.byte	0x3f
	.zero		1


	//----- nvinfo : EIATTR_NUM_MBARRIERS
	.align		4
.L_1133:
        /*140c*/ 	.byte	0x03, 0x38
        /*140e*/ 	.short	0x0017


	//----- nvinfo : EIATTR_EXIT_INSTR_OFFSETS
	.align		4
        /*1410*/ 	.byte	0x04, 0x1c
        /*1412*/ 	.short	(.L_1135 - .L_1134)


	//   ....[0]....
.L_1134:
        /*1414*/ 	.word	0x00021ad0


	//----- nvinfo : EIATTR_MAX_THREADS
	.align		4
.L_1135:
        /*1418*/ 	.byte	0x04, 0x05
        /*141a*/ 	.short	(.L_1137 - .L_1136)
.L_1136:
        /*141c*/ 	.word	0x00000180
        /*1420*/ 	.word	0x00000001
        /*1424*/ 	.word	0x00000001


	//----- nvinfo : EIATTR_CRS_STACK_SIZE
	.align		4
.L_1137:
        /*1428*/ 	.byte	0x04, 0x1e
        /*142a*/ 	.short	(.L_1139 - .L_1138)
.L_1138:
        /*142c*/ 	.word	0x00000000


	//----- nvinfo : EIATTR_CBANK_PARAM_SIZE
	.align		4
.L_1139:
        /*1430*/ 	.byte	0x03, 0x19
        /*1432*/ 	.short	0x0bf0


	//----- nvinfo : EIATTR_PARAM_CBANK
	.align		4
        /*1434*/ 	.byte	0x04, 0x0a
        /*1436*/ 	.short	(.L_1141 - .L_1140)
	.align		4
.L_1140:
        /*1438*/ 	.word	index@(.nv.constant0._ZN7cutlass13device_kernelIN5flash11enable_sm90INS1_16FlashAttnFwdSm90INS1_25CollectiveMainloopFwdSm90ILi2EN4cute5tupleIJNS5_1CILi1EEES8_S8_EEENS6_IJNS7_ILi64EEESA_SA_EEELi512ENS_10bfloat16_tEfNS_4arch4Sm90ELb1ELb0ELb1ELb1ELb0ELb1ELb1ELb0ELb0ELb1ELb0ELb0EEENS1_21CollectiveEpilogueFwdINS6_IJSA_NS7_ILi512EEESA_EEES9_SC_SE_Li256ELb1ELb1ELb0ELb0EEENS1_36VarlenDynamicPersistentTileSchedulerILi64ELi64ELi256ELi128ELb0ELb1ELb1ELb1ELb1ELb1EEEEEEEEEvNT_6ParamsE)
        /*143c*/ 	.short	0x0210
        /*143e*/ 	.short	0x0bf0


	//----- nvinfo : EIATTR_SW_WAR
	.align		4
.L_1141:
        /*1440*/ 	.byte	0x04, 0x36
        /*1442*/ 	.short	(.L_1143 - .L_1142)
.L_1142:
        /*1444*/ 	.word	0x00000008
.L_1143:


//--------------------- .nv.info._ZN7cutlass13device_kernelIN5flash11enable_sm90INS1_16FlashAttnFwdSm90INS1_25CollectiveMainloopFwdSm90ILi2EN4cute5tupleIJNS5_1CILi1EEES8_S8_EEENS6_IJNS7_ILi128EEENS7_ILi96EEENS7_ILi64EEEEEELi256ENS_10bfloat16_tEfNS_4arch4Sm90ELb0ELb0ELb1ELb0ELb0ELb0ELb0ELb1ELb0ELb1ELb0ELb0EEENS1_21CollectiveEpilogueFwdINS6_IJSA_NS7_ILi256EEESB_EEES9_SE_SG_Li256ELb0ELb1ELb0ELb0EEENS1_29StaticPersistentTileSchedulerILb0EEEEEEEEEvNT_6ParamsE --------------------------
	.section	.nv.info._ZN7cutlass13device_kernelIN5flash11enable_sm90INS1_16FlashAttnFwdSm90INS1_25CollectiveMainloopFwdSm90ILi2EN4cute5tupleIJNS5_1CILi1EEES8_S8_EEENS6_IJNS7_ILi128EEENS7_ILi96EEENS7_ILi64EEEEEELi256ENS_10bfloat16_tEfNS_4arch4Sm90ELb0ELb0ELb1ELb0ELb0ELb0ELb0ELb1ELb0ELb1ELb0ELb0EEENS1_21CollectiveEpilogueFwdINS6_IJSA_NS7_ILi256EEESB_EEES9_SE_SG_Li256ELb0ELb1ELb0ELb0EEENS1_29StaticPersistentTileSchedulerILb0EEEEEEEEEvNT_6ParamsE,"",@"SHT_CUDA_INFO"
	.sectionflags	@""
	.align	4


	//----- nvinfo : EIATTR_CUDA_API_VERSION
	.align		4
        /*0000*/ 	.byte	0x04, 0x37
        /*0002*/ 	.short	(.L_1145 - .L_1144)
.L_1144:
        /*0004*/ 	.word	0x00000082


	//----- nvinfo : EIATTR_KPARAM_INFO
	.align		4
.L_1145:
        /*0008*/ 	.byte	0x04, 0x17
        /*000a*/ 	.short	(.L_1147 - .L_1146)
.L_1146:
        /*000c*/ 	.word	0x00000000
        /*0010*/ 	.short	0x0000
        /*0012*/ 	.short	0x0070
        /*0014*/ 	.byte	0x00, 0xf0, 0x01, 0x28


	//----- nvinfo : EIATTR_SPARSE_MMA_MASK
	.align		4
.L_1147:
        /*0018*/ 	.byte	0x03, 0x50
        /*001a*/ 	.short	0x0000


	//----- nvinfo : EIATTR_MAXREG_COUNT
	.align		4
        /*001c*/ 	.byte	0x03, 0x1b
        /*001e*/ 	.short	0x00a8


	//----- nvinfo : EIATTR_NUM_BARRIERS
	.align		4
        /*0020*/ 	.byte	0x02, 0x4c
        /*0022*/ 	.byte	0x10
	.zero		1


	//----- nvinfo : EIATTR_EXTERNS
	.align		4
        /*0024*/ 	.byte	0x04, 0x0f
        /*0026*/ 	.short	(.L_1149 - .L_1148)


	//   ....[0]....
	.align		4
.L_1148:
        /*0028*/ 	.word	index@(__assertfail)


	//----- nvinfo : EIATTR_ANNOTATIONS
	.align		4
.L_1149:
        /*002c*/ 	.byte	0x04, 0x55
        /*002e*/ 	.short	(.L_1151 - .L_1150)


	//   ....[0]....
.L_1150:
        /* <DEDUP_REMOVED lines=28> */


	//----- nvinfo : EIATTR_MERCURY_ISA_VERSION
	.align		4
.L_1151:
        /*01d8*/ 	.byte	0x03, 0x5f
        /*01da*/ 	.short	0x0101


	//----- nvinfo : EIATTR_INT_WARP_WIDE_INSTR_OFFSETS
	.align		4
        /*01dc*/ 	.byte	0x04, 0x31
        /*01de*/ 	.short	(.L_1153 - .L_1152)


	//   ....[0]....
.L_1152:
        /*01e0*/ 	.word	0x00000130


	//   ....[1]....
        /*01e4*/ 	.word	0x00000170


	//   ....[2]....
        /*01e8*/ 	.word	0x000001e0


	//----- nvinfo : EIATTR_COOP_GROUP_MASK_REGIDS
	.align		4
.L_1153:
        /*01ec*/ 	.byte	0x04, 0x29
        /*01ee*/ 	.short	(.L_1155 - .L_1154)


	//   ....[0]....
.L_1154:
        /*01f0*/ 	.word	0xffffffff


	//   ....[1]....
        /*01f4*/ 	.word	0xffffffff


	//   ....[2]....
        /*01f8*/ 	.word	0xffffffff


	//   ....[3]....
        /*01fc*/ 	.word	0xffffffff


	//   ....[4]....
        /*0200*/ 	.word	0xffffffff


	//   ....[5]....
        /*0204*/ 	.word	0xffffffff


	//   ....[6]....
        /*0208*/ 	.word	0xffffffff


	//   ....[7]....
        /*020c*/ 	.word	0xffffffff


	//   ....[8]....
        /*0210*/ 	.word	0xffffffff


	//   ....[9]....
        /*0214*/ 	.word	0xffffffff


	//   ....[10]....
        /*0218*/ 	.word	0xffffffff


	//   ....[11]....
        /*021c*/ 	.word	0xffffffff


	//   ....[12]....
        /*0220*/ 	.word	0xffffffff


	//   ....[13]....
        /*0224*/ 	.word	0xffffffff


	//   ....[14]....
        /*0228*/ 	.word	0xffffffff


	//   ....[15]....
        /*022c*/ 	.word	0xffffffff


	//   ....[16]....
        /*0230*/ 	.word	0xffffffff


	//   ....[17]....
        /*0234*/ 	.word	0xffffffff


	//   ....[18]....
        /*0238*/ 	.word	0xffffffff


	//   ....[19]....
        /*023c*/ 	.word	0xffffffff


	//   ....[20]....
        /*0240*/ 	.word	0xffffffff


	//   ....[21]....
        /*0244*/ 	.word	0xffffffff


	//   ....[22]....
        /*0248*/ 	.word	0xffffffff


	//   ....[23]....
        /*024c*/ 	.word	0xffffffff


	//   ....[24]....
        /*0250*/ 	.word	0xffffffff


	//   ....[25]....
        /*0254*/ 	.word	0xffffffff


	//   ....[26]....
        /*0258*/ 	.word	0xffffffff


	//   ....[27]....
        /*025c*/ 	.word	0xffffffff


	//   ....[28]....
        /*0260*/ 	.word	0xffffffff


	//   ....[29]....
        /*0264*/ 	.word	0xffffffff


	//   ....[30]....
        /*0268*/ 	.word	0xffffffff


	//   ....[31]....
        /*026c*/ 	.word	0xffffffff


	//   ....[32]....
        /*0270*/ 	.word	0xffffffff


	//   ....[33]....
        /*0274*/ 	.word	0xffffffff


	//   ....[34]....
        /*0278*/ 	.word	0xffffffff


	//   ....[35]....
        /*027c*/ 	.word	0xffffffff


	//   ....[36]....
        /*0280*/ 	.word	0xffffffff


	//   ....[37]....
        /*0284*/ 	.word	0xffffffff


	//   ....[38]....
        /*0288*/ 	.word	0xffffffff


	//   ....[39]....
        /*028c*/ 	.word	0xffffffff


	//   ....[40]....
        /*0290*/ 	.word	0xffffffff


	//   ....[41]....
        /*0294*/ 	.word	0xffffffff


	//   ....[42]....
        /*0298*/ 	.word	0xffffffff


	//   ....[43]....
        /*029c*/ 	.word	0xffffffff


	//   ....[44]....
        /*02a0*/ 	.word	0xffffffff


	//   ....[45]....
        /*02a4*/ 	.word	0xffffffff


	//   ....[46]....
        /*02a8*/ 	.word	0xffffffff


	//   ....[47]....
        /*02ac*/ 	.word	0xffffffff


	//   ....[48]....
        /*02b0*/ 	.word	0xffffffff


	//   ....[49]....
        /*02b4*/ 	.word	0xffffffff


	//   ....[50]....
        /*02b8*/ 	.word	0x0500000f


	//   ....[51]....
        /*02bc*/ 	.word	0x0500000f


	//   ....[52]....
        /*02c0*/ 	.word	0x0500000f


	//   ....[53]....
        /*02c4*/ 	.word	0x0500000f


	//   ....[54]....
        /*02c8*/ 	.word	0x0500000f


	//   ....[55]....
        /*02cc*/ 	.word	0x0500000f


	//   ....[56]....
        /*02d0*/ 	.word	0x0500000f


	//   ....[57]....
        /*02d4*/ 	.word	0x0500000f


	//   ....[58]....
        /*02d8*/ 	.word	0x0500000f


	//   ....[59]....
        /*02dc*/ 	.word	0x0500000f


	//   ....[60]....
        /*02e0*/ 	.word	0x0500000f


	//   ....[61]....
        /*02e4*/ 	.word	0x0500000f


	//   ....[62]....
        /*02e8*/ 	.word	0x0500000f


	//   ....[63]....
        /*02ec*/ 	.word	0x0500000f


	//   ....[64]....
        /*02f0*/ 	.word	0x0500000f


	//   ....[65]....
        /*02f4*/ 	.word	0x0500000f


	//   ....[66]....
        /*02f8*/ 	.word	0x0500000f


	//   ....[67]....
        /*02fc*/ 	.word	0x0500000f


	//----- nvinfo : EIATTR_COOP_GROUP_INSTR_OFFSETS
	.align		4
.L_1155:
        /*0300*/ 	.byte	0x04, 0x28
        /*0302*/ 	.short	(.L_1157 - .L_1156)


	//   ....[0]....
.L_1156:
        /*0304*/ 	.word	0x00000070


	//   ....[1]....
        /*0308*/ 	.word	0x00000140


	//   ....[2]....
        /*030c*/ 	.word	0x00000190


	//   ....[3]....
        /*0310*/ 	.word	0x000003c0


	//   ....[4]....
        /*0314*/ 	.word	0x00000520


	//   ....[5]....
        /*0318*/ 	.word	0x00000640


	//   ....[6]....
        /*031c*/ 	.word	0x000007a0


	//   ....[7]....
        /*0320*/ 	.word	0x00000db0


	//   ....[8]....
        /*0324*/ 	.word	0x00002090


	//   ....[9]....
        /*0328*/ 	.word	0x00002120


	//   ....[10]....
        /*032c*/ 	.word	0x00002530


	//   ....[11]....
        /*0330*/ 	.word	0x000025b0


	//   ....[12]....
        /*0334*/ 	.word	0x00003b40


	//   ....[13]....
        /*0338*/ 	.word	0x00003bb0


	//   ....[14]....
        /*033c*/ 	.word	0x00004010


	//   ....[15]....
        /*0340*/ 	.word	0x000041d0


	//   ....[16]....
        /*0344*/ 	.word	0x00005580


	//   ....[17]....
        /*0348*/ 	.word	0x000055b0


	//   ....[18]....
        /*034c*/ 	.word	0x00005660


	//   ....[19]....
        /*0350*/ 	.word	0x00005680


	//   ....[20]....
        /*0354*/ 	.word	0x000070b0


	//   ....[21]....
        /*0358*/ 	.word	0x000070e0


	//   ....[22]....
        /*035c*/ 	.word	0x00007270


	//   ....[23]....
        /*0360*/ 	.word	0x00007280


	//   ....[24]....
        /*0364*/ 	.word	0x000077a0


	//   ....[25]....
        /*0368*/ 	.word	0x000077c0


	//   ....[26]....
        /*036c*/ 	.word	0x00007900


	//   ....[27]....
        /*0370*/ 	.word	0x00007920


	//   ....[28]....
        /*0374*/ 	.word	0x00007a50


	//   ....[29]....
        /*0378*/ 	.word	0x00007a70


	//   ....[30]....
        /*037c*/ 	.word	0x00007bb0


	//   ....[31]....
        /*0380*/ 	.word	0x00007bf0


	//   ....[32]....
        /*0384*/ 	.word	0x00008620


	//   ....[33]....
        /*0388*/ 	.word	0x00008f90


	//   ....[34]....
        /*038c*/ 	.word	0x00008fa0


	//   ....[35]....
        /*0390*/ 	.word	0x00008fe0


	//   ....[36]....
        /*0394*/ 	.word	0x00009020


	//   ....[37]....
        /*0398*/ 	.word	0x00009120


	//   ....[38]....
        /*039c*/ 	.word	0x00009130


	//   ....[39]....
        /*03a0*/ 	.word	0x000091c0


	//   ....[40]....
        /*03a4*/ 	.word	0x000091d0


	//   ....[41]....
        /*03a8*/ 	.word	0x00009260


	//   ....[42]....
        /*03ac*/ 	.word	0x00009270


	//   ....[43]....
        /*03b0*/ 	.word	0x00009300


	//   ....[44]....
        /*03b4*/ 	.word	0x00009310


	//   ....[45]....
        /*03b8*/ 	.word	0x00009390


	//   ....[46]....
        /*03bc*/ 	.word	0x000093a0


	//   ....[47]....
        /*03c0*/ 	.word	0x000093b0


	//   ....[48]....
        /*03c4*/ 	.word	0x000093c0


	//   ....[49]....
        /*03c8*/ 	.word	0x0000bba0


	//   ....[50]....
        /*03cc*/ 	.word	0x0000c0a0


	//   ....[51]....
        /*03d0*/ 	.word	0x0000c210


	//   ....[52]....
        /*03d4*/ 	.word	0x0000c270


	//   ....[53]....
        /*03d8*/ 	.word	0x0000c340


	//   ....[54]....
        /*03dc*/ 	.word	0x0000c3e0


	//   ....[55]....
        /*03e0*/ 	.word	0x0000c480


	//   ....[56]....
        /*03e4*/ 	.word	0x0000c590


	//   ....[57]....
        /*03e8*/ 	.word	0x0000c5f0


	//   ....[58]....
        /*03ec*/ 	.word	0x0000c6f0


	//   ....[59]....
        /*03f0*/ 	.word	0x0000c750


	//   ....[60]....
        /*03f4*/ 	.word	0x0000c850


	//   ....[61]....
        /*03f8*/ 	.word	0x0000c8b0


	//   ....[62]....
        /*03fc*/ 	.word	0x0000c9b0


	//   ....[63]....
        /*0400*/ 	.word	0x0000ca10


	//   ....[64]....
        /*0404*/ 	.word	0x0000cb00


	//   ....[65]....
        /*0408*/ 	.word	0x0000cb60


	//   ....[66]....
        /*040c*/ 	.word	0x0000cc00


	//   ....[67]....
        /*0410*/ 	.word	0x0000cff0


	//----- nvinfo : EIATTR_REG_RECONFIG
	.align		4
.L_1157:
        /*0414*/ 	.byte	0x01, 0x54
	.zero		2


	//----- nvinfo : EIATTR_SYSCALL_OFFSETS
	.align		4
        /*0418*/ 	.byte	0x04, 0x46
        /*041a*/ 	.short	(.L_1159 - .L_1158)


	//   ....[0]....
.L_1158:
        /*041c*/ 	.word	0x00001110


	//   ....[1]....
        /*0420*/ 	.word	0x00008280


	//   ....[2]....
        /*0424*/ 	.word	0x000083c0


	//   ....[3]....
        /*0428*/ 	.word	0x000084b0


	//   ....[4]....
        /*042c*/ 	.word	0x00008bb0


	//----- nvinfo : EIATTR_MBARRIER_INSTR_OFFSETS
	.align		4
.L_1159:
        /*0430*/ 	.byte	0x04, 0x39
        /*0432*/ 	.short	(.L_1161 - .L_1160)


	//   ....[0]....
.L_1160:
        /*0434*/ 	.word	0x00000270
        /*0438*/ 	.word	0x000000ff
        /*043c*/ 	.word	0x00022800
        /*0440*/ 	.short	0x0100
        /*0442*/ 	.byte	0x08
	.zero		1


	//   ....[1]....
        /*0444*/ 	.word	0x00000280
        /*0448*/ 	.word	0x000000ff
        /*044c*/ 	.word	0x00022820
        /*0450*/ 	.short	0x0100
        /*0452*/ 	.byte	0x08
	.zero		1


	//   ....[2]....
        /*0454*/ 	.word	0x00000370
        /*0458*/ 	.word	0x000000ff
        /*045c*/ 	.word	0x00022830
        /*0460*/ 	.short	0x0100
        /*0462*/ 	.byte	0x08
	.zero		1


	//   ....[3]....
        /*0464*/ 	.word	0x00000380
        /*0468*/ 	.word	0x000000ff
        /*046c*/ 	.word	0x00022840
        /*0470*/ 	.short	0x0100
        /*0472*/ 	.byte	0x08
	.zero		1


	//   ....[4]....
        /*0474*/ 	.word	0x00000390
        /*0478*/ 	.word	0x000000ff
        /*047c*/ 	.word	0x00022838
        /*0480*/ 	.short	0x0100
        /*0482*/ 	.byte	0x08
	.zero		1


	//   ....[5]....
        /*0484*/ 	.word	0x000003a0
        /*0488*/ 	.word	0x000000ff
        /*048c*/ 	.word	0x00022848
        /*0490*/ 	.short	0x0100
        /*0492*/ 	.byte	0x08
	.zero		1


	//   ....[6]....
        /*0494*/ 	.word	0x000004d0
        /*0498*/ 	.word	0x000000ff
        /*049c*/ 	.word	0x00022850
        /*04a0*/ 	.short	0x0100
        /*04a2*/ 	.byte	0x08
	.zero		1


	//   ....[7]....
        /*04a4*/ 	.word	0x000004e0
        /*04a8*/ 	.word	0x000000ff
        /*04ac*/ 	.word	0x00022860
        /*04b0*/ 	.short	0x0100
        /*04b2*/ 	.byte	0x08
	.zero		1


	//   ....[8]....
        /*04b4*/ 	.word	0x000004f0
        /*04b8*/ 	.word	0x000000ff
        /*04bc*/ 	.word	0x00022858
        /*04c0*/ 	.short	0x0100
        /*04c2*/ 	.byte	0x08
	.zero		1


	//   ....[9]....
        /*04c4*/ 	.word	0x00000500
        /*04c8*/ 	.word	0x000000ff
        /*04cc*/ 	.word	0x00022868
        /*04d0*/ 	.short	0x0100
        /*04d2*/ 	.byte	0x08
	.zero		1


	//   ....[10]....
        /*04d4*/ 	.word	0x000005f0
        /*04d8*/ 	.word	0x000000ff
        /*04dc*/ 	.word	0x00022870
        /*04e0*/ 	.short	0x0100
        /*04e2*/ 	.byte	0x06
	.zero		1


	//   ....[11]....
        /*04e4*/ 	.word	0x00000600
        /*04e8*/ 	.word	0x000000ff
        /*04ec*/ 	.word	0x00022880
        /*04f0*/ 	.short	0x0100
        /*04f2*/ 	.byte	0x06
	.zero		1


	//   ....[12]....
        /*04f4*/ 	.word	0x00000610
        /*04f8*/ 	.word	0x000000ff
        /*04fc*/ 	.word	0x00022878
        /*0500*/ 	.short	0x0100
        /*0502*/ 	.byte	0x06
	.zero		1


	//   ....[13]....
        /*0504*/ 	.word	0x00000620
        /*0508*/ 	.word	0x000000ff
        /*050c*/ 	.word	0x00022888
        /*0510*/ 	.short	0x0100
        /*0512*/ 	.byte	0x06
	.zero		1


	//   ....[14]....
        /*0514*/ 	.word	0x00000750
        /*0518*/ 	.word	0x000000ff
        /*051c*/ 	.word	0x00022890
        /*0520*/ 	.short	0x0100
        /*0522*/ 	.byte	0x08
	.zero		1


	//   ....[15]....
        /*0524*/ 	.word	0x00000760
        /*0528*/ 	.word	0x000000ff
        /*052c*/ 	.word	0x000228a0
        /*0530*/ 	.short	0x0100
        /*0532*/ 	.byte	0x08
	.zero		1


	//   ....[16]....
        /*0534*/ 	.word	0x00000770
        /*0538*/ 	.word	0x000000ff
        /*053c*/ 	.word	0x00022898
        /*0540*/ 	.short	0x0100
        /*0542*/ 	.byte	0x08
	.zero		1


	//   ....[17]....
        /*0544*/ 	.word	0x00000780
        /*0548*/ 	.word	0x000000ff
        /*054c*/ 	.word	0x000228a8
        /*0550*/ 	.short	0x0100
        /*0552*/ 	.byte	0x08
	.zero		1


	//   ....[18]....
        /*0554*/ 	.word	0x000008b0
        /*0558*/ 	.word	0x000000ff
        /*055c*/ 	.word	0x000228b0
        /*0560*/ 	.short	0x0100
        /*0562*/ 	.byte	0x08
	.zero		1


	//   ....[19]....
        /*0564*/ 	.word	0x000008c0
        /*0568*/ 	.word	0x000000ff
        /*056c*/ 	.word	0x000228c0
        /*0570*/ 	.short	0x0100
        /*0572*/ 	.byte	0x08
	.zero		1


	//   ....[20]....
        /*0574*/ 	.word	0x000008d0
        /*0578*/ 	.word	0x000000ff
        /*057c*/ 	.word	0x000228b8
        /*0580*/ 	.short	0x0100
        /*0582*/ 	.byte	0x08
	.zero		1


	//   ....[21]....
        /*0584*/ 	.word	0x000008e0
        /*0588*/ 	.word	0x000000ff
        /*058c*/ 	.word	0x000228c8
        /*0590*/ 	.short	0x0100
        /*0592*/ 	.byte	0x08
	.zero		1


	//   ....[22]....
        /*0594*/ 	.word	0x00001160
        /*0598*/ 	.word	0x000000ff
        /*059c*/ 	.word	0x00022800
        /*05a0*/ 	.short	0x010a
        /*05a2*/ 	.byte	0x2d
	.zero		1


	//   ....[23]....
        /*05a4*/ 	.word	0x00001230
        /*05a8*/ 	.word	0x000000ff
        /*05ac*/ 	.word	0x00022830
        /*05b0*/ 	.short	0x010a
        /*05b2*/ 	.byte	0x15
	.zero		1


	//   ....[24]....
        /*05b4*/ 	.word	0x00001270
        /*05b8*/ 	.word	0x000000ff
        /*05bc*/ 	.word	0x00022830
        /*05c0*/ 	.short	0x010a
        /*05c2*/ 	.byte	0x15
	.zero		1


	//   ....[25]....
        /*05c4*/ 	.word	0x00002a10
        /*05c8*/ 	.word	0x00000003
        /*05cc*/ 	.word	0x00000000
        /*05d0*/ 	.short	0x0101
        /*05d2*/ 	.byte	0x3f
	.zero		1


	//   ....[26]....
        /*05d4*/ 	.word	0x00002e80
        /*05d8*/ 	.word	0x000000ff
        /*05dc*/ 	.word	0x00022850
        /*05e0*/ 	.short	0x010a
        /*05e2*/ 	.byte	0x15
	.zero		1


	//   ....[27]....
        /*05e4*/ 	.word	0x00002ec0
        /*05e8*/ 	.word	0x000000ff
        /*05ec*/ 	.word	0x00022850
        /*05f0*/ 	.short	0x010a
        /*05f2*/ 	.byte	0x15
	.zero		1


	//   ....[28]....
        /*05f4*/ 	.word	0x000031b0
        /*05f8*/ 	.word	0x00000009
        /*05fc*/ 	.word	0x00000000
        /*0600*/ 	.short	0x0101
        /*0602*/ 	.byte	0x3f
	.zero		1


	//   ....[29]....
        /*0604*/ 	.word	0x00003340
        /*0608*/ 	.word	0x000000ff
        /*060c*/ 	.word	0x00022830
        /*0610*/ 	.short	0x010a
        /*0612*/ 	.byte	0x17
	.zero		1


	//   ....[30]....
        /*0614*/ 	.word	0x00003390
        /*0618*/ 	.word	0x000000ff
        /*061c*/ 	.word	0x00022830
        /*0620*/ 	.short	0x010a
        /*0622*/ 	.byte	0x17
	.zero		1


	//   ....[31]....
        /*0624*/ 	.word	0x00004d90
        /*0628*/ 	.word	0x000000a1
        /*062c*/ 	.word	0x00000000
        /*0630*/ 	.short	0x0101
        /*0632*/ 	.byte	0x3f
	.zero		1


	//   ....[32]....
        /*0634*/ 	.word	0x00005230
        /*0638*/ 	.word	0x000000ff
        /*063c*/ 	.word	0x00022850
        /*0640*/ 	.short	0x010a
        /*0642*/ 	.byte	0x17
	.zero		1


	//   ....[33]....
        /*0644*/ 	.word	0x00005280
        /*0648*/ 	.word	0x000000ff
        /*064c*/ 	.word	0x00022850
        /*0650*/ 	.short	0x010a
        /*0652*/ 	.byte	0x17
	.zero		1


	//   ....[34]....
        /*0654*/ 	.word	0x00005560
        /*0658*/ 	.word	0x000000c3
        /*065c*/ 	.word	0x00000000
        /*0660*/ 	.short	0x0101
        /*0662*/ 	.byte	0x3f
	.zero		1


	//   ....[35]....
        /*0664*/ 	.word	0x00007780
        /*0668*/ 	.word	0x000000ce
        /*066c*/ 	.word	0x00000000
        /*0670*/ 	.short	0x0101
        /*0672*/ 	.byte	0x3f
	.zero		1


	//   ....[36]....
        /*0674*/ 	.word	0x00008850
        /*0678*/ 	.word	0x00000000
        /*067c*/ 	.word	0x00022840
        /*0680*/ 	.short	0x010a
        /*0682*/ 	.byte	0x3f
	.zero		1


	//   ....[37]....
        /*0684*/ 	.word	0x000094c0
        /*0688*/ 	.word	0x000000ff
        /*068c*/ 	.word	0x00022800
        /*0690*/ 	.short	0x0107
        /*0692*/ 	.byte	0x24
	.zero		1


	//   ....[38]....
        /*0694*/ 	.word	0x00009520
        /*0698*/ 	.word	0x000000ff
        /*069c*/ 	.word	0x00022800
        /*06a0*/ 	.short	0x0101
        /*06a2*/ 	.byte	0x24
	.zero		1


	//   ....[39]....
        /*06a4*/ 	.word	0x00009540
        /*06a8*/ 	.word	0x000000ff
        /*06ac*/ 	.word	0x00022820
        /*06b0*/ 	.short	0x010a
        /*06b2*/ 	.byte	0x24
	.zero		1


	//   ....[40]....
        /*06b4*/ 	.word	0x00009620
        /*06b8*/ 	.word	0x00000002
        /*06bc*/ 	.word	0x00022860
        /*06c0*/ 	.short	0x010a
        /*06c2*/ 	.byte	0x3f
	.zero		1


	//   ....[41]....
        /*06c4*/ 	.word	0x00009e40
        /*06c8*/ 	.word	0x00000003
        /*06cc*/ 	.word	0x00022840
        /*06d0*/ 	.short	0x010a
        /*06d2*/ 	.byte	0x3f
	.zero		1


	//   ....[42]....
        /*06d4*/ 	.word	0x0000a090
        /*06d8*/ 	.word	0x00000003
        /*06dc*/ 	.word	0x00022860
        /*06e0*/ 	.short	0x010a
        /*06e2*/ 	.byte	0x3f
	.zero		1


	//   ....[43]....
        /*06e4*/ 	.word	0x0000a8a0
        /*06e8*/ 	.word	0x00000004
        /*06ec*/ 	.word	0x00022840
        /*06f0*/ 	.short	0x010a
        /*06f2*/ 	.byte	0x3f
	.zero		1


	//   ....[44]....
        /*06f4*/ 	.word	0x0000aad0
        /*06f8*/ 	.word	0x00000004
        /*06fc*/ 	.word	0x00022860
        /*0700*/ 	.short	0x010a
        /*0702*/ 	.byte	0x3f
	.zero		1


	//   ....[45]....
        /*0704*/ 	.word	0x0000b230
        /*0708*/ 	.word	0x00000004
        /*070c*/ 	.word	0x00022840
        /*0710*/ 	.short	0x010a
        /*0712*/ 	.byte	0x3f
	.zero		1


	//   ....[46]....
        /*0714*/ 	.word	0x0000b480
        /*0718*/ 	.word	0x00000004
        /*071c*/ 	.word	0x00022860
        /*0720*/ 	.short	0x010a
        /*0722*/ 	.byte	0x3f
	.zero		1


	//   ....[47]....
        /*0724*/ 	.word	0x0000bb20
        /*0728*/ 	.word	0x00000000
        /*072c*/ 	.word	0x00022820
        /*0730*/ 	.short	0x010a
        /*0732*/ 	.byte	0x3f
	.zero		1


	//   ....[48]....
        /*0734*/ 	.word	0x0000bcf0
        /*0738*/ 	.word	0x00000006
        /*073c*/ 	.word	0x00000000
        /*0740*/ 	.short	0x010a
        /*0742*/ 	.byte	0x3f
	.zero		1


	//   ....[49]....
        /*0744*/ 	.word	0x0000bd40
        /*0748*/ 	.word	0x00000003
        /*074c*/ 	.word	0x00000000
        /*0750*/ 	.short	0x010a
        /*0752*/ 	.byte	0x3f
	.zero		1


	//   ....[50]....
        /*0754*/ 	.word	0x0000bda0
        /*0758*/ 	.word	0x00000012
        /*075c*/ 	.word	0x00000000
        /*0760*/ 	.short	0x010a
        /*0762*/ 	.byte	0x3f
	.zero		1


	//   ....[51]....
        /*0764*/ 	.word	0x0000bdd0
        /*0768*/ 	.word	0x00000003
        /*076c*/ 	.word	0x00000000
        /*0770*/ 	.short	0x010a
        /*0772*/ 	.byte	0x3f
	.zero		1


	//   ....[52]....
        /*0774*/ 	.word	0x0000be40
        /*0778*/ 	.word	0x00000003
        /*077c*/ 	.word	0x00022800
        /*0780*/ 	.short	0x010a
        /*0782*/ 	.byte	0x3f
	.zero		1


	//   ....[53]....
        /*0784*/ 	.word	0x0000bea0
        /*0788*/ 	.word	0x00000003
        /*078c*/ 	.word	0x00022830
        /*0790*/ 	.short	0x010a
        /*0792*/ 	.byte	0x3f
	.zero		1


	//   ....[54]....
        /*0794*/ 	.word	0x0000bef0
        /*0798*/ 	.word	0x00000009
        /*079c*/ 	.word	0x00022850
        /*07a0*/ 	.short	0x010a
        /*07a2*/ 	.byte	0x3f
	.zero		1


	//   ....[55]....
        /*07a4*/ 	.word	0x0000bf60
        /*07a8*/ 	.word	0x00000000
        /*07ac*/ 	.word	0x00022830
        /*07b0*/ 	.short	0x010a
        /*07b2*/ 	.byte	0x3f
	.zero		1


	//   ....[56]....
        /*07b4*/ 	.word	0x0000bfc0
        /*07b8*/ 	.word	0x000000c3
        /*07bc*/ 	.word	0x00022850
        /*07c0*/ 	.short	0x010a
        /*07c2*/ 	.byte	0x3f
	.zero		1


	//   ....[57]....
        /*07c4*/ 	.word	0x0000c160
        /*07c8*/ 	.word	0x00000000
        /*07cc*/ 	.word	0x00022840
        /*07d0*/ 	.short	0x010a
        /*07d2*/ 	.byte	0x3f
	.zero		1


	//   ....[58]....
        /*07d4*/ 	.word	0x0000cc90
        /*07d8*/ 	.word	0x00000003
        /*07dc*/ 	.word	0x00022820
        /*07e0*/ 	.short	0x010a
        /*07e2*/ 	.byte	0x3f
	.zero		1


	//   ....[59]....
        /*07e4*/ 	.word	0x0000cce0
        /*07e8*/ 	.word	0x00000002
        /*07ec*/ 	.word	0x00022860
        /*07f0*/ 	.short	0x010a
        /*07f2*/ 	.byte	0x3f
	.zero		1


	//   ....[60]....
        /*07f4*/ 	.word	0x0000cd30
        /*07f8*/ 	.word	0x00000003
        /*07fc*/ 	.word	0x00022840
        /*0800*/ 	.short	0x010a
        /*0802*/ 	.byte	0x3f
	.zero		1


	//   ....[61]....
        /*0804*/ 	.word	0x0000cd80
        /*0808*/ 	.word	0x00000003
        /*080c*/ 	.word	0x00022860
        /*0810*/ 	.short	0x010a
        /*0812*/ 	.byte	0x3f
	.zero		1


	//   ....[62]....
        /*0814*/ 	.word	0x0000cdd0
        /*0818*/ 	.word	0x00000004
        /*081c*/ 	.word	0x00022840
        /*0820*/ 	.short	0x010a
        /*0822*/ 	.byte	0x3f
	.zero		1


	//   ....[63]....
        /*0824*/ 	.word	0x0000ce20
        /*0828*/ 	.word	0x00000004
        /*082c*/ 	.word	0x00022860
        /*0830*/ 	.short	0x010a
        /*0832*/ 	.byte	0x3f
	.zero		1


	//   ....[64]....
        /*0834*/ 	.word	0x0000ce70
        /*0838*/ 	.word	0x00000004
        /*083c*/ 	.word	0x00022840
        /*0840*/ 	.short	0x010a
        /*0842*/ 	.byte	0x3f
	.zero		1


	//   ....[65]....
        /*0844*/ 	.word	0x0000cec0
        /*0848*/ 	.word	0x00000004
        /*084c*/ 	.word	0x00022860
        /*0850*/ 	.short	0x010a
        /*0852*/ 	.byte	0x3f
	.zero		1


	//   ....[66]....
        /*0854*/ 	.word	0x0000cf10
        /*0858*/ 	.word	0x00000000
        /*085c*/ 	.word	0x00022820
        /*0860*/ 	.short	0x010a
        /*0862*/ 	.byte	0x3f
	.zero		1


	//   ....[67]....
        /*0864*/ 	.word	0x0000d0b0
        /*0868*/ 	.word	0x00000006
        /*086c*/ 	.word	0x00000000
        /*0870*/ 	.short	0x010a
        /*0872*/ 	.byte	0x3f
	.zero		1


	//   ....[68]....
        /*0874*/ 	.word	0x0000d100
        /*0878*/ 	.word	0x00000003
        /*087c*/ 	.word	0x00000000
        /*0880*/ 	.short	0x010a
        /*0882*/ 	.byte	0x3f
	.zero		1


	//   ....[69]....
        /*0884*/ 	.word	0x0000d150
        /*0888*/ 	.word	0x00000012
        /*088c*/ 	.word	0x00000000
        /*0890*/ 	.short	0x010a
        /*0892*/ 	.byte	0x3f
	.zero		1


	//----- nvinfo : EIATTR_NUM_MBARRIERS
	.align		4
.L_1161:
        /*0894*/ 	.byte	0x03, 0x38
        /*0896*/ 	.short	0x0016


	//----- nvinfo : EIATTR_EXIT_INSTR_OFFSETS
	.align		4
        /*0898*/ 	.byte	0x04, 0x1c
        /*089a*/ 	.short	(.L_1163 - .L_1162)


	//   ....[0]....
.L_1162:
        /*089c*/ 	.word	0x00000a20


	//   ....[1]....
        /*08a0*/ 	.word	0x00007d50


	//   ....[2]....
        /*08a4*/ 	.word	0x0000be20


	//----- nvinfo : EIATTR_MAX_THREADS
	.align		4
.L_1163:
        /*08a8*/ 	.byte	0x04, 0x05
        /*08aa*/ 	.short	(.L_1165 - .L_1164)
.L_1164:
        /*08ac*/ 	.word	0x00000180
        /*08b0*/ 	.word	0x00000001
        /*08b4*/ 	.word	0x00000001


	//----- nvinfo : EIATTR_CRS_STACK_SIZE
	.align		4
.L_1165:
        /*08b8*/ 	.byte	0x04, 0x1e
        /*08ba*/ 	.short	(.L_1167 - .L_1166)
.L_1166:
        /*08bc*/ 	.word	0x00000000


	//----- nvinfo : EIATTR_CBANK_PARAM_SIZE
	.align		4
.L_1167:
        /*08c0*/ 	.byte	0x03, 0x19
        /*08c2*/ 	.short	0x0a70


	//----- nvinfo : EIATTR_PARAM_CBANK
	.align		4
        /*08c4*/ 	.byte	0x04, 0x0a
        /*08c6*/ 	.short	(.L_1169 - .L_1168)
	.align		4
.L_1168:
        /*08c8*/ 	.word	index@(.nv.constant0._ZN7cutlass13device_kernelIN5flash11enable_sm90INS1_16FlashAttnFwdSm90INS1_25CollectiveMainloopFwdSm90ILi2EN4cute5tupleIJNS5_1CILi1EEES8_S8_EEENS6_IJNS7_ILi128EEENS7_ILi96EEENS7_ILi64EEEEEELi256ENS_10bfloat16_tEfNS_4arch4Sm90ELb0ELb0ELb1ELb0ELb0ELb0ELb0ELb1ELb0ELb1ELb0ELb0EEENS1_21CollectiveEpilogueFwdINS6_IJSA_NS7_ILi256EEESB_EEES9_SE_SG_Li256ELb0ELb1ELb0ELb0EEENS1_29StaticPersistentTileSchedulerILb0EEEEEEEEEvNT_6ParamsE)
        /*08cc*/ 	.short	0x0210
        /*08ce*/ 	.short	0x0a70


	//----- nvinfo : EIATTR_SW_WAR
	.align		4
.L_1169:
        /*08d0*/ 	.byte	0x04, 0x36
        /*08d2*/ 	.short	(.L_1171 - .L_1170)
.L_1170:
        /*08d4*/ 	.word	0x00000008
.L_1171:


//--------------------- .nv.info._ZN7cutlass13device_kernelIN5flash11enable_sm90INS1_16FlashAttnFwdSm90INS1_25CollectiveMainloopFwdSm90ILi2EN4cute5tupleIJNS5_1CILi1EEES8_S8_EEENS6_IJNS7_ILi128EEENS7_ILi96EEENS7_ILi64EEEEEELi256ENS_10bfloat16_tEfNS_4arch4Sm90ELb0ELb0ELb1ELb0ELb0ELb0ELb1ELb1ELb0ELb1ELb0ELb0EEENS1_21CollectiveEpilogueFwdINS6_IJSA_NS7_ILi256EEESB_EEES9_SE_SG_Li256ELb0ELb1ELb0ELb0EEENS1_29StaticPersistentTileSchedulerILb0EEEEEEEEEvNT_6ParamsE --------------------------
	.section	.nv.info._ZN7cutlass13device_kernelIN5flash11enable_sm90INS1_16FlashAttnFwdSm90INS1_25CollectiveMainloopFwdSm90ILi2EN4cute5tupleIJNS5_1CILi1EEES8_S8_EEENS6_IJNS7_ILi128EEENS7_ILi96EEENS7_ILi64EEEEEELi256ENS_10bfloat16_tEfNS_4arch4Sm90ELb0ELb0ELb1ELb0ELb0ELb0ELb1ELb1ELb0ELb1ELb0ELb0EEENS1_21CollectiveEpilogueFwdINS6_IJSA_NS7_ILi256EEESB_EEES9_SE_SG_Li256ELb0ELb1ELb0ELb0EEENS1_29StaticPersistentTileSchedulerILb0EEEEEEEEEvNT_6ParamsE,"",@"SHT_CUDA_INFO"
	.sectionflags	@""
	.align	4


	//----- nvinfo : EIATTR_CUDA_API_VERSION
	.align		4
        /*0000*/ 	.byte	0x04, 0x37
        /*0002*/ 	.short	(.L_1173 - .L_1172)
.L_1172:
        /*0004*/ 	.word	0x00000082


	//----- nvinfo : EIATTR_KPARAM_INFO
	.align		4
.L_1173:
        /*0008*/ 	.byte	0x04, 0x17
        /*000a*/ 	.short	(.L_1175 - .L_1174)
.L_1174:
        /*000c*/ 	.word	0x00000000
        /*0010*/ 	.short	0x0000
        /*0012*/ 	.short	0x0070
        /*0014*/ 	.byte	0x00, 0xf0, 0x01, 0x2c


	//----- nvinfo : EIATTR_SPARSE_MMA_MASK
	.align		4
.L_1175:
        /*0018*/ 	.byte	0x03, 0x50
        /*001a*/ 	.short	0x0000


	//----- nvinfo : EIATTR_MAXREG_COUNT
	.align		4
        /*001c*/ 	.byte	0x03, 0x1b
        /*001e*/ 	.short	0x00a8


	//----- nvinfo : EIATTR_NUM_BARRIERS
	.align		4
        /*0020*/ 	.byte	0x02, 0x4c
        /*0022*/ 	.byte	0x10
	.zero		1


	//----- nvinfo : EIATTR_EXTERNS
	.align		4
        /*0024*/ 	.byte	0x04, 0x0f
        /*0026*/ 	.short	(.L_1177 - .L_1176)


	//   ....[0]....
	.align		4
.L_1176:
        /*0028*/ 	.word	index@(__assertfail)


	//----- nvinfo : EIATTR_ANNOTATIONS
	.align		4
.L_1177:
        /*002c*/ 	.byte	0x04, 0x55
        /*002e*/ 	.short	(.L_1179 - .L_1178)


	//   ....[0]....
.L_1178:
        /* <DEDUP_REMOVED lines=50> */


	//----- nvinfo : EIATTR_MERCURY_ISA_VERSION
	.align		4
.L_1179:
        /*0338*/ 	.byte	0x03, 0x5f
        /*033a*/ 	.short	0x0101


	//----- nvinfo : EIATTR_INT_WARP_WIDE_INSTR_OFFSETS
	.align		4
        /*033c*/ 	.byte	0x04, 0x31
        /*033e*/ 	.short	(.L_1181 - .L_1180)


	//   ....[0]....
.L_1180:
        /*0340*/ 	.word	0x00000130


	//   ....[1]....
        /*0344*/ 	.word	0x00000170


	//   ....[2]....
        /*0348*/ 	.word	0x000001e0


	//   ....[3]....
        /*034c*/ 	.word	0x000001f0


	//----- nvinfo : EIATTR_COOP_GROUP_MASK_REGIDS
	.align		4
.L_1181:
        /*0350*/ 	.byte	0x04, 0x29
        /*0352*/ 	.short	(.L_1183 - .L_1182)


	//   ....[0]....
.L_1182:
        /*0354*/ 	.word	0xffffffff


	//   ....[1]....
        /*0358*/ 	.word	0xffffffff


	//   ....[2]....
        /*035c*/ 	.word	0xffffffff


	//   ....[3]....
        /*0360*/ 	.word	0xffffffff


	//   ....[4]....
        /*0364*/ 	.word	0xffffffff


	//   ....[5]....
        /*0368*/ 	.word	0xffffffff


	//   ....[6]....
        /*036c*/ 	.word	0xffffffff


	//   ....[7]....
        /*0370*/ 	.word	0xffffffff


	//   ....[8]....
        /*0374*/ 	.word	0xffffffff


	//   ....[9]....
        /*0378*/ 	.word	0xffffffff


	//   ....[10]....
        /*037c*/ 	.word	0xffffffff


	//   ....[11]....
        /*0380*/ 	.word	0xffffffff


	//   ....[12]....
        /*0384*/ 	.word	0xffffffff


	//   ....[13]....
        /*0388*/ 	.word	0xffffffff


	//   ....[14]....
        /*038c*/ 	.word	0xffffffff


	//   ....[15]....
        /*0390*/ 	.word	0xffffffff


	//   ....[16]....
        /*0394*/ 	.word	0xffffffff


	//   ....[17]....
        /*0398*/ 	.word	0xffffffff


	//   ....[18]....
        /*039c*/ 	.word	0xffffffff


	//   ....[19]....
        /*03a0*/ 	.word	0xffffffff


	//   ....[20]....
        /*03a4*/ 	.word	0xffffffff


	//   ....[21]....
        /*03a8*/ 	.word	0xffffffff


	//   ....[22]....
        /*03ac*/ 	.word	0xffffffff


	//   ....[23]....
        /*03b0*/ 	.word	0xffffffff


	//   ....[24]....
        /*03b4*/ 	.word	0xffffffff


	//   ....[25]....
        /*03b8*/ 	.word	0xffffffff


	//   ....[26]....
        /*03bc*/ 	.word	0xffffffff


	//   ....[27]....
        /*03c0*/ 	.word	0xffffffff


	//   ....[28]....
        /*03c4*/ 	.word	0xffffffff


	//   ....[29]....
        /*03c8*/ 	.word	0xffffffff


	//   ....[30]....
        /*03cc*/ 	.word	0xffffffff


	//   ....[31]....
        /*03d0*/ 	.word	0xffffffff


	//   ....[32]....
        /*03d4*/ 	.word	0xffffffff


	//   ....[33]....
        /*03d8*/ 	.word	0xffffffff


	//   ....[34]....
        /*03dc*/ 	.word	0xffffffff


	//   ....[35]....
        /*03e0*/ 	.word	0xffffffff


	//   ....[36]....
        /*03e4*/ 	.word	0xffffffff


	//   ....[37]....
        /*03e8*/ 	.word	0xffffffff


	//   ....[38]....
        /*03ec*/ 	.word	0xffffffff


	//   ....[39]....
        /*03f0*/ 	.word	0xffffffff


	//   ....[40]....
        /*03f4*/ 	.word	0xffffffff


	//   ....[41]....
        /*03f8*/ 	.word	0xffffffff


	//   ....[42]....
        /*03fc*/ 	.word	0xffffffff


	//   ....[43]....
        /*0400*/ 	.word	0xffffffff


	//   ....[44]....
        /*0404*/ 	.word	0xffffffff


	//   ....[45]....
        /*0408*/ 	.word	0xffffffff


	//   ....[46]....
        /*040c*/ 	.word	0xffffffff


	//   ....[47]....
        /*0410*/ 	.word	0xffffffff


	//   ....[48]....
        /*0414*/ 	.word	0xffffffff


	//   ....[49]....
        /*0418*/ 	.word	0xffffffff


	//   ....[50]....
        /*041c*/ 	.word	0xffffffff


	//   ....[51]....
        /*0420*/ 	.word	0xffffffff


	//   ....[52]....
        /*0424*/ 	.word	0xffffffff


	//   ....[53]....
        /*0428*/ 	.word	0xffffffff


	//   ....[54]....
        /*042c*/ 	.word	0xffffffff


	//   ....[55]....
        /*0430*/ 	.word	0xffffffff


	//   ....[56]....
        /*0434*/ 	.word	0xffffffff


	//   ....[57]....
        /*0438*/ 	.word	0xffffffff


	//   ....[58]....
        /*043c*/ 	.word	0xffffffff


	//   ....[59]....
        /*0440*/ 	.word	0xffffffff


	//   ....[60]....
        /*0444*/ 	.word	0xffffffff


	//   ....[61]....
        /*0448*/ 	.word	0xffffffff


	//   ....[62]....
        /*044c*/ 	.word	0xffffffff


	//   ....[63]....
        /*0450*/ 	.word	0xffffffff


	//   ....[64]....
        /*0454*/ 	.word	0xffffffff


	//   ....[65]....
        /*0458*/ 	.word	0xffffffff


	//   ....[66]....
        /*045c*/ 	.word	0x0500000f


	//   ....[67]....
        /*0460*/ 	.word	0x0500000f


	//   ....[68]....
        /*0464*/ 	.word	0x0500000f


	//   ....[69]....
        /*0468*/ 	.word	0x0500000f


	//   ....[70]....
        /*046c*/ 	.word	0x0500000f


	//   ....[71]....
        /*0470*/ 	.word	0x0500000f


	//   ....[72]....
        /*0474*/ 	.word	0x0500000f


	//   ....[73]....
        /*0478*/ 	.word	0x0500000f


	//   ....[74]....
        /*047c*/ 	.word	0x0500000f


	//   ....[75]....
        /*0480*/ 	.word	0x0500000f


	//   ....[76]....
        /*0484*/ 	.word	0x0500000f


	//   ....[77]....
        /*0488*/ 	.word	0x0500000f


	//   ....[78]....
        /*048c*/ 	.word	0x0500000f


	//   ....[79]....
        /*0490*/ 	.word	0x0500000f


	//   ....[80]....
        /*0494*/ 	.word	0x0500000f


	//   ....[81]....
        /*0498*/ 	.word	0x0500000f


	//   ....[82]....
        /*049c*/ 	.word	0x0500000f


	//   ....[83]....
        /*04a0*/ 	.word	0x0500000f


	//   ....[84]....
        /*04a4*/ 	.word	0x0500000f


	//   ....[85]....
        /*04a8*/ 	.word	0x0500000f


	//   ....[86]....
        /*04ac*/ 	.word	0x0500000f


	//   ....[87]....
        /*04b0*/ 	.word	0x0500000f


	//   ....[88]....
        /*04b4*/ 	.word	0x0500000f


	//   ....[89]....
        /*04b8*/ 	.word	0x0500000f


	//   ....[90]....
        /*04bc*/ 	.word	0x0500000f


	//   ....[91]....
        /*04c0*/ 	.word	0x0500000f


	//   ....[92]....
        /*04c4*/ 	.word	0x0500000f


	//   ....[93]....
        /*04c8*/ 	.word	0x0500000f


	//   ....[94]....
        /*04cc*/ 	.word	0x0500000f


	//   ....[95]....
        /*04d0*/ 	.word	0x0500000f


	//   ....[96]....
        /*04d4*/ 	.word	0x0500000f


	//   ....[97]....
        /*04d8*/ 	.word	0x0500000f


	//   ....[98]....
        /*04dc*/ 	.word	0x0500000f


	//   ....[99]....
        /*04e0*/ 	.word	0x0500000f


	//----- nvinfo : EIATTR_COOP_GROUP_INSTR_OFFSETS
	.align		4
.L_1183:
        /*04e4*/ 	.byte	0x04, 0x28
        /*04e6*/ 	.short	(.L_1185 - .L_1184)


	//   ....[0]....
.L_1184:
        /*04e8*/ 	.word	0x00000070


	//   ....[1]....
        /*04ec*/ 	.word	0x00000140


	//   ....[2]....
        /*04f0*/ 	.word	0x00000190


	//   ....[3]....
        /*04f4*/ 	.word	0x000003e0


	//   ....[4]....
        /*04f8*/ 	.word	0x00000540


	//   ....[5]....
        /*04fc*/ 	.word	0x00000660


	//   ....[6]....
        /*0500*/ 	.word	0x000007c0


	//   ....[7]....
        /*0504*/ 	.word	0x00000dd0


	//   ....[8]....
        /*0508*/ 	.word	0x00002aa0


	//   ....[9]....
        /*050c*/ 	.word	0x00002b50


	//   ....[10]....
        /*0510*/ 	.word	0x00002b60


	//   ....[11]....
        /*0514*/ 	.word	0x00002bb0


	//   ....[12]....
        /*0518*/ 	.word	0x00004d00


	//   ....[13]....
        /*051c*/ 	.word	0x00004d50


	//   ....[14]....
        /*0520*/ 	.word	0x00004d70


	//   ....[15]....
        /*0524*/ 	.word	0x00004d90


	//   ....[16]....
        /*0528*/ 	.word	0x00006360


	//   ....[17]....
        /*052c*/ 	.word	0x00006390


	//   ....[18]....
        /*0530*/ 	.word	0x00006480


	//   ....[19]....
        /*0534*/ 	.word	0x000064a0


	//   ....[20]....
        /*0538*/ 	.word	0x00007e90


	//   ....[21]....
        /*053c*/ 	.word	0x00007ec0


	//   ....[22]....
        /*0540*/ 	.word	0x00008050


	//   ....[23]....
        /*0544*/ 	.word	0x00008060


	//   ....[24]....
        /*0548*/ 	.word	0x00008580


	//   ....[25]....
        /*054c*/ 	.word	0x000085a0


	//   ....[26]....
        /*0550*/ 	.word	0x000086e0


	//   ....[27]....
        /*0554*/ 	.word	0x00008700


	//   ....[28]....
        /*0558*/ 	.word	0x00008830


	//   ....[29]....
        /*055c*/ 	.word	0x00008850


	//   ....[30]....
        /*0560*/ 	.word	0x00008990


	//   ....[31]....
        /*0564*/ 	.word	0x000089d0


	//   ....[32]....
        /*0568*/ 	.word	0x00009490


	//   ....[33]....
        /*056c*/ 	.word	0x00009e80


	//   ....[34]....
        /*0570*/ 	.word	0x00009e90


	//   ....[35]....
        /*0574*/ 	.word	0x00009ed0


	//   ....[36]....
        /*0578*/ 	.word	0x00009f00


	//   ....[37]....
        /*057c*/ 	.word	0x0000a010


	//   ....[38]....
        /*0580*/ 	.word	0x0000a080


	//   ....[39]....
        /*0584*/ 	.word	0x0000a0b0


	//   ....[40]....
        /*0588*/ 	.word	0x0000a130


	//   ....[41]....
        /*058c*/ 	.word	0x0000a160


	//   ....[42]....
        /*0590*/ 	.word	0x0000a1e0


	//   ....[43]....
        /*0594*/ 	.word	0x0000a210


	//   ....[44]....
        /*0598*/ 	.word	0x0000a290


	//   ....[45]....
        /*059c*/ 	.word	0x0000a2c0


	//   ....[46]....
        /*05a0*/ 	.word	0x0000a320


	//   ....[47]....
        /*05a4*/ 	.word	0x0000a330


	//   ....[48]....
        /*05a8*/ 	.word	0x0000a3a0


	//   ....[49]....
        /*05ac*/ 	.word	0x0000aa10


	//   ....[50]....
        /*05b0*/ 	.word	0x0000aa20


	//   ....[51]....
        /*05b4*/ 	.word	0x0000aa60


	//   ....[52]....
        /*05b8*/ 	.word	0x0000ab10


	//   ....[53]....
        /*05bc*/ 	.word	0x0000aba0


	//   ....[54]....
        /*05c0*/ 	.word	0x0000abb0


	//   ....[55]....
        /*05c4*/ 	.word	0x0000ac40


	//   ....[56]....
        /*05c8*/ 	.word	0x0000ac50


	//   ....[57]....
        /*05cc*/ 	.word	0x0000ac80


	//   ....[58]....
        /*05d0*/ 	.word	0x0000ace0


	//   ....[59]....
        /*05d4*/ 	.word	0x0000ad10


	//   ....[60]....
        /*05d8*/ 	.word	0x0000ad60


	//   ....[61]....
        /*05dc*/ 	.word	0x0000ada0


	//   ....[62]....
        /*05e0*/ 	.word	0x0000adf0


	//   ....[63]....
        /*05e4*/ 	.word	0x0000ae30


	//   ....[64]....
        /*05e8*/ 	.word	0x0000ae80


	//   ....[65]....
        /*05ec*/ 	.word	0x0000d630


	//   ....[66]....
        /*05f0*/ 	.word	0x0000db90


	//   ....[67]....
        /*05f4*/ 	.word	0x0000dd10


	//   ....[68]....
        /*05f8*/ 	.word	0x0000dd70


	//   ....[69]....
        /*05fc*/ 	.word	0x0000de30


	//   ....[70]....
        /*0600*/ 	.word	0x0000dee0


	//   ....[71]....
        /*0604*/ 	.word	0x0000dfc0


	//   ....[72]....
        /*0608*/ 	.word	0x0000e060


	//   ....[73]....
        /*060c*/ 	.word	0x0000e160


	//   ....[74]....
        /*0610*/ 	.word	0x0000e260


	//   ....[75]....
        /*0614*/ 	.word	0x0000e2d0


	//   ....[76]....
        /*0618*/ 	.word	0x0000e370


	//   ....[77]....
        /*061c*/ 	.word	0x0000e440


	//   ....[78]....
        /*0620*/ 	.word	0x0000e4e0


	//   ....[79]....
        /*0624*/ 	.word	0x0000e5b0


	//   ....[80]....
        /*0628*/ 	.word	0x0000e650


	//   ....[81]....
        /*062c*/ 	.word	0x0000e700


	//   ....[82]....
        /*0630*/ 	.word	0x0000e7f0


	//   ....[83]....
        /*0634*/ 	.word	0x0000e890


	//   ....[84]....
        /*0638*/ 	.word	0x0000e950


	//   ....[85]....
        /*063c*/ 	.word	0x0000ebb0


	//   ....[86]....
        /*0640*/ 	.word	0x0000eca0


	//   ....[87]....
        /*0644*/ 	.word	0x0000ed60


	//   ....[88]....
        /*0648*/ 	.word	0x0000ee20


	//   ....[89]....
        /*064c*/ 	.word	0x0000eee0


	//   ....[90]....
        /*0650*/ 	.word	0x0000efa0


	//   ....[91]....
        /*0654*/ 	.word	0x0000f060


	//   ....[92]....
        /*0658*/ 	.word	0x0000f120


	//   ....[93]....
        /*065c*/ 	.word	0x0000f230


	//   ....[94]....
        /*0660*/ 	.word	0x0000f280


	//   ....[95]....
        /*0664*/ 	.word	0x0000f340


	//   ....[96]....
        /*0668*/ 	.word	0x0000f3f0


	//   ....[97]....
        /*066c*/ 	.word	0x0000f4b0


	//   ....[98]....
        /*0670*/ 	.word	0x0000f560


	//   ....[99]....
        /*0674*/ 	.word	0x0000f910


	//----- nvinfo : EIATTR_REG_RECONFIG
	.align		4
.L_1185:
        /*0678*/ 	.byte	0x01, 0x54
	.zero		2


	//----- nvinfo : EIATTR_SYSCALL_OFFSETS
	.align		4
        /*067c*/ 	.byte	0x04, 0x46
        /*067e*/ 	.short	(.L_1187 - .L_1186)


	//   ....[0]....
.L_1186:
        /*0680*/ 	.word	0x00001140


	//   ....[1]....
        /*0684*/ 	.word	0x000090b0


	//   ....[2]....
        /*0688*/ 	.word	0x000091f0


	//   ....[3]....
        /*068c*/ 	.word	0x000092e0


	//   ....[4]....
        /*0690*/ 	.word	0x00009a70


	//   ....[5]....
        /*0694*/ 	.word	0x0000a670


	//----- nvinfo : EIATTR_MBARRIER_INSTR_OFFSETS
	.align		4
.L_1187:
        /*0698*/ 	.byte	0x04, 0x39
        /*069a*/ 	.short	(.L_1189 - .L_1188)


	//   ....[0]....
.L_1188:
        /*069c*/ 	.word	0x00000280
        /*06a0*/ 	.word	0x000000ff
        /*06a4*/ 	.word	0x00032400
        /*06a8*/ 	.short	0x0100
        /*06aa*/ 	.byte	0x08
	.zero		1


	//   ....[1]....
        /*06ac*/ 	.word	0x00000290
        /*06b0*/ 	.word	0x000000ff
        /*06b4*/ 	.word	0x00032410
        /*06b8*/ 	.short	0x0100
        /*06ba*/ 	.byte	0x08
	.zero		1


	//   ....[2]....
        /*06bc*/ 	.word	0x000002a0
        /*06c0*/ 	.word	0x000000ff
        /*06c4*/ 	.word	0x00032420
        /*06c8*/ 	.short	0x0100
        /*06ca*/ 	.byte	0x08
	.zero		1


	//   ....[3]....
        /*06cc*/ 	.word	0x00000390
        /*06d0*/ 	.word	0x000000ff
        /*06d4*/ 	.word	0x00032430
        /*06d8*/ 	.short	0x0100
        /*06da*/ 	.byte	0x08
	.zero		1


	//   ....[4]....
        /*06dc*/ 	.word	0x000003a0
        /*06e0*/ 	.word	0x000000ff
        /*06e4*/ 	.word	0x00032440
        /*06e8*/ 	.short	0x0100
        /*06ea*/ 	.byte	0x08
	.zero		1


	//   ....[5]....
        /*06ec*/ 	.word	0x000003b0
        /*06f0*/ 	.word	0x000000ff
        /*06f4*/ 	.word	0x00032438
        /*06f8*/ 	.short	0x0100
        /*06fa*/ 	.byte	0x08
	.zero		1


	//   ....[6]....
        /*06fc*/ 	.word	0x000003c0
        /*0700*/ 	.word	0x000000ff
        /*0704*/ 	.word	0x00032448
        /*0708*/ 	.short	0x0100
        /*070a*/ 	.byte	0x08
	.zero		1


	//   ....[7]....
        /*070c*/ 	.word	0x000004f0
        /*0710*/ 	.word	0x000000ff
        /*0714*/ 	.word	0x00032450
        /*0718*/ 	.short	0x0100
        /*071a*/ 	.byte	0x08
	.zero		1


	//   ....[8]....
        /*071c*/ 	.word	0x00000500
        /*0720*/ 	.word	0x000000ff
        /*0724*/ 	.word	0x00032460
        /*0728*/ 	.short	0x0100
        /*072a*/ 	.byte	0x08
	.zero		1


	//   ....[9]....
        /*072c*/ 	.word	0x00000510
        /*0730*/ 	.word	0x000000ff
        /*0734*/ 	.word	0x00032458
        /*0738*/ 	.short	0x0100
        /*073a*/ 	.byte	0x08
	.zero		1


	//   ....[10]....
        /*073c*/ 	.word	0x00000520
        /*0740*/ 	.word	0x000000ff
        /*0744*/ 	.word	0x00032468
        /*0748*/ 	.short	0x0100
        /*074a*/ 	.byte	0x08
	.zero		1


	//   ....[11]....
        /*074c*/ 	.word	0x00000610
        /*0750*/ 	.word	0x000000ff
        /*0754*/ 	.word	0x00032470
        /*0758*/ 	.short	0x0100
        /*075a*/ 	.byte	0x06
	.zero		1


	//   ....[12]....
        /*075c*/ 	.word	0x00000620
        /*0760*/ 	.word	0x000000ff
        /*0764*/ 	.word	0x00032480
        /*0768*/ 	.short	0x0100
        /*076a*/ 	.byte	0x06
	.zero		1


	//   ....[13]....
        /*076c*/ 	.word	0x00000630
        /*0770*/ 	.word	0x000000ff
        /*0774*/ 	.word	0x00032478
        /*0778*/ 	.short	0x0100
        /*077a*/ 	.byte	0x06
	.zero		1


	//   ....[14]....
        /*077c*/ 	.word	0x00000640
        /*0780*/ 	.word	0x000000ff
        /*0784*/ 	.word	0x00032488
        /*0788*/ 	.short	0x0100
        /*078a*/ 	.byte	0x06
	.zero		1


	//   ....[15]....
        /*078c*/ 	.word	0x00000770
        /*0790*/ 	.word	0x000000ff
        /*0794*/ 	.word	0x00032490
        /*0798*/ 	.short	0x0100
        /*079a*/ 	.byte	0x08
	.zero		1


	//   ....[16]....
        /*079c*/ 	.word	0x00000780
        /*07a0*/ 	.word	0x000000ff
        /*07a4*/ 	.word	0x000324a0
        /*07a8*/ 	.short	0x0100
        /*07aa*/ 	.byte	0x08
	.zero		1


	//   ....[17]....
        /*07ac*/ 	.word	0x00000790
        /*07b0*/ 	.word	0x000000ff
        /*07b4*/ 	.word	0x00032498
        /*07b8*/ 	.short	0x0100
        /*07ba*/ 	.byte	0x08
	.zero		1


	//   ....[18]....
        /*07bc*/ 	.word	0x000007a0
        /*07c0*/ 	.word	0x000000ff
        /*07c4*/ 	.word	0x000324a8
        /*07c8*/ 	.short	0x0100
        /*07ca*/ 	.byte	0x08
	.zero		1


	//   ....[19]....
        /*07cc*/ 	.word	0x000008d0
        /*07d0*/ 	.word	0x000000ff
        /*07d4*/ 	.word	0x000324b0
        /*07d8*/ 	.short	0x0100
        /*07da*/ 	.byte	0x08
	.zero		1


	//   ....[20]....
        /*07dc*/ 	.word	0x000008e0
        /*07e0*/ 	.word	0x000000ff
        /*07e4*/ 	.word	0x000324c0
        /*07e8*/ 	.short	0x0100
        /*07ea*/ 	.byte	0x08
	.zero		1


	//   ....[21]....
        /*07ec*/ 	.word	0x000008f0
        /*07f0*/ 	.word	0x000000ff
        /*07f4*/ 	.word	0x000324b8
        /*07f8*/ 	.short	0x0100
        /*07fa*/ 	.byte	0x08
	.zero		1


	//   ....[22]....
        /*07fc*/ 	.word	0x00000900
        /*0800*/ 	.word	0x000000ff
        /*0804*/ 	.word	0x000324c8
        /*0808*/ 	.short	0x0100
        /*080a*/ 	.byte	0x08
	.zero		1


	//   ....[23]....
        /*080c*/ 	.word	0x00001190
        /*0810*/ 	.word	0x000000ff
        /*0814*/ 	.word	0x00032400
        /*0818*/ 	.short	0x010a
        /*081a*/ 	.byte	0x32
	.zero		1


	//   ....[24]....
        /*081c*/ 	.word	0x00001260
        /*0820*/ 	.word	0x000000ff
        /*0824*/ 	.word	0x00032430
        /*0828*/ 	.short	0x010a
        /*082a*/ 	.byte	0x1a
	.zero		1


	//   ....[25]....
        /*082c*/ 	.word	0x000012a0
        /*0830*/ 	.word	0x000000ff
        /*0834*/ 	.word	0x00032430
        /*0838*/ 	.short	0x010a
        /*083a*/ 	.byte	0x1a
	.zero		1


	//   ....[26]....
        /*083c*/ 	.word	0x00001500
        /*0840*/ 	.word	0x000000ff
        /*0844*/ 	.word	0x00032410
        /*0848*/ 	.short	0x010a
        /*084a*/ 	.byte	0x32
	.zero		1


	//   ....[27]....
        /*084c*/ 	.word	0x00001540
        /*0850*/ 	.word	0x000000ff
        /*0854*/ 	.word	0x00032450
        /*0858*/ 	.short	0x010a
        /*085a*/ 	.byte	0x1a
	.zero		1


	//   ....[28]....
        /*085c*/ 	.word	0x00001580
        /*0860*/ 	.word	0x000000ff
        /*0864*/ 	.word	0x00032450
        /*0868*/ 	.short	0x010a
        /*086a*/ 	.byte	0x1a
	.zero		1


	//   ....[29]....
        /*086c*/ 	.word	0x00002ef0
        /*0870*/ 	.word	0x00000018
        /*0874*/ 	.word	0x00000000
        /*0878*/ 	.short	0x0101
        /*087a*/ 	.byte	0x3f
	.zero		1


	//   ....[30]....
        /*087c*/ 	.word	0x00003900
        /*0880*/ 	.word	0x0000000c
        /*0884*/ 	.word	0x00000000
        /*0888*/ 	.short	0x0101
        /*088a*/ 	.byte	0x3f
	.zero		1


	//   ....[31]....
        /*088c*/ 	.word	0x00003a70
        /*0890*/ 	.word	0x000000ff
        /*0894*/ 	.word	0x00032430
        /*0898*/ 	.short	0x010a
        /*089a*/ 	.byte	0x1d
	.zero		1


	//   ....[32]....
        /*089c*/ 	.word	0x00003ab0
        /*08a0*/ 	.word	0x000000ff
        /*08a4*/ 	.word	0x00032430
        /*08a8*/ 	.short	0x010a
        /*08aa*/ 	.byte	0x1d
	.zero		1


	//   ....[33]....
        /*08ac*/ 	.word	0x00003c30
        /*08b0*/ 	.word	0x000000ff
        /*08b4*/ 	.word	0x00032450
        /*08b8*/ 	.short	0x010a
        /*08ba*/ 	.byte	0x1d
	.zero		1


	//   ....[34]....
        /*08bc*/ 	.word	0x00003c70
        /*08c0*/ 	.word	0x000000ff
        /*08c4*/ 	.word	0x00032450
        /*08c8*/ 	.short	0x010a
        /*08ca*/ 	.byte	0x1d
	.zero		1


	//   ....[35]....
        /*08cc*/ 	.word	0x00004f90
        /*08d0*/ 	.word	0x00000098
        /*08d4*/ 	.word	0x00000000
        /*08d8*/ 	.short	0x0101
        /*08da*/ 	.byte	0x3f
	.zero		1


	//   ....[36]....
        /*08dc*/ 	.word	0x00006340
        /*08e0*/ 	.word	0x000000c3
        /*08e4*/ 	.word	0x00000000
        /*08e8*/ 	.short	0x0101
        /*08ea*/ 	.byte	0x3f
	.zero		1


	//   ....[37]....
        /*08ec*/ 	.word	0x00008560
        /*08f0*/ 	.word	0x000000ce
        /*08f4*/ 	.word	0x00000000
        /*08f8*/ 	.short	0x0101
        /*08fa*/ 	.byte	0x3f
	.zero		1


	//   ....[38]....
        /*08fc*/ 	.word	0x000096c0
        /*0900*/ 	.word	0x00000000
        /*0904*/ 	.word	0x00032440
        /*0908*/ 	.short	0x010a
        /*090a*/ 	.byte	0x3f
	.zero		1


	//   ....[39]....
        /*090c*/ 	.word	0x0000a480
        /*0910*/ 	.word	0x000000ff
        /*0914*/ 	.word	0x00032400
        /*0918*/ 	.short	0x0107
        /*091a*/ 	.byte	0x25
	.zero		1


	//   ....[40]....
        /*091c*/ 	.word	0x0000a4f0
        /*0920*/ 	.word	0x000000ff
        /*0924*/ 	.word	0x00032400
        /*0928*/ 	.short	0x0101
        /*092a*/ 	.byte	0x25
	.zero		1


	//   ....[41]....
        /*092c*/ 	.word	0x0000af90
        /*0930*/ 	.word	0x000000ff
        /*0934*/ 	.word	0x00032410
        /*0938*/ 	.short	0x0107
        /*093a*/ 	.byte	0x25
	.zero		1


	//   ....[42]....
        /*093c*/ 	.word	0x0000aff0
        /*0940*/ 	.word	0x000000ff
        /*0944*/ 	.word	0x00032410
        /*0948*/ 	.short	0x0101
        /*094a*/ 	.byte	0x25
	.zero		1


	//   ....[43]....
        /*094c*/ 	.word	0x0000b010
        /*0950*/ 	.word	0x000000ff
        /*0954*/ 	.word	0x00032420
        /*0958*/ 	.short	0x010a
        /*095a*/ 	.byte	0x25
	.zero		1


	//   ....[44]....
        /*095c*/ 	.word	0x0000b0e0
        /*0960*/ 	.word	0x00000002
        /*0964*/ 	.word	0x00032460
        /*0968*/ 	.short	0x010a
        /*096a*/ 	.byte	0x3f
	.zero		1


	//   ....[45]....
        /*096c*/ 	.word	0x0000b8f0
        /*0970*/ 	.word	0x00000003
        /*0974*/ 	.word	0x00032440
        /*0978*/ 	.short	0x010a
        /*097a*/ 	.byte	0x3f
	.zero		1


	//   ....[46]....
        /*097c*/ 	.word	0x0000bb40
        /*0980*/ 	.word	0x00000003
        /*0984*/ 	.word	0x00032460
        /*0988*/ 	.short	0x010a
        /*098a*/ 	.byte	0x3f
	.zero		1


	//   ....[47]....
        /*098c*/ 	.word	0x0000c340
        /*0990*/ 	.word	0x00000004
        /*0994*/ 	.word	0x00032440
        /*0998*/ 	.short	0x010a
        /*099a*/ 	.byte	0x3f
	.zero		1


	//   ....[48]....
        /*099c*/ 	.word	0x0000c570
        /*09a0*/ 	.word	0x00000004
        /*09a4*/ 	.word	0x00032460
        /*09a8*/ 	.short	0x010a
        /*09aa*/ 	.byte	0x3f
	.zero		1


	//   ....[49]....
        /*09ac*/ 	.word	0x0000ccc0
        /*09b0*/ 	.word	0x00000004
        /*09b4*/ 	.word	0x00032440
        /*09b8*/ 	.short	0x010a
        /*09ba*/ 	.byte	0x3f
	.zero		1


	//   ....[50]....
        /*09bc*/ 	.word	0x0000cf10
        /*09c0*/ 	.word	0x00000004
        /*09c4*/ 	.word	0x00032460
        /*09c8*/ 	.short	0x010a
        /*09ca*/ 	.byte	0x3f
	.zero		1


	//   ....[51]....
        /*09cc*/ 	.word	0x0000d5b0
        /*09d0*/ 	.word	0x00000000
        /*09d4*/ 	.word	0x00032420
        /*09d8*/ 	.short	0x010a
        /*09da*/ 	.byte	0x3f
	.zero		1


	//   ....[52]....
        /*09dc*/ 	.word	0x0000d7a0
        /*09e0*/ 	.word	0x00000006
        /*09e4*/ 	.word	0x00000000
        /*09e8*/ 	.short	0x010a
        /*09ea*/ 	.byte	0x3f
	.zero		1


	//   ....[53]....
        /*09ec*/ 	.word	0x0000d7d0
        /*09f0*/ 	.word	0x00000007
        /*09f4*/ 	.word	0x00000000
        /*09f8*/ 	.short	0x010a
        /*09fa*/ 	.byte	0x3f
	.zero		1


	//   ....[54]....
        /*09fc*/ 	.word	0x0000d830
        /*0a00*/ 	.word	0x00000004
        /*0a04*/ 	.word	0x00000000
        /*0a08*/ 	.short	0x010a
        /*0a0a*/ 	.byte	0x3f
	.zero		1


	//   ....[55]....
        /*0a0c*/ 	.word	0x0000d860
        /*0a10*/ 	.word	0x00000003
        /*0a14*/ 	.word	0x00000000
        /*0a18*/ 	.short	0x010a
        /*0a1a*/ 	.byte	0x3f
	.zero		1


	//   ....[56]....
        /*0a1c*/ 	.word	0x0000d8d0
        /*0a20*/ 	.word	0x00000003
        /*0a24*/ 	.word	0x00032400
        /*0a28*/ 	.short	0x010a
        /*0a2a*/ 	.byte	0x3f
	.zero		1


	//   ....[57]....
        /*0a2c*/ 	.word	0x0000d930
        /*0a30*/ 	.word	0x00000004
        /*0a34*/ 	.word	0x00032430
        /*0a38*/ 	.short	0x010a
        /*0a3a*/ 	.byte	0x3f
	.zero		1


	//   ....[58]....
        /*0a3c*/ 	.word	0x0000d990
        /*0a40*/ 	.word	0x00000005
        /*0a44*/ 	.word	0x00032410
        /*0a48*/ 	.short	0x010a
        /*0a4a*/ 	.byte	0x3f
	.zero		1


	//   ....[59]....
        /*0a4c*/ 	.word	0x0000d9f0
        /*0a50*/ 	.word	0x00000000
        /*0a54*/ 	.word	0x00032450
        /*0a58*/ 	.short	0x010a
        /*0a5a*/ 	.byte	0x3f
	.zero		1


	//   ....[60]....
        /*0a5c*/ 	.word	0x0000da50
        /*0a60*/ 	.word	0x00000004
        /*0a64*/ 	.word	0x00032430
        /*0a68*/ 	.short	0x010a
        /*0a6a*/ 	.byte	0x3f
	.zero		1


	//   ....[61]....
        /*0a6c*/ 	.word	0x0000dab0
        /*0a70*/ 	.word	0x00000004
        /*0a74*/ 	.word	0x00032450
        /*0a78*/ 	.short	0x010a
        /*0a7a*/ 	.byte	0x3f
	.zero		1


	//   ....[62]....
        /*0a7c*/ 	.word	0x0000dc50
        /*0a80*/ 	.word	0x00000000
        /*0a84*/ 	.word	0x00032440
        /*0a88*/ 	.short	0x010a
        /*0a8a*/ 	.byte	0x3f
	.zero		1


	//   ....[63]....
        /*0a8c*/ 	.word	0x0000f5b0
        /*0a90*/ 	.word	0x00000003
        /*0a94*/ 	.word	0x00032420
        /*0a98*/ 	.short	0x010a
        /*0a9a*/ 	.byte	0x3f
	.zero		1


	//   ....[64]....
        /*0a9c*/ 	.word	0x0000f600
        /*0aa0*/ 	.word	0x00000002
        /*0aa4*/ 	.word	0x00032460
        /*0aa8*/ 	.short	0x010a
        /*0aaa*/ 	.byte	0x3f
	.zero		1


	//   ....[65]....
        /*0aac*/ 	.word	0x0000f650
        /*0ab0*/ 	.word	0x00000003
        /*0ab4*/ 	.word	0x00032440
        /*0ab8*/ 	.short	0x010a
        /*0aba*/ 	.byte	0x3f
	.zero		1


	//   ....[66]....
        /*0abc*/ 	.word	0x0000f6a0
        /*0ac0*/ 	.word	0x00000003
        /*0ac4*/ 	.word	0x00032460
        /*0ac8*/ 	.short	0x010a
        /*0aca*/ 	.byte	0x3f
	.zero		1


	//   ....[67]....
        /*0acc*/ 	.word	0x0000f6f0
        /*0ad0*/ 	.word	0x00000004
        /*0ad4*/ 	.word	0x00032440
        /*0ad8*/ 	.short	0x010a
        /*0ada*/ 	.byte	0x3f
	.zero		1


	//   ....[68]....
        /*0adc*/ 	.word	0x0000f740
        /*0ae0*/ 	.word	0x00000004
        /*0ae4*/ 	.word	0x00032460
        /*0ae8*/ 	.short	0x010a
        /*0aea*/ 	.byte	0x3f
	.zero		1


	//   ....[69]....
        /*0aec*/ 	.word	0x0000f790
        /*0af0*/ 	.word	0x00000004
        /*0af4*/ 	.word	0x00032440
        /*0af8*/ 	.short	0x010a
        /*0afa*/ 	.byte	0x3f
	.zero		1


	//   ....[70]....
        /*0afc*/ 	.word	0x0000f7e0
        /*0b00*/ 	.word	0x00000004
        /*0b04*/ 	.word	0x00032460
        /*0b08*/ 	.short	0x010a
        /*0b0a*/ 	.byte	0x3f
	.zero		1


	//   ....[71]....
        /*0b0c*/ 	.word	0x0000f830
        /*0b10*/ 	.word	0x00000000
        /*0b14*/ 	.word	0x00032420
        /*0b18*/ 	.short	0x010a
        /*0b1a*/ 	.byte	0x3f
	.zero		1


	//   ....[72]....
        /*0b1c*/ 	.word	0x0000f9d0
        /*0b20*/ 	.word	0x00000006
        /*0b24*/ 	.word	0x00000000
        /*0b28*/ 	.short	0x010a
        /*0b2a*/ 	.byte	0x3f
	.zero		1


	//   ....[73]....
        /*0b2c*/ 	.word	0x0000fa20
        /*0b30*/ 	.word	0x00000007
        /*0b34*/ 	.word	0x00000000
        /*0b38*/ 	.short	0x010a
        /*0b3a*/ 	.byte	0x3f
	.zero		1


	//   ....[74]....
        /*0b3c*/ 	.word	0x0000fa70
        /*0b40*/ 	.word	0x00000004
        /*0b44*/ 	.word	0x00000000
        /*0b48*/ 	.short	0x010a
        /*0b4a*/ 	.byte	0x3f
	.zero		1


	//----- nvinfo : EIATTR_NUM_MBARRIERS
	.align		4
.L_1189:
        /*0b4c*/ 	.byte	0x03, 0x38
        /*0b4e*/ 	.short	0x0017


	//----- nvinfo : EIATTR_EXIT_INSTR_OFFSETS
	.align		4
        /*0b50*/ 	.byte	0x04, 0x1c
        /*0b52*/ 	.short	(.L_1191 - .L_1190)


	//   ....[0]....
.L_1190:
        /*0b54*/ 	.word	0x00000a40


	//   ....[1]....
        /*0b58*/ 	.word	0x00008b30


	//   ....[2]....
        /*0b5c*/ 	.word	0x0000d8b0


	//----- nvinfo : EIATTR_MAX_THREADS
	.align		4
.L_1191:
        /*0b60*/ 	.byte	0x04, 0x05
        /*0b62*/ 	.short	(.L_1193 - .L_1192)
.L_1192:
        /*0b64*/ 	.word	0x00000180
        /*0b68*/ 	.word	0x00000001
        /*0b6c*/ 	.word	0x00000001


	//----- nvinfo : EIATTR_CRS_STACK_SIZE
	.align		4
.L_1193:
        /*0b70*/ 	.byte	0x04, 0x1e
        /*0b72*/ 	.short	(.L_1195 - .L_1194)
.L_1194:
        /*0b74*/ 	.word	0x00000000


	//----- nvinfo : EIATTR_CBANK_PARAM_SIZE
	.align		4
.L_1195:
        /*0b78*/ 	.byte	0x03, 0x19
        /*0b7a*/ 	.short	0x0b70


	//----- nvinfo : EIATTR_PARAM_CBANK
	.align		4
        /*0b7c*/ 	.byte	0x04, 0x0a
        /*0b7e*/ 	.short	(.L_1197 - .L_1196)
	.align		4
.L_1196:
        /*0b80*/ 	.word	index@(.nv.constant0._ZN7cutlass13device_kernelIN5flash11enable_sm90INS1_16FlashAttnFwdSm90INS1_25CollectiveMainloopFwdSm90ILi2EN4cute5tupleIJNS5_1CILi1EEES8_S8_EEENS6_IJNS7_ILi128EEENS7_ILi96EEENS7_ILi64EEEEEELi256ENS_10bfloat16_tEfNS_4arch4Sm90ELb0ELb0ELb1ELb0ELb0ELb0ELb1ELb1ELb0ELb1ELb0ELb0EEENS1_21CollectiveEpilogueFwdINS6_IJSA_NS7_ILi256EEESB_EEES9_SE_SG_Li256ELb0ELb1ELb0ELb0EEENS1_29StaticPersistentTileSchedulerILb0EEEEEEEEEvNT_6ParamsE)
        /*0b84*/ 	.short	0x0210
        /*0b86*/ 	.short	0x0b70


	//----- nvinfo : EIATTR_SW_WAR
	.align		4
.L_1197:
        /*0b88*/ 	.byte	0x04, 0x36
        /*0b8a*/ 	.short	(.L_1199 - .L_1198)
.L_1198:
        /*0b8c*/ 	.word	0x00000008
.L_1199:


//--------------------- .nv.info._ZN7cutlass13device_kernelIN5flash11enable_sm90INS1_16FlashAttnFwdSm90INS1_25CollectiveMainloopFwdSm90ILi2EN4cute5tupleIJNS5_1CILi1EEES8_S8_EEENS6_IJNS7_ILi128EEENS7_ILi96EEENS7_ILi64EEEEEELi256ENS_10bfloat16_tEfNS_4arch4Sm90ELb0ELb0ELb1ELb1ELb0ELb0ELb0ELb1ELb0ELb1ELb0ELb0EEENS1_21CollectiveEpilogueFwdINS6_IJSA_NS7_ILi256EEESB_EEES9_SE_SG_Li256ELb1ELb1ELb0ELb0EEENS1_36VarlenDynamicPersistentTileSchedulerILi128ELi96ELi256ELi128ELb0ELb1ELb1ELb0ELb1ELb1EEEEEEEEEvNT_6ParamsE --------------------------
	.section	.nv.info._ZN7cutlass13device_kernelIN5flash11enable_sm90INS1_16FlashAttnFwdSm90INS1_25CollectiveMainloopFwdSm90ILi2EN4cute5tupleIJNS5_1CILi1EEES8_S8_EEENS6_IJNS7_ILi128EEENS7_ILi96EEENS7_ILi64EEEEEELi256ENS_10bfloat16_tEfNS_4arch4Sm90ELb0ELb0ELb1ELb1ELb0ELb0ELb0ELb1ELb0ELb1ELb0ELb0EEENS1_21CollectiveEpilogueFwdINS6_IJSA_NS7_ILi256EEESB_EEES9_SE_SG_Li256ELb1ELb1ELb0ELb0EEENS1_36VarlenDynamicPersistentTileSchedulerILi128ELi96ELi256ELi128ELb0ELb1ELb1ELb0ELb1ELb1EEEEEEEEEvNT_6ParamsE,"",@"SHT_CUDA_INFO"
	.sectionflags	@""
	.align	4


	//----- nvinfo : EIATTR_CUDA_API_VERSION
	.align		4
        /*0000*/ 	.byte	0x04, 0x37
        /*0002*/ 	.short	(.L_1201 - .L_1200)
.L_1200:
        /*0004*/ 	.word	0x00000082


	//----- nvinfo : EIATTR_KPARAM_INFO
	.align		4
.L_1201:
        /*0008*/ 	.byte	0x04, 0x17
        /*000a*/ 	.short	(.L_1203 - .L_1202)
.L_1202:
        /*000c*/ 	.word	0x00000000
        /*0010*/ 	.short	0x0000
        /*0012*/ 	.short	0x0070
        /*0014*/ 	.byte	0x00, 0xf0, 0x01, 0x2a


	//----- nvinfo : EIATTR_SPARSE_MMA_MASK
	.align		4
.L_1203:
        /*0018*/ 	.byte	0x03, 0x50
        /*001a*/ 	.short	0x0000


	//----- nvinfo : EIATTR_MAXREG_COUNT
	.align		4
        /*001c*/ 	.byte	0x03, 0x1b
        /*001e*/ 	.short	0x00a8


	//----- nvinfo : EIATTR_NUM_BARRIERS
	.align		4
        /*0020*/ 	.byte	0x02, 0x4c
        /*0022*/ 	.byte	0x10
	.zero		1


	//----- nvinfo : EIATTR_EXTERNS
	.align		4
        /*0024*/ 	.byte	0x04, 0x0f
        /*0026*/ 	.short	(.L_1205 - .L_1204)


	//   ....[0]....
	.align		4
.L_1204:
        /*0028*/ 	.word	index@(__assertfail)


	//----- nvinfo : EIATTR_ANNOTATIONS
	.align		4
.L_1205:
        /*002c*/ 	.byte	0x04, 0x55
        /*002e*/ 	.short	(.L_1207 - .L_1206)


	//   ....[0]....
.L_1206:
        /* <DEDUP_REMOVED lines=73> */


	//----- nvinfo : EIATTR_MERCURY_ISA_VERSION
	.align		4
.L_1207:
        /*04b0*/ 	.byte	0x03, 0x5f
        /*04b2*/ 	.short	0x0101


	//----- nvinfo : EIATTR_UNUSED_LOAD_BYTE_OFFSET
	.align		4
        /*04b4*/ 	.byte	0x04, 0x44
        /*04b6*/ 	.short	(.L_1209 - .L_1208)


	//   ....[0]....
.L_1208:
        /*04b8*/ 	.word	0x00000a40
        /*04bc*/ 	.word	0x0000fff0


	//   ....[1]....
        /*04c0*/ 	.word	0x00006720
        /*04c4*/ 	.word	0x0000fff0


	//----- nvinfo : EIATTR_INT_WARP_WIDE_INSTR_OFFSETS
	.align		4
.L_1209:
        /*04c8*/ 	.byte	0x04, 0x31
        /*04ca*/ 	.short	(.L_1211 - .L_1210)


	//   ....[0]....
.L_1210:
        /*04cc*/ 	.word	0x00000130


	//   ....[1]....
        /*04d0*/ 	.word	0x00000170


	//   ....[2]....
        /*04d4*/ 	.word	0x000001e0


	//   ....[3]....
        /*04d8*/ 	.word	0x0000a540


	//   ....[4]....
        /*04dc*/ 	.word	0x0000a5d0


	//   ....[5]....
        /*04e0*/ 	.word	0x0000e4f0


	//   ....[6]....
        /*04e4*/ 	.word	0x0000e580


	//----- nvinfo : EIATTR_COOP_GROUP_MASK_REGIDS
	.align		4
.L_1211:
        /*04e8*/ 	.byte	0x04, 0x29
        /*04ea*/ 	.short	(.L_1213 - .L_1212)


	//   ....[0]....
.L_1212:
        /*04ec*/ 	.word	0xffffffff


	//   ....[1]....
        /*04f0*/ 	.word	0xffffffff


	//   ....[2]....
        /*04f4*/ 	.word	0xffffffff


	//   ....[3]....
        /*04f8*/ 	.word	0xffffffff


	//   ....[4]....
        /*04fc*/ 	.word	0xffffffff


	//   ....[5]....
        /*0500*/ 	.word	0xffffffff


	//   ....[6]....
        /*0504*/ 	.word	0xffffffff


	//   ....[7]....
        /*0508*/ 	.word	0xffffffff


	//   ....[8]....
        /*050c*/ 	.word	0xffffffff


	//   ....[9]....
        /*0510*/ 	.word	0xffffffff


	//   ....[10]....
        /*0514*/ 	.word	0xffffffff


	//   ....[11]....
        /*0518*/ 	.word	0xffffffff


	//   ....[12]....
        /*051c*/ 	.word	0xffffffff


	//   ....[13]....
        /*0520*/ 	.word	0xffffffff


	//   ....[14]....
        /*0524*/ 	.word	0xffffffff


	//   ....[15]....
        /*0528*/ 	.word	0xffffffff


	//   ....[16]....
        /*052c*/ 	.word	0xffffffff


	//   ....[17]....
        /*0530*/ 	.word	0xffffffff


	//   ....[18]....
        /*0534*/ 	.word	0xffffffff


	//   ....[19]....
        /*0538*/ 	.word	0xffffffff


	//   ....[20]....
        /*053c*/ 	.word	0xffffffff


	//   ....[21]....
        /*0540*/ 	.word	0xffffffff


	//   ....[22]....
        /*0544*/ 	.word	0xffffffff


	//   ....[23]....
        /*0548*/ 	.word	0xffffffff


	//   ....[24]....
        /*054c*/ 	.word	0xffffffff


	//   ....[25]....
        /*0550*/ 	.word	0xffffffff


	//   ....[26]....
        /*0554*/ 	.word	0xffffffff


	//   ....[27]....
        /*0558*/ 	.word	0xffffffff


	//   ....[28]....
        /*055c*/ 	.word	0xffffffff


	//   ....[29]....
        /*0560*/ 	.word	0xffffffff


	//   ....[30]....
        /*0564*/ 	.word	0xffffffff


	//   ....[31]....
        /*0568*/ 	.word	0xffffffff


	//   ....[32]....
        /*056c*/ 	.word	0xffffffff


	//   ....[33]....
        /*0570*/ 	.word	0xffffffff


	//   ....[34]....
        /*0574*/ 	.word	0xffffffff


	//   ....[35]....
        /*0578*/ 	.word	0xffffffff


	//   ....[36]....
        /*057c*/ 	.word	0xffffffff


	//   ....[37]....
        /*0580*/ 	.word	0xffffffff


	//   ....[38]....
        /*0584*/ 	.word	0xffffffff


	//   ....[39]....
        /*0588*/ 	.word	0xffffffff


	//   ....[40]....
        /*058c*/ 	.word	0xffffffff


	//   ....[41]....
        /*0590*/ 	.word	0xffffffff


	//   ....[42]....
        /*0594*/ 	.word	0xffffffff


	//   ....[43]....
        /*0598*/ 	.word	0xffffffff


	//   ....[44]....
        /*059c*/ 	.word	0xffffffff


	//   ....[45]....
        /*05a0*/ 	.word	0xffffffff


	//   ....[46]....
        /*05a4*/ 	.word	0xffffffff


	//   ....[47]....
        /*05a8*/ 	.word	0xffffffff


	//   ....[48]....
        /*05ac*/ 	.word	0xffffffff


	//   ....[49]....
        /*05b0*/ 	.word	0xffffffff


	//   ....[50]....
        /*05b4*/ 	.word	0xffffffff


	//   ....[51]....
        /*05b8*/ 	.word	0xffffffff


	//   ....[52]....
        /*05bc*/ 	.word	0xffffffff


	//   ....[53]....
        /*05c0*/ 	.word	0xffffffff


	//   ....[54]....
        /*05c4*/ 	.word	0xffffffff


	//   ....[55]....
        /*05c8*/ 	.word	0xffffffff


	//   ....[56]....
        /*05cc*/ 	.word	0xffffffff


	//   ....[57]....
        /*05d0*/ 	.word	0xffffffff


	//   ....[58]....
        /*05d4*/ 	.word	0xffffffff


	//   ....[59]....
        /*05d8*/ 	.word	0xffffffff


	//   ....[60]....
        /*05dc*/ 	.word	0xffffffff


	//   ....[61]....
        /*05e0*/ 	.word	0xffffffff


	//   ....[62]....
        /*05e4*/ 	.word	0xffffffff


	//   ....[63]....
        /*05e8*/ 	.word	0xffffffff


	//   ....[64]....
        /*05ec*/ 	.word	0xffffffff


	//   ....[65]....
        /*05f0*/ 	.word	0xffffffff


	//   ....[66]....
        /*05f4*/ 	.word	0xffffffff


	//   ....[67]....
        /*05f8*/ 	.word	0xffffffff


	//   ....[68]....
        /*05fc*/ 	.word	0xffffffff


	//   ....[69]....
        /*0600*/ 	.word	0xffffffff


	//   ....[70]....
        /*0604*/ 	.word	0xffffffff


	//   ....[71]....
        /*0608*/ 	.word	0xffffffff


	//   ....[72]....
        /*060c*/ 	.word	0xffffffff


	//   ....[73]....
        /*0610*/ 	.word	0xffffffff


	//   ....[74]....
        /*0614*/ 	.word	0xffffffff


	//   ....[75]....
        /*0618*/ 	.word	0xffffffff


	//   ....[76]....
        /*061c*/ 	.word	0xffffffff


	//   ....[77]....
        /*0620*/ 	.word	0xffffffff


	//   ....[78]....
        /*0624*/ 	.word	0xffffffff


	//   ....[79]....
        /*0628*/ 	.word	0xffffffff


	//   ....[80]....
        /*062c*/ 	.word	0xffffffff


	//   ....[81]....
        /*0630*/ 	.word	0xffffffff


	//   ....[82]....
        /*0634*/ 	.word	0xffffffff


	//   ....[83]....
        /*0638*/ 	.word	0xffffffff


	//   ....[84]....
        /*063c*/ 	.word	0xffffffff


	//   ....[85]....
        /*0640*/ 	.word	0xffffffff


	//   ....[86]....
        /*0644*/ 	.word	0xffffffff


	//   ....[87]....
        /*0648*/ 	.word	0xffffffff


	//   ....[88]....
        /*064c*/ 	.word	0xffffffff


	//   ....[89]....
        /*0650*/ 	.word	0xffffffff


	//   ....[90]....
        /*0654*/ 	.word	0xffffffff


	//   ....[91]....
        /*0658*/ 	.word	0x0500000f


	//   ....[92]....
        /*065c*/ 	.word	0x0500000f


	//   ....[93]....
        /*0660*/ 	.word	0x0500000f


	//   ....[94]....
        /*0664*/ 	.word	0x0500000f


	//   ....[95]....
        /*0668*/ 	.word	0x0500000f


	//   ....[96]....
        /*066c*/ 	.word	0x0500000f


	//   ....[97]....
        /*0670*/ 	.word	0x0500000f


	//   ....[98]....
        /*0674*/ 	.word	0x0500000f


	//   ....[99]....
        /*0678*/ 	.word	0x0500000f


	//   ....[100]....
        /*067c*/ 	.word	0x0500000f


	//   ....[101]....
        /*0680*/ 	.word	0x0500000f


	//   ....[102]....
        /*0684*/ 	.word	0x0500000f


	//   ....[103]....
        /*0688*/ 	.word	0x0500000f


	//   ....[104]....
        /*068c*/ 	.word	0x0500000f


	//   ....[105]....
        /*0690*/ 	.word	0x0500000f


	//   ....[106]....
        /*0694*/ 	.word	0x0500000f


	//   ....[107]....
        /*0698*/ 	.word	0x0500000f


	//   ....[108]....
        /*069c*/ 	.word	0x0500000f


	//   ....[109]....
        /*06a0*/ 	.word	0x0500000f


	//   ....[110]....
        /*06a4*/ 	.word	0x0500000f


	//   ....[111]....
        /*06a8*/ 	.word	0x0500000f


	//   ....[112]....
        /*06ac*/ 	.word	0x0500000f


	//   ....[113]....
        /*06b0*/ 	.word	0x0500000f


	//   ....[114]....
        /*06b4*/ 	.word	0x0500000f


	//   ....[115]....
        /*06b8*/ 	.word	0x0500000f


	//   ....[116]....
        /*06bc*/ 	.word	0x0500000f


	//   ....[117]....
        /*06c0*/ 	.word	0x0500000f


	//   ....[118]....
        /*06c4*/ 	.word	0x0500000f


	//   ....[119]....
        /*06c8*/ 	.word	0x0500000f


	//   ....[120]....
        /*06cc*/ 	.word	0x0500000f


	//   ....[121]....
        /*06d0*/ 	.word	0x0500000f


	//   ....[122]....
        /*06d4*/ 	.word	0x0500000f


	//   ....[123]....
        /*06d8*/ 	.word	0x0500000f


	//   ....[124]....
        /*06dc*/ 	.word	0x0500000f


	//   ....[125]....
        /*06e0*/ 	.word	0x0500000f


	//----- nvinfo : EIATTR_COOP_GROUP_INSTR_OFFSETS
	.align		4
.L_1213:
        /*06e4*/ 	.byte	0x04, 0x28
        /*06e6*/ 	.short	(.L_1215 - .L_1214)


	//   ....[0]....
.L_1214:
        /*06e8*/ 	.word	0x00000070


	//   ....[1]....
        /*06ec*/ 	.word	0x00000140


	//   ....[2]....
        /*06f0*/ 	.word	0x00000190


	//   ....[3]....
        /*06f4*/ 	.word	0x000003c0


	//   ....[4]....
        /*06f8*/ 	.word	0x00000520


	//   ....[5]....
        /*06fc*/ 	.word	0x00000640


	//   ....[6]....
        /*0700*/ 	.word	0x000007a0


	//   ....[7]....
        /*0704*/ 	.word	0x00001650


	//   ....[8]....
        /*0708*/ 	.word	0x00002810


	//   ....[9]....
        /*070c*/ 	.word	0x000028a0


	//   ....[10]....
        /*0710*/ 	.word	0x00002ce0


	//   ....[11]....
        /*0714*/ 	.word	0x00002d50


	//   ....[12]....
        /*0718*/ 	.word	0x00004270


	//   ....[13]....
        /*071c*/ 	.word	0x00004300


	//   ....[14]....
        /*0720*/ 	.word	0x00004770


	//   ....[15]....
        /*0724*/ 	.word	0x00004930


	//   ....[16]....
        /*0728*/ 	.word	0x00005ca0


	//   ....[17]....
        /*072c*/ 	.word	0x00005ce0


	//   ....[18]....
        /*0730*/ 	.word	0x00005d80


	//   ....[19]....
        /*0734*/ 	.word	0x00005de0


	//   ....[20]....
        /*0738*/ 	.word	0x000077e0


	//   ....[21]....
        /*073c*/ 	.word	0x00007820


	//   ....[22]....
        /*0740*/ 	.word	0x00007900


	//   ....[23]....
        /*0744*/ 	.word	0x00007930


	//   ....[24]....
        /*0748*/ 	.word	0x00008130


	//   ....[25]....
        /*074c*/ 	.word	0x00008160


	//   ....[26]....
        /*0750*/ 	.word	0x000082a0


	//   ....[27]....
        /*0754*/ 	.word	0x000082c0


	//   ....[28]....
        /*0758*/ 	.word	0x00008400


	//   ....[29]....
        /*075c*/ 	.word	0x00008420


	//   ....[30]....
        /*0760*/ 	.word	0x00008570


	//   ....[31]....
        /*0764*/ 	.word	0x00008590


	//   ....[32]....
        /*0768*/ 	.word	0x00008f00


	//   ....[33]....
        /*076c*/ 	.word	0x00008f30


	//   ....[34]....
        /*0770*/ 	.word	0x00009080


	//   ....[35]....
        /*0774*/ 	.word	0x000090a0


	//   ....[36]....
        /*0778*/ 	.word	0x000091e0


	//   ....[37]....
        /*077c*/ 	.word	0x00009200


	//   ....[38]....
        /*0780*/ 	.word	0x00009350


	//   ....[39]....
        /*0784*/ 	.word	0x00009370


	//   ....[40]....
        /*0788*/ 	.word	0x00009520


	//   ....[41]....
        /*078c*/ 	.word	0x00009700


	//   ....[42]....
        /*0790*/ 	.word	0x00009730


	//   ....[43]....
        /*0794*/ 	.word	0x00009760


	//   ....[44]....
        /*0798*/ 	.word	0x00009790


	//   ....[45]....
        /*079c*/ 	.word	0x000097c0


	//   ....[46]....
        /*07a0*/ 	.word	0x000097f0


	//   ....[47]....
        /*07a4*/ 	.word	0x00009960


	//   ....[48]....
        /*07a8*/ 	.word	0x00009990


	//   ....[49]....
        /*07ac*/ 	.word	0x000099c0


	//   ....[50]....
        /*07b0*/ 	.word	0x000099f0


	//   ....[51]....
        /*07b4*/ 	.word	0x00009a20


	//   ....[52]....
        /*07b8*/ 	.word	0x00009a50


	//   ....[53]....
        /*07bc*/ 	.word	0x00009af0


	//   ....[54]....
        /*07c0*/ 	.word	0x00009b20


	//   ....[55]....
        /*07c4*/ 	.word	0x00009bb0


	//   ....[56]....
        /*07c8*/ 	.word	0x0000ab50


	//   ....[57]....
        /*07cc*/ 	.word	0x0000b6c0


	//   ....[58]....
        /*07d0*/ 	.word	0x0000b6e0


	//   ....[59]....
        /*07d4*/ 	.word	0x0000b770


	//   ....[60]....
        /*07d8*/ 	.word	0x0000b780


	//   ....[61]....
        /*07dc*/ 	.word	0x0000b800


	//   ....[62]....
        /*07e0*/ 	.word	0x0000b810


	//   ....[63]....
        /*07e4*/ 	.word	0x0000b890


	//   ....[64]....
        /*07e8*/ 	.word	0x0000b8a0


	//   ....[65]....
        /*07ec*/ 	.word	0x0000b920


	//   ....[66]....
        /*07f0*/ 	.word	0x0000b930


	//   ....[67]....
        /*07f4*/ 	.word	0x0000b9b0


	//   ....[68]....
        /*07f8*/ 	.word	0x0000b9c0


	//   ....[69]....
        /*07fc*/ 	.word	0x0000ba40


	//   ....[70]....
        /*0800*/ 	.word	0x0000ba50


	//   ....[71]....
        /*0804*/ 	.word	0x0000ba60


	//   ....[72]....
        /*0808*/ 	.word	0x0000bab0


	//   ....[73]....
        /*080c*/ 	.word	0x0000e780


	//   ....[74]....
        /*0810*/ 	.word	0x0000e7b0


	//   ....[75]....
        /*0814*/ 	.word	0x0000e7f0


	//   ....[76]....
        /*0818*/ 	.word	0x0000e820


	//   ....[77]....
        /*081c*/ 	.word	0x0000e850


	//   ....[78]....
        /*0820*/ 	.word	0x0000e880


	//   ....[79]....
        /*0824*/ 	.word	0x0000e8b0


	//   ....[80]....
        /*0828*/ 	.word	0x0000e8e0


	//   ....[81]....
        /*082c*/ 	.word	0x0000ea60


	//   ....[82]....
        /*0830*/ 	.word	0x0000ea90


	//   ....[83]....
        /*0834*/ 	.word	0x0000eac0


	//   ....[84]....
        /*0838*/ 	.word	0x0000eaf0


	//   ....[85]....
        /*083c*/ 	.word	0x0000eb20


	//   ....[86]....
        /*0840*/ 	.word	0x0000eb50


	//   ....[87]....
        /*0844*/ 	.word	0x0000ec10


	//   ....[88]....
        /*0848*/ 	.word	0x0000ec30


	//   ....[89]....
        /*084c*/ 	.word	0x0000eca0


	//   ....[90]....
        /*0850*/ 	.word	0x0000f130


	//   ....[91]....
        /*0854*/ 	.word	0x0000f610


	//   ....[92]....
        /*0858*/ 	.word	0x0000f7c0


	//   ....[93]....
        /*085c*/ 	.word	0x0000f810


	//   ....[94]....
        /*0860*/ 	.word	0x0000f870


	//   ....[95]....
        /*0864*/ 	.word	0x0000f960


	//   ....[96]....
        /*0868*/ 	.word	0x0000f9c0


	//   ....[97]....
        /*086c*/ 	.word	0x0000fab0


	//   ....[98]....
        /*0870*/ 	.word	0x0000fb10


	//   ....[99]....
        /*0874*/ 	.word	0x0000fc00


	//   ....[100]....
        /*0878*/ 	.word	0x0000fc60


	//   ....[101]....
        /*087c*/ 	.word	0x0000fd50


	//   ....[102]....
        /*0880*/ 	.word	0x0000fdb0


	//   ....[103]....
        /*0884*/ 	.word	0x0000fea0


	//   ....[104]....
        /*0888*/ 	.word	0x0000ff00


	//   ....[105]....
        /*088c*/ 	.word	0x0000ffd0


	//   ....[106]....
        /*0890*/ 	.word	0x00010050


	//   ....[107]....
        /*0894*/ 	.word	0x00010120


	//   ....[108]....
        /*0898*/ 	.word	0x00010450


	//   ....[109]....
        /*089c*/ 	.word	0x000104f0


	//   ....[110]....
        /*08a0*/ 	.word	0x00010610


	//   ....[111]....
        /*08a4*/ 	.word	0x00010680


	//   ....[112]....
        /*08a8*/ 	.word	0x000106f0


	//   ....[113]....
        /*08ac*/ 	.word	0x00010760


	//   ....[114]....
        /*08b0*/ 	.word	0x000107d0


	//   ....[115]....
        /*08b4*/ 	.word	0x00010850


	//   ....[116]....
        /*08b8*/ 	.word	0x000108e0


	//   ....[117]....
        /*08bc*/ 	.word	0x00010980


	//   ....[118]....
        /*08c0*/ 	.word	0x000109f0


	//   ....[119]....
        /*08c4*/ 	.word	0x00010a60


	//   ....[120]....
        /*08c8*/ 	.word	0x00010ad0


	//   ....[121]....
        /*08cc*/ 	.word	0x00010b50


	//   ....[122]....
        /*08d0*/ 	.word	0x00010bc0


	//   ....[123]....
        /*08d4*/ 	.word	0x00010c60


	//   ....[124]....
        /*08d8*/ 	.word	0x00010cf0


	//   ....[125]....
        /*08dc*/ 	.word	0x00010e10


	//----- nvinfo : EIATTR_REG_RECONFIG
	.align		4
.L_1215:
        /*08e0*/ 	.byte	0x01, 0x54
	.zero		2


	//----- nvinfo : EIATTR_SYSCALL_OFFSETS
	.align		4
        /*08e4*/ 	.byte	0x04, 0x46
        /*08e6*/ 	.short	(.L_1217 - .L_1216)


	//   ....[0]....
.L_1216:
        /*08e8*/ 	.word	0x00001830


	//   ....[1]....
        /*08ec*/ 	.word	0x0000a740


	//   ....[2]....
        /*08f0*/ 	.word	0x0000a8a0


	//   ....[3]....
        /*08f4*/ 	.word	0x0000a9a0


	//   ....[4]....
        /*08f8*/ 	.word	0x0000b2d0


	//----- nvinfo : EIATTR_MBARRIER_INSTR_OFFSETS
	.align		4
.L_1217:
        /*08fc*/ 	.byte	0x04, 0x39
        /*08fe*/ 	.short	(.L_1219 - .L_1218)


	//   ....[0]....
.L_1218:
        /*0900*/ 	.word	0x00000270
        /*0904*/ 	.word	0x000000ff
        /*0908*/ 	.word	0x00022800
        /*090c*/ 	.short	0x0100
        /*090e*/ 	.byte	0x08
	.zero		1


	//   ....[1]....
        /*0910*/ 	.word	0x00000280
        /*0914*/ 	.word	0x000000ff
        /*0918*/ 	.word	0x00022820
        /*091c*/ 	.short	0x0100
        /*091e*/ 	.byte	0x08
	.zero		1


	//   ....[2]....
        /*0920*/ 	.word	0x00000370
        /*0924*/ 	.word	0x000000ff
        /*0928*/ 	.word	0x00022830
        /*092c*/ 	.short	0x0100
        /*092e*/ 	.byte	0x08
	.zero		1


	//   ....[3]....
        /*0930*/ 	.word	0x00000380
        /*0934*/ 	.word	0x000000ff
        /*0938*/ 	.word	0x00022840
        /*093c*/ 	.short	0x0100
        /*093e*/ 	.byte	0x08
	.zero		1


	//   ....[4]....
        /*0940*/ 	.word	0x00000390
        /*0944*/ 	.word	0x000000ff
        /*0948*/ 	.word	0x00022838
        /*094c*/ 	.short	0x0100
        /*094e*/ 	.byte	0x08
	.zero		1


	//   ....[5]....
        /*0950*/ 	.word	0x000003a0
        /*0954*/ 	.word	0x000000ff
        /*0958*/ 	.word	0x00022848
        /*095c*/ 	.short	0x0100
        /*095e*/ 	.byte	0x08
	.zero		1


	//   ....[6]....
        /*0960*/ 	.word	0x000004d0
        /*0964*/ 	.word	0x000000ff
        /*0968*/ 	.word	0x00022850
        /*096c*/ 	.short	0x0100
        /*096e*/ 	.byte	0x08
	.zero		1


	//   ....[7]....
        /*0970*/ 	.word	0x000004e0
        /*0974*/ 	.word	0x000000ff
        /*0978*/ 	.word	0x00022860
        /*097c*/ 	.short	0x0100
        /*097e*/ 	.byte	0x08
	.zero		1


	//   ....[8]....
        /*0980*/ 	.word	0x000004f0
        /*0984*/ 	.word	0x000000ff
        /*0988*/ 	.word	0x00022858
        /*098c*/ 	.short	0x0100
        /*098e*/ 	.byte	0x08
	.zero		1


	//   ....[9]....
        /*0990*/ 	.word	0x00000500
        /*0994*/ 	.word	0x000000ff
        /*0998*/ 	.word	0x00022868
        /*099c*/ 	.short	0x0100
        /*099e*/ 	.byte	0x08
	.zero		1


	//   ....[10]....
        /*09a0*/ 	.word	0x000005f0
        /*09a4*/ 	.word	0x000000ff
        /*09a8*/ 	.word	0x00022870
        /*09ac*/ 	.short	0x0100
        /*09ae*/ 	.byte	0x06
	.zero		1


	//   ....[11]....
        /*09b0*/ 	.word	0x00000600
        /*09b4*/ 	.word	0x000000ff
        /*09b8*/ 	.word	0x00022880
        /*09bc*/ 	.short	0x0100
        /*09be*/ 	.byte	0x06
	.zero		1


	//   ....[12]....
        /*09c0*/ 	.word	0x00000610
        /*09c4*/ 	.word	0x000000ff
        /*09c8*/ 	.word	0x00022878
        /*09cc*/ 	.short	0x0100
        /*09ce*/ 	.byte	0x06
	.zero		1


	//   ....[13]....
        /*09d0*/ 	.word	0x00000620
        /*09d4*/ 	.word	0x000000ff
        /*09d8*/ 	.word	0x00022888
        /*09dc*/ 	.short	0x0100
        /*09de*/ 	.byte	0x06
	.zero		1


	//   ....[14]....
        /*09e0*/ 	.word	0x00000750
        /*09e4*/ 	.word	0x000000ff
        /*09e8*/ 	.word	0x00022890
        /*09ec*/ 	.short	0x0100
        /*09ee*/ 	.byte	0x08
	.zero		1


	//   ....[15]....
        /*09f0*/ 	.word	0x00000760
        /*09f4*/ 	.word	0x000000ff
        /*09f8*/ 	.word	0x000228a0
        /*09fc*/ 	.short	0x0100
        /*09fe*/ 	.byte	0x08
	.zero		1


	//   ....[16]....
        /*0a00*/ 	.word	0x00000770
        /*0a04*/ 	.word	0x000000ff
        /*0a08*/ 	.word	0x00022898
        /*0a0c*/ 	.short	0x0100
        /*0a0e*/ 	.byte	0x08
	.zero		1


	//   ....[17]....
        /*0a10*/ 	.word	0x00000780
        /*0a14*/ 	.word	0x000000ff
        /*0a18*/ 	.word	0x000228a8
        /*0a1c*/ 	.short	0x0100
        /*0a1e*/ 	.byte	0x08
	.zero		1


	//   ....[18]....
        /*0a20*/ 	.word	0x000008b0
        /*0a24*/ 	.word	0x000000ff
        /*0a28*/ 	.word	0x000228b0
        /*0a2c*/ 	.short	0x0100
        /*0a2e*/ 	.byte	0x08
	.zero		1


	//   ....[19]....
        /*0a30*/ 	.word	0x000008c0
        /*0a34*/ 	.word	0x000000ff
        /*0a38*/ 	.word	0x000228c0
        /*0a3c*/ 	.short	0x0100
        /*0a3e*/ 	.byte	0x08
	.zero		1


	//   ....[20]....
        /*0a40*/ 	.word	0x000008d0
        /*0a44*/ 	.word	0x000000ff
        /*0a48*/ 	.word	0x000228b8
        /*0a4c*/ 	.short	0x0100
        /*0a4e*/ 	.byte	0x08
	.zero		1


	//   ....[21]....
        /*0a50*/ 	.word	0x000008e0
        /*0a54*/ 	.word	0x000000ff
        /*0a58*/ 	.word	0x000228c8
        /*0a5c*/ 	.short	0x0100
        /*0a5e*/ 	.byte	0x08
	.zero		1


	//   ....[22]....
        /*0a60*/ 	.word	0x000018e0
        /*0a64*/ 	.word	0x00000007
        /*0a68*/ 	.word	0x00022800
        /*0a6c*/ 	.short	0x010a
        /*0a6e*/ 	.byte	0x3f
	.zero		1


	//   ....[23]....
        /*0a70*/ 	.word	0x000019b0
        /*0a74*/ 	.word	0x00000005
        /*0a78*/ 	.word	0x00022830
        /*0a7c*/ 	.short	0x010a
        /*0a7e*/ 	.byte	0x3f
	.zero		1


	//   ....[24]....
        /*0a80*/ 	.word	0x000019f0
        /*0a84*/ 	.word	0x00000005
        /*0a88*/ 	.word	0x00022830
        /*0a8c*/ 	.short	0x010a
        /*0a8e*/ 	.byte	0x3f
	.zero		1


	//   ....[25]....
        /*0a90*/ 	.word	0x00003180
        /*0a94*/ 	.word	0x00000004
        /*0a98*/ 	.word	0x00000000
        /*0a9c*/ 	.short	0x0101
        /*0a9e*/ 	.byte	0x3f
	.zero		1


	//   ....[26]....
        /*0aa0*/ 	.word	0x000035e0
        /*0aa4*/ 	.word	0x00000005
        /*0aa8*/ 	.word	0x00022850
        /*0aac*/ 	.short	0x010a
        /*0aae*/ 	.byte	0x3f
	.zero		1


	//   ....[27]....
        /*0ab0*/ 	.word	0x00003620
        /*0ab4*/ 	.word	0x00000005
        /*0ab8*/ 	.word	0x00022850
        /*0abc*/ 	.short	0x010a
        /*0abe*/ 	.byte	0x3f
	.zero		1


	//   ....[28]....
        /*0ac0*/ 	.word	0x00003920
        /*0ac4*/ 	.word	0x00000005
        /*0ac8*/ 	.word	0x00000000
        /*0acc*/ 	.short	0x0101
        /*0ace*/ 	.byte	0x3f
	.zero		1


	//   ....[29]....
        /*0ad0*/ 	.word	0x00003a90
        /*0ad4*/ 	.word	0x000000ff
        /*0ad8*/ 	.word	0x00022830
        /*0adc*/ 	.short	0x010a
        /*0ade*/ 	.byte	0x17
	.zero		1


	//   ....[30]....
        /*0ae0*/ 	.word	0x00003ad0
        /*0ae4*/ 	.word	0x000000ff
        /*0ae8*/ 	.word	0x00022830
        /*0aec*/ 	.short	0x010a
        /*0aee*/ 	.byte	0x17
	.zero		1


	//   ....[31]....
        /*0af0*/ 	.word	0x00004c50
        /*0af4*/ 	.word	0x00000099
        /*0af8*/ 	.word	0x00000000
        /*0afc*/ 	.short	0x0101
        /*0afe*/ 	.byte	0x3f
	.zero		1


	//   ....[32]....
        /*0b00*/ 	.word	0x00005960
        /*0b04*/ 	.word	0x000000ff
        /*0b08*/ 	.word	0x00022850
        /*0b0c*/ 	.short	0x010a
        /*0b0e*/ 	.byte	0x17
	.zero		1


	//   ....[33]....
        /*0b10*/ 	.word	0x000059a0
        /*0b14*/ 	.word	0x000000ff
        /*0b18*/ 	.word	0x00022850
        /*0b1c*/ 	.short	0x010a
        /*0b1e*/ 	.byte	0x17
	.zero		1


	//   ....[34]....
        /*0b20*/ 	.word	0x00005c80
        /*0b24*/ 	.word	0x000000b6
        /*0b28*/ 	.word	0x00000000
        /*0b2c*/ 	.short	0x0101
        /*0b2e*/ 	.byte	0x3f
	.zero		1


	//   ....[35]....
        /*0b30*/ 	.word	0x00008150
        /*0b34*/ 	.word	0x00000000
        /*0b38*/ 	.word	0x00000000
        /*0b3c*/ 	.short	0x0101
        /*0b3e*/ 	.byte	0x3f
	.zero		1


	//   ....[36]....
        /*0b40*/ 	.word	0x0000add0
        /*0b44*/ 	.word	0x00000000
        /*0b48*/ 	.word	0x00022840
        /*0b4c*/ 	.short	0x010a
        /*0b4e*/ 	.byte	0x3f
	.zero		1


	//   ....[37]....
        /*0b50*/ 	.word	0x0000bb70
        /*0b54*/ 	.word	0x00000008
        /*0b58*/ 	.word	0x00022800
        /*0b5c*/ 	.short	0x0107
        /*0b5e*/ 	.byte	0x3f
	.zero		1


	//   ....[38]....
        /*0b60*/ 	.word	0x0000bc70
        /*0b64*/ 	.word	0x00000002
        /*0b68*/ 	.word	0x00022800
        /*0b6c*/ 	.short	0x0101
        /*0b6e*/ 	.byte	0x3f
	.zero		1


	//   ....[39]....
        /*0b70*/ 	.word	0x0000bc90
        /*0b74*/ 	.word	0x00000002
        /*0b78*/ 	.word	0x00022820
        /*0b7c*/ 	.short	0x010a
        /*0b7e*/ 	.byte	0x3f
	.zero		1


	//   ....[40]....
        /*0b80*/ 	.word	0x0000bda0
        /*0b84*/ 	.word	0x00000002
        /*0b88*/ 	.word	0x00022860
        /*0b8c*/ 	.short	0x010a
        /*0b8e*/ 	.byte	0x3f
	.zero		1


	//   ....[41]....
        /*0b90*/ 	.word	0x0000c6b0
        /*0b94*/ 	.word	0x00000003
        /*0b98*/ 	.word	0x00022840
        /*0b9c*/ 	.short	0x010a
        /*0b9e*/ 	.byte	0x3f
	.zero		1


	//   ....[42]....
        /*0ba0*/ 	.word	0x0000c910
        /*0ba4*/ 	.word	0x00000003
        /*0ba8*/ 	.word	0x00022860
        /*0bac*/ 	.short	0x010a
        /*0bae*/ 	.byte	0x3f
	.zero		1


	//   ....[43]....
        /*0bb0*/ 	.word	0x0000d1b0
        /*0bb4*/ 	.word	0x00000002
        /*0bb8*/ 	.word	0x00022840
        /*0bbc*/ 	.short	0x010a
        /*0bbe*/ 	.byte	0x3f
	.zero		1


	//   ....[44]....
        /*0bc0*/ 	.word	0x0000d400
        /*0bc4*/ 	.word	0x00000002
        /*0bc8*/ 	.word	0x00022860
        /*0bcc*/ 	.short	0x010a
        /*0bce*/ 	.byte	0x3f
	.zero		1


	//   ....[45]....
        /*0bd0*/ 	.word	0x0000dc10
        /*0bd4*/ 	.word	0x00000002
        /*0bd8*/ 	.word	0x00022840
        /*0bdc*/ 	.short	0x010a
        /*0bde*/ 	.byte	0x3f
	.zero		1


	//   ....[46]....
        /*0be0*/ 	.word	0x0000de70
        /*0be4*/ 	.word	0x00000002
        /*0be8*/ 	.word	0x00022860
        /*0bec*/ 	.short	0x010a
        /*0bee*/ 	.byte	0x3f
	.zero		1


	//   ....[47]....
        /*0bf0*/ 	.word	0x0000f0b0
        /*0bf4*/ 	.word	0x00000000
        /*0bf8*/ 	.word	0x00022820
        /*0bfc*/ 	.short	0x010a
        /*0bfe*/ 	.byte	0x3f
	.zero		1


	//   ....[48]....
        /*0c00*/ 	.word	0x0000f270
        /*0c04*/ 	.word	0x00000006
        /*0c08*/ 	.word	0x00000000
        /*0c0c*/ 	.short	0x010a
        /*0c0e*/ 	.byte	0x3f
	.zero		1


	//   ....[49]....
        /*0c10*/ 	.word	0x0000f2e0
        /*0c14*/ 	.word	0x00000007
        /*0c18*/ 	.word	0x00000000
        /*0c1c*/ 	.short	0x010a
        /*0c1e*/ 	.byte	0x3f
	.zero		1


	//   ....[50]....
        /*0c20*/ 	.word	0x0000f350
        /*0c24*/ 	.word	0x00000004
        /*0c28*/ 	.word	0x00000000
        /*0c2c*/ 	.short	0x010a
        /*0c2e*/ 	.byte	0x3f
	.zero		1


	//   ....[51]....
        /*0c30*/ 	.word	0x0000f380
        /*0c34*/ 	.word	0x00000003
        /*0c38*/ 	.word	0x00000000
        /*0c3c*/ 	.short	0x010a
        /*0c3e*/ 	.byte	0x3f
	.zero		1


	//   ....[52]....
        /*0c40*/ 	.word	0x0000f3e0
        /*0c44*/ 	.word	0x00000007
        /*0c48*/ 	.word	0x00022800
        /*0c4c*/ 	.short	0x010a
        /*0c4e*/ 	.byte	0x3f
	.zero		1


	//   ....[53]....
        /*0c50*/ 	.word	0x0000f430
        /*0c54*/ 	.word	0x00000005
        /*0c58*/ 	.word	0x00022830
        /*0c5c*/ 	.short	0x010a
        /*0c5e*/ 	.byte	0x3f
	.zero		1


	//   ....[54]....
        /*0c60*/ 	.word	0x0000f480
        /*0c64*/ 	.word	0x00000005
        /*0c68*/ 	.word	0x00022850
        /*0c6c*/ 	.short	0x010a
        /*0c6e*/ 	.byte	0x3f
	.zero		1


	//   ....[55]....
        /*0c70*/ 	.word	0x0000f4e0
        /*0c74*/ 	.word	0x00000000
        /*0c78*/ 	.word	0x00022830
        /*0c7c*/ 	.short	0x010a
        /*0c7e*/ 	.byte	0x3f
	.zero		1


	//   ....[56]....
        /*0c80*/ 	.word	0x0000f530
        /*0c84*/ 	.word	0x000000b6
        /*0c88*/ 	.word	0x00022850
        /*0c8c*/ 	.short	0x010a
        /*0c8e*/ 	.byte	0x3f
	.zero		1


	//   ....[57]....
        /*0c90*/ 	.word	0x0000f6d0
        /*0c94*/ 	.word	0x00000000
        /*0c98*/ 	.word	0x00022840
        /*0c9c*/ 	.short	0x010a
        /*0c9e*/ 	.byte	0x3f
	.zero		1


	//   ....[58]....
        /*0ca0*/ 	.word	0x00010170
        /*0ca4*/ 	.word	0x00000002
        /*0ca8*/ 	.word	0x00022820
        /*0cac*/ 	.short	0x010a
        /*0cae*/ 	.byte	0x3f
	.zero		1


	//   ....[59]....
        /*0cb0*/ 	.word	0x000101c0
        /*0cb4*/ 	.word	0x00000002
        /*0cb8*/ 	.word	0x00022860
        /*0cbc*/ 	.short	0x010a
        /*0cbe*/ 	.byte	0x3f
	.zero		1


	//   ....[60]....
        /*0cc0*/ 	.word	0x00010210
        /*0cc4*/ 	.word	0x00000003
        /*0cc8*/ 	.word	0x00022840
        /*0ccc*/ 	.short	0x010a
        /*0cce*/ 	.byte	0x3f
	.zero		1


	//   ....[61]....
        /*0cd0*/ 	.word	0x00010260
        /*0cd4*/ 	.word	0x00000003
        /*0cd8*/ 	.word	0x00022860
        /*0cdc*/ 	.short	0x010a
        /*0cde*/ 	.byte	0x3f
	.zero		1


	//   ....[62]....
        /*0ce0*/ 	.word	0x000102b0
        /*0ce4*/ 	.word	0x00000002
        /*0ce8*/ 	.word	0x00022840
        /*0cec*/ 	.short	0x010a
        /*0cee*/ 	.byte	0x3f
	.zero		1


	//   ....[63]....
        /*0cf0*/ 	.word	0x00010300
        /*0cf4*/ 	.word	0x00000002
        /*0cf8*/ 	.word	0x00022860
        /*0cfc*/ 	.short	0x010a
        /*0cfe*/ 	.byte	0x3f
	.zero		1


	//   ....[64]....
        /*0d00*/ 	.word	0x00010350
        /*0d04*/ 	.word	0x00000002
        /*0d08*/ 	.word	0x00022840
        /*0d0c*/ 	.short	0x010a
        /*0d0e*/ 	.byte	0x3f
	.zero		1


	//   ....[65]....
        /*0d10*/ 	.word	0x000103a0
        /*0d14*/ 	.word	0x00000002
        /*0d18*/ 	.word	0x00022860
        /*0d1c*/ 	.short	0x010a
        /*0d1e*/ 	.byte	0x3f
	.zero		1


	//   ....[66]....
        /*0d20*/ 	.word	0x00010d30
        /*0d24*/ 	.word	0x00000000
        /*0d28*/ 	.word	0x00022820
        /*0d2c*/ 	.short	0x010a
        /*0d2e*/ 	.byte	0x3f
	.zero		1


	//   ....[67]....
        /*0d30*/ 	.word	0x00010ed0
        /*0d34*/ 	.word	0x00000006
        /*0d38*/ 	.word	0x00000000
        /*0d3c*/ 	.short	0x010a
        /*0d3e*/ 	.byte	0x3f
	.zero		1


	//   ....[68]....
        /*0d40*/ 	.word	0x00010f20
        /*0d44*/ 	.word	0x00000007
        /*0d48*/ 	.word	0x00000000
        /*0d4c*/ 	.short	0x010a
        /*0d4e*/ 	.byte	0x3f
	.zero		1


	//   ....[69]....
        /*0d50*/ 	.word	0x00010f70
        /*0d54*/ 	.word	0x00000004
        /*0d58*/ 	.word	0x00000000
        /*0d5c*/ 	.short	0x010a
        /*0d5e*/ 	.byte	0x3f
	.zero		1


	//----- nvinfo : EIATTR_NUM_MBARRIERS
	.align		4
.L_1219:
        /*0d60*/ 	.byte	0x03, 0x38
        /*0d62*/ 	.short	0x0016


	//----- nvinfo : EIATTR_EXIT_INSTR_OFFSETS
	.align		4
        /*0d64*/ 	.byte	0x04, 0x1c
        /*0d66*/ 	.short	(.L_1221 - .L_1220)


	//   ....[0]....
.L_1220:
        /*0d68*/ 	.word	0x00000a80


	//   ....[1]....
        /*0d6c*/ 	.word	0x000094e0


	//   ....[2]....
        /*0d70*/ 	.word	0x0000f3d0


	//----- nvinfo : EIATTR_MAX_THREADS
	.align		4
.L_1221:
        /*0d74*/ 	.byte	0x04, 0x05
        /*0d76*/ 	.short	(.L_1223 - .L_1222)
.L_1222:
        /*0d78*/ 	.word	0x00000180
        /*0d7c*/ 	.word	0x00000001
        /*0d80*/ 	.word	0x00000001


	//----- nvinfo : EIATTR_CRS_STACK_SIZE
	.align		4
.L_1223:
        /*0d84*/ 	.byte	0x04, 0x1e
        /*0d86*/ 	.short	(.L_1225 - .L_1224)
.L_1224:
        /*0d88*/ 	.word	0x00000000


	//----- nvinfo : EIATTR_CBANK_PARAM_SIZE
	.align		4
.L_1225:
        /*0d8c*/ 	.byte	0x03, 0x19
        /*0d8e*/ 	.short	0x0af0


	//----- nvinfo : EIATTR_PARAM_CBANK
	.align		4
        /*0d90*/ 	.byte	0x04, 0x0a
        /*0d92*/ 	.short	(.L_1227 - .L_1226)
	.align		4
.L_1226:
        /*0d94*/ 	.word	index@(.nv.constant0._ZN7cutlass13device_kernelIN5flash11enable_sm90INS1_16FlashAttnFwdSm90INS1_25CollectiveMainloopFwdSm90ILi2EN4cute5tupleIJNS5_1CILi1EEES8_S8_EEENS6_IJNS7_ILi128EEENS7_ILi96EEENS7_ILi64EEEEEELi256ENS_10bfloat16_tEfNS_4arch4Sm90ELb0ELb0ELb1ELb1ELb0ELb0ELb0ELb1ELb0ELb1ELb0ELb0EEENS1_21CollectiveEpilogueFwdINS6_IJSA_NS7_ILi256EEESB_EEES9_SE_SG_Li256ELb1ELb1ELb0ELb0EEENS1_36VarlenDynamicPersistentTileSchedulerILi128ELi96ELi256ELi128ELb0ELb1ELb1ELb0ELb1ELb1EEEEEEEEEvNT_6ParamsE)
        /*0d98*/ 	.short	0x0210
        /*0d9a*/ 	.short	0x0af0


	//----- nvinfo : EIATTR_SW_WAR
	.align		4
.L_1227:
        /*0d9c*/ 	.byte	0x04, 0x36
        /*0d9e*/ 	.short	(.L_1229 - .L_1228)
.L_1228:
        /*0da0*/ 	.word	0x00000008
.L_1229:


//--------------------- .nv.info._ZN7cutlass13device_kernelIN5flash11enable_sm90INS1_16FlashAttnFwdSm90INS1_25CollectiveMainloopFwdSm90ILi2EN4cute5tupleIJNS5_1CILi1EEES8_S8_EEENS6_IJNS7_ILi128EEENS7_ILi96EEENS7_ILi64EEEEEELi256ENS_10bfloat16_tEfNS_4arch4Sm90ELb0ELb0ELb1ELb1ELb0ELb1ELb0ELb1ELb0ELb1ELb0ELb0EEENS1_21CollectiveEpilogueFwdINS6_IJSA_NS7_ILi256EEESB_EEES9_SE_SG_Li256ELb1ELb1ELb0ELb0EEENS1_36VarlenDynamicPersistentTileSchedulerILi128ELi96ELi256ELi128ELb0ELb1ELb1ELb0ELb1ELb1EEEEEEEEEvNT_6ParamsE --------------------------
	.section	.nv.info._ZN7cutlass13device_kernelIN5flash11enable_sm90INS1_16FlashAttnFwdSm90INS1_25CollectiveMainloopFwdSm90ILi2EN4cute5tupleIJNS5_1CILi1EEES8_S8_EEENS6_IJNS7_ILi128EEENS7_ILi96EEENS7_ILi64EEEEEELi256ENS_10bfloat16_tEfNS_4arch4Sm90ELb0ELb0ELb1ELb1ELb0ELb1ELb0ELb1ELb0ELb1ELb0ELb0EEENS1_21CollectiveEpilogueFwdINS6_IJSA_NS7_ILi256EEESB_EEES9_SE_SG_Li256ELb1ELb1ELb0ELb0EEENS1_36VarlenDynamicPersistentTileSchedulerILi128ELi96ELi256ELi128ELb0ELb1ELb1ELb0ELb1ELb1EEEEEEEEEvNT_6ParamsE,"",@"SHT_CUDA_INFO"
	.sectionflags	@""
	.align	4


	//----- nvinfo : EIATTR_CUDA_API_VERSION
	.align		4
        /*0000*/ 	.byte	0x04, 0x37
        /*0002*/ 	.short	(.L_1231 - .L_1230)
.L_1230:
        /*0004*/ 	.word	0x00000082


	//----- nvinfo : EIATTR_KPARAM_INFO
	.align		4
.L_1231:
        /*0008*/ 	.byte	0x04, 0x17
        /*000a*/ 	.short	(.L_1233 - .L_1232)
.L_1232:
        /*000c*/ 	.word	0x00000000
        /*0010*/ 	.short	0x0000
        /*0012*/ 	.short	0x0070
        /*0014*/ 	.byte	0x00, 0xf0, 0x01, 0x2a


	//----- nvinfo : EIATTR_SPARSE_MMA_MASK
	.align		4
.L_1233:
        /*0018*/ 	.byte	0x03, 0x50
        /*001a*/ 	.short	0x0000


	//----- nvinfo : EIATTR_MAXREG_COUNT
	.align		4
        /*001c*/ 	.byte	0x03, 0x1b
        /*001e*/ 	.short	0x00a8


	//----- nvinfo : EIATTR_NUM_BARRIERS
	.align		4
        /*0020*/ 	.byte	0x02, 0x4c
        /*0022*/ 	.byte	0x10
	.zero		1


	//----- nvinfo : EIATTR_EXTERNS
	.align		4
        /*0024*/ 	.byte	0x04, 0x0f
        /*0026*/ 	.short	(.L_1235 - .L_1234)


	//   ....[0]....
	.align		4
.L_1234:
        /*0028*/ 	.word	index@(__assertfail)


	//----- nvinfo : EIATTR_ANNOTATIONS
	.align		4
.L_1235:
        /*002c*/ 	.byte	0x04, 0x55
        /*002e*/ 	.short	(.L_1237 - .L_1236)


	//   ....[0]....
.L_1236:
        /* <DEDUP_REMOVED lines=91> */


	//----- nvinfo : EIATTR_MERCURY_ISA_VERSION
	.align		4
.L_1237:
        /*05d0*/ 	.byte	0x03, 0x5f
        /*05d2*/ 	.short	0x0101


	//----- nvinfo : EIATTR_UNUSED_LOAD_BYTE_OFFSET
	.align		4
        /*05d4*/ 	.byte	0x04, 0x44
        /*05d6*/ 	.short	(.L_1239 - .L_1238)


	//   ....[0]....
.L_1238:
        /*05d8*/ 	.word	0x00000ac0
        /*05dc*/ 	.word	0x0000fff0


	//   ....[1]....
        /*05e0*/ 	.word	0x0000d350
        /*05e4*/ 	.word	0x0000fff0


	//----- nvinfo : EIATTR_INT_WARP_WIDE_INSTR_OFFSETS
	.align		4
.L_1239:
        /*05e8*/ 	.byte	0x04, 0x31
        /*05ea*/ 	.short	(.L_1241 - .L_1240)


	//   ....[0]....
.L_1240:
        /*05ec*/ 	.word	0x00000180


	//   ....[1]....
        /*05f0*/ 	.word	0x00000220


	//   ....[2]....
        /*05f4*/ 	.word	0x00000290


	//   ....[3]....
        /*05f8*/ 	.word	0x00012710


	//   ....[4]....
        /*05fc*/ 	.word	0x000127a0


	//   ....[5]....
        /*0600*/ 	.word	0x00016740


	//   ....[6]....
        /*0604*/ 	.word	0x000167d0


	//----- nvinfo : EIATTR_COOP_GROUP_MASK_REGIDS
	.align		4
.L_1241:
        /*0608*/ 	.byte	0x04, 0x29
        /*060a*/ 	.short	(.L_1243 - .L_1242)


	//   ....[0]....
.L_1242:
        /*060c*/ 	.word	0xffffffff


	//   ....[1]....
        /*0610*/ 	.word	0xffffffff


	//   ....[2]....
        /*0614*/ 	.word	0xffffffff


	//   ....[3]....
        /*0618*/ 	.word	0xffffffff


	//   ....[4]....
        /*061c*/ 	.word	0xffffffff


	//   ....[5]....
        /*0620*/ 	.word	0xffffffff


	//   ....[6]....
        /*0624*/ 	.word	0xffffffff


	//   ....[7]....
        /*0628*/ 	.word	0xffffffff


	//   ....[8]....
        /*062c*/ 	.word	0xffffffff


	//   ....[9]....
        /*0630*/ 	.word	0xffffffff


	//   ....[10]....
        /*0634*/ 	.word	0xffffffff


	//   ....[11]....
        /*0638*/ 	.word	0xffffffff


	//   ....[12]....
        /*063c*/ 	.word	0xffffffff


	//   ....[13]....
        /*0640*/ 	.word	0xffffffff


	//   ....[14]....
        /*0644*/ 	.word	0xffffffff


	//   ....[15]....
        /*0648*/ 	.word	0xffffffff


	//   ....[16]....
        /*064c*/ 	.word	0xffffffff


	//   ....[17]....
        /*0650*/ 	.word	0xffffffff


	//   ....[18]....
        /*0654*/ 	.word	0xffffffff


	//   ....[19]....
        /*0658*/ 	.word	0xffffffff


	//   ....[20]....
        /*065c*/ 	.word	0xffffffff


	//   ....[21]....
        /*0660*/ 	.word	0xffffffff


	//   ....[22]....
        /*0664*/ 	.word	0xffffffff


	//   ....[23]....
        /*0668*/ 	.word	0xffffffff


	//   ....[24]....
        /*066c*/ 	.word	0xffffffff


	//   ....[25]....
        /*0670*/ 	.word	0xffffffff


	//   ....[26]....
        /*0674*/ 	.word	0xffffffff


	//   ....[27]....
        /*0678*/ 	.word	0xffffffff


	//   ....[28]....
        /*067c*/ 	.word	0xffffffff


	//   ....[29]....
        /*0680*/ 	.word	0xffffffff


	//   ....[30]....
        /*0684*/ 	.word	0xffffffff


	//   ....[31]....
        /*0688*/ 	.word	0xffffffff


	//   ....[32]....
        /*068c*/ 	.word	0xffffffff


	//   ....[33]....
        /*0690*/ 	.word	0xffffffff


	//   ....[34]....
        /*0694*/ 	.word	0xffffffff


	//   ....[35]....
        /*0698*/ 	.word	0xffffffff


	//   ....[36]....
        /*069c*/ 	.word	0xffffffff


	//   ....[37]....
        /*06a0*/ 	.word	0xffffffff


	//   ....[38]....
        /*06a4*/ 	.word	0xffffffff


	//   ....[39]....
        /*06a8*/ 	.word	0xffffffff


	//   ....[40]....
        /*06ac*/ 	.word	0xffffffff


	//   ....[41]....
        /*06b0*/ 	.word	0xffffffff


	//   ....[42]....
        /*06b4*/ 	.word	0xffffffff


	//   ....[43]....
        /*06b8*/ 	.word	0xffffffff


	//   ....[44]....
        /*06bc*/ 	.word	0xffffffff


	//   ....[45]....
        /*06c0*/ 	.word	0xffffffff


	//   ....[46]....
        /*06c4*/ 	.word	0xffffffff


	//   ....[47]....
        /*06c8*/ 	.word	0xffffffff


	//   ....[48]....
        /*06cc*/ 	.word	0xffffffff


	//   ....[49]....
        /*06d0*/ 	.word	0xffffffff


	//   ....[50]....
        /*06d4*/ 	.word	0xffffffff


	//   ....[51]....
        /*06d8*/ 	.word	0xffffffff


	//   ....[52]....
        /*06dc*/ 	.word	0xffffffff


	//   ....[53]....
        /*06e0*/ 	.word	0xffffffff


	//   ....[54]....
        /*06e4*/ 	.word	0xffffffff


	//   ....[55]....
        /*06e8*/ 	.word	0xffffffff


	//   ....[56]....
        /*06ec*/ 	.word	0xffffffff


	//   ....[57]....
        /*06f0*/ 	.word	0xffffffff


	//   ....[58]....
        /*06f4*/ 	.word	0xffffffff


	//   ....[59]....
        /*06f8*/ 	.word	0xffffffff


	//   ....[60]....
        /*06fc*/ 	.word	0xffffffff


	//   ....[61]....
        /*0700*/ 	.word	0xffffffff


	//   ....[62]....
        /*0704*/ 	.word	0xffffffff


	//   ....[63]....
        /*0708*/ 	.word	0xffffffff


	//   ....[64]....
        /*070c*/ 	.word	0xffffffff


	//   ....[65]....
        /*0710*/ 	.word	0xffffffff


	//   ....[66]....
        /*0714*/ 	.word	0xffffffff


	//   ....[67]....
        /*0718*/ 	.word	0xffffffff


	//   ....[68]....
        /*071c*/ 	.word	0xffffffff


	//   ....[69]....
        /*0720*/ 	.word	0xffffffff


	//   ....[70]....
        /*0724*/ 	.word	0xffffffff


	//   ....[71]....
        /*0728*/ 	.word	0xffffffff


	//   ....[72]....
        /*072c*/ 	.word	0xffffffff


	//   ....[73]....
        /*0730*/ 	.word	0xffffffff


	//   ....[74]....
        /*0734*/ 	.word	0xffffffff


	//   ....[75]....
        /*0738*/ 	.word	0xffffffff


	//   ....[76]....
        /*073c*/ 	.word	0xffffffff


	//   ....[77]....
        /*0740*/ 	.word	0xffffffff


	//   ....[78]....
        /*0744*/ 	.word	0xffffffff


	//   ....[79]....
        /*0748*/ 	.word	0xffffffff


	//   ....[80]....
        /*074c*/ 	.word	0xffffffff


	//   ....[81]....
        /*0750*/ 	.word	0xffffffff


	//   ....[82]....
        /*0754*/ 	.word	0xffffffff


	//   ....[83]....
        /*0758*/ 	.word	0xffffffff


	//   ....[84]....
        /*075c*/ 	.word	0xffffffff


	//   ....[85]....
        /*0760*/ 	.word	0xffffffff


	//   ....[86]....
        /*0764*/ 	.word	0xffffffff


	//   ....[87]....
        /*0768*/ 	.word	0xffffffff


	//   ....[88]....
        /*076c*/ 	.word	0xffffffff


	//   ....[89]....
        /*0770*/ 	.word	0xffffffff


	//   ....[90]....
        /*0774*/ 	.word	0xffffffff


	//   ....[91]....
        /*0778*/ 	.word	0xffffffff


	//   ....[92]....
        /*077c*/ 	.word	0xffffffff


	//   ....[93]....
        /*0780*/ 	.word	0xffffffff


	//   ....[94]....
        /*0784*/ 	.word	0xffffffff


	//   ....[95]....
        /*0788*/ 	.word	0xffffffff


	//   ....[96]....
        /*078c*/ 	.word	0xffffffff


	//   ....[97]....
        /*0790*/ 	.word	0xffffffff


	//   ....[98]....
        /*0794*/ 	.word	0xffffffff


	//   ....[99]....
        /*0798*/ 	.word	0xffffffff


	//   ....[100]....
        /*079c*/ 	.word	0x0500000f


	//   ....[101]....
        /*07a0*/ 	.word	0x0500000f


	//   ....[102]....
        /*07a4*/ 	.word	0x0500000f


	//   ....[103]....
        /*07a8*/ 	.word	0x0500000f


	//   ....[104]....
        /*07ac*/ 	.word	0x0500000f


	//   ....[105]....
        /*07b0*/ 	.word	0x0500000f


	//   ....[106]....
        /*07b4*/ 	.word	0x0500000f


	//   ....[107]....
        /*07b8*/ 	.word	0x0500000f


	//   ....[108]....
        /*07bc*/ 	.word	0x0500000f


	//   ....[109]....
        /*07c0*/ 	.word	0x0500000f


	//   ....[110]....
        /*07c4*/ 	.word	0x0500000f


	//   ....[111]....
        /*07c8*/ 	.word	0x0500000f


	//   ....[112]....
        /*07cc*/ 	.word	0x0500000f


	//   ....[113]....
        /*07d0*/ 	.word	0x0500000f


	//   ....[114]....
        /*07d4*/ 	.word	0x0500000f


	//   ....[115]....
        /*07d8*/ 	.word	0x0500000f


	//   ....[116]....
        /*07dc*/ 	.word	0x0500000f


	//   ....[117]....
        /*07e0*/ 	.word	0x0500000f


	//   ....[118]....
        /*07e4*/ 	.word	0x0500000f


	//   ....[119]....
        /*07e8*/ 	.word	0x0500000f


	//   ....[120]....
        /*07ec*/ 	.word	0x0500000f


	//   ....[121]....
        /*07f0*/ 	.word	0x0500000f


	//   ....[122]....
        /*07f4*/ 	.word	0x0500000f


	//   ....[123]....
        /*07f8*/ 	.word	0x0500000f


	//   ....[124]....
        /*07fc*/ 	.word	0x0500000f


	//   ....[125]....
        /*0800*/ 	.word	0x0500000f


	//   ....[126]....
        /*0804*/ 	.word	0x0500000f


	//   ....[127]....
        /*0808*/ 	.word	0x0500000f


	//   ....[128]....
        /*080c*/ 	.word	0x0500000f


	//   ....[129]....
        /*0810*/ 	.word	0x0500000f


	//   ....[130]....
        /*0814*/ 	.word	0x0500000f


	//   ....[131]....
        /*0818*/ 	.word	0x0500000f


	//   ....[132]....
        /*081c*/ 	.word	0x0500000f


	//   ....[133]....
        /*0820*/ 	.word	0x0500000f


	//   ....[134]....
        /*0824*/ 	.word	0x0500000f


	//   ....[135]....
        /*0828*/ 	.word	0x0500000f


	//   ....[136]....
        /*082c*/ 	.word	0x0500000f


	//   ....[137]....
        /*0830*/ 	.word	0x0500000f


	//   ....[138]....
        /*0834*/ 	.word	0x0500000f


	//   ....[139]....
        /*0838*/ 	.word	0x0500000f


	//   ....[140]....
        /*083c*/ 	.word	0x0500000f


	//   ....[141]....
        /*0840*/ 	.word	0x0500000f


	//   ....[142]....
        /*0844*/ 	.word	0x0500000f


	//   ....[143]....
        /*0848*/ 	.word	0x0500000f


	//   ....[144]....
        /*084c*/ 	.word	0x0500000f


	//   ....[145]....
        /*0850*/ 	.word	0x0500000f


	//   ....[146]....
        /*0854*/ 	.word	0x0500000f


	//   ....[147]....
        /*0858*/ 	.word	0x0500000f


	//   ....[148]....
        /*085c*/ 	.word	0x0500000f


	//   ....[149]....
        /*0860*/ 	.word	0x0500000f


	//   ....[150]....
        /*0864*/ 	.word	0x0500000f


	//   ....[151]....
        /*0868*/ 	.word	0x0500000f


	//   ....[152]....
        /*086c*/ 	.word	0x0500000f


	//----- nvinfo : EIATTR_COOP_GROUP_INSTR_OFFSETS
	.align		4
.L_1243:
        /*0870*/ 	.byte	0x04, 0x28
        /*0872*/ 	.short	(.L_1245 - .L_1244)


	//   ....[0]....
.L_1244:
        /*0874*/ 	.word	0x00000060


	//   ....[1]....
        /*0878*/ 	.word	0x00000190


	//   ....[2]....
        /*087c*/ 	.word	0x00000240


	//   ....[3]....
        /*0880*/ 	.word	0x00000400


	//   ....[4]....
        /*0884*/ 	.word	0x00000560


	//   ....[5]....
        /*0888*/ 	.word	0x00000680


	//   ....[6]....
        /*088c*/ 	.word	0x000007e0


	//   ....[7]....
        /*0890*/ 	.word	0x00005d20


	//   ....[8]....
        /*0894*/ 	.word	0x000062c0


	//   ....[9]....
        /*0898*/ 	.word	0x000062d0


	//   ....[10]....
        /*089c*/ 	.word	0x000062e0


	//   ....[11]....
        /*08a0*/ 	.word	0x000062f0


	//   ....[12]....
        /*08a4*/ 	.word	0x00007280


	//   ....[13]....
        /*08a8*/ 	.word	0x00007290


	//   ....[14]....
        /*08ac*/ 	.word	0x000072a0


	//   ....[15]....
        /*08b0*/ 	.word	0x000072b0


	//   ....[16]....
        /*08b4*/ 	.word	0x00009200


	//   ....[17]....
        /*08b8*/ 	.word	0x00009260


	//   ....[18]....
        /*08bc*/ 	.word	0x00009630


	//   ....[19]....
        /*08c0*/ 	.word	0x00009680


	//   ....[20]....
        /*08c4*/ 	.word	0x0000acb0


	//   ....[21]....
        /*08c8*/ 	.word	0x0000ad20


	//   ....[22]....
        /*08cc*/ 	.word	0x0000b760


	//   ....[23]....
        /*08d0*/ 	.word	0x0000b7c0


	//   ....[24]....
        /*08d4*/ 	.word	0x0000c8d0


	//   ....[25]....
        /*08d8*/ 	.word	0x0000c940


	//   ....[26]....
        /*08dc*/ 	.word	0x0000c990


	//   ....[27]....
        /*08e0*/ 	.word	0x0000c9c0


	//   ....[28]....
        /*08e4*/ 	.word	0x0000e300


	//   ....[29]....
        /*08e8*/ 	.word	0x0000e340


	//   ....[30]....
        /*08ec*/ 	.word	0x0000e380


	//   ....[31]....
        /*08f0*/ 	.word	0x0000e3c0


	//   ....[32]....
        /*08f4*/ 	.word	0x0000ec60


	//   ....[33]....
        /*08f8*/ 	.word	0x0000eca0


	//   ....[34]....
        /*08fc*/ 	.word	0x0000ee10


	//   ....[35]....
        /*0900*/ 	.word	0x0000ee30


	//   ....[36]....
        /*0904*/ 	.word	0x0000ef70


	//   ....[37]....
        /*0908*/ 	.word	0x0000ef90


	//   ....[38]....
        /*090c*/ 	.word	0x0000f0e0


	//   ....[39]....
        /*0910*/ 	.word	0x0000f100


	//   ....[40]....
        /*0914*/ 	.word	0x0000f960


	//   ....[41]....
        /*0918*/ 	.word	0x0000f970


	//   ....[42]....
        /*091c*/ 	.word	0x0000fb50


	//   ....[43]....
        /*0920*/ 	.word	0x0000fb60


	//   ....[44]....
        /*0924*/ 	.word	0x0000fd30


	//   ....[45]....
        /*0928*/ 	.word	0x0000fd40


	//   ....[46]....
        /*092c*/ 	.word	0x0000ff10


	//   ....[47]....
        /*0930*/ 	.word	0x0000ff20


	//   ....[48]....
        /*0934*/ 	.word	0x00010140


	//   ....[49]....
        /*0938*/ 	.word	0x00010330


	//   ....[50]....
        /*093c*/ 	.word	0x00010360


	//   ....[51]....
        /*0940*/ 	.word	0x00010390


	//   ....[52]....
        /*0944*/ 	.word	0x000103c0


	//   ....[53]....
        /*0948*/ 	.word	0x000103f0


	//   ....[54]....
        /*094c*/ 	.word	0x00010420


	//   ....[55]....
        /*0950*/ 	.word	0x00010590


	//   ....[56]....
        /*0954*/ 	.word	0x000105c0


	//   ....[57]....
        /*0958*/ 	.word	0x000105f0


	//   ....[58]....
        /*095c*/ 	.word	0x00010620


	//   ....[59]....
        /*0960*/ 	.word	0x00010650


	//   ....[60]....
        /*0964*/ 	.word	0x00010680


	//   ....[61]....
        /*0968*/ 	.word	0x00010720


	//   ....[62]....
        /*096c*/ 	.word	0x00010750


	//   ....[63]....
        /*0970*/ 	.word	0x000107e0


	//   ....[64]....
        /*0974*/ 	.word	0x00011330


	//   ....[65]....
        /*0978*/ 	.word	0x00012d20


	//   ....[66]....
        /*097c*/ 	.word	0x000138e0


	//   ....[67]....
        /*0980*/ 	.word	0x000138f0


	//   ....[68]....
        /*0984*/ 	.word	0x00013990


	//   ....[69]....
        /*0988*/ 	.word	0x000139a0


	//   ....[70]....
        /*098c*/ 	.word	0x00013a20


	//   ....[71]....
        /*0990*/ 	.word	0x00013a30


	//   ....[72]....
        /*0994*/ 	.word	0x00013ab0


	//   ....[73]....
        /*0998*/ 	.word	0x00013ac0


	//   ....[74]....
        /*099c*/ 	.word	0x00013b40


	//   ....[75]....
        /*09a0*/ 	.word	0x00013b50


	//   ....[76]....
        /*09a4*/ 	.word	0x00013bd0


	//   ....[77]....
        /*09a8*/ 	.word	0x00013be0


	//   ....[78]....
        /*09ac*/ 	.word	0x00013c60


	//   ....[79]....
        /*09b0*/ 	.word	0x00013c70


	//   ....[80]....
        /*09b4*/ 	.word	0x00013cc0


	//   ....[81]....
        /*09b8*/ 	.word	0x00013ce0


	//   ....[82]....
        /*09bc*/ 	.word	0x000169d0


	//   ....[83]....
        /*09c0*/ 	.word	0x00016a30


	//   ....[84]....
        /*09c4*/ 	.word	0x00016a60


	//   ....[85]....
        /*09c8*/ 	.word	0x00016a90


	//   ....[86]....
        /*09cc*/ 	.word	0x00016ac0


	//   ....[87]....
        /*09d0*/ 	.word	0x00016af0


	//   ....[88]....
        /*09d4*/ 	.word	0x00016b20


	//   ....[89]....
        /*09d8*/ 	.word	0x00016b30


	//   ....[90]....
        /*09dc*/ 	.word	0x00016cb0


	//   ....[91]....
        /*09e0*/ 	.word	0x00016ce0


	//   ....[92]....
        /*09e4*/ 	.word	0x00016d10


	//   ....[93]....
        /*09e8*/ 	.word	0x00016d40


	//   ....[94]....
        /*09ec*/ 	.word	0x00016d70


	//   ....[95]....
        /*09f0*/ 	.word	0x00016da0


	//   ....[96]....
        /*09f4*/ 	.word	0x00016e60


	//   ....[97]....
        /*09f8*/ 	.word	0x00016e80


	//   ....[98]....
        /*09fc*/ 	.word	0x00016ef0


	//   ....[99]....
        /*0a00*/ 	.word	0x00017380


	//   ....[100]....
        /*0a04*/ 	.word	0x000177c0


	//   ....[101]....
        /*0a08*/ 	.word	0x00017860


	//   ....[102]....
        /*0a0c*/ 	.word	0x000178f0


	//   ....[103]....
        /*0a10*/ 	.word	0x00017940


	//   ....[104]....
        /*0a14*/ 	.word	0x00017990


	//   ....[105]....
        /*0a18*/ 	.word	0x00017a70


	//   ....[106]....
        /*0a1c*/ 	.word	0x00017b00


	//   ....[107]....
        /*0a20*/ 	.word	0x00017b50


	//   ....[108]....
        /*0a24*/ 	.word	0x00017ba0


	//   ....[109]....
        /*0a28*/ 	.word	0x00017db0


	//   ....[110]....
        /*0a2c*/ 	.word	0x00017e00


	//   ....[111]....
        /*0a30*/ 	.word	0x00017e90


	//   ....[112]....
        /*0a34*/ 	.word	0x00017f20


	//   ....[113]....
        /*0a38*/ 	.word	0x00017fb0


	//   ....[114]....
        /*0a3c*/ 	.word	0x00018040


	//   ....[115]....
        /*0a40*/ 	.word	0x000180d0


	//   ....[116]....
        /*0a44*/ 	.word	0x00018160


	//   ....[117]....
        /*0a48*/ 	.word	0x00018220


	//   ....[118]....
        /*0a4c*/ 	.word	0x00018510


	//   ....[119]....
        /*0a50*/ 	.word	0x000186f0


	//   ....[120]....
        /*0a54*/ 	.word	0x00018740


	//   ....[121]....
        /*0a58*/ 	.word	0x000187a0


	//   ....[122]....
        /*0a5c*/ 	.word	0x00018890


	//   ....[123]....
        /*0a60*/ 	.word	0x000188f0


	//   ....[124]....
        /*0a64*/ 	.word	0x000189e0


	//   ....[125]....
        /*0a68*/ 	.word	0x00018a40


	//   ....[126]....
        /*0a6c*/ 	.word	0x00018b30


	//   ....[127]....
        /*0a70*/ 	.word	0x00018b90


	//   ....[128]....
        /*0a74*/ 	.word	0x00018c80


	//   ....[129]....
        /*0a78*/ 	.word	0x00018ce0


	//   ....[130]....
        /*0a7c*/ 	.word	0x00018dd0


	//   ....[131]....
        /*0a80*/ 	.word	0x00018e30


	//   ....[132]....
        /*0a84*/ 	.word	0x00018f10


	//   ....[133]....
        /*0a88*/ 	.word	0x00018f70


	//   ....[134]....
        /*0a8c*/ 	.word	0x00019040


	//   ....[135]....
        /*0a90*/ 	.word	0x00019370


	//   ....[136]....
        /*0a94*/ 	.word	0x00019410


	//   ....[137]....
        /*0a98*/ 	.word	0x00019530


	//   ....[138]....
        /*0a9c*/ 	.word	0x000195b0


	//   ....[139]....
        /*0aa0*/ 	.word	0x00019630


	//   ....[140]....
        /*0aa4*/ 	.word	0x000196b0


	//   ....[141]....
        /*0aa8*/ 	.word	0x00019730


	//   ....[142]....
        /*0aac*/ 	.word	0x000197c0


	//   ....[143]....
        /*0ab0*/ 	.word	0x00019860


	//   ....[144]....
        /*0ab4*/ 	.word	0x00019900


	//   ....[145]....
        /*0ab8*/ 	.word	0x00019980


	//   ....[146]....
        /*0abc*/ 	.word	0x00019a00


	//   ....[147]....
        /*0ac0*/ 	.word	0x00019a80


	//   ....[148]....
        /*0ac4*/ 	.word	0x00019b10


	//   ....[149]....
        /*0ac8*/ 	.word	0x00019b90


	//   ....[150]....
        /*0acc*/ 	.word	0x00019c30


	//   ....[151]....
        /*0ad0*/ 	.word	0x00019cc0


	//   ....[152]....
        /*0ad4*/ 	.word	0x00019df0


	//----- nvinfo : EIATTR_REG_RECONFIG
	.align		4
.L_1245:
        /*0ad8*/ 	.byte	0x01, 0x54
	.zero		2


	//----- nvinfo : EIATTR_SYSCALL_OFFSETS
	.align		4
        /*0adc*/ 	.byte	0x04, 0x46
        /*0ade*/ 	.short	(.L_1247 - .L_1246)


	//   ....[0]....
.L_1246:
        /*0ae0*/ 	.word	0x000017c0


	//   ....[1]....
        /*0ae4*/ 	.word	0x00001910


	//   ....[2]....
        /*0ae8*/ 	.word	0x00005ec0


	//   ....[3]....
        /*0aec*/ 	.word	0x00006230


	//   ....[4]....
        /*0af0*/ 	.word	0x00012910


	//   ....[5]....
        /*0af4*/ 	.word	0x00012a70


	//   ....[6]....
        /*0af8*/ 	.word	0x00012b70


	//   ....[7]....
        /*0afc*/ 	.word	0x000134e0


	//----- nvinfo : EIATTR_MBARRIER_INSTR_OFFSETS
	.align		4
.L_1247:
        /*0b00*/ 	.byte	0x04, 0x39
        /*0b02*/ 	.short	(.L_1249 - .L_1248)


	//   ....[0]....
.L_1248:
        /*0b04*/ 	.word	0x000002b0
        /*0b08*/ 	.word	0x000000ff
        /*0b0c*/ 	.word	0x00022800
        /*0b10*/ 	.short	0x0100
        /*0b12*/ 	.byte	0x08
	.zero		1


	//   ....[1]....
        /*0b14*/ 	.word	0x000002c0
        /*0b18*/ 	.word	0x000000ff
        /*0b1c*/ 	.word	0x00022820
        /*0b20*/ 	.short	0x0100
        /*0b22*/ 	.byte	0x08
	.zero		1


	//   ....[2]....
        /*0b24*/ 	.word	0x000003b0
        /*0b28*/ 	.word	0x000000ff
        /*0b2c*/ 	.word	0x00022830
        /*0b30*/ 	.short	0x0100
        /*0b32*/ 	.byte	0x08
	.zero		1


	//   ....[3]....
        /*0b34*/ 	.word	0x000003c0
        /*0b38*/ 	.word	0x000000ff
        /*0b3c*/ 	.word	0x00022840
        /*0b40*/ 	.short	0x0100
        /*0b42*/ 	.byte	0x08
	.zero		1


	//   ....[4]....
        /*0b44*/ 	.word	0x000003d0
        /*0b48*/ 	.word	0x000000ff
        /*0b4c*/ 	.word	0x00022838
        /*0b50*/ 	.short	0x0100
        /*0b52*/ 	.byte	0x08
	.zero		1


	//   ....[5]....
        /*0b54*/ 	.word	0x000003e0
        /*0b58*/ 	.word	0x000000ff
        /*0b5c*/ 	.word	0x00022848
        /*0b60*/ 	.short	0x0100
        /*0b62*/ 	.byte	0x08
	.zero		1


	//   ....[6]....
        /*0b64*/ 	.word	0x00000510
        /*0b68*/ 	.word	0x000000ff
        /*0b6c*/ 	.word	0x00022850
        /*0b70*/ 	.short	0x0100
        /*0b72*/ 	.byte	0x08
	.zero		1


	//   ....[7]....
        /*0b74*/ 	.word	0x00000520
        /*0b78*/ 	.word	0x000000ff
        /*0b7c*/ 	.word	0x00022860
        /*0b80*/ 	.short	0x0100
        /*0b82*/ 	.byte	0x08
	.zero		1


	//   ....[8]....
        /*0b84*/ 	.word	0x00000530
        /*0b88*/ 	.word	0x000000ff
        /*0b8c*/ 	.word	0x00022858
        /*0b90*/ 	.short	0x0100
        /*0b92*/ 	.byte	0x08
	.zero		1


	//   ....[9]....
        /*0b94*/ 	.word	0x00000540
        /*0b98*/ 	.word	0x000000ff
        /*0b9c*/ 	.word	0x00022868
        /*0ba0*/ 	.short	0x0100
        /*0ba2*/ 	.byte	0x08
	.zero		1


	//   ....[10]....
        /*0ba4*/ 	.word	0x00000630
        /*0ba8*/ 	.word	0x000000ff
        /*0bac*/ 	.word	0x00022870
        /*0bb0*/ 	.short	0x0100
        /*0bb2*/ 	.byte	0x06
	.zero		1


	//   ....[11]....
        /*0bb4*/ 	.word	0x00000640
        /*0bb8*/ 	.word	0x000000ff
        /*0bbc*/ 	.word	0x00022880
        /*0bc0*/ 	.short	0x0100
        /*0bc2*/ 	.byte	0x06
	.zero		1


	//   ....[12]....
        /*0bc4*/ 	.word	0x00000650
        /*0bc8*/ 	.word	0x000000ff
        /*0bcc*/ 	.word	0x00022878
        /*0bd0*/ 	.short	0x0100
        /*0bd2*/ 	.byte	0x06
	.zero		1


	//   ....[13]....
        /*0bd4*/ 	.word	0x00000660
        /*0bd8*/ 	.word	0x000000ff
        /*0bdc*/ 	.word	0x00022888
        /*0be0*/ 	.short	0x0100
        /*0be2*/ 	.byte	0x06
	.zero		1


	//   ....[14]....
        /*0be4*/ 	.word	0x00000790
        /*0be8*/ 	.word	0x000000ff
        /*0bec*/ 	.word	0x00022890
        /*0bf0*/ 	.short	0x0100
        /*0bf2*/ 	.byte	0x08
	.zero		1


	//   ....[15]....
        /*0bf4*/ 	.word	0x000007a0
        /*0bf8*/ 	.word	0x000000ff
        /*0bfc*/ 	.word	0x000228a0
        /*0c00*/ 	.short	0x0100
        /*0c02*/ 	.byte	0x08
	.zero		1


	//   ....[16]....
        /*0c04*/ 	.word	0x000007b0
        /*0c08*/ 	.word	0x000000ff
        /*0c0c*/ 	.word	0x00022898
        /*0c10*/ 	.short	0x0100
        /*0c12*/ 	.byte	0x08
	.zero		1


	//   ....[17]....
        /*0c14*/ 	.word	0x000007c0
        /*0c18*/ 	.word	0x000000ff
        /*0c1c*/ 	.word	0x000228a8
        /*0c20*/ 	.short	0x0100
        /*0c22*/ 	.byte	0x08
	.zero		1


	//   ....[18]....
        /*0c24*/ 	.word	0x000008f0
        /*0c28*/ 	.word	0x000000ff
        /*0c2c*/ 	.word	0x000228b0
        /*0c30*/ 	.short	0x0100
        /*0c32*/ 	.byte	0x08
	.zero		1


	//   ....[19]....
        /*0c34*/ 	.word	0x00000900
        /*0c38*/ 	.word	0x000000ff
        /*0c3c*/ 	.word	0x000228c0
        /*0c40*/ 	.short	0x0100
        /*0c42*/ 	.byte	0x08
	.zero		1


	//   ....[20]....
        /*0c44*/ 	.word	0x00000910
        /*0c48*/ 	.word	0x000000ff
        /*0c4c*/ 	.word	0x000228b8
        /*0c50*/ 	.short	0x0100
        /*0c52*/ 	.byte	0x08
	.zero		1


	//   ....[21]....
        /*0c54*/ 	.word	0x00000920
        /*0c58*/ 	.word	0x000000ff
        /*0c5c*/ 	.word	0x000228c8
        /*0c60*/ 	.short	0x0100
        /*0c62*/ 	.byte	0x08
	.zero		1


	//   ....[22]....
        /*0c64*/ 	.word	0x00002b90
        /*0c68*/ 	.word	0x00000061
        /*0c6c*/ 	.word	0x00022890
        /*0c70*/ 	.short	0x010a
        /*0c72*/ 	.byte	0x3f
	.zero		1


	//   ....[23]....
        /*0c74*/ 	.word	0x00003e60
        /*0c78*/ 	.word	0x00000061
        /*0c7c*/ 	.word	0x00022890
        /*0c80*/ 	.short	0x010a
        /*0c82*/ 	.byte	0x3f
	.zero		1


	//   ....[24]....
        /*0c84*/ 	.word	0x00004f50
        /*0c88*/ 	.word	0x00000061
        /*0c8c*/ 	.word	0x00022890
        /*0c90*/ 	.short	0x010a
        /*0c92*/ 	.byte	0x3f
	.zero		1


	//   ....[25]....
        /*0c94*/ 	.word	0x00005160
        /*0c98*/ 	.word	0x0000001c
        /*0c9c*/ 	.word	0x00000000
        /*0ca0*/ 	.short	0x0101
        /*0ca2*/ 	.byte	0x3f
	.zero		1


	//   ....[26]....
        /*0ca4*/ 	.word	0x000051a0
        /*0ca8*/ 	.word	0x00000061
        /*0cac*/ 	.word	0x000228b0
        /*0cb0*/ 	.short	0x010a
        /*0cb2*/ 	.byte	0x3f
	.zero		1


	//   ....[27]....
        /*0cb4*/ 	.word	0x000057f0
        /*0cb8*/ 	.word	0x00000061
        /*0cbc*/ 	.word	0x00000000
        /*0cc0*/ 	.short	0x0101
        /*0cc2*/ 	.byte	0x3f
	.zero		1


	//   ....[28]....
        /*0cc4*/ 	.word	0x00005f50
        /*0cc8*/ 	.word	0x00000012
        /*0ccc*/ 	.word	0x00022800
        /*0cd0*/ 	.short	0x010a
        /*0cd2*/ 	.byte	0x3f
	.zero		1


	//   ....[29]....
        /*0cd4*/ 	.word	0x00005fa0
        /*0cd8*/ 	.word	0x00000012
        /*0cdc*/ 	.word	0x00022800
        /*0ce0*/ 	.short	0x010a
        /*0ce2*/ 	.byte	0x3f
	.zero		1


	//   ....[30]....
        /*0ce4*/ 	.word	0x00006520
        /*0ce8*/ 	.word	0x00000012
        /*0cec*/ 	.word	0x00022800
        /*0cf0*/ 	.short	0x010a
        /*0cf2*/ 	.byte	0x3f
	.zero		1


	//   ....[31]....
        /*0cf4*/ 	.word	0x00007470
        /*0cf8*/ 	.word	0x00000012
        /*0cfc*/ 	.word	0x00022800
        /*0d00*/ 	.short	0x010a
        /*0d02*/ 	.byte	0x3f
	.zero		1


	//   ....[32]....
        /*0d04*/ 	.word	0x00008290
        /*0d08*/ 	.word	0x0000000e
        /*0d0c*/ 	.word	0x00022830
        /*0d10*/ 	.short	0x010a
        /*0d12*/ 	.byte	0x3f
	.zero		1


	//   ....[33]....
        /*0d14*/ 	.word	0x00008330
        /*0d18*/ 	.word	0x0000000e
        /*0d1c*/ 	.word	0x00022830
        /*0d20*/ 	.short	0x010a
        /*0d22*/ 	.byte	0x3f
	.zero		1


	//   ....[34]....
        /*0d24*/ 	.word	0x00009ab0
        /*0d28*/ 	.word	0x00000003
        /*0d2c*/ 	.word	0x00000000
        /*0d30*/ 	.short	0x0101
        /*0d32*/ 	.byte	0x3f
	.zero		1


	//   ....[35]....
        /*0d34*/ 	.word	0x00009fc0
        /*0d38*/ 	.word	0x0000000e
        /*0d3c*/ 	.word	0x00022850
        /*0d40*/ 	.short	0x010a
        /*0d42*/ 	.byte	0x3f
	.zero		1


	//   ....[36]....
        /*0d44*/ 	.word	0x0000a010
        /*0d48*/ 	.word	0x0000000e
        /*0d4c*/ 	.word	0x00022850
        /*0d50*/ 	.short	0x010a
        /*0d52*/ 	.byte	0x3f
	.zero		1


	//   ....[37]....
        /*0d54*/ 	.word	0x0000a3d0
        /*0d58*/ 	.word	0x0000000e
        /*0d5c*/ 	.word	0x00000000
        /*0d60*/ 	.short	0x0101
        /*0d62*/ 	.byte	0x3f
	.zero		1


	//   ....[38]....
        /*0d64*/ 	.word	0x0000a4e0
        /*0d68*/ 	.word	0x0000000f
        /*0d6c*/ 	.word	0x00022830
        /*0d70*/ 	.short	0x010a
        /*0d72*/ 	.byte	0x3f
	.zero		1


	//   ....[39]....
        /*0d74*/ 	.word	0x0000a540
        /*0d78*/ 	.word	0x0000000f
        /*0d7c*/ 	.word	0x00022830
        /*0d80*/ 	.short	0x010a
        /*0d82*/ 	.byte	0x3f
	.zero		1


	//   ....[40]....
        /*0d84*/ 	.word	0x0000be40
        /*0d88*/ 	.word	0x00000003
        /*0d8c*/ 	.word	0x00000000
        /*0d90*/ 	.short	0x0101
        /*0d92*/ 	.byte	0x3f
	.zero		1


	//   ....[41]....
        /*0d94*/ 	.word	0x0000c4b0
        /*0d98*/ 	.word	0x0000000f
        /*0d9c*/ 	.word	0x00022850
        /*0da0*/ 	.short	0x010a
        /*0da2*/ 	.byte	0x3f
	.zero		1


	//   ....[42]....
        /*0da4*/ 	.word	0x0000c500
        /*0da8*/ 	.word	0x0000000f
        /*0dac*/ 	.word	0x00022850
        /*0db0*/ 	.short	0x010a
        /*0db2*/ 	.byte	0x3f
	.zero		1


	//   ....[43]....
        /*0db4*/ 	.word	0x0000c8a0
        /*0db8*/ 	.word	0x0000000f
        /*0dbc*/ 	.word	0x00000000
        /*0dc0*/ 	.short	0x0101
        /*0dc2*/ 	.byte	0x3f
	.zero		1


	//   ....[44]....
        /*0dc4*/ 	.word	0x0000ec50
        /*0dc8*/ 	.word	0x00000000
        /*0dcc*/ 	.word	0x00000000
        /*0dd0*/ 	.short	0x0101
        /*0dd2*/ 	.byte	0x3f
	.zero		1


	//   ....[45]....
        /*0dd4*/ 	.word	0x00011420
        /*0dd8*/ 	.word	0x00000006
        /*0ddc*/ 	.word	0x00022820
        /*0de0*/ 	.short	0x010a
        /*0de2*/ 	.byte	0x3f
	.zero		1


	//   ....[46]....
        /*0de4*/ 	.word	0x00011510
        /*0de8*/ 	.word	0x00000004
        /*0dec*/ 	.word	0x000228a0
        /*0df0*/ 	.short	0x010a
        /*0df2*/ 	.byte	0x3f
	.zero		1


	//   ....[47]....
        /*0df4*/ 	.word	0x00011760
        /*0df8*/ 	.word	0x00000004
        /*0dfc*/ 	.word	0x000228c0
        /*0e00*/ 	.short	0x010a
        /*0e02*/ 	.byte	0x3f
	.zero		1


	//   ....[48]....
        /*0e04*/ 	.word	0x00011e20
        /*0e08*/ 	.word	0x00000005
        /*0e0c*/ 	.word	0x000228a0
        /*0e10*/ 	.short	0x010a
        /*0e12*/ 	.byte	0x3f
	.zero		1


	//   ....[49]....
        /*0e14*/ 	.word	0x00012060
        /*0e18*/ 	.word	0x00000005
        /*0e1c*/ 	.word	0x000228c0
        /*0e20*/ 	.short	0x010a
        /*0e22*/ 	.byte	0x3f
	.zero		1


	//   ....[50]....
        /*0e24*/ 	.word	0x00012fc0
        /*0e28*/ 	.word	0x00000000
        /*0e2c*/ 	.word	0x00022840
        /*0e30*/ 	.short	0x010a
        /*0e32*/ 	.byte	0x3f
	.zero		1


	//   ....[51]....
        /*0e34*/ 	.word	0x00013dc0
        /*0e38*/ 	.word	0x00000009
        /*0e3c*/ 	.word	0x00022800
        /*0e40*/ 	.short	0x0107
        /*0e42*/ 	.byte	0x3f
	.zero		1


	//   ....[52]....
        /*0e44*/ 	.word	0x00013ec0
        /*0e48*/ 	.word	0x00000002
        /*0e4c*/ 	.word	0x00022800
        /*0e50*/ 	.short	0x0101
        /*0e52*/ 	.byte	0x3f
	.zero		1


	//   ....[53]....
        /*0e54*/ 	.word	0x00013ee0
        /*0e58*/ 	.word	0x00000002
        /*0e5c*/ 	.word	0x00022820
        /*0e60*/ 	.short	0x010a
        /*0e62*/ 	.byte	0x3f
	.zero		1


	//   ....[54]....
        /*0e64*/ 	.word	0x00013ff0
        /*0e68*/ 	.word	0x00000002
        /*0e6c*/ 	.word	0x00022860
        /*0e70*/ 	.short	0x010a
        /*0e72*/ 	.byte	0x3f
	.zero		1


	//   ....[55]....
        /*0e74*/ 	.word	0x00014900
        /*0e78*/ 	.word	0x00000002
        /*0e7c*/ 	.word	0x00022840
        /*0e80*/ 	.short	0x010a
        /*0e82*/ 	.byte	0x3f
	.zero		1


	//   ....[56]....
        /*0e84*/ 	.word	0x00014b60
        /*0e88*/ 	.word	0x00000002
        /*0e8c*/ 	.word	0x00022860
        /*0e90*/ 	.short	0x010a
        /*0e92*/ 	.byte	0x3f
	.zero		1


	//   ....[57]....
        /*0e94*/ 	.word	0x00015400
        /*0e98*/ 	.word	0x00000003
        /*0e9c*/ 	.word	0x00022840
        /*0ea0*/ 	.short	0x010a
        /*0ea2*/ 	.byte	0x3f
	.zero		1


	//   ....[58]....
        /*0ea4*/ 	.word	0x00015650
        /*0ea8*/ 	.word	0x00000003
        /*0eac*/ 	.word	0x00022860
        /*0eb0*/ 	.short	0x010a
        /*0eb2*/ 	.byte	0x3f
	.zero		1


	//   ....[59]....
        /*0eb4*/ 	.word	0x00015e60
        /*0eb8*/ 	.word	0x00000003
        /*0ebc*/ 	.word	0x00022840
        /*0ec0*/ 	.short	0x010a
        /*0ec2*/ 	.byte	0x3f
	.zero		1


	//   ....[60]....
        /*0ec4*/ 	.word	0x000160c0
        /*0ec8*/ 	.word	0x00000003
        /*0ecc*/ 	.word	0x00022860
        /*0ed0*/ 	.short	0x010a
        /*0ed2*/ 	.byte	0x3f
	.zero		1


	//   ....[61]....
        /*0ed4*/ 	.word	0x00017300
        /*0ed8*/ 	.word	0x00000000
        /*0edc*/ 	.word	0x00022820
        /*0ee0*/ 	.short	0x010a
        /*0ee2*/ 	.byte	0x3f
	.zero		1


	//   ....[62]....
        /*0ee4*/ 	.word	0x000174b0
        /*0ee8*/ 	.word	0x00000006
        /*0eec*/ 	.word	0x00000000
        /*0ef0*/ 	.short	0x010a
        /*0ef2*/ 	.byte	0x3f
	.zero		1


	//   ....[63]....
        /*0ef4*/ 	.word	0x00017520
        /*0ef8*/ 	.word	0x00000007
        /*0efc*/ 	.word	0x00000000
        /*0f00*/ 	.short	0x010a
        /*0f02*/ 	.byte	0x3f
	.zero		1


	//   ....[64]....
        /*0f04*/ 	.word	0x00017590
        /*0f08*/ 	.word	0x00000004
        /*0f0c*/ 	.word	0x00000000
        /*0f10*/ 	.short	0x010a
        /*0f12*/ 	.byte	0x3f
	.zero		1


	//   ....[65]....
        /*0f14*/ 	.word	0x000175c0
        /*0f18*/ 	.word	0x00000003
        /*0f1c*/ 	.word	0x00000000
        /*0f20*/ 	.short	0x010a
        /*0f22*/ 	.byte	0x3f
	.zero		1


	//   ....[66]....
        /*0f24*/ 	.word	0x00017620
        /*0f28*/ 	.word	0x00000061
        /*0f2c*/ 	.word	0x00022890
        /*0f30*/ 	.short	0x010a
        /*0f32*/ 	.byte	0x3f
	.zero		1


	//   ....[67]....
        /*0f34*/ 	.word	0x00017670
        /*0f38*/ 	.word	0x00000061
        /*0f3c*/ 	.word	0x00022890
        /*0f40*/ 	.short	0x010a
        /*0f42*/ 	.byte	0x3f
	.zero		1


	//   ....[68]....
        /*0f44*/ 	.word	0x000176c0
        /*0f48*/ 	.word	0x00000061
        /*0f4c*/ 	.word	0x00022890
        /*0f50*/ 	.short	0x010a
        /*0f52*/ 	.byte	0x3f
	.zero		1


	//   ....[69]....
        /*0f54*/ 	.word	0x00017710
        /*0f58*/ 	.word	0x00000061
        /*0f5c*/ 	.word	0x000228b0
        /*0f60*/ 	.short	0x010a
        /*0f62*/ 	.byte	0x3f
	.zero		1


	//   ....[70]....
        /*0f64*/ 	.word	0x000179c0
        /*0f68*/ 	.word	0x00000012
        /*0f6c*/ 	.word	0x00022800
        /*0f70*/ 	.short	0x010a
        /*0f72*/ 	.byte	0x3f
	.zero		1


	//   ....[71]....
        /*0f74*/ 	.word	0x00017bd0
        /*0f78*/ 	.word	0x00000012
        /*0f7c*/ 	.word	0x00022800
        /*0f80*/ 	.short	0x010a
        /*0f82*/ 	.byte	0x3f
	.zero		1


	//   ....[72]....
        /*0f84*/ 	.word	0x00017c20
        /*0f88*/ 	.word	0x0000000e
        /*0f8c*/ 	.word	0x00022830
        /*0f90*/ 	.short	0x010a
        /*0f92*/ 	.byte	0x3f
	.zero		1


	//   ....[73]....
        /*0f94*/ 	.word	0x00017c70
        /*0f98*/ 	.word	0x0000000e
        /*0f9c*/ 	.word	0x00022850
        /*0fa0*/ 	.short	0x010a
        /*0fa2*/ 	.byte	0x3f
	.zero		1


	//   ....[74]....
        /*0fa4*/ 	.word	0x00017cc0
        /*0fa8*/ 	.word	0x0000000f
        /*0fac*/ 	.word	0x00022830
        /*0fb0*/ 	.short	0x010a
        /*0fb2*/ 	.byte	0x3f
	.zero		1


	//   ....[75]....
        /*0fb4*/ 	.word	0x00017d10
        /*0fb8*/ 	.word	0x0000000f
        /*0fbc*/ 	.word	0x00022850
        /*0fc0*/ 	.short	0x010a
        /*0fc2*/ 	.byte	0x3f
	.zero		1


	//   ....[76]....
        /*0fc4*/ 	.word	0x000182f0
        /*0fc8*/ 	.word	0x00000005
        /*0fcc*/ 	.word	0x00022820
        /*0fd0*/ 	.short	0x010a
        /*0fd2*/ 	.byte	0x3f
	.zero		1


	//   ....[77]....
        /*0fd4*/ 	.word	0x00018340
        /*0fd8*/ 	.word	0x00000004
        /*0fdc*/ 	.word	0x000228a0
        /*0fe0*/ 	.short	0x010a
        /*0fe2*/ 	.byte	0x3f
	.zero		1


	//   ....[78]....
        /*0fe4*/ 	.word	0x00018390
        /*0fe8*/ 	.word	0x00000004
        /*0fec*/ 	.word	0x000228c0
        /*0ff0*/ 	.short	0x010a
        /*0ff2*/ 	.byte	0x3f
	.zero		1


	//   ....[79]....
        /*0ff4*/ 	.word	0x000183e0
        /*0ff8*/ 	.word	0x00000005
        /*0ffc*/ 	.word	0x000228a0
        /*1000*/ 	.short	0x010a
        /*1002*/ 	.byte	0x3f
	.zero		1


	//   ....[80]....
        /*1004*/ 	.word	0x00018430
        /*1008*/ 	.word	0x00000005
        /*100c*/ 	.word	0x000228c0
        /*1010*/ 	.short	0x010a
        /*1012*/ 	.byte	0x3f
	.zero		1


	//   ....[81]....
        /*1014*/ 	.word	0x000185d0
        /*1018*/ 	.word	0x00000000
        /*101c*/ 	.word	0x00022840
        /*1020*/ 	.short	0x010a
        /*1022*/ 	.byte	0x3f
	.zero		1


	//   ....[82]....
        /*1024*/ 	.word	0x00019090
        /*1028*/ 	.word	0x00000002
        /*102c*/ 	.word	0x00022820
        /*1030*/ 	.short	0x010a
        /*1032*/ 	.byte	0x3f
	.zero		1


	//   ....[83]....
        /*1034*/ 	.word	0x000190e0
        /*1038*/ 	.word	0x00000002
        /*103c*/ 	.word	0x00022860
        /*1040*/ 	.short	0x010a
        /*1042*/ 	.byte	0x3f
	.zero		1


	//   ....[84]....
        /*1044*/ 	.word	0x00019130
        /*1048*/ 	.word	0x00000002
        /*104c*/ 	.word	0x00022840
        /*1050*/ 	.short	0x010a
        /*1052*/ 	.byte	0x3f
	.zero		1


	//   ....[85]....
        /*1054*/ 	.word	0x00019180
        /*1058*/ 	.word	0x00000002
        /*105c*/ 	.word	0x00022860
        /*1060*/ 	.short	0x010a
        /*1062*/ 	.byte	0x3f
	.zero		1


	//   ....[86]....
        /*1064*/ 	.word	0x000191d0
        /*1068*/ 	.word	0x00000003
        /*106c*/ 	.word	0x00022840
        /*1070*/ 	.short	0x010a
        /*1072*/ 	.byte	0x3f
	.zero		1


	//   ....[87]....
        /*1074*/ 	.word	0x00019220
        /*1078*/ 	.word	0x00000003
        /*107c*/ 	.word	0x00022860
        /*1080*/ 	.short	0x010a
        /*1082*/ 	.byte	0x3f
	.zero		1


	//   ....[88]....
        /*1084*/ 	.word	0x00019270
        /*1088*/ 	.word	0x00000003
        /*108c*/ 	.word	0x00022840
        /*1090*/ 	.short	0x010a
        /*1092*/ 	.byte	0x3f
	.zero		1


	//   ....[89]....
        /*1094*/ 	.word	0x000192c0
        /*1098*/ 	.word	0x00000003
        /*109c*/ 	.word	0x00022860
        /*10a0*/ 	.short	0x010a
        /*10a2*/ 	.byte	0x3f
	.zero		1


	//   ....[90]....
        /*10a4*/ 	.word	0x00019d10
        /*10a8*/ 	.word	0x00000000
        /*10ac*/ 	.word	0x00022820
        /*10b0*/ 	.short	0x010a
        /*10b2*/ 	.byte	0x3f
	.zero		1


	//   ....[91]....
        /*10b4*/ 	.word	0x00019eb0
        /*10b8*/ 	.word	0x00000006
        /*10bc*/ 	.word	0x00000000
        /*10c0*/ 	.short	0x010a
        /*10c2*/ 	.byte	0x3f
	.zero		1


	//   ....[92]....
        /*10c4*/ 	.word	0x00019f00
        /*10c8*/ 	.word	0x00000007
        /*10cc*/ 	.word	0x00000000
        /*10d0*/ 	.short	0x010a
        /*10d2*/ 	.byte	0x3f
	.zero		1


	//   ....[93]....
        /*10d4*/ 	.word	0x00019f50
        /*10d8*/ 	.word	0x00000004
        /*10dc*/ 	.word	0x00000000
        /*10e0*/ 	.short	0x010a
        /*10e2*/ 	.byte	0x3f
	.zero		1


	//----- nvinfo : EIATTR_NUM_MBARRIERS
	.align		4
.L_1249:
        /*10e4*/ 	.byte	0x03, 0x38
        /*10e6*/ 	.short	0x0016


	//----- nvinfo : EIATTR_EXIT_INSTR_OFFSETS
	.align		4
        /*10e8*/ 	.byte	0x04, 0x1c
        /*10ea*/ 	.short	(.L_1251 - .L_1250)


	//   ....[0]....
.L_1250:
        /*10ec*/ 	.word	0x00017610


	//----- nvinfo : EIATTR_MAX_THREADS
	.align		4
.L_1251:
        /*10f0*/ 	.byte	0x04, 0x05
        /*10f2*/ 	.short	(.L_1253 - .L_1252)
.L_1252:
        /*10f4*/ 	.word	0x00000180
        /*10f8*/ 	.word	0x00000001
        /*10fc*/ 	.word	0x00000001


	//----- nvinfo : EIATTR_CRS_STACK_SIZE
	.align		4
.L_1253:
        /*1100*/ 	.byte	0x04, 0x1e
        /*1102*/ 	.short	(.L_1255 - .L_1254)
.L_1254:
        /*1104*/ 	.word	0x00000000


	//----- nvinfo : EIATTR_CBANK_PARAM_SIZE
	.align		4
.L_1255:
        /*1108*/ 	.byte	0x03, 0x19
        /*110a*/ 	.short	0x0af0


	//----- nvinfo : EIATTR_PARAM_CBANK
	.align		4
        /*110c*/ 	.byte	0x04, 0x0a
        /*110e*/ 	.short	(.L_1257 - .L_1256)
	.align		4
.L_1256:
        /*1110*/ 	.word	index@(.nv.constant0._ZN7cutlass13device_kernelIN5flash11enable_sm90INS1_16FlashAttnFwdSm90INS1_25CollectiveMainloopFwdSm90ILi2EN4cute5tupleIJNS5_1CILi1EEES8_S8_EEENS6_IJNS7_ILi128EEENS7_ILi96EEENS7_ILi64EEEEEELi256ENS_10bfloat16_tEfNS_4arch4Sm90ELb0ELb0ELb1ELb1ELb0ELb1ELb0ELb1ELb0ELb1ELb0ELb0EEENS1_21CollectiveEpilogueFwdINS6_IJSA_NS7_ILi256EEESB_EEES9_SE_SG_Li256ELb1ELb1ELb0ELb0EEENS1_36VarlenDynamicPersistentTileSchedulerILi128ELi96ELi256ELi128ELb0ELb1ELb1ELb0ELb1ELb1EEEEEEEEEvNT_6ParamsE)
        /*1114*/ 	.short	0x0210
        /*1116*/ 	.short	0x0af0


	//----- nvinfo : EIATTR_SW_WAR
	.align		4
.L_1257:
        /*1118*/ 	.byte	0x04, 0x36
        /*111a*/ 	.short	(.L_1259 - .L_1258)
.L_1258:
        /*111c*/ 	.word	0x00000008
.L_1259:


//--------------------- .nv.info._ZN7cutlass13device_kernelIN5flash11enable_sm90INS1_16FlashAttnFwdSm90INS1_25CollectiveMainloopFwdSm90ILi2EN4cute5tupleIJNS5_1CILi1EEES8_S8_EEENS6_IJNS7_ILi128EEENS7_ILi96EEENS7_ILi64EEEEEELi256ENS_10bfloat16_tEfNS_4arch4Sm90ELb0ELb0ELb1ELb1ELb0ELb0ELb1ELb1ELb0ELb1ELb0ELb0EEENS1_21CollectiveEpilogueFwdINS6_IJSA_NS7_ILi256EEESB_EEES9_SE_SG_Li256ELb1ELb1ELb0ELb0EEENS1_36VarlenDynamicPersistentTileSchedulerILi128ELi96ELi256ELi128ELb0ELb1ELb1ELb0ELb1ELb1EEEEEEEEEvNT_6ParamsE --------------------------
	.section	.nv.info._ZN7cutlass13device_kernelIN5flash11enable_sm90INS1_16FlashAttnFwdSm90INS1_25CollectiveMainloopFwdSm90ILi2EN4cute5tupleIJNS5_1CILi1EEES8_S8_EEENS6_IJNS7_ILi128EEENS7_ILi96EEENS7_ILi64EEEEEELi256ENS_10bfloat16_tEfNS_4arch4Sm90ELb0ELb0ELb1ELb1ELb0ELb0ELb1ELb1ELb0ELb1ELb0ELb0EEENS1_21CollectiveEpilogueFwdINS6_IJSA_NS7_ILi256EEESB_EEES9_SE_SG_Li256ELb1ELb1ELb0ELb0EEENS1_36VarlenDynamicPersistentTileSchedulerILi128ELi96ELi256ELi128ELb0ELb1ELb1ELb0ELb1ELb1EEEEEEEEEvNT_6ParamsE,"",@"SHT_CUDA_INFO"
	.sectionflags	@""
	.align	4


	//----- nvinfo : EIATTR_CUDA_API_VERSION
	.align		4
        /*0000*/ 	.byte	0x04, 0x37
        /*0002*/ 	.short	(.L_1261 - .L_1260)
.L_1260:
        /*0004*/ 	.word	0x00000082


	//----- nvinfo : EIATTR_KPARAM_INFO
	.align		4
.L_1261:
        /*0008*/ 	.byte	0x04, 0x17
        /*000a*/ 	.short	(.L_1263 - .L_1262)
.L_1262:
        /*000c*/ 	.word	0x00000000
        /*0010*/ 	.short	0x0000
        /*0012*/ 	.short	0x0070
        /*0014*/ 	.byte	0x00, 0xf0, 0x01, 0x2e


	//----- nvinfo : EIATTR_SPARSE_MMA_MASK
	.align		4
.L_1263:
        /*0018*/ 	.byte	0x03, 0x50
        /*001a*/ 	.short	0x0000


	//----- nvinfo : EIATTR_MAXREG_COUNT
	.align		4
        /*001c*/ 	.byte	0x03, 0x1b
        /*001e*/ 	.short	0x00a8


	//----- nvinfo : EIATTR_NUM_BARRIERS
	.align		4
        /*0020*/ 	.byte	0x02, 0x4c
        /*0022*/ 	.byte	0x10
	.zero		1


	//----- nvinfo : EIATTR_EXTERNS
	.align		4
        /*0024*/ 	.byte	0x04, 0x0f
        /*0026*/ 	.short	(.L_1265 - .L_1264)


	//   ....[0]....
	.align		4
.L_1264:
        /*0028*/ 	.word	index@(__assertfail)


	//----- nvinfo : EIATTR_ANNOTATIONS
	.align		4
.L_1265:
        /*002c*/ 	.byte	0x04, 0x55
        /*002e*/ 	.short	(.L_1267 - .L_1266)


	//   ....[0]....
.L_1266:
        /* <DEDUP_REMOVED lines=99> */


	//----- nvinfo : EIATTR_MERCURY_ISA_VERSION
	.align		4
.L_1267:
        /*0650*/ 	.byte	0x03, 0x5f
        /*0652*/ 	.short	0x0101


	//----- nvinfo : EIATTR_UNUSED_LOAD_BYTE_OFFSET
	.align		4
        /*0654*/ 	.byte	0x04, 0x44
        /*0656*/ 	.short	(.L_1269 - .L_1268)


	//   ....[0]....
.L_1268:
        /*0658*/ 	.word	0x00000a80
        /*065c*/ 	.word	0x0000fff0


	//   ....[1]....
        /*0660*/ 	.word	0x00007660
        /*0664*/ 	.word	0x0000fff0


	//----- nvinfo : EIATTR_INT_WARP_WIDE_INSTR_OFFSETS
	.align		4
.L_1269:
        /*0668*/ 	.byte	0x04, 0x31
        /*066a*/ 	.short	(.L_1271 - .L_1270)


	//   ....[0]....
.L_1270:
        /*066c*/ 	.word	0x00000130


	//   ....[1]....
        /*0670*/ 	.word	0x00000170


	//   ....[2]....
        /*0674*/ 	.word	0x000001e0


	//   ....[3]....
        /*0678*/ 	.word	0x000001f0


	//   ....[4]....
        /*067c*/ 	.word	0x0000b5a0


	//   ....[5]....
        /*0680*/ 	.word	0x0000b630


	//   ....[6]....
        /*0684*/ 	.word	0x00010240


	//   ....[7]....
        /*0688*/ 	.word	0x000102d0


	//----- nvinfo : EIATTR_COOP_GROUP_MASK_REGIDS
	.align		4
.L_1271:
        /*068c*/ 	.byte	0x04, 0x29
        /*068e*/ 	.short	(.L_1273 - .L_1272)


	//   ....[0]....
.L_1272:
        /*0690*/ 	.word	0xffffffff


	//   ....[1]....
        /*0694*/ 	.word	0xffffffff


	//   ....[2]....
        /*0698*/ 	.word	0xffffffff


	//   ....[3]....
        /*069c*/ 	.word	0xffffffff


	//   ....[4]....
        /*06a0*/ 	.word	0xffffffff


	//   ....[5]....
        /*06a4*/ 	.word	0xffffffff


	//   ....[6]....
        /*06a8*/ 	.word	0xffffffff


	//   ....[7]....
        /*06ac*/ 	.word	0xffffffff


	//   ....[8]....
        /*06b0*/ 	.word	0xffffffff


	//   ....[9]....
        /*06b4*/ 	.word	0xffffffff


	//   ....[10]....
        /*06b8*/ 	.word	0xffffffff


	//   ....[11]....
        /*06bc*/ 	.word	0xffffffff


	//   ....[12]....
        /*06c0*/ 	.word	0xffffffff


	//   ....[13]....
        /*06c4*/ 	.word	0xffffffff


	//   ....[14]....
        /*06c8*/ 	.word	0xffffffff


	//   ....[15]....
        /*06cc*/ 	.word	0xffffffff


	//   ....[16]....
        /*06d0*/ 	.word	0xffffffff


	//   ....[17]....
        /*06d4*/ 	.word	0xffffffff


	//   ....[18]....
        /*06d8*/ 	.word	0xffffffff


	//   ....[19]....
        /*06dc*/ 	.word	0xffffffff


	//   ....[20]....
        /*06e0*/ 	.word	0xffffffff


	//   ....[21]....
        /*06e4*/ 	.word	0xffffffff


	//   ....[22]....
        /*06e8*/ 	.word	0xffffffff


	//   ....[23]....
        /*06ec*/ 	.word	0xffffffff


	//   ....[24]....
        /*06f0*/ 	.word	0xffffffff


	//   ....[25]....
        /*06f4*/ 	.word	0xffffffff


	//   ....[26]....
        /*06f8*/ 	.word	0xffffffff


	//   ....[27]....
        /*06fc*/ 	.word	0xffffffff


	//   ....[28]....
        /*0700*/ 	.word	0xffffffff


	//   ....[29]....
        /*0704*/ 	.word	0xffffffff


	//   ....[30]....
        /*0708*/ 	.word	0xffffffff


	//   ....[31]....
        /*070c*/ 	.word	0xffffffff


	//   ....[32]....
        /*0710*/ 	.word	0xffffffff


	//   ....[33]....
        /*0714*/ 	.word	0xffffffff


	//   ....[34]....
        /*0718*/ 	.word	0xffffffff


	//   ....[35]....
        /*071c*/ 	.word	0xffffffff


	//   ....[36]....
        /*0720*/ 	.word	0xffffffff


	//   ....[37]....
        /*0724*/ 	.word	0xffffffff


	//   ....[38]....
        /*0728*/ 	.word	0xffffffff


	//   ....[39]....
        /*072c*/ 	.word	0xffffffff


	//   ....[40]....
        /*0730*/ 	.word	0xffffffff


	//   ....[41]....
        /*0734*/ 	.word	0xffffffff


	//   ....[42]....
        /*0738*/ 	.word	0xffffffff


	//   ....[43]....
        /*073c*/ 	.word	0xffffffff


	//   ....[44]....
        /*0740*/ 	.word	0xffffffff


	//   ....[45]....
        /*0744*/ 	.word	0xffffffff


	//   ....[46]....
        /*0748*/ 	.word	0xffffffff


	//   ....[47]....
        /*074c*/ 	.word	0xffffffff


	//   ....[48]....
        /*0750*/ 	.word	0xffffffff


	//   ....[49]....
        /*0754*/ 	.word	0xffffffff


	//   ....[50]....
        /*0758*/ 	.word	0xffffffff


	//   ....[51]....
        /*075c*/ 	.word	0xffffffff


	//   ....[52]....
        /*0760*/ 	.word	0xffffffff


	//   ....[53]....
        /*0764*/ 	.word	0xffffffff


	//   ....[54]....
        /*0768*/ 	.word	0xffffffff


	//   ....[55]....
        /*076c*/ 	.word	0xffffffff


	//   ....[56]....
        /*0770*/ 	.word	0xffffffff


	//   ....[57]....
        /*0774*/ 	.word	0xffffffff


	//   ....[58]....
        /*0778*/ 	.word	0xffffffff


	//   ....[59]....
        /*077c*/ 	.word	0xffffffff


	//   ....[60]....
        /*0780*/ 	.word	0xffffffff


	//   ....[61]....
        /*0784*/ 	.word	0xffffffff


	//   ....[62]....
        /*0788*/ 	.word	0xffffffff


	//   ....[63]....
        /*078c*/ 	.word	0xffffffff


	//   ....[64]....
        /*0790*/ 	.word	0xffffffff


	//   ....[65]....
        /*0794*/ 	.word	0xffffffff


	//   ....[66]....
        /*0798*/ 	.word	0xffffffff


	//   ....[67]....
        /*079c*/ 	.word	0xffffffff


	//   ....[68]....
        /*07a0*/ 	.word	0xffffffff


	//   ....[69]....
        /*07a4*/ 	.word	0xffffffff


	//   ....[70]....
        /*07a8*/ 	.word	0xffffffff


	//   ....[71]....
        /*07ac*/ 	.word	0xffffffff


	//   ....[72]....
        /*07b0*/ 	.word	0xffffffff


	//   ....[73]....
        /*07b4*/ 	.word	0xffffffff


	//   ....[74]....
        /*07b8*/ 	.word	0xffffffff


	//   ....[75]....
        /*07bc*/ 	.word	0xffffffff


	//   ....[76]....
        /*07c0*/ 	.word	0xffffffff


	//   ....[77]....
        /*07c4*/ 	.word	0xffffffff


	//   ....[78]....
        /*07c8*/ 	.word	0xffffffff


	//   ....[79]....
        /*07cc*/ 	.word	0xffffffff


	//   ....[80]....
        /*07d0*/ 	.word	0xffffffff


	//   ....[81]....
        /*07d4*/ 	.word	0xffffffff


	//   ....[82]....
        /*07d8*/ 	.word	0xffffffff


	//   ....[83]....
        /*07dc*/ 	.word	0xffffffff


	//   ....[84]....
        /*07e0*/ 	.word	0xffffffff


	//   ....[85]....
        /*07e4*/ 	.word	0xffffffff


	//   ....[86]....
        /*07e8*/ 	.word	0xffffffff


	//   ....[87]....
        /*07ec*/ 	.word	0xffffffff


	//   ....[88]....
        /*07f0*/ 	.word	0xffffffff


	//   ....[89]....
        /*07f4*/ 	.word	0xffffffff


	//   ....[90]....
        /*07f8*/ 	.word	0xffffffff


	//   ....[91]....
        /*07fc*/ 	.word	0xffffffff


	//   ....[92]....
        /*0800*/ 	.word	0xffffffff


	//   ....[93]....
        /*0804*/ 	.word	0xffffffff


	//   ....[94]....
        /*0808*/ 	.word	0xffffffff


	//   ....[95]....
        /*080c*/ 	.word	0xffffffff


	//   ....[96]....
        /*0810*/ 	.word	0xffffffff


	//   ....[97]....
        /*0814*/ 	.word	0xffffffff


	//   ....[98]....
        /*0818*/ 	.word	0xffffffff


	//   ....[99]....
        /*081c*/ 	.word	0xffffffff


	//   ....[100]....
        /*0820*/ 	.word	0xffffffff


	//   ....[101]....
        /*0824*/ 	.word	0xffffffff


	//   ....[102]....
        /*0828*/ 	.word	0xffffffff


	//   ....[103]....
        /*082c*/ 	.word	0xffffffff


	//   ....[104]....
        /*0830*/ 	.word	0xffffffff


	//   ....[105]....
        /*0834*/ 	.word	0xffffffff


	//   ....[106]....
        /*0838*/ 	.word	0xffffffff


	//   ....[107]....
        /*083c*/ 	.word	0x0500000f


	//   ....[108]....
        /*0840*/ 	.word	0x0500000f


	//   ....[109]....
        /*0844*/ 	.word	0x0500000f


	//   ....[110]....
        /*0848*/ 	.word	0x0500000f


	//   ....[111]....
        /*084c*/ 	.word	0x0500000f


	//   ....[112]....
        /*0850*/ 	.word	0x0500000f


	//   ....[113]....
        /*0854*/ 	.word	0x0500000f


	//   ....[114]....
        /*0858*/ 	.word	0x0500000f


	//   ....[115]....
        /*085c*/ 	.word	0x0500000f


	//   ....[116]....
        /*0860*/ 	.word	0x0500000f


	//   ....[117]....
        /*0864*/ 	.word	0x0500000f


	//   ....[118]....
        /*0868*/ 	.word	0x0500000f


	//   ....[119]....
        /*086c*/ 	.word	0x0500000f


	//   ....[120]....
        /*0870*/ 	.word	0x0500000f


	//   ....[121]....
        /*0874*/ 	.word	0x0500000f


	//   ....[122]....
        /*0878*/ 	.word	0x0500000f


	//   ....[123]....
        /*087c*/ 	.word	0x0500000f


	//   ....[124]....
        /*0880*/ 	.word	0x0500000f


	//   ....[125]....
        /*0884*/ 	.word	0x0500000f


	//   ....[126]....
        /*0888*/ 	.word	0x0500000f


	//   ....[127]....
        /*088c*/ 	.word	0x0500000f


	//   ....[128]....
        /*0890*/ 	.word	0x0500000f


	//   ....[129]....
        /*0894*/ 	.word	0x0500000f


	//   ....[130]....
        /*0898*/ 	.word	0x0500000f


	//   ....[131]....
        /*089c*/ 	.word	0x0500000f


	//   ....[132]....
        /*08a0*/ 	.word	0x0500000f


	//   ....[133]....
        /*08a4*/ 	.word	0x0500000f


	//   ....[134]....
        /*08a8*/ 	.word	0x0500000f


	//   ....[135]....
        /*08ac*/ 	.word	0x0500000f


	//   ....[136]....
        /*08b0*/ 	.word	0x0500000f


	//   ....[137]....
        /*08b4*/ 	.word	0x0500000f


	//   ....[138]....
        /*08b8*/ 	.word	0x0500000f


	//   ....[139]....
        /*08bc*/ 	.word	0x0500000f


	//   ....[140]....
        /*08c0*/ 	.word	0x0500000f


	//   ....[141]....
        /*08c4*/ 	.word	0x0500000f


	//   ....[142]....
        /*08c8*/ 	.word	0x0500000f


	//   ....[143]....
        /*08cc*/ 	.word	0x0500000f


	//   ....[144]....
        /*08d0*/ 	.word	0x0500000f


	//   ....[145]....
        /*08d4*/ 	.word	0x0500000f


	//   ....[146]....
        /*08d8*/ 	.word	0x0500000f


	//   ....[147]....
        /*08dc*/ 	.word	0x0500000f


	//   ....[148]....
        /*08e0*/ 	.word	0x0500000f


	//   ....[149]....
        /*08e4*/ 	.word	0x0500000f


	//   ....[150]....
        /*08e8*/ 	.word	0x0500000f


	//   ....[151]....
        /*08ec*/ 	.word	0x0500000f


	//   ....[152]....
        /*08f0*/ 	.word	0x0500000f


	//   ....[153]....
        /*08f4*/ 	.word	0x0500000f


	//   ....[154]....
        /*08f8*/ 	.word	0x0500000f


	//   ....[155]....
        /*08fc*/ 	.word	0x0500000f


	//   ....[156]....
        /*0900*/ 	.word	0x0500000f


	//   ....[157]....
        /*0904*/ 	.word	0x0500000f


	//----- nvinfo : EIATTR_COOP_GROUP_INSTR_OFFSETS
	.align		4
.L_1273:
        /*0908*/ 	.byte	0x04, 0x28
        /*090a*/ 	.short	(.L_1275 - .L_1274)


	//   ....[0]....
.L_1274:
        /*090c*/ 	.word	0x00000070


	//   ....[1]....
        /*0910*/ 	.word	0x00000140


	//   ....[2]....
        /*0914*/ 	.word	0x00000190


	//   ....[3]....
        /*0918*/ 	.word	0x000003e0


	//   ....[4]....
        /*091c*/ 	.word	0x00000540


	//   ....[5]....
        /*0920*/ 	.word	0x00000660


	//   ....[6]....
        /*0924*/ 	.word	0x000007c0


	//   ....[7]....
        /*0928*/ 	.word	0x000016b0


	//   ....[8]....
        /*092c*/ 	.word	0x000034b0


	//   ....[9]....
        /*0930*/ 	.word	0x00003500


	//   ....[10]....
        /*0934*/ 	.word	0x00003520


	//   ....[11]....
        /*0938*/ 	.word	0x00003540


	//   ....[12]....
        /*093c*/ 	.word	0x00005500


	//   ....[13]....
        /*0940*/ 	.word	0x000055a0


	//   ....[14]....
        /*0944*/ 	.word	0x000055b0


	//   ....[15]....
        /*0948*/ 	.word	0x000055e0


	//   ....[16]....
        /*094c*/ 	.word	0x00006bc0


	//   ....[17]....
        /*0950*/ 	.word	0x00006c00


	//   ....[18]....
        /*0954*/ 	.word	0x00006cd0


	//   ....[19]....
        /*0958*/ 	.word	0x00006d00


	//   ....[20]....
        /*095c*/ 	.word	0x00008760


	//   ....[21]....
        /*0960*/ 	.word	0x00008790


	//   ....[22]....
        /*0964*/ 	.word	0x000087f0


	//   ....[23]....
        /*0968*/ 	.word	0x00008850


	//   ....[24]....
        /*096c*/ 	.word	0x000090c0


	//   ....[25]....
        /*0970*/ 	.word	0x000090e0


	//   ....[26]....
        /*0974*/ 	.word	0x00009230


	//   ....[27]....
        /*0978*/ 	.word	0x00009250


	//   ....[28]....
        /*097c*/ 	.word	0x00009390


	//   ....[29]....
        /*0980*/ 	.word	0x000093b0


	//   ....[30]....
        /*0984*/ 	.word	0x00009500


	//   ....[31]....
        /*0988*/ 	.word	0x00009520


	//   ....[32]....
        /*098c*/ 	.word	0x00009f00


	//   ....[33]....
        /*0990*/ 	.word	0x00009f30


	//   ....[34]....
        /*0994*/ 	.word	0x0000a080


	//   ....[35]....
        /*0998*/ 	.word	0x0000a0a0


	//   ....[36]....
        /*099c*/ 	.word	0x0000a1e0


	//   ....[37]....
        /*09a0*/ 	.word	0x0000a200


	//   ....[38]....
        /*09a4*/ 	.word	0x0000a350


	//   ....[39]....
        /*09a8*/ 	.word	0x0000a370


	//   ....[40]....
        /*09ac*/ 	.word	0x0000a530


	//   ....[41]....
        /*09b0*/ 	.word	0x0000a720


	//   ....[42]....
        /*09b4*/ 	.word	0x0000a750


	//   ....[43]....
        /*09b8*/ 	.word	0x0000a780


	//   ....[44]....
        /*09bc*/ 	.word	0x0000a7b0


	//   ....[45]....
        /*09c0*/ 	.word	0x0000a7e0


	//   ....[46]....
        /*09c4*/ 	.word	0x0000a810


	//   ....[47]....
        /*09c8*/ 	.word	0x0000a980


	//   ....[48]....
        /*09cc*/ 	.word	0x0000a9b0


	//   ....[49]....
        /*09d0*/ 	.word	0x0000a9e0


	//   ....[50]....
        /*09d4*/ 	.word	0x0000aa10


	//   ....[51]....
        /*09d8*/ 	.word	0x0000aa40


	//   ....[52]....
        /*09dc*/ 	.word	0x0000aa70


	//   ....[53]....
        /*09e0*/ 	.word	0x0000ab10


	//   ....[54]....
        /*09e4*/ 	.word	0x0000ab40


	//   ....[55]....
        /*09e8*/ 	.word	0x0000abd0


	//   ....[56]....
        /*09ec*/ 	.word	0x0000bbb0


	//   ....[57]....
        /*09f0*/ 	.word	0x0000c740


	//   ....[58]....
        /*09f4*/ 	.word	0x0000c760


	//   ....[59]....
        /*09f8*/ 	.word	0x0000c790


	//   ....[60]....
        /*09fc*/ 	.word	0x0000c7b0


	//   ....[61]....
        /*0a00*/ 	.word	0x0000c860


	//   ....[62]....
        /*0a04*/ 	.word	0x0000c8f0


	//   ....[63]....
        /*0a08*/ 	.word	0x0000c920


	//   ....[64]....
        /*0a0c*/ 	.word	0x0000c9a0


	//   ....[65]....
        /*0a10*/ 	.word	0x0000c9d0


	//   ....[66]....
        /*0a14*/ 	.word	0x0000ca50


	//   ....[67]....
        /*0a18*/ 	.word	0x0000ca80


	//   ....[68]....
        /*0a1c*/ 	.word	0x0000cb00


	//   ....[69]....
        /*0a20*/ 	.word	0x0000cb30


	//   ....[70]....
        /*0a24*/ 	.word	0x0000cb90


	//   ....[71]....
        /*0a28*/ 	.word	0x0000cba0


	//   ....[72]....
        /*0a2c*/ 	.word	0x0000cc10


	//   ....[73]....
        /*0a30*/ 	.word	0x0000d310


	//   ....[74]....
        /*0a34*/ 	.word	0x0000d370


	//   ....[75]....
        /*0a38*/ 	.word	0x0000d420


	//   ....[76]....
        /*0a3c*/ 	.word	0x0000d430


	//   ....[77]....
        /*0a40*/ 	.word	0x0000d4c0


	//   ....[78]....
        /*0a44*/ 	.word	0x0000d4d0


	//   ....[79]....
        /*0a48*/ 	.word	0x0000d560


	//   ....[80]....
        /*0a4c*/ 	.word	0x0000d570


	//   ....[81]....
        /*0a50*/ 	.word	0x0000d5e0


	//   ....[82]....
        /*0a54*/ 	.word	0x0000d5f0


	//   ....[83]....
        /*0a58*/ 	.word	0x0000d670


	//   ....[84]....
        /*0a5c*/ 	.word	0x0000d680


	//   ....[85]....
        /*0a60*/ 	.word	0x0000d700


	//   ....[86]....
        /*0a64*/ 	.word	0x0000d710


	//   ....[87]....
        /*0a68*/ 	.word	0x0000d790


	//   ....[88]....
        /*0a6c*/ 	.word	0x0000d7a0


	//   ....[89]....
        /*0a70*/ 	.word	0x000104d0


	//   ....[90]....
        /*0a74*/ 	.word	0x00010500


	//   ....[91]....
        /*0a78*/ 	.word	0x00010540


	//   ....[92]....
        /*0a7c*/ 	.word	0x00010570


	//   ....[93]....
        /*0a80*/ 	.word	0x000105a0


	//   ....[94]....
        /*0a84*/ 	.word	0x000105d0


	//   ....[95]....
        /*0a88*/ 	.word	0x00010600


	//   ....[96]....
        /*0a8c*/ 	.word	0x00010630


	//   ....[97]....
        /*0a90*/ 	.word	0x000107b0


	//   ....[98]....
        /*0a94*/ 	.word	0x000107e0


	//   ....[99]....
        /*0a98*/ 	.word	0x00010810


	//   ....[100]....
        /*0a9c*/ 	.word	0x00010840


	//   ....[101]....
        /*0aa0*/ 	.word	0x00010870


	//   ....[102]....
        /*0aa4*/ 	.word	0x000108a0


	//   ....[103]....
        /*0aa8*/ 	.word	0x00010960


	//   ....[104]....
        /*0aac*/ 	.word	0x00010980


	//   ....[105]....
        /*0ab0*/ 	.word	0x000109f0


	//   ....[106]....
        /*0ab4*/ 	.word	0x00010e80


	//   ....[107]....
        /*0ab8*/ 	.word	0x000113e0


	//   ....[108]....
        /*0abc*/ 	.word	0x00011560


	//   ....[109]....
        /*0ac0*/ 	.word	0x000115d0


	//   ....[110]....
        /*0ac4*/ 	.word	0x00011630


	//   ....[111]....
        /*0ac8*/ 	.word	0x00011690


	//   ....[112]....
        /*0acc*/ 	.word	0x00011760


	//   ....[113]....
        /*0ad0*/ 	.word	0x00011820


	//   ....[114]....
        /*0ad4*/ 	.word	0x00011930


	//   ....[115]....
        /*0ad8*/ 	.word	0x000119d0


	//   ....[116]....
        /*0adc*/ 	.word	0x00011aa0


	//   ....[117]....
        /*0ae0*/ 	.word	0x00011b40


	//   ....[118]....
        /*0ae4*/ 	.word	0x00011c10


	//   ....[119]....
        /*0ae8*/ 	.word	0x00011cb0


	//   ....[120]....
        /*0aec*/ 	.word	0x00011d80


	//   ....[121]....
        /*0af0*/ 	.word	0x00011e20


	//   ....[122]....
        /*0af4*/ 	.word	0x00011ed0


	//   ....[123]....
        /*0af8*/ 	.word	0x00011fb0


	//   ....[124]....
        /*0afc*/ 	.word	0x00012200


	//   ....[125]....
        /*0b00*/ 	.word	0x000122d0


	//   ....[126]....
        /*0b04*/ 	.word	0x000123b0


	//   ....[127]....
        /*0b08*/ 	.word	0x00012420


	//   ....[128]....
        /*0b0c*/ 	.word	0x00012530


	//   ....[129]....
        /*0b10*/ 	.word	0x000125f0


	//   ....[130]....
        /*0b14*/ 	.word	0x000126b0


	//   ....[131]....
        /*0b18*/ 	.word	0x00012770


	//   ....[132]....
        /*0b1c*/ 	.word	0x00012830


	//   ....[133]....
        /*0b20*/ 	.word	0x000128f0


	//   ....[134]....
        /*0b24*/ 	.word	0x000129b0


	//   ....[135]....
        /*0b28*/ 	.word	0x00012a60


	//   ....[136]....
        /*0b2c*/ 	.word	0x00012b60


	//   ....[137]....
        /*0b30*/ 	.word	0x00012bb0


	//   ....[138]....
        /*0b34*/ 	.word	0x00012c10


	//   ....[139]....
        /*0b38*/ 	.word	0x00012cf0


	//   ....[140]....
        /*0b3c*/ 	.word	0x00013020


	//   ....[141]....
        /*0b40*/ 	.word	0x000130c0


	//   ....[142]....
        /*0b44*/ 	.word	0x000131e0


	//   ....[143]....
        /*0b48*/ 	.word	0x00013260


	//   ....[144]....
        /*0b4c*/ 	.word	0x000132e0


	//   ....[145]....
        /*0b50*/ 	.word	0x00013360


	//   ....[146]....
        /*0b54*/ 	.word	0x000133e0


	//   ....[147]....
        /*0b58*/ 	.word	0x00013470


	//   ....[148]....
        /*0b5c*/ 	.word	0x00013510


	//   ....[149]....
        /*0b60*/ 	.word	0x000135c0


	//   ....[150]....
        /*0b64*/ 	.word	0x00013640


	//   ....[151]....
        /*0b68*/ 	.word	0x000136c0


	//   ....[152]....
        /*0b6c*/ 	.word	0x00013740


	//   ....[153]....
        /*0b70*/ 	.word	0x000137d0


	//   ....[154]....
        /*0b74*/ 	.word	0x00013850


	//   ....[155]....
        /*0b78*/ 	.word	0x000138f0


	//   ....[156]....
        /*0b7c*/ 	.word	0x00013980


	//   ....[157]....
        /*0b80*/ 	.word	0x00013ab0


	//----- nvinfo : EIATTR_REG_RECONFIG
	.align		4
.L_1275:
        /*0b84*/ 	.byte	0x01, 0x54
	.zero		2


	//----- nvinfo : EIATTR_SYSCALL_OFFSETS
	.align		4
        /*0b88*/ 	.byte	0x04, 0x46
        /*0b8a*/ 	.short	(.L_1277 - .L_1276)


	//   ....[0]....
.L_1276:
        /*0b8c*/ 	.word	0x00001820


	//   ....[1]....
        /*0b90*/ 	.word	0x0000b7a0


	//   ....[2]....
        /*0b94*/ 	.word	0x0000b900


	//   ....[3]....
        /*0b98*/ 	.word	0x0000ba00


	//   ....[4]....
        /*0b9c*/ 	.word	0x0000c310


	//   ....[5]....
        /*0ba0*/ 	.word	0x0000cf30


	//----- nvinfo : EIATTR_MBARRIER_INSTR_OFFSETS
	.align		4
.L_1277:
        /*0ba4*/ 	.byte	0x04, 0x39
        /*0ba6*/ 	.short	(.L_1279 - .L_1278)


	//   ....[0]....
.L_1278:
        /*0ba8*/ 	.word	0x00000280
        /*0bac*/ 	.word	0x000000ff
        /*0bb0*/ 	.word	0x00032400
        /*0bb4*/ 	.short	0x0100
        /*0bb6*/ 	.byte	0x08
	.zero		1


	//   ....[1]....
        /*0bb8*/ 	.word	0x00000290
        /*0bbc*/ 	.word	0x000000ff
        /*0bc0*/ 	.word	0x00032410
        /*0bc4*/ 	.short	0x0100
        /*0bc6*/ 	.byte	0x08
	.zero		1


	//   ....[2]....
        /*0bc8*/ 	.word	0x000002a0
        /*0bcc*/ 	.word	0x000000ff
        /*0bd0*/ 	.word	0x00032420
        /*0bd4*/ 	.short	0x0100
        /*0bd6*/ 	.byte	0x08
	.zero		1


	//   ....[3]....
        /*0bd8*/ 	.word	0x00000390
        /*0bdc*/ 	.word	0x000000ff
        /*0be0*/ 	.word	0x00032430
        /*0be4*/ 	.short	0x0100
        /*0be6*/ 	.byte	0x08
	.zero		1


	//   ....[4]....
        /*0be8*/ 	.word	0x000003a0
        /*0bec*/ 	.word	0x000000ff
        /*0bf0*/ 	.word	0x00032440
        /*0bf4*/ 	.short	0x0100
        /*0bf6*/ 	.byte	0x08
	.zero		1


	//   ....[5]....
        /*0bf8*/ 	.word	0x000003b0
        /*0bfc*/ 	.word	0x000000ff
        /*0c00*/ 	.word	0x00032438
        /*0c04*/ 	.short	0x0100
        /*0c06*/ 	.byte	0x08
	.zero		1


	//   ....[6]....
        /*0c08*/ 	.word	0x000003c0
        /*0c0c*/ 	.word	0x000000ff
        /*0c10*/ 	.word	0x00032448
        /*0c14*/ 	.short	0x0100
        /*0c16*/ 	.byte	0x08
	.zero		1


	//   ....[7]....
        /*0c18*/ 	.word	0x000004f0
        /*0c1c*/ 	.word	0x000000ff
        /*0c20*/ 	.word	0x00032450
        /*0c24*/ 	.short	0x0100
        /*0c26*/ 	.byte	0x08
	.zero		1


	//   ....[8]....
        /*0c28*/ 	.word	0x00000500
        /*0c2c*/ 	.word	0x000000ff
        /*0c30*/ 	.word	0x00032460
        /*0c34*/ 	.short	0x0100
        /*0c36*/ 	.byte	0x08
	.zero		1


	//   ....[9]....
        /*0c38*/ 	.word	0x00000510
        /*0c3c*/ 	.word	0x000000ff
        /*0c40*/ 	.word	0x00032458
        /*0c44*/ 	.short	0x0100
        /*0c46*/ 	.byte	0x08
	.zero		1


	//   ....[10]....
        /*0c48*/ 	.word	0x00000520
        /*0c4c*/ 	.word	0x000000ff
        /*0c50*/ 	.word	0x00032468
        /*0c54*/ 	.short	0x0100
        /*0c56*/ 	.byte	0x08
	.zero		1


	//   ....[11]....
        /*0c58*/ 	.word	0x00000610
        /*0c5c*/ 	.word	0x000000ff
        /*0c60*/ 	.word	0x00032470
        /*0c64*/ 	.short	0x0100
        /*0c66*/ 	.byte	0x06
	.zero		1


	//   ....[12]....
        /*0c68*/ 	.word	0x00000620
        /*0c6c*/ 	.word	0x000000ff
        /*0c70*/ 	.word	0x00032480
        /*0c74*/ 	.short	0x0100
        /*0c76*/ 	.byte	0x06
	.zero		1


	//   ....[13]....
        /*0c78*/ 	.word	0x00000630
        /*0c7c*/ 	.word	0x000000ff
        /*0c80*/ 	.word	0x00032478
        /*0c84*/ 	.short	0x0100
        /*0c86*/ 	.byte	0x06
	.zero		1


	//   ....[14]....
        /*0c88*/ 	.word	0x00000640
        /*0c8c*/ 	.word	0x000000ff
        /*0c90*/ 	.word	0x00032488
        /*0c94*/ 	.short	0x0100
        /*0c96*/ 	.byte	0x06
	.zero		1


	//   ....[15]....
        /*0c98*/ 	.word	0x00000770
        /*0c9c*/ 	.word	0x000000ff
        /*0ca0*/ 	.word	0x00032490
        /*0ca4*/ 	.short	0x0100
        /*0ca6*/ 	.byte	0x08
	.zero		1


	//   ....[16]....
        /*0ca8*/ 	.word	0x00000780
        /*0cac*/ 	.word	0x000000ff
        /*0cb0*/ 	.word	0x000324a0
        /*0cb4*/ 	.short	0x0100
        /*0cb6*/ 	.byte	0x08
	.zero		1


	//   ....[17]....
        /*0cb8*/ 	.word	0x00000790
        /*0cbc*/ 	.word	0x000000ff
        /*0cc0*/ 	.word	0x00032498
        /*0cc4*/ 	.short	0x0100
        /*0cc6*/ 	.byte	0x08
	.zero		1


	//   ....[18]....
        /*0cc8*/ 	.word	0x000007a0
        /*0ccc*/ 	.word	0x000000ff
        /*0cd0*/ 	.word	0x000324a8
        /*0cd4*/ 	.short	0x0100
        /*0cd6*/ 	.byte	0x08
	.zero		1


	//   ....[19]....
        /*0cd8*/ 	.word	0x000008d0
        /*0cdc*/ 	.word	0x000000ff
        /*0ce0*/ 	.word	0x000324b0
        /*0ce4*/ 	.short	0x0100
        /*0ce6*/ 	.byte	0x08
	.zero		1


	//   ....[20]....
        /*0ce8*/ 	.word	0x000008e0
        /*0cec*/ 	.word	0x000000ff
        /*0cf0*/ 	.word	0x000324c0
        /*0cf4*/ 	.short	0x0100
        /*0cf6*/ 	.byte	0x08
	.zero		1


	//   ....[21]....
        /*0cf8*/ 	.word	0x000008f0
        /*0cfc*/ 	.word	0x000000ff
        /*0d00*/ 	.word	0x000324b8
        /*0d04*/ 	.short	0x0100
        /*0d06*/ 	.byte	0x08
	.zero		1


	//   ....[22]....
        /*0d08*/ 	.word	0x00000900
        /*0d0c*/ 	.word	0x000000ff
        /*0d10*/ 	.word	0x000324c8
        /*0d14*/ 	.short	0x0100
        /*0d16*/ 	.byte	0x08
	.zero		1


	//   ....[23]....
        /*0d18*/ 	.word	0x000018e0
        /*0d1c*/ 	.word	0x00000004
        /*0d20*/ 	.word	0x00032400
        /*0d24*/ 	.short	0x010a
        /*0d26*/ 	.byte	0x3f
	.zero		1


	//   ....[24]....
        /*0d28*/ 	.word	0x000019c0
        /*0d2c*/ 	.word	0x00000000
        /*0d30*/ 	.word	0x00032430
        /*0d34*/ 	.short	0x010a
        /*0d36*/ 	.byte	0x3f
	.zero		1


	//   ....[25]....
        /*0d38*/ 	.word	0x00001a10
        /*0d3c*/ 	.word	0x00000000
        /*0d40*/ 	.word	0x00032430
        /*0d44*/ 	.short	0x010a
        /*0d46*/ 	.byte	0x3f
	.zero		1


	//   ....[26]....
        /*0d48*/ 	.word	0x00001d80
        /*0d4c*/ 	.word	0x00000004
        /*0d50*/ 	.word	0x00032410
        /*0d54*/ 	.short	0x010a
        /*0d56*/ 	.byte	0x3f
	.zero		1


	//   ....[27]....
        /*0d58*/ 	.word	0x00001dc0
        /*0d5c*/ 	.word	0x00000000
        /*0d60*/ 	.word	0x00032450
        /*0d64*/ 	.short	0x010a
        /*0d66*/ 	.byte	0x3f
	.zero		1


	//   ....[28]....
        /*0d68*/ 	.word	0x00001e00
        /*0d6c*/ 	.word	0x00000000
        /*0d70*/ 	.word	0x00032450
        /*0d74*/ 	.short	0x010a
        /*0d76*/ 	.byte	0x3f
	.zero		1


	//   ....[29]....
        /*0d78*/ 	.word	0x000037a0
        /*0d7c*/ 	.word	0x00000018
        /*0d80*/ 	.word	0x00000000
        /*0d84*/ 	.short	0x0101
        /*0d86*/ 	.byte	0x3f
	.zero		1


	//   ....[30]....
        /*0d88*/ 	.word	0x00004270
        /*0d8c*/ 	.word	0x00000000
        /*0d90*/ 	.word	0x00000000
        /*0d94*/ 	.short	0x0101
        /*0d96*/ 	.byte	0x3f
	.zero		1


	//   ....[31]....
        /*0d98*/ 	.word	0x000043d0
        /*0d9c*/ 	.word	0x000000ff
        /*0da0*/ 	.word	0x00032430
        /*0da4*/ 	.short	0x010a
        /*0da6*/ 	.byte	0x04
	.zero		1


	//   ....[32]....
        /*0da8*/ 	.word	0x00004410
        /*0dac*/ 	.word	0x000000ff
        /*0db0*/ 	.word	0x00032430
        /*0db4*/ 	.short	0x010a
        /*0db6*/ 	.byte	0x04
	.zero		1


	//   ....[33]....
        /*0db8*/ 	.word	0x00004620
        /*0dbc*/ 	.word	0x000000ff
        /*0dc0*/ 	.word	0x00032450
        /*0dc4*/ 	.short	0x010a
        /*0dc6*/ 	.byte	0x04
	.zero		1


	//   ....[34]....
        /*0dc8*/ 	.word	0x00004660
        /*0dcc*/ 	.word	0x000000ff
        /*0dd0*/ 	.word	0x00032450
        /*0dd4*/ 	.short	0x010a
        /*0dd6*/ 	.byte	0x04
	.zero		1


	//   ....[35]....
        /*0dd8*/ 	.word	0x00005880
        /*0ddc*/ 	.word	0x0000009c
        /*0de0*/ 	.word	0x00000000
        /*0de4*/ 	.short	0x0101
        /*0de6*/ 	.byte	0x3f
	.zero		1


	//   ....[36]....
        /*0de8*/ 	.word	0x00006a30
        /*0dec*/ 	.word	0x0000009b
        /*0df0*/ 	.word	0x00000000
        /*0df4*/ 	.short	0x0101
        /*0df6*/ 	.byte	0x3f
	.zero		1


	//   ....[37]....
        /*0df8*/ 	.word	0x000090b0
        /*0dfc*/ 	.word	0x00000097
        /*0e00*/ 	.word	0x00000000
        /*0e04*/ 	.short	0x0101
        /*0e06*/ 	.byte	0x3f
	.zero		1


	//   ....[38]....
        /*0e08*/ 	.word	0x0000be50
        /*0e0c*/ 	.word	0x00000000
        /*0e10*/ 	.word	0x00032440
        /*0e14*/ 	.short	0x010a
        /*0e16*/ 	.byte	0x3f
	.zero		1


	//   ....[39]....
        /*0e18*/ 	.word	0x0000ccd0
        /*0e1c*/ 	.word	0x00000008
        /*0e20*/ 	.word	0x00032400
        /*0e24*/ 	.short	0x0107
        /*0e26*/ 	.byte	0x3f
	.zero		1


	//   ....[40]....
        /*0e28*/ 	.word	0x0000cd70
        /*0e2c*/ 	.word	0x00000002
        /*0e30*/ 	.word	0x00032400
        /*0e34*/ 	.short	0x0101
        /*0e36*/ 	.byte	0x3f
	.zero		1


	//   ....[41]....
        /*0e38*/ 	.word	0x0000d8c0
        /*0e3c*/ 	.word	0x00000007
        /*0e40*/ 	.word	0x00032410
        /*0e44*/ 	.short	0x0107
        /*0e46*/ 	.byte	0x3f
	.zero		1


	//   ....[42]....
        /*0e48*/ 	.word	0x0000d9c0
        /*0e4c*/ 	.word	0x00000002
        /*0e50*/ 	.word	0x00032410
        /*0e54*/ 	.short	0x0101
        /*0e56*/ 	.byte	0x3f
	.zero		1


	//   ....[43]....
        /*0e58*/ 	.word	0x0000d9e0
        /*0e5c*/ 	.word	0x00000002
        /*0e60*/ 	.word	0x00032420
        /*0e64*/ 	.short	0x010a
        /*0e66*/ 	.byte	0x3f
	.zero		1


	//   ....[44]....
        /*0e68*/ 	.word	0x0000daf0
        /*0e6c*/ 	.word	0x00000002
        /*0e70*/ 	.word	0x00032460
        /*0e74*/ 	.short	0x010a
        /*0e76*/ 	.byte	0x3f
	.zero		1


	//   ....[45]....
        /*0e78*/ 	.word	0x0000e400
        /*0e7c*/ 	.word	0x00000003
        /*0e80*/ 	.word	0x00032440
        /*0e84*/ 	.short	0x010a
        /*0e86*/ 	.byte	0x3f
	.zero		1


	//   ....[46]....
        /*0e88*/ 	.word	0x0000e660
        /*0e8c*/ 	.word	0x00000003
        /*0e90*/ 	.word	0x00032460
        /*0e94*/ 	.short	0x010a
        /*0e96*/ 	.byte	0x3f
	.zero		1


	//   ....[47]....
        /*0e98*/ 	.word	0x0000ef00
        /*0e9c*/ 	.word	0x00000004
        /*0ea0*/ 	.word	0x00032440
        /*0ea4*/ 	.short	0x010a
        /*0ea6*/ 	.byte	0x3f
	.zero		1


	//   ....[48]....
        /*0ea8*/ 	.word	0x0000f150
        /*0eac*/ 	.word	0x00000004
        /*0eb0*/ 	.word	0x00032460
        /*0eb4*/ 	.short	0x010a
        /*0eb6*/ 	.byte	0x3f
	.zero		1


	//   ....[49]....
        /*0eb8*/ 	.word	0x0000f960
        /*0ebc*/ 	.word	0x00000004
        /*0ec0*/ 	.word	0x00032440
        /*0ec4*/ 	.short	0x010a
        /*0ec6*/ 	.byte	0x3f
	.zero		1


	//   ....[50]....
        /*0ec8*/ 	.word	0x0000fbc0
        /*0ecc*/ 	.word	0x00000004
        /*0ed0*/ 	.word	0x00032460
        /*0ed4*/ 	.short	0x010a
        /*0ed6*/ 	.byte	0x3f
	.zero		1


	//   ....[51]....
        /*0ed8*/ 	.word	0x00010e00
        /*0edc*/ 	.word	0x00000000
        /*0ee0*/ 	.word	0x00032420
        /*0ee4*/ 	.short	0x010a
        /*0ee6*/ 	.byte	0x3f
	.zero		1


	//   ....[52]....
        /*0ee8*/ 	.word	0x00010fe0
        /*0eec*/ 	.word	0x00000006
        /*0ef0*/ 	.word	0x00000000
        /*0ef4*/ 	.short	0x010a
        /*0ef6*/ 	.byte	0x3f
	.zero		1


	//   ....[53]....
        /*0ef8*/ 	.word	0x00011050
        /*0efc*/ 	.word	0x00000007
        /*0f00*/ 	.word	0x00000000
        /*0f04*/ 	.short	0x010a
        /*0f06*/ 	.byte	0x3f
	.zero		1


	//   ....[54]....
        /*0f08*/ 	.word	0x000110c0
        /*0f0c*/ 	.word	0x00000004
        /*0f10*/ 	.word	0x00000000
        /*0f14*/ 	.short	0x010a
        /*0f16*/ 	.byte	0x3f
	.zero		1


	//   ....[55]....
        /*0f18*/ 	.word	0x000110f0
        /*0f1c*/ 	.word	0x00000003
        /*0f20*/ 	.word	0x00000000
        /*0f24*/ 	.short	0x010a
        /*0f26*/ 	.byte	0x3f
	.zero		1


	//   ....[56]....
        /*0f28*/ 	.word	0x00011150
        /*0f2c*/ 	.word	0x00000004
        /*0f30*/ 	.word	0x00032400
        /*0f34*/ 	.short	0x010a
        /*0f36*/ 	.byte	0x3f
	.zero		1


	//   ....[57]....
        /*0f38*/ 	.word	0x000111a0
        /*0f3c*/ 	.word	0x00000000
        /*0f40*/ 	.word	0x00032430
        /*0f44*/ 	.short	0x010a
        /*0f46*/ 	.byte	0x3f
	.zero		1


	//   ....[58]....
        /*0f48*/ 	.word	0x000111f0
        /*0f4c*/ 	.word	0x00000004
        /*0f50*/ 	.word	0x00032410
        /*0f54*/ 	.short	0x010a
        /*0f56*/ 	.byte	0x3f
	.zero		1


	//   ....[59]....
        /*0f58*/ 	.word	0x00011240
        /*0f5c*/ 	.word	0x00000000
        /*0f60*/ 	.word	0x00032450
        /*0f64*/ 	.short	0x010a
        /*0f66*/ 	.byte	0x3f
	.zero		1


	//   ....[60]....
        /*0f68*/ 	.word	0x000112a0
        /*0f6c*/ 	.word	0x00000099
        /*0f70*/ 	.word	0x00032430
        /*0f74*/ 	.short	0x010a
        /*0f76*/ 	.byte	0x3f
	.zero		1


	//   ....[61]....
        /*0f78*/ 	.word	0x00011300
        /*0f7c*/ 	.word	0x000000d1
        /*0f80*/ 	.word	0x00032450
        /*0f84*/ 	.short	0x010a
        /*0f86*/ 	.byte	0x3f
	.zero		1


	//   ....[62]....
        /*0f88*/ 	.word	0x000114a0
        /*0f8c*/ 	.word	0x00000000
        /*0f90*/ 	.word	0x00032440
        /*0f94*/ 	.short	0x010a
        /*0f96*/ 	.byte	0x3f
	.zero		1


	//   ....[63]....
        /*0f98*/ 	.word	0x00012d40
        /*0f9c*/ 	.word	0x00000002
        /*0fa0*/ 	.word	0x00032420
        /*0fa4*/ 	.short	0x010a
        /*0fa6*/ 	.byte	0x3f
	.zero		1


	//   ....[64]....
        /*0fa8*/ 	.word	0x00012d90
        /*0fac*/ 	.word	0x00000002
        /*0fb0*/ 	.word	0x00032460
        /*0fb4*/ 	.short	0x010a
        /*0fb6*/ 	.byte	0x3f
	.zero		1


	//   ....[65]....
        /*0fb8*/ 	.word	0x00012de0
        /*0fbc*/ 	.word	0x00000003
        /*0fc0*/ 	.word	0x00032440
        /*0fc4*/ 	.short	0x010a
        /*0fc6*/ 	.byte	0x3f
	.zero		1


	//   ....[66]....
        /*0fc8*/ 	.word	0x00012e30
        /*0fcc*/ 	.word	0x00000003
        /*0fd0*/ 	.word	0x00032460
        /*0fd4*/ 	.short	0x010a
        /*0fd6*/ 	.byte	0x3f
	.zero		1


	//   ....[67]....
        /*0fd8*/ 	.word	0x00012e80
        /*0fdc*/ 	.word	0x00000004
        /*0fe0*/ 	.word	0x00032440
        /*0fe4*/ 	.short	0x010a
        /*0fe6*/ 	.byte	0x3f
	.zero		1


	//   ....[68]....
        /*0fe8*/ 	.word	0x00012ed0
        /*0fec*/ 	.word	0x00000004
        /*0ff0*/ 	.word	0x00032460
        /*0ff4*/ 	.short	0x010a
        /*0ff6*/ 	.byte	0x3f
	.zero		1


	//   ....[69]....
        /*0ff8*/ 	.word	0x00012f20
        /*0ffc*/ 	.word	0x00000004
        /*1000*/ 	.word	0x00032440
        /*1004*/ 	.short	0x010a
        /*1006*/ 	.byte	0x3f
	.zero		1


	//   ....[70]....
        /*1008*/ 	.word	0x00012f70
        /*100c*/ 	.word	0x00000004
        /*1010*/ 	.word	0x00032460
        /*1014*/ 	.short	0x010a
        /*1016*/ 	.byte	0x3f
	.zero		1


	//   ....[71]....
        /*1018*/ 	.word	0x000139d0
        /*101c*/ 	.word	0x00000000
        /*1020*/ 	.word	0x00032420
        /*1024*/ 	.short	0x010a
        /*1026*/ 	.byte	0x3f
	.zero		1


	//   ....[72]....
        /*1028*/ 	.word	0x00013b70
        /*102c*/ 	.word	0x00000006
        /*1030*/ 	.word	0x00000000
        /*1034*/ 	.short	0x010a
        /*1036*/ 	.byte	0x3f
	.zero		1


	//   ....[73]....
        /*1038*/ 	.word	0x00013bc0
        /*103c*/ 	.word	0x00000007
        /*1040*/ 	.word	0x00000000
        /*1044*/ 	.short	0x010a
        /*1046*/ 	.byte	0x3f
	.zero		1


	//   ....[74]....
        /*1048*/ 	.word	0x00013c10
        /*104c*/ 	.word	0x00000004
        /*1050*/ 	.word	0x00000000
        /*1054*/ 	.short	0x010a
        /*1056*/ 	.byte	0x3f
	.zero		1


	//----- nvinfo : EIATTR_NUM_MBARRIERS
	.align		4
.L_1279:
        /*1058*/ 	.byte	0x03, 0x38
        /*105a*/ 	.short	0x0017


	//----- nvinfo : EIATTR_EXIT_INSTR_OFFSETS
	.align		4
        /*105c*/ 	.byte	0x04, 0x1c
        /*105e*/ 	.short	(.L_1281 - .L_1280)


	//   ....[0]....
.L_1280:
        /*1060*/ 	.word	0x00000ac0


	//   ....[1]....
        /*1064*/ 	.word	0x0000a4e0


	//   ....[2]....
        /*1068*/ 	.word	0x00011140


	//----- nvinfo : EIATTR_MAX_THREADS
	.align		4
.L_1281:
        /*106c*/ 	.byte	0x04, 0x05
        /*106e*/ 	.short	(.L_1283 - .L_1282)
.L_1282:
        /*1070*/ 	.word	0x00000180
        /*1074*/ 	.word	0x00000001
        /*1078*/ 	.word	0x00000001


	//----- nvinfo : EIATTR_CRS_STACK_SIZE
	.align		4
.L_1283:
        /*107c*/ 	.byte	0x04, 0x1e
        /*107e*/ 	.short	(.L_1285 - .L_1284)
.L_1284:
        /*1080*/ 	.word	0x00000000


	//----- nvinfo : EIATTR_CBANK_PARAM_SIZE
	.align		4
.L_1285:
        /*1084*/ 	.byte	0x03, 0x19
        /*1086*/ 	.short	0x0bf0


	//----- nvinfo : EIATTR_PARAM_CBANK
	.align		4
        /*1088*/ 	.byte	0x04, 0x0a
        /*108a*/ 	.short	(.L_1287 - .L_1286)
	.align		4
.L_1286:
        /*108c*/ 	.word	index@(.nv.constant0._ZN7cutlass13device_kernelIN5flash11enable_sm90INS1_16FlashAttnFwdSm90INS1_25CollectiveMainloopFwdSm90ILi2EN4cute5tupleIJNS5_1CILi1EEES8_S8_EEENS6_IJNS7_ILi128EEENS7_ILi96EEENS7_ILi64EEEEEELi256ENS_10bfloat16_tEfNS_4arch4Sm90ELb0ELb0ELb1ELb1ELb0ELb0ELb1ELb1ELb0ELb1ELb0ELb0EEENS1_21CollectiveEpilogueFwdINS6_IJSA_NS7_ILi256EEESB_EEES9_SE_SG_Li256ELb1ELb1ELb0ELb0EEENS1_36VarlenDynamicPersistentTileSchedulerILi128ELi96ELi256ELi128ELb0ELb1ELb1ELb0ELb1ELb1EEEEEEEEEvNT_6ParamsE)
        /*1090*/ 	.short	0x0210
        /*1092*/ 	.short	0x0bf0


	//----- nvinfo : EIATTR_SW_WAR
	.align		4
.L_1287:
        /*1094*/ 	.byte	0x04, 0x36
        /*1096*/ 	.short	(.L_1289 - .L_1288)
.L_1288:
        /*1098*/ 	.word	0x00000008
.L_1289:


//--------------------- .nv.info._ZN7cutlass13device_kernelIN5flash11enable_sm90INS1_16FlashAttnFwdSm90INS1_25CollectiveMainloopFwdSm90ILi2EN4cute5tupleIJNS5_1CILi1EEES8_S8_EEENS6_IJNS7_ILi128EEENS7_ILi96EEENS7_ILi64EEEEEELi256ENS_10bfloat16_tEfNS_4arch4Sm90ELb0ELb0ELb1ELb1ELb0ELb1ELb1ELb1ELb0ELb1ELb0ELb0EEENS1_21CollectiveEpilogueFwdINS6_IJSA_NS7_ILi256EEESB_EEES9_SE_SG_Li256ELb1ELb1ELb0ELb0EEENS1_36VarlenDynamicPersistentTileSchedulerILi128ELi96ELi256ELi128ELb0ELb1ELb1ELb0ELb1ELb1EEEEEEEEEvNT_6ParamsE --------------------------
	.section	.nv.info._ZN7cutlass13device_kernelIN5flash11enable_sm90INS1_16FlashAttnFwdSm90INS1_25CollectiveMainloopFwdSm90ILi2EN4cute5tupleIJNS5_1CILi1EEES8_S8_EEENS6_IJNS7_ILi128EEENS7_ILi96EEENS7_ILi64EEEEEELi256ENS_10bfloat16_tEfNS_4arch4Sm90ELb0ELb0ELb1ELb1ELb0ELb1ELb1ELb1ELb0ELb1ELb0ELb0EEENS1_21CollectiveEpilogueFwdINS6_IJSA_NS7_ILi256EEESB_EEES9_SE_SG_Li256ELb1ELb1ELb0ELb0EEENS1_36VarlenDynamicPersistentTileSchedulerILi128ELi96ELi256ELi128ELb0ELb1ELb1ELb0ELb1ELb1EEEEEEEEEvNT_6ParamsE,"",@"SHT_CUDA_INFO"
	.sectionflags	@""
	.align	4


	//----- nvinfo : EIATTR_CUDA_API_VERSION
	.align		4
        /*0000*/ 	.byte	0x04, 0x37
        /*0002*/ 	.short	(.L_1291 - .L_1290)
.L_1290:
        /*0004*/ 	.word	0x00000082


	//----- nvinfo : EIATTR_KPARAM_INFO
	.align		4
.L_1291:
        /*0008*/ 	.byte	0x04, 0x17
        /*000a*/ 	.short	(.L_1293 - .L_1292)
.L_1292:
        /*000c*/ 	.word	0x00000000
        /*0010*/ 	.short	0x0000
        /*0012*/ 	.short	0x0070
        /*0014*/ 	.byte	0x00, 0xf0, 0x01, 0x2e


	//----- nvinfo : EIATTR_SPARSE_MMA_MASK
	.align		4
.L_1293:
        /*0018*/ 	.byte	0x03, 0x50
        /*001a*/ 	.short	0x0000


	//----- nvinfo : EIATTR_MAXREG_COUNT
	.align		4
        /*001c*/ 	.byte	0x03, 0x1b
        /*001e*/ 	.short	0x00a8


	//----- nvinfo : EIATTR_NUM_BARRIERS
	.align		4
        /*0020*/ 	.byte	0x02, 0x4c
        /*0022*/ 	.byte	0x10
	.zero		1


	//----- nvinfo : EIATTR_EXTERNS
	.align		4
        /*0024*/ 	.byte	0x04, 0x0f
        /*0026*/ 	.short	(.L_1295 - .L_1294)


	//   ....[0]....
	.align		4
.L_1294:
        /*0028*/ 	.word	index@(__assertfail)


	//----- nvinfo : EIATTR_ANNOTATIONS
	.align		4
.L_1295:
        /*002c*/ 	.byte	0x04, 0x55
        /*002e*/ 	.short	(.L_1297 - .L_1296)


	//   ....[0]....
.L_1296:
        /* <DEDUP_REMOVED lines=132> */


	//----- nvinfo : EIATTR_MERCURY_ISA_VERSION
	.align		4
.L_1297:
        /*0860*/ 	.byte	0x03, 0x5f
        /*0862*/ 	.short	0x0101


	//----- nvinfo : EIATTR_UNUSED_LOAD_BYTE_OFFSET
	.align		4
        /*0864*/ 	.byte	0x04, 0x44
        /*0866*/ 	.short	(.L_1299 - .L_1298)


	//   ....[0]....
.L_1298:
        /*0868*/ 	.word	0x00000ae0
        /*086c*/ 	.word	0x0000fff0


	//   ....[1]....
        /*0870*/ 	.word	0x0000eac0
        /*0874*/ 	.word	0x0000fff0


	//----- nvinfo : EIATTR_INT_WARP_WIDE_INSTR_OFFSETS
	.align		4
.L_1299:
        /*0878*/ 	.byte	0x04, 0x31
        /*087a*/ 	.short	(.L_1301 - .L_1300)


	//   ....[0]....
.L_1300:
        /*087c*/ 	.word	0x00000180


	//   ....[1]....
        /*0880*/ 	.word	0x000001c0


	//   ....[2]....
        /*0884*/ 	.word	0x00000230


	//   ....[3]....
        /*0888*/ 	.word	0x000002a0


	//   ....[4]....
        /*088c*/ 	.word	0x00013f10


	//   ....[5]....
        /*0890*/ 	.word	0x00013f70


	//   ....[6]....
        /*0894*/ 	.word	0x00018cc0


	//   ....[7]....
        /*0898*/ 	.word	0x00018d20


	//----- nvinfo : EIATTR_COOP_GROUP_MASK_REGIDS
	.align		4
.L_1301:
        /*089c*/ 	.byte	0x04, 0x29
        /*089e*/ 	.short	(.L_1303 - .L_1302)


	//   ....[0]....
.L_1302:
        /*08a0*/ 	.word	0xffffffff


	//   ....[1]....
        /*08a4*/ 	.word	0xffffffff


	//   ....[2]....
        /*08a8*/ 	.word	0xffffffff


	//   ....[3]....
        /*08ac*/ 	.word	0xffffffff


	//   ....[4]....
        /*08b0*/ 	.word	0xffffffff


	//   ....[5]....
        /*08b4*/ 	.word	0xffffffff


	//   ....[6]....
        /*08b8*/ 	.word	0xffffffff


	//   ....[7]....
        /*08bc*/ 	.word	0xffffffff


	//   ....[8]....
        /*08c0*/ 	.word	0xffffffff


	//   ....[9]....
        /*08c4*/ 	.word	0xffffffff


	//   ....[10]....
        /*08c8*/ 	.word	0xffffffff


	//   ....[11]....
        /*08cc*/ 	.word	0xffffffff


	//   ....[12]....
        /*08d0*/ 	.word	0xffffffff


	//   ....[13]....
        /*08d4*/ 	.word	0xffffffff


	//   ....[14]....
        /*08d8*/ 	.word	0xffffffff


	//   ....[15]....
        /*08dc*/ 	.word	0xffffffff


	//   ....[16]....
        /*08e0*/ 	.word	0xffffffff


	//   ....[17]....
        /*08e4*/ 	.word	0xffffffff


	//   ....[18]....
        /*08e8*/ 	.word	0xffffffff


	//   ....[19]....
        /*08ec*/ 	.word	0xffffffff


	//   ....[20]....
        /*08f0*/ 	.word	0xffffffff


	//   ....[21]....
        /*08f4*/ 	.word	0xffffffff


	//   ....[22]....
        /*08f8*/ 	.word	0xffffffff


	//   ....[23]....
        /*08fc*/ 	.word	0xffffffff


	//   ....[24]....
        /*0900*/ 	.word	0xffffffff


	//   ....[25]....
        /*0904*/ 	.word	0xffffffff


	//   ....[26]....
        /*0908*/ 	.word	0xffffffff


	//   ....[27]....
        /*090c*/ 	.word	0xffffffff


	//   ....[28]....
        /*0910*/ 	.word	0xffffffff


	//   ....[29]....
        /*0914*/ 	.word	0xffffffff


	//   ....[30]....
        /*0918*/ 	.word	0xffffffff


	//   ....[31]....
        /*091c*/ 	.word	0xffffffff


	//   ....[32]....
        /*0920*/ 	.word	0xffffffff


	//   ....[33]....
        /*0924*/ 	.word	0xffffffff


	//   ....[34]....
        /*0928*/ 	.word	0xffffffff


	//   ....[35]....
        /*092c*/ 	.word	0xffffffff


	//   ....[36]....
        /*0930*/ 	.word	0xffffffff


	//   ....[37]....
        /*0934*/ 	.word	0xffffffff


	//   ....[38]....
        /*0938*/ 	.word	0xffffffff


	//   ....[39]....
        /*093c*/ 	.word	0xffffffff


	//   ....[40]....
        /*0940*/ 	.word	0xffffffff


	//   ....[41]....
        /*0944*/ 	.word	0xffffffff


	//   ....[42]....
        /*0948*/ 	.word	0xffffffff


	//   ....[43]....
        /*094c*/ 	.word	0xffffffff


	//   ....[44]....
        /*0950*/ 	.word	0xffffffff


	//   ....[45]....
        /*0954*/ 	.word	0xffffffff


	//   ....[46]....
        /*0958*/ 	.word	0xffffffff


	//   ....[47]....
        /*095c*/ 	.word	0xffffffff


	//   ....[48]....
        /*0960*/ 	.word	0xffffffff


	//   ....[49]....
        /*0964*/ 	.word	0xffffffff


	//   ....[50]....
        /*0968*/ 	.word	0xffffffff


	//   ....[51]....
        /*096c*/ 	.word	0xffffffff


	//   ....[52]....
        /*0970*/ 	.word	0xffffffff


	//   ....[53]....
        /*0974*/ 	.word	0xffffffff


	//   ....[54]....
        /*0978*/ 	.word	0xffffffff


	//   ....[55]....
        /*097c*/ 	.word	0xffffffff


	//   ....[56]....
        /*0980*/ 	.word	0xffffffff


	//   ....[57]....
        /*0984*/ 	.word	0xffffffff


	//   ....[58]....
        /*0988*/ 	.word	0xffffffff


	//   ....[59]....
        /*098c*/ 	.word	0xffffffff


	//   ....[60]....
        /*0990*/ 	.word	0xffffffff


	//   ....[61]....
        /*0994*/ 	.word	0xffffffff


	//   ....[62]....
        /*0998*/ 	.word	0xffffffff


	//   ....[63]....
        /*099c*/ 	.word	0xffffffff


	//   ....[64]....
        /*09a0*/ 	.word	0xffffffff


	//   ....[65]....
        /*09a4*/ 	.word	0xffffffff


	//   ....[66]....
        /*09a8*/ 	.word	0xffffffff


	//   ....[67]....
        /*09ac*/ 	.word	0xffffffff


	//   ....[68]....
        /*09b0*/ 	.word	0xffffffff


	//   ....[69]....
        /*09b4*/ 	.word	0xffffffff


	//   ....[70]....
        /*09b8*/ 	.word	0xffffffff


	//   ....[71]....
        /*09bc*/ 	.word	0xffffffff


	//   ....[72]....
        /*09c0*/ 	.word	0xffffffff


	//   ....[73]....
        /*09c4*/ 	.word	0xffffffff


	//   ....[74]....
        /*09c8*/ 	.word	0xffffffff


	//   ....[75]....
        /*09cc*/ 	.word	0xffffffff


	//   ....[76]....
        /*09d0*/ 	.word	0xffffffff


	//   ....[77]....
        /*09d4*/ 	.word	0xffffffff


	//   ....[78]....
        /*09d8*/ 	.word	0xffffffff


	//   ....[79]....
        /*09dc*/ 	.word	0xffffffff


	//   ....[80]....
        /*09e0*/ 	.word	0xffffffff


	//   ....[81]....
        /*09e4*/ 	.word	0xffffffff


	//   ....[82]....
        /*09e8*/ 	.word	0xffffffff


	//   ....[83]....
        /*09ec*/ 	.word	0xffffffff


	//   ....[84]....
        /*09f0*/ 	.word	0xffffffff


	//   ....[85]....
        /*09f4*/ 	.word	0xffffffff


	//   ....[86]....
        /*09f8*/ 	.word	0xffffffff


	//   ....[87]....
        /*09fc*/ 	.word	0xffffffff


	//   ....[88]....
        /*0a00*/ 	.word	0xffffffff


	//   ....[89]....
        /*0a04*/ 	.word	0xffffffff


	//   ....[90]....
        /*0a08*/ 	.word	0xffffffff


	//   ....[91]....
        /*0a0c*/ 	.word	0xffffffff


	//   ....[92]....
        /*0a10*/ 	.word	0xffffffff


	//   ....[93]....
        /*0a14*/ 	.word	0xffffffff


	//   ....[94]....
        /*0a18*/ 	.word	0xffffffff


	//   ....[95]....
        /*0a1c*/ 	.word	0xffffffff


	//   ....[96]....
        /*0a20*/ 	.word	0xffffffff


	//   ....[97]....
        /*0a24*/ 	.word	0xffffffff


	//   ....[98]....
        /*0a28*/ 	.word	0xffffffff


	//   ....[99]....
        /*0a2c*/ 	.word	0xffffffff


	//   ....[100]....
        /*0a30*/ 	.word	0xffffffff


	//   ....[101]....
        /*0a34*/ 	.word	0xffffffff


	//   ....[102]....
        /*0a38*/ 	.word	0xffffffff


	//   ....[103]....
        /*0a3c*/ 	.word	0xffffffff


	//   ....[104]....
        /*0a40*/ 	.word	0xffffffff


	//   ....[105]....
        /*0a44*/ 	.word	0xffffffff


	//   ....[106]....
        /*0a48*/ 	.word	0xffffffff


	//   ....[107]....
        /*0a4c*/ 	.word	0xffffffff


	//   ....[108]....
        /*0a50*/ 	.word	0xffffffff


	//   ....[109]....
        /*0a54*/ 	.word	0xffffffff


	//   ....[110]....
        /*0a58*/ 	.word	0xffffffff


	//   ....[111]....
        /*0a5c*/ 	.word	0xffffffff


	//   ....[112]....
        /*0a60*/ 	.word	0xffffffff


	//   ....[113]....
        /*0a64*/ 	.word	0xffffffff


	//   ....[114]....
        /*0a68*/ 	.word	0xffffffff


	//   ....[115]....
        /*0a6c*/ 	.word	0xffffffff


	//   ....[116]....
        /*0a70*/ 	.word	0x0500000f


	//   ....[117]....
        /*0a74*/ 	.word	0x0500000f


	//   ....[118]....
        /*0a78*/ 	.word	0x0500000f


	//   ....[119]....
        /*0a7c*/ 	.word	0x0500000f


	//   ....[120]....
        /*0a80*/ 	.word	0x0500000f


	//   ....[121]....
        /*0a84*/ 	.word	0x0500000f


	//   ....[122]....
        /*0a88*/ 	.word	0x0500000f


	//   ....[123]....
        /*0a8c*/ 	.word	0x0500000f


	//   ....[124]....
        /*0a90*/ 	.word	0x0500000f


	//   ....[125]....
        /*0a94*/ 	.word	0x0500000f


	//   ....[126]....
        /*0a98*/ 	.word	0x0500000f


	//   ....[127]....
        /*0a9c*/ 	.word	0x0500000f


	//   ....[128]....
        /*0aa0*/ 	.word	0x0500000f


	//   ....[129]....
        /*0aa4*/ 	.word	0x0500000f


	//   ....[130]....
        /*0aa8*/ 	.word	0x0500000f


	//   ....[131]....
        /*0aac*/ 	.word	0x0500000f


	//   ....[132]....
        /*0ab0*/ 	.word	0x0500000f


	//   ....[133]....
        /*0ab4*/ 	.word	0x0500000f


	//   ....[134]....
        /*0ab8*/ 	.word	0x0500000f


	//   ....[135]....
        /*0abc*/ 	.word	0x0500000f


	//   ....[136]....
        /*0ac0*/ 	.word	0x0500000f


	//   ....[137]....
        /*0ac4*/ 	.word	0x0500000f


	//   ....[138]....
        /*0ac8*/ 	.word	0x0500000f


	//   ....[139]....
        /*0acc*/ 	.word	0x0500000f


	//   ....[140]....
        /*0ad0*/ 	.word	0x0500000f


	//   ....[141]....
        /*0ad4*/ 	.word	0x0500000f


	//   ....[142]....
        /*0ad8*/ 	.word	0x0500000f


	//   ....[143]....
        /*0adc*/ 	.word	0x0500000f


	//   ....[144]....
        /*0ae0*/ 	.word	0x0500000f


	//   ....[145]....
        /*0ae4*/ 	.word	0x0500000f


	//   ....[146]....
        /*0ae8*/ 	.word	0x0500000f


	//   ....[147]....
        /*0aec*/ 	.word	0x0500000f


	//   ....[148]....
        /*0af0*/ 	.word	0x0500000f


	//   ....[149]....
        /*0af4*/ 	.word	0x0500000f


	//   ....[150]....
        /*0af8*/ 	.word	0x0500000f


	//   ....[151]....
        /*0afc*/ 	.word	0x0500000f


	//   ....[152]....
        /*0b00*/ 	.word	0x0500000f


	//   ....[153]....
        /*0b04*/ 	.word	0x0500000f


	//   ....[154]....
        /*0b08*/ 	.word	0x0500000f


	//   ....[155]....
        /*0b0c*/ 	.word	0x0500000f


	//   ....[156]....
        /*0b10*/ 	.word	0x0500000f


	//   ....[157]....
        /*0b14*/ 	.word	0x0500000f


	//   ....[158]....
        /*0b18*/ 	.word	0x0500000f


	//   ....[159]....
        /*0b1c*/ 	.word	0x0500000f


	//   ....[160]....
        /*0b20*/ 	.word	0x0500000f


	//   ....[161]....
        /*0b24*/ 	.word	0x0500000f


	//   ....[162]....
        /*0b28*/ 	.word	0x0500000f


	//   ....[163]....
        /*0b2c*/ 	.word	0x0500000f


	//   ....[164]....
        /*0b30*/ 	.word	0x0500000f


	//   ....[165]....
        /*0b34*/ 	.word	0x0500000f


	//   ....[166]....
        /*0b38*/ 	.word	0x0500000f


	//   ....[167]....
        /*0b3c*/ 	.word	0x0500000f


	//   ....[168]....
        /*0b40*/ 	.word	0x0500000f


	//   ....[169]....
        /*0b44*/ 	.word	0x0500000f


	//   ....[170]....
        /*0b48*/ 	.word	0x0500000f


	//   ....[171]....
        /*0b4c*/ 	.word	0x0500000f


	//   ....[172]....
        /*0b50*/ 	.word	0x0500000f


	//   ....[173]....
        /*0b54*/ 	.word	0x0500000f


	//   ....[174]....
        /*0b58*/ 	.word	0x0500000f


	//   ....[175]....
        /*0b5c*/ 	.word	0x0500000f


	//   ....[176]....
        /*0b60*/ 	.word	0x0500000f


	//   ....[177]....
        /*0b64*/ 	.word	0x0500000f


	//   ....[178]....
        /*0b68*/ 	.word	0x0500000f


	//   ....[179]....
        /*0b6c*/ 	.word	0x0500000f


	//   ....[180]....
        /*0b70*/ 	.word	0x0500000f


	//   ....[181]....
        /*0b74*/ 	.word	0x0500000f


	//   ....[182]....
        /*0b78*/ 	.word	0x0500000f


	//   ....[183]....
        /*0b7c*/ 	.word	0x0500000f


	//   ....[184]....
        /*0b80*/ 	.word	0x0500000f


	//----- nvinfo : EIATTR_COOP_GROUP_INSTR_OFFSETS
	.align		4
.L_1303:
        /*0b84*/ 	.byte	0x04, 0x28
        /*0b86*/ 	.short	(.L_1305 - .L_1304)


	//   ....[0]....
.L_1304:
        /*0b88*/ 	.word	0x00000060


	//   ....[1]....
        /*0b8c*/ 	.word	0x00000190


	//   ....[2]....
        /*0b90*/ 	.word	0x00000250


	//   ....[3]....
        /*0b94*/ 	.word	0x00000420


	//   ....[4]....
        /*0b98*/ 	.word	0x00000580


	//   ....[5]....
        /*0b9c*/ 	.word	0x000006a0


	//   ....[6]....
        /*0ba0*/ 	.word	0x00000800


	//   ....[7]....
        /*0ba4*/ 	.word	0x00005e10


	//   ....[8]....
        /*0ba8*/ 	.word	0x00006380


	//   ....[9]....
        /*0bac*/ 	.word	0x00006390


	//   ....[10]....
        /*0bb0*/ 	.word	0x000063a0


	//   ....[11]....
        /*0bb4*/ 	.word	0x000063b0


	//   ....[12]....
        /*0bb8*/ 	.word	0x00007340


	//   ....[13]....
        /*0bbc*/ 	.word	0x00007350


	//   ....[14]....
        /*0bc0*/ 	.word	0x00007360


	//   ....[15]....
        /*0bc4*/ 	.word	0x00007370


	//   ....[16]....
        /*0bc8*/ 	.word	0x0000a2f0


	//   ....[17]....
        /*0bcc*/ 	.word	0x0000a360


	//   ....[18]....
        /*0bd0*/ 	.word	0x0000a380


	//   ....[19]....
        /*0bd4*/ 	.word	0x0000a3a0


	//   ....[20]....
        /*0bd8*/ 	.word	0x0000c490


	//   ....[21]....
        /*0bdc*/ 	.word	0x0000c4b0


	//   ....[22]....
        /*0be0*/ 	.word	0x0000cb00


	//   ....[23]....
        /*0be4*/ 	.word	0x0000cbc0


	//   ....[24]....
        /*0be8*/ 	.word	0x0000e040


	//   ....[25]....
        /*0bec*/ 	.word	0x0000e0b0


	//   ....[26]....
        /*0bf0*/ 	.word	0x0000e110


	//   ....[27]....
        /*0bf4*/ 	.word	0x0000e140


	//   ....[28]....
        /*0bf8*/ 	.word	0x0000fa90


	//   ....[29]....
        /*0bfc*/ 	.word	0x0000faf0


	//   ....[30]....
        /*0c00*/ 	.word	0x0000fb20


	//   ....[31]....
        /*0c04*/ 	.word	0x0000fb70


	//   ....[32]....
        /*0c08*/ 	.word	0x00010470


	//   ....[33]....
        /*0c0c*/ 	.word	0x00010490


	//   ....[34]....
        /*0c10*/ 	.word	0x000105e0


	//   ....[35]....
        /*0c14*/ 	.word	0x00010600


	//   ....[36]....
        /*0c18*/ 	.word	0x00010740


	//   ....[37]....
        /*0c1c*/ 	.word	0x00010760


	//   ....[38]....
        /*0c20*/ 	.word	0x000108a0


	//   ....[39]....
        /*0c24*/ 	.word	0x000108b0


	//   ....[40]....
        /*0c28*/ 	.word	0x00011110


	//   ....[41]....
        /*0c2c*/ 	.word	0x00011120


	//   ....[42]....
        /*0c30*/ 	.word	0x00011300


	//   ....[43]....
        /*0c34*/ 	.word	0x00011310


	//   ....[44]....
        /*0c38*/ 	.word	0x000114e0


	//   ....[45]....
        /*0c3c*/ 	.word	0x000114f0


	//   ....[46]....
        /*0c40*/ 	.word	0x000116c0


	//   ....[47]....
        /*0c44*/ 	.word	0x000116d0


	//   ....[48]....
        /*0c48*/ 	.word	0x000118f0


	//   ....[49]....
        /*0c4c*/ 	.word	0x00011ae0


	//   ....[50]....
        /*0c50*/ 	.word	0x00011b10


	//   ....[51]....
        /*0c54*/ 	.word	0x00011b40


	//   ....[52]....
        /*0c58*/ 	.word	0x00011b70


	//   ....[53]....
        /*0c5c*/ 	.word	0x00011ba0


	//   ....[54]....
        /*0c60*/ 	.word	0x00011bd0


	//   ....[55]....
        /*0c64*/ 	.word	0x00011d40


	//   ....[56]....
        /*0c68*/ 	.word	0x00011d70


	//   ....[57]....
        /*0c6c*/ 	.word	0x00011da0


	//   ....[58]....
        /*0c70*/ 	.word	0x00011dd0


	//   ....[59]....
        /*0c74*/ 	.word	0x00011e00


	//   ....[60]....
        /*0c78*/ 	.word	0x00011e30


	//   ....[61]....
        /*0c7c*/ 	.word	0x00011ed0


	//   ....[62]....
        /*0c80*/ 	.word	0x00011f00


	//   ....[63]....
        /*0c84*/ 	.word	0x00011f90


	//   ....[64]....
        /*0c88*/ 	.word	0x00012b30


	//   ....[65]....
        /*0c8c*/ 	.word	0x00014520


	//   ....[66]....
        /*0c90*/ 	.word	0x000150b0


	//   ....[67]....
        /*0c94*/ 	.word	0x000150d0


	//   ....[68]....
        /*0c98*/ 	.word	0x00015100


	//   ....[69]....
        /*0c9c*/ 	.word	0x00015120


	//   ....[70]....
        /*0ca0*/ 	.word	0x000151d0


	//   ....[71]....
        /*0ca4*/ 	.word	0x00015260


	//   ....[72]....
        /*0ca8*/ 	.word	0x00015290


	//   ....[73]....
        /*0cac*/ 	.word	0x00015310


	//   ....[74]....
        /*0cb0*/ 	.word	0x00015340


	//   ....[75]....
        /*0cb4*/ 	.word	0x000153c0


	//   ....[76]....
        /*0cb8*/ 	.word	0x000153f0


	//   ....[77]....
        /*0cbc*/ 	.word	0x00015470


	//   ....[78]....
        /*0cc0*/ 	.word	0x000154a0


	//   ....[79]....
        /*0cc4*/ 	.word	0x00015500


	//   ....[80]....
        /*0cc8*/ 	.word	0x00015510


	//   ....[81]....
        /*0ccc*/ 	.word	0x00015580


	//   ....[82]....
        /*0cd0*/ 	.word	0x00015ca0


	//   ....[83]....
        /*0cd4*/ 	.word	0x00015cc0


	//   ....[84]....
        /*0cd8*/ 	.word	0x00015ce0


	//   ....[85]....
        /*0cdc*/ 	.word	0x00015d90


	//   ....[86]....
        /*0ce0*/ 	.word	0x00015e50


	//   ....[87]....
        /*0ce4*/ 	.word	0x00015e60


	//   ....[88]....
        /*0ce8*/ 	.word	0x00015f20


	//   ....[89]....
        /*0cec*/ 	.word	0x00015f30


	//   ....[90]....
        /*0cf0*/ 	.word	0x00015fd0


	//   ....[91]....
        /*0cf4*/ 	.word	0x00015fe0


	//   ....[92]....
        /*0cf8*/ 	.word	0x00016090


	//   ....[93]....
        /*0cfc*/ 	.word	0x000160a0


	//   ....[94]....
        /*0d00*/ 	.word	0x00016150


	//   ....[95]....
        /*0d04*/ 	.word	0x00016160


	//   ....[96]....
        /*0d08*/ 	.word	0x000161d0


	//   ....[97]....
        /*0d0c*/ 	.word	0x00016220


	//   ....[98]....
        /*0d10*/ 	.word	0x00018f50


	//   ....[99]....
        /*0d14*/ 	.word	0x00018f80


	//   ....[100]....
        /*0d18*/ 	.word	0x00018fc0


	//   ....[101]....
        /*0d1c*/ 	.word	0x00018ff0


	//   ....[102]....
        /*0d20*/ 	.word	0x00019020


	//   ....[103]....
        /*0d24*/ 	.word	0x00019050


	//   ....[104]....
        /*0d28*/ 	.word	0x00019080


	//   ....[105]....
        /*0d2c*/ 	.word	0x000190b0


	//   ....[106]....
        /*0d30*/ 	.word	0x00019230


	//   ....[107]....
        /*0d34*/ 	.word	0x00019260


	//   ....[108]....
        /*0d38*/ 	.word	0x00019290


	//   ....[109]....
        /*0d3c*/ 	.word	0x000192c0


	//   ....[110]....
        /*0d40*/ 	.word	0x000192f0


	//   ....[111]....
        /*0d44*/ 	.word	0x00019320


	//   ....[112]....
        /*0d48*/ 	.word	0x000193e0


	//   ....[113]....
        /*0d4c*/ 	.word	0x00019400


	//   ....[114]....
        /*0d50*/ 	.word	0x00019470


	//   ....[115]....
        /*0d54*/ 	.word	0x00019900


	//   ....[116]....
        /*0d58*/ 	.word	0x00019d90


	//   ....[117]....
        /*0d5c*/ 	.word	0x00019e30


	//   ....[118]....
        /*0d60*/ 	.word	0x00019ec0


	//   ....[119]....
        /*0d64*/ 	.word	0x00019f10


	//   ....[120]....
        /*0d68*/ 	.word	0x00019f60


	//   ....[121]....
        /*0d6c*/ 	.word	0x0001a040


	//   ....[122]....
        /*0d70*/ 	.word	0x0001a0d0


	//   ....[123]....
        /*0d74*/ 	.word	0x0001a120


	//   ....[124]....
        /*0d78*/ 	.word	0x0001a170


	//   ....[125]....
        /*0d7c*/ 	.word	0x0001a3d0


	//   ....[126]....
        /*0d80*/ 	.word	0x0001a420


	//   ....[127]....
        /*0d84*/ 	.word	0x0001a4b0


	//   ....[128]....
        /*0d88*/ 	.word	0x0001a540


	//   ....[129]....
        /*0d8c*/ 	.word	0x0001a5d0


	//   ....[130]....
        /*0d90*/ 	.word	0x0001a660


	//   ....[131]....
        /*0d94*/ 	.word	0x0001a6f0


	//   ....[132]....
        /*0d98*/ 	.word	0x0001a780


	//   ....[133]....
        /*0d9c*/ 	.word	0x0001a840


	//   ....[134]....
        /*0da0*/ 	.word	0x0001ab30


	//   ....[135]....
        /*0da4*/ 	.word	0x0001acb0


	//   ....[136]....
        /*0da8*/ 	.word	0x0001ad20


	//   ....[137]....
        /*0dac*/ 	.word	0x0001ad80


	//   ....[138]....
        /*0db0*/ 	.word	0x0001ade0


	//   ....[139]....
        /*0db4*/ 	.word	0x0001aeb0


	//   ....[140]....
        /*0db8*/ 	.word	0x0001af70


	//   ....[141]....
        /*0dbc*/ 	.word	0x0001b080


	//   ....[142]....
        /*0dc0*/ 	.word	0x0001b120


	//   ....[143]....
        /*0dc4*/ 	.word	0x0001b1f0


	//   ....[144]....
        /*0dc8*/ 	.word	0x0001b290


	//   ....[145]....
        /*0dcc*/ 	.word	0x0001b360


	//   ....[146]....
        /*0dd0*/ 	.word	0x0001b400


	//   ....[147]....
        /*0dd4*/ 	.word	0x0001b4d0


	//   ....[148]....
        /*0dd8*/ 	.word	0x0001b570


	//   ....[149]....
        /*0ddc*/ 	.word	0x0001b620


	//   ....[150]....
        /*0de0*/ 	.word	0x0001b700


	//   ....[151]....
        /*0de4*/ 	.word	0x0001b950


	//   ....[152]....
        /*0de8*/ 	.word	0x0001ba20


	//   ....[153]....
        /*0dec*/ 	.word	0x0001baf0


	//   ....[154]....
        /*0df0*/ 	.word	0x0001bb60


	//   ....[155]....
        /*0df4*/ 	.word	0x0001bc70


	//   ....[156]....
        /*0df8*/ 	.word	0x0001bd60


	//   ....[157]....
        /*0dfc*/ 	.word	0x0001bdf0


	//   ....[158]....
        /*0e00*/ 	.word	0x0001bee0


	//   ....[159]....
        /*0e04*/ 	.word	0x0001bf70


	//   ....[160]....
        /*0e08*/ 	.word	0x0001c060


	//   ....[161]....
        /*0e0c*/ 	.word	0x0001c0f0


	//   ....[162]....
        /*0e10*/ 	.word	0x0001c1d0


	//   ....[163]....
        /*0e14*/ 	.word	0x0001c300


	//   ....[164]....
        /*0e18*/ 	.word	0x0001c350


	//   ....[165]....
        /*0e1c*/ 	.word	0x0001c3b0


	//   ....[166]....
        /*0e20*/ 	.word	0x0001c450


	//   ....[167]....
        /*0e24*/ 	.word	0x0001c7f0


	//   ....[168]....
        /*0e28*/ 	.word	0x0001c890


	//   ....[169]....
        /*0e2c*/ 	.word	0x0001c9b0


	//   ....[170]....
        /*0e30*/ 	.word	0x0001ca30


	//   ....[171]....
        /*0e34*/ 	.word	0x0001cab0


	//   ....[172]....
        /*0e38*/ 	.word	0x0001cb30


	//   ....[173]....
        /*0e3c*/ 	.word	0x0001cbb0


	//   ....[174]....
        /*0e40*/ 	.word	0x0001cc40


	//   ....[175]....
        /*0e44*/ 	.word	0x0001cce0


	//   ....[176]....
        /*0e48*/ 	.word	0x0001cd90


	//   ....[177]....
        /*0e4c*/ 	.word	0x0001ce10


	//   ....[178]....
        /*0e50*/ 	.word	0x0001ce90


	//   ....[179]....
        /*0e54*/ 	.word	0x0001cf10


	//   ....[180]....
        /*0e58*/ 	.word	0x0001cfa0


	//   ....[181]....
        /*0e5c*/ 	.word	0x0001d020


	//   ....[182]....
        /*0e60*/ 	.word	0x0001d0c0


	//   ....[183]....
        /*0e64*/ 	.word	0x0001d150


	//   ....[184]....
        /*0e68*/ 	.word	0x0001d280


	//----- nvinfo : EIATTR_REG_RECONFIG
	.align		4
.L_1305:
        /*0e6c*/ 	.byte	0x01, 0x54
	.zero		2


	//----- nvinfo : EIATTR_SYSCALL_OFFSETS
	.align		4
        /*0e70*/ 	.byte	0x04, 0x46
        /*0e72*/ 	.short	(.L_1307 - .L_1306)


	//   ....[0]....
.L_1306:
        /*0e74*/ 	.word	0x00001810


	//   ....[1]....
        /*0e78*/ 	.word	0x00001960


	//   ....[2]....
        /*0e7c*/ 	.word	0x00005f80


	//   ....[3]....
        /*0e80*/ 	.word	0x000062f0


	//   ....[4]....
        /*0e84*/ 	.word	0x00014110


	//   ....[5]....
        /*0e88*/ 	.word	0x00014270


	//   ....[6]....
        /*0e8c*/ 	.word	0x00014370


	//   ....[7]....
        /*0e90*/ 	.word	0x00014c80


	//   ....[8]....
        /*0e94*/ 	.word	0x000158a0


	//----- nvinfo : EIATTR_MBARRIER_INSTR_OFFSETS
	.align		4
.L_1307:
        /*0e98*/ 	.byte	0x04, 0x39
        /*0e9a*/ 	.short	(.L_1309 - .L_1308)


	//   ....[0]....
.L_1308:
        /*0e9c*/ 	.word	0x000002c0
        /*0ea0*/ 	.word	0x000000ff
        /*0ea4*/ 	.word	0x00032400
        /*0ea8*/ 	.short	0x0100
        /*0eaa*/ 	.byte	0x08
	.zero		1


	//   ....[1]....
        /*0eac*/ 	.word	0x000002d0
        /*0eb0*/ 	.word	0x000000ff
        /*0eb4*/ 	.word	0x00032410
        /*0eb8*/ 	.short	0x0100
        /*0eba*/ 	.byte	0x08
	.zero		1


	//   ....[2]....
        /*0ebc*/ 	.word	0x000002e0
        /*0ec0*/ 	.word	0x000000ff
        /*0ec4*/ 	.word	0x00032420
        /*0ec8*/ 	.short	0x0100
        /*0eca*/ 	.byte	0x08
	.zero		1


	//   ....[3]....
        /*0ecc*/ 	.word	0x000003d0
        /*0ed0*/ 	.word	0x000000ff
        /*0ed4*/ 	.word	0x00032430
        /*0ed8*/ 	.short	0x0100
        /*0eda*/ 	.byte	0x08
	.zero		1


	//   ....[4]....
        /*0edc*/ 	.word	0x000003e0
        /*0ee0*/ 	.word	0x000000ff
        /*0ee4*/ 	.word	0x00032440
        /*0ee8*/ 	.short	0x0100
        /*0eea*/ 	.byte	0x08
	.zero		1


	//   ....[5]....
        /*0eec*/ 	.word	0x000003f0
        /*0ef0*/ 	.word	0x000000ff
        /*0ef4*/ 	.word	0x00032438
        /*0ef8*/ 	.short	0x0100
        /*0efa*/ 	.byte	0x08
	.zero		1


	//   ....[6]....
        /*0efc*/ 	.word	0x00000400
        /*0f00*/ 	.word	0x000000ff
        /*0f04*/ 	.word	0x00032448
        /*0f08*/ 	.short	0x0100
        /*0f0a*/ 	.byte	0x08
	.zero		1


	//   ....[7]....
        /*0f0c*/ 	.word	0x00000530
        /*0f10*/ 	.word	0x000000ff
        /*0f14*/ 	.word	0x00032450
        /*0f18*/ 	.short	0x0100
        /*0f1a*/ 	.byte	0x08
	.zero		1


	//   ....[8]....
        /*0f1c*/ 	.word	0x00000540
        /*0f20*/ 	.word	0x000000ff
        /*0f24*/ 	.word	0x00032460
        /*0f28*/ 	.short	0x0100
        /*0f2a*/ 	.byte	0x08
	.zero		1


	//   ....[9]....
        /*0f2c*/ 	.word	0x00000550
        /*0f30*/ 	.word	0x000000ff
        /*0f34*/ 	.word	0x00032458
        /*0f38*/ 	.short	0x0100
        /*0f3a*/ 	.byte	0x08
	.zero		1


	//   ....[10]....
        /*0f3c*/ 	.word	0x00000560
        /*0f40*/ 	.word	0x000000ff
        /*0f44*/ 	.word	0x00032468
        /*0f48*/ 	.short	0x0100
        /*0f4a*/ 	.byte	0x08
	.zero		1


	//   ....[11]....
        /*0f4c*/ 	.word	0x00000650
        /*0f50*/ 	.word	0x000000ff
        /*0f54*/ 	.word	0x00032470
        /*0f58*/ 	.short	0x0100
        /*0f5a*/ 	.byte	0x06
	.zero		1


	//   ....[12]....
        /*0f5c*/ 	.word	0x00000660
        /*0f60*/ 	.word	0x000000ff
        /*0f64*/ 	.word	0x00032480
        /*0f68*/ 	.short	0x0100
        /*0f6a*/ 	.byte	0x06
	.zero		1


	//   ....[13]....
        /*0f6c*/ 	.word	0x00000670
        /*0f70*/ 	.word	0x000000ff
        /*0f74*/ 	.word	0x00032478
        /*0f78*/ 	.short	0x0100
        /*0f7a*/ 	.byte	0x06
	.zero		1


	//   ....[14]....
        /*0f7c*/ 	.word	0x00000680
        /*0f80*/ 	.word	0x000000ff
        /*0f84*/ 	.word	0x00032488
        /*0f88*/ 	.short	0x0100
        /*0f8a*/ 	.byte	0x06
	.zero		1


	//   ....[15]....
        /*0f8c*/ 	.word	0x000007b0
        /*0f90*/ 	.word	0x000000ff
        /*0f94*/ 	.word	0x00032490
        /*0f98*/ 	.short	0x0100
        /*0f9a*/ 	.byte	0x08
	.zero		1


	//   ....[16]....
        /*0f9c*/ 	.word	0x000007c0
        /*0fa0*/ 	.word	0x000000ff
        /*0fa4*/ 	.word	0x000324a0
        /*0fa8*/ 	.short	0x0100
        /*0faa*/ 	.byte	0x08
	.zero		1


	//   ....[17]....
        /*0fac*/ 	.word	0x000007d0
        /*0fb0*/ 	.word	0x000000ff
        /*0fb4*/ 	.word	0x00032498
        /*0fb8*/ 	.short	0x0100
        /*0fba*/ 	.byte	0x08
	.zero		1


	//   ....[18]....
        /*0fbc*/ 	.word	0x000007e0
        /*0fc0*/ 	.word	0x000000ff
        /*0fc4*/ 	.word	0x000324a8
        /*0fc8*/ 	.short	0x0100
        /*0fca*/ 	.byte	0x08
	.zero		1


	//   ....[19]....
        /*0fcc*/ 	.word	0x00000910
        /*0fd0*/ 	.word	0x000000ff
        /*0fd4*/ 	.word	0x000324b0
        /*0fd8*/ 	.short	0x0100
        /*0fda*/ 	.byte	0x08
	.zero		1


	//   ....[20]....
        /*0fdc*/ 	.word	0x00000920
        /*0fe0*/ 	.word	0x000000ff
        /*0fe4*/ 	.word	0x000324c0
        /*0fe8*/ 	.short	0x0100
        /*0fea*/ 	.byte	0x08
	.zero		1


	//   ....[21]....
        /*0fec*/ 	.word	0x00000930
        /*0ff0*/ 	.word	0x000000ff
        /*0ff4*/ 	.word	0x000324b8
        /*0ff8*/ 	.short	0x0100
        /*0ffa*/ 	.byte	0x08
	.zero		1


	//   ....[22]....
        /*0ffc*/ 	.word	0x00000940
        /*1000*/ 	.word	0x000000ff
        /*1004*/ 	.word	0x000324c8
        /*1008*/ 	.short	0x0100
        /*100a*/ 	.byte	0x08
	.zero		1


	//   ....[23]....
        /*100c*/ 	.word	0x00002be0
        /*1010*/ 	.word	0x0000005e
        /*1014*/ 	.word	0x00032490
        /*1018*/ 	.short	0x010a
        /*101a*/ 	.byte	0x3f
	.zero		1


	//   ....[24]....
        /*101c*/ 	.word	0x00003eb0
        /*1020*/ 	.word	0x0000005e
        /*1024*/ 	.word	0x00032490
        /*1028*/ 	.short	0x010a
        /*102a*/ 	.byte	0x3f
	.zero		1


	//   ....[25]....
        /*102c*/ 	.word	0x00004fa0
        /*1030*/ 	.word	0x0000005e
        /*1034*/ 	.word	0x00032490
        /*1038*/ 	.short	0x010a
        /*103a*/ 	.byte	0x3f
	.zero		1


	//   ....[26]....
        /*103c*/ 	.word	0x000051b0
        /*1040*/ 	.word	0x00000028
        /*1044*/ 	.word	0x00000000
        /*1048*/ 	.short	0x0101
        /*104a*/ 	.byte	0x3f
	.zero		1


	//   ....[27]....
        /*104c*/ 	.word	0x000051f0
        /*1050*/ 	.word	0x0000005e
        /*1054*/ 	.word	0x000324b0
        /*1058*/ 	.short	0x010a
        /*105a*/ 	.byte	0x3f
	.zero		1


	//   ....[28]....
        /*105c*/ 	.word	0x00005850
        /*1060*/ 	.word	0x0000005e
        /*1064*/ 	.word	0x00000000
        /*1068*/ 	.short	0x0101
        /*106a*/ 	.byte	0x3f
	.zero		1


	//   ....[29]....
        /*106c*/ 	.word	0x00006010
        /*1070*/ 	.word	0x00000012
        /*1074*/ 	.word	0x00032400
        /*1078*/ 	.short	0x010a
        /*107a*/ 	.byte	0x3f
	.zero		1


	//   ....[30]....
        /*107c*/ 	.word	0x00006060
        /*1080*/ 	.word	0x00000012
        /*1084*/ 	.word	0x00032400
        /*1088*/ 	.short	0x010a
        /*108a*/ 	.byte	0x3f
	.zero		1


	//   ....[31]....
        /*108c*/ 	.word	0x000065e0
        /*1090*/ 	.word	0x00000012
        /*1094*/ 	.word	0x00032400
        /*1098*/ 	.short	0x010a
        /*109a*/ 	.byte	0x3f
	.zero		1


	//   ....[32]....
        /*109c*/ 	.word	0x00007530
        /*10a0*/ 	.word	0x00000012
        /*10a4*/ 	.word	0x00032400
        /*10a8*/ 	.short	0x010a
        /*10aa*/ 	.byte	0x3f
	.zero		1


	//   ....[33]....
        /*10ac*/ 	.word	0x00008360
        /*10b0*/ 	.word	0x00000000
        /*10b4*/ 	.word	0x00032430
        /*10b8*/ 	.short	0x010a
        /*10ba*/ 	.byte	0x3f
	.zero		1


	//   ....[34]....
        /*10bc*/ 	.word	0x000083d0
        /*10c0*/ 	.word	0x00000000
        /*10c4*/ 	.word	0x00032430
        /*10c8*/ 	.short	0x010a
        /*10ca*/ 	.byte	0x3f
	.zero		1


	//   ....[35]....
        /*10cc*/ 	.word	0x000087c0
        /*10d0*/ 	.word	0x00000012
        /*10d4*/ 	.word	0x00032410
        /*10d8*/ 	.short	0x010a
        /*10da*/ 	.byte	0x3f
	.zero		1


	//   ....[36]....
        /*10dc*/ 	.word	0x00008810
        /*10e0*/ 	.word	0x00000000
        /*10e4*/ 	.word	0x00032450
        /*10e8*/ 	.short	0x010a
        /*10ea*/ 	.byte	0x3f
	.zero		1


	//   ....[37]....
        /*10ec*/ 	.word	0x00008890
        /*10f0*/ 	.word	0x00000000
        /*10f4*/ 	.word	0x00032450
        /*10f8*/ 	.short	0x010a
        /*10fa*/ 	.byte	0x3f
	.zero		1


	//   ....[38]....
        /*10fc*/ 	.word	0x0000a5f0
        /*1100*/ 	.word	0x00000005
        /*1104*/ 	.word	0x00000000
        /*1108*/ 	.short	0x0101
        /*110a*/ 	.byte	0x3f
	.zero		1


	//   ....[39]....
        /*110c*/ 	.word	0x0000b1b0
        /*1110*/ 	.word	0x00000000
        /*1114*/ 	.word	0x00000000
        /*1118*/ 	.short	0x0101
        /*111a*/ 	.byte	0x3f
	.zero		1


	//   ....[40]....
        /*111c*/ 	.word	0x0000b2c0
        /*1120*/ 	.word	0x00000003
        /*1124*/ 	.word	0x00032430
        /*1128*/ 	.short	0x010a
        /*112a*/ 	.byte	0x3f
	.zero		1


	//   ....[41]....
        /*112c*/ 	.word	0x0000b320
        /*1130*/ 	.word	0x00000003
        /*1134*/ 	.word	0x00032430
        /*1138*/ 	.short	0x010a
        /*113a*/ 	.byte	0x3f
	.zero		1


	//   ....[42]....
        /*113c*/ 	.word	0x0000b5d0
        /*1140*/ 	.word	0x00000003
        /*1144*/ 	.word	0x00032450
        /*1148*/ 	.short	0x010a
        /*114a*/ 	.byte	0x3f
	.zero		1


	//   ....[43]....
        /*114c*/ 	.word	0x0000b620
        /*1150*/ 	.word	0x00000003
        /*1154*/ 	.word	0x00032450
        /*1158*/ 	.short	0x010a
        /*115a*/ 	.byte	0x3f
	.zero		1


	//   ....[44]....
        /*115c*/ 	.word	0x0000d150
        /*1160*/ 	.word	0x0000009b
        /*1164*/ 	.word	0x00000000
        /*1168*/ 	.short	0x0101
        /*116a*/ 	.byte	0x3f
	.zero		1


	//   ....[45]....
        /*116c*/ 	.word	0x0000e010
        /*1170*/ 	.word	0x00000003
        /*1174*/ 	.word	0x00000000
        /*1178*/ 	.short	0x0101
        /*117a*/ 	.byte	0x3f
	.zero		1


	//   ....[46]....
        /*117c*/ 	.word	0x00010460
        /*1180*/ 	.word	0x00000000
        /*1184*/ 	.word	0x00000000
        /*1188*/ 	.short	0x0101
        /*118a*/ 	.byte	0x3f
	.zero		1


	//   ....[47]....
        /*118c*/ 	.word	0x00012c20
        /*1190*/ 	.word	0x00000005
        /*1194*/ 	.word	0x00032420
        /*1198*/ 	.short	0x010a
        /*119a*/ 	.byte	0x3f
	.zero		1


	//   ....[48]....
        /*119c*/ 	.word	0x00012d10
        /*11a0*/ 	.word	0x00000003
        /*11a4*/ 	.word	0x000324a0
        /*11a8*/ 	.short	0x010a
        /*11aa*/ 	.byte	0x3f
	.zero		1


	//   ....[49]....
        /*11ac*/ 	.word	0x00012f60
        /*11b0*/ 	.word	0x00000003
        /*11b4*/ 	.word	0x000324c0
        /*11b8*/ 	.short	0x010a
        /*11ba*/ 	.byte	0x3f
	.zero		1


	//   ....[50]....
        /*11bc*/ 	.word	0x00013620
        /*11c0*/ 	.word	0x00000004
        /*11c4*/ 	.word	0x000324a0
        /*11c8*/ 	.short	0x010a
        /*11ca*/ 	.byte	0x3f
	.zero		1


	//   ....[51]....
        /*11cc*/ 	.word	0x00013860
        /*11d0*/ 	.word	0x00000004
        /*11d4*/ 	.word	0x000324c0
        /*11d8*/ 	.short	0x010a
        /*11da*/ 	.byte	0x3f
	.zero		1


	//   ....[52]....
        /*11dc*/ 	.word	0x000147c0
        /*11e0*/ 	.word	0x00000000
        /*11e4*/ 	.word	0x00032440
        /*11e8*/ 	.short	0x010a
        /*11ea*/ 	.byte	0x3f
	.zero		1


	//   ....[53]....
        /*11ec*/ 	.word	0x00015640
        /*11f0*/ 	.word	0x00000008
        /*11f4*/ 	.word	0x00032400
        /*11f8*/ 	.short	0x0107
        /*11fa*/ 	.byte	0x3f
	.zero		1


	//   ....[54]....
        /*11fc*/ 	.word	0x000156e0
        /*1200*/ 	.word	0x00000002
        /*1204*/ 	.word	0x00032400
        /*1208*/ 	.short	0x0101
        /*120a*/ 	.byte	0x3f
	.zero		1


	//   ....[55]....
        /*120c*/ 	.word	0x00016340
        /*1210*/ 	.word	0x00000008
        /*1214*/ 	.word	0x00032410
        /*1218*/ 	.short	0x0107
        /*121a*/ 	.byte	0x3f
	.zero		1


	//   ....[56]....
        /*121c*/ 	.word	0x00016440
        /*1220*/ 	.word	0x00000002
        /*1224*/ 	.word	0x00032410
        /*1228*/ 	.short	0x0101
        /*122a*/ 	.byte	0x3f
	.zero		1


	//   ....[57]....
        /*122c*/ 	.word	0x00016460
        /*1230*/ 	.word	0x00000002
        /*1234*/ 	.word	0x00032420
        /*1238*/ 	.short	0x010a
        /*123a*/ 	.byte	0x3f
	.zero		1


	//   ....[58]....
        /*123c*/ 	.word	0x00016570
        /*1240*/ 	.word	0x00000002
        /*1244*/ 	.word	0x00032460
        /*1248*/ 	.short	0x010a
        /*124a*/ 	.byte	0x3f
	.zero		1


	//   ....[59]....
        /*124c*/ 	.word	0x00016e80
        /*1250*/ 	.word	0x00000002
        /*1254*/ 	.word	0x00032440
        /*1258*/ 	.short	0x010a
        /*125a*/ 	.byte	0x3f
	.zero		1


	//   ....[60]....
        /*125c*/ 	.word	0x000170e0
        /*1260*/ 	.word	0x00000002
        /*1264*/ 	.word	0x00032460
        /*1268*/ 	.short	0x010a
        /*126a*/ 	.byte	0x3f
	.zero		1


	//   ....[61]....
        /*126c*/ 	.word	0x00017980
        /*1270*/ 	.word	0x00000003
        /*1274*/ 	.word	0x00032440
        /*1278*/ 	.short	0x010a
        /*127a*/ 	.byte	0x3f
	.zero		1


	//   ....[62]....
        /*127c*/ 	.word	0x00017bd0
        /*1280*/ 	.word	0x00000003
        /*1284*/ 	.word	0x00032460
        /*1288*/ 	.short	0x010a
        /*128a*/ 	.byte	0x3f
	.zero		1


	//   ....[63]....
        /*128c*/ 	.word	0x000183e0
        /*1290*/ 	.word	0x00000003
        /*1294*/ 	.word	0x00032440
        /*1298*/ 	.short	0x010a
        /*129a*/ 	.byte	0x3f
	.zero		1


	//   ....[64]....
        /*129c*/ 	.word	0x00018640
        /*12a0*/ 	.word	0x00000003
        /*12a4*/ 	.word	0x00032460
        /*12a8*/ 	.short	0x010a
        /*12aa*/ 	.byte	0x3f
	.zero		1


	//   ....[65]....
        /*12ac*/ 	.word	0x00019880
        /*12b0*/ 	.word	0x00000000
        /*12b4*/ 	.word	0x00032420
        /*12b8*/ 	.short	0x010a
        /*12ba*/ 	.byte	0x3f
	.zero		1


	//   ....[66]....
        /*12bc*/ 	.word	0x00019a30
        /*12c0*/ 	.word	0x00000006
        /*12c4*/ 	.word	0x00000000
        /*12c8*/ 	.short	0x010a
        /*12ca*/ 	.byte	0x3f
	.zero		1


	//   ....[67]....
        /*12cc*/ 	.word	0x00019aa0
        /*12d0*/ 	.word	0x00000007
        /*12d4*/ 	.word	0x00000000
        /*12d8*/ 	.short	0x010a
        /*12da*/ 	.byte	0x3f
	.zero		1


	//   ....[68]....
        /*12dc*/ 	.word	0x00019b10
        /*12e0*/ 	.word	0x00000004
        /*12e4*/ 	.word	0x00000000
        /*12e8*/ 	.short	0x010a
        /*12ea*/ 	.byte	0x3f
	.zero		1


	//   ....[69]....
        /*12ec*/ 	.word	0x00019b40
        /*12f0*/ 	.word	0x00000003
        /*12f4*/ 	.word	0x00000000
        /*12f8*/ 	.short	0x010a
        /*12fa*/ 	.byte	0x3f
	.zero		1


	//   ....[70]....
        /*12fc*/ 	.word	0x00019ba0
        /*1300*/ 	.word	0x0000005e
        /*1304*/ 	.word	0x00032490
        /*1308*/ 	.short	0x010a
        /*130a*/ 	.byte	0x3f
	.zero		1


	//   ....[71]....
        /*130c*/ 	.word	0x00019bf0
        /*1310*/ 	.word	0x0000005e
        /*1314*/ 	.word	0x00032490
        /*1318*/ 	.short	0x010a
        /*131a*/ 	.byte	0x3f
	.zero		1


	//   ....[72]....
        /*131c*/ 	.word	0x00019c40
        /*1320*/ 	.word	0x0000005e
        /*1324*/ 	.word	0x00032490
        /*1328*/ 	.short	0x010a
        /*132a*/ 	.byte	0x3f
	.zero		1


	//   ....[73]....
        /*132c*/ 	.word	0x00019c90
        /*1330*/ 	.word	0x0000005e
        /*1334*/ 	.word	0x000324b0
        /*1338*/ 	.short	0x010a
        /*133a*/ 	.byte	0x3f
	.zero		1


	//   ....[74]....
        /*133c*/ 	.word	0x00019f90
        /*1340*/ 	.word	0x00000012
        /*1344*/ 	.word	0x00032400
        /*1348*/ 	.short	0x010a
        /*134a*/ 	.byte	0x3f
	.zero		1


	//   ....[75]....
        /*134c*/ 	.word	0x0001a1a0
        /*1350*/ 	.word	0x00000012
        /*1354*/ 	.word	0x00032400
        /*1358*/ 	.short	0x010a
        /*135a*/ 	.byte	0x3f
	.zero		1


	//   ....[76]....
        /*135c*/ 	.word	0x0001a1f0
        /*1360*/ 	.word	0x00000000
        /*1364*/ 	.word	0x00032430
        /*1368*/ 	.short	0x010a
        /*136a*/ 	.byte	0x3f
	.zero		1


	//   ....[77]....
        /*136c*/ 	.word	0x0001a240
        /*1370*/ 	.word	0x00000012
        /*1374*/ 	.word	0x00032410
        /*1378*/ 	.short	0x010a
        /*137a*/ 	.byte	0x3f
	.zero		1


	//   ....[78]....
        /*137c*/ 	.word	0x0001a290
        /*1380*/ 	.word	0x00000000
        /*1384*/ 	.word	0x00032450
        /*1388*/ 	.short	0x010a
        /*138a*/ 	.byte	0x3f
	.zero		1


	//   ....[79]....
        /*138c*/ 	.word	0x0001a2e0
        /*1390*/ 	.word	0x00000003
        /*1394*/ 	.word	0x00032430
        /*1398*/ 	.short	0x010a
        /*139a*/ 	.byte	0x3f
	.zero		1


	//   ....[80]....
        /*139c*/ 	.word	0x0001a330
        /*13a0*/ 	.word	0x00000003
        /*13a4*/ 	.word	0x00032450
        /*13a8*/ 	.short	0x010a
        /*13aa*/ 	.byte	0x3f
	.zero		1


	//   ....[81]....
        /*13ac*/ 	.word	0x0001a910
        /*13b0*/ 	.word	0x00000004
        /*13b4*/ 	.word	0x00032420
        /*13b8*/ 	.short	0x010a
        /*13ba*/ 	.byte	0x3f
	.zero		1


	//   ....[82]....
        /*13bc*/ 	.word	0x0001a960
        /*13c0*/ 	.word	0x00000003
        /*13c4*/ 	.word	0x000324a0
        /*13c8*/ 	.short	0x010a
        /*13ca*/ 	.byte	0x3f
	.zero		1


	//   ....[83]....
        /*13cc*/ 	.word	0x0001a9b0
        /*13d0*/ 	.word	0x00000003
        /*13d4*/ 	.word	0x000324c0
        /*13d8*/ 	.short	0x010a
        /*13da*/ 	.byte	0x3f
	.zero		1


	//   ....[84]....
        /*13dc*/ 	.word	0x0001aa00
        /*13e0*/ 	.word	0x00000004
        /*13e4*/ 	.word	0x000324a0
        /*13e8*/ 	.short	0x010a
        /*13ea*/ 	.byte	0x3f
	.zero		1


	//   ....[85]....
        /*13ec*/ 	.word	0x0001aa50
        /*13f0*/ 	.word	0x00000004
        /*13f4*/ 	.word	0x000324c0
        /*13f8*/ 	.short	0x010a
        /*13fa*/ 	.byte	0x3f
	.zero		1


	//   ....[86]....
        /*13fc*/ 	.word	0x0001abf0
        /*1400*/ 	.word	0x00000000
        /*1404*/ 	.word	0x00032440
        /*1408*/ 	.short	0x010a
        /*140a*/ 	.byte	0x3f
	.zero		1


	//   ....[87]....
        /*140c*/ 	.word	0x0001c510
        /*1410*/ 	.word	0x00000002
        /*1414*/ 	.word	0x00032420
        /*1418*/ 	.short	0x010a
        /*141a*/ 	.byte	0x3f
	.zero		1


	//   ....[88]....
        /*141c*/ 	.word	0x0001c560
        /*1420*/ 	.word	0x00000002
        /*1424*/ 	.word	0x00032460
        /*1428*/ 	.short	0x010a
        /*142a*/ 	.byte	0x3f
	.zero		1


	//   ....[89]....
        /*142c*/ 	.word	0x0001c5b0
        /*1430*/ 	.word	0x00000002
        /*1434*/ 	.word	0x00032440
        /*1438*/ 	.short	0x010a
        /*143a*/ 	.byte	0x3f
	.zero		1


	//   ....[90]....
        /*143c*/ 	.word	0x0001c600
        /*1440*/ 	.word	0x00000002
        /*1444*/ 	.word	0x00032460
        /*1448*/ 	.short	0x010a
        /*144a*/ 	.byte	0x3f
	.zero		1


	//   ....[91]....
        /*144c*/ 	.word	0x0001c650
        /*1450*/ 	.word	0x00000003
        /*1454*/ 	.word	0x00032440
        /*1458*/ 	.short	0x010a
        /*145a*/ 	.byte	0x3f
	.zero		1


	//   ....[92]....
        /*145c*/ 	.word	0x0001c6a0
        /*1460*/ 	.word	0x00000003
        /*1464*/ 	.word	0x00032460
        /*1468*/ 	.short	0x010a
        /*146a*/ 	.byte	0x3f
	.zero		1


	//   ....[93]....
        /*146c*/ 	.word	0x0001c6f0
        /*1470*/ 	.word	0x00000003
        /*1474*/ 	.word	0x00032440
        /*1478*/ 	.short	0x010a
        /*147a*/ 	.byte	0x3f
	.zero		1


	//   ....[94]....
        /*147c*/ 	.word	0x0001c740
        /*1480*/ 	.word	0x00000003
        /*1484*/ 	.word	0x00032460
        /*1488*/ 	.short	0x010a
        /*148a*/ 	.byte	0x3f
	.zero		1


	//   ....[95]....
        /*148c*/ 	.word	0x0001d1a0
        /*1490*/ 	.word	0x00000000
        /*1494*/ 	.word	0x00032420
        /*1498*/ 	.short	0x010a
        /*149a*/ 	.byte	0x3f
	.zero		1


	//   ....[96]....
        /*149c*/ 	.word	0x0001d340
        /*14a0*/ 	.word	0x00000006
        /*14a4*/ 	.word	0x00000000
        /*14a8*/ 	.short	0x010a
        /*14aa*/ 	.byte	0x3f
	.zero		1


	//   ....[97]....
        /*14ac*/ 	.word	0x0001d390
        /*14b0*/ 	.word	0x00000007
        /*14b4*/ 	.word	0x00000000
        /*14b8*/ 	.short	0x010a
        /*14ba*/ 	.byte	0x3f
	.zero		1


	//   ....[98]....
        /*14bc*/ 	.word	0x0001d3e0
        /*14c0*/ 	.word	0x00000004
        /*14c4*/ 	.word	0x00000000
        /*14c8*/ 	.short	0x010a
        /*14ca*/ 	.byte	0x3f
	.zero		1


	//----- nvinfo : EIATTR_NUM_MBARRIERS
	.align		4
.L_1309:
        /*14cc*/ 	.byte	0x03, 0x38
        /*14ce*/ 	.short	0x0017


	//----- nvinfo : EIATTR_EXIT_INSTR_OFFSETS
	.align		4
        /*14d0*/ 	.byte	0x04, 0x1c
        /*14d2*/ 	.short	(.L_1311 - .L_1310)


	//   ....[0]....
.L_1310:
        /*14d4*/ 	.word	0x00019b90


	//----- nvinfo : EIATTR_MAX_THREADS
	.align		4
.L_1311:
        /*14d8*/ 	.byte	0x04, 0x05
        /*14da*/ 	.short	(.L_1313 - .L_1312)
.L_1312:
        /*14dc*/ 	.word	0x00000180
        /*14e0*/ 	.word	0x00000001
        /*14e4*/ 	.word	0x00000001


	//----- nvinfo : EIATTR_CRS_STACK_SIZE
	.align		4
.L_1313:
        /*14e8*/ 	.byte	0x04, 0x1e
        /*14ea*/ 	.short	(.L_1315 - .L_1314)
.L_1314:
        /*14ec*/ 	.word	0x00000000


	//----- nvinfo : EIATTR_CBANK_PARAM_SIZE
	.align		4
.L_1315:
        /*14f0*/ 	.byte	0x03, 0x19
        /*14f2*/ 	.short	0x0bf0


	//----- nvinfo : EIATTR_PARAM_CBANK
	.align		4
        /*14f4*/ 	.byte	0x04, 0x0a
        /*14f6*/ 	.short	(.L_1317 - .L_1316)
	.align		4
.L_1316:
        /*14f8*/ 	.word	index@(.nv.constant0._ZN7cutlass13device_kernelIN5flash11enable_sm90INS1_16FlashAttnFwdSm90INS1_25CollectiveMainloopFwdSm90ILi2EN4cute5tupleIJNS5_1CILi1EEES8_S8_EEENS6_IJNS7_ILi128EEENS7_ILi96EEENS7_ILi64EEEEEELi256ENS_10bfloat16_tEfNS_4arch4Sm90ELb0ELb0ELb1ELb1ELb0ELb1ELb1ELb1ELb0ELb1ELb0ELb0EEENS1_21CollectiveEpilogueFwdINS6_IJSA_NS7_ILi256EEESB_EEES9_SE_SG_Li256ELb1ELb1ELb0ELb0EEENS1_36VarlenDynamicPersistentTileSchedulerILi128ELi96ELi256ELi128ELb0ELb1ELb1ELb0ELb1ELb1EEEEEEEEEvNT_6ParamsE)
        /*14fc*/ 	.short	0x0210
        /*14fe*/ 	.short	0x0bf0


	//----- nvinfo : EIATTR_SW_WAR
	.align		4
.L_1317:
        /*1500*/ 	.byte	0x04, 0x36
        /*1502*/ 	.short	(.L_1319 - .L_1318)
.L_1318:
        /*1504*/ 	.word	0x00000008
.L_1319:


//--------------------- .nv.info._ZN7cutlass13device_kernelIN5flash11enable_sm90INS1_16FlashAttnFwdSm90INS1_25CollectiveMainloopFwdSm90ILi2EN4cute5tupleIJNS5_1CILi1EEES8_S8_EEENS6_IJNS7_ILi128EEENS7_ILi96EEENS7_ILi64EEEEEELi256ENS_10bfloat16_tEfNS_4arch4Sm90ELb0ELb1ELb1ELb0ELb0ELb0ELb0ELb1ELb0ELb1ELb0ELb0EEENS1_21CollectiveEpilogueFwdINS6_IJSA_NS7_ILi256EEESB_EEES9_SE_SG_Li256ELb0ELb1ELb0ELb0EEENS1_30DynamicPersistentTileSchedulerILi256ELi128ELb0ELb1ELb1EEEEEEEEEvNT_6ParamsE --------------------------
	.section	.nv.info._ZN7cutlass13device_kernelIN5flash11enable_sm90INS1_16FlashAttnFwdSm90INS1_25CollectiveMainloopFwdSm90ILi2EN4cute5tupleIJNS5_1CILi1EEES8_S8_EEENS6_IJNS7_ILi128EEENS7_ILi96EEENS7_ILi64EEEEEELi256ENS_10bfloat16_tEfNS_4arch4Sm90ELb0ELb1ELb1ELb0ELb0ELb0ELb0ELb1ELb0ELb1ELb0ELb0EEENS1_21CollectiveEpilogueFwdINS6_IJSA_NS7_ILi256EEESB_EEES9_SE_SG_Li256ELb0ELb1ELb0ELb0EEENS1_30DynamicPersistentTileSchedulerILi256ELi128ELb0ELb1ELb1EEEEEEEEEvNT_6ParamsE,"",@"SHT_CUDA_INFO"
	.sectionflags	@""
	.align	4


	//----- nvinfo : EIATTR_CUDA_API_VERSION
	.align		4
        /*0000*/ 	.byte	0x04, 0x37
        /*0002*/ 	.short	(.L_1321 - .L_1320)
.L_1320:
        /*0004*/ 	.word	0x00000082


	//----- nvinfo : EIATTR_KPARAM_INFO
	.align		4
.L_1321:
        /*0008*/ 	.byte	0x04, 0x17
        /*000a*/ 	.short	(.L_1323 - .L_1322)
.L_1322:
        /*000c*/ 	.word	0x00000000
        /*0010*/ 	.short	0x0000
        /*0012*/ 	.short	0x0070
        /*0014*/ 	.byte	0x00, 0xf0, 0x01, 0x2a


	//----- nvinfo : EIATTR_SPARSE_MMA_MASK
	.align		4
.L_1323:
        /*0018*/ 	.byte	0x03, 0x50
        /*001a*/ 	.short	0x0000


	//----- nvinfo : EIATTR_MAXREG_COUNT
	.align		4
        /*001c*/ 	.byte	0x03, 0x1b
        /*001e*/ 	.short	0x00a8


	//----- nvinfo : EIATTR_NUM_BARRIERS
	.align		4
        /*0020*/ 	.byte	0x02, 0x4c
        /*0022*/ 	.byte	0x10
	.zero		1


	//----- nvinfo : EIATTR_EXTERNS
	.align		4
        /*0024*/ 	.byte	0x04, 0x0f
        /*0026*/ 	.short	(.L_1325 - .L_1324)


	//   ....[0]....
	.align		4
.L_1324:
        /*0028*/ 	.word	index@(__assertfail)


	//----- nvinfo : EIATTR_ANNOTATIONS
	.align		4
.L_1325:
        /*002c*/ 	.byte	0x04, 0x55
        /*002e*/ 	.short	(.L_1327 - .L_1326)


	//   ....[0]....
.L_1326:
        /* <DEDUP_REMOVED lines=20> */


	//----- nvinfo : EIATTR_MERCURY_ISA_VERSION
	.align		4
.L_1327:
        /*0160*/ 	.byte	0x03, 0x5f
        /*0162*/ 	.short	0x0101


	//----- nvinfo : EIATTR_INT_WARP_WIDE_INSTR_OFFSETS
	.align		4
        /*0164*/ 	.byte	0x04, 0x31
        /*0166*/ 	.short	(.L_1329 - .L_1328)


	//   ....[0]....
.L_1328:
        /*0168*/ 	.word	0x00000130


	//   ....[1]....
        /*016c*/ 	.word	0x00000170


	//   ....[2]....
        /*0170*/ 	.word	0x000001e0


	//   ....[3]....
        /*0174*/ 	.word	0x00011db0


	//   ....[4]....
        /*0178*/ 	.word	0x00011e40


	//   ....[5]....
        /*017c*/ 	.word	0x00015760


	//   ....[6]....
        /*0180*/ 	.word	0x000157f0


	//----- nvinfo : EIATTR_COOP_GROUP_MASK_REGIDS
	.align		4
.L_1329:
        /*0184*/ 	.byte	0x04, 0x29
        /*0186*/ 	.short	(.L_1331 - .L_1330)


	//   ....[0]....
.L_1330:
        /*0188*/ 	.word	0xffffffff


	//   ....[1]....
        /*018c*/ 	.word	0xffffffff


	//   ....[2]....
        /*0190*/ 	.word	0xffffffff


	//   ....[3]....
        /*0194*/ 	.word	0xffffffff


	//   ....[4]....
        /*0198*/ 	.word	0xffffffff


	//   ....[5]....
        /*019c*/ 	.word	0xffffffff


	//   ....[6]....
        /*01a0*/ 	.word	0xffffffff


	//   ....[7]....
        /*01a4*/ 	.word	0xffffffff


	//   ....[8]....
        /*01a8*/ 	.word	0xffffffff


	//   ....[9]....
        /*01ac*/ 	.word	0xffffffff


	//   ....[10]....
        /*01b0*/ 	.word	0xffffffff


	//   ....[11]....
        /*01b4*/ 	.word	0xffffffff


	//   ....[12]....
        /*01b8*/ 	.word	0xffffffff


	//   ....[13]....
        /*01bc*/ 	.word	0xffffffff


	//   ....[14]....
        /*01c0*/ 	.word	0xffffffff


	//   ....[15]....
        /*01c4*/ 	.word	0xffffffff


	//   ....[16]....
        /*01c8*/ 	.word	0xffffffff


	//   ....[17]....
        /*01cc*/ 	.word	0xffffffff


	//   ....[18]....
        /*01d0*/ 	.word	0xffffffff


	//   ....[19]....
        /*01d4*/ 	.word	0xffffffff


	//   ....[20]....
        /*01d8*/ 	.word	0xffffffff


	//   ....[21]....
        /*01dc*/ 	.word	0xffffffff


	//   ....[22]....
        /*01e0*/ 	.word	0xffffffff


	//   ....[23]....
        /*01e4*/ 	.word	0xffffffff


	//   ....[24]....
        /*01e8*/ 	.word	0xffffffff


	//   ....[25]....
        /*01ec*/ 	.word	0xffffffff


	//   ....[26]....
        /*01f0*/ 	.word	0xffffffff


	//   ....[27]....
        /*01f4*/ 	.word	0xffffffff


	//   ....[28]....
        /*01f8*/ 	.word	0xffffffff


	//   ....[29]....
        /*01fc*/ 	.word	0xffffffff


	//   ....[30]....
        /*0200*/ 	.word	0xffffffff


	//   ....[31]....
        /*0204*/ 	.word	0xffffffff


	//   ....[32]....
        /*0208*/ 	.word	0xffffffff


	//   ....[33]....
        /*020c*/ 	.word	0xffffffff


	//   ....[34]....
        /*0210*/ 	.word	0xffffffff


	//   ....[35]....
        /*0214*/ 	.word	0xffffffff


	//   ....[36]....
        /*0218*/ 	.word	0xffffffff


	//   ....[37]....
        /*021c*/ 	.word	0xffffffff


	//   ....[38]....
        /*0220*/ 	.word	0xffffffff


	//   ....[39]....
        /*0224*/ 	.word	0xffffffff


	//   ....[40]....
        /*0228*/ 	.word	0xffffffff


	//   ....[41]....
        /*022c*/ 	.word	0xffffffff


	//   ....[42]....
        /*0230*/ 	.word	0xffffffff


	//   ....[43]....
        /*0234*/ 	.word	0xffffffff


	//   ....[44]....
        /*0238*/ 	.word	0xffffffff


	//   ....[45]....
        /*023c*/ 	.word	0xffffffff


	//   ....[46]....
        /*0240*/ 	.word	0xffffffff


	//   ....[47]....
        /*0244*/ 	.word	0xffffffff


	//   ....[48]....
        /*0248*/ 	.word	0xffffffff


	//   ....[49]....
        /*024c*/ 	.word	0xffffffff


	//   ....[50]....
        /*0250*/ 	.word	0xffffffff


	//   ....[51]....
        /*0254*/ 	.word	0xffffffff


	//   ....[52]....
        /*0258*/ 	.word	0xffffffff


	//   ....[53]....
        /*025c*/ 	.word	0xffffffff


	//   ....[54]....
        /*0260*/ 	.word	0xffffffff


	//   ....[55]....
        /*0264*/ 	.word	0xffffffff


	//   ....[56]....
        /*0268*/ 	.word	0xffffffff


	//   ....[57]....
        /*026c*/ 	.word	0xffffffff


	//   ....[58]....
        /*0270*/ 	.word	0xffffffff


	//   ....[59]....
        /*0274*/ 	.word	0xffffffff


	//   ....[60]....
        /*0278*/ 	.word	0xffffffff


	//   ....[61]....
        /*027c*/ 	.word	0xffffffff


	//   ....[62]....
        /*0280*/ 	.word	0xffffffff


	//   ....[63]....
        /*0284*/ 	.word	0xffffffff


	//   ....[64]....
        /*0288*/ 	.word	0xffffffff


	//   ....[65]....
        /*028c*/ 	.word	0xffffffff


	//   ....[66]....
        /*0290*/ 	.word	0xffffffff


	//   ....[67]....
        /*0294*/ 	.word	0xffffffff


	//   ....[68]....
        /*0298*/ 	.word	0xffffffff


	//   ....[69]....
        /*029c*/ 	.word	0xffffffff


	//   ....[70]....
        /*02a0*/ 	.word	0xffffffff


	//   ....[71]....
        /*02a4*/ 	.word	0xffffffff


	//   ....[72]....
        /*02a8*/ 	.word	0xffffffff


	//   ....[73]....
        /*02ac*/ 	.word	0xffffffff


	//   ....[74]....
        /*02b0*/ 	.word	0x0500000f


	//   ....[75]....
        /*02b4*/ 	.word	0x0500000f


	//   ....[76]....
        /*02b8*/ 	.word	0x0500000f


	//   ....[77]....
        /*02bc*/ 	.word	0x0500000f


	//   ....[78]....
        /*02c0*/ 	.word	0x0500000f


	//   ....[79]....
        /*02c4*/ 	.word	0x0500000f


	//   ....[80]....
        /*02c8*/ 	.word	0x0500000f


	//   ....[81]....
        /*02cc*/ 	.word	0x0500000f


	//   ....[82]....
        /*02d0*/ 	.word	0x0500000f


	//   ....[83]....
        /*02d4*/ 	.word	0x0500000f


	//   ....[84]....
        /*02d8*/ 	.word	0x0500000f


	//   ....[85]....
        /*02dc*/ 	.word	0x0500000f


	//   ....[86]....
        /*02e0*/ 	.word	0x0500000f


	//   ....[87]....
        /*02e4*/ 	.word	0x0500000f


	//   ....[88]....
        /*02e8*/ 	.word	0x0500000f


	//   ....[89]....
        /*02ec*/ 	.word	0x0500000f


	//   ....[90]....
        /*02f0*/ 	.word	0x0500000f


	//   ....[91]....
        /*02f4*/ 	.word	0x0500000f


	//   ....[92]....
        /*02f8*/ 	.word	0x0500000f


	//----- nvinfo : EIATTR_COOP_GROUP_INSTR_OFFSETS
	.align		4
.L_1331:
        /*02fc*/ 	.byte	0x04, 0x28
        /*02fe*/ 	.short	(.L_1333 - .L_1332)


	//   ....[0]....
.L_1332:
        /*0300*/ 	.word	0x00000070


	//   ....[1]....
        /*0304*/ 	.word	0x00000140


	//   ....[2]....
        /*0308*/ 	.word	0x00000190


	//   ....[3]....
        /*030c*/ 	.word	0x000003c0


	//   ....[4]....
        /*0310*/ 	.word	0x00000520


	//   ....[5]....
        /*0314*/ 	.word	0x00000640


	//   ....[6]....
        /*0318*/ 	.word	0x000007a0


	//   ....[7]....
        /*031c*/ 	.word	0x00001a10


	//   ....[8]....
        /*0320*/ 	.word	0x000021c0


	//   ....[9]....
        /*0324*/ 	.word	0x00003100


	//   ....[10]....
        /*0328*/ 	.word	0x00003760


	//   ....[11]....
        /*032c*/ 	.word	0x00003870


	//   ....[12]....
        /*0330*/ 	.word	0x00003d90


	//   ....[13]....
        /*0334*/ 	.word	0x00003e20


	//   ....[14]....
        /*0338*/ 	.word	0x000051b0


	//   ....[15]....
        /*033c*/ 	.word	0x00005840


	//   ....[16]....
        /*0340*/ 	.word	0x00006610


	//   ....[17]....
        /*0344*/ 	.word	0x00006730


	//   ....[18]....
        /*0348*/ 	.word	0x00006fe0


	//   ....[19]....
        /*034c*/ 	.word	0x000071b0


	//   ....[20]....
        /*0350*/ 	.word	0x00008e60


	//   ....[21]....
        /*0354*/ 	.word	0x00008f10


	//   ....[22]....
        /*0358*/ 	.word	0x00009340


	//   ....[23]....
        /*035c*/ 	.word	0x00009490


	//   ....[24]....
        /*0360*/ 	.word	0x0000ad90


	//   ....[25]....
        /*0364*/ 	.word	0x0000b4d0


	//   ....[26]....
        /*0368*/ 	.word	0x0000c2a0


	//   ....[27]....
        /*036c*/ 	.word	0x0000c3c0


	//   ....[28]....
        /*0370*/ 	.word	0x0000cb60


	//   ....[29]....
        /*0374*/ 	.word	0x0000cd30


	//   ....[30]....
        /*0378*/ 	.word	0x0000df00


	//   ....[31]....
        /*037c*/ 	.word	0x0000df80


	//   ....[32]....
        /*0380*/ 	.word	0x0000dff0


	//   ....[33]....
        /*0384*/ 	.word	0x0000e040


	//   ....[34]....
        /*0388*/ 	.word	0x0000fac0


	//   ....[35]....
        /*038c*/ 	.word	0x0000fb40


	//   ....[36]....
        /*0390*/ 	.word	0x0000fb80


	//   ....[37]....
        /*0394*/ 	.word	0x0000fbb0


	//   ....[38]....
        /*0398*/ 	.word	0x00010130


	//   ....[39]....
        /*039c*/ 	.word	0x00010160


	//   ....[40]....
        /*03a0*/ 	.word	0x000102b0


	//   ....[41]....
        /*03a4*/ 	.word	0x000102d0


	//   ....[42]....
        /*03a8*/ 	.word	0x00010410


	//   ....[43]....
        /*03ac*/ 	.word	0x00010430


	//   ....[44]....
        /*03b0*/ 	.word	0x00010580


	//   ....[45]....
        /*03b4*/ 	.word	0x000105a0


	//   ....[46]....
        /*03b8*/ 	.word	0x00010cc0


	//   ....[47]....
        /*03bc*/ 	.word	0x00010ce0


	//   ....[48]....
        /*03c0*/ 	.word	0x00010e20


	//   ....[49]....
        /*03c4*/ 	.word	0x00010e40


	//   ....[50]....
        /*03c8*/ 	.word	0x00010f80


	//   ....[51]....
        /*03cc*/ 	.word	0x00010fa0


	//   ....[52]....
        /*03d0*/ 	.word	0x000110f0


	//   ....[53]....
        /*03d4*/ 	.word	0x00011110


	//   ....[54]....
        /*03d8*/ 	.word	0x00011310


	//   ....[55]....
        /*03dc*/ 	.word	0x000123b0


	//   ....[56]....
        /*03e0*/ 	.word	0x00012cf0


	//   ....[57]....
        /*03e4*/ 	.word	0x00012d00


	//   ....[58]....
        /*03e8*/ 	.word	0x00012d10


	//   ....[59]....
        /*03ec*/ 	.word	0x00012d50


	//   ....[60]....
        /*03f0*/ 	.word	0x00012db0


	//   ....[61]....
        /*03f4*/ 	.word	0x00012e50


	//   ....[62]....
        /*03f8*/ 	.word	0x00012e60


	//   ....[63]....
        /*03fc*/ 	.word	0x00012ed0


	//   ....[64]....
        /*0400*/ 	.word	0x00012ee0


	//   ....[65]....
        /*0404*/ 	.word	0x00012f50


	//   ....[66]....
        /*0408*/ 	.word	0x00012f60


	//   ....[67]....
        /*040c*/ 	.word	0x00012fd0


	//   ....[68]....
        /*0410*/ 	.word	0x00012fe0


	//   ....[69]....
        /*0414*/ 	.word	0x00013050


	//   ....[70]....
        /*0418*/ 	.word	0x00013060


	//   ....[71]....
        /*041c*/ 	.word	0x00013070


	//   ....[72]....
        /*0420*/ 	.word	0x00015940


	//   ....[73]....
        /*0424*/ 	.word	0x00015b30


	//   ....[74]....
        /*0428*/ 	.word	0x00016130


	//   ....[75]....
        /*042c*/ 	.word	0x000162b0


	//   ....[76]....
        /*0430*/ 	.word	0x00016310


	//   ....[77]....
        /*0434*/ 	.word	0x000163a0


	//   ....[78]....
        /*0438*/ 	.word	0x00016490


	//   ....[79]....
        /*043c*/ 	.word	0x00016510


	//   ....[80]....
        /*0440*/ 	.word	0x000165f0


	//   ....[81]....
        /*0444*/ 	.word	0x00016670


	//   ....[82]....
        /*0448*/ 	.word	0x00016750


	//   ....[83]....
        /*044c*/ 	.word	0x000167b0


	//   ....[84]....
        /*0450*/ 	.word	0x00016890


	//   ....[85]....
        /*0454*/ 	.word	0x000168f0


	//   ....[86]....
        /*0458*/ 	.word	0x000169d0


	//   ....[87]....
        /*045c*/ 	.word	0x00016a30


	//   ....[88]....
        /*0460*/ 	.word	0x00016b00


	//   ....[89]....
        /*0464*/ 	.word	0x00016b60


	//   ....[90]....
        /*0468*/ 	.word	0x00016c20


	//   ....[91]....
        /*046c*/ 	.word	0x00016f30


	//   ....[92]....
        /*0470*/ 	.word	0x00017050


	//----- nvinfo : EIATTR_REG_RECONFIG
	.align		4
.L_1333:
        /*0474*/ 	.byte	0x01, 0x54
	.zero		2


	//----- nvinfo : EIATTR_SYSCALL_OFFSETS
	.align		4
        /*0478*/ 	.byte	0x04, 0x46
        /*047a*/ 	.short	(.L_1335 - .L_1334)


	//   ....[0]....
.L_1334:
        /*047c*/ 	.word	0x00001bf0


	//   ....[1]....
        /*0480*/ 	.word	0x00011fb0


	//   ....[2]....
        /*0484*/ 	.word	0x00012100


	//   ....[3]....
        /*0488*/ 	.word	0x000121f0


	//   ....[4]....
        /*048c*/ 	.word	0x00012930


	//----- nvinfo : EIATTR_MBARRIER_INSTR_OFFSETS
	.align		4
.L_1335:
        /*0490*/ 	.byte	0x04, 0x39
        /*0492*/ 	.short	(.L_1337 - .L_1336)


	//   ....[0]....
.L_1336:
        /*0494*/ 	.word	0x00000270
        /*0498*/ 	.word	0x000000ff
        /*049c*/ 	.word	0x00022800
        /*04a0*/ 	.short	0x0100
        /*04a2*/ 	.byte	0x08
	.zero		1


	//   ....[1]....
        /*04a4*/ 	.word	0x00000280
        /*04a8*/ 	.word	0x000000ff
        /*04ac*/ 	.word	0x00022820
        /*04b0*/ 	.short	0x0100
        /*04b2*/ 	.byte	0x08
	.zero		1


	//   ....[2]....
        /*04b4*/ 	.word	0x00000370
        /*04b8*/ 	.word	0x000000ff
        /*04bc*/ 	.word	0x00022830
        /*04c0*/ 	.short	0x0100
        /*04c2*/ 	.byte	0x08
	.zero		1


	//   ....[3]....
        /*04c4*/ 	.word	0x00000380
        /*04c8*/ 	.word	0x000000ff
        /*04cc*/ 	.word	0x00022840
        /*04d0*/ 	.short	0x0100
        /*04d2*/ 	.byte	0x08
	.zero		1


	//   ....[4]....
        /*04d4*/ 	.word	0x00000390
        /*04d8*/ 	.word	0x000000ff
        /*04dc*/ 	.word	0x00022838
        /*04e0*/ 	.short	0x0100
        /*04e2*/ 	.byte	0x08
	.zero		1


	//   ....[5]....
        /*04e4*/ 	.word	0x000003a0
        /*04e8*/ 	.word	0x000000ff
        /*04ec*/ 	.word	0x00022848
        /*04f0*/ 	.short	0x0100
        /*04f2*/ 	.byte	0x08
	.zero		1


	//   ....[6]....
        /*04f4*/ 	.word	0x000004d0
        /*04f8*/ 	.word	0x000000ff
        /*04fc*/ 	.word	0x00022850
        /*0500*/ 	.short	0x0100
        /*0502*/ 	.byte	0x08
	.zero		1


	//   ....[7]....
        /*0504*/ 	.word	0x000004e0
        /*0508*/ 	.word	0x000000ff
        /*050c*/ 	.word	0x00022860
        /*0510*/ 	.short	0x0100
        /*0512*/ 	.byte	0x08
	.zero		1


	//   ....[8]....
        /*0514*/ 	.word	0x000004f0
        /*0518*/ 	.word	0x000000ff
        /*051c*/ 	.word	0x00022858
        /*0520*/ 	.short	0x0100
        /*0522*/ 	.byte	0x08
	.zero		1


	//   ....[9]....
        /*0524*/ 	.word	0x00000500
        /*0528*/ 	.word	0x000000ff
        /*052c*/ 	.word	0x00022868
        /*0530*/ 	.short	0x0100
        /*0532*/ 	.byte	0x08
	.zero		1


	//   ....[10]....
        /*0534*/ 	.word	0x000005f0
        /*0538*/ 	.word	0x000000ff
        /*053c*/ 	.word	0x00022870
        /*0540*/ 	.short	0x0100
        /*0542*/ 	.byte	0x06
	.zero		1


	//   ....[11]....
        /*0544*/ 	.word	0x00000600
        /*0548*/ 	.word	0x000000ff
        /*054c*/ 	.word	0x00022880
        /*0550*/ 	.short	0x0100
        /*0552*/ 	.byte	0x06
	.zero		1


	//   ....[12]....
        /*0554*/ 	.word	0x00000610
        /*0558*/ 	.word	0x000000ff
        /*055c*/ 	.word	0x00022878
        /*0560*/ 	.short	0x0100
        /*0562*/ 	.byte	0x06
	.zero		1


	//   ....[13]....
        /*0564*/ 	.word	0x00000620
        /*0568*/ 	.word	0x000000ff
        /*056c*/ 	.word	0x00022888
        /*0570*/ 	.short	0x0100
        /*0572*/ 	.byte	0x06
	.zero		1


	//   ....[14]....
        /*0574*/ 	.word	0x00000750
        /*0578*/ 	.word	0x000000ff
        /*057c*/ 	.word	0x00022890
        /*0580*/ 	.short	0x0100
        /*0582*/ 	.byte	0x08
	.zero		1


	//   ....[15]....
        /*0584*/ 	.word	0x00000760
        /*0588*/ 	.word	0x000000ff
        /*058c*/ 	.word	0x000228a0
        /*0590*/ 	.short	0x0100
        /*0592*/ 	.byte	0x08
	.zero		1


	//   ....[16]....
        /*0594*/ 	.word	0x00000770
        /*0598*/ 	.word	0x000000ff
        /*059c*/ 	.word	0x00022898
        /*05a0*/ 	.short	0x0100
        /*05a2*/ 	.byte	0x08
	.zero		1


	//   ....[17]....
        /*05a4*/ 	.word	0x00000780
        /*05a8*/ 	.word	0x000000ff
        /*05ac*/ 	.word	0x000228a8
        /*05b0*/ 	.short	0x0100
        /*05b2*/ 	.byte	0x08
	.zero		1


	//   ....[18]....
        /*05b4*/ 	.word	0x000008b0
        /*05b8*/ 	.word	0x000000ff
        /*05bc*/ 	.word	0x000228b0
        /*05c0*/ 	.short	0x0100
        /*05c2*/ 	.byte	0x08
	.zero		1


	//   ....[19]....
        /*05c4*/ 	.word	0x000008c0
        /*05c8*/ 	.word	0x000000ff
        /*05cc*/ 	.word	0x000228c0
        /*05d0*/ 	.short	0x0100
        /*05d2*/ 	.byte	0x08
	.zero		1


	//   ....[20]....
        /*05d4*/ 	.word	0x000008d0
        /*05d8*/ 	.word	0x000000ff
        /*05dc*/ 	.word	0x000228b8
        /*05e0*/ 	.short	0x0100
        /*05e2*/ 	.byte	0x08
	.zero		1


	//   ....[21]....
        /*05e4*/ 	.word	0x000008e0
        /*05e8*/ 	.word	0x000000ff
        /*05ec*/ 	.word	0x000228c8
        /*05f0*/ 	.short	0x0100
        /*05f2*/ 	.byte	0x08
	.zero		1


	//   ....[22]....
        /*05f4*/ 	.word	0x00001ca0
        /*05f8*/ 	.word	0x00000003
        /*05fc*/ 	.word	0x00022800
        /*0600*/ 	.short	0x010a
        /*0602*/ 	.byte	0x3f
	.zero		1


	//   ....[23]....
        /*0604*/ 	.word	0x00001d70
        /*0608*/ 	.word	0x000000ff
        /*060c*/ 	.word	0x00022830
        /*0610*/ 	.short	0x010a
        /*0612*/ 	.byte	0x17
	.zero		1


	//   ....[24]....
        /*0614*/ 	.word	0x00001db0
        /*0618*/ 	.word	0x000000ff
        /*061c*/ 	.word	0x00022830
        /*0620*/ 	.short	0x010a
        /*0622*/ 	.byte	0x17
	.zero		1


	//   ....[25]....
        /*0624*/ 	.word	0x00002480
        /*0628*/ 	.word	0x00000002
        /*062c*/ 	.word	0x00000000
        /*0630*/ 	.short	0x0101
        /*0632*/ 	.byte	0x3f
	.zero		1


	//   ....[26]....
        /*0634*/ 	.word	0x000046d0
        /*0638*/ 	.word	0x000000ff
        /*063c*/ 	.word	0x00022850
        /*0640*/ 	.short	0x010a
        /*0642*/ 	.byte	0x17
	.zero		1


	//   ....[27]....
        /*0644*/ 	.word	0x00004710
        /*0648*/ 	.word	0x000000ff
        /*064c*/ 	.word	0x00022850
        /*0650*/ 	.short	0x010a
        /*0652*/ 	.byte	0x17
	.zero		1


	//   ....[28]....
        /*0654*/ 	.word	0x00004aa0
        /*0658*/ 	.word	0x00000003
        /*065c*/ 	.word	0x00000000
        /*0660*/ 	.short	0x0101
        /*0662*/ 	.byte	0x3f
	.zero		1


	//   ....[29]....
        /*0664*/ 	.word	0x00004d80
        /*0668*/ 	.word	0x000000ff
        /*066c*/ 	.word	0x00022830
        /*0670*/ 	.short	0x010a
        /*0672*/ 	.byte	0x1c
	.zero		1


	//   ....[30]....
        /*0674*/ 	.word	0x00004dc0
        /*0678*/ 	.word	0x000000ff
        /*067c*/ 	.word	0x00022830
        /*0680*/ 	.short	0x010a
        /*0682*/ 	.byte	0x1c
	.zero		1


	//   ....[31]....
        /*0684*/ 	.word	0x00005340
        /*0688*/ 	.word	0x0000000a
        /*068c*/ 	.word	0x00000000
        /*0690*/ 	.short	0x0101
        /*0692*/ 	.byte	0x3f
	.zero		1


	//   ....[32]....
        /*0694*/ 	.word	0x00007f00
        /*0698*/ 	.word	0x000000ff
        /*069c*/ 	.word	0x00022850
        /*06a0*/ 	.short	0x010a
        /*06a2*/ 	.byte	0x1c
	.zero		1


	//   ....[33]....
        /*06a4*/ 	.word	0x00007f40
        /*06a8*/ 	.word	0x000000ff
        /*06ac*/ 	.word	0x00022850
        /*06b0*/ 	.short	0x010a
        /*06b2*/ 	.byte	0x1c
	.zero		1


	//   ....[34]....
        /*06b4*/ 	.word	0x00008240
        /*06b8*/ 	.word	0x000000b1
        /*06bc*/ 	.word	0x00000000
        /*06c0*/ 	.short	0x0101
        /*06c2*/ 	.byte	0x3f
	.zero		1


	//   ....[35]....
        /*06c4*/ 	.word	0x00008670
        /*06c8*/ 	.word	0x000000ff
        /*06cc*/ 	.word	0x00022830
        /*06d0*/ 	.short	0x010a
        /*06d2*/ 	.byte	0x1a
	.zero		1


	//   ....[36]....
        /*06d4*/ 	.word	0x000086b0
        /*06d8*/ 	.word	0x000000ff
        /*06dc*/ 	.word	0x00022830
        /*06e0*/ 	.short	0x010a
        /*06e2*/ 	.byte	0x1a
	.zero		1


	//   ....[37]....
        /*06e4*/ 	.word	0x00009770
        /*06e8*/ 	.word	0x00000099
        /*06ec*/ 	.word	0x00000000
        /*06f0*/ 	.short	0x0101
        /*06f2*/ 	.byte	0x3f
	.zero		1


	//   ....[38]....
        /*06f4*/ 	.word	0x0000a550
        /*06f8*/ 	.word	0x000000ff
        /*06fc*/ 	.word	0x00022850
        /*0700*/ 	.short	0x010a
        /*0702*/ 	.byte	0x1a
	.zero		1


	//   ....[39]....
        /*0704*/ 	.word	0x0000a590
        /*0708*/ 	.word	0x000000ff
        /*070c*/ 	.word	0x00022850
        /*0710*/ 	.short	0x010a
        /*0712*/ 	.byte	0x1a
	.zero		1


	//   ....[40]....
        /*0714*/ 	.word	0x0000a880
        /*0718*/ 	.word	0x000000b2
        /*071c*/ 	.word	0x00000000
        /*0720*/ 	.short	0x0101
        /*0722*/ 	.byte	0x3f
	.zero		1


	//   ....[41]....
        /*0724*/ 	.word	0x0000aa10
        /*0728*/ 	.word	0x000000ff
        /*072c*/ 	.word	0x00022830
        /*0730*/ 	.short	0x010a
        /*0732*/ 	.byte	0x1c
	.zero		1


	//   ....[42]....
        /*0734*/ 	.word	0x0000aa50
        /*0738*/ 	.word	0x000000ff
        /*073c*/ 	.word	0x00022830
        /*0740*/ 	.short	0x010a
        /*0742*/ 	.byte	0x1c
	.zero		1


	//   ....[43]....
        /*0744*/ 	.word	0x0000b030
        /*0748*/ 	.word	0x00000004
        /*074c*/ 	.word	0x00000000
        /*0750*/ 	.short	0x0101
        /*0752*/ 	.byte	0x3f
	.zero		1


	//   ....[44]....
        /*0754*/ 	.word	0x0000db90
        /*0758*/ 	.word	0x000000ff
        /*075c*/ 	.word	0x00022850
        /*0760*/ 	.short	0x010a
        /*0762*/ 	.byte	0x1c
	.zero		1


	//   ....[45]....
        /*0764*/ 	.word	0x0000dbd0
        /*0768*/ 	.word	0x000000ff
        /*076c*/ 	.word	0x00022850
        /*0770*/ 	.short	0x010a
        /*0772*/ 	.byte	0x1c
	.zero		1


	//   ....[46]....
        /*0774*/ 	.word	0x0000dec0
        /*0778*/ 	.word	0x000000b5
        /*077c*/ 	.word	0x00000000
        /*0780*/ 	.short	0x0101
        /*0782*/ 	.byte	0x3f
	.zero		1


	//   ....[47]....
        /*0784*/ 	.word	0x00010170
        /*0788*/ 	.word	0x000000cc
        /*078c*/ 	.word	0x00000000
        /*0790*/ 	.short	0x0101
        /*0792*/ 	.byte	0x3f
	.zero		1


	//   ....[48]....
        /*0794*/ 	.word	0x00012610
        /*0798*/ 	.word	0x00000003
        /*079c*/ 	.word	0x00022840
        /*07a0*/ 	.short	0x010a
        /*07a2*/ 	.byte	0x3f
	.zero		1


	//   ....[49]....
        /*07a4*/ 	.word	0x00013180
        /*07a8*/ 	.word	0x00000012
        /*07ac*/ 	.word	0x00022800
        /*07b0*/ 	.short	0x0107
        /*07b2*/ 	.byte	0x3f
	.zero		1


	//   ....[50]....
        /*07b4*/ 	.word	0x00013270
        /*07b8*/ 	.word	0x00000012
        /*07bc*/ 	.word	0x00022800
        /*07c0*/ 	.short	0x0101
        /*07c2*/ 	.byte	0x3f
	.zero		1


	//   ....[51]....
        /*07c4*/ 	.word	0x00013290
        /*07c8*/ 	.word	0x00000012
        /*07cc*/ 	.word	0x00022820
        /*07d0*/ 	.short	0x010a
        /*07d2*/ 	.byte	0x3f
	.zero		1


	//   ....[52]....
        /*07d4*/ 	.word	0x00013360
        /*07d8*/ 	.word	0x00000000
        /*07dc*/ 	.word	0x00022860
        /*07e0*/ 	.short	0x010a
        /*07e2*/ 	.byte	0x3f
	.zero		1


	//   ....[53]....
        /*07e4*/ 	.word	0x00013b80
        /*07e8*/ 	.word	0x00000004
        /*07ec*/ 	.word	0x00022840
        /*07f0*/ 	.short	0x010a
        /*07f2*/ 	.byte	0x3f
	.zero		1


	//   ....[54]....
        /*07f4*/ 	.word	0x00013da0
        /*07f8*/ 	.word	0x00000004
        /*07fc*/ 	.word	0x00022860
        /*0800*/ 	.short	0x010a
        /*0802*/ 	.byte	0x3f
	.zero		1


	//   ....[55]....
        /*0804*/ 	.word	0x00014590
        /*0808*/ 	.word	0x00000004
        /*080c*/ 	.word	0x00022840
        /*0810*/ 	.short	0x010a
        /*0812*/ 	.byte	0x3f
	.zero		1


	//   ....[56]....
        /*0814*/ 	.word	0x000147b0
        /*0818*/ 	.word	0x00000004
        /*081c*/ 	.word	0x00022860
        /*0820*/ 	.short	0x010a
        /*0822*/ 	.byte	0x3f
	.zero		1


	//   ....[57]....
        /*0824*/ 	.word	0x00014f30
        /*0828*/ 	.word	0x00000004
        /*082c*/ 	.word	0x00022840
        /*0830*/ 	.short	0x010a
        /*0832*/ 	.byte	0x3f
	.zero		1


	//   ....[58]....
        /*0834*/ 	.word	0x00015150
        /*0838*/ 	.word	0x00000004
        /*083c*/ 	.word	0x00022860
        /*0840*/ 	.short	0x010a
        /*0842*/ 	.byte	0x3f
	.zero		1


	//   ....[59]....
        /*0844*/ 	.word	0x00015ab0
        /*0848*/ 	.word	0x00000000
        /*084c*/ 	.word	0x00022820
        /*0850*/ 	.short	0x010a
        /*0852*/ 	.byte	0x3f
	.zero		1


	//   ....[60]....
        /*0854*/ 	.word	0x00015ca0
        /*0858*/ 	.word	0x00000006
        /*085c*/ 	.word	0x00000000
        /*0860*/ 	.short	0x010a
        /*0862*/ 	.byte	0x3f
	.zero		1


	//   ....[61]....
        /*0864*/ 	.word	0x00015cd0
        /*0868*/ 	.word	0x00000007
        /*086c*/ 	.word	0x00000000
        /*0870*/ 	.short	0x010a
        /*0872*/ 	.byte	0x3f
	.zero		1


	//   ....[62]....
        /*0874*/ 	.word	0x00015d30
        /*0878*/ 	.word	0x00000004
        /*087c*/ 	.word	0x00000000
        /*0880*/ 	.short	0x010a
        /*0882*/ 	.byte	0x3f
	.zero		1


	//   ....[63]....
        /*0884*/ 	.word	0x00015d60
        /*0888*/ 	.word	0x00000003
        /*088c*/ 	.word	0x00000000
        /*0890*/ 	.short	0x010a
        /*0892*/ 	.byte	0x3f
	.zero		1


	//   ....[64]....
        /*0894*/ 	.word	0x00015dc0
        /*0898*/ 	.word	0x00000003
        /*089c*/ 	.word	0x00022800
        /*08a0*/ 	.short	0x010a
        /*08a2*/ 	.byte	0x3f
	.zero		1


	//   ....[65]....
        /*08a4*/ 	.word	0x00015e20
        /*08a8*/ 	.word	0x00000005
        /*08ac*/ 	.word	0x00022830
        /*08b0*/ 	.short	0x010a
        /*08b2*/ 	.byte	0x3f
	.zero		1


	//   ....[66]....
        /*08b4*/ 	.word	0x00015e80
        /*08b8*/ 	.word	0x0000000b
        /*08bc*/ 	.word	0x00022850
        /*08c0*/ 	.short	0x010a
        /*08c2*/ 	.byte	0x3f
	.zero		1


	//   ....[67]....
        /*08c4*/ 	.word	0x00015ee0
        /*08c8*/ 	.word	0x00000007
        /*08cc*/ 	.word	0x00022830
        /*08d0*/ 	.short	0x010a
        /*08d2*/ 	.byte	0x3f
	.zero		1


	//   ....[68]....
        /*08d4*/ 	.word	0x00015f30
        /*08d8*/ 	.word	0x000000b1
        /*08dc*/ 	.word	0x00022850
        /*08e0*/ 	.short	0x010a
        /*08e2*/ 	.byte	0x3f
	.zero		1


	//   ....[69]....
        /*08e4*/ 	.word	0x00015f90
        /*08e8*/ 	.word	0x00000004
        /*08ec*/ 	.word	0x00022830
        /*08f0*/ 	.short	0x010a
        /*08f2*/ 	.byte	0x3f
	.zero		1


	//   ....[70]....
        /*08f4*/ 	.word	0x00015fe0
        /*08f8*/ 	.word	0x000000b2
        /*08fc*/ 	.word	0x00022850
        /*0900*/ 	.short	0x010a
        /*0902*/ 	.byte	0x3f
	.zero		1


	//   ....[71]....
        /*0904*/ 	.word	0x00016040
        /*0908*/ 	.word	0x00000005
        /*090c*/ 	.word	0x00022830
        /*0910*/ 	.short	0x010a
        /*0912*/ 	.byte	0x3f
	.zero		1


	//   ....[72]....
        /*0914*/ 	.word	0x00016090
        /*0918*/ 	.word	0x000000b5
        /*091c*/ 	.word	0x00022850
        /*0920*/ 	.short	0x010a
        /*0922*/ 	.byte	0x3f
	.zero		1


	//   ....[73]....
        /*0924*/ 	.word	0x000161e0
        /*0928*/ 	.word	0x00000003
        /*092c*/ 	.word	0x00022840
        /*0930*/ 	.short	0x010a
        /*0932*/ 	.byte	0x3f
	.zero		1


	//   ....[74]....
        /*0934*/ 	.word	0x00016c50
        /*0938*/ 	.word	0x00000012
        /*093c*/ 	.word	0x00022820
        /*0940*/ 	.short	0x010a
        /*0942*/ 	.byte	0x3f
	.zero		1


	//   ....[75]....
        /*0944*/ 	.word	0x00016ca0
        /*0948*/ 	.word	0x00000000
        /*094c*/ 	.word	0x00022860
        /*0950*/ 	.short	0x010a
        /*0952*/ 	.byte	0x3f
	.zero		1


	//   ....[76]....
        /*0954*/ 	.word	0x00016cf0
        /*0958*/ 	.word	0x00000004
        /*095c*/ 	.word	0x00022840
        /*0960*/ 	.short	0x010a
        /*0962*/ 	.byte	0x3f
	.zero		1


	//   ....[77]....
        /*0964*/ 	.word	0x00016d40
        /*0968*/ 	.word	0x00000004
        /*096c*/ 	.word	0x00022860
        /*0970*/ 	.short	0x010a
        /*0972*/ 	.byte	0x3f
	.zero		1


	//   ....[78]....
        /*0974*/ 	.word	0x00016d90
        /*0978*/ 	.word	0x00000004
        /*097c*/ 	.word	0x00022840
        /*0980*/ 	.short	0x010a
        /*0982*/ 	.byte	0x3f
	.zero		1


	//   ....[79]....
        /*0984*/ 	.word	0x00016de0
        /*0988*/ 	.word	0x00000004
        /*098c*/ 	.word	0x00022860
        /*0990*/ 	.short	0x010a
        /*0992*/ 	.byte	0x3f
	.zero		1


	//   ....[80]....
        /*0994*/ 	.word	0x00016e30
        /*0998*/ 	.word	0x00000004
        /*099c*/ 	.word	0x00022840
        /*09a0*/ 	.short	0x010a
        /*09a2*/ 	.byte	0x3f
	.zero		1


	//   ....[81]....
        /*09a4*/ 	.word	0x00016e80
        /*09a8*/ 	.word	0x00000004
        /*09ac*/ 	.word	0x00022860
        /*09b0*/ 	.short	0x010a
        /*09b2*/ 	.byte	0x3f
	.zero		1


	//   ....[82]....
        /*09b4*/ 	.word	0x00016f70
        /*09b8*/ 	.word	0x00000000
        /*09bc*/ 	.word	0x00022820
        /*09c0*/ 	.short	0x010a
        /*09c2*/ 	.byte	0x3f
	.zero		1


	//   ....[83]....
        /*09c4*/ 	.word	0x00017110
        /*09c8*/ 	.word	0x00000006
        /*09cc*/ 	.word	0x00000000
        /*09d0*/ 	.short	0x010a
        /*09d2*/ 	.byte	0x3f
	.zero		1


	//   ....[84]....
        /*09d4*/ 	.word	0x00017160
        /*09d8*/ 	.word	0x00000007
        /*09dc*/ 	.word	0x00000000
        /*09e0*/ 	.short	0x010a
        /*09e2*/ 	.byte	0x3f
	.zero		1


	//   ....[85]....
        /*09e4*/ 	.word	0x000171b0
        /*09e8*/ 	.word	0x00000004
        /*09ec*/ 	.word	0x00000000
        /*09f0*/ 	.short	0x010a
        /*09f2*/ 	.byte	0x3f
	.zero		1


	//----- nvinfo : EIATTR_NUM_MBARRIERS
	.align		4
.L_1337:
        /*09f4*/ 	.byte	0x03, 0x38
        /*09f6*/ 	.short	0x0016


	//----- nvinfo : EIATTR_EXIT_INSTR_OFFSETS
	.align		4
        /*09f8*/ 	.byte	0x04, 0x1c
        /*09fa*/ 	.short	(.L_1339 - .L_1338)


	//   ....[0]....
.L_1338:
        /*09fc*/ 	.word	0x00000a40


	//   ....[1]....
        /*0a00*/ 	.word	0x00011290


	//   ....[2]....
        /*0a04*/ 	.word	0x00015db0


	//----- nvinfo : EIATTR_MAX_THREADS
	.align		4
.L_1339:
        /*0a08*/ 	.byte	0x04, 0x05
        /*0a0a*/ 	.short	(.L_1341 - .L_1340)
.L_1340:
        /*0a0c*/ 	.word	0x00000180
        /*0a10*/ 	.word	0x00000001
        /*0a14*/ 	.word	0x00000001


	//----- nvinfo : EIATTR_CRS_STACK_SIZE
	.align		4
.L_1341:
        /*0a18*/ 	.byte	0x04, 0x1e
        /*0a1a*/ 	.short	(.L_1343 - .L_1342)
.L_1342:
        /*0a1c*/ 	.word	0x00000000


	//----- nvinfo : EIATTR_CBANK_PARAM_SIZE
	.align		4
.L_1343:
        /*0a20*/ 	.byte	0x03, 0x19
        /*0a22*/ 	.short	0x0af0


	//----- nvinfo : EIATTR_PARAM_CBANK
	.align		4
        /*0a24*/ 	.byte	0x04, 0x0a
        /*0a26*/ 	.short	(.L_1345 - .L_1344)
	.align		4
.L_1344:
        /*0a28*/ 	.word	index@(.nv.constant0._ZN7cutlass13device_kernelIN5flash11enable_sm90INS1_16FlashAttnFwdSm90INS1_25CollectiveMainloopFwdSm90ILi2EN4cute5tupleIJNS5_1CILi1EEES8_S8_EEENS6_IJNS7_ILi128EEENS7_ILi96EEENS7_ILi64EEEEEELi256ENS_10bfloat16_tEfNS_4arch4Sm90ELb0ELb1ELb1ELb0ELb0ELb0ELb0ELb1ELb0ELb1ELb0ELb0EEENS1_21CollectiveEpilogueFwdINS6_IJSA_NS7_ILi256EEESB_EEES9_SE_SG_Li256ELb0ELb1ELb0ELb0EEENS1_30DynamicPersistentTileSchedulerILi256ELi128ELb0ELb1ELb1EEEEEEEEEvNT_6ParamsE)
        /*0a2c*/ 	.short	0x0210
        /*0a2e*/ 	.short	0x0af0


	//----- nvinfo : EIATTR_SW_WAR
	.align		4
.L_1345:
        /*0a30*/ 	.byte	0x04, 0x36
        /*0a32*/ 	.short	(.L_1347 - .L_1346)
.L_1346:
        /*0a34*/ 	.word	0x00000008
.L_1347:


//--------------------- .nv.info._ZN7cutlass13device_kernelIN5flash11enable_sm90INS1_16FlashAttnFwdSm90INS1_25CollectiveMainloopFwdSm90ILi2EN4cute5tupleIJNS5_1CILi1EEES8_S8_EEENS6_IJNS7_ILi128EEENS7_ILi96EEENS7_ILi64EEEEEELi256ENS_10bfloat16_tEfNS_4arch4Sm90ELb0ELb1ELb1ELb0ELb0ELb0ELb1ELb1ELb0ELb1ELb0ELb0EEENS1_21CollectiveEpilogueFwdINS6_IJSA_NS7_ILi256EEESB_EEES9_SE_SG_Li256ELb0ELb1ELb0ELb0EEENS1_30DynamicPersistentTileSchedulerILi256ELi128ELb0ELb1ELb1EEEEEEEEEvNT_6ParamsE --------------------------
	.section	.nv.info._ZN7cutlass13device_kernelIN5flash11enable_sm90INS1_16FlashAttnFwdSm90INS1_25CollectiveMainloopFwdSm90ILi2EN4cute5tupleIJNS5_1CILi1EEES8_S8_EEENS6_IJNS7_ILi128EEENS7_ILi96EEENS7_ILi64EEEEEELi256ENS_10bfloat16_tEfNS_4arch4Sm90ELb0ELb1ELb1ELb0ELb0ELb0ELb1ELb1ELb0ELb1ELb0ELb0EEENS1_21CollectiveEpilogueFwdINS6_IJSA_NS7_ILi256EEESB_EEES9_SE_SG_Li256ELb0ELb1ELb0ELb0EEENS1_30DynamicPersistentTileSchedulerILi256ELi128ELb0ELb1ELb1EEEEEEEEEvNT_6ParamsE,"",@"SHT_CUDA_INFO"
	.sectionflags	@""
	.align	4


	//----- nvinfo : EIATTR_CUDA_API_VERSION
	.align		4
        /*0000*/ 	.byte	0x04, 0x37
        /*0002*/ 	.short	(.L_1349 - .L_1348)
.L_1348:
        /*0004*/ 	.word	0x00000082


	//----- nvinfo : EIATTR_KPARAM_INFO
	.align		4
.L_1349:
        /*0008*/ 	.byte	0x04, 0x17
        /*000a*/ 	.short	(.L_1351 - .L_1350)
.L_1350:
        /*000c*/ 	.word	0x00000000
        /*0010*/ 	.short	0x0000
        /*0012*/ 	.short	0x0070
        /*0014*/ 	.byte	0x00, 0xf0, 0x01, 0x2e


	//----- nvinfo : EIATTR_SPARSE_MMA_MASK
	.align		4
.L_1351:
        /*0018*/ 	.byte	0x03, 0x50
        /*001a*/ 	.short	0x0000


	//----- nvinfo : EIATTR_MAXREG_COUNT
	.align		4
        /*001c*/ 	.byte	0x03, 0x1b
        /*001e*/ 	.short	0x00a8


	//----- nvinfo : EIATTR_NUM_BARRIERS
	.align		4
        /*0020*/ 	.byte	0x02, 0x4c
        /*0022*/ 	.byte	0x10
	.zero		1


	//----- nvinfo : EIATTR_EXTERNS
	.align		4
        /*0024*/ 	.byte	0x04, 0x0f
        /*0026*/ 	.short	(.L_1353 - .L_1352)


	//   ....[0]....
	.align		4
.L_1352:
        /*0028*/ 	.word	index@(__assertfail)


	//----- nvinfo : EIATTR_ANNOTATIONS
	.align		4
.L_1353:
        /*002c*/ 	.byte	0x04, 0x55
        /*002e*/ 	.short	(.L_1355 - .L_1354)


	//   ....[0]....
.L_1354:
        /* <DEDUP_REMOVED lines=48> */


	//----- nvinfo : EIATTR_MERCURY_ISA_VERSION
	.align		4
.L_1355:
        /*0320*/ 	.byte	0x03, 0x5f
        /*0322*/ 	.short	0x0101


	//----- nvinfo : EIATTR_INT_WARP_WIDE_INSTR_OFFSETS
	.align		4
        /*0324*/ 	.byte	0x04, 0x31
        /*0326*/ 	.short	(.L_1357 - .L_1356)


	//   ....[0]....
.L_1356:
        /*0328*/ 	.word	0x00000170


	//   ....[1]....
        /*032c*/ 	.word	0x000001b0


	//   ....[2]....
        /*0330*/ 	.word	0x00000220


	//   ....[3]....
        /*0334*/ 	.word	0x00000230


	//   ....[4]....
        /*0338*/ 	.word	0x00023430


	//   ....[5]....
        /*033c*/ 	.word	0x000234c0


	//   ....[6]....
        /*0340*/ 	.word	0x00027ac0


	//   ....[7]....
        /*0344*/ 	.word	0x00027b50


	//----- nvinfo : EIATTR_COOP_GROUP_MASK_REGIDS
	.align		4
.L_1357:
        /*0348*/ 	.byte	0x04, 0x29
        /*034a*/ 	.short	(.L_1359 - .L_1358)


	//   ....[0]....
.L_1358:
        /*034c*/ 	.word	0xffffffff


	//   ....[1]....
        /*0350*/ 	.word	0xffffffff


	//   ....[2]....
        /*0354*/ 	.word	0xffffffff


	//   ....[3]....
        /*0358*/ 	.word	0xffffffff


	//   ....[4]....
        /*035c*/ 	.word	0xffffffff


	//   ....[5]....
        /*0360*/ 	.word	0xffffffff


	//   ....[6]....
        /*0364*/ 	.word	0xffffffff


	//   ....[7]....
        /*0368*/ 	.word	0xffffffff


	//   ....[8]....
        /*036c*/ 	.word	0xffffffff


	//   ....[9]....
        /*0370*/ 	.word	0xffffffff


	//   ....[10]....
        /*0374*/ 	.word	0xffffffff


	//   ....[11]....
        /*0378*/ 	.word	0xffffffff


	//   ....[12]....
        /*037c*/ 	.word	0xffffffff


	//   ....[13]....
        /*0380*/ 	.word	0xffffffff


	//   ....[14]....
        /*0384*/ 	.word	0xffffffff


	//   ....[15]....
        /*0388*/ 	.word	0xffffffff


	//   ....[16]....
        /*038c*/ 	.word	0xffffffff


	//   ....[17]....
        /*0390*/ 	.word	0xffffffff


	//   ....[18]....
        /*0394*/ 	.word	0xffffffff


	//   ....[19]....
        /*0398*/ 	.word	0xffffffff


	//   ....[20]....
        /*039c*/ 	.word	0xffffffff


	//   ....[21]....
        /*03a0*/ 	.word	0xffffffff


	//   ....[22]....
        /*03a4*/ 	.word	0xffffffff


	//   ....[23]....
        /*03a8*/ 	.word	0xffffffff


	//   ....[24]....
        /*03ac*/ 	.word	0xffffffff


	//   ....[25]....
        /*03b0*/ 	.word	0xffffffff


	//   ....[26]....
        /*03b4*/ 	.word	0xffffffff


	//   ....[27]....
        /*03b8*/ 	.word	0xffffffff


	//   ....[28]....
        /*03bc*/ 	.word	0xffffffff


	//   ....[29]....
        /*03c0*/ 	.word	0xffffffff


	//   ....[30]....
        /*03c4*/ 	.word	0xffffffff


	//   ....[31]....
        /*03c8*/ 	.word	0xffffffff


	//   ....[32]....
        /*03cc*/ 	.word	0xffffffff


	//   ....[33]....
        /*03d0*/ 	.word	0xffffffff


	//   ....[34]....
        /*03d4*/ 	.word	0xffffffff


	//   ....[35]....
        /*03d8*/ 	.word	0xffffffff


	//   ....[36]....
        /*03dc*/ 	.word	0xffffffff


	//   ....[37]....
        /*03e0*/ 	.word	0xffffffff


	//   ....[38]....
        /*03e4*/ 	.word	0xffffffff


	//   ....[39]....
        /*03e8*/ 	.word	0xffffffff


	//   ....[40]....
        /*03ec*/ 	.word	0xffffffff


	//   ....[41]....
        /*03f0*/ 	.word	0xffffffff


	//   ....[42]....
        /*03f4*/ 	.word	0xffffffff


	//   ....[43]....
        /*03f8*/ 	.word	0xffffffff


	//   ....[44]....
        /*03fc*/ 	.word	0xffffffff


	//   ....[45]....
        /*0400*/ 	.word	0xffffffff


	//   ....[46]....
        /*0404*/ 	.word	0xffffffff


	//   ....[47]....
        /*0408*/ 	.word	0xffffffff


	//   ....[48]....
        /*040c*/ 	.word	0xffffffff


	//   ....[49]....
        /*0410*/ 	.word	0xffffffff


	//   ....[50]....
        /*0414*/ 	.word	0xffffffff


	//   ....[51]....
        /*0418*/ 	.word	0xffffffff


	//   ....[52]....
        /*041c*/ 	.word	0xffffffff


	//   ....[53]....
        /*0420*/ 	.word	0xffffffff


	//   ....[54]....
        /*0424*/ 	.word	0xffffffff


	//   ....[55]....
        /*0428*/ 	.word	0xffffffff


	//   ....[56]....
        /*042c*/ 	.word	0xffffffff


	//   ....[57]....
        /*0430*/ 	.word	0xffffffff


	//   ....[58]....
        /*0434*/ 	.word	0xffffffff


	//   ....[59]....
        /*0438*/ 	.word	0xffffffff


	//   ....[60]....
        /*043c*/ 	.word	0xffffffff


	//   ....[61]....
        /*0440*/ 	.word	0xffffffff


	//   ....[62]....
        /*0444*/ 	.word	0xffffffff


	//   ....[63]....
        /*0448*/ 	.word	0xffffffff


	//   ....[64]....
        /*044c*/ 	.word	0xffffffff


	//   ....[65]....
        /*0450*/ 	.word	0xffffffff


	//   ....[66]....
        /*0454*/ 	.word	0xffffffff


	//   ....[67]....
        /*0458*/ 	.word	0xffffffff


	//   ....[68]....
        /*045c*/ 	.word	0xffffffff


	//   ....[69]....
        /*0460*/ 	.word	0xffffffff


	//   ....[70]....
        /*0464*/ 	.word	0xffffffff


	//   ....[71]....
        /*0468*/ 	.word	0xffffffff


	//   ....[72]....
        /*046c*/ 	.word	0xffffffff


	//   ....[73]....
        /*0470*/ 	.word	0xffffffff


	//   ....[74]....
        /*0474*/ 	.word	0xffffffff


	//   ....[75]....
        /*0478*/ 	.word	0xffffffff


	//   ....[76]....
        /*047c*/ 	.word	0xffffffff


	//   ....[77]....
        /*0480*/ 	.word	0xffffffff


	//   ....[78]....
        /*0484*/ 	.word	0xffffffff


	//   ....[79]....
        /*0488*/ 	.word	0xffffffff


	//   ....[80]....
        /*048c*/ 	.word	0xffffffff


	//   ....[81]....
        /*0490*/ 	.word	0xffffffff


	//   ....[82]....
        /*0494*/ 	.word	0xffffffff


	//   ....[83]....
        /*0498*/ 	.word	0xffffffff


	//   ....[84]....
        /*049c*/ 	.word	0x0500000f


	//   ....[85]....
        /*04a0*/ 	.word	0x0500000f


	//   ....[86]....
        /*04a4*/ 	.word	0x0500000f


	//   ....[87]....
        /*04a8*/ 	.word	0x0500000f


	//   ....[88]....
        /*04ac*/ 	.word	0x0500000f


	//   ....[89]....
        /*04b0*/ 	.word	0x0500000f


	//   ....[90]....
        /*04b4*/ 	.word	0x0500000f


	//   ....[91]....
        /*04b8*/ 	.word	0x0500000f


	//   ....[92]....
        /*04bc*/ 	.word	0x0500000f


	//   ....[93]....
        /*04c0*/ 	.word	0x0500000f


	//   ....[94]....
        /*04c4*/ 	.word	0x0500000f


	//   ....[95]....
        /*04c8*/ 	.word	0x0500000f


	//   ....[96]....
        /*04cc*/ 	.word	0x0500000f


	//   ....[97]....
        /*04d0*/ 	.word	0x0500000f


	//   ....[98]....
        /*04d4*/ 	.word	0x0500000f


	//   ....[99]....
        /*04d8*/ 	.word	0x0500000f


	//   ....[100]....
        /*04dc*/ 	.word	0x0500000f


	//   ....[101]....
        /*04e0*/ 	.word	0x0500000f


	//   ....[102]....
        /*04e4*/ 	.word	0x0500000f


	//   ....[103]....
        /*04e8*/ 	.word	0x0500000f


	//   ....[104]....
        /*04ec*/ 	.word	0x0500000f


	//   ....[105]....
        /*04f0*/ 	.word	0x0500000f


	//   ....[106]....
        /*04f4*/ 	.word	0x0500000f


	//   ....[107]....
        /*04f8*/ 	.word	0x0500000f


	//   ....[108]....
        /*04fc*/ 	.word	0x0500000f


	//   ....[109]....
        /*0500*/ 	.word	0x0500000f


	//   ....[110]....
        /*0504*/ 	.word	0x0500000f


	//   ....[111]....
        /*0508*/ 	.word	0x0500000f


	//   ....[112]....
        /*050c*/ 	.word	0x0500000f


	//   ....[113]....
        /*0510*/ 	.word	0x0500000f


	//   ....[114]....
        /*0514*/ 	.word	0x0500000f


	//   ....[115]....
        /*0518*/ 	.word	0x0500000f


	//   ....[116]....
        /*051c*/ 	.word	0x0500000f


	//   ....[117]....
        /*0520*/ 	.word	0x0500000f


	//   ....[118]....
        /*0524*/ 	.word	0x0500000f


	//   ....[119]....
        /*0528*/ 	.word	0xffffffff


	//   ....[120]....
        /*052c*/ 	.word	0xffffffff


	//   ....[121]....
        /*0530*/ 	.word	0xffffffff


	//   ....[122]....
        /*0534*/ 	.word	0xffffffff


	//   ....[123]....
        /*0538*/ 	.word	0xffffffff


	//   ....[124]....
        /*053c*/ 	.word	0xffffffff


	//----- nvinfo : EIATTR_COOP_GROUP_INSTR_OFFSETS
	.align		4
.L_1359:
        /*0540*/ 	.byte	0x04, 0x28
        /*0542*/ 	.short	(.L_1361 - .L_1360)


	//   ....[0]....
.L_1360:
        /*0544*/ 	.word	0x000000b0


	//   ....[1]....
        /*0548*/ 	.word	0x00000180


	//   ....[2]....
        /*054c*/ 	.word	0x000001d0


	//   ....[3]....
        /*0550*/ 	.word	0x00000420


	//   ....[4]....
        /*0554*/ 	.word	0x00000580


	//   ....[5]....
        /*0558*/ 	.word	0x000006a0


	//   ....[6]....
        /*055c*/ 	.word	0x00000800


	//   ....[7]....
        /*0560*/ 	.word	0x00001ed0


	//   ....[8]....
        /*0564*/ 	.word	0x000040e0


	//   ....[9]....
        /*0568*/ 	.word	0x00004930


	//   ....[10]....
        /*056c*/ 	.word	0x00006000


	//   ....[11]....
        /*0570*/ 	.word	0x00006080


	//   ....[12]....
        /*0574*/ 	.word	0x00006370


	//   ....[13]....
        /*0578*/ 	.word	0x00006390


	//   ....[14]....
        /*057c*/ 	.word	0x0000bb30


	//   ....[15]....
        /*0580*/ 	.word	0x0000be80


	//   ....[16]....
        /*0584*/ 	.word	0x0000bf20


	//   ....[17]....
        /*0588*/ 	.word	0x0000bf60


	//   ....[18]....
        /*058c*/ 	.word	0x00015180


	//   ....[19]....
        /*0590*/ 	.word	0x00016060


	//   ....[20]....
        /*0594*/ 	.word	0x00016f20


	//   ....[21]....
        /*0598*/ 	.word	0x00016fc0


	//   ....[22]....
        /*059c*/ 	.word	0x000171e0


	//   ....[23]....
        /*05a0*/ 	.word	0x00017290


	//   ....[24]....
        /*05a4*/ 	.word	0x0001efd0


	//   ....[25]....
        /*05a8*/ 	.word	0x0001eff0


	//   ....[26]....
        /*05ac*/ 	.word	0x0001f050


	//   ....[27]....
        /*05b0*/ 	.word	0x0001f090


	//   ....[28]....
        /*05b4*/ 	.word	0x00020dc0


	//   ....[29]....
        /*05b8*/ 	.word	0x00020dd0


	//   ....[30]....
        /*05bc*/ 	.word	0x00020ee0


	//   ....[31]....
        /*05c0*/ 	.word	0x00020f10


	//   ....[32]....
        /*05c4*/ 	.word	0x00021760


	//   ....[33]....
        /*05c8*/ 	.word	0x00021780


	//   ....[34]....
        /*05cc*/ 	.word	0x000218e0


	//   ....[35]....
        /*05d0*/ 	.word	0x00021900


	//   ....[36]....
        /*05d4*/ 	.word	0x00021a40


	//   ....[37]....
        /*05d8*/ 	.word	0x00021a60


	//   ....[38]....
        /*05dc*/ 	.word	0x00021bb0


	//   ....[39]....
        /*05e0*/ 	.word	0x00021bd0


	//   ....[40]....
        /*05e4*/ 	.word	0x000222e0


	//   ....[41]....
        /*05e8*/ 	.word	0x00022300


	//   ....[42]....
        /*05ec*/ 	.word	0x00022440


	//   ....[43]....
        /*05f0*/ 	.word	0x00022460


	//   ....[44]....
        /*05f4*/ 	.word	0x000225a0


	//   ....[45]....
        /*05f8*/ 	.word	0x000225c0


	//   ....[46]....
        /*05fc*/ 	.word	0x00022710


	//   ....[47]....
        /*0600*/ 	.word	0x00022730


	//   ....[48]....
        /*0604*/ 	.word	0x00022930


	//   ....[49]....
        /*0608*/ 	.word	0x00023a40


	//   ....[50]....
        /*060c*/ 	.word	0x000243b0


	//   ....[51]....
        /*0610*/ 	.word	0x000243e0


	//   ....[52]....
        /*0614*/ 	.word	0x00024410


	//   ....[53]....
        /*0618*/ 	.word	0x00024430


	//   ....[54]....
        /*061c*/ 	.word	0x00024500


	//   ....[55]....
        /*0620*/ 	.word	0x00024560


	//   ....[56]....
        /*0624*/ 	.word	0x00024570


	//   ....[57]....
        /*0628*/ 	.word	0x00024610


	//   ....[58]....
        /*062c*/ 	.word	0x00024640


	//   ....[59]....
        /*0630*/ 	.word	0x000246c0


	//   ....[60]....
        /*0634*/ 	.word	0x000246f0


	//   ....[61]....
        /*0638*/ 	.word	0x00024770


	//   ....[62]....
        /*063c*/ 	.word	0x000247a0


	//   ....[63]....
        /*0640*/ 	.word	0x000247c0


	//   ....[64]....
        /*0644*/ 	.word	0x00024810


	//   ....[65]....
        /*0648*/ 	.word	0x00024820


	//   ....[66]....
        /*064c*/ 	.word	0x00024f50


	//   ....[67]....
        /*0650*/ 	.word	0x00024f70


	//   ....[68]....
        /*0654*/ 	.word	0x00024fb0


	//   ....[69]....
        /*0658*/ 	.word	0x00025050


	//   ....[70]....
        /*065c*/ 	.word	0x000250e0


	//   ....[71]....
        /*0660*/ 	.word	0x000250f0


	//   ....[72]....
        /*0664*/ 	.word	0x00025180


	//   ....[73]....
        /*0668*/ 	.word	0x00025190


	//   ....[74]....
        /*066c*/ 	.word	0x00025200


	//   ....[75]....
        /*0670*/ 	.word	0x00025210


	//   ....[76]....
        /*0674*/ 	.word	0x00025290


	//   ....[77]....
        /*0678*/ 	.word	0x000252a0


	//   ....[78]....
        /*067c*/ 	.word	0x00025320


	//   ....[79]....
        /*0680*/ 	.word	0x00025330


	//   ....[80]....
        /*0684*/ 	.word	0x000253b0


	//   ....[81]....
        /*0688*/ 	.word	0x000253c0


	//   ....[82]....
        /*068c*/ 	.word	0x00027cb0


	//   ....[83]....
        /*0690*/ 	.word	0x00027ea0


	//   ....[84]....
        /*0694*/ 	.word	0x00028420


	//   ....[85]....
        /*0698*/ 	.word	0x00028580


	//   ....[86]....
        /*069c*/ 	.word	0x000285e0


	//   ....[87]....
        /*06a0*/ 	.word	0x00028670


	//   ....[88]....
        /*06a4*/ 	.word	0x00028710


	//   ....[89]....
        /*06a8*/ 	.word	0x000287e0


	//   ....[90]....
        /*06ac*/ 	.word	0x000288e0


	//   ....[91]....
        /*06b0*/ 	.word	0x00028940


	//   ....[92]....
        /*06b4*/ 	.word	0x000289e0


	//   ....[93]....
        /*06b8*/ 	.word	0x00028ab0


	//   ....[94]....
        /*06bc*/ 	.word	0x00028b50


	//   ....[95]....
        /*06c0*/ 	.word	0x00028c20


	//   ....[96]....
        /*06c4*/ 	.word	0x00028cc0


	//   ....[97]....
        /*06c8*/ 	.word	0x00028d90


	//   ....[98]....
        /*06cc*/ 	.word	0x00028e30


	//   ....[99]....
        /*06d0*/ 	.word	0x00028ee0


	//   ....[100]....
        /*06d4*/ 	.word	0x00028f80


	//   ....[101]....
        /*06d8*/ 	.word	0x00029060


	//   ....[102]....
        /*06dc*/ 	.word	0x00029120


	//   ....[103]....
        /*06e0*/ 	.word	0x00029350


	//   ....[104]....
        /*06e4*/ 	.word	0x000293d0


	//   ....[105]....
        /*06e8*/ 	.word	0x00029510


	//   ....[106]....
        /*06ec*/ 	.word	0x000295c0


	//   ....[107]....
        /*06f0*/ 	.word	0x00029690


	//   ....[108]....
        /*06f4*/ 	.word	0x00029740


	//   ....[109]....
        /*06f8*/ 	.word	0x00029810


	//   ....[110]....
        /*06fc*/ 	.word	0x000298c0


	//   ....[111]....
        /*0700*/ 	.word	0x000299c0


	//   ....[112]....
        /*0704*/ 	.word	0x00029a10


	//   ....[113]....
        /*0708*/ 	.word	0x00029af0


	//   ....[114]....
        /*070c*/ 	.word	0x00029ba0


	//   ....[115]....
        /*0710*/ 	.word	0x00029c70


	//   ....[116]....
        /*0714*/ 	.word	0x00029d20


	//   ....[117]....
        /*0718*/ 	.word	0x0002a040


	//   ....[118]....
        /*071c*/ 	.word	0x0002a160


	//   ....[119]....
        /*0720*/ 	.word	0x0002c8b0


	//   ....[120]....
        /*0724*/ 	.word	0x0002cf90


	//   ....[121]....
        /*0728*/ 	.word	0x0002e260


	//   ....[122]....
        /*072c*/ 	.word	0x0002e2b0


	//   ....[123]....
        /*0730*/ 	.word	0x0002e310


	//   ....[124]....
        /*0734*/ 	.word	0x0002e330


	//----- nvinfo : EIATTR_REG_RECONFIG
	.align		4
.L_1361:
        /*0738*/ 	.byte	0x01, 0x54
	.zero		2


	//----- nvinfo : EIATTR_SYSCALL_OFFSETS
	.align		4
        /*073c*/ 	.byte	0x04, 0x46
        /*073e*/ 	.short	(.L_1363 - .L_1362)


	//   ....[0]....
.L_1362:
        /*0740*/ 	.word	0x00002440


	//   ....[1]....
        /*0744*/ 	.word	0x00023630


	//   ....[2]....
        /*0748*/ 	.word	0x00023780


	//   ....[3]....
        /*074c*/ 	.word	0x00023870


	//   ....[4]....
        /*0750*/ 	.word	0x00024010


	//   ....[5]....
        /*0754*/ 	.word	0x00024b70


	//----- nvinfo : EIATTR_MBARRIER_INSTR_OFFSETS
	.align		4
.L_1363:
        /*0758*/ 	.byte	0x04, 0x39
        /*075a*/ 	.short	(.L_1365 - .L_1364)


	//   ....[0]....
.L_1364:
        /*075c*/ 	.word	0x000002c0
        /*0760*/ 	.word	0x000000ff
        /*0764*/ 	.word	0x00032400
        /*0768*/ 	.short	0x0100
        /*076a*/ 	.byte	0x08
	.zero		1


	//   ....[1]....
        /*076c*/ 	.word	0x000002d0
        /*0770*/ 	.word	0x000000ff
        /*0774*/ 	.word	0x00032410
        /*0778*/ 	.short	0x0100
        /*077a*/ 	.byte	0x08
	.zero		1


	//   ....[2]....
        /*077c*/ 	.word	0x000002e0
        /*0780*/ 	.word	0x000000ff
        /*0784*/ 	.word	0x00032420
        /*0788*/ 	.short	0x0100
        /*078a*/ 	.byte	0x08
	.zero		1


	//   ....[3]....
        /*078c*/ 	.word	0x000003d0
        /*0790*/ 	.word	0x000000ff
        /*0794*/ 	.word	0x00032430
        /*0798*/ 	.short	0x0100
        /*079a*/ 	.byte	0x08
	.zero		1


	//   ....[4]....
        /*079c*/ 	.word	0x000003e0
        /*07a0*/ 	.word	0x000000ff
        /*07a4*/ 	.word	0x00032440
        /*07a8*/ 	.short	0x0100
        /*07aa*/ 	.byte	0x08
	.zero		1


	//   ....[5]....
        /*07ac*/ 	.word	0x000003f0
        /*07b0*/ 	.word	0x000000ff
        /*07b4*/ 	.word	0x00032438
        /*07b8*/ 	.short	0x0100
        /*07ba*/ 	.byte	0x08
	.zero		1


	//   ....[6]....
        /*07bc*/ 	.word	0x00000400
        /*07c0*/ 	.word	0x000000ff
        /*07c4*/ 	.word	0x00032448
        /*07c8*/ 	.short	0x0100
        /*07ca*/ 	.byte	0x08
	.zero		1


	//   ....[7]....
        /*07cc*/ 	.word	0x00000530
        /*07d0*/ 	.word	0x000000ff
        /*07d4*/ 	.word	0x00032450
        /*07d8*/ 	.short	0x0100
        /*07da*/ 	.byte	0x08
	.zero		1


	//   ....[8]....
        /*07dc*/ 	.word	0x00000540
        /*07e0*/ 	.word	0x000000ff
        /*07e4*/ 	.word	0x00032460
        /*07e8*/ 	.short	0x0100
        /*07ea*/ 	.byte	0x08
	.zero		1


	//   ....[9]....
        /*07ec*/ 	.word	0x00000550
        /*07f0*/ 	.word	0x000000ff
        /*07f4*/ 	.word	0x00032458
        /*07f8*/ 	.short	0x0100
        /*07fa*/ 	.byte	0x08
	.zero		1


	//   ....[10]....
        /*07fc*/ 	.word	0x00000560
        /*0800*/ 	.word	0x000000ff
        /*0804*/ 	.word	0x00032468
        /*0808*/ 	.short	0x0100
        /*080a*/ 	.byte	0x08
	.zero		1


	//   ....[11]....
        /*080c*/ 	.word	0x00000650
        /*0810*/ 	.word	0x000000ff
        /*0814*/ 	.word	0x00032470
        /*0818*/ 	.short	0x0100
        /*081a*/ 	.byte	0x06
	.zero		1


	//   ....[12]....
        /*081c*/ 	.word	0x00000660
        /*0820*/ 	.word	0x000000ff
        /*0824*/ 	.word	0x00032480
        /*0828*/ 	.short	0x0100
        /*082a*/ 	.byte	0x06
	.zero		1


	//   ....[13]....
        /*082c*/ 	.word	0x00000670
        /*0830*/ 	.word	0x000000ff
        /*0834*/ 	.word	0x00032478
        /*0838*/ 	.short	0x0100
        /*083a*/ 	.byte	0x06
	.zero		1


	//   ....[14]....
        /*083c*/ 	.word	0x00000680
        /*0840*/ 	.word	0x000000ff
        /*0844*/ 	.word	0x00032488
        /*0848*/ 	.short	0x0100
        /*084a*/ 	.byte	0x06
	.zero		1


	//   ....[15]....
        /*084c*/ 	.word	0x000007b0
        /*0850*/ 	.word	0x000000ff
        /*0854*/ 	.word	0x00032490
        /*0858*/ 	.short	0x0100
        /*085a*/ 	.byte	0x08
	.zero		1


	//   ....[16]....
        /*085c*/ 	.word	0x000007c0
        /*0860*/ 	.word	0x000000ff
        /*0864*/ 	.word	0x000324a0
        /*0868*/ 	.short	0x0100
        /*086a*/ 	.byte	0x08
	.zero		1


	//   ....[17]....
        /*086c*/ 	.word	0x000007d0
        /*0870*/ 	.word	0x000000ff
        /*0874*/ 	.word	0x00032498
        /*0878*/ 	.short	0x0100
        /*087a*/ 	.byte	0x08
	.zero		1


	//   ....[18]....
        /*087c*/ 	.word	0x000007e0
        /*0880*/ 	.word	0x000000ff
        /*0884*/ 	.word	0x000324a8
        /*0888*/ 	.short	0x0100
        /*088a*/ 	.byte	0x08
	.zero		1


	//   ....[19]....
        /*088c*/ 	.word	0x00000910
        /*0890*/ 	.word	0x000000ff
        /*0894*/ 	.word	0x000324b0
        /*0898*/ 	.short	0x0100
        /*089a*/ 	.byte	0x08
	.zero		1


	//   ....[20]....
        /*089c*/ 	.word	0x00000920
        /*08a0*/ 	.word	0x000000ff
        /*08a4*/ 	.word	0x000324c0
        /*08a8*/ 	.short	0x0100
        /*08aa*/ 	.byte	0x08
	.zero		1


	//   ....[21]....
        /*08ac*/ 	.word	0x00000930
        /*08b0*/ 	.word	0x000000ff
        /*08b4*/ 	.word	0x000324b8
        /*08b8*/ 	.short	0x0100
        /*08ba*/ 	.byte	0x08
	.zero		1


	//   ....[22]....
        /*08bc*/ 	.word	0x00000940
        /*08c0*/ 	.word	0x000000ff
        /*08c4*/ 	.word	0x000324c8
        /*08c8*/ 	.short	0x0100
        /*08ca*/ 	.byte	0x08
	.zero		1


	//   ....[23]....
        /*08cc*/ 	.word	0x000026c0
        /*08d0*/ 	.word	0x000000ff
        /*08d4*/ 	.word	0x00032400
        /*08d8*/ 	.short	0x010a
        /*08da*/ 	.byte	0x2c
	.zero		1


	//   ....[24]....
        /*08dc*/ 	.word	0x00002af0
        /*08e0*/ 	.word	0x00000014
        /*08e4*/ 	.word	0x00000000
        /*08e8*/ 	.short	0x010a
        /*08ea*/ 	.byte	0x3f
	.zero		1


	//   ....[25]....
        /*08ec*/ 	.word	0x00002b50
        /*08f0*/ 	.word	0x00000014
        /*08f4*/ 	.word	0x00000000
        /*08f8*/ 	.short	0x010a
        /*08fa*/ 	.byte	0x3f
	.zero		1


	//   ....[26]....
        /*08fc*/ 	.word	0x00002f00
        /*0900*/ 	.word	0x000000ff
        /*0904*/ 	.word	0x00032410
        /*0908*/ 	.short	0x010a
        /*090a*/ 	.byte	0x2c
	.zero		1


	//   ....[27]....
        /*090c*/ 	.word	0x00003000
        /*0910*/ 	.word	0x00000008
        /*0914*/ 	.word	0x00000000
        /*0918*/ 	.short	0x010a
        /*091a*/ 	.byte	0x3f
	.zero		1


	//   ....[28]....
        /*091c*/ 	.word	0x00003060
        /*0920*/ 	.word	0x00000008
        /*0924*/ 	.word	0x00000000
        /*0928*/ 	.short	0x010a
        /*092a*/ 	.byte	0x3f
	.zero		1


	//   ....[29]....
        /*092c*/ 	.word	0x00003d50
        /*0930*/ 	.word	0x00000008
        /*0934*/ 	.word	0x00000000
        /*0938*/ 	.short	0x0101
        /*093a*/ 	.byte	0x3f
	.zero		1


	//   ....[30]....
        /*093c*/ 	.word	0x00009600
        /*0940*/ 	.word	0x00000015
        /*0944*/ 	.word	0x00000000
        /*0948*/ 	.short	0x0101
        /*094a*/ 	.byte	0x3f
	.zero		1


	//   ....[31]....
        /*094c*/ 	.word	0x00009d30
        /*0950*/ 	.word	0x00000003
        /*0954*/ 	.word	0x00000000
        /*0958*/ 	.short	0x010a
        /*095a*/ 	.byte	0x3f
	.zero		1


	//   ....[32]....
        /*095c*/ 	.word	0x00009e30
        /*0960*/ 	.word	0x00000000
        /*0964*/ 	.word	0x00000000
        /*0968*/ 	.short	0x010a
        /*096a*/ 	.byte	0x3f
	.zero		1


	//   ....[33]....
        /*096c*/ 	.word	0x0000a260
        /*0970*/ 	.word	0x00000003
        /*0974*/ 	.word	0x00000000
        /*0978*/ 	.short	0x010a
        /*097a*/ 	.byte	0x3f
	.zero		1


	//   ....[34]....
        /*097c*/ 	.word	0x0000a310
        /*0980*/ 	.word	0x00000004
        /*0984*/ 	.word	0x00000000
        /*0988*/ 	.short	0x010a
        /*098a*/ 	.byte	0x3f
	.zero		1


	//   ....[35]....
        /*098c*/ 	.word	0x0000afe0
        /*0990*/ 	.word	0x00000003
        /*0994*/ 	.word	0x00000000
        /*0998*/ 	.short	0x0101
        /*099a*/ 	.byte	0x3f
	.zero		1


	//   ....[36]....
        /*099c*/ 	.word	0x00013900
        /*09a0*/ 	.word	0x00000000
        /*09a4*/ 	.word	0x00000000
        /*09a8*/ 	.short	0x0101
        /*09aa*/ 	.byte	0x3f
	.zero		1


	//   ....[37]....
        /*09ac*/ 	.word	0x00013b00
        /*09b0*/ 	.word	0x00000005
        /*09b4*/ 	.word	0x00000000
        /*09b8*/ 	.short	0x010a
        /*09ba*/ 	.byte	0x3f
	.zero		1


	//   ....[38]....
        /*09bc*/ 	.word	0x00013c00
        /*09c0*/ 	.word	0x00000000
        /*09c4*/ 	.word	0x00000000
        /*09c8*/ 	.short	0x010a
        /*09ca*/ 	.byte	0x3f
	.zero		1


	//   ....[39]....
        /*09cc*/ 	.word	0x00014030
        /*09d0*/ 	.word	0x00000005
        /*09d4*/ 	.word	0x00000000
        /*09d8*/ 	.short	0x010a
        /*09da*/ 	.byte	0x3f
	.zero		1


	//   ....[40]....
        /*09dc*/ 	.word	0x000140e0
        /*09e0*/ 	.word	0x00000004
        /*09e4*/ 	.word	0x00000000
        /*09e8*/ 	.short	0x010a
        /*09ea*/ 	.byte	0x3f
	.zero		1


	//   ....[41]....
        /*09ec*/ 	.word	0x00014dc0
        /*09f0*/ 	.word	0x00000004
        /*09f4*/ 	.word	0x00000000
        /*09f8*/ 	.short	0x0101
        /*09fa*/ 	.byte	0x3f
	.zero		1


	//   ....[42]....
        /*09fc*/ 	.word	0x0001eb60
        /*0a00*/ 	.word	0x00000000
        /*0a04*/ 	.word	0x00000000
        /*0a08*/ 	.short	0x0101
        /*0a0a*/ 	.byte	0x3f
	.zero		1


	//   ....[43]....
        /*0a0c*/ 	.word	0x00021790
        /*0a10*/ 	.word	0x000000ff
        /*0a14*/ 	.word	0x00000000
        /*0a18*/ 	.short	0x0101
        /*0a1a*/ 	.byte	0x05
	.zero		1


	//   ....[44]....
        /*0a1c*/ 	.word	0x00023c80
        /*0a20*/ 	.word	0x00000000
        /*0a24*/ 	.word	0x00032440
        /*0a28*/ 	.short	0x010a
        /*0a2a*/ 	.byte	0x3f
	.zero		1


	//   ....[45]....
        /*0a2c*/ 	.word	0x00024940
        /*0a30*/ 	.word	0x00000011
        /*0a34*/ 	.word	0x00032400
        /*0a38*/ 	.short	0x0107
        /*0a3a*/ 	.byte	0x3f
	.zero		1


	//   ....[46]....
        /*0a3c*/ 	.word	0x000249e0
        /*0a40*/ 	.word	0x00000011
        /*0a44*/ 	.word	0x00032400
        /*0a48*/ 	.short	0x0101
        /*0a4a*/ 	.byte	0x3f
	.zero		1


	//   ....[47]....
        /*0a4c*/ 	.word	0x000254c0
        /*0a50*/ 	.word	0x00000011
        /*0a54*/ 	.word	0x00032410
        /*0a58*/ 	.short	0x0107
        /*0a5a*/ 	.byte	0x3f
	.zero		1


	//   ....[48]....
        /*0a5c*/ 	.word	0x000255c0
        /*0a60*/ 	.word	0x00000011
        /*0a64*/ 	.word	0x00032410
        /*0a68*/ 	.short	0x0101
        /*0a6a*/ 	.byte	0x3f
	.zero		1


	//   ....[49]....
        /*0a6c*/ 	.word	0x000255e0
        /*0a70*/ 	.word	0x00000011
        /*0a74*/ 	.word	0x00032420
        /*0a78*/ 	.short	0x010a
        /*0a7a*/ 	.byte	0x3f
	.zero		1


	//   ....[50]....
        /*0a7c*/ 	.word	0x000256c0
        /*0a80*/ 	.word	0x00000002
        /*0a84*/ 	.word	0x00032460
        /*0a88*/ 	.short	0x010a
        /*0a8a*/ 	.byte	0x3f
	.zero		1


	//   ....[51]....
        /*0a8c*/ 	.word	0x00025ee0
        /*0a90*/ 	.word	0x00000003
        /*0a94*/ 	.word	0x00032440
        /*0a98*/ 	.short	0x010a
        /*0a9a*/ 	.byte	0x3f
	.zero		1


	//   ....[52]....
        /*0a9c*/ 	.word	0x00026100
        /*0aa0*/ 	.word	0x00000003
        /*0aa4*/ 	.word	0x00032460
        /*0aa8*/ 	.short	0x010a
        /*0aaa*/ 	.byte	0x3f
	.zero		1


	//   ....[53]....
        /*0aac*/ 	.word	0x000268f0
        /*0ab0*/ 	.word	0x00000004
        /*0ab4*/ 	.word	0x00032440
        /*0ab8*/ 	.short	0x010a
        /*0aba*/ 	.byte	0x3f
	.zero		1


	//   ....[54]....
        /*0abc*/ 	.word	0x00026b10
        /*0ac0*/ 	.word	0x00000004
        /*0ac4*/ 	.word	0x00032460
        /*0ac8*/ 	.short	0x010a
        /*0aca*/ 	.byte	0x3f
	.zero		1


	//   ....[55]....
        /*0acc*/ 	.word	0x00027290
        /*0ad0*/ 	.word	0x00000004
        /*0ad4*/ 	.word	0x00032440
        /*0ad8*/ 	.short	0x010a
        /*0ada*/ 	.byte	0x3f
	.zero		1


	//   ....[56]....
        /*0adc*/ 	.word	0x000274b0
        /*0ae0*/ 	.word	0x00000004
        /*0ae4*/ 	.word	0x00032460
        /*0ae8*/ 	.short	0x010a
        /*0aea*/ 	.byte	0x3f
	.zero		1


	//   ....[57]....
        /*0aec*/ 	.word	0x00027e20
        /*0af0*/ 	.word	0x00000000
        /*0af4*/ 	.word	0x00032420
        /*0af8*/ 	.short	0x010a
        /*0afa*/ 	.byte	0x3f
	.zero		1


	//   ....[58]....
        /*0afc*/ 	.word	0x00027ff0
        /*0b00*/ 	.word	0x00000006
        /*0b04*/ 	.word	0x00000000
        /*0b08*/ 	.short	0x010a
        /*0b0a*/ 	.byte	0x3f
	.zero		1


	//   ....[59]....
        /*0b0c*/ 	.word	0x00028040
        /*0b10*/ 	.word	0x00000003
        /*0b14*/ 	.word	0x00000000
        /*0b18*/ 	.short	0x010a
        /*0b1a*/ 	.byte	0x3f
	.zero		1


	//   ....[60]....
        /*0b1c*/ 	.word	0x000280a0
        /*0b20*/ 	.word	0x00000012
        /*0b24*/ 	.word	0x00000000
        /*0b28*/ 	.short	0x010a
        /*0b2a*/ 	.byte	0x3f
	.zero		1


	//   ....[61]....
        /*0b2c*/ 	.word	0x000280d0
        /*0b30*/ 	.word	0x00000003
        /*0b34*/ 	.word	0x00000000
        /*0b38*/ 	.short	0x010a
        /*0b3a*/ 	.byte	0x3f
	.zero		1


	//   ....[62]....
        /*0b3c*/ 	.word	0x00028140
        /*0b40*/ 	.word	0x00000009
        /*0b44*/ 	.word	0x00032400
        /*0b48*/ 	.short	0x010a
        /*0b4a*/ 	.byte	0x3f
	.zero		1


	//   ....[63]....
        /*0b4c*/ 	.word	0x00028190
        /*0b50*/ 	.word	0x00000014
        /*0b54*/ 	.word	0x00000000
        /*0b58*/ 	.short	0x010a
        /*0b5a*/ 	.byte	0x3f
	.zero		1


	//   ....[64]....
        /*0b5c*/ 	.word	0x000281f0
        /*0b60*/ 	.word	0x00000009
        /*0b64*/ 	.word	0x00032410
        /*0b68*/ 	.short	0x010a
        /*0b6a*/ 	.byte	0x3f
	.zero		1


	//   ....[65]....
        /*0b6c*/ 	.word	0x00028240
        /*0b70*/ 	.word	0x00000008
        /*0b74*/ 	.word	0x00000000
        /*0b78*/ 	.short	0x010a
        /*0b7a*/ 	.byte	0x3f
	.zero		1


	//   ....[66]....
        /*0b7c*/ 	.word	0x00028290
        /*0b80*/ 	.word	0x00000000
        /*0b84*/ 	.word	0x00000000
        /*0b88*/ 	.short	0x010a
        /*0b8a*/ 	.byte	0x3f
	.zero		1


	//   ....[67]....
        /*0b8c*/ 	.word	0x000282e0
        /*0b90*/ 	.word	0x00000004
        /*0b94*/ 	.word	0x00000000
        /*0b98*/ 	.short	0x010a
        /*0b9a*/ 	.byte	0x3f
	.zero		1


	//   ....[68]....
        /*0b9c*/ 	.word	0x00028330
        /*0ba0*/ 	.word	0x00000000
        /*0ba4*/ 	.word	0x00000000
        /*0ba8*/ 	.short	0x010a
        /*0baa*/ 	.byte	0x3f
	.zero		1


	//   ....[69]....
        /*0bac*/ 	.word	0x00028380
        /*0bb0*/ 	.word	0x00000004
        /*0bb4*/ 	.word	0x00000000
        /*0bb8*/ 	.short	0x010a
        /*0bba*/ 	.byte	0x3f
	.zero		1


	//   ....[70]....
        /*0bbc*/ 	.word	0x000284d0
        /*0bc0*/ 	.word	0x00000000
        /*0bc4*/ 	.word	0x00032440
        /*0bc8*/ 	.short	0x010a
        /*0bca*/ 	.byte	0x3f
	.zero		1


	//   ....[71]....
        /*0bcc*/ 	.word	0x00029d60
        /*0bd0*/ 	.word	0x00000011
        /*0bd4*/ 	.word	0x00032420
        /*0bd8*/ 	.short	0x010a
        /*0bda*/ 	.byte	0x3f
	.zero		1


	//   ....[72]....
        /*0bdc*/ 	.word	0x00029db0
        /*0be0*/ 	.word	0x00000002
        /*0be4*/ 	.word	0x00032460
        /*0be8*/ 	.short	0x010a
        /*0bea*/ 	.byte	0x3f
	.zero		1


	//   ....[73]....
        /*0bec*/ 	.word	0x00029e00
        /*0bf0*/ 	.word	0x00000003
        /*0bf4*/ 	.word	0x00032440
        /*0bf8*/ 	.short	0x010a
        /*0bfa*/ 	.byte	0x3f
	.zero		1


	//   ....[74]....
        /*0bfc*/ 	.word	0x00029e50
        /*0c00*/ 	.word	0x00000003
        /*0c04*/ 	.word	0x00032460
        /*0c08*/ 	.short	0x010a
        /*0c0a*/ 	.byte	0x3f
	.zero		1


	//   ....[75]....
        /*0c0c*/ 	.word	0x00029ea0
        /*0c10*/ 	.word	0x00000004
        /*0c14*/ 	.word	0x00032440
        /*0c18*/ 	.short	0x010a
        /*0c1a*/ 	.byte	0x3f
	.zero		1


	//   ....[76]....
        /*0c1c*/ 	.word	0x00029ef0
        /*0c20*/ 	.word	0x00000004
        /*0c24*/ 	.word	0x00032460
        /*0c28*/ 	.short	0x010a
        /*0c2a*/ 	.byte	0x3f
	.zero		1


	//   ....[77]....
        /*0c2c*/ 	.word	0x00029f40
        /*0c30*/ 	.word	0x00000004
        /*0c34*/ 	.word	0x00032440
        /*0c38*/ 	.short	0x010a
        /*0c3a*/ 	.byte	0x3f
	.zero		1


	//   ....[78]....
        /*0c3c*/ 	.word	0x00029f90
        /*0c40*/ 	.word	0x00000004
        /*0c44*/ 	.word	0x00032460
        /*0c48*/ 	.short	0x010a
        /*0c4a*/ 	.byte	0x3f
	.zero		1


	//   ....[79]....
        /*0c4c*/ 	.word	0x0002a080
        /*0c50*/ 	.word	0x00000000
        /*0c54*/ 	.word	0x00032420
        /*0c58*/ 	.short	0x010a
        /*0c5a*/ 	.byte	0x3f
	.zero		1


	//   ....[80]....
        /*0c5c*/ 	.word	0x0002a220
        /*0c60*/ 	.word	0x00000006
        /*0c64*/ 	.word	0x00000000
        /*0c68*/ 	.short	0x010a
        /*0c6a*/ 	.byte	0x3f
	.zero		1


	//   ....[81]....
        /*0c6c*/ 	.word	0x0002a270
        /*0c70*/ 	.word	0x00000003
        /*0c74*/ 	.word	0x00000000
        /*0c78*/ 	.short	0x010a
        /*0c7a*/ 	.byte	0x3f
	.zero		1


	//   ....[82]....
        /*0c7c*/ 	.word	0x0002a2c0
        /*0c80*/ 	.word	0x00000012
        /*0c84*/ 	.word	0x00000000
        /*0c88*/ 	.short	0x010a
        /*0c8a*/ 	.byte	0x3f
	.zero		1


	//   ....[83]....
        /*0c8c*/ 	.word	0x0002a660
        /*0c90*/ 	.word	0x0000000c
        /*0c94*/ 	.word	0x00000000
        /*0c98*/ 	.short	0x010a
        /*0c9a*/ 	.byte	0x3f
	.zero		1


	//   ....[84]....
        /*0c9c*/ 	.word	0x0002a7a0
        /*0ca0*/ 	.word	0x00000002
        /*0ca4*/ 	.word	0x00000000
        /*0ca8*/ 	.short	0x010a
        /*0caa*/ 	.byte	0x3f
	.zero		1


	//   ....[85]....
        /*0cac*/ 	.word	0x0002ae00
        /*0cb0*/ 	.word	0x0000000b
        /*0cb4*/ 	.word	0x00000000
        /*0cb8*/ 	.short	0x010a
        /*0cba*/ 	.byte	0x3f
	.zero		1


	//   ....[86]....
        /*0cbc*/ 	.word	0x0002af40
        /*0cc0*/ 	.word	0x00000008
        /*0cc4*/ 	.word	0x00000000
        /*0cc8*/ 	.short	0x010a
        /*0cca*/ 	.byte	0x3f
	.zero		1


	//   ....[87]....
        /*0ccc*/ 	.word	0x0002c190
        /*0cd0*/ 	.word	0x00000002
        /*0cd4*/ 	.word	0x00000000
        /*0cd8*/ 	.short	0x0101
        /*0cda*/ 	.byte	0x3f
	.zero		1


	//   ....[88]....
        /*0cdc*/ 	.word	0x00045f70
        /*0ce0*/ 	.word	0x00000004
        /*0ce4*/ 	.word	0x00000000
        /*0ce8*/ 	.short	0x0101
        /*0cea*/ 	.byte	0x3f
	.zero		1


	//   ....[89]....
        /*0cec*/ 	.word	0x00045fb0
        /*0cf0*/ 	.word	0x00000002
        /*0cf4*/ 	.word	0x00000000
        /*0cf8*/ 	.short	0x010a
        /*0cfa*/ 	.byte	0x3f
	.zero		1


	//   ....[90]....
        /*0cfc*/ 	.word	0x00046000
        /*0d00*/ 	.word	0x00000008
        /*0d04*/ 	.word	0x00000000
        /*0d08*/ 	.short	0x010a
        /*0d0a*/ 	.byte	0x3f
	.zero		1


	//----- nvinfo : EIATTR_NUM_MBARRIERS
	.align		4
.L_1365:
        /*0d0c*/ 	.byte	0x03, 0x38
        /*0d0e*/ 	.short	0x0017


	//----- nvinfo : EIATTR_EXIT_INSTR_OFFSETS
	.align		4
        /*0d10*/ 	.byte	0x04, 0x1c
        /*0d12*/ 	.short	(.L_1367 - .L_1366)


	//   ....[0]....
.L_1366:
        /*0d14*/ 	.word	0x00000b30


	//   ....[1]....
        /*0d18*/ 	.word	0x000228b0


	//   ....[2]....
        /*0d1c*/ 	.word	0x00028120


	//----- nvinfo : EIATTR_MAX_THREADS
	.align		4
.L_1367:
        /*0d20*/ 	.byte	0x04, 0x05
        /*0d22*/ 	.short	(.L_1369 - .L_1368)
.L_1368:
        /*0d24*/ 	.word	0x00000180
        /*0d28*/ 	.word	0x00000001
        /*0d2c*/ 	.word	0x00000001


	//----- nvinfo : EIATTR_CRS_STACK_SIZE
	.align		4
.L_1369:
        /*0d30*/ 	.byte	0x04, 0x1e
        /*0d32*/ 	.short	(.L_1371 - .L_1370)
.L_1370:
        /*0d34*/ 	.word	0x00000000


	//----- nvinfo : EIATTR_CBANK_PARAM_SIZE
	.align		4
.L_1371:
        /*0d38*/ 	.byte	0x03, 0x19
        /*0d3a*/ 	.short	0x0bf0


	//----- nvinfo : EIATTR_PARAM_CBANK
	.align		4
        /*0d3c*/ 	.byte	0x04, 0x0a
        /*0d3e*/ 	.short	(.L_1373 - .L_1372)
	.align		4
.L_1372:
        /*0d40*/ 	.word	index@(.nv.constant0._ZN7cutlass13device_kernelIN5flash11enable_sm90INS1_16FlashAttnFwdSm90INS1_25CollectiveMainloopFwdSm90ILi2EN4cute5tupleIJNS5_1CILi1EEES8_S8_EEENS6_IJNS7_ILi128EEENS7_ILi96EEENS7_ILi64EEEEEELi256ENS_10bfloat16_tEfNS_4arch4Sm90ELb0ELb1ELb1ELb0ELb0ELb0ELb1ELb1ELb0ELb1ELb0ELb0EEENS1_21CollectiveEpilogueFwdINS6_IJSA_NS7_ILi256EEESB_EEES9_SE_SG_Li256ELb0ELb1ELb0ELb0EEENS1_30DynamicPersistentTileSchedulerILi256ELi128ELb0ELb1ELb1EEEEEEEEEvNT_6ParamsE)
        /*0d44*/ 	.short	0x0210
        /*0d46*/ 	.short	0x0bf0


	//----- nvinfo : EIATTR_SW_WAR
	.align		4
.L_1373:
        /*0d48*/ 	.byte	0x04, 0x36
        /*0d4a*/ 	.short	(.L_1375 - .L_1374)
.L_1374:
        /*0d4c*/ 	.word	0x00000008
.L_1375:


//--------------------- .nv.info._ZN7cutlass13device_kernelIN5flash11enable_sm90INS1_16FlashAttnFwdSm90INS1_25CollectiveMainloopFwdSm90ILi2EN4cute5tupleIJNS5_1CILi1EEES8_S8_EEENS6_IJNS7_ILi128EEENS7_ILi96EEENS7_ILi64EEEEEELi256ENS_10bfloat16_tEfNS_4arch4Sm90ELb0ELb1ELb1ELb1ELb0ELb0ELb0ELb1ELb0ELb1ELb0ELb0EEENS1_21CollectiveEpilogueFwdINS6_IJSA_NS7_ILi256EEESB_EEES9_SE_SG_Li256ELb1ELb1ELb0ELb0EEENS1_36VarlenDynamicPersistentTileSchedulerILi128ELi96ELi256ELi128ELb0ELb1ELb1ELb1ELb0ELb1EEEEEEEEEvNT_6ParamsE --------------------------
	.section	.nv.info._ZN7cutlass13device_kernelIN5flash11enable_sm90INS1_16FlashAttnFwdSm90INS1_25CollectiveMainloopFwdSm90ILi2EN4cute5tupleIJNS5_1CILi1EEES8_S8_EEENS6_IJNS7_ILi128EEENS7_ILi96EEENS7_ILi64EEEEEELi256ENS_10bfloat16_tEfNS_4arch4Sm90ELb0ELb1ELb1ELb1ELb0ELb0ELb0ELb1ELb0ELb1ELb0ELb0EEENS1_21CollectiveEpilogueFwdINS6_IJSA_NS7_ILi256EEESB_EEES9_SE_SG_Li256ELb1ELb1ELb0ELb0EEENS1_36VarlenDynamicPersistentTileSchedulerILi128ELi96ELi256ELi128ELb0ELb1ELb1ELb1ELb0ELb1EEEEEEEEEvNT_6ParamsE,"",@"SHT_CUDA_INFO"
	.sectionflags	@""
	.align	4


	//----- nvinfo : EIATTR_CUDA_API_VERSION
	.align		4
        /*0000*/ 	.byte	0x04, 0x37
        /*0002*/ 	.short	(.L_1377 - .L_1376)
.L_1376:
        /*0004*/ 	.word	0x00000082


	//----- nvinfo : EIATTR_KPARAM_INFO
	.align		4
.L_1377:
        /*0008*/ 	.byte	0x04, 0x17
        /*000a*/ 	.short	(.L_1379 - .L_1378)
.L_1378:
        /*000c*/ 	.word	0x00000000
        /*0010*/ 	.short	0x0000
        /*0012*/ 	.short	0x0070
        /*0014*/ 	.byte	0x00, 0xf0, 0x01, 0x2a


	//----- nvinfo : EIATTR_SPARSE_MMA_MASK
	.align		4
.L_1379:
        /*0018*/ 	.byte	0x03, 0x50
        /*001a*/ 	.short	0x0000


	//----- nvinfo : EIATTR_MAXREG_COUNT
	.align		4
        /*001c*/ 	.byte	0x03, 0x1b
        /*001e*/ 	.short	0x00a8


	//----- nvinfo : EIATTR_NUM_BARRIERS
	.align		4
        /*0020*/ 	.byte	0x02, 0x4c
        /*0022*/ 	.byte	0x10
	.zero		1


	//----- nvinfo : EIATTR_EXTERNS
	.align		4
        /*0024*/ 	.byte	0x04, 0x0f
        /*0026*/ 	.short	(.L_1381 - .L_1380)


	//   ....[0]....
	.align		4
.L_1380:
        /*0028*/ 	.word	index@(__assertfail)


	//----- nvinfo : EIATTR_ANNOTATIONS
	.align		4
.L_1381:
        /*002c*/ 	.byte	0x04, 0x55
        /*002e*/ 	.short	(.L_1383 - .L_1382)


	//   ....[0]....
.L_1382:
        /* <DEDUP_REMOVED lines=57> */


	//----- nvinfo : EIATTR_MERCURY_ISA_VERSION
	.align		4
.L_1383:
        /*03b0*/ 	.byte	0x03, 0x5f
        /*03b2*/ 	.short	0x0101


	//----- nvinfo : EIATTR_UNUSED_LOAD_BYTE_OFFSET
	.align		4
        /*03b4*/ 	.byte	0x04, 0x44
        /*03b6*/ 	.short	(.L_1385 - .L_1384)


	//   ....[0]....
.L_1384:
        /*03b8*/ 	.word	0x00000a40
        /*03bc*/ 	.word	0x0000fff0


	//   ....[1]....
        /*03c0*/ 	.word	0x0000e980
        /*03c4*/ 	.word	0x0000fff0


	//----- nvinfo : EIATTR_INT_WARP_WIDE_INSTR_OFFSETS
	.align		4
.L_1385:
        /*03c8*/ 	.byte	0x04, 0x31
        /*03ca*/ 	.short	(.L_1387 - .L_1386)


	//   ....[0]....
.L_1386:
        /*03cc*/ 	.word	0x00000130


	//   ....[1]....
        /*03d0*/ 	.word	0x00000170


	//   ....[2]....
        /*03d4*/ 	.word	0x000001e0


	//   ....[3]....
        /*03d8*/ 	.word	0x00012d10


	//   ....[4]....
        /*03dc*/ 	.word	0x00012da0


	//   ....[5]....
        /*03e0*/ 	.word	0x00016b10


	//   ....[6]....
        /*03e4*/ 	.word	0x00016ba0


	//----- nvinfo : EIATTR_COOP_GROUP_MASK_REGIDS
	.align		4
.L_1387:
        /*03e8*/ 	.byte	0x04, 0x29
        /*03ea*/ 	.short	(.L_1389 - .L_1388)


	//   ....[0]....
.L_1388:
        /*03ec*/ 	.word	0xffffffff


	//   ....[1]....
        /*03f0*/ 	.word	0xffffffff


	//   ....[2]....
        /*03f4*/ 	.word	0xffffffff


	//   ....[3]....
        /*03f8*/ 	.word	0xffffffff


	//   ....[4]....
        /*03fc*/ 	.word	0xffffffff


	//   ....[5]....
        /*0400*/ 	.word	0xffffffff


	//   ....[6]....
        /*0404*/ 	.word	0xffffffff


	//   ....[7]....
        /*0408*/ 	.word	0xffffffff


	//   ....[8]....
        /*040c*/ 	.word	0xffffffff


	//   ....[9]....
        /*0410*/ 	.word	0xffffffff


	//   ....[10]....
        /*0414*/ 	.word	0xffffffff


	//   ....[11]....
        /*0418*/ 	.word	0xffffffff


	//   ....[12]....
        /*041c*/ 	.word	0xffffffff


	//   ....[13]....
        /*0420*/ 	.word	0xffffffff


	//   ....[14]....
        /*0424*/ 	.word	0xffffffff


	//   ....[15]....
        /*0428*/ 	.word	0xffffffff


	//   ....[16]....
        /*042c*/ 	.word	0xffffffff


	//   ....[17]....
        /*0430*/ 	.word	0xffffffff


	//   ....[18]....
        /*0434*/ 	.word	0xffffffff


	//   ....[19]....
        /*0438*/ 	.word	0xffffffff


	//   ....[20]....
        /*043c*/ 	.word	0xffffffff


	//   ....[21]....
        /*0440*/ 	.word	0xffffffff


	//   ....[22]....
        /*0444*/ 	.word	0xffffffff


	//   ....[23]....
        /*0448*/ 	.word	0xffffffff


	//   ....[24]....
        /*044c*/ 	.word	0xffffffff


	//   ....[25]....
        /*0450*/ 	.word	0xffffffff


	//   ....[26]....
        /*0454*/ 	.word	0xffffffff


	//   ....[27]....
        /*0458*/ 	.word	0xffffffff


	//   ....[28]....
        /*045c*/ 	.word	0xffffffff


	//   ....[29]....
        /*0460*/ 	.word	0xffffffff


	//   ....[30]....
        /*0464*/ 	.word	0xffffffff


	//   ....[31]....
        /*0468*/ 	.word	0xffffffff


	//   ....[32]....
        /*046c*/ 	.word	0xffffffff


	//   ....[33]....
        /*0470*/ 	.word	0xffffffff


	//   ....[34]....
        /*0474*/ 	.word	0xffffffff


	//   ....[35]....
        /*0478*/ 	.word	0xffffffff


	//   ....[36]....
        /*047c*/ 	.word	0xffffffff


	//   ....[37]....
        /*0480*/ 	.word	0xffffffff


	//   ....[38]....
        /*0484*/ 	.word	0xffffffff


	//   ....[39]....
        /*0488*/ 	.word	0xffffffff


	//   ....[40]....
        /*048c*/ 	.word	0xffffffff


	//   ....[41]....
        /*0490*/ 	.word	0xffffffff


	//   ....[42]....
        /*0494*/ 	.word	0xffffffff


	//   ....[43]....
        /*0498*/ 	.word	0xffffffff


	//   ....[44]....
        /*049c*/ 	.word	0xffffffff


	//   ....[45]....
        /*04a0*/ 	.word	0xffffffff


	//   ....[46]....
        /*04a4*/ 	.word	0xffffffff


	//   ....[47]....
        /*04a8*/ 	.word	0xffffffff


	//   ....[48]....
        /*04ac*/ 	.word	0xffffffff


	//   ....[49]....
        /*04b0*/ 	.word	0xffffffff


	//   ....[50]....
        /*04b4*/ 	.word	0xffffffff


	//   ....[51]....
        /*04b8*/ 	.word	0xffffffff


	//   ....[52]....
        /*04bc*/ 	.word	0xffffffff


	//   ....[53]....
        /*04c0*/ 	.word	0xffffffff


	//   ....[54]....
        /*04c4*/ 	.word	0xffffffff


	//   ....[55]....
        /*04c8*/ 	.word	0xffffffff


	//   ....[56]....
        /*04cc*/ 	.word	0xffffffff


	//   ....[57]....
        /*04d0*/ 	.word	0xffffffff


	//   ....[58]....
        /*04d4*/ 	.word	0xffffffff


	//   ....[59]....
        /*04d8*/ 	.word	0xffffffff


	//   ....[60]....
        /*04dc*/ 	.word	0xffffffff


	//   ....[61]....
        /*04e0*/ 	.word	0xffffffff


	//   ....[62]....
        /*04e4*/ 	.word	0xffffffff


	//   ....[63]....
        /*04e8*/ 	.word	0xffffffff


	//   ....[64]....
        /*04ec*/ 	.word	0xffffffff


	//   ....[65]....
        /*04f0*/ 	.word	0xffffffff


	//   ....[66]....
        /*04f4*/ 	.word	0xffffffff


	//   ....[67]....
        /*04f8*/ 	.word	0xffffffff


	//   ....[68]....
        /*04fc*/ 	.word	0xffffffff


	//   ....[69]....
        /*0500*/ 	.word	0xffffffff


	//   ....[70]....
        /*0504*/ 	.word	0xffffffff


	//   ....[71]....
        /*0508*/ 	.word	0xffffffff


	//   ....[72]....
        /*050c*/ 	.word	0xffffffff


	//   ....[73]....
        /*0510*/ 	.word	0xffffffff


	//   ....[74]....
        /*0514*/ 	.word	0xffffffff


	//   ....[75]....
        /*0518*/ 	.word	0xffffffff


	//   ....[76]....
        /*051c*/ 	.word	0xffffffff


	//   ....[77]....
        /*0520*/ 	.word	0xffffffff


	//   ....[78]....
        /*0524*/ 	.word	0xffffffff


	//   ....[79]....
        /*0528*/ 	.word	0xffffffff


	//   ....[80]....
        /*052c*/ 	.word	0xffffffff


	//   ....[81]....
        /*0530*/ 	.word	0xffffffff


	//   ....[82]....
        /*0534*/ 	.word	0xffffffff


	//   ....[83]....
        /*0538*/ 	.word	0xffffffff


	//   ....[84]....
        /*053c*/ 	.word	0xffffffff


	//   ....[85]....
        /*0540*/ 	.word	0xffffffff


	//   ....[86]....
        /*0544*/ 	.word	0xffffffff


	//   ....[87]....
        /*0548*/ 	.word	0xffffffff


	//   ....[88]....
        /*054c*/ 	.word	0xffffffff


	//   ....[89]....
        /*0550*/ 	.word	0xffffffff


	//   ....[90]....
        /*0554*/ 	.word	0xffffffff


	//   ....[91]....
        /*0558*/ 	.word	0xffffffff


	//   ....[92]....
        /*055c*/ 	.word	0xffffffff


	//   ....[93]....
        /*0560*/ 	.word	0xffffffff


	//   ....[94]....
        /*0564*/ 	.word	0xffffffff


	//   ....[95]....
        /*0568*/ 	.word	0xffffffff


	//   ....[96]....
        /*056c*/ 	.word	0xffffffff


	//   ....[97]....
        /*0570*/ 	.word	0xffffffff


	//   ....[98]....
        /*0574*/ 	.word	0xffffffff


	//   ....[99]....
        /*0578*/ 	.word	0xffffffff


	//   ....[100]....
        /*057c*/ 	.word	0xffffffff


	//   ....[101]....
        /*0580*/ 	.word	0xffffffff


	//   ....[102]....
        /*0584*/ 	.word	0xffffffff


	//   ....[103]....
        /*0588*/ 	.word	0xffffffff


	//   ....[104]....
        /*058c*/ 	.word	0xffffffff


	//   ....[105]....
        /*0590*/ 	.word	0x0500000f


	//   ....[106]....
        /*0594*/ 	.word	0x0500000f


	//   ....[107]....
        /*0598*/ 	.word	0x0500000f


	//   ....[108]....
        /*059c*/ 	.word	0x0500000f


	//   ....[109]....
        /*05a0*/ 	.word	0x0500000f


	//   ....[110]....
        /*05a4*/ 	.word	0x0500000f


	//   ....[111]....
        /*05a8*/ 	.word	0x0500000f


	//   ....[112]....
        /*05ac*/ 	.word	0x0500000f


	//   ....[113]....
        /*05b0*/ 	.word	0x0500000f


	//   ....[114]....
        /*05b4*/ 	.word	0x0500000f


	//   ....[115]....
        /*05b8*/ 	.word	0x0500000f


	//   ....[116]....
        /*05bc*/ 	.word	0x0500000f


	//   ....[117]....
        /*05c0*/ 	.word	0x0500000f


	//   ....[118]....
        /*05c4*/ 	.word	0x0500000f


	//   ....[119]....
        /*05c8*/ 	.word	0x0500000f


	//   ....[120]....
        /*05cc*/ 	.word	0x0500000f


	//   ....[121]....
        /*05d0*/ 	.word	0x0500000f


	//   ....[122]....
        /*05d4*/ 	.word	0x0500000f


	//   ....[123]....
        /*05d8*/ 	.word	0x0500000f


	//   ....[124]....
        /*05dc*/ 	.word	0x0500000f


	//   ....[125]....
        /*05e0*/ 	.word	0x0500000f


	//   ....[126]....
        /*05e4*/ 	.word	0x0500000f


	//   ....[127]....
        /*05e8*/ 	.word	0x0500000f


	//   ....[128]....
        /*05ec*/ 	.word	0x0500000f


	//   ....[129]....
        /*05f0*/ 	.word	0x0500000f


	//   ....[130]....
        /*05f4*/ 	.word	0x0500000f


	//   ....[131]....
        /*05f8*/ 	.word	0x0500000f


	//   ....[132]....
        /*05fc*/ 	.word	0x0500000f


	//   ....[133]....
        /*0600*/ 	.word	0x0500000f


	//   ....[134]....
        /*0604*/ 	.word	0x0500000f


	//   ....[135]....
        /*0608*/ 	.word	0x0500000f


	//   ....[136]....
        /*060c*/ 	.word	0x0500000f


	//   ....[137]....
        /*0610*/ 	.word	0x0500000f


	//   ....[138]....
        /*0614*/ 	.word	0x0500000f


	//   ....[139]....
        /*0618*/ 	.word	0x0500000f


	//----- nvinfo : EIATTR_COOP_GROUP_INSTR_OFFSETS
	.align		4
.L_1389:
        /*061c*/ 	.byte	0x04, 0x28
        /*061e*/ 	.short	(.L_1391 - .L_1390)


	//   ....[0]....
.L_1390:
        /*0620*/ 	.word	0x00000070


	//   ....[1]....
        /*0624*/ 	.word	0x00000140


	//   ....[2]....
        /*0628*/ 	.word	0x00000190


	//   ....[3]....
        /*062c*/ 	.word	0x000003c0


	//   ....[4]....
        /*0630*/ 	.word	0x00000520


	//   ....[5]....
        /*0634*/ 	.word	0x00000640


	//   ....[6]....
        /*0638*/ 	.word	0x000007a0


	//   ....[7]....
        /*063c*/ 	.word	0x00001b50


	//   ....[8]....
        /*0640*/ 	.word	0x00002250


	//   ....[9]....
        /*0644*/ 	.word	0x00002b30


	//   ....[10]....
        /*0648*/ 	.word	0x00003890


	//   ....[11]....
        /*064c*/ 	.word	0x000039a0


	//   ....[12]....
        /*0650*/ 	.word	0x00003eb0


	//   ....[13]....
        /*0654*/ 	.word	0x00003f50


	//   ....[14]....
        /*0658*/ 	.word	0x00005270


	//   ....[15]....
        /*065c*/ 	.word	0x000059d0


	//   ....[16]....
        /*0660*/ 	.word	0x00006750


	//   ....[17]....
        /*0664*/ 	.word	0x00006870


	//   ....[18]....
        /*0668*/ 	.word	0x00006ed0


	//   ....[19]....
        /*066c*/ 	.word	0x00006f50


	//   ....[20]....
        /*0670*/ 	.word	0x00008fa0


	//   ....[21]....
        /*0674*/ 	.word	0x00009010


	//   ....[22]....
        /*0678*/ 	.word	0x000094a0


	//   ....[23]....
        /*067c*/ 	.word	0x00009660


	//   ....[24]....
        /*0680*/ 	.word	0x0000aec0


	//   ....[25]....
        /*0684*/ 	.word	0x0000b600


	//   ....[26]....
        /*0688*/ 	.word	0x0000c2a0


	//   ....[27]....
        /*068c*/ 	.word	0x0000c3c0


	//   ....[28]....
        /*0690*/ 	.word	0x0000cc30


	//   ....[29]....
        /*0694*/ 	.word	0x0000ce00


	//   ....[30]....
        /*0698*/ 	.word	0x0000df00


	//   ....[31]....
        /*069c*/ 	.word	0x0000df40


	//   ....[32]....
        /*06a0*/ 	.word	0x0000dfe0


	//   ....[33]....
        /*06a4*/ 	.word	0x0000e040


	//   ....[34]....
        /*06a8*/ 	.word	0x0000fa10


	//   ....[35]....
        /*06ac*/ 	.word	0x0000fa50


	//   ....[36]....
        /*06b0*/ 	.word	0x0000fa90


	//   ....[37]....
        /*06b4*/ 	.word	0x0000fac0


	//   ....[38]....
        /*06b8*/ 	.word	0x00010360


	//   ....[39]....
        /*06bc*/ 	.word	0x000103a0


	//   ....[40]....
        /*06c0*/ 	.word	0x000104e0


	//   ....[41]....
        /*06c4*/ 	.word	0x00010500


	//   ....[42]....
        /*06c8*/ 	.word	0x00010640


	//   ....[43]....
        /*06cc*/ 	.word	0x00010660


	//   ....[44]....
        /*06d0*/ 	.word	0x000107b0


	//   ....[45]....
        /*06d4*/ 	.word	0x000107d0


	//   ....[46]....
        /*06d8*/ 	.word	0x00011120


	//   ....[47]....
        /*06dc*/ 	.word	0x00011140


	//   ....[48]....
        /*06e0*/ 	.word	0x00011280


	//   ....[49]....
        /*06e4*/ 	.word	0x000112a0


	//   ....[50]....
        /*06e8*/ 	.word	0x000113e0


	//   ....[51]....
        /*06ec*/ 	.word	0x00011400


	//   ....[52]....
        /*06f0*/ 	.word	0x00011550


	//   ....[53]....
        /*06f4*/ 	.word	0x00011570


	//   ....[54]....
        /*06f8*/ 	.word	0x00011750


	//   ....[55]....
        /*06fc*/ 	.word	0x00011930


	//   ....[56]....
        /*0700*/ 	.word	0x00011960


	//   ....[57]....
        /*0704*/ 	.word	0x00011990


	//   ....[58]....
        /*0708*/ 	.word	0x000119c0


	//   ....[59]....
        /*070c*/ 	.word	0x000119f0


	//   ....[60]....
        /*0710*/ 	.word	0x00011a20


	//   ....[61]....
        /*0714*/ 	.word	0x00011b90


	//   ....[62]....
        /*0718*/ 	.word	0x00011bc0


	//   ....[63]....
        /*071c*/ 	.word	0x00011bf0


	//   ....[64]....
        /*0720*/ 	.word	0x00011c20


	//   ....[65]....
        /*0724*/ 	.word	0x00011c50


	//   ....[66]....
        /*0728*/ 	.word	0x00011c80


	//   ....[67]....
        /*072c*/ 	.word	0x00011d20


	//   ....[68]....
        /*0730*/ 	.word	0x00011d80


	//   ....[69]....
        /*0734*/ 	.word	0x00011e10


	//   ....[70]....
        /*0738*/ 	.word	0x000132d0


	//   ....[71]....
        /*073c*/ 	.word	0x00013df0


	//   ....[72]....
        /*0740*/ 	.word	0x00013e10


	//   ....[73]....
        /*0744*/ 	.word	0x00013ec0


	//   ....[74]....
        /*0748*/ 	.word	0x00013ed0


	//   ....[75]....
        /*074c*/ 	.word	0x00013f50


	//   ....[76]....
        /*0750*/ 	.word	0x00013f60


	//   ....[77]....
        /*0754*/ 	.word	0x00013fe0


	//   ....[78]....
        /*0758*/ 	.word	0x00013ff0


	//   ....[79]....
        /*075c*/ 	.word	0x00014070


	//   ....[80]....
        /*0760*/ 	.word	0x00014080


	//   ....[81]....
        /*0764*/ 	.word	0x00014100


	//   ....[82]....
        /*0768*/ 	.word	0x00014110


	//   ....[83]....
        /*076c*/ 	.word	0x00014190


	//   ....[84]....
        /*0770*/ 	.word	0x000141a0


	//   ....[85]....
        /*0774*/ 	.word	0x000141b0


	//   ....[86]....
        /*0778*/ 	.word	0x00014200


	//   ....[87]....
        /*077c*/ 	.word	0x00016da0


	//   ....[88]....
        /*0780*/ 	.word	0x00016e00


	//   ....[89]....
        /*0784*/ 	.word	0x00016e30


	//   ....[90]....
        /*0788*/ 	.word	0x00016e40


	//   ....[91]....
        /*078c*/ 	.word	0x00016e70


	//   ....[92]....
        /*0790*/ 	.word	0x00016ea0


	//   ....[93]....
        /*0794*/ 	.word	0x00016ed0


	//   ....[94]....
        /*0798*/ 	.word	0x00016f00


	//   ....[95]....
        /*079c*/ 	.word	0x00017080


	//   ....[96]....
        /*07a0*/ 	.word	0x000170b0


	//   ....[97]....
        /*07a4*/ 	.word	0x000170e0


	//   ....[98]....
        /*07a8*/ 	.word	0x00017110


	//   ....[99]....
        /*07ac*/ 	.word	0x00017140


	//   ....[100]....
        /*07b0*/ 	.word	0x00017170


	//   ....[101]....
        /*07b4*/ 	.word	0x00017230


	//   ....[102]....
        /*07b8*/ 	.word	0x00017250


	//   ....[103]....
        /*07bc*/ 	.word	0x000172c0


	//   ....[104]....
        /*07c0*/ 	.word	0x00017980


	//   ....[105]....
        /*07c4*/ 	.word	0x00017fc0


	//   ....[106]....
        /*07c8*/ 	.word	0x00018180


	//   ....[107]....
        /*07cc*/ 	.word	0x000181d0


	//   ....[108]....
        /*07d0*/ 	.word	0x00018230


	//   ....[109]....
        /*07d4*/ 	.word	0x00018320


	//   ....[110]....
        /*07d8*/ 	.word	0x00018380


	//   ....[111]....
        /*07dc*/ 	.word	0x00018470


	//   ....[112]....
        /*07e0*/ 	.word	0x000184d0


	//   ....[113]....
        /*07e4*/ 	.word	0x000185c0


	//   ....[114]....
        /*07e8*/ 	.word	0x00018620


	//   ....[115]....
        /*07ec*/ 	.word	0x00018710


	//   ....[116]....
        /*07f0*/ 	.word	0x00018770


	//   ....[117]....
        /*07f4*/ 	.word	0x00018860


	//   ....[118]....
        /*07f8*/ 	.word	0x000188c0


	//   ....[119]....
        /*07fc*/ 	.word	0x00018990


	//   ....[120]....
        /*0800*/ 	.word	0x00018a10


	//   ....[121]....
        /*0804*/ 	.word	0x00018ae0


	//   ....[122]....
        /*0808*/ 	.word	0x00018e10


	//   ....[123]....
        /*080c*/ 	.word	0x00018eb0


	//   ....[124]....
        /*0810*/ 	.word	0x00018fd0


	//   ....[125]....
        /*0814*/ 	.word	0x00019040


	//   ....[126]....
        /*0818*/ 	.word	0x000190b0


	//   ....[127]....
        /*081c*/ 	.word	0x00019120


	//   ....[128]....
        /*0820*/ 	.word	0x00019190


	//   ....[129]....
        /*0824*/ 	.word	0x00019210


	//   ....[130]....
        /*0828*/ 	.word	0x000192a0


	//   ....[131]....
        /*082c*/ 	.word	0x00019330


	//   ....[132]....
        /*0830*/ 	.word	0x000193a0


	//   ....[133]....
        /*0834*/ 	.word	0x00019410


	//   ....[134]....
        /*0838*/ 	.word	0x00019480


	//   ....[135]....
        /*083c*/ 	.word	0x00019500


	//   ....[136]....
        /*0840*/ 	.word	0x00019570


	//   ....[137]....
        /*0844*/ 	.word	0x00019610


	//   ....[138]....
        /*0848*/ 	.word	0x000196a0


	//   ....[139]....
        /*084c*/ 	.word	0x000197d0


	//----- nvinfo : EIATTR_REG_RECONFIG
	.align		4
.L_1391:
        /*0850*/ 	.byte	0x01, 0x54
	.zero		2


	//----- nvinfo : EIATTR_SYSCALL_OFFSETS
	.align		4
        /*0854*/ 	.byte	0x04, 0x46
        /*0856*/ 	.short	(.L_1393 - .L_1392)


	//   ....[0]....
.L_1392:
        /*0858*/ 	.word	0x00001d30


	//   ....[1]....
        /*085c*/ 	.word	0x00012f10


	//   ....[2]....
        /*0860*/ 	.word	0x00013060


	//   ....[3]....
        /*0864*/ 	.word	0x00013150


	//   ....[4]....
        /*0868*/ 	.word	0x000139c0


	//----- nvinfo : EIATTR_MBARRIER_INSTR_OFFSETS
	.align		4
.L_1393:
        /*086c*/ 	.byte	0x04, 0x39
        /*086e*/ 	.short	(.L_1395 - .L_1394)


	//   ....[0]....
.L_1394:
        /*0870*/ 	.word	0x00000270
        /*0874*/ 	.word	0x000000ff
        /*0878*/ 	.word	0x00022800
        /*087c*/ 	.short	0x0100
        /*087e*/ 	.byte	0x08
	.zero		1


	//   ....[1]....
        /*0880*/ 	.word	0x00000280
        /*0884*/ 	.word	0x000000ff
        /*0888*/ 	.word	0x00022820
        /*088c*/ 	.short	0x0100
        /*088e*/ 	.byte	0x08
	.zero		1


	//   ....[2]....
        /*0890*/ 	.word	0x00000370
        /*0894*/ 	.word	0x000000ff
        /*0898*/ 	.word	0x00022830
        /*089c*/ 	.short	0x0100
        /*089e*/ 	.byte	0x08
	.zero		1


	//   ....[3]....
        /*08a0*/ 	.word	0x00000380
        /*08a4*/ 	.word	0x000000ff
        /*08a8*/ 	.word	0x00022840
        /*08ac*/ 	.short	0x0100
        /*08ae*/ 	.byte	0x08
	.zero		1


	//   ....[4]....
        /*08b0*/ 	.word	0x00000390
        /*08b4*/ 	.word	0x000000ff
        /*08b8*/ 	.word	0x00022838
        /*08bc*/ 	.short	0x0100
        /*08be*/ 	.byte	0x08
	.zero		1


	//   ....[5]....
        /*08c0*/ 	.word	0x000003a0
        /*08c4*/ 	.word	0x000000ff
        /*08c8*/ 	.word	0x00022848
        /*08cc*/ 	.short	0x0100
        /*08ce*/ 	.byte	0x08
	.zero		1


	//   ....[6]....
        /*08d0*/ 	.word	0x000004d0
        /*08d4*/ 	.word	0x000000ff
        /*08d8*/ 	.word	0x00022850
        /*08dc*/ 	.short	0x0100
        /*08de*/ 	.byte	0x08
	.zero		1


	//   ....[7]....
        /*08e0*/ 	.word	0x000004e0
        /*08e4*/ 	.word	0x000000ff
        /*08e8*/ 	.word	0x00022860
        /*08ec*/ 	.short	0x0100
        /*08ee*/ 	.byte	0x08
	.zero		1


	//   ....[8]....
        /*08f0*/ 	.word	0x000004f0
        /*08f4*/ 	.word	0x000000ff
        /*08f8*/ 	.word	0x00022858
        /*08fc*/ 	.short	0x0100
        /*08fe*/ 	.byte	0x08
	.zero		1


	//   ....[9]....
        /*0900*/ 	.word	0x00000500
        /*0904*/ 	.word	0x000000ff
        /*0908*/ 	.word	0x00022868
        /*090c*/ 	.short	0x0100
        /*090e*/ 	.byte	0x08
	.zero		1


	//   ....[10]....
        /*0910*/ 	.word	0x000005f0
        /*0914*/ 	.word	0x000000ff
        /*0918*/ 	.word	0x00022870
        /*091c*/ 	.short	0x0100
        /*091e*/ 	.byte	0x06
	.zero		1


	//   ....[11]....
        /*0920*/ 	.word	0x00000600
        /*0924*/ 	.word	0x000000ff
        /*0928*/ 	.word	0x00022880
        /*092c*/ 	.short	0x0100
        /*092e*/ 	.byte	0x06
	.zero		1


	//   ....[12]....
        /*0930*/ 	.word	0x00000610
        /*0934*/ 	.word	0x000000ff
        /*0938*/ 	.word	0x00022878
        /*093c*/ 	.short	0x0100
        /*093e*/ 	.byte	0x06
	.zero		1


	//   ....[13]....
        /*0940*/ 	.word	0x00000620
        /*0944*/ 	.word	0x000000ff
        /*0948*/ 	.word	0x00022888
        /*094c*/ 	.short	0x0100
        /*094e*/ 	.byte	0x06
	.zero		1


	//   ....[14]....
        /*0950*/ 	.word	0x00000750
        /*0954*/ 	.word	0x000000ff
        /*0958*/ 	.word	0x00022890
        /*095c*/ 	.short	0x0100
        /*095e*/ 	.byte	0x08
	.zero		1


	//   ....[15]....
        /*0960*/ 	.word	0x00000760
        /*0964*/ 	.word	0x000000ff
        /*0968*/ 	.word	0x000228a0
        /*096c*/ 	.short	0x0100
        /*096e*/ 	.byte	0x08
	.zero		1


	//   ....[16]....
        /*0970*/ 	.word	0x00000770
        /*0974*/ 	.word	0x000000ff
        /*0978*/ 	.word	0x00022898
        /*097c*/ 	.short	0x0100
        /*097e*/ 	.byte	0x08
	.zero		1


	//   ....[17]....
        /*0980*/ 	.word	0x00000780
        /*0984*/ 	.word	0x000000ff
        /*0988*/ 	.word	0x000228a8
        /*098c*/ 	.short	0x0100
        /*098e*/ 	.byte	0x08
	.zero		1


	//   ....[18]....
        /*0990*/ 	.word	0x000008b0
        /*0994*/ 	.word	0x000000ff
        /*0998*/ 	.word	0x000228b0
        /*099c*/ 	.short	0x0100
        /*099e*/ 	.byte	0x08
	.zero		1


	//   ....[19]....
        /*09a0*/ 	.word	0x000008c0
        /*09a4*/ 	.word	0x000000ff
        /*09a8*/ 	.word	0x000228c0
        /*09ac*/ 	.short	0x0100
        /*09ae*/ 	.byte	0x08
	.zero		1


	//   ....[20]....
        /*09b0*/ 	.word	0x000008d0
        /*09b4*/ 	.word	0x000000ff
        /*09b8*/ 	.word	0x000228b8
        /*09bc*/ 	.short	0x0100
        /*09be*/ 	.byte	0x08
	.zero		1


	//   ....[21]....
        /*09c0*/ 	.word	0x000008e0
        /*09c4*/ 	.word	0x000000ff
        /*09c8*/ 	.word	0x000228c8
        /*09cc*/ 	.short	0x0100
        /*09ce*/ 	.byte	0x08
	.zero		1


	//   ....[22]....
        /*09d0*/ 	.word	0x00001de0
        /*09d4*/ 	.word	0x00000008
        /*09d8*/ 	.word	0x00022800
        /*09dc*/ 	.short	0x010a
        /*09de*/ 	.byte	0x3f
	.zero		1


	//   ....[23]....
        /*09e0*/ 	.word	0x00001eb0
        /*09e4*/ 	.word	0x00000003
        /*09e8*/ 	.word	0x00022830
        /*09ec*/ 	.short	0x010a
        /*09ee*/ 	.byte	0x3f
	.zero		1


	//   ....[24]....
        /*09f0*/ 	.word	0x00001ef0
        /*09f4*/ 	.word	0x00000003
        /*09f8*/ 	.word	0x00022830
        /*09fc*/ 	.short	0x010a
        /*09fe*/ 	.byte	0x3f
	.zero		1


	//   ....[25]....
        /*0a00*/ 	.word	0x00002600
        /*0a04*/ 	.word	0x00000002
        /*0a08*/ 	.word	0x00000000
        /*0a0c*/ 	.short	0x0101
        /*0a0e*/ 	.byte	0x3f
	.zero		1


	//   ....[26]....
        /*0a10*/ 	.word	0x00004810
        /*0a14*/ 	.word	0x00000003
        /*0a18*/ 	.word	0x00022850
        /*0a1c*/ 	.short	0x010a
        /*0a1e*/ 	.byte	0x3f
	.zero		1


	//   ....[27]....
        /*0a20*/ 	.word	0x00004850
        /*0a24*/ 	.word	0x00000003
        /*0a28*/ 	.word	0x00022850
        /*0a2c*/ 	.short	0x010a
        /*0a2e*/ 	.byte	0x3f
	.zero		1


	//   ....[28]....
        /*0a30*/ 	.word	0x00004bd0
        /*0a34*/ 	.word	0x00000003
        /*0a38*/ 	.word	0x00000000
        /*0a3c*/ 	.short	0x0101
        /*0a3e*/ 	.byte	0x3f
	.zero		1


	//   ....[29]....
        /*0a40*/ 	.word	0x00004eb0
        /*0a44*/ 	.word	0x000000ff
        /*0a48*/ 	.word	0x00022830
        /*0a4c*/ 	.short	0x010a
        /*0a4e*/ 	.byte	0x1c
	.zero		1


	//   ....[30]....
        /*0a50*/ 	.word	0x00004ef0
        /*0a54*/ 	.word	0x000000ff
        /*0a58*/ 	.word	0x00022830
        /*0a5c*/ 	.short	0x010a
        /*0a5e*/ 	.byte	0x1c
	.zero		1


	//   ....[31]....
        /*0a60*/ 	.word	0x00005460
        /*0a64*/ 	.word	0x0000000a
        /*0a68*/ 	.word	0x00000000
        /*0a6c*/ 	.short	0x0101
        /*0a6e*/ 	.byte	0x3f
	.zero		1


	//   ....[32]....
        /*0a70*/ 	.word	0x00008040
        /*0a74*/ 	.word	0x000000ff
        /*0a78*/ 	.word	0x00022850
        /*0a7c*/ 	.short	0x010a
        /*0a7e*/ 	.byte	0x1c
	.zero		1


	//   ....[33]....
        /*0a80*/ 	.word	0x00008080
        /*0a84*/ 	.word	0x000000ff
        /*0a88*/ 	.word	0x00022850
        /*0a8c*/ 	.short	0x010a
        /*0a8e*/ 	.byte	0x1c
	.zero		1


	//   ....[34]....
        /*0a90*/ 	.word	0x00008380
        /*0a94*/ 	.word	0x000000b1
        /*0a98*/ 	.word	0x00000000
        /*0a9c*/ 	.short	0x0101
        /*0a9e*/ 	.byte	0x3f
	.zero		1


	//   ....[35]....
        /*0aa0*/ 	.word	0x000087b0
        /*0aa4*/ 	.word	0x000000ff
        /*0aa8*/ 	.word	0x00022830
        /*0aac*/ 	.short	0x010a
        /*0aae*/ 	.byte	0x1a
	.zero		1


	//   ....[36]....
        /*0ab0*/ 	.word	0x000087f0
        /*0ab4*/ 	.word	0x000000ff
        /*0ab8*/ 	.word	0x00022830
        /*0abc*/ 	.short	0x010a
        /*0abe*/ 	.byte	0x1a
	.zero		1


	//   ....[37]....
        /*0ac0*/ 	.word	0x000099d0
        /*0ac4*/ 	.word	0x00000099
        /*0ac8*/ 	.word	0x00000000
        /*0acc*/ 	.short	0x0101
        /*0ace*/ 	.byte	0x3f
	.zero		1


	//   ....[38]....
        /*0ad0*/ 	.word	0x0000a690
        /*0ad4*/ 	.word	0x000000ff
        /*0ad8*/ 	.word	0x00022850
        /*0adc*/ 	.short	0x010a
        /*0ade*/ 	.byte	0x1a
	.zero		1


	//   ....[39]....
        /*0ae0*/ 	.word	0x0000a6d0
        /*0ae4*/ 	.word	0x000000ff
        /*0ae8*/ 	.word	0x00022850
        /*0aec*/ 	.short	0x010a
        /*0aee*/ 	.byte	0x1a
	.zero		1


	//   ....[40]....
        /*0af0*/ 	.word	0x0000a9c0
        /*0af4*/ 	.word	0x000000b2
        /*0af8*/ 	.word	0x00000000
        /*0afc*/ 	.short	0x0101
        /*0afe*/ 	.byte	0x3f
	.zero		1


	//   ....[41]....
        /*0b00*/ 	.word	0x0000ab40
        /*0b04*/ 	.word	0x000000ff
        /*0b08*/ 	.word	0x00022830
        /*0b0c*/ 	.short	0x010a
        /*0b0e*/ 	.byte	0x1b
	.zero		1


	//   ....[42]....
        /*0b10*/ 	.word	0x0000ab80
        /*0b14*/ 	.word	0x000000ff
        /*0b18*/ 	.word	0x00022830
        /*0b1c*/ 	.short	0x010a
        /*0b1e*/ 	.byte	0x1b
	.zero		1


	//   ....[43]....
        /*0b20*/ 	.word	0x0000b160
        /*0b24*/ 	.word	0x00000004
        /*0b28*/ 	.word	0x00000000
        /*0b2c*/ 	.short	0x0101
        /*0b2e*/ 	.byte	0x3f
	.zero		1


	//   ....[44]....
        /*0b30*/ 	.word	0x0000db90
        /*0b34*/ 	.word	0x000000ff
        /*0b38*/ 	.word	0x00022850
        /*0b3c*/ 	.short	0x010a
        /*0b3e*/ 	.byte	0x1b
	.zero		1


	//   ....[45]....
        /*0b40*/ 	.word	0x0000dbd0
        /*0b44*/ 	.word	0x000000ff
        /*0b48*/ 	.word	0x00022850
        /*0b4c*/ 	.short	0x010a
        /*0b4e*/ 	.byte	0x1b
	.zero		1


	//   ....[46]....
        /*0b50*/ 	.word	0x0000dec0
        /*0b54*/ 	.word	0x000000b1
        /*0b58*/ 	.word	0x00000000
        /*0b5c*/ 	.short	0x0101
        /*0b5e*/ 	.byte	0x3f
	.zero		1


	//   ....[47]....
        /*0b60*/ 	.word	0x00010390
        /*0b64*/ 	.word	0x00000097
        /*0b68*/ 	.word	0x00000000
        /*0b6c*/ 	.short	0x0101
        /*0b6e*/ 	.byte	0x3f
	.zero		1


	//   ....[48]....
        /*0b70*/ 	.word	0x00013560
        /*0b74*/ 	.word	0x00000000
        /*0b78*/ 	.word	0x00022840
        /*0b7c*/ 	.short	0x010a
        /*0b7e*/ 	.byte	0x3f
	.zero		1


	//   ....[49]....
        /*0b80*/ 	.word	0x000142c0
        /*0b84*/ 	.word	0x00000008
        /*0b88*/ 	.word	0x00022800
        /*0b8c*/ 	.short	0x0107
        /*0b8e*/ 	.byte	0x3f
	.zero		1


	//   ....[50]....
        /*0b90*/ 	.word	0x000143c0
        /*0b94*/ 	.word	0x00000002
        /*0b98*/ 	.word	0x00022800
        /*0b9c*/ 	.short	0x0101
        /*0b9e*/ 	.byte	0x3f
	.zero		1


	//   ....[51]....
        /*0ba0*/ 	.word	0x000143e0
        /*0ba4*/ 	.word	0x00000002
        /*0ba8*/ 	.word	0x00022820
        /*0bac*/ 	.short	0x010a
        /*0bae*/ 	.byte	0x3f
	.zero		1


	//   ....[52]....
        /*0bb0*/ 	.word	0x000144f0
        /*0bb4*/ 	.word	0x00000002
        /*0bb8*/ 	.word	0x00022860
        /*0bbc*/ 	.short	0x010a
        /*0bbe*/ 	.byte	0x3f
	.zero		1


	//   ....[53]....
        /*0bc0*/ 	.word	0x00014db0
        /*0bc4*/ 	.word	0x00000003
        /*0bc8*/ 	.word	0x00022840
        /*0bcc*/ 	.short	0x010a
        /*0bce*/ 	.byte	0x3f
	.zero		1


	//   ....[54]....
        /*0bd0*/ 	.word	0x00015000
        /*0bd4*/ 	.word	0x00000003
        /*0bd8*/ 	.word	0x00022860
        /*0bdc*/ 	.short	0x010a
        /*0bde*/ 	.byte	0x3f
	.zero		1


	//   ....[55]....
        /*0be0*/ 	.word	0x00015860
        /*0be4*/ 	.word	0x00000002
        /*0be8*/ 	.word	0x00022840
        /*0bec*/ 	.short	0x010a
        /*0bee*/ 	.byte	0x3f
	.zero		1


	//   ....[56]....
        /*0bf0*/ 	.word	0x00015aa0
        /*0bf4*/ 	.word	0x00000002
        /*0bf8*/ 	.word	0x00022860
        /*0bfc*/ 	.short	0x010a
        /*0bfe*/ 	.byte	0x3f
	.zero		1


	//   ....[57]....
        /*0c00*/ 	.word	0x00016270
        /*0c04*/ 	.word	0x00000003
        /*0c08*/ 	.word	0x00022840
        /*0c0c*/ 	.short	0x010a
        /*0c0e*/ 	.byte	0x3f
	.zero		1


	//   ....[58]....
        /*0c10*/ 	.word	0x000164c0
        /*0c14*/ 	.word	0x00000003
        /*0c18*/ 	.word	0x00022860
        /*0c1c*/ 	.short	0x010a
        /*0c1e*/ 	.byte	0x3f
	.zero		1


	//   ....[59]....
        /*0c20*/ 	.word	0x00017900
        /*0c24*/ 	.word	0x00000000
        /*0c28*/ 	.word	0x00022820
        /*0c2c*/ 	.short	0x010a
        /*0c2e*/ 	.byte	0x3f
	.zero		1


	//   ....[60]....
        /*0c30*/ 	.word	0x00017ac0
        /*0c34*/ 	.word	0x00000006
        /*0c38*/ 	.word	0x00000000
        /*0c3c*/ 	.short	0x010a
        /*0c3e*/ 	.byte	0x3f
	.zero		1


	//   ....[61]....
        /*0c40*/ 	.word	0x00017b30
        /*0c44*/ 	.word	0x00000007
        /*0c48*/ 	.word	0x00000000
        /*0c4c*/ 	.short	0x010a
        /*0c4e*/ 	.byte	0x3f
	.zero		1


	//   ....[62]....
        /*0c50*/ 	.word	0x00017ba0
        /*0c54*/ 	.word	0x00000004
        /*0c58*/ 	.word	0x00000000
        /*0c5c*/ 	.short	0x010a
        /*0c5e*/ 	.byte	0x3f
	.zero		1


	//   ....[63]....
        /*0c60*/ 	.word	0x00017bd0
        /*0c64*/ 	.word	0x00000003
        /*0c68*/ 	.word	0x00000000
        /*0c6c*/ 	.short	0x010a
        /*0c6e*/ 	.byte	0x3f
	.zero		1


	//   ....[64]....
        /*0c70*/ 	.word	0x00017c30
        /*0c74*/ 	.word	0x00000008
        /*0c78*/ 	.word	0x00022800
        /*0c7c*/ 	.short	0x010a
        /*0c7e*/ 	.byte	0x3f
	.zero		1


	//   ....[65]....
        /*0c80*/ 	.word	0x00017c80
        /*0c84*/ 	.word	0x00000003
        /*0c88*/ 	.word	0x00022830
        /*0c8c*/ 	.short	0x010a
        /*0c8e*/ 	.byte	0x3f
	.zero		1


	//   ....[66]....
        /*0c90*/ 	.word	0x00017cd0
        /*0c94*/ 	.word	0x00000003
        /*0c98*/ 	.word	0x00022850
        /*0c9c*/ 	.short	0x010a
        /*0c9e*/ 	.byte	0x3f
	.zero		1


	//   ....[67]....
        /*0ca0*/ 	.word	0x00017d30
        /*0ca4*/ 	.word	0x00000007
        /*0ca8*/ 	.word	0x00022830
        /*0cac*/ 	.short	0x010a
        /*0cae*/ 	.byte	0x3f
	.zero		1


	//   ....[68]....
        /*0cb0*/ 	.word	0x00017d80
        /*0cb4*/ 	.word	0x000000b1
        /*0cb8*/ 	.word	0x00022850
        /*0cbc*/ 	.short	0x010a
        /*0cbe*/ 	.byte	0x3f
	.zero		1


	//   ....[69]....
        /*0cc0*/ 	.word	0x00017de0
        /*0cc4*/ 	.word	0x00000004
        /*0cc8*/ 	.word	0x00022830
        /*0ccc*/ 	.short	0x010a
        /*0cce*/ 	.byte	0x3f
	.zero		1


	//   ....[70]....
        /*0cd0*/ 	.word	0x00017e30
        /*0cd4*/ 	.word	0x000000b2
        /*0cd8*/ 	.word	0x00022850
        /*0cdc*/ 	.short	0x010a
        /*0cde*/ 	.byte	0x3f
	.zero		1


	//   ....[71]....
        /*0ce0*/ 	.word	0x00017e90
        /*0ce4*/ 	.word	0x00000005
        /*0ce8*/ 	.word	0x00022830
        /*0cec*/ 	.short	0x010a
        /*0cee*/ 	.byte	0x3f
	.zero		1


	//   ....[72]....
        /*0cf0*/ 	.word	0x00017ee0
        /*0cf4*/ 	.word	0x000000b1
        /*0cf8*/ 	.word	0x00022850
        /*0cfc*/ 	.short	0x010a
        /*0cfe*/ 	.byte	0x3f
	.zero		1


	//   ....[73]....
        /*0d00*/ 	.word	0x00018080
        /*0d04*/ 	.word	0x00000000
        /*0d08*/ 	.word	0x00022840
        /*0d0c*/ 	.short	0x010a
        /*0d0e*/ 	.byte	0x3f
	.zero		1


	//   ....[74]....
        /*0d10*/ 	.word	0x00018b30
        /*0d14*/ 	.word	0x00000002
        /*0d18*/ 	.word	0x00022820
        /*0d1c*/ 	.short	0x010a
        /*0d1e*/ 	.byte	0x3f
	.zero		1


	//   ....[75]....
        /*0d20*/ 	.word	0x00018b80
        /*0d24*/ 	.word	0x00000002
        /*0d28*/ 	.word	0x00022860
        /*0d2c*/ 	.short	0x010a
        /*0d2e*/ 	.byte	0x3f
	.zero		1


	//   ....[76]....
        /*0d30*/ 	.word	0x00018bd0
        /*0d34*/ 	.word	0x00000003
        /*0d38*/ 	.word	0x00022840
        /*0d3c*/ 	.short	0x010a
        /*0d3e*/ 	.byte	0x3f
	.zero		1


	//   ....[77]....
        /*0d40*/ 	.word	0x00018c20
        /*0d44*/ 	.word	0x00000003
        /*0d48*/ 	.word	0x00022860
        /*0d4c*/ 	.short	0x010a
        /*0d4e*/ 	.byte	0x3f
	.zero		1


	//   ....[78]....
        /*0d50*/ 	.word	0x00018c70
        /*0d54*/ 	.word	0x00000002
        /*0d58*/ 	.word	0x00022840
        /*0d5c*/ 	.short	0x010a
        /*0d5e*/ 	.byte	0x3f
	.zero		1


	//   ....[79]....
        /*0d60*/ 	.word	0x00018cc0
        /*0d64*/ 	.word	0x00000002
        /*0d68*/ 	.word	0x00022860
        /*0d6c*/ 	.short	0x010a
        /*0d6e*/ 	.byte	0x3f
	.zero		1


	//   ....[80]....
        /*0d70*/ 	.word	0x00018d10
        /*0d74*/ 	.word	0x00000003
        /*0d78*/ 	.word	0x00022840
        /*0d7c*/ 	.short	0x010a
        /*0d7e*/ 	.byte	0x3f
	.zero		1


	//   ....[81]....
        /*0d80*/ 	.word	0x00018d60
        /*0d84*/ 	.word	0x00000003
        /*0d88*/ 	.word	0x00022860
        /*0d8c*/ 	.short	0x010a
        /*0d8e*/ 	.byte	0x3f
	.zero		1


	//   ....[82]....
        /*0d90*/ 	.word	0x000196f0
        /*0d94*/ 	.word	0x00000000
        /*0d98*/ 	.word	0x00022820
        /*0d9c*/ 	.short	0x010a
        /*0d9e*/ 	.byte	0x3f
	.zero		1


	//   ....[83]....
        /*0da0*/ 	.word	0x00019890
        /*0da4*/ 	.word	0x00000006
        /*0da8*/ 	.word	0x00000000
        /*0dac*/ 	.short	0x010a
        /*0dae*/ 	.byte	0x3f
	.zero		1


	//   ....[84]....
        /*0db0*/ 	.word	0x000198e0
        /*0db4*/ 	.word	0x00000007
        /*0db8*/ 	.word	0x00000000
        /*0dbc*/ 	.short	0x010a
        /*0dbe*/ 	.byte	0x3f
	.zero		1


	//   ....[85]....
        /*0dc0*/ 	.word	0x00019930
        /*0dc4*/ 	.word	0x00000004
        /*0dc8*/ 	.word	0x00000000
        /*0dcc*/ 	.short	0x010a
        /*0dce*/ 	.byte	0x3f
	.zero		1


	//----- nvinfo : EIATTR_NUM_MBARRIERS
	.align		4
.L_1395:
        /*0dd0*/ 	.byte	0x03, 0x38
        /*0dd2*/ 	.short	0x0016


	//----- nvinfo : EIATTR_EXIT_INSTR_OFFSETS
	.align		4
        /*0dd4*/ 	.byte	0x04, 0x1c
        /*0dd6*/ 	.short	(.L_1397 - .L_1396)


	//   ....[0]....
.L_1396:
        /*0dd8*/ 	.word	0x00000a80


	//   ....[1]....
        /*0ddc*/ 	.word	0x000116f0


	//   ....[2]....
        /*0de0*/ 	.word	0x00017c20


	//----- nvinfo : EIATTR_MAX_THREADS
	.align		4
.L_1397:
        /*0de4*/ 	.byte	0x04, 0x05
        /*0de6*/ 	.short	(.L_1399 - .L_1398)
.L_1398:
        /*0de8*/ 	.word	0x00000180
        /*0dec*/ 	.word	0x00000001
        /*0df0*/ 	.word	0x00000001


	//----- nvinfo : EIATTR_CRS_STACK_SIZE
	.align		4
.L_1399:
        /*0df4*/ 	.byte	0x04, 0x1e
        /*0df6*/ 	.short	(.L_1401 - .L_1400)
.L_1400:
        /*0df8*/ 	.word	0x00000000


	//----- nvinfo : EIATTR_CBANK_PARAM_SIZE
	.align		4
.L_1401:
        /*0dfc*/ 	.byte	0x03, 0x19
        /*0dfe*/ 	.short	0x0af0


	//----- nvinfo : EIATTR_PARAM_CBANK
	.align		4
        /*0e00*/ 	.byte	0x04, 0x0a
        /*0e02*/ 	.short	(.L_1403 - .L_1402)
	.align		4
.L_1402:
        /*0e04*/ 	.word	index@(.nv.constant0._ZN7cutlass13device_kernelIN5flash11enable_sm90INS1_16FlashAttnFwdSm90INS1_25CollectiveMainloopFwdSm90ILi2EN4cute5tupleIJNS5_1CILi1EEES8_S8_EEENS6_IJNS7_ILi128EEENS7_ILi96EEENS7_ILi64EEEEEELi256ENS_10bfloat16_tEfNS_4arch4Sm90ELb0ELb1ELb1ELb1ELb0ELb0ELb0ELb1ELb0ELb1ELb0ELb0EEENS1_21CollectiveEpilogueFwdINS6_IJSA_NS7_ILi256EEESB_EEES9_SE_SG_Li256ELb1ELb1ELb0ELb0EEENS1_36VarlenDynamicPersistentTileSchedulerILi128ELi96ELi256ELi128ELb0ELb1ELb1ELb1ELb0ELb1EEEEEEEEEvNT_6ParamsE)
        /*0e08*/ 	.short	0x0210
        /*0e0a*/ 	.short	0x0af0


	//----- nvinfo : EIATTR_SW_WAR
	.align		4
.L_1403:
        /*0e0c*/ 	.byte	0x04, 0x36
        /*0e0e*/ 	.short	(.L_1405 - .L_1404)
.L_1404:
        /*0e10*/ 	.word	0x00000008
.L_1405:


//--------------------- .nv.info._ZN7cutlass13device_kernelIN5flash11enable_sm90INS1_16FlashAttnFwdSm90INS1_25CollectiveMainloopFwdSm90ILi2EN4cute5tupleIJNS5_1CILi1EEES8_S8_EEENS6_IJNS7_ILi128EEENS7_ILi96EEENS7_ILi64EEEEEELi256ENS_10bfloat16_tEfNS_4arch4Sm90ELb0ELb1ELb1ELb1ELb0ELb1ELb0ELb1ELb0ELb1ELb0ELb0EEENS1_21CollectiveEpilogueFwdINS6_IJSA_NS7_ILi256EEESB_EEES9_SE_SG_Li256ELb1ELb1ELb0ELb0EEENS1_36VarlenDynamicPersistentTileSchedulerILi128ELi96ELi256ELi128ELb0ELb1ELb1ELb1ELb0ELb1EEEEEEEEEvNT_6ParamsE --------------------------
	.section	.nv.info._ZN7cutlass13device_kernelIN5flash11enable_sm90INS1_16FlashAttnFwdSm90INS1_25CollectiveMainloopFwdSm90ILi2EN4cute5tupleIJNS5_1CILi1EEES8_S8_EEENS6_IJNS7_ILi128EEENS7_ILi96EEENS7_ILi64EEEEEELi256ENS_10bfloat16_tEfNS_4arch4Sm90ELb0ELb1ELb1ELb1ELb0ELb1ELb0ELb1ELb0ELb1ELb0ELb0EEENS1_21CollectiveEpilogueFwdINS6_IJSA_NS7_ILi256EEESB_EEES9_SE_SG_Li256ELb1ELb1ELb0ELb0EEENS1_36VarlenDynamicPersistentTileSchedulerILi128ELi96ELi256ELi128ELb0ELb1ELb1ELb1ELb0ELb1EEEEEEEEEvNT_6ParamsE,"",@"SHT_CUDA_INFO"
	.sectionflags	@""
	.align	4


	//----- nvinfo : EIATTR_CUDA_API_VERSION
	.align		4
        /*0000*/ 	.byte	0x04, 0x37
        /*0002*/ 	.short	(.L_1407 - .L_1406)
.L_1406:
        /*0004*/ 	.word	0x00000082


	//----- nvinfo : EIATTR_KPARAM_INFO
	.align		4
.L_1407:
        /*0008*/ 	.byte	0x04, 0x17
        /*000a*/ 	.short	(.L_1409 - .L_1408)
.L_1408:
        /*000c*/ 	.word	0x00000000
        /*0010*/ 	.short	0x0000
        /*0012*/ 	.short	0x0070
        /*0014*/ 	.byte	0x00, 0xf0, 0x01, 0x2a


	//----- nvinfo : EIATTR_SPARSE_MMA_MASK
	.align		4
.L_1409:
        /*0018*/ 	.byte	0x03, 0x50
        /*001a*/ 	.short	0x0000


	//----- nvinfo : EIATTR_MAXREG_COUNT
	.align		4
        /*001c*/ 	.byte	0x03, 0x1b
        /*001e*/ 	.short	0x00a8


	//----- nvinfo : EIATTR_NUM_BARRIERS
	.align		4
        /*0020*/ 	.byte	0x02, 0x4c
        /*0022*/ 	.byte	0x10
	.zero		1


	//----- nvinfo : EIATTR_EXTERNS
	.align		4
        /*0024*/ 	.byte	0x04, 0x0f
        /*0026*/ 	.short	(.L_1411 - .L_1410)


	//   ....[0]....
	.align		4
.L_1410:
        /*0028*/ 	.word	index@(__assertfail)


	//----- nvinfo : EIATTR_ANNOTATIONS
	.align		4
.L_1411:
        /*002c*/ 	.byte	0x04, 0x55
        /*002e*/ 	.short	(.L_1413 - .L_1412)


	//   ....[0]....
.L_1412:
        /* <DEDUP_REMOVED lines=79> */


	//----- nvinfo : EIATTR_MERCURY_ISA_VERSION
	.align		4
.L_1413:
        /*0510*/ 	.byte	0x03, 0x5f
        /*0512*/ 	.short	0x0101


	//----- nvinfo : EIATTR_UNUSED_LOAD_BYTE_OFFSET
	.align		4
        /*0514*/ 	.byte	0x04, 0x44
        /*0516*/ 	.short	(.L_1415 - .L_1414)


	//   ....[0]....
.L_1414:
        /*0518*/ 	.word	0x00000ac0
        /*051c*/ 	.word	0x0000fff0


	//   ....[1]....
        /*0520*/ 	.word	0x00016a30
        /*0524*/ 	.word	0x0000fff0


	//----- nvinfo : EIATTR_INT_WARP_WIDE_INSTR_OFFSETS
	.align		4
.L_1415:
        /*0528*/ 	.byte	0x04, 0x31
        /*052a*/ 	.short	(.L_1417 - .L_1416)


	//   ....[0]....
.L_1416:
        /*052c*/ 	.word	0x00000180


	//   ....[1]....
        /*0530*/ 	.word	0x00000220


	//   ....[2]....
        /*0534*/ 	.word	0x00000290


	//   ....[3]....
        /*0538*/ 	.word	0x0001c7e0


	//   ....[4]....
        /*053c*/ 	.word	0x0001c870


	//   ....[5]....
        /*0540*/ 	.word	0x000205e0


	//   ....[6]....
        /*0544*/ 	.word	0x00020670


	//----- nvinfo : EIATTR_COOP_GROUP_MASK_REGIDS
	.align		4
.L_1417:
        /*0548*/ 	.byte	0x04, 0x29
        /*054a*/ 	.short	(.L_1419 - .L_1418)


	//   ....[0]....
.L_1418:
        /*054c*/ 	.word	0xffffffff


	//   ....[1]....
        /*0550*/ 	.word	0xffffffff


	//   ....[2]....
        /*0554*/ 	.word	0xffffffff


	//   ....[3]....
        /*0558*/ 	.word	0xffffffff


	//   ....[4]....
        /*055c*/ 	.word	0xffffffff


	//   ....[5]....
        /*0560*/ 	.word	0xffffffff


	//   ....[6]....
        /*0564*/ 	.word	0xffffffff


	//   ....[7]....
        /*0568*/ 	.word	0xffffffff


	//   ....[8]....
        /*056c*/ 	.word	0xffffffff


	//   ....[9]....
        /*0570*/ 	.word	0xffffffff


	//   ....[10]....
        /*0574*/ 	.word	0xffffffff


	//   ....[11]....
        /*0578*/ 	.word	0xffffffff


	//   ....[12]....
        /*057c*/ 	.word	0xffffffff


	//   ....[13]....
        /*0580*/ 	.word	0xffffffff


	//   ....[14]....
        /*0584*/ 	.word	0xffffffff


	//   ....[15]....
        /*0588*/ 	.word	0xffffffff


	//   ....[16]....
        /*058c*/ 	.word	0xffffffff


	//   ....[17]....
        /*0590*/ 	.word	0xffffffff


	//   ....[18]....
        /*0594*/ 	.word	0xffffffff


	//   ....[19]....
        /*0598*/ 	.word	0xffffffff


	//   ....[20]....
        /*059c*/ 	.word	0xffffffff


	//   ....[21]....
        /*05a0*/ 	.word	0xffffffff


	//   ....[22]....
        /*05a4*/ 	.word	0xffffffff


	//   ....[23]....
        /*05a8*/ 	.word	0xffffffff


	//   ....[24]....
        /*05ac*/ 	.word	0xffffffff


	//   ....[25]....
        /*05b0*/ 	.word	0xffffffff


	//   ....[26]....
        /*05b4*/ 	.word	0xffffffff


	//   ....[27]....
        /*05b8*/ 	.word	0xffffffff


	//   ....[28]....
        /*05bc*/ 	.word	0xffffffff


	//   ....[29]....
        /*05c0*/ 	.word	0xffffffff


	//   ....[30]....
        /*05c4*/ 	.word	0xffffffff


	//   ....[31]....
        /*05c8*/ 	.word	0xffffffff


	//   ....[32]....
        /*05cc*/ 	.word	0xffffffff


	//   ....[33]....
        /*05d0*/ 	.word	0xffffffff


	//   ....[34]....
        /*05d4*/ 	.word	0xffffffff


	//   ....[35]....
        /*05d8*/ 	.word	0xffffffff


	//   ....[36]....
        /*05dc*/ 	.word	0xffffffff


	//   ....[37]....
        /*05e0*/ 	.word	0xffffffff


	//   ....[38]....
        /*05e4*/ 	.word	0xffffffff


	//   ....[39]....
        /*05e8*/ 	.word	0xffffffff


	//   ....[40]....
        /*05ec*/ 	.word	0xffffffff


	//   ....[41]....
        /*05f0*/ 	.word	0xffffffff


	//   ....[42]....
        /*05f4*/ 	.word	0xffffffff


	//   ....[43]....
        /*05f8*/ 	.word	0xffffffff


	//   ....[44]....
        /*05fc*/ 	.word	0xffffffff


	//   ....[45]....
        /*0600*/ 	.word	0xffffffff


	//   ....[46]....
        /*0604*/ 	.word	0xffffffff


	//   ....[47]....
        /*0608*/ 	.word	0xffffffff


	//   ....[48]....
        /*060c*/ 	.word	0xffffffff


	//   ....[49]....
        /*0610*/ 	.word	0xffffffff


	//   ....[50]....
        /*0614*/ 	.word	0xffffffff


	//   ....[51]....
        /*0618*/ 	.word	0xffffffff


	//   ....[52]....
        /*061c*/ 	.word	0xffffffff


	//   ....[53]....
        /*0620*/ 	.word	0xffffffff


	//   ....[54]....
        /*0624*/ 	.word	0xffffffff


	//   ....[55]....
        /*0628*/ 	.word	0xffffffff


	//   ....[56]....
        /*062c*/ 	.word	0xffffffff


	//   ....[57]....
        /*0630*/ 	.word	0xffffffff


	//   ....[58]....
        /*0634*/ 	.word	0xffffffff


	//   ....[59]....
        /*0638*/ 	.word	0xffffffff


	//   ....[60]....
        /*063c*/ 	.word	0xffffffff


	//   ....[61]....
        /*0640*/ 	.word	0xffffffff


	//   ....[62]....
        /*0644*/ 	.word	0xffffffff


	//   ....[63]....
        /*0648*/ 	.word	0xffffffff


	//   ....[64]....
        /*064c*/ 	.word	0xffffffff


	//   ....[65]....
        /*0650*/ 	.word	0xffffffff


	//   ....[66]....
        /*0654*/ 	.word	0xffffffff


	//   ....[67]....
        /*0658*/ 	.word	0xffffffff


	//   ....[68]....
        /*065c*/ 	.word	0xffffffff


	//   ....[69]....
        /*0660*/ 	.word	0xffffffff


	//   ....[70]....
        /*0664*/ 	.word	0xffffffff


	//   ....[71]....
        /*0668*/ 	.word	0xffffffff


	//   ....[72]....
        /*066c*/ 	.word	0xffffffff


	//   ....[73]....
        /*0670*/ 	.word	0xffffffff


	//   ....[74]....
        /*0674*/ 	.word	0xffffffff


	//   ....[75]....
        /*0678*/ 	.word	0xffffffff


	//   ....[76]....
        /*067c*/ 	.word	0xffffffff


	//   ....[77]....
        /*0680*/ 	.word	0xffffffff


	//   ....[78]....
        /*0684*/ 	.word	0xffffffff


	//   ....[79]....
        /*0688*/ 	.word	0xffffffff


	//   ....[80]....
        /*068c*/ 	.word	0xffffffff


	//   ....[81]....
        /*0690*/ 	.word	0xffffffff


	//   ....[82]....
        /*0694*/ 	.word	0xffffffff


	//   ....[83]....
        /*0698*/ 	.word	0xffffffff


	//   ....[84]....
        /*069c*/ 	.word	0xffffffff


	//   ....[85]....
        /*06a0*/ 	.word	0xffffffff


	//   ....[86]....
        /*06a4*/ 	.word	0xffffffff


	//   ....[87]....
        /*06a8*/ 	.word	0xffffffff


	//   ....[88]....
        /*06ac*/ 	.word	0xffffffff


	//   ....[89]....
        /*06b0*/ 	.word	0xffffffff


	//   ....[90]....
        /*06b4*/ 	.word	0xffffffff


	//   ....[91]....
        /*06b8*/ 	.word	0xffffffff


	//   ....[92]....
        /*06bc*/ 	.word	0xffffffff


	//   ....[93]....
        /*06c0*/ 	.word	0xffffffff


	//   ....[94]....
        /*06c4*/ 	.word	0xffffffff


	//   ....[95]....
        /*06c8*/ 	.word	0xffffffff


	//   ....[96]....
        /*06cc*/ 	.word	0xffffffff


	//   ....[97]....
        /*06d0*/ 	.word	0xffffffff


	//   ....[98]....
        /*06d4*/ 	.word	0xffffffff


	//   ....[99]....
        /*06d8*/ 	.word	0xffffffff


	//   ....[100]....
        /*06dc*/ 	.word	0xffffffff


	//   ....[101]....
        /*06e0*/ 	.word	0xffffffff


	//   ....[102]....
        /*06e4*/ 	.word	0xffffffff


	//   ....[103]....
        /*06e8*/ 	.word	0xffffffff


	//   ....[104]....
        /*06ec*/ 	.word	0xffffffff


	//   ....[105]....
        /*06f0*/ 	.word	0xffffffff


	//   ....[106]....
        /*06f4*/ 	.word	0xffffffff


	//   ....[107]....
        /*06f8*/ 	.word	0xffffffff


	//   ....[108]....
        /*06fc*/ 	.word	0xffffffff


	//   ....[109]....
        /*0700*/ 	.word	0xffffffff


	//   ....[110]....
        /*0704*/ 	.word	0xffffffff


	//   ....[111]....
        /*0708*/ 	.word	0xffffffff


	//   ....[112]....
        /*070c*/ 	.word	0xffffffff


	//   ....[113]....
        /*0710*/ 	.word	0xffffffff


	//   ....[114]....
        /*0714*/ 	.word	0xffffffff


	//   ....[115]....
        /*0718*/ 	.word	0xffffffff


	//   ....[116]....
        /*071c*/ 	.word	0xffffffff


	//   ....[117]....
        /*0720*/ 	.word	0xffffffff


	//   ....[118]....
        /*0724*/ 	.word	0xffffffff


	//   ....[119]....
        /*0728*/ 	.word	0xffffffff


	//   ....[120]....
        /*072c*/ 	.word	0xffffffff


	//   ....[121]....
        /*0730*/ 	.word	0xffffffff


	//   ....[122]....
        /*0734*/ 	.word	0x0500000f


	//   ....[123]....
        /*0738*/ 	.word	0x0500000f


	//   ....[124]....
        /*073c*/ 	.word	0x0500000f


	//   ....[125]....
        /*0740*/ 	.word	0x0500000f


	//   ....[126]....
        /*0744*/ 	.word	0x0500000f


	//   ....[127]....
        /*0748*/ 	.word	0x0500000f


	//   ....[128]....
        /*074c*/ 	.word	0x0500000f


	//   ....[129]....
        /*0750*/ 	.word	0x0500000f


	//   ....[130]....
        /*0754*/ 	.word	0x0500000f


	//   ....[131]....
        /*0758*/ 	.word	0x0500000f


	//   ....[132]....
        /*075c*/ 	.word	0x0500000f


	//   ....[133]....
        /*0760*/ 	.word	0x0500000f


	//   ....[134]....
        /*0764*/ 	.word	0x0500000f


	//   ....[135]....
        /*0768*/ 	.word	0x0500000f


	//   ....[136]....
        /*076c*/ 	.word	0x0500000f


	//   ....[137]....
        /*0770*/ 	.word	0x0500000f


	//   ....[138]....
        /*0774*/ 	.word	0x0500000f


	//   ....[139]....
        /*0778*/ 	.word	0x0500000f


	//   ....[140]....
        /*077c*/ 	.word	0x0500000f


	//   ....[141]....
        /*0780*/ 	.word	0x0500000f


	//   ....[142]....
        /*0784*/ 	.word	0x0500000f


	//   ....[143]....
        /*0788*/ 	.word	0x0500000f


	//   ....[144]....
        /*078c*/ 	.word	0x0500000f


	//   ....[145]....
        /*0790*/ 	.word	0x0500000f


	//   ....[146]....
        /*0794*/ 	.word	0x0500000f


	//   ....[147]....
        /*0798*/ 	.word	0x0500000f


	//   ....[148]....
        /*079c*/ 	.word	0x0500000f


	//   ....[149]....
        /*07a0*/ 	.word	0x0500000f


	//   ....[150]....
        /*07a4*/ 	.word	0x0500000f


	//   ....[151]....
        /*07a8*/ 	.word	0x0500000f


	//   ....[152]....
        /*07ac*/ 	.word	0x0500000f


	//   ....[153]....
        /*07b0*/ 	.word	0x0500000f


	//   ....[154]....
        /*07b4*/ 	.word	0x0500000f


	//   ....[155]....
        /*07b8*/ 	.word	0x0500000f


	//   ....[156]....
        /*07bc*/ 	.word	0x0500000f


	//   ....[157]....
        /*07c0*/ 	.word	0x0500000f


	//   ....[158]....
        /*07c4*/ 	.word	0x0500000f


	//   ....[159]....
        /*07c8*/ 	.word	0x0500000f


	//   ....[160]....
        /*07cc*/ 	.word	0x0500000f


	//   ....[161]....
        /*07d0*/ 	.word	0x0500000f


	//   ....[162]....
        /*07d4*/ 	.word	0x0500000f


	//   ....[163]....
        /*07d8*/ 	.word	0x0500000f


	//   ....[164]....
        /*07dc*/ 	.word	0x0500000f


	//   ....[165]....
        /*07e0*/ 	.word	0x0500000f


	//   ....[166]....
        /*07e4*/ 	.word	0x0500000f


	//   ....[167]....
        /*07e8*/ 	.word	0x0500000f


	//   ....[168]....
        /*07ec*/ 	.word	0x0500000f


	//   ....[169]....
        /*07f0*/ 	.word	0x0500000f


	//   ....[170]....
        /*07f4*/ 	.word	0x0500000f


	//   ....[171]....
        /*07f8*/ 	.word	0x0500000f


	//   ....[172]....
        /*07fc*/ 	.word	0x0500000f


	//   ....[173]....
        /*0800*/ 	.word	0x0500000f


	//   ....[174]....
        /*0804*/ 	.word	0x0500000f


	//   ....[175]....
        /*0808*/ 	.word	0x0500000f


	//   ....[176]....
        /*080c*/ 	.word	0x0500000f


	//   ....[177]....
        /*0810*/ 	.word	0x0500000f


	//   ....[178]....
        /*0814*/ 	.word	0x0500000f


	//   ....[179]....
        /*0818*/ 	.word	0x0500000f


	//   ....[180]....
        /*081c*/ 	.word	0x0500000f


	//   ....[181]....
        /*0820*/ 	.word	0x0500000f


	//   ....[182]....
        /*0824*/ 	.word	0x0500000f


	//----- nvinfo : EIATTR_COOP_GROUP_INSTR_OFFSETS
	.align		4
.L_1419:
        /*0828*/ 	.byte	0x04, 0x28
        /*082a*/ 	.short	(.L_1421 - .L_1420)


	//   ....[0]....
.L_1420:
        /*082c*/ 	.word	0x00000060


	//   ....[1]....
        /*0830*/ 	.word	0x00000190


	//   ....[2]....
        /*0834*/ 	.word	0x00000240


	//   ....[3]....
        /*0838*/ 	.word	0x00000400


	//   ....[4]....
        /*083c*/ 	.word	0x00000560


	//   ....[5]....
        /*0840*/ 	.word	0x00000680


	//   ....[6]....
        /*0844*/ 	.word	0x000007e0


	//   ....[7]....
        /*0848*/ 	.word	0x000065a0


	//   ....[8]....
        /*084c*/ 	.word	0x00006cc0


	//   ....[9]....
        /*0850*/ 	.word	0x00006cd0


	//   ....[10]....
        /*0854*/ 	.word	0x00006ce0


	//   ....[11]....
        /*0858*/ 	.word	0x00006cf0


	//   ....[12]....
        /*085c*/ 	.word	0x00007020


	//   ....[13]....
        /*0860*/ 	.word	0x00007030


	//   ....[14]....
        /*0864*/ 	.word	0x00007040


	//   ....[15]....
        /*0868*/ 	.word	0x00007050


	//   ....[16]....
        /*086c*/ 	.word	0x00008350


	//   ....[17]....
        /*0870*/ 	.word	0x00008370


	//   ....[18]....
        /*0874*/ 	.word	0x00008380


	//   ....[19]....
        /*0878*/ 	.word	0x00008390


	//   ....[20]....
        /*087c*/ 	.word	0x00008470


	//   ....[21]....
        /*0880*/ 	.word	0x00008480


	//   ....[22]....
        /*0884*/ 	.word	0x00008510


	//   ....[23]....
        /*0888*/ 	.word	0x00008560


	//   ....[24]....
        /*088c*/ 	.word	0x00009ea0


	//   ....[25]....
        /*0890*/ 	.word	0x0000a7d0


	//   ....[26]....
        /*0894*/ 	.word	0x0000b240


	//   ....[27]....
        /*0898*/ 	.word	0x0000b320


	//   ....[28]....
        /*089c*/ 	.word	0x0000b8e0


	//   ....[29]....
        /*08a0*/ 	.word	0x0000b950


	//   ....[30]....
        /*08a4*/ 	.word	0x0000cbf0


	//   ....[31]....
        /*08a8*/ 	.word	0x0000d4d0


	//   ....[32]....
        /*08ac*/ 	.word	0x0000e2b0


	//   ....[33]....
        /*08b0*/ 	.word	0x0000e410


	//   ....[34]....
        /*08b4*/ 	.word	0x0000ed40


	//   ....[35]....
        /*08b8*/ 	.word	0x0000ef10


	//   ....[36]....
        /*08bc*/ 	.word	0x00010bd0


	//   ....[37]....
        /*08c0*/ 	.word	0x00010c30


	//   ....[38]....
        /*08c4*/ 	.word	0x00011680


	//   ....[39]....
        /*08c8*/ 	.word	0x000116e0


	//   ....[40]....
        /*08cc*/ 	.word	0x00012bd0


	//   ....[41]....
        /*08d0*/ 	.word	0x00013480


	//   ....[42]....
        /*08d4*/ 	.word	0x00014260


	//   ....[43]....
        /*08d8*/ 	.word	0x00014380


	//   ....[44]....
        /*08dc*/ 	.word	0x00014ce0


	//   ....[45]....
        /*08e0*/ 	.word	0x00014eb0


	//   ....[46]....
        /*08e4*/ 	.word	0x00015fb0


	//   ....[47]....
        /*08e8*/ 	.word	0x00016010


	//   ....[48]....
        /*08ec*/ 	.word	0x00016050


	//   ....[49]....
        /*08f0*/ 	.word	0x00016080


	//   ....[50]....
        /*08f4*/ 	.word	0x00017a10


	//   ....[51]....
        /*08f8*/ 	.word	0x00017a50


	//   ....[52]....
        /*08fc*/ 	.word	0x00017a80


	//   ....[53]....
        /*0900*/ 	.word	0x00017ab0


	//   ....[54]....
        /*0904*/ 	.word	0x000183f0


	//   ....[55]....
        /*0908*/ 	.word	0x00018410


	//   ....[56]....
        /*090c*/ 	.word	0x00018560


	//   ....[57]....
        /*0910*/ 	.word	0x00018580


	//   ....[58]....
        /*0914*/ 	.word	0x000186c0


	//   ....[59]....
        /*0918*/ 	.word	0x000186e0


	//   ....[60]....
        /*091c*/ 	.word	0x00018820


	//   ....[61]....
        /*0920*/ 	.word	0x00018830


	//   ....[62]....
        /*0924*/ 	.word	0x00019090


	//   ....[63]....
        /*0928*/ 	.word	0x000190a0


	//   ....[64]....
        /*092c*/ 	.word	0x00019280


	//   ....[65]....
        /*0930*/ 	.word	0x00019290


	//   ....[66]....
        /*0934*/ 	.word	0x00019460


	//   ....[67]....
        /*0938*/ 	.word	0x00019470


	//   ....[68]....
        /*093c*/ 	.word	0x00019640


	//   ....[69]....
        /*0940*/ 	.word	0x00019650


	//   ....[70]....
        /*0944*/ 	.word	0x00019880


	//   ....[71]....
        /*0948*/ 	.word	0x00019a50


	//   ....[72]....
        /*094c*/ 	.word	0x00019a80


	//   ....[73]....
        /*0950*/ 	.word	0x00019ab0


	//   ....[74]....
        /*0954*/ 	.word	0x00019ae0


	//   ....[75]....
        /*0958*/ 	.word	0x00019b10


	//   ....[76]....
        /*095c*/ 	.word	0x00019b40


	//   ....[77]....
        /*0960*/ 	.word	0x00019cb0


	//   ....[78]....
        /*0964*/ 	.word	0x00019ce0


	//   ....[79]....
        /*0968*/ 	.word	0x00019d10


	//   ....[80]....
        /*096c*/ 	.word	0x00019d40


	//   ....[81]....
        /*0970*/ 	.word	0x00019d70


	//   ....[82]....
        /*0974*/ 	.word	0x00019da0


	//   ....[83]....
        /*0978*/ 	.word	0x00019e40


	//   ....[84]....
        /*097c*/ 	.word	0x00019ea0


	//   ....[85]....
        /*0980*/ 	.word	0x00019f30


	//   ....[86]....
        /*0984*/ 	.word	0x0001afe0


	//   ....[87]....
        /*0988*/ 	.word	0x0001cda0


	//   ....[88]....
        /*098c*/ 	.word	0x0001d8d0


	//   ....[89]....
        /*0990*/ 	.word	0x0001d8f0


	//   ....[90]....
        /*0994*/ 	.word	0x0001d9a0


	//   ....[91]....
        /*0998*/ 	.word	0x0001d9b0


	//   ....[92]....
        /*099c*/ 	.word	0x0001da30


	//   ....[93]....
        /*09a0*/ 	.word	0x0001da40


	//   ....[94]....
        /*09a4*/ 	.word	0x0001dac0


	//   ....[95]....
        /*09a8*/ 	.word	0x0001dad0


	//   ....[96]....
        /*09ac*/ 	.word	0x0001db50


	//   ....[97]....
        /*09b0*/ 	.word	0x0001db60


	//   ....[98]....
        /*09b4*/ 	.word	0x0001dbe0


	//   ....[99]....
        /*09b8*/ 	.word	0x0001dbf0


	//   ....[100]....
        /*09bc*/ 	.word	0x0001dc70


	//   ....[101]....
        /*09c0*/ 	.word	0x0001dc80


	//   ....[102]....
        /*09c4*/ 	.word	0x0001dcd0


	//   ....[103]....
        /*09c8*/ 	.word	0x0001dcf0


	//   ....[104]....
        /*09cc*/ 	.word	0x00020870


	//   ....[105]....
        /*09d0*/ 	.word	0x000208d0


	//   ....[106]....
        /*09d4*/ 	.word	0x00020900


	//   ....[107]....
        /*09d8*/ 	.word	0x00020930


	//   ....[108]....
        /*09dc*/ 	.word	0x00020960


	//   ....[109]....
        /*09e0*/ 	.word	0x00020990


	//   ....[110]....
        /*09e4*/ 	.word	0x000209c0


	//   ....[111]....
        /*09e8*/ 	.word	0x000209d0


	//   ....[112]....
        /*09ec*/ 	.word	0x00020b50


	//   ....[113]....
        /*09f0*/ 	.word	0x00020b80


	//   ....[114]....
        /*09f4*/ 	.word	0x00020bb0


	//   ....[115]....
        /*09f8*/ 	.word	0x00020be0


	//   ....[116]....
        /*09fc*/ 	.word	0x00020c10


	//   ....[117]....
        /*0a00*/ 	.word	0x00020c40


	//   ....[118]....
        /*0a04*/ 	.word	0x00020d00


	//   ....[119]....
        /*0a08*/ 	.word	0x00020d20


	//   ....[120]....
        /*0a0c*/ 	.word	0x00020d90


	//   ....[121]....
        /*0a10*/ 	.word	0x00021460


	//   ....[122]....
        /*0a14*/ 	.word	0x000218f0


	//   ....[123]....
        /*0a18*/ 	.word	0x00021990


	//   ....[124]....
        /*0a1c*/ 	.word	0x00021a20


	//   ....[125]....
        /*0a20*/ 	.word	0x00021a70


	//   ....[126]....
        /*0a24*/ 	.word	0x00021ac0


	//   ....[127]....
        /*0a28*/ 	.word	0x00021b50


	//   ....[128]....
        /*0a2c*/ 	.word	0x00021be0


	//   ....[129]....
        /*0a30*/ 	.word	0x00021c30


	//   ....[130]....
        /*0a34*/ 	.word	0x00021c80


	//   ....[131]....
        /*0a38*/ 	.word	0x00021d70


	//   ....[132]....
        /*0a3c*/ 	.word	0x00021e20


	//   ....[133]....
        /*0a40*/ 	.word	0x00021ea0


	//   ....[134]....
        /*0a44*/ 	.word	0x00021f20


	//   ....[135]....
        /*0a48*/ 	.word	0x00021fc0


	//   ....[136]....
        /*0a4c*/ 	.word	0x00022060


	//   ....[137]....
        /*0a50*/ 	.word	0x000220e0


	//   ....[138]....
        /*0a54*/ 	.word	0x000221f0


	//   ....[139]....
        /*0a58*/ 	.word	0x000225d0


	//   ....[140]....
        /*0a5c*/ 	.word	0x00022620


	//   ....[141]....
        /*0a60*/ 	.word	0x000226b0


	//   ....[142]....
        /*0a64*/ 	.word	0x00022740


	//   ....[143]....
        /*0a68*/ 	.word	0x000227d0


	//   ....[144]....
        /*0a6c*/ 	.word	0x00022860


	//   ....[145]....
        /*0a70*/ 	.word	0x000228f0


	//   ....[146]....
        /*0a74*/ 	.word	0x00022980


	//   ....[147]....
        /*0a78*/ 	.word	0x00022a40


	//   ....[148]....
        /*0a7c*/ 	.word	0x00022d30


	//   ....[149]....
        /*0a80*/ 	.word	0x00022ef0


	//   ....[150]....
        /*0a84*/ 	.word	0x00022f40


	//   ....[151]....
        /*0a88*/ 	.word	0x00022fa0


	//   ....[152]....
        /*0a8c*/ 	.word	0x00023090


	//   ....[153]....
        /*0a90*/ 	.word	0x000230f0


	//   ....[154]....
        /*0a94*/ 	.word	0x000231e0


	//   ....[155]....
        /*0a98*/ 	.word	0x00023240


	//   ....[156]....
        /*0a9c*/ 	.word	0x00023330


	//   ....[157]....
        /*0aa0*/ 	.word	0x00023390


	//   ....[158]....
        /*0aa4*/ 	.word	0x00023480


	//   ....[159]....
        /*0aa8*/ 	.word	0x000234e0


	//   ....[160]....
        /*0aac*/ 	.word	0x000235d0


	//   ....[161]....
        /*0ab0*/ 	.word	0x00023630


	//   ....[162]....
        /*0ab4*/ 	.word	0x00023700


	//   ....[163]....
        /*0ab8*/ 	.word	0x00023780


	//   ....[164]....
        /*0abc*/ 	.word	0x00023850


	//   ....[165]....
        /*0ac0*/ 	.word	0x00023b80


	//   ....[166]....
        /*0ac4*/ 	.word	0x00023c20


	//   ....[167]....
        /*0ac8*/ 	.word	0x00023d40


	//   ....[168]....
        /*0acc*/ 	.word	0x00023db0


	//   ....[169]....
        /*0ad0*/ 	.word	0x00023e30


	//   ....[170]....
        /*0ad4*/ 	.word	0x00023eb0


	//   ....[171]....
        /*0ad8*/ 	.word	0x00023f30


	//   ....[172]....
        /*0adc*/ 	.word	0x00023fc0


	//   ....[173]....
        /*0ae0*/ 	.word	0x00024060


	//   ....[174]....
        /*0ae4*/ 	.word	0x00024100


	//   ....[175]....
        /*0ae8*/ 	.word	0x00024170


	//   ....[176]....
        /*0aec*/ 	.word	0x000241e0


	//   ....[177]....
        /*0af0*/ 	.word	0x00024250


	//   ....[178]....
        /*0af4*/ 	.word	0x000242d0


	//   ....[179]....
        /*0af8*/ 	.word	0x00024350


	//   ....[180]....
        /*0afc*/ 	.word	0x000243f0


	//   ....[181]....
        /*0b00*/ 	.word	0x00024480


	//   ....[182]....
        /*0b04*/ 	.word	0x000245b0


	//----- nvinfo : EIATTR_REG_RECONFIG
	.align		4
.L_1421:
        /*0b08*/ 	.byte	0x01, 0x54
	.zero		2


	//----- nvinfo : EIATTR_SYSCALL_OFFSETS
	.align		4
        /*0b0c*/ 	.byte	0x04, 0x46
        /*0b0e*/ 	.short	(.L_1423 - .L_1422)


	//   ....[0]....
.L_1422:
        /*0b10*/ 	.word	0x00001b90


	//   ....[1]....
        /*0b14*/ 	.word	0x00001ce0


	//   ....[2]....
        /*0b18*/ 	.word	0x00006740


	//   ....[3]....
        /*0b1c*/ 	.word	0x00006a50


	//   ....[4]....
        /*0b20*/ 	.word	0x0001c9e0


	//   ....[5]....
        /*0b24*/ 	.word	0x0001cb30


	//   ....[6]....
        /*0b28*/ 	.word	0x0001cc20


	//   ....[7]....
        /*0b2c*/ 	.word	0x0001d490


	//----- nvinfo : EIATTR_MBARRIER_INSTR_OFFSETS
	.align		4
.L_1423:
        /*0b30*/ 	.byte	0x04, 0x39
        /*0b32*/ 	.short	(.L_1425 - .L_1424)


	//   ....[0]....
.L_1424:
        /*0b34*/ 	.word	0x000002b0
        /*0b38*/ 	.word	0x000000ff
        /*0b3c*/ 	.word	0x00022800
        /*0b40*/ 	.short	0x0100
        /*0b42*/ 	.byte	0x08
	.zero		1


	//   ....[1]....
        /*0b44*/ 	.word	0x000002c0
        /*0b48*/ 	.word	0x000000ff
        /*0b4c*/ 	.word	0x00022820
        /*0b50*/ 	.short	0x0100
        /*0b52*/ 	.byte	0x08
	.zero		1


	//   ....[2]....
        /*0b54*/ 	.word	0x000003b0
        /*0b58*/ 	.word	0x000000ff
        /*0b5c*/ 	.word	0x00022830
        /*0b60*/ 	.short	0x0100
        /*0b62*/ 	.byte	0x08
	.zero		1


	//   ....[3]....
        /*0b64*/ 	.word	0x000003c0
        /*0b68*/ 	.word	0x000000ff
        /*0b6c*/ 	.word	0x00022840
        /*0b70*/ 	.short	0x0100
        /*0b72*/ 	.byte	0x08
	.zero		1


	//   ....[4]....
        /*0b74*/ 	.word	0x000003d0
        /*0b78*/ 	.word	0x000000ff
        /*0b7c*/ 	.word	0x00022838
        /*0b80*/ 	.short	0x0100
        /*0b82*/ 	.byte	0x08
	.zero		1


	//   ....[5]....
        /*0b84*/ 	.word	0x000003e0
        /*0b88*/ 	.word	0x000000ff
        /*0b8c*/ 	.word	0x00022848
        /*0b90*/ 	.short	0x0100
        /*0b92*/ 	.byte	0x08
	.zero		1


	//   ....[6]....
        /*0b94*/ 	.word	0x00000510
        /*0b98*/ 	.word	0x000000ff
        /*0b9c*/ 	.word	0x00022850
        /*0ba0*/ 	.short	0x0100
        /*0ba2*/ 	.byte	0x08
	.zero		1


	//   ....[7]....
        /*0ba4*/ 	.word	0x00000520
        /*0ba8*/ 	.word	0x000000ff
        /*0bac*/ 	.word	0x00022860
        /*0bb0*/ 	.short	0x0100
        /*0bb2*/ 	.byte	0x08
	.zero		1


	//   ....[8]....
        /*0bb4*/ 	.word	0x00000530
        /*0bb8*/ 	.word	0x000000ff
        /*0bbc*/ 	.word	0x00022858
        /*0bc0*/ 	.short	0x0100
        /*0bc2*/ 	.byte	0x08
	.zero		1


	//   ....[9]....
        /*0bc4*/ 	.word	0x00000540
        /*0bc8*/ 	.word	0x000000ff
        /*0bcc*/ 	.word	0x00022868
        /*0bd0*/ 	.short	0x0100
        /*0bd2*/ 	.byte	0x08
	.zero		1


	//   ....[10]....
        /*0bd4*/ 	.word	0x00000630
        /*0bd8*/ 	.word	0x000000ff
        /*0bdc*/ 	.word	0x00022870
        /*0be0*/ 	.short	0x0100
        /*0be2*/ 	.byte	0x06
	.zero		1


	//   ....[11]....
        /*0be4*/ 	.word	0x00000640
        /*0be8*/ 	.word	0x000000ff
        /*0bec*/ 	.word	0x00022880
        /*0bf0*/ 	.short	0x0100
        /*0bf2*/ 	.byte	0x06
	.zero		1


	//   ....[12]....
        /*0bf4*/ 	.word	0x00000650
        /*0bf8*/ 	.word	0x000000ff
        /*0bfc*/ 	.word	0x00022878
        /*0c00*/ 	.short	0x0100
        /*0c02*/ 	.byte	0x06
	.zero		1


	//   ....[13]....
        /*0c04*/ 	.word	0x00000660
        /*0c08*/ 	.word	0x000000ff
        /*0c0c*/ 	.word	0x00022888
        /*0c10*/ 	.short	0x0100
        /*0c12*/ 	.byte	0x06
	.zero		1


	//   ....[14]....
        /*0c14*/ 	.word	0x00000790
        /*0c18*/ 	.word	0x000000ff
        /*0c1c*/ 	.word	0x00022890
        /*0c20*/ 	.short	0x0100
        /*0c22*/ 	.byte	0x08
	.zero		1


	//   ....[15]....
        /*0c24*/ 	.word	0x000007a0
        /*0c28*/ 	.word	0x000000ff
        /*0c2c*/ 	.word	0x000228a0
        /*0c30*/ 	.short	0x0100
        /*0c32*/ 	.byte	0x08
	.zero		1


	//   ....[16]....
        /*0c34*/ 	.word	0x000007b0
        /*0c38*/ 	.word	0x000000ff
        /*0c3c*/ 	.word	0x00022898
        /*0c40*/ 	.short	0x0100
        /*0c42*/ 	.byte	0x08
	.zero		1


	//   ....[17]....
        /*0c44*/ 	.word	0x000007c0
        /*0c48*/ 	.word	0x000000ff
        /*0c4c*/ 	.word	0x000228a8
        /*0c50*/ 	.short	0x0100
        /*0c52*/ 	.byte	0x08
	.zero		1


	//   ....[18]....
        /*0c54*/ 	.word	0x000008f0
        /*0c58*/ 	.word	0x000000ff
        /*0c5c*/ 	.word	0x000228b0
        /*0c60*/ 	.short	0x0100
        /*0c62*/ 	.byte	0x08
	.zero		1


	//   ....[19]....
        /*0c64*/ 	.word	0x00000900
        /*0c68*/ 	.word	0x000000ff
        /*0c6c*/ 	.word	0x000228c0
        /*0c70*/ 	.short	0x0100
        /*0c72*/ 	.byte	0x08
	.zero		1


	//   ....[20]....
        /*0c74*/ 	.word	0x00000910
        /*0c78*/ 	.word	0x000000ff
        /*0c7c*/ 	.word	0x000228b8
        /*0c80*/ 	.short	0x0100
        /*0c82*/ 	.byte	0x08
	.zero		1


	//   ....[21]....
        /*0c84*/ 	.word	0x00000920
        /*0c88*/ 	.word	0x000000ff
        /*0c8c*/ 	.word	0x000228c8
        /*0c90*/ 	.short	0x0100
        /*0c92*/ 	.byte	0x08
	.zero		1


	//   ....[22]....
        /*0c94*/ 	.word	0x00002f90
        /*0c98*/ 	.word	0x00000062
        /*0c9c*/ 	.word	0x00022890
        /*0ca0*/ 	.short	0x010a
        /*0ca2*/ 	.byte	0x3f
	.zero		1


	//   ....[23]....
        /*0ca4*/ 	.word	0x00004260
        /*0ca8*/ 	.word	0x00000062
        /*0cac*/ 	.word	0x00022890
        /*0cb0*/ 	.short	0x010a
        /*0cb2*/ 	.byte	0x3f
	.zero		1


	//   ....[24]....
        /*0cb4*/ 	.word	0x00005360
        /*0cb8*/ 	.word	0x00000062
        /*0cbc*/ 	.word	0x00022890
        /*0cc0*/ 	.short	0x010a
        /*0cc2*/ 	.byte	0x3f
	.zero		1


	//   ....[25]....
        /*0cc4*/ 	.word	0x00005570
        /*0cc8*/ 	.word	0x00000020
        /*0ccc*/ 	.word	0x00000000
        /*0cd0*/ 	.short	0x0101
        /*0cd2*/ 	.byte	0x3f
	.zero		1


	//   ....[26]....
        /*0cd4*/ 	.word	0x000055b0
        /*0cd8*/ 	.word	0x00000062
        /*0cdc*/ 	.word	0x000228b0
        /*0ce0*/ 	.short	0x010a
        /*0ce2*/ 	.byte	0x3f
	.zero		1


	//   ....[27]....
        /*0ce4*/ 	.word	0x00005c00
        /*0ce8*/ 	.word	0x00000062
        /*0cec*/ 	.word	0x00000000
        /*0cf0*/ 	.short	0x0101
        /*0cf2*/ 	.byte	0x3f
	.zero		1


	//   ....[28]....
        /*0cf4*/ 	.word	0x000067d0
        /*0cf8*/ 	.word	0x00000010
        /*0cfc*/ 	.word	0x00022800
        /*0d00*/ 	.short	0x010a
        /*0d02*/ 	.byte	0x3f
	.zero		1


	//   ....[29]....
        /*0d04*/ 	.word	0x00006820
        /*0d08*/ 	.word	0x00000010
        /*0d0c*/ 	.word	0x00022800
        /*0d10*/ 	.short	0x010a
        /*0d12*/ 	.byte	0x3f
	.zero		1


	//   ....[30]....
        /*0d14*/ 	.word	0x00007290
        /*0d18*/ 	.word	0x00000010
        /*0d1c*/ 	.word	0x00022800
        /*0d20*/ 	.short	0x010a
        /*0d22*/ 	.byte	0x3f
	.zero		1


	//   ....[31]....
        /*0d24*/ 	.word	0x000087d0
        /*0d28*/ 	.word	0x00000010
        /*0d2c*/ 	.word	0x00022800
        /*0d30*/ 	.short	0x010a
        /*0d32*/ 	.byte	0x3f
	.zero		1


	//   ....[32]....
        /*0d34*/ 	.word	0x00009750
        /*0d38*/ 	.word	0x00000006
        /*0d3c*/ 	.word	0x00022830
        /*0d40*/ 	.short	0x010a
        /*0d42*/ 	.byte	0x3f
	.zero		1


	//   ....[33]....
        /*0d44*/ 	.word	0x000097f0
        /*0d48*/ 	.word	0x00000006
        /*0d4c*/ 	.word	0x00022830
        /*0d50*/ 	.short	0x010a
        /*0d52*/ 	.byte	0x3f
	.zero		1


	//   ....[34]....
        /*0d54*/ 	.word	0x0000a040
        /*0d58*/ 	.word	0x0000000c
        /*0d5c*/ 	.word	0x00000000
        /*0d60*/ 	.short	0x0101
        /*0d62*/ 	.byte	0x3f
	.zero		1


	//   ....[35]....
        /*0d64*/ 	.word	0x0000c190
        /*0d68*/ 	.word	0x00000006
        /*0d6c*/ 	.word	0x00022850
        /*0d70*/ 	.short	0x010a
        /*0d72*/ 	.byte	0x3f
	.zero		1


	//   ....[36]....
        /*0d74*/ 	.word	0x0000c1e0
        /*0d78*/ 	.word	0x00000006
        /*0d7c*/ 	.word	0x00022850
        /*0d80*/ 	.short	0x010a
        /*0d82*/ 	.byte	0x3f
	.zero		1


	//   ....[37]....
        /*0d84*/ 	.word	0x0000c5b0
        /*0d88*/ 	.word	0x00000006
        /*0d8c*/ 	.word	0x00000000
        /*0d90*/ 	.short	0x0101
        /*0d92*/ 	.byte	0x3f
	.zero		1


	//   ....[38]....
        /*0d94*/ 	.word	0x0000c8f0
        /*0d98*/ 	.word	0x000000d2
        /*0d9c*/ 	.word	0x00022830
        /*0da0*/ 	.short	0x010a
        /*0da2*/ 	.byte	0x3f
	.zero		1


	//   ....[39]....
        /*0da4*/ 	.word	0x0000c950
        /*0da8*/ 	.word	0x000000d2
        /*0dac*/ 	.word	0x00022830
        /*0db0*/ 	.short	0x010a
        /*0db2*/ 	.byte	0x3f
	.zero		1


	//   ....[40]....
        /*0db4*/ 	.word	0x0000ce50
        /*0db8*/ 	.word	0x000000a4
        /*0dbc*/ 	.word	0x00000000
        /*0dc0*/ 	.short	0x0101
        /*0dc2*/ 	.byte	0x3f
	.zero		1


	//   ....[41]....
        /*0dc4*/ 	.word	0x0000fbc0
        /*0dc8*/ 	.word	0x000000d2
        /*0dcc*/ 	.word	0x00022850
        /*0dd0*/ 	.short	0x010a
        /*0dd2*/ 	.byte	0x3f
	.zero		1


	//   ....[42]....
        /*0dd4*/ 	.word	0x0000fc10
        /*0dd8*/ 	.word	0x000000d2
        /*0ddc*/ 	.word	0x00022850
        /*0de0*/ 	.short	0x010a
        /*0de2*/ 	.byte	0x3f
	.zero		1


	//   ....[43]....
        /*0de4*/ 	.word	0x0000ffd0
        /*0de8*/ 	.word	0x000000d2
        /*0dec*/ 	.word	0x00000000
        /*0df0*/ 	.short	0x0101
        /*0df2*/ 	.byte	0x3f
	.zero		1


	//   ....[44]....
        /*0df4*/ 	.word	0x000103e0
        /*0df8*/ 	.word	0x00000006
        /*0dfc*/ 	.word	0x00022830
        /*0e00*/ 	.short	0x010a
        /*0e02*/ 	.byte	0x3f
	.zero		1


	//   ....[45]....
        /*0e04*/ 	.word	0x00010440
        /*0e08*/ 	.word	0x00000006
        /*0e0c*/ 	.word	0x00022830
        /*0e10*/ 	.short	0x010a
        /*0e12*/ 	.byte	0x3f
	.zero		1


	//   ....[46]....
        /*0e14*/ 	.word	0x00011e40
        /*0e18*/ 	.word	0x00000003
        /*0e1c*/ 	.word	0x00000000
        /*0e20*/ 	.short	0x0101
        /*0e22*/ 	.byte	0x3f
	.zero		1


	//   ....[47]....
        /*0e24*/ 	.word	0x000123b0
        /*0e28*/ 	.word	0x00000006
        /*0e2c*/ 	.word	0x00022850
        /*0e30*/ 	.short	0x010a
        /*0e32*/ 	.byte	0x3f
	.zero		1


	//   ....[48]....
        /*0e34*/ 	.word	0x00012400
        /*0e38*/ 	.word	0x00000006
        /*0e3c*/ 	.word	0x00022850
        /*0e40*/ 	.short	0x010a
        /*0e42*/ 	.byte	0x3f
	.zero		1


	//   ....[49]....
        /*0e44*/ 	.word	0x000127a0
        /*0e48*/ 	.word	0x00000006
        /*0e4c*/ 	.word	0x00000000
        /*0e50*/ 	.short	0x0101
        /*0e52*/ 	.byte	0x3f
	.zero		1


	//   ....[50]....
        /*0e54*/ 	.word	0x000128b0
        /*0e58*/ 	.word	0x000000d2
        /*0e5c*/ 	.word	0x00022830
        /*0e60*/ 	.short	0x010a
        /*0e62*/ 	.byte	0x3f
	.zero		1


	//   ....[51]....
        /*0e64*/ 	.word	0x00012910
        /*0e68*/ 	.word	0x000000d2
        /*0e6c*/ 	.word	0x00022830
        /*0e70*/ 	.short	0x010a
        /*0e72*/ 	.byte	0x3f
	.zero		1


	//   ....[52]....
        /*0e74*/ 	.word	0x00012e00
        /*0e78*/ 	.word	0x000000a2
        /*0e7c*/ 	.word	0x00000000
        /*0e80*/ 	.short	0x0101
        /*0e82*/ 	.byte	0x3f
	.zero		1


	//   ....[53]....
        /*0e84*/ 	.word	0x00015b70
        /*0e88*/ 	.word	0x000000d2
        /*0e8c*/ 	.word	0x00022850
        /*0e90*/ 	.short	0x010a
        /*0e92*/ 	.byte	0x3f
	.zero		1


	//   ....[54]....
        /*0e94*/ 	.word	0x00015bc0
        /*0e98*/ 	.word	0x000000d2
        /*0e9c*/ 	.word	0x00022850
        /*0ea0*/ 	.short	0x010a
        /*0ea2*/ 	.byte	0x3f
	.zero		1


	//   ....[55]....
        /*0ea4*/ 	.word	0x00015f80
        /*0ea8*/ 	.word	0x000000d2
        /*0eac*/ 	.word	0x00000000
        /*0eb0*/ 	.short	0x0101
        /*0eb2*/ 	.byte	0x3f
	.zero		1


	//   ....[56]....
        /*0eb4*/ 	.word	0x000183e0
        /*0eb8*/ 	.word	0x00000000
        /*0ebc*/ 	.word	0x00000000
        /*0ec0*/ 	.short	0x0101
        /*0ec2*/ 	.byte	0x3f
	.zero		1


	//   ....[57]....
        /*0ec4*/ 	.word	0x0001b0d0
        /*0ec8*/ 	.word	0x00000007
        /*0ecc*/ 	.word	0x00022820
        /*0ed0*/ 	.short	0x010a
        /*0ed2*/ 	.byte	0x3f
	.zero		1


	//   ....[58]....
        /*0ed4*/ 	.word	0x0001b1b0
        /*0ed8*/ 	.word	0x00000006
        /*0edc*/ 	.word	0x000228a0
        /*0ee0*/ 	.short	0x010a
        /*0ee2*/ 	.byte	0x3f
	.zero		1


	//   ....[59]....
        /*0ee4*/ 	.word	0x0001b400
        /*0ee8*/ 	.word	0x00000006
        /*0eec*/ 	.word	0x000228c0
        /*0ef0*/ 	.short	0x010a
        /*0ef2*/ 	.byte	0x3f
	.zero		1


	//   ....[60]....
        /*0ef4*/ 	.word	0x0001bac0
        /*0ef8*/ 	.word	0x00000005
        /*0efc*/ 	.word	0x000228a0
        /*0f00*/ 	.short	0x010a
        /*0f02*/ 	.byte	0x3f
	.zero		1


	//   ....[61]....
        /*0f04*/ 	.word	0x0001bd00
        /*0f08*/ 	.word	0x00000005
        /*0f0c*/ 	.word	0x000228c0
        /*0f10*/ 	.short	0x010a
        /*0f12*/ 	.byte	0x3f
	.zero		1


	//   ....[62]....
        /*0f14*/ 	.word	0x0001d030
        /*0f18*/ 	.word	0x00000000
        /*0f1c*/ 	.word	0x00022840
        /*0f20*/ 	.short	0x010a
        /*0f22*/ 	.byte	0x3f
	.zero		1


	//   ....[63]....
        /*0f24*/ 	.word	0x0001dda0
        /*0f28*/ 	.word	0x00000008
        /*0f2c*/ 	.word	0x00022800
        /*0f30*/ 	.short	0x0107
        /*0f32*/ 	.byte	0x3f
	.zero		1


	//   ....[64]....
        /*0f34*/ 	.word	0x0001dea0
        /*0f38*/ 	.word	0x00000002
        /*0f3c*/ 	.word	0x00022800
        /*0f40*/ 	.short	0x0101
        /*0f42*/ 	.byte	0x3f
	.zero		1


	//   ....[65]....
        /*0f44*/ 	.word	0x0001dec0
        /*0f48*/ 	.word	0x00000002
        /*0f4c*/ 	.word	0x00022820
        /*0f50*/ 	.short	0x010a
        /*0f52*/ 	.byte	0x3f
	.zero		1


	//   ....[66]....
        /*0f54*/ 	.word	0x0001dfc0
        /*0f58*/ 	.word	0x00000002
        /*0f5c*/ 	.word	0x00022860
        /*0f60*/ 	.short	0x010a
        /*0f62*/ 	.byte	0x3f
	.zero		1


	//   ....[67]....
        /*0f64*/ 	.word	0x0001e880
        /*0f68*/ 	.word	0x00000002
        /*0f6c*/ 	.word	0x00022840
        /*0f70*/ 	.short	0x010a
        /*0f72*/ 	.byte	0x3f
	.zero		1


	//   ....[68]....
        /*0f74*/ 	.word	0x0001ead0
        /*0f78*/ 	.word	0x00000002
        /*0f7c*/ 	.word	0x00022860
        /*0f80*/ 	.short	0x010a
        /*0f82*/ 	.byte	0x3f
	.zero		1


	//   ....[69]....
        /*0f84*/ 	.word	0x0001f330
        /*0f88*/ 	.word	0x00000003
        /*0f8c*/ 	.word	0x00022840
        /*0f90*/ 	.short	0x010a
        /*0f92*/ 	.byte	0x3f
	.zero		1


	//   ....[70]....
        /*0f94*/ 	.word	0x0001f570
        /*0f98*/ 	.word	0x00000003
        /*0f9c*/ 	.word	0x00022860
        /*0fa0*/ 	.short	0x010a
        /*0fa2*/ 	.byte	0x3f
	.zero		1


	//   ....[71]....
        /*0fa4*/ 	.word	0x0001fd40
        /*0fa8*/ 	.word	0x00000003
        /*0fac*/ 	.word	0x00022840
        /*0fb0*/ 	.short	0x010a
        /*0fb2*/ 	.byte	0x3f
	.zero		1


	//   ....[72]....
        /*0fb4*/ 	.word	0x0001ff90
        /*0fb8*/ 	.word	0x00000003
        /*0fbc*/ 	.word	0x00022860
        /*0fc0*/ 	.short	0x010a
        /*0fc2*/ 	.byte	0x3f
	.zero		1


	//   ....[73]....
        /*0fc4*/ 	.word	0x000213e0
        /*0fc8*/ 	.word	0x00000000
        /*0fcc*/ 	.word	0x00022820
        /*0fd0*/ 	.short	0x010a
        /*0fd2*/ 	.byte	0x3f
	.zero		1


	//   ....[74]....
        /*0fd4*/ 	.word	0x00021590
        /*0fd8*/ 	.word	0x00000006
        /*0fdc*/ 	.word	0x00000000
        /*0fe0*/ 	.short	0x010a
        /*0fe2*/ 	.byte	0x3f
	.zero		1


	//   ....[75]....
        /*0fe4*/ 	.word	0x00021600
        /*0fe8*/ 	.word	0x00000007
        /*0fec*/ 	.word	0x00000000
        /*0ff0*/ 	.short	0x010a
        /*0ff2*/ 	.byte	0x3f
	.zero		1


	//   ....[76]....
        /*0ff4*/ 	.word	0x00021670
        /*0ff8*/ 	.word	0x00000004
        /*0ffc*/ 	.word	0x00000000
        /*1000*/ 	.short	0x010a
        /*1002*/ 	.byte	0x3f
	.zero		1


	//   ....[77]....
        /*1004*/ 	.word	0x000216a0
        /*1008*/ 	.word	0x00000003
        /*100c*/ 	.word	0x00000000
        /*1010*/ 	.short	0x010a
        /*1012*/ 	.byte	0x3f
	.zero		1


	//   ....[78]....
        /*1014*/ 	.word	0x00021700
        /*1018*/ 	.word	0x00000062
        /*101c*/ 	.word	0x00022890
        /*1020*/ 	.short	0x010a
        /*1022*/ 	.byte	0x3f
	.zero		1


	//   ....[79]....
        /*1024*/ 	.word	0x00021750
        /*1028*/ 	.word	0x00000062
        /*102c*/ 	.word	0x00022890
        /*1030*/ 	.short	0x010a
        /*1032*/ 	.byte	0x3f
	.zero		1


	//   ....[80]....
        /*1034*/ 	.word	0x000217a0
        /*1038*/ 	.word	0x00000062
        /*103c*/ 	.word	0x00022890
        /*1040*/ 	.short	0x010a
        /*1042*/ 	.byte	0x3f
	.zero		1


	//   ....[81]....
        /*1044*/ 	.word	0x000217f0
        /*1048*/ 	.word	0x00000062
        /*104c*/ 	.word	0x000228b0
        /*1050*/ 	.short	0x010a
        /*1052*/ 	.byte	0x3f
	.zero		1


	//   ....[82]....
        /*1054*/ 	.word	0x00021cb0
        /*1058*/ 	.word	0x00000010
        /*105c*/ 	.word	0x00022800
        /*1060*/ 	.short	0x010a
        /*1062*/ 	.byte	0x3f
	.zero		1


	//   ....[83]....
        /*1064*/ 	.word	0x000222b0
        /*1068*/ 	.word	0x00000010
        /*106c*/ 	.word	0x00022800
        /*1070*/ 	.short	0x010a
        /*1072*/ 	.byte	0x3f
	.zero		1


	//   ....[84]....
        /*1074*/ 	.word	0x00022300
        /*1078*/ 	.word	0x00000006
        /*107c*/ 	.word	0x00022830
        /*1080*/ 	.short	0x010a
        /*1082*/ 	.byte	0x3f
	.zero		1


	//   ....[85]....
        /*1084*/ 	.word	0x00022350
        /*1088*/ 	.word	0x00000006
        /*108c*/ 	.word	0x00022850
        /*1090*/ 	.short	0x010a
        /*1092*/ 	.byte	0x3f
	.zero		1


	//   ....[86]....
        /*1094*/ 	.word	0x000223a0
        /*1098*/ 	.word	0x000000d2
        /*109c*/ 	.word	0x00022830
        /*10a0*/ 	.short	0x010a
        /*10a2*/ 	.byte	0x3f
	.zero		1


	//   ....[87]....
        /*10a4*/ 	.word	0x000223f0
        /*10a8*/ 	.word	0x000000d2
        /*10ac*/ 	.word	0x00022850
        /*10b0*/ 	.short	0x010a
        /*10b2*/ 	.byte	0x3f
	.zero		1


	//   ....[88]....
        /*10b4*/ 	.word	0x00022440
        /*10b8*/ 	.word	0x00000006
        /*10bc*/ 	.word	0x00022830
        /*10c0*/ 	.short	0x010a
        /*10c2*/ 	.byte	0x3f
	.zero		1


	//   ....[89]....
        /*10c4*/ 	.word	0x00022490
        /*10c8*/ 	.word	0x00000006
        /*10cc*/ 	.word	0x00022850
        /*10d0*/ 	.short	0x010a
        /*10d2*/ 	.byte	0x3f
	.zero		1


	//   ....[90]....
        /*10d4*/ 	.word	0x000224e0
        /*10d8*/ 	.word	0x000000d2
        /*10dc*/ 	.word	0x00022830
        /*10e0*/ 	.short	0x010a
        /*10e2*/ 	.byte	0x3f
	.zero		1


	//   ....[91]....
        /*10e4*/ 	.word	0x00022530
        /*10e8*/ 	.word	0x000000d2
        /*10ec*/ 	.word	0x00022850
        /*10f0*/ 	.short	0x010a
        /*10f2*/ 	.byte	0x3f
	.zero		1


	//   ....[92]....
        /*10f4*/ 	.word	0x00022b10
        /*10f8*/ 	.word	0x00000006
        /*10fc*/ 	.word	0x00022820
        /*1100*/ 	.short	0x010a
        /*1102*/ 	.byte	0x3f
	.zero		1


	//   ....[93]....
        /*1104*/ 	.word	0x00022b60
        /*1108*/ 	.word	0x00000006
        /*110c*/ 	.word	0x000228a0
        /*1110*/ 	.short	0x010a
        /*1112*/ 	.byte	0x3f
	.zero		1


	//   ....[94]....
        /*1114*/ 	.word	0x00022bb0
        /*1118*/ 	.word	0x00000006
        /*111c*/ 	.word	0x000228c0
        /*1120*/ 	.short	0x010a
        /*1122*/ 	.byte	0x3f
	.zero		1


	//   ....[95]....
        /*1124*/ 	.word	0x00022c00
        /*1128*/ 	.word	0x00000005
        /*112c*/ 	.word	0x000228a0
        /*1130*/ 	.short	0x010a
        /*1132*/ 	.byte	0x3f
	.zero		1


	//   ....[96]....
        /*1134*/ 	.word	0x00022c50
        /*1138*/ 	.word	0x00000005
        /*113c*/ 	.word	0x000228c0
        /*1140*/ 	.short	0x010a
        /*1142*/ 	.byte	0x3f
	.zero		1


	//   ....[97]....
        /*1144*/ 	.word	0x00022df0
        /*1148*/ 	.word	0x00000000
        /*114c*/ 	.word	0x00022840
        /*1150*/ 	.short	0x010a
        /*1152*/ 	.byte	0x3f
	.zero		1


	//   ....[98]....
        /*1154*/ 	.word	0x000238a0
        /*1158*/ 	.word	0x00000002
        /*115c*/ 	.word	0x00022820
        /*1160*/ 	.short	0x010a
        /*1162*/ 	.byte	0x3f
	.zero		1


	//   ....[99]....
        /*1164*/ 	.word	0x000238f0
        /*1168*/ 	.word	0x00000002
        /*116c*/ 	.word	0x00022860
        /*1170*/ 	.short	0x010a
        /*1172*/ 	.byte	0x3f
	.zero		1


	//   ....[100]....
        /*1174*/ 	.word	0x00023940
        /*1178*/ 	.word	0x00000002
        /*117c*/ 	.word	0x00022840
        /*1180*/ 	.short	0x010a
        /*1182*/ 	.byte	0x3f
	.zero		1


	//   ....[101]....
        /*1184*/ 	.word	0x00023990
        /*1188*/ 	.word	0x00000002
        /*118c*/ 	.word	0x00022860
        /*1190*/ 	.short	0x010a
        /*1192*/ 	.byte	0x3f
	.zero		1


	//   ....[102]....
        /*1194*/ 	.word	0x000239e0
        /*1198*/ 	.word	0x00000003
        /*119c*/ 	.word	0x00022840
        /*11a0*/ 	.short	0x010a
        /*11a2*/ 	.byte	0x3f
	.zero		1


	//   ....[103]....
        /*11a4*/ 	.word	0x00023a30
        /*11a8*/ 	.word	0x00000003
        /*11ac*/ 	.word	0x00022860
        /*11b0*/ 	.short	0x010a
        /*11b2*/ 	.byte	0x3f
	.zero		1


	//   ....[104]....
        /*11b4*/ 	.word	0x00023a80
        /*11b8*/ 	.word	0x00000003
        /*11bc*/ 	.word	0x00022840
        /*11c0*/ 	.short	0x010a
        /*11c2*/ 	.byte	0x3f
	.zero		1


	//   ....[105]....
        /*11c4*/ 	.word	0x00023ad0
        /*11c8*/ 	.word	0x00000003
        /*11cc*/ 	.word	0x00022860
        /*11d0*/ 	.short	0x010a
        /*11d2*/ 	.byte	0x3f
	.zero		1


	//   ....[106]....
        /*11d4*/ 	.word	0x000244d0
        /*11d8*/ 	.word	0x00000000
        /*11dc*/ 	.word	0x00022820
        /*11e0*/ 	.short	0x010a
        /*11e2*/ 	.byte	0x3f
	.zero		1


	//   ....[107]....
        /*11e4*/ 	.word	0x00024670
        /*11e8*/ 	.word	0x00000006
        /*11ec*/ 	.word	0x00000000
        /*11f0*/ 	.short	0x010a
        /*11f2*/ 	.byte	0x3f
	.zero		1


	//   ....[108]....
        /*11f4*/ 	.word	0x000246c0
        /*11f8*/ 	.word	0x00000007
        /*11fc*/ 	.word	0x00000000
        /*1200*/ 	.short	0x010a
        /*1202*/ 	.byte	0x3f
	.zero		1


	//   ....[109]....
        /*1204*/ 	.word	0x00024710
        /*1208*/ 	.word	0x00000004
        /*120c*/ 	.word	0x00000000
        /*1210*/ 	.short	0x010a
        /*1212*/ 	.byte	0x3f
	.zero		1


	//----- nvinfo : EIATTR_NUM_MBARRIERS
	.align		4
.L_1425:
        /*1214*/ 	.byte	0x03, 0x38
        /*1216*/ 	.short	0x0016


	//----- nvinfo : EIATTR_EXIT_INSTR_OFFSETS
	.align		4
        /*1218*/ 	.byte	0x04, 0x1c
        /*121a*/ 	.short	(.L_1427 - .L_1426)


	//   ....[0]....
.L_1426:
        /*121c*/ 	.word	0x000216f0


	//----- nvinfo : EIATTR_MAX_THREADS
	.align		4
.L_1427:
        /*1220*/ 	.byte	0x04, 0x05
        /*1222*/ 	.short	(.L_1429 - .L_1428)
.L_1428:
        /*1224*/ 	.word	0x00000180
        /*1228*/ 	.word	0x00000001
        /*122c*/ 	.word	0x00000001


	//----- nvinfo : EIATTR_CRS_STACK_SIZE
	.align		4
.L_1429:
        /*1230*/ 	.byte	0x04, 0x1e
        /*1232*/ 	.short	(.L_1431 - .L_1430)
.L_1430:
        /*1234*/ 	.word	0x00000000


	//----- nvinfo : EIATTR_CBANK_PARAM_SIZE
	.align		4
.L_1431:
        /*1238*/ 	.byte	0x03, 0x19
        /*123a*/ 	.short	0x0af0


	//----- nvinfo : EIATTR_PARAM_CBANK
	.align		4
        /*123c*/ 	.byte	0x04, 0x0a
        /*123e*/ 	.short	(.L_1433 - .L_1432)
	.align		4
.L_1432:
        /*1240*/ 	.word	index@(.nv.constant0._ZN7cutlass13device_kernelIN5flash11enable_sm90INS1_16FlashAttnFwdSm90INS1_25CollectiveMainloopFwdSm90ILi2EN4cute5tupleIJNS5_1CILi1EEES8_S8_EEENS6_IJNS7_ILi128EEENS7_ILi96EEENS7_ILi64EEEEEELi256ENS_10bfloat16_tEfNS_4arch4Sm90ELb0ELb1ELb1ELb1ELb0ELb1ELb0ELb1ELb0ELb1ELb0ELb0EEENS1_21CollectiveEpilogueFwdINS6_IJSA_NS7_ILi256EEESB_EEES9_SE_SG_Li256ELb1ELb1ELb0ELb0EEENS1_36VarlenDynamicPersistentTileSchedulerILi128ELi96ELi256ELi128ELb0ELb1ELb1ELb1ELb0ELb1EEEEEEEEEvNT_6ParamsE)
        /*1244*/ 	.short	0x0210
        /*1246*/ 	.short	0x0af0


	//----- nvinfo : EIATTR_SW_WAR
	.align		4
.L_1433:
        /*1248*/ 	.byte	0x04, 0x36
        /*124a*/ 	.short	(.L_1435 - .L_1434)
.L_1434:
        /*124c*/ 	.word	0x00000008
.L_1435:


//--------------------- .nv.info._ZN7cutlass13device_kernelIN5flash11enable_sm90INS1_16FlashAttnFwdSm90INS1_25CollectiveMainloopFwdSm90ILi2EN4cute5tupleIJNS5_1CILi1EEES8_S8_EEENS6_IJNS7_ILi128EEENS7_ILi96EEENS7_ILi64EEEEEELi256ENS_10bfloat16_tEfNS_4arch4Sm90ELb0ELb1ELb1ELb1ELb0ELb0ELb1ELb1ELb0ELb1ELb0ELb0EEENS1_21CollectiveEpilogueFwdINS6_IJSA_NS7_ILi256EEESB_EEES9_SE_SG_Li256ELb1ELb1ELb0ELb0EEENS1_36VarlenDynamicPersistentTileSchedulerILi128ELi96ELi256ELi128ELb0ELb1ELb1ELb1ELb0ELb1EEEEEEEEEvNT_6ParamsE --------------------------
	.section	.nv.info._ZN7cutlass13device_kernelIN5flash11enable_sm90INS1_16FlashAttnFwdSm90INS1_25CollectiveMainloopFwdSm90ILi2EN4cute5tupleIJNS5_1CILi1EEES8_S8_EEENS6_IJNS7_ILi128EEENS7_ILi96EEENS7_ILi64EEEEEELi256ENS_10bfloat16_tEfNS_4arch4Sm90ELb0ELb1ELb1ELb1ELb0ELb0ELb1ELb1ELb0ELb1ELb0ELb0EEENS1_21CollectiveEpilogueFwdINS6_IJSA_NS7_ILi256EEESB_EEES9_SE_SG_Li256ELb1ELb1ELb0ELb0EEENS1_36VarlenDynamicPersistentTileSchedulerILi128ELi96ELi256ELi128ELb0ELb1ELb1ELb1ELb0ELb1EEEEEEEEEvNT_6ParamsE,"",@"SHT_CUDA_INFO"
	.sectionflags	@""
	.align	4


	//----- nvinfo : EIATTR_CUDA_API_VERSION
	.align		4
        /*0000*/ 	.byte	0x04, 0x37
        /*0002*/ 	.short	(.L_1437 - .L_1436)
.L_1436:
        /*0004*/ 	.word	0x00000082


	//----- nvinfo : EIATTR_KPARAM_INFO
	.align		4
.L_1437:
        /*0008*/ 	.byte	0x04, 0x17
        /*000a*/ 	.short	(.L_1439 - .L_1438)
.L_1438:
        /*000c*/ 	.word	0x00000000
        /*0010*/ 	.short	0x0000
        /*0012*/ 	.short	0x0070
        /*0014*/ 	.byte	0x00, 0xf0, 0x01, 0x2e


	//----- nvinfo : EIATTR_SPARSE_MMA_MASK
	.align		4
.L_1439:
        /*0018*/ 	.byte	0x03, 0x50
        /*001a*/ 	.short	0x0000


	//----- nvinfo : EIATTR_MAXREG_COUNT
	.align		4
        /*001c*/ 	.byte	0x03, 0x1b
        /*001e*/ 	.short	0x00a8


	//----- nvinfo : EIATTR_NUM_BARRIERS
	.align		4
        /*0020*/ 	.byte	0x02, 0x4c
        /*0022*/ 	.byte	0x10
	.zero		1


	//----- nvinfo : EIATTR_EXTERNS
	.align		4
        /*0024*/ 	.byte	0x04, 0x0f
        /*0026*/ 	.short	(.L_1441 - .L_1440)


	//   ....[0]....
	.align		4
.L_1440:
        /*0028*/ 	.word	index@(__assertfail)


	//----- nvinfo : EIATTR_ANNOTATIONS
	.align		4
.L_1441:
        /*002c*/ 	.byte	0x04, 0x55
        /*002e*/ 	.short	(.L_1443 - .L_1442)


	//   ....[0]....
.L_1442:
        /* <DEDUP_REMOVED lines=87> */


	//----- nvinfo : EIATTR_MERCURY_ISA_VERSION
	.align		4
.L_1443:
        /*0590*/ 	.byte	0x03, 0x5f
        /*0592*/ 	.short	0x0101


	//----- nvinfo : EIATTR_UNUSED_LOAD_BYTE_OFFSET
	.align		4
        /*0594*/ 	.byte	0x04, 0x44
        /*0596*/ 	.short	(.L_1445 - .L_1444)


	//   ....[0]....
.L_1444:
        /*0598*/ 	.word	0x00000b40
        /*059c*/ 	.word	0x0000fff0


	//   ....[1]....
        /*05a0*/ 	.word	0x000201a0
        /*05a4*/ 	.word	0x0000fff0


	//----- nvinfo : EIATTR_INT_WARP_WIDE_INSTR_OFFSETS
	.align		4
.L_1445:
        /*05a8*/ 	.byte	0x04, 0x31
        /*05aa*/ 	.short	(.L_1447 - .L_1446)


	//   ....[0]....
.L_1446:
        /*05ac*/ 	.word	0x00000170


	//   ....[1]....
        /*05b0*/ 	.word	0x000001b0


	//   ....[2]....
        /*05b4*/ 	.word	0x00000220


	//   ....[3]....
        /*05b8*/ 	.word	0x00000230


	//   ....[4]....
        /*05bc*/ 	.word	0x000244b0


	//   ....[5]....
        /*05c0*/ 	.word	0x00024540


	//   ....[6]....
        /*05c4*/ 	.word	0x00028fd0


	//   ....[7]....
        /*05c8*/ 	.word	0x00029060


	//----- nvinfo : EIATTR_COOP_GROUP_MASK_REGIDS
	.align		4
.L_1447:
        /*05cc*/ 	.byte	0x04, 0x29
        /*05ce*/ 	.short	(.L_1449 - .L_1448)


	//   ....[0]....
.L_1448:
        /*05d0*/ 	.word	0xffffffff


	//   ....[1]....
        /*05d4*/ 	.word	0xffffffff


	//   ....[2]....
        /*05d8*/ 	.word	0xffffffff


	//   ....[3]....
        /*05dc*/ 	.word	0xffffffff


	//   ....[4]....
        /*05e0*/ 	.word	0xffffffff


	//   ....[5]....
        /*05e4*/ 	.word	0xffffffff


	//   ....[6]....
        /*05e8*/ 	.word	0xffffffff


	//   ....[7]....
        /*05ec*/ 	.word	0xffffffff


	//   ....[8]....
        /*05f0*/ 	.word	0xffffffff


	//   ....[9]....
        /*05f4*/ 	.word	0xffffffff


	//   ....[10]....
        /*05f8*/ 	.word	0xffffffff


	//   ....[11]....
        /*05fc*/ 	.word	0xffffffff


	//   ....[12]....
        /*0600*/ 	.word	0xffffffff


	//   ....[13]....
        /*0604*/ 	.word	0xffffffff


	//   ....[14]....
        /*0608*/ 	.word	0xffffffff


	//   ....[15]....
        /*060c*/ 	.word	0xffffffff


	//   ....[16]....
        /*0610*/ 	.word	0xffffffff


	//   ....[17]....
        /*0614*/ 	.word	0xffffffff


	//   ....[18]....
        /*0618*/ 	.word	0xffffffff


	//   ....[19]....
        /*061c*/ 	.word	0xffffffff


	//   ....[20]....
        /*0620*/ 	.word	0xffffffff


	//   ....[21]....
        /*0624*/ 	.word	0xffffffff


	//   ....[22]....
        /*0628*/ 	.word	0xffffffff


	//   ....[23]....
        /*062c*/ 	.word	0xffffffff


	//   ....[24]....
        /*0630*/ 	.word	0xffffffff


	//   ....[25]....
        /*0634*/ 	.word	0xffffffff


	//   ....[26]....
        /*0638*/ 	.word	0xffffffff


	//   ....[27]....
        /*063c*/ 	.word	0xffffffff


	//   ....[28]....
        /*0640*/ 	.word	0xffffffff


	//   ....[29]....
        /*0644*/ 	.word	0xffffffff


	//   ....[30]....
        /*0648*/ 	.word	0xffffffff


	//   ....[31]....
        /*064c*/ 	.word	0xffffffff


	//   ....[32]....
        /*0650*/ 	.word	0xffffffff


	//   ....[33]....
        /*0654*/ 	.word	0xffffffff


	//   ....[34]....
        /*0658*/ 	.word	0xffffffff


	//   ....[35]....
        /*065c*/ 	.word	0xffffffff


	//   ....[36]....
        /*0660*/ 	.word	0xffffffff


	//   ....[37]....
        /*0664*/ 	.word	0xffffffff


	//   ....[38]....
        /*0668*/ 	.word	0xffffffff


	//   ....[39]....
        /*066c*/ 	.word	0xffffffff


	//   ....[40]....
        /*0670*/ 	.word	0xffffffff


	//   ....[41]....
        /*0674*/ 	.word	0xffffffff


	//   ....[42]....
        /*0678*/ 	.word	0xffffffff


	//   ....[43]....
        /*067c*/ 	.word	0xffffffff


	//   ....[44]....
        /*0680*/ 	.word	0xffffffff


	//   ....[45]....
        /*0684*/ 	.word	0xffffffff


	//   ....[46]....
        /*0688*/ 	.word	0xffffffff


	//   ....[47]....
        /*068c*/ 	.word	0xffffffff


	//   ....[48]....
        /*0690*/ 	.word	0xffffffff


	//   ....[49]....
        /*0694*/ 	.word	0xffffffff


	//   ....[50]....
        /*0698*/ 	.word	0xffffffff


	//   ....[51]....
        /*069c*/ 	.word	0xffffffff


	//   ....[52]....
        /*06a0*/ 	.word	0xffffffff


	//   ....[53]....
        /*06a4*/ 	.word	0xffffffff


	//   ....[54]....
        /*06a8*/ 	.word	0xffffffff


	//   ....[55]....
        /*06ac*/ 	.word	0xffffffff


	//   ....[56]....
        /*06b0*/ 	.word	0xffffffff


	//   ....[57]....
        /*06b4*/ 	.word	0xffffffff


	//   ....[58]....
        /*06b8*/ 	.word	0xffffffff


	//   ....[59]....
        /*06bc*/ 	.word	0xffffffff


	//   ....[60]....
        /*06c0*/ 	.word	0xffffffff


	//   ....[61]....
        /*06c4*/ 	.word	0xffffffff


	//   ....[62]....
        /*06c8*/ 	.word	0xffffffff


	//   ....[63]....
        /*06cc*/ 	.word	0xffffffff


	//   ....[64]....
        /*06d0*/ 	.word	0xffffffff


	//   ....[65]....
        /*06d4*/ 	.word	0xffffffff


	//   ....[66]....
        /*06d8*/ 	.word	0xffffffff


	//   ....[67]....
        /*06dc*/ 	.word	0xffffffff


	//   ....[68]....
        /*06e0*/ 	.word	0xffffffff


	//   ....[69]....
        /*06e4*/ 	.word	0xffffffff


	//   ....[70]....
        /*06e8*/ 	.word	0xffffffff


	//   ....[71]....
        /*06ec*/ 	.word	0xffffffff


	//   ....[72]....
        /*06f0*/ 	.word	0xffffffff


	//   ....[73]....
        /*06f4*/ 	.word	0xffffffff


	//   ....[74]....
        /*06f8*/ 	.word	0xffffffff


	//   ....[75]....
        /*06fc*/ 	.word	0xffffffff


	//   ....[76]....
        /*0700*/ 	.word	0xffffffff


	//   ....[77]....
        /*0704*/ 	.word	0xffffffff


	//   ....[78]....
        /*0708*/ 	.word	0xffffffff


	//   ....[79]....
        /*070c*/ 	.word	0xffffffff


	//   ....[80]....
        /*0710*/ 	.word	0xffffffff


	//   ....[81]....
        /*0714*/ 	.word	0xffffffff


	//   ....[82]....
        /*0718*/ 	.word	0xffffffff


	//   ....[83]....
        /*071c*/ 	.word	0xffffffff


	//   ....[84]....
        /*0720*/ 	.word	0xffffffff


	//   ....[85]....
        /*0724*/ 	.word	0xffffffff


	//   ....[86]....
        /*0728*/ 	.word	0xffffffff


	//   ....[87]....
        /*072c*/ 	.word	0xffffffff


	//   ....[88]....
        /*0730*/ 	.word	0xffffffff


	//   ....[89]....
        /*0734*/ 	.word	0xffffffff


	//   ....[90]....
        /*0738*/ 	.word	0xffffffff


	//   ....[91]....
        /*073c*/ 	.word	0xffffffff


	//   ....[92]....
        /*0740*/ 	.word	0xffffffff


	//   ....[93]....
        /*0744*/ 	.word	0xffffffff


	//   ....[94]....
        /*0748*/ 	.word	0xffffffff


	//   ....[95]....
        /*074c*/ 	.word	0xffffffff


	//   ....[96]....
        /*0750*/ 	.word	0xffffffff


	//   ....[97]....
        /*0754*/ 	.word	0xffffffff


	//   ....[98]....
        /*0758*/ 	.word	0xffffffff


	//   ....[99]....
        /*075c*/ 	.word	0xffffffff


	//   ....[100]....
        /*0760*/ 	.word	0xffffffff


	//   ....[101]....
        /*0764*/ 	.word	0xffffffff


	//   ....[102]....
        /*0768*/ 	.word	0xffffffff


	//   ....[103]....
        /*076c*/ 	.word	0xffffffff


	//   ....[104]....
        /*0770*/ 	.word	0xffffffff


	//   ....[105]....
        /*0774*/ 	.word	0xffffffff


	//   ....[106]....
        /*0778*/ 	.word	0xffffffff


	//   ....[107]....
        /*077c*/ 	.word	0xffffffff


	//   ....[108]....
        /*0780*/ 	.word	0xffffffff


	//   ....[109]....
        /*0784*/ 	.word	0xffffffff


	//   ....[110]....
        /*0788*/ 	.word	0xffffffff


	//   ....[111]....
        /*078c*/ 	.word	0xffffffff


	//   ....[112]....
        /*0790*/ 	.word	0xffffffff


	//   ....[113]....
        /*0794*/ 	.word	0xffffffff


	//   ....[114]....
        /*0798*/ 	.word	0xffffffff


	//   ....[115]....
        /*079c*/ 	.word	0x0500000f


	//   ....[116]....
        /*07a0*/ 	.word	0x0500000f


	//   ....[117]....
        /*07a4*/ 	.word	0x0500000f


	//   ....[118]....
        /*07a8*/ 	.word	0x0500000f


	//   ....[119]....
        /*07ac*/ 	.word	0x0500000f


	//   ....[120]....
        /*07b0*/ 	.word	0x0500000f


	//   ....[121]....
        /*07b4*/ 	.word	0x0500000f


	//   ....[122]....
        /*07b8*/ 	.word	0x0500000f


	//   ....[123]....
        /*07bc*/ 	.word	0x0500000f


	//   ....[124]....
        /*07c0*/ 	.word	0x0500000f


	//   ....[125]....
        /*07c4*/ 	.word	0x0500000f


	//   ....[126]....
        /*07c8*/ 	.word	0x0500000f


	//   ....[127]....
        /*07cc*/ 	.word	0x0500000f


	//   ....[128]....
        /*07d0*/ 	.word	0x0500000f


	//   ....[129]....
        /*07d4*/ 	.word	0x0500000f


	//   ....[130]....
        /*07d8*/ 	.word	0x0500000f


	//   ....[131]....
        /*07dc*/ 	.word	0x0500000f


	//   ....[132]....
        /*07e0*/ 	.word	0x0500000f


	//   ....[133]....
        /*07e4*/ 	.word	0x0500000f


	//   ....[134]....
        /*07e8*/ 	.word	0x0500000f


	//   ....[135]....
        /*07ec*/ 	.word	0x0500000f


	//   ....[136]....
        /*07f0*/ 	.word	0x0500000f


	//   ....[137]....
        /*07f4*/ 	.word	0x0500000f


	//   ....[138]....
        /*07f8*/ 	.word	0x0500000f


	//   ....[139]....
        /*07fc*/ 	.word	0x0500000f


	//   ....[140]....
        /*0800*/ 	.word	0x0500000f


	//   ....[141]....
        /*0804*/ 	.word	0x0500000f


	//   ....[142]....
        /*0808*/ 	.word	0x0500000f


	//   ....[143]....
        /*080c*/ 	.word	0x0500000f


	//   ....[144]....
        /*0810*/ 	.word	0x0500000f


	//   ....[145]....
        /*0814*/ 	.word	0x0500000f


	//   ....[146]....
        /*0818*/ 	.word	0x0500000f


	//   ....[147]....
        /*081c*/ 	.word	0x0500000f


	//   ....[148]....
        /*0820*/ 	.word	0x0500000f


	//   ....[149]....
        /*0824*/ 	.word	0x0500000f


	//   ....[150]....
        /*0828*/ 	.word	0x0500000f


	//   ....[151]....
        /*082c*/ 	.word	0x0500000f


	//   ....[152]....
        /*0830*/ 	.word	0x0500000f


	//   ....[153]....
        /*0834*/ 	.word	0x0500000f


	//   ....[154]....
        /*0838*/ 	.word	0x0500000f


	//   ....[155]....
        /*083c*/ 	.word	0x0500000f


	//   ....[156]....
        /*0840*/ 	.word	0x0500000f


	//   ....[157]....
        /*0844*/ 	.word	0x0500000f


	//   ....[158]....
        /*0848*/ 	.word	0x0500000f


	//   ....[159]....
        /*084c*/ 	.word	0x0500000f


	//   ....[160]....
        /*0850*/ 	.word	0x0500000f


	//   ....[161]....
        /*0854*/ 	.word	0x0500000f


	//   ....[162]....
        /*0858*/ 	.word	0x0500000f


	//   ....[163]....
        /*085c*/ 	.word	0x0500000f


	//   ....[164]....
        /*0860*/ 	.word	0x0500000f


	//   ....[165]....
        /*0864*/ 	.word	0x0500000f


	//   ....[166]....
        /*0868*/ 	.word	0xffffffff


	//   ....[167]....
        /*086c*/ 	.word	0xffffffff


	//   ....[168]....
        /*0870*/ 	.word	0xffffffff


	//   ....[169]....
        /*0874*/ 	.word	0xffffffff


	//   ....[170]....
        /*0878*/ 	.word	0xffffffff


	//   ....[171]....
        /*087c*/ 	.word	0xffffffff


	//----- nvinfo : EIATTR_COOP_GROUP_INSTR_OFFSETS
	.align		4
.L_1449:
        /*0880*/ 	.byte	0x04, 0x28
        /*0882*/ 	.short	(.L_1451 - .L_1450)


	//   ....[0]....
.L_1450:
        /*0884*/ 	.word	0x000000b0


	//   ....[1]....
        /*0888*/ 	.word	0x00000180


	//   ....[2]....
        /*088c*/ 	.word	0x000001d0


	//   ....[3]....
        /*0890*/ 	.word	0x00000420


	//   ....[4]....
        /*0894*/ 	.word	0x00000580


	//   ....[5]....
        /*0898*/ 	.word	0x000006a0


	//   ....[6]....
        /*089c*/ 	.word	0x00000800


	//   ....[7]....
        /*08a0*/ 	.word	0x00002150


	//   ....[8]....
        /*08a4*/ 	.word	0x00004380


	//   ....[9]....
        /*08a8*/ 	.word	0x00004bb0


	//   ....[10]....
        /*08ac*/ 	.word	0x00006260


	//   ....[11]....
        /*08b0*/ 	.word	0x000062e0


	//   ....[12]....
        /*08b4*/ 	.word	0x00006640


	//   ....[13]....
        /*08b8*/ 	.word	0x00006660


	//   ....[14]....
        /*08bc*/ 	.word	0x0000bdc0


	//   ....[15]....
        /*08c0*/ 	.word	0x0000bfd0


	//   ....[16]....
        /*08c4*/ 	.word	0x0000c1e0


	//   ....[17]....
        /*08c8*/ 	.word	0x0000c200


	//   ....[18]....
        /*08cc*/ 	.word	0x000153f0


	//   ....[19]....
        /*08d0*/ 	.word	0x00015b90


	//   ....[20]....
        /*08d4*/ 	.word	0x00016fe0


	//   ....[21]....
        /*08d8*/ 	.word	0x000171c0


	//   ....[22]....
        /*08dc*/ 	.word	0x000172f0


	//   ....[23]....
        /*08e0*/ 	.word	0x00017310


	//   ....[24]....
        /*08e4*/ 	.word	0x0001f220


	//   ....[25]....
        /*08e8*/ 	.word	0x0001f240


	//   ....[26]....
        /*08ec*/ 	.word	0x0001f2a0


	//   ....[27]....
        /*08f0*/ 	.word	0x0001f2e0


	//   ....[28]....
        /*08f4*/ 	.word	0x000210f0


	//   ....[29]....
        /*08f8*/ 	.word	0x00021110


	//   ....[30]....
        /*08fc*/ 	.word	0x00021170


	//   ....[31]....
        /*0900*/ 	.word	0x00021190


	//   ....[32]....
        /*0904*/ 	.word	0x00021ae0


	//   ....[33]....
        /*0908*/ 	.word	0x00021b00


	//   ....[34]....
        /*090c*/ 	.word	0x00021c50


	//   ....[35]....
        /*0910*/ 	.word	0x00021c70


	//   ....[36]....
        /*0914*/ 	.word	0x00021db0


	//   ....[37]....
        /*0918*/ 	.word	0x00021dd0


	//   ....[38]....
        /*091c*/ 	.word	0x00021f20


	//   ....[39]....
        /*0920*/ 	.word	0x00021f40


	//   ....[40]....
        /*0924*/ 	.word	0x00022880


	//   ....[41]....
        /*0928*/ 	.word	0x000228a0


	//   ....[42]....
        /*092c*/ 	.word	0x000229e0


	//   ....[43]....
        /*0930*/ 	.word	0x00022a00


	//   ....[44]....
        /*0934*/ 	.word	0x00022b40


	//   ....[45]....
        /*0938*/ 	.word	0x00022b60


	//   ....[46]....
        /*093c*/ 	.word	0x00022cb0


	//   ....[47]....
        /*0940*/ 	.word	0x00022cd0


	//   ....[48]....
        /*0944*/ 	.word	0x00022eb0


	//   ....[49]....
        /*0948*/ 	.word	0x00023090


	//   ....[50]....
        /*094c*/ 	.word	0x000230c0


	//   ....[51]....
        /*0950*/ 	.word	0x000230f0


	//   ....[52]....
        /*0954*/ 	.word	0x00023120


	//   ....[53]....
        /*0958*/ 	.word	0x00023150


	//   ....[54]....
        /*095c*/ 	.word	0x00023180


	//   ....[55]....
        /*0960*/ 	.word	0x000232f0


	//   ....[56]....
        /*0964*/ 	.word	0x00023320


	//   ....[57]....
        /*0968*/ 	.word	0x00023350


	//   ....[58]....
        /*096c*/ 	.word	0x00023380


	//   ....[59]....
        /*0970*/ 	.word	0x000233b0


	//   ....[60]....
        /*0974*/ 	.word	0x000233e0


	//   ....[61]....
        /*0978*/ 	.word	0x00023480


	//   ....[62]....
        /*097c*/ 	.word	0x000234e0


	//   ....[63]....
        /*0980*/ 	.word	0x00023570


	//   ....[64]....
        /*0984*/ 	.word	0x00024a70


	//   ....[65]....
        /*0988*/ 	.word	0x000255d0


	//   ....[66]....
        /*098c*/ 	.word	0x000255f0


	//   ....[67]....
        /*0990*/ 	.word	0x00025610


	//   ....[68]....
        /*0994*/ 	.word	0x00025640


	//   ....[69]....
        /*0998*/ 	.word	0x00025710


	//   ....[70]....
        /*099c*/ 	.word	0x000257a0


	//   ....[71]....
        /*09a0*/ 	.word	0x000257d0


	//   ....[72]....
        /*09a4*/ 	.word	0x00025850


	//   ....[73]....
        /*09a8*/ 	.word	0x00025880


	//   ....[74]....
        /*09ac*/ 	.word	0x00025900


	//   ....[75]....
        /*09b0*/ 	.word	0x00025930


	//   ....[76]....
        /*09b4*/ 	.word	0x000259b0


	//   ....[77]....
        /*09b8*/ 	.word	0x000259e0


	//   ....[78]....
        /*09bc*/ 	.word	0x00025a00


	//   ....[79]....
        /*09c0*/ 	.word	0x00025a50


	//   ....[80]....
        /*09c4*/ 	.word	0x00025a60


	//   ....[81]....
        /*09c8*/ 	.word	0x000261f0


	//   ....[82]....
        /*09cc*/ 	.word	0x00026230


	//   ....[83]....
        /*09d0*/ 	.word	0x00026250


	//   ....[84]....
        /*09d4*/ 	.word	0x000262f0


	//   ....[85]....
        /*09d8*/ 	.word	0x00026380


	//   ....[86]....
        /*09dc*/ 	.word	0x00026390


	//   ....[87]....
        /*09e0*/ 	.word	0x00026420


	//   ....[88]....
        /*09e4*/ 	.word	0x00026430


	//   ....[89]....
        /*09e8*/ 	.word	0x000264a0


	//   ....[90]....
        /*09ec*/ 	.word	0x000264b0


	//   ....[91]....
        /*09f0*/ 	.word	0x00026530


	//   ....[92]....
        /*09f4*/ 	.word	0x00026540


	//   ....[93]....
        /*09f8*/ 	.word	0x000265c0


	//   ....[94]....
        /*09fc*/ 	.word	0x000265d0


	//   ....[95]....
        /*0a00*/ 	.word	0x000265e0


	//   ....[96]....
        /*0a04*/ 	.word	0x00026620


	//   ....[97]....
        /*0a08*/ 	.word	0x00029260


	//   ....[98]....
        /*0a0c*/ 	.word	0x000292c0


	//   ....[99]....
        /*0a10*/ 	.word	0x000292f0


	//   ....[100]....
        /*0a14*/ 	.word	0x00029300


	//   ....[101]....
        /*0a18*/ 	.word	0x00029330


	//   ....[102]....
        /*0a1c*/ 	.word	0x00029360


	//   ....[103]....
        /*0a20*/ 	.word	0x00029390


	//   ....[104]....
        /*0a24*/ 	.word	0x000293c0


	//   ....[105]....
        /*0a28*/ 	.word	0x00029540


	//   ....[106]....
        /*0a2c*/ 	.word	0x00029570


	//   ....[107]....
        /*0a30*/ 	.word	0x000295a0


	//   ....[108]....
        /*0a34*/ 	.word	0x000295d0


	//   ....[109]....
        /*0a38*/ 	.word	0x00029600


	//   ....[110]....
        /*0a3c*/ 	.word	0x00029630


	//   ....[111]....
        /*0a40*/ 	.word	0x000296f0


	//   ....[112]....
        /*0a44*/ 	.word	0x00029710


	//   ....[113]....
        /*0a48*/ 	.word	0x00029780


	//   ....[114]....
        /*0a4c*/ 	.word	0x00029e50


	//   ....[115]....
        /*0a50*/ 	.word	0x0002a430


	//   ....[116]....
        /*0a54*/ 	.word	0x0002a5c0


	//   ....[117]....
        /*0a58*/ 	.word	0x0002a620


	//   ....[118]....
        /*0a5c*/ 	.word	0x0002a680


	//   ....[119]....
        /*0a60*/ 	.word	0x0002a6e0


	//   ....[120]....
        /*0a64*/ 	.word	0x0002a780


	//   ....[121]....
        /*0a68*/ 	.word	0x0002a870


	//   ....[122]....
        /*0a6c*/ 	.word	0x0002a9a0


	//   ....[123]....
        /*0a70*/ 	.word	0x0002aa40


	//   ....[124]....
        /*0a74*/ 	.word	0x0002ab10


	//   ....[125]....
        /*0a78*/ 	.word	0x0002abb0


	//   ....[126]....
        /*0a7c*/ 	.word	0x0002ac80


	//   ....[127]....
        /*0a80*/ 	.word	0x0002ad20


	//   ....[128]....
        /*0a84*/ 	.word	0x0002adf0


	//   ....[129]....
        /*0a88*/ 	.word	0x0002ae90


	//   ....[130]....
        /*0a8c*/ 	.word	0x0002af40


	//   ....[131]....
        /*0a90*/ 	.word	0x0002afe0


	//   ....[132]....
        /*0a94*/ 	.word	0x0002b280


	//   ....[133]....
        /*0a98*/ 	.word	0x0002b330


	//   ....[134]....
        /*0a9c*/ 	.word	0x0002b430


	//   ....[135]....
        /*0aa0*/ 	.word	0x0002b520


	//   ....[136]....
        /*0aa4*/ 	.word	0x0002b5e0


	//   ....[137]....
        /*0aa8*/ 	.word	0x0002b6a0


	//   ....[138]....
        /*0aac*/ 	.word	0x0002b760


	//   ....[139]....
        /*0ab0*/ 	.word	0x0002b820


	//   ....[140]....
        /*0ab4*/ 	.word	0x0002b8e0


	//   ....[141]....
        /*0ab8*/ 	.word	0x0002b9a0


	//   ....[142]....
        /*0abc*/ 	.word	0x0002ba60


	//   ....[143]....
        /*0ac0*/ 	.word	0x0002bb10


	//   ....[144]....
        /*0ac4*/ 	.word	0x0002bc10


	//   ....[145]....
        /*0ac8*/ 	.word	0x0002bc60


	//   ....[146]....
        /*0acc*/ 	.word	0x0002bcc0


	//   ....[147]....
        /*0ad0*/ 	.word	0x0002bda0


	//   ....[148]....
        /*0ad4*/ 	.word	0x0002c0d0


	//   ....[149]....
        /*0ad8*/ 	.word	0x0002c170


	//   ....[150]....
        /*0adc*/ 	.word	0x0002c290


	//   ....[151]....
        /*0ae0*/ 	.word	0x0002c300


	//   ....[152]....
        /*0ae4*/ 	.word	0x0002c380


	//   ....[153]....
        /*0ae8*/ 	.word	0x0002c400


	//   ....[154]....
        /*0aec*/ 	.word	0x0002c480


	//   ....[155]....
        /*0af0*/ 	.word	0x0002c510


	//   ....[156]....
        /*0af4*/ 	.word	0x0002c5b0


	//   ....[157]....
        /*0af8*/ 	.word	0x0002c650


	//   ....[158]....
        /*0afc*/ 	.word	0x0002c6c0


	//   ....[159]....
        /*0b00*/ 	.word	0x0002c730


	//   ....[160]....
        /*0b04*/ 	.word	0x0002c7a0


	//   ....[161]....
        /*0b08*/ 	.word	0x0002c820


	//   ....[162]....
        /*0b0c*/ 	.word	0x0002c8a0


	//   ....[163]....
        /*0b10*/ 	.word	0x0002c940


	//   ....[164]....
        /*0b14*/ 	.word	0x0002c9d0


	//   ....[165]....
        /*0b18*/ 	.word	0x0002cb00


	//   ....[166]....
        /*0b1c*/ 	.word	0x0002f1b0


	//   ....[167]....
        /*0b20*/ 	.word	0x0002f930


	//   ....[168]....
        /*0b24*/ 	.word	0x00030c00


	//   ....[169]....
        /*0b28*/ 	.word	0x00030c50


	//   ....[170]....
        /*0b2c*/ 	.word	0x00030cb0


	//   ....[171]....
        /*0b30*/ 	.word	0x00030cd0


	//----- nvinfo : EIATTR_REG_RECONFIG
	.align		4
.L_1451:
        /*0b34*/ 	.byte	0x01, 0x54
	.zero		2


	//----- nvinfo : EIATTR_SYSCALL_OFFSETS
	.align		4
        /*0b38*/ 	.byte	0x04, 0x46
        /*0b3a*/ 	.short	(.L_1453 - .L_1452)


	//   ....[0]....
.L_1452:
        /*0b3c*/ 	.word	0x000026c0


	//   ....[1]....
        /*0b40*/ 	.word	0x000246b0


	//   ....[2]....
        /*0b44*/ 	.word	0x00024800


	//   ....[3]....
        /*0b48*/ 	.word	0x000248f0


	//   ....[4]....
        /*0b4c*/ 	.word	0x000251a0


	//   ....[5]....
        /*0b50*/ 	.word	0x00025df0


	//----- nvinfo : EIATTR_MBARRIER_INSTR_OFFSETS
	.align		4
.L_1453:
        /*0b54*/ 	.byte	0x04, 0x39
        /*0b56*/ 	.short	(.L_1455 - .L_1454)


	//   ....[0]....
.L_1454:
        /*0b58*/ 	.word	0x000002c0
        /*0b5c*/ 	.word	0x000000ff
        /*0b60*/ 	.word	0x00032400
        /*0b64*/ 	.short	0x0100
        /*0b66*/ 	.byte	0x08
	.zero		1


	//   ....[1]....
        /*0b68*/ 	.word	0x000002d0
        /*0b6c*/ 	.word	0x000000ff
        /*0b70*/ 	.word	0x00032410
        /*0b74*/ 	.short	0x0100
        /*0b76*/ 	.byte	0x08
	.zero		1


	//   ....[2]....
        /*0b78*/ 	.word	0x000002e0
        /*0b7c*/ 	.word	0x000000ff
        /*0b80*/ 	.word	0x00032420
        /*0b84*/ 	.short	0x0100
        /*0b86*/ 	.byte	0x08
	.zero		1


	//   ....[3]....
        /*0b88*/ 	.word	0x000003d0
        /*0b8c*/ 	.word	0x000000ff
        /*0b90*/ 	.word	0x00032430
        /*0b94*/ 	.short	0x0100
        /*0b96*/ 	.byte	0x08
	.zero		1


	//   ....[4]....
        /*0b98*/ 	.word	0x000003e0
        /*0b9c*/ 	.word	0x000000ff
        /*0ba0*/ 	.word	0x00032440
        /*0ba4*/ 	.short	0x0100
        /*0ba6*/ 	.byte	0x08
	.zero		1


	//   ....[5]....
        /*0ba8*/ 	.word	0x000003f0
        /*0bac*/ 	.word	0x000000ff
        /*0bb0*/ 	.word	0x00032438
        /*0bb4*/ 	.short	0x0100
        /*0bb6*/ 	.byte	0x08
	.zero		1


	//   ....[6]....
        /*0bb8*/ 	.word	0x00000400
        /*0bbc*/ 	.word	0x000000ff
        /*0bc0*/ 	.word	0x00032448
        /*0bc4*/ 	.short	0x0100
        /*0bc6*/ 	.byte	0x08
	.zero		1


	//   ....[7]....
        /*0bc8*/ 	.word	0x00000530
        /*0bcc*/ 	.word	0x000000ff
        /*0bd0*/ 	.word	0x00032450
        /*0bd4*/ 	.short	0x0100
        /*0bd6*/ 	.byte	0x08
	.zero		1


	//   ....[8]....
        /*0bd8*/ 	.word	0x00000540
        /*0bdc*/ 	.word	0x000000ff
        /*0be0*/ 	.word	0x00032460
        /*0be4*/ 	.short	0x0100
        /*0be6*/ 	.byte	0x08
	.zero		1


	//   ....[9]....
        /*0be8*/ 	.word	0x00000550
        /*0bec*/ 	.word	0x000000ff
        /*0bf0*/ 	.word	0x00032458
        /*0bf4*/ 	.short	0x0100
        /*0bf6*/ 	.byte	0x08
	.zero		1


	//   ....[10]....
        /*0bf8*/ 	.word	0x00000560
        /*0bfc*/ 	.word	0x000000ff
        /*0c00*/ 	.word	0x00032468
        /*0c04*/ 	.short	0x0100
        /*0c06*/ 	.byte	0x08
	.zero		1


	//   ....[11]....
        /*0c08*/ 	.word	0x00000650
        /*0c0c*/ 	.word	0x000000ff
        /*0c10*/ 	.word	0x00032470
        /*0c14*/ 	.short	0x0100
        /*0c16*/ 	.byte	0x06
	.zero		1


	//   ....[12]....
        /*0c18*/ 	.word	0x00000660
        /*0c1c*/ 	.word	0x000000ff
        /*0c20*/ 	.word	0x00032480
        /*0c24*/ 	.short	0x0100
        /*0c26*/ 	.byte	0x06
	.zero		1


	//   ....[13]....
        /*0c28*/ 	.word	0x00000670
        /*0c2c*/ 	.word	0x000000ff
        /*0c30*/ 	.word	0x00032478
        /*0c34*/ 	.short	0x0100
        /*0c36*/ 	.byte	0x06
	.zero		1


	//   ....[14]....
        /*0c38*/ 	.word	0x00000680
        /*0c3c*/ 	.word	0x000000ff
        /*0c40*/ 	.word	0x00032488
        /*0c44*/ 	.short	0x0100
        /*0c46*/ 	.byte	0x06
	.zero		1


	//   ....[15]....
        /*0c48*/ 	.word	0x000007b0
        /*0c4c*/ 	.word	0x000000ff
        /*0c50*/ 	.word	0x00032490
        /*0c54*/ 	.short	0x0100
        /*0c56*/ 	.byte	0x08
	.zero		1


	//   ....[16]....
        /*0c58*/ 	.word	0x000007c0
        /*0c5c*/ 	.word	0x000000ff
        /*0c60*/ 	.word	0x000324a0
        /*0c64*/ 	.short	0x0100
        /*0c66*/ 	.byte	0x08
	.zero		1


	//   ....[17]....
        /*0c68*/ 	.word	0x000007d0
        /*0c6c*/ 	.word	0x000000ff
        /*0c70*/ 	.word	0x00032498
        /*0c74*/ 	.short	0x0100
        /*0c76*/ 	.byte	0x08
	.zero		1


	//   ....[18]....
        /*0c78*/ 	.word	0x000007e0
        /*0c7c*/ 	.word	0x000000ff
        /*0c80*/ 	.word	0x000324a8
        /*0c84*/ 	.short	0x0100
        /*0c86*/ 	.byte	0x08
	.zero		1


	//   ....[19]....
        /*0c88*/ 	.word	0x00000910
        /*0c8c*/ 	.word	0x000000ff
        /*0c90*/ 	.word	0x000324b0
        /*0c94*/ 	.short	0x0100
        /*0c96*/ 	.byte	0x08
	.zero		1


	//   ....[20]....
        /*0c98*/ 	.word	0x00000920
        /*0c9c*/ 	.word	0x000000ff
        /*0ca0*/ 	.word	0x000324c0
        /*0ca4*/ 	.short	0x0100
        /*0ca6*/ 	.byte	0x08
	.zero		1


	//   ....[21]....
        /*0ca8*/ 	.word	0x00000930
        /*0cac*/ 	.word	0x000000ff
        /*0cb0*/ 	.word	0x000324b8
        /*0cb4*/ 	.short	0x0100
        /*0cb6*/ 	.byte	0x08
	.zero		1


	//   ....[22]....
        /*0cb8*/ 	.word	0x00000940
        /*0cbc*/ 	.word	0x000000ff
        /*0cc0*/ 	.word	0x000324c8
        /*0cc4*/ 	.short	0x0100
        /*0cc6*/ 	.byte	0x08
	.zero		1


	//   ....[23]....
        /*0cc8*/ 	.word	0x00002940
        /*0ccc*/ 	.word	0x000000ff
        /*0cd0*/ 	.word	0x00032400
        /*0cd4*/ 	.short	0x010a
        /*0cd6*/ 	.byte	0x2e
	.zero		1


	//   ....[24]....
        /*0cd8*/ 	.word	0x00002d70
        /*0cdc*/ 	.word	0x00000014
        /*0ce0*/ 	.word	0x00000000
        /*0ce4*/ 	.short	0x010a
        /*0ce6*/ 	.byte	0x3f
	.zero		1


	//   ....[25]....
        /*0ce8*/ 	.word	0x00002dd0
        /*0cec*/ 	.word	0x00000014
        /*0cf0*/ 	.word	0x00000000
        /*0cf4*/ 	.short	0x010a
        /*0cf6*/ 	.byte	0x3f
	.zero		1


	//   ....[26]....
        /*0cf8*/ 	.word	0x00003180
        /*0cfc*/ 	.word	0x000000ff
        /*0d00*/ 	.word	0x00032410
        /*0d04*/ 	.short	0x010a
        /*0d06*/ 	.byte	0x2e
	.zero		1


	//   ....[27]....
        /*0d08*/ 	.word	0x00003280
        /*0d0c*/ 	.word	0x00000008
        /*0d10*/ 	.word	0x00000000
        /*0d14*/ 	.short	0x010a
        /*0d16*/ 	.byte	0x3f
	.zero		1


	//   ....[28]....
        /*0d18*/ 	.word	0x000032e0
        /*0d1c*/ 	.word	0x00000008
        /*0d20*/ 	.word	0x00000000
        /*0d24*/ 	.short	0x010a
        /*0d26*/ 	.byte	0x3f
	.zero		1


	//   ....[29]....
        /*0d28*/ 	.word	0x00003fd0
        /*0d2c*/ 	.word	0x00000008
        /*0d30*/ 	.word	0x00000000
        /*0d34*/ 	.short	0x0101
        /*0d36*/ 	.byte	0x3f
	.zero		1


	//   ....[30]....
        /*0d38*/ 	.word	0x00009880
        /*0d3c*/ 	.word	0x0000000b
        /*0d40*/ 	.word	0x00000000
        /*0d44*/ 	.short	0x0101
        /*0d46*/ 	.byte	0x3f
	.zero		1


	//   ....[31]....
        /*0d48*/ 	.word	0x00009fb0
        /*0d4c*/ 	.word	0x00000003
        /*0d50*/ 	.word	0x00000000
        /*0d54*/ 	.short	0x010a
        /*0d56*/ 	.byte	0x3f
	.zero		1


	//   ....[32]....
        /*0d58*/ 	.word	0x0000a0b0
        /*0d5c*/ 	.word	0x00000000
        /*0d60*/ 	.word	0x00000000
        /*0d64*/ 	.short	0x010a
        /*0d66*/ 	.byte	0x3f
	.zero		1


	//   ....[33]....
        /*0d68*/ 	.word	0x0000a4e0
        /*0d6c*/ 	.word	0x00000003
        /*0d70*/ 	.word	0x00000000
        /*0d74*/ 	.short	0x010a
        /*0d76*/ 	.byte	0x3f
	.zero		1


	//   ....[34]....
        /*0d78*/ 	.word	0x0000a590
        /*0d7c*/ 	.word	0x00000004
        /*0d80*/ 	.word	0x00000000
        /*0d84*/ 	.short	0x010a
        /*0d86*/ 	.byte	0x3f
	.zero		1


	//   ....[35]....
        /*0d88*/ 	.word	0x0000b250
        /*0d8c*/ 	.word	0x00000003
        /*0d90*/ 	.word	0x00000000
        /*0d94*/ 	.short	0x0101
        /*0d96*/ 	.byte	0x3f
	.zero		1


	//   ....[36]....
        /*0d98*/ 	.word	0x00013b70
        /*0d9c*/ 	.word	0x00000000
        /*0da0*/ 	.word	0x00000000
        /*0da4*/ 	.short	0x0101
        /*0da6*/ 	.byte	0x3f
	.zero		1


	//   ....[37]....
        /*0da8*/ 	.word	0x00013d70
        /*0dac*/ 	.word	0x00000005
        /*0db0*/ 	.word	0x00000000
        /*0db4*/ 	.short	0x010a
        /*0db6*/ 	.byte	0x3f
	.zero		1


	//   ....[38]....
        /*0db8*/ 	.word	0x00013e70
        /*0dbc*/ 	.word	0x00000000
        /*0dc0*/ 	.word	0x00000000
        /*0dc4*/ 	.short	0x010a
        /*0dc6*/ 	.byte	0x3f
	.zero		1


	//   ....[39]....
        /*0dc8*/ 	.word	0x000142a0
        /*0dcc*/ 	.word	0x00000005
        /*0dd0*/ 	.word	0x00000000
        /*0dd4*/ 	.short	0x010a
        /*0dd6*/ 	.byte	0x3f
	.zero		1


	//   ....[40]....
        /*0dd8*/ 	.word	0x00014350
        /*0ddc*/ 	.word	0x00000004
        /*0de0*/ 	.word	0x00000000
        /*0de4*/ 	.short	0x010a
        /*0de6*/ 	.byte	0x3f
	.zero		1


	//   ....[41]....
        /*0de8*/ 	.word	0x00015010
        /*0dec*/ 	.word	0x00000004
        /*0df0*/ 	.word	0x00000000
        /*0df4*/ 	.short	0x0101
        /*0df6*/ 	.byte	0x3f
	.zero		1


	//   ....[42]....
        /*0df8*/ 	.word	0x0001edb0
        /*0dfc*/ 	.word	0x00000000
        /*0e00*/ 	.word	0x00000000
        /*0e04*/ 	.short	0x0101
        /*0e06*/ 	.byte	0x3f
	.zero		1


	//   ....[43]....
        /*0e08*/ 	.word	0x00021b10
        /*0e0c*/ 	.word	0x000000ff
        /*0e10*/ 	.word	0x00000000
        /*0e14*/ 	.short	0x0101
        /*0e16*/ 	.byte	0x04
	.zero		1


	//   ....[44]....
        /*0e18*/ 	.word	0x00024d00
        /*0e1c*/ 	.word	0x00000000
        /*0e20*/ 	.word	0x00032440
        /*0e24*/ 	.short	0x010a
        /*0e26*/ 	.byte	0x3f
	.zero		1


	//   ....[45]....
        /*0e28*/ 	.word	0x00025b90
        /*0e2c*/ 	.word	0x00000008
        /*0e30*/ 	.word	0x00032400
        /*0e34*/ 	.short	0x0107
        /*0e36*/ 	.byte	0x3f
	.zero		1


	//   ....[46]....
        /*0e38*/ 	.word	0x00025c30
        /*0e3c*/ 	.word	0x00000002
        /*0e40*/ 	.word	0x00032400
        /*0e44*/ 	.short	0x0101
        /*0e46*/ 	.byte	0x3f
	.zero		1


	//   ....[47]....
        /*0e48*/ 	.word	0x00026780
        /*0e4c*/ 	.word	0x00000008
        /*0e50*/ 	.word	0x00032410
        /*0e54*/ 	.short	0x0107
        /*0e56*/ 	.byte	0x3f
	.zero		1


	//   ....[48]....
        /*0e58*/ 	.word	0x00026880
        /*0e5c*/ 	.word	0x00000002
        /*0e60*/ 	.word	0x00032410
        /*0e64*/ 	.short	0x0101
        /*0e66*/ 	.byte	0x3f
	.zero		1


	//   ....[49]....
        /*0e68*/ 	.word	0x000268a0
        /*0e6c*/ 	.word	0x00000002
        /*0e70*/ 	.word	0x00032420
        /*0e74*/ 	.short	0x010a
        /*0e76*/ 	.byte	0x3f
	.zero		1


	//   ....[50]....
        /*0e78*/ 	.word	0x000269b0
        /*0e7c*/ 	.word	0x00000002
        /*0e80*/ 	.word	0x00032460
        /*0e84*/ 	.short	0x010a
        /*0e86*/ 	.byte	0x3f
	.zero		1


	//   ....[51]....
        /*0e88*/ 	.word	0x00027270
        /*0e8c*/ 	.word	0x00000003
        /*0e90*/ 	.word	0x00032440
        /*0e94*/ 	.short	0x010a
        /*0e96*/ 	.byte	0x3f
	.zero		1


	//   ....[52]....
        /*0e98*/ 	.word	0x000274c0
        /*0e9c*/ 	.word	0x00000003
        /*0ea0*/ 	.word	0x00032460
        /*0ea4*/ 	.short	0x010a
        /*0ea6*/ 	.byte	0x3f
	.zero		1


	//   ....[53]....
        /*0ea8*/ 	.word	0x00027d20
        /*0eac*/ 	.word	0x00000002
        /*0eb0*/ 	.word	0x00032440
        /*0eb4*/ 	.short	0x010a
        /*0eb6*/ 	.byte	0x3f
	.zero		1


	//   ....[54]....
        /*0eb8*/ 	.word	0x00027f60
        /*0ebc*/ 	.word	0x00000002
        /*0ec0*/ 	.word	0x00032460
        /*0ec4*/ 	.short	0x010a
        /*0ec6*/ 	.byte	0x3f
	.zero		1


	//   ....[55]....
        /*0ec8*/ 	.word	0x00028730
        /*0ecc*/ 	.word	0x00000003
        /*0ed0*/ 	.word	0x00032440
        /*0ed4*/ 	.short	0x010a
        /*0ed6*/ 	.byte	0x3f
	.zero		1


	//   ....[56]....
        /*0ed8*/ 	.word	0x00028980
        /*0edc*/ 	.word	0x00000003
        /*0ee0*/ 	.word	0x00032460
        /*0ee4*/ 	.short	0x010a
        /*0ee6*/ 	.byte	0x3f
	.zero		1


	//   ....[57]....
        /*0ee8*/ 	.word	0x00029dd0
        /*0eec*/ 	.word	0x00000000
        /*0ef0*/ 	.word	0x00032420
        /*0ef4*/ 	.short	0x010a
        /*0ef6*/ 	.byte	0x3f
	.zero		1


	//   ....[58]....
        /*0ef8*/ 	.word	0x00029f90
        /*0efc*/ 	.word	0x00000006
        /*0f00*/ 	.word	0x00000000
        /*0f04*/ 	.short	0x010a
        /*0f06*/ 	.byte	0x3f
	.zero		1


	//   ....[59]....
        /*0f08*/ 	.word	0x0002a000
        /*0f0c*/ 	.word	0x00000007
        /*0f10*/ 	.word	0x00000000
        /*0f14*/ 	.short	0x010a
        /*0f16*/ 	.byte	0x3f
	.zero		1


	//   ....[60]....
        /*0f18*/ 	.word	0x0002a070
        /*0f1c*/ 	.word	0x00000004
        /*0f20*/ 	.word	0x00000000
        /*0f24*/ 	.short	0x010a
        /*0f26*/ 	.byte	0x3f
	.zero		1


	//   ....[61]....
        /*0f28*/ 	.word	0x0002a0a0
        /*0f2c*/ 	.word	0x00000003
        /*0f30*/ 	.word	0x00000000
        /*0f34*/ 	.short	0x010a
        /*0f36*/ 	.byte	0x3f
	.zero		1


	//   ....[62]....
        /*0f38*/ 	.word	0x0002a110
        /*0f3c*/ 	.word	0x00000009
        /*0f40*/ 	.word	0x00032400
        /*0f44*/ 	.short	0x010a
        /*0f46*/ 	.byte	0x3f
	.zero		1


	//   ....[63]....
        /*0f48*/ 	.word	0x0002a160
        /*0f4c*/ 	.word	0x00000014
        /*0f50*/ 	.word	0x00000000
        /*0f54*/ 	.short	0x010a
        /*0f56*/ 	.byte	0x3f
	.zero		1


	//   ....[64]....
        /*0f58*/ 	.word	0x0002a1c0
        /*0f5c*/ 	.word	0x00000009
        /*0f60*/ 	.word	0x00032410
        /*0f64*/ 	.short	0x010a
        /*0f66*/ 	.byte	0x3f
	.zero		1


	//   ....[65]....
        /*0f68*/ 	.word	0x0002a210
        /*0f6c*/ 	.word	0x00000008
        /*0f70*/ 	.word	0x00000000
        /*0f74*/ 	.short	0x010a
        /*0f76*/ 	.byte	0x3f
	.zero		1


	//   ....[66]....
        /*0f78*/ 	.word	0x0002a260
        /*0f7c*/ 	.word	0x00000000
        /*0f80*/ 	.word	0x00000000
        /*0f84*/ 	.short	0x010a
        /*0f86*/ 	.byte	0x3f
	.zero		1


	//   ....[67]....
        /*0f88*/ 	.word	0x0002a2b0
        /*0f8c*/ 	.word	0x00000004
        /*0f90*/ 	.word	0x00000000
        /*0f94*/ 	.short	0x010a
        /*0f96*/ 	.byte	0x3f
	.zero		1


	//   ....[68]....
        /*0f98*/ 	.word	0x0002a300
        /*0f9c*/ 	.word	0x00000000
        /*0fa0*/ 	.word	0x00000000
        /*0fa4*/ 	.short	0x010a
        /*0fa6*/ 	.byte	0x3f
	.zero		1


	//   ....[69]....
        /*0fa8*/ 	.word	0x0002a350
        /*0fac*/ 	.word	0x00000004
        /*0fb0*/ 	.word	0x00000000
        /*0fb4*/ 	.short	0x010a
        /*0fb6*/ 	.byte	0x3f
	.zero		1


	//   ....[70]....
        /*0fb8*/ 	.word	0x0002a4f0
        /*0fbc*/ 	.word	0x00000000
        /*0fc0*/ 	.word	0x00032440
        /*0fc4*/ 	.short	0x010a
        /*0fc6*/ 	.byte	0x3f
	.zero		1


	//   ....[71]....
        /*0fc8*/ 	.word	0x0002bdf0
        /*0fcc*/ 	.word	0x00000002
        /*0fd0*/ 	.word	0x00032420
        /*0fd4*/ 	.short	0x010a
        /*0fd6*/ 	.byte	0x3f
	.zero		1


	//   ....[72]....
        /*0fd8*/ 	.word	0x0002be40
        /*0fdc*/ 	.word	0x00000002
        /*0fe0*/ 	.word	0x00032460
        /*0fe4*/ 	.short	0x010a
        /*0fe6*/ 	.byte	0x3f
	.zero		1


	//   ....[73]....
        /*0fe8*/ 	.word	0x0002be90
        /*0fec*/ 	.word	0x00000003
        /*0ff0*/ 	.word	0x00032440
        /*0ff4*/ 	.short	0x010a
        /*0ff6*/ 	.byte	0x3f
	.zero		1


	//   ....[74]....
        /*0ff8*/ 	.word	0x0002bee0
        /*0ffc*/ 	.word	0x00000003
        /*1000*/ 	.word	0x00032460
        /*1004*/ 	.short	0x010a
        /*1006*/ 	.byte	0x3f
	.zero		1


	//   ....[75]....
        /*1008*/ 	.word	0x0002bf30
        /*100c*/ 	.word	0x00000002
        /*1010*/ 	.word	0x00032440
        /*1014*/ 	.short	0x010a
        /*1016*/ 	.byte	0x3f
	.zero		1


	//   ....[76]....
        /*1018*/ 	.word	0x0002bf80
        /*101c*/ 	.word	0x00000002
        /*1020*/ 	.word	0x00032460
        /*1024*/ 	.short	0x010a
        /*1026*/ 	.byte	0x3f
	.zero		1


	//   ....[77]....
        /*1028*/ 	.word	0x0002bfd0
        /*102c*/ 	.word	0x00000003
        /*1030*/ 	.word	0x00032440
        /*1034*/ 	.short	0x010a
        /*1036*/ 	.byte	0x3f
	.zero		1


	//   ....[78]....
        /*1038*/ 	.word	0x0002c020
        /*103c*/ 	.word	0x00000003
        /*1040*/ 	.word	0x00032460
        /*1044*/ 	.short	0x010a
        /*1046*/ 	.byte	0x3f
	.zero		1


	//   ....[79]....
        /*1048*/ 	.word	0x0002ca20
        /*104c*/ 	.word	0x00000000
        /*1050*/ 	.word	0x00032420
        /*1054*/ 	.short	0x010a
        /*1056*/ 	.byte	0x3f
	.zero		1


	//   ....[80]....
        /*1058*/ 	.word	0x0002cbc0
        /*105c*/ 	.word	0x00000006
        /*1060*/ 	.word	0x00000000
        /*1064*/ 	.short	0x010a
        /*1066*/ 	.byte	0x3f
	.zero		1


	//   ....[81]....
        /*1068*/ 	.word	0x0002cc10
        /*106c*/ 	.word	0x00000007
        /*1070*/ 	.word	0x00000000
        /*1074*/ 	.short	0x010a
        /*1076*/ 	.byte	0x3f
	.zero		1


	//   ....[82]....
        /*1078*/ 	.word	0x0002cc60
        /*107c*/ 	.word	0x00000004
        /*1080*/ 	.word	0x00000000
        /*1084*/ 	.short	0x010a
        /*1086*/ 	.byte	0x3f
	.zero		1


	//   ....[83]....
        /*1088*/ 	.word	0x0002d000
        /*108c*/ 	.word	0x0000000c
        /*1090*/ 	.word	0x00000000
        /*1094*/ 	.short	0x010a
        /*1096*/ 	.byte	0x3f
	.zero		1


	//   ....[84]....
        /*1098*/ 	.word	0x0002d140
        /*109c*/ 	.word	0x00000002
        /*10a0*/ 	.word	0x00000000
        /*10a4*/ 	.short	0x010a
        /*10a6*/ 	.byte	0x3f
	.zero		1


	//   ....[85]....
        /*10a8*/ 	.word	0x0002d7a0
        /*10ac*/ 	.word	0x0000000b
        /*10b0*/ 	.word	0x00000000
        /*10b4*/ 	.short	0x010a
        /*10b6*/ 	.byte	0x3f
	.zero		1


	//   ....[86]....
        /*10b8*/ 	.word	0x0002d8e0
        /*10bc*/ 	.word	0x00000008
        /*10c0*/ 	.word	0x00000000
        /*10c4*/ 	.short	0x010a
        /*10c6*/ 	.byte	0x3f
	.zero		1


	//   ....[87]....
        /*10c8*/ 	.word	0x0002eb30
        /*10cc*/ 	.word	0x00000002
        /*10d0*/ 	.word	0x00000000
        /*10d4*/ 	.short	0x0101
        /*10d6*/ 	.byte	0x3f
	.zero		1


	//   ....[88]....
        /*10d8*/ 	.word	0x00048910
        /*10dc*/ 	.word	0x00000004
        /*10e0*/ 	.word	0x00000000
        /*10e4*/ 	.short	0x0101
        /*10e6*/ 	.byte	0x3f
	.zero		1


	//   ....[89]....
        /*10e8*/ 	.word	0x00048940
        /*10ec*/ 	.word	0x00000002
        /*10f0*/ 	.word	0x00000000
        /*10f4*/ 	.short	0x010a
        /*10f6*/ 	.byte	0x3f
	.zero		1


	//   ....[90]....
        /*10f8*/ 	.word	0x00048990
        /*10fc*/ 	.word	0x00000008
        /*1100*/ 	.word	0x00000000
        /*1104*/ 	.short	0x010a
        /*1106*/ 	.byte	0x3f
	.zero		1


	//----- nvinfo : EIATTR_NUM_MBARRIERS
	.align		4
.L_1455:
        /*1108*/ 	.byte	0x03, 0x38
        /*110a*/ 	.short	0x0017


	//----- nvinfo : EIATTR_EXIT_INSTR_OFFSETS
	.align		4
        /*110c*/ 	.byte	0x04, 0x1c
        /*110e*/ 	.short	(.L_1457 - .L_1456)


	//   ....[0]....
.L_1456:
        /*1110*/ 	.word	0x00000b70


	//   ....[1]....
        /*1114*/ 	.word	0x00022e50


	//   ....[2]....
        /*1118*/ 	.word	0x0002a0f0


	//----- nvinfo : EIATTR_MAX_THREADS
	.align		4
.L_1457:
        /*111c*/ 	.byte	0x04, 0x05
        /*111e*/ 	.short	(.L_1459 - .L_1458)
.L_1458:
        /*1120*/ 	.word	0x00000180
        /*1124*/ 	.word	0x00000001
        /*1128*/ 	.word	0x00000001


	//----- nvinfo : EIATTR_CRS_STACK_SIZE
	.align		4
.L_1459:
        /*112c*/ 	.byte	0x04, 0x1e
        /*112e*/ 	.short	(.L_1461 - .L_1460)
.L_1460:
        /*1130*/ 	.word	0x00000000


	//----- nvinfo : EIATTR_CBANK_PARAM_SIZE
	.align		4
.L_1461:
        /*1134*/ 	.byte	0x03, 0x19
        /*1136*/ 	.short	0x0bf0


	//----- nvinfo : EIATTR_PARAM_CBANK
	.align		4
        /*1138*/ 	.byte	0x04, 0x0a
        /*113a*/ 	.short	(.L_1463 - .L_1462)
	.align		4
.L_1462:
        /*113c*/ 	.word	index@(.nv.constant0._ZN7cutlass13device_kernelIN5flash11enable_sm90INS1_16FlashAttnFwdSm90INS1_25CollectiveMainloopFwdSm90ILi2EN4cute5tupleIJNS5_1CILi1EEES8_S8_EEENS6_IJNS7_ILi128EEENS7_ILi96EEENS7_ILi64EEEEEELi256ENS_10bfloat16_tEfNS_4arch4Sm90ELb0ELb1ELb1ELb1ELb0ELb0ELb1ELb1ELb0ELb1ELb0ELb0EEENS1_21CollectiveEpilogueFwdINS6_IJSA_NS7_ILi256EEESB_EEES9_SE_SG_Li256ELb1ELb1ELb0ELb0EEENS1_36VarlenDynamicPersistentTileSchedulerILi128ELi96ELi256ELi128ELb0ELb1ELb1ELb1ELb0ELb1EEEEEEEEEvNT_6ParamsE)
        /*1140*/ 	.short	0x0210
        /*1142*/ 	.short	0x0bf0


	//----- nvinfo : EIATTR_SW_WAR
	.align		4
.L_1463:
        /*1144*/ 	.byte	0x04, 0x36
        /*1146*/ 	.short	(.L_1465 - .L_1464)
.L_1464:
        /*1148*/ 	.word	0x00000008
.L_1465:


//--------------------- .nv.info._ZN7cutlass13device_kernelIN5flash11enable_sm90INS1_16FlashAttnFwdSm90INS1_25CollectiveMainloopFwdSm90ILi2EN4cute5tupleIJNS5_1CILi1EEES8_S8_EEENS6_IJNS7_ILi128EEENS7_ILi96EEENS7_ILi64EEEEEELi256ENS_10bfloat16_tEfNS_4arch4Sm90ELb0ELb1ELb1ELb1ELb0ELb1ELb1ELb1ELb0ELb1ELb0ELb0EEENS1_21CollectiveEpilogueFwdINS6_IJSA_NS7_ILi256EEESB_EEES9_SE_SG_Li256ELb1ELb1ELb0ELb0EEENS1_36VarlenDynamicPersistentTileSchedulerILi128ELi96ELi256ELi128ELb0ELb1ELb1ELb1ELb0ELb1EEEEEEEEEvNT_6ParamsE --------------------------
	.section	.nv.info._ZN7cutlass13device_kernelIN5flash11enable_sm90INS1_16FlashAttnFwdSm90INS1_25CollectiveMainloopFwdSm90ILi2EN4cute5tupleIJNS5_1CILi1EEES8_S8_EEENS6_IJNS7_ILi128EEENS7_ILi96EEENS7_ILi64EEEEEELi256ENS_10bfloat16_tEfNS_4arch4Sm90ELb0ELb1ELb1ELb1ELb0ELb1ELb1ELb1ELb0ELb1ELb0ELb0EEENS1_21CollectiveEpilogueFwdINS6_IJSA_NS7_ILi256EEESB_EEES9_SE_SG_Li256ELb1ELb1ELb0ELb0EEENS1_36VarlenDynamicPersistentTileSchedulerILi128ELi96ELi256ELi128ELb0ELb1ELb1ELb1ELb0ELb1EEEEEEEEEvNT_6ParamsE,"",@"SHT_CUDA_INFO"
	.sectionflags	@""
	.align	4


	//----- nvinfo : EIATTR_CUDA_API_VERSION
	.align		4
        /*0000*/ 	.byte	0x04, 0x37
        /*0002*/ 	.short	(.L_1467 - .L_1466)
.L_1466:
        /*0004*/ 	.word	0x00000082


	//----- nvinfo : EIATTR_KPARAM_INFO
	.align		4
.L_1467:
        /*0008*/ 	.byte	0x04, 0x17
        /*000a*/ 	.short	(.L_1469 - .L_1468)
.L_1468:
        /*000c*/ 	.word	0x00000000
        /*0010*/ 	.short	0x0000
        /*0012*/ 	.short	0x0070
        /*0014*/ 	.byte	0x00, 0xf0, 0x01, 0x2e


	//----- nvinfo : EIATTR_SPARSE_MMA_MASK
	.align		4
.L_1469:
        /*0018*/ 	.byte	0x03, 0x50
        /*001a*/ 	.short	0x0000


	//----- nvinfo : EIATTR_MAXREG_COUNT
	.align		4
        /*001c*/ 	.byte	0x03, 0x1b
        /*001e*/ 	.short	0x00a8


	//----- nvinfo : EIATTR_NUM_BARRIERS
	.align		4
        /*0020*/ 	.byte	0x02, 0x4c
        /*0022*/ 	.byte	0x10
	.zero		1


	//----- nvinfo : EIATTR_EXTERNS
	.align		4
        /*0024*/ 	.byte	0x04, 0x0f
        /*0026*/ 	.short	(.L_1471 - .L_1470)


	//   ....[0]....
	.align		4
.L_1470:
        /*0028*/ 	.word	index@(__assertfail)


	//----- nvinfo : EIATTR_ANNOTATIONS
	.align		4
.L_1471:
        /*002c*/ 	.byte	0x04, 0x55
        /*002e*/ 	.short	(.L_1473 - .L_1472)


	//   ....[0]....
.L_1472:
        /* <DEDUP_REMOVED lines=100> */


	//----- nvinfo : EIATTR_MERCURY_ISA_VERSION
	.align		4
.L_1473:
        /*0660*/ 	.byte	0x03, 0x5f
        /*0662*/ 	.short	0x0101


	//----- nvinfo : EIATTR_UNUSED_LOAD_BYTE_OFFSET
	.align		4
        /*0664*/ 	.byte	0x04, 0x44
        /*0666*/ 	.short	(.L_1475 - .L_1474)


	//   ....[0]....
.L_1474:
        /*0668*/ 	.word	0x00000be0
        /*066c*/ 	.word	0x0000fff0


	//   ....[1]....
        /*0670*/ 	.word	0x0002bed0
        /*0674*/ 	.word	0x0000fff0


	//----- nvinfo : EIATTR_INT_WARP_WIDE_INSTR_OFFSETS
	.align		4
.L_1475:
        /*0678*/ 	.byte	0x04, 0x31
        /*067a*/ 	.short	(.L_1477 - .L_1476)


	//   ....[0]....
.L_1476:
        /*067c*/ 	.word	0x000001e0


	//   ....[1]....
        /*0680*/ 	.word	0x00000220


	//   ....[2]....
        /*0684*/ 	.word	0x00000290


	//   ....[3]....
        /*0688*/ 	.word	0x000002a0


	//   ....[4]....
        /*068c*/ 	.word	0x00031d50


	//   ....[5]....
        /*0690*/ 	.word	0x00031de0


	//   ....[6]....
        /*0694*/ 	.word	0x000369a0


	//   ....[7]....
        /*0698*/ 	.word	0x00036a30


	//----- nvinfo : EIATTR_COOP_GROUP_MASK_REGIDS
	.align		4
.L_1477:
        /*069c*/ 	.byte	0x04, 0x29
        /*069e*/ 	.short	(.L_1479 - .L_1478)


	//   ....[0]....
.L_1478:
        /*06a0*/ 	.word	0xffffffff


	//   ....[1]....
        /*06a4*/ 	.word	0xffffffff


	//   ....[2]....
        /*06a8*/ 	.word	0xffffffff


	//   ....[3]....
        /*06ac*/ 	.word	0xffffffff


	//   ....[4]....
        /*06b0*/ 	.word	0xffffffff


	//   ....[5]....
        /*06b4*/ 	.word	0xffffffff


	//   ....[6]....
        /*06b8*/ 	.word	0xffffffff


	//   ....[7]....
        /*06bc*/ 	.word	0xffffffff


	//   ....[8]....
        /*06c0*/ 	.word	0xffffffff


	//   ....[9]....
        /*06c4*/ 	.word	0xffffffff


	//   ....[10]....
        /*06c8*/ 	.word	0xffffffff


	//   ....[11]....
        /*06cc*/ 	.word	0xffffffff


	//   ....[12]....
        /*06d0*/ 	.word	0xffffffff


	//   ....[13]....
        /*06d4*/ 	.word	0xffffffff


	//   ....[14]....
        /*06d8*/ 	.word	0xffffffff


	//   ....[15]....
        /*06dc*/ 	.word	0xffffffff


	//   ....[16]....
        /*06e0*/ 	.word	0xffffffff


	//   ....[17]....
        /*06e4*/ 	.word	0xffffffff


	//   ....[18]....
        /*06e8*/ 	.word	0xffffffff


	//   ....[19]....
        /*06ec*/ 	.word	0xffffffff


	//   ....[20]....
        /*06f0*/ 	.word	0xffffffff


	//   ....[21]....
        /*06f4*/ 	.word	0xffffffff


	//   ....[22]....
        /*06f8*/ 	.word	0xffffffff


	//   ....[23]....
        /*06fc*/ 	.word	0xffffffff


	//   ....[24]....
        /*0700*/ 	.word	0xffffffff


	//   ....[25]....
        /*0704*/ 	.word	0xffffffff


	//   ....[26]....
        /*0708*/ 	.word	0xffffffff


	//   ....[27]....
        /*070c*/ 	.word	0xffffffff


	//   ....[28]....
        /*0710*/ 	.word	0xffffffff


	//   ....[29]....
        /*0714*/ 	.word	0xffffffff


	//   ....[30]....
        /*0718*/ 	.word	0xffffffff


	//   ....[31]....
        /*071c*/ 	.word	0xffffffff


	//   ....[32]....
        /*0720*/ 	.word	0xffffffff


	//   ....[33]....
        /*0724*/ 	.word	0xffffffff


	//   ....[34]....
        /*0728*/ 	.word	0xffffffff


	//   ....[35]....
        /*072c*/ 	.word	0xffffffff


	//   ....[36]....
        /*0730*/ 	.word	0xffffffff


	//   ....[37]....
        /*0734*/ 	.word	0xffffffff


	//   ....[38]....
        /*0738*/ 	.word	0xffffffff


	//   ....[39]....
        /*073c*/ 	.word	0xffffffff


	//   ....[40]....
        /*0740*/ 	.word	0xffffffff


	//   ....[41]....
        /*0744*/ 	.word	0xffffffff


	//   ....[42]....
        /*0748*/ 	.word	0xffffffff


	//   ....[43]....
        /*074c*/ 	.word	0xffffffff


	//   ....[44]....
        /*0750*/ 	.word	0xffffffff


	//   ....[45]....
        /*0754*/ 	.word	0xffffffff


	//   ....[46]....
        /*0758*/ 	.word	0xffffffff


	//   ....[47]....
        /*075c*/ 	.word	0xffffffff


	//   ....[48]....
        /*0760*/ 	.word	0xffffffff


	//   ....[49]....
        /*0764*/ 	.word	0xffffffff


	//   ....[50]....
        /*0768*/ 	.word	0xffffffff


	//   ....[51]....
        /*076c*/ 	.word	0xffffffff


	//   ....[52]....
        /*0770*/ 	.word	0xffffffff


	//   ....[53]....
        /*0774*/ 	.word	0xffffffff


	//   ....[54]....
        /*0778*/ 	.word	0xffffffff


	//   ....[55]....
        /*077c*/ 	.word	0xffffffff


	//   ....[56]....
        /*0780*/ 	.word	0xffffffff


	//   ....[57]....
        /*0784*/ 	.word	0xffffffff


	//   ....[58]....
        /*0788*/ 	.word	0xffffffff


	//   ....[59]....
        /*078c*/ 	.word	0xffffffff


	//   ....[60]....
        /*0790*/ 	.word	0xffffffff


	//   ....[61]....
        /*0794*/ 	.word	0xffffffff


	//   ....[62]....
        /*0798*/ 	.word	0xffffffff


	//   ....[63]....
        /*079c*/ 	.word	0xffffffff


	//   ....[64]....
        /*07a0*/ 	.word	0xffffffff


	//   ....[65]....
        /*07a4*/ 	.word	0xffffffff


	//   ....[66]....
        /*07a8*/ 	.word	0xffffffff


	//   ....[67]....
        /*07ac*/ 	.word	0xffffffff


	//   ....[68]....
        /*07b0*/ 	.word	0xffffffff


	//   ....[69]....
        /*07b4*/ 	.word	0xffffffff


	//   ....[70]....
        /*07b8*/ 	.word	0xffffffff


	//   ....[71]....
        /*07bc*/ 	.word	0xffffffff


	//   ....[72]....
        /*07c0*/ 	.word	0xffffffff


	//   ....[73]....
        /*07c4*/ 	.word	0xffffffff


	//   ....[74]....
        /*07c8*/ 	.word	0xffffffff


	//   ....[75]....
        /*07cc*/ 	.word	0xffffffff


	//   ....[76]....
        /*07d0*/ 	.word	0xffffffff


	//   ....[77]....
        /*07d4*/ 	.word	0xffffffff


	//   ....[78]....
        /*07d8*/ 	.word	0xffffffff


	//   ....[79]....
        /*07dc*/ 	.word	0xffffffff


	//   ....[80]....
        /*07e0*/ 	.word	0xffffffff


	//   ....[81]....
        /*07e4*/ 	.word	0xffffffff


	//   ....[82]....
        /*07e8*/ 	.word	0xffffffff


	//   ....[83]....
        /*07ec*/ 	.word	0xffffffff


	//   ....[84]....
        /*07f0*/ 	.word	0xffffffff


	//   ....[85]....
        /*07f4*/ 	.word	0xffffffff


	//   ....[86]....
        /*07f8*/ 	.word	0xffffffff


	//   ....[87]....
        /*07fc*/ 	.word	0xffffffff


	//   ....[88]....
        /*0800*/ 	.word	0xffffffff


	//   ....[89]....
        /*0804*/ 	.word	0xffffffff


	//   ....[90]....
        /*0808*/ 	.word	0xffffffff


	//   ....[91]....
        /*080c*/ 	.word	0xffffffff


	//   ....[92]....
        /*0810*/ 	.word	0xffffffff


	//   ....[93]....
        /*0814*/ 	.word	0xffffffff


	//   ....[94]....
        /*0818*/ 	.word	0xffffffff


	//   ....[95]....
        /*081c*/ 	.word	0xffffffff


	//   ....[96]....
        /*0820*/ 	.word	0xffffffff


	//   ....[97]....
        /*0824*/ 	.word	0xffffffff


	//   ....[98]....
        /*0828*/ 	.word	0xffffffff


	//   ....[99]....
        /*082c*/ 	.word	0xffffffff


	//   ....[100]....
        /*0830*/ 	.word	0xffffffff


	//   ....[101]....
        /*0834*/ 	.word	0xffffffff


	//   ....[102]....
        /*0838*/ 	.word	0xffffffff


	//   ....[103]....
        /*083c*/ 	.word	0xffffffff


	//   ....[104]....
        /*0840*/ 	.word	0xffffffff


	//   ....[105]....
        /*0844*/ 	.word	0xffffffff


	//   ....[106]....
        /*0848*/ 	.word	0xffffffff


	//   ....[107]....
        /*084c*/ 	.word	0xffffffff


	//   ....[108]....
        /*0850*/ 	.word	0xffffffff


	//   ....[109]....
        /*0854*/ 	.word	0xffffffff


	//   ....[110]....
        /*0858*/ 	.word	0xffffffff


	//   ....[111]....
        /*085c*/ 	.word	0xffffffff


	//   ....[112]....
        /*0860*/ 	.word	0xffffffff


	//   ....[113]....
        /*0864*/ 	.word	0xffffffff


	//   ....[114]....
        /*0868*/ 	.word	0xffffffff


	//   ....[115]....
        /*086c*/ 	.word	0xffffffff


	//   ....[116]....
        /*0870*/ 	.word	0xffffffff


	//   ....[117]....
        /*0874*/ 	.word	0xffffffff


	//   ....[118]....
        /*0878*/ 	.word	0xffffffff


	//   ....[119]....
        /*087c*/ 	.word	0xffffffff


	//   ....[120]....
        /*0880*/ 	.word	0xffffffff


	//   ....[121]....
        /*0884*/ 	.word	0xffffffff


	//   ....[122]....
        /*0888*/ 	.word	0xffffffff


	//   ....[123]....
        /*088c*/ 	.word	0xffffffff


	//   ....[124]....
        /*0890*/ 	.word	0xffffffff


	//   ....[125]....
        /*0894*/ 	.word	0xffffffff


	//   ....[126]....
        /*0898*/ 	.word	0xffffffff


	//   ....[127]....
        /*089c*/ 	.word	0xffffffff


	//   ....[128]....
        /*08a0*/ 	.word	0xffffffff


	//   ....[129]....
        /*08a4*/ 	.word	0xffffffff


	//   ....[130]....
        /*08a8*/ 	.word	0xffffffff


	//   ....[131]....
        /*08ac*/ 	.word	0xffffffff


	//   ....[132]....
        /*08b0*/ 	.word	0x0500000f


	//   ....[133]....
        /*08b4*/ 	.word	0x0500000f


	//   ....[134]....
        /*08b8*/ 	.word	0x0500000f


	//   ....[135]....
        /*08bc*/ 	.word	0x0500000f


	//   ....[136]....
        /*08c0*/ 	.word	0x0500000f


	//   ....[137]....
        /*08c4*/ 	.word	0x0500000f


	//   ....[138]....
        /*08c8*/ 	.word	0x0500000f


	//   ....[139]....
        /*08cc*/ 	.word	0x0500000f


	//   ....[140]....
        /*08d0*/ 	.word	0x0500000f


	//   ....[141]....
        /*08d4*/ 	.word	0x0500000f


	//   ....[142]....
        /*08d8*/ 	.word	0x0500000f


	//   ....[143]....
        /*08dc*/ 	.word	0x0500000f


	//   ....[144]....
        /*08e0*/ 	.word	0x0500000f


	//   ....[145]....
        /*08e4*/ 	.word	0x0500000f


	//   ....[146]....
        /*08e8*/ 	.word	0x0500000f


	//   ....[147]....
        /*08ec*/ 	.word	0x0500000f


	//   ....[148]....
        /*08f0*/ 	.word	0x0500000f


	//   ....[149]....
        /*08f4*/ 	.word	0x0500000f


	//   ....[150]....
        /*08f8*/ 	.word	0x0500000f


	//   ....[151]....
        /*08fc*/ 	.word	0x0500000f


	//   ....[152]....
        /*0900*/ 	.word	0x0500000f


	//   ....[153]....
        /*0904*/ 	.word	0x0500000f


	//   ....[154]....
        /*0908*/ 	.word	0x0500000f


	//   ....[155]....
        /*090c*/ 	.word	0x0500000f


	//   ....[156]....
        /*0910*/ 	.word	0x0500000f


	//   ....[157]....
        /*0914*/ 	.word	0x0500000f


	//   ....[158]....
        /*0918*/ 	.word	0x0500000f


	//   ....[159]....
        /*091c*/ 	.word	0x0500000f


	//   ....[160]....
        /*0920*/ 	.word	0x0500000f


	//   ....[161]....
        /*0924*/ 	.word	0x0500000f


	//   ....[162]....
        /*0928*/ 	.word	0x0500000f


	//   ....[163]....
        /*092c*/ 	.word	0x0500000f


	//   ....[164]....
        /*0930*/ 	.word	0x0500000f


	//   ....[165]....
        /*0934*/ 	.word	0x0500000f


	//   ....[166]....
        /*0938*/ 	.word	0x0500000f


	//   ....[167]....
        /*093c*/ 	.word	0x0500000f


	//   ....[168]....
        /*0940*/ 	.word	0x0500000f


	//   ....[169]....
        /*0944*/ 	.word	0x0500000f


	//   ....[170]....
        /*0948*/ 	.word	0x0500000f


	//   ....[171]....
        /*094c*/ 	.word	0x0500000f


	//   ....[172]....
        /*0950*/ 	.word	0x0500000f


	//   ....[173]....
        /*0954*/ 	.word	0x0500000f


	//   ....[174]....
        /*0958*/ 	.word	0x0500000f


	//   ....[175]....
        /*095c*/ 	.word	0x0500000f


	//   ....[176]....
        /*0960*/ 	.word	0x0500000f


	//   ....[177]....
        /*0964*/ 	.word	0x0500000f


	//   ....[178]....
        /*0968*/ 	.word	0x0500000f


	//   ....[179]....
        /*096c*/ 	.word	0x0500000f


	//   ....[180]....
        /*0970*/ 	.word	0x0500000f


	//   ....[181]....
        /*0974*/ 	.word	0x0500000f


	//   ....[182]....
        /*0978*/ 	.word	0x0500000f


	//   ....[183]....
        /*097c*/ 	.word	0x0500000f


	//   ....[184]....
        /*0980*/ 	.word	0x0500000f


	//   ....[185]....
        /*0984*/ 	.word	0x0500000f


	//   ....[186]....
        /*0988*/ 	.word	0x0500000f


	//   ....[187]....
        /*098c*/ 	.word	0x0500000f


	//   ....[188]....
        /*0990*/ 	.word	0x0500000f


	//   ....[189]....
        /*0994*/ 	.word	0x0500000f


	//   ....[190]....
        /*0998*/ 	.word	0x0500000f


	//   ....[191]....
        /*099c*/ 	.word	0x0500000f


	//   ....[192]....
        /*09a0*/ 	.word	0x0500000f


	//   ....[193]....
        /*09a4*/ 	.word	0x0500000f


	//   ....[194]....
        /*09a8*/ 	.word	0x0500000f


	//   ....[195]....
        /*09ac*/ 	.word	0x0500000f


	//   ....[196]....
        /*09b0*/ 	.word	0x0500000f


	//   ....[197]....
        /*09b4*/ 	.word	0x0500000f


	//   ....[198]....
        /*09b8*/ 	.word	0x0500000f


	//   ....[199]....
        /*09bc*/ 	.word	0x0500000f


	//   ....[200]....
        /*09c0*/ 	.word	0x0500000f


	//   ....[201]....
        /*09c4*/ 	.word	0x0500000f


	//   ....[202]....
        /*09c8*/ 	.word	0x0500000f


	//   ....[203]....
        /*09cc*/ 	.word	0x0500000f


	//   ....[204]....
        /*09d0*/ 	.word	0x0500000f


	//   ....[205]....
        /*09d4*/ 	.word	0x0500000f


	//   ....[206]....
        /*09d8*/ 	.word	0x0500000f


	//   ....[207]....
        /*09dc*/ 	.word	0x0500000f


	//   ....[208]....
        /*09e0*/ 	.word	0x0500000f


	//   ....[209]....
        /*09e4*/ 	.word	0xffffffff


	//   ....[210]....
        /*09e8*/ 	.word	0xffffffff


	//   ....[211]....
        /*09ec*/ 	.word	0xffffffff


	//   ....[212]....
        /*09f0*/ 	.word	0xffffffff


	//   ....[213]....
        /*09f4*/ 	.word	0xffffffff


	//   ....[214]....
        /*09f8*/ 	.word	0xffffffff


	//----- nvinfo : EIATTR_COOP_GROUP_INSTR_OFFSETS
	.align		4
.L_1479:
        /*09fc*/ 	.byte	0x04, 0x28
        /*09fe*/ 	.short	(.L_1481 - .L_1480)


	//   ....[0]....
.L_1480:
        /*0a00*/ 	.word	0x000000c0


	//   ....[1]....
        /*0a04*/ 	.word	0x000001f0


	//   ....[2]....
        /*0a08*/ 	.word	0x00000240


	//   ....[3]....
        /*0a0c*/ 	.word	0x00000490


	//   ....[4]....
        /*0a10*/ 	.word	0x000005f0


	//   ....[5]....
        /*0a14*/ 	.word	0x00000710


	//   ....[6]....
        /*0a18*/ 	.word	0x00000870


	//   ....[7]....
        /*0a1c*/ 	.word	0x00006890


	//   ....[8]....
        /*0a20*/ 	.word	0x000075a0


	//   ....[9]....
        /*0a24*/ 	.word	0x000075b0


	//   ....[10]....
        /*0a28*/ 	.word	0x000075c0


	//   ....[11]....
        /*0a2c*/ 	.word	0x000075d0


	//   ....[12]....
        /*0a30*/ 	.word	0x000078a0


	//   ....[13]....
        /*0a34*/ 	.word	0x000078b0


	//   ....[14]....
        /*0a38*/ 	.word	0x000078c0


	//   ....[15]....
        /*0a3c*/ 	.word	0x000078d0


	//   ....[16]....
        /*0a40*/ 	.word	0x00008b60


	//   ....[17]....
        /*0a44*/ 	.word	0x00008b80


	//   ....[18]....
        /*0a48*/ 	.word	0x00008b90


	//   ....[19]....
        /*0a4c*/ 	.word	0x00008ba0


	//   ....[20]....
        /*0a50*/ 	.word	0x00008c90


	//   ....[21]....
        /*0a54*/ 	.word	0x00008cc0


	//   ....[22]....
        /*0a58*/ 	.word	0x00008cf0


	//   ....[23]....
        /*0a5c*/ 	.word	0x00008d20


	//   ....[24]....
        /*0a60*/ 	.word	0x0000bda0


	//   ....[25]....
        /*0a64*/ 	.word	0x0000c3c0


	//   ....[26]....
        /*0a68*/ 	.word	0x0000d460


	//   ....[27]....
        /*0a6c*/ 	.word	0x0000d4f0


	//   ....[28]....
        /*0a70*/ 	.word	0x0000d5c0


	//   ....[29]....
        /*0a74*/ 	.word	0x0000d630


	//   ....[30]....
        /*0a78*/ 	.word	0x000174c0


	//   ....[31]....
        /*0a7c*/ 	.word	0x00017640


	//   ....[32]....
        /*0a80*/ 	.word	0x00017760


	//   ....[33]....
        /*0a84*/ 	.word	0x00017780


	//   ....[34]....
        /*0a88*/ 	.word	0x00021080


	//   ....[35]....
        /*0a8c*/ 	.word	0x00021700


	//   ....[36]....
        /*0a90*/ 	.word	0x00022640


	//   ....[37]....
        /*0a94*/ 	.word	0x00022700


	//   ....[38]....
        /*0a98*/ 	.word	0x000229a0


	//   ....[39]....
        /*0a9c*/ 	.word	0x000229d0


	//   ....[40]....
        /*0aa0*/ 	.word	0x0002af30


	//   ....[41]....
        /*0aa4*/ 	.word	0x0002af50


	//   ....[42]....
        /*0aa8*/ 	.word	0x0002afb0


	//   ....[43]....
        /*0aac*/ 	.word	0x0002aff0


	//   ....[44]....
        /*0ab0*/ 	.word	0x0002d040


	//   ....[45]....
        /*0ab4*/ 	.word	0x0002d070


	//   ....[46]....
        /*0ab8*/ 	.word	0x0002d0c0


	//   ....[47]....
        /*0abc*/ 	.word	0x0002d0e0


	//   ....[48]....
        /*0ac0*/ 	.word	0x0002d9c0


	//   ....[49]....
        /*0ac4*/ 	.word	0x0002da20


	//   ....[50]....
        /*0ac8*/ 	.word	0x0002db60


	//   ....[51]....
        /*0acc*/ 	.word	0x0002db80


	//   ....[52]....
        /*0ad0*/ 	.word	0x0002dcc0


	//   ....[53]....
        /*0ad4*/ 	.word	0x0002dce0


	//   ....[54]....
        /*0ad8*/ 	.word	0x0002de30


	//   ....[55]....
        /*0adc*/ 	.word	0x0002de50


	//   ....[56]....
        /*0ae0*/ 	.word	0x0002e680


	//   ....[57]....
        /*0ae4*/ 	.word	0x0002e690


	//   ....[58]....
        /*0ae8*/ 	.word	0x0002e830


	//   ....[59]....
        /*0aec*/ 	.word	0x0002e840


	//   ....[60]....
        /*0af0*/ 	.word	0x0002e9d0


	//   ....[61]....
        /*0af4*/ 	.word	0x0002e9e0


	//   ....[62]....
        /*0af8*/ 	.word	0x0002eb70


	//   ....[63]....
        /*0afc*/ 	.word	0x0002eb80


	//   ....[64]....
        /*0b00*/ 	.word	0x0002ed70


	//   ....[65]....
        /*0b04*/ 	.word	0x0002ef50


	//   ....[66]....
        /*0b08*/ 	.word	0x0002ef80


	//   ....[67]....
        /*0b0c*/ 	.word	0x0002efb0


	//   ....[68]....
        /*0b10*/ 	.word	0x0002efe0


	//   ....[69]....
        /*0b14*/ 	.word	0x0002f010


	//   ....[70]....
        /*0b18*/ 	.word	0x0002f040


	//   ....[71]....
        /*0b1c*/ 	.word	0x0002f1b0


	//   ....[72]....
        /*0b20*/ 	.word	0x0002f1e0


	//   ....[73]....
        /*0b24*/ 	.word	0x0002f210


	//   ....[74]....
        /*0b28*/ 	.word	0x0002f240


	//   ....[75]....
        /*0b2c*/ 	.word	0x0002f270


	//   ....[76]....
        /*0b30*/ 	.word	0x0002f2a0


	//   ....[77]....
        /*0b34*/ 	.word	0x0002f340


	//   ....[78]....
        /*0b38*/ 	.word	0x0002f3a0


	//   ....[79]....
        /*0b3c*/ 	.word	0x0002f430


	//   ....[80]....
        /*0b40*/ 	.word	0x00030540


	//   ....[81]....
        /*0b44*/ 	.word	0x00032310


	//   ....[82]....
        /*0b48*/ 	.word	0x00032e70


	//   ....[83]....
        /*0b4c*/ 	.word	0x00032e80


	//   ....[84]....
        /*0b50*/ 	.word	0x00032ea0


	//   ....[85]....
        /*0b54*/ 	.word	0x00032ec0


	//   ....[86]....
        /*0b58*/ 	.word	0x00032fb0


	//   ....[87]....
        /*0b5c*/ 	.word	0x00033040


	//   ....[88]....
        /*0b60*/ 	.word	0x00033070


	//   ....[89]....
        /*0b64*/ 	.word	0x000330f0


	//   ....[90]....
        /*0b68*/ 	.word	0x00033120


	//   ....[91]....
        /*0b6c*/ 	.word	0x000331a0


	//   ....[92]....
        /*0b70*/ 	.word	0x000331d0


	//   ....[93]....
        /*0b74*/ 	.word	0x00033250


	//   ....[94]....
        /*0b78*/ 	.word	0x00033280


	//   ....[95]....
        /*0b7c*/ 	.word	0x000332e0


	//   ....[96]....
        /*0b80*/ 	.word	0x000332f0


	//   ....[97]....
        /*0b84*/ 	.word	0x00033360


	//   ....[98]....
        /*0b88*/ 	.word	0x00033a80


	//   ....[99]....
        /*0b8c*/ 	.word	0x00033ad0


	//   ....[100]....
        /*0b90*/ 	.word	0x00033b90


	//   ....[101]....
        /*0b94*/ 	.word	0x00033ba0


	//   ....[102]....
        /*0b98*/ 	.word	0x00033c60


	//   ....[103]....
        /*0b9c*/ 	.word	0x00033c70


	//   ....[104]....
        /*0ba0*/ 	.word	0x00033d30


	//   ....[105]....
        /*0ba4*/ 	.word	0x00033d40


	//   ....[106]....
        /*0ba8*/ 	.word	0x00033de0


	//   ....[107]....
        /*0bac*/ 	.word	0x00033df0


	//   ....[108]....
        /*0bb0*/ 	.word	0x00033ea0


	//   ....[109]....
        /*0bb4*/ 	.word	0x00033eb0


	//   ....[110]....
        /*0bb8*/ 	.word	0x00033f60


	//   ....[111]....
        /*0bbc*/ 	.word	0x00033f70


	//   ....[112]....
        /*0bc0*/ 	.word	0x00033f80


	//   ....[113]....
        /*0bc4*/ 	.word	0x00033ff0


	//   ....[114]....
        /*0bc8*/ 	.word	0x00036c30


	//   ....[115]....
        /*0bcc*/ 	.word	0x00036c90


	//   ....[116]....
        /*0bd0*/ 	.word	0x00036cc0


	//   ....[117]....
        /*0bd4*/ 	.word	0x00036cd0


	//   ....[118]....
        /*0bd8*/ 	.word	0x00036d00


	//   ....[119]....
        /*0bdc*/ 	.word	0x00036d30


	//   ....[120]....
        /*0be0*/ 	.word	0x00036d60


	//   ....[121]....
        /*0be4*/ 	.word	0x00036d90


	//   ....[122]....
        /*0be8*/ 	.word	0x00036f10


	//   ....[123]....
        /*0bec*/ 	.word	0x00036f40


	//   ....[124]....
        /*0bf0*/ 	.word	0x00036f70


	//   ....[125]....
        /*0bf4*/ 	.word	0x00036fa0


	//   ....[126]....
        /*0bf8*/ 	.word	0x00036fd0


	//   ....[127]....
        /*0bfc*/ 	.word	0x00037000


	//   ....[128]....
        /*0c00*/ 	.word	0x000370c0


	//   ....[129]....
        /*0c04*/ 	.word	0x000370e0


	//   ....[130]....
        /*0c08*/ 	.word	0x00037150


	//   ....[131]....
        /*0c0c*/ 	.word	0x00037820


	//   ....[132]....
        /*0c10*/ 	.word	0x00037c60


	//   ....[133]....
        /*0c14*/ 	.word	0x00037d00


	//   ....[134]....
        /*0c18*/ 	.word	0x00037d90


	//   ....[135]....
        /*0c1c*/ 	.word	0x00037de0


	//   ....[136]....
        /*0c20*/ 	.word	0x00037e30


	//   ....[137]....
        /*0c24*/ 	.word	0x00037ec0


	//   ....[138]....
        /*0c28*/ 	.word	0x00037f50


	//   ....[139]....
        /*0c2c*/ 	.word	0x00037fa0


	//   ....[140]....
        /*0c30*/ 	.word	0x00037ff0


	//   ....[141]....
        /*0c34*/ 	.word	0x000380e0


	//   ....[142]....
        /*0c38*/ 	.word	0x00038190


	//   ....[143]....
        /*0c3c*/ 	.word	0x00038210


	//   ....[144]....
        /*0c40*/ 	.word	0x00038290


	//   ....[145]....
        /*0c44*/ 	.word	0x00038330


	//   ....[146]....
        /*0c48*/ 	.word	0x000383c0


	//   ....[147]....
        /*0c4c*/ 	.word	0x00038420


	//   ....[148]....
        /*0c50*/ 	.word	0x000384b0


	//   ....[149]....
        /*0c54*/ 	.word	0x00038890


	//   ....[150]....
        /*0c58*/ 	.word	0x000388e0


	//   ....[151]....
        /*0c5c*/ 	.word	0x00038970


	//   ....[152]....
        /*0c60*/ 	.word	0x00038a00


	//   ....[153]....
        /*0c64*/ 	.word	0x00038a90


	//   ....[154]....
        /*0c68*/ 	.word	0x00038b20


	//   ....[155]....
        /*0c6c*/ 	.word	0x00038bb0


	//   ....[156]....
        /*0c70*/ 	.word	0x00038c40


	//   ....[157]....
        /*0c74*/ 	.word	0x00038d00


	//   ....[158]....
        /*0c78*/ 	.word	0x00038ff0


	//   ....[159]....
        /*0c7c*/ 	.word	0x00039180


	//   ....[160]....
        /*0c80*/ 	.word	0x000391e0


	//   ....[161]....
        /*0c84*/ 	.word	0x00039240


	//   ....[162]....
        /*0c88*/ 	.word	0x000392a0


	//   ....[163]....
        /*0c8c*/ 	.word	0x00039340


	//   ....[164]....
        /*0c90*/ 	.word	0x00039430


	//   ....[165]....
        /*0c94*/ 	.word	0x00039560


	//   ....[166]....
        /*0c98*/ 	.word	0x00039600


	//   ....[167]....
        /*0c9c*/ 	.word	0x000396d0


	//   ....[168]....
        /*0ca0*/ 	.word	0x00039770


	//   ....[169]....
        /*0ca4*/ 	.word	0x00039840


	//   ....[170]....
        /*0ca8*/ 	.word	0x000398e0


	//   ....[171]....
        /*0cac*/ 	.word	0x000399b0


	//   ....[172]....
        /*0cb0*/ 	.word	0x00039a50


	//   ....[173]....
        /*0cb4*/ 	.word	0x00039b00


	//   ....[174]....
        /*0cb8*/ 	.word	0x00039be0


	//   ....[175]....
        /*0cbc*/ 	.word	0x00039e40


	//   ....[176]....
        /*0cc0*/ 	.word	0x00039ef0


	//   ....[177]....
        /*0cc4*/ 	.word	0x00039ff0


	//   ....[178]....
        /*0cc8*/ 	.word	0x0003a0e0


	//   ....[179]....
        /*0ccc*/ 	.word	0x0003a170


	//   ....[180]....
        /*0cd0*/ 	.word	0x0003a260


	//   ....[181]....
        /*0cd4*/ 	.word	0x0003a2f0


	//   ....[182]....
        /*0cd8*/ 	.word	0x0003a3e0


	//   ....[183]....
        /*0cdc*/ 	.word	0x0003a470


	//   ....[184]....
        /*0ce0*/ 	.word	0x0003a560


	//   ....[185]....
        /*0ce4*/ 	.word	0x0003a5f0


	//   ....[186]....
        /*0ce8*/ 	.word	0x0003a6d0


	//   ....[187]....
        /*0cec*/ 	.word	0x0003a800


	//   ....[188]....
        /*0cf0*/ 	.word	0x0003a850


	//   ....[189]....
        /*0cf4*/ 	.word	0x0003a8b0


	//   ....[190]....
        /*0cf8*/ 	.word	0x0003a950


	//   ....[191]....
        /*0cfc*/ 	.word	0x0003acf0


	//   ....[192]....
        /*0d00*/ 	.word	0x0003ad90


	//   ....[193]....
        /*0d04*/ 	.word	0x0003aeb0


	//   ....[194]....
        /*0d08*/ 	.word	0x0003af30


	//   ....[195]....
        /*0d0c*/ 	.word	0x0003afb0


	//   ....[196]....
        /*0d10*/ 	.word	0x0003b030


	//   ....[197]....
        /*0d14*/ 	.word	0x0003b0b0


	//   ....[198]....
        /*0d18*/ 	.word	0x0003b140


	//   ....[199]....
        /*0d1c*/ 	.word	0x0003b1e0


	//   ....[200]....
        /*0d20*/ 	.word	0x0003b290


	//   ....[201]....
        /*0d24*/ 	.word	0x0003b310


	//   ....[202]....
        /*0d28*/ 	.word	0x0003b390


	//   ....[203]....
        /*0d2c*/ 	.word	0x0003b410


	//   ....[204]....
        /*0d30*/ 	.word	0x0003b4a0


	//   ....[205]....
        /*0d34*/ 	.word	0x0003b520


	//   ....[206]....
        /*0d38*/ 	.word	0x0003b5c0


	//   ....[207]....
        /*0d3c*/ 	.word	0x0003b650


	//   ....[208]....
        /*0d40*/ 	.word	0x0003b780


	//   ....[209]....
        /*0d44*/ 	.word	0x0003d410


	//   ....[210]....
        /*0d48*/ 	.word	0x0003db30


	//   ....[211]....
        /*0d4c*/ 	.word	0x0003ecf0


	//   ....[212]....
        /*0d50*/ 	.word	0x0003ed10


	//   ....[213]....
        /*0d54*/ 	.word	0x0003ed50


	//   ....[214]....
        /*0d58*/ 	.word	0x0003ed70


	//----- nvinfo : EIATTR_REG_RECONFIG
	.align		4
.L_1481:
        /*0d5c*/ 	.byte	0x01, 0x54
	.zero		2


	//----- nvinfo : EIATTR_SYSCALL_OFFSETS
	.align		4
        /*0d60*/ 	.byte	0x04, 0x46
        /*0d62*/ 	.short	(.L_1483 - .L_1482)


	//   ....[0]....
.L_1482:
        /*0d64*/ 	.word	0x00001d20


	//   ....[1]....
        /*0d68*/ 	.word	0x00001e70


	//   ....[2]....
        /*0d6c*/ 	.word	0x00006d70


	//   ....[3]....
        /*0d70*/ 	.word	0x00007340


	//   ....[4]....
        /*0d74*/ 	.word	0x00031f50


	//   ....[5]....
        /*0d78*/ 	.word	0x000320a0


	//   ....[6]....
        /*0d7c*/ 	.word	0x00032190


	//   ....[7]....
        /*0d80*/ 	.word	0x00032a40


	//   ....[8]....
        /*0d84*/ 	.word	0x00033690


	//----- nvinfo : EIATTR_MBARRIER_INSTR_OFFSETS
	.align		4
.L_1483:
        /*0d88*/ 	.byte	0x04, 0x39
        /*0d8a*/ 	.short	(.L_1485 - .L_1484)


	//   ....[0]....
.L_1484:
        /*0d8c*/ 	.word	0x00000330
        /*0d90*/ 	.word	0x000000ff
        /*0d94*/ 	.word	0x00032400
        /*0d98*/ 	.short	0x0100
        /*0d9a*/ 	.byte	0x08
	.zero		1


	//   ....[1]....
        /*0d9c*/ 	.word	0x00000340
        /*0da0*/ 	.word	0x000000ff
        /*0da4*/ 	.word	0x00032410
        /*0da8*/ 	.short	0x0100
        /*0daa*/ 	.byte	0x08
	.zero		1


	//   ....[2]....
        /*0dac*/ 	.word	0x00000350
        /*0db0*/ 	.word	0x000000ff
        /*0db4*/ 	.word	0x00032420
        /*0db8*/ 	.short	0x0100
        /*0dba*/ 	.byte	0x08
	.zero		1


	//   ....[3]....
        /*0dbc*/ 	.word	0x00000440
        /*0dc0*/ 	.word	0x000000ff
        /*0dc4*/ 	.word	0x00032430
        /*0dc8*/ 	.short	0x0100
        /*0dca*/ 	.byte	0x08
	.zero		1


	//   ....[4]....
        /*0dcc*/ 	.word	0x00000450
        /*0dd0*/ 	.word	0x000000ff
        /*0dd4*/ 	.word	0x00032440
        /*0dd8*/ 	.short	0x0100
        /*0dda*/ 	.byte	0x08
	.zero		1


	//   ....[5]....
        /*0ddc*/ 	.word	0x00000460
        /*0de0*/ 	.word	0x000000ff
        /*0de4*/ 	.word	0x00032438
        /*0de8*/ 	.short	0x0100
        /*0dea*/ 	.byte	0x08
	.zero		1


	//   ....[6]....
        /*0dec*/ 	.word	0x00000470
        /*0df0*/ 	.word	0x000000ff
        /*0df4*/ 	.word	0x00032448
        /*0df8*/ 	.short	0x0100
        /*0dfa*/ 	.byte	0x08
	.zero		1


	//   ....[7]....
        /*0dfc*/ 	.word	0x000005a0
        /*0e00*/ 	.word	0x000000ff
        /*0e04*/ 	.word	0x00032450
        /*0e08*/ 	.short	0x0100
        /*0e0a*/ 	.byte	0x08
	.zero		1


	//   ....[8]....
        /*0e0c*/ 	.word	0x000005b0
        /*0e10*/ 	.word	0x000000ff
        /*0e14*/ 	.word	0x00032460
        /*0e18*/ 	.short	0x0100
        /*0e1a*/ 	.byte	0x08
	.zero		1


	//   ....[9]....
        /*0e1c*/ 	.word	0x000005c0
        /*0e20*/ 	.word	0x000000ff
        /*0e24*/ 	.word	0x00032458
        /*0e28*/ 	.short	0x0100
        /*0e2a*/ 	.byte	0x08
	.zero		1


	//   ....[10]....
        /*0e2c*/ 	.word	0x000005d0
        /*0e30*/ 	.word	0x000000ff
        /*0e34*/ 	.word	0x00032468
        /*0e38*/ 	.short	0x0100
        /*0e3a*/ 	.byte	0x08
	.zero		1


	//   ....[11]....
        /*0e3c*/ 	.word	0x000006c0
        /*0e40*/ 	.word	0x000000ff
        /*0e44*/ 	.word	0x00032470
        /*0e48*/ 	.short	0x0100
        /*0e4a*/ 	.byte	0x06
	.zero		1


	//   ....[12]....
        /*0e4c*/ 	.word	0x000006d0
        /*0e50*/ 	.word	0x000000ff
        /*0e54*/ 	.word	0x00032480
        /*0e58*/ 	.short	0x0100
        /*0e5a*/ 	.byte	0x06
	.zero		1


	//   ....[13]....
        /*0e5c*/ 	.word	0x000006e0
        /*0e60*/ 	.word	0x000000ff
        /*0e64*/ 	.word	0x00032478
        /*0e68*/ 	.short	0x0100
        /*0e6a*/ 	.byte	0x06
	.zero		1


	//   ....[14]....
        /*0e6c*/ 	.word	0x000006f0
        /*0e70*/ 	.word	0x000000ff
        /*0e74*/ 	.word	0x00032488
        /*0e78*/ 	.short	0x0100
        /*0e7a*/ 	.byte	0x06
	.zero		1


	//   ....[15]....
        /*0e7c*/ 	.word	0x00000820
        /*0e80*/ 	.word	0x000000ff
        /*0e84*/ 	.word	0x00032490
        /*0e88*/ 	.short	0x0100
        /*0e8a*/ 	.byte	0x08
	.zero		1


	//   ....[16]....
        /*0e8c*/ 	.word	0x00000830
        /*0e90*/ 	.word	0x000000ff
        /*0e94*/ 	.word	0x000324a0
        /*0e98*/ 	.short	0x0100
        /*0e9a*/ 	.byte	0x08
	.zero		1


	//   ....[17]....
        /*0e9c*/ 	.word	0x00000840
        /*0ea0*/ 	.word	0x000000ff
        /*0ea4*/ 	.word	0x00032498
        /*0ea8*/ 	.short	0x0100
        /*0eaa*/ 	.byte	0x08
	.zero		1


	//   ....[18]....
        /*0eac*/ 	.word	0x00000850
        /*0eb0*/ 	.word	0x000000ff
        /*0eb4*/ 	.word	0x000324a8
        /*0eb8*/ 	.short	0x0100
        /*0eba*/ 	.byte	0x08
	.zero		1


	//   ....[19]....
        /*0ebc*/ 	.word	0x00000980
        /*0ec0*/ 	.word	0x000000ff
        /*0ec4*/ 	.word	0x000324b0
        /*0ec8*/ 	.short	0x0100
        /*0eca*/ 	.byte	0x08
	.zero		1


	//   ....[20]....
        /*0ecc*/ 	.word	0x00000990
        /*0ed0*/ 	.word	0x000000ff
        /*0ed4*/ 	.word	0x000324c0
        /*0ed8*/ 	.short	0x0100
        /*0eda*/ 	.byte	0x08
	.zero		1


	//   ....[21]....
        /*0edc*/ 	.word	0x000009a0
        /*0ee0*/ 	.word	0x000000ff
        /*0ee4*/ 	.word	0x000324b8
        /*0ee8*/ 	.short	0x0100
        /*0eea*/ 	.byte	0x08
	.zero		1


	//   ....[22]....
        /*0eec*/ 	.word	0x000009b0
        /*0ef0*/ 	.word	0x000000ff
        /*0ef4*/ 	.word	0x000324c8
        /*0ef8*/ 	.short	0x0100
        /*0efa*/ 	.byte	0x08
	.zero		1


	//   ....[23]....
        /*0efc*/ 	.word	0x00003080
        /*0f00*/ 	.word	0x00000059
        /*0f04*/ 	.word	0x00032490
        /*0f08*/ 	.short	0x010a
        /*0f0a*/ 	.byte	0x3f
	.zero		1


	//   ....[24]....
        /*0f0c*/ 	.word	0x00004360
        /*0f10*/ 	.word	0x00000059
        /*0f14*/ 	.word	0x00032490
        /*0f18*/ 	.short	0x010a
        /*0f1a*/ 	.byte	0x3f
	.zero		1


	//   ....[25]....
        /*0f1c*/ 	.word	0x00005440
        /*0f20*/ 	.word	0x00000059
        /*0f24*/ 	.word	0x00032490
        /*0f28*/ 	.short	0x010a
        /*0f2a*/ 	.byte	0x3f
	.zero		1


	//   ....[26]....
        /*0f2c*/ 	.word	0x00005650
        /*0f30*/ 	.word	0x0000001c
        /*0f34*/ 	.word	0x00000000
        /*0f38*/ 	.short	0x0101
        /*0f3a*/ 	.byte	0x3f
	.zero		1


	//   ....[27]....
        /*0f3c*/ 	.word	0x00005690
        /*0f40*/ 	.word	0x00000059
        /*0f44*/ 	.word	0x000324b0
        /*0f48*/ 	.short	0x010a
        /*0f4a*/ 	.byte	0x3f
	.zero		1


	//   ....[28]....
        /*0f4c*/ 	.word	0x00005ce0
        /*0f50*/ 	.word	0x00000059
        /*0f54*/ 	.word	0x00000000
        /*0f58*/ 	.short	0x0101
        /*0f5a*/ 	.byte	0x3f
	.zero		1


	//   ....[29]....
        /*0f5c*/ 	.word	0x000070c0
        /*0f60*/ 	.word	0x00000090
        /*0f64*/ 	.word	0x00032400
        /*0f68*/ 	.short	0x010a
        /*0f6a*/ 	.byte	0x3f
	.zero		1


	//   ....[30]....
        /*0f6c*/ 	.word	0x00007110
        /*0f70*/ 	.word	0x00000090
        /*0f74*/ 	.word	0x00032400
        /*0f78*/ 	.short	0x010a
        /*0f7a*/ 	.byte	0x3f
	.zero		1


	//   ....[31]....
        /*0f7c*/ 	.word	0x00007af0
        /*0f80*/ 	.word	0x00000090
        /*0f84*/ 	.word	0x00032400
        /*0f88*/ 	.short	0x010a
        /*0f8a*/ 	.byte	0x3f
	.zero		1


	//   ....[32]....
        /*0f8c*/ 	.word	0x00008ff0
        /*0f90*/ 	.word	0x00000090
        /*0f94*/ 	.word	0x00032400
        /*0f98*/ 	.short	0x010a
        /*0f9a*/ 	.byte	0x3f
	.zero		1


	//   ....[33]....
        /*0f9c*/ 	.word	0x0000a650
        /*0fa0*/ 	.word	0x00000005
        /*0fa4*/ 	.word	0x00000000
        /*0fa8*/ 	.short	0x010a
        /*0faa*/ 	.byte	0x3f
	.zero		1


	//   ....[34]....
        /*0fac*/ 	.word	0x0000a750
        /*0fb0*/ 	.word	0x00000002
        /*0fb4*/ 	.word	0x00000000
        /*0fb8*/ 	.short	0x010a
        /*0fba*/ 	.byte	0x3f
	.zero		1


	//   ....[35]....
        /*0fbc*/ 	.word	0x0000ab80
        /*0fc0*/ 	.word	0x00000005
        /*0fc4*/ 	.word	0x00000000
        /*0fc8*/ 	.short	0x010a
        /*0fca*/ 	.byte	0x3f
	.zero		1


	//   ....[36]....
        /*0fcc*/ 	.word	0x0000ac30
        /*0fd0*/ 	.word	0x00000004
        /*0fd4*/ 	.word	0x00000000
        /*0fd8*/ 	.short	0x010a
        /*0fda*/ 	.byte	0x3f
	.zero		1


	//   ....[37]....
        /*0fdc*/ 	.word	0x0000b910
        /*0fe0*/ 	.word	0x00000004
        /*0fe4*/ 	.word	0x00000000
        /*0fe8*/ 	.short	0x0101
        /*0fea*/ 	.byte	0x3f
	.zero		1


	//   ....[38]....
        /*0fec*/ 	.word	0x000155e0
        /*0ff0*/ 	.word	0x00000002
        /*0ff4*/ 	.word	0x00000000
        /*0ff8*/ 	.short	0x0101
        /*0ffa*/ 	.byte	0x3f
	.zero		1


	//   ....[39]....
        /*0ffc*/ 	.word	0x00015a90
        /*1000*/ 	.word	0x00000007
        /*1004*/ 	.word	0x00000000
        /*1008*/ 	.short	0x010a
        /*100a*/ 	.byte	0x3f
	.zero		1


	//   ....[40]....
        /*100c*/ 	.word	0x00015b90
        /*1010*/ 	.word	0x00000000
        /*1014*/ 	.word	0x00000000
        /*1018*/ 	.short	0x010a
        /*101a*/ 	.byte	0x3f
	.zero		1


	//   ....[41]....
        /*101c*/ 	.word	0x00015fc0
        /*1020*/ 	.word	0x00000007
        /*1024*/ 	.word	0x00000000
        /*1028*/ 	.short	0x010a
        /*102a*/ 	.byte	0x3f
	.zero		1


	//   ....[42]....
        /*102c*/ 	.word	0x00016070
        /*1030*/ 	.word	0x00000006
        /*1034*/ 	.word	0x00000000
        /*1038*/ 	.short	0x010a
        /*103a*/ 	.byte	0x3f
	.zero		1


	//   ....[43]....
        /*103c*/ 	.word	0x00016d50
        /*1040*/ 	.word	0x00000006
        /*1044*/ 	.word	0x00000000
        /*1048*/ 	.short	0x0101
        /*104a*/ 	.byte	0x3f
	.zero		1


	//   ....[44]....
        /*104c*/ 	.word	0x0001f770
        /*1050*/ 	.word	0x00000000
        /*1054*/ 	.word	0x00000000
        /*1058*/ 	.short	0x0101
        /*105a*/ 	.byte	0x3f
	.zero		1


	//   ....[45]....
        /*105c*/ 	.word	0x0001f980
        /*1060*/ 	.word	0x00000005
        /*1064*/ 	.word	0x00000000
        /*1068*/ 	.short	0x010a
        /*106a*/ 	.byte	0x3f
	.zero		1


	//   ....[46]....
        /*106c*/ 	.word	0x0001fa80
        /*1070*/ 	.word	0x00000006
        /*1074*/ 	.word	0x00000000
        /*1078*/ 	.short	0x010a
        /*107a*/ 	.byte	0x3f
	.zero		1


	//   ....[47]....
        /*107c*/ 	.word	0x0001feb0
        /*1080*/ 	.word	0x00000005
        /*1084*/ 	.word	0x00000000
        /*1088*/ 	.short	0x010a
        /*108a*/ 	.byte	0x3f
	.zero		1


	//   ....[48]....
        /*108c*/ 	.word	0x0001ff60
        /*1090*/ 	.word	0x00000006
        /*1094*/ 	.word	0x00000000
        /*1098*/ 	.short	0x010a
        /*109a*/ 	.byte	0x3f
	.zero		1


	//   ....[49]....
        /*109c*/ 	.word	0x00020c50
        /*10a0*/ 	.word	0x00000005
        /*10a4*/ 	.word	0x00000000
        /*10a8*/ 	.short	0x0101
        /*10aa*/ 	.byte	0x3f
	.zero		1


	//   ....[50]....
        /*10ac*/ 	.word	0x0002aac0
        /*10b0*/ 	.word	0x00000004
        /*10b4*/ 	.word	0x00000000
        /*10b8*/ 	.short	0x0101
        /*10ba*/ 	.byte	0x3f
	.zero		1


	//   ....[51]....
        /*10bc*/ 	.word	0x0002da00
        /*10c0*/ 	.word	0x00000000
        /*10c4*/ 	.word	0x00000000
        /*10c8*/ 	.short	0x0101
        /*10ca*/ 	.byte	0x3f
	.zero		1


	//   ....[52]....
        /*10cc*/ 	.word	0x00030630
        /*10d0*/ 	.word	0x00000006
        /*10d4*/ 	.word	0x00032420
        /*10d8*/ 	.short	0x010a
        /*10da*/ 	.byte	0x3f
	.zero		1


	//   ....[53]....
        /*10dc*/ 	.word	0x00030720
        /*10e0*/ 	.word	0x00000004
        /*10e4*/ 	.word	0x000324a0
        /*10e8*/ 	.short	0x010a
        /*10ea*/ 	.byte	0x3f
	.zero		1


	//   ....[54]....
        /*10ec*/ 	.word	0x00030970
        /*10f0*/ 	.word	0x00000004
        /*10f4*/ 	.word	0x000324c0
        /*10f8*/ 	.short	0x010a
        /*10fa*/ 	.byte	0x3f
	.zero		1


	//   ....[55]....
        /*10fc*/ 	.word	0x00031030
        /*1100*/ 	.word	0x00000005
        /*1104*/ 	.word	0x000324a0
        /*1108*/ 	.short	0x010a
        /*110a*/ 	.byte	0x3f
	.zero		1


	//   ....[56]....
        /*110c*/ 	.word	0x00031270
        /*1110*/ 	.word	0x00000005
        /*1114*/ 	.word	0x000324c0
        /*1118*/ 	.short	0x010a
        /*111a*/ 	.byte	0x3f
	.zero		1


	//   ....[57]....
        /*111c*/ 	.word	0x000325a0
        /*1120*/ 	.word	0x00000000
        /*1124*/ 	.word	0x00032440
        /*1128*/ 	.short	0x010a
        /*112a*/ 	.byte	0x3f
	.zero		1


	//   ....[58]....
        /*112c*/ 	.word	0x00033430
        /*1130*/ 	.word	0x00000008
        /*1134*/ 	.word	0x00032400
        /*1138*/ 	.short	0x0107
        /*113a*/ 	.byte	0x3f
	.zero		1


	//   ....[59]....
        /*113c*/ 	.word	0x000334d0
        /*1140*/ 	.word	0x00000002
        /*1144*/ 	.word	0x00032400
        /*1148*/ 	.short	0x0101
        /*114a*/ 	.byte	0x3f
	.zero		1


	//   ....[60]....
        /*114c*/ 	.word	0x00034150
        /*1150*/ 	.word	0x00000008
        /*1154*/ 	.word	0x00032410
        /*1158*/ 	.short	0x0107
        /*115a*/ 	.byte	0x3f
	.zero		1


	//   ....[61]....
        /*115c*/ 	.word	0x00034250
        /*1160*/ 	.word	0x00000002
        /*1164*/ 	.word	0x00032410
        /*1168*/ 	.short	0x0101
        /*116a*/ 	.byte	0x3f
	.zero		1


	//   ....[62]....
        /*116c*/ 	.word	0x00034270
        /*1170*/ 	.word	0x00000002
        /*1174*/ 	.word	0x00032420
        /*1178*/ 	.short	0x010a
        /*117a*/ 	.byte	0x3f
	.zero		1


	//   ....[63]....
        /*117c*/ 	.word	0x00034380
        /*1180*/ 	.word	0x00000002
        /*1184*/ 	.word	0x00032460
        /*1188*/ 	.short	0x010a
        /*118a*/ 	.byte	0x3f
	.zero		1


	//   ....[64]....
        /*118c*/ 	.word	0x00034c40
        /*1190*/ 	.word	0x00000002
        /*1194*/ 	.word	0x00032440
        /*1198*/ 	.short	0x010a
        /*119a*/ 	.byte	0x3f
	.zero		1


	//   ....[65]....
        /*119c*/ 	.word	0x00034e90
        /*11a0*/ 	.word	0x00000002
        /*11a4*/ 	.word	0x00032460
        /*11a8*/ 	.short	0x010a
        /*11aa*/ 	.byte	0x3f
	.zero		1


	//   ....[66]....
        /*11ac*/ 	.word	0x000356f0
        /*11b0*/ 	.word	0x00000003
        /*11b4*/ 	.word	0x00032440
        /*11b8*/ 	.short	0x010a
        /*11ba*/ 	.byte	0x3f
	.zero		1


	//   ....[67]....
        /*11bc*/ 	.word	0x00035930
        /*11c0*/ 	.word	0x00000003
        /*11c4*/ 	.word	0x00032460
        /*11c8*/ 	.short	0x010a
        /*11ca*/ 	.byte	0x3f
	.zero		1


	//   ....[68]....
        /*11cc*/ 	.word	0x00036100
        /*11d0*/ 	.word	0x00000003
        /*11d4*/ 	.word	0x00032440
        /*11d8*/ 	.short	0x010a
        /*11da*/ 	.byte	0x3f
	.zero		1


	//   ....[69]....
        /*11dc*/ 	.word	0x00036350
        /*11e0*/ 	.word	0x00000003
        /*11e4*/ 	.word	0x00032460
        /*11e8*/ 	.short	0x010a
        /*11ea*/ 	.byte	0x3f
	.zero		1


	//   ....[70]....
        /*11ec*/ 	.word	0x000377a0
        /*11f0*/ 	.word	0x00000000
        /*11f4*/ 	.word	0x00032420
        /*11f8*/ 	.short	0x010a
        /*11fa*/ 	.byte	0x3f
	.zero		1


	//   ....[71]....
        /*11fc*/ 	.word	0x00037950
        /*1200*/ 	.word	0x00000006
        /*1204*/ 	.word	0x00000000
        /*1208*/ 	.short	0x010a
        /*120a*/ 	.byte	0x3f
	.zero		1


	//   ....[72]....
        /*120c*/ 	.word	0x000379c0
        /*1210*/ 	.word	0x00000007
        /*1214*/ 	.word	0x00000000
        /*1218*/ 	.short	0x010a
        /*121a*/ 	.byte	0x3f
	.zero		1


	//   ....[73]....
        /*121c*/ 	.word	0x00037a30
        /*1220*/ 	.word	0x00000004
        /*1224*/ 	.word	0x00000000
        /*1228*/ 	.short	0x010a
        /*122a*/ 	.byte	0x3f
	.zero		1


	//   ....[74]....
        /*122c*/ 	.word	0x00037a60
        /*1230*/ 	.word	0x00000003
        /*1234*/ 	.word	0x00000000
        /*1238*/ 	.short	0x010a
        /*123a*/ 	.byte	0x3f
	.zero		1


	//   ....[75]....
        /*123c*/ 	.word	0x00037ac0
        /*1240*/ 	.word	0x00000059
        /*1244*/ 	.word	0x00032490
        /*1248*/ 	.short	0x010a
        /*124a*/ 	.byte	0x3f
	.zero		1


	//   ....[76]....
        /*124c*/ 	.word	0x00037b10
        /*1250*/ 	.word	0x00000059
        /*1254*/ 	.word	0x00032490
        /*1258*/ 	.short	0x010a
        /*125a*/ 	.byte	0x3f
	.zero		1


	//   ....[77]....
        /*125c*/ 	.word	0x00037b60
        /*1260*/ 	.word	0x00000059
        /*1264*/ 	.word	0x00032490
        /*1268*/ 	.short	0x010a
        /*126a*/ 	.byte	0x3f
	.zero		1


	//   ....[78]....
        /*126c*/ 	.word	0x00037bb0
        /*1270*/ 	.word	0x00000059
        /*1274*/ 	.word	0x000324b0
        /*1278*/ 	.short	0x010a
        /*127a*/ 	.byte	0x3f
	.zero		1


	//   ....[79]....
        /*127c*/ 	.word	0x00038020
        /*1280*/ 	.word	0x00000090
        /*1284*/ 	.word	0x00032400
        /*1288*/ 	.short	0x010a
        /*128a*/ 	.byte	0x3f
	.zero		1


	//   ....[80]....
        /*128c*/ 	.word	0x00038610
        /*1290*/ 	.word	0x00000090
        /*1294*/ 	.word	0x00032400
        /*1298*/ 	.short	0x010a
        /*129a*/ 	.byte	0x3f
	.zero		1


	//   ....[81]....
        /*129c*/ 	.word	0x00038660
        /*12a0*/ 	.word	0x00000002
        /*12a4*/ 	.word	0x00000000
        /*12a8*/ 	.short	0x010a
        /*12aa*/ 	.byte	0x3f
	.zero		1


	//   ....[82]....
        /*12ac*/ 	.word	0x000386b0
        /*12b0*/ 	.word	0x00000004
        /*12b4*/ 	.word	0x00000000
        /*12b8*/ 	.short	0x010a
        /*12ba*/ 	.byte	0x3f
	.zero		1


	//   ....[83]....
        /*12bc*/ 	.word	0x00038700
        /*12c0*/ 	.word	0x00000000
        /*12c4*/ 	.word	0x00000000
        /*12c8*/ 	.short	0x010a
        /*12ca*/ 	.byte	0x3f
	.zero		1


	//   ....[84]....
        /*12cc*/ 	.word	0x00038750
        /*12d0*/ 	.word	0x00000006
        /*12d4*/ 	.word	0x00000000
        /*12d8*/ 	.short	0x010a
        /*12da*/ 	.byte	0x3f
	.zero		1


	//   ....[85]....
        /*12dc*/ 	.word	0x000387a0
        /*12e0*/ 	.word	0x00000006
        /*12e4*/ 	.word	0x00000000
        /*12e8*/ 	.short	0x010a
        /*12ea*/ 	.byte	0x3f
	.zero		1


	//   ....[86]....
        /*12ec*/ 	.word	0x000387f0
        /*12f0*/ 	.word	0x00000006
        /*12f4*/ 	.word	0x00000000
        /*12f8*/ 	.short	0x010a
        /*12fa*/ 	.byte	0x3f
	.zero		1


	//   ....[87]....
        /*12fc*/ 	.word	0x00038dd0
        /*1300*/ 	.word	0x00000005
        /*1304*/ 	.word	0x00032420
        /*1308*/ 	.short	0x010a
        /*130a*/ 	.byte	0x3f
	.zero		1


	//   ....[88]....
        /*130c*/ 	.word	0x00038e20
        /*1310*/ 	.word	0x00000004
        /*1314*/ 	.word	0x000324a0
        /*1318*/ 	.short	0x010a
        /*131a*/ 	.byte	0x3f
	.zero		1


	//   ....[89]....
        /*131c*/ 	.word	0x00038e70
        /*1320*/ 	.word	0x00000004
        /*1324*/ 	.word	0x000324c0
        /*1328*/ 	.short	0x010a
        /*132a*/ 	.byte	0x3f
	.zero		1


	//   ....[90]....
        /*132c*/ 	.word	0x00038ec0
        /*1330*/ 	.word	0x00000005
        /*1334*/ 	.word	0x000324a0
        /*1338*/ 	.short	0x010a
        /*133a*/ 	.byte	0x3f
	.zero		1


	//   ....[91]....
        /*133c*/ 	.word	0x00038f10
        /*1340*/ 	.word	0x00000005
        /*1344*/ 	.word	0x000324c0
        /*1348*/ 	.short	0x010a
        /*134a*/ 	.byte	0x3f
	.zero		1


	//   ....[92]....
        /*134c*/ 	.word	0x000390b0
        /*1350*/ 	.word	0x00000000
        /*1354*/ 	.word	0x00032440
        /*1358*/ 	.short	0x010a
        /*135a*/ 	.byte	0x3f
	.zero		1


	//   ....[93]....
        /*135c*/ 	.word	0x0003aa10
        /*1360*/ 	.word	0x00000002
        /*1364*/ 	.word	0x00032420
        /*1368*/ 	.short	0x010a
        /*136a*/ 	.byte	0x3f
	.zero		1


	//   ....[94]....
        /*136c*/ 	.word	0x0003aa60
        /*1370*/ 	.word	0x00000002
        /*1374*/ 	.word	0x00032460
        /*1378*/ 	.short	0x010a
        /*137a*/ 	.byte	0x3f
	.zero		1


	//   ....[95]....
        /*137c*/ 	.word	0x0003aab0
        /*1380*/ 	.word	0x00000002
        /*1384*/ 	.word	0x00032440
        /*1388*/ 	.short	0x010a
        /*138a*/ 	.byte	0x3f
	.zero		1


	//   ....[96]....
        /*138c*/ 	.word	0x0003ab00
        /*1390*/ 	.word	0x00000002
        /*1394*/ 	.word	0x00032460
        /*1398*/ 	.short	0x010a
        /*139a*/ 	.byte	0x3f
	.zero		1


	//   ....[97]....
        /*139c*/ 	.word	0x0003ab50
        /*13a0*/ 	.word	0x00000003
        /*13a4*/ 	.word	0x00032440
        /*13a8*/ 	.short	0x010a
        /*13aa*/ 	.byte	0x3f
	.zero		1


	//   ....[98]....
        /*13ac*/ 	.word	0x0003aba0
        /*13b0*/ 	.word	0x00000003
        /*13b4*/ 	.word	0x00032460
        /*13b8*/ 	.short	0x010a
        /*13ba*/ 	.byte	0x3f
	.zero		1


	//   ....[99]....
        /*13bc*/ 	.word	0x0003abf0
        /*13c0*/ 	.word	0x00000003
        /*13c4*/ 	.word	0x00032440
        /*13c8*/ 	.short	0x010a
        /*13ca*/ 	.byte	0x3f
	.zero		1


	//   ....[100]....
        /*13cc*/ 	.word	0x0003ac40
        /*13d0*/ 	.word	0x00000003
        /*13d4*/ 	.word	0x00032460
        /*13d8*/ 	.short	0x010a
        /*13da*/ 	.byte	0x3f
	.zero		1


	//   ....[101]....
        /*13dc*/ 	.word	0x0003b6a0
        /*13e0*/ 	.word	0x00000000
        /*13e4*/ 	.word	0x00032420
        /*13e8*/ 	.short	0x010a
        /*13ea*/ 	.byte	0x3f
	.zero		1


	//   ....[102]....
        /*13ec*/ 	.word	0x0003b840
        /*13f0*/ 	.word	0x00000006
        /*13f4*/ 	.word	0x00000000
        /*13f8*/ 	.short	0x010a
        /*13fa*/ 	.byte	0x3f
	.zero		1


	//   ....[103]....
        /*13fc*/ 	.word	0x0003b890
        /*1400*/ 	.word	0x00000007
        /*1404*/ 	.word	0x00000000
        /*1408*/ 	.short	0x010a
        /*140a*/ 	.byte	0x3f
	.zero		1


	//   ....[104]....
        /*140c*/ 	.word	0x0003b8e0
        /*1410*/ 	.word	0x00000004
        /*1414*/ 	.word	0x00000000
        /*1418*/ 	.short	0x010a
        /*141a*/ 	.byte	0x3f
	.zero		1


	//   ....[105]....
        /*141c*/ 	.word	0x0003ba80
        /*1420*/ 	.word	0x0000000a
        /*1424*/ 	.word	0x00000000
        /*1428*/ 	.short	0x010a
        /*142a*/ 	.byte	0x3f
	.zero		1


	//   ....[106]....
        /*142c*/ 	.word	0x0003bb80
        /*1430*/ 	.word	0x00000008
        /*1434*/ 	.word	0x00000000
        /*1438*/ 	.short	0x010a
        /*143a*/ 	.byte	0x3f
	.zero		1


	//   ....[107]....
        /*143c*/ 	.word	0x0003bfa0
        /*1440*/ 	.word	0x00000004
        /*1444*/ 	.word	0x00032410
        /*1448*/ 	.short	0x010a
        /*144a*/ 	.byte	0x3f
	.zero		1


	//   ....[108]....
        /*144c*/ 	.word	0x0003c0c0
        /*1450*/ 	.word	0x0000000a
        /*1454*/ 	.word	0x00000000
        /*1458*/ 	.short	0x010a
        /*145a*/ 	.byte	0x3f
	.zero		1


	//   ....[109]....
        /*145c*/ 	.word	0x0003c1c0
        /*1460*/ 	.word	0x00000008
        /*1464*/ 	.word	0x00000000
        /*1468*/ 	.short	0x010a
        /*146a*/ 	.byte	0x3f
	.zero		1


	//   ....[110]....
        /*146c*/ 	.word	0x0003cf50
        /*1470*/ 	.word	0x0000000a
        /*1474*/ 	.word	0x00000000
        /*1478*/ 	.short	0x0101
        /*147a*/ 	.byte	0x3f
	.zero		1


	//   ....[111]....
        /*147c*/ 	.word	0x000474c0
        /*1480*/ 	.word	0x00000000
        /*1484*/ 	.word	0x00000000
        /*1488*/ 	.short	0x0101
        /*148a*/ 	.byte	0x3f
	.zero		1


	//   ....[112]....
        /*148c*/ 	.word	0x000474f0
        /*1490*/ 	.word	0x00000008
        /*1494*/ 	.word	0x00000000
        /*1498*/ 	.short	0x010a
        /*149a*/ 	.byte	0x3f
	.zero		1


	//   ....[113]....
        /*149c*/ 	.word	0x00047540
        /*14a0*/ 	.word	0x00000004
        /*14a4*/ 	.word	0x00032410
        /*14a8*/ 	.short	0x010a
        /*14aa*/ 	.byte	0x3f
	.zero		1


	//   ....[114]....
        /*14ac*/ 	.word	0x00047590
        /*14b0*/ 	.word	0x00000008
        /*14b4*/ 	.word	0x00000000
        /*14b8*/ 	.short	0x010a
        /*14ba*/ 	.byte	0x3f
	.zero		1


	//----- nvinfo : EIATTR_NUM_MBARRIERS
	.align		4
.L_1485:
        /*14bc*/ 	.byte	0x03, 0x38
        /*14be*/ 	.short	0x0017


	//----- nvinfo : EIATTR_EXIT_INSTR_OFFSETS
	.align		4
        /*14c0*/ 	.byte	0x04, 0x1c
        /*14c2*/ 	.short	(.L_1487 - .L_1486)


	//   ....[0]....
.L_1486:
        /*14c4*/ 	.word	0x00037ab0


	//----- nvinfo : EIATTR_MAX_THREADS
	.align		4
.L_1487:
        /*14c8*/ 	.byte	0x04, 0x05
        /*14ca*/ 	.short	(.L_1489 - .L_1488)
.L_1488:
        /*14cc*/ 	.word	0x00000180
        /*14d0*/ 	.word	0x00000001
        /*14d4*/ 	.word	0x00000001


	//----- nvinfo : EIATTR_CRS_STACK_SIZE
	.align		4
.L_1489:
        /*14d8*/ 	.byte	0x04, 0x1e
        /*14da*/ 	.short	(.L_1491 - .L_1490)
.L_1490:
        /*14dc*/ 	.word	0x00000000


	//----- nvinfo : EIATTR_CBANK_PARAM_SIZE
	.align		4
.L_1491:
        /*14e0*/ 	.byte	0x03, 0x19
        /*14e2*/ 	.short	0x0bf0


	//----- nvinfo : EIATTR_PARAM_CBANK
	.align		4
        /*14e4*/ 	.byte	0x04, 0x0a
        /*14e6*/ 	.short	(.L_1493 - .L_1492)
	.align		4
.L_1492:
        /*14e8*/ 	.word	index@(.nv.constant0._ZN7cutlass13device_kernelIN5flash11enable_sm90INS1_16FlashAttnFwdSm90INS1_25CollectiveMainloopFwdSm90ILi2EN4cute5tupleIJNS5_1CILi1EEES8_S8_EEENS6_IJNS7_ILi128EEENS7_ILi96EEENS7_ILi64EEEEEELi256ENS_10bfloat16_tEfNS_4arch4Sm90ELb0ELb1ELb1ELb1ELb0ELb1ELb1ELb1ELb0ELb1ELb0ELb0EEENS1_21CollectiveEpilogueFwdINS6_IJSA_NS7_ILi256EEESB_EEES9_SE_SG_Li256ELb1ELb1ELb0ELb0EEENS1_36VarlenDynamicPersistentTileSchedulerILi128ELi96ELi256ELi128ELb0ELb1ELb1ELb1ELb0ELb1EEEEEEEEEvNT_6ParamsE)
        /*14ec*/ 	.short	0x0210
        /*14ee*/ 	.short	0x0bf0


	//----- nvinfo : EIATTR_SW_WAR
	.align		4
.L_1493:
        /*14f0*/ 	.byte	0x04, 0x36
        /*14f2*/ 	.short	(.L_1495 - .L_1494)
.L_1494:
        /*14f4*/ 	.word	0x00000008
.L_1495:


//--------------------- .nv.info._ZN7cutlass13device_kernelIN5flash11enable_sm90INS1_16FlashAttnFwdSm90INS1_25CollectiveMainloopFwdSm90ILi2EN4cute5tupleIJNS5_1CILi1EEES8_S8_EEENS6_IJNS7_ILi128EEENS7_ILi96EEENS7_ILi64EEEEEELi256ENS_10bfloat16_tEfNS_4arch4Sm90ELb1ELb0ELb1ELb0ELb0ELb0ELb0ELb1ELb0ELb1ELb0ELb0EEENS1_21CollectiveEpilogueFwdINS6_IJSA_NS7_ILi256EEESB_EEES9_SE_SG_Li256ELb0ELb1ELb0ELb0EEENS1_30DynamicPersistentTileSchedulerILi256ELi128ELb0ELb1ELb1EEEEEEEEEvNT_6ParamsE --------------------------
	.section	.nv.info._ZN7cutlass13device_kernelIN5flash11enable_sm90INS1_16FlashAttnFwdSm90INS1_25CollectiveMainloopFwdSm90ILi2EN4cute5tupleIJNS5_1CILi1EEES8_S8_EEENS6_IJNS7_ILi128EEENS7_ILi96EEENS7_ILi64EEEEEELi256ENS_10bfloat16_tEfNS_4arch4Sm90ELb1ELb0ELb1ELb0ELb0ELb0ELb0ELb1ELb0ELb1ELb0ELb0EEENS1_21CollectiveEpilogueFwdINS6_IJSA_NS7_ILi256EEESB_EEES9_SE_SG_Li256ELb0ELb1ELb0ELb0EEENS1_30DynamicPersistentTileSchedulerILi256ELi128ELb0ELb1ELb1EEEEEEEEEvNT_6ParamsE,"",@"SHT_CUDA_INFO"
	.sectionflags	@""
	.align	4


	//----- nvinfo : EIATTR_CUDA_API_VERSION
	.align		4
        /*0000*/ 	.byte	0x04, 0x37
        /*0002*/ 	.short	(.L_1497 - .L_1496)
.L_1496:
        /*0004*/ 	.word	0x00000082


	//----- nvinfo : EIATTR_KPARAM_INFO
	.align		4
.L_1497:
        /*0008*/ 	.byte	0x04, 0x17
        /*000a*/ 	.short	(.L_1499 - .L_1498)
.L_1498:
        /*000c*/ 	.word	0x00000000
        /*0010*/ 	.short	0x0000
        /*0012*/ 	.short	0x0070
        /*0014*/ 	.byte	0x00, 0xf0, 0x01, 0x2a


	//----- nvinfo : EIATTR_SPARSE_MMA_MASK
	.align		4
.L_1499:
        /*0018*/ 	.byte	0x03, 0x50
        /*001a*/ 	.short	0x0000


	//----- nvinfo : EIATTR_MAXREG_COUNT
	.align		4
        /*001c*/ 	.byte	0x03, 0x1b
        /*001e*/ 	.short	0x00a8


	//----- nvinfo : EIATTR_NUM_BARRIERS
	.align		4
        /*0020*/ 	.byte	0x02, 0x4c
        /*0022*/ 	.byte	0x10
	.zero		1


	//----- nvinfo : EIATTR_EXTERNS
	.align		4
        /*0024*/ 	.byte	0x04, 0x0f
        /*0026*/ 	.short	(.L_1501 - .L_1500)


	//   ....[0]....
	.align		4
.L_1500:
        /*0028*/ 	.word	index@(__assertfail)


	//----- nvinfo : EIATTR_ANNOTATIONS
	.align		4
.L_1501:
        /*002c*/ 	.byte	0x04, 0x55
        /*002e*/ 	.short	(.L_1503 - .L_1502)


	//   ....[0]....
.L_1502:
        /* <DEDUP_REMOVED lines=24> */


	//----- nvinfo : EIATTR_MERCURY_ISA_VERSION
	.align		4
.L_1503:
        /*01a0*/ 	.byte	0x03, 0x5f
        /*01a2*/ 	.short	0x0101


	//----- nvinfo : EIATTR_INT_WARP_WIDE_INSTR_OFFSETS
	.align		4
        /*01a4*/ 	.byte	0x04, 0x31
        /*01a6*/ 	.short	(.L_1505 - .L_1504)


	//   ....[0]....
.L_1504:
        /*01a8*/ 	.word	0x00000130


	//   ....[1]....
        /*01ac*/ 	.word	0x00000170


	//   ....[2]....
        /*01b0*/ 	.word	0x000001e0


	//   ....[3]....
        /*01b4*/ 	.word	0x0000c610


	//   ....[4]....
        /*01b8*/ 	.word	0x0000c6a0


	//   ....[5]....
        /*01bc*/ 	.word	0x0000ffe0


	//   ....[6]....
        /*01c0*/ 	.word	0x00010070


	//----- nvinfo : EIATTR_COOP_GROUP_MASK_REGIDS
	.align		4
.L_1505:
        /*01c4*/ 	.byte	0x04, 0x29
        /*01c6*/ 	.short	(.L_1507 - .L_1506)


	//   ....[0]....
.L_1506:
        /*01c8*/ 	.word	0xffffffff


	//   ....[1]....
        /*01cc*/ 	.word	0xffffffff


	//   ....[2]....
        /*01d0*/ 	.word	0xffffffff


	//   ....[3]....
        /*01d4*/ 	.word	0xffffffff


	//   ....[4]....
        /*01d8*/ 	.word	0xffffffff


	//   ....[5]....
        /*01dc*/ 	.word	0xffffffff


	//   ....[6]....
        /*01e0*/ 	.word	0xffffffff


	//   ....[7]....
        /*01e4*/ 	.word	0xffffffff


	//   ....[8]....
        /*01e8*/ 	.word	0xffffffff


	//   ....[9]....
        /*01ec*/ 	.word	0xffffffff


	//   ....[10]....
        /*01f0*/ 	.word	0xffffffff


	//   ....[11]....
        /*01f4*/ 	.word	0xffffffff


	//   ....[12]....
        /*01f8*/ 	.word	0xffffffff


	//   ....[13]....
        /*01fc*/ 	.word	0xffffffff


	//   ....[14]....
        /*0200*/ 	.word	0xffffffff


	//   ....[15]....
        /*0204*/ 	.word	0xffffffff


	//   ....[16]....
        /*0208*/ 	.word	0xffffffff


	//   ....[17]....
        /*020c*/ 	.word	0xffffffff


	//   ....[18]....
        /*0210*/ 	.word	0xffffffff


	//   ....[19]....
        /*0214*/ 	.word	0xffffffff


	//   ....[20]....
        /*0218*/ 	.word	0xffffffff


	//   ....[21]....
        /*021c*/ 	.word	0xffffffff


	//   ....[22]....
        /*0220*/ 	.word	0xffffffff


	//   ....[23]....
        /*0224*/ 	.word	0xffffffff


	//   ....[24]....
        /*0228*/ 	.word	0xffffffff


	//   ....[25]....
        /*022c*/ 	.word	0xffffffff


	//   ....[26]....
        /*0230*/ 	.word	0xffffffff


	//   ....[27]....
        /*0234*/ 	.word	0xffffffff


	//   ....[28]....
        /*0238*/ 	.word	0xffffffff


	//   ....[29]....
        /*023c*/ 	.word	0xffffffff


	//   ....[30]....
        /*0240*/ 	.word	0xffffffff


	//   ....[31]....
        /*0244*/ 	.word	0xffffffff


	//   ....[32]....
        /*0248*/ 	.word	0xffffffff


	//   ....[33]....
        /*024c*/ 	.word	0xffffffff


	//   ....[34]....
        /*0250*/ 	.word	0xffffffff


	//   ....[35]....
        /*0254*/ 	.word	0xffffffff


	//   ....[36]....
        /*0258*/ 	.word	0xffffffff


	//   ....[37]....
        /*025c*/ 	.word	0xffffffff


	//   ....[38]....
        /*0260*/ 	.word	0xffffffff


	//   ....[39]....
        /*0264*/ 	.word	0xffffffff


	//   ....[40]....
        /*0268*/ 	.word	0xffffffff


	//   ....[41]....
        /*026c*/ 	.word	0xffffffff


	//   ....[42]....
        /*0270*/ 	.word	0xffffffff


	//   ....[43]....
        /*0274*/ 	.word	0xffffffff


	//   ....[44]....
        /*0278*/ 	.word	0xffffffff


	//   ....[45]....
        /*027c*/ 	.word	0xffffffff


	//   ....[46]....
        /*0280*/ 	.word	0xffffffff


	//   ....[47]....
        /*0284*/ 	.word	0xffffffff


	//   ....[48]....
        /*0288*/ 	.word	0xffffffff


	//   ....[49]....
        /*028c*/ 	.word	0xffffffff


	//   ....[50]....
        /*0290*/ 	.word	0xffffffff


	//   ....[51]....
        /*0294*/ 	.word	0xffffffff


	//   ....[52]....
        /*0298*/ 	.word	0xffffffff


	//   ....[53]....
        /*029c*/ 	.word	0xffffffff


	//   ....[54]....
        /*02a0*/ 	.word	0xffffffff


	//   ....[55]....
        /*02a4*/ 	.word	0xffffffff


	//   ....[56]....
        /*02a8*/ 	.word	0xffffffff


	//   ....[57]....
        /*02ac*/ 	.word	0xffffffff


	//   ....[58]....
        /*02b0*/ 	.word	0xffffffff


	//   ....[59]....
        /*02b4*/ 	.word	0xffffffff


	//   ....[60]....
        /*02b8*/ 	.word	0xffffffff


	//   ....[61]....
        /*02bc*/ 	.word	0xffffffff


	//   ....[62]....
        /*02c0*/ 	.word	0xffffffff


	//   ....[63]....
        /*02c4*/ 	.word	0xffffffff


	//   ....[64]....
        /*02c8*/ 	.word	0xffffffff


	//   ....[65]....
        /*02cc*/ 	.word	0xffffffff


	//   ....[66]....
        /*02d0*/ 	.word	0xffffffff


	//   ....[67]....
        /*02d4*/ 	.word	0xffffffff


	//   ....[68]....
        /*02d8*/ 	.word	0x0500000f


	//   ....[69]....
        /*02dc*/ 	.word	0x0500000f


	//   ....[70]....
        /*02e0*/ 	.word	0x0500000f


	//   ....[71]....
        /*02e4*/ 	.word	0x0500000f


	//   ....[72]....
        /*02e8*/ 	.word	0x0500000f


	//   ....[73]....
        /*02ec*/ 	.word	0x0500000f


	//   ....[74]....
        /*02f0*/ 	.word	0x0500000f


	//   ....[75]....
        /*02f4*/ 	.word	0x0500000f


	//   ....[76]....
        /*02f8*/ 	.word	0x0500000f


	//   ....[77]....
        /*02fc*/ 	.word	0x0500000f


	//   ....[78]....
        /*0300*/ 	.word	0x0500000f


	//   ....[79]....
        /*0304*/ 	.word	0x0500000f


	//   ....[80]....
        /*0308*/ 	.word	0x0500000f


	//   ....[81]....
        /*030c*/ 	.word	0x0500000f


	//   ....[82]....
        /*0310*/ 	.word	0x0500000f


	//   ....[83]....
        /*0314*/ 	.word	0x0500000f


	//   ....[84]....
        /*0318*/ 	.word	0x0500000f


	//   ....[85]....
        /*031c*/ 	.word	0x0500000f


	//   ....[86]....
        /*0320*/ 	.word	0x0500000f


	//----- nvinfo : EIATTR_COOP_GROUP_INSTR_OFFSETS
	.align		4
.L_1507:
        /*0324*/ 	.byte	0x04, 0x28
        /*0326*/ 	.short	(.L_1509 - .L_1508)


	//   ....[0]....
.L_1508:
        /*0328*/ 	.word	0x00000070


	//   ....[1]....
        /*032c*/ 	.word	0x00000140


	//   ....[2]....
        /*0330*/ 	.word	0x00000190


	//   ....[3]....
        /*0334*/ 	.word	0x000003c0


	//   ....[4]....
        /*0338*/ 	.word	0x00000520


	//   ....[5]....
        /*033c*/ 	.word	0x00000640


	//   ....[6]....
        /*0340*/ 	.word	0x000007a0


	//   ....[7]....
        /*0344*/ 	.word	0x000016b0


	//   ....[8]....
        /*0348*/ 	.word	0x00001ca0


	//   ....[9]....
        /*034c*/ 	.word	0x00001cb0


	//   ....[10]....
        /*0350*/ 	.word	0x000027e0


	//   ....[11]....
        /*0354*/ 	.word	0x00002840


	//   ....[12]....
        /*0358*/ 	.word	0x00002f60


	//   ....[13]....
        /*035c*/ 	.word	0x00002fb0


	//   ....[14]....
        /*0360*/ 	.word	0x00003f90


	//   ....[15]....
        /*0364*/ 	.word	0x00004890


	//   ....[16]....
        /*0368*/ 	.word	0x00004a20


	//   ....[17]....
        /*036c*/ 	.word	0x00004b10


	//   ....[18]....
        /*0370*/ 	.word	0x00005200


	//   ....[19]....
        /*0374*/ 	.word	0x00005260


	//   ....[20]....
        /*0378*/ 	.word	0x000070a0


	//   ....[21]....
        /*037c*/ 	.word	0x00007120


	//   ....[22]....
        /*0380*/ 	.word	0x000075b0


	//   ....[23]....
        /*0384*/ 	.word	0x00007770


	//   ....[24]....
        /*0388*/ 	.word	0x00008af0


	//   ....[25]....
        /*038c*/ 	.word	0x00008b70


	//   ....[26]....
        /*0390*/ 	.word	0x00008bd0


	//   ....[27]....
        /*0394*/ 	.word	0x00008c00


	//   ....[28]....
        /*0398*/ 	.word	0x0000a450


	//   ....[29]....
        /*039c*/ 	.word	0x0000a4e0


	//   ....[30]....
        /*03a0*/ 	.word	0x0000a510


	//   ....[31]....
        /*03a4*/ 	.word	0x0000a540


	//   ....[32]....
        /*03a8*/ 	.word	0x0000ad30


	//   ....[33]....
        /*03ac*/ 	.word	0x0000ad50


	//   ....[34]....
        /*03b0*/ 	.word	0x0000aea0


	//   ....[35]....
        /*03b4*/ 	.word	0x0000aec0


	//   ....[36]....
        /*03b8*/ 	.word	0x0000b000


	//   ....[37]....
        /*03bc*/ 	.word	0x0000b020


	//   ....[38]....
        /*03c0*/ 	.word	0x0000b170


	//   ....[39]....
        /*03c4*/ 	.word	0x0000b190


	//   ....[40]....
        /*03c8*/ 	.word	0x0000b890


	//   ....[41]....
        /*03cc*/ 	.word	0x0000b8c0


	//   ....[42]....
        /*03d0*/ 	.word	0x0000ba10


	//   ....[43]....
        /*03d4*/ 	.word	0x0000ba30


	//   ....[44]....
        /*03d8*/ 	.word	0x0000bb70


	//   ....[45]....
        /*03dc*/ 	.word	0x0000bb90


	//   ....[46]....
        /*03e0*/ 	.word	0x0000bce0


	//   ....[47]....
        /*03e4*/ 	.word	0x0000bd00


	//   ....[48]....
        /*03e8*/ 	.word	0x0000bee0


	//   ....[49]....
        /*03ec*/ 	.word	0x0000cc00


	//   ....[50]....
        /*03f0*/ 	.word	0x0000d570


	//   ....[51]....
        /*03f4*/ 	.word	0x0000d5b0


	//   ....[52]....
        /*03f8*/ 	.word	0x0000d5e0


	//   ....[53]....
        /*03fc*/ 	.word	0x0000d620


	//   ....[54]....
        /*0400*/ 	.word	0x0000d6c0


	//   ....[55]....
        /*0404*/ 	.word	0x0000d6d0


	//   ....[56]....
        /*0408*/ 	.word	0x0000d740


	//   ....[57]....
        /*040c*/ 	.word	0x0000d750


	//   ....[58]....
        /*0410*/ 	.word	0x0000d7c0


	//   ....[59]....
        /*0414*/ 	.word	0x0000d7d0


	//   ....[60]....
        /*0418*/ 	.word	0x0000d840


	//   ....[61]....
        /*041c*/ 	.word	0x0000d850


	//   ....[62]....
        /*0420*/ 	.word	0x0000d8c0


	//   ....[63]....
        /*0424*/ 	.word	0x0000d8d0


	//   ....[64]....
        /*0428*/ 	.word	0x0000d8e0


	//   ....[65]....
        /*042c*/ 	.word	0x0000d920


	//   ....[66]....
        /*0430*/ 	.word	0x000101d0


	//   ....[67]....
        /*0434*/ 	.word	0x000103c0


	//   ....[68]....
        /*0438*/ 	.word	0x000108f0


	//   ....[69]....
        /*043c*/ 	.word	0x00010a70


	//   ....[70]....
        /*0440*/ 	.word	0x00010ad0


	//   ....[71]....
        /*0444*/ 	.word	0x00010b60


	//   ....[72]....
        /*0448*/ 	.word	0x00010c60


	//   ....[73]....
        /*044c*/ 	.word	0x00010ce0


	//   ....[74]....
        /*0450*/ 	.word	0x00010db0


	//   ....[75]....
        /*0454*/ 	.word	0x00010e40


	//   ....[76]....
        /*0458*/ 	.word	0x00010f20


	//   ....[77]....
        /*045c*/ 	.word	0x00010f80


	//   ....[78]....
        /*0460*/ 	.word	0x00011060


	//   ....[79]....
        /*0464*/ 	.word	0x000110c0


	//   ....[80]....
        /*0468*/ 	.word	0x000111a0


	//   ....[81]....
        /*046c*/ 	.word	0x00011200


	//   ....[82]....
        /*0470*/ 	.word	0x000112d0


	//   ....[83]....
        /*0474*/ 	.word	0x00011330


	//   ....[84]....
        /*0478*/ 	.word	0x000113f0


	//   ....[85]....
        /*047c*/ 	.word	0x00011710


	//   ....[86]....
        /*0480*/ 	.word	0x00011830


	//----- nvinfo : EIATTR_REG_RECONFIG
	.align		4
.L_1509:
        /*0484*/ 	.byte	0x01, 0x54
	.zero		2


	//----- nvinfo : EIATTR_SYSCALL_OFFSETS
	.align		4
        /*0488*/ 	.byte	0x04, 0x46
        /*048a*/ 	.short	(.L_1511 - .L_1510)


	//   ....[0]....
.L_1510:
        /*048c*/ 	.word	0x00001890


	//   ....[1]....
        /*0490*/ 	.word	0x0000c810


	//   ....[2]....
        /*0494*/ 	.word	0x0000c960


	//   ....[3]....
        /*0498*/ 	.word	0x0000ca50


	//   ....[4]....
        /*049c*/ 	.word	0x0000d180


	//----- nvinfo : EIATTR_MBARRIER_INSTR_OFFSETS
	.align		4
.L_1511:
        /*04a0*/ 	.byte	0x04, 0x39
        /*04a2*/ 	.short	(.L_1513 - .L_1512)


	//   ....[0]....
.L_1512:
        /*04a4*/ 	.word	0x00000270
        /*04a8*/ 	.word	0x000000ff
        /*04ac*/ 	.word	0x00022800
        /*04b0*/ 	.short	0x0100
        /*04b2*/ 	.byte	0x08
	.zero		1


	//   ....[1]....
        /*04b4*/ 	.word	0x00000280
        /*04b8*/ 	.word	0x000000ff
        /*04bc*/ 	.word	0x00022820
        /*04c0*/ 	.short	0x0100
        /*04c2*/ 	.byte	0x08
	.zero		1


	//   ....[2]....
        /*04c4*/ 	.word	0x00000370
        /*04c8*/ 	.word	0x000000ff
        /*04cc*/ 	.word	0x00022830
        /*04d0*/ 	.short	0x0100
        /*04d2*/ 	.byte	0x08
	.zero		1


	//   ....[3]....
        /*04d4*/ 	.word	0x00000380
        /*04d8*/ 	.word	0x000000ff
        /*04dc*/ 	.word	0x00022840
        /*04e0*/ 	.short	0x0100
        /*04e2*/ 	.byte	0x08
	.zero		1


	//   ....[4]....
        /*04e4*/ 	.word	0x00000390
        /*04e8*/ 	.word	0x000000ff
        /*04ec*/ 	.word	0x00022838
        /*04f0*/ 	.short	0x0100
        /*04f2*/ 	.byte	0x08
	.zero		1


	//   ....[5]....
        /*04f4*/ 	.word	0x000003a0
        /*04f8*/ 	.word	0x000000ff
        /*04fc*/ 	.word	0x00022848
        /*0500*/ 	.short	0x0100
        /*0502*/ 	.byte	0x08
	.zero		1


	//   ....[6]....
        /*0504*/ 	.word	0x000004d0
        /*0508*/ 	.word	0x000000ff
        /*050c*/ 	.word	0x00022850
        /*0510*/ 	.short	0x0100
        /*0512*/ 	.byte	0x08
	.zero		1


	//   ....[7]....
        /*0514*/ 	.word	0x000004e0
        /*0518*/ 	.word	0x000000ff
        /*051c*/ 	.word	0x00022860
        /*0520*/ 	.short	0x0100
        /*0522*/ 	.byte	0x08
	.zero		1


	//   ....[8]....
        /*0524*/ 	.word	0x000004f0
        /*0528*/ 	.word	0x000000ff
        /*052c*/ 	.word	0x00022858
        /*0530*/ 	.short	0x0100
        /*0532*/ 	.byte	0x08
	.zero		1


	//   ....[9]....
        /*0534*/ 	.word	0x00000500
        /*0538*/ 	.word	0x000000ff
        /*053c*/ 	.word	0x00022868
        /*0540*/ 	.short	0x0100
        /*0542*/ 	.byte	0x08
	.zero		1


	//   ....[10]....
        /*0544*/ 	.word	0x000005f0
        /*0548*/ 	.word	0x000000ff
        /*054c*/ 	.word	0x00022870
        /*0550*/ 	.short	0x0100
        /*0552*/ 	.byte	0x06
	.zero		1


	//   ....[11]....
        /*0554*/ 	.word	0x00000600
        /*0558*/ 	.word	0x000000ff
        /*055c*/ 	.word	0x00022880
        /*0560*/ 	.short	0x0100
        /*0562*/ 	.byte	0x06
	.zero		1


	//   ....[12]....
        /*0564*/ 	.word	0x00000610
        /*0568*/ 	.word	0x000000ff
        /*056c*/ 	.word	0x00022878
        /*0570*/ 	.short	0x0100
        /*0572*/ 	.byte	0x06
	.zero		1


	//   ....[13]....
        /*0574*/ 	.word	0x00000620
        /*0578*/ 	.word	0x000000ff
        /*057c*/ 	.word	0x00022888
        /*0580*/ 	.short	0x0100
        /*0582*/ 	.byte	0x06
	.zero		1


	//   ....[14]....
        /*0584*/ 	.word	0x00000750
        /*0588*/ 	.word	0x000000ff
        /*058c*/ 	.word	0x00022890
        /*0590*/ 	.short	0x0100
        /*0592*/ 	.byte	0x08
	.zero		1


	//   ....[15]....
        /*0594*/ 	.word	0x00000760
        /*0598*/ 	.word	0x000000ff
        /*059c*/ 	.word	0x000228a0
        /*05a0*/ 	.short	0x0100
        /*05a2*/ 	.byte	0x08
	.zero		1


	//   ....[16]....
        /*05a4*/ 	.word	0x00000770
        /*05a8*/ 	.word	0x000000ff
        /*05ac*/ 	.word	0x00022898
        /*05b0*/ 	.short	0x0100
        /*05b2*/ 	.byte	0x08
	.zero		1


	//   ....[17]....
        /*05b4*/ 	.word	0x00000780
        /*05b8*/ 	.word	0x000000ff
        /*05bc*/ 	.word	0x000228a8
        /*05c0*/ 	.short	0x0100
        /*05c2*/ 	.byte	0x08
	.zero		1


	//   ....[18]....
        /*05c4*/ 	.word	0x000008b0
        /*05c8*/ 	.word	0x000000ff
        /*05cc*/ 	.word	0x000228b0
        /*05d0*/ 	.short	0x0100
        /*05d2*/ 	.byte	0x08
	.zero		1


	//   ....[19]....
        /*05d4*/ 	.word	0x000008c0
        /*05d8*/ 	.word	0x000000ff
        /*05dc*/ 	.word	0x000228c0
        /*05e0*/ 	.short	0x0100
        /*05e2*/ 	.byte	0x08
	.zero		1


	//   ....[20]....
        /*05e4*/ 	.word	0x000008d0
        /*05e8*/ 	.word	0x000000ff
        /*05ec*/ 	.word	0x000228b8
        /*05f0*/ 	.short	0x0100
        /*05f2*/ 	.byte	0x08
	.zero		1


	//   ....[21]....
        /*05f4*/ 	.word	0x000008e0
        /*05f8*/ 	.word	0x000000ff
        /*05fc*/ 	.word	0x000228c8
        /*0600*/ 	.short	0x0100
        /*0602*/ 	.byte	0x08
	.zero		1


	//   ....[22]....
        /*0604*/ 	.word	0x00001940
        /*0608*/ 	.word	0x00000007
        /*060c*/ 	.word	0x00022800
        /*0610*/ 	.short	0x010a
        /*0612*/ 	.byte	0x3f
	.zero		1


	//   ....[23]....
        /*0614*/ 	.word	0x00001a10
        /*0618*/ 	.word	0x00000006
        /*061c*/ 	.word	0x00022830
        /*0620*/ 	.short	0x010a
        /*0622*/ 	.byte	0x3f
	.zero		1


	//   ....[24]....
        /*0624*/ 	.word	0x00001a50
        /*0628*/ 	.word	0x00000006
        /*062c*/ 	.word	0x00022830
        /*0630*/ 	.short	0x010a
        /*0632*/ 	.byte	0x3f
	.zero		1


	//   ....[25]....
        /*0634*/ 	.word	0x00003420
        /*0638*/ 	.word	0x00000004
        /*063c*/ 	.word	0x00000000
        /*0640*/ 	.short	0x0101
        /*0642*/ 	.byte	0x3f
	.zero		1


	//   ....[26]....
        /*0644*/ 	.word	0x000038b0
        /*0648*/ 	.word	0x00000006
        /*064c*/ 	.word	0x00022850
        /*0650*/ 	.short	0x010a
        /*0652*/ 	.byte	0x3f
	.zero		1


	//   ....[27]....
        /*0654*/ 	.word	0x000038f0
        /*0658*/ 	.word	0x00000006
        /*065c*/ 	.word	0x00022850
        /*0660*/ 	.short	0x010a
        /*0662*/ 	.byte	0x3f
	.zero		1


	//   ....[28]....
        /*0664*/ 	.word	0x00003cc0
        /*0668*/ 	.word	0x00000006
        /*066c*/ 	.word	0x00000000
        /*0670*/ 	.short	0x0101
        /*0672*/ 	.byte	0x3f
	.zero		1


	//   ....[29]....
        /*0674*/ 	.word	0x00003e00
        /*0678*/ 	.word	0x000000ff
        /*067c*/ 	.word	0x00022830
        /*0680*/ 	.short	0x010a
        /*0682*/ 	.byte	0x1b
	.zero		1


	//   ....[30]....
        /*0684*/ 	.word	0x00003e40
        /*0688*/ 	.word	0x000000ff
        /*068c*/ 	.word	0x00022830
        /*0690*/ 	.short	0x010a
        /*0692*/ 	.byte	0x1b
	.zero		1


	//   ....[31]....
        /*0694*/ 	.word	0x00005890
        /*0698*/ 	.word	0x00000004
        /*069c*/ 	.word	0x00000000
        /*06a0*/ 	.short	0x0101
        /*06a2*/ 	.byte	0x3f
	.zero		1


	//   ....[32]....
        /*06a4*/ 	.word	0x00006420
        /*06a8*/ 	.word	0x000000ff
        /*06ac*/ 	.word	0x00022850
        /*06b0*/ 	.short	0x010a
        /*06b2*/ 	.byte	0x1b
	.zero		1


	//   ....[33]....
        /*06b4*/ 	.word	0x00006460
        /*06b8*/ 	.word	0x000000ff
        /*06bc*/ 	.word	0x00022850
        /*06c0*/ 	.short	0x010a
        /*06c2*/ 	.byte	0x1b
	.zero		1


	//   ....[34]....
        /*06c4*/ 	.word	0x00006770
        /*06c8*/ 	.word	0x000000c7
        /*06cc*/ 	.word	0x00000000
        /*06d0*/ 	.short	0x0101
        /*06d2*/ 	.byte	0x3f
	.zero		1


	//   ....[35]....
        /*06d4*/ 	.word	0x000068c0
        /*06d8*/ 	.word	0x000000ff
        /*06dc*/ 	.word	0x00022830
        /*06e0*/ 	.short	0x010a
        /*06e2*/ 	.byte	0x18
	.zero		1


	//   ....[36]....
        /*06e4*/ 	.word	0x00006900
        /*06e8*/ 	.word	0x000000ff
        /*06ec*/ 	.word	0x00022830
        /*06f0*/ 	.short	0x010a
        /*06f2*/ 	.byte	0x18
	.zero		1


	//   ....[37]....
        /*06f4*/ 	.word	0x00007c00
        /*06f8*/ 	.word	0x00000099
        /*06fc*/ 	.word	0x00000000
        /*0700*/ 	.short	0x0101
        /*0702*/ 	.byte	0x3f
	.zero		1


	//   ....[38]....
        /*0704*/ 	.word	0x00008790
        /*0708*/ 	.word	0x000000ff
        /*070c*/ 	.word	0x00022850
        /*0710*/ 	.short	0x010a
        /*0712*/ 	.byte	0x18
	.zero		1


	//   ....[39]....
        /*0714*/ 	.word	0x000087d0
        /*0718*/ 	.word	0x000000ff
        /*071c*/ 	.word	0x00022850
        /*0720*/ 	.short	0x010a
        /*0722*/ 	.byte	0x18
	.zero		1


	//   ....[40]....
        /*0724*/ 	.word	0x00008ad0
        /*0728*/ 	.word	0x000000b5
        /*072c*/ 	.word	0x00000000
        /*0730*/ 	.short	0x0101
        /*0732*/ 	.byte	0x3f
	.zero		1


	//   ....[41]....
        /*0734*/ 	.word	0x0000ad20
        /*0738*/ 	.word	0x000000cb
        /*073c*/ 	.word	0x00000000
        /*0740*/ 	.short	0x0101
        /*0742*/ 	.byte	0x3f
	.zero		1


	//   ....[42]....
        /*0744*/ 	.word	0x0000ce60
        /*0748*/ 	.word	0x00000003
        /*074c*/ 	.word	0x00022840
        /*0750*/ 	.short	0x010a
        /*0752*/ 	.byte	0x3f
	.zero		1


	//   ....[43]....
        /*0754*/ 	.word	0x0000da00
        /*0758*/ 	.word	0x00000011
        /*075c*/ 	.word	0x00022800
        /*0760*/ 	.short	0x0107
        /*0762*/ 	.byte	0x3f
	.zero		1


	//   ....[44]....
        /*0764*/ 	.word	0x0000daf0
        /*0768*/ 	.word	0x00000011
        /*076c*/ 	.word	0x00022800
        /*0770*/ 	.short	0x0101
        /*0772*/ 	.byte	0x3f
	.zero		1


	//   ....[45]....
        /*0774*/ 	.word	0x0000db10
        /*0778*/ 	.word	0x00000011
        /*077c*/ 	.word	0x00022820
        /*0780*/ 	.short	0x010a
        /*0782*/ 	.byte	0x3f
	.zero		1


	//   ....[46]....
        /*0784*/ 	.word	0x0000dbf0
        /*0788*/ 	.word	0x00000002
        /*078c*/ 	.word	0x00022860
        /*0790*/ 	.short	0x010a
        /*0792*/ 	.byte	0x3f
	.zero		1


	//   ....[47]....
        /*0794*/ 	.word	0x0000e410
        /*0798*/ 	.word	0x00000003
        /*079c*/ 	.word	0x00022840
        /*07a0*/ 	.short	0x010a
        /*07a2*/ 	.byte	0x3f
	.zero		1


	//   ....[48]....
        /*07a4*/ 	.word	0x0000e630
        /*07a8*/ 	.word	0x00000003
        /*07ac*/ 	.word	0x00022860
        /*07b0*/ 	.short	0x010a
        /*07b2*/ 	.byte	0x3f
	.zero		1


	//   ....[49]....
        /*07b4*/ 	.word	0x0000ee10
        /*07b8*/ 	.word	0x00000004
        /*07bc*/ 	.word	0x00022840
        /*07c0*/ 	.short	0x010a
        /*07c2*/ 	.byte	0x3f
	.zero		1


	//   ....[50]....
        /*07c4*/ 	.word	0x0000f030
        /*07c8*/ 	.word	0x00000004
        /*07cc*/ 	.word	0x00022860
        /*07d0*/ 	.short	0x010a
        /*07d2*/ 	.byte	0x3f
	.zero		1


	//   ....[51]....
        /*07d4*/ 	.word	0x0000f7b0
        /*07d8*/ 	.word	0x00000004
        /*07dc*/ 	.word	0x00022840
        /*07e0*/ 	.short	0x010a
        /*07e2*/ 	.byte	0x3f
	.zero		1


	//   ....[52]....
        /*07e4*/ 	.word	0x0000f9d0
        /*07e8*/ 	.word	0x00000004
        /*07ec*/ 	.word	0x00022860
        /*07f0*/ 	.short	0x010a
        /*07f2*/ 	.byte	0x3f
	.zero		1


	//   ....[53]....
        /*07f4*/ 	.word	0x00010340
        /*07f8*/ 	.word	0x00000000
        /*07fc*/ 	.word	0x00022820
        /*0800*/ 	.short	0x010a
        /*0802*/ 	.byte	0x3f
	.zero		1


	//   ....[54]....
        /*0804*/ 	.word	0x00010510
        /*0808*/ 	.word	0x00000006
        /*080c*/ 	.word	0x00000000
        /*0810*/ 	.short	0x010a
        /*0812*/ 	.byte	0x3f
	.zero		1


	//   ....[55]....
        /*0814*/ 	.word	0x00010560
        /*0818*/ 	.word	0x00000003
        /*081c*/ 	.word	0x00000000
        /*0820*/ 	.short	0x010a
        /*0822*/ 	.byte	0x3f
	.zero		1


	//   ....[56]....
        /*0824*/ 	.word	0x000105c0
        /*0828*/ 	.word	0x00000012
        /*082c*/ 	.word	0x00000000
        /*0830*/ 	.short	0x010a
        /*0832*/ 	.byte	0x3f
	.zero		1


	//   ....[57]....
        /*0834*/ 	.word	0x000105f0
        /*0838*/ 	.word	0x00000003
        /*083c*/ 	.word	0x00000000
        /*0840*/ 	.short	0x010a
        /*0842*/ 	.byte	0x3f
	.zero		1


	//   ....[58]....
        /*0844*/ 	.word	0x00010650
        /*0848*/ 	.word	0x00000007
        /*084c*/ 	.word	0x00022800
        /*0850*/ 	.short	0x010a
        /*0852*/ 	.byte	0x3f
	.zero		1


	//   ....[59]....
        /*0854*/ 	.word	0x000106a0
        /*0858*/ 	.word	0x00000006
        /*085c*/ 	.word	0x00022830
        /*0860*/ 	.short	0x010a
        /*0862*/ 	.byte	0x3f
	.zero		1


	//   ....[60]....
        /*0864*/ 	.word	0x000106f0
        /*0868*/ 	.word	0x00000006
        /*086c*/ 	.word	0x00022850
        /*0870*/ 	.short	0x010a
        /*0872*/ 	.byte	0x3f
	.zero		1


	//   ....[61]....
        /*0874*/ 	.word	0x00010750
        /*0878*/ 	.word	0x00000003
        /*087c*/ 	.word	0x00022830
        /*0880*/ 	.short	0x010a
        /*0882*/ 	.byte	0x3f
	.zero		1


	//   ....[62]....
        /*0884*/ 	.word	0x000107a0
        /*0888*/ 	.word	0x000000c7
        /*088c*/ 	.word	0x00022850
        /*0890*/ 	.short	0x010a
        /*0892*/ 	.byte	0x3f
	.zero		1


	//   ....[63]....
        /*0894*/ 	.word	0x00010800
        /*0898*/ 	.word	0x00000003
        /*089c*/ 	.word	0x00022830
        /*08a0*/ 	.short	0x010a
        /*08a2*/ 	.byte	0x3f
	.zero		1


	//   ....[64]....
        /*08a4*/ 	.word	0x00010850
        /*08a8*/ 	.word	0x000000b5
        /*08ac*/ 	.word	0x00022850
        /*08b0*/ 	.short	0x010a
        /*08b2*/ 	.byte	0x3f
	.zero		1


	//   ....[65]....
        /*08b4*/ 	.word	0x000109a0
        /*08b8*/ 	.word	0x00000003
        /*08bc*/ 	.word	0x00022840
        /*08c0*/ 	.short	0x010a
        /*08c2*/ 	.byte	0x3f
	.zero		1


	//   ....[66]....
        /*08c4*/ 	.word	0x00011430
        /*08c8*/ 	.word	0x00000011
        /*08cc*/ 	.word	0x00022820
        /*08d0*/ 	.short	0x010a
        /*08d2*/ 	.byte	0x3f
	.zero		1


	//   ....[67]....
        /*08d4*/ 	.word	0x00011480
        /*08d8*/ 	.word	0x00000002
        /*08dc*/ 	.word	0x00022860
        /*08e0*/ 	.short	0x010a
        /*08e2*/ 	.byte	0x3f
	.zero		1


	//   ....[68]....
        /*08e4*/ 	.word	0x000114d0
        /*08e8*/ 	.word	0x00000003
        /*08ec*/ 	.word	0x00022840
        /*08f0*/ 	.short	0x010a
        /*08f2*/ 	.byte	0x3f
	.zero		1


	//   ....[69]....
        /*08f4*/ 	.word	0x00011520
        /*08f8*/ 	.word	0x00000003
        /*08fc*/ 	.word	0x00022860
        /*0900*/ 	.short	0x010a
        /*0902*/ 	.byte	0x3f
	.zero		1


	//   ....[70]....
        /*0904*/ 	.word	0x00011570
        /*0908*/ 	.word	0x00000004
        /*090c*/ 	.word	0x00022840
        /*0910*/ 	.short	0x010a
        /*0912*/ 	.byte	0x3f
	.zero		1


	//   ....[71]....
        /*0914*/ 	.word	0x000115c0
        /*0918*/ 	.word	0x00000004
        /*091c*/ 	.word	0x00022860
        /*0920*/ 	.short	0x010a
        /*0922*/ 	.byte	0x3f
	.zero		1


	//   ....[72]....
        /*0924*/ 	.word	0x00011610
        /*0928*/ 	.word	0x00000004
        /*092c*/ 	.word	0x00022840
        /*0930*/ 	.short	0x010a
        /*0932*/ 	.byte	0x3f
	.zero		1


	//   ....[73]....
        /*0934*/ 	.word	0x00011660
        /*0938*/ 	.word	0x00000004
        /*093c*/ 	.word	0x00022860
        /*0940*/ 	.short	0x010a
        /*0942*/ 	.byte	0x3f
	.zero		1


	//   ....[74]....
        /*0944*/ 	.word	0x00011750
        /*0948*/ 	.word	0x00000000
        /*094c*/ 	.word	0x00022820
        /*0950*/ 	.short	0x010a
        /*0952*/ 	.byte	0x3f
	.zero		1


	//   ....[75]....
        /*0954*/ 	.word	0x000118f0
        /*0958*/ 	.word	0x00000006
        /*095c*/ 	.word	0x00000000
        /*0960*/ 	.short	0x010a
        /*0962*/ 	.byte	0x3f
	.zero		1


	//   ....[76]....
        /*0964*/ 	.word	0x00011940
        /*0968*/ 	.word	0x00000003
        /*096c*/ 	.word	0x00000000
        /*0970*/ 	.short	0x010a
        /*0972*/ 	.byte	0x3f
	.zero		1


	//   ....[77]....
        /*0974*/ 	.word	0x00011990
        /*0978*/ 	.word	0x00000012
        /*097c*/ 	.word	0x00000000
        /*0980*/ 	.short	0x010a
        /*0982*/ 	.byte	0x3f
	.zero		1


	//----- nvinfo : EIATTR_NUM_MBARRIERS
	.align		4
.L_1513:
        /*0984*/ 	.byte	0x03, 0x38
        /*0986*/ 	.short	0x0016


	//----- nvinfo : EIATTR_EXIT_INSTR_OFFSETS
	.align		4
        /*0988*/ 	.byte	0x04, 0x1c
        /*098a*/ 	.short	(.L_1515 - .L_1514)


	//   ....[0]....
.L_1514:
        /*098c*/ 	.word	0x00000a40


	//   ....[1]....
        /*0990*/ 	.word	0x0000be80


	//   ....[2]....
        /*0994*/ 	.word	0x00010640


	//----- nvinfo : EIATTR_MAX_THREADS
	.align		4
.L_1515:
        /*0998*/ 	.byte	0x04, 0x05
        /*099a*/ 	.short	(.L_1517 - .L_1516)
.L_1516:
        /*099c*/ 	.word	0x00000180
        /*09a0*/ 	.word	0x00000001
        /*09a4*/ 	.word	0x00000001


	//----- nvinfo : EIATTR_CRS_STACK_SIZE
	.align		4
.L_1517:
        /*09a8*/ 	.byte	0x04, 0x1e
        /*09aa*/ 	.short	(.L_1519 - .L_1518)
.L_1518:
        /*09ac*/ 	.word	0x00000000


	//----- nvinfo : EIATTR_CBANK_PARAM_SIZE
	.align		4
.L_1519:
        /*09b0*/ 	.byte	0x03, 0x19
        /*09b2*/ 	.short	0x0af0


	//----- nvinfo : EIATTR_PARAM_CBANK
	.align		4
        /*09b4*/ 	.byte	0x04, 0x0a
        /*09b6*/ 	.short	(.L_1521 - .L_1520)
	.align		4
.L_1520:
        /*09b8*/ 	.word	index@(.nv.constant0._ZN7cutlass13device_kernelIN5flash11enable_sm90INS1_16FlashAttnFwdSm90INS1_25CollectiveMainloopFwdSm90ILi2EN4cute5tupleIJNS5_1CILi1EEES8_S8_EEENS6_IJNS7_ILi128EEENS7_ILi96EEENS7_ILi64EEEEEELi256ENS_10bfloat16_tEfNS_4arch4Sm90ELb1ELb0ELb1ELb0ELb0ELb0ELb0ELb1ELb0ELb1ELb0ELb0EEENS1_21CollectiveEpilogueFwdINS6_IJSA_NS7_ILi256EEESB_EEES9_SE_SG_Li256ELb0ELb1ELb0ELb0EEENS1_30DynamicPersistentTileSchedulerILi256ELi128ELb0ELb1ELb1EEEEEEEEEvNT_6ParamsE)
        /*09bc*/ 	.short	0x0210
        /*09be*/ 	.short	0x0af0


	//----- nvinfo : EIATTR_SW_WAR
	.align		4
.L_1521:
        /*09c0*/ 	.byte	0x04, 0x36
        /*09c2*/ 	.short	(.L_1523 - .L_1522)
.L_1522:
        /*09c4*/ 	.word	0x00000008
.L_1523:


//--------------------- .nv.info._ZN7cutlass13device_kernelIN5flash11enable_sm90INS1_16FlashAttnFwdSm90INS1_25CollectiveMainloopFwdSm90ILi2EN4cute5tupleIJNS5_1CILi1EEES8_S8_EEENS6_IJNS7_ILi128EEENS7_ILi96EEENS7_ILi64EEEEEELi256ENS_10bfloat16_tEfNS_4arch4Sm90ELb1ELb0ELb1ELb0ELb0ELb0ELb1ELb1ELb0ELb1ELb0ELb0EEENS1_21CollectiveEpilogueFwdINS6_IJSA_NS7_ILi256EEESB_EEES9_SE_SG_Li256ELb0ELb1ELb0ELb0EEENS1_30DynamicPersistentTileSchedulerILi256ELi128ELb0ELb1ELb1EEEEEEEEEvNT_6ParamsE --------------------------
	.section	.nv.info._ZN7cutlass13device_kernelIN5flash11enable_sm90INS1_16FlashAttnFwdSm90INS1_25CollectiveMainloopFwdSm90ILi2EN4cute5tupleIJNS5_1CILi1EEES8_S8_EEENS6_IJNS7_ILi128EEENS7_ILi96EEENS7_ILi64EEEEEELi256ENS_10bfloat16_tEfNS_4arch4Sm90ELb1ELb0ELb1ELb0ELb0ELb0ELb1ELb1ELb0ELb1ELb0ELb0EEENS1_21CollectiveEpilogueFwdINS6_IJSA_NS7_ILi256EEESB_EEES9_SE_SG_Li256ELb0ELb1ELb0ELb0EEENS1_30DynamicPersistentTileSchedulerILi256ELi128ELb0ELb1ELb1EEEEEEEEEvNT_6ParamsE,"",@"SHT_CUDA_INFO"
	.sectionflags	@""
	.align	4


	//----- nvinfo : EIATTR_CUDA_API_VERSION
	.align		4
        /*0000*/ 	.byte	0x04, 0x37
        /*0002*/ 	.short	(.L_1525 - .L_1524)
.L_1524:
        /*0004*/ 	.word	0x00000082


	//----- nvinfo : EIATTR_KPARAM_INFO
	.align		4
.L_1525:
        /*0008*/ 	.byte	0x04, 0x17
        /*000a*/ 	.short	(.L_1527 - .L_1526)
.L_1526:
        /*000c*/ 	.word	0x00000000
        /*0010*/ 	.short	0x0000
        /*0012*/ 	.short	0x0070
        /*0014*/ 	.byte	0x00, 0xf0, 0x01, 0x2e


	//----- nvinfo : EIATTR_SPARSE_MMA_MASK
	.align		4
.L_1527:
        /*0018*/ 	.byte	0x03, 0x50
        /*001a*/ 	.short	0x0000


	//----- nvinfo : EIATTR_MAXREG_COUNT
	.align		4
        /*001c*/ 	.byte	0x03, 0x1b
        /*001e*/ 	.short	0x00a8


	//----- nvinfo : EIATTR_NUM_BARRIERS
	.align		4
        /*0020*/ 	.byte	0x02, 0x4c
        /*0022*/ 	.byte	0x10
	.zero		1


	//----- nvinfo : EIATTR_EXTERNS
	.align		4
        /*0024*/ 	.byte	0x04, 0x0f
        /*0026*/ 	.short	(.L_1529 - .L_1528)


	//   ....[0]....
	.align		4
.L_1528:
        /*0028*/ 	.word	index@(__assertfail)


	//----- nvinfo : EIATTR_ANNOTATIONS
	.align		4
.L_1529:
        /*002c*/ 	.byte	0x04, 0x55
        /*002e*/ 	.short	(.L_1531 - .L_1530)


	//   ....[0]....
.L_1530:
        /* <DEDUP_REMOVED lines=42> */


	//----- nvinfo : EIATTR_MERCURY_ISA_VERSION
	.align		4
.L_1531:
        /*02b8*/ 	.byte	0x03, 0x5f
        /*02ba*/ 	.short	0x0101


	//----- nvinfo : EIATTR_INT_WARP_WIDE_INSTR_OFFSETS
	.align		4
        /*02bc*/ 	.byte	0x04, 0x31
        /*02be*/ 	.short	(.L_1533 - .L_1532)


	//   ....[0]....
.L_1532:
        /*02c0*/ 	.word	0x00000130


	//   ....[1]....
        /*02c4*/ 	.word	0x00000170


	//   ....[2]....
        /*02c8*/ 	.word	0x000001e0


	//   ....[3]....
        /*02cc*/ 	.word	0x000001f0


	//   ....[4]....
        /*02d0*/ 	.word	0x0000dd10


	//   ....[5]....
        /*02d4*/ 	.word	0x0000ddb0


	//   ....[6]....
        /*02d8*/ 	.word	0x000123d0


	//   ....[7]....
        /*02dc*/ 	.word	0x00012470


	//----- nvinfo : EIATTR_COOP_GROUP_MASK_REGIDS
	.align		4
.L_1533:
        /*02e0*/ 	.byte	0x04, 0x29
        /*02e2*/ 	.short	(.L_1535 - .L_1534)


	//   ....[0]....
.L_1534:
        /*02e4*/ 	.word	0xffffffff


	//   ....[1]....
        /*02e8*/ 	.word	0xffffffff


	//   ....[2]....
        /*02ec*/ 	.word	0xffffffff


	//   ....[3]....
        /*02f0*/ 	.word	0xffffffff


	//   ....[4]....
        /*02f4*/ 	.word	0xffffffff


	//   ....[5]....
        /*02f8*/ 	.word	0xffffffff


	//   ....[6]....
        /*02fc*/ 	.word	0xffffffff


	//   ....[7]....
        /*0300*/ 	.word	0xffffffff


	//   ....[8]....
        /*0304*/ 	.word	0xffffffff


	//   ....[9]....
        /*0308*/ 	.word	0xffffffff


	//   ....[10]....
        /*030c*/ 	.word	0xffffffff


	//   ....[11]....
        /*0310*/ 	.word	0xffffffff


	//   ....[12]....
        /*0314*/ 	.word	0xffffffff


	//   ....[13]....
        /*0318*/ 	.word	0xffffffff


	//   ....[14]....
        /*031c*/ 	.word	0xffffffff


	//   ....[15]....
        /*0320*/ 	.word	0xffffffff


	//   ....[16]....
        /*0324*/ 	.word	0xffffffff


	//   ....[17]....
        /*0328*/ 	.word	0xffffffff


	//   ....[18]....
        /*032c*/ 	.word	0xffffffff


	//   ....[19]....
        /*0330*/ 	.word	0xffffffff


	//   ....[20]....
        /*0334*/ 	.word	0xffffffff


	//   ....[21]....
        /*0338*/ 	.word	0xffffffff


	//   ....[22]....
        /*033c*/ 	.word	0xffffffff


	//   ....[23]....
        /*0340*/ 	.word	0xffffffff


	//   ....[24]....
        /*0344*/ 	.word	0xffffffff


	//   ....[25]....
        /*0348*/ 	.word	0xffffffff


	//   ....[26]....
        /*034c*/ 	.word	0xffffffff


	//   ....[27]....
        /*0350*/ 	.word	0xffffffff


	//   ....[28]....
        /*0354*/ 	.word	0xffffffff


	//   ....[29]....
        /*0358*/ 	.word	0xffffffff


	//   ....[30]....
        /*035c*/ 	.word	0xffffffff


	//   ....[31]....
        /*0360*/ 	.word	0xffffffff


	//   ....[32]....
        /*0364*/ 	.word	0xffffffff


	//   ....[33]....
        /*0368*/ 	.word	0xffffffff


	//   ....[34]....
        /*036c*/ 	.word	0xffffffff


	//   ....[35]....
        /*0370*/ 	.word	0xffffffff


	//   ....[36]....
        /*0374*/ 	.word	0xffffffff


	//   ....[37]....
        /*0378*/ 	.word	0xffffffff


	//   ....[38]....
        /*037c*/ 	.word	0xffffffff


	//   ....[39]....
        /*0380*/ 	.word	0xffffffff


	//   ....[40]....
        /*0384*/ 	.word	0xffffffff


	//   ....[41]....
        /*0388*/ 	.word	0xffffffff


	//   ....[42]....
        /*038c*/ 	.word	0xffffffff


	//   ....[43]....
        /*0390*/ 	.word	0xffffffff


	//   ....[44]....
        /*0394*/ 	.word	0xffffffff


	//   ....[45]....
        /*0398*/ 	.word	0xffffffff


	//   ....[46]....
        /*039c*/ 	.word	0xffffffff


	//   ....[47]....
        /*03a0*/ 	.word	0xffffffff


	//   ....[48]....
        /*03a4*/ 	.word	0xffffffff


	//   ....[49]....
        /*03a8*/ 	.word	0xffffffff


	//   ....[50]....
        /*03ac*/ 	.word	0xffffffff


	//   ....[51]....
        /*03b0*/ 	.word	0xffffffff


	//   ....[52]....
        /*03b4*/ 	.word	0xffffffff


	//   ....[53]....
        /*03b8*/ 	.word	0xffffffff


	//   ....[54]....
        /*03bc*/ 	.word	0xffffffff


	//   ....[55]....
        /*03c0*/ 	.word	0xffffffff


	//   ....[56]....
        /*03c4*/ 	.word	0xffffffff


	//   ....[57]....
        /*03c8*/ 	.word	0xffffffff


	//   ....[58]....
        /*03cc*/ 	.word	0xffffffff


	//   ....[59]....
        /*03d0*/ 	.word	0xffffffff


	//   ....[60]....
        /*03d4*/ 	.word	0xffffffff


	//   ....[61]....
        /*03d8*/ 	.word	0xffffffff


	//   ....[62]....
        /*03dc*/ 	.word	0xffffffff


	//   ....[63]....
        /*03e0*/ 	.word	0xffffffff


	//   ....[64]....
        /*03e4*/ 	.word	0xffffffff


	//   ....[65]....
        /*03e8*/ 	.word	0xffffffff


	//   ....[66]....
        /*03ec*/ 	.word	0xffffffff


	//   ....[67]....
        /*03f0*/ 	.word	0xffffffff


	//   ....[68]....
        /*03f4*/ 	.word	0xffffffff


	//   ....[69]....
        /*03f8*/ 	.word	0xffffffff


	//   ....[70]....
        /*03fc*/ 	.word	0xffffffff


	//   ....[71]....
        /*0400*/ 	.word	0xffffffff


	//   ....[72]....
        /*0404*/ 	.word	0xffffffff


	//   ....[73]....
        /*0408*/ 	.word	0xffffffff


	//   ....[74]....
        /*040c*/ 	.word	0xffffffff


	//   ....[75]....
        /*0410*/ 	.word	0xffffffff


	//   ....[76]....
        /*0414*/ 	.word	0xffffffff


	//   ....[77]....
        /*0418*/ 	.word	0xffffffff


	//   ....[78]....
        /*041c*/ 	.word	0xffffffff


	//   ....[79]....
        /*0420*/ 	.word	0xffffffff


	//   ....[80]....
        /*0424*/ 	.word	0xffffffff


	//   ....[81]....
        /*0428*/ 	.word	0xffffffff


	//   ....[82]....
        /*042c*/ 	.word	0xffffffff


	//   ....[83]....
        /*0430*/ 	.word	0xffffffff


	//   ....[84]....
        /*0434*/ 	.word	0x0500000f


	//   ....[85]....
        /*0438*/ 	.word	0x0500000f


	//   ....[86]....
        /*043c*/ 	.word	0x0500000f


	//   ....[87]....
        /*0440*/ 	.word	0x0500000f


	//   ....[88]....
        /*0444*/ 	.word	0x0500000f


	//   ....[89]....
        /*0448*/ 	.word	0x0500000f


	//   ....[90]....
        /*044c*/ 	.word	0x0500000f


	//   ....[91]....
        /*0450*/ 	.word	0x0500000f


	//   ....[92]....
        /*0454*/ 	.word	0x0500000f


	//   ....[93]....
        /*0458*/ 	.word	0x0500000f


	//   ....[94]....
        /*045c*/ 	.word	0x0500000f


	//   ....[95]....
        /*0460*/ 	.word	0x0500000f


	//   ....[96]....
        /*0464*/ 	.word	0x0500000f


	//   ....[97]....
        /*0468*/ 	.word	0x0500000f


	//   ....[98]....
        /*046c*/ 	.word	0x0500000f


	//   ....[99]....
        /*0470*/ 	.word	0x0500000f


	//   ....[100]....
        /*0474*/ 	.word	0x0500000f


	//   ....[101]....
        /*0478*/ 	.word	0x0500000f


	//   ....[102]....
        /*047c*/ 	.word	0x0500000f


	//   ....[103]....
        /*0480*/ 	.word	0x0500000f


	//   ....[104]....
        /*0484*/ 	.word	0x0500000f


	//   ....[105]....
        /*0488*/ 	.word	0x0500000f


	//   ....[106]....
        /*048c*/ 	.word	0x0500000f


	//   ....[107]....
        /*0490*/ 	.word	0x0500000f


	//   ....[108]....
        /*0494*/ 	.word	0x0500000f


	//   ....[109]....
        /*0498*/ 	.word	0x0500000f


	//   ....[110]....
        /*049c*/ 	.word	0x0500000f


	//   ....[111]....
        /*04a0*/ 	.word	0x0500000f


	//   ....[112]....
        /*04a4*/ 	.word	0x0500000f


	//   ....[113]....
        /*04a8*/ 	.word	0x0500000f


	//   ....[114]....
        /*04ac*/ 	.word	0x0500000f


	//   ....[115]....
        /*04b0*/ 	.word	0x0500000f


	//   ....[116]....
        /*04b4*/ 	.word	0x0500000f


	//   ....[117]....
        /*04b8*/ 	.word	0x0500000f


	//   ....[118]....
        /*04bc*/ 	.word	0x0500000f


	//----- nvinfo : EIATTR_COOP_GROUP_INSTR_OFFSETS
	.align		4
.L_1535:
        /*04c0*/ 	.byte	0x04, 0x28
        /*04c2*/ 	.short	(.L_1537 - .L_1536)


	//   ....[0]....
.L_1536:
        /*04c4*/ 	.word	0x00000070


	//   ....[1]....
        /*04c8*/ 	.word	0x00000140


	//   ....[2]....
        /*04cc*/ 	.word	0x00000190


	//   ....[3]....
        /*04d0*/ 	.word	0x000003e0


	//   ....[4]....
        /*04d4*/ 	.word	0x00000540


	//   ....[5]....
        /*04d8*/ 	.word	0x00000660


	//   ....[6]....
        /*04dc*/ 	.word	0x000007c0


	//   ....[7]....
        /*04e0*/ 	.word	0x00001730


	//   ....[8]....
        /*04e4*/ 	.word	0x00002b10


	//   ....[9]....
        /*04e8*/ 	.word	0x00002b50


	//   ....[10]....
        /*04ec*/ 	.word	0x00003780


	//   ....[11]....
        /*04f0*/ 	.word	0x00003850


	//   ....[12]....
        /*04f4*/ 	.word	0x00003860


	//   ....[13]....
        /*04f8*/ 	.word	0x00003890


	//   ....[14]....
        /*04fc*/ 	.word	0x000051c0


	//   ....[15]....
        /*0500*/ 	.word	0x000052a0


	//   ....[16]....
        /*0504*/ 	.word	0x00006020


	//   ....[17]....
        /*0508*/ 	.word	0x000060a0


	//   ....[18]....
        /*050c*/ 	.word	0x000060c0


	//   ....[19]....
        /*0510*/ 	.word	0x000060e0


	//   ....[20]....
        /*0514*/ 	.word	0x000089e0


	//   ....[21]....
        /*0518*/ 	.word	0x00008a30


	//   ....[22]....
        /*051c*/ 	.word	0x00008a50


	//   ....[23]....
        /*0520*/ 	.word	0x00008a70


	//   ....[24]....
        /*0524*/ 	.word	0x0000a060


	//   ....[25]....
        /*0528*/ 	.word	0x0000a0a0


	//   ....[26]....
        /*052c*/ 	.word	0x0000a150


	//   ....[27]....
        /*0530*/ 	.word	0x0000a1b0


	//   ....[28]....
        /*0534*/ 	.word	0x0000bd30


	//   ....[29]....
        /*0538*/ 	.word	0x0000bd60


	//   ....[30]....
        /*053c*/ 	.word	0x0000bd90


	//   ....[31]....
        /*0540*/ 	.word	0x0000bdf0


	//   ....[32]....
        /*0544*/ 	.word	0x0000c2e0


	//   ....[33]....
        /*0548*/ 	.word	0x0000c310


	//   ....[34]....
        /*054c*/ 	.word	0x0000c470


	//   ....[35]....
        /*0550*/ 	.word	0x0000c490


	//   ....[36]....
        /*0554*/ 	.word	0x0000c5e0


	//   ....[37]....
        /*0558*/ 	.word	0x0000c600


	//   ....[38]....
        /*055c*/ 	.word	0x0000c760


	//   ....[39]....
        /*0560*/ 	.word	0x0000c780


	//   ....[40]....
        /*0564*/ 	.word	0x0000cf30


	//   ....[41]....
        /*0568*/ 	.word	0x0000cf50


	//   ....[42]....
        /*056c*/ 	.word	0x0000d0a0


	//   ....[43]....
        /*0570*/ 	.word	0x0000d0c0


	//   ....[44]....
        /*0574*/ 	.word	0x0000d210


	//   ....[45]....
        /*0578*/ 	.word	0x0000d230


	//   ....[46]....
        /*057c*/ 	.word	0x0000d390


	//   ....[47]....
        /*0580*/ 	.word	0x0000d3b0


	//   ....[48]....
        /*0584*/ 	.word	0x0000d5c0


	//   ....[49]....
        /*0588*/ 	.word	0x0000e330


	//   ....[50]....
        /*058c*/ 	.word	0x0000eca0


	//   ....[51]....
        /*0590*/ 	.word	0x0000ece0


	//   ....[52]....
        /*0594*/ 	.word	0x0000ed00


	//   ....[53]....
        /*0598*/ 	.word	0x0000ed30


	//   ....[54]....
        /*059c*/ 	.word	0x0000ee00


	//   ....[55]....
        /*05a0*/ 	.word	0x0000ee60


	//   ....[56]....
        /*05a4*/ 	.word	0x0000ee70


	//   ....[57]....
        /*05a8*/ 	.word	0x0000ef10


	//   ....[58]....
        /*05ac*/ 	.word	0x0000ef40


	//   ....[59]....
        /*05b0*/ 	.word	0x0000efc0


	//   ....[60]....
        /*05b4*/ 	.word	0x0000eff0


	//   ....[61]....
        /*05b8*/ 	.word	0x0000f070


	//   ....[62]....
        /*05bc*/ 	.word	0x0000f0a0


	//   ....[63]....
        /*05c0*/ 	.word	0x0000f0c0


	//   ....[64]....
        /*05c4*/ 	.word	0x0000f110


	//   ....[65]....
        /*05c8*/ 	.word	0x0000f120


	//   ....[66]....
        /*05cc*/ 	.word	0x0000f860


	//   ....[67]....
        /*05d0*/ 	.word	0x0000f880


	//   ....[68]....
        /*05d4*/ 	.word	0x0000f8c0


	//   ....[69]....
        /*05d8*/ 	.word	0x0000f970


	//   ....[70]....
        /*05dc*/ 	.word	0x0000fa00


	//   ....[71]....
        /*05e0*/ 	.word	0x0000fa10


	//   ....[72]....
        /*05e4*/ 	.word	0x0000faa0


	//   ....[73]....
        /*05e8*/ 	.word	0x0000fab0


	//   ....[74]....
        /*05ec*/ 	.word	0x0000fb20


	//   ....[75]....
        /*05f0*/ 	.word	0x0000fb30


	//   ....[76]....
        /*05f4*/ 	.word	0x0000fbb0


	//   ....[77]....
        /*05f8*/ 	.word	0x0000fbc0


	//   ....[78]....
        /*05fc*/ 	.word	0x0000fc40


	//   ....[79]....
        /*0600*/ 	.word	0x0000fc50


	//   ....[80]....
        /*0604*/ 	.word	0x0000fcd0


	//   ....[81]....
        /*0608*/ 	.word	0x0000fce0


	//   ....[82]....
        /*060c*/ 	.word	0x000125c0


	//   ....[83]....
        /*0610*/ 	.word	0x000127b0


	//   ....[84]....
        /*0614*/ 	.word	0x00012d70


	//   ....[85]....
        /*0618*/ 	.word	0x00012ed0


	//   ....[86]....
        /*061c*/ 	.word	0x00012f40


	//   ....[87]....
        /*0620*/ 	.word	0x00013070


	//   ....[88]....
        /*0624*/ 	.word	0x000130f0


	//   ....[89]....
        /*0628*/ 	.word	0x00013200


	//   ....[90]....
        /*062c*/ 	.word	0x00013260


	//   ....[91]....
        /*0630*/ 	.word	0x00013380


	//   ....[92]....
        /*0634*/ 	.word	0x000133e0


	//   ....[93]....
        /*0638*/ 	.word	0x00013500


	//   ....[94]....
        /*063c*/ 	.word	0x00013560


	//   ....[95]....
        /*0640*/ 	.word	0x00013680


	//   ....[96]....
        /*0644*/ 	.word	0x000136e0


	//   ....[97]....
        /*0648*/ 	.word	0x000137f0


	//   ....[98]....
        /*064c*/ 	.word	0x00013840


	//   ....[99]....
        /*0650*/ 	.word	0x00013940


	//   ....[100]....
        /*0654*/ 	.word	0x00013990


	//   ....[101]....
        /*0658*/ 	.word	0x00013a30


	//   ....[102]....
        /*065c*/ 	.word	0x00013af0


	//   ....[103]....
        /*0660*/ 	.word	0x00013e00


	//   ....[104]....
        /*0664*/ 	.word	0x00013e50


	//   ....[105]....
        /*0668*/ 	.word	0x00013f60


	//   ....[106]....
        /*066c*/ 	.word	0x00013fb0


	//   ....[107]....
        /*0670*/ 	.word	0x000140c0


	//   ....[108]....
        /*0674*/ 	.word	0x00014110


	//   ....[109]....
        /*0678*/ 	.word	0x00014220


	//   ....[110]....
        /*067c*/ 	.word	0x00014270


	//   ....[111]....
        /*0680*/ 	.word	0x00014390


	//   ....[112]....
        /*0684*/ 	.word	0x000143e0


	//   ....[113]....
        /*0688*/ 	.word	0x000144e0


	//   ....[114]....
        /*068c*/ 	.word	0x00014530


	//   ....[115]....
        /*0690*/ 	.word	0x00014630


	//   ....[116]....
        /*0694*/ 	.word	0x00014680


	//   ....[117]....
        /*0698*/ 	.word	0x000149a0


	//   ....[118]....
        /*069c*/ 	.word	0x00014ac0


	//----- nvinfo : EIATTR_REG_RECONFIG
	.align		4
.L_1537:
        /*06a0*/ 	.byte	0x01, 0x54
	.zero		2


	//----- nvinfo : EIATTR_SYSCALL_OFFSETS
	.align		4
        /*06a4*/ 	.byte	0x04, 0x46
        /*06a6*/ 	.short	(.L_1539 - .L_1538)


	//   ....[0]....
.L_1538:
        /*06a8*/ 	.word	0x00001990


	//   ....[1]....
        /*06ac*/ 	.word	0x0000df20


	//   ....[2]....
        /*06b0*/ 	.word	0x0000e070


	//   ....[3]....
        /*06b4*/ 	.word	0x0000e160


	//   ....[4]....
        /*06b8*/ 	.word	0x0000e8e0


	//   ....[5]....
        /*06bc*/ 	.word	0x0000f480


	//----- nvinfo : EIATTR_MBARRIER_INSTR_OFFSETS
	.align		4
.L_1539:
        /*06c0*/ 	.byte	0x04, 0x39
        /*06c2*/ 	.short	(.L_1541 - .L_1540)


	//   ....[0]....
.L_1540:
        /*06c4*/ 	.word	0x00000280
        /*06c8*/ 	.word	0x000000ff
        /*06cc*/ 	.word	0x00032400
        /*06d0*/ 	.short	0x0100
        /*06d2*/ 	.byte	0x08
	.zero		1


	//   ....[1]....
        /*06d4*/ 	.word	0x00000290
        /*06d8*/ 	.word	0x000000ff
        /*06dc*/ 	.word	0x00032410
        /*06e0*/ 	.short	0x0100
        /*06e2*/ 	.byte	0x08
	.zero		1


	//   ....[2]....
        /*06e4*/ 	.word	0x000002a0
        /*06e8*/ 	.word	0x000000ff
        /*06ec*/ 	.word	0x00032420
        /*06f0*/ 	.short	0x0100
        /*06f2*/ 	.byte	0x08
	.zero		1


	//   ....[3]....
        /*06f4*/ 	.word	0x00000390
        /*06f8*/ 	.word	0x000000ff
        /*06fc*/ 	.word	0x00032430
        /*0700*/ 	.short	0x0100
        /*0702*/ 	.byte	0x08
	.zero		1


	//   ....[4]....
        /*0704*/ 	.word	0x000003a0
        /*0708*/ 	.word	0x000000ff
        /*070c*/ 	.word	0x00032440
        /*0710*/ 	.short	0x0100
        /*0712*/ 	.byte	0x08
	.zero		1


	//   ....[5]....
        /*0714*/ 	.word	0x000003b0
        /*0718*/ 	.word	0x000000ff
        /*071c*/ 	.word	0x00032438
        /*0720*/ 	.short	0x0100
        /*0722*/ 	.byte	0x08
	.zero		1


	//   ....[6]....
        /*0724*/ 	.word	0x000003c0
        /*0728*/ 	.word	0x000000ff
        /*072c*/ 	.word	0x00032448
        /*0730*/ 	.short	0x0100
        /*0732*/ 	.byte	0x08
	.zero		1


	//   ....[7]....
        /*0734*/ 	.word	0x000004f0
        /*0738*/ 	.word	0x000000ff
        /*073c*/ 	.word	0x00032450
        /*0740*/ 	.short	0x0100
        /*0742*/ 	.byte	0x08
	.zero		1


	//   ....[8]....
        /*0744*/ 	.word	0x00000500
        /*0748*/ 	.word	0x000000ff
        /*074c*/ 	.word	0x00032460
        /*0750*/ 	.short	0x0100
        /*0752*/ 	.byte	0x08
	.zero		1


	//   ....[9]....
        /*0754*/ 	.word	0x00000510
        /*0758*/ 	.word	0x000000ff
        /*075c*/ 	.word	0x00032458
        /*0760*/ 	.short	0x0100
        /*0762*/ 	.byte	0x08
	.zero		1


	//   ....[10]....
        /*0764*/ 	.word	0x00000520
        /*0768*/ 	.word	0x000000ff
        /*076c*/ 	.word	0x00032468
        /*0770*/ 	.short	0x0100
        /*0772*/ 	.byte	0x08
	.zero		1


	//   ....[11]....
        /*0774*/ 	.word	0x00000610
        /*0778*/ 	.word	0x000000ff
        /*077c*/ 	.word	0x00032470
        /*0780*/ 	.short	0x0100
        /*0782*/ 	.byte	0x06
	.zero		1


	//   ....[12]....
        /*0784*/ 	.word	0x00000620
        /*0788*/ 	.word	0x000000ff
        /*078c*/ 	.word	0x00032480
        /*0790*/ 	.short	0x0100
        /*0792*/ 	.byte	0x06
	.zero		1


	//   ....[13]....
        /*0794*/ 	.word	0x00000630
        /*0798*/ 	.word	0x000000ff
        /*079c*/ 	.word	0x00032478
        /*07a0*/ 	.short	0x0100
        /*07a2*/ 	.byte	0x06
	.zero		1


	//   ....[14]....
        /*07a4*/ 	.word	0x00000640
        /*07a8*/ 	.word	0x000000ff
        /*07ac*/ 	.word	0x00032488
        /*07b0*/ 	.short	0x0100
        /*07b2*/ 	.byte	0x06
	.zero		1


	//   ....[15]....
        /*07b4*/ 	.word	0x00000770
        /*07b8*/ 	.word	0x000000ff
        /*07bc*/ 	.word	0x00032490
        /*07c0*/ 	.short	0x0100
        /*07c2*/ 	.byte	0x08
	.zero		1


	//   ....[16]....
        /*07c4*/ 	.word	0x00000780
        /*07c8*/ 	.word	0x000000ff
        /*07cc*/ 	.word	0x000324a0
        /*07d0*/ 	.short	0x0100
        /*07d2*/ 	.byte	0x08
	.zero		1


	//   ....[17]....
        /*07d4*/ 	.word	0x00000790
        /*07d8*/ 	.word	0x000000ff
        /*07dc*/ 	.word	0x00032498
        /*07e0*/ 	.short	0x0100
        /*07e2*/ 	.byte	0x08
	.zero		1


	//   ....[18]....
        /*07e4*/ 	.word	0x000007a0
        /*07e8*/ 	.word	0x000000ff
        /*07ec*/ 	.word	0x000324a8
        /*07f0*/ 	.short	0x0100
        /*07f2*/ 	.byte	0x08
	.zero		1


	//   ....[19]....
        /*07f4*/ 	.word	0x000008d0
        /*07f8*/ 	.word	0x000000ff
        /*07fc*/ 	.word	0x000324b0
        /*0800*/ 	.short	0x0100
        /*0802*/ 	.byte	0x08
	.zero		1


	//   ....[20]....
        /*0804*/ 	.word	0x000008e0
        /*0808*/ 	.word	0x000000ff
        /*080c*/ 	.word	0x000324c0
        /*0810*/ 	.short	0x0100
        /*0812*/ 	.byte	0x08
	.zero		1


	//   ....[21]....
        /*0814*/ 	.word	0x000008f0
        /*0818*/ 	.word	0x000000ff
        /*081c*/ 	.word	0x000324b8
        /*0820*/ 	.short	0x0100
        /*0822*/ 	.byte	0x08
	.zero		1


	//   ....[22]....
        /*0824*/ 	.word	0x00000900
        /*0828*/ 	.word	0x000000ff
        /*082c*/ 	.word	0x000324c8
        /*0830*/ 	.short	0x0100
        /*0832*/ 	.byte	0x08
	.zero		1


	//   ....[23]....
        /*0834*/ 	.word	0x00001a50
        /*0838*/ 	.word	0x00000005
        /*083c*/ 	.word	0x00032400
        /*0840*/ 	.short	0x010a
        /*0842*/ 	.byte	0x3f
	.zero		1


	//   ....[24]....
        /*0844*/ 	.word	0x00001b30
        /*0848*/ 	.word	0x00000000
        /*084c*/ 	.word	0x00032430
        /*0850*/ 	.short	0x010a
        /*0852*/ 	.byte	0x3f
	.zero		1


	//   ....[25]....
        /*0854*/ 	.word	0x00001b70
        /*0858*/ 	.word	0x00000000
        /*085c*/ 	.word	0x00032430
        /*0860*/ 	.short	0x010a
        /*0862*/ 	.byte	0x3f
	.zero		1


	//   ....[26]....
        /*0864*/ 	.word	0x00001e70
        /*0868*/ 	.word	0x00000005
        /*086c*/ 	.word	0x00032410
        /*0870*/ 	.short	0x010a
        /*0872*/ 	.byte	0x3f
	.zero		1


	//   ....[27]....
        /*0874*/ 	.word	0x00001eb0
        /*0878*/ 	.word	0x00000000
        /*087c*/ 	.word	0x00032450
        /*0880*/ 	.short	0x010a
        /*0882*/ 	.byte	0x3f
	.zero		1


	//   ....[28]....
        /*0884*/ 	.word	0x00001ef0
        /*0888*/ 	.word	0x00000000
        /*088c*/ 	.word	0x00032450
        /*0890*/ 	.short	0x010a
        /*0892*/ 	.byte	0x3f
	.zero		1


	//   ....[29]....
        /*0894*/ 	.word	0x00003b70
        /*0898*/ 	.word	0x00000018
        /*089c*/ 	.word	0x00000000
        /*08a0*/ 	.short	0x0101
        /*08a2*/ 	.byte	0x3f
	.zero		1


	//   ....[30]....
        /*08a4*/ 	.word	0x000045f0
        /*08a8*/ 	.word	0x00000000
        /*08ac*/ 	.word	0x00000000
        /*08b0*/ 	.short	0x0101
        /*08b2*/ 	.byte	0x3f
	.zero		1


	//   ....[31]....
        /*08b4*/ 	.word	0x000047a0
        /*08b8*/ 	.word	0x000000ff
        /*08bc*/ 	.word	0x00032430
        /*08c0*/ 	.short	0x010a
        /*08c2*/ 	.byte	0x04
	.zero		1


	//   ....[32]....
        /*08c4*/ 	.word	0x000047e0
        /*08c8*/ 	.word	0x000000ff
        /*08cc*/ 	.word	0x00032430
        /*08d0*/ 	.short	0x010a
        /*08d2*/ 	.byte	0x04
	.zero		1


	//   ....[33]....
        /*08d4*/ 	.word	0x000049f0
        /*08d8*/ 	.word	0x000000ff
        /*08dc*/ 	.word	0x00032450
        /*08e0*/ 	.short	0x010a
        /*08e2*/ 	.byte	0x04
	.zero		1


	//   ....[34]....
        /*08e4*/ 	.word	0x00004a30
        /*08e8*/ 	.word	0x000000ff
        /*08ec*/ 	.word	0x00032450
        /*08f0*/ 	.short	0x010a
        /*08f2*/ 	.byte	0x04
	.zero		1


	//   ....[35]....
        /*08f4*/ 	.word	0x000062f0
        /*08f8*/ 	.word	0x00000098
        /*08fc*/ 	.word	0x00000000
        /*0900*/ 	.short	0x0101
        /*0902*/ 	.byte	0x3f
	.zero		1


	//   ....[36]....
        /*0904*/ 	.word	0x00007700
        /*0908*/ 	.word	0x000000bb
        /*090c*/ 	.word	0x00000000
        /*0910*/ 	.short	0x0101
        /*0912*/ 	.byte	0x3f
	.zero		1


	//   ....[37]....
        /*0914*/ 	.word	0x00007840
        /*0918*/ 	.word	0x000000ff
        /*091c*/ 	.word	0x00032430
        /*0920*/ 	.short	0x010a
        /*0922*/ 	.byte	0x05
	.zero		1


	//   ....[38]....
        /*0924*/ 	.word	0x00007880
        /*0928*/ 	.word	0x000000ff
        /*092c*/ 	.word	0x00032430
        /*0930*/ 	.short	0x010a
        /*0932*/ 	.byte	0x05
	.zero		1


	//   ....[39]....
        /*0934*/ 	.word	0x00007a90
        /*0938*/ 	.word	0x000000ff
        /*093c*/ 	.word	0x00032450
        /*0940*/ 	.short	0x010a
        /*0942*/ 	.byte	0x05
	.zero		1


	//   ....[40]....
        /*0944*/ 	.word	0x00007ad0
        /*0948*/ 	.word	0x000000ff
        /*094c*/ 	.word	0x00032450
        /*0950*/ 	.short	0x010a
        /*0952*/ 	.byte	0x05
	.zero		1


	//   ....[41]....
        /*0954*/ 	.word	0x00008cb0
        /*0958*/ 	.word	0x00000098
        /*095c*/ 	.word	0x00000000
        /*0960*/ 	.short	0x0101
        /*0962*/ 	.byte	0x3f
	.zero		1


	//   ....[42]....
        /*0964*/ 	.word	0x0000a040
        /*0968*/ 	.word	0x000000d7
        /*096c*/ 	.word	0x00000000
        /*0970*/ 	.short	0x0101
        /*0972*/ 	.byte	0x3f
	.zero		1


	//   ....[43]....
        /*0974*/ 	.word	0x0000c320
        /*0978*/ 	.word	0x000000c2
        /*097c*/ 	.word	0x00000000
        /*0980*/ 	.short	0x0101
        /*0982*/ 	.byte	0x3f
	.zero		1


	//   ....[44]....
        /*0984*/ 	.word	0x0000e570
        /*0988*/ 	.word	0x00000000
        /*098c*/ 	.word	0x00032440
        /*0990*/ 	.short	0x010a
        /*0992*/ 	.byte	0x3f
	.zero		1


	//   ....[45]....
        /*0994*/ 	.word	0x0000f250
        /*0998*/ 	.word	0x00000011
        /*099c*/ 	.word	0x00032400
        /*09a0*/ 	.short	0x0107
        /*09a2*/ 	.byte	0x3f
	.zero		1


	//   ....[46]....
        /*09a4*/ 	.word	0x0000f2f0
        /*09a8*/ 	.word	0x00000011
        /*09ac*/ 	.word	0x00032400
        /*09b0*/ 	.short	0x0101
        /*09b2*/ 	.byte	0x3f
	.zero		1


	//   ....[47]....
        /*09b4*/ 	.word	0x0000fdf0
        /*09b8*/ 	.word	0x00000011
        /*09bc*/ 	.word	0x00032410
        /*09c0*/ 	.short	0x0107
        /*09c2*/ 	.byte	0x3f
	.zero		1


	//   ....[48]....
        /*09c4*/ 	.word	0x0000fef0
        /*09c8*/ 	.word	0x00000011
        /*09cc*/ 	.word	0x00032410
        /*09d0*/ 	.short	0x0101
        /*09d2*/ 	.byte	0x3f
	.zero		1


	//   ....[49]....
        /*09d4*/ 	.word	0x0000ff10
        /*09d8*/ 	.word	0x00000011
        /*09dc*/ 	.word	0x00032420
        /*09e0*/ 	.short	0x010a
        /*09e2*/ 	.byte	0x3f
	.zero		1


	//   ....[50]....
        /*09e4*/ 	.word	0x0000ffe0
        /*09e8*/ 	.word	0x00000002
        /*09ec*/ 	.word	0x00032460
        /*09f0*/ 	.short	0x010a
        /*09f2*/ 	.byte	0x3f
	.zero		1


	//   ....[51]....
        /*09f4*/ 	.word	0x00010800
        /*09f8*/ 	.word	0x00000003
        /*09fc*/ 	.word	0x00032440
        /*0a00*/ 	.short	0x010a
        /*0a02*/ 	.byte	0x3f
	.zero		1


	//   ....[52]....
        /*0a04*/ 	.word	0x00010a20
        /*0a08*/ 	.word	0x00000003
        /*0a0c*/ 	.word	0x00032460
        /*0a10*/ 	.short	0x010a
        /*0a12*/ 	.byte	0x3f
	.zero		1


	//   ....[53]....
        /*0a14*/ 	.word	0x00011200
        /*0a18*/ 	.word	0x00000004
        /*0a1c*/ 	.word	0x00032440
        /*0a20*/ 	.short	0x010a
        /*0a22*/ 	.byte	0x3f
	.zero		1


	//   ....[54]....
        /*0a24*/ 	.word	0x00011420
        /*0a28*/ 	.word	0x00000004
        /*0a2c*/ 	.word	0x00032460
        /*0a30*/ 	.short	0x010a
        /*0a32*/ 	.byte	0x3f
	.zero		1


	//   ....[55]....
        /*0a34*/ 	.word	0x00011ba0
        /*0a38*/ 	.word	0x00000004
        /*0a3c*/ 	.word	0x00032440
        /*0a40*/ 	.short	0x010a
        /*0a42*/ 	.byte	0x3f
	.zero		1


	//   ....[56]....
        /*0a44*/ 	.word	0x00011dc0
        /*0a48*/ 	.word	0x00000004
        /*0a4c*/ 	.word	0x00032460
        /*0a50*/ 	.short	0x010a
        /*0a52*/ 	.byte	0x3f
	.zero		1


	//   ....[57]....
        /*0a54*/ 	.word	0x00012730
        /*0a58*/ 	.word	0x00000000
        /*0a5c*/ 	.word	0x00032420
        /*0a60*/ 	.short	0x010a
        /*0a62*/ 	.byte	0x3f
	.zero		1


	//   ....[58]....
        /*0a64*/ 	.word	0x00012940
        /*0a68*/ 	.word	0x00000006
        /*0a6c*/ 	.word	0x00000000
        /*0a70*/ 	.short	0x010a
        /*0a72*/ 	.byte	0x3f
	.zero		1


	//   ....[59]....
        /*0a74*/ 	.word	0x00012970
        /*0a78*/ 	.word	0x00000007
        /*0a7c*/ 	.word	0x00000000
        /*0a80*/ 	.short	0x010a
        /*0a82*/ 	.byte	0x3f
	.zero		1


	//   ....[60]....
        /*0a84*/ 	.word	0x000129d0
        /*0a88*/ 	.word	0x00000004
        /*0a8c*/ 	.word	0x00000000
        /*0a90*/ 	.short	0x010a
        /*0a92*/ 	.byte	0x3f
	.zero		1


	//   ....[61]....
        /*0a94*/ 	.word	0x00012a00
        /*0a98*/ 	.word	0x00000003
        /*0a9c*/ 	.word	0x00000000
        /*0aa0*/ 	.short	0x010a
        /*0aa2*/ 	.byte	0x3f
	.zero		1


	//   ....[62]....
        /*0aa4*/ 	.word	0x00012a60
        /*0aa8*/ 	.word	0x00000005
        /*0aac*/ 	.word	0x00032400
        /*0ab0*/ 	.short	0x010a
        /*0ab2*/ 	.byte	0x3f
	.zero		1


	//   ....[63]....
        /*0ab4*/ 	.word	0x00012ab0
        /*0ab8*/ 	.word	0x00000000
        /*0abc*/ 	.word	0x00032430
        /*0ac0*/ 	.short	0x010a
        /*0ac2*/ 	.byte	0x3f
	.zero		1


	//   ....[64]....
        /*0ac4*/ 	.word	0x00012b00
        /*0ac8*/ 	.word	0x00000005
        /*0acc*/ 	.word	0x00032410
        /*0ad0*/ 	.short	0x010a
        /*0ad2*/ 	.byte	0x3f
	.zero		1


	//   ....[65]....
        /*0ad4*/ 	.word	0x00012b50
        /*0ad8*/ 	.word	0x00000000
        /*0adc*/ 	.word	0x00032450
        /*0ae0*/ 	.short	0x010a
        /*0ae2*/ 	.byte	0x3f
	.zero		1


	//   ....[66]....
        /*0ae4*/ 	.word	0x00012bb0
        /*0ae8*/ 	.word	0x00000015
        /*0aec*/ 	.word	0x00032430
        /*0af0*/ 	.short	0x010a
        /*0af2*/ 	.byte	0x3f
	.zero		1


	//   ....[67]....
        /*0af4*/ 	.word	0x00012c10
        /*0af8*/ 	.word	0x00000015
        /*0afc*/ 	.word	0x00032450
        /*0b00*/ 	.short	0x010a
        /*0b02*/ 	.byte	0x3f
	.zero		1


	//   ....[68]....
        /*0b04*/ 	.word	0x00012c70
        /*0b08*/ 	.word	0x00000015
        /*0b0c*/ 	.word	0x00032430
        /*0b10*/ 	.short	0x010a
        /*0b12*/ 	.byte	0x3f
	.zero		1


	//   ....[69]....
        /*0b14*/ 	.word	0x00012cd0
        /*0b18*/ 	.word	0x00000015
        /*0b1c*/ 	.word	0x00032450
        /*0b20*/ 	.short	0x010a
        /*0b22*/ 	.byte	0x3f
	.zero		1


	//   ....[70]....
        /*0b24*/ 	.word	0x00012e20
        /*0b28*/ 	.word	0x00000000
        /*0b2c*/ 	.word	0x00032440
        /*0b30*/ 	.short	0x010a
        /*0b32*/ 	.byte	0x3f
	.zero		1


	//   ....[71]....
        /*0b34*/ 	.word	0x000146c0
        /*0b38*/ 	.word	0x00000011
        /*0b3c*/ 	.word	0x00032420
        /*0b40*/ 	.short	0x010a
        /*0b42*/ 	.byte	0x3f
	.zero		1


	//   ....[72]....
        /*0b44*/ 	.word	0x00014710
        /*0b48*/ 	.word	0x00000002
        /*0b4c*/ 	.word	0x00032460
        /*0b50*/ 	.short	0x010a
        /*0b52*/ 	.byte	0x3f
	.zero		1


	//   ....[73]....
        /*0b54*/ 	.word	0x00014760
        /*0b58*/ 	.word	0x00000003
        /*0b5c*/ 	.word	0x00032440
        /*0b60*/ 	.short	0x010a
        /*0b62*/ 	.byte	0x3f
	.zero		1


	//   ....[74]....
        /*0b64*/ 	.word	0x000147b0
        /*0b68*/ 	.word	0x00000003
        /*0b6c*/ 	.word	0x00032460
        /*0b70*/ 	.short	0x010a
        /*0b72*/ 	.byte	0x3f
	.zero		1


	//   ....[75]....
        /*0b74*/ 	.word	0x00014800
        /*0b78*/ 	.word	0x00000004
        /*0b7c*/ 	.word	0x00032440
        /*0b80*/ 	.short	0x010a
        /*0b82*/ 	.byte	0x3f
	.zero		1


	//   ....[76]....
        /*0b84*/ 	.word	0x00014850
        /*0b88*/ 	.word	0x00000004
        /*0b8c*/ 	.word	0x00032460
        /*0b90*/ 	.short	0x010a
        /*0b92*/ 	.byte	0x3f
	.zero		1


	//   ....[77]....
        /*0b94*/ 	.word	0x000148a0
        /*0b98*/ 	.word	0x00000004
        /*0b9c*/ 	.word	0x00032440
        /*0ba0*/ 	.short	0x010a
        /*0ba2*/ 	.byte	0x3f
	.zero		1


	//   ....[78]....
        /*0ba4*/ 	.word	0x000148f0
        /*0ba8*/ 	.word	0x00000004
        /*0bac*/ 	.word	0x00032460
        /*0bb0*/ 	.short	0x010a
        /*0bb2*/ 	.byte	0x3f
	.zero		1


	//   ....[79]....
        /*0bb4*/ 	.word	0x000149e0
        /*0bb8*/ 	.word	0x00000000
        /*0bbc*/ 	.word	0x00032420
        /*0bc0*/ 	.short	0x010a
        /*0bc2*/ 	.byte	0x3f
	.zero		1


	//   ....[80]....
        /*0bc4*/ 	.word	0x00014b80
        /*0bc8*/ 	.word	0x00000006
        /*0bcc*/ 	.word	0x00000000
        /*0bd0*/ 	.short	0x010a
        /*0bd2*/ 	.byte	0x3f
	.zero		1


	//   ....[81]....
        /*0bd4*/ 	.word	0x00014bd0
        /*0bd8*/ 	.word	0x00000007
        /*0bdc*/ 	.word	0x00000000
        /*0be0*/ 	.short	0x010a
        /*0be2*/ 	.byte	0x3f
	.zero		1


	//   ....[82]....
        /*0be4*/ 	.word	0x00014c20
        /*0be8*/ 	.word	0x00000004
        /*0bec*/ 	.word	0x00000000
        /*0bf0*/ 	.short	0x010a
        /*0bf2*/ 	.byte	0x3f
	.zero		1


	//----- nvinfo : EIATTR_NUM_MBARRIERS
	.align		4
.L_1541:
        /*0bf4*/ 	.byte	0x03, 0x38
        /*0bf6*/ 	.short	0x0017


	//----- nvinfo : EIATTR_EXIT_INSTR_OFFSETS
	.align		4
        /*0bf8*/ 	.byte	0x04, 0x1c
        /*0bfa*/ 	.short	(.L_1543 - .L_1542)


	//   ....[0]....
.L_1542:
        /*0bfc*/ 	.word	0x00000a70


	//   ....[1]....
        /*0c00*/ 	.word	0x0000d540


	//   ....[2]....
        /*0c04*/ 	.word	0x00012a50


	//----- nvinfo : EIATTR_MAX_THREADS
	.align		4
.L_1543:
        /*0c08*/ 	.byte	0x04, 0x05
        /*0c0a*/ 	.short	(.L_1545 - .L_1544)
.L_1544:
        /*0c0c*/ 	.word	0x00000180
        /*0c10*/ 	.word	0x00000001
        /*0c14*/ 	.word	0x00000001


	//----- nvinfo : EIATTR_CRS_STACK_SIZE
	.align		4
.L_1545:
        /*0c18*/ 	.byte	0x04, 0x1e
        /*0c1a*/ 	.short	(.L_1547 - .L_1546)
.L_1546:
        /*0c1c*/ 	.word	0x00000000


	//----- nvinfo : EIATTR_CBANK_PARAM_SIZE
	.align		4
.L_1547:
        /*0c20*/ 	.byte	0x03, 0x19
        /*0c22*/ 	.short	0x0bf0


	//----- nvinfo : EIATTR_PARAM_CBANK
	.align		4
        /*0c24*/ 	.byte	0x04, 0x0a
        /*0c26*/ 	.short	(.L_1549 - .L_1548)
	.align		4
.L_1548:
        /*0c28*/ 	.word	index@(.nv.constant0._ZN7cutlass13device_kernelIN5flash11enable_sm90INS1_16FlashAttnFwdSm90INS1_25CollectiveMainloopFwdSm90ILi2EN4cute5tupleIJNS5_1CILi1EEES8_S8_EEENS6_IJNS7_ILi128EEENS7_ILi96EEENS7_ILi64EEEEEELi256ENS_10bfloat16_tEfNS_4arch4Sm90ELb1ELb0ELb1ELb0ELb0ELb0ELb1ELb1ELb0ELb1ELb0ELb0EEENS1_21CollectiveEpilogueFwdINS6_IJSA_NS7_ILi256EEESB_EEES9_SE_SG_Li256ELb0ELb1ELb0ELb0EEENS1_30DynamicPersistentTileSchedulerILi256ELi128ELb0ELb1ELb1EEEEEEEEEvNT_6ParamsE)
        /*0c2c*/ 	.short	0x0210
        /*0c2e*/ 	.short	0x0bf0


	//----- nvinfo : EIATTR_SW_WAR
	.align		4
.L_1549:
        /*0c30*/ 	.byte	0x04, 0x36
        /*0c32*/ 	.short	(.L_1551 - .L_1550)
.L_1550:
        /*0c34*/ 	.word	0x00000008
.L_1551:


//--------------------- .nv.info._ZN7cutlass13device_kernelIN5flash11enable_sm90INS1_16FlashAttnFwdSm90INS1_25CollectiveMainloopFwdSm90ILi2EN4cute5tupleIJNS5_1CILi1EEES8_S8_EEENS6_IJNS7_ILi128EEENS7_ILi96EEENS7_ILi64EEEEEELi256ENS_10bfloat16_tEfNS_4arch4Sm90ELb1ELb0ELb1ELb1ELb0ELb0ELb0ELb1ELb0ELb1ELb0ELb0EEENS1_21CollectiveEpilogueFwdINS6_IJSA_NS7_ILi256EEESB_EEES9_SE_SG_Li256ELb1ELb1ELb0ELb0EEENS1_36VarlenDynamicPersistentTileSchedulerILi128ELi96ELi256ELi128ELb0ELb1ELb1ELb1ELb1ELb1EEEEEEEEEvNT_6ParamsE --------------------------
	.section	.nv.info._ZN7cutlass13device_kernelIN5flash11enable_sm90INS1_16FlashAttnFwdSm90INS1_25CollectiveMainloopFwdSm90ILi2EN4cute5tupleIJNS5_1CILi1EEES8_S8_EEENS6_IJNS7_ILi128EEENS7_ILi96EEENS7_ILi64EEEEEELi256ENS_10bfloat16_tEfNS_4arch4Sm90ELb1ELb0ELb1ELb1ELb0ELb0ELb0ELb1ELb0ELb1ELb0ELb0EEENS1_21CollectiveEpilogueFwdINS6_IJSA_NS7_ILi256EEESB_EEES9_SE_SG_Li256ELb1ELb1ELb0ELb0EEENS1_36VarlenDynamicPersistentTileSchedulerILi128ELi96ELi256ELi128ELb0ELb1ELb1ELb1ELb1ELb1EEEEEEEEEvNT_6ParamsE,"",@"SHT_CUDA_INFO"
	.sectionflags	@""
	.align	4


	//----- nvinfo : EIATTR_CUDA_API_VERSION
	.align		4
        /*0000*/ 	.byte	0x04, 0x37
        /*0002*/ 	.short	(.L_1553 - .L_1552)
.L_1552:
        /*0004*/ 	.word	0x00000082


	//----- nvinfo : EIATTR_KPARAM_INFO
	.align		4
.L_1553:
        /*0008*/ 	.byte	0x04, 0x17
        /*000a*/ 	.short	(.L_1555 - .L_1554)
.L_1554:
        /*000c*/ 	.word	0x00000000
        /*0010*/ 	.short	0x0000
        /*0012*/ 	.short	0x0070
        /*0014*/ 	.byte	0x00, 0xf0, 0x01, 0x2a


	//----- nvinfo : EIATTR_SPARSE_MMA_MASK
	.align		4
.L_1555:
        /*0018*/ 	.byte	0x03, 0x50
        /*001a*/ 	.short	0x0000


	//----- nvinfo : EIATTR_MAXREG_COUNT
	.align		4
        /*001c*/ 	.byte	0x03, 0x1b
        /*001e*/ 	.short	0x00a8


	//----- nvinfo : EIATTR_NUM_BARRIERS
	.align		4
        /*0020*/ 	.byte	0x02, 0x4c
        /*0022*/ 	.byte	0x10
	.zero		1


	//----- nvinfo : EIATTR_EXTERNS
	.align		4
        /*0024*/ 	.byte	0x04, 0x0f
        /*0026*/ 	.short	(.L_1557 - .L_1556)


	//   ....[0]....
	.align		4
.L_1556:
        /*0028*/ 	.word	index@(__assertfail)


	//----- nvinfo : EIATTR_ANNOTATIONS
	.align		4
.L_1557:
        /*002c*/ 	.byte	0x04, 0x55
        /*002e*/ 	.short	(.L_1559 - .L_1558)


	//   ....[0]....
.L_1558:
        /* <DEDUP_REMOVED lines=71> */


	//----- nvinfo : EIATTR_MERCURY_ISA_VERSION
	.align		4
.L_1559:
        /*0490*/ 	.byte	0x03, 0x5f
        /*0492*/ 	.short	0x0101


	//----- nvinfo : EIATTR_UNUSED_LOAD_BYTE_OFFSET
	.align		4
        /*0494*/ 	.byte	0x04, 0x44
        /*0496*/ 	.short	(.L_1561 - .L_1560)


	//   ....[0]....
.L_1560:
        /*0498*/ 	.word	0x00000a40
        /*049c*/ 	.word	0x0000fff0


	//   ....[1]....
        /*04a0*/ 	.word	0x00009720
        /*04a4*/ 	.word	0x0000fff0


	//----- nvinfo : EIATTR_INT_WARP_WIDE_INSTR_OFFSETS
	.align		4
.L_1561:
        /*04a8*/ 	.byte	0x04, 0x31
        /*04aa*/ 	.short	(.L_1563 - .L_1562)


	//   ....[0]....
.L_1562:
        /*04ac*/ 	.word	0x00000130


	//   ....[1]....
        /*04b0*/ 	.word	0x00000170


	//   ....[2]....
        /*04b4*/ 	.word	0x000001e0


	//   ....[3]....
        /*04b8*/ 	.word	0x0000d7c0


	//   ....[4]....
        /*04bc*/ 	.word	0x0000d850


	//   ....[5]....
        /*04c0*/ 	.word	0x00011780


	//   ....[6]....
        /*04c4*/ 	.word	0x00011810


	//----- nvinfo : EIATTR_COOP_GROUP_MASK_REGIDS
	.align		4
.L_1563:
        /*04c8*/ 	.byte	0x04, 0x29
        /*04ca*/ 	.short	(.L_1565 - .L_1564)


	//   ....[0]....
.L_1564:
        /*04cc*/ 	.word	0xffffffff


	//   ....[1]....
        /*04d0*/ 	.word	0xffffffff


	//   ....[2]....
        /*04d4*/ 	.word	0xffffffff


	//   ....[3]....
        /*04d8*/ 	.word	0xffffffff


	//   ....[4]....
        /*04dc*/ 	.word	0xffffffff


	//   ....[5]....
        /*04e0*/ 	.word	0xffffffff


	//   ....[6]....
        /*04e4*/ 	.word	0xffffffff


	//   ....[7]....
        /*04e8*/ 	.word	0xffffffff


	//   ....[8]....
        /*04ec*/ 	.word	0xffffffff


	//   ....[9]....
        /*04f0*/ 	.word	0xffffffff


	//   ....[10]....
        /*04f4*/ 	.word	0xffffffff


	//   ....[11]....
        /*04f8*/ 	.word	0xffffffff


	//   ....[12]....
        /*04fc*/ 	.word	0xffffffff


	//   ....[13]....
        /*0500*/ 	.word	0xffffffff


	//   ....[14]....
        /*0504*/ 	.word	0xffffffff


	//   ....[15]....
        /*0508*/ 	.word	0xffffffff


	//   ....[16]....
        /*050c*/ 	.word	0xffffffff


	//   ....[17]....
        /*0510*/ 	.word	0xffffffff


	//   ....[18]....
        /*0514*/ 	.word	0xffffffff


	//   ....[19]....
        /*0518*/ 	.word	0xffffffff


	//   ....[20]....
        /*051c*/ 	.word	0xffffffff


	//   ....[21]....
        /*0520*/ 	.word	0xffffffff


	//   ....[22]....
        /*0524*/ 	.word	0xffffffff


	//   ....[23]....
        /*0528*/ 	.word	0xffffffff


	//   ....[24]....
        /*052c*/ 	.word	0xffffffff


	//   ....[25]....
        /*0530*/ 	.word	0xffffffff


	//   ....[26]....
        /*0534*/ 	.word	0xffffffff


	//   ....[27]....
        /*0538*/ 	.word	0xffffffff


	//   ....[28]....
        /*053c*/ 	.word	0xffffffff


	//   ....[29]....
        /*0540*/ 	.word	0xffffffff


	//   ....[30]....
        /*0544*/ 	.word	0xffffffff


	//   ....[31]....
        /*0548*/ 	.word	0xffffffff


	//   ....[32]....
        /*054c*/ 	.word	0xffffffff


	//   ....[33]....
        /*0550*/ 	.word	0xffffffff


	//   ....[34]....
        /*0554*/ 	.word	0xffffffff


	//   ....[35]....
        /*0558*/ 	.word	0xffffffff


	//   ....[36]....
        /*055c*/ 	.word	0xffffffff


	//   ....[37]....
        /*0560*/ 	.word	0xffffffff


	//   ....[38]....
        /*0564*/ 	.word	0xffffffff


	//   ....[39]....
        /*0568*/ 	.word	0xffffffff


	//   ....[40]....
        /*056c*/ 	.word	0xffffffff


	//   ....[41]....
        /*0570*/ 	.word	0xffffffff


	//   ....[42]....
        /*0574*/ 	.word	0xffffffff


	//   ....[43]....
        /*0578*/ 	.word	0xffffffff


	//   ....[44]....
        /*057c*/ 	.word	0xffffffff


	//   ....[45]....
        /*0580*/ 	.word	0xffffffff


	//   ....[46]....
        /*0584*/ 	.word	0xffffffff


	//   ....[47]....
        /*0588*/ 	.word	0xffffffff


	//   ....[48]....
        /*058c*/ 	.word	0xffffffff


	//   ....[49]....
        /*0590*/ 	.word	0xffffffff


	//   ....[50]....
        /*0594*/ 	.word	0xffffffff


	//   ....[51]....
        /*0598*/ 	.word	0xffffffff


	//   ....[52]....
        /*059c*/ 	.word	0xffffffff


	//   ....[53]....
        /*05a0*/ 	.word	0xffffffff


	//   ....[54]....
        /*05a4*/ 	.word	0xffffffff


	//   ....[55]....
        /*05a8*/ 	.word	0xffffffff


	//   ....[56]....
        /*05ac*/ 	.word	0xffffffff


	//   ....[57]....
        /*05b0*/ 	.word	0xffffffff


	//   ....[58]....
        /*05b4*/ 	.word	0xffffffff


	//   ....[59]....
        /*05b8*/ 	.word	0xffffffff


	//   ....[60]....
        /*05bc*/ 	.word	0xffffffff


	//   ....[61]....
        /*05c0*/ 	.word	0xffffffff


	//   ....[62]....
        /*05c4*/ 	.word	0xffffffff


	//   ....[63]....
        /*05c8*/ 	.word	0xffffffff


	//   ....[64]....
        /*05cc*/ 	.word	0xffffffff


	//   ....[65]....
        /*05d0*/ 	.word	0xffffffff


	//   ....[66]....
        /*05d4*/ 	.word	0xffffffff


	//   ....[67]....
        /*05d8*/ 	.word	0xffffffff


	//   ....[68]....
        /*05dc*/ 	.word	0xffffffff


	//   ....[69]....
        /*05e0*/ 	.word	0xffffffff


	//   ....[70]....
        /*05e4*/ 	.word	0xffffffff


	//   ....[71]....
        /*05e8*/ 	.word	0xffffffff


	//   ....[72]....
        /*05ec*/ 	.word	0xffffffff


	//   ....[73]....
        /*05f0*/ 	.word	0xffffffff


	//   ....[74]....
        /*05f4*/ 	.word	0xffffffff


	//   ....[75]....
        /*05f8*/ 	.word	0xffffffff


	//   ....[76]....
        /*05fc*/ 	.word	0xffffffff


	//   ....[77]....
        /*0600*/ 	.word	0xffffffff


	//   ....[78]....
        /*0604*/ 	.word	0xffffffff


	//   ....[79]....
        /*0608*/ 	.word	0xffffffff


	//   ....[80]....
        /*060c*/ 	.word	0xffffffff


	//   ....[81]....
        /*0610*/ 	.word	0xffffffff


	//   ....[82]....
        /*0614*/ 	.word	0xffffffff


	//   ....[83]....
        /*0618*/ 	.word	0xffffffff


	//   ....[84]....
        /*061c*/ 	.word	0xffffffff


	//   ....[85]....
        /*0620*/ 	.word	0xffffffff


	//   ....[86]....
        /*0624*/ 	.word	0xffffffff


	//   ....[87]....
        /*0628*/ 	.word	0xffffffff


	//   ....[88]....
        /*062c*/ 	.word	0xffffffff


	//   ....[89]....
        /*0630*/ 	.word	0xffffffff


	//   ....[90]....
        /*0634*/ 	.word	0xffffffff


	//   ....[91]....
        /*0638*/ 	.word	0xffffffff


	//   ....[92]....
        /*063c*/ 	.word	0xffffffff


	//   ....[93]....
        /*0640*/ 	.word	0xffffffff


	//   ....[94]....
        /*0644*/ 	.word	0xffffffff


	//   ....[95]....
        /*0648*/ 	.word	0xffffffff


	//   ....[96]....
        /*064c*/ 	.word	0xffffffff


	//   ....[97]....
        /*0650*/ 	.word	0xffffffff


	//   ....[98]....
        /*0654*/ 	.word	0xffffffff


	//   ....[99]....
        /*0658*/ 	.word	0x0500000f


	//   ....[100]....
        /*065c*/ 	.word	0x0500000f


	//   ....[101]....
        /*0660*/ 	.word	0x0500000f


	//   ....[102]....
        /*0664*/ 	.word	0x0500000f


	//   ....[103]....
        /*0668*/ 	.word	0x0500000f


	//   ....[104]....
        /*066c*/ 	.word	0x0500000f


	//   ....[105]....
        /*0670*/ 	.word	0x0500000f


	//   ....[106]....
        /*0674*/ 	.word	0x0500000f


	//   ....[107]....
        /*0678*/ 	.word	0x0500000f


	//   ....[108]....
        /*067c*/ 	.word	0x0500000f


	//   ....[109]....
        /*0680*/ 	.word	0x0500000f


	//   ....[110]....
        /*0684*/ 	.word	0x0500000f


	//   ....[111]....
        /*0688*/ 	.word	0x0500000f


	//   ....[112]....
        /*068c*/ 	.word	0x0500000f


	//   ....[113]....
        /*0690*/ 	.word	0x0500000f


	//   ....[114]....
        /*0694*/ 	.word	0x0500000f


	//   ....[115]....
        /*0698*/ 	.word	0x0500000f


	//   ....[116]....
        /*069c*/ 	.word	0x0500000f


	//   ....[117]....
        /*06a0*/ 	.word	0x0500000f


	//   ....[118]....
        /*06a4*/ 	.word	0x0500000f


	//   ....[119]....
        /*06a8*/ 	.word	0x0500000f


	//   ....[120]....
        /*06ac*/ 	.word	0x0500000f


	//   ....[121]....
        /*06b0*/ 	.word	0x0500000f


	//   ....[122]....
        /*06b4*/ 	.word	0x0500000f


	//   ....[123]....
        /*06b8*/ 	.word	0x0500000f


	//   ....[124]....
        /*06bc*/ 	.word	0x0500000f


	//   ....[125]....
        /*06c0*/ 	.word	0x0500000f


	//   ....[126]....
        /*06c4*/ 	.word	0x0500000f


	//   ....[127]....
        /*06c8*/ 	.word	0x0500000f


	//   ....[128]....
        /*06cc*/ 	.word	0x0500000f


	//   ....[129]....
        /*06d0*/ 	.word	0x0500000f


	//   ....[130]....
        /*06d4*/ 	.word	0x0500000f


	//   ....[131]....
        /*06d8*/ 	.word	0x0500000f


	//   ....[132]....
        /*06dc*/ 	.word	0x0500000f


	//   ....[133]....
        /*06e0*/ 	.word	0x0500000f


	//----- nvinfo : EIATTR_COOP_GROUP_INSTR_OFFSETS
	.align		4
.L_1565:
        /*06e4*/ 	.byte	0x04, 0x28
        /*06e6*/ 	.short	(.L_1567 - .L_1566)


	//   ....[0]....
.L_1566:
        /*06e8*/ 	.word	0x00000070


	//   ....[1]....
        /*06ec*/ 	.word	0x00000140


	//   ....[2]....
        /*06f0*/ 	.word	0x00000190


	//   ....[3]....
        /*06f4*/ 	.word	0x000003c0


	//   ....[4]....
        /*06f8*/ 	.word	0x00000520


	//   ....[5]....
        /*06fc*/ 	.word	0x00000640


	//   ....[6]....
        /*0700*/ 	.word	0x000007a0


	//   ....[7]....
        /*0704*/ 	.word	0x000018b0


	//   ....[8]....
        /*0708*/ 	.word	0x00001ec0


	//   ....[9]....
        /*070c*/ 	.word	0x00001ee0


	//   ....[10]....
        /*0710*/ 	.word	0x000029d0


	//   ....[11]....
        /*0714*/ 	.word	0x00002a20


	//   ....[12]....
        /*0718*/ 	.word	0x00003130


	//   ....[13]....
        /*071c*/ 	.word	0x00003190


	//   ....[14]....
        /*0720*/ 	.word	0x00004180


	//   ....[15]....
        /*0724*/ 	.word	0x00004b90


	//   ....[16]....
        /*0728*/ 	.word	0x00004be0


	//   ....[17]....
        /*072c*/ 	.word	0x00004bf0


	//   ....[18]....
        /*0730*/ 	.word	0x000053a0


	//   ....[19]....
        /*0734*/ 	.word	0x00005400


	//   ....[20]....
        /*0738*/ 	.word	0x00007250


	//   ....[21]....
        /*073c*/ 	.word	0x000072d0


	//   ....[22]....
        /*0740*/ 	.word	0x00007760


	//   ....[23]....
        /*0744*/ 	.word	0x00007920


	//   ....[24]....
        /*0748*/ 	.word	0x00008ca0


	//   ....[25]....
        /*074c*/ 	.word	0x00008d20


	//   ....[26]....
        /*0750*/ 	.word	0x00008d80


	//   ....[27]....
        /*0754*/ 	.word	0x00008db0


	//   ....[28]....
        /*0758*/ 	.word	0x0000a790


	//   ....[29]....
        /*075c*/ 	.word	0x0000a7c0


	//   ....[30]....
        /*0760*/ 	.word	0x0000a7f0


	//   ....[31]....
        /*0764*/ 	.word	0x0000a830


	//   ....[32]....
        /*0768*/ 	.word	0x0000b0f0


	//   ....[33]....
        /*076c*/ 	.word	0x0000b110


	//   ....[34]....
        /*0770*/ 	.word	0x0000b260


	//   ....[35]....
        /*0774*/ 	.word	0x0000b280


	//   ....[36]....
        /*0778*/ 	.word	0x0000b3c0


	//   ....[37]....
        /*077c*/ 	.word	0x0000b3e0


	//   ....[38]....
        /*0780*/ 	.word	0x0000b530


	//   ....[39]....
        /*0784*/ 	.word	0x0000b550


	//   ....[40]....
        /*0788*/ 	.word	0x0000be90


	//   ....[41]....
        /*078c*/ 	.word	0x0000bec0


	//   ....[42]....
        /*0790*/ 	.word	0x0000c010


	//   ....[43]....
        /*0794*/ 	.word	0x0000c030


	//   ....[44]....
        /*0798*/ 	.word	0x0000c170


	//   ....[45]....
        /*079c*/ 	.word	0x0000c190


	//   ....[46]....
        /*07a0*/ 	.word	0x0000c2e0


	//   ....[47]....
        /*07a4*/ 	.word	0x0000c300


	//   ....[48]....
        /*07a8*/ 	.word	0x0000c4c0


	//   ....[49]....
        /*07ac*/ 	.word	0x0000c690


	//   ....[50]....
        /*07b0*/ 	.word	0x0000c6c0


	//   ....[51]....
        /*07b4*/ 	.word	0x0000c6f0


	//   ....[52]....
        /*07b8*/ 	.word	0x0000c720


	//   ....[53]....
        /*07bc*/ 	.word	0x0000c750


	//   ....[54]....
        /*07c0*/ 	.word	0x0000c780


	//   ....[55]....
        /*07c4*/ 	.word	0x0000c8f0


	//   ....[56]....
        /*07c8*/ 	.word	0x0000c920


	//   ....[57]....
        /*07cc*/ 	.word	0x0000c950


	//   ....[58]....
        /*07d0*/ 	.word	0x0000c980


	//   ....[59]....
        /*07d4*/ 	.word	0x0000c9b0


	//   ....[60]....
        /*07d8*/ 	.word	0x0000c9e0


	//   ....[61]....
        /*07dc*/ 	.word	0x0000ca80


	//   ....[62]....
        /*07e0*/ 	.word	0x0000cae0


	//   ....[63]....
        /*07e4*/ 	.word	0x0000cb70


	//   ....[64]....
        /*07e8*/ 	.word	0x0000ddc0


	//   ....[65]....
        /*07ec*/ 	.word	0x0000e920


	//   ....[66]....
        /*07f0*/ 	.word	0x0000e940


	//   ....[67]....
        /*07f4*/ 	.word	0x0000e9e0


	//   ....[68]....
        /*07f8*/ 	.word	0x0000ea00


	//   ....[69]....
        /*07fc*/ 	.word	0x0000ea80


	//   ....[70]....
        /*0800*/ 	.word	0x0000eaa0


	//   ....[71]....
        /*0804*/ 	.word	0x0000eb20


	//   ....[72]....
        /*0808*/ 	.word	0x0000eb40


	//   ....[73]....
        /*080c*/ 	.word	0x0000ebc0


	//   ....[74]....
        /*0810*/ 	.word	0x0000ebe0


	//   ....[75]....
        /*0814*/ 	.word	0x0000ec60


	//   ....[76]....
        /*0818*/ 	.word	0x0000ec80


	//   ....[77]....
        /*081c*/ 	.word	0x0000ed00


	//   ....[78]....
        /*0820*/ 	.word	0x0000ed20


	//   ....[79]....
        /*0824*/ 	.word	0x0000ed30


	//   ....[80]....
        /*0828*/ 	.word	0x0000ed40


	//   ....[81]....
        /*082c*/ 	.word	0x00011a10


	//   ....[82]....
        /*0830*/ 	.word	0x00011a70


	//   ....[83]....
        /*0834*/ 	.word	0x00011aa0


	//   ....[84]....
        /*0838*/ 	.word	0x00011ab0


	//   ....[85]....
        /*083c*/ 	.word	0x00011ae0


	//   ....[86]....
        /*0840*/ 	.word	0x00011b10


	//   ....[87]....
        /*0844*/ 	.word	0x00011b40


	//   ....[88]....
        /*0848*/ 	.word	0x00011b70


	//   ....[89]....
        /*084c*/ 	.word	0x00011cf0


	//   ....[90]....
        /*0850*/ 	.word	0x00011d20


	//   ....[91]....
        /*0854*/ 	.word	0x00011d50


	//   ....[92]....
        /*0858*/ 	.word	0x00011d80


	//   ....[93]....
        /*085c*/ 	.word	0x00011db0


	//   ....[94]....
        /*0860*/ 	.word	0x00011de0


	//   ....[95]....
        /*0864*/ 	.word	0x00011ea0


	//   ....[96]....
        /*0868*/ 	.word	0x00011ec0


	//   ....[97]....
        /*086c*/ 	.word	0x00011f30


	//   ....[98]....
        /*0870*/ 	.word	0x000125f0


	//   ....[99]....
        /*0874*/ 	.word	0x00012b80


	//   ....[100]....
        /*0878*/ 	.word	0x00012d30


	//   ....[101]....
        /*087c*/ 	.word	0x00012d80


	//   ....[102]....
        /*0880*/ 	.word	0x00012de0


	//   ....[103]....
        /*0884*/ 	.word	0x00012ee0


	//   ....[104]....
        /*0888*/ 	.word	0x00012f40


	//   ....[105]....
        /*088c*/ 	.word	0x00013040


	//   ....[106]....
        /*0890*/ 	.word	0x000130a0


	//   ....[107]....
        /*0894*/ 	.word	0x000131a0


	//   ....[108]....
        /*0898*/ 	.word	0x00013200


	//   ....[109]....
        /*089c*/ 	.word	0x00013300


	//   ....[110]....
        /*08a0*/ 	.word	0x00013360


	//   ....[111]....
        /*08a4*/ 	.word	0x00013460


	//   ....[112]....
        /*08a8*/ 	.word	0x000134c0


	//   ....[113]....
        /*08ac*/ 	.word	0x000135b0


	//   ....[114]....
        /*08b0*/ 	.word	0x00013610


	//   ....[115]....
        /*08b4*/ 	.word	0x000136b0


	//   ....[116]....
        /*08b8*/ 	.word	0x00013a20


	//   ....[117]....
        /*08bc*/ 	.word	0x00013ac0


	//   ....[118]....
        /*08c0*/ 	.word	0x00013be0


	//   ....[119]....
        /*08c4*/ 	.word	0x00013c50


	//   ....[120]....
        /*08c8*/ 	.word	0x00013cc0


	//   ....[121]....
        /*08cc*/ 	.word	0x00013d30


	//   ....[122]....
        /*08d0*/ 	.word	0x00013da0


	//   ....[123]....
        /*08d4*/ 	.word	0x00013e20


	//   ....[124]....
        /*08d8*/ 	.word	0x00013eb0


	//   ....[125]....
        /*08dc*/ 	.word	0x00013f40


	//   ....[126]....
        /*08e0*/ 	.word	0x00013fb0


	//   ....[127]....
        /*08e4*/ 	.word	0x00014020


	//   ....[128]....
        /*08e8*/ 	.word	0x00014090


	//   ....[129]....
        /*08ec*/ 	.word	0x00014110


	//   ....[130]....
        /*08f0*/ 	.word	0x00014180


	//   ....[131]....
        /*08f4*/ 	.word	0x00014220


	//   ....[132]....
        /*08f8*/ 	.word	0x000142b0


	//   ....[133]....
        /*08fc*/ 	.word	0x000143e0


	//----- nvinfo : EIATTR_REG_RECONFIG
	.align		4
.L_1567:
        /*0900*/ 	.byte	0x01, 0x54
	.zero		2


	//----- nvinfo : EIATTR_SYSCALL_OFFSETS
	.align		4
        /*0904*/ 	.byte	0x04, 0x46
        /*0906*/ 	.short	(.L_1569 - .L_1568)


	//   ....[0]....
.L_1568:
        /*0908*/ 	.word	0x00001a90


	//   ....[1]....
        /*090c*/ 	.word	0x0000d9c0


	//   ....[2]....
        /*0910*/ 	.word	0x0000db20


	//   ....[3]....
        /*0914*/ 	.word	0x0000dc20


	//   ....[4]....
        /*0918*/ 	.word	0x0000e550


	//----- nvinfo : EIATTR_MBARRIER_INSTR_OFFSETS
	.align		4
.L_1569:
        /*091c*/ 	.byte	0x04, 0x39
        /*091e*/ 	.short	(.L_1571 - .L_1570)


	//   ....[0]....
.L_1570:
        /*0920*/ 	.word	0x00000270
        /*0924*/ 	.word	0x000000ff
        /*0928*/ 	.word	0x00022800
        /*092c*/ 	.short	0x0100
        /*092e*/ 	.byte	0x08
	.zero		1


	//   ....[1]....
        /*0930*/ 	.word	0x00000280
        /*0934*/ 	.word	0x000000ff
        /*0938*/ 	.word	0x00022820
        /*093c*/ 	.short	0x0100
        /*093e*/ 	.byte	0x08
	.zero		1


	//   ....[2]....
        /*0940*/ 	.word	0x00000370
        /*0944*/ 	.word	0x000000ff
        /*0948*/ 	.word	0x00022830
        /*094c*/ 	.short	0x0100
        /*094e*/ 	.byte	0x08
	.zero		1


	//   ....[3]....
        /*0950*/ 	.word	0x00000380
        /*0954*/ 	.word	0x000000ff
        /*0958*/ 	.word	0x00022840
        /*095c*/ 	.short	0x0100
        /*095e*/ 	.byte	0x08
	.zero		1


	//   ....[4]....
        /*0960*/ 	.word	0x00000390
        /*0964*/ 	.word	0x000000ff
        /*0968*/ 	.word	0x00022838
        /*096c*/ 	.short	0x0100
        /*096e*/ 	.byte	0x08
	.zero		1


	//   ....[5]....
        /*0970*/ 	.word	0x000003a0
        /*0974*/ 	.word	0x000000ff
        /*0978*/ 	.word	0x00022848
        /*097c*/ 	.short	0x0100
        /*097e*/ 	.byte	0x08
	.zero		1


	//   ....[6]....
        /*0980*/ 	.word	0x000004d0
        /*0984*/ 	.word	0x000000ff
        /*0988*/ 	.word	0x00022850
        /*098c*/ 	.short	0x0100
        /*098e*/ 	.byte	0x08
	.zero		1


	//   ....[7]....
        /*0990*/ 	.word	0x000004e0
        /*0994*/ 	.word	0x000000ff
        /*0998*/ 	.word	0x00022860
        /*099c*/ 	.short	0x0100
        /*099e*/ 	.byte	0x08
	.zero		1


	//   ....[8]....
        /*09a0*/ 	.word	0x000004f0
        /*09a4*/ 	.word	0x000000ff
        /*09a8*/ 	.word	0x00022858
        /*09ac*/ 	.short	0x0100
        /*09ae*/ 	.byte	0x08
	.zero		1


	//   ....[9]....
        /*09b0*/ 	.word	0x00000500
        /*09b4*/ 	.word	0x000000ff
        /*09b8*/ 	.word	0x00022868
        /*09bc*/ 	.short	0x0100
        /*09be*/ 	.byte	0x08
	.zero		1


	//   ....[10]....
        /*09c0*/ 	.word	0x000005f0
        /*09c4*/ 	.word	0x000000ff
        /*09c8*/ 	.word	0x00022870
        /*09cc*/ 	.short	0x0100
        /*09ce*/ 	.byte	0x06
	.zero		1


	//   ....[11]....
        /*09d0*/ 	.word	0x00000600
        /*09d4*/ 	.word	0x000000ff
        /*09d8*/ 	.word	0x00022880
        /*09dc*/ 	.short	0x0100
        /*09de*/ 	.byte	0x06
	.zero		1


	//   ....[12]....
        /*09e0*/ 	.word	0x00000610
        /*09e4*/ 	.word	0x000000ff
        /*09e8*/ 	.word	0x00022878
        /*09ec*/ 	.short	0x0100
        /*09ee*/ 	.byte	0x06
	.zero		1


	//   ....[13]....
        /*09f0*/ 	.word	0x00000620
        /*09f4*/ 	.word	0x000000ff
        /*09f8*/ 	.word	0x00022888
        /*09fc*/ 	.short	0x0100
        /*09fe*/ 	.byte	0x06
	.zero		1


	//   ....[14]....
        /*0a00*/ 	.word	0x00000750
        /*0a04*/ 	.word	0x000000ff
        /*0a08*/ 	.word	0x00022890
        /*0a0c*/ 	.short	0x0100
        /*0a0e*/ 	.byte	0x08
	.zero		1


	//   ....[15]....
        /*0a10*/ 	.word	0x00000760
        /*0a14*/ 	.word	0x000000ff
        /*0a18*/ 	.word	0x000228a0
        /*0a1c*/ 	.short	0x0100
        /*0a1e*/ 	.byte	0x08
	.zero		1


	//   ....[16]....
        /*0a20*/ 	.word	0x00000770
        /*0a24*/ 	.word	0x000000ff
        /*0a28*/ 	.word	0x00022898
        /*0a2c*/ 	.short	0x0100
        /*0a2e*/ 	.byte	0x08
	.zero		1


	//   ....[17]....
        /*0a30*/ 	.word	0x00000780
        /*0a34*/ 	.word	0x000000ff
        /*0a38*/ 	.word	0x000228a8
        /*0a3c*/ 	.short	0x0100
        /*0a3e*/ 	.byte	0x08
	.zero		1


	//   ....[18]....
        /*0a40*/ 	.word	0x000008b0
        /*0a44*/ 	.word	0x000000ff
        /*0a48*/ 	.word	0x000228b0
        /*0a4c*/ 	.short	0x0100
        /*0a4e*/ 	.byte	0x08
	.zero		1


	//   ....[19]....
        /*0a50*/ 	.word	0x000008c0
        /*0a54*/ 	.word	0x000000ff
        /*0a58*/ 	.word	0x000228c0
        /*0a5c*/ 	.short	0x0100
        /*0a5e*/ 	.byte	0x08
	.zero		1


	//   ....[20]....
        /*0a60*/ 	.word	0x000008d0
        /*0a64*/ 	.word	0x000000ff
        /*0a68*/ 	.word	0x000228b8
        /*0a6c*/ 	.short	0x0100
        /*0a6e*/ 	.byte	0x08
	.zero		1


	//   ....[21]....
        /*0a70*/ 	.word	0x000008e0
        /*0a74*/ 	.word	0x000000ff
        /*0a78*/ 	.word	0x000228c8
        /*0a7c*/ 	.short	0x0100
        /*0a7e*/ 	.byte	0x08
	.zero		1


	//   ....[22]....
        /*0a80*/ 	.word	0x00001b40
        /*0a84*/ 	.word	0x00000007
        /*0a88*/ 	.word	0x00022800
        /*0a8c*/ 	.short	0x010a
        /*0a8e*/ 	.byte	0x3f
	.zero		1


	//   ....[23]....
        /*0a90*/ 	.word	0x00001c10
        /*0a94*/ 	.word	0x00000006
        /*0a98*/ 	.word	0x00022830
        /*0a9c*/ 	.short	0x010a
        /*0a9e*/ 	.byte	0x3f
	.zero		1


	//   ....[24]....
        /*0aa0*/ 	.word	0x00001c50
        /*0aa4*/ 	.word	0x00000006
        /*0aa8*/ 	.word	0x00022830
        /*0aac*/ 	.short	0x010a
        /*0aae*/ 	.byte	0x3f
	.zero		1


	//   ....[25]....
        /*0ab0*/ 	.word	0x000035d0
        /*0ab4*/ 	.word	0x00000000
        /*0ab8*/ 	.word	0x00000000
        /*0abc*/ 	.short	0x0101
        /*0abe*/ 	.byte	0x3f
	.zero		1


	//   ....[26]....
        /*0ac0*/ 	.word	0x00003a80
        /*0ac4*/ 	.word	0x00000006
        /*0ac8*/ 	.word	0x00022850
        /*0acc*/ 	.short	0x010a
        /*0ace*/ 	.byte	0x3f
	.zero		1


	//   ....[27]....
        /*0ad0*/ 	.word	0x00003ac0
        /*0ad4*/ 	.word	0x00000006
        /*0ad8*/ 	.word	0x00022850
        /*0adc*/ 	.short	0x010a
        /*0ade*/ 	.byte	0x3f
	.zero		1


	//   ....[28]....
        /*0ae0*/ 	.word	0x00003e80
        /*0ae4*/ 	.word	0x00000006
        /*0ae8*/ 	.word	0x00000000
        /*0aec*/ 	.short	0x0101
        /*0aee*/ 	.byte	0x3f
	.zero		1


	//   ....[29]....
        /*0af0*/ 	.word	0x00003fb0
        /*0af4*/ 	.word	0x000000ff
        /*0af8*/ 	.word	0x00022830
        /*0afc*/ 	.short	0x010a
        /*0afe*/ 	.byte	0x1a
	.zero		1


	//   ....[30]....
        /*0b00*/ 	.word	0x00003ff0
        /*0b04*/ 	.word	0x000000ff
        /*0b08*/ 	.word	0x00022830
        /*0b0c*/ 	.short	0x010a
        /*0b0e*/ 	.byte	0x1a
	.zero		1


	//   ....[31]....
        /*0b10*/ 	.word	0x00005a60
        /*0b14*/ 	.word	0x00000000
        /*0b18*/ 	.word	0x00000000
        /*0b1c*/ 	.short	0x0101
        /*0b1e*/ 	.byte	0x3f
	.zero		1


	//   ....[32]....
        /*0b20*/ 	.word	0x000065d0
        /*0b24*/ 	.word	0x000000ff
        /*0b28*/ 	.word	0x00022850
        /*0b2c*/ 	.short	0x010a
        /*0b2e*/ 	.byte	0x1a
	.zero		1


	//   ....[33]....
        /*0b30*/ 	.word	0x00006610
        /*0b34*/ 	.word	0x000000ff
        /*0b38*/ 	.word	0x00022850
        /*0b3c*/ 	.short	0x010a
        /*0b3e*/ 	.byte	0x1a
	.zero		1


	//   ....[34]....
        /*0b40*/ 	.word	0x00006920
        /*0b44*/ 	.word	0x000000c7
        /*0b48*/ 	.word	0x00000000
        /*0b4c*/ 	.short	0x0101
        /*0b4e*/ 	.byte	0x3f
	.zero		1


	//   ....[35]....
        /*0b50*/ 	.word	0x00006a70
        /*0b54*/ 	.word	0x000000ff
        /*0b58*/ 	.word	0x00022830
        /*0b5c*/ 	.short	0x010a
        /*0b5e*/ 	.byte	0x19
	.zero		1


	//   ....[36]....
        /*0b60*/ 	.word	0x00006ab0
        /*0b64*/ 	.word	0x000000ff
        /*0b68*/ 	.word	0x00022830
        /*0b6c*/ 	.short	0x010a
        /*0b6e*/ 	.byte	0x19
	.zero		1


	//   ....[37]....
        /*0b70*/ 	.word	0x00007db0
        /*0b74*/ 	.word	0x00000099
        /*0b78*/ 	.word	0x00000000
        /*0b7c*/ 	.short	0x0101
        /*0b7e*/ 	.byte	0x3f
	.zero		1


	//   ....[38]....
        /*0b80*/ 	.word	0x00008940
        /*0b84*/ 	.word	0x000000ff
        /*0b88*/ 	.word	0x00022850
        /*0b8c*/ 	.short	0x010a
        /*0b8e*/ 	.byte	0x19
	.zero		1


	//   ....[39]....
        /*0b90*/ 	.word	0x00008980
        /*0b94*/ 	.word	0x000000ff
        /*0b98*/ 	.word	0x00022850
        /*0b9c*/ 	.short	0x010a
        /*0b9e*/ 	.byte	0x19
	.zero		1


	//   ....[40]....
        /*0ba0*/ 	.word	0x00008c80
        /*0ba4*/ 	.word	0x000000b5
        /*0ba8*/ 	.word	0x00000000
        /*0bac*/ 	.short	0x0101
        /*0bae*/ 	.byte	0x3f
	.zero		1


	//   ....[41]....
        /*0bb0*/ 	.word	0x0000b0e0
        /*0bb4*/ 	.word	0x00000097
        /*0bb8*/ 	.word	0x00000000
        /*0bbc*/ 	.short	0x0101
        /*0bbe*/ 	.byte	0x3f
	.zero		1


	//   ....[42]....
        /*0bc0*/ 	.word	0x0000e050
        /*0bc4*/ 	.word	0x00000000
        /*0bc8*/ 	.word	0x00022840
        /*0bcc*/ 	.short	0x010a
        /*0bce*/ 	.byte	0x3f
	.zero		1


	//   ....[43]....
        /*0bd0*/ 	.word	0x0000ee50
        /*0bd4*/ 	.word	0x00000008
        /*0bd8*/ 	.word	0x00022800
        /*0bdc*/ 	.short	0x0107
        /*0bde*/ 	.byte	0x3f
	.zero		1


	//   ....[44]....
        /*0be0*/ 	.word	0x0000ef50
        /*0be4*/ 	.word	0x00000002
        /*0be8*/ 	.word	0x00022800
        /*0bec*/ 	.short	0x0101
        /*0bee*/ 	.byte	0x3f
	.zero		1


	//   ....[45]....
        /*0bf0*/ 	.word	0x0000ef70
        /*0bf4*/ 	.word	0x00000002
        /*0bf8*/ 	.word	0x00022820
        /*0bfc*/ 	.short	0x010a
        /*0bfe*/ 	.byte	0x3f
	.zero		1


	//   ....[46]....
        /*0c00*/ 	.word	0x0000f080
        /*0c04*/ 	.word	0x00000002
        /*0c08*/ 	.word	0x00022860
        /*0c0c*/ 	.short	0x010a
        /*0c0e*/ 	.byte	0x3f
	.zero		1


	//   ....[47]....
        /*0c10*/ 	.word	0x0000f960
        /*0c14*/ 	.word	0x00000003
        /*0c18*/ 	.word	0x00022840
        /*0c1c*/ 	.short	0x010a
        /*0c1e*/ 	.byte	0x3f
	.zero		1


	//   ....[48]....
        /*0c20*/ 	.word	0x0000fbc0
        /*0c24*/ 	.word	0x00000003
        /*0c28*/ 	.word	0x00022860
        /*0c2c*/ 	.short	0x010a
        /*0c2e*/ 	.byte	0x3f
	.zero		1


	//   ....[49]....
        /*0c30*/ 	.word	0x00010440
        /*0c34*/ 	.word	0x00000004
        /*0c38*/ 	.word	0x00022840
        /*0c3c*/ 	.short	0x010a
        /*0c3e*/ 	.byte	0x3f
	.zero		1


	//   ....[50]....
        /*0c40*/ 	.word	0x00010690
        /*0c44*/ 	.word	0x00000004
        /*0c48*/ 	.word	0x00022860
        /*0c4c*/ 	.short	0x010a
        /*0c4e*/ 	.byte	0x3f
	.zero		1


	//   ....[51]....
        /*0c50*/ 	.word	0x00010ea0
        /*0c54*/ 	.word	0x00000004
        /*0c58*/ 	.word	0x00022840
        /*0c5c*/ 	.short	0x010a
        /*0c5e*/ 	.byte	0x3f
	.zero		1


	//   ....[52]....
        /*0c60*/ 	.word	0x00011100
        /*0c64*/ 	.word	0x00000004
        /*0c68*/ 	.word	0x00022860
        /*0c6c*/ 	.short	0x010a
        /*0c6e*/ 	.byte	0x3f
	.zero		1


	//   ....[53]....
        /*0c70*/ 	.word	0x00012570
        /*0c74*/ 	.word	0x00000000
        /*0c78*/ 	.word	0x00022820
        /*0c7c*/ 	.short	0x010a
        /*0c7e*/ 	.byte	0x3f
	.zero		1


	//   ....[54]....
        /*0c80*/ 	.word	0x00012730
        /*0c84*/ 	.word	0x00000006
        /*0c88*/ 	.word	0x00000000
        /*0c8c*/ 	.short	0x010a
        /*0c8e*/ 	.byte	0x3f
	.zero		1


	//   ....[55]....
        /*0c90*/ 	.word	0x000127a0
        /*0c94*/ 	.word	0x00000007
        /*0c98*/ 	.word	0x00000000
        /*0c9c*/ 	.short	0x010a
        /*0c9e*/ 	.byte	0x3f
	.zero		1


	//   ....[56]....
        /*0ca0*/ 	.word	0x00012810
        /*0ca4*/ 	.word	0x00000004
        /*0ca8*/ 	.word	0x00000000
        /*0cac*/ 	.short	0x010a
        /*0cae*/ 	.byte	0x3f
	.zero		1


	//   ....[57]....
        /*0cb0*/ 	.word	0x00012840
        /*0cb4*/ 	.word	0x00000003
        /*0cb8*/ 	.word	0x00000000
        /*0cbc*/ 	.short	0x010a
        /*0cbe*/ 	.byte	0x3f
	.zero		1


	//   ....[58]....
        /*0cc0*/ 	.word	0x000128a0
        /*0cc4*/ 	.word	0x00000007
        /*0cc8*/ 	.word	0x00022800
        /*0ccc*/ 	.short	0x010a
        /*0cce*/ 	.byte	0x3f
	.zero		1


	//   ....[59]....
        /*0cd0*/ 	.word	0x000128f0
        /*0cd4*/ 	.word	0x00000006
        /*0cd8*/ 	.word	0x00022830
        /*0cdc*/ 	.short	0x010a
        /*0cde*/ 	.byte	0x3f
	.zero		1


	//   ....[60]....
        /*0ce0*/ 	.word	0x00012940
        /*0ce4*/ 	.word	0x00000006
        /*0ce8*/ 	.word	0x00022850
        /*0cec*/ 	.short	0x010a
        /*0cee*/ 	.byte	0x3f
	.zero		1


	//   ....[61]....
        /*0cf0*/ 	.word	0x000129a0
        /*0cf4*/ 	.word	0x00000005
        /*0cf8*/ 	.word	0x00022830
        /*0cfc*/ 	.short	0x010a
        /*0cfe*/ 	.byte	0x3f
	.zero		1


	//   ....[62]....
        /*0d00*/ 	.word	0x000129f0
        /*0d04*/ 	.word	0x000000c7
        /*0d08*/ 	.word	0x00022850
        /*0d0c*/ 	.short	0x010a
        /*0d0e*/ 	.byte	0x3f
	.zero		1


	//   ....[63]....
        /*0d10*/ 	.word	0x00012a50
        /*0d14*/ 	.word	0x00000005
        /*0d18*/ 	.word	0x00022830
        /*0d1c*/ 	.short	0x010a
        /*0d1e*/ 	.byte	0x3f
	.zero		1


	//   ....[64]....
        /*0d20*/ 	.word	0x00012aa0
        /*0d24*/ 	.word	0x000000b5
        /*0d28*/ 	.word	0x00022850
        /*0d2c*/ 	.short	0x010a
        /*0d2e*/ 	.byte	0x3f
	.zero		1


	//   ....[65]....
        /*0d30*/ 	.word	0x00012c40
        /*0d34*/ 	.word	0x00000000
        /*0d38*/ 	.word	0x00022840
        /*0d3c*/ 	.short	0x010a
        /*0d3e*/ 	.byte	0x3f
	.zero		1


	//   ....[66]....
        /*0d40*/ 	.word	0x00013740
        /*0d44*/ 	.word	0x00000002
        /*0d48*/ 	.word	0x00022820
        /*0d4c*/ 	.short	0x010a
        /*0d4e*/ 	.byte	0x3f
	.zero		1


	//   ....[67]....
        /*0d50*/ 	.word	0x00013790
        /*0d54*/ 	.word	0x00000002
        /*0d58*/ 	.word	0x00022860
        /*0d5c*/ 	.short	0x010a
        /*0d5e*/ 	.byte	0x3f
	.zero		1


	//   ....[68]....
        /*0d60*/ 	.word	0x000137e0
        /*0d64*/ 	.word	0x00000003
        /*0d68*/ 	.word	0x00022840
        /*0d6c*/ 	.short	0x010a
        /*0d6e*/ 	.byte	0x3f
	.zero		1


	//   ....[69]....
        /*0d70*/ 	.word	0x00013830
        /*0d74*/ 	.word	0x00000003
        /*0d78*/ 	.word	0x00022860
        /*0d7c*/ 	.short	0x010a
        /*0d7e*/ 	.byte	0x3f
	.zero		1


	//   ....[70]....
        /*0d80*/ 	.word	0x00013880
        /*0d84*/ 	.word	0x00000004
        /*0d88*/ 	.word	0x00022840
        /*0d8c*/ 	.short	0x010a
        /*0d8e*/ 	.byte	0x3f
	.zero		1


	//   ....[71]....
        /*0d90*/ 	.word	0x000138d0
        /*0d94*/ 	.word	0x00000004
        /*0d98*/ 	.word	0x00022860
        /*0d9c*/ 	.short	0x010a
        /*0d9e*/ 	.byte	0x3f
	.zero		1


	//   ....[72]....
        /*0da0*/ 	.word	0x00013920
        /*0da4*/ 	.word	0x00000004
        /*0da8*/ 	.word	0x00022840
        /*0dac*/ 	.short	0x010a
        /*0dae*/ 	.byte	0x3f
	.zero		1


	//   ....[73]....
        /*0db0*/ 	.word	0x00013970
        /*0db4*/ 	.word	0x00000004
        /*0db8*/ 	.word	0x00022860
        /*0dbc*/ 	.short	0x010a
        /*0dbe*/ 	.byte	0x3f
	.zero		1


	//   ....[74]....
        /*0dc0*/ 	.word	0x00014300
        /*0dc4*/ 	.word	0x00000000
        /*0dc8*/ 	.word	0x00022820
        /*0dcc*/ 	.short	0x010a
        /*0dce*/ 	.byte	0x3f
	.zero		1


	//   ....[75]....
        /*0dd0*/ 	.word	0x000144a0
        /*0dd4*/ 	.word	0x00000006
        /*0dd8*/ 	.word	0x00000000
        /*0ddc*/ 	.short	0x010a
        /*0dde*/ 	.byte	0x3f
	.zero		1


	//   ....[76]....
        /*0de0*/ 	.word	0x000144f0
        /*0de4*/ 	.word	0x00000007
        /*0de8*/ 	.word	0x00000000
        /*0dec*/ 	.short	0x010a
        /*0dee*/ 	.byte	0x3f
	.zero		1


	//   ....[77]....
        /*0df0*/ 	.word	0x00014540
        /*0df4*/ 	.word	0x00000004
        /*0df8*/ 	.word	0x00000000
        /*0dfc*/ 	.short	0x010a
        /*0dfe*/ 	.byte	0x3f
	.zero		1


	//----- nvinfo : EIATTR_NUM_MBARRIERS
	.align		4
.L_1571:
        /*0e00*/ 	.byte	0x03, 0x38
        /*0e02*/ 	.short	0x0016


	//----- nvinfo : EIATTR_EXIT_INSTR_OFFSETS
	.align		4
        /*0e04*/ 	.byte	0x04, 0x1c
        /*0e06*/ 	.short	(.L_1573 - .L_1572)


	//   ....[0]....
.L_1572:
        /*0e08*/ 	.word	0x00000a80


	//   ....[1]....
        /*0e0c*/ 	.word	0x0000c470


	//   ....[2]....
        /*0e10*/ 	.word	0x00012890


	//----- nvinfo : EIATTR_MAX_THREADS
	.align		4
.L_1573:
        /*0e14*/ 	.byte	0x04, 0x05
        /*0e16*/ 	.short	(.L_1575 - .L_1574)
.L_1574:
        /*0e18*/ 	.word	0x00000180
        /*0e1c*/ 	.word	0x00000001
        /*0e20*/ 	.word	0x00000001


	//----- nvinfo : EIATTR_CRS_STACK_SIZE
	.align		4
.L_1575:
        /*0e24*/ 	.byte	0x04, 0x1e
        /*0e26*/ 	.short	(.L_1577 - .L_1576)
.L_1576:
        /*0e28*/ 	.word	0x00000000


	//----- nvinfo : EIATTR_CBANK_PARAM_SIZE
	.align		4
.L_1577:
        /*0e2c*/ 	.byte	0x03, 0x19
        /*0e2e*/ 	.short	0x0af0


	//----- nvinfo : EIATTR_PARAM_CBANK
	.align		4
        /*0e30*/ 	.byte	0x04, 0x0a
        /*0e32*/ 	.short	(.L_1579 - .L_1578)
	.align		4
.L_1578:
        /*0e34*/ 	.word	index@(.nv.constant0._ZN7cutlass13device_kernelIN5flash11enable_sm90INS1_16FlashAttnFwdSm90INS1_25CollectiveMainloopFwdSm90ILi2EN4cute5tupleIJNS5_1CILi1EEES8_S8_EEENS6_IJNS7_ILi128EEENS7_ILi96EEENS7_ILi64EEEEEELi256ENS_10bfloat16_tEfNS_4arch4Sm90ELb1ELb0ELb1ELb1ELb0ELb0ELb0ELb1ELb0ELb1ELb0ELb0EEENS1_21CollectiveEpilogueFwdINS6_IJSA_NS7_ILi256EEESB_EEES9_SE_SG_Li256ELb1ELb1ELb0ELb0EEENS1_36VarlenDynamicPersistentTileSchedulerILi128ELi96ELi256ELi128ELb0ELb1ELb1ELb1ELb1ELb1EEEEEEEEEvNT_6ParamsE)
        /*0e38*/ 	.short	0x0210
        /*0e3a*/ 	.short	0x0af0


	//----- nvinfo : EIATTR_SW_WAR
	.align		4
.L_1579:
        /*0e3c*/ 	.byte	0x04, 0x36
        /*0e3e*/ 	.short	(.L_1581 - .L_1580)
.L_1580:
        /*0e40*/ 	.word	0x00000008
.L_1581:


//--------------------- .nv.info._ZN7cutlass13device_kernelIN5flash11enable_sm90INS1_16FlashAttnFwdSm90INS1_25CollectiveMainloopFwdSm90ILi2EN4cute5tupleIJNS5_1CILi1EEES8_S8_EEENS6_IJNS7_ILi128EEENS7_ILi96EEENS7_ILi64EEEEEELi256ENS_10bfloat16_tEfNS_4arch4Sm90ELb1ELb0ELb1ELb1ELb0ELb1ELb0ELb1ELb0ELb1ELb0ELb0EEENS1_21CollectiveEpilogueFwdINS6_IJSA_NS7_ILi256EEESB_EEES9_SE_SG_Li256ELb1ELb1ELb0ELb0EEENS1_36VarlenDynamicPersistentTileSchedulerILi128ELi96ELi256ELi128ELb0ELb1ELb1ELb1ELb1ELb1EEEEEEEEEvNT_6ParamsE --------------------------
	.section	.nv.info._ZN7cutlass13device_kernelIN5flash11enable_sm90INS1_16FlashAttnFwdSm90INS1_25CollectiveMainloopFwdSm90ILi2EN4cute5tupleIJNS5_1CILi1EEES8_S8_EEENS6_IJNS7_ILi128EEENS7_ILi96EEENS7_ILi64EEEEEELi256ENS_10bfloat16_tEfNS_4arch4Sm90ELb1ELb0ELb1ELb1ELb0ELb1ELb0ELb1ELb0ELb1ELb0ELb0EEENS1_21CollectiveEpilogueFwdINS6_IJSA_NS7_ILi256EEESB_EEES9_SE_SG_Li256ELb1ELb1ELb0ELb0EEENS1_36VarlenDynamicPersistentTileSchedulerILi128ELi96ELi256ELi128ELb0ELb1ELb1ELb1ELb1ELb1EEEEEEEEEvNT_6ParamsE,"",@"SHT_CUDA_INFO"
	.sectionflags	@""
	.align	4


	//----- nvinfo : EIATTR_CUDA_API_VERSION
	.align		4
        /*0000*/ 	.byte	0x04, 0x37
        /*0002*/ 	.short	(.L_1583 - .L_1582)
.L_1582:
        /*0004*/ 	.word	0x00000082


	//----- nvinfo : EIATTR_KPARAM_INFO
	.align		4
.L_1583:
        /*0008*/ 	.byte	0x04, 0x17
        /*000a*/ 	.short	(.L_1585 - .L_1584)
.L_1584:
        /*000c*/ 	.word	0x00000000
        /*0010*/ 	.short	0x0000
        /*0012*/ 	.short	0x0070
        /*0014*/ 	.byte	0x00, 0xf0, 0x01, 0x2a


	//----- nvinfo : EIATTR_SPARSE_MMA_MASK
	.align		4
.L_1585:
        /*0018*/ 	.byte	0x03, 0x50
        /*001a*/ 	.short	0x0000


	//----- nvinfo : EIATTR_MAXREG_COUNT
	.align		4
        /*001c*/ 	.byte	0x03, 0x1b
        /*001e*/ 	.short	0x00a8


	//----- nvinfo : EIATTR_NUM_BARRIERS
	.align		4
        /*0020*/ 	.byte	0x02, 0x4c
        /*0022*/ 	.byte	0x10
	.zero		1


	//----- nvinfo : EIATTR_EXTERNS
	.align		4
        /*0024*/ 	.byte	0x04, 0x0f
        /*0026*/ 	.short	(.L_1587 - .L_1586)


	//   ....[0]....
	.align		4
.L_1586:
        /*0028*/ 	.word	index@(__assertfail)


	//----- nvinfo : EIATTR_ANNOTATIONS
	.align		4
.L_1587:
        /*002c*/ 	.byte	0x04, 0x55
        /*002e*/ 	.short	(.L_1589 - .L_1588)


	//   ....[0]....
.L_1588:
        /* <DEDUP_REMOVED lines=95> */


	//----- nvinfo : EIATTR_MERCURY_ISA_VERSION
	.align		4
.L_1589:
        /*0608*/ 	.byte	0x03, 0x5f
        /*060a*/ 	.short	0x0101


	//----- nvinfo : EIATTR_UNUSED_LOAD_BYTE_OFFSET
	.align		4
        /*060c*/ 	.byte	0x04, 0x44
        /*060e*/ 	.short	(.L_1591 - .L_1590)


	//   ....[0]....
.L_1590:
        /*0610*/ 	.word	0x00000ac0
        /*0614*/ 	.word	0x0000fff0


	//   ....[1]....
        /*0618*/ 	.word	0x000111c0
        /*061c*/ 	.word	0x0000fff0


	//----- nvinfo : EIATTR_INT_WARP_WIDE_INSTR_OFFSETS
	.align		4
.L_1591:
        /*0620*/ 	.byte	0x04, 0x31
        /*0622*/ 	.short	(.L_1593 - .L_1592)


	//   ....[0]....
.L_1592:
        /*0624*/ 	.word	0x00000180


	//   ....[1]....
        /*0628*/ 	.word	0x00000220


	//   ....[2]....
        /*062c*/ 	.word	0x00000290


	//   ....[3]....
        /*0630*/ 	.word	0x000169a0


	//   ....[4]....
        /*0634*/ 	.word	0x00016a30


	//   ....[5]....
        /*0638*/ 	.word	0x0001a9a0


	//   ....[6]....
        /*063c*/ 	.word	0x0001aa30


	//----- nvinfo : EIATTR_COOP_GROUP_MASK_REGIDS
	.align		4
.L_1593:
        /*0640*/ 	.byte	0x04, 0x29
        /*0642*/ 	.short	(.L_1595 - .L_1594)


	//   ....[0]....
.L_1594:
        /*0644*/ 	.word	0xffffffff


	//   ....[1]....
        /*0648*/ 	.word	0xffffffff


	//   ....[2]....
        /*064c*/ 	.word	0xffffffff


	//   ....[3]....
        /*0650*/ 	.word	0xffffffff


	//   ....[4]....
        /*0654*/ 	.word	0xffffffff


	//   ....[5]....
        /*0658*/ 	.word	0xffffffff


	//   ....[6]....
        /*065c*/ 	.word	0xffffffff


	//   ....[7]....
        /*0660*/ 	.word	0xffffffff


	//   ....[8]....
        /*0664*/ 	.word	0xffffffff


	//   ....[9]....
        /*0668*/ 	.word	0xffffffff


	//   ....[10]....
        /*066c*/ 	.word	0xffffffff


	//   ....[11]....
        /*0670*/ 	.word	0xffffffff


	//   ....[12]....
        /*0674*/ 	.word	0xffffffff


	//   ....[13]....
        /*0678*/ 	.word	0xffffffff


	//   ....[14]....
        /*067c*/ 	.word	0xffffffff


	//   ....[15]....
        /*0680*/ 	.word	0xffffffff


	//   ....[16]....
        /*0684*/ 	.word	0xffffffff


	//   ....[17]....
        /*0688*/ 	.word	0xffffffff


	//   ....[18]....
        /*068c*/ 	.word	0xffffffff


	//   ....[19]....
        /*0690*/ 	.word	0xffffffff


	//   ....[20]....
        /*0694*/ 	.word	0xffffffff


	//   ....[21]....
        /*0698*/ 	.word	0xffffffff


	//   ....[22]....
        /*069c*/ 	.word	0xffffffff


	//   ....[23]....
        /*06a0*/ 	.word	0xffffffff


	//   ....[24]....
        /*06a4*/ 	.word	0xffffffff


	//   ....[25]....
        /*06a8*/ 	.word	0xffffffff


	//   ....[26]....
        /*06ac*/ 	.word	0xffffffff


	//   ....[27]....
        /*06b0*/ 	.word	0xffffffff


	//   ....[28]....
        /*06b4*/ 	.word	0xffffffff


	//   ....[29]....
        /*06b8*/ 	.word	0xffffffff


	//   ....[30]....
        /*06bc*/ 	.word	0xffffffff


	//   ....[31]....
        /*06c0*/ 	.word	0xffffffff


	//   ....[32]....
        /*06c4*/ 	.word	0xffffffff


	//   ....[33]....
        /*06c8*/ 	.word	0xffffffff


	//   ....[34]....
        /*06cc*/ 	.word	0xffffffff


	//   ....[35]....
        /*06d0*/ 	.word	0xffffffff


	//   ....[36]....
        /*06d4*/ 	.word	0xffffffff


	//   ....[37]....
        /*06d8*/ 	.word	0xffffffff


	//   ....[38]....
        /*06dc*/ 	.word	0xffffffff


	//   ....[39]....
        /*06e0*/ 	.word	0xffffffff


	//   ....[40]....
        /*06e4*/ 	.word	0xffffffff


	//   ....[41]....
        /*06e8*/ 	.word	0xffffffff


	//   ....[42]....
        /*06ec*/ 	.word	0xffffffff


	//   ....[43]....
        /*06f0*/ 	.word	0xffffffff


	//   ....[44]....
        /*06f4*/ 	.word	0xffffffff


	//   ....[45]....
        /*06f8*/ 	.word	0xffffffff


	//   ....[46]....
        /*06fc*/ 	.word	0xffffffff


	//   ....[47]....
        /*0700*/ 	.word	0xffffffff


	//   ....[48]....
        /*0704*/ 	.word	0xffffffff


	//   ....[49]....
        /*0708*/ 	.word	0xffffffff


	//   ....[50]....
        /*070c*/ 	.word	0xffffffff


	//   ....[51]....
        /*0710*/ 	.word	0xffffffff


	//   ....[52]....
        /*0714*/ 	.word	0xffffffff


	//   ....[53]....
        /*0718*/ 	.word	0xffffffff


	//   ....[54]....
        /*071c*/ 	.word	0xffffffff


	//   ....[55]....
        /*0720*/ 	.word	0xffffffff


	//   ....[56]....
        /*0724*/ 	.word	0xffffffff


	//   ....[57]....
        /*0728*/ 	.word	0xffffffff


	//   ....[58]....
        /*072c*/ 	.word	0xffffffff


	//   ....[59]....
        /*0730*/ 	.word	0xffffffff


	//   ....[60]....
        /*0734*/ 	.word	0xffffffff


	//   ....[61]....
        /*0738*/ 	.word	0xffffffff


	//   ....[62]....
        /*073c*/ 	.word	0xffffffff


	//   ....[63]....
        /*0740*/ 	.word	0xffffffff


	//   ....[64]....
        /*0744*/ 	.word	0xffffffff


	//   ....[65]....
        /*0748*/ 	.word	0xffffffff


	//   ....[66]....
        /*074c*/ 	.word	0xffffffff


	//   ....[67]....
        /*0750*/ 	.word	0xffffffff


	//   ....[68]....
        /*0754*/ 	.word	0xffffffff


	//   ....[69]....
        /*0758*/ 	.word	0xffffffff


	//   ....[70]....
        /*075c*/ 	.word	0xffffffff


	//   ....[71]....
        /*0760*/ 	.word	0xffffffff


	//   ....[72]....
        /*0764*/ 	.word	0xffffffff


	//   ....[73]....
        /*0768*/ 	.word	0xffffffff


	//   ....[74]....
        /*076c*/ 	.word	0xffffffff


	//   ....[75]....
        /*0770*/ 	.word	0xffffffff


	//   ....[76]....
        /*0774*/ 	.word	0xffffffff


	//   ....[77]....
        /*0778*/ 	.word	0xffffffff


	//   ....[78]....
        /*077c*/ 	.word	0xffffffff


	//   ....[79]....
        /*0780*/ 	.word	0xffffffff


	//   ....[80]....
        /*0784*/ 	.word	0xffffffff


	//   ....[81]....
        /*0788*/ 	.word	0xffffffff


	//   ....[82]....
        /*078c*/ 	.word	0xffffffff


	//   ....[83]....
        /*0790*/ 	.word	0xffffffff


	//   ....[84]....
        /*0794*/ 	.word	0xffffffff


	//   ....[85]....
        /*0798*/ 	.word	0xffffffff


	//   ....[86]....
        /*079c*/ 	.word	0xffffffff


	//   ....[87]....
        /*07a0*/ 	.word	0xffffffff


	//   ....[88]....
        /*07a4*/ 	.word	0xffffffff


	//   ....[89]....
        /*07a8*/ 	.word	0xffffffff


	//   ....[90]....
        /*07ac*/ 	.word	0xffffffff


	//   ....[91]....
        /*07b0*/ 	.word	0xffffffff


	//   ....[92]....
        /*07b4*/ 	.word	0xffffffff


	//   ....[93]....
        /*07b8*/ 	.word	0xffffffff


	//   ....[94]....
        /*07bc*/ 	.word	0xffffffff


	//   ....[95]....
        /*07c0*/ 	.word	0xffffffff


	//   ....[96]....
        /*07c4*/ 	.word	0xffffffff


	//   ....[97]....
        /*07c8*/ 	.word	0xffffffff


	//   ....[98]....
        /*07cc*/ 	.word	0xffffffff


	//   ....[99]....
        /*07d0*/ 	.word	0xffffffff


	//   ....[100]....
        /*07d4*/ 	.word	0xffffffff


	//   ....[101]....
        /*07d8*/ 	.word	0xffffffff


	//   ....[102]....
        /*07dc*/ 	.word	0xffffffff


	//   ....[103]....
        /*07e0*/ 	.word	0xffffffff


	//   ....[104]....
        /*07e4*/ 	.word	0xffffffff


	//   ....[105]....
        /*07e8*/ 	.word	0xffffffff


	//   ....[106]....
        /*07ec*/ 	.word	0xffffffff


	//   ....[107]....
        /*07f0*/ 	.word	0xffffffff


	//   ....[108]....
        /*07f4*/ 	.word	0xffffffff


	//   ....[109]....
        /*07f8*/ 	.word	0xffffffff


	//   ....[110]....
        /*07fc*/ 	.word	0xffffffff


	//   ....[111]....
        /*0800*/ 	.word	0xffffffff


	//   ....[112]....
        /*0804*/ 	.word	0xffffffff


	//   ....[113]....
        /*0808*/ 	.word	0xffffffff


	//   ....[114]....
        /*080c*/ 	.word	0xffffffff


	//   ....[115]....
        /*0810*/ 	.word	0xffffffff


	//   ....[116]....
        /*0814*/ 	.word	0x0500000f


	//   ....[117]....
        /*0818*/ 	.word	0x0500000f


	//   ....[118]....
        /*081c*/ 	.word	0x0500000f


	//   ....[119]....
        /*0820*/ 	.word	0x0500000f


	//   ....[120]....
        /*0824*/ 	.word	0x0500000f


	//   ....[121]....
        /*0828*/ 	.word	0x0500000f


	//   ....[122]....
        /*082c*/ 	.word	0x0500000f


	//   ....[123]....
        /*0830*/ 	.word	0x0500000f


	//   ....[124]....
        /*0834*/ 	.word	0x0500000f


	//   ....[125]....
        /*0838*/ 	.word	0x0500000f


	//   ....[126]....
        /*083c*/ 	.word	0x0500000f


	//   ....[127]....
        /*0840*/ 	.word	0x0500000f


	//   ....[128]....
        /*0844*/ 	.word	0x0500000f


	//   ....[129]....
        /*0848*/ 	.word	0x0500000f


	//   ....[130]....
        /*084c*/ 	.word	0x0500000f


	//   ....[131]....
        /*0850*/ 	.word	0x0500000f


	//   ....[132]....
        /*0854*/ 	.word	0x0500000f


	//   ....[133]....
        /*0858*/ 	.word	0x0500000f


	//   ....[134]....
        /*085c*/ 	.word	0x0500000f


	//   ....[135]....
        /*0860*/ 	.word	0x0500000f


	//   ....[136]....
        /*0864*/ 	.word	0x0500000f


	//   ....[137]....
        /*0868*/ 	.word	0x0500000f


	//   ....[138]....
        /*086c*/ 	.word	0x0500000f


	//   ....[139]....
        /*0870*/ 	.word	0x0500000f


	//   ....[140]....
        /*0874*/ 	.word	0x0500000f


	//   ....[141]....
        /*0878*/ 	.word	0x0500000f


	//   ....[142]....
        /*087c*/ 	.word	0x0500000f


	//   ....[143]....
        /*0880*/ 	.word	0x0500000f


	//   ....[144]....
        /*0884*/ 	.word	0x0500000f


	//   ....[145]....
        /*0888*/ 	.word	0x0500000f


	//   ....[146]....
        /*088c*/ 	.word	0x0500000f


	//   ....[147]....
        /*0890*/ 	.word	0x0500000f


	//   ....[148]....
        /*0894*/ 	.word	0x0500000f


	//   ....[149]....
        /*0898*/ 	.word	0x0500000f


	//   ....[150]....
        /*089c*/ 	.word	0x0500000f


	//   ....[151]....
        /*08a0*/ 	.word	0x0500000f


	//   ....[152]....
        /*08a4*/ 	.word	0x0500000f


	//   ....[153]....
        /*08a8*/ 	.word	0x0500000f


	//   ....[154]....
        /*08ac*/ 	.word	0x0500000f


	//   ....[155]....
        /*08b0*/ 	.word	0x0500000f


	//   ....[156]....
        /*08b4*/ 	.word	0x0500000f


	//   ....[157]....
        /*08b8*/ 	.word	0x0500000f


	//   ....[158]....
        /*08bc*/ 	.word	0x0500000f


	//   ....[159]....
        /*08c0*/ 	.word	0x0500000f


	//   ....[160]....
        /*08c4*/ 	.word	0x0500000f


	//   ....[161]....
        /*08c8*/ 	.word	0x0500000f


	//   ....[162]....
        /*08cc*/ 	.word	0x0500000f


	//   ....[163]....
        /*08d0*/ 	.word	0x0500000f


	//   ....[164]....
        /*08d4*/ 	.word	0x0500000f


	//   ....[165]....
        /*08d8*/ 	.word	0x0500000f


	//   ....[166]....
        /*08dc*/ 	.word	0x0500000f


	//   ....[167]....
        /*08e0*/ 	.word	0x0500000f


	//   ....[168]....
        /*08e4*/ 	.word	0x0500000f


	//   ....[169]....
        /*08e8*/ 	.word	0x0500000f


	//   ....[170]....
        /*08ec*/ 	.word	0x0500000f


	//   ....[171]....
        /*08f0*/ 	.word	0x0500000f


	//   ....[172]....
        /*08f4*/ 	.word	0x0500000f


	//   ....[173]....
        /*08f8*/ 	.word	0x0500000f


	//   ....[174]....
        /*08fc*/ 	.word	0x0500000f


	//   ....[175]....
        /*0900*/ 	.word	0x0500000f


	//   ....[176]....
        /*0904*/ 	.word	0x0500000f


	//----- nvinfo : EIATTR_COOP_GROUP_INSTR_OFFSETS
	.align		4
.L_1595:
        /*0908*/ 	.byte	0x04, 0x28
        /*090a*/ 	.short	(.L_1597 - .L_1596)


	//   ....[0]....
.L_1596:
        /*090c*/ 	.word	0x00000060


	//   ....[1]....
        /*0910*/ 	.word	0x00000190


	//   ....[2]....
        /*0914*/ 	.word	0x00000240


	//   ....[3]....
        /*0918*/ 	.word	0x00000400


	//   ....[4]....
        /*091c*/ 	.word	0x00000560


	//   ....[5]....
        /*0920*/ 	.word	0x00000680


	//   ....[6]....
        /*0924*/ 	.word	0x000007e0


	//   ....[7]....
        /*0928*/ 	.word	0x00005f30


	//   ....[8]....
        /*092c*/ 	.word	0x00006630


	//   ....[9]....
        /*0930*/ 	.word	0x00006640


	//   ....[10]....
        /*0934*/ 	.word	0x00006650


	//   ....[11]....
        /*0938*/ 	.word	0x00006660


	//   ....[12]....
        /*093c*/ 	.word	0x00006990


	//   ....[13]....
        /*0940*/ 	.word	0x000069a0


	//   ....[14]....
        /*0944*/ 	.word	0x000069b0


	//   ....[15]....
        /*0948*/ 	.word	0x000069c0


	//   ....[16]....
        /*094c*/ 	.word	0x00007cb0


	//   ....[17]....
        /*0950*/ 	.word	0x00007cd0


	//   ....[18]....
        /*0954*/ 	.word	0x00007ce0


	//   ....[19]....
        /*0958*/ 	.word	0x00007cf0


	//   ....[20]....
        /*095c*/ 	.word	0x00007dd0


	//   ....[21]....
        /*0960*/ 	.word	0x00007de0


	//   ....[22]....
        /*0964*/ 	.word	0x00007e70


	//   ....[23]....
        /*0968*/ 	.word	0x00007ec0


	//   ....[24]....
        /*096c*/ 	.word	0x00009760


	//   ....[25]....
        /*0970*/ 	.word	0x000097f0


	//   ....[26]....
        /*0974*/ 	.word	0x00009f20


	//   ....[27]....
        /*0978*/ 	.word	0x00009fd0


	//   ....[28]....
        /*097c*/ 	.word	0x0000a710


	//   ....[29]....
        /*0980*/ 	.word	0x0000a770


	//   ....[30]....
        /*0984*/ 	.word	0x0000b710


	//   ....[31]....
        /*0988*/ 	.word	0x0000b720


	//   ....[32]....
        /*098c*/ 	.word	0x0000c450


	//   ....[33]....
        /*0990*/ 	.word	0x0000c4f0


	//   ....[34]....
        /*0994*/ 	.word	0x0000d010


	//   ....[35]....
        /*0998*/ 	.word	0x0000d0a0


	//   ....[36]....
        /*099c*/ 	.word	0x0000ebb0


	//   ....[37]....
        /*09a0*/ 	.word	0x0000ec10


	//   ....[38]....
        /*09a4*/ 	.word	0x0000f5d0


	//   ....[39]....
        /*09a8*/ 	.word	0x0000f630


	//   ....[40]....
        /*09ac*/ 	.word	0x00010740


	//   ....[41]....
        /*09b0*/ 	.word	0x000107b0


	//   ....[42]....
        /*09b4*/ 	.word	0x00010820


	//   ....[43]....
        /*09b8*/ 	.word	0x00010850


	//   ....[44]....
        /*09bc*/ 	.word	0x000121d0


	//   ....[45]....
        /*09c0*/ 	.word	0x00012220


	//   ....[46]....
        /*09c4*/ 	.word	0x00012270


	//   ....[47]....
        /*09c8*/ 	.word	0x000122a0


	//   ....[48]....
        /*09cc*/ 	.word	0x00012980


	//   ....[49]....
        /*09d0*/ 	.word	0x00012be0


	//   ....[50]....
        /*09d4*/ 	.word	0x00012d20


	//   ....[51]....
        /*09d8*/ 	.word	0x00012d50


	//   ....[52]....
        /*09dc*/ 	.word	0x00012e90


	//   ....[53]....
        /*09e0*/ 	.word	0x00012eb0


	//   ....[54]....
        /*09e4*/ 	.word	0x00013000


	//   ....[55]....
        /*09e8*/ 	.word	0x00013010


	//   ....[56]....
        /*09ec*/ 	.word	0x00013860


	//   ....[57]....
        /*09f0*/ 	.word	0x00013870


	//   ....[58]....
        /*09f4*/ 	.word	0x00013a50


	//   ....[59]....
        /*09f8*/ 	.word	0x00013a60


	//   ....[60]....
        /*09fc*/ 	.word	0x00013c30


	//   ....[61]....
        /*0a00*/ 	.word	0x00013c40


	//   ....[62]....
        /*0a04*/ 	.word	0x00013e10


	//   ....[63]....
        /*0a08*/ 	.word	0x00013e20


	//   ....[64]....
        /*0a0c*/ 	.word	0x00014050


	//   ....[65]....
        /*0a10*/ 	.word	0x00014220


	//   ....[66]....
        /*0a14*/ 	.word	0x00014250


	//   ....[67]....
        /*0a18*/ 	.word	0x00014280


	//   ....[68]....
        /*0a1c*/ 	.word	0x000142b0


	//   ....[69]....
        /*0a20*/ 	.word	0x000142e0


	//   ....[70]....
        /*0a24*/ 	.word	0x00014310


	//   ....[71]....
        /*0a28*/ 	.word	0x00014480


	//   ....[72]....
        /*0a2c*/ 	.word	0x000144b0


	//   ....[73]....
        /*0a30*/ 	.word	0x000144e0


	//   ....[74]....
        /*0a34*/ 	.word	0x00014510


	//   ....[75]....
        /*0a38*/ 	.word	0x00014540


	//   ....[76]....
        /*0a3c*/ 	.word	0x00014570


	//   ....[77]....
        /*0a40*/ 	.word	0x00014610


	//   ....[78]....
        /*0a44*/ 	.word	0x00014670


	//   ....[79]....
        /*0a48*/ 	.word	0x00014700


	//   ....[80]....
        /*0a4c*/ 	.word	0x00015510


	//   ....[81]....
        /*0a50*/ 	.word	0x00016fa0


	//   ....[82]....
        /*0a54*/ 	.word	0x00017b50


	//   ....[83]....
        /*0a58*/ 	.word	0x00017b60


	//   ....[84]....
        /*0a5c*/ 	.word	0x00017b80


	//   ....[85]....
        /*0a60*/ 	.word	0x00017c20


	//   ....[86]....
        /*0a64*/ 	.word	0x00017c50


	//   ....[87]....
        /*0a68*/ 	.word	0x00017cc0


	//   ....[88]....
        /*0a6c*/ 	.word	0x00017cf0


	//   ....[89]....
        /*0a70*/ 	.word	0x00017d60


	//   ....[90]....
        /*0a74*/ 	.word	0x00017d90


	//   ....[91]....
        /*0a78*/ 	.word	0x00017e00


	//   ....[92]....
        /*0a7c*/ 	.word	0x00017e30


	//   ....[93]....
        /*0a80*/ 	.word	0x00017ea0


	//   ....[94]....
        /*0a84*/ 	.word	0x00017ed0


	//   ....[95]....
        /*0a88*/ 	.word	0x00017ef0


	//   ....[96]....
        /*0a8c*/ 	.word	0x00017f50


	//   ....[97]....
        /*0a90*/ 	.word	0x00017f60


	//   ....[98]....
        /*0a94*/ 	.word	0x0001ac30


	//   ....[99]....
        /*0a98*/ 	.word	0x0001ac90


	//   ....[100]....
        /*0a9c*/ 	.word	0x0001acc0


	//   ....[101]....
        /*0aa0*/ 	.word	0x0001acd0


	//   ....[102]....
        /*0aa4*/ 	.word	0x0001ad00


	//   ....[103]....
        /*0aa8*/ 	.word	0x0001ad30


	//   ....[104]....
        /*0aac*/ 	.word	0x0001ad60


	//   ....[105]....
        /*0ab0*/ 	.word	0x0001ad90


	//   ....[106]....
        /*0ab4*/ 	.word	0x0001af10


	//   ....[107]....
        /*0ab8*/ 	.word	0x0001af40


	//   ....[108]....
        /*0abc*/ 	.word	0x0001af70


	//   ....[109]....
        /*0ac0*/ 	.word	0x0001afa0


	//   ....[110]....
        /*0ac4*/ 	.word	0x0001afd0


	//   ....[111]....
        /*0ac8*/ 	.word	0x0001b000


	//   ....[112]....
        /*0acc*/ 	.word	0x0001b0c0


	//   ....[113]....
        /*0ad0*/ 	.word	0x0001b0e0


	//   ....[114]....
        /*0ad4*/ 	.word	0x0001b150


	//   ....[115]....
        /*0ad8*/ 	.word	0x0001b820


	//   ....[116]....
        /*0adc*/ 	.word	0x0001bcb0


	//   ....[117]....
        /*0ae0*/ 	.word	0x0001bd50


	//   ....[118]....
        /*0ae4*/ 	.word	0x0001bde0


	//   ....[119]....
        /*0ae8*/ 	.word	0x0001be30


	//   ....[120]....
        /*0aec*/ 	.word	0x0001be80


	//   ....[121]....
        /*0af0*/ 	.word	0x0001bf10


	//   ....[122]....
        /*0af4*/ 	.word	0x0001bfa0


	//   ....[123]....
        /*0af8*/ 	.word	0x0001bff0


	//   ....[124]....
        /*0afc*/ 	.word	0x0001c040


	//   ....[125]....
        /*0b00*/ 	.word	0x0001c130


	//   ....[126]....
        /*0b04*/ 	.word	0x0001c1e0


	//   ....[127]....
        /*0b08*/ 	.word	0x0001c260


	//   ....[128]....
        /*0b0c*/ 	.word	0x0001c2e0


	//   ....[129]....
        /*0b10*/ 	.word	0x0001c380


	//   ....[130]....
        /*0b14*/ 	.word	0x0001c420


	//   ....[131]....
        /*0b18*/ 	.word	0x0001c4a0


	//   ....[132]....
        /*0b1c*/ 	.word	0x0001c5b0


	//   ....[133]....
        /*0b20*/ 	.word	0x0001c8e0


	//   ....[134]....
        /*0b24*/ 	.word	0x0001c930


	//   ....[135]....
        /*0b28*/ 	.word	0x0001c9c0


	//   ....[136]....
        /*0b2c*/ 	.word	0x0001ca50


	//   ....[137]....
        /*0b30*/ 	.word	0x0001cae0


	//   ....[138]....
        /*0b34*/ 	.word	0x0001cb70


	//   ....[139]....
        /*0b38*/ 	.word	0x0001cc00


	//   ....[140]....
        /*0b3c*/ 	.word	0x0001cc90


	//   ....[141]....
        /*0b40*/ 	.word	0x0001cd50


	//   ....[142]....
        /*0b44*/ 	.word	0x0001d040


	//   ....[143]....
        /*0b48*/ 	.word	0x0001d1e0


	//   ....[144]....
        /*0b4c*/ 	.word	0x0001d230


	//   ....[145]....
        /*0b50*/ 	.word	0x0001d290


	//   ....[146]....
        /*0b54*/ 	.word	0x0001d330


	//   ....[147]....
        /*0b58*/ 	.word	0x0001d3f0


	//   ....[148]....
        /*0b5c*/ 	.word	0x0001d480


	//   ....[149]....
        /*0b60*/ 	.word	0x0001d550


	//   ....[150]....
        /*0b64*/ 	.word	0x0001d5e0


	//   ....[151]....
        /*0b68*/ 	.word	0x0001d6b0


	//   ....[152]....
        /*0b6c*/ 	.word	0x0001d740


	//   ....[153]....
        /*0b70*/ 	.word	0x0001d810


	//   ....[154]....
        /*0b74*/ 	.word	0x0001d8a0


	//   ....[155]....
        /*0b78*/ 	.word	0x0001d970


	//   ....[156]....
        /*0b7c*/ 	.word	0x0001da00


	//   ....[157]....
        /*0b80*/ 	.word	0x0001dad0


	//   ....[158]....
        /*0b84*/ 	.word	0x0001db60


	//   ....[159]....
        /*0b88*/ 	.word	0x0001dee0


	//   ....[160]....
        /*0b8c*/ 	.word	0x0001df80


	//   ....[161]....
        /*0b90*/ 	.word	0x0001e0a0


	//   ....[162]....
        /*0b94*/ 	.word	0x0001e110


	//   ....[163]....
        /*0b98*/ 	.word	0x0001e190


	//   ....[164]....
        /*0b9c*/ 	.word	0x0001e210


	//   ....[165]....
        /*0ba0*/ 	.word	0x0001e290


	//   ....[166]....
        /*0ba4*/ 	.word	0x0001e320


	//   ....[167]....
        /*0ba8*/ 	.word	0x0001e3c0


	//   ....[168]....
        /*0bac*/ 	.word	0x0001e460


	//   ....[169]....
        /*0bb0*/ 	.word	0x0001e4d0


	//   ....[170]....
        /*0bb4*/ 	.word	0x0001e540


	//   ....[171]....
        /*0bb8*/ 	.word	0x0001e5b0


	//   ....[172]....
        /*0bbc*/ 	.word	0x0001e630


	//   ....[173]....
        /*0bc0*/ 	.word	0x0001e6b0


	//   ....[174]....
        /*0bc4*/ 	.word	0x0001e750


	//   ....[175]....
        /*0bc8*/ 	.word	0x0001e7e0


	//   ....[176]....
        /*0bcc*/ 	.word	0x0001e910


	//----- nvinfo : EIATTR_REG_RECONFIG
	.align		4
.L_1597:
        /*0bd0*/ 	.byte	0x01, 0x54
	.zero		2


	//----- nvinfo : EIATTR_SYSCALL_OFFSETS
	.align		4
        /*0bd4*/ 	.byte	0x04, 0x46
        /*0bd6*/ 	.short	(.L_1599 - .L_1598)


	//   ....[0]....
.L_1598:
        /*0bd8*/ 	.word	0x000018c0


	//   ....[1]....
        /*0bdc*/ 	.word	0x00001a10


	//   ....[2]....
        /*0be0*/ 	.word	0x000060d0


	//   ....[3]....
        /*0be4*/ 	.word	0x000063e0


	//   ....[4]....
        /*0be8*/ 	.word	0x00016ba0


	//   ....[5]....
        /*0bec*/ 	.word	0x00016d00


	//   ....[6]....
        /*0bf0*/ 	.word	0x00016e00


	//   ....[7]....
        /*0bf4*/ 	.word	0x00017770


	//----- nvinfo : EIATTR_MBARRIER_INSTR_OFFSETS
	.align		4
.L_1599:
        /*0bf8*/ 	.byte	0x04, 0x39
        /*0bfa*/ 	.short	(.L_1601 - .L_1600)


	//   ....[0]....
.L_1600:
        /*0bfc*/ 	.word	0x000002b0
        /*0c00*/ 	.word	0x000000ff
        /*0c04*/ 	.word	0x00022800
        /*0c08*/ 	.short	0x0100
        /*0c0a*/ 	.byte	0x08
	.zero		1


	//   ....[1]....
        /*0c0c*/ 	.word	0x000002c0
        /*0c10*/ 	.word	0x000000ff
        /*0c14*/ 	.word	0x00022820
        /*0c18*/ 	.short	0x0100
        /*0c1a*/ 	.byte	0x08
	.zero		1


	//   ....[2]....
        /*0c1c*/ 	.word	0x000003b0
        /*0c20*/ 	.word	0x000000ff
        /*0c24*/ 	.word	0x00022830
        /*0c28*/ 	.short	0x0100
        /*0c2a*/ 	.byte	0x08
	.zero		1


	//   ....[3]....
        /*0c2c*/ 	.word	0x000003c0
        /*0c30*/ 	.word	0x000000ff
        /*0c34*/ 	.word	0x00022840
        /*0c38*/ 	.short	0x0100
        /*0c3a*/ 	.byte	0x08
	.zero		1


	//   ....[4]....
        /*0c3c*/ 	.word	0x000003d0
        /*0c40*/ 	.word	0x000000ff
        /*0c44*/ 	.word	0x00022838
        /*0c48*/ 	.short	0x0100
        /*0c4a*/ 	.byte	0x08
	.zero		1


	//   ....[5]....
        /*0c4c*/ 	.word	0x000003e0
        /*0c50*/ 	.word	0x000000ff
        /*0c54*/ 	.word	0x00022848
        /*0c58*/ 	.short	0x0100
        /*0c5a*/ 	.byte	0x08
	.zero		1


	//   ....[6]....
        /*0c5c*/ 	.word	0x00000510
        /*0c60*/ 	.word	0x000000ff
        /*0c64*/ 	.word	0x00022850
        /*0c68*/ 	.short	0x0100
        /*0c6a*/ 	.byte	0x08
	.zero		1


	//   ....[7]....
        /*0c6c*/ 	.word	0x00000520
        /*0c70*/ 	.word	0x000000ff
        /*0c74*/ 	.word	0x00022860
        /*0c78*/ 	.short	0x0100
        /*0c7a*/ 	.byte	0x08
	.zero		1


	//   ....[8]....
        /*0c7c*/ 	.word	0x00000530
        /*0c80*/ 	.word	0x000000ff
        /*0c84*/ 	.word	0x00022858
        /*0c88*/ 	.short	0x0100
        /*0c8a*/ 	.byte	0x08
	.zero		1


	//   ....[9]....
        /*0c8c*/ 	.word	0x00000540
        /*0c90*/ 	.word	0x000000ff
        /*0c94*/ 	.word	0x00022868
        /*0c98*/ 	.short	0x0100
        /*0c9a*/ 	.byte	0x08
	.zero		1


	//   ....[10]....
        /*0c9c*/ 	.word	0x00000630
        /*0ca0*/ 	.word	0x000000ff
        /*0ca4*/ 	.word	0x00022870
        /*0ca8*/ 	.short	0x0100
        /*0caa*/ 	.byte	0x06
	.zero		1


	//   ....[11]....
        /*0cac*/ 	.word	0x00000640
        /*0cb0*/ 	.word	0x000000ff
        /*0cb4*/ 	.word	0x00022880
        /*0cb8*/ 	.short	0x0100
        /*0cba*/ 	.byte	0x06
	.zero		1


	//   ....[12]....
        /*0cbc*/ 	.word	0x00000650
        /*0cc0*/ 	.word	0x000000ff
        /*0cc4*/ 	.word	0x00022878
        /*0cc8*/ 	.short	0x0100
        /*0cca*/ 	.byte	0x06
	.zero		1


	//   ....[13]....
        /*0ccc*/ 	.word	0x00000660
        /*0cd0*/ 	.word	0x000000ff
        /*0cd4*/ 	.word	0x00022888
        /*0cd8*/ 	.short	0x0100
        /*0cda*/ 	.byte	0x06
	.zero		1


	//   ....[14]....
        /*0cdc*/ 	.word	0x00000790
        /*0ce0*/ 	.word	0x000000ff
        /*0ce4*/ 	.word	0x00022890
        /*0ce8*/ 	.short	0x0100
        /*0cea*/ 	.byte	0x08
	.zero		1


	//   ....[15]....
        /*0cec*/ 	.word	0x000007a0
        /*0cf0*/ 	.word	0x000000ff
        /*0cf4*/ 	.word	0x000228a0
        /*0cf8*/ 	.short	0x0100
        /*0cfa*/ 	.byte	0x08
	.zero		1


	//   ....[16]....
        /*0cfc*/ 	.word	0x000007b0
        /*0d00*/ 	.word	0x000000ff
        /*0d04*/ 	.word	0x00022898
        /*0d08*/ 	.short	0x0100
        /*0d0a*/ 	.byte	0x08
	.zero		1


	//   ....[17]....
        /*0d0c*/ 	.word	0x000007c0
        /*0d10*/ 	.word	0x000000ff
        /*0d14*/ 	.word	0x000228a8
        /*0d18*/ 	.short	0x0100
        /*0d1a*/ 	.byte	0x08
	.zero		1


	//   ....[18]....
        /*0d1c*/ 	.word	0x000008f0
        /*0d20*/ 	.word	0x000000ff
        /*0d24*/ 	.word	0x000228b0
        /*0d28*/ 	.short	0x0100
        /*0d2a*/ 	.byte	0x08
	.zero		1


	//   ....[19]....
        /*0d2c*/ 	.word	0x00000900
        /*0d30*/ 	.word	0x000000ff
        /*0d34*/ 	.word	0x000228c0
        /*0d38*/ 	.short	0x0100
        /*0d3a*/ 	.byte	0x08
	.zero		1


	//   ....[20]....
        /*0d3c*/ 	.word	0x00000910
        /*0d40*/ 	.word	0x000000ff
        /*0d44*/ 	.word	0x000228b8
        /*0d48*/ 	.short	0x0100
        /*0d4a*/ 	.byte	0x08
	.zero		1


	//   ....[21]....
        /*0d4c*/ 	.word	0x00000920
        /*0d50*/ 	.word	0x000000ff
        /*0d54*/ 	.word	0x000228c8
        /*0d58*/ 	.short	0x0100
        /*0d5a*/ 	.byte	0x08
	.zero		1


	//   ....[22]....
        /*0d5c*/ 	.word	0x00002c90
        /*0d60*/ 	.word	0x00000060
        /*0d64*/ 	.word	0x00022890
        /*0d68*/ 	.short	0x010a
        /*0d6a*/ 	.byte	0x3f
	.zero		1


	//   ....[23]....
        /*0d6c*/ 	.word	0x00003f60
        /*0d70*/ 	.word	0x00000060
        /*0d74*/ 	.word	0x00022890
        /*0d78*/ 	.short	0x010a
        /*0d7a*/ 	.byte	0x3f
	.zero		1


	//   ....[24]....
        /*0d7c*/ 	.word	0x00005040
        /*0d80*/ 	.word	0x00000060
        /*0d84*/ 	.word	0x00022890
        /*0d88*/ 	.short	0x010a
        /*0d8a*/ 	.byte	0x3f
	.zero		1


	//   ....[25]....
        /*0d8c*/ 	.word	0x00005250
        /*0d90*/ 	.word	0x00000020
        /*0d94*/ 	.word	0x00000000
        /*0d98*/ 	.short	0x0101
        /*0d9a*/ 	.byte	0x3f
	.zero		1


	//   ....[26]....
        /*0d9c*/ 	.word	0x00005290
        /*0da0*/ 	.word	0x00000060
        /*0da4*/ 	.word	0x000228b0
        /*0da8*/ 	.short	0x010a
        /*0daa*/ 	.byte	0x3f
	.zero		1


	//   ....[27]....
        /*0dac*/ 	.word	0x000058e0
        /*0db0*/ 	.word	0x00000060
        /*0db4*/ 	.word	0x00000000
        /*0db8*/ 	.short	0x0101
        /*0dba*/ 	.byte	0x3f
	.zero		1


	//   ....[28]....
        /*0dbc*/ 	.word	0x00006160
        /*0dc0*/ 	.word	0x00000012
        /*0dc4*/ 	.word	0x00022800
        /*0dc8*/ 	.short	0x010a
        /*0dca*/ 	.byte	0x3f
	.zero		1


	//   ....[29]....
        /*0dcc*/ 	.word	0x000061b0
        /*0dd0*/ 	.word	0x00000012
        /*0dd4*/ 	.word	0x00022800
        /*0dd8*/ 	.short	0x010a
        /*0dda*/ 	.byte	0x3f
	.zero		1


	//   ....[30]....
        /*0ddc*/ 	.word	0x00006c00
        /*0de0*/ 	.word	0x00000012
        /*0de4*/ 	.word	0x00022800
        /*0de8*/ 	.short	0x010a
        /*0dea*/ 	.byte	0x3f
	.zero		1


	//   ....[31]....
        /*0dec*/ 	.word	0x00008120
        /*0df0*/ 	.word	0x00000012
        /*0df4*/ 	.word	0x00022800
        /*0df8*/ 	.short	0x010a
        /*0dfa*/ 	.byte	0x3f
	.zero		1


	//   ....[32]....
        /*0dfc*/ 	.word	0x000090a0
        /*0e00*/ 	.word	0x00000014
        /*0e04*/ 	.word	0x00022830
        /*0e08*/ 	.short	0x010a
        /*0e0a*/ 	.byte	0x3f
	.zero		1


	//   ....[33]....
        /*0e0c*/ 	.word	0x00009140
        /*0e10*/ 	.word	0x00000014
        /*0e14*/ 	.word	0x00022830
        /*0e18*/ 	.short	0x010a
        /*0e1a*/ 	.byte	0x3f
	.zero		1


	//   ....[34]....
        /*0e1c*/ 	.word	0x0000abb0
        /*0e20*/ 	.word	0x00000003
        /*0e24*/ 	.word	0x00000000
        /*0e28*/ 	.short	0x0101
        /*0e2a*/ 	.byte	0x3f
	.zero		1


	//   ....[35]....
        /*0e2c*/ 	.word	0x0000b060
        /*0e30*/ 	.word	0x00000014
        /*0e34*/ 	.word	0x00022850
        /*0e38*/ 	.short	0x010a
        /*0e3a*/ 	.byte	0x3f
	.zero		1


	//   ....[36]....
        /*0e3c*/ 	.word	0x0000b0b0
        /*0e40*/ 	.word	0x00000014
        /*0e44*/ 	.word	0x00022850
        /*0e48*/ 	.short	0x010a
        /*0e4a*/ 	.byte	0x3f
	.zero		1


	//   ....[37]....
        /*0e4c*/ 	.word	0x0000b510
        /*0e50*/ 	.word	0x00000014
        /*0e54*/ 	.word	0x00000000
        /*0e58*/ 	.short	0x0101
        /*0e5a*/ 	.byte	0x3f
	.zero		1


	//   ....[38]....
        /*0e5c*/ 	.word	0x0000b630
        /*0e60*/ 	.word	0x000000d3
        /*0e64*/ 	.word	0x00022830
        /*0e68*/ 	.short	0x010a
        /*0e6a*/ 	.byte	0x3f
	.zero		1


	//   ....[39]....
        /*0e6c*/ 	.word	0x0000b6e0
        /*0e70*/ 	.word	0x000000d3
        /*0e74*/ 	.word	0x00022830
        /*0e78*/ 	.short	0x010a
        /*0e7a*/ 	.byte	0x3f
	.zero		1


	//   ....[40]....
        /*0e7c*/ 	.word	0x0000d370
        /*0e80*/ 	.word	0x0000009d
        /*0e84*/ 	.word	0x00000000
        /*0e88*/ 	.short	0x0101
        /*0e8a*/ 	.byte	0x3f
	.zero		1


	//   ....[41]....
        /*0e8c*/ 	.word	0x0000de20
        /*0e90*/ 	.word	0x000000d3
        /*0e94*/ 	.word	0x00022850
        /*0e98*/ 	.short	0x010a
        /*0e9a*/ 	.byte	0x3f
	.zero		1


	//   ....[42]....
        /*0e9c*/ 	.word	0x0000de70
        /*0ea0*/ 	.word	0x000000d3
        /*0ea4*/ 	.word	0x00022850
        /*0ea8*/ 	.short	0x010a
        /*0eaa*/ 	.byte	0x3f
	.zero		1


	//   ....[43]....
        /*0eac*/ 	.word	0x0000e230
        /*0eb0*/ 	.word	0x000000d3
        /*0eb4*/ 	.word	0x00000000
        /*0eb8*/ 	.short	0x0101
        /*0eba*/ 	.byte	0x3f
	.zero		1


	//   ....[44]....
        /*0ebc*/ 	.word	0x0000e330
        /*0ec0*/ 	.word	0x00000014
        /*0ec4*/ 	.word	0x00022830
        /*0ec8*/ 	.short	0x010a
        /*0eca*/ 	.byte	0x3f
	.zero		1


	//   ....[45]....
        /*0ecc*/ 	.word	0x0000e390
        /*0ed0*/ 	.word	0x00000014
        /*0ed4*/ 	.word	0x00022830
        /*0ed8*/ 	.short	0x010a
        /*0eda*/ 	.byte	0x3f
	.zero		1


	//   ....[46]....
        /*0edc*/ 	.word	0x0000fa80
        /*0ee0*/ 	.word	0x00000003
        /*0ee4*/ 	.word	0x00000000
        /*0ee8*/ 	.short	0x0101
        /*0eea*/ 	.byte	0x3f
	.zero		1


	//   ....[47]....
        /*0eec*/ 	.word	0x00010300
        /*0ef0*/ 	.word	0x00000014
        /*0ef4*/ 	.word	0x00022850
        /*0ef8*/ 	.short	0x010a
        /*0efa*/ 	.byte	0x3f
	.zero		1


	//   ....[48]....
        /*0efc*/ 	.word	0x00010350
        /*0f00*/ 	.word	0x00000014
        /*0f04*/ 	.word	0x00022850
        /*0f08*/ 	.short	0x010a
        /*0f0a*/ 	.byte	0x3f
	.zero		1


	//   ....[49]....
        /*0f0c*/ 	.word	0x00010710
        /*0f10*/ 	.word	0x00000014
        /*0f14*/ 	.word	0x00000000
        /*0f18*/ 	.short	0x0101
        /*0f1a*/ 	.byte	0x3f
	.zero		1


	//   ....[50]....
        /*0f1c*/ 	.word	0x00012bd0
        /*0f20*/ 	.word	0x00000000
        /*0f24*/ 	.word	0x00000000
        /*0f28*/ 	.short	0x0101
        /*0f2a*/ 	.byte	0x3f
	.zero		1


	//   ....[51]....
        /*0f2c*/ 	.word	0x00015600
        /*0f30*/ 	.word	0x00000006
        /*0f34*/ 	.word	0x00022820
        /*0f38*/ 	.short	0x010a
        /*0f3a*/ 	.byte	0x3f
	.zero		1


	//   ....[52]....
        /*0f3c*/ 	.word	0x000156e0
        /*0f40*/ 	.word	0x00000004
        /*0f44*/ 	.word	0x000228a0
        /*0f48*/ 	.short	0x010a
        /*0f4a*/ 	.byte	0x3f
	.zero		1


	//   ....[53]....
        /*0f4c*/ 	.word	0x00015930
        /*0f50*/ 	.word	0x00000004
        /*0f54*/ 	.word	0x000228c0
        /*0f58*/ 	.short	0x010a
        /*0f5a*/ 	.byte	0x3f
	.zero		1


	//   ....[54]....
        /*0f5c*/ 	.word	0x00015ff0
        /*0f60*/ 	.word	0x00000005
        /*0f64*/ 	.word	0x000228a0
        /*0f68*/ 	.short	0x010a
        /*0f6a*/ 	.byte	0x3f
	.zero		1


	//   ....[55]....
        /*0f6c*/ 	.word	0x00016230
        /*0f70*/ 	.word	0x00000005
        /*0f74*/ 	.word	0x000228c0
        /*0f78*/ 	.short	0x010a
        /*0f7a*/ 	.byte	0x3f
	.zero		1


	//   ....[56]....
        /*0f7c*/ 	.word	0x00017250
        /*0f80*/ 	.word	0x00000000
        /*0f84*/ 	.word	0x00022840
        /*0f88*/ 	.short	0x010a
        /*0f8a*/ 	.byte	0x3f
	.zero		1


	//   ....[57]....
        /*0f8c*/ 	.word	0x00018070
        /*0f90*/ 	.word	0x00000008
        /*0f94*/ 	.word	0x00022800
        /*0f98*/ 	.short	0x0107
        /*0f9a*/ 	.byte	0x3f
	.zero		1


	//   ....[58]....
        /*0f9c*/ 	.word	0x00018170
        /*0fa0*/ 	.word	0x00000002
        /*0fa4*/ 	.word	0x00022800
        /*0fa8*/ 	.short	0x0101
        /*0faa*/ 	.byte	0x3f
	.zero		1


	//   ....[59]....
        /*0fac*/ 	.word	0x00018190
        /*0fb0*/ 	.word	0x00000002
        /*0fb4*/ 	.word	0x00022820
        /*0fb8*/ 	.short	0x010a
        /*0fba*/ 	.byte	0x3f
	.zero		1


	//   ....[60]....
        /*0fbc*/ 	.word	0x00018290
        /*0fc0*/ 	.word	0x00000002
        /*0fc4*/ 	.word	0x00022860
        /*0fc8*/ 	.short	0x010a
        /*0fca*/ 	.byte	0x3f
	.zero		1


	//   ....[61]....
        /*0fcc*/ 	.word	0x00018b80
        /*0fd0*/ 	.word	0x00000002
        /*0fd4*/ 	.word	0x00022840
        /*0fd8*/ 	.short	0x010a
        /*0fda*/ 	.byte	0x3f
	.zero		1


	//   ....[62]....
        /*0fdc*/ 	.word	0x00018de0
        /*0fe0*/ 	.word	0x00000002
        /*0fe4*/ 	.word	0x00022860
        /*0fe8*/ 	.short	0x010a
        /*0fea*/ 	.byte	0x3f
	.zero		1


	//   ....[63]....
        /*0fec*/ 	.word	0x00019660
        /*0ff0*/ 	.word	0x00000003
        /*0ff4*/ 	.word	0x00022840
        /*0ff8*/ 	.short	0x010a
        /*0ffa*/ 	.byte	0x3f
	.zero		1


	//   ....[64]....
        /*0ffc*/ 	.word	0x000198b0
        /*1000*/ 	.word	0x00000003
        /*1004*/ 	.word	0x00022860
        /*1008*/ 	.short	0x010a
        /*100a*/ 	.byte	0x3f
	.zero		1


	//   ....[65]....
        /*100c*/ 	.word	0x0001a0c0
        /*1010*/ 	.word	0x00000003
        /*1014*/ 	.word	0x00022840
        /*1018*/ 	.short	0x010a
        /*101a*/ 	.byte	0x3f
	.zero		1


	//   ....[66]....
        /*101c*/ 	.word	0x0001a320
        /*1020*/ 	.word	0x00000003
        /*1024*/ 	.word	0x00022860
        /*1028*/ 	.short	0x010a
        /*102a*/ 	.byte	0x3f
	.zero		1


	//   ....[67]....
        /*102c*/ 	.word	0x0001b7a0
        /*1030*/ 	.word	0x00000000
        /*1034*/ 	.word	0x00022820
        /*1038*/ 	.short	0x010a
        /*103a*/ 	.byte	0x3f
	.zero		1


	//   ....[68]....
        /*103c*/ 	.word	0x0001b950
        /*1040*/ 	.word	0x00000006
        /*1044*/ 	.word	0x00000000
        /*1048*/ 	.short	0x010a
        /*104a*/ 	.byte	0x3f
	.zero		1


	//   ....[69]....
        /*104c*/ 	.word	0x0001b9c0
        /*1050*/ 	.word	0x00000007
        /*1054*/ 	.word	0x00000000
        /*1058*/ 	.short	0x010a
        /*105a*/ 	.byte	0x3f
	.zero		1


	//   ....[70]....
        /*105c*/ 	.word	0x0001ba30
        /*1060*/ 	.word	0x00000004
        /*1064*/ 	.word	0x00000000
        /*1068*/ 	.short	0x010a
        /*106a*/ 	.byte	0x3f
	.zero		1


	//   ....[71]....
        /*106c*/ 	.word	0x0001ba60
        /*1070*/ 	.word	0x00000003
        /*1074*/ 	.word	0x00000000
        /*1078*/ 	.short	0x010a
        /*107a*/ 	.byte	0x3f
	.zero		1


	//   ....[72]....
        /*107c*/ 	.word	0x0001bac0
        /*1080*/ 	.word	0x00000060
        /*1084*/ 	.word	0x00022890
        /*1088*/ 	.short	0x010a
        /*108a*/ 	.byte	0x3f
	.zero		1


	//   ....[73]....
        /*108c*/ 	.word	0x0001bb10
        /*1090*/ 	.word	0x00000060
        /*1094*/ 	.word	0x00022890
        /*1098*/ 	.short	0x010a
        /*109a*/ 	.byte	0x3f
	.zero		1


	//   ....[74]....
        /*109c*/ 	.word	0x0001bb60
        /*10a0*/ 	.word	0x00000060
        /*10a4*/ 	.word	0x00022890
        /*10a8*/ 	.short	0x010a
        /*10aa*/ 	.byte	0x3f
	.zero		1


	//   ....[75]....
        /*10ac*/ 	.word	0x0001bbb0
        /*10b0*/ 	.word	0x00000060
        /*10b4*/ 	.word	0x000228b0
        /*10b8*/ 	.short	0x010a
        /*10ba*/ 	.byte	0x3f
	.zero		1


	//   ....[76]....
        /*10bc*/ 	.word	0x0001c070
        /*10c0*/ 	.word	0x00000012
        /*10c4*/ 	.word	0x00022800
        /*10c8*/ 	.short	0x010a
        /*10ca*/ 	.byte	0x3f
	.zero		1


	//   ....[77]....
        /*10cc*/ 	.word	0x0001c660
        /*10d0*/ 	.word	0x00000012
        /*10d4*/ 	.word	0x00022800
        /*10d8*/ 	.short	0x010a
        /*10da*/ 	.byte	0x3f
	.zero		1


	//   ....[78]....
        /*10dc*/ 	.word	0x0001c6b0
        /*10e0*/ 	.word	0x00000014
        /*10e4*/ 	.word	0x00022830
        /*10e8*/ 	.short	0x010a
        /*10ea*/ 	.byte	0x3f
	.zero		1


	//   ....[79]....
        /*10ec*/ 	.word	0x0001c700
        /*10f0*/ 	.word	0x00000014
        /*10f4*/ 	.word	0x00022850
        /*10f8*/ 	.short	0x010a
        /*10fa*/ 	.byte	0x3f
	.zero		1


	//   ....[80]....
        /*10fc*/ 	.word	0x0001c750
        /*1100*/ 	.word	0x000000d3
        /*1104*/ 	.word	0x00022830
        /*1108*/ 	.short	0x010a
        /*110a*/ 	.byte	0x3f
	.zero		1


	//   ....[81]....
        /*110c*/ 	.word	0x0001c7a0
        /*1110*/ 	.word	0x000000d3
        /*1114*/ 	.word	0x00022850
        /*1118*/ 	.short	0x010a
        /*111a*/ 	.byte	0x3f
	.zero		1


	//   ....[82]....
        /*111c*/ 	.word	0x0001c7f0
        /*1120*/ 	.word	0x00000014
        /*1124*/ 	.word	0x00022830
        /*1128*/ 	.short	0x010a
        /*112a*/ 	.byte	0x3f
	.zero		1


	//   ....[83]....
        /*112c*/ 	.word	0x0001c840
        /*1130*/ 	.word	0x00000014
        /*1134*/ 	.word	0x00022850
        /*1138*/ 	.short	0x010a
        /*113a*/ 	.byte	0x3f
	.zero		1


	//   ....[84]....
        /*113c*/ 	.word	0x0001ce20
        /*1140*/ 	.word	0x00000005
        /*1144*/ 	.word	0x00022820
        /*1148*/ 	.short	0x010a
        /*114a*/ 	.byte	0x3f
	.zero		1


	//   ....[85]....
        /*114c*/ 	.word	0x0001ce70
        /*1150*/ 	.word	0x00000004
        /*1154*/ 	.word	0x000228a0
        /*1158*/ 	.short	0x010a
        /*115a*/ 	.byte	0x3f
	.zero		1


	//   ....[86]....
        /*115c*/ 	.word	0x0001cec0
        /*1160*/ 	.word	0x00000004
        /*1164*/ 	.word	0x000228c0
        /*1168*/ 	.short	0x010a
        /*116a*/ 	.byte	0x3f
	.zero		1


	//   ....[87]....
        /*116c*/ 	.word	0x0001cf10
        /*1170*/ 	.word	0x00000005
        /*1174*/ 	.word	0x000228a0
        /*1178*/ 	.short	0x010a
        /*117a*/ 	.byte	0x3f
	.zero		1


	//   ....[88]....
        /*117c*/ 	.word	0x0001cf60
        /*1180*/ 	.word	0x00000005
        /*1184*/ 	.word	0x000228c0
        /*1188*/ 	.short	0x010a
        /*118a*/ 	.byte	0x3f
	.zero		1


	//   ....[89]....
        /*118c*/ 	.word	0x0001d100
        /*1190*/ 	.word	0x00000000
        /*1194*/ 	.word	0x00022840
        /*1198*/ 	.short	0x010a
        /*119a*/ 	.byte	0x3f
	.zero		1


	//   ....[90]....
        /*119c*/ 	.word	0x0001dc00
        /*11a0*/ 	.word	0x00000002
        /*11a4*/ 	.word	0x00022820
        /*11a8*/ 	.short	0x010a
        /*11aa*/ 	.byte	0x3f
	.zero		1


	//   ....[91]....
        /*11ac*/ 	.word	0x0001dc50
        /*11b0*/ 	.word	0x00000002
        /*11b4*/ 	.word	0x00022860
        /*11b8*/ 	.short	0x010a
        /*11ba*/ 	.byte	0x3f
	.zero		1


	//   ....[92]....
        /*11bc*/ 	.word	0x0001dca0
        /*11c0*/ 	.word	0x00000002
        /*11c4*/ 	.word	0x00022840
        /*11c8*/ 	.short	0x010a
        /*11ca*/ 	.byte	0x3f
	.zero		1


	//   ....[93]....
        /*11cc*/ 	.word	0x0001dcf0
        /*11d0*/ 	.word	0x00000002
        /*11d4*/ 	.word	0x00022860
        /*11d8*/ 	.short	0x010a
        /*11da*/ 	.byte	0x3f
	.zero		1


	//   ....[94]....
        /*11dc*/ 	.word	0x0001dd40
        /*11e0*/ 	.word	0x00000003
        /*11e4*/ 	.word	0x00022840
        /*11e8*/ 	.short	0x010a
        /*11ea*/ 	.byte	0x3f
	.zero		1


	//   ....[95]....
        /*11ec*/ 	.word	0x0001dd90
        /*11f0*/ 	.word	0x00000003
        /*11f4*/ 	.word	0x00022860
        /*11f8*/ 	.short	0x010a
        /*11fa*/ 	.byte	0x3f
	.zero		1


	//   ....[96]....
        /*11fc*/ 	.word	0x0001dde0
        /*1200*/ 	.word	0x00000003
        /*1204*/ 	.word	0x00022840
        /*1208*/ 	.short	0x010a
        /*120a*/ 	.byte	0x3f
	.zero		1


	//   ....[97]....
        /*120c*/ 	.word	0x0001de30
        /*1210*/ 	.word	0x00000003
        /*1214*/ 	.word	0x00022860
        /*1218*/ 	.short	0x010a
        /*121a*/ 	.byte	0x3f
	.zero		1


	//   ....[98]....
        /*121c*/ 	.word	0x0001e830
        /*1220*/ 	.word	0x00000000
        /*1224*/ 	.word	0x00022820
        /*1228*/ 	.short	0x010a
        /*122a*/ 	.byte	0x3f
	.zero		1


	//   ....[99]....
        /*122c*/ 	.word	0x0001e9d0
        /*1230*/ 	.word	0x00000006
        /*1234*/ 	.word	0x00000000
        /*1238*/ 	.short	0x010a
        /*123a*/ 	.byte	0x3f
	.zero		1


	//   ....[100]....
        /*123c*/ 	.word	0x0001ea20
        /*1240*/ 	.word	0x00000007
        /*1244*/ 	.word	0x00000000
        /*1248*/ 	.short	0x010a
        /*124a*/ 	.byte	0x3f
	.zero		1


	//   ....[101]....
        /*124c*/ 	.word	0x0001ea70
        /*1250*/ 	.word	0x00000004
        /*1254*/ 	.word	0x00000000
        /*1258*/ 	.short	0x010a
        /*125a*/ 	.byte	0x3f
	.zero		1


	//----- nvinfo : EIATTR_NUM_MBARRIERS
	.align		4
.L_1601:
        /*125c*/ 	.byte	0x03, 0x38
        /*125e*/ 	.short	0x0016


	//----- nvinfo : EIATTR_EXIT_INSTR_OFFSETS
	.align		4
        /*1260*/ 	.byte	0x04, 0x1c
        /*1262*/ 	.short	(.L_1603 - .L_1602)


	//   ....[0]....
.L_1602:
        /*1264*/ 	.word	0x0001bab0


	//----- nvinfo : EIATTR_MAX_THREADS
	.align		4
.L_1603:
        /*1268*/ 	.byte	0x04, 0x05
        /*126a*/ 	.short	(.L_1605 - .L_1604)
.L_1604:
        /*126c*/ 	.word	0x00000180
        /*1270*/ 	.word	0x00000001
        /*1274*/ 	.word	0x00000001


	//----- nvinfo : EIATTR_CRS_STACK_SIZE
	.align		4
.L_1605:
        /*1278*/ 	.byte	0x04, 0x1e
        /*127a*/ 	.short	(.L_1607 - .L_1606)
.L_1606:
        /*127c*/ 	.word	0x00000000


	//----- nvinfo : EIATTR_CBANK_PARAM_SIZE
	.align		4
.L_1607:
        /*1280*/ 	.byte	0x03, 0x19
        /*1282*/ 	.short	0x0af0


	//----- nvinfo : EIATTR_PARAM_CBANK
	.align		4
        /*1284*/ 	.byte	0x04, 0x0a
        /*1286*/ 	.short	(.L_1609 - .L_1608)
	.align		4
.L_1608:
        /*1288*/ 	.word	index@(.nv.constant0._ZN7cutlass13device_kernelIN5flash11enable_sm90INS1_16FlashAttnFwdSm90INS1_25CollectiveMainloopFwdSm90ILi2EN4cute5tupleIJNS5_1CILi1EEES8_S8_EEENS6_IJNS7_ILi128EEENS7_ILi96EEENS7_ILi64EEEEEELi256ENS_10bfloat16_tEfNS_4arch4Sm90ELb1ELb0ELb1ELb1ELb0ELb1ELb0ELb1ELb0ELb1ELb0ELb0EEENS1_21CollectiveEpilogueFwdINS6_IJSA_NS7_ILi256EEESB_EEES9_SE_SG_Li256ELb1ELb1ELb0ELb0EEENS1_36VarlenDynamicPersistentTileSchedulerILi128ELi96ELi256ELi128ELb0ELb1ELb1ELb1ELb1ELb1EEEEEEEEEvNT_6ParamsE)
        /*128c*/ 	.short	0x0210
        /*128e*/ 	.short	0x0af0


	//----- nvinfo : EIATTR_SW_WAR
	.align		4
.L_1609:
        /*1290*/ 	.byte	0x04, 0x36
        /*1292*/ 	.short	(.L_1611 - .L_1610)
.L_1610:
        /*1294*/ 	.word	0x00000008
.L_1611:


//--------------------- .nv.info._ZN7cutlass13device_kernelIN5flash11enable_sm90INS1_16FlashAttnFwdSm90INS1_25CollectiveMainloopFwdSm90ILi2EN4cute5tupleIJNS5_1CILi1EEES8_S8_EEENS6_IJNS7_ILi128EEENS7_ILi96EEENS7_ILi64EEEEEELi256ENS_10bfloat16_tEfNS_4arch4Sm90ELb1ELb0ELb1ELb1ELb0ELb0ELb1ELb1ELb0ELb1ELb0ELb0EEENS1_21CollectiveEpilogueFwdINS6_IJSA_NS7_ILi256EEESB_EEES9_SE_SG_Li256ELb1ELb1ELb0ELb0EEENS1_36VarlenDynamicPersistentTileSchedulerILi128ELi96ELi256ELi128ELb0ELb1ELb1ELb1ELb1ELb1EEEEEEEEEvNT_6ParamsE --------------------------
	.section	.nv.info._ZN7cutlass13device_kernelIN5flash11enable_sm90INS1_16FlashAttnFwdSm90INS1_25CollectiveMainloopFwdSm90ILi2EN4cute5tupleIJNS5_1CILi1EEES8_S8_EEENS6_IJNS7_ILi128EEENS7_ILi96EEENS7_ILi64EEEEEELi256ENS_10bfloat16_tEfNS_4arch4Sm90ELb1ELb0ELb1ELb1ELb0ELb0ELb1ELb1ELb0ELb1ELb0ELb0EEENS1_21CollectiveEpilogueFwdINS6_IJSA_NS7_ILi256EEESB_EEES9_SE_SG_Li256ELb1ELb1ELb0ELb0EEENS1_36VarlenDynamicPersistentTileSchedulerILi128ELi96ELi256ELi128ELb0ELb1ELb1ELb1ELb1ELb1EEEEEEEEEvNT_6ParamsE,"",@"SHT_CUDA_INFO"
	.sectionflags	@""
	.align	4


	//----- nvinfo : EIATTR_CUDA_API_VERSION
	.align		4
        /*0000*/ 	.byte	0x04, 0x37
        /*0002*/ 	.short	(.L_1613 - .L_1612)
.L_1612:
        /*0004*/ 	.word	0x00000082


	//----- nvinfo : EIATTR_KPARAM_INFO
	.align		4
.L_1613:
        /*0008*/ 	.byte	0x04, 0x17
        /*000a*/ 	.short	(.L_1615 - .L_1614)
.L_1614:
        /*000c*/ 	.word	0x00000000
        /*0010*/ 	.short	0x0000
        /*0012*/ 	.short	0x0070
        /*0014*/ 	.byte	0x00, 0xf0, 0x01, 0x2e


	//----- nvinfo : EIATTR_SPARSE_MMA_MASK
	.align		4
.L_1615:
        /*0018*/ 	.byte	0x03, 0x50
        /*001a*/ 	.short	0x0000


	//----- nvinfo : EIATTR_MAXREG_COUNT
	.align		4
        /*001c*/ 	.byte	0x03, 0x1b
        /*001e*/ 	.short	0x00a8


	//----- nvinfo : EIATTR_NUM_BARRIERS
	.align		4
        /*0020*/ 	.byte	0x02, 0x4c
        /*0022*/ 	.byte	0x10
	.zero		1


	//----- nvinfo : EIATTR_EXTERNS
	.align		4
        /*0024*/ 	.byte	0x04, 0x0f
        /*0026*/ 	.short	(.L_1617 - .L_1616)


	//   ....[0]....
	.align		4
.L_1616:
        /*0028*/ 	.word	index@(__assertfail)


	//----- nvinfo : EIATTR_ANNOTATIONS
	.align		4
.L_1617:
        /*002c*/ 	.byte	0x04, 0x55
        /*002e*/ 	.short	(.L_1619 - .L_1618)


	//   ....[0]....
.L_1618:
        /* <DEDUP_REMOVED lines=97> */


	//----- nvinfo : EIATTR_MERCURY_ISA_VERSION
	.align		4
.L_1619:
        /*0630*/ 	.byte	0x03, 0x5f
        /*0632*/ 	.short	0x0101


	//----- nvinfo : EIATTR_UNUSED_LOAD_BYTE_OFFSET
	.align		4
        /*0634*/ 	.byte	0x04, 0x44
        /*0636*/ 	.short	(.L_1621 - .L_1620)


	//   ....[0]....
.L_1620:
        /*0638*/ 	.word	0x00000a80
        /*063c*/ 	.word	0x0000fff0


	//   ....[1]....
        /*0640*/ 	.word	0x0000ac50
        /*0644*/ 	.word	0x0000fff0


	//----- nvinfo : EIATTR_INT_WARP_WIDE_INSTR_OFFSETS
	.align		4
.L_1621:
        /*0648*/ 	.byte	0x04, 0x31
        /*064a*/ 	.short	(.L_1623 - .L_1622)


	//   ....[0]....
.L_1622:
        /*064c*/ 	.word	0x00000130


	//   ....[1]....
        /*0650*/ 	.word	0x00000170


	//   ....[2]....
        /*0654*/ 	.word	0x000001e0


	//   ....[3]....
        /*0658*/ 	.word	0x000001f0


	//   ....[4]....
        /*065c*/ 	.word	0x0000ee20


	//   ....[5]....
        /*0660*/ 	.word	0x0000eeb0


	//   ....[6]....
        /*0664*/ 	.word	0x00013a60


	//   ....[7]....
        /*0668*/ 	.word	0x00013af0


	//----- nvinfo : EIATTR_COOP_GROUP_MASK_REGIDS
	.align		4
.L_1623:
        /*066c*/ 	.byte	0x04, 0x29
        /*066e*/ 	.short	(.L_1625 - .L_1624)


	//   ....[0]....
.L_1624:
        /*0670*/ 	.word	0xffffffff


	//   ....[1]....
        /*0674*/ 	.word	0xffffffff


	//   ....[2]....
        /*0678*/ 	.word	0xffffffff


	//   ....[3]....
        /*067c*/ 	.word	0xffffffff


	//   ....[4]....
        /*0680*/ 	.word	0xffffffff


	//   ....[5]....
        /*0684*/ 	.word	0xffffffff


	//   ....[6]....
        /*0688*/ 	.word	0xffffffff


	//   ....[7]....
        /*068c*/ 	.word	0xffffffff


	//   ....[8]....
        /*0690*/ 	.word	0xffffffff


	//   ....[9]....
        /*0694*/ 	.word	0xffffffff


	//   ....[10]....
        /*0698*/ 	.word	0xffffffff


	//   ....[11]....
        /*069c*/ 	.word	0xffffffff


	//   ....[12]....
        /*06a0*/ 	.word	0xffffffff


	//   ....[13]....
        /*06a4*/ 	.word	0xffffffff


	//   ....[14]....
        /*06a8*/ 	.word	0xffffffff


	//   ....[15]....
        /*06ac*/ 	.word	0xffffffff


	//   ....[16]....
        /*06b0*/ 	.word	0xffffffff


	//   ....[17]....
        /*06b4*/ 	.word	0xffffffff


	//   ....[18]....
        /*06b8*/ 	.word	0xffffffff


	//   ....[19]....
        /*06bc*/ 	.word	0xffffffff


	//   ....[20]....
        /*06c0*/ 	.word	0xffffffff


	//   ....[21]....
        /*06c4*/ 	.word	0xffffffff


	//   ....[22]....
        /*06c8*/ 	.word	0xffffffff


	//   ....[23]....
        /*06cc*/ 	.word	0xffffffff


	//   ....[24]....
        /*06d0*/ 	.word	0xffffffff


	//   ....[25]....
        /*06d4*/ 	.word	0xffffffff


	//   ....[26]....
        /*06d8*/ 	.word	0xffffffff


	//   ....[27]....
        /*06dc*/ 	.word	0xffffffff


	//   ....[28]....
        /*06e0*/ 	.word	0xffffffff


	//   ....[29]....
        /*06e4*/ 	.word	0xffffffff


	//   ....[30]....
        /*06e8*/ 	.word	0xffffffff


	//   ....[31]....
        /*06ec*/ 	.word	0xffffffff


	//   ....[32]....
        /*06f0*/ 	.word	0xffffffff


	//   ....[33]....
        /*06f4*/ 	.word	0xffffffff


	//   ....[34]....
        /*06f8*/ 	.word	0xffffffff


	//   ....[35]....
        /*06fc*/ 	.word	0xffffffff


	//   ....[36]....
        /*0700*/ 	.word	0xffffffff


	//   ....[37]....
        /*0704*/ 	.word	0xffffffff


	//   ....[38]....
        /*0708*/ 	.word	0xffffffff


	//   ....[39]....
        /*070c*/ 	.word	0xffffffff


	//   ....[40]....
        /*0710*/ 	.word	0xffffffff


	//   ....[41]....
        /*0714*/ 	.word	0xffffffff


	//   ....[42]....
        /*0718*/ 	.word	0xffffffff


	//   ....[43]....
        /*071c*/ 	.word	0xffffffff


	//   ....[44]....
        /*0720*/ 	.word	0xffffffff


	//   ....[45]....
        /*0724*/ 	.word	0xffffffff


	//   ....[46]....
        /*0728*/ 	.word	0xffffffff


	//   ....[47]....
        /*072c*/ 	.word	0xffffffff


	//   ....[48]....
        /*0730*/ 	.word	0xffffffff


	//   ....[49]....
        /*0734*/ 	.word	0xffffffff


	//   ....[50]....
        /*0738*/ 	.word	0xffffffff


	//   ....[51]....
        /*073c*/ 	.word	0xffffffff


	//   ....[52]....
        /*0740*/ 	.word	0xffffffff


	//   ....[53]....
        /*0744*/ 	.word	0xffffffff


	//   ....[54]....
        /*0748*/ 	.word	0xffffffff


	//   ....[55]....
        /*074c*/ 	.word	0xffffffff


	//   ....[56]....
        /*0750*/ 	.word	0xffffffff


	//   ....[57]....
        /*0754*/ 	.word	0xffffffff


	//   ....[58]....
        /*0758*/ 	.word	0xffffffff


	//   ....[59]....
        /*075c*/ 	.word	0xffffffff


	//   ....[60]....
        /*0760*/ 	.word	0xffffffff


	//   ....[61]....
        /*0764*/ 	.word	0xffffffff


	//   ....[62]....
        /*0768*/ 	.word	0xffffffff


	//   ....[63]....
        /*076c*/ 	.word	0xffffffff


	//   ....[64]....
        /*0770*/ 	.word	0xffffffff


	//   ....[65]....
        /*0774*/ 	.word	0xffffffff


	//   ....[66]....
        /*0778*/ 	.word	0xffffffff


	//   ....[67]....
        /*077c*/ 	.word	0xffffffff


	//   ....[68]....
        /*0780*/ 	.word	0xffffffff


	//   ....[69]....
        /*0784*/ 	.word	0xffffffff


	//   ....[70]....
        /*0788*/ 	.word	0xffffffff


	//   ....[71]....
        /*078c*/ 	.word	0xffffffff


	//   ....[72]....
        /*0790*/ 	.word	0xffffffff


	//   ....[73]....
        /*0794*/ 	.word	0xffffffff


	//   ....[74]....
        /*0798*/ 	.word	0xffffffff


	//   ....[75]....
        /*079c*/ 	.word	0xffffffff


	//   ....[76]....
        /*07a0*/ 	.word	0xffffffff


	//   ....[77]....
        /*07a4*/ 	.word	0xffffffff


	//   ....[78]....
        /*07a8*/ 	.word	0xffffffff


	//   ....[79]....
        /*07ac*/ 	.word	0xffffffff


	//   ....[80]....
        /*07b0*/ 	.word	0xffffffff


	//   ....[81]....
        /*07b4*/ 	.word	0xffffffff


	//   ....[82]....
        /*07b8*/ 	.word	0xffffffff


	//   ....[83]....
        /*07bc*/ 	.word	0xffffffff


	//   ....[84]....
        /*07c0*/ 	.word	0xffffffff


	//   ....[85]....
        /*07c4*/ 	.word	0xffffffff


	//   ....[86]....
        /*07c8*/ 	.word	0xffffffff


	//   ....[87]....
        /*07cc*/ 	.word	0xffffffff


	//   ....[88]....
        /*07d0*/ 	.word	0xffffffff


	//   ....[89]....
        /*07d4*/ 	.word	0xffffffff


	//   ....[90]....
        /*07d8*/ 	.word	0xffffffff


	//   ....[91]....
        /*07dc*/ 	.word	0xffffffff


	//   ....[92]....
        /*07e0*/ 	.word	0xffffffff


	//   ....[93]....
        /*07e4*/ 	.word	0xffffffff


	//   ....[94]....
        /*07e8*/ 	.word	0xffffffff


	//   ....[95]....
        /*07ec*/ 	.word	0xffffffff


	//   ....[96]....
        /*07f0*/ 	.word	0xffffffff


	//   ....[97]....
        /*07f4*/ 	.word	0xffffffff


	//   ....[98]....
        /*07f8*/ 	.word	0xffffffff


	//   ....[99]....
        /*07fc*/ 	.word	0xffffffff


	//   ....[100]....
        /*0800*/ 	.word	0xffffffff


	//   ....[101]....
        /*0804*/ 	.word	0xffffffff


	//   ....[102]....
        /*0808*/ 	.word	0xffffffff


	//   ....[103]....
        /*080c*/ 	.word	0xffffffff


	//   ....[104]....
        /*0810*/ 	.word	0xffffffff


	//   ....[105]....
        /*0814*/ 	.word	0xffffffff


	//   ....[106]....
        /*0818*/ 	.word	0xffffffff


	//   ....[107]....
        /*081c*/ 	.word	0xffffffff


	//   ....[108]....
        /*0820*/ 	.word	0xffffffff


	//   ....[109]....
        /*0824*/ 	.word	0xffffffff


	//   ....[110]....
        /*0828*/ 	.word	0xffffffff


	//   ....[111]....
        /*082c*/ 	.word	0xffffffff


	//   ....[112]....
        /*0830*/ 	.word	0xffffffff


	//   ....[113]....
        /*0834*/ 	.word	0xffffffff


	//   ....[114]....
        /*0838*/ 	.word	0xffffffff


	//   ....[115]....
        /*083c*/ 	.word	0x0500000f


	//   ....[116]....
        /*0840*/ 	.word	0x0500000f


	//   ....[117]....
        /*0844*/ 	.word	0x0500000f


	//   ....[118]....
        /*0848*/ 	.word	0x0500000f


	//   ....[119]....
        /*084c*/ 	.word	0x0500000f


	//   ....[120]....
        /*0850*/ 	.word	0x0500000f


	//   ....[121]....
        /*0854*/ 	.word	0x0500000f


	//   ....[122]....
        /*0858*/ 	.word	0x0500000f


	//   ....[123]....
        /*085c*/ 	.word	0x0500000f


	//   ....[124]....
        /*0860*/ 	.word	0x0500000f


	//   ....[125]....
        /*0864*/ 	.word	0x0500000f


	//   ....[126]....
        /*0868*/ 	.word	0x0500000f


	//   ....[127]....
        /*086c*/ 	.word	0x0500000f


	//   ....[128]....
        /*0870*/ 	.word	0x0500000f


	//   ....[129]....
        /*0874*/ 	.word	0x0500000f


	//   ....[130]....
        /*0878*/ 	.word	0x0500000f


	//   ....[131]....
        /*087c*/ 	.word	0x0500000f


	//   ....[132]....
        /*0880*/ 	.word	0x0500000f


	//   ....[133]....
        /*0884*/ 	.word	0x0500000f


	//   ....[134]....
        /*0888*/ 	.word	0x0500000f


	//   ....[135]....
        /*088c*/ 	.word	0x0500000f


	//   ....[136]....
        /*0890*/ 	.word	0x0500000f


	//   ....[137]....
        /*0894*/ 	.word	0x0500000f


	//   ....[138]....
        /*0898*/ 	.word	0x0500000f


	//   ....[139]....
        /*089c*/ 	.word	0x0500000f


	//   ....[140]....
        /*08a0*/ 	.word	0x0500000f


	//   ....[141]....
        /*08a4*/ 	.word	0x0500000f


	//   ....[142]....
        /*08a8*/ 	.word	0x0500000f


	//   ....[143]....
        /*08ac*/ 	.word	0x0500000f


	//   ....[144]....
        /*08b0*/ 	.word	0x0500000f


	//   ....[145]....
        /*08b4*/ 	.word	0x0500000f


	//   ....[146]....
        /*08b8*/ 	.word	0x0500000f


	//   ....[147]....
        /*08bc*/ 	.word	0x0500000f


	//   ....[148]....
        /*08c0*/ 	.word	0x0500000f


	//   ....[149]....
        /*08c4*/ 	.word	0x0500000f


	//   ....[150]....
        /*08c8*/ 	.word	0x0500000f


	//   ....[151]....
        /*08cc*/ 	.word	0x0500000f


	//   ....[152]....
        /*08d0*/ 	.word	0x0500000f


	//   ....[153]....
        /*08d4*/ 	.word	0x0500000f


	//   ....[154]....
        /*08d8*/ 	.word	0x0500000f


	//   ....[155]....
        /*08dc*/ 	.word	0x0500000f


	//   ....[156]....
        /*08e0*/ 	.word	0x0500000f


	//   ....[157]....
        /*08e4*/ 	.word	0x0500000f


	//   ....[158]....
        /*08e8*/ 	.word	0x0500000f


	//   ....[159]....
        /*08ec*/ 	.word	0x0500000f


	//   ....[160]....
        /*08f0*/ 	.word	0x0500000f


	//   ....[161]....
        /*08f4*/ 	.word	0x0500000f


	//   ....[162]....
        /*08f8*/ 	.word	0x0500000f


	//   ....[163]....
        /*08fc*/ 	.word	0x0500000f


	//   ....[164]....
        /*0900*/ 	.word	0x0500000f


	//   ....[165]....
        /*0904*/ 	.word	0x0500000f


	//----- nvinfo : EIATTR_COOP_GROUP_INSTR_OFFSETS
	.align		4
.L_1625:
        /*0908*/ 	.byte	0x04, 0x28
        /*090a*/ 	.short	(.L_1627 - .L_1626)


	//   ....[0]....
.L_1626:
        /*090c*/ 	.word	0x00000070


	//   ....[1]....
        /*0910*/ 	.word	0x00000140


	//   ....[2]....
        /*0914*/ 	.word	0x00000190


	//   ....[3]....
        /*0918*/ 	.word	0x000003e0


	//   ....[4]....
        /*091c*/ 	.word	0x00000540


	//   ....[5]....
        /*0920*/ 	.word	0x00000660


	//   ....[6]....
        /*0924*/ 	.word	0x000007c0


	//   ....[7]....
        /*0928*/ 	.word	0x00001920


	//   ....[8]....
        /*092c*/ 	.word	0x00002590


	//   ....[9]....
        /*0930*/ 	.word	0x000025d0


	//   ....[10]....
        /*0934*/ 	.word	0x000039a0


	//   ....[11]....
        /*0938*/ 	.word	0x000039e0


	//   ....[12]....
        /*093c*/ 	.word	0x00003a00


	//   ....[13]....
        /*0940*/ 	.word	0x00003a20


	//   ....[14]....
        /*0944*/ 	.word	0x000053f0


	//   ....[15]....
        /*0948*/ 	.word	0x00005430


	//   ....[16]....
        /*094c*/ 	.word	0x00006160


	//   ....[17]....
        /*0950*/ 	.word	0x00006210


	//   ....[18]....
        /*0954*/ 	.word	0x00006230


	//   ....[19]....
        /*0958*/ 	.word	0x00006250


	//   ....[20]....
        /*095c*/ 	.word	0x00008ab0


	//   ....[21]....
        /*0960*/ 	.word	0x00008b50


	//   ....[22]....
        /*0964*/ 	.word	0x00008bb0


	//   ....[23]....
        /*0968*/ 	.word	0x00008d50


	//   ....[24]....
        /*096c*/ 	.word	0x0000a1b0


	//   ....[25]....
        /*0970*/ 	.word	0x0000a1f0


	//   ....[26]....
        /*0974*/ 	.word	0x0000a2a0


	//   ....[27]....
        /*0978*/ 	.word	0x0000a300


	//   ....[28]....
        /*097c*/ 	.word	0x0000bd80


	//   ....[29]....
        /*0980*/ 	.word	0x0000bdb0


	//   ....[30]....
        /*0984*/ 	.word	0x0000bdf0


	//   ....[31]....
        /*0988*/ 	.word	0x0000be20


	//   ....[32]....
        /*098c*/ 	.word	0x0000c660


	//   ....[33]....
        /*0990*/ 	.word	0x0000c6a0


	//   ....[34]....
        /*0994*/ 	.word	0x0000c7e0


	//   ....[35]....
        /*0998*/ 	.word	0x0000c800


	//   ....[36]....
        /*099c*/ 	.word	0x0000c940


	//   ....[37]....
        /*09a0*/ 	.word	0x0000c960


	//   ....[38]....
        /*09a4*/ 	.word	0x0000cab0


	//   ....[39]....
        /*09a8*/ 	.word	0x0000cad0


	//   ....[40]....
        /*09ac*/ 	.word	0x0000d4a0


	//   ....[41]....
        /*09b0*/ 	.word	0x0000d4c0


	//   ....[42]....
        /*09b4*/ 	.word	0x0000d600


	//   ....[43]....
        /*09b8*/ 	.word	0x0000d620


	//   ....[44]....
        /*09bc*/ 	.word	0x0000d760


	//   ....[45]....
        /*09c0*/ 	.word	0x0000d780


	//   ....[46]....
        /*09c4*/ 	.word	0x0000d8d0


	//   ....[47]....
        /*09c8*/ 	.word	0x0000d8f0


	//   ....[48]....
        /*09cc*/ 	.word	0x0000dac0


	//   ....[49]....
        /*09d0*/ 	.word	0x0000dca0


	//   ....[50]....
        /*09d4*/ 	.word	0x0000dcd0


	//   ....[51]....
        /*09d8*/ 	.word	0x0000dd00


	//   ....[52]....
        /*09dc*/ 	.word	0x0000dd30


	//   ....[53]....
        /*09e0*/ 	.word	0x0000dd60


	//   ....[54]....
        /*09e4*/ 	.word	0x0000dd90


	//   ....[55]....
        /*09e8*/ 	.word	0x0000df00


	//   ....[56]....
        /*09ec*/ 	.word	0x0000df30


	//   ....[57]....
        /*09f0*/ 	.word	0x0000df60


	//   ....[58]....
        /*09f4*/ 	.word	0x0000df90


	//   ....[59]....
        /*09f8*/ 	.word	0x0000dfc0


	//   ....[60]....
        /*09fc*/ 	.word	0x0000dff0


	//   ....[61]....
        /*0a00*/ 	.word	0x0000e090


	//   ....[62]....
        /*0a04*/ 	.word	0x0000e0f0


	//   ....[63]....
        /*0a08*/ 	.word	0x0000e180


	//   ....[64]....
        /*0a0c*/ 	.word	0x0000f420


	//   ....[65]....
        /*0a10*/ 	.word	0x0000ffb0


	//   ....[66]....
        /*0a14*/ 	.word	0x0000ffd0


	//   ....[67]....
        /*0a18*/ 	.word	0x00010000


	//   ....[68]....
        /*0a1c*/ 	.word	0x00010020


	//   ....[69]....
        /*0a20*/ 	.word	0x000100d0


	//   ....[70]....
        /*0a24*/ 	.word	0x00010160


	//   ....[71]....
        /*0a28*/ 	.word	0x00010190


	//   ....[72]....
        /*0a2c*/ 	.word	0x00010210


	//   ....[73]....
        /*0a30*/ 	.word	0x00010240


	//   ....[74]....
        /*0a34*/ 	.word	0x000102c0


	//   ....[75]....
        /*0a38*/ 	.word	0x000102f0


	//   ....[76]....
        /*0a3c*/ 	.word	0x00010370


	//   ....[77]....
        /*0a40*/ 	.word	0x000103a0


	//   ....[78]....
        /*0a44*/ 	.word	0x000103c0


	//   ....[79]....
        /*0a48*/ 	.word	0x00010410


	//   ....[80]....
        /*0a4c*/ 	.word	0x00010420


	//   ....[81]....
        /*0a50*/ 	.word	0x00010b80


	//   ....[82]....
        /*0a54*/ 	.word	0x00010be0


	//   ....[83]....
        /*0a58*/ 	.word	0x00010c90


	//   ....[84]....
        /*0a5c*/ 	.word	0x00010ca0


	//   ....[85]....
        /*0a60*/ 	.word	0x00010d30


	//   ....[86]....
        /*0a64*/ 	.word	0x00010d40


	//   ....[87]....
        /*0a68*/ 	.word	0x00010dd0


	//   ....[88]....
        /*0a6c*/ 	.word	0x00010de0


	//   ....[89]....
        /*0a70*/ 	.word	0x00010e50


	//   ....[90]....
        /*0a74*/ 	.word	0x00010e60


	//   ....[91]....
        /*0a78*/ 	.word	0x00010ee0


	//   ....[92]....
        /*0a7c*/ 	.word	0x00010ef0


	//   ....[93]....
        /*0a80*/ 	.word	0x00010f70


	//   ....[94]....
        /*0a84*/ 	.word	0x00010f80


	//   ....[95]....
        /*0a88*/ 	.word	0x00011000


	//   ....[96]....
        /*0a8c*/ 	.word	0x00011010


	//   ....[97]....
        /*0a90*/ 	.word	0x00013cf0


	//   ....[98]....
        /*0a94*/ 	.word	0x00013d50


	//   ....[99]....
        /*0a98*/ 	.word	0x00013d80


	//   ....[100]....
        /*0a9c*/ 	.word	0x00013d90


	//   ....[101]....
        /*0aa0*/ 	.word	0x00013dc0


	//   ....[102]....
        /*0aa4*/ 	.word	0x00013df0


	//   ....[103]....
        /*0aa8*/ 	.word	0x00013e20


	//   ....[104]....
        /*0aac*/ 	.word	0x00013e50


	//   ....[105]....
        /*0ab0*/ 	.word	0x00013fd0


	//   ....[106]....
        /*0ab4*/ 	.word	0x00014000


	//   ....[107]....
        /*0ab8*/ 	.word	0x00014030


	//   ....[108]....
        /*0abc*/ 	.word	0x00014060


	//   ....[109]....
        /*0ac0*/ 	.word	0x00014090


	//   ....[110]....
        /*0ac4*/ 	.word	0x000140c0


	//   ....[111]....
        /*0ac8*/ 	.word	0x00014180


	//   ....[112]....
        /*0acc*/ 	.word	0x000141a0


	//   ....[113]....
        /*0ad0*/ 	.word	0x00014210


	//   ....[114]....
        /*0ad4*/ 	.word	0x000148e0


	//   ....[115]....
        /*0ad8*/ 	.word	0x00014f00


	//   ....[116]....
        /*0adc*/ 	.word	0x00015080


	//   ....[117]....
        /*0ae0*/ 	.word	0x000150f0


	//   ....[118]....
        /*0ae4*/ 	.word	0x00015150


	//   ....[119]....
        /*0ae8*/ 	.word	0x000151b0


	//   ....[120]....
        /*0aec*/ 	.word	0x00015280


	//   ....[121]....
        /*0af0*/ 	.word	0x00015340


	//   ....[122]....
        /*0af4*/ 	.word	0x00015450


	//   ....[123]....
        /*0af8*/ 	.word	0x000154f0


	//   ....[124]....
        /*0afc*/ 	.word	0x000155c0


	//   ....[125]....
        /*0b00*/ 	.word	0x00015660


	//   ....[126]....
        /*0b04*/ 	.word	0x00015730


	//   ....[127]....
        /*0b08*/ 	.word	0x000157d0


	//   ....[128]....
        /*0b0c*/ 	.word	0x000158a0


	//   ....[129]....
        /*0b10*/ 	.word	0x00015940


	//   ....[130]....
        /*0b14*/ 	.word	0x000159f0


	//   ....[131]....
        /*0b18*/ 	.word	0x00015a90


	//   ....[132]....
        /*0b1c*/ 	.word	0x00015d20


	//   ....[133]....
        /*0b20*/ 	.word	0x00015df0


	//   ....[134]....
        /*0b24*/ 	.word	0x00015ed0


	//   ....[135]....
        /*0b28*/ 	.word	0x00015f40


	//   ....[136]....
        /*0b2c*/ 	.word	0x00016050


	//   ....[137]....
        /*0b30*/ 	.word	0x00016110


	//   ....[138]....
        /*0b34*/ 	.word	0x000161d0


	//   ....[139]....
        /*0b38*/ 	.word	0x00016290


	//   ....[140]....
        /*0b3c*/ 	.word	0x00016350


	//   ....[141]....
        /*0b40*/ 	.word	0x00016410


	//   ....[142]....
        /*0b44*/ 	.word	0x000164d0


	//   ....[143]....
        /*0b48*/ 	.word	0x00016580


	//   ....[144]....
        /*0b4c*/ 	.word	0x00016680


	//   ....[145]....
        /*0b50*/ 	.word	0x000166d0


	//   ....[146]....
        /*0b54*/ 	.word	0x00016730


	//   ....[147]....
        /*0b58*/ 	.word	0x00016810


	//   ....[148]....
        /*0b5c*/ 	.word	0x00016b40


	//   ....[149]....
        /*0b60*/ 	.word	0x00016be0


	//   ....[150]....
        /*0b64*/ 	.word	0x00016d00


	//   ....[151]....
        /*0b68*/ 	.word	0x00016d80


	//   ....[152]....
        /*0b6c*/ 	.word	0x00016e00


	//   ....[153]....
        /*0b70*/ 	.word	0x00016e80


	//   ....[154]....
        /*0b74*/ 	.word	0x00016f00


	//   ....[155]....
        /*0b78*/ 	.word	0x00016f90


	//   ....[156]....
        /*0b7c*/ 	.word	0x00017030


	//   ....[157]....
        /*0b80*/ 	.word	0x000170d0


	//   ....[158]....
        /*0b84*/ 	.word	0x00017150


	//   ....[159]....
        /*0b88*/ 	.word	0x000171d0


	//   ....[160]....
        /*0b8c*/ 	.word	0x00017250


	//   ....[161]....
        /*0b90*/ 	.word	0x000172e0


	//   ....[162]....
        /*0b94*/ 	.word	0x00017360


	//   ....[163]....
        /*0b98*/ 	.word	0x00017400


	//   ....[164]....
        /*0b9c*/ 	.word	0x00017490


	//   ....[165]....
        /*0ba0*/ 	.word	0x000175c0


	//----- nvinfo : EIATTR_REG_RECONFIG
	.align		4
.L_1627:
        /*0ba4*/ 	.byte	0x01, 0x54
	.zero		2


	//----- nvinfo : EIATTR_SYSCALL_OFFSETS
	.align		4
        /*0ba8*/ 	.byte	0x04, 0x46
        /*0baa*/ 	.short	(.L_1629 - .L_1628)


	//   ....[0]....
.L_1628:
        /*0bac*/ 	.word	0x00001b80


	//   ....[1]....
        /*0bb0*/ 	.word	0x0000f020


	//   ....[2]....
        /*0bb4*/ 	.word	0x0000f180


	//   ....[3]....
        /*0bb8*/ 	.word	0x0000f280


	//   ....[4]....
        /*0bbc*/ 	.word	0x0000fb90


	//   ....[5]....
        /*0bc0*/ 	.word	0x000107a0


	//----- nvinfo : EIATTR_MBARRIER_INSTR_OFFSETS
	.align		4
.L_1629:
        /*0bc4*/ 	.byte	0x04, 0x39
        /*0bc6*/ 	.short	(.L_1631 - .L_1630)


	//   ....[0]....
.L_1630:
        /*0bc8*/ 	.word	0x00000280
        /*0bcc*/ 	.word	0x000000ff
        /*0bd0*/ 	.word	0x00032400
        /*0bd4*/ 	.short	0x0100
        /*0bd6*/ 	.byte	0x08
	.zero		1


	//   ....[1]....
        /*0bd8*/ 	.word	0x00000290
        /*0bdc*/ 	.word	0x000000ff
        /*0be0*/ 	.word	0x00032410
        /*0be4*/ 	.short	0x0100
        /*0be6*/ 	.byte	0x08
	.zero		1


	//   ....[2]....
        /*0be8*/ 	.word	0x000002a0
        /*0bec*/ 	.word	0x000000ff
        /*0bf0*/ 	.word	0x00032420
        /*0bf4*/ 	.short	0x0100
        /*0bf6*/ 	.byte	0x08
	.zero		1


	//   ....[3]....
        /*0bf8*/ 	.word	0x00000390
        /*0bfc*/ 	.word	0x000000ff
        /*0c00*/ 	.word	0x00032430
        /*0c04*/ 	.short	0x0100
        /*0c06*/ 	.byte	0x08
	.zero		1


	//   ....[4]....
        /*0c08*/ 	.word	0x000003a0
        /*0c0c*/ 	.word	0x000000ff
        /*0c10*/ 	.word	0x00032440
        /*0c14*/ 	.short	0x0100
        /*0c16*/ 	.byte	0x08
	.zero		1


	//   ....[5]....
        /*0c18*/ 	.word	0x000003b0
        /*0c1c*/ 	.word	0x000000ff
        /*0c20*/ 	.word	0x00032438
        /*0c24*/ 	.short	0x0100
        /*0c26*/ 	.byte	0x08
	.zero		1


	//   ....[6]....
        /*0c28*/ 	.word	0x000003c0
        /*0c2c*/ 	.word	0x000000ff
        /*0c30*/ 	.word	0x00032448
        /*0c34*/ 	.short	0x0100
        /*0c36*/ 	.byte	0x08
	.zero		1


	//   ....[7]....
        /*0c38*/ 	.word	0x000004f0
        /*0c3c*/ 	.word	0x000000ff
        /*0c40*/ 	.word	0x00032450
        /*0c44*/ 	.short	0x0100
        /*0c46*/ 	.byte	0x08
	.zero		1


	//   ....[8]....
        /*0c48*/ 	.word	0x00000500
        /*0c4c*/ 	.word	0x000000ff
        /*0c50*/ 	.word	0x00032460
        /*0c54*/ 	.short	0x0100
        /*0c56*/ 	.byte	0x08
	.zero		1


	//   ....[9]....
        /*0c58*/ 	.word	0x00000510
        /*0c5c*/ 	.word	0x000000ff
        /*0c60*/ 	.word	0x00032458
        /*0c64*/ 	.short	0x0100
        /*0c66*/ 	.byte	0x08
	.zero		1


	//   ....[10]....
        /*0c68*/ 	.word	0x00000520
        /*0c6c*/ 	.word	0x000000ff
        /*0c70*/ 	.word	0x00032468
        /*0c74*/ 	.short	0x0100
        /*0c76*/ 	.byte	0x08
	.zero		1


	//   ....[11]....
        /*0c78*/ 	.word	0x00000610
        /*0c7c*/ 	.word	0x000000ff
        /*0c80*/ 	.word	0x00032470
        /*0c84*/ 	.short	0x0100
        /*0c86*/ 	.byte	0x06
	.zero		1


	//   ....[12]....
        /*0c88*/ 	.word	0x00000620
        /*0c8c*/ 	.word	0x000000ff
        /*0c90*/ 	.word	0x00032480
        /*0c94*/ 	.short	0x0100
        /*0c96*/ 	.byte	0x06
	.zero		1


	//   ....[13]....
        /*0c98*/ 	.word	0x00000630
        /*0c9c*/ 	.word	0x000000ff
        /*0ca0*/ 	.word	0x00032478
        /*0ca4*/ 	.short	0x0100
        /*0ca6*/ 	.byte	0x06
	.zero		1


	//   ....[14]....
        /*0ca8*/ 	.word	0x00000640
        /*0cac*/ 	.word	0x000000ff
        /*0cb0*/ 	.word	0x00032488
        /*0cb4*/ 	.short	0x0100
        /*0cb6*/ 	.byte	0x06
	.zero		1


	//   ....[15]....
        /*0cb8*/ 	.word	0x00000770
        /*0cbc*/ 	.word	0x000000ff
        /*0cc0*/ 	.word	0x00032490
        /*0cc4*/ 	.short	0x0100
        /*0cc6*/ 	.byte	0x08
	.zero		1


	//   ....[16]....
        /*0cc8*/ 	.word	0x00000780
        /*0ccc*/ 	.word	0x000000ff
        /*0cd0*/ 	.word	0x000324a0
        /*0cd4*/ 	.short	0x0100
        /*0cd6*/ 	.byte	0x08
	.zero		1


	//   ....[17]....
        /*0cd8*/ 	.word	0x00000790
        /*0cdc*/ 	.word	0x000000ff
        /*0ce0*/ 	.word	0x00032498
        /*0ce4*/ 	.short	0x0100
        /*0ce6*/ 	.byte	0x08
	.zero		1


	//   ....[18]....
        /*0ce8*/ 	.word	0x000007a0
        /*0cec*/ 	.word	0x000000ff
        /*0cf0*/ 	.word	0x000324a8
        /*0cf4*/ 	.short	0x0100
        /*0cf6*/ 	.byte	0x08
	.zero		1


	//   ....[19]....
        /*0cf8*/ 	.word	0x000008d0
        /*0cfc*/ 	.word	0x000000ff
        /*0d00*/ 	.word	0x000324b0
        /*0d04*/ 	.short	0x0100
        /*0d06*/ 	.byte	0x08
	.zero		1


	//   ....[20]....
        /*0d08*/ 	.word	0x000008e0
        /*0d0c*/ 	.word	0x000000ff
        /*0d10*/ 	.word	0x000324c0
        /*0d14*/ 	.short	0x0100
        /*0d16*/ 	.byte	0x08
	.zero		1


	//   ....[21]....
        /*0d18*/ 	.word	0x000008f0
        /*0d1c*/ 	.word	0x000000ff
        /*0d20*/ 	.word	0x000324b8
        /*0d24*/ 	.short	0x0100
        /*0d26*/ 	.byte	0x08
	.zero		1


	//   ....[22]....
        /*0d28*/ 	.word	0x00000900
        /*0d2c*/ 	.word	0x000000ff
        /*0d30*/ 	.word	0x000324c8
        /*0d34*/ 	.short	0x0100
        /*0d36*/ 	.byte	0x08
	.zero		1


	//   ....[23]....
        /*0d38*/ 	.word	0x00001c40
        /*0d3c*/ 	.word	0x00000005
        /*0d40*/ 	.word	0x00032400
        /*0d44*/ 	.short	0x010a
        /*0d46*/ 	.byte	0x3f
	.zero		1


	//   ....[24]....
        /*0d48*/ 	.word	0x00001d20
        /*0d4c*/ 	.word	0x00000000
        /*0d50*/ 	.word	0x00032430
        /*0d54*/ 	.short	0x010a
        /*0d56*/ 	.byte	0x3f
	.zero		1


	//   ....[25]....
        /*0d58*/ 	.word	0x00001d60
        /*0d5c*/ 	.word	0x00000000
        /*0d60*/ 	.word	0x00032430
        /*0d64*/ 	.short	0x010a
        /*0d66*/ 	.byte	0x3f
	.zero		1


	//   ....[26]....
        /*0d68*/ 	.word	0x00002060
        /*0d6c*/ 	.word	0x00000005
        /*0d70*/ 	.word	0x00032410
        /*0d74*/ 	.short	0x010a
        /*0d76*/ 	.byte	0x3f
	.zero		1


	//   ....[27]....
        /*0d78*/ 	.word	0x000020a0
        /*0d7c*/ 	.word	0x00000000
        /*0d80*/ 	.word	0x00032450
        /*0d84*/ 	.short	0x010a
        /*0d86*/ 	.byte	0x3f
	.zero		1


	//   ....[28]....
        /*0d88*/ 	.word	0x000020e0
        /*0d8c*/ 	.word	0x00000000
        /*0d90*/ 	.word	0x00032450
        /*0d94*/ 	.short	0x010a
        /*0d96*/ 	.byte	0x3f
	.zero		1


	//   ....[29]....
        /*0d98*/ 	.word	0x00003c80
        /*0d9c*/ 	.word	0x00000018
        /*0da0*/ 	.word	0x00000000
        /*0da4*/ 	.short	0x0101
        /*0da6*/ 	.byte	0x3f
	.zero		1


	//   ....[30]....
        /*0da8*/ 	.word	0x00004820
        /*0dac*/ 	.word	0x00000000
        /*0db0*/ 	.word	0x00000000
        /*0db4*/ 	.short	0x0101
        /*0db6*/ 	.byte	0x3f
	.zero		1


	//   ....[31]....
        /*0db8*/ 	.word	0x00004940
        /*0dbc*/ 	.word	0x000000ff
        /*0dc0*/ 	.word	0x00032430
        /*0dc4*/ 	.short	0x010a
        /*0dc6*/ 	.byte	0x04
	.zero		1


	//   ....[32]....
        /*0dc8*/ 	.word	0x00004980
        /*0dcc*/ 	.word	0x000000ff
        /*0dd0*/ 	.word	0x00032430
        /*0dd4*/ 	.short	0x010a
        /*0dd6*/ 	.byte	0x04
	.zero		1


	//   ....[33]....
        /*0dd8*/ 	.word	0x00004b90
        /*0ddc*/ 	.word	0x000000ff
        /*0de0*/ 	.word	0x00032450
        /*0de4*/ 	.short	0x010a
        /*0de6*/ 	.byte	0x04
	.zero		1


	//   ....[34]....
        /*0de8*/ 	.word	0x00004bd0
        /*0dec*/ 	.word	0x000000ff
        /*0df0*/ 	.word	0x00032450
        /*0df4*/ 	.short	0x010a
        /*0df6*/ 	.byte	0x04
	.zero		1


	//   ....[35]....
        /*0df8*/ 	.word	0x00006480
        /*0dfc*/ 	.word	0x00000099
        /*0e00*/ 	.word	0x00000000
        /*0e04*/ 	.short	0x0101
        /*0e06*/ 	.byte	0x3f
	.zero		1


	//   ....[36]....
        /*0e08*/ 	.word	0x00007870
        /*0e0c*/ 	.word	0x000000bb
        /*0e10*/ 	.word	0x00000000
        /*0e14*/ 	.short	0x0101
        /*0e16*/ 	.byte	0x3f
	.zero		1


	//   ....[37]....
        /*0e18*/ 	.word	0x000079a0
        /*0e1c*/ 	.word	0x000000ff
        /*0e20*/ 	.word	0x00032430
        /*0e24*/ 	.short	0x010a
        /*0e26*/ 	.byte	0x04
	.zero		1


	//   ....[38]....
        /*0e28*/ 	.word	0x000079e0
        /*0e2c*/ 	.word	0x000000ff
        /*0e30*/ 	.word	0x00032430
        /*0e34*/ 	.short	0x010a
        /*0e36*/ 	.byte	0x04
	.zero		1


	//   ....[39]....
        /*0e38*/ 	.word	0x00007bf0
        /*0e3c*/ 	.word	0x000000ff
        /*0e40*/ 	.word	0x00032450
        /*0e44*/ 	.short	0x010a
        /*0e46*/ 	.byte	0x04
	.zero		1


	//   ....[40]....
        /*0e48*/ 	.word	0x00007c30
        /*0e4c*/ 	.word	0x000000ff
        /*0e50*/ 	.word	0x00032450
        /*0e54*/ 	.short	0x010a
        /*0e56*/ 	.byte	0x04
	.zero		1


	//   ....[41]....
        /*0e58*/ 	.word	0x00008fe0
        /*0e5c*/ 	.word	0x00000098
        /*0e60*/ 	.word	0x00000000
        /*0e64*/ 	.short	0x0101
        /*0e66*/ 	.byte	0x3f
	.zero		1


	//   ....[42]....
        /*0e68*/ 	.word	0x0000a190
        /*0e6c*/ 	.word	0x000000d6
        /*0e70*/ 	.word	0x00000000
        /*0e74*/ 	.short	0x0101
        /*0e76*/ 	.byte	0x3f
	.zero		1


	//   ....[43]....
        /*0e78*/ 	.word	0x0000c690
        /*0e7c*/ 	.word	0x00000097
        /*0e80*/ 	.word	0x00000000
        /*0e84*/ 	.short	0x0101
        /*0e86*/ 	.byte	0x3f
	.zero		1


	//   ....[44]....
        /*0e88*/ 	.word	0x0000f6d0
        /*0e8c*/ 	.word	0x00000000
        /*0e90*/ 	.word	0x00032440
        /*0e94*/ 	.short	0x010a
        /*0e96*/ 	.byte	0x3f
	.zero		1


	//   ....[45]....
        /*0e98*/ 	.word	0x00010540
        /*0e9c*/ 	.word	0x00000008
        /*0ea0*/ 	.word	0x00032400
        /*0ea4*/ 	.short	0x0107
        /*0ea6*/ 	.byte	0x3f
	.zero		1


	//   ....[46]....
        /*0ea8*/ 	.word	0x000105e0
        /*0eac*/ 	.word	0x00000002
        /*0eb0*/ 	.word	0x00032400
        /*0eb4*/ 	.short	0x0101
        /*0eb6*/ 	.byte	0x3f
	.zero		1


	//   ....[47]....
        /*0eb8*/ 	.word	0x00011130
        /*0ebc*/ 	.word	0x00000007
        /*0ec0*/ 	.word	0x00032410
        /*0ec4*/ 	.short	0x0107
        /*0ec6*/ 	.byte	0x3f
	.zero		1


	//   ....[48]....
        /*0ec8*/ 	.word	0x00011230
        /*0ecc*/ 	.word	0x00000002
        /*0ed0*/ 	.word	0x00032410
        /*0ed4*/ 	.short	0x0101
        /*0ed6*/ 	.byte	0x3f
	.zero		1


	//   ....[49]....
        /*0ed8*/ 	.word	0x00011250
        /*0edc*/ 	.word	0x00000002
        /*0ee0*/ 	.word	0x00032420
        /*0ee4*/ 	.short	0x010a
        /*0ee6*/ 	.byte	0x3f
	.zero		1


	//   ....[50]....
        /*0ee8*/ 	.word	0x00011360
        /*0eec*/ 	.word	0x00000002
        /*0ef0*/ 	.word	0x00032460
        /*0ef4*/ 	.short	0x010a
        /*0ef6*/ 	.byte	0x3f
	.zero		1


	//   ....[51]....
        /*0ef8*/ 	.word	0x00011c40
        /*0efc*/ 	.word	0x00000003
        /*0f00*/ 	.word	0x00032440
        /*0f04*/ 	.short	0x010a
        /*0f06*/ 	.byte	0x3f
	.zero		1


	//   ....[52]....
        /*0f08*/ 	.word	0x00011ea0
        /*0f0c*/ 	.word	0x00000003
        /*0f10*/ 	.word	0x00032460
        /*0f14*/ 	.short	0x010a
        /*0f16*/ 	.byte	0x3f
	.zero		1


	//   ....[53]....
        /*0f18*/ 	.word	0x00012720
        /*0f1c*/ 	.word	0x00000004
        /*0f20*/ 	.word	0x00032440
        /*0f24*/ 	.short	0x010a
        /*0f26*/ 	.byte	0x3f
	.zero		1


	//   ....[54]....
        /*0f28*/ 	.word	0x00012970
        /*0f2c*/ 	.word	0x00000004
        /*0f30*/ 	.word	0x00032460
        /*0f34*/ 	.short	0x010a
        /*0f36*/ 	.byte	0x3f
	.zero		1


	//   ....[55]....
        /*0f38*/ 	.word	0x00013180
        /*0f3c*/ 	.word	0x00000004
        /*0f40*/ 	.word	0x00032440
        /*0f44*/ 	.short	0x010a
        /*0f46*/ 	.byte	0x3f
	.zero		1


	//   ....[56]....
        /*0f48*/ 	.word	0x000133e0
        /*0f4c*/ 	.word	0x00000004
        /*0f50*/ 	.word	0x00032460
        /*0f54*/ 	.short	0x010a
        /*0f56*/ 	.byte	0x3f
	.zero		1


	//   ....[57]....
        /*0f58*/ 	.word	0x00014860
        /*0f5c*/ 	.word	0x00000000
        /*0f60*/ 	.word	0x00032420
        /*0f64*/ 	.short	0x010a
        /*0f66*/ 	.byte	0x3f
	.zero		1


	//   ....[58]....
        /*0f68*/ 	.word	0x00014a40
        /*0f6c*/ 	.word	0x00000006
        /*0f70*/ 	.word	0x00000000
        /*0f74*/ 	.short	0x010a
        /*0f76*/ 	.byte	0x3f
	.zero		1


	//   ....[59]....
        /*0f78*/ 	.word	0x00014ab0
        /*0f7c*/ 	.word	0x00000007
        /*0f80*/ 	.word	0x00000000
        /*0f84*/ 	.short	0x010a
        /*0f86*/ 	.byte	0x3f
	.zero		1


	//   ....[60]....
        /*0f88*/ 	.word	0x00014b20
        /*0f8c*/ 	.word	0x00000004
        /*0f90*/ 	.word	0x00000000
        /*0f94*/ 	.short	0x010a
        /*0f96*/ 	.byte	0x3f
	.zero		1


	//   ....[61]....
        /*0f98*/ 	.word	0x00014b50
        /*0f9c*/ 	.word	0x00000003
        /*0fa0*/ 	.word	0x00000000
        /*0fa4*/ 	.short	0x010a
        /*0fa6*/ 	.byte	0x3f
	.zero		1


	//   ....[62]....
        /*0fa8*/ 	.word	0x00014bb0
        /*0fac*/ 	.word	0x00000005
        /*0fb0*/ 	.word	0x00032400
        /*0fb4*/ 	.short	0x010a
        /*0fb6*/ 	.byte	0x3f
	.zero		1


	//   ....[63]....
        /*0fb8*/ 	.word	0x00014c00
        /*0fbc*/ 	.word	0x00000000
        /*0fc0*/ 	.word	0x00032430
        /*0fc4*/ 	.short	0x010a
        /*0fc6*/ 	.byte	0x3f
	.zero		1


	//   ....[64]....
        /*0fc8*/ 	.word	0x00014c50
        /*0fcc*/ 	.word	0x00000005
        /*0fd0*/ 	.word	0x00032410
        /*0fd4*/ 	.short	0x010a
        /*0fd6*/ 	.byte	0x3f
	.zero		1


	//   ....[65]....
        /*0fd8*/ 	.word	0x00014ca0
        /*0fdc*/ 	.word	0x00000000
        /*0fe0*/ 	.word	0x00032450
        /*0fe4*/ 	.short	0x010a
        /*0fe6*/ 	.byte	0x3f
	.zero		1


	//   ....[66]....
        /*0fe8*/ 	.word	0x00014d00
        /*0fec*/ 	.word	0x00000098
        /*0ff0*/ 	.word	0x00032430
        /*0ff4*/ 	.short	0x010a
        /*0ff6*/ 	.byte	0x3f
	.zero		1


	//   ....[67]....
        /*0ff8*/ 	.word	0x00014d60
        /*0ffc*/ 	.word	0x000000d4
        /*1000*/ 	.word	0x00032450
        /*1004*/ 	.short	0x010a
        /*1006*/ 	.byte	0x3f
	.zero		1


	//   ....[68]....
        /*1008*/ 	.word	0x00014dc0
        /*100c*/ 	.word	0x00000098
        /*1010*/ 	.word	0x00032430
        /*1014*/ 	.short	0x010a
        /*1016*/ 	.byte	0x3f
	.zero		1


	//   ....[69]....
        /*1018*/ 	.word	0x00014e20
        /*101c*/ 	.word	0x000000ca
        /*1020*/ 	.word	0x00032450
        /*1024*/ 	.short	0x010a
        /*1026*/ 	.byte	0x3f
	.zero		1


	//   ....[70]....
        /*1028*/ 	.word	0x00014fc0
        /*102c*/ 	.word	0x00000000
        /*1030*/ 	.word	0x00032440
        /*1034*/ 	.short	0x010a
        /*1036*/ 	.byte	0x3f
	.zero		1


	//   ....[71]....
        /*1038*/ 	.word	0x00016860
        /*103c*/ 	.word	0x00000002
        /*1040*/ 	.word	0x00032420
        /*1044*/ 	.short	0x010a
        /*1046*/ 	.byte	0x3f
	.zero		1


	//   ....[72]....
        /*1048*/ 	.word	0x000168b0
        /*104c*/ 	.word	0x00000002
        /*1050*/ 	.word	0x00032460
        /*1054*/ 	.short	0x010a
        /*1056*/ 	.byte	0x3f
	.zero		1


	//   ....[73]....
        /*1058*/ 	.word	0x00016900
        /*105c*/ 	.word	0x00000003
        /*1060*/ 	.word	0x00032440
        /*1064*/ 	.short	0x010a
        /*1066*/ 	.byte	0x3f
	.zero		1


	//   ....[74]....
        /*1068*/ 	.word	0x00016950
        /*106c*/ 	.word	0x00000003
        /*1070*/ 	.word	0x00032460
        /*1074*/ 	.short	0x010a
        /*1076*/ 	.byte	0x3f
	.zero		1


	//   ....[75]....
        /*1078*/ 	.word	0x000169a0
        /*107c*/ 	.word	0x00000004
        /*1080*/ 	.word	0x00032440
        /*1084*/ 	.short	0x010a
        /*1086*/ 	.byte	0x3f
	.zero		1


	//   ....[76]....
        /*1088*/ 	.word	0x000169f0
        /*108c*/ 	.word	0x00000004
        /*1090*/ 	.word	0x00032460
        /*1094*/ 	.short	0x010a
        /*1096*/ 	.byte	0x3f
	.zero		1


	//   ....[77]....
        /*1098*/ 	.word	0x00016a40
        /*109c*/ 	.word	0x00000004
        /*10a0*/ 	.word	0x00032440
        /*10a4*/ 	.short	0x010a
        /*10a6*/ 	.byte	0x3f
	.zero		1


	//   ....[78]....
        /*10a8*/ 	.word	0x00016a90
        /*10ac*/ 	.word	0x00000004
        /*10b0*/ 	.word	0x00032460
        /*10b4*/ 	.short	0x010a
        /*10b6*/ 	.byte	0x3f
	.zero		1


	//   ....[79]....
        /*10b8*/ 	.word	0x000174e0
        /*10bc*/ 	.word	0x00000000
        /*10c0*/ 	.word	0x00032420
        /*10c4*/ 	.short	0x010a
        /*10c6*/ 	.byte	0x3f
	.zero		1


	//   ....[80]....
        /*10c8*/ 	.word	0x00017680
        /*10cc*/ 	.word	0x00000006
        /*10d0*/ 	.word	0x00000000
        /*10d4*/ 	.short	0x010a
        /*10d6*/ 	.byte	0x3f
	.zero		1


	//   ....[81]....
        /*10d8*/ 	.word	0x000176d0
        /*10dc*/ 	.word	0x00000007
        /*10e0*/ 	.word	0x00000000
        /*10e4*/ 	.short	0x010a
        /*10e6*/ 	.byte	0x3f
	.zero		1


	//   ....[82]....
        /*10e8*/ 	.word	0x00017720
        /*10ec*/ 	.word	0x00000004
        /*10f0*/ 	.word	0x00000000
        /*10f4*/ 	.short	0x010a
        /*10f6*/ 	.byte	0x3f
	.zero		1


	//----- nvinfo : EIATTR_NUM_MBARRIERS
	.align		4
.L_1631:
        /*10f8*/ 	.byte	0x03, 0x38
        /*10fa*/ 	.short	0x0017


	//----- nvinfo : EIATTR_EXIT_INSTR_OFFSETS
	.align		4
        /*10fc*/ 	.byte	0x04, 0x1c
        /*10fe*/ 	.short	(.L_1633 - .L_1632)


	//   ....[0]....
.L_1632:
        /*1100*/ 	.word	0x00000ac0


	//   ....[1]....
        /*1104*/ 	.word	0x0000da60


	//   ....[2]....
        /*1108*/ 	.word	0x00014ba0


	//----- nvinfo : EIATTR_MAX_THREADS
	.align		4
.L_1633:
        /*110c*/ 	.byte	0x04, 0x05
        /*110e*/ 	.short	(.L_1635 - .L_1634)
.L_1634:
        /*1110*/ 	.word	0x00000180
        /*1114*/ 	.word	0x00000001
        /*1118*/ 	.word	0x00000001


	//----- nvinfo : EIATTR_CRS_STACK_SIZE
	.align		4
.L_1635:
        /*111c*/ 	.byte	0x04, 0x1e
        /*111e*/ 	.short	(.L_1637 - .L_1636)
.L_1636:
        /*1120*/ 	.word	0x00000000


	//----- nvinfo : EIATTR_CBANK_PARAM_SIZE
	.align		4
.L_1637:
        /*1124*/ 	.byte	0x03, 0x19
        /*1126*/ 	.short	0x0bf0


	//----- nvinfo : EIATTR_PARAM_CBANK
	.align		4
        /*1128*/ 	.byte	0x04, 0x0a
        /*112a*/ 	.short	(.L_1639 - .L_1638)
	.align		4
.L_1638:
        /*112c*/ 	.word	index@(.nv.constant0._ZN7cutlass13device_kernelIN5flash11enable_sm90INS1_16FlashAttnFwdSm90INS1_25CollectiveMainloopFwdSm90ILi2EN4cute5tupleIJNS5_1CILi1EEES8_S8_EEENS6_IJNS7_ILi128EEENS7_ILi96EEENS7_ILi64EEEEEELi256ENS_10bfloat16_tEfNS_4arch4Sm90ELb1ELb0ELb1ELb1ELb0ELb0ELb1ELb1ELb0ELb1ELb0ELb0EEENS1_21CollectiveEpilogueFwdINS6_IJSA_NS7_ILi256EEESB_EEES9_SE_SG_Li256ELb1ELb1ELb0ELb0EEENS1_36VarlenDynamicPersistentTileSchedulerILi128ELi96ELi256ELi128ELb0ELb1ELb1ELb1ELb1ELb1EEEEEEEEEvNT_6ParamsE)
        /*1130*/ 	.short	0x0210
        /*1132*/ 	.short	0x0bf0


	//----- nvinfo : EIATTR_SW_WAR
	.align		4
.L_1639:
        /*1134*/ 	.byte	0x04, 0x36
        /*1136*/ 	.short	(.L_1641 - .L_1640)
.L_1640:
        /*1138*/ 	.word	0x00000008
.L_1641:


//--------------------- .nv.info._ZN7cutlass13device_kernelIN5flash11enable_sm90INS1_16FlashAttnFwdSm90INS1_25CollectiveMainloopFwdSm90ILi2EN4cute5tupleIJNS5_1CILi1EEES8_S8_EEENS6_IJNS7_ILi128EEENS7_ILi96EEENS7_ILi64EEEEEELi256ENS_10bfloat16_tEfNS_4arch4Sm90ELb1ELb0ELb1ELb1ELb0ELb1ELb1ELb1ELb0ELb1ELb0ELb0EEENS1_21CollectiveEpilogueFwdINS6_IJSA_NS7_ILi256EEESB_EEES9_SE_SG_Li256ELb1ELb1ELb0ELb0EEENS1_36VarlenDynamicPersistentTileSchedulerILi128ELi96ELi256ELi128ELb0ELb1ELb1ELb1ELb1ELb1EEEEEEEEEvNT_6ParamsE --------------------------
	.section	.nv.info._ZN7cutlass13device_kernelIN5flash11enable_sm90INS1_16FlashAttnFwdSm90INS1_25CollectiveMainloopFwdSm90ILi2EN4cute5tupleIJNS5_1CILi1EEES8_S8_EEENS6_IJNS7_ILi128EEENS7_ILi96EEENS7_ILi64EEEEEELi256ENS_10bfloat16_tEfNS_4arch4Sm90ELb1ELb0ELb1ELb1ELb0ELb1ELb1ELb1ELb0ELb1ELb0ELb0EEENS1_21CollectiveEpilogueFwdINS6_IJSA_NS7_ILi256EEESB_EEES9_SE_SG_Li256ELb1ELb1ELb0ELb0EEENS1_36VarlenDynamicPersistentTileSchedulerILi128ELi96ELi256ELi128ELb0ELb1ELb1ELb1ELb1ELb1EEEEEEEEEvNT_6ParamsE,"",@"SHT_CUDA_INFO"
	.sectionflags	@""
	.align	4


	//----- nvinfo : EIATTR_CUDA_API_VERSION
	.align		4
        /*0000*/ 	.byte	0x04, 0x37
        /*0002*/ 	.short	(.L_1643 - .L_1642)
.L_1642:
        /*0004*/ 	.word	0x00000082


	//----- nvinfo : EIATTR_KPARAM_INFO
	.align		4
.L_1643:
        /*0008*/ 	.byte	0x04, 0x17
        /*000a*/ 	.short	(.L_1645 - .L_1644)
.L_1644:
        /*000c*/ 	.word	0x00000000
        /*0010*/ 	.short	0x0000
        /*0012*/ 	.short	0x0070
        /*0014*/ 	.byte	0x00, 0xf0, 0x01, 0x2e


	//----- nvinfo : EIATTR_SPARSE_MMA_MASK
	.align		4
.L_1645:
        /*0018*/ 	.byte	0x03, 0x50
        /*001a*/ 	.short	0x0000


	//----- nvinfo : EIATTR_MAXREG_COUNT
	.align		4
        /*001c*/ 	.byte	0x03, 0x1b
        /*001e*/ 	.short	0x00a8


	//----- nvinfo : EIATTR_NUM_BARRIERS
	.align		4
        /*0020*/ 	.byte	0x02, 0x4c
        /*0022*/ 	.byte	0x10
	.zero		1


	//----- nvinfo : EIATTR_EXTERNS
	.align		4
        /*0024*/ 	.byte	0x04, 0x0f
        /*0026*/ 	.short	(.L_1647 - .L_1646)


	//   ....[0]....
	.align		4
.L_1646:
        /*0028*/ 	.word	index@(__assertfail)


	//----- nvinfo : EIATTR_ANNOTATIONS
	.align		4
.L_1647:
        /*002c*/ 	.byte	0x04, 0x55
        /*002e*/ 	.short	(.L_1649 - .L_1648)


	//   ....[0]....
.L_1648:
        /* <DEDUP_REMOVED lines=181> */


	//----- nvinfo : EIATTR_MERCURY_ISA_VERSION
	.align		4
.L_1649:
        /*0b70*/ 	.byte	0x03, 0x5f
        /*0b72*/ 	.short	0x0101


	//----- nvinfo : EIATTR_UNUSED_LOAD_BYTE_OFFSET
	.align		4
        /*0b74*/ 	.byte	0x04, 0x44
        /*0b76*/ 	.short	(.L_1651 - .L_1650)


	//   ....[0]....
.L_1650:
        /*0b78*/ 	.word	0x00000af0
        /*0b7c*/ 	.word	0x0000fff0


	//   ....[1]....
        /*0b80*/ 	.word	0x00013720
        /*0b84*/ 	.word	0x0000fff0


	//----- nvinfo : EIATTR_INT_WARP_WIDE_INSTR_OFFSETS
	.align		4
.L_1651:
        /*0b88*/ 	.byte	0x04, 0x31
        /*0b8a*/ 	.short	(.L_1653 - .L_1652)


	//   ....[0]....
.L_1652:
        /*0b8c*/ 	.word	0x00000180


	//   ....[1]....
        /*0b90*/ 	.word	0x000001c0


	//   ....[2]....
        /*0b94*/ 	.word	0x00000230


	//   ....[3]....
        /*0b98*/ 	.word	0x000002a0


	//   ....[4]....
        /*0b9c*/ 	.word	0x00019280


	//   ....[5]....
        /*0ba0*/ 	.word	0x00019310


	//   ....[6]....
        /*0ba4*/ 	.word	0x0001dfe0


	//   ....[7]....
        /*0ba8*/ 	.word	0x0001e070


	//----- nvinfo : EIATTR_COOP_GROUP_MASK_REGIDS
	.align		4
.L_1653:
        /*0bac*/ 	.byte	0x04, 0x29
        /*0bae*/ 	.short	(.L_1655 - .L_1654)


	//   ....[0]....
.L_1654:
        /*0bb0*/ 	.word	0xffffffff


	//   ....[1]....
        /*0bb4*/ 	.word	0xffffffff


	//   ....[2]....
        /*0bb8*/ 	.word	0xffffffff


	//   ....[3]....
        /*0bbc*/ 	.word	0xffffffff


	//   ....[4]....
        /*0bc0*/ 	.word	0xffffffff


	//   ....[5]....
        /*0bc4*/ 	.word	0xffffffff


	//   ....[6]....
        /*0bc8*/ 	.word	0xffffffff


	//   ....[7]....
        /*0bcc*/ 	.word	0xffffffff


	//   ....[8]....
        /*0bd0*/ 	.word	0xffffffff


	//   ....[9]....
        /*0bd4*/ 	.word	0xffffffff


	//   ....[10]....
        /*0bd8*/ 	.word	0xffffffff


	//   ....[11]....
        /*0bdc*/ 	.word	0xffffffff


	//   ....[12]....
        /*0be0*/ 	.word	0xffffffff


	//   ....[13]....
        /*0be4*/ 	.word	0xffffffff


	//   ....[14]....
        /*0be8*/ 	.word	0xffffffff


	//   ....[15]....
        /*0bec*/ 	.word	0xffffffff


	//   ....[16]....
        /*0bf0*/ 	.word	0xffffffff


	//   ....[17]....
        /*0bf4*/ 	.word	0xffffffff


	//   ....[18]....
        /*0bf8*/ 	.word	0xffffffff


	//   ....[19]....
        /*0bfc*/ 	.word	0xffffffff


	//   ....[20]....
        /*0c00*/ 	.word	0xffffffff


	//   ....[21]....
        /*0c04*/ 	.word	0xffffffff


	//   ....[22]....
        /*0c08*/ 	.word	0xffffffff


	//   ....[23]....
        /*0c0c*/ 	.word	0xffffffff


	//   ....[24]....
        /*0c10*/ 	.word	0xffffffff


	//   ....[25]....
        /*0c14*/ 	.word	0xffffffff


	//   ....[26]....
        /*0c18*/ 	.word	0xffffffff


	//   ....[27]....
        /*0c1c*/ 	.word	0xffffffff


	//   ....[28]....
        /*0c20*/ 	.word	0xffffffff


	//   ....[29]....
        /*0c24*/ 	.word	0xffffffff


	//   ....[30]....
        /*0c28*/ 	.word	0xffffffff


	//   ....[31]....
        /*0c2c*/ 	.word	0xffffffff


	//   ....[32]....
        /*0c30*/ 	.word	0xffffffff


	//   ....[33]....
        /*0c34*/ 	.word	0xffffffff


	//   ....[34]....
        /*0c38*/ 	.word	0xffffffff


	//   ....[35]....
        /*0c3c*/ 	.word	0xffffffff


	//   ....[36]....
        /*0c40*/ 	.word	0xffffffff


	//   ....[37]....
        /*0c44*/ 	.word	0xffffffff


	//   ....[38]....
        /*0c48*/ 	.word	0xffffffff


	//   ....[39]....
        /*0c4c*/ 	.word	0xffffffff


	//   ....[40]....
        /*0c50*/ 	.word	0xffffffff


	//   ....[41]....
        /*0c54*/ 	.word	0xffffffff


	//   ....[42]....
        /*0c58*/ 	.word	0xffffffff


	//   ....[43]....
        /*0c5c*/ 	.word	0xffffffff


	//   ....[44]....
        /*0c60*/ 	.word	0xffffffff


	//   ....[45]....
        /*0c64*/ 	.word	0xffffffff


	//   ....[46]....
        /*0c68*/ 	.word	0xffffffff


	//   ....[47]....
        /*0c6c*/ 	.word	0xffffffff


	//   ....[48]....
        /*0c70*/ 	.word	0xffffffff


	//   ....[49]....
        /*0c74*/ 	.word	0xffffffff


	//   ....[50]....
        /*0c78*/ 	.word	0xffffffff


	//   ....[51]....
        /*0c7c*/ 	.word	0xffffffff


	//   ....[52]....
        /*0c80*/ 	.word	0xffffffff


	//   ....[53]....
        /*0c84*/ 	.word	0xffffffff


	//   ....[54]....
        /*0c88*/ 	.word	0xffffffff


	//   ....[55]....
        /*0c8c*/ 	.word	0xffffffff


	//   ....[56]....
        /*0c90*/ 	.word	0xffffffff


	//   ....[57]....
        /*0c94*/ 	.word	0xffffffff


	//   ....[58]....
        /*0c98*/ 	.word	0xffffffff


	//   ....[59]....
        /*0c9c*/ 	.word	0xffffffff


	//   ....[60]....
        /*0ca0*/ 	.word	0xffffffff


	//   ....[61]....
        /*0ca4*/ 	.word	0xffffffff


	//   ....[62]....
        /*0ca8*/ 	.word	0xffffffff


	//   ....[63]....
        /*0cac*/ 	.word	0xffffffff


	//   ....[64]....
        /*0cb0*/ 	.word	0xffffffff


	//   ....[65]....
        /*0cb4*/ 	.word	0xffffffff


	//   ....[66]....
        /*0cb8*/ 	.word	0xffffffff


	//   ....[67]....
        /*0cbc*/ 	.word	0xffffffff


	//   ....[68]....
        /*0cc0*/ 	.word	0xffffffff


	//   ....[69]....
        /*0cc4*/ 	.word	0xffffffff


	//   ....[70]....
        /*0cc8*/ 	.word	0xffffffff


	//   ....[71]....
        /*0ccc*/ 	.word	0xffffffff


	//   ....[72]....
        /*0cd0*/ 	.word	0xffffffff


	//   ....[73]....
        /*0cd4*/ 	.word	0xffffffff


	//   ....[74]....
        /*0cd8*/ 	.word	0xffffffff


	//   ....[75]....
        /*0cdc*/ 	.word	0xffffffff


	//   ....[76]....
        /*0ce0*/ 	.word	0xffffffff


	//   ....[77]....
        /*0ce4*/ 	.word	0xffffffff


	//   ....[78]....
        /*0ce8*/ 	.word	0xffffffff


	//   ....[79]....
        /*0cec*/ 	.word	0xffffffff


	//   ....[80]....
        /*0cf0*/ 	.word	0xffffffff


	//   ....[81]....
        /*0cf4*/ 	.word	0xffffffff


	//   ....[82]....
        /*0cf8*/ 	.word	0xffffffff


	//   ....[83]....
        /*0cfc*/ 	.word	0xffffffff


	//   ....[84]....
        /*0d00*/ 	.word	0xffffffff


	//   ....[85]....
        /*0d04*/ 	.word	0xffffffff


	//   ....[86]....
        /*0d08*/ 	.word	0xffffffff


	//   ....[87]....
        /*0d0c*/ 	.word	0xffffffff


	//   ....[88]....
        /*0d10*/ 	.word	0xffffffff


	//   ....[89]....
        /*0d14*/ 	.word	0xffffffff


	//   ....[90]....
        /*0d18*/ 	.word	0xffffffff


	//   ....[91]....
        /*0d1c*/ 	.word	0xffffffff


	//   ....[92]....
        /*0d20*/ 	.word	0xffffffff


	//   ....[93]....
        /*0d24*/ 	.word	0xffffffff


	//   ....[94]....
        /*0d28*/ 	.word	0xffffffff


	//   ....[95]....
        /*0d2c*/ 	.word	0xffffffff


	//   ....[96]....
        /*0d30*/ 	.word	0xffffffff


	//   ....[97]....
        /*0d34*/ 	.word	0xffffffff


	//   ....[98]....
        /*0d38*/ 	.word	0xffffffff


	//   ....[99]....
        /*0d3c*/ 	.word	0xffffffff


	//   ....[100]....
        /*0d40*/ 	.word	0xffffffff


	//   ....[101]....
        /*0d44*/ 	.word	0xffffffff


	//   ....[102]....
        /*0d48*/ 	.word	0xffffffff


	//   ....[103]....
        /*0d4c*/ 	.word	0xffffffff


	//   ....[104]....
        /*0d50*/ 	.word	0xffffffff


	//   ....[105]....
        /*0d54*/ 	.word	0xffffffff


	//   ....[106]....
        /*0d58*/ 	.word	0xffffffff


	//   ....[107]....
        /*0d5c*/ 	.word	0xffffffff


	//   ....[108]....
        /*0d60*/ 	.word	0xffffffff


	//   ....[109]....
        /*0d64*/ 	.word	0xffffffff


	//   ....[110]....
        /*0d68*/ 	.word	0xffffffff


	//   ....[111]....
        /*0d6c*/ 	.word	0xffffffff


	//   ....[112]....
        /*0d70*/ 	.word	0xffffffff


	//   ....[113]....
        /*0d74*/ 	.word	0xffffffff


	//   ....[114]....
        /*0d78*/ 	.word	0xffffffff


	//   ....[115]....
        /*0d7c*/ 	.word	0xffffffff


	//   ....[116]....
        /*0d80*/ 	.word	0xffffffff


	//   ....[117]....
        /*0d84*/ 	.word	0xffffffff


	//   ....[118]....
        /*0d88*/ 	.word	0xffffffff


	//   ....[119]....
        /*0d8c*/ 	.word	0xffffffff


	//   ....[120]....
        /*0d90*/ 	.word	0xffffffff


	//   ....[121]....
        /*0d94*/ 	.word	0xffffffff


	//   ....[122]....
        /*0d98*/ 	.word	0xffffffff


	//   ....[123]....
        /*0d9c*/ 	.word	0xffffffff


	//   ....[124]....
        /*0da0*/ 	.word	0xffffffff


	//   ....[125]....
        /*0da4*/ 	.word	0xffffffff


	//   ....[126]....
        /*0da8*/ 	.word	0xffffffff


	//   ....[127]....
        /*0dac*/ 	.word	0xffffffff


	//   ....[128]....
        /*0db0*/ 	.word	0xffffffff


	//   ....[129]....
        /*0db4*/ 	.word	0xffffffff


	//   ....[130]....
        /*0db8*/ 	.word	0xffffffff


	//   ....[131]....
        /*0dbc*/ 	.word	0xffffffff


	//   ....[132]....
        /*0dc0*/ 	.word	0x0500000f


	//   ....[133]....
        /*0dc4*/ 	.word	0x0500000f


	//   ....[134]....
        /*0dc8*/ 	.word	0x0500000f


	//   ....[135]....
        /*0dcc*/ 	.word	0x0500000f


	//   ....[136]....
        /*0dd0*/ 	.word	0x0500000f


	//   ....[137]....
        /*0dd4*/ 	.word	0x0500000f


	//   ....[138]....
        /*0dd8*/ 	.word	0x0500000f


	//   ....[139]....
        /*0ddc*/ 	.word	0x0500000f


	//   ....[140]....
        /*0de0*/ 	.word	0x0500000f


	//   ....[141]....
        /*0de4*/ 	.word	0x0500000f


	//   ....[142]....
        /*0de8*/ 	.word	0x0500000f


	//   ....[143]....
        /*0dec*/ 	.word	0x0500000f


	//   ....[144]....
        /*0df0*/ 	.word	0x0500000f


	//   ....[145]....
        /*0df4*/ 	.word	0x0500000f


	//   ....[146]....
        /*0df8*/ 	.word	0x0500000f


	//   ....[147]....
        /*0dfc*/ 	.word	0x0500000f


	//   ....[148]....
        /*0e00*/ 	.word	0x0500000f


	//   ....[149]....
        /*0e04*/ 	.word	0x0500000f


	//   ....[150]....
        /*0e08*/ 	.word	0x0500000f


	//   ....[151]....
        /*0e0c*/ 	.word	0x0500000f


	//   ....[152]....
        /*0e10*/ 	.word	0x0500000f


	//   ....[153]....
        /*0e14*/ 	.word	0x0500000f


	//   ....[154]....
        /*0e18*/ 	.word	0x0500000f


	//   ....[155]....
        /*0e1c*/ 	.word	0x0500000f


	//   ....[156]....
        /*0e20*/ 	.word	0x0500000f


	//   ....[157]....
        /*0e24*/ 	.word	0x0500000f


	//   ....[158]....
        /*0e28*/ 	.word	0x0500000f


	//   ....[159]....
        /*0e2c*/ 	.word	0x0500000f


	//   ....[160]....
        /*0e30*/ 	.word	0x0500000f


	//   ....[161]....
        /*0e34*/ 	.word	0x0500000f


	//   ....[162]....
        /*0e38*/ 	.word	0x0500000f


	//   ....[163]....
        /*0e3c*/ 	.word	0x0500000f


	//   ....[164]....
        /*0e40*/ 	.word	0x0500000f


	//   ....[165]....
        /*0e44*/ 	.word	0x0500000f


	//   ....[166]....
        /*0e48*/ 	.word	0x0500000f


	//   ....[167]....
        /*0e4c*/ 	.word	0x0500000f


	//   ....[168]....
        /*0e50*/ 	.word	0x0500000f


	//   ....[169]....
        /*0e54*/ 	.word	0x0500000f


	//   ....[170]....
        /*0e58*/ 	.word	0x0500000f


	//   ....[171]....
        /*0e5c*/ 	.word	0x0500000f


	//   ....[172]....
        /*0e60*/ 	.word	0x0500000f


	//   ....[173]....
        /*0e64*/ 	.word	0x0500000f


	//   ....[174]....
        /*0e68*/ 	.word	0x0500000f


	//   ....[175]....
        /*0e6c*/ 	.word	0x0500000f


	//   ....[176]....
        /*0e70*/ 	.word	0x0500000f


	//   ....[177]....
        /*0e74*/ 	.word	0x0500000f


	//   ....[178]....
        /*0e78*/ 	.word	0x0500000f


	//   ....[179]....
        /*0e7c*/ 	.word	0x0500000f


	//   ....[180]....
        /*0e80*/ 	.word	0x0500000f


	//   ....[181]....
        /*0e84*/ 	.word	0x0500000f


	//   ....[182]....
        /*0e88*/ 	.word	0x0500000f


	//   ....[183]....
        /*0e8c*/ 	.word	0x0500000f


	//   ....[184]....
        /*0e90*/ 	.word	0x0500000f


	//   ....[185]....
        /*0e94*/ 	.word	0x0500000f


	//   ....[186]....
        /*0e98*/ 	.word	0x0500000f


	//   ....[187]....
        /*0e9c*/ 	.word	0x0500000f


	//   ....[188]....
        /*0ea0*/ 	.word	0x0500000f


	//   ....[189]....
        /*0ea4*/ 	.word	0x0500000f


	//   ....[190]....
        /*0ea8*/ 	.word	0x0500000f


	//   ....[191]....
        /*0eac*/ 	.word	0x0500000f


	//   ....[192]....
        /*0eb0*/ 	.word	0x0500000f


	//   ....[193]....
        /*0eb4*/ 	.word	0x0500000f


	//   ....[194]....
        /*0eb8*/ 	.word	0x0500000f


	//   ....[195]....
        /*0ebc*/ 	.word	0x0500000f


	//   ....[196]....
        /*0ec0*/ 	.word	0x0500000f


	//   ....[197]....
        /*0ec4*/ 	.word	0x0500000f


	//   ....[198]....
        /*0ec8*/ 	.word	0x0500000f


	//   ....[199]....
        /*0ecc*/ 	.word	0x0500000f


	//   ....[200]....
        /*0ed0*/ 	.word	0x0500000f


	//   ....[201]....
        /*0ed4*/ 	.word	0x0500000f


	//   ....[202]....
        /*0ed8*/ 	.word	0x0500000f


	//   ....[203]....
        /*0edc*/ 	.word	0x0500000f


	//   ....[204]....
        /*0ee0*/ 	.word	0x0500000f


	//   ....[205]....
        /*0ee4*/ 	.word	0x0500000f


	//   ....[206]....
        /*0ee8*/ 	.word	0x0500000f


	//   ....[207]....
        /*0eec*/ 	.word	0x0500000f


	//   ....[208]....
        /*0ef0*/ 	.word	0x0500000f


	//----- nvinfo : EIATTR_COOP_GROUP_INSTR_OFFSETS
	.align		4
.L_1655:
        /*0ef4*/ 	.byte	0x04, 0x28
        /*0ef6*/ 	.short	(.L_1657 - .L_1656)


	//   ....[0]....
.L_1656:
        /*0ef8*/ 	.word	0x00000060


	//   ....[1]....
        /*0efc*/ 	.word	0x00000190


	//   ....[2]....
        /*0f00*/ 	.word	0x00000250


	//   ....[3]....
        /*0f04*/ 	.word	0x00000420


	//   ....[4]....
        /*0f08*/ 	.word	0x00000580


	//   ....[5]....
        /*0f0c*/ 	.word	0x000006a0


	//   ....[6]....
        /*0f10*/ 	.word	0x00000800


	//   ....[7]....
        /*0f14*/ 	.word	0x000062e0


	//   ....[8]....
        /*0f18*/ 	.word	0x00006ab0


	//   ....[9]....
        /*0f1c*/ 	.word	0x00006ac0


	//   ....[10]....
        /*0f20*/ 	.word	0x00006ad0


	//   ....[11]....
        /*0f24*/ 	.word	0x00006ae0


	//   ....[12]....
        /*0f28*/ 	.word	0x00006e30


	//   ....[13]....
        /*0f2c*/ 	.word	0x00006e40


	//   ....[14]....
        /*0f30*/ 	.word	0x00006e50


	//   ....[15]....
        /*0f34*/ 	.word	0x00006e60


	//   ....[16]....
        /*0f38*/ 	.word	0x00008240


	//   ....[17]....
        /*0f3c*/ 	.word	0x00008250


	//   ....[18]....
        /*0f40*/ 	.word	0x00008260


	//   ....[19]....
        /*0f44*/ 	.word	0x00008270


	//   ....[20]....
        /*0f48*/ 	.word	0x00008360


	//   ....[21]....
        /*0f4c*/ 	.word	0x00008370


	//   ....[22]....
        /*0f50*/ 	.word	0x00008400


	//   ....[23]....
        /*0f54*/ 	.word	0x000084a0


	//   ....[24]....
        /*0f58*/ 	.word	0x0000a920


	//   ....[25]....
        /*0f5c*/ 	.word	0x0000b110


	//   ....[26]....
        /*0f60*/ 	.word	0x0000b130


	//   ....[27]....
        /*0f64*/ 	.word	0x0000b240


	//   ....[28]....
        /*0f68*/ 	.word	0x0000b910


	//   ....[29]....
        /*0f6c*/ 	.word	0x0000b930


	//   ....[30]....
        /*0f70*/ 	.word	0x0000d7c0


	//   ....[31]....
        /*0f74*/ 	.word	0x0000d920


	//   ....[32]....
        /*0f78*/ 	.word	0x0000e3e0


	//   ....[33]....
        /*0f7c*/ 	.word	0x0000e400


	//   ....[34]....
        /*0f80*/ 	.word	0x0000e910


	//   ....[35]....
        /*0f84*/ 	.word	0x0000e930


	//   ....[36]....
        /*0f88*/ 	.word	0x000110c0


	//   ....[37]....
        /*0f8c*/ 	.word	0x00011130


	//   ....[38]....
        /*0f90*/ 	.word	0x000117d0


	//   ....[39]....
        /*0f94*/ 	.word	0x000117f0


	//   ....[40]....
        /*0f98*/ 	.word	0x00012c90


	//   ....[41]....
        /*0f9c*/ 	.word	0x00012ce0


	//   ....[42]....
        /*0fa0*/ 	.word	0x00012d40


	//   ....[43]....
        /*0fa4*/ 	.word	0x00012d60


	//   ....[44]....
        /*0fa8*/ 	.word	0x000148d0


	//   ....[45]....
        /*0fac*/ 	.word	0x00014910


	//   ....[46]....
        /*0fb0*/ 	.word	0x00014950


	//   ....[47]....
        /*0fb4*/ 	.word	0x00014990


	//   ....[48]....
        /*0fb8*/ 	.word	0x00015230


	//   ....[49]....
        /*0fbc*/ 	.word	0x00015270


	//   ....[50]....
        /*0fc0*/ 	.word	0x000153b0


	//   ....[51]....
        /*0fc4*/ 	.word	0x000153d0


	//   ....[52]....
        /*0fc8*/ 	.word	0x00015510


	//   ....[53]....
        /*0fcc*/ 	.word	0x00015530


	//   ....[54]....
        /*0fd0*/ 	.word	0x00015680


	//   ....[55]....
        /*0fd4*/ 	.word	0x000156a0


	//   ....[56]....
        /*0fd8*/ 	.word	0x00015fb0


	//   ....[57]....
        /*0fdc*/ 	.word	0x00015fc0


	//   ....[58]....
        /*0fe0*/ 	.word	0x000161e0


	//   ....[59]....
        /*0fe4*/ 	.word	0x000161f0


	//   ....[60]....
        /*0fe8*/ 	.word	0x00016400


	//   ....[61]....
        /*0fec*/ 	.word	0x00016410


	//   ....[62]....
        /*0ff0*/ 	.word	0x00016620


	//   ....[63]....
        /*0ff4*/ 	.word	0x00016630


	//   ....[64]....
        /*0ff8*/ 	.word	0x000168a0


	//   ....[65]....
        /*0ffc*/ 	.word	0x00016a80


	//   ....[66]....
        /*1000*/ 	.word	0x00016ab0


	//   ....[67]....
        /*1004*/ 	.word	0x00016ae0


	//   ....[68]....
        /*1008*/ 	.word	0x00016b10


	//   ....[69]....
        /*100c*/ 	.word	0x00016b40


	//   ....[70]....
        /*1010*/ 	.word	0x00016b70


	//   ....[71]....
        /*1014*/ 	.word	0x00016ce0


	//   ....[72]....
        /*1018*/ 	.word	0x00016d10


	//   ....[73]....
        /*101c*/ 	.word	0x00016d40


	//   ....[74]....
        /*1020*/ 	.word	0x00016d70


	//   ....[75]....
        /*1024*/ 	.word	0x00016da0


	//   ....[76]....
        /*1028*/ 	.word	0x00016dd0


	//   ....[77]....
        /*102c*/ 	.word	0x00016e70


	//   ....[78]....
        /*1030*/ 	.word	0x00016ed0


	//   ....[79]....
        /*1034*/ 	.word	0x00016f60


	//   ....[80]....
        /*1038*/ 	.word	0x00017de0


	//   ....[81]....
        /*103c*/ 	.word	0x00019880


	//   ....[82]....
        /*1040*/ 	.word	0x0001a410


	//   ....[83]....
        /*1044*/ 	.word	0x0001a430


	//   ....[84]....
        /*1048*/ 	.word	0x0001a460


	//   ....[85]....
        /*104c*/ 	.word	0x0001a480


	//   ....[86]....
        /*1050*/ 	.word	0x0001a530


	//   ....[87]....
        /*1054*/ 	.word	0x0001a5c0


	//   ....[88]....
        /*1058*/ 	.word	0x0001a5f0


	//   ....[89]....
        /*105c*/ 	.word	0x0001a670


	//   ....[90]....
        /*1060*/ 	.word	0x0001a6a0


	//   ....[91]....
        /*1064*/ 	.word	0x0001a720


	//   ....[92]....
        /*1068*/ 	.word	0x0001a750


	//   ....[93]....
        /*106c*/ 	.word	0x0001a7d0


	//   ....[94]....
        /*1070*/ 	.word	0x0001a800


	//   ....[95]....
        /*1074*/ 	.word	0x0001a860


	//   ....[96]....
        /*1078*/ 	.word	0x0001a870


	//   ....[97]....
        /*107c*/ 	.word	0x0001a8e0


	//   ....[98]....
        /*1080*/ 	.word	0x0001b000


	//   ....[99]....
        /*1084*/ 	.word	0x0001b020


	//   ....[100]....
        /*1088*/ 	.word	0x0001b040


	//   ....[101]....
        /*108c*/ 	.word	0x0001b0f0


	//   ....[102]....
        /*1090*/ 	.word	0x0001b1b0


	//   ....[103]....
        /*1094*/ 	.word	0x0001b1c0


	//   ....[104]....
        /*1098*/ 	.word	0x0001b280


	//   ....[105]....
        /*109c*/ 	.word	0x0001b290


	//   ....[106]....
        /*10a0*/ 	.word	0x0001b330


	//   ....[107]....
        /*10a4*/ 	.word	0x0001b340


	//   ....[108]....
        /*10a8*/ 	.word	0x0001b3f0


	//   ....[109]....
        /*10ac*/ 	.word	0x0001b400


	//   ....[110]....
        /*10b0*/ 	.word	0x0001b4b0


	//   ....[111]....
        /*10b4*/ 	.word	0x0001b4c0


	//   ....[112]....
        /*10b8*/ 	.word	0x0001b530


	//   ....[113]....
        /*10bc*/ 	.word	0x0001b580


	//   ....[114]....
        /*10c0*/ 	.word	0x0001e270


	//   ....[115]....
        /*10c4*/ 	.word	0x0001e2a0


	//   ....[116]....
        /*10c8*/ 	.word	0x0001e2e0


	//   ....[117]....
        /*10cc*/ 	.word	0x0001e310


	//   ....[118]....
        /*10d0*/ 	.word	0x0001e340


	//   ....[119]....
        /*10d4*/ 	.word	0x0001e370


	//   ....[120]....
        /*10d8*/ 	.word	0x0001e3a0


	//   ....[121]....
        /*10dc*/ 	.word	0x0001e3d0


	//   ....[122]....
        /*10e0*/ 	.word	0x0001e550


	//   ....[123]....
        /*10e4*/ 	.word	0x0001e580


	//   ....[124]....
        /*10e8*/ 	.word	0x0001e5b0


	//   ....[125]....
        /*10ec*/ 	.word	0x0001e5e0


	//   ....[126]....
        /*10f0*/ 	.word	0x0001e610


	//   ....[127]....
        /*10f4*/ 	.word	0x0001e640


	//   ....[128]....
        /*10f8*/ 	.word	0x0001e700


	//   ....[129]....
        /*10fc*/ 	.word	0x0001e720


	//   ....[130]....
        /*1100*/ 	.word	0x0001e790


	//   ....[131]....
        /*1104*/ 	.word	0x0001ee50


	//   ....[132]....
        /*1108*/ 	.word	0x0001f2e0


	//   ....[133]....
        /*110c*/ 	.word	0x0001f380


	//   ....[134]....
        /*1110*/ 	.word	0x0001f410


	//   ....[135]....
        /*1114*/ 	.word	0x0001f460


	//   ....[136]....
        /*1118*/ 	.word	0x0001f4b0


	//   ....[137]....
        /*111c*/ 	.word	0x0001f540


	//   ....[138]....
        /*1120*/ 	.word	0x0001f5d0


	//   ....[139]....
        /*1124*/ 	.word	0x0001f620


	//   ....[140]....
        /*1128*/ 	.word	0x0001f670


	//   ....[141]....
        /*112c*/ 	.word	0x0001f760


	//   ....[142]....
        /*1130*/ 	.word	0x0001f810


	//   ....[143]....
        /*1134*/ 	.word	0x0001f860


	//   ....[144]....
        /*1138*/ 	.word	0x0001f8b0


	//   ....[145]....
        /*113c*/ 	.word	0x0001f9e0


	//   ....[146]....
        /*1140*/ 	.word	0x0001fab0


	//   ....[147]....
        /*1144*/ 	.word	0x0001fbf0


	//   ....[148]....
        /*1148*/ 	.word	0x0001fc60


	//   ....[149]....
        /*114c*/ 	.word	0x0001ff90


	//   ....[150]....
        /*1150*/ 	.word	0x0001ffe0


	//   ....[151]....
        /*1154*/ 	.word	0x00020070


	//   ....[152]....
        /*1158*/ 	.word	0x00020100


	//   ....[153]....
        /*115c*/ 	.word	0x00020190


	//   ....[154]....
        /*1160*/ 	.word	0x00020220


	//   ....[155]....
        /*1164*/ 	.word	0x000202b0


	//   ....[156]....
        /*1168*/ 	.word	0x00020340


	//   ....[157]....
        /*116c*/ 	.word	0x00020400


	//   ....[158]....
        /*1170*/ 	.word	0x000206f0


	//   ....[159]....
        /*1174*/ 	.word	0x00020870


	//   ....[160]....
        /*1178*/ 	.word	0x000208e0


	//   ....[161]....
        /*117c*/ 	.word	0x00020940


	//   ....[162]....
        /*1180*/ 	.word	0x000209a0


	//   ....[163]....
        /*1184*/ 	.word	0x00020a70


	//   ....[164]....
        /*1188*/ 	.word	0x00020b30


	//   ....[165]....
        /*118c*/ 	.word	0x00020c40


	//   ....[166]....
        /*1190*/ 	.word	0x00020ce0


	//   ....[167]....
        /*1194*/ 	.word	0x00020db0


	//   ....[168]....
        /*1198*/ 	.word	0x00020e50


	//   ....[169]....
        /*119c*/ 	.word	0x00020f20


	//   ....[170]....
        /*11a0*/ 	.word	0x00020fc0


	//   ....[171]....
        /*11a4*/ 	.word	0x00021090


	//   ....[172]....
        /*11a8*/ 	.word	0x00021130


	//   ....[173]....
        /*11ac*/ 	.word	0x000211e0


	//   ....[174]....
        /*11b0*/ 	.word	0x000212c0


	//   ....[175]....
        /*11b4*/ 	.word	0x00021510


	//   ....[176]....
        /*11b8*/ 	.word	0x000215e0


	//   ....[177]....
        /*11bc*/ 	.word	0x000216b0


	//   ....[178]....
        /*11c0*/ 	.word	0x00021720


	//   ....[179]....
        /*11c4*/ 	.word	0x00021830


	//   ....[180]....
        /*11c8*/ 	.word	0x00021920


	//   ....[181]....
        /*11cc*/ 	.word	0x000219b0


	//   ....[182]....
        /*11d0*/ 	.word	0x00021aa0


	//   ....[183]....
        /*11d4*/ 	.word	0x00021b30


	//   ....[184]....
        /*11d8*/ 	.word	0x00021c20


	//   ....[185]....
        /*11dc*/ 	.word	0x00021cb0


	//   ....[186]....
        /*11e0*/ 	.word	0x00021d90


	//   ....[187]....
        /*11e4*/ 	.word	0x00021ec0


	//   ....[188]....
        /*11e8*/ 	.word	0x00021f10


	//   ....[189]....
        /*11ec*/ 	.word	0x00021f70


	//   ....[190]....
        /*11f0*/ 	.word	0x00022010


	//   ....[191]....
        /*11f4*/ 	.word	0x000223b0


	//   ....[192]....
        /*11f8*/ 	.word	0x00022450


	//   ....[193]....
        /*11fc*/ 	.word	0x00022570


	//   ....[194]....
        /*1200*/ 	.word	0x000225f0


	//   ....[195]....
        /*1204*/ 	.word	0x00022670


	//   ....[196]....
        /*1208*/ 	.word	0x000226f0


	//   ....[197]....
        /*120c*/ 	.word	0x00022770


	//   ....[198]....
        /*1210*/ 	.word	0x00022800


	//   ....[199]....
        /*1214*/ 	.word	0x000228a0


	//   ....[200]....
        /*1218*/ 	.word	0x00022950


	//   ....[201]....
        /*121c*/ 	.word	0x000229d0


	//   ....[202]....
        /*1220*/ 	.word	0x00022a50


	//   ....[203]....
        /*1224*/ 	.word	0x00022ad0


	//   ....[204]....
        /*1228*/ 	.word	0x00022b60


	//   ....[205]....
        /*122c*/ 	.word	0x00022be0


	//   ....[206]....
        /*1230*/ 	.word	0x00022c80


	//   ....[207]....
        /*1234*/ 	.word	0x00022d10


	//   ....[208]....
        /*1238*/ 	.word	0x00022e40


	//----- nvinfo : EIATTR_REG_RECONFIG
	.align		4
.L_1657:
        /*123c*/ 	.byte	0x01, 0x54
	.zero		2


	//----- nvinfo : EIATTR_SYSCALL_OFFSETS
	.align		4
        /*1240*/ 	.byte	0x04, 0x46
        /*1242*/ 	.short	(.L_1659 - .L_1658)


	//   ....[0]....
.L_1658:
        /*1244*/ 	.word	0x00001a50


	//   ....[1]....
        /*1248*/ 	.word	0x00001ba0


	//   ....[2]....
        /*124c*/ 	.word	0x000064d0


	//   ....[3]....
        /*1250*/ 	.word	0x000067f0


	//   ....[4]....
        /*1254*/ 	.word	0x00019480


	//   ....[5]....
        /*1258*/ 	.word	0x000195e0


	//   ....[6]....
        /*125c*/ 	.word	0x000196e0


	//   ....[7]....
        /*1260*/ 	.word	0x00019ff0


	//   ....[8]....
        /*1264*/ 	.word	0x0001ac00


	//----- nvinfo : EIATTR_MBARRIER_INSTR_OFFSETS
	.align		4
.L_1659:
        /*1268*/ 	.byte	0x04, 0x39
        /*126a*/ 	.short	(.L_1661 - .L_1660)


	//   ....[0]....
.L_1660:
        /*126c*/ 	.word	0x000002c0
        /*1270*/ 	.word	0x000000ff
        /*1274*/ 	.word	0x00032400
        /*1278*/ 	.short	0x0100
        /*127a*/ 	.byte	0x08
	.zero		1


	//   ....[1]....
        /*127c*/ 	.word	0x000002d0
        /*1280*/ 	.word	0x000000ff
        /*1284*/ 	.word	0x00032410
        /*1288*/ 	.short	0x0100
        /*128a*/ 	.byte	0x08
	.zero		1


	//   ....[2]....
        /*128c*/ 	.word	0x000002e0
        /*1290*/ 	.word	0x000000ff
        /*1294*/ 	.word	0x00032420
        /*1298*/ 	.short	0x0100
        /*129a*/ 	.byte	0x08
	.zero		1


	//   ....[3]....
        /*129c*/ 	.word	0x000003d0
        /*12a0*/ 	.word	0x000000ff
        /*12a4*/ 	.word	0x00032430
        /*12a8*/ 	.short	0x0100
        /*12aa*/ 	.byte	0x08
	.zero		1


	//   ....[4]....
        /*12ac*/ 	.word	0x000003e0
        /*12b0*/ 	.word	0x000000ff
        /*12b4*/ 	.word	0x00032440
        /*12b8*/ 	.short	0x0100
        /*12ba*/ 	.byte	0x08
	.zero		1


	//   ....[5]....
        /*12bc*/ 	.word	0x000003f0
        /*12c0*/ 	.word	0x000000ff
        /*12c4*/ 	.word	0x00032438
        /*12c8*/ 	.short	0x0100
        /*12ca*/ 	.byte	0x08
	.zero		1


	//   ....[6]....
        /*12cc*/ 	.word	0x00000400
        /*12d0*/ 	.word	0x000000ff
        /*12d4*/ 	.word	0x00032448
        /*12d8*/ 	.short	0x0100
        /*12da*/ 	.byte	0x08
	.zero		1


	//   ....[7]....
        /*12dc*/ 	.word	0x00000530
        /*12e0*/ 	.word	0x000000ff
        /*12e4*/ 	.word	0x00032450
        /*12e8*/ 	.short	0x0100
        /*12ea*/ 	.byte	0x08
	.zero		1


	//   ....[8]....
        /*12ec*/ 	.word	0x00000540
        /*12f0*/ 	.word	0x000000ff
        /*12f4*/ 	.word	0x00032460
        /*12f8*/ 	.short	0x0100
        /*12fa*/ 	.byte	0x08
	.zero		1


	//   ....[9]....
        /*12fc*/ 	.word	0x00000550
        /*1300*/ 	.word	0x000000ff
        /*1304*/ 	.word	0x00032458
        /*1308*/ 	.short	0x0100
        /*130a*/ 	.byte	0x08
	.zero		1


	//   ....[10]....
        /*130c*/ 	.word	0x00000560
        /*1310*/ 	.word	0x000000ff
        /*1314*/ 	.word	0x00032468
        /*1318*/ 	.short	0x0100
        /*131a*/ 	.byte	0x08
	.zero		1


	//   ....[11]....
        /*131c*/ 	.word	0x00000650
        /*1320*/ 	.word	0x000000ff
        /*1324*/ 	.word	0x00032470
        /*1328*/ 	.short	0x0100
        /*132a*/ 	.byte	0x06
	.zero		1


	//   ....[12]....
        /*132c*/ 	.word	0x00000660
        /*1330*/ 	.word	0x000000ff
        /*1334*/ 	.word	0x00032480
        /*1338*/ 	.short	0x0100
        /*133a*/ 	.byte	0x06
	.zero		1


	//   ....[13]....
        /*133c*/ 	.word	0x00000670
        /*1340*/ 	.word	0x000000ff
        /*1344*/ 	.word	0x00032478
        /*1348*/ 	.short	0x0100
        /*134a*/ 	.byte	0x06
	.zero		1


	//   ....[14]....
        /*134c*/ 	.word	0x00000680
        /*1350*/ 	.word	0x000000ff
        /*1354*/ 	.word	0x00032488
        /*1358*/ 	.short	0x0100
        /*135a*/ 	.byte	0x06
	.zero		1


	//   ....[15]....
        /*135c*/ 	.word	0x000007b0
        /*1360*/ 	.word	0x000000ff
        /*1364*/ 	.word	0x00032490
        /*1368*/ 	.short	0x0100
        /*136a*/ 	.byte	0x08
	.zero		1


	//   ....[16]....
        /*136c*/ 	.word	0x000007c0
        /*1370*/ 	.word	0x000000ff
        /*1374*/ 	.word	0x000324a0
        /*1378*/ 	.short	0x0100
        /*137a*/ 	.byte	0x08
	.zero		1


	//   ....[17]....
        /*137c*/ 	.word	0x000007d0
        /*1380*/ 	.word	0x000000ff
        /*1384*/ 	.word	0x00032498
        /*1388*/ 	.short	0x0100
        /*138a*/ 	.byte	0x08
	.zero		1


	//   ....[18]....
        /*138c*/ 	.word	0x000007e0
        /*1390*/ 	.word	0x000000ff
        /*1394*/ 	.word	0x000324a8
        /*1398*/ 	.short	0x0100
        /*139a*/ 	.byte	0x08
	.zero		1


	//   ....[19]....
        /*139c*/ 	.word	0x00000910
        /*13a0*/ 	.word	0x000000ff
        /*13a4*/ 	.word	0x000324b0
        /*13a8*/ 	.short	0x0100
        /*13aa*/ 	.byte	0x08
	.zero		1


	//   ....[20]....
        /*13ac*/ 	.word	0x00000920
        /*13b0*/ 	.word	0x000000ff
        /*13b4*/ 	.word	0x000324c0
        /*13b8*/ 	.short	0x0100
        /*13ba*/ 	.byte	0x08
	.zero		1


	//   ....[21]....
        /*13bc*/ 	.word	0x00000930
        /*13c0*/ 	.word	0x000000ff
        /*13c4*/ 	.word	0x000324b8
        /*13c8*/ 	.short	0x0100
        /*13ca*/ 	.byte	0x08
	.zero		1


	//   ....[22]....
        /*13cc*/ 	.word	0x00000940
        /*13d0*/ 	.word	0x000000ff
        /*13d4*/ 	.word	0x000324c8
        /*13d8*/ 	.short	0x0100
        /*13da*/ 	.byte	0x08
	.zero		1


	//   ....[23]....
        /*13dc*/ 	.word	0x00002f10
        /*13e0*/ 	.word	0x00000060
        /*13e4*/ 	.word	0x00032490
        /*13e8*/ 	.short	0x010a
        /*13ea*/ 	.byte	0x3f
	.zero		1


	//   ....[24]....
        /*13ec*/ 	.word	0x000041f0
        /*13f0*/ 	.word	0x00000060
        /*13f4*/ 	.word	0x00032490
        /*13f8*/ 	.short	0x010a
        /*13fa*/ 	.byte	0x3f
	.zero		1


	//   ....[25]....
        /*13fc*/ 	.word	0x000053d0
        /*1400*/ 	.word	0x00000060
        /*1404*/ 	.word	0x00032490
        /*1408*/ 	.short	0x010a
        /*140a*/ 	.byte	0x3f
	.zero		1


	//   ....[26]....
        /*140c*/ 	.word	0x000055f0
        /*1410*/ 	.word	0x00000020
        /*1414*/ 	.word	0x00000000
        /*1418*/ 	.short	0x0101
        /*141a*/ 	.byte	0x3f
	.zero		1


	//   ....[27]....
        /*141c*/ 	.word	0x00005630
        /*1420*/ 	.word	0x00000060
        /*1424*/ 	.word	0x000324b0
        /*1428*/ 	.short	0x010a
        /*142a*/ 	.byte	0x3f
	.zero		1


	//   ....[28]....
        /*142c*/ 	.word	0x00005c90
        /*1430*/ 	.word	0x00000060
        /*1434*/ 	.word	0x00000000
        /*1438*/ 	.short	0x0101
        /*143a*/ 	.byte	0x3f
	.zero		1


	//   ....[29]....
        /*143c*/ 	.word	0x00006570
        /*1440*/ 	.word	0x00000013
        /*1444*/ 	.word	0x00032400
        /*1448*/ 	.short	0x010a
        /*144a*/ 	.byte	0x3f
	.zero		1


	//   ....[30]....
        /*144c*/ 	.word	0x000065c0
        /*1450*/ 	.word	0x00000013
        /*1454*/ 	.word	0x00032400
        /*1458*/ 	.short	0x010a
        /*145a*/ 	.byte	0x3f
	.zero		1


	//   ....[31]....
        /*145c*/ 	.word	0x000070e0
        /*1460*/ 	.word	0x00000013
        /*1464*/ 	.word	0x00032400
        /*1468*/ 	.short	0x010a
        /*146a*/ 	.byte	0x3f
	.zero		1


	//   ....[32]....
        /*146c*/ 	.word	0x000086f0
        /*1470*/ 	.word	0x00000013
        /*1474*/ 	.word	0x00032400
        /*1478*/ 	.short	0x010a
        /*147a*/ 	.byte	0x3f
	.zero		1


	//   ....[33]....
        /*147c*/ 	.word	0x00009730
        /*1480*/ 	.word	0x000000b4
        /*1484*/ 	.word	0x00032430
        /*1488*/ 	.short	0x010a
        /*148a*/ 	.byte	0x3f
	.zero		1


	//   ....[34]....
        /*148c*/ 	.word	0x000097c0
        /*1490*/ 	.word	0x000000b4
        /*1494*/ 	.word	0x00032430
        /*1498*/ 	.short	0x010a
        /*149a*/ 	.byte	0x3f
	.zero		1


	//   ....[35]....
        /*149c*/ 	.word	0x00009af0
        /*14a0*/ 	.word	0x00000013
        /*14a4*/ 	.word	0x00032410
        /*14a8*/ 	.short	0x010a
        /*14aa*/ 	.byte	0x3f
	.zero		1


	//   ....[36]....
        /*14ac*/ 	.word	0x00009b40
        /*14b0*/ 	.word	0x000000b4
        /*14b4*/ 	.word	0x00032450
        /*14b8*/ 	.short	0x010a
        /*14ba*/ 	.byte	0x3f
	.zero		1


	//   ....[37]....
        /*14bc*/ 	.word	0x00009bc0
        /*14c0*/ 	.word	0x000000b4
        /*14c4*/ 	.word	0x00032450
        /*14c8*/ 	.short	0x010a
        /*14ca*/ 	.byte	0x3f
	.zero		1


	//   ....[38]....
        /*14cc*/ 	.word	0x0000bca0
        /*14d0*/ 	.word	0x00000018
        /*14d4*/ 	.word	0x00000000
        /*14d8*/ 	.short	0x0101
        /*14da*/ 	.byte	0x3f
	.zero		1


	//   ....[39]....
        /*14dc*/ 	.word	0x0000c7c0
        /*14e0*/ 	.word	0x000000b4
        /*14e4*/ 	.word	0x00000000
        /*14e8*/ 	.short	0x0101
        /*14ea*/ 	.byte	0x3f
	.zero		1


	//   ....[40]....
        /*14ec*/ 	.word	0x0000c8a0
        /*14f0*/ 	.word	0x000000d2
        /*14f4*/ 	.word	0x00032430
        /*14f8*/ 	.short	0x010a
        /*14fa*/ 	.byte	0x3f
	.zero		1


	//   ....[41]....
        /*14fc*/ 	.word	0x0000c910
        /*1500*/ 	.word	0x000000d2
        /*1504*/ 	.word	0x00032430
        /*1508*/ 	.short	0x010a
        /*150a*/ 	.byte	0x3f
	.zero		1


	//   ....[42]....
        /*150c*/ 	.word	0x0000cbb0
        /*1510*/ 	.word	0x000000d2
        /*1514*/ 	.word	0x00032450
        /*1518*/ 	.short	0x010a
        /*151a*/ 	.byte	0x3f
	.zero		1


	//   ....[43]....
        /*151c*/ 	.word	0x0000cc00
        /*1520*/ 	.word	0x000000d2
        /*1524*/ 	.word	0x00032450
        /*1528*/ 	.short	0x010a
        /*152a*/ 	.byte	0x3f
	.zero		1


	//   ....[44]....
        /*152c*/ 	.word	0x0000f2c0
        /*1530*/ 	.word	0x0000009c
        /*1534*/ 	.word	0x00000000
        /*1538*/ 	.short	0x0101
        /*153a*/ 	.byte	0x3f
	.zero		1


	//   ....[45]....
        /*153c*/ 	.word	0x0000fdc0
        /*1540*/ 	.word	0x000000d2
        /*1544*/ 	.word	0x00000000
        /*1548*/ 	.short	0x0101
        /*154a*/ 	.byte	0x3f
	.zero		1


	//   ....[46]....
        /*154c*/ 	.word	0x0000fec0
        /*1550*/ 	.word	0x000000d2
        /*1554*/ 	.word	0x00032430
        /*1558*/ 	.short	0x010a
        /*155a*/ 	.byte	0x3f
	.zero		1


	//   ....[47]....
        /*155c*/ 	.word	0x0000ff30
        /*1560*/ 	.word	0x000000d2
        /*1564*/ 	.word	0x00032430
        /*1568*/ 	.short	0x010a
        /*156a*/ 	.byte	0x3f
	.zero		1


	//   ....[48]....
        /*156c*/ 	.word	0x000101d0
        /*1570*/ 	.word	0x000000d2
        /*1574*/ 	.word	0x00032450
        /*1578*/ 	.short	0x010a
        /*157a*/ 	.byte	0x3f
	.zero		1


	//   ....[49]....
        /*157c*/ 	.word	0x00010220
        /*1580*/ 	.word	0x000000d2
        /*1584*/ 	.word	0x00032450
        /*1588*/ 	.short	0x010a
        /*158a*/ 	.byte	0x3f
	.zero		1


	//   ....[50]....
        /*158c*/ 	.word	0x00012300
        /*1590*/ 	.word	0x00000003
        /*1594*/ 	.word	0x00000000
        /*1598*/ 	.short	0x0101
        /*159a*/ 	.byte	0x3f
	.zero		1


	//   ....[51]....
        /*159c*/ 	.word	0x00012c50
        /*15a0*/ 	.word	0x000000d2
        /*15a4*/ 	.word	0x00000000
        /*15a8*/ 	.short	0x0101
        /*15aa*/ 	.byte	0x3f
	.zero		1


	//   ....[52]....
        /*15ac*/ 	.word	0x00015220
        /*15b0*/ 	.word	0x00000000
        /*15b4*/ 	.word	0x00000000
        /*15b8*/ 	.short	0x0101
        /*15ba*/ 	.byte	0x3f
	.zero		1


	//   ....[53]....
        /*15bc*/ 	.word	0x00017ed0
        /*15c0*/ 	.word	0x00000006
        /*15c4*/ 	.word	0x00032420
        /*15c8*/ 	.short	0x010a
        /*15ca*/ 	.byte	0x3f
	.zero		1


	//   ....[54]....
        /*15cc*/ 	.word	0x00017fc0
        /*15d0*/ 	.word	0x00000004
        /*15d4*/ 	.word	0x000324a0
        /*15d8*/ 	.short	0x010a
        /*15da*/ 	.byte	0x3f
	.zero		1


	//   ....[55]....
        /*15dc*/ 	.word	0x00018210
        /*15e0*/ 	.word	0x00000004
        /*15e4*/ 	.word	0x000324c0
        /*15e8*/ 	.short	0x010a
        /*15ea*/ 	.byte	0x3f
	.zero		1


	//   ....[56]....
        /*15ec*/ 	.word	0x000188d0
        /*15f0*/ 	.word	0x00000005
        /*15f4*/ 	.word	0x000324a0
        /*15f8*/ 	.short	0x010a
        /*15fa*/ 	.byte	0x3f
	.zero		1


	//   ....[57]....
        /*15fc*/ 	.word	0x00018b10
        /*1600*/ 	.word	0x00000005
        /*1604*/ 	.word	0x000324c0
        /*1608*/ 	.short	0x010a
        /*160a*/ 	.byte	0x3f
	.zero		1


	//   ....[58]....
        /*160c*/ 	.word	0x00019b30
        /*1610*/ 	.word	0x00000000
        /*1614*/ 	.word	0x00032440
        /*1618*/ 	.short	0x010a
        /*161a*/ 	.byte	0x3f
	.zero		1


	//   ....[59]....
        /*161c*/ 	.word	0x0001a9a0
        /*1620*/ 	.word	0x00000008
        /*1624*/ 	.word	0x00032400
        /*1628*/ 	.short	0x0107
        /*162a*/ 	.byte	0x3f
	.zero		1


	//   ....[60]....
        /*162c*/ 	.word	0x0001aa40
        /*1630*/ 	.word	0x00000002
        /*1634*/ 	.word	0x00032400
        /*1638*/ 	.short	0x0101
        /*163a*/ 	.byte	0x3f
	.zero		1


	//   ....[61]....
        /*163c*/ 	.word	0x0001b6a0
        /*1640*/ 	.word	0x00000008
        /*1644*/ 	.word	0x00032410
        /*1648*/ 	.short	0x0107
        /*164a*/ 	.byte	0x3f
	.zero		1


	//   ....[62]....
        /*164c*/ 	.word	0x0001b7a0
        /*1650*/ 	.word	0x00000002
        /*1654*/ 	.word	0x00032410
        /*1658*/ 	.short	0x0101
        /*165a*/ 	.byte	0x3f
	.zero		1


	//   ....[63]....
        /*165c*/ 	.word	0x0001b7c0
        /*1660*/ 	.word	0x00000002
        /*1664*/ 	.word	0x00032420
        /*1668*/ 	.short	0x010a
        /*166a*/ 	.byte	0x3f
	.zero		1


	//   ....[64]....
        /*166c*/ 	.word	0x0001b8d0
        /*1670*/ 	.word	0x00000002
        /*1674*/ 	.word	0x00032460
        /*1678*/ 	.short	0x010a
        /*167a*/ 	.byte	0x3f
	.zero		1


	//   ....[65]....
        /*167c*/ 	.word	0x0001c1c0
        /*1680*/ 	.word	0x00000002
        /*1684*/ 	.word	0x00032440
        /*1688*/ 	.short	0x010a
        /*168a*/ 	.byte	0x3f
	.zero		1


	//   ....[66]....
        /*168c*/ 	.word	0x0001c420
        /*1690*/ 	.word	0x00000002
        /*1694*/ 	.word	0x00032460
        /*1698*/ 	.short	0x010a
        /*169a*/ 	.byte	0x3f
	.zero		1


	//   ....[67]....
        /*169c*/ 	.word	0x0001cca0
        /*16a0*/ 	.word	0x00000003
        /*16a4*/ 	.word	0x00032440
        /*16a8*/ 	.short	0x010a
        /*16aa*/ 	.byte	0x3f
	.zero		1


	//   ....[68]....
        /*16ac*/ 	.word	0x0001cef0
        /*16b0*/ 	.word	0x00000003
        /*16b4*/ 	.word	0x00032460
        /*16b8*/ 	.short	0x010a
        /*16ba*/ 	.byte	0x3f
	.zero		1


	//   ....[69]....
        /*16bc*/ 	.word	0x0001d700
        /*16c0*/ 	.word	0x00000003
        /*16c4*/ 	.word	0x00032440
        /*16c8*/ 	.short	0x010a
        /*16ca*/ 	.byte	0x3f
	.zero		1


	//   ....[70]....
        /*16cc*/ 	.word	0x0001d960
        /*16d0*/ 	.word	0x00000003
        /*16d4*/ 	.word	0x00032460
        /*16d8*/ 	.short	0x010a
        /*16da*/ 	.byte	0x3f
	.zero		1


	//   ....[71]....
        /*16dc*/ 	.word	0x0001edd0
        /*16e0*/ 	.word	0x00000000
        /*16e4*/ 	.word	0x00032420
        /*16e8*/ 	.short	0x010a
        /*16ea*/ 	.byte	0x3f
	.zero		1


	//   ....[72]....
        /*16ec*/ 	.word	0x0001ef80
        /*16f0*/ 	.word	0x00000006
        /*16f4*/ 	.word	0x00000000
        /*16f8*/ 	.short	0x010a
        /*16fa*/ 	.byte	0x3f
	.zero		1


	//   ....[73]....
        /*16fc*/ 	.word	0x0001eff0
        /*1700*/ 	.word	0x00000007
        /*1704*/ 	.word	0x00000000
        /*1708*/ 	.short	0x010a
        /*170a*/ 	.byte	0x3f
	.zero		1


	//   ....[74]....
        /*170c*/ 	.word	0x0001f060
        /*1710*/ 	.word	0x00000004
        /*1714*/ 	.word	0x00000000
        /*1718*/ 	.short	0x010a
        /*171a*/ 	.byte	0x3f
	.zero		1


	//   ....[75]....
        /*171c*/ 	.word	0x0001f090
        /*1720*/ 	.word	0x00000003
        /*1724*/ 	.word	0x00000000
        /*1728*/ 	.short	0x010a
        /*172a*/ 	.byte	0x3f
	.zero		1


	//   ....[76]....
        /*172c*/ 	.word	0x0001f0f0
        /*1730*/ 	.word	0x00000060
        /*1734*/ 	.word	0x00032490
        /*1738*/ 	.short	0x010a
        /*173a*/ 	.byte	0x3f
	.zero		1


	//   ....[77]....
        /*173c*/ 	.word	0x0001f140
        /*1740*/ 	.word	0x00000060
        /*1744*/ 	.word	0x00032490
        /*1748*/ 	.short	0x010a
        /*174a*/ 	.byte	0x3f
	.zero		1


	//   ....[78]....
        /*174c*/ 	.word	0x0001f190
        /*1750*/ 	.word	0x00000060
        /*1754*/ 	.word	0x00032490
        /*1758*/ 	.short	0x010a
        /*175a*/ 	.byte	0x3f
	.zero		1


	//   ....[79]....
        /*175c*/ 	.word	0x0001f1e0
        /*1760*/ 	.word	0x00000060
        /*1764*/ 	.word	0x000324b0
        /*1768*/ 	.short	0x010a
        /*176a*/ 	.byte	0x3f
	.zero		1


	//   ....[80]....
        /*176c*/ 	.word	0x0001f6a0
        /*1770*/ 	.word	0x00000013
        /*1774*/ 	.word	0x00032400
        /*1778*/ 	.short	0x010a
        /*177a*/ 	.byte	0x3f
	.zero		1


	//   ....[81]....
        /*177c*/ 	.word	0x0001fcc0
        /*1780*/ 	.word	0x00000013
        /*1784*/ 	.word	0x00032400
        /*1788*/ 	.short	0x010a
        /*178a*/ 	.byte	0x3f
	.zero		1


	//   ....[82]....
        /*178c*/ 	.word	0x0001fd10
        /*1790*/ 	.word	0x000000b4
        /*1794*/ 	.word	0x00032430
        /*1798*/ 	.short	0x010a
        /*179a*/ 	.byte	0x3f
	.zero		1


	//   ....[83]....
        /*179c*/ 	.word	0x0001fd60
        /*17a0*/ 	.word	0x00000013
        /*17a4*/ 	.word	0x00032410
        /*17a8*/ 	.short	0x010a
        /*17aa*/ 	.byte	0x3f
	.zero		1


	//   ....[84]....
        /*17ac*/ 	.word	0x0001fdb0
        /*17b0*/ 	.word	0x000000b4
        /*17b4*/ 	.word	0x00032450
        /*17b8*/ 	.short	0x010a
        /*17ba*/ 	.byte	0x3f
	.zero		1


	//   ....[85]....
        /*17bc*/ 	.word	0x0001fe00
        /*17c0*/ 	.word	0x000000d2
        /*17c4*/ 	.word	0x00032430
        /*17c8*/ 	.short	0x010a
        /*17ca*/ 	.byte	0x3f
	.zero		1


	//   ....[86]....
        /*17cc*/ 	.word	0x0001fe50
        /*17d0*/ 	.word	0x000000d2
        /*17d4*/ 	.word	0x00032450
        /*17d8*/ 	.short	0x010a
        /*17da*/ 	.byte	0x3f
	.zero		1


	//   ....[87]....
        /*17dc*/ 	.word	0x0001fea0
        /*17e0*/ 	.word	0x000000d2
        /*17e4*/ 	.word	0x00032430
        /*17e8*/ 	.short	0x010a
        /*17ea*/ 	.byte	0x3f
	.zero		1


	//   ....[88]....
        /*17ec*/ 	.word	0x0001fef0
        /*17f0*/ 	.word	0x000000d2
        /*17f4*/ 	.word	0x00032450
        /*17f8*/ 	.short	0x010a
        /*17fa*/ 	.byte	0x3f
	.zero		1


	//   ....[89]....
        /*17fc*/ 	.word	0x000204d0
        /*1800*/ 	.word	0x00000005
        /*1804*/ 	.word	0x00032420
        /*1808*/ 	.short	0x010a
        /*180a*/ 	.byte	0x3f
	.zero		1


	//   ....[90]....
        /*180c*/ 	.word	0x00020520
        /*1810*/ 	.word	0x00000004
        /*1814*/ 	.word	0x000324a0
        /*1818*/ 	.short	0x010a
        /*181a*/ 	.byte	0x3f
	.zero		1


	//   ....[91]....
        /*181c*/ 	.word	0x00020570
        /*1820*/ 	.word	0x00000004
        /*1824*/ 	.word	0x000324c0
        /*1828*/ 	.short	0x010a
        /*182a*/ 	.byte	0x3f
	.zero		1


	//   ....[92]....
        /*182c*/ 	.word	0x000205c0
        /*1830*/ 	.word	0x00000005
        /*1834*/ 	.word	0x000324a0
        /*1838*/ 	.short	0x010a
        /*183a*/ 	.byte	0x3f
	.zero		1


	//   ....[93]....
        /*183c*/ 	.word	0x00020610
        /*1840*/ 	.word	0x00000005
        /*1844*/ 	.word	0x000324c0
        /*1848*/ 	.short	0x010a
        /*184a*/ 	.byte	0x3f
	.zero		1


	//   ....[94]....
        /*184c*/ 	.word	0x000207b0
        /*1850*/ 	.word	0x00000000
        /*1854*/ 	.word	0x00032440
        /*1858*/ 	.short	0x010a
        /*185a*/ 	.byte	0x3f
	.zero		1


	//   ....[95]....
        /*185c*/ 	.word	0x000220d0
        /*1860*/ 	.word	0x00000002
        /*1864*/ 	.word	0x00032420
        /*1868*/ 	.short	0x010a
        /*186a*/ 	.byte	0x3f
	.zero		1


	//   ....[96]....
        /*186c*/ 	.word	0x00022120
        /*1870*/ 	.word	0x00000002
        /*1874*/ 	.word	0x00032460
        /*1878*/ 	.short	0x010a
        /*187a*/ 	.byte	0x3f
	.zero		1


	//   ....[97]....
        /*187c*/ 	.word	0x00022170
        /*1880*/ 	.word	0x00000002
        /*1884*/ 	.word	0x00032440
        /*1888*/ 	.short	0x010a
        /*188a*/ 	.byte	0x3f
	.zero		1


	//   ....[98]....
        /*188c*/ 	.word	0x000221c0
        /*1890*/ 	.word	0x00000002
        /*1894*/ 	.word	0x00032460
        /*1898*/ 	.short	0x010a
        /*189a*/ 	.byte	0x3f
	.zero		1


	//   ....[99]....
        /*189c*/ 	.word	0x00022210
        /*18a0*/ 	.word	0x00000003
        /*18a4*/ 	.word	0x00032440
        /*18a8*/ 	.short	0x010a
        /*18aa*/ 	.byte	0x3f
	.zero		1


	//   ....[100]....
        /*18ac*/ 	.word	0x00022260
        /*18b0*/ 	.word	0x00000003
        /*18b4*/ 	.word	0x00032460
        /*18b8*/ 	.short	0x010a
        /*18ba*/ 	.byte	0x3f
	.zero		1


	//   ....[101]....
        /*18bc*/ 	.word	0x000222b0
        /*18c0*/ 	.word	0x00000003
        /*18c4*/ 	.word	0x00032440
        /*18c8*/ 	.short	0x010a
        /*18ca*/ 	.byte	0x3f
	.zero		1


	//   ....[102]....
        /*18cc*/ 	.word	0x00022300
        /*18d0*/ 	.word	0x00000003
        /*18d4*/ 	.word	0x00032460
        /*18d8*/ 	.short	0x010a
        /*18da*/ 	.byte	0x3f
	.zero		1


	//   ....[103]....
        /*18dc*/ 	.word	0x00022d60
        /*18e0*/ 	.word	0x00000000
        /*18e4*/ 	.word	0x00032420
        /*18e8*/ 	.short	0x010a
        /*18ea*/ 	.byte	0x3f
	.zero		1


	//   ....[104]....
        /*18ec*/ 	.word	0x00022f00
        /*18f0*/ 	.word	0x00000006
        /*18f4*/ 	.word	0x00000000
        /*18f8*/ 	.short	0x010a
        /*18fa*/ 	.byte	0x3f
	.zero		1


	//   ....[105]....
        /*18fc*/ 	.word	0x00022f50
        /*1900*/ 	.word	0x00000007
        /*1904*/ 	.word	0x00000000
        /*1908*/ 	.short	0x010a
        /*190a*/ 	.byte	0x3f
	.zero		1


	//   ....[106]....
        /*190c*/ 	.word	0x00022fa0
        /*1910*/ 	.word	0x00000004
        /*1914*/ 	.word	0x00000000
        /*1918*/ 	.short	0x010a
        /*191a*/ 	.byte	0x3f
	.zero		1


	//----- nvinfo : EIATTR_NUM_MBARRIERS
	.align		4
.L_1661:
        /*191c*/ 	.byte	0x03, 0x38
        /*191e*/ 	.short	0x0017


	//----- nvinfo : EIATTR_EXIT_INSTR_OFFSETS
	.align		4
        /*1920*/ 	.byte	0x04, 0x1c
        /*1922*/ 	.short	(.L_1663 - .L_1662)


	//   ....[0]....
.L_1662:
        /*1924*/ 	.word	0x0001f0e0


	//----- nvinfo : EIATTR_MAX_THREADS
	.align		4
.L_1663:
        /*1928*/ 	.byte	0x04, 0x05
        /*192a*/ 	.short	(.L_1665 - .L_1664)
.L_1664:
        /*192c*/ 	.word	0x00000180
        /*1930*/ 	.word	0x00000001
        /*1934*/ 	.word	0x00000001


	//----- nvinfo : EIATTR_CRS_STACK_SIZE
	.align		4
.L_1665:
        /*1938*/ 	.byte	0x04, 0x1e
        /*193a*/ 	.short	(.L_1667 - .L_1666)
.L_1666:
        /*193c*/ 	.word	0x00000000


	//----- nvinfo : EIATTR_CBANK_PARAM_SIZE
	.align		4
.L_1667:
        /*1940*/ 	.byte	0x03, 0x19
        /*1942*/ 	.short	0x0bf0


	//----- nvinfo : EIATTR_PARAM_CBANK
	.align		4
        /*1944*/ 	.byte	0x04, 0x0a
        /*1946*/ 	.short	(.L_1669 - .L_1668)
	.align		4
.L_1668:
        /*1948*/ 	.word	index@(.nv.constant0._ZN7cutlass13device_kernelIN5flash11enable_sm90INS1_16FlashAttnFwdSm90INS1_25CollectiveMainloopFwdSm90ILi2EN4cute5tupleIJNS5_1CILi1EEES8_S8_EEENS6_IJNS7_ILi128EEENS7_ILi96EEENS7_ILi64EEEEEELi256ENS_10bfloat16_tEfNS_4arch4Sm90ELb1ELb0ELb1ELb1ELb0ELb1ELb1ELb1ELb0ELb1ELb0ELb0EEENS1_21CollectiveEpilogueFwdINS6_IJSA_NS7_ILi256EEESB_EEES9_SE_SG_Li256ELb1ELb1ELb0ELb0EEENS1_36VarlenDynamicPersistentTileSchedulerILi128ELi96ELi256ELi128ELb0ELb1ELb1ELb1ELb1ELb1EEEEEEEEEvNT_6ParamsE)
        /*194c*/ 	.short	0x0210
        /*194e*/ 	.short	0x0bf0


	//----- nvinfo : EIATTR_SW_WAR
	.align		4
.L_1669:
        /*1950*/ 	.byte	0x04, 0x36
        /*1952*/ 	.short	(.L_1671 - .L_1670)
.L_1670:
        /*1954*/ 	.word	0x00000008
.L_1671:


//--------------------- .nv.callgraph             --------------------------
	.section	.nv.callgraph,"",@"SHT_CUDA_CALLGRAPH"
	.align	4
	.sectionentsize	8
	.align		4
        /*0000*/ 	.word	0x00000000
	.align		4
        /*0004*/ 	.word	0xffffffff
	.align		4
        /*0008*/ 	.word	index@(_ZN7cutlass13device_kernelIN5flash11enable_sm90INS1_16FlashAttnFwdSm90INS1_25CollectiveMainloopFwdSm90ILi2EN4cute5tupleIJNS5_1CILi1EEES8_S8_EEENS6_IJNS7_ILi128EEESA_NS7_ILi192EEEEEELi128ENS_10bfloat16_tEfNS_4arch4Sm90ELb0ELb0ELb1ELb0ELb0ELb0ELb0ELb1ELb1ELb1ELb0ELb0EEENS1_21CollectiveEpilogueFwdINS6_IJSA_SA_SA_EEES9_SD_SF_Li256ELb0ELb1ELb0ELb0EEENS1_29StaticPersistentTileSchedulerILb0EEEEEEEEEvNT_6ParamsE)
	.align		4
        /*000c*/ 	.word	index@(__assertfail)
	.align		4
        /*0010*/ 	.word	index@(_ZN7cutlass13device_kernelIN5flash11enable_sm90INS1_16FlashAttnFwdSm90INS1_25CollectiveMainloopFwdSm90ILi2EN4cute5tupleIJNS5_1CILi2EEENS7_ILi1EEES9_EEENS6_IJNS7_ILi128EEESB_NS7_ILi192EEEEEELi128ENS_10bfloat16_tEfNS_4arch4Sm90ELb0ELb0ELb1ELb0ELb0ELb0ELb0ELb1ELb1ELb1ELb0ELb0EEENS1_21CollectiveEpilogueFwdINS6_IJSB_SB_SB_EEESA_SE_SG_Li256ELb0ELb1ELb0ELb0EEENS1_29StaticPersistentTileSchedulerILb0EEEEEEEEEvNT_6ParamsE)
	.align		4
        /*0014*/ 	.word	index@(__assertfail)
	.align		4
        /*0018*/ 	.word	index@(_ZN7cutlass13device_kernelIN5flash11enable_sm90INS1_16FlashAttnFwdSm90INS1_25CollectiveMainloopFwdSm90ILi2EN4cute5tupleIJNS5_1CILi1EEES8_S8_EEENS6_IJNS7_ILi128EEESA_NS7_ILi192EEEEEELi128ENS_10bfloat16_tEfNS_4arch4Sm90ELb0ELb0ELb1ELb1ELb0ELb0ELb0ELb1ELb1ELb1ELb0ELb0EEENS1_21CollectiveEpilogueFwdINS6_IJSA_SA_SA_EEES9_SD_SF_Li256ELb1ELb1ELb0ELb0EEENS1_36VarlenDynamicPersistentTileSchedulerILi128ELi128ELi256ELi128ELb0ELb1ELb1ELb0ELb1ELb1EEEEEEEEEvNT_6ParamsE)
	.align		4
        /*001c*/ 	.word	index@(__assertfail)
	.align		4
        /*0020*/ 	.word	index@(_ZN7cutlass13device_kernelIN5flash11enable_sm90INS1_16FlashAttnFwdSm90INS1_25CollectiveMainloopFwdSm90ILi2EN4cute5tupleIJNS5_1CILi1EEES8_S8_EEENS6_IJNS7_ILi128EEESA_NS7_ILi192EEEEEELi128ENS_10bfloat16_tEfNS_4arch4Sm90ELb0ELb0ELb1ELb1ELb0ELb1ELb0ELb1ELb1ELb1ELb0ELb0EEENS1_21CollectiveEpilogueFwdINS6_IJSA_SA_SA_EEES9_SD_SF_Li256ELb1ELb1ELb0ELb0EEENS1_36VarlenDynamicPersistentTileSchedulerILi128ELi128ELi256ELi128ELb0ELb1ELb1ELb0ELb1ELb1EEEEEEEEEvNT_6ParamsE)
	.align		4
        /*0024*/ 	.word	index@(__assertfail)
	.align		4
        /*0028*/ 	.word	index@(_ZN7cutlass13device_kernelIN5flash11enable_sm90INS1_16FlashAttnFwdSm90INS1_25CollectiveMainloopFwdSm90ILi2EN4cute5tupleIJNS5_1CILi1EEES8_S8_EEENS6_IJNS7_ILi128EEENS7_ILi96EEENS7_ILi192EEEEEELi128ENS_10bfloat16_tEfNS_4arch4Sm90ELb0ELb1ELb1ELb0ELb0ELb0ELb0ELb1ELb1ELb1ELb0ELb0EEENS1_21CollectiveEpilogueFwdINS6_IJSA_SA_SB_EEES9_SE_SG_Li256ELb0ELb1ELb0ELb0EEENS1_30DynamicPersistentTileSchedulerILi256ELi128ELb0ELb1ELb1EEEEEEEEEvNT_6ParamsE)
	.align		4
        /*002c*/ 	.word	index@(__assertfail)
	.align		4
        /*0030*/ 	.word	index@(_ZN7cutlass13device_kernelIN5flash11enable_sm90INS1_16FlashAttnFwdSm90INS1_25CollectiveMainloopFwdSm90ILi2EN4cute5tupleIJNS5_1CILi1EEES8_S8_EEENS6_IJNS7_ILi128EEENS7_ILi96EEENS7_ILi192EEEEEELi128ENS_10bfloat16_tEfNS_4arch4Sm90ELb0ELb1ELb1ELb1ELb0ELb0ELb0ELb1ELb1ELb1ELb0ELb0EEENS1_21CollectiveEpilogueFwdINS6_IJSA_SA_SB_EEES9_SE_SG_Li256ELb1ELb1ELb0ELb0EEENS1_36VarlenDynamicPersistentTileSchedulerILi128ELi96ELi256ELi128ELb0ELb1ELb1ELb1ELb0ELb1EEEEEEEEEvNT_6ParamsE)
	.align		4
        /*0034*/ 	.word	index@(__assertfail)
	.align		4
        /*0038*/ 	.word	index@(_ZN7cutlass13device_kernelIN5flash11enable_sm90INS1_16FlashAttnFwdSm90INS1_25CollectiveMainloopFwdSm90ILi2EN4cute5tupleIJNS5_1CILi1EEES8_S8_EEENS6_IJNS7_ILi128EEENS7_ILi96EEENS7_ILi192EEEEEELi128ENS_10bfloat16_tEfNS_4arch4Sm90ELb0ELb1ELb1ELb1ELb0ELb1ELb0ELb1ELb1ELb1ELb0ELb0EEENS1_21CollectiveEpilogueFwdINS6_IJSA_SA_SB_EEES9_SE_SG_Li256ELb1ELb1ELb0ELb0EEENS1_36VarlenDynamicPersistentTileSchedulerILi128ELi96ELi256ELi128ELb0ELb1ELb1ELb1ELb0ELb1EEEEEEEEEvNT_6ParamsE)
	.align		4
        /*003c*/ 	.word	index@(__assertfail)
	.align		4
        /*0040*/ 	.word	index@(_ZN7cutlass13device_kernelIN5flash11enable_sm90INS1_16FlashAttnFwdSm90INS1_25CollectiveMainloopFwdSm90ILi2EN4cute5tupleIJNS5_1CILi1EEES8_S8_EEENS6_IJNS7_ILi128EEESA_NS7_ILi192EEEEEELi128ENS_10bfloat16_tEfNS_4arch4Sm90ELb1ELb0ELb1ELb0ELb0ELb0ELb0ELb1ELb1ELb1ELb0ELb0EEENS1_21CollectiveEpilogueFwdINS6_IJSA_SA_SA_EEES9_SD_SF_Li256ELb0ELb1ELb0ELb0EEENS1_30DynamicPersistentTileSchedulerILi256ELi128ELb0ELb1ELb1EEEEEEEEEvNT_6ParamsE)
	.align		4
        /*0044*/ 	.word	index@(__assertfail)
	.align		4
        /*0048*/ 	.word	index@(_ZN7cutlass13device_kernelIN5flash11enable_sm90INS1_16FlashAttnFwdSm90INS1_25CollectiveMainloopFwdSm90ILi2EN4cute5tupleIJNS5_1CILi1EEES8_S8_EEENS6_IJNS7_ILi128EEESA_NS7_ILi192EEEEEELi128ENS_10bfloat16_tEfNS_4arch4Sm90ELb1ELb0ELb1ELb1ELb0ELb0ELb0ELb1ELb1ELb1ELb0ELb0EEENS1_21CollectiveEpilogueFwdINS6_IJSA_SA_SA_EEES9_SD_SF_Li256ELb1ELb1ELb0ELb0EEENS1_36VarlenDynamicPersistentTileSchedulerILi128ELi128ELi256ELi128ELb0ELb1ELb1ELb1ELb1ELb1EEEEEEEEEvNT_6ParamsE)
	.align		4
        /*004c*/ 	.word	index@(__assertfail)
	.align		4
        /*0050*/ 	.word	index@(_ZN7cutlass13device_kernelIN5flash11enable_sm90INS1_16FlashAttnFwdSm90INS1_25CollectiveMainloopFwdSm90ILi2EN4cute5tupleIJNS5_1CILi1EEES8_S8_EEENS6_IJNS7_ILi128EEESA_NS7_ILi192EEEEEELi128ENS_10bfloat16_tEfNS_4arch4Sm90ELb1ELb0ELb1ELb1ELb0ELb1ELb0ELb1ELb1ELb1ELb0ELb0EEENS1_21CollectiveEpilogueFwdINS6_IJSA_SA_SA_EEES9_SD_SF_Li256ELb1ELb1ELb0ELb0EEENS1_36VarlenDynamicPersistentTileSchedulerILi128ELi128ELi256ELi128ELb0ELb1ELb1ELb1ELb1ELb1EEEEEEEEEvNT_6ParamsE)
	.align		4
        /*0054*/ 	.word	index@(__assertfail)
	.align		4
        /*0058*/ 	.word	index@(_ZN7cutlass13device_kernelIN5flash11enable_sm90INS1_16FlashAttnFwdSm90INS1_25CollectiveMainloopFwdSm90ILi2EN4cute5tupleIJNS5_1CILi1EEES8_S8_EEENS6_IJNS7_ILi64EEESA_SA_EEELi512ENS_10bfloat16_tEfNS_4arch4Sm90ELb0ELb0ELb1ELb0ELb0ELb0ELb0ELb0ELb0ELb1ELb0ELb0EEENS1_21CollectiveEpilogueFwdINS6_IJSA_NS7_ILi512EEESA_EEES9_SC_SE_Li256ELb0ELb1ELb0ELb0EEENS1_29StaticPersistentTileSchedulerILb0EEEEEEEEEvNT_6ParamsE)
	.align		4
        /*005c*/ 	.word	index@(__assertfail)
	.align		4
        /*0060*/ 	.word	index@(_ZN7cutlass13device_kernelIN5flash11enable_sm90INS1_16FlashAttnFwdSm90INS1_25CollectiveMainloopFwdSm90ILi2EN4cute5tupleIJNS5_1CILi1EEES8_S8_EEENS6_IJNS7_ILi64EEESA_SA_EEELi512ENS_10bfloat16_tEfNS_4arch4Sm90ELb0ELb0ELb1ELb0ELb0ELb0ELb1ELb0ELb0ELb1ELb0ELb0EEENS1_21CollectiveEpilogueFwdINS6_IJSA_NS7_ILi512EEESA_EEES9_SC_SE_Li256ELb0ELb1ELb0ELb0EEENS1_29StaticPersistentTileSchedulerILb0EEEEEEEEEvNT_6ParamsE)
	.align		4
        /*0064*/ 	.word	index@(__assertfail)
	.align		4
        /*0068*/ 	.word	index@(_ZN7cutlass13device_kernelIN5flash11enable_sm90INS1_16FlashAttnFwdSm90INS1_25CollectiveMainloopFwdSm90ILi2EN4cute5tupleIJNS5_1CILi1EEES8_S8_EEENS6_IJNS7_ILi64EEESA_SA_EEELi512ENS_10bfloat16_tEfNS_4arch4Sm90ELb0ELb0ELb1ELb1ELb0ELb0ELb0ELb0ELb0ELb1ELb0ELb0EEENS1_21CollectiveEpilogueFwdINS6_IJSA_NS7_ILi512EEESA_EEES9_SC_SE_Li256ELb1ELb1ELb0ELb0EEENS1_36VarlenDynamicPersistentTileSchedulerILi64ELi64ELi256ELi128ELb0ELb1ELb1ELb0ELb1ELb1EEEEEEEEEvNT_6ParamsE)
	.align		4
        /*006c*/ 	.word	index@(__assertfail)
	.align		4
        /*0070*/ 	.word	index@(_ZN7cutlass13device_kernelIN5flash11enable_sm90INS1_16FlashAttnFwdSm90INS1_25CollectiveMainloopFwdSm90ILi2EN4cute5tupleIJNS5_1CILi1EEES8_S8_EEENS6_IJNS7_ILi64EEESA_SA_EEELi512ENS_10bfloat16_tEfNS_4arch4Sm90ELb0ELb0ELb1ELb1ELb0ELb1ELb0ELb0ELb0ELb1ELb0ELb0EEENS1_21CollectiveEpilogueFwdINS6_IJSA_NS7_ILi512EEESA_EEES9_SC_SE_Li256ELb1ELb1ELb0ELb0EEENS1_36VarlenDynamicPersistentTileSchedulerILi64ELi64ELi256ELi128ELb0ELb1ELb1ELb0ELb1ELb1EEEEEEEEEvNT_6ParamsE)
	.align		4
        /*0074*/ 	.word	index@(__assertfail)
	.align		4
        /*0078*/ 	.word	index@(_ZN7cutlass13device_kernelIN5flash11enable_sm90INS1_16FlashAttnFwdSm90INS1_25CollectiveMainloopFwdSm90ILi2EN4cute5tupleIJNS5_1CILi1EEES8_S8_EEENS6_IJNS7_ILi64EEESA_SA_EEELi512ENS_10bfloat16_tEfNS_4arch4Sm90ELb0ELb0ELb1ELb1ELb0ELb0ELb1ELb0ELb0ELb1ELb0ELb0EEENS1_21CollectiveEpilogueFwdINS6_IJSA_NS7_ILi512EEESA_EEES9_SC_SE_Li256ELb1ELb1ELb0ELb0EEENS1_36VarlenDynamicPersistentTileSchedulerILi64ELi64ELi256ELi128ELb0ELb1ELb1ELb0ELb1ELb1EEEEEEEEEvNT_6ParamsE)
	.align		4
        /*007c*/ 	.word	index@(__assertfail)
	.align		4
        /*0080*/ 	.word	index@(_ZN7cutlass13device_kernelIN5flash11enable_sm90INS1_16FlashAttnFwdSm90INS1_25CollectiveMainloopFwdSm90ILi2EN4cute5tupleIJNS5_1CILi1EEES8_S8_EEENS6_IJNS7_ILi64EEESA_SA_EEELi512ENS_10bfloat16_tEfNS_4arch4Sm90ELb0ELb0ELb1ELb1ELb0ELb1ELb1ELb0ELb0ELb1ELb0ELb0EEENS1_21CollectiveEpilogueFwdINS6_IJSA_NS7_ILi512EEESA_EEES9_SC_SE_Li256ELb1ELb1ELb0ELb0EEENS1_36VarlenDynamicPersistentTileSchedulerILi64ELi64ELi256ELi128ELb0ELb1ELb1ELb0ELb1ELb1EEEEEEEEEvNT_6ParamsE)
	.align		4
        /*0084*/ 	.word	index@(__assertfail)
	.align		4
        /*0088*/ 	.word	index@(_ZN7cutlass13device_kernelIN5flash11enable_sm90INS1_16FlashAttnFwdSm90INS1_25CollectiveMainloopFwdSm90ILi2EN4cute5tupleIJNS5_1CILi1EEES8_S8_EEENS6_IJNS7_ILi64EEESA_SA_EEELi512ENS_10bfloat16_tEfNS_4arch4Sm90ELb0ELb1ELb1ELb0ELb0ELb0ELb0ELb0ELb0ELb1ELb0ELb0EEENS1_21CollectiveEpilogueFwdINS6_IJSA_NS7_ILi512EEESA_EEES9_SC_SE_Li256ELb0ELb1ELb0ELb0EEENS1_30DynamicPersistentTileSchedulerILi256ELi128ELb0ELb1ELb1EEEEEEEEEvNT_6ParamsE)
	.align		4
        /*008c*/ 	.word	index@(__assertfail)
	.align		4
        /*0090*/ 	.word	index@(_ZN7cutlass13device_kernelIN5flash11enable_sm90INS1_16FlashAttnFwdSm90INS1_25CollectiveMainloopFwdSm90ILi2EN4cute5tupleIJNS5_1CILi1EEES8_S8_EEENS6_IJNS7_ILi64EEESA_SA_EEELi512ENS_10bfloat16_tEfNS_4arch4Sm90ELb0ELb1ELb1ELb0ELb0ELb0ELb1ELb0ELb0ELb1ELb0ELb0EEENS1_21CollectiveEpilogueFwdINS6_IJSA_NS7_ILi512EEESA_EEES9_SC_SE_Li256ELb0ELb1ELb0ELb0EEENS1_30DynamicPersistentTileSchedulerILi256ELi128ELb0ELb1ELb1EEEEEEEEEvNT_6ParamsE)
	.align		4
        /*0094*/ 	.word	index@(__assertfail)
	.align		4
        /*0098*/ 	.word	index@(_ZN7cutlass13device_kernelIN5flash11enable_sm90INS1_16FlashAttnFwdSm90INS1_25CollectiveMainloopFwdSm90ILi2EN4cute5tupleIJNS5_1CILi1EEES8_S8_EEENS6_IJNS7_ILi64EEESA_SA_EEELi512ENS_10bfloat16_tEfNS_4arch4Sm90ELb0ELb1ELb1ELb1ELb0ELb0ELb0ELb0ELb0ELb1ELb0ELb0EEENS1_21CollectiveEpilogueFwdINS6_IJSA_NS7_ILi512EEESA_EEES9_SC_SE_Li256ELb1ELb1ELb0ELb0EEENS1_36VarlenDynamicPersistentTileSchedulerILi64ELi64ELi256ELi128ELb0ELb1ELb1ELb1ELb0ELb1EEEEEEEEEvNT_6ParamsE)
	.align		4
        /*009c*/ 	.word	index@(__assertfail)
	.align		4
        /*00a0*/ 	.word	index@(_ZN7cutlass13device_kernelIN5flash11enable_sm90INS1_16FlashAttnFwdSm90INS1_25CollectiveMainloopFwdSm90ILi2EN4cute5tupleIJNS5_1CILi1EEES8_S8_EEENS6_IJNS7_ILi64EEESA_SA_EEELi512ENS_10bfloat16_tEfNS_4arch4Sm90ELb0ELb1ELb1ELb1ELb0ELb1ELb0ELb0ELb0ELb1ELb0ELb0EEENS1_21CollectiveEpilogueFwdINS6_IJSA_NS7_ILi512EEESA_EEES9_SC_SE_Li256ELb1ELb1ELb0ELb0EEENS1_36VarlenDynamicPersistentTileSchedulerILi64ELi64ELi256ELi128ELb0ELb1ELb1ELb1ELb0ELb1EEEEEEEEEvNT_6ParamsE)
	.align		4
        /*00a4*/ 	.word	index@(__assertfail)
	.align		4
        /*00a8*/ 	.word	index@(_ZN7cutlass13device_kernelIN5flash11enable_sm90INS1_16FlashAttnFwdSm90INS1_25CollectiveMainloopFwdSm90ILi2EN4cute5tupleIJNS5_1CILi1EEES8_S8_EEENS6_IJNS7_ILi64EEESA_SA_EEELi512ENS_10bfloat16_tEfNS_4arch4Sm90ELb0ELb1ELb1ELb1ELb0ELb0ELb1ELb0ELb0ELb1ELb0ELb0EEENS1_21CollectiveEpilogueFwdINS6_IJSA_NS7_ILi512EEESA_EEES9_SC_SE_Li256ELb1ELb1ELb0ELb0EEENS1_36VarlenDynamicPersistentTileSchedulerILi64ELi64ELi256ELi128ELb0ELb1ELb1ELb1ELb0ELb1EEEEEEEEEvNT_6ParamsE)
	.align		4
        /*00ac*/ 	.word	index@(__assertfail)
	.align		4
        /*00b0*/ 	.word	index@(_ZN7cutlass13device_kernelIN5flash11enable_sm90INS1_16FlashAttnFwdSm90INS1_25CollectiveMainloopFwdSm90ILi2EN4cute5tupleIJNS5_1CILi1EEES8_S8_EEENS6_IJNS7_ILi64EEESA_SA_EEELi512ENS_10bfloat16_tEfNS_4arch4Sm90ELb0ELb1ELb1ELb1ELb0ELb1ELb1ELb0ELb0ELb1ELb0ELb0EEENS1_21CollectiveEpilogueFwdINS6_IJSA_NS7_ILi512EEESA_EEES9_SC_SE_Li256ELb1ELb1ELb0ELb0EEENS1_36VarlenDynamicPersistentTileSchedulerILi64ELi64ELi256ELi128ELb0ELb1ELb1ELb1ELb0ELb1EEEEEEEEEvNT_6ParamsE)
	.align		4
        /*00b4*/ 	.word	index@(__assertfail)
	.align		4
        /*00b8*/ 	.word	index@(_ZN7cutlass13device_kernelIN5flash11enable_sm90INS1_16FlashAttnFwdSm90INS1_25CollectiveMainloopFwdSm90ILi2EN4cute5tupleIJNS5_1CILi1EEES8_S8_EEENS6_IJNS7_ILi64EEESA_SA_EEELi512ENS_10bfloat16_tEfNS_4arch4Sm90ELb1ELb0ELb1ELb0ELb0ELb0ELb0ELb0ELb0ELb1ELb0ELb0EEENS1_21CollectiveEpilogueFwdINS6_IJSA_NS7_ILi512EEESA_EEES9_SC_SE_Li256ELb0ELb1ELb0ELb0EEENS1_30DynamicPersistentTileSchedulerILi256ELi128ELb0ELb1ELb1EEEEEEEEEvNT_6ParamsE)
	.align		4
        /*00bc*/ 	.word	index@(__assertfail)
	.align		4
        /*00c0*/ 	.word	index@(_ZN7cutlass13device_kernelIN5flash11enable_sm90INS1_16FlashAttnFwdSm90INS1_25CollectiveMainloopFwdSm90ILi2EN4cute5tupleIJNS5_1CILi1EEES8_S8_EEENS6_IJNS7_ILi64EEESA_SA_EEELi512ENS_10bfloat16_tEfNS_4arch4Sm90ELb1ELb0ELb1ELb0ELb0ELb0ELb1ELb0ELb0ELb1ELb0ELb0EEENS1_21CollectiveEpilogueFwdINS6_IJSA_NS7_ILi512EEESA_EEES9_SC_SE_Li256ELb0ELb1ELb0ELb0EEENS1_30DynamicPersistentTileSchedulerILi256ELi128ELb0ELb1ELb1EEEEEEEEEvNT_6ParamsE)
	.align		4
        /*00c4*/ 	.word	index@(__assertfail)
	.align		4
        /*00c8*/ 	.word	index@(_ZN7cutlass13device_kernelIN5flash11enable_sm90INS1_16FlashAttnFwdSm90INS1_25CollectiveMainloopFwdSm90ILi2EN4cute5tupleIJNS5_1CILi1EEES8_S8_EEENS6_IJNS7_ILi64EEESA_SA_EEELi512ENS_10bfloat16_tEfNS_4arch4Sm90ELb1ELb0ELb1ELb1ELb0ELb0ELb0ELb0ELb0ELb1ELb0ELb0EEENS1_21CollectiveEpilogueFwdINS6_IJSA_NS7_ILi512EEESA_EEES9_SC_SE_Li256ELb1ELb1ELb0ELb0EEENS1_36VarlenDynamicPersistentTileSchedulerILi64ELi64ELi256ELi128ELb0ELb1ELb1ELb1ELb1ELb1EEEEEEEEEvNT_6ParamsE)
	.align		4
        /*00cc*/ 	.word	index@(__assertfail)
	.align		4
        /*00d0*/ 	.word	index@(_ZN7cutlass13device_kernelIN5flash11enable_sm90INS1_16FlashAttnFwdSm90INS1_25CollectiveMainloopFwdSm90ILi2EN4cute5tupleIJNS5_1CILi1EEES8_S8_EEENS6_IJNS7_ILi64EEESA_SA_EEELi512ENS_10bfloat16_tEfNS_4arch4Sm90ELb1ELb0ELb1ELb1ELb0ELb1ELb0ELb0ELb0ELb1ELb0ELb0EEENS1_21CollectiveEpilogueFwdINS6_IJSA_NS7_ILi512EEESA_EEES9_SC_SE_Li256ELb1ELb1ELb0ELb0EEENS1_36VarlenDynamicPersistentTileSchedulerILi64ELi64ELi256ELi128ELb0ELb1ELb1ELb1ELb1ELb1EEEEEEEEEvNT_6ParamsE)
	.align		4
        /*00d4*/ 	.word	index@(__assertfail)
	.align		4
        /*00d8*/ 	.word	index@(_ZN7cutlass13device_kernelIN5flash11enable_sm90INS1_16FlashAttnFwdSm90INS1_25CollectiveMainloopFwdSm90ILi2EN4cute5tupleIJNS5_1CILi1EEES8_S8_EEENS6_IJNS7_ILi64EEESA_SA_EEELi512ENS_10bfloat16_tEfNS_4arch4Sm90ELb1ELb0ELb1ELb1ELb0ELb0ELb1ELb0ELb0ELb1ELb0ELb0EEENS1_21CollectiveEpilogueFwdINS6_IJSA_NS7_ILi512EEESA_EEES9_SC_SE_Li256ELb1ELb1ELb0ELb0EEENS1_36VarlenDynamicPersistentTileSchedulerILi64ELi64ELi256ELi128ELb0ELb1ELb1ELb1ELb1ELb1EEEEEEEEEvNT_6ParamsE)
	.align		4
        /*00dc*/ 	.word	index@(__assertfail)
	.align		4
        /*00e0*/ 	.word	index@(_ZN7cutlass13device_kernelIN5flash11enable_sm90INS1_16FlashAttnFwdSm90INS1_25CollectiveMainloopFwdSm90ILi2EN4cute5tupleIJNS5_1CILi1EEES8_S8_EEENS6_IJNS7_ILi64EEESA_SA_EEELi512ENS_10bfloat16_tEfNS_4arch4Sm90ELb1ELb0ELb1ELb1ELb0ELb1ELb1ELb0ELb0ELb1ELb0ELb0EEENS1_21CollectiveEpilogueFwdINS6_IJSA_NS7_ILi512EEESA_EEES9_SC_SE_Li256ELb1ELb1ELb0ELb0EEENS1_36VarlenDynamicPersistentTileSchedulerILi64ELi64ELi256ELi128ELb0ELb1ELb1ELb1ELb1ELb1EEEEEEEEEvNT_6ParamsE)
	.align		4
        /*00e4*/ 	.word	index@(__assertfail)
	.align		4
        /*00e8*/ 	.word	index@(_ZN7cutlass13device_kernelIN5flash11enable_sm90INS1_16FlashAttnFwdSm90INS1_25CollectiveMainloopFwdSm90ILi2EN4cute5tupleIJNS5_1CILi1EEES8_S8_EEENS6_IJNS7_ILi128EEENS7_ILi96EEENS7_ILi64EEEEEELi256ENS_10bfloat16_tEfNS_4arch4Sm90ELb0ELb0ELb1ELb0ELb0ELb0ELb0ELb1ELb0ELb1ELb0ELb0EEENS1_21CollectiveEpilogueFwdINS6_IJSA_NS7_ILi256EEESB_EEES9_SE_SG_Li256ELb0ELb1ELb0ELb0EEENS1_29StaticPersistentTileSchedulerILb0EEEEEEEEEvNT_6ParamsE)
	.align		4
        /*00ec*/ 	.word	index@(__assertfail)
	.align		4
        /*00f0*/ 	.word	index@(_ZN7cutlass13device_kernelIN5flash11enable_sm90INS1_16FlashAttnFwdSm90INS1_25CollectiveMainloopFwdSm90ILi2EN4cute5tupleIJNS5_1CILi1EEES8_S8_EEENS6_IJNS7_ILi128EEENS7_ILi96EEENS7_ILi64EEEEEELi256ENS_10bfloat16_tEfNS_4arch4Sm90ELb0ELb0ELb1ELb0ELb0ELb0ELb1ELb1ELb0ELb1ELb0ELb0EEENS1_21CollectiveEpilogueFwdINS6_IJSA_NS7_ILi256EEESB_EEES9_SE_SG_Li256ELb0ELb1ELb0ELb0EEENS1_29StaticPersistentTileSchedulerILb0EEEEEEEEEvNT_6ParamsE)
	.align		4
        /*00f4*/ 	.word	index@(__assertfail)
	.align		4
        /*00f8*/ 	.word	index@(_ZN7cutlass13device_kernelIN5flash11enable_sm90INS1_16FlashAttnFwdSm90INS1_25CollectiveMainloopFwdSm90ILi2EN4cute5tupleIJNS5_1CILi1EEES8_S8_EEENS6_IJNS7_ILi128EEENS7_ILi96EEENS7_ILi64EEEEEELi256ENS_10bfloat16_tEfNS_4arch4Sm90ELb0ELb0ELb1ELb1ELb0ELb0ELb0ELb1ELb0ELb1ELb0ELb0EEENS1_21CollectiveEpilogueFwdINS6_IJSA_NS7_ILi256EEESB_EEES9_SE_SG_Li256ELb1ELb1ELb0ELb0EEENS1_36VarlenDynamicPersistentTileSchedulerILi128ELi96ELi256ELi128ELb0ELb1ELb1ELb0ELb1ELb1EEEEEEEEEvNT_6ParamsE)
	.align		4
        /*00fc*/ 	.word	index@(__assertfail)
	.align		4
        /*0100*/ 	.word	index@(_ZN7cutlass13device_kernelIN5flash11enable_sm90INS1_16FlashAttnFwdSm90INS1_25CollectiveMainloopFwdSm90ILi2EN4cute5tupleIJNS5_1CILi1EEES8_S8_EEENS6_IJNS7_ILi128EEENS7_ILi96EEENS7_ILi64EEEEEELi256ENS_10bfloat16_tEfNS_4arch4Sm90ELb0ELb0ELb1ELb1ELb0ELb1ELb0ELb1ELb0ELb1ELb0ELb0EEENS1_21CollectiveEpilogueFwdINS6_IJSA_NS7_ILi256EEESB_EEES9_SE_SG_Li256ELb1ELb1ELb0ELb0EEENS1_36VarlenDynamicPersistentTileSchedulerILi128ELi96ELi256ELi128ELb0ELb1ELb1ELb0ELb1ELb1EEEEEEEEEvNT_6ParamsE)
	.align		4
        /*0104*/ 	.word	index@(__assertfail)
	.align		4
        /*0108*/ 	.word	index@(_ZN7cutlass13device_kernelIN5flash11enable_sm90INS1_16FlashAttnFwdSm90INS1_25CollectiveMainloopFwdSm90ILi2EN4cute5tupleIJNS5_1CILi1EEES8_S8_EEENS6_IJNS7_ILi128EEENS7_ILi96EEENS7_ILi64EEEEEELi256ENS_10bfloat16_tEfNS_4arch4Sm90ELb0ELb0ELb1ELb1ELb0ELb0ELb1ELb1ELb0ELb1ELb0ELb0EEENS1_21CollectiveEpilogueFwdINS6_IJSA_NS7_ILi256EEESB_EEES9_SE_SG_Li256ELb1ELb1ELb0ELb0EEENS1_36VarlenDynamicPersistentTileSchedulerILi128ELi96ELi256ELi128ELb0ELb1ELb1ELb0ELb1ELb1EEEEEEEEEvNT_6ParamsE)
	.align		4
        /*010c*/ 	.word	index@(__assertfail)
	.align		4
        /*0110*/ 	.word	index@(_ZN7cutlass13device_kernelIN5flash11enable_sm90INS1_16FlashAttnFwdSm90INS1_25CollectiveMainloopFwdSm90ILi2EN4cute5tupleIJNS5_1CILi1EEES8_S8_EEENS6_IJNS7_ILi128EEENS7_ILi96EEENS7_ILi64EEEEEELi256ENS_10bfloat16_tEfNS_4arch4Sm90ELb0ELb0ELb1ELb1ELb0ELb1ELb1ELb1ELb0ELb1ELb0ELb0EEENS1_21CollectiveEpilogueFwdINS6_IJSA_NS7_ILi256EEESB_EEES9_SE_SG_Li256ELb1ELb1ELb0ELb0EEENS1_36VarlenDynamicPersistentTileSchedulerILi128ELi96ELi256ELi128ELb0ELb1ELb1ELb0ELb1ELb1EEEEEEEEEvNT_6ParamsE)
	.align		4
        /*0114*/ 	.word	index@(__assertfail)
	.align		4
        /*0118*/ 	.word	index@(_ZN7cutlass13device_kernelIN5flash11enable_sm90INS1_16FlashAttnFwdSm90INS1_25CollectiveMainloopFwdSm90ILi2EN4cute5tupleIJNS5_1CILi1EEES8_S8_EEENS6_IJNS7_ILi128EEENS7_ILi96EEENS7_ILi64EEEEEELi256ENS_10bfloat16_tEfNS_4arch4Sm90ELb0ELb1ELb1ELb0ELb0ELb0ELb0ELb1ELb0ELb1ELb0ELb0EEENS1_21CollectiveEpilogueFwdINS6_IJSA_NS7_ILi256EEESB_EEES9_SE_SG_Li256ELb0ELb1ELb0ELb0EEENS1_30DynamicPersistentTileSchedulerILi256ELi128ELb0ELb1ELb1EEEEEEEEEvNT_6ParamsE)
	.align		4
        /*011c*/ 	.word	index@(__assertfail)
	.align		4
        /*0120*/ 	.word	index@(_ZN7cutlass13device_kernelIN5flash11enable_sm90INS1_16FlashAttnFwdSm90INS1_25CollectiveMainloopFwdSm90ILi2EN4cute5tupleIJNS5_1CILi1EEES8_S8_EEENS6_IJNS7_ILi128EEENS7_ILi96EEENS7_ILi64EEEEEELi256ENS_10bfloat16_tEfNS_4arch4Sm90ELb0ELb1ELb1ELb0ELb0ELb0ELb1ELb1ELb0ELb1ELb0ELb0EEENS1_21CollectiveEpilogueFwdINS6_IJSA_NS7_ILi256EEESB_EEES9_SE_SG_Li256ELb0ELb1ELb0ELb0EEENS1_30DynamicPersistentTileSchedulerILi256ELi128ELb0ELb1ELb1EEEEEEEEEvNT_6ParamsE)
	.align		4
        /*0124*/ 	.word	index@(__assertfail)
	.align		4
        /*0128*/ 	.word	index@(_ZN7cutlass13device_kernelIN5flash11enable_sm90INS1_16FlashAttnFwdSm90INS1_25CollectiveMainloopFwdSm90ILi2EN4cute5tupleIJNS5_1CILi1EEES8_S8_EEENS6_IJNS7_ILi128EEENS7_ILi96EEENS7_ILi64EEEEEELi256ENS_10bfloat16_tEfNS_4arch4Sm90ELb0ELb1ELb1ELb1ELb0ELb0ELb0ELb1ELb0ELb1ELb0ELb0EEENS1_21CollectiveEpilogueFwdINS6_IJSA_NS7_ILi256EEESB_EEES9_SE_SG_Li256ELb1ELb1ELb0ELb0EEENS1_36VarlenDynamicPersistentTileSchedulerILi128ELi96ELi256ELi128ELb0ELb1ELb1ELb1ELb0ELb1EEEEEEEEEvNT_6ParamsE)
	.align		4
        /*012c*/ 	.word	index@(__assertfail)
	.align		4
        /*0130*/ 	.word	index@(_ZN7cutlass13device_kernelIN5flash11enable_sm90INS1_16FlashAttnFwdSm90INS1_25CollectiveMainloopFwdSm90ILi2EN4cute5tupleIJNS5_1CILi1EEES8_S8_EEENS6_IJNS7_ILi128EEENS7_ILi96EEENS7_ILi64EEEEEELi256ENS_10bfloat16_tEfNS_4arch4Sm90ELb0ELb1ELb1ELb1ELb0ELb1ELb0ELb1ELb0ELb1ELb0ELb0EEENS1_21CollectiveEpilogueFwdINS6_IJSA_NS7_ILi256EEESB_EEES9_SE_SG_Li256ELb1ELb1ELb0ELb0EEENS1_36VarlenDynamicPersistentTileSchedulerILi128ELi96ELi256ELi128ELb0ELb1ELb1ELb1ELb0ELb1EEEEEEEEEvNT_6ParamsE)
	.align		4
        /*0134*/ 	.word	index@(__assertfail)
	.align		4
        /*0138*/ 	.word	index@(_ZN7cutlass13device_kernelIN5flash11enable_sm90INS1_16FlashAttnFwdSm90INS1_25CollectiveMainloopFwdSm90ILi2EN4cute5tupleIJNS5_1CILi1EEES8_S8_EEENS6_IJNS7_ILi128EEENS7_ILi96EEENS7_ILi64EEEEEELi256ENS_10bfloat16_tEfNS_4arch4Sm90ELb0ELb1ELb1ELb1ELb0ELb0ELb1ELb1ELb0ELb1ELb0ELb0EEENS1_21CollectiveEpilogueFwdINS6_IJSA_NS7_ILi256EEESB_EEES9_SE_SG_Li256ELb1ELb1ELb0ELb0EEENS1_36VarlenDynamicPersistentTileSchedulerILi128ELi96ELi256ELi128ELb0ELb1ELb1ELb1ELb0ELb1EEEEEEEEEvNT_6ParamsE)
	.align		4
        /*013c*/ 	.word	index@(__assertfail)
	.align		4
        /*0140*/ 	.word	index@(_ZN7cutlass13device_kernelIN5flash11enable_sm90INS1_16FlashAttnFwdSm90INS1_25CollectiveMainloopFwdSm90ILi2EN4cute5tupleIJNS5_1CILi1EEES8_S8_EEENS6_IJNS7_ILi128EEENS7_ILi96EEENS7_ILi64EEEEEELi256ENS_10bfloat16_tEfNS_4arch4Sm90ELb0ELb1ELb1ELb1ELb0ELb1ELb1ELb1ELb0ELb1ELb0ELb0EEENS1_21CollectiveEpilogueFwdINS6_IJSA_NS7_ILi256EEESB_EEES9_SE_SG_Li256ELb1ELb1ELb0ELb0EEENS1_36VarlenDynamicPersistentTileSchedulerILi128ELi96ELi256ELi128ELb0ELb1ELb1ELb1ELb0ELb1EEEEEEEEEvNT_6ParamsE)
	.align		4
        /*0144*/ 	.word	index@(__assertfail)
	.align		4
        /*0148*/ 	.word	index@(_ZN7cutlass13device_kernelIN5flash11enable_sm90INS1_16FlashAttnFwdSm90INS1_25CollectiveMainloopFwdSm90ILi2EN4cute5tupleIJNS5_1CILi1EEES8_S8_EEENS6_IJNS7_ILi128EEENS7_ILi96EEENS7_ILi64EEEEEELi256ENS_10bfloat16_tEfNS_4arch4Sm90ELb1ELb0ELb1ELb0ELb0ELb0ELb0ELb1ELb0ELb1ELb0ELb0EEENS1_21CollectiveEpilogueFwdINS6_IJSA_NS7_ILi256EEESB_EEES9_SE_SG_Li256ELb0ELb1ELb0ELb0EEENS1_30DynamicPersistentTileSchedulerILi256ELi128ELb0ELb1ELb1EEEEEEEEEvNT_6ParamsE)
	.align		4
        /*014c*/ 	.word	index@(__assertfail)
	.align		4
        /*0150*/ 	.word	index@(_ZN7cutlass13device_kernelIN5flash11enable_sm90INS1_16FlashAttnFwdSm90INS1_25CollectiveMainloopFwdSm90ILi2EN4cute5tupleIJNS5_1CILi1EEES8_S8_EEENS6_IJNS7_ILi128EEENS7_ILi96EEENS7_ILi64EEEEEELi256ENS_10bfloat16_tEfNS_4arch4Sm90ELb1ELb0ELb1ELb0ELb0ELb0ELb1ELb1ELb0ELb1ELb0ELb0EEENS1_21CollectiveEpilogueFwdINS6_IJSA_NS7_ILi256EEESB_EEES9_SE_SG_Li256ELb0ELb1ELb0ELb0EEENS1_30DynamicPersistentTileSchedulerILi256ELi128ELb0ELb1ELb1EEEEEEEEEvNT_6ParamsE)
	.align		4
        /*0154*/ 	.word	index@(__assertfail)
	.align		4
        /*0158*/ 	.word	index@(_ZN7cutlass13device_kernelIN5flash11enable_sm90INS1_16FlashAttnFwdSm90INS1_25CollectiveMainloopFwdSm90ILi2EN4cute5tupleIJNS5_1CILi1EEES8_S8_EEENS6_IJNS7_ILi128EEENS7_ILi96EEENS7_ILi64EEEEEELi256ENS_10bfloat16_tEfNS_4arch4Sm90ELb1ELb0ELb1ELb1ELb0ELb0ELb0ELb1ELb0ELb1ELb0ELb0EEENS1_21CollectiveEpilogueFwdINS6_IJSA_NS7_ILi256EEESB_EEES9_SE_SG_Li256ELb1ELb1ELb0ELb0EEENS1_36VarlenDynamicPersistentTileSchedulerILi128ELi96ELi256ELi128ELb0ELb1ELb1ELb1ELb1ELb1EEEEEEEEEvNT_6ParamsE)
	.align		4
        /*015c*/ 	.word	index@(__assertfail)
	.align		4
        /*0160*/ 	.word	index@(_ZN7cutlass13device_kernelIN5flash11enable_sm90INS1_16FlashAttnFwdSm90INS1_25CollectiveMainloopFwdSm90ILi2EN4cute5tupleIJNS5_1CILi1EEES8_S8_EEENS6_IJNS7_ILi128EEENS7_ILi96EEENS7_ILi64EEEEEELi256ENS_10bfloat16_tEfNS_4arch4Sm90ELb1ELb0ELb1ELb1ELb0ELb1ELb0ELb1ELb0ELb1ELb0ELb0EEENS1_21CollectiveEpilogueFwdINS6_IJSA_NS7_ILi256EEESB_EEES9_SE_SG_Li256ELb1ELb1ELb0ELb0EEENS1_36VarlenDynamicPersistentTileSchedulerILi128ELi96ELi256ELi128ELb0ELb1ELb1ELb1ELb1ELb1EEEEEEEEEvNT_6ParamsE)
	.align		4
        /*0164*/ 	.word	index@(__assertfail)
	.align		4
        /*0168*/ 	.word	index@(_ZN7cutlass13device_kernelIN5flash11enable_sm90INS1_16FlashAttnFwdSm90INS1_25CollectiveMainloopFwdSm90ILi2EN4cute5tupleIJNS5_1CILi1EEES8_S8_EEENS6_IJNS7_ILi128EEENS7_ILi96EEENS7_ILi64EEEEEELi256ENS_10bfloat16_tEfNS_4arch4Sm90ELb1ELb0ELb1ELb1ELb0ELb0ELb1ELb1ELb0ELb1ELb0ELb0EEENS1_21CollectiveEpilogueFwdINS6_IJSA_NS7_ILi256EEESB_EEES9_SE_SG_Li256ELb1ELb1ELb0ELb0EEENS1_36VarlenDynamicPersistentTileSchedulerILi128ELi96ELi256ELi128ELb0ELb1ELb1ELb1ELb1ELb1EEEEEEEEEvNT_6ParamsE)
	.align		4
        /*016c*/ 	.word	index@(__assertfail)
	.align		4
        /*0170*/ 	.word	index@(_ZN7cutlass13device_kernelIN5flash11enable_sm90INS1_16FlashAttnFwdSm90INS1_25CollectiveMainloopFwdSm90ILi2EN4cute5tupleIJNS5_1CILi1EEES8_S8_EEENS6_IJNS7_ILi128EEENS7_ILi96EEENS7_ILi64EEEEEELi256ENS_10bfloat16_tEfNS_4arch4Sm90ELb1ELb0ELb1ELb1ELb0ELb1ELb1ELb1ELb0ELb1ELb0ELb0EEENS1_21CollectiveEpilogueFwdINS6_IJSA_NS7_ILi256EEESB_EEES9_SE_SG_Li256ELb1ELb1ELb0ELb0EEENS1_36VarlenDynamicPersistentTileSchedulerILi128ELi96ELi256ELi128ELb0ELb1ELb1ELb1ELb1ELb1EEEEEEEEEvNT_6ParamsE)
	.align		4
        /*0174*/ 	.word	index@(__assertfail)
	.align		4
        /*0178*/ 	.word	0x00000000
	.align		4
        /*017c*/ 	.word	0xfffffffe
	.align		4
        /*0180*/ 	.word	0x00000000
	.align		4
        /*0184*/ 	.word	0xfffffffd
	.align		4
        /*0188*/ 	.word	0x00000000
	.align		4
        /*018c*/ 	.word	0xfffffffc


//--------------------- .nv.constant4             --------------------------
	.section	.nv.constant4,"a",@progbits
	.align	8
	.align		8
.nv.constant4:
        /*0000*/ 	.dword	__assertfail
	.align		8
        /*0008*/ 	.dword	__unnamed_1
	.align		8
        /*0010*/ 	.dword	__unnamed_2
	.align		8
        /*0018*/ 	.dword	__unnamed_3
	.align		8
        /*0020*/ 	.dword	__unnamed_4
	.align		8
        /*0028*/ 	.dword	__unnamed_5
	.align		8
        /*0030*/ 	.dword	__unnamed_6
	.align		8
        /*0038*/ 	.dword	__unnamed_7
	.align		8
        /*0040*/ 	.dword	__unnamed_8
	.align		8
        /*0048*/ 	.dword	__unnamed_9
	.align		8
        /*0050*/ 	.dword	__unnamed_10
	.align		8
        /*0058*/ 	.dword	__unnamed_11
	.align		8
        /*0060*/ 	.dword	__unnamed_12
	.align		8
        /*0068*/ 	.dword	__unnamed_13
	.align		8
        /*0070*/ 	.dword	__unnamed_14
	.align		8
        /*0078*/ 	.dword	__unnamed_15
	.align		8
        /*0080*/ 	.dword	__unnamed_16
	.align		8
        /*0088*/ 	.dword	__unnamed_17
	.align		8
        /*0090*/ 	.dword	__unnamed_18
	.align		8
        /*0098*/ 	.dword	__unnamed_19
	.align		8
        /*00a0*/ 	.dword	__unnamed_20
	.align		8
        /*00a8*/ 	.dword	__unnamed_21
	.align		8
        /*00b0*/ 	.dword	__unnamed_22
	.align		8
        /*00b8*/ 	.dword	__unnamed_23
	.align		8
        /*00c0*/ 	.dword	_ZN83_INTERNAL_67309024_47_flash_fwd_hdimdiff_bf16_softcap_packgqa_sm90_cu_8761d306_51134cuda3std3__45__cpo5beginE
	.align		8
        /*00c8*/ 	.dword	_ZN83_INTERNAL_67309024_47_flash_fwd_hdimdiff_bf16_softcap_packgqa_sm90_cu_8761d306_51134cuda3std3__45__cpo3endE
	.align		8
        /*00d0*/ 	.dword	_ZN83_INTERNAL_67309024_47_flash_fwd_hdimdiff_bf16_softcap_packgqa_sm90_cu_8761d306_51134cuda3std3__45__cpo6cbeginE
	.align		8
        /*00d8*/ 	.dword	_ZN83_INTERNAL_67309024_47_flash_fwd_hdimdiff_bf16_softcap_packgqa_sm90_cu_8761d306_51134cuda3std3__45__cpo4cendE
	.align		8
        /*00e0*/ 	.dword	_ZN83_INTERNAL_67309024_47_flash_fwd_hdimdiff_bf16_softcap_packgqa_sm90_cu_8761d306_51134cuda3std3__485_GLOBAL__N__67309024_47_flash_fwd_hdimdiff_bf16_softcap_packgqa_sm90_cu_8761d306_51136ignoreE
	.align		8
        /*00e8*/ 	.dword	_ZN83_INTERNAL_67309024_47_flash_fwd_hdimdiff_bf16_softcap_packgqa_sm90_cu_8761d306_51134cuda3std3__419piecewise_constructE
	.align		8
        /*00f0*/ 	.dword	_ZN83_INTERNAL_67309024_47_flash_fwd_hdimdiff_bf16_softcap_packgqa_sm90_cu_8761d306_51134cuda3std3__48in_placeE
	.align		8
        /*00f8*/ 	.dword	_ZN83_INTERNAL_67309024_47_flash_fwd_hdimdiff_bf16_softcap_packgqa_sm90_cu_8761d306_51134cuda3std6ranges3__45__cpo4swapE
	.align		8
        /*0100*/ 	.dword	_ZN83_INTERNAL_67309024_47_flash_fwd_hdimdiff_bf16_softcap_packgqa_sm90_cu_8761d306_51134cuda3std6ranges3__45__cpo9iter_moveE
	.align		8
        /*0108*/ 	.dword	_ZN83_INTERNAL_67309024_47_flash_fwd_hdimdiff_bf16_softcap_packgqa_sm90_cu_8761d306_51134cute7productE
	.align		8
        /*0110*/ 	.dword	_ZN83_INTERNAL_67309024_47_flash_fwd_hdimdiff_bf16_softcap_packgqa_sm90_cu_8761d306_51134cute1_E
	.align		8
        /*0118*/ 	.dword	$str$23
	.align		8
        /*0120*/ 	.dword	$str$24


//--------------------- .text._ZN7cutlass13device_kernelIN5flash11enable_sm90INS1_16FlashAttnFwdSm90INS1_25CollectiveMainloopFwdSm90ILi2EN4cute5tupleIJNS5_1CILi1EEES8_S8_EEENS6_IJNS7_ILi128EEESA_NS7_ILi192EEEEEELi128ENS_10bfloat16_tEfNS_4arch4Sm90ELb0ELb0ELb1ELb0ELb0ELb0ELb0ELb1ELb1ELb1ELb0ELb0EEENS1_21CollectiveEpilogueFwdINS6_IJSA_SA_SA_EEES9_SD_SF_Li256ELb0ELb1ELb0ELb0EEENS1_29StaticPersistentTileSchedulerILb0EEEEEEEEEvNT_6ParamsE --------------------------
	.section	.text._ZN7cutlass13device_kernelIN5flash11enable_sm90INS1_16FlashAttnFwdSm90INS1_25CollectiveMainloopFwdSm90ILi2EN4cute5tupleIJNS5_1CILi1EEES8_S8_EEENS6_IJNS7_ILi128EEESA_NS7_ILi192EEEEEELi128ENS_10bfloat16_tEfNS_4arch4Sm90ELb0ELb0ELb1ELb0ELb0ELb0ELb0ELb1ELb1ELb1ELb0ELb0EEENS1_21CollectiveEpilogueFwdINS6_IJSA_SA_SA_EEES9_SD_SF_Li256ELb0ELb1ELb0ELb0EEENS1_29StaticPersistentTileSchedulerILb0EEEEEEEEEvNT_6ParamsE,"ax",@progbits
	.align	128
.text._ZN7cutlass13device_kernelIN5flash11enable_sm90INS1_16FlashAttnFwdSm90INS1_25CollectiveMainloopFwdSm90ILi2EN4cute5tupleIJNS5_1CILi1EEES8_S8_EEENS6_IJNS7_ILi128EEESA_NS7_ILi192EEEEEELi128ENS_10bfloat16_tEfNS_4arch4Sm90ELb0ELb0ELb1ELb0ELb0ELb0ELb0ELb1ELb1ELb1ELb0ELb0EEENS1_21CollectiveEpilogueFwdINS6_IJSA_SA_SA_EEES9_SD_SF_Li256ELb0ELb1ELb0ELb0EEENS1_29StaticPersistentTileSchedulerILb0EEEEEEEEEvNT_6ParamsE:
        .type           _ZN7cutlass13device_kernelIN5flash11enable_sm90INS1_16FlashAttnFwdSm90INS1_25CollectiveMainloopFwdSm90ILi2EN4cute5tupleIJNS5_1CILi1EEES8_S8_EEENS6_IJNS7_ILi128EEESA_NS7_ILi192EEEEEELi128ENS_10bfloat16_tEfNS_4arch4Sm90ELb0ELb0ELb1ELb0ELb0ELb0ELb0ELb1ELb1ELb1ELb0ELb0EEENS1_21CollectiveEpilogueFwdINS6_IJSA_SA_SA_EEES9_SD_SF_Li256ELb0ELb1ELb0ELb0EEENS1_29StaticPersistentTileSchedulerILb0EEEEEEEEEvNT_6ParamsE,@function
        .size           _ZN7cutlass13device_kernelIN5flash11enable_sm90INS1_16FlashAttnFwdSm90INS1_25CollectiveMainloopFwdSm90ILi2EN4cute5tupleIJNS5_1CILi1EEES8_S8_EEENS6_IJNS7_ILi128EEESA_NS7_ILi192EEEEEELi128ENS_10bfloat16_tEfNS_4arch4Sm90ELb0ELb0ELb1ELb0ELb0ELb0ELb0ELb1ELb1ELb1ELb0ELb0EEENS1_21CollectiveEpilogueFwdINS6_IJSA_SA_SA_EEES9_SD_SF_Li256ELb0ELb1ELb0ELb0EEENS1_29StaticPersistentTileSchedulerILb0EEEEEEEEEvNT_6ParamsE,(.L_x_15274 - _ZN7cutlass13device_kernelIN5flash11enable_sm90INS1_16FlashAttnFwdSm90INS1_25CollectiveMainloopFwdSm90ILi2EN4cute5tupleIJNS5_1CILi1EEES8_S8_EEENS6_IJNS7_ILi128EEESA_NS7_ILi192EEEEEELi128ENS_10bfloat16_tEfNS_4arch4Sm90ELb0ELb0ELb1ELb0ELb0ELb0ELb0ELb1ELb1ELb1ELb0ELb0EEENS1_21CollectiveEpilogueFwdINS6_IJSA_SA_SA_EEES9_SD_SF_Li256ELb0ELb1ELb0ELb0EEENS1_29StaticPersistentTileSchedulerILb0EEEEEEEEEvNT_6ParamsE)
        .other          _ZN7cutlass13device_kernelIN5flash11enable_sm90INS1_16FlashAttnFwdSm90INS1_25CollectiveMainloopFwdSm90ILi2EN4cute5tupleIJNS5_1CILi1EEES8_S8_EEENS6_IJNS7_ILi128EEESA_NS7_ILi192EEEEEELi128ENS_10bfloat16_tEfNS_4arch4Sm90ELb0ELb0ELb1ELb0ELb0ELb0ELb0ELb1ELb1ELb1ELb0ELb0EEENS1_21CollectiveEpilogueFwdINS6_IJSA_SA_SA_EEES9_SD_SF_Li256ELb0ELb1ELb0ELb0EEENS1_29StaticPersistentTileSchedulerILb0EEEEEEEEEvNT_6ParamsE,@"STO_CUDA_ENTRY STV_DEFAULT"
_ZN7cutlass13device_kernelIN5flash11enable_sm90INS1_16FlashAttnFwdSm90INS1_25CollectiveMainloopFwdSm90ILi2EN4cute5tupleIJNS5_1CILi1EEES8_S8_EEENS6_IJNS7_ILi128EEESA_NS7_ILi192EEEEEELi128ENS_10bfloat16_tEfNS_4arch4Sm90ELb0ELb0ELb1ELb0ELb0ELb0ELb0ELb1ELb1ELb1ELb0ELb0EEENS1_21CollectiveEpilogueFwdINS6_IJSA_SA_SA_EEES9_SD_SF_Li256ELb0ELb1ELb0ELb0EEENS1_29StaticPersistentTileSchedulerILb0EEEEEEEEEvNT_6ParamsE:
[----:B------:R-:W0:Y:S02]  /*0000*/  LDC R1, c[0x0][0x28] ;  /* 0x00000a00ff017b82 */ /* 0x000e240000000800 */
[----:B0-----:R-:W-:Y:S01]  /*0010*/  VIADD R1, R1, 0xffffffc8 ;  /* 0xffffffc801017836 */ /* 0x001fe20000000000 */
[----:B------:R-:W0:Y:S01]  /*0020*/  S2R R0, SR_TID.X ;  /* 0x0000000000007919 */ /* 0x000e220000002100 */
[----:B------:R-:W-:Y:S01]  /*0030*/  ELECT P0, URZ, PT ;  /* 0x00000000003f782f */ /* 0x000fe20003800000 */
[----:B------:R-:W-:Y:S01]  /*0040*/  BSSY B0, `(.L_x_0) ;  /* 0x000000d000007945 */ /* 0x000fe20003800000 */
[----:B0-----:R-:W-:-:S05]  /*0050*/  SHF.R.U32.HI R2, RZ, 0x5, R0 ;  /* 0x00000005ff027819 */ /* 0x001fca0000011600 */
[----:B------:R-:W0:Y:S02]  /*0060*/  SHFL.IDX PT, R3, R2, RZ, 0x1f ;  /* 0x00001fff02037589 */ /* 0x000e2400000e0000 */
[----:B0-----:R-:W-:-:S13]  /*0070*/  ISETP.EQ.AND P0, PT, R3, RZ, P0 ;  /* 0x000000ff0300720c */ /* 0x001fda0000702270 */
[----:B------:R-:W-:Y:S05]  /*0080*/  @!P0 BRA `(.L_x_1) ;  /* 0x0000000000208947 */ /* 0x000fea0003800000 */
[----:B------:R-:W-:Y:S02]  /*0090*/  ULDC.64 UR4, c[0x0][0x198] ;  /* 0x0000660000047ab9 */ /* 0x000fe40000000a00 */
[----:B------:R-:W-:Y:S02]  /*00a0*/  UIADD3 UR6, UP0, UR4, 0x370, URZ ;  /* 0x0000037004067890 */ /* 0x000fe4000ff1e03f */
[----:B------:R-:W-:Y:S02]  /*00b0*/  UIADD3 UR4, UP1, UR4, 0x470, URZ ;  /* 0x0000047004047890 */ /* 0x000fe4000ff3e03f */
[----:B------:R-:W-:Y:S02]  /*00c0*/  UIADD3.X UR7, URZ, UR5, URZ, UP0, !UPT ;  /* 0x000000053f077290 */ /* 0x000fe400087fe43f */
[----:B------:R-:W-:-:S07]  /*00d0*/  UIADD3.X UR5, URZ, UR5, URZ, UP1, !UPT ;  /* 0x000000053f057290 */ /* 0x000fce0008ffe43f */
[----:B------:R0:W-:Y:S02]  /*00e0*/  UTMACCTL.PF [UR6] ;  /* 0x00000000060079b9 */ /* 0x0001e40008040000 */
[----:B------:R0:W-:Y:S02]  /*00f0*/  UTMACCTL.PF [UR4] ;  /* 0x00000000040079b9 */ /* 0x0001e40008040000 */
[----:B0-----:R-:W-:Y:S01]  /*0100*/  NOP ;  /* 0x0000000000007918 */ /* 0x001fe20000000000 */
.L_x_1:
[----:B------:R-:W-:Y:S05]  /*0110*/  BSYNC B0 ;  /* 0x0000000000007941 */ /* 0x000fea0003800000 */
.L_x_0:
[----:B------:R-:W-:Y:S01]  /*0120*/  VOTEU.ANY UP0, P0 ;  /* 0x00000000003f7886 */ /* 0x000fe20000000100 */
[----:B------:R-:W0:Y:S01]  /*0130*/  SHFL.IDX PT, R3, R2, RZ, 0x1f ;  /* 0x00001fff02037589 */ /* 0x000e2200000e0000 */
[----:B------:R-:W-:Y:S01]  /*0140*/  UMOV UR4, 0x80 ;  /* 0x0000008000047882 */ /* 0x000fe20000000000 */
[----:B------:R-:W-:Y:S01]  /*0150*/  UMOV UR7, 0x100 ;  /* 0x0000010000077882 */ /* 0x000fe20000000000 */
[----:B------:R-:W-:Y:S01]  /*0160*/  VOTEU.ANY UP1, P0 ;  /* 0x00000000003f7886 */ /* 0x000fe20000020100 */
[----:B------:R-:W1:Y:S01]  /*0170*/  @UP0 S2UR UR8, SR_CgaCtaId ;  /* 0x00000000000809c3 */ /* 0x000e620000008800 */
[----:B------:R-:W-:Y:S01]  /*0180*/  @UP0 UMOV UR6, 0x400 ;  /* 0x0000040000060882 */ /* 0x000fe20000000000 */
[----:B------:R-:W-:-:S04]  /*0190*/  @UP0 UIADD3 UR4, -UR4, 0x100000, URZ ;  /* 0x0010000004040890 */ /* 0x000fc8000fffe13f */
[----:B------:R-:W-:Y:S02]  /*01a0*/  @UP0 USHF.L.U32 UR5, UR4, 0xb, URZ ;  /* 0x0000000b04050899 */ /* 0x000fe4000800063f */
[----:B------:R-:W-:Y:S01]  /*01b0*/  @UP0 USHF.L.U32 UR4, UR4, 0x1, URZ ;  /* 0x0000000104040899 */ /* 0x000fe2000800063f */
[----:B0-----:R-:W-:Y:S02]  /*01c0*/  ISETP.NE.AND P1, PT, R3, RZ, PT ;  /* 0x000000ff0300720c */ /* 0x001fe40003f25270 */
[----:B------:R-:W-:Y:S01]  /*01d0*/  SHF.R.U32.HI R3, RZ, 0x7, R0 ;  /* 0x00000007ff037819 */ /* 0x000fe20000011600 */
[----:B-1----:R-:W-:Y:S02]  /*01e0*/  @UP0 ULEA UR8, UR8, UR6, 0x18 ;  /* 0x0000000608080291 */ /* 0x002fe4000f8ec03f */
[----:B------:R-:W-:-:S04]  /*01f0*/  @UP0 UIADD3 UR6, -UR7, 0x100000, URZ ;  /* 0x0010000007060890 */ /* 0x000fc8000fffe13f */
[----:B------:R-:W-:Y:S02]  /*0200*/  @UP0 USHF.L.U32 UR7, UR6, 0xb, URZ ;  /* 0x0000000b06070899 */ /* 0x000fe4000800063f */
[----:B------:R-:W-:Y:S01]  /*0210*/  @UP0 USHF.L.U32 UR6, UR6, 0x1, URZ ;  /* 0x0000000106060899 */ /* 0x000fe2000800063f */
[----:B------:R-:W-:Y:S01]  /*0220*/  VOTEU.ANY UP0, P0 ;  /* 0x00000000003f7886 */ /* 0x000fe20000000100 */
[----:B------:R-:W0:Y:S04]  /*0230*/  SHFL.IDX PT, R3, R3, RZ, 0x1f ;  /* 0x00001fff03037589 */ /* 0x000e2800000e0000 */
[----:B------:R-:W1:Y:S02]  /*0240*/  FENCE.VIEW.ASYNC.S ;  /* 0x00000000000073c6 */ /* 0x000e640000000000 */
[----:B-1----:R1:W2:Y:S04]  /*0250*/  @UP0 SYNCS.EXCH.64 URZ, [UR8+0x34800], UR4 ;  /* 0x03480004083f05b2 */ /* 0x0022a80008000100 */
[----:B------:R1:W3:Y:S01]  /*0260*/  @UP1 SYNCS.EXCH.64 URZ, [UR8+0x34820], UR6 ;  /* 0x03482006083f15b2 */ /* 0x0002e20008000100 */
[----:B------:R-:W-:Y:S05]  /*0270*/  @P1 BRA `(.L_x_2) ;  /* 0x0000000000481947 */ /* 0x000fea0003800000 */
[----:B-1----:R-:W1:Y:S01]  /*0280*/  S2UR UR5, SR_CgaCtaId ;  /* 0x00000000000579c3 */ /* 0x002e620000008800 */
[----:B------:R-:W-:Y:S01]  /*0290*/  UMOV UR4, 0x400 ;  /* 0x0000040000047882 */ /* 0x000fe20000000000 */
[----:B------:R-:W-:Y:S01]  /*02a0*/  UMOV UR6, 0x1 ;  /* 0x0000000100067882 */ /* 0x000fe20000000000 */
[----:B------:R-:W-:Y:S01]  /*02b0*/  UMOV UR7, 0x2 ;  /* 0x0000000200077882 */ /* 0x000fe20000000000 */
[----:B------:R-:W-:Y:S01]  /*02c0*/  ELECT P0, URZ, PT ;  /* 0x00000000003f782f */ /* 0x000fe20003800000 */
[----:B-1----:R-:W-:Y:S02]  /*02d0*/  ULEA UR8, UR5, UR4, 0x18 ;  /* 0x0000000405087291 */ /* 0x002fe4000f8ec03f */
[----:B------:R-:W-:-:S04]  /*02e0*/  UIADD3 UR4, -UR6, 0x100000, URZ ;  /* 0x0010000006047890 */ /* 0x000fc8000fffe13f */
[----:B------:R-:W-:Y:S02]  /*02f0*/  USHF.L.U32 UR5, UR4, 0xb, URZ ;  /* 0x0000000b04057899 */ /* 0x000fe4000800063f */
[----:B------:R-:W-:Y:S02]  /*0300*/  USHF.L.U32 UR4, UR4, 0x1, URZ ;  /* 0x0000000104047899 */ /* 0x000fe4000800063f */
[----:B------:R-:W-:-:S04]  /*0310*/  UIADD3 UR6, -UR7, 0x100000, URZ ;  /* 0x0010000007067890 */ /* 0x000fc8000fffe13f */
[----:B------:R-:W-:Y:S02]  /*0320*/  USHF.L.U32 UR7, UR6, 0xb, URZ ;  /* 0x0000000b06077899 */ /* 0x000fe4000800063f */
[----:B------:R-:W-:Y:S01]  /*0330*/  USHF.L.U32 UR6, UR6, 0x1, URZ ;  /* 0x0000000106067899 */ /* 0x000fe2000800063f */
[----:B------:R-:W1:Y:S03]  /*0340*/  FENCE.VIEW.ASYNC.S ;  /* 0x00000000000073c6 */ /* 0x000e660000000000 */
[----:B-1----:R4:W1:Y:S08]  /*0350*/  SYNCS.EXCH.64 URZ, [UR8+0x34830], UR4 ;  /* 0x03483004083f75b2 */ /* 0x0028700008000100 */
[----:B------:R4:W0:Y:S01]  /*0360*/  SYNCS.EXCH.64 URZ, [UR8+0x34840], UR6 ;  /* 0x03484006083f75b2 */ /* 0x0008220008000100 */
[----:B------:R4:W0:Y:S01]  /*0370*/  SYNCS.EXCH.64 URZ, [UR8+0x34838], UR4 ;  /* 0x03483804083f75b2 */ /* 0x0008220008000100 */
[----:B------:R4:W0:Y:S02]  /*0380*/  SYNCS.EXCH.64 URZ, [UR8+0x34848], UR6 ;  /* 0x03484806083f75b2 */ /* 0x0008240008000100 */
[----:B----4-:R-:W-:Y:S01]  /*0390*/  NOP ;  /* 0x0000000000007918 */ /* 0x010fe20000000000 */
.L_x_2:
[----:B------:R-:W4:Y:S01]  /*03a0*/  SHFL.IDX PT, R4, R2, RZ, 0x1f ;  /* 0x00001fff02047589 */ /* 0x000f2200000e0000 */
[----:B------:R-:W-:Y:S01]  /*03b0*/  NOP ;  /* 0x0000000000007918 */ /* 0x000fe20000000000 */
[----:B----4-:R-:W-:-:S13]  /*03c0*/  ISETP.NE.AND P0, PT, R4, RZ, PT ;  /* 0x000000ff0400720c */ /* 0x010fda0003f05270 */
        /* <DEDUP_REMOVED lines=19> */
.L_x_3:
[----:B------:R-:W4:Y:S01]  /*0500*/  SHFL.IDX PT, R4, R2, RZ, 0x1f ;  /* 0x00001fff02047589 */ /* 0x000f2200000e0000 */
[----:B------:R-:W-:Y:S01]  /*0510*/  NOP ;  /* 0x0000000000007918 */ /* 0x000fe20000000000 */
[----:B----4-:R-:W-:-:S13]  /*0520*/  ISETP.NE.AND P0, PT, R4, RZ, PT ;  /* 0x000000ff0400720c */ /* 0x010fda0003f05270 */
[----:B------:R-:W-:Y:S05]  /*0530*/  @P0 BRA `(.L_x_4) ;  /* 0x0000000000380947 */ /* 0x000fea0003800000 */
[----:B-1----:R-:W1:Y:S01]  /*0540*/  S2UR UR5, SR_CgaCtaId ;  /* 0x00000000000579c3 */ /* 0x002e620000008800 */
[----:B------:R-:W-:Y:S01]  /*0550*/  UMOV UR4, 0x400 ;  /* 0x0000040000047882 */ /* 0x000fe20000000000 */
[----:B------:R-:W-:Y:S01]  /*0560*/  UMOV UR7, 0x1 ;  /* 0x0000000100077882 */ /* 0x000fe20000000000 */
[----:B------:R-:W-:Y:S01]  /*0570*/  ELECT P0, URZ, PT ;  /* 0x00000000003f782f */ /* 0x000fe20003800000 */
[----:B-1----:R-:W-:Y:S02]  /*0580*/  ULEA UR6, UR5, UR4, 0x18 ;  /* 0x0000000405067291 */ /* 0x002fe4000f8ec03f */
[----:B------:R-:W-:-:S04]  /*0590*/  UIADD3 UR4, -UR7, 0x100000, URZ ;  /* 0x0010000007047890 */ /* 0x000fc8000fffe13f */
[----:B------:R-:W-:Y:S02]  /*05a0*/  USHF.L.U32 UR5, UR4, 0xb, URZ ;  /* 0x0000000b04057899 */ /* 0x000fe4000800063f */
[----:B------:R-:W-:Y:S01]  /*05b0*/  USHF.L.U32 UR4, UR4, 0x1, URZ ;  /* 0x0000000104047899 */ /* 0x000fe2000800063f */
[----:B------:R-:W1:Y:S11]  /*05c0*/  FENCE.VIEW.ASYNC.S ;  /* 0x00000000000073c6 */ /* 0x000e760000000000 */
[----:B-1----:R4:W1:Y:S01]  /*05d0*/  SYNCS.EXCH.64 URZ, [UR6+0x34870], UR4 ;  /* 0x03487004063f75b2 */ /* 0x0028620008000100 */
[----:B------:R4:W0:Y:S01]  /*05e0*/  SYNCS.EXCH.64 URZ, [UR6+0x34880], UR4 ;  /* 0x03488004063f75b2 */ /* 0x0008220008000100 */
[----:B------:R4:W0:Y:S01]  /*05f0*/  SYNCS.EXCH.64 URZ, [UR6+0x34878], UR4 ;  /* 0x03487804063f75b2 */ /* 0x0008220008000100 */
[----:B------:R4:W0:Y:S02]  /*0600*/  SYNCS.EXCH.64 URZ, [UR6+0x34888], UR4 ;  /* 0x03488804063f75b2 */ /* 0x0008240008000100 */
[----:B----4-:R-:W-:Y:S01]  /*0610*/  NOP ;  /* 0x0000000000007918 */ /* 0x010fe20000000000 */
.L_x_4:
        /* <DEDUP_REMOVED lines=22> */
.L_x_5:
        /* <DEDUP_REMOVED lines=22> */
.L_x_6:
[----:B0-----:R-:W-:Y:S01]  /*08e0*/  ISETP.NE.AND P0, PT, R3, RZ, PT ;  /* 0x000000ff0300720c */ /* 0x001fe20003f05270 */
[----:B------:R-:W-:Y:S01]  /*08f0*/  IMAD.MOV.U32 R3, RZ, RZ, 0x1 ;  /* 0x00000001ff037424 */ /* 0x000fe200078e00ff */
[----:B------:R-:W-:Y:S01]  /*0900*/  NOP ;  /* 0x0000000000007918 */ /* 0x000fe20000000000 */
[----:B------:R-:W-:-:S03]  /*0910*/  ULDC.64 UR60, c[0x0][0x208] ;  /* 0x00008200003c7ab9 */ /* 0x000fc60000000a00 */
[----:B------:R-:W-:-:S05]  /*0920*/  SEL R3, R3, 0x2, !P0 ;  /* 0x0000000203037807 */ /* 0x000fca0004000000 */
[----:B------:R0:W-:Y:S01]  /*0930*/  STL [R1+0x34], R3 ;  /* 0x0000340301007387 */ /* 0x0001e20000100800 */
[----:B-123--:R-:W-:Y:S06]  /*0940*/  BAR.SYNC.DEFER_BLOCKING 0x0 ;  /* 0x0000000000007b1d */ /* 0x00efec0000010000 */
[----:B------:R-:W-:Y:S05]  /*0950*/  @!P0 BRA `(.L_x_7) ;  /* 0x0000008000448947 */ /* 0x000fea0003800000 */
.L_x_8:
[----:B------:R-:W-:-:S08]  /*0960*/  NOP ;  /* 0x0000000000007918 */ /* 0x000fd00000000000 */
[----:B------:R-:W1:Y:S02]  /*0970*/  USETMAXREG.TRY_ALLOC.CTAPOOL UP0, 0xf0 ;  /* 0x000000f0000079c8 */ /* 0x000e640008000600 */
[----:B-1----:R-:W-:-:S13]  /*0980*/  PLOP3.LUT P0, PT, PT, PT, UP0, 0x80, 0x0 ;  /* 0x000000000000781c */ /* 0x002fda0003f0f008 */
[----:B------:R-:W-:Y:S05]  /*0990*/  @!P0 BRA `(.L_x_8) ;  /* 0xfffffffc00f08947 */ /* 0x000fea000383ffff */
[----:B------:R-:W1:Y:S08]  /*09a0*/  S2UR UR39, SR_CTAID.X ;  /* 0x00000000002779c3 */ /* 0x000e700000002500 */
[----:B------:R-:W-:Y:S08]  /*09b0*/  BAR.ARV 0x8, 0x180 ;  /* 0x0206000000007b1d */ /* 0x000ff00000002000 */
[----:B------:R-:W1:Y:S02]  /*09c0*/  LDC R2, c[0x0][0xc34] ;  /* 0x00030d00ff027b82 */ /* 0x000e640000000800 */
[----:B-1----:R-:W-:-:S13]  /*09d0*/  ISETP.LE.AND P0, PT, R2, UR39, PT ;  /* 0x0000002702007c0c */ /* 0x002fda000bf03270 */
[----:B------:R-:W-:Y:S05]  /*09e0*/  @P0 EXIT ;  /* 0x000000000000094d */ /* 0x000fea0003800000 */
[----:B------:R-:W2:Y:S01]  /*09f0*/  LDL.LU R12, [R1+0x34] ;  /* 0x00003400010c7983 */ /* 0x000ea20000300800 */
[----:B------:R-:W-:Y:S01]  /*0a00*/  VIADD R0, R0, 0xffffff80 ;  /* 0xffffff8000007836 */ /* 0x000fe20000000000 */
[----:B------:R-:W-:Y:S01]  /*0a10*/  MOV R19, RZ ;  /* 0x000000ff00137202 */ /* 0x000fe20000000f00 */
[----:B------:R-:W-:Y:S01]  /*0a20*/  IMAD.MOV.U32 R189, RZ, RZ, -0x2 ;  /* 0xfffffffeffbd7424 */ /* 0x000fe200078e00ff */
[----:B------:R-:W-:Y:S01]  /*0a30*/  UMOV UR37, URZ ;  /* 0x0000003f00257c82 */ /* 0x000fe20008000000 */
[----:B------:R-:W-:Y:S01]  /*0a40*/  UMOV UR36, URZ ;  /* 0x0000003f00247c82 */ /* 0x000fe20008000000 */
[----:B0-----:R-:W-:-:S04]  /*0a50*/  SHF.R.S32.HI R3, RZ, 0x1f, R0 ;  /* 0x0000001fff037819 */ /* 0x001fc80000011400 */
[CC--:B------:R-:W-:Y:S02]  /*0a60*/  LEA.HI R2, R3.reuse, R0.reuse, RZ, 0x7 ;  /* 0x0000000003027211 */ /* 0x0c0fe400078f38ff */
[CC--:B------:R-:W-:Y:S02]  /*0a70*/  LEA.HI R4, R3.reuse, R0.reuse, RZ, 0x5 ;  /* 0x0000000003047211 */ /* 0x0c0fe400078f28ff */
[----:B------:R-:W-:Y:S02]  /*0a80*/  LOP3.LUT R23, R2, 0xffffff80, RZ, 0xc0, !PT ;  /* 0xffffff8002177812 */ /* 0x000fe400078ec0ff */
[CC--:B------:R-:W-:Y:S01]  /*0a90*/  LEA.HI R6, R3.reuse, R0.reuse, RZ, 0x4 ;  /* 0x0000000003067211 */ /* 0x0c0fe200078f20ff */
[----:B------:R-:W-:Y:S01]  /*0aa0*/  IMAD.SHL.U32 R4, R4, 0x20, RZ ;  /* 0x0000002004047824 */ /* 0x000fe200078e00ff */
[----:B------:R-:W-:Y:S01]  /*0ab0*/  LEA.HI R10, R3, R0, RZ, 0x2 ;  /* 0x00000000030a7211 */ /* 0x000fe200078f10ff */
[----:B------:R-:W-:Y:S01]  /*0ac0*/  IMAD.IADD R23, R0, 0x1, -R23 ;  /* 0x0000000100177824 */ /* 0x000fe200078e0a17 */
[----:B------:R-:W-:-:S02]  /*0ad0*/  LOP3.LUT R5, R6, 0x3fffff0, RZ, 0xc0, !PT ;  /* 0x03fffff006057812 */ /* 0x000fc400078ec0ff */
[----:B------:R-:W-:Y:S02]  /*0ae0*/  LOP3.LUT R8, R4, 0xfffffc00, RZ, 0xc0, !PT ;  /* 0xfffffc0004087812 */ /* 0x000fe400078ec0ff */
[----:B------:R-:W-:Y:S01]  /*0af0*/  SHF.R.S32.HI R4, RZ, 0x1f, R23 ;  /* 0x0000001fff047819 */ /* 0x000fe20000011417 */
[----:B------:R-:W-:Y:S01]  /*0b00*/  IMAD.IADD R7, R0, 0x1, -R5 ;  /* 0x0000000100077824 */ /* 0x000fe200078e0a05 */
[----:B------:R-:W-:Y:S02]  /*0b10*/  SHF.R.S32.HI R9, RZ, 0x4, R6 ;  /* 0x00000004ff097819 */ /* 0x000fe40000011406 */
[----:B------:R-:W-:Y:S02]  /*0b20*/  LEA.HI R5, R4, R23, RZ, 0x2 ;  /* 0x0000001704057211 */ /* 0x000fe400078f10ff */
[----:B------:R-:W-:Y:S02]  /*0b30*/  LEA.HI R6, R6, R9, RZ, 0x1 ;  /* 0x0000000906067211 */ /* 0x000fe400078f08ff */
[----:B------:R-:W-:-:S02]  /*0b40*/  LEA R7, R7, R8, 0x6 ;  /* 0x0000000807077211 */ /* 0x000fc400078e30ff */
[--C-:B------:R-:W-:Y:S02]  /*0b50*/  SHF.R.S32.HI R8, RZ, 0x2, R5.reuse ;  /* 0x00000002ff087819 */ /* 0x100fe40000011405 */
[----:B------:R-:W-:Y:S02]  /*0b60*/  SHF.R.S32.HI R11, RZ, 0x1f, R5 ;  /* 0x0000001fff0b7819 */ /* 0x000fe40000011405 */
[----:B------:R-:W-:Y:S02]  /*0b70*/  LEA.HI R22, R3, R0, RZ, 0x3 ;  /* 0x0000000003167211 */ /* 0x000fe400078f18ff */
[----:B------:R-:W-:Y:S02]  /*0b80*/  LOP3.LUT R6, R6, 0x1ffffffe, RZ, 0xc0, !PT ;  /* 0x1ffffffe06067812 */ /* 0x000fe400078ec0ff */
[----:B------:R-:W-:Y:S02]  /*0b90*/  LOP3.LUT R3, R10, 0xfffffffc, RZ, 0xc0, !PT ;  /* 0xfffffffc0a037812 */ /* 0x000fe400078ec0ff */
[----:B------:R-:W-:Y:S01]  /*0ba0*/  LEA.HI R11, R11, R8, RZ, 0x3 ;  /* 0x000000080b0b7211 */ /* 0x000fe200078f18ff */
[----:B------:R-:W-:Y:S01]  /*0bb0*/  IMAD.IADD R6, R9, 0x1, -R6 ;  /* 0x0000000109067824 */ /* 0x000fe200078e0a06 */
[----:B------:R-:W-:Y:S01]  /*0bc0*/  SHF.R.S32.HI R185, RZ, 0x7, R2 ;  /* 0x00000007ffb97819 */ /* 0x000fe20000011402 */
[----:B------:R-:W-:Y:S01]  /*0bd0*/  IMAD.IADD R3, R0, 0x1, -R3 ;  /* 0x0000000100037824 */ /* 0x000fe200078e0a03 */
[----:B------:R-:W-:Y:S01]  /*0be0*/  LOP3.LUT R13, R22, 0xfffffff8, RZ, 0xc0, !PT ;  /* 0xfffffff8160d7812 */ /* 0x000fe200078ec0ff */
[----:B------:R-:W-:Y:S01]  /*0bf0*/  IMAD R188, R6, 0x8, R7 ;  /* 0x0000000806bc7824 */ /* 0x000fe200078e0207 */
[----:B------:R-:W-:-:S02]  /*0c00*/  LOP3.LUT R11, R11, 0xfffffff8, RZ, 0xc0, !PT ;  /* 0xfffffff80b0b7812 */ /* 0x000fc400078ec0ff */
[----:B------:R-:W-:Y:S01]  /*0c10*/  LEA.HI R4, R4, R23, RZ, 0x5 ;  /* 0x0000001704047211 */ /* 0x000fe200078f28ff */
[----:B------:R-:W-:Y:S01]  /*0c20*/  IMAD.IADD R18, R0, 0x1, -R13 ;  /* 0x0000000100127824 */ /* 0x000fe200078e0a0d */
[----:B------:R-:W-:Y:S01]  /*0c30*/  LEA.HI R2, R2, R185, RZ, 0x1 ;  /* 0x000000b902027211 */ /* 0x000fe200078f08ff */
[----:B------:R-:W-:Y:S01]  /*0c40*/  IMAD.IADD R11, R8, 0x1, -R11 ;  /* 0x00000001080b7824 */ /* 0x000fe200078e0a0b */
[----:B------:R-:W-:Y:S01]  /*0c50*/  LEA.HI R6, R3, R3, RZ, 0x1 ;  /* 0x0000000303067211 */ /* 0x000fe200078f08ff */
[----:B------:R-:W-:Y:S01]  /*0c60*/  IMAD.SHL.U32 R16, R18, 0x8, RZ ;  /* 0x0000000812107824 */ /* 0x000fe200078e00ff */
[----:B------:R-:W-:Y:S02]  /*0c70*/  SHF.R.S32.HI R4, RZ, 0x5, R4 ;  /* 0x00000005ff047819 */ /* 0x000fe40000011404 */
[----:B------:R-:W-:Y:S01]  /*0c80*/  LOP3.LUT R2, R2, 0x3fffffe, RZ, 0xc0, !PT ;  /* 0x03fffffe02027812 */ /* 0x000fe200078ec0ff */
[----:B------:R-:W-:Y:S01]  /*0c90*/  VIADD R17, R16, 0x40 ;  /* 0x0000004010117836 */ /* 0x000fe20000000000 */
[----:B------:R-:W-:Y:S01]  /*0ca0*/  LOP3.LUT R0, R5, 0x7ffffffc, RZ, 0xc0, !PT ;  /* 0x7ffffffc05007812 */ /* 0x000fe200078ec0ff */
[----:B------:R-:W-:Y:S01]  /*0cb0*/  IMAD R11, R4, 0x10, R11 ;  /* 0x00000010040b7824 */ /* 0x000fe200078e020b */
[----:B------:R-:W-:Y:S01]  /*0cc0*/  LOP3.LUT R6, R6, 0x1ffffffe, RZ, 0xc0, !PT ;  /* 0x1ffffffe06067812 */ /* 0x000fe200078ec0ff */
[----:B------:R-:W-:Y:S01]  /*0cd0*/  IMAD.IADD R2, R185, 0x1, -R2 ;  /* 0x00000001b9027824 */ /* 0x000fe200078e0a02 */
[----:B------:R-:W-:-:S02]  /*0ce0*/  IADD3 R0, R23, -R0, RZ ;  /* 0x8000000017007210 */ /* 0x000fc40007ffe0ff */
[----:B------:R-:W-:Y:S01]  /*0cf0*/  SHF.R.S32.HI R22, RZ, 0x3, R22 ;  /* 0x00000003ff167819 */ /* 0x000fe20000011416 */
[----:B------:R-:W-:Y:S01]  /*0d00*/  IMAD.IADD R187, R3, 0x1, -R6 ;  /* 0x0000000103bb7824 */ /* 0x000fe200078e0a06 */
[----:B------:R-:W-:Y:S01]  /*0d10*/  SHF.R.S32.HI R190, RZ, 0x1f, R17 ;  /* 0x0000001fffbe7819 */ /* 0x000fe20000011411 */
[----:B------:R-:W-:Y:S02]  /*0d20*/  IMAD R186, R2, 0x40, R11 ;  /* 0x0000004002ba7824 */ /* 0x000fe400078e020b */
[----:B------:R-:W-:Y:S02]  /*0d30*/  IMAD R189, R0, R189, 0x80 ;  /* 0x0000008000bd7424 */ /* 0x000fe400078e02bd */
[----:B------:R-:W-:Y:S01]  /*0d40*/  IMAD R187, R187, 0x8, R186 ;  /* 0x00000008bbbb7824 */ /* 0x000fe200078e02ba */
[----:B--2---:R-:W-:-:S07]  /*0d50*/  LOP3.LUT R2, R12, 0x1, RZ, 0xfc, !PT ;  /* 0x000000010c027812 */ /* 0x004fce00078efcff */
.L_x_37:
[----:B0-----:R-:W0:Y:S01]  /*0d60*/  SHFL.IDX PT, R0, R185, RZ, 0x1f ;  /* 0x00001fffb9007589 */ /* 0x001e2200000e0000 */
[----:B-1----:R-:W1:Y:S01]  /*0d70*/  S2UR UR4, SR_CgaCtaId ;  /* 0x00000000000479c3 */ /* 0x002e620000008800 */
[----:B------:R-:W-:Y:S01]  /*0d80*/  ULDC.64 UR8, c[0x0][0x418] ;  /* 0x0001060000087ab9 */ /* 0x000fe20000000a00 */
[----:B------:R-:W-:Y:S01]  /*0d90*/  UMOV UR40, 0x400 ;  /* 0x0000040000287882 */ /* 0x000fe20000000000 */
[----:B------:R-:W-:Y:S01]  /*0da0*/  UISETP.NE.U32.AND UP0, UPT, UR8, URZ, UPT ;  /* 0x0000003f0800728c */ /* 0x000fe2000bf05070 */
[----:B------:R-:W-:Y:S01]  /*0db0*/  ULDC UR5, c[0x0][0xc38] ;  /* 0x00030e0000057ab9 */ /* 0x000fe20000000800 */
[----:B------:R-:W-:Y:S01]  /*0dc0*/  ULDC UR6, c[0x0][0x424] ;  /* 0x0001090000067ab9 */ /* 0x000fe20000000800 */
[----:B------:R-:W-:Y:S02]  /*0dd0*/  UISETP.NE.AND UP1, UPT, UR5, 0x1, UPT ;  /* 0x000000010500788c */ /* 0x000fe4000bf25270 */
[----:B---3-5:R-:W2:Y:S01]  /*0de0*/  LDC R88, c[0x0][0x2f0] ;  /* 0x0000bc00ff587b82 */ /* 0x028ea20000000800 */
[----:B------:R-:W-:Y:S01]  /*0df0*/  UISETP.NE.AND.EX UP0, UPT, UR9, URZ, UPT, UP0 ;  /* 0x0000003f0900728c */ /* 0x000fe2000bf05300 */
[----:B------:R-:W-:Y:S01]  /*0e00*/  ULDC UR5, c[0x0][0xc44] ;  /* 0x0003110000057ab9 */ /* 0x000fe20000000800 */
[----:B------:R-:W-:-:S02]  /*0e10*/  UMOV UR11, UR39 ;  /* 0x00000027000b7c82 */ /* 0x000fc40008000000 */
[----:B------:R-:W-:Y:S02]  /*0e20*/  USEL UR6, UR6, 0x1, UP0 ;  /* 0x0000000106067887 */ /* 0x000fe40008000000 */
[----:B------:R-:W-:Y:S02]  /*0e30*/  UISETP.NE.AND UP2, UPT, UR5, 0x1, UPT ;  /* 0x000000010500788c */ /* 0x000fe4000bf45270 */
[----:B------:R-:W-:Y:S01]  /*0e40*/  @UP1 ULDC UR10, c[0x0][0xc40] ;  /* 0x00031000000a1ab9 */ /* 0x000fe20000000800 */
[----:B0-----:R-:W-:Y:S01]  /*0e50*/  R2UR UR7, R0 ;  /* 0x00000000000772ca */ /* 0x001fe200000e0000 */
[----:B-1----:R-:W-:-:S03]  /*0e60*/  ULEA UR40, UR4, UR40, 0x18 ;  /* 0x0000002804287291 */ /* 0x002fc6000f8ec03f */
[----:B------:R-:W-:Y:S01]  /*0e70*/  @UP1 ULDC UR4, c[0x0][0xc3c] ;  /* 0x00030f0000041ab9 */ /* 0x000fe20000000800 */
[----:B------:R-:W-:Y:S02]  /*0e80*/  UIADD3 UR9, UR40, 0x10400, URZ ;  /* 0x0001040028097890 */ /* 0x000fe4000fffe03f */
[----:B------:R-:W-:Y:S02]  /*0e90*/  UIMAD.WIDE.U32 UR4, UR39, UR4, URZ ;  /* 0x00000004270472a5 */ /* 0x000fe4000f8e003f */
[----:B------:R-:W-:Y:S01]  /*0ea0*/  ULOP3.LUT UP0, URZ, UR9, 0x3ff, URZ, 0xc0, !UPT ;  /* 0x000003ff093f7892 */ /* 0x000fe2000f80c03f */
[----:B--2---:R-:W-:Y:S01]  /*0eb0*/  IMAD R88, R88, UR6, RZ ;  /* 0x0000000658587c24 */ /* 0x004fe2000f8e02ff */
[----:B------:R-:W-:Y:S02]  /*0ec0*/  @UP1 USHF.R.U32.HI UR11, URZ, UR10, UR5 ;  /* 0x0000000a3f0b1299 */ /* 0x000fe40008011605 */
[----:B------:R-:W-:Y:S01]  /*0ed0*/  ULEA.HI UR8, UR7, UR7, URZ, 0x1 ;  /* 0x0000000707087291 */ /* 0x000fe2000f8f083f */
[----:B------:R-:W-:Y:S01]  /*0ee0*/  VIADD R0, R88, 0x7f ;  /* 0x0000007f58007836 */ /* 0x000fe20000000000 */
[----:B------:R-:W-:-:S02]  /*0ef0*/  PLOP3.LUT P0, PT, PT, PT, UP0, 0x80, 0x0 ;  /* 0x000000000000781c */ /* 0x000fc40003f0f008 */
[----:B------:R-:W-:Y:S01]  /*0f00*/  ULOP3.LUT UR8, UR8, 0x1e, URZ, 0xc0, !UPT ;  /* 0x0000001e08087892 */ /* 0x000fe2000f8ec03f */
[----:B------:R-:W-:Y:S01]  /*0f10*/  IMAD.U32 R184, RZ, RZ, UR11 ;  /* 0x0000000bffb87e24 */ /* 0x000fe2000f8e00ff */
[----:B------:R-:W-:Y:S01]  /*0f20*/  SHF.R.S32.HI R3, RZ, 0x1f, R0 ;  /* 0x0000001fff037819 */ /* 0x000fe20000011400 */
[----:B------:R-:W-:Y:S01]  /*0f30*/  UMOV UR38, UR11 ;  /* 0x0000000b00267c82 */ /* 0x000fe20008000000 */
[----:B------:R-:W-:Y:S02]  /*0f40*/  UIADD3 UR8, UR7, -UR8, URZ ;  /* 0x8000000807087290 */ /* 0x000fe4000fffe03f */
[----:B------:R-:W-:Y:S01]  /*0f50*/  LEA.HI R3, R3, R0, RZ, 0x7 ;  /* 0x0000000003037211 */ /* 0x000fe200078f38ff */
[----:B------:R-:W-:Y:S01]  /*0f60*/  @UP2 ULDC.64 UR6, c[0x0][0xc48] ;  /* 0x0003120000062ab9 */ /* 0x000fe20000000a00 */
[----:B------:R-:W-:Y:S02]  /*0f70*/  ULEA UR8, UR8, UR9, 0xd ;  /* 0x0000000908087291 */ /* 0x000fe4000f8e683f */
[----:B------:R-:W-:Y:S01]  /*0f80*/  UIMAD.WIDE.U32 UR4, UR11, UR6, URZ ;  /* 0x000000060b0472a5 */ /* 0x000fe2000f8e003f */
[----:B------:R-:W-:Y:S01]  /*0f90*/  SHF.R.S32.HI R191, RZ, 0x7, R3 ;  /* 0x00000007ffbf7819 */ /* 0x000fe20000011403 */
[----:B------:R-:W-:-:S02]  /*0fa0*/  USHF.R.U32.HI UR8, URZ, 0x4, UR8 ;  /* 0x000000043f087899 */ /* 0x000fc40008011608 */
[----:B------:R-:W-:Y:S02]  /*0fb0*/  @UP2 USHF.R.U32.HI UR38, URZ, UR7, UR5 ;  /* 0x000000073f262299 */ /* 0x000fe40008011605 */
[----:B------:R-:W-:Y:S01]  /*0fc0*/  ULOP3.LUT UR41, UR8, 0x3fff, URZ, 0xc0, !UPT ;  /* 0x00003fff08297892 */ /* 0x000fe2000f8ec03f */
[----:B------:R-:W-:Y:S11]  /*0fd0*/  @!P0 BRA `(.L_x_9) ;  /* 0x0000000000408947 */ /* 0x000ff60003800000 */
[----:B------:R-:W-:Y:S01]  /*0fe0*/  MOV R0, 0x0 ;  /* 0x0000000000007802 */ /* 0x000fe20000000f00 */
[----:B------:R-:W-:Y:S01]  /*0ff0*/  ULDC.64 UR4, c[0x4][0x118] ;  /* 0x0100460000047ab9 */ /* 0x000fe20000000a00 */
[----:B------:R-:W-:Y:S01]  /*1000*/  ULDC.64 UR6, c[0x4][0x98] ;  /* 0x0100260000067ab9 */ /* 0x000fe20000000a00 */
[----:B------:R-:W-:Y:S01]  /*1010*/  IMAD.U32 R4, RZ, RZ, UR4 ;  /* 0x00000004ff047e24 */ /* 0x000fe2000f8e00ff */
[----:B------:R0:W1:Y:S01]  /*1020*/  LDC.64 R14, c[0x4][R0] ;  /* 0x01000000000e7b82 */ /* 0x0000620000000a00 */
[----:B------:R-:W-:Y:S01]  /*1030*/  IMAD.U32 R5, RZ, RZ, UR5 ;  /* 0x00000005ff057e24 */ /* 0x000fe2000f8e00ff */
[----:B------:R-:W-:Y:S01]  /*1040*/  ULDC.64 UR4, c[0x4][0x120] ;  /* 0x0100480000047ab9 */ /* 0x000fe20000000a00 */
[----:B------:R-:W-:Y:S01]  /*1050*/  IMAD.U32 R10, RZ, RZ, UR6 ;  /* 0x00000006ff0a7e24 */ /* 0x000fe2000f8e00ff */
[----:B------:R-:W-:Y:S01]  /*1060*/  MOV R7, UR5 ;  /* 0x0000000500077c02 */ /* 0x000fe20008000f00 */
[----:B------:R-:W-:Y:S02]  /*1070*/  IMAD.U32 R6, RZ, RZ, UR4 ;  /* 0x00000004ff067e24 */ /* 0x000fe4000f8e00ff */
[----:B------:R-:W-:-:S02]  /*1080*/  IMAD.U32 R11, RZ, RZ, UR7 ;  /* 0x00000007ff0b7e24 */ /* 0x000fc4000f8e00ff */
[----:B------:R-:W-:Y:S02]  /*1090*/  IMAD.MOV.U32 R8, RZ, RZ, 0x70 ;  /* 0x00000070ff087424 */ /* 0x000fe400078e00ff */
[----:B------:R-:W-:Y:S02]  /*10a0*/  IMAD.MOV.U32 R12, RZ, RZ, 0x1 ;  /* 0x00000001ff0c7424 */ /* 0x000fe400078e00ff */
[----:B0-----:R-:W-:-:S07]  /*10b0*/  IMAD.MOV.U32 R13, RZ, RZ, RZ ;  /* 0x000000ffff0d7224 */ /* 0x001fce00078e00ff */
[----:B------:R-:W-:-:S07]  /*10c0*/  LEPC R20, `(.L_x_9) ;  /* 0x000000001014794e */ /* 0x000fce0000000000 */
[----:B-1----:R-:W-:Y:S05]  /*10d0*/  CALL.ABS.NOINC R14 ;  /* 0x000000000e007343 */ /* 0x002fea0003c00000 */
.L_x_9:
[----:B------:R-:W-:Y:S02]  /*10e0*/  LOP3.LUT R0, R19, 0x1, RZ, 0xc0, !PT ;  /* 0x0000000113007812 */ /* 0x000fe400078ec0ff */
[----:B------:R-:W-:Y:S02]  /*10f0*/  ISETP.NE.AND P0, PT, R2, 0x3, PT ;  /* 0x000000030200780c */ /* 0x000fe40003f05270 */
[----:B------:R-:W-:-:S04]  /*1100*/  SHF.L.U32 R0, R0, 0x1f, RZ ;  /* 0x0000001f00007819 */ /* 0x000fc800000006ff */
[----:B------:R-:W0:Y:S02]  /*1110*/  SYNCS.PHASECHK.TRANS64.TRYWAIT P1, [UR40+0x34800], R0 ;  /* 0x03480000ff0075a7 */ /* 0x000e240008020168 */
[----:B0-----:R-:W-:Y:S05]  /*1120*/  @!P1 BRA `(.L_x_10) ;  /* 0x000000b800fc9947 */ /* 0x001fea0003800000 */
.L_x_127:
[----:B------:R-:W-:Y:S05]  /*1130*/  @!P0 BRA `(.L_x_11) ;  /* 0x0000000000048947 */ /* 0x000fea0003800000 */
[----:B------:R-:W-:Y:S01]  /*1140*/  BPT.TRAP 0x1 ;  /* 0x000000040000795c */ /* 0x000fe20000300000 */
.L_x_11:
[----:B0-----:R-:W-:Y:S01]  /*1150*/  IMAD.U32 R0, RZ, RZ, UR36 ;  /* 0x00000024ff007e24 */ /* 0x001fe2000f8e00ff */
[----:B------:R-:W-:-:S04]  /*1160*/  MOV R3, UR37 ;  /* 0x0000002500037c02 */ /* 0x000fc80008000f00 */
[----:B------:R-:W-:Y:S02]  /*1170*/  LEA R0, R0, UR40, 0x3 ;  /* 0x0000002800007c11 */ /* 0x000fe4000f8e18ff */
[----:B------:R-:W-:-:S04]  /*1180*/  SHF.L.U32 R3, R3, 0x1f, RZ ;  /* 0x0000001f03037819 */ /* 0x000fc800000006ff */
[----:B------:R0:W1:Y:S01]  /*1190*/  SYNCS.PHASECHK.TRANS64.TRYWAIT P2, [R0+URZ+0x34830], R3 ;  /* 0x03483003000075a7 */ /* 0x000062000804017f */
[----:B------:R-:W-:Y:S05]  /*11a0*/  @!P0 BRA `(.L_x_12) ;  /* 0x0000000000048947 */ /* 0x000fea0003800000 */
[----:B------:R-:W-:Y:S01]  /*11b0*/  BPT.TRAP 0x1 ;  /* 0x000000040000795c */ /* 0x000fe20000300000 */
.L_x_12:
[----:B------:R-:W2:Y:S01]  /*11c0*/  S2R R4, SR_TID.X ;  /* 0x0000000000047919 */ /* 0x000ea20000002100 */
[----:B------:R-:W-:Y:S01]  /*11d0*/  IMAD.MOV.U32 R151, RZ, RZ, RZ ;  /* 0x000000ffff977224 */ /* 0x000fe200078e00ff */
[----:B--2---:R-:W-:-:S04]  /*11e0*/  LOP3.LUT R4, R4, 0x7f, RZ, 0xc0, !PT ;  /* 0x0000007f04047812 */ /* 0x004fc800078ec0ff */
[----:B------:R-:W-:Y:S01]  /*11f0*/  ISETP.NE.AND P1, PT, R4, RZ, PT ;  /* 0x000000ff0400720c */ /* 0x000fe20003f25270 */
[----:B-1----:R-:W-:-:S12]  /*1200*/  @P2 BRA `(.L_x_13) ;  /* 0x0000000000082947 */ /* 0x002fd80003800000 */
[----:B------:R-:W1:Y:S02]  /*1210*/  SYNCS.PHASECHK.TRANS64.TRYWAIT P2, [R0+URZ+0x34830], R3 ;  /* 0x03483003000075a7 */ /* 0x000e64000804017f */
[----:B-1----:R-:W-:Y:S05]  /*1220*/  @!P2 BRA `(.L_x_14) ;  /* 0x000000b800d4a947 */ /* 0x002fea0003800000 */
.L_x_13:
[----:B------:R-:W-:Y:S05]  /*1230*/  WARPSYNC.ALL ;  /* 0x0000000000007948 */ /* 0x000fea0003800000 */
[----:B------:R-:W-:Y:S01]  /*1240*/  UIADD3 UR40, UR40, 0x1c400, URZ ;  /* 0x0001c40028287890 */ /* 0x000fe2000fffe03f */
[----:B------:R-:W-:Y:S01]  /*1250*/  WARPGROUP.ARRIVE ;  /* 0x00000000000079c5 */ /* 0x000fe20000000000 */
[----:B------:R-:W-:Y:S01]  /*1260*/  ULOP3.LUT UR5, UR41, 0x10000, URZ, 0xfc, !UPT ;  /* 0x0001000029057892 */ /* 0x000fe2000f8efc3f */
[----:B------:R-:W-:Y:S01]  /*1270*/  IMAD.IADD R12, R189, 0x1, R88 ;  /* 0x00000001bd0c7824 */ /* 0x000fe200078e0258 */
[----:B------:R-:W-:Y:S01]  /*1280*/  USHF.R.U32.HI UR40, URZ, 0x4, UR40 ;  /* 0x000000043f287899 */ /* 0x000fe20008011628 */
[----:B------:R-:W-:Y:S01]  /*1290*/  P2R R11, PR, RZ, 0x1 ;  /* 0x00000001ff0b7803 */ /* 0x000fe20000000000 */
[----:B------:R-:W-:Y:S01]  /*12a0*/  UMOV UR13, 0x40000040 ;  /* 0x40000040000d7882 */ /* 0x000fe20000000000 */
[----:B------:R-:W-:Y:S01]  /*12b0*/  UMOV UR15, 0x40000040 ;  /* 0x40000040000f7882 */ /* 0x000fe20000000000 */
[----:B------:R-:W-:Y:S01]  /*12c0*/  ULOP3.LUT UR10, UR40, 0x3fff, URZ, 0xc0, !UPT ;  /* 0x00003fff280a7892 */ /* 0x000fe2000f8ec03f */
[----:B------:R-:W-:Y:S01]  /*12d0*/  IMAD.U32 R5, RZ, RZ, UR13 ;  /* 0x0000000dff057e24 */ /* 0x000fe2000f8e00ff */
[----:B------:R-:W-:Y:S01]  /*12e0*/  UMOV UR12, UR5 ;  /* 0x00000005000c7c82 */ /* 0x000fe20008000000 */
[----:B------:R-:W-:Y:S01]  /*12f0*/  UIADD3 UR6, UR5, 0x2, URZ ;  /* 0x0000000205067890 */ /* 0x000fe2000fffe03f */
[----:B------:R-:W-:Y:S01]  /*1300*/  IMAD.U32 R4, RZ, RZ, UR12 ;  /* 0x0000000cff047e24 */ /* 0x000fe2000f8e00ff */
[----:B------:R-:W-:Y:S01]  /*1310*/  ULOP3.LUT UR10, UR10, 0x10000, URZ, 0xfc, !UPT ;  /* 0x000100000a0a7892 */ /* 0x000fe2000f8efc3f */
[----:B------:R-:W-:Y:S01]  /*1320*/  IMAD R12, R191, -0x80, R12 ;  /* 0xffffff80bf0c7824 */ /* 0x000fe200078e020c */
[----:B------:R-:W-:Y:S01]  /*1330*/  UIADD3 UR56, UR5, 0x4, URZ ;  /* 0x0000000405387890 */ /* 0x000fe2000fffe03f */
[----:B01----:R-:W-:Y:S01]  /*1340*/  @!P1 VIADD R0, R0, 0x34840 ;  /* 0x0003484000009836 */ /* 0x003fe20000000000 */
[----:B------:R-:W-:Y:S01]  /*1350*/  UIMAD UR4, UR36, 0xc00, UR10 ;  /* 0x00000c00240478a4 */ /* 0x000fe2000f8e020a */
[--C-:B------:R-:W-:Y:S01]  /*1360*/  IMAD.MOV.U32 R150, RZ, RZ, R151.reuse ;  /* 0x000000ffff967224 */ /* 0x100fe200078e0097 */
[----:B------:R-:W-:Y:S01]  /*1370*/  UMOV UR57, 0x40000040 ;  /* 0x4000004000397882 */ /* 0x000fe20000000000 */
[----:B------:R-:W-:Y:S01]  /*1380*/  UMOV UR59, 0x40000040 ;  /* 0x40000040003b7882 */ /* 0x000fe20000000000 */
[----:B------:R-:W-:Y:S01]  /*1390*/  UIADD3 UR7, UR4, 0x2, URZ ;  /* 0x0000000204077890 */ /* 0x000fe2000fffe03f */
[C---:B------:R-:W-:Y:S01]  /*13a0*/  ISETP.GT.AND P2, PT, R12.reuse, RZ, PT ;  /* 0x000000ff0c00720c */ /* 0x040fe20003f44270 */
[----:B------:R-:W-:Y:S01]  /*13b0*/  UIADD3 UR58, UR4, 0x4, URZ ;  /* 0x00000004043a7890 */ /* 0x000fe2000fffe03f */
[C---:B------:R-:W-:Y:S01]  /*13c0*/  ISETP.GT.AND P3, PT, R12.reuse, 0x1, PT ;  /* 0x000000010c00780c */ /* 0x040fe20003f64270 */
[----:B------:R-:W-:Y:S01]  /*13d0*/  UMOV UR14, UR4 ;  /* 0x00000004000e7c82 */ /* 0x000fe20008000000 */
[----:B------:R-:W-:Y:S01]  /*13e0*/  UIADD3 UR52, UR5, 0x6, URZ ;  /* 0x0000000605347890 */ /* 0x000fe2000fffe03f */
[----:B------:R-:W-:Y:S01]  /*13f0*/  HGMMA.64x128x16.F32.BF16 R24, gdesc[UR12], RZ, !UPT, gsb0 ;  /* 0x01e000000c1879f0 */ /* 0x000fe2000c0018ff */
[----:B------:R-:W-:Y:S01]  /*1400*/  UMOV UR12, UR6 ;  /* 0x00000006000c7c82 */ /* 0x000fe20008000000 */
[----:B------:R-:W-:Y:S01]  /*1410*/  UMOV UR13, 0x40000040 ;  /* 0x40000040000d7882 */ /* 0x000fe20000000000 */
[----:B------:R-:W-:Y:S01]  /*1420*/  UMOV UR14, UR7 ;  /* 0x00000007000e7c82 */ /* 0x000fe20008000000 */
[----:B------:R-:W-:Y:S01]  /*1430*/  UMOV UR15, 0x40000040 ;  /* 0x40000040000f7882 */ /* 0x000fe20000000000 */
[----:B------:R-:W-:Y:S01]  /*1440*/  UIADD3 UR54, UR4, 0x6, URZ ;  /* 0x0000000604367890 */ /* 0x000fe2000fffe03f */
[----:B------:R-:W-:Y:S01]  /*1450*/  IMAD.U32 R6, RZ, RZ, UR12 ;  /* 0x0000000cff067e24 */ /* 0x000fe2000f8e00ff */
[----:B------:R-:W-:Y:S01]  /*1460*/  UMOV UR53, 0x40000040 ;  /* 0x4000004000357882 */ /* 0x000fe20000000000 */
[----:B------:R-:W-:Y:S01]  /*1470*/  UMOV UR55, 0x40000040 ;  /* 0x4000004000377882 */ /* 0x000fe20000000000 */
[----:B------:R-:W-:Y:S01]  /*1480*/  IMAD.U32 R7, RZ, RZ, UR13 ;  /* 0x0000000dff077e24 */ /* 0x000fe2000f8e00ff */
[----:B------:R-:W-:Y:S01]  /*1490*/  UIADD3 UR16, UR5, 0x402, URZ ;  /* 0x0000040205107890 */ /* 0x000fe2000fffe03f */
[C---:B------:R-:W-:Y:S01]  /*14a0*/  ISETP.GT.AND P6, PT, R12.reuse, 0x8, PT ;  /* 0x000000080c00780c */ /* 0x040fe20003fc4270 */
[----:B------:R-:W-:Y:S01]  /*14b0*/  UIADD3 UR18, UR4, 0x402, URZ ;  /* 0x0000040204127890 */ /* 0x000fe2000fffe03f */
[C---:B------:R-:W-:Y:S01]  /*14c0*/  ISETP.GT.AND P5, PT, R12.reuse, 0x9, PT ;  /* 0x000000090c00780c */ /* 0x040fe20003fa4270 */
[----:B------:R-:W-:Y:S01]  /*14d0*/  UMOV UR17, 0x40000040 ;  /* 0x4000004000117882 */ /* 0x000fe20000000000 */
[----:B------:R-:W-:Y:S01]  /*14e0*/  UMOV UR19, 0x40000040 ;  /* 0x4000004000137882 */ /* 0x000fe20000000000 */
[----:B------:R-:W-:Y:S01]  /*14f0*/  UIADD3 UR20, UR5, 0x404, URZ ;  /* 0x0000040405147890 */ /* 0x000fe2000fffe03f */
[----:B------:R-:W-:Y:S01]  /*1500*/  ISETP.GT.AND P4, PT, R12, 0x10, PT ;  /* 0x000000100c00780c */ /* 0x000fe20003f84270 */
[----:B------:R-:W-:Y:S01]  /*1510*/  UIADD3 UR22, UR4, 0x404, URZ ;  /* 0x0000040404167890 */ /* 0x000fe2000fffe03f */
[----:B------:R-:W-:Y:S01]  /*1520*/  @!P1 PRMT R0, RZ, 0x654, R0 ;  /* 0x00000654ff009816 */ /* 0x000fe20000000000 */
[----:B------:R-:W-:Y:S01]  /*1530*/  UMOV UR21, 0x40000040 ;  /* 0x4000004000157882 */ /* 0x000fe20000000000 */
[----:B------:R-:W-:Y:S01]  /*1540*/  UMOV UR23, 0x40000040 ;  /* 0x4000004000177882 */ /* 0x000fe20000000000 */
[----:B------:R-:W-:Y:S01]  /*1550*/  UIADD3 UR24, UR5, 0x406, URZ ;  /* 0x0000040605187890 */ /* 0x000fe2000fffe03f */
[--C-:B------:R-:W-:Y:S01]  /*1560*/  IMAD.MOV.U32 R149, RZ, RZ, R151.reuse ;  /* 0x000000ffff957224 */ /* 0x100fe200078e0097 */
[----:B------:R-:W-:Y:S01]  /*1570*/  UIADD3 UR26, UR4, 0x406, URZ ;  /* 0x00000406041a7890 */ /* 0x000fe2000fffe03f */
[--C-:B------:R-:W-:Y:S01]  /*1580*/  IMAD.MOV.U32 R148, RZ, RZ, R151.reuse ;  /* 0x000000ffff947224 */ /* 0x100fe200078e0097 */
[----:B------:R-:W-:Y:S01]  /*1590*/  UMOV UR25, 0x40000040 ;  /* 0x4000004000197882 */ /* 0x000fe20000000000 */
[----:B------:R-:W-:Y:S01]  /*15a0*/  UMOV UR27, 0x40000040 ;  /* 0x40000040001b7882 */ /* 0x000fe20000000000 */
[----:B------:R-:W-:Y:S01]  /*15b0*/  UIADD3 UR28, UR5, 0x800, URZ ;  /* 0x00000800051c7890 */ /* 0x000fe2000fffe03f */
[-C--:B------:R-:W-:Y:S01]  /*15c0*/  MOV R147, R151.reuse ;  /* 0x0000009700937202 */ /* 0x080fe20000000f00 */
[----:B------:R-:W-:Y:S01]  /*15d0*/  UIADD3 UR30, UR4, 0x800, URZ ;  /* 0x00000800041e7890 */ /* 0x000fe2000fffe03f */
[--C-:B------:R-:W-:Y:S01]  /*15e0*/  IMAD.MOV.U32 R146, RZ, RZ, R151.reuse ;  /* 0x000000ffff927224 */ /* 0x100fe200078e0097 */
        /* <DEDUP_REMOVED lines=20> */
[--C-:B------:R-:W-:Y:S01]  /*1730*/  IMAD.MOV.U32 R139, RZ, RZ, R151.reuse ;  /* 0x000000ffff8b7224 */ /* 0x100fe200078e0097 */
[-C--:B------:R-:W-:Y:S01]  /*1740*/  MOV R135, R151.reuse ;  /* 0x0000009700877202 */ /* 0x080fe20000000f00 */
        /* <DEDUP_REMOVED lines=13> */
[----:B------:R-:W-:Y:S01]  /*1820*/  MOV R93, R151 ;  /* 0x00000097005d7202 */ /* 0x000fe20000000f00 */
[----:B------:R-:W-:-:S02]  /*1830*/  IMAD.MOV.U32 R115, RZ, RZ, R151 ;  /* 0x000000ffff737224 */ /* 0x000fc400078e0097 */
[--C-:B------:R-:W-:Y:S02]  /*1840*/  IMAD.MOV.U32 R113, RZ, RZ, R151.reuse ;  /* 0x000000ffff717224 */ /* 0x100fe400078e0097 */
[--C-:B------:R-:W-:Y:S02]  /*1850*/  IMAD.MOV.U32 R109, RZ, RZ, R151.reuse ;  /* 0x000000ffff6d7224 */ /* 0x100fe400078e0097 */
[--C-:B------:R-:W-:Y:S02]  /*1860*/  IMAD.MOV.U32 R107, RZ, RZ, R151.reuse ;  /* 0x000000ffff6b7224 */ /* 0x100fe400078e0097 */
[--C-:B------:R-:W-:Y:S02]  /*1870*/  IMAD.MOV.U32 R103, RZ, RZ, R151.reuse ;  /* 0x000000ffff677224 */ /* 0x100fe400078e0097 */
[--C-:B------:R-:W-:Y:S02]  /*1880*/  IMAD.MOV.U32 R101, RZ, RZ, R151.reuse ;  /* 0x000000ffff657224 */ /* 0x100fe400078e0097 */
[----:B------:R-:W-:-:S02]  /*1890*/  IMAD.MOV.U32 R97, RZ, RZ, R151 ;  /* 0x000000ffff617224 */ /* 0x000fc400078e0097 */
[--C-:B------:R-:W-:Y:S02]  /*18a0*/  IMAD.MOV.U32 R95, RZ, RZ, R151.reuse ;  /* 0x000000ffff5f7224 */ /* 0x100fe400078e0097 */
[--C-:B------:R-:W-:Y:S02]  /*18b0*/  IMAD.MOV.U32 R91, RZ, RZ, R151.reuse ;  /* 0x000000ffff5b7224 */ /* 0x100fe400078e0097 */
[----:B------:R-:W-:Y:S01]  /*18c0*/  IMAD.MOV.U32 R89, RZ, RZ, R151 ;  /* 0x000000ffff597224 */ /* 0x000fe200078e0097 */
[----:B------:R-:W-:Y:S02]  /*18d0*/  WARPGROUP.DEPBAR.LE gsb0, 0x0 ;  /* 0x00008000000079c5 */ /* 0x000fe40000010000 */
[----:B------:R-:W-:-:S06]  /*18e0*/  WARPGROUP.ARRIVE ;  /* 0x00000000000079c5 */ /* 0x000fcc0000000000 */
[----:B------:R-:W-:Y:S01]  /*18f0*/  HGMMA.64x128x16.F32.BF16 R24, gdesc[UR12], R24, gsb0 ;  /* 0x01e000000c1879f0 */ /* 0x000fe20008001818 */
[----:B------:R-:W-:Y:S02]  /*1900*/  UIADD3 UR12, UR5, 0x400, URZ ;  /* 0x00000400050c7890 */ /* 0x000fe4000fffe03f */
[----:B------:R-:W-:Y:S01]  /*1910*/  UIADD3 UR14, UR4, 0x400, URZ ;  /* 0x00000400040e7890 */ /* 0x000fe2000fffe03f */
[----:B------:R-:W-:Y:S01]  /*1920*/  UMOV UR13, 0x40000040 ;  /* 0x40000040000d7882 */ /* 0x000fe20000000000 */
[----:B------:R-:W-:Y:S01]  /*1930*/  UMOV UR15, 0x40000040 ;  /* 0x40000040000f7882 */ /* 0x000fe20000000000 */
[----:B------:R-:W-:Y:S01]  /*1940*/  ULDC UR4, c[0x0][0x9d8] ;  /* 0x0002760000047ab9 */ /* 0x000fe20000000800 */
[----:B------:R-:W-:Y:S01]  /*1950*/  ULDC UR5, c[0x0][0x988] ;  /* 0x0002620000057ab9 */ /* 0x000fe20000000800 */
[----:B------:R-:W-:Y:S02]  /*1960*/  WARPGROUP.DEPBAR.LE gsb0, 0x0 ;  /* 0x00008000000079c5 */ /* 0x000fe40000010000 */
[----:B------:R-:W-:-:S06]  /*1970*/  WARPGROUP.ARRIVE ;  /* 0x00000000000079c5 */ /* 0x000fcc0000000000 */
[----:B------:R-:W-:Y:S03]  /*1980*/  HGMMA.64x128x16.F32.BF16 R24, gdesc[UR56], R24, gsb0 ;  /* 0x01e00000381879f0 */ /* 0x000fe60008001818 */
[----:B------:R-:W-:Y:S02]  /*1990*/  WARPGROUP.DEPBAR.LE gsb0, 0x0 ;  /* 0x00008000000079c5 */ /* 0x000fe40000010000 */
[----:B------:R-:W-:-:S07]  /*19a0*/  WARPGROUP.ARRIVE ;  /* 0x00000000000079c5 */ /* 0x000fce0000000000 */
        /* <DEDUP_REMOVED lines=26> */
[----:B------:R-:W-:Y:S01]  /*1b50*/  FMUL.FTZ R24, R24, UR4 ;  /* 0x0000000418187c20 */ /* 0x000fe20008410000 */
[----:B------:R-:W-:Y:S01]  /*1b60*/  FMUL.FTZ R25, R25, UR4 ;  /* 0x0000000419197c20 */ /* 0x000fe20008410000 */
[----:B------:R-:W-:Y:S01]  /*1b70*/  FMUL.FTZ R28, R28, UR4 ;  /* 0x000000041c1c7c20 */ /* 0x000fe20008410000 */
[----:B------:R-:W-:Y:S01]  /*1b80*/  FMUL.FTZ R29, R29, UR4 ;  /* 0x000000041d1d7c20 */ /* 0x000fe20008410000 */
[----:B------:R-:W-:Y:S01]  /*1b90*/  FMUL.FTZ R32, R32, UR4 ;  /* 0x0000000420207c20 */ /* 0x000fe20008410000 */
[----:B------:R-:W-:Y:S01]  /*1ba0*/  FMUL.FTZ R26, R26, UR4 ;  /* 0x000000041a1a7c20 */ /* 0x000fe20008410000 */
[----:B------:R-:W0:Y:S01]  /*1bb0*/  MUFU.TANH R24, R24 ;  /* 0x0000001800187308 */ /* 0x000e220000002400 */
[----:B------:R-:W-:Y:S01]  /*1bc0*/  FMUL.FTZ R33, R33, UR4 ;  /* 0x0000000421217c20 */ /* 0x000fe20008410000 */
[----:B------:R-:W-:Y:S01]  /*1bd0*/  FMUL.FTZ R27, R27, UR4 ;  /* 0x000000041b1b7c20 */ /* 0x000fe20008410000 */
[----:B------:R-:W-:Y:S01]  /*1be0*/  FMUL.FTZ R36, R36, UR4 ;  /* 0x0000000424247c20 */ /* 0x000fe20008410000 */
[----:B------:R-:W-:Y:S01]  /*1bf0*/  FMUL.FTZ R30, R30, UR4 ;  /* 0x000000041e1e7c20 */ /* 0x000fe20008410000 */
[----:B------:R-:W-:Y:S01]  /*1c00*/  FMUL.FTZ R37, R37, UR4 ;  /* 0x0000000425257c20 */ /* 0x000fe20008410000 */
[----:B------:R-:W-:Y:S01]  /*1c10*/  FMUL.FTZ R31, R31, UR4 ;  /* 0x000000041f1f7c20 */ /* 0x000fe20008410000 */
[----:B------:R-:W-:Y:S01]  /*1c20*/  FMUL.FTZ R34, R34, UR4 ;  /* 0x0000000422227c20 */ /* 0x000fe20008410000 */
[----:B------:R-:W1:Y:S01]  /*1c30*/  MUFU.TANH R25, R25 ;  /* 0x0000001900197308 */ /* 0x000e620000002400 */
[----:B------:R-:W-:Y:S01]  /*1c40*/  FMUL.FTZ R40, R40, UR4 ;  /* 0x0000000428287c20 */ /* 0x000fe20008410000 */
[----:B------:R-:W-:Y:S01]  /*1c50*/  FMUL.FTZ R41, R41, UR4 ;  /* 0x0000000429297c20 */ /* 0x000fe20008410000 */
[----:B------:R-:W-:Y:S01]  /*1c60*/  FMUL.FTZ R35, R35, UR4 ;  /* 0x0000000423237c20 */ /* 0x000fe20008410000 */
[----:B------:R-:W-:Y:S01]  /*1c70*/  FMUL.FTZ R38, R38, UR4 ;  /* 0x0000000426267c20 */ /* 0x000fe20008410000 */
[----:B------:R-:W-:Y:S01]  /*1c80*/  FMUL.FTZ R44, R44, UR4 ;  /* 0x000000042c2c7c20 */ /* 0x000fe20008410000 */
[----:B------:R-:W-:Y:S01]  /*1c90*/  FMUL.FTZ R45, R45, UR4 ;  /* 0x000000042d2d7c20 */ /* 0x000fe20008410000 */
[----:B------:R-:W-:Y:S01]  /*1ca0*/  FMUL.FTZ R39, R39, UR4 ;  /* 0x0000000427277c20 */ /* 0x000fe20008410000 */
[----:B------:R-:W2:Y:S01]  /*1cb0*/  MUFU.TANH R28, R28 ;  /* 0x0000001c001c7308 */ /* 0x000ea20000002400 */
[----:B0-----:R-:W-:Y:S01]  /*1cc0*/  FSEL R14, R24, -INF , P2 ;  /* 0xff800000180e7808 */ /* 0x001fe20001000000 */
[----:B------:R-:W-:Y:S01]  /*1cd0*/  FMUL.FTZ R42, R42, UR4 ;  /* 0x000000042a2a7c20 */ /* 0x000fe20008410000 */
[----:B------:R-:W-:Y:S01]  /*1ce0*/  FMUL.FTZ R48, R48, UR4 ;  /* 0x0000000430307c20 */ /* 0x000fe20008410000 */
[----:B------:R-:W-:Y:S01]  /*1cf0*/  FMUL.FTZ R43, R43, UR4 ;  /* 0x000000042b2b7c20 */ /* 0x000fe20008410000 */
[----:B------:R-:W-:Y:S01]  /*1d00*/  FMUL.FTZ R49, R49, UR4 ;  /* 0x0000000431317c20 */ /* 0x000fe20008410000 */
[----:B------:R-:W-:Y:S01]  /*1d10*/  FMUL.FTZ R46, R46, UR4 ;  /* 0x000000042e2e7c20 */ /* 0x000fe20008410000 */
[----:B------:R-:W-:Y:S01]  /*1d20*/  FMUL.FTZ R52, R52, UR4 ;  /* 0x0000000434347c20 */ /* 0x000fe20008410000 */
[----:B------:R-:W0:Y:S01]  /*1d30*/  MUFU.TANH R29, R29 ;  /* 0x0000001d001d7308 */ /* 0x000e220000002400 */
[----:B-1----:R-:W-:Y:S01]  /*1d40*/  FSEL R25, R25, -INF , P3 ;  /* 0xff80000019197808 */ /* 0x002fe20001800000 */
[----:B------:R-:W-:Y:S01]  /*1d50*/  FMUL.FTZ R47, R47, UR4 ;  /* 0x000000042f2f7c20 */ /* 0x000fe20008410000 */
[----:B------:R-:W-:Y:S01]  /*1d60*/  FMUL.FTZ R53, R53, UR4 ;  /* 0x0000000435357c20 */ /* 0x000fe20008410000 */
[----:B------:R-:W-:Y:S01]  /*1d70*/  FMUL.FTZ R50, R50, UR4 ;  /* 0x0000000432327c20 */ /* 0x000fe20008410000 */
[----:B------:R-:W-:Y:S01]  /*1d80*/  FMNMX.FTZ R9, R14, R25, !PT ;  /* 0x000000190e097209 */ /* 0x000fe20007810000 */
[----:B------:R-:W-:Y:S01]  /*1d90*/  FMUL.FTZ R56, R56, UR4 ;  /* 0x0000000438387c20 */ /* 0x000fe20008410000 */
[----:B------:R-:W-:Y:S01]  /*1da0*/  FMUL.FTZ R51, R51, UR4 ;  /* 0x0000000433337c20 */ /* 0x000fe20008410000 */
[----:B------:R-:W1:Y:S01]  /*1db0*/  MUFU.TANH R8, R26 ;  /* 0x0000001a00087308 */ /* 0x000e620000002400 */
[----:B--2---:R-:W-:Y:S01]  /*1dc0*/  FSEL R90, R28, -INF , P6 ;  /* 0xff8000001c5a7808 */ /* 0x004fe20003000000 */
[----:B------:R-:W-:Y:S01]  /*1dd0*/  FMUL.FTZ R57, R57, UR4 ;  /* 0x0000000439397c20 */ /* 0x000fe20008410000 */
[----:B------:R-:W-:Y:S01]  /*1de0*/  FMUL.FTZ R54, R54, UR4 ;  /* 0x0000000436367c20 */ /* 0x000fe20008410000 */
[----:B------:R-:W-:Y:S01]  /*1df0*/  FMUL.FTZ R60, R60, UR4 ;  /* 0x000000043c3c7c20 */ /* 0x000fe20008410000 */
[----:B------:R-:W-:Y:S01]  /*1e00*/  FMNMX.FTZ R9, R90, R9, !PT ;  /* 0x000000095a097209 */ /* 0x000fe20007810000 */
[----:B------:R-:W-:Y:S01]  /*1e10*/  FMUL.FTZ R55, R55, UR4 ;  /* 0x0000000437377c20 */ /* 0x000fe20008410000 */
[----:B------:R-:W-:Y:S01]  /*1e20*/  FMUL.FTZ R61, R61, UR4 ;  /* 0x000000043d3d7c20 */ /* 0x000fe20008410000 */
[----:B------:R-:W2:Y:S01]  /*1e30*/  MUFU.TANH R32, R32 ;  /* 0x0000002000207308 */ /* 0x000ea20000002400 */
[----:B0-----:R-:W-:Y:S01]  /*1e40*/  FSEL R92, R29, -INF , P5 ;  /* 0xff8000001d5c7808 */ /* 0x001fe20002800000 */
[----:B------:R-:W-:Y:S01]  /*1e50*/  FMUL.FTZ R58, R58, UR4 ;  /* 0x000000043a3a7c20 */ /* 0x000fe20008410000 */
[----:B------:R-:W-:Y:S01]  /*1e60*/  FMUL.FTZ R64, R64, UR4 ;  /* 0x0000000440407c20 */ /* 0x000fe20008410000 */
[----:B------:R-:W-:Y:S01]  /*1e70*/  FMUL.FTZ R59, R59, UR4 ;  /* 0x000000043b3b7c20 */ /* 0x000fe20008410000 */
[----:B------:R-:W-:Y:S01]  /*1e80*/  FMNMX.FTZ R9, R92, R9, !PT ;  /* 0x000000095c097209 */ /* 0x000fe20007810000 */
[----:B------:R-:W-:Y:S01]  /*1e90*/  FMUL.FTZ R65, R65, UR4 ;  /* 0x0000000441417c20 */ /* 0x000fe20008410000 */
[----:B------:R-:W-:Y:S01]  /*1ea0*/  FMUL.FTZ R62, R62, UR4 ;  /* 0x000000043e3e7c20 */ /* 0x000fe20008410000 */
[----:B------:R-:W0:Y:S01]  /*1eb0*/  MUFU.TANH R3, R27 ;  /* 0x0000001b00037308 */ /* 0x000e220000002400 */
[----:B-1----:R-:W-:Y:S01]  /*1ec0*/  FSEL R8, R8, -INF , P2 ;  /* 0xff80000008087808 */ /* 0x002fe20001000000 */
[----:B------:R-:W-:Y:S01]  /*1ed0*/  FMUL.FTZ R68, R68, UR4 ;  /* 0x0000000444447c20 */ /* 0x000fe20008410000 */
[----:B------:R-:W-:Y:S01]  /*1ee0*/  ISETP.GT.AND P2, PT, R12, 0x11, PT ;  /* 0x000000110c00780c */ /* 0x000fe20003f44270 */
[----:B------:R-:W-:Y:S01]  /*1ef0*/  FMUL.FTZ R63, R63, UR4 ;  /* 0x000000043f3f7c20 */ /* 0x000fe20008410000 */
[----:B------:R-:W-:Y:S01]  /*1f00*/  FMUL.FTZ R69, R69, UR4 ;  /* 0x0000000445457c20 */ /* 0x000fe20008410000 */
        /* <DEDUP_REMOVED lines=13> */
[----:B------:R-:W-:Y:S01]  /*1fe0*/  ISETP.GT.AND P3, PT, R12, 0x18, PT ;  /* 0x000000180c00780c */ /* 0x000fe20003f64270 */
        /* <DEDUP_REMOVED lines=15> */
[----:B------:R-:W-:Y:S01]  /*20e0*/  ISETP.GT.AND P6, PT, R12, 0x19, PT ;  /* 0x000000190c00780c */ /* 0x000fe20003fc4270 */
[----:B------:R-:W-:Y:S01]  /*20f0*/  FMUL.FTZ R86, R86, UR4 ;  /* 0x0000000456567c20 */ /* 0x000fe20008410000 */
[----:B------:R-:W-:Y:S01]  /*2100*/  FMUL.FTZ R87, R87, UR4 ;  /* 0x0000000457577c20 */ /* 0x000fe20008410000 */
[----:B------:R2:W-:Y:S02]  /*2110*/  @!P1 SYNCS.ARRIVE.TRANS64.RED.A1T0 RZ, [R0+URZ], RZ ;  /* 0x000000ff00ff99a7 */ /* 0x0005e4000810043f */
[----:B------:R-:W3:Y:S01]  /*2120*/  MUFU.TANH R37, R37 ;  /* 0x0000002500257308 */ /* 0x000ee20000002400 */
[----:B0-----:R-:W-:-:S04]  /*2130*/  FSEL R98, R36, -INF , P3 ;  /* 0xff80000024627808 */ /* 0x001fc80001800000 */
[----:B------:R-:W-:-:S03]  /*2140*/  FMNMX.FTZ R9, R98, R9, !PT ;  /* 0x0000000962097209 */ /* 0x000fc60007810000 */
[----:B------:R-:W0:Y:S01]  /*2150*/  MUFU.TANH R34, R34 ;  /* 0x0000002200227308 */ /* 0x000e220000002400 */
[----:B-1----:R-:W-:Y:S02]  /*2160*/  FSEL R20, R20, -INF , P5 ;  /* 0xff80000014147808 */ /* 0x002fe40002800000 */
[----:B------:R-:W-:-:S05]  /*2170*/  ISETP.GT.AND P5, PT, R12, 0x20, PT ;  /* 0x000000200c00780c */ /* 0x000fca0003fa4270 */
[----:B------:R-:W1:Y:S01]  /*2180*/  MUFU.TANH R40, R40 ;  /* 0x0000002800287308 */ /* 0x000e620000002400 */
[----:B---3--:R-:W-:-:S04]  /*2190*/  FSEL R100, R37, -INF , P6 ;  /* 0xff80000025647808 */ /* 0x008fc80003000000 */
[----:B------:R-:W-:-:S03]  /*21a0*/  FMNMX.FTZ R9, R100, R9, !PT ;  /* 0x0000000964097209 */ /* 0x000fc60007810000 */
[----:B------:R-:W3:Y:S01]  /*21b0*/  MUFU.TANH R26, R35 ;  /* 0x00000023001a7308 */ /* 0x000ee20000002400 */
[----:B0-----:R-:W-:Y:S02]  /*21c0*/  FSEL R24, R34, -INF , P4 ;  /* 0xff80000022187808 */ /* 0x001fe40002000000 */
[----:B------:R-:W-:-:S05]  /*21d0*/  ISETP.GT.AND P4, PT, R12, 0x21, PT ;  /* 0x000000210c00780c */ /* 0x000fca0003f84270 */
[----:B------:R-:W0:Y:S01]  /*21e0*/  MUFU.TANH R41, R41 ;  /* 0x0000002900297308 */ /* 0x000e220000002400 */
[----:B-1----:R-:W-:-:S04]  /*21f0*/  FSEL R102, R40, -INF , P5 ;  /* 0xff80000028667808 */ /* 0x002fc80002800000 */
[----:B------:R-:W-:-:S03]  /*2200*/  FMNMX.FTZ R9, R102, R9, !PT ;  /* 0x0000000966097209 */ /* 0x000fc60007810000 */
[----:B------:R-:W1:Y:S01]  /*2210*/  MUFU.TANH R38, R38 ;  /* 0x0000002600267308 */ /* 0x000e620000002400 */
[----:B---3--:R-:W-:Y:S02]  /*2220*/  FSEL R26, R26, -INF , P2 ;  /* 0xff8000001a1a7808 */ /* 0x008fe40001000000 */
[----:B------:R-:W-:-:S05]  /*2230*/  ISETP.GT.AND P2, PT, R12, 0x28, PT ;  /* 0x000000280c00780c */ /* 0x000fca0003f44270 */
        /* <DEDUP_REMOVED lines=97> */
[----:B---3--:R-:W-:Y:S02]  /*2850*/  FSEL R60, R70, -INF , P6 ;  /* 0xff800000463c7808 */ /* 0x008fe40003000000 */
[----:B------:R-:W-:-:S05]  /*2860*/  ISETP.GT.AND P6, PT, R12, 0x69, PT ;  /* 0x000000690c00780c */ /* 0x000fca0003fc4270 */
[----:B------:R-:W3:Y:S01]  /*2870*/  MUFU.TANH R71, R71 ;  /* 0x0000004700477308 */ /* 0x000ee20000002400 */
[----:B0-----:R-:W-:-:S04]  /*2880*/  FSEL R70, R73, -INF , P3 ;  /* 0xff80000049467808 */ /* 0x001fc80001800000 */
[----:B------:R-:W-:-:S03]  /*2890*/  FMNMX.FTZ R9, R70, R9, !PT ;  /* 0x0000000946097209 */ /* 0x000fc60007810000 */
        /* <DEDUP_REMOVED lines=29> */
[----:B------:R-:W-:Y:S02]  /*2a70*/  FMNMX.FTZ R13, R138, R9, !PT ;  /* 0x000000098a0d7209 */ /* 0x000fe40007810000 */
[----:B------:R-:W-:Y:S01]  /*2a80*/  MOV R9, UR5 ;  /* 0x0000000500097c02 */ /* 0x000fe20008000f00 */
[----:B------:R-:W1:Y:S01]  /*2a90*/  MUFU.TANH R83, R83 ;  /* 0x0000005300537308 */ /* 0x000e620000002400 */
[----:B---3--:R-:W-:Y:S01]  /*2aa0*/  FSEL R74, R79, -INF , P6 ;  /* 0xff8000004f4a7808 */ /* 0x008fe20003000000 */
[----:B------:R-:W3:Y:S06]  /*2ab0*/  SHFL.BFLY PT, R12, R13, 0x2, 0x1f ;  /* 0x0c401f000d0c7f89 */ /* 0x000eec00000e0000 */
[----:B------:R-:W4:Y:S01]  /*2ac0*/  MUFU.TANH R86, R86 ;  /* 0x0000005600567308 */ /* 0x000f220000002400 */
[----:B0-----:R-:W-:-:S07]  /*2ad0*/  FSEL R82, R82, -INF , P5 ;  /* 0xff80000052527808 */ /* 0x001fce0002800000 */
[----:B------:R-:W0:Y:S01]  /*2ae0*/  MUFU.TANH R87, R87 ;  /* 0x0000005700577308 */ /* 0x000e220000002400 */
[----:B-1----:R-:W-:Y:S02]  /*2af0*/  FSEL R78, R83, -INF , P4 ;  /* 0xff800000534e7808 */ /* 0x002fe40002000000 */
[----:B----4-:R-:W-:Y:S02]  /*2b00*/  FSEL R86, R86, -INF , P3 ;  /* 0xff80000056567808 */ /* 0x010fe40001800000 */
[----:B---3--:R-:W-:-:S05]  /*2b10*/  FMNMX.FTZ R15, R13, R12, !PT ;  /* 0x0000000c0d0f7209 */ /* 0x008fca0007810000 */
[----:B------:R-:W1:Y:S02]  /*2b20*/  SHFL.BFLY PT, R12, R15, 0x1, 0x1f ;  /* 0x0c201f000f0c7f89 */ /* 0x000e6400000e0000 */
[----:B-1----:R-:W-:Y:S02]  /*2b30*/  FMNMX.FTZ R12, R15, R12, !PT ;  /* 0x0000000c0f0c7209 */ /* 0x002fe40007810000 */
[----:B------:R-:W-:Y:S02]  /*2b40*/  FMNMX.FTZ R15, R8, R3, !PT ;  /* 0x00000003080f7209 */ /* 0x000fe40007810000 */
[C---:B------:R-:W-:Y:S01]  /*2b50*/  FSETP.NEU.FTZ.AND P0, PT, R12.reuse, -INF , PT ;  /* 0xff8000000c00780b */ /* 0x040fe20003f1d000 */
[----:B------:R-:W-:Y:S01]  /*2b60*/  FMUL.FTZ R21, R12, R9 ;  /* 0x000000090c157220 */ /* 0x000fe20000410000 */
[----:B------:R-:W-:-:S04]  /*2b70*/  FMNMX.FTZ R15, R10, R15, !PT ;  /* 0x0000000f0a0f7209 */ /* 0x000fc80007810000 */
[----:B------:R-:W-:Y:S02]  /*2b80*/  FMNMX.FTZ R15, R20, R15, !PT ;  /* 0x0000000f140f7209 */ /* 0x000fe40007810000 */
[----:B------:R-:W-:Y:S02]  /*2b90*/  FSEL R41, R21, RZ, P0 ;  /* 0x000000ff15297208 */ /* 0x000fe40000000000 */
[----:B------:R-:W-:Y:S02]  /*2ba0*/  FMNMX.FTZ R15, R24, R15, !PT ;  /* 0x0000000f180f7209 */ /* 0x000fe40007810000 */
[----:B------:R-:W-:Y:S01]  /*2bb0*/  ISETP.NE.AND P0, PT, R11, RZ, PT ;  /* 0x000000ff0b00720c */ /* 0x000fe20003f05270 */
[--C-:B------:R-:W-:Y:S01]  /*2bc0*/  FFMA.FTZ R11, R25, R9, -R41.reuse ;  /* 0x00000009190b7223 */ /* 0x100fe20000010829 */
[----:B------:R-:W-:Y:S01]  /*2bd0*/  FMNMX.FTZ R21, R26, R15, !PT ;  /* 0x0000000f1a157209 */ /* 0x000fe20007810000 */
[-CC-:B------:R-:W-:Y:S01]  /*2be0*/  FFMA.FTZ R182, R90, R9.reuse, -R41.reuse ;  /* 0x000000095ab67223 */ /* 0x180fe20000010829 */
[----:B0-----:R-:W-:Y:S01]  /*2bf0*/  FSEL R90, R87, -INF , P2 ;  /* 0xff800000575a7808 */ /* 0x001fe20001000000 */
[--C-:B------:R-:W-:Y:S01]  /*2c00*/  FFMA.FTZ R180, R14, R9, -R41.reuse ;  /* 0x000000090eb47223 */ /* 0x100fe20000010829 */
[----:B------:R-:W-:Y:S01]  /*2c10*/  FMNMX.FTZ R21, R28, R21, !PT ;  /* 0x000000151c157209 */ /* 0x000fe20007810000 */
[----:B------:R-:W-:Y:S01]  /*2c20*/  MUFU.EX2 R11, R11 ;  /* 0x0000000b000b7308 */ /* 0x000fe20000000800 */
[-CC-:B------:R-:W-:Y:S01]  /*2c30*/  FFMA.FTZ R13, R92, R9.reuse, -R41.reuse ;  /* 0x000000095c0d7223 */ /* 0x180fe20000010829 */
[--C-:B------:R-:W-:Y:S01]  /*2c40*/  FFMA.FTZ R176, R94, R9, -R41.reuse ;  /* 0x000000095eb07223 */ /* 0x100fe20000010829 */
[----:B------:R-:W-:Y:S01]  /*2c50*/  FMNMX.FTZ R21, R30, R21, !PT ;  /* 0x000000151e157209 */ /* 0x000fe20007810000 */
[-CC-:B------:R-:W-:Y:S01]  /*2c60*/  FFMA.FTZ R96, R96, R9.reuse, -R41.reuse ;  /* 0x0000000960607223 */ /* 0x180fe20000010829 */
[-CC-:B------:R-:W-:Y:S01]  /*2c70*/  FFMA.FTZ R178, R98, R9.reuse, -R41.reuse ;  /* 0x0000000962b27223 */ /* 0x180fe20000010829 */
[--C-:B------:R-:W-:Y:S01]  /*2c80*/  FFMA.FTZ R100, R100, R9, -R41.reuse ;  /* 0x0000000964647223 */ /* 0x100fe20000010829 */
[----:B------:R-:W-:Y:S01]  /*2c90*/  FMNMX.FTZ R21, R32, R21, !PT ;  /* 0x0000001520157209 */ /* 0x000fe20007810000 */
[----:B------:R-:W0:Y:S01]  /*2ca0*/  MUFU.EX2 R180, R180 ;  /* 0x000000b400b47308 */ /* 0x000e220000000800 */
[-CC-:B------:R-:W-:Y:S01]  /*2cb0*/  FFMA.FTZ R172, R102, R9.reuse, -R41.reuse ;  /* 0x0000000966ac7223 */ /* 0x180fe20000010829 */
[--C-:B------:R-:W-:Y:S01]  /*2cc0*/  FFMA.FTZ R104, R104, R9, -R41.reuse ;  /* 0x0000000968687223 */ /* 0x100fe20000010829 */
[----:B------:R-:W-:Y:S01]  /*2cd0*/  FMNMX.FTZ R25, R34, R21, !PT ;  /* 0x0000001522197209 */ /* 0x000fe20007810000 */
[-CC-:B------:R-:W-:Y:S01]  /*2ce0*/  FFMA.FTZ R174, R106, R9.reuse, -R41.reuse ;  /* 0x000000096aae7223 */ /* 0x180fe20000010829 */
[-CC-:B------:R-:W-:Y:S01]  /*2cf0*/  FFMA.FTZ R108, R108, R9.reuse, -R41.reuse ;  /* 0x000000096c6c7223 */ /* 0x180fe20000010829 */
[--C-:B------:R-:W-:Y:S01]  /*2d00*/  FFMA.FTZ R168, R110, R9, -R41.reuse ;  /* 0x000000096ea87223 */ /* 0x100fe20000010829 */
[----:B------:R-:W-:Y:S01]  /*2d10*/  FMNMX.FTZ R25, R36, R25, !PT ;  /* 0x0000001924197209 */ /* 0x000fe20007810000 */
[----:B------:R-:W1:Y:S01]  /*2d20*/  MUFU.EX2 R182, R182 ;  /* 0x000000b600b67308 */ /* 0x000e620000000800 */
[-CC-:B------:R-:W-:Y:S01]  /*2d30*/  FFMA.FTZ R112, R112, R9.reuse, -R41.reuse ;  /* 0x0000000970707223 */ /* 0x180fe20000010829 */
[--C-:B------:R-:W-:Y:S01]  /*2d40*/  FFMA.FTZ R170, R114, R9, -R41.reuse ;  /* 0x0000000972aa7223 */ /* 0x100fe20000010829 */
[----:B------:R-:W-:Y:S01]  /*2d50*/  FMNMX.FTZ R25, R38, R25, !PT ;  /* 0x0000001926197209 */ /* 0x000fe20007810000 */
[-CC-:B------:R-:W-:Y:S01]  /*2d60*/  FFMA.FTZ R116, R116, R9.reuse, -R41.reuse ;  /* 0x0000000974747223 */ /* 0x180fe20000010829 */
[-CC-:B------:R-:W-:Y:S01]  /*2d70*/  FFMA.FTZ R152, R118, R9.reuse, -R41.reuse ;  /* 0x0000000976987223 */ /* 0x180fe20000010829 */
[--C-:B------:R-:W-:Y:S01]  /*2d80*/  FFMA.FTZ R120, R120, R9, -R41.reuse ;  /* 0x0000000978787223 */ /* 0x100fe20000010829 */
[----:B------:R-:W-:Y:S01]  /*2d90*/  FMNMX.FTZ R25, R40, R25, !PT ;  /* 0x0000001928197209 */ /* 0x000fe20007810000 */
[----:B------:R-:W3:Y:S01]  /*2da0*/  MUFU.EX2 R13, R13 ;  /* 0x0000000d000d7308 */ /* 0x000ee20000000800 */
[-CC-:B------:R-:W-:Y:S01]  /*2db0*/  FFMA.FTZ R154, R122, R9.reuse, -R41.reuse ;  /* 0x000000097a9a7223 */ /* 0x180fe20000010829 */
[--C-:B------:R-:W-:Y:S01]  /*2dc0*/  FFMA.FTZ R156, R126, R9, -R41.reuse ;  /* 0x000000097e9c7223 */ /* 0x100fe20000010829 */
[----:B------:R-:W-:Y:S01]  /*2dd0*/  FMNMX.FTZ R27, R42, R25, !PT ;  /* 0x000000192a1b7209 */ /* 0x000fe20007810000 */
[-CC-:B------:R-:W-:Y:S01]  /*2de0*/  FFMA.FTZ R37, R128, R9.reuse, -R41.reuse ;  /* 0x0000000980257223 */ /* 0x180fe20000010829 */
[-CC-:B------:R-:W-:Y:S01]  /*2df0*/  FFMA.FTZ R158, R130, R9.reuse, -R41.reuse ;  /* 0x00000009829e7223 */ /* 0x180fe20000010829 */
[--C-:B------:R-:W-:Y:S01]  /*2e00*/  FFMA.FTZ R132, R132, R9, -R41.reuse ;  /* 0x0000000984847223 */ /* 0x100fe20000010829 */
[----:B------:R-:W-:Y:S01]  /*2e10*/  FMNMX.FTZ R27, R44, R27, !PT ;  /* 0x0000001b2c1b7209 */ /* 0x000fe20007810000 */
[----:B------:R-:W4:Y:S01]  /*2e20*/  MUFU.EX2 R176, R176 ;  /* 0x000000b000b07308 */ /* 0x000f220000000800 */
[-CC-:B------:R-:W-:Y:S01]  /*2e30*/  FFMA.FTZ R72, R72, R9.reuse, -R41.reuse ;  /* 0x0000000948487223 */ /* 0x180fe20000010829 */
[--C-:B------:R-:W-:Y:S01]  /*2e40*/  FFMA.FTZ R70, R70, R9, -R41.reuse ;  /* 0x0000000946467223 */ /* 0x100fe20000010829 */
[----:B------:R-:W-:Y:S01]  /*2e50*/  FMNMX.FTZ R27, R46, R27, !PT ;  /* 0x0000001b2e1b7209 */ /* 0x000fe20007810000 */
[-CC-:B------:R-:W-:Y:S01]  /*2e60*/  FFMA.FTZ R76, R76, R9.reuse, -R41.reuse ;  /* 0x000000094c4c7223 */ /* 0x180fe20000010829 */
[-CC-:B------:R-:W-:Y:S01]  /*2e70*/  FFMA.FTZ R134, R134, R9.reuse, -R41.reuse ;  /* 0x0000000986867223 */ /* 0x180fe20000010829 */
[--C-:B------:R-:W-:Y:S01]  /*2e80*/  FFMA.FTZ R80, R80, R9, -R41.reuse ;  /* 0x0000000950507223 */ /* 0x100fe20000010829 */
[----:B------:R-:W-:Y:S01]  /*2e90*/  FMNMX.FTZ R27, R48, R27, !PT ;  /* 0x0000001b301b7209 */ /* 0x000fe20007810000 */
[----:B------:R-:W5:Y:S01]  /*2ea0*/  MUFU.EX2 R15, R96 ;  /* 0x00000060000f7308 */ /* 0x000f620000000800 */
[-CC-:B------:R-:W-:Y:S01]  /*2eb0*/  FFMA.FTZ R136, R136, R9.reuse, -R41.reuse ;  /* 0x0000000988887223 */ /* 0x180fe20000010829 */
[----:B------:R-:W-:Y:S01]  /*2ec0*/  FFMA.FTZ R84, R84, R9, -R41 ;  /* 0x0000000954547223 */ /* 0x000fe20000010829 */
[----:B------:R-:W-:Y:S01]  /*2ed0*/  FMNMX.FTZ R29, R50, R27, !PT ;  /* 0x0000001b321d7209 */ /* 0x000fe20007810000 */
[----:B------:R-:W-:-:S02]  /*2ee0*/  IMAD.MOV.U32 R130, RZ, RZ, R151 ;  /* 0x000000ffff827224 */ /* 0x000fc400078e0097 */
[--C-:B------:R-:W-:Y:S01]  /*2ef0*/  IMAD.MOV.U32 R128, RZ, RZ, R151.reuse ;  /* 0x000000ffff807224 */ /* 0x100fe200078e0097 */
[----:B------:R-:W-:Y:S01]  /*2f00*/  FMNMX.FTZ R29, R52, R29, !PT ;  /* 0x0000001d341d7209 */ /* 0x000fe20007810000 */
[----:B------:R-:W2:Y:S01]  /*2f10*/  MUFU.EX2 R178, R178 ;  /* 0x000000b200b27308 */ /* 0x000ea20000000800 */
[--C-:B------:R-:W-:Y:S02]  /*2f20*/  IMAD.MOV.U32 R126, RZ, RZ, R151.reuse ;  /* 0x000000ffff7e7224 */ /* 0x100fe400078e0097 */
[----:B------:R-:W-:Y:S01]  /*2f30*/  FMNMX.FTZ R29, R54, R29, !PT ;  /* 0x0000001d361d7209 */ /* 0x000fe20007810000 */
[--C-:B------:R-:W-:Y:S02]  /*2f40*/  IMAD.MOV.U32 R122, RZ, RZ, R151.reuse ;  /* 0x000000ffff7a7224 */ /* 0x100fe400078e0097 */
[--C-:B------:R-:W-:Y:S01]  /*2f50*/  IMAD.MOV.U32 R118, RZ, RZ, R151.reuse ;  /* 0x000000ffff767224 */ /* 0x100fe200078e0097 */
[----:B------:R-:W-:Y:S01]  /*2f60*/  FMNMX.FTZ R29, R56, R29, !PT ;  /* 0x0000001d381d7209 */ /* 0x000fe20007810000 */
[----:B------:R0:W-:Y:S01]  /*2f70*/  MUFU.EX2 R21, R100 ;  /* 0x0000006400157308 */ /* 0x0001e20000000800 */
[----:B------:R-:W-:-:S02]  /*2f80*/  IMAD.MOV.U32 R114, RZ, RZ, R151 ;  /* 0x000000ffff727224 */ /* 0x000fc400078e0097 */
[----:B------:R-:W-:Y:S01]  /*2f90*/  FMNMX.FTZ R31, R58, R29, !PT ;  /* 0x0000001d3a1f7209 */ /* 0x000fe20007810000 */
[--C-:B------:R-:W-:Y:S02]  /*2fa0*/  IMAD.MOV.U32 R110, RZ, RZ, R151.reuse ;  /* 0x000000ffff6e7224 */ /* 0x100fe400078e0097 */
[--C-:B------:R-:W-:Y:S01]  /*2fb0*/  IMAD.MOV.U32 R106, RZ, RZ, R151.reuse ;  /* 0x000000ffff6a7224 */ /* 0x100fe200078e0097 */
[----:B------:R-:W-:Y:S01]  /*2fc0*/  FMNMX.FTZ R31, R60, R31, !PT ;  /* 0x0000001f3c1f7209 */ /* 0x000fe20007810000 */
[----:B------:R-:W-:Y:S01]  /*2fd0*/  MUFU.EX2 R172, R172 ;  /* 0x000000ac00ac7308 */ /* 0x000fe20000000800 */
[--C-:B------:R-:W-:Y:S02]  /*2fe0*/  IMAD.MOV.U32 R102, RZ, RZ, R151.reuse ;  /* 0x000000ffff667224 */ /* 0x100fe400078e0097 */
[----:B------:R-:W-:Y:S01]  /*2ff0*/  FMNMX.FTZ R31, R62, R31, !PT ;  /* 0x0000001f3e1f7209 */ /* 0x000fe20007810000 */
[--C-:B0-----:R-:W-:Y:S02]  /*3000*/  IMAD.MOV.U32 R100, RZ, RZ, R151.reuse ;  /* 0x000000ffff647224 */ /* 0x101fe400078e0097 */
        /* <DEDUP_REMOVED lines=9> */
[----:B0-----:R-:W-:Y:S02]  /*30a0*/  IMAD.MOV.U32 R104, RZ, RZ, R151 ;  /* 0x000000ffff687224 */ /* 0x001fe400078e0097 */
[----:B------:R-:W-:-:S04]  /*30b0*/  FMNMX.FTZ R33, R74, R33, !PT ;  /* 0x000000214a217209 */ /* 0x000fc80007810000 */
[----:B------:R-:W-:Y:S01]  /*30c0*/  FMNMX.FTZ R33, R82, R33, !PT ;  /* 0x0000002152217209 */ /* 0x000fe20007810000 */
[----:B------:R0:W-:Y:S03]  /*30d0*/  MUFU.EX2 R27, R108 ;  /* 0x0000006c001b7308 */ /* 0x0001e60000000800 */
[----:B------:R-:W-:-:S04]  /*30e0*/  FMNMX.FTZ R35, R78, R33, !PT ;  /* 0x000000214e237209 */ /* 0x000fc80007810000 */
[----:B------:R-:W-:Y:S01]  /*30f0*/  FMNMX.FTZ R35, R86, R35, !PT ;  /* 0x0000002356237209 */ /* 0x000fe20007810000 */
[----:B------:R-:W-:Y:S01]  /*3100*/  MUFU.EX2 R168, R168 ;  /* 0x000000a800a87308 */ /* 0x000fe20000000800 */
[----:B0-----:R-:W-:Y:S02]  /*3110*/  IMAD.MOV.U32 R108, RZ, RZ, R151 ;  /* 0x000000ffff6c7224 */ /* 0x001fe400078e0097 */
[----:B------:R-:W-:Y:S01]  /*3120*/  FMNMX.FTZ R14, R90, R35, !PT ;  /* 0x000000235a0e7209 */ /* 0x000fe20007810000 */
[-CC-:B------:R-:W-:Y:S01]  /*3130*/  FFMA.FTZ R35, R124, R9.reuse, -R41.reuse ;  /* 0x000000097c237223 */ /* 0x180fe20000010829 */
[----:B------:R-:W-:Y:S01]  /*3140*/  FFMA.FTZ R41, R138, R9, -R41 ;  /* 0x000000098a297223 */ /* 0x000fe20000010829 */
[--C-:B------:R-:W-:Y:S02]  /*3150*/  IMAD.MOV.U32 R138, RZ, RZ, R151.reuse ;  /* 0x000000ffff8a7224 */ /* 0x100fe400078e0097 */
[----:B------:R-:W0:Y:S01]  /*3160*/  SHFL.BFLY PT, R39, R14, 0x2, 0x1f ;  /* 0x0c401f000e277f89 */ /* 0x000e2200000e0000 */
[----:B------:R1:W-:Y:S01]  /*3170*/  MUFU.EX2 R29, R112 ;  /* 0x00000070001d7308 */ /* 0x0003e20000000800 */
[----:B------:R-:W-:-:S07]  /*3180*/  IMAD.MOV.U32 R124, RZ, RZ, R151 ;  /* 0x000000ffff7c7224 */ /* 0x000fce00078e0097 */
[----:B------:R-:W-:Y:S01]  /*3190*/  MUFU.EX2 R170, R170 ;  /* 0x000000aa00aa7308 */ /* 0x000fe20000000800 */
[----:B-1----:R-:W-:-:S07]  /*31a0*/  IMAD.MOV.U32 R112, RZ, RZ, R151 ;  /* 0x000000ffff707224 */ /* 0x002fce00078e0097 */
[----:B------:R1:W-:Y:S01]  /*31b0*/  MUFU.EX2 R31, R116 ;  /* 0x00000074001f7308 */ /* 0x0003e20000000800 */
[----:B0-----:R-:W-:-:S07]  /*31c0*/  FMNMX.FTZ R39, R14, R39, !PT ;  /* 0x000000270e277209 */ /* 0x001fce0007810000 */
[----:B------:R-:W-:Y:S01]  /*31d0*/  MUFU.EX2 R152, R152 ;  /* 0x0000009800987308 */ /* 0x000fe20000000800 */
[--C-:B-1----:R-:W-:Y:S01]  /*31e0*/  IMAD.MOV.U32 R116, RZ, RZ, R151.reuse ;  /* 0x000000ffff747224 */ /* 0x102fe200078e0097 */
[----:B------:R-:W0:Y:S06]  /*31f0*/  SHFL.BFLY PT, R14, R39, 0x1, 0x1f ;  /* 0x0c201f00270e7f89 */ /* 0x000e2c00000e0000 */
[----:B------:R1:W-:Y:S08]  /*3200*/  MUFU.EX2 R33, R120 ;  /* 0x0000007800217308 */ /* 0x0003f00000000800 */
[----:B------:R-:W-:Y:S01]  /*3210*/  MUFU.EX2 R154, R154 ;  /* 0x0000009a009a7308 */ /* 0x000fe20000000800 */
[----:B-1----:R-:W-:-:S07]  /*3220*/  IMAD.MOV.U32 R120, RZ, RZ, R151 ;  /* 0x000000ffff787224 */ /* 0x002fce00078e0097 */
[----:B------:R-:W-:Y:S01]  /*3230*/  MUFU.EX2 R35, R35 ;  /* 0x0000002300237308 */ /* 0x000fe20000000800 */
[----:B0-----:R-:W-:-:S04]  /*3240*/  FMNMX.FTZ R14, R39, R14, !PT ;  /* 0x0000000e270e7209 */ /* 0x001fc80007810000 */
[C---:B------:R-:W-:Y:S01]  /*3250*/  FSETP.NEU.FTZ.AND P2, PT, R14.reuse, -INF , PT ;  /* 0xff8000000e00780b */ /* 0x040fe20003f5d000 */
[-C--:B------:R-:W-:Y:S02]  /*3260*/  FMUL.FTZ R49, R14, R9.reuse ;  /* 0x000000090e317220 */ /* 0x080fe40000410000 */
[----:B------:R-:W-:Y:S03]  /*3270*/  MUFU.EX2 R156, R156 ;  /* 0x0000009c009c7308 */ /* 0x000fe60000000800 */
[----:B------:R-:W-:Y:S02]  /*3280*/  FSEL R49, R49, RZ, P2 ;  /* 0x000000ff31317208 */ /* 0x000fe40001000000 */
[----:B------:R-:W-:Y:S01]  /*3290*/  ISETP.GE.AND P2, PT, R88, 0x81, PT ;  /* 0x000000815800780c */ /* 0x000fe20003f46270 */
[----:B------:R-:W-:Y:S02]  /*32a0*/  IMAD.MOV.U32 R88, RZ, RZ, R151 ;  /* 0x000000ffff587224 */ /* 0x000fe400078e0097 */
[----:B------:R-:W-:Y:S01]  /*32b0*/  MUFU.EX2 R37, R37 ;  /* 0x0000002500257308 */ /* 0x000fe20000000800 */
[-CC-:B------:R-:W-:Y:S01]  /*32c0*/  FFMA.FTZ R3, R3, R9.reuse, -R49.reuse ;  /* 0x0000000903037223 */ /* 0x180fe20000010831 */
[-CC-:B------:R-:W-:Y:S01]  /*32d0*/  FFMA.FTZ R8, R8, R9.reuse, -R49.reuse ;  /* 0x0000000908087223 */ /* 0x180fe20000010831 */
[-CC-:B------:R-:W-:Y:S01]  /*32e0*/  FFMA.FTZ R20, R20, R9.reuse, -R49.reuse ;  /* 0x0000000914147223 */ /* 0x180fe20000010831 */
[-CC-:B------:R-:W-:Y:S01]  /*32f0*/  FFMA.FTZ R10, R10, R9.reuse, -R49.reuse ;  /* 0x000000090a0a7223 */ /* 0x180fe20000010831 */
[-CC-:B------:R-:W-:Y:S01]  /*3300*/  FFMA.FTZ R24, R24, R9.reuse, -R49.reuse ;  /* 0x0000000918187223 */ /* 0x180fe20000010831 */
[-CC-:B------:R-:W-:Y:S01]  /*3310*/  FFMA.FTZ R26, R26, R9.reuse, -R49.reuse ;  /* 0x000000091a1a7223 */ /* 0x180fe20000010831 */
[-CC-:B------:R-:W-:Y:S01]  /*3320*/  FFMA.FTZ R28, R28, R9.reuse, -R49.reuse ;  /* 0x000000091c1c7223 */ /* 0x180fe20000010831 */
[----:B------:R0:W-:Y:S01]  /*3330*/  MUFU.EX2 R181, R3 ;  /* 0x0000000300b57308 */ /* 0x0001e20000000800 */
[-CC-:B------:R-:W-:Y:S01]  /*3340*/  FFMA.FTZ R30, R30, R9.reuse, -R49.reuse ;  /* 0x000000091e1e7223 */ /* 0x180fe20000010831 */
[-CC-:B------:R-:W-:Y:S01]  /*3350*/  FFMA.FTZ R32, R32, R9.reuse, -R49.reuse ;  /* 0x0000000920207223 */ /* 0x180fe20000010831 */
[-CC-:B------:R-:W-:Y:S01]  /*3360*/  FFMA.FTZ R34, R34, R9.reuse, -R49.reuse ;  /* 0x0000000922227223 */ /* 0x180fe20000010831 */
[-CC-:B------:R-:W-:Y:S01]  /*3370*/  FFMA.FTZ R36, R36, R9.reuse, -R49.reuse ;  /* 0x0000000924247223 */ /* 0x180fe20000010831 */
[-CC-:B------:R-:W-:Y:S01]  /*3380*/  FFMA.FTZ R38, R38, R9.reuse, -R49.reuse ;  /* 0x0000000926267223 */ /* 0x180fe20000010831 */
[-CC-:B------:R-:W-:Y:S01]  /*3390*/  FFMA.FTZ R40, R40, R9.reuse, -R49.reuse ;  /* 0x0000000928287223 */ /* 0x180fe20000010831 */
[-C--:B------:R-:W-:Y:S01]  /*33a0*/  FFMA.FTZ R42, R42, R9.reuse, -R49 ;  /* 0x000000092a2a7223 */ /* 0x080fe20000010831 */
[----:B------:R1:W-:Y:S01]  /*33b0*/  MUFU.EX2 R183, R20 ;  /* 0x0000001400b77308 */ /* 0x0003e20000000800 */
[----:B0-----:R-:W-:Y:S01]  /*33c0*/  FADD.FTZ R3, R180, R11 ;  /* 0x0000000bb4037221 */ /* 0x001fe20000010000 */
[-CC-:B------:R-:W-:Y:S01]  /*33d0*/  FFMA.FTZ R44, R44, R9.reuse, -R49.reuse ;  /* 0x000000092c2c7223 */ /* 0x180fe20000010831 */
[-CC-:B------:R-:W-:Y:S01]  /*33e0*/  FFMA.FTZ R46, R46, R9.reuse, -R49.reuse ;  /* 0x000000092e2e7223 */ /* 0x180fe20000010831 */
[-CC-:B------:R-:W-:Y:S01]  /*33f0*/  FFMA.FTZ R48, R48, R9.reuse, -R49.reuse ;  /* 0x0000000930307223 */ /* 0x180fe20000010831 */
[-CC-:B------:R-:W-:Y:S01]  /*3400*/  FFMA.FTZ R50, R50, R9.reuse, -R49.reuse ;  /* 0x0000000932327223 */ /* 0x180fe20000010831 */
[-CC-:B------:R-:W-:Y:S01]  /*3410*/  FFMA.FTZ R52, R52, R9.reuse, -R49.reuse ;  /* 0x0000000934347223 */ /* 0x180fe20000010831 */
[-C--:B------:R-:W-:Y:S01]  /*3420*/  FFMA.FTZ R54, R54, R9.reuse, -R49 ;  /* 0x0000000936367223 */ /* 0x080fe20000010831 */
[----:B------:R-:W0:Y:S01]  /*3430*/  MUFU.EX2 R8, R8 ;  /* 0x0000000800087308 */ /* 0x000e220000000800 */
[----:B-1----:R-:W-:Y:S01]  /*3440*/  FADD.FTZ R20, R182, R3 ;  /* 0x00000003b6147221 */ /* 0x002fe20000010000 */
[-CC-:B------:R-:W-:Y:S01]  /*3450*/  FFMA.FTZ R56, R56, R9.reuse, -R49.reuse ;  /* 0x0000000938387223 */ /* 0x180fe20000010831 */
[-CC-:B------:R-:W-:Y:S01]  /*3460*/  FFMA.FTZ R58, R58, R9.reuse, -R49.reuse ;  /* 0x000000093a3a7223 */ /* 0x180fe20000010831 */
[-CC-:B------:R-:W-:Y:S01]  /*3470*/  FFMA.FTZ R60, R60, R9.reuse, -R49.reuse ;  /* 0x000000093c3c7223 */ /* 0x180fe20000010831 */
[----:B---3--:R-:W-:Y:S01]  /*3480*/  FADD.FTZ R3, R13, R20 ;  /* 0x000000140d037221 */ /* 0x008fe20000010000 */
[----:B------:R-:W-:Y:S01]  /*3490*/  F2FP.BF16.F32.PACK_AB R180, R11, R180 ;  /* 0x000000b40bb4723e */ /* 0x000fe200000010ff */
[-C--:B------:R-:W-:Y:S01]  /*34a0*/  FFMA.FTZ R62, R62, R9.reuse, -R49 ;  /* 0x000000093e3e7223 */ /* 0x080fe20000010831 */
[----:B------:R-:W1:Y:S01]  /*34b0*/  MUFU.EX2 R10, R10 ;  /* 0x0000000a000a7308 */ /* 0x000e620000000800 */
[----:B----4-:R-:W-:Y:S01]  /*34c0*/  FADD.FTZ R20, R176, R3 ;  /* 0x00000003b0147221 */ /* 0x010fe20000010000 */
[-CC-:B------:R-:W-:Y:S01]  /*34d0*/  FFMA.FTZ R64, R64, R9.reuse, -R49.reuse ;  /* 0x0000000940407223 */ /* 0x180fe20000010831 */
[-CC-:B------:R-:W-:Y:S01]  /*34e0*/  FFMA.FTZ R66, R66, R9.reuse, -R49.reuse ;  /* 0x0000000942427223 */ /* 0x180fe20000010831 */
[-CC-:B------:R-:W-:Y:S01]  /*34f0*/  FFMA.FTZ R68, R68, R9.reuse, -R49.reuse ;  /* 0x0000000944447223 */ /* 0x180fe20000010831 */
[----:B-----5:R-:W-:Y:S01]  /*3500*/  FADD.FTZ R3, R15, R20 ;  /* 0x000000140f037221 */ /* 0x020fe20000010000 */
[-CC-:B------:R-:W-:Y:S01]  /*3510*/  FFMA.FTZ R74, R74, R9.reuse, -R49.reuse ;  /* 0x000000094a4a7223 */ /* 0x180fe20000010831 */
[-C--:B------:R-:W-:Y:S01]  /*3520*/  FFMA.FTZ R82, R82, R9.reuse, -R49 ;  /* 0x0000000952527223 */ /* 0x080fe20000010831 */
[----:B------:R-:W3:Y:S01]  /*3530*/  MUFU.EX2 R24, R24 ;  /* 0x0000001800187308 */ /* 0x000ee20000000800 */
[----:B--2---:R-:W-:Y:S01]  /*3540*/  FADD.FTZ R20, R178, R3 ;  /* 0x00000003b2147221 */ /* 0x004fe20000010000 */
[----:B0-----:R-:W-:Y:S01]  /*3550*/  FADD.FTZ R3, R8, R181 ;  /* 0x000000b508037221 */ /* 0x001fe20000010000 */
[-CC-:B------:R-:W-:Y:S01]  /*3560*/  FFMA.FTZ R78, R78, R9.reuse, -R49.reuse ;  /* 0x000000094e4e7223 */ /* 0x180fe20000010831 */
[-CC-:B------:R-:W-:Y:S01]  /*3570*/  FFMA.FTZ R86, R86, R9.reuse, -R49.reuse ;  /* 0x0000000956567223 */ /* 0x180fe20000010831 */
[----:B------:R-:W-:Y:S01]  /*3580*/  FADD.FTZ R51, R21, R20 ;  /* 0x0000001415337221 */ /* 0x000fe20000010000 */
[----:B------:R-:W-:Y:S01]  /*3590*/  FFMA.FTZ R49, R90, R9, -R49 ;  /* 0x000000095a317223 */ /* 0x000fe20000010831 */
[----:B------:R-:W-:Y:S01]  /*35a0*/  F2FP.BF16.F32.PACK_AB R181, R181, R8 ;  /* 0x00000008b5b5723e */ /* 0x000fe200000010ff */
[----:B------:R0:W2:Y:S01]  /*35b0*/  MUFU.EX2 R177, R26 ;  /* 0x0000001a00b17308 */ /* 0x0000a20000000800 */
[----:B-1----:R-:W-:Y:S01]  /*35c0*/  FADD.FTZ R20, R10, R3 ;  /* 0x000000030a147221 */ /* 0x002fe20000010000 */
[----:B------:R-:W-:Y:S01]  /*35d0*/  F2FP.BF16.F32.PACK_AB R182, R13, R182 ;  /* 0x000000b60db6723e */ /* 0x000fe200000010ff */
[----:B------:R-:W-:Y:S01]  /*35e0*/  IMAD.MOV.U32 R8, RZ, RZ, 0x3f800000 ;  /* 0x3f800000ff087424 */ /* 0x000fe200078e00ff */
[----:B------:R-:W-:Y:S01]  /*35f0*/  F2FP.BF16.F32.PACK_AB R176, R15, R176 ;  /* 0x000000b00fb0723e */ /* 0x000fe200000010ff */
[C---:B------:R-:W-:Y:S01]  /*3600*/  FADD.FTZ R3, R183.reuse, R20 ;  /* 0x00000014b7037221 */ /* 0x040fe20000010000 */
[----:B------:R-:W-:Y:S01]  /*3610*/  F2FP.BF16.F32.PACK_AB R183, R183, R10 ;  /* 0x0000000ab7b7723e */ /* 0x000fe200000010ff */
[----:B------:R-:W-:Y:S01]  /*3620*/  IMAD.MOV.U32 R10, RZ, RZ, 0x3f800000 ;  /* 0x3f800000ff0a7424 */ /* 0x000fe200078e00ff */
[----:B------:R-:W1:Y:S01]  /*3630*/  MUFU.EX2 R28, R28 ;  /* 0x0000001c001c7308 */ /* 0x000e620000000800 */
[----:B0-----:R-:W-:Y:S01]  /*3640*/  FADD.FTZ R26, R172, R51 ;  /* 0x00000033ac1a7221 */ /* 0x001fe20000010000 */
[----:B---3--:R-:W-:Y:S01]  /*3650*/  FADD.FTZ R20, R24, R3 ;  /* 0x0000000318147221 */ /* 0x008fe20000010000 */
[----:B------:R-:W-:Y:S01]  /*3660*/  F2FP.BF16.F32.PACK_AB R178, R21, R178 ;  /* 0x000000b215b2723e */ /* 0x000fe200000010ff */
[----:B------:R-:W-:-:S02]  /*3670*/  IMAD.MOV.U32 R90, RZ, RZ, R151 ;  /* 0x000000ffff5a7224 */ /* 0x000fc400078e0097 */
[C---:B------:R-:W-:Y:S01]  /*3680*/  FADD.FTZ R51, R25.reuse, R26 ;  /* 0x0000001a19337221 */ /* 0x040fe20000010000 */
[----:B------:R-:W-:Y:S01]  /*3690*/  F2FP.BF16.F32.PACK_AB R172, R25, R172 ;  /* 0x000000ac19ac723e */ /* 0x000fe200000010ff */
[----:B------:R-:W0:Y:S02]  /*36a0*/  MUFU.EX2 R179, R30 ;  /* 0x0000001e00b37308 */ /* 0x000e240000000800 */
[----:B------:R-:W-:Y:S01]  /*36b0*/  FADD.FTZ R26, R174, R51 ;  /* 0x00000033ae1a7221 */ /* 0x000fe20000010000 */
[----:B--2---:R-:W-:Y:S01]  /*36c0*/  FADD.FTZ R3, R177, R20 ;  /* 0x00000014b1037221 */ /* 0x004fe20000010000 */
[C---:B------:R-:W-:Y:S02]  /*36d0*/  F2FP.BF16.F32.PACK_AB R174, R27.reuse, R174 ;  /* 0x000000ae1bae723e */ /* 0x040fe400000010ff */
[----:B------:R-:W-:Y:S01]  /*36e0*/  FADD.FTZ R51, R27, R26 ;  /* 0x0000001a1b337221 */ /* 0x000fe20000010000 */
[----:B------:R-:W-:Y:S01]  /*36f0*/  F2FP.BF16.F32.PACK_AB R177, R177, R24 ;  /* 0x00000018b1b1723e */ /* 0x000fe200000010ff */
[----:B------:R-:W2:Y:S01]  /*3700*/  MUFU.EX2 R32, R32 ;  /* 0x0000002000207308 */ /* 0x000ea20000000800 */
[----:B-1----:R-:W-:Y:S01]  /*3710*/  FADD.FTZ R20, R28, R3 ;  /* 0x000000031c147221 */ /* 0x002fe20000010000 */
[----:B------:R-:W-:Y:S01]  /*3720*/  FADD.FTZ R26, R168, R51 ;  /* 0x00000033a81a7221 */ /* 0x000fe20000010000 */
[----:B------:R-:W-:-:S03]  /*3730*/  F2FP.BF16.F32.PACK_AB R168, R29, R168 ;  /* 0x000000a81da8723e */ /* 0x000fc600000010ff */
[----:B------:R-:W-:Y:S02]  /*3740*/  FADD.FTZ R51, R29, R26 ;  /* 0x0000001a1d337221 */ /* 0x000fe40000010000 */
[----:B------:R-:W1:Y:S01]  /*3750*/  MUFU.EX2 R173, R34 ;  /* 0x0000002200ad7308 */ /* 0x000e620000000800 */
[----:B0-----:R-:W-:Y:S01]  /*3760*/  FADD.FTZ R3, R179, R20 ;  /* 0x00000014b3037221 */ /* 0x001fe20000010000 */
[----:B------:R-:W-:Y:S01]  /*3770*/  FADD.FTZ R26, R170, R51 ;  /* 0x00000033aa1a7221 */ /* 0x000fe20000010000 */
[----:B------:R-:W-:Y:S02]  /*3780*/  F2FP.BF16.F32.PACK_AB R170, R31, R170 ;  /* 0x000000aa1faa723e */ /* 0x000fe400000010ff */
[----:B------:R-:W-:Y:S01]  /*3790*/  F2FP.BF16.F32.PACK_AB R179, R179, R28 ;  /* 0x0000001cb3b3723e */ /* 0x000fe200000010ff */
[----:B------:R-:W-:Y:S02]  /*37a0*/  FADD.FTZ R51, R31, R26 ;  /* 0x0000001a1f337221 */ /* 0x000fe40000010000 */
[----:B------:R-:W0:Y:S01]  /*37b0*/  MUFU.EX2 R36, R36 ;  /* 0x0000002400247308 */ /* 0x000e220000000800 */
[----:B--2---:R-:W-:-:S07]  /*37c0*/  FADD.FTZ R20, R32, R3 ;  /* 0x0000000320147221 */ /* 0x004fce0000010000 */
[----:B------:R-:W2:Y:S01]  /*37d0*/  MUFU.EX2 R175, R38 ;  /* 0x0000002600af7308 */ /* 0x000ea20000000800 */
[----:B-1----:R-:W-:Y:S01]  /*37e0*/  FADD.FTZ R3, R173, R20 ;  /* 0x00000014ad037221 */ /* 0x002fe20000010000 */
[----:B------:R-:W-:Y:S01]  /*37f0*/  FADD.FTZ R20, R152, R51 ;  /* 0x0000003398147221 */ /* 0x000fe20000010000 */
[----:B------:R-:W-:Y:S02]  /*3800*/  F2FP.BF16.F32.PACK_AB R152, R33, R152 ;  /* 0x000000982198723e */ /* 0x000fe400000010ff */
[----:B------:R-:W-:Y:S01]  /*3810*/  F2FP.BF16.F32.PACK_AB R173, R173, R32 ;  /* 0x00000020adad723e */ /* 0x000fe200000010ff */
[----:B------:R-:W-:Y:S02]  /*3820*/  FADD.FTZ R51, R33, R20 ;  /* 0x0000001421337221 */ /* 0x000fe40000010000 */
[----:B------:R-:W1:Y:S01]  /*3830*/  MUFU.EX2 R40, R40 ;  /* 0x0000002800287308 */ /* 0x000e620000000800 */
[----:B0-----:R-:W-:Y:S01]  /*3840*/  FADD.FTZ R0, R36, R3 ;  /* 0x0000000324007221 */ /* 0x001fe20000010000 */
[----:B------:R-:W-:Y:S01]  /*3850*/  FADD.FTZ R20, R154, R51 ;  /* 0x000000339a147221 */ /* 0x000fe20000010000 */
[----:B------:R-:W-:-:S03]  /*3860*/  F2FP.BF16.F32.PACK_AB R154, R35, R154 ;  /* 0x0000009a239a723e */ /* 0x000fc600000010ff */
[----:B------:R-:W-:Y:S02]  /*3870*/  FADD.FTZ R51, R35, R20 ;  /* 0x0000001423337221 */ /* 0x000fe40000010000 */
[----:B------:R-:W0:Y:S01]  /*3880*/  MUFU.EX2 R169, R42 ;  /* 0x0000002a00a97308 */ /* 0x000e220000000800 */
[----:B--2---:R-:W-:Y:S01]  /*3890*/  FADD.FTZ R3, R175, R0 ;  /* 0x00000000af037221 */ /* 0x004fe20000010000 */
[----:B------:R-:W-:Y:S01]  /*38a0*/  FADD.FTZ R20, R156, R51 ;  /* 0x000000339c147221 */ /* 0x000fe20000010000 */
[----:B------:R-:W-:Y:S02]  /*38b0*/  F2FP.BF16.F32.PACK_AB R156, R37, R156 ;  /* 0x0000009c259c723e */ /* 0x000fe400000010ff */
[----:B------:R-:W-:Y:S01]  /*38c0*/  F2FP.BF16.F32.PACK_AB R175, R175, R36 ;  /* 0x00000024afaf723e */ /* 0x000fe200000010ff */
[----:B------:R-:W-:Y:S02]  /*38d0*/  FADD.FTZ R51, R37, R20 ;  /* 0x0000001425337221 */ /* 0x000fe40000010000 */
[----:B------:R-:W2:Y:S01]  /*38e0*/  MUFU.EX2 R44, R44 ;  /* 0x0000002c002c7308 */ /* 0x000ea20000000800 */
[----:B-1----:R-:W-:-:S07]  /*38f0*/  FADD.FTZ R0, R40, R3 ;  /* 0x0000000328007221 */ /* 0x002fce0000010000 */
[----:B------:R-:W1:Y:S01]  /*3900*/  MUFU.EX2 R171, R46 ;  /* 0x0000002e00ab7308 */ /* 0x000e620000000800 */
[C---:B0-----:R-:W-:Y:S01]  /*3910*/  FADD.FTZ R3, R169.reuse, R0 ;  /* 0x00000000a9037221 */ /* 0x041fe20000010000 */
[----:B------:R-:W-:-:S06]  /*3920*/  F2FP.BF16.F32.PACK_AB R169, R169, R40 ;  /* 0x00000028a9a9723e */ /* 0x000fcc00000010ff */
[----:B------:R-:W0:Y:S01]  /*3930*/  MUFU.EX2 R48, R48 ;  /* 0x0000003000307308 */ /* 0x000e220000000800 */
[----:B--2---:R-:W-:-:S07]  /*3940*/  FADD.FTZ R0, R44, R3 ;  /* 0x000000032c007221 */ /* 0x004fce0000010000 */
[----:B------:R-:W2:Y:S01]  /*3950*/  MUFU.EX2 R158, R158 ;  /* 0x0000009e009e7308 */ /* 0x000ea20000000800 */
[C---:B-1----:R-:W-:Y:S01]  /*3960*/  FADD.FTZ R3, R171.reuse, R0 ;  /* 0x00000000ab037221 */ /* 0x042fe20000010000 */
[----:B------:R-:W-:-:S06]  /*3970*/  F2FP.BF16.F32.PACK_AB R171, R171, R44 ;  /* 0x0000002cabab723e */ /* 0x000fcc00000010ff */
[----:B------:R-:W1:Y:S01]  /*3980*/  MUFU.EX2 R153, R50 ;  /* 0x0000003200997308 */ /* 0x000e620000000800 */
[----:B0-----:R-:W-:-:S07]  /*3990*/  FADD.FTZ R0, R48, R3 ;  /* 0x0000000330007221 */ /* 0x001fce0000010000 */
[----:B------:R0:W3:Y:S01]  /*39a0*/  MUFU.EX2 R43, R132 ;  /* 0x00000084002b7308 */ /* 0x0000e20000000800 */
[----:B--2---:R-:W-:-:S07]  /*39b0*/  FADD.FTZ R20, R158, R51 ;  /* 0x000000339e147221 */ /* 0x004fce0000010000 */
[----:B------:R-:W2:Y:S01]  /*39c0*/  MUFU.EX2 R52, R52 ;  /* 0x0000003400347308 */ /* 0x000ea20000000800 */
[C---:B-1----:R-:W-:Y:S01]  /*39d0*/  FADD.FTZ R3, R153.reuse, R0 ;  /* 0x0000000099037221 */ /* 0x042fe20000010000 */
[----:B------:R-:W-:Y:S01]  /*39e0*/  F2FP.BF16.F32.PACK_AB R153, R153, R48 ;  /* 0x000000309999723e */ /* 0x000fe200000010ff */
[----:B0-----:R-:W-:-:S05]  /*39f0*/  IMAD.MOV.U32 R132, RZ, RZ, R151 ;  /* 0x000000ffff847224 */ /* 0x001fca00078e0097 */
[----:B------:R-:W0:Y:S01]  /*3a00*/  MUFU.EX2 R72, R72 ;  /* 0x0000004800487308 */ /* 0x000e220000000800 */
[C---:B---3--:R-:W-:Y:S01]  /*3a10*/  FADD.FTZ R11, R43.reuse, R20 ;  /* 0x000000142b0b7221 */ /* 0x048fe20000010000 */
[----:B------:R-:W-:-:S06]  /*3a20*/  F2FP.BF16.F32.PACK_AB R158, R43, R158 ;  /* 0x0000009e2b9e723e */ /* 0x000fcc00000010ff */
[----:B------:R-:W1:Y:S01]  /*3a30*/  MUFU.EX2 R155, R54 ;  /* 0x00000036009b7308 */ /* 0x000e620000000800 */
[----:B--2---:R-:W-:-:S07]  /*3a40*/  FADD.FTZ R0, R52, R3 ;  /* 0x0000000334007221 */ /* 0x004fce0000010000 */
[----:B------:R-:W2:Y:S01]  /*3a50*/  MUFU.EX2 R45, R70 ;  /* 0x00000046002d7308 */ /* 0x000ea20000000800 */
[----:B0-----:R-:W-:-:S07]  /*3a60*/  FADD.FTZ R20, R72, R11 ;  /* 0x0000000b48147221 */ /* 0x001fce0000010000 */
[----:B------:R-:W0:Y:S01]  /*3a70*/  MUFU.EX2 R56, R56 ;  /* 0x0000003800387308 */ /* 0x000e220000000800 */
[C---:B-1----:R-:W-:Y:S01]  /*3a80*/  FADD.FTZ R3, R155.reuse, R0 ;  /* 0x000000009b037221 */ /* 0x042fe20000010000 */
[----:B------:R-:W-:-:S06]  /*3a90*/  F2FP.BF16.F32.PACK_AB R155, R155, R52 ;  /* 0x000000349b9b723e */ /* 0x000fcc00000010ff */
[----:B------:R-:W1:Y:S01]  /*3aa0*/  MUFU.EX2 R76, R76 ;  /* 0x0000004c004c7308 */ /* 0x000e620000000800 */
[C---:B--2---:R-:W-:Y:S01]  /*3ab0*/  FADD.FTZ R11, R45.reuse, R20 ;  /* 0x000000142d0b7221 */ /* 0x044fe20000010000 */
[----:B------:R-:W-:-:S06]  /*3ac0*/  F2FP.BF16.F32.PACK_AB R160, R45, R72 ;  /* 0x000000482da0723e */ /* 0x000fcc00000010ff */
[----:B------:R-:W2:Y:S01]  /*3ad0*/  MUFU.EX2 R157, R58 ;  /* 0x0000003a009d7308 */ /* 0x000ea20000000800 */
[----:B0-----:R-:W-:-:S07]  /*3ae0*/  FADD.FTZ R0, R56, R3 ;  /* 0x0000000338007221 */ /* 0x001fce0000010000 */
[----:B------:R0:W3:Y:S01]  /*3af0*/  MUFU.EX2 R47, R134 ;  /* 0x00000086002f7308 */ /* 0x0000e20000000800 */
[----:B-1----:R-:W-:-:S07]  /*3b00*/  FADD.FTZ R20, R76, R11 ;  /* 0x0000000b4c147221 */ /* 0x002fce0000010000 */
[----:B------:R-:W1:Y:S01]  /*3b10*/  MUFU.EX2 R60, R60 ;  /* 0x0000003c003c7308 */ /* 0x000e620000000800 */
[C---:B--2---:R-:W-:Y:S01]  /*3b20*/  FADD.FTZ R3, R157.reuse, R0 ;  /* 0x000000009d037221 */ /* 0x044fe20000010000 */
[----:B------:R-:W-:Y:S01]  /*3b30*/  F2FP.BF16.F32.PACK_AB R157, R157, R56 ;  /* 0x000000389d9d723e */ /* 0x000fe200000010ff */
[----:B0-----:R-:W-:-:S05]  /*3b40*/  IMAD.MOV.U32 R134, RZ, RZ, R151 ;  /* 0x000000ffff867224 */ /* 0x001fca00078e0097 */
[----:B------:R-:W0:Y:S01]  /*3b50*/  MUFU.EX2 R80, R80 ;  /* 0x0000005000507308 */ /* 0x000e220000000800 */
[C---:B---3--:R-:W-:Y:S01]  /*3b60*/  FADD.FTZ R11, R47.reuse, R20 ;  /* 0x000000142f0b7221 */ /* 0x048fe20000010000 */
[----:B------:R-:W-:-:S06]  /*3b70*/  F2FP.BF16.F32.PACK_AB R162, R47, R76 ;  /* 0x0000004c2fa2723e */ /* 0x000fcc00000010ff */
[----:B------:R-:W2:Y:S01]  /*3b80*/  MUFU.EX2 R159, R62 ;  /* 0x0000003e009f7308 */ /* 0x000ea20000000800 */
[----:B-1----:R-:W-:-:S07]  /*3b90*/  FADD.FTZ R0, R60, R3 ;  /* 0x000000033c007221 */ /* 0x002fce0000010000 */
[----:B------:R1:W3:Y:S01]  /*3ba0*/  MUFU.EX2 R39, R136 ;  /* 0x0000008800277308 */ /* 0x0002e20000000800 */
[----:B0-----:R-:W-:-:S07]  /*3bb0*/  FADD.FTZ R20, R80, R11 ;  /* 0x0000000b50147221 */ /* 0x001fce0000010000 */
[----:B------:R-:W0:Y:S01]  /*3bc0*/  MUFU.EX2 R64, R64 ;  /* 0x0000004000407308 */ /* 0x000e220000000800 */
[C---:B--2---:R-:W-:Y:S01]  /*3bd0*/  FADD.FTZ R3, R159.reuse, R0 ;  /* 0x000000009f037221 */ /* 0x044fe20000010000 */
[----:B------:R-:W-:Y:S01]  /*3be0*/  F2FP.BF16.F32.PACK_AB R159, R159, R60 ;  /* 0x0000003c9f9f723e */ /* 0x000fe200000010ff */
[----:B-1----:R-:W-:-:S05]  /*3bf0*/  IMAD.MOV.U32 R136, RZ, RZ, R151 ;  /* 0x000000ffff887224 */ /* 0x002fca00078e0097 */
[----:B------:R-:W1:Y:S01]  /*3c00*/  MUFU.EX2 R84, R84 ;  /* 0x0000005400547308 */ /* 0x000e620000000800 */
[C---:B---3--:R-:W-:Y:S01]  /*3c10*/  FADD.FTZ R11, R39.reuse, R20 ;  /* 0x00000014270b7221 */ /* 0x048fe20000010000 */
[----:B------:R-:W-:-:S06]  /*3c20*/  F2FP.BF16.F32.PACK_AB R164, R39, R80 ;  /* 0x0000005027a4723e */ /* 0x000fcc00000010ff */
[----:B------:R-:W2:Y:S01]  /*3c30*/  MUFU.EX2 R161, R66 ;  /* 0x0000004200a17308 */ /* 0x000ea20000000800 */
[----:B0-----:R-:W-:-:S07]  /*3c40*/  FADD.FTZ R0, R64, R3 ;  /* 0x0000000340007221 */ /* 0x001fce0000010000 */
[----:B------:R-:W0:Y:S01]  /*3c50*/  MUFU.EX2 R68, R68 ;  /* 0x0000004400447308 */ /* 0x000e220000000800 */
[----:B-1----:R-:W-:-:S07]  /*3c60*/  FADD.FTZ R20, R84, R11 ;  /* 0x0000000b54147221 */ /* 0x002fce0000010000 */
[----:B------:R-:W1:Y:S01]  /*3c70*/  MUFU.EX2 R163, R74 ;  /* 0x0000004a00a37308 */ /* 0x000e620000000800 */
[C---:B--2---:R-:W-:Y:S01]  /*3c80*/  FADD.FTZ R11, R161.reuse, R0 ;  /* 0x00000000a10b7221 */ /* 0x044fe20000010000 */
[----:B------:R-:W-:-:S06]  /*3c90*/  F2FP.BF16.F32.PACK_AB R161, R161, R64 ;  /* 0x00000040a1a1723e */ /* 0x000fcc00000010ff */
[----:B------:R-:W2:Y:S01]  /*3ca0*/  MUFU.EX2 R82, R82 ;  /* 0x0000005200527308 */ /* 0x000ea20000000800 */
[----:B0-----:R-:W-:-:S07]  /*3cb0*/  FADD.FTZ R0, R68, R11 ;  /* 0x0000000b44007221 */ /* 0x001fce0000010000 */
[----:B------:R-:W0:Y:S01]  /*3cc0*/  MUFU.EX2 R165, R78 ;  /* 0x0000004e00a57308 */ /* 0x000e220000000800 */
[C---:B-1----:R-:W-:Y:S01]  /*3cd0*/  FADD.FTZ R11, R163.reuse, R0 ;  /* 0x00000000a30b7221 */ /* 0x042fe20000010000 */
[----:B------:R-:W-:-:S06]  /*3ce0*/  F2FP.BF16.F32.PACK_AB R163, R163, R68 ;  /* 0x00000044a3a3723e */ /* 0x000fcc00000010ff */
[----:B------:R-:W1:Y:S01]  /*3cf0*/  MUFU.EX2 R86, R86 ;  /* 0x0000005600567308 */ /* 0x000e620000000800 */
[----:B--2---:R-:W-:-:S07]  /*3d00*/  FADD.FTZ R0, R82, R11 ;  /* 0x0000000b52007221 */ /* 0x004fce0000010000 */
[----:B------:R-:W2:Y:S01]  /*3d10*/  MUFU.EX2 R41, R41 ;  /* 0x0000002900297308 */ /* 0x000ea20000000800 */
[C---:B0-----:R-:W-:Y:S01]  /*3d20*/  FADD.FTZ R11, R165.reuse, R0 ;  /* 0x00000000a50b7221 */ /* 0x041fe20000010000 */
[----:B------:R-:W-:-:S06]  /*3d30*/  F2FP.BF16.F32.PACK_AB R165, R165, R82 ;  /* 0x00000052a5a5723e */ /* 0x000fcc00000010ff */
[----:B------:R-:W0:Y:S01]  /*3d40*/  MUFU.EX2 R49, R49 ;  /* 0x0000003100317308 */ /* 0x000e220000000800 */
[----:B-1----:R-:W-:Y:S01]  /*3d50*/  FADD.FTZ R0, R86, R11 ;  /* 0x0000000b56007221 */ /* 0x002fe20000010000 */
[C---:B--2---:R-:W-:Y:S01]  /*3d60*/  FADD.FTZ R3, R41.reuse, R20 ;  /* 0x0000001429037221 */ /* 0x044fe20000010000 */
[----:B------:R-:W-:Y:S02]  /*3d70*/  F2FP.BF16.F32.PACK_AB R166, R41, R84 ;  /* 0x0000005429a6723e */ /* 0x000fe400000010ff */
[C---:B0-----:R-:W-:Y:S01]  /*3d80*/  FADD.FTZ R0, R49.reuse, R0 ;  /* 0x0000000031007221 */ /* 0x041fe20000010000 */
[----:B------:R-:W-:Y:S01]  /*3d90*/  F2FP.BF16.F32.PACK_AB R167, R49, R86 ;  /* 0x0000005631a7723e */ /* 0x000fe200000010ff */
[----:B------:R-:W-:Y:S06]  /*3da0*/  @!P2 BRA `(.L_x_15) ;  /* 0x0000002800e8a947 */ /* 0x000fec0003800000 */
[----:B------:R-:W-:Y:S01]  /*3db0*/  IADD3 R191, R191, -0x2, RZ ;  /* 0xfffffffebfbf7810 */ /* 0x000fe20007ffe0ff */
[----:B------:R-:W-:Y:S01]  /*3dc0*/  IMAD.MOV.U32 R11, RZ, RZ, R14 ;  /* 0x000000ffff0b7224 */ /* 0x000fe200078e000e */
[----:B------:R-:W-:Y:S01]  /*3dd0*/  CS2R R150, SRZ ;  /* 0x0000000000967805 */ /* 0x000fe2000001ff00 */
[----:B------:R-:W-:Y:S01]  /*3de0*/  IMAD.MOV.U32 R13, RZ, RZ, R12 ;  /* 0x000000ffff0d7224 */ /* 0x000fe200078e000c */
[----:B------:R-:W-:Y:S01]  /*3df0*/  CS2R R146, SRZ ;  /* 0x0000000000927805 */ /* 0x000fe2000001ff00 */
[----:B------:R-:W-:Y:S01]  /*3e00*/  IMAD.MOV.U32 R8, RZ, RZ, 0x3f800000 ;  /* 0x3f800000ff087424 */ /* 0x000fe200078e00ff */
[----:B------:R-:W-:Y:S02]  /*3e10*/  CS2R R142, SRZ ;  /* 0x00000000008e7805 */ /* 0x000fe4000001ff00 */
[----:B------:R-:W-:Y:S02]  /*3e20*/  CS2R R138, SRZ ;  /* 0x00000000008a7805 */ /* 0x000fe4000001ff00 */
[----:B------:R-:W-:-:S02]  /*3e30*/  CS2R R134, SRZ ;  /* 0x0000000000867805 */ /* 0x000fc4000001ff00 */
[----:B------:R-:W-:Y:S02]  /*3e40*/  CS2R R130, SRZ ;  /* 0x0000000000827805 */ /* 0x000fe4000001ff00 */
[----:B------:R-:W-:Y:S02]  /*3e50*/  CS2R R126, SRZ ;  /* 0x00000000007e7805 */ /* 0x000fe4000001ff00 */
[----:B------:R-:W-:Y:S02]  /*3e60*/  CS2R R122, SRZ ;  /* 0x00000000007a7805 */ /* 0x000fe4000001ff00 */
        /* <DEDUP_REMOVED lines=23> */
[----:B------:R-:W-:Y:S01]  /*3fe0*/  CS2R R88, SRZ ;  /* 0x0000000000587805 */ /* 0x000fe2000001ff00 */
[----:B------:R-:W-:Y:S01]  /*3ff0*/  UMOV UR4, UR37 ;  /* 0x0000002500047c82 */ /* 0x000fe20008000000 */
[----:B------:R-:W-:Y:S01]  /*4000*/  UMOV UR5, UR36 ;  /* 0x0000002400057c82 */ /* 0x000fe20008000000 */
[----:B------:R-:W-:-:S05]  /*4010*/  ULDC UR6, c[0x0][0x9d8] ;  /* 0x0002760000067ab9 */ /* 0x000fca0000000800 */
.L_x_24:
[----:B------:R-:W-:-:S04]  /*4020*/  UIADD3 UR7, UR5, 0x1, URZ ;  /* 0x0000000105077890 */ /* 0x000fc8000fffe03f */
[----:B------:R-:W-:-:S04]  /*4030*/  UISETP.NE.AND UP0, UPT, UR7, 0x2, UPT ;  /* 0x000000020700788c */ /* 0x000fc8000bf05270 */
[----:B------:R-:W-:Y:S02]  /*4040*/  USEL UR37, URZ, 0x1, UP0 ;  /* 0x000000013f257887 */ /* 0x000fe40008000000 */
[----:B------:R-:W-:Y:S02]  /*4050*/  USEL UR36, UR7, URZ, UP0 ;  /* 0x0000003f07247287 */ /* 0x000fe40008000000 */
[----:B------:R-:W-:Y:S01]  /*4060*/  ULOP3.LUT UR37, UR4, UR37, URZ, 0x3c, !UPT ;  /* 0x0000002504257292 */ /* 0x000fe2000f8e3c3f */
[----:B------:R-:W-:Y:S11]  /*4070*/  @!P0 BRA `(.L_x_16) ;  /* 0x0000000000048947 */ /* 0x000ff60003800000 */
[----:B------:R-:W-:Y:S01]  /*4080*/  BPT.TRAP 0x1 ;  /* 0x000000040000795c */ /* 0x000fe20000300000 */
.L_x_16:
[----:B------:R-:W0:Y:S01]  /*4090*/  S2UR UR8, SR_CgaCtaId ;  /* 0x00000000000879c3 */ /* 0x000e220000008800 */
[----:B------:R-:W-:Y:S01]  /*40a0*/  UMOV UR7, 0x400 ;  /* 0x0000040000077882 */ /* 0x000fe20000000000 */
[----:B------:R-:W-:-:S05]  /*40b0*/  IMAD.U32 R9, RZ, RZ, UR37 ;  /* 0x00000025ff097e24 */ /* 0x000fca000f8e00ff */
[----:B------:R-:W-:Y:S01]  /*40c0*/  SHF.L.U32 R9, R9, 0x1f, RZ ;  /* 0x0000001f09097819 */ /* 0x000fe200000006ff */
[----:B0-----:R-:W-:-:S04]  /*40d0*/  ULEA UR7, UR8, UR7, 0x18 ;  /* 0x0000000708077291 */ /* 0x001fc8000f8ec03f */
[----:B------:R-:W-:-:S09]  /*40e0*/  ULEA UR8, UR36, UR7, 0x3 ;  /* 0x0000000724087291 */ /* 0x000fd2000f8e183f */
[----:B------:R0:W1:Y:S01]  /*40f0*/  SYNCS.PHASECHK.TRANS64.TRYWAIT P2, [UR8+0x34830], R9 ;  /* 0x03483009ff0075a7 */ /* 0x0000620008040148 */
[----:B------:R-:W-:Y:S05]  /*4100*/  @!P0 BRA `(.L_x_17) ;  /* 0x0000000000048947 */ /* 0x000fea0003800000 */
[----:B------:R-:W-:Y:S01]  /*4110*/  BPT.TRAP 0x1 ;  /* 0x000000040000795c */ /* 0x000fe20000300000 */
.L_x_17:
[----:B-1----:R-:W-:Y:S05]  /*4120*/  @P2 BRA `(.L_x_18) ;  /* 0x0000000000082947 */ /* 0x002fea0003800000 */
[----:B------:R-:W1:Y:S02]  /*4130*/  SYNCS.PHASECHK.TRANS64.TRYWAIT P2, [UR8+0x34830], R9 ;  /* 0x03483009ff0075a7 */ /* 0x000e640008040148 */
[----:B-1----:R-:W-:Y:S05]  /*4140*/  @!P2 BRA `(.L_x_19) ;  /* 0x0000008c0020a947 */ /* 0x002fea0003800000 */
.L_x_18:
[----:B------:R-:W-:Y:S01]  /*4150*/  R2UR UR44, R4 ;  /* 0x00000000042c72ca */ /* 0x000fe200000e0000 */
[----:B------:R-:W-:Y:S01]  /*4160*/  UIMAD UR9, UR36, 0xc00, UR10 ;  /* 0x00000c00240978a4 */ /* 0x000fe2000f8e020a */
[----:B------:R-:W-:Y:S01]  /*4170*/  R2UR UR45, R5 ;  /* 0x00000000052d72ca */ /* 0x000fe200000e0000 */
[----:B------:R-:W-:Y:S01]  /*4180*/  WARPGROUP.ARRIVE ;  /* 0x00000000000079c5 */ /* 0x000fe20000000000 */
[----:B------:R-:W-:Y:S01]  /*4190*/  UMOV UR47, 0x40000040 ;  /* 0x40000040002f7882 */ /* 0x000fe20000000000 */
[----:B------:R-:W-:Y:S01]  /*41a0*/  UIADD3 UR14, UR9, 0x400, URZ ;  /* 0x00000400090e7890 */ /* 0x000fe2000fffe03f */
[-C--:B------:R-:W-:Y:S01]  /*41b0*/  FMUL.FTZ R88, R88, R10.reuse ;  /* 0x0000000a58587220 */ /* 0x080fe20000410000 */
[----:B------:R-:W-:Y:S01]  /*41c0*/  UMOV UR15, 0x40000040 ;  /* 0x40000040000f7882 */ /* 0x000fe20000000000 */
[----:B------:R-:W-:Y:S01]  /*41d0*/  UMOV UR46, UR9 ;  /* 0x00000009002e7c82 */ /* 0x000fe20008000000 */
[----:B------:R-:W-:Y:S01]  /*41e0*/  UIADD3 UR18, UR9, 0x402, URZ ;  /* 0x0000040209127890 */ /* 0x000fe2000fffe03f */
[-C--:B------:R-:W-:Y:S01]  /*41f0*/  FMUL.FTZ R89, R89, R10.reuse ;  /* 0x0000000a59597220 */ /* 0x080fe20000410000 */
[----:B------:R-:W-:Y:S01]  /*4200*/  UMOV UR19, 0x40000040 ;  /* 0x4000004000137882 */ /* 0x000fe20000000000 */
[----:B------:R-:W-:Y:S01]  /*4210*/  UIADD3 UR22, UR9, 0x404, URZ ;  /* 0x0000040409167890 */ /* 0x000fe2000fffe03f */
[-C--:B------:R-:W-:Y:S01]  /*4220*/  FMUL.FTZ R92, R92, R10.reuse ;  /* 0x0000000a5c5c7220 */ /* 0x080fe20000410000 */
[----:B------:R-:W-:Y:S01]  /*4230*/  UMOV UR23, 0x40000040 ;  /* 0x4000004000177882 */ /* 0x000fe20000000000 */
[----:B------:R-:W-:Y:S01]  /*4240*/  HGMMA.64x128x16.F32.BF16 R24, gdesc[UR44], RZ, !UPT, gsb0 ;  /* 0x01e000002c1879f0 */ /* 0x000fe2000c0018ff */
[----:B------:R-:W-:Y:S01]  /*4250*/  R2UR UR44, R6 ;  /* 0x00000000062c72ca */ /* 0x000fe200000e0000 */
[----:B------:R-:W-:Y:S01]  /*4260*/  UIADD3 UR46, UR9, 0x2, URZ ;  /* 0x00000002092e7890 */ /* 0x000fe2000fffe03f */
[----:B------:R-:W-:Y:S01]  /*4270*/  R2UR UR45, R7 ;  /* 0x00000000072d72ca */ /* 0x000fe200000e0000 */
[----:B------:R-:W-:Y:S01]  /*4280*/  UMOV UR47, 0x40000040 ;  /* 0x40000040002f7882 */ /* 0x000fe20000000000 */
[----:B------:R-:W-:Y:S01]  /*4290*/  UIADD3 UR26, UR9, 0x406, URZ ;  /* 0x00000406091a7890 */ /* 0x000fe2000fffe03f */
[-C--:B------:R-:W-:Y:S01]  /*42a0*/  FMUL.FTZ R93, R93, R10.reuse ;  /* 0x0000000a5d5d7220 */ /* 0x080fe20000410000 */
        /* <DEDUP_REMOVED lines=10> */
[-C--:B------:R-:W-:Y:S01]  /*4350*/  FMUL.FTZ R101, R101, R10.reuse ;  /* 0x0000000a65657220 */ /* 0x080fe20000410000 */
        /* <DEDUP_REMOVED lines=23> */
[----:B------:R-:W-:Y:S01]  /*44d0*/  FMUL.FTZ R149, R149, R10 ;  /* 0x0000000a95957220 */ /* 0x000fe20000410000 */
        /* <DEDUP_REMOVED lines=32> */
[----:B------:R-:W-:-:S02]  /*46e0*/  WARPGROUP.DEPBAR.LE gsb0, 0x0 ;  /* 0x00008000000079c5 */ /* 0x000fc40000010000 */
[----:B------:R-:W-:-:S06]  /*46f0*/  WARPGROUP.ARRIVE ;  /* 0x00000000000079c5 */ /* 0x000fcc0000000000 */
[----:B------:R-:W-:Y:S01]  /*4700*/  HGMMA.64x128x16.F32.BF16 R24, gdesc[UR44], R24, gsb0 ;  /* 0x01e000002c1879f0 */ /* 0x000fe20008001818 */
[----:B------:R-:W-:Y:S01]  /*4710*/  UIADD3 UR46, UR9, 0x4, URZ ;  /* 0x00000004092e7890 */ /* 0x000fe2000fffe03f */
[----:B------:R-:W-:Y:S01]  /*4720*/  UMOV UR44, UR56 ;  /* 0x00000038002c7c82 */ /* 0x000fe20008000000 */
[----:B------:R-:W-:Y:S01]  /*4730*/  UMOV UR45, UR57 ;  /* 0x00000039002d7c82 */ /* 0x000fe20008000000 */
[----:B------:R-:W-:Y:S01]  /*4740*/  UMOV UR47, 0x40000040 ;  /* 0x40000040002f7882 */ /* 0x000fe20000000000 */
[----:B------:R-:W-:Y:S02]  /*4750*/  WARPGROUP.DEPBAR.LE gsb0, 0x0 ;  /* 0x00008000000079c5 */ /* 0x000fe40000010000 */
        /* <DEDUP_REMOVED lines=38> */
[----:B------:R-:W-:Y:S05]  /*49c0*/  @!P0 BRA `(.L_x_20) ;  /* 0x0000000000048947 */ /* 0x000fea0003800000 */
[----:B------:R-:W-:Y:S01]  /*49d0*/  BPT.TRAP 0x1 ;  /* 0x000000040000795c */ /* 0x000fe20000300000 */
.L_x_20:
[----:B------:R-:W-:Y:S01]  /*49e0*/  ULEA UR9, UR5, UR7, 0x3 ;  /* 0x0000000705097291 */ /* 0x000fe2000f8e183f */
[----:B------:R-:W-:-:S05]  /*49f0*/  IMAD.U32 R8, RZ, RZ, UR4 ;  /* 0x00000004ff087e24 */ /* 0x000fca000f8e00ff */
[----:B------:R-:W-:-:S04]  /*4a00*/  SHF.L.U32 R8, R8, 0x1f, RZ ;  /* 0x0000001f08087819 */ /* 0x000fc800000006ff */
[----:B------:R2:W3:Y:S01]  /*4a10*/  SYNCS.PHASECHK.TRANS64.TRYWAIT P2, [UR9+0x34850], R8 ;  /* 0x03485008ff0075a7 */ /* 0x0004e20008040149 */
[----:B------:R-:W-:Y:S05]  /*4a20*/  @!P0 BRA `(.L_x_21) ;  /* 0x0000000000048947 */ /* 0x000fea0003800000 */
[----:B------:R-:W-:Y:S01]  /*4a30*/  BPT.TRAP 0x1 ;  /* 0x000000040000795c */ /* 0x000fe20000300000 */
.L_x_21:
[----:B---3--:R-:W-:Y:S05]  /*4a40*/  @P2 BRA `(.L_x_22) ;  /* 0x0000000000082947 */ /* 0x008fea0003800000 */
[----:B------:R-:W3:Y:S02]  /*4a50*/  SYNCS.PHASECHK.TRANS64.TRYWAIT P2, [UR9+0x34850], R8 ;  /* 0x03485008ff0075a7 */ /* 0x000ee40008040149 */
[----:B---3--:R-:W-:Y:S05]  /*4a60*/  @!P2 BRA `(.L_x_23) ;  /* 0x0000008000f0a947 */ /* 0x008fea0003800000 */
.L_x_22:
[----:B------:R-:W-:Y:S01]  /*4a70*/  UIADD3 UR7, UR7, 0x400, URZ ;  /* 0x0000040007077890 */ /* 0x000fe2000fffe03f */
[----:B------:R-:W-:Y:S01]  /*4a80*/  WARPGROUP.ARRIVE ;  /* 0x00000000000079c5 */ /* 0x000fe20000000000 */
[----:B------:R-:W-:Y:S01]  /*4a90*/  UMOV UR15, 0x40000040 ;  /* 0x40000040000f7882 */ /* 0x000fe20000000000 */
[----:B0-2---:R-:W-:Y:S01]  /*4aa0*/  FMUL.FTZ R8, R24, UR6 ;  /* 0x0000000618087c20 */ /* 0x005fe20008410000 */
[----:B------:R-:W-:Y:S01]  /*4ab0*/  USHF.R.U32.HI UR7, URZ, 0x4, UR7 ;  /* 0x000000043f077899 */ /* 0x000fe20008011607 */
[----:B------:R-:W-:Y:S01]  /*4ac0*/  FMUL.FTZ R14, R25, UR6 ;  /* 0x00000006190e7c20 */ /* 0x000fe20008410000 */
[----:B------:R-:W-:Y:S01]  /*4ad0*/  FMUL.FTZ R20, R26, UR6 ;  /* 0x000000061a147c20 */ /* 0x000fe20008410000 */
[----:B------:R-:W-:Y:S01]  /*4ae0*/  FMUL.FTZ R26, R28, UR6 ;  /* 0x000000061c1a7c20 */ /* 0x000fe20008410000 */
[----:B------:R-:W-:Y:S01]  /*4af0*/  ULOP3.LUT UR7, UR7, 0x3fff, URZ, 0xc0, !UPT ;  /* 0x00003fff07077892 */ /* 0x000fe2000f8ec03f */
[----:B------:R-:W1:Y:S01]  /*4b00*/  MUFU.TANH R8, R8 ;  /* 0x0000000800087308 */ /* 0x000e620000002400 */
[----:B------:R-:W-:Y:S01]  /*4b10*/  FMUL.FTZ R32, R32, UR6 ;  /* 0x0000000620207c20 */ /* 0x000fe20008410000 */
[----:B------:R-:W-:Y:S01]  /*4b20*/  FMUL.FTZ R194, R36, UR6 ;  /* 0x0000000624c27c20 */ /* 0x000fe20008410000 */
[----:B------:R-:W-:Y:S01]  /*4b30*/  ULOP3.LUT UR4, UR7, 0x4000000, URZ, 0xfc, !UPT ;  /* 0x0400000007047892 */ /* 0x000fe2000f8efc3f */
[----:B------:R-:W-:Y:S01]  /*4b40*/  FMUL.FTZ R196, R37, UR6 ;  /* 0x0000000625c47c20 */ /* 0x000fe20008410000 */
[----:B------:R-:W-:Y:S01]  /*4b50*/  FMUL.FTZ R198, R40, UR6 ;  /* 0x0000000628c67c20 */ /* 0x000fe20008410000 */
[----:B------:R-:W-:Y:S01]  /*4b60*/  FMUL.FTZ R200, R41, UR6 ;  /* 0x0000000629c87c20 */ /* 0x000fe20008410000 */
[----:B------:R-:W-:Y:S01]  /*4b70*/  ULEA UR4, UR5, UR4, 0xb ;  /* 0x0000000405047291 */ /* 0x000fe2000f8e583f */
[----:B------:R-:W0:Y:S01]  /*4b80*/  MUFU.TANH R14, R14 ;  /* 0x0000000e000e7308 */ /* 0x000e220000002400 */
[----:B------:R-:W-:Y:S01]  /*4b90*/  FMUL.FTZ R202, R44, UR6 ;  /* 0x000000062cca7c20 */ /* 0x000fe20008410000 */
[----:B------:R-:W-:Y:S01]  /*4ba0*/  FMUL.FTZ R204, R45, UR6 ;  /* 0x000000062dcc7c20 */ /* 0x000fe20008410000 */
[----:B------:R-:W-:Y:S01]  /*4bb0*/  FMUL.FTZ R206, R52, UR6 ;  /* 0x0000000634ce7c20 */ /* 0x000fe20008410000 */
[----:B------:R-:W-:Y:S01]  /*4bc0*/  FMUL.FTZ R208, R53, UR6 ;  /* 0x0000000635d07c20 */ /* 0x000fe20008410000 */
[----:B------:R-:W-:Y:S01]  /*4bd0*/  FMUL.FTZ R210, R56, UR6 ;  /* 0x0000000638d27c20 */ /* 0x000fe20008410000 */
[----:B------:R-:W-:Y:S01]  /*4be0*/  UMOV UR14, UR4 ;  /* 0x00000004000e7c82 */ /* 0x000fe20008000000 */
[----:B------:R-:W-:Y:S01]  /*4bf0*/  FMUL.FTZ R212, R57, UR6 ;  /* 0x0000000639d47c20 */ /* 0x000fe20008410000 */
[----:B------:R-:W-:Y:S01]  /*4c00*/  HGMMA.64x128x16.F32.BF16 R88, R180, gdesc[UR12].tnspB, R88, gsb0 ;  /* 0x41e0000cb4587df0 */ /* 0x000fe20008001858 */
[----:B------:R-:W-:Y:S01]  /*4c10*/  UIADD3 UR14, UR4, 0x80, URZ ;  /* 0x00000080040e7890 */ /* 0x000fe2000fffe03f */
[----:B------:R-:W2:Y:S01]  /*4c20*/  MUFU.TANH R26, R26 ;  /* 0x0000001a001a7308 */ /* 0x000ea20000002400 */
[----:B------:R-:W-:Y:S01]  /*4c30*/  UMOV UR15, 0x40000040 ;  /* 0x40000040000f7882 */ /* 0x000fe20000000000 */
[----:B-1----:R-:W-:Y:S01]  /*4c40*/  FMNMX.FTZ R9, R8, R13, !PT ;  /* 0x0000000d08097209 */ /* 0x002fe20007810000 */
[----:B------:R-:W-:Y:S01]  /*4c50*/  FMUL.FTZ R24, R27, UR6 ;  /* 0x000000061b187c20 */ /* 0x000fe20008410000 */
[----:B------:R-:W-:Y:S01]  /*4c60*/  FMUL.FTZ R214, R60, UR6 ;  /* 0x000000063cd67c20 */ /* 0x000fe20008410000 */
[----:B------:R-:W-:Y:S01]  /*4c70*/  FMUL.FTZ R28, R30, UR6 ;  /* 0x000000061e1c7c20 */ /* 0x000fe20008410000 */
[----:B------:R-:W-:Y:S01]  /*4c80*/  FMUL.FTZ R216, R61, UR6 ;  /* 0x000000063dd87c20 */ /* 0x000fe20008410000 */
[----:B0-----:R-:W-:Y:S01]  /*4c90*/  FMNMX.FTZ R9, R14, R9, !PT ;  /* 0x000000090e097209 */ /* 0x001fe20007810000 */
[----:B------:R-:W-:Y:S01]  /*4ca0*/  MUFU.TANH R32, R32 ;  /* 0x0000002000207308 */ /* 0x000fe20000002400 */
[----:B------:R-:W-:Y:S01]  /*4cb0*/  FMUL.FTZ R30, R31, UR6 ;  /* 0x000000061f1e7c20 */ /* 0x000fe20008410000 */
[----:B------:R-:W-:Y:S01]  /*4cc0*/  FMUL.FTZ R218, R64, UR6 ;  /* 0x0000000640da7c20 */ /* 0x000fe20008410000 */
[----:B------:R-:W-:Y:S01]  /*4cd0*/  FMUL.FTZ R34, R34, UR6 ;  /* 0x0000000622227c20 */ /* 0x000fe20008410000 */
[----:B------:R-:W-:Y:S01]  /*4ce0*/  FMUL.FTZ R192, R35, UR6 ;  /* 0x0000000623c07c20 */ /* 0x000fe20008410000 */
[----:B------:R-:W-:Y:S01]  /*4cf0*/  FMUL.FTZ R36, R38, UR6 ;  /* 0x0000000626247c20 */ /* 0x000fe20008410000 */
[----:B------:R-:W-:Y:S01]  /*4d00*/  FMUL.FTZ R220, R69, UR6 ;  /* 0x0000000645dc7c20 */ /* 0x000fe20008410000 */
[----:B------:R-:W-:Y:S01]  /*4d10*/  FMUL.FTZ R38, R39, UR6 ;  /* 0x0000000627267c20 */ /* 0x000fe20008410000 */
[----:B------:R-:W-:Y:S01]  /*4d20*/  MUFU.TANH R194, R194 ;  /* 0x000000c200c27308 */ /* 0x000fe20000002400 */
[----:B--2---:R-:W-:Y:S01]  /*4d30*/  FMNMX.FTZ R9, R26, R9, !PT ;  /* 0x000000091a097209 */ /* 0x004fe20007810000 */
[----:B------:R-:W-:Y:S01]  /*4d40*/  FMUL.FTZ R222, R72, UR6 ;  /* 0x0000000648de7c20 */ /* 0x000fe20008410000 */
[----:B------:R-:W-:Y:S01]  /*4d50*/  FMUL.FTZ R40, R42, UR6 ;  /* 0x000000062a287c20 */ /* 0x000fe20008410000 */
[----:B------:R-:W-:Y:S01]  /*4d60*/  FMUL.FTZ R224, R73, UR6 ;  /* 0x0000000649e07c20 */ /* 0x000fe20008410000 */
[----:B------:R-:W-:Y:S01]  /*4d70*/  FMUL.FTZ R42, R43, UR6 ;  /* 0x000000062b2a7c20 */ /* 0x000fe20008410000 */
[----:B------:R-:W-:Y:S01]  /*4d80*/  FMUL.FTZ R76, R76, UR6 ;  /* 0x000000064c4c7c20 */ /* 0x000fe20008410000 */
[----:B------:R-:W-:Y:S01]  /*4d90*/  FMUL.FTZ R44, R46, UR6 ;  /* 0x000000062e2c7c20 */ /* 0x000fe20008410000 */
        /* <DEDUP_REMOVED lines=23> */
[C---:B------:R-:W-:Y:S01]  /*4f10*/  ISETP.GT.AND P2, PT, R191.reuse, RZ, PT ;  /* 0x000000ffbf00720c */ /* 0x040fe20003f44270 */
[----:B------:R-:W-:Y:S01]  /*4f20*/  MUFU.TANH R202, R202 ;  /* 0x000000ca00ca7308 */ /* 0x000fe20000002400 */
[----:B------:R-:W-:Y:S01]  /*4f30*/  UMOV UR5, UR36 ;  /* 0x0000002400057c82 */ /* 0x000fe20008000000 */
[----:B------:R-:W-:-:S06]  /*4f40*/  VIADD R191, R191, 0xffffffff ;  /* 0xffffffffbfbf7836 */ /* 0x000fcc0000000000 */
[----:B------:R-:W-:Y:S08]  /*4f50*/  MUFU.TANH R204, R204 ;  /* 0x000000cc00cc7308 */ /* 0x000ff00000002400 */
[----:B------:R-:W-:Y:S08]  /*4f60*/  MUFU.TANH R206, R206 ;  /* 0x000000ce00ce7308 */ /* 0x000ff00000002400 */
[----:B------:R-:W-:Y:S08]  /*4f70*/  MUFU.TANH R208, R208 ;  /* 0x000000d000d07308 */ /* 0x000ff00000002400 */
[----:B------:R-:W-:Y:S08]  /*4f80*/  MUFU.TANH R210, R210 ;  /* 0x000000d200d27308 */ /* 0x000ff00000002400 */
[----:B------:R-:W0:Y:S08]  /*4f90*/  MUFU.TANH R20, R20 ;  /* 0x0000001400147308 */ /* 0x000e300000002400 */
[----:B------:R-:W-:Y:S08]  /*4fa0*/  MUFU.TANH R212, R212 ;  /* 0x000000d400d47308 */ /* 0x000ff00000002400 */
[----:B------:R-:W1:Y:S01]  /*4fb0*/  MUFU.TANH R24, R24 ;  /* 0x0000001800187308 */ /* 0x000e620000002400 */
[----:B0-----:R-:W-:-:S07]  /*4fc0*/  FMNMX.FTZ R25, R20, R11, !PT ;  /* 0x0000000b14197209 */ /* 0x001fce0007810000 */
[----:B------:R-:W-:Y:S08]  /*4fd0*/  MUFU.TANH R214, R214 ;  /* 0x000000d600d67308 */ /* 0x000ff00000002400 */
[----:B------:R-:W0:Y:S01]  /*4fe0*/  MUFU.TANH R28, R28 ;  /* 0x0000001c001c7308 */ /* 0x000e220000002400 */
[----:B-1----:R-:W-:-:S07]  /*4ff0*/  FMNMX.FTZ R25, R24, R25, !PT ;  /* 0x0000001918197209 */ /* 0x002fce0007810000 */
[----:B------:R-:W-:Y:S08]  /*5000*/  MUFU.TANH R216, R216 ;  /* 0x000000d800d87308 */ /* 0x000ff00000002400 */
[----:B------:R-:W1:Y:S01]  /*5010*/  MUFU.TANH R30, R30 ;  /* 0x0000001e001e7308 */ /* 0x000e620000002400 */
[----:B0-----:R-:W-:Y:S01]  /*5020*/  FMNMX.FTZ R25, R28, R25, !PT ;  /* 0x000000191c197209 */ /* 0x001fe20007810000 */
[----:B------:R-:W-:-:S02]  /*5030*/  WARPGROUP.DEPBAR.LE gsb0, 0x0 ;  /* 0x00008000000079c5 */ /* 0x000fc40000010000 */
[----:B------:R-:W-:Y:S01]  /*5040*/  WARPGROUP.ARRIVE ;  /* 0x00000000000079c5 */ /* 0x000fe20000000000 */
[----:B------:R-:W-:Y:S01]  /*5050*/  FMUL.FTZ R180, R29, UR6 ;  /* 0x000000061db47c20 */ /* 0x000fe20008410000 */
[----:B------:R-:W-:Y:S02]  /*5060*/  FMUL.FTZ R182, R33, UR6 ;  /* 0x0000000621b67c20 */ /* 0x000fe40008410000 */
[----:B------:R-:W-:Y:S02]  /*5070*/  MUFU.TANH R218, R218 ;  /* 0x000000da00da7308 */ /* 0x000fe40000002400 */
[----:B------:R-:W-:Y:S01]  /*5080*/  HGMMA.64x128x16.F32.BF16 R88, R176, gdesc[UR12].tnspB, R88, gsb0 ;  /* 0x41e0000cb0587df0 */ /* 0x000fe20008001858 */
[----:B------:R-:W-:Y:S01]  /*5090*/  UIADD3 UR14, UR4, 0x100, URZ ;  /* 0x00000100040e7890 */ /* 0x000fe2000fffe03f */
[----:B------:R-:W-:-:S04]  /*50a0*/  UMOV UR15, 0x40000040 ;  /* 0x40000040000f7882 */ /* 0x000fc80000000000 */
[----:B------:R-:W0:Y:S01]  /*50b0*/  MUFU.TANH R180, R180 ;  /* 0x000000b400b47308 */ /* 0x000e220000002400 */
[----:B-1----:R-:W-:-:S07]  /*50c0*/  FMNMX.FTZ R25, R30, R25, !PT ;  /* 0x000000191e197209 */ /* 0x002fce0007810000 */
[----:B------:R-:W1:Y:S08]  /*50d0*/  MUFU.TANH R182, R182 ;  /* 0x000000b600b67308 */ /* 0x000e700000002400 */
[----:B------:R-:W2:Y:S01]  /*50e0*/  MUFU.TANH R34, R34 ;  /* 0x0000002200227308 */ /* 0x000ea20000002400 */
[----:B0-----:R-:W-:-:S04]  /*50f0*/  FMNMX.FTZ R9, R180, R9, !PT ;  /* 0x00000009b4097209 */ /* 0x001fc80007810000 */
[----:B------:R-:W-:-:S03]  /*5100*/  FMNMX.FTZ R9, R32, R9, !PT ;  /* 0x0000000920097209 */ /* 0x000fc60007810000 */
[----:B------:R-:W0:Y:S01]  /*5110*/  MUFU.TANH R192, R192 ;  /* 0x000000c000c07308 */ /* 0x000e220000002400 */
[----:B-1----:R-:W-:-:S04]  /*5120*/  FMNMX.FTZ R9, R182, R9, !PT ;  /* 0x00000009b6097209 */ /* 0x002fc80007810000 */
[----:B------:R-:W-:-:S03]  /*5130*/  FMNMX.FTZ R9, R194, R9, !PT ;  /* 0x00000009c2097209 */ /* 0x000fc60007810000 */
[----:B------:R-:W1:Y:S01]  /*5140*/  MUFU.TANH R36, R36 ;  /* 0x0000002400247308 */ /* 0x000e620000002400 */
[----:B------:R-:W-:Y:S02]  /*5150*/  FMNMX.FTZ R9, R196, R9, !PT ;  /* 0x00000009c4097209 */ /* 0x000fe40007810000 */
[----:B--2---:R-:W-:Y:S02]  /*5160*/  FMNMX.FTZ R27, R34, R25, !PT ;  /* 0x00000019221b7209 */ /* 0x004fe40007810000 */
[----:B------:R-:W-:-:S03]  /*5170*/  FMNMX.FTZ R9, R198, R9, !PT ;  /* 0x00000009c6097209 */ /* 0x000fc60007810000 */
[----:B------:R-:W-:Y:S01]  /*5180*/  MUFU.TANH R220, R220 ;  /* 0x000000dc00dc7308 */ /* 0x000fe20000002400 */
[----:B------:R-:W-:Y:S02]  /*5190*/  FMNMX.FTZ R9, R200, R9, !PT ;  /* 0x00000009c8097209 */ /* 0x000fe40007810000 */
[----:B0-----:R-:W-:Y:S02]  /*51a0*/  FMNMX.FTZ R27, R192, R27, !PT ;  /* 0x0000001bc01b7209 */ /* 0x001fe40007810000 */
[----:B------:R-:W-:-:S03]  /*51b0*/  FMNMX.FTZ R9, R202, R9, !PT ;  /* 0x00000009ca097209 */ /* 0x000fc60007810000 */
[----:B------:R-:W0:Y:S01]  /*51c0*/  MUFU.TANH R38, R38 ;  /* 0x0000002600267308 */ /* 0x000e220000002400 */
[----:B------:R-:W-:Y:S02]  /*51d0*/  FMNMX.FTZ R9, R204, R9, !PT ;  /* 0x00000009cc097209 */ /* 0x000fe40007810000 */
[----:B-1----:R-:W-:-:S05]  /*51e0*/  FMNMX.FTZ R27, R36, R27, !PT ;  /* 0x0000001b241b7209 */ /* 0x002fca0007810000 */
        /* <DEDUP_REMOVED lines=8> */
[----:B0-----:R-:W-:-:S07]  /*5270*/  FMNMX.FTZ R29, R42, R29, !PT ;  /* 0x0000001d2a1d7209 */ /* 0x001fce0007810000 */
[----:B------:R-:W-:Y:S08]  /*5280*/  MUFU.TANH R226, R226 ;  /* 0x000000e200e27308 */ /* 0x000ff00000002400 */
[----:B------:R-:W0:Y:S01]  /*5290*/  MUFU.TANH R46, R46 ;  /* 0x0000002e002e7308 */ /* 0x000e220000002400 */
[----:B-1----:R-:W-:-:S07]  /*52a0*/  FMNMX.FTZ R29, R44, R29, !PT ;  /* 0x0000001d2c1d7209 */ /* 0x002fce0007810000 */
[----:B------:R-:W-:Y:S08]  /*52b0*/  MUFU.TANH R228, R228 ;  /* 0x000000e400e47308 */ /* 0x000ff00000002400 */
[----:B------:R-:W-:Y:S01]  /*52c0*/  MUFU.TANH R230, R230 ;  /* 0x000000e600e67308 */ /* 0x000fe20000002400 */
[----:B0-----:R-:W-:-:S07]  /*52d0*/  FMNMX.FTZ R29, R46, R29, !PT ;  /* 0x0000001d2e1d7209 */ /* 0x001fce0007810000 */
[----:B------:R-:W-:Y:S01]  /*52e0*/  MUFU.TANH R232, R232 ;  /* 0x000000e800e87308 */ /* 0x000fe20000002400 */
[----:B------:R-:W-:Y:S02]  /*52f0*/  WARPGROUP.DEPBAR.LE gsb0, 0x0 ;  /* 0x00008000000079c5 */ /* 0x000fe40000010000 */
[----:B------:R-:W-:Y:S01]  /*5300*/  WARPGROUP.ARRIVE ;  /* 0x00000000000079c5 */ /* 0x000fe20000000000 */
[----:B------:R-:W-:Y:S01]  /*5310*/  FMUL.FTZ R176, R48, UR6 ;  /* 0x0000000630b07c20 */ /* 0x000fe20008410000 */
[----:B------:R-:W-:Y:S01]  /*5320*/  FMUL.FTZ R178, R49, UR6 ;  /* 0x0000000631b27c20 */ /* 0x000fe20008410000 */
[----:B------:R-:W-:Y:S01]  /*5330*/  FMUL.FTZ R48, R50, UR6 ;  /* 0x0000000632307c20 */ /* 0x000fe20008410000 */
[----:B------:R-:W-:Y:S01]  /*5340*/  FMUL.FTZ R50, R51, UR6 ;  /* 0x0000000633327c20 */ /* 0x000fe20008410000 */
[----:B------:R-:W-:Y:S01]  /*5350*/  MUFU.TANH R52, R52 ;  /* 0x0000003400347308 */ /* 0x000fe20000002400 */
[----:B------:R-:W-:Y:S01]  /*5360*/  HGMMA.64x128x16.F32.BF16 R88, R172, gdesc[UR12].tnspB, R88, gsb0 ;  /* 0x41e0000cac587df0 */ /* 0x000fe20008001858 */
[----:B------:R-:W-:Y:S01]  /*5370*/  UIADD3 UR14, UR4, 0x180, URZ ;  /* 0x00000180040e7890 */ /* 0x000fe2000fffe03f */
[----:B------:R-:W-:-:S05]  /*5380*/  UMOV UR15, 0x40000040 ;  /* 0x40000040000f7882 */ /* 0x000fca0000000000 */
[----:B------:R-:W0:Y:S08]  /*5390*/  MUFU.TANH R176, R176 ;  /* 0x000000b000b07308 */ /* 0x000e300000002400 */
[----:B------:R-:W1:Y:S08]  /*53a0*/  MUFU.TANH R178, R178 ;  /* 0x000000b200b27308 */ /* 0x000e700000002400 */
[----:B------:R-:W2:Y:S01]  /*53b0*/  MUFU.TANH R48, R48 ;  /* 0x0000003000307308 */ /* 0x000ea20000002400 */
[----:B0-----:R-:W-:-:S07]  /*53c0*/  FMNMX.FTZ R9, R176, R9, !PT ;  /* 0x00000009b0097209 */ /* 0x001fce0007810000 */
[----:B------:R-:W0:Y:S01]  /*53d0*/  MUFU.TANH R50, R50 ;  /* 0x0000003200327308 */ /* 0x000e220000002400 */
[----:B-1----:R-:W-:-:S04]  /*53e0*/  FMNMX.FTZ R9, R178, R9, !PT ;  /* 0x00000009b2097209 */ /* 0x002fc80007810000 */
[----:B------:R-:W-:-:S03]  /*53f0*/  FMNMX.FTZ R9, R206, R9, !PT ;  /* 0x00000009ce097209 */ /* 0x000fc60007810000 */
[----:B------:R-:W-:Y:S01]  /*5400*/  MUFU.TANH R84, R84 ;  /* 0x0000005400547308 */ /* 0x000fe20000002400 */
[----:B------:R-:W-:Y:S02]  /*5410*/  FMNMX.FTZ R9, R208, R9, !PT ;  /* 0x00000009d0097209 */ /* 0x000fe40007810000 */
[----:B--2---:R-:W-:Y:S02]  /*5420*/  FMNMX.FTZ R31, R48, R29, !PT ;  /* 0x0000001d301f7209 */ /* 0x004fe40007810000 */
[----:B------:R-:W-:-:S03]  /*5430*/  FMNMX.FTZ R9, R210, R9, !PT ;  /* 0x00000009d2097209 */ /* 0x000fc60007810000 */
[----:B------:R-:W1:Y:S01]  /*5440*/  MUFU.TANH R54, R54 ;  /* 0x0000003600367308 */ /* 0x000e620000002400 */
[----:B------:R-:W-:Y:S02]  /*5450*/  FMNMX.FTZ R9, R212, R9, !PT ;  /* 0x00000009d4097209 */ /* 0x000fe40007810000 */
[----:B0-----:R-:W-:Y:S02]  /*5460*/  FMNMX.FTZ R31, R50, R31, !PT ;  /* 0x0000001f321f7209 */ /* 0x001fe40007810000 */
[----:B------:R-:W-:Y:S02]  /*5470*/  FMNMX.FTZ R9, R214, R9, !PT ;  /* 0x00000009d6097209 */ /* 0x000fe40007810000 */
[----:B------:R-:W-:Y:S01]  /*5480*/  FMNMX.FTZ R31, R52, R31, !PT ;  /* 0x0000001f341f7209 */ /* 0x000fe20007810000 */
[----:B------:R-:W0:Y:S01]  /*5490*/  MUFU.TANH R56, R56 ;  /* 0x0000003800387308 */ /* 0x000e220000002400 */
[----:B------:R-:W-:-:S04]  /*54a0*/  FMNMX.FTZ R9, R216, R9, !PT ;  /* 0x00000009d8097209 */ /* 0x000fc80007810000 */
[----:B------:R-:W-:-:S03]  /*54b0*/  FMNMX.FTZ R9, R218, R9, !PT ;  /* 0x00000009da097209 */ /* 0x000fc60007810000 */
[----:B------:R-:W2:Y:S01]  /*54c0*/  MUFU.TANH R58, R58 ;  /* 0x0000003a003a7308 */ /* 0x000ea20000002400 */
[----:B-1----:R-:W-:-:S07]  /*54d0*/  FMNMX.FTZ R31, R54, R31, !PT ;  /* 0x0000001f361f7209 */ /* 0x002fce0007810000 */
[----:B------:R-:W1:Y:S01]  /*54e0*/  MUFU.TANH R60, R60 ;  /* 0x0000003c003c7308 */ /* 0x000e620000002400 */
[----:B0-----:R-:W-:-:S07]  /*54f0*/  FMNMX.FTZ R35, R56, R31, !PT ;  /* 0x0000001f38237209 */ /* 0x001fce0007810000 */
[----:B------:R-:W0:Y:S01]  /*5500*/  MUFU.TANH R62, R62 ;  /* 0x0000003e003e7308 */ /* 0x000e220000002400 */
[----:B--2---:R-:W-:-:S07]  /*5510*/  FMNMX.FTZ R35, R58, R35, !PT ;  /* 0x000000233a237209 */ /* 0x004fce0007810000 */
[----:B------:R-:W2:Y:S01]  /*5520*/  MUFU.TANH R64, R64 ;  /* 0x0000004000407308 */ /* 0x000ea20000002400 */
[----:B-1----:R-:W-:-:S07]  /*5530*/  FMNMX.FTZ R35, R60, R35, !PT ;  /* 0x000000233c237209 */ /* 0x002fce0007810000 */
[----:B------:R-:W1:Y:S01]  /*5540*/  MUFU.TANH R66, R66 ;  /* 0x0000004200427308 */ /* 0x000e620000002400 */
[----:B0-----:R-:W-:-:S07]  /*5550*/  FMNMX.FTZ R35, R62, R35, !PT ;  /* 0x000000233e237209 */ /* 0x001fce0007810000 */
[----:B------:R-:W-:Y:S01]  /*5560*/  MUFU.TANH R72, R72 ;  /* 0x0000004800487308 */ /* 0x000fe20000002400 */
[----:B--2---:R-:W-:-:S07]  /*5570*/  FMNMX.FTZ R37, R64, R35, !PT ;  /* 0x0000002340257209 */ /* 0x004fce0007810000 */
[----:B------:R-:W-:Y:S01]  /*5580*/  MUFU.TANH R74, R74 ;  /* 0x0000004a004a7308 */ /* 0x000fe20000002400 */
[----:B-1----:R-:W-:-:S07]  /*5590*/  FMNMX.FTZ R37, R66, R37, !PT ;  /* 0x0000002542257209 */ /* 0x002fce0007810000 */
[----:B------:R-:W-:Y:S08]  /*55a0*/  MUFU.TANH R78, R78 ;  /* 0x0000004e004e7308 */ /* 0x000ff00000002400 */
[----:B------:R-:W-:Y:S08]  /*55b0*/  MUFU.TANH R80, R80 ;  /* 0x0000005000507308 */ /* 0x000ff00000002400 */
[----:B------:R-:W-:Y:S01]  /*55c0*/  MUFU.TANH R82, R82 ;  /* 0x0000005200527308 */ /* 0x000fe20000002400 */
[----:B------:R-:W-:-:S02]  /*55d0*/  WARPGROUP.DEPBAR.LE gsb0, 0x0 ;  /* 0x00008000000079c5 */ /* 0x000fc40000010000 */
        /* <DEDUP_REMOVED lines=15> */
[----:B------:R-:W-:-:S04]  /*56d0*/  FMNMX.FTZ R9, R220, R9, !PT ;  /* 0x00000009dc097209 */ /* 0x000fc80007810000 */
[----:B------:R-:W-:Y:S02]  /*56e0*/  FMNMX.FTZ R9, R222, R9, !PT ;  /* 0x00000009de097209 */ /* 0x000fe40007810000 */
[----:B--2---:R-:W-:Y:S02]  /*56f0*/  FMNMX.FTZ R37, R68, R37, !PT ;  /* 0x0000002544257209 */ /* 0x004fe40007810000 */
[----:B------:R-:W-:-:S04]  /*5700*/  FMNMX.FTZ R9, R224, R9, !PT ;  /* 0x00000009e0097209 */ /* 0x000fc80007810000 */
[----:B------:R-:W-:Y:S02]  /*5710*/  FMNMX.FTZ R9, R76, R9, !PT ;  /* 0x000000094c097209 */ /* 0x000fe40007810000 */
[----:B0-----:R-:W-:Y:S02]  /*5720*/  FMNMX.FTZ R37, R70, R37, !PT ;  /* 0x0000002546257209 */ /* 0x001fe40007810000 */
[----:B------:R-:W-:Y:S02]  /*5730*/  FMNMX.FTZ R9, R226, R9, !PT ;  /* 0x00000009e2097209 */ /* 0x000fe40007810000 */
[----:B------:R-:W-:Y:S02]  /*5740*/  FMNMX.FTZ R39, R72, R37, !PT ;  /* 0x0000002548277209 */ /* 0x000fe40007810000 */
[----:B------:R-:W-:Y:S02]  /*5750*/  FMNMX.FTZ R9, R228, R9, !PT ;  /* 0x00000009e4097209 */ /* 0x000fe40007810000 */
[----:B------:R-:W-:-:S02]  /*5760*/  FMNMX.FTZ R39, R74, R39, !PT ;  /* 0x000000274a277209 */ /* 0x000fc40007810000 */
[----:B------:R-:W-:Y:S02]  /*5770*/  FMNMX.FTZ R9, R230, R9, !PT ;  /* 0x00000009e6097209 */ /* 0x000fe40007810000 */
[----:B------:R-:W-:Y:S02]  /*5780*/  FMNMX.FTZ R39, R78, R39, !PT ;  /* 0x000000274e277209 */ /* 0x000fe40007810000 */
[----:B------:R-:W-:Y:S02]  /*5790*/  FMNMX.FTZ R9, R232, R9, !PT ;  /* 0x00000009e8097209 */ /* 0x000fe40007810000 */
[----:B------:R-:W-:Y:S02]  /*57a0*/  FMNMX.FTZ R39, R80, R39, !PT ;  /* 0x0000002750277209 */ /* 0x000fe40007810000 */
[----:B------:R-:W-:Y:S02]  /*57b0*/  FMNMX.FTZ R9, R84, R9, !PT ;  /* 0x0000000954097209 */ /* 0x000fe40007810000 */
[----:B------:R-:W-:-:S03]  /*57c0*/  FMNMX.FTZ R41, R82, R39, !PT ;  /* 0x0000002752297209 */ /* 0x000fc60007810000 */
[----:B------:R-:W0:Y:S02]  /*57d0*/  SHFL.BFLY PT, R10, R9, 0x2, 0x1f ;  /* 0x0c401f00090a7f89 */ /* 0x000e2400000e0000 */
[----:B0-----:R-:W-:Y:S02]  /*57e0*/  FMNMX.FTZ R10, R9, R10, !PT ;  /* 0x0000000a090a7209 */ /* 0x001fe40007810000 */
[----:B------:R-:W0:Y:S03]  /*57f0*/  LDC R9, c[0x0][0x988] ;  /* 0x00026200ff097b82 */ /* 0x000e260000000800 */
[----:B------:R-:W1:Y:S02]  /*5800*/  SHFL.BFLY PT, R15, R10, 0x1, 0x1f ;  /* 0x0c201f000a0f7f89 */ /* 0x000e6400000e0000 */
[----:B-1----:R-:W-:-:S05]  /*5810*/  FMNMX.FTZ R12, R10, R15, !PT ;  /* 0x0000000f0a0c7209 */ /* 0x002fca0007810000 */
[C---:B0-----:R-:W-:Y:S01]  /*5820*/  FMUL.FTZ R33, R12.reuse, R9 ;  /* 0x000000090c217220 */ /* 0x041fe20000410000 */
[----:B------:R-:W-:-:S03]  /*5830*/  FADD.FTZ R10, -R12, R13 ;  /* 0x0000000d0c0a7221 */ /* 0x000fc60000010100 */
[-CC-:B------:R-:W-:Y:S01]  /*5840*/  FFMA.FTZ R13, R8, R9.reuse, -R33.reuse ;  /* 0x00000009080d7223 */ /* 0x180fe20000010821 */
[-CC-:B------:R-:W-:Y:S01]  /*5850*/  FFMA.FTZ R234, R14, R9.reuse, -R33.reuse ;  /* 0x000000090eea7223 */ /* 0x180fe20000010821 */
[-C--:B------:R-:W-:Y:S01]  /*5860*/  FMUL.FTZ R10, R10, R9.reuse ;  /* 0x000000090a0a7220 */ /* 0x080fe20000410000 */
[-CC-:B------:R-:W-:Y:S01]  /*5870*/  FFMA.FTZ R194, R194, R9.reuse, -R33.reuse ;  /* 0x00000009c2c27223 */ /* 0x180fe20000010821 */
[-CC-:B------:R-:W-:Y:S01]  /*5880*/  FFMA.FTZ R198, R198, R9.reuse, -R33.reuse ;  /* 0x00000009c6c67223 */ /* 0x180fe20000010821 */
[-CC-:B------:R-:W-:Y:S01]  /*5890*/  FFMA.FTZ R202, R202, R9.reuse, -R33.reuse ;  /* 0x00000009caca7223 */ /* 0x180fe20000010821 */
[-CC-:B------:R-:W-:Y:S01]  /*58a0*/  FFMA.FTZ R206, R206, R9.reuse, -R33.reuse ;  /* 0x00000009cece7223 */ /* 0x180fe20000010821 */
[----:B------:R-:W-:Y:S02]  /*58b0*/  WARPGROUP.DEPBAR.LE gsb0, 0x0 ;  /* 0x00008000000079c5 */ /* 0x000fe40000010000 */
[----:B------:R-:W-:Y:S01]  /*58c0*/  WARPGROUP.ARRIVE ;  /* 0x00000000000079c5 */ /* 0x000fe20000000000 */
[----:B------:R-:W-:Y:S01]  /*58d0*/  FMUL.FTZ R168, R83, UR6 ;  /* 0x0000000653a87c20 */ /* 0x000fe20008410000 */
[----:B------:R-:W-:Y:S01]  /*58e0*/  FMUL.FTZ R170, R87, UR6 ;  /* 0x0000000657aa7c20 */ /* 0x000fe20008410000 */
[----:B------:R0:W-:Y:S01]  /*58f0*/  MUFU.EX2 R25, R194 ;  /* 0x000000c200197308 */ /* 0x0001e20000000800 */
[-CC-:B------:R-:W-:Y:S01]  /*5900*/  FFMA.FTZ R15, R26, R9.reuse, -R33.reuse ;  /* 0x000000091a0f7223 */ /* 0x180fe20000010821 */
[-CC-:B------:R-:W-:Y:S01]  /*5910*/  FFMA.FTZ R21, R32, R9.reuse, -R33.reuse ;  /* 0x0000000920157223 */ /* 0x180fe20000010821 */
[----:B------:R-:W-:Y:S01]  /*5920*/  HGMMA.64x128x16.F32.BF16 R88, R152, gdesc[UR12].tnspB, R88, gsb0 ;  /* 0x41e0000c98587df0 */ /* 0x000fe20008001858 */
[----:B------:R-:W-:Y:S01]  /*5930*/  UIADD3 UR14, UR4, 0x280, URZ ;  /* 0x00000280040e7890 */ /* 0x000fe2000fffe03f */
[-CC-:B------:R-:W-:Y:S01]  /*5940*/  FFMA.FTZ R26, R180, R9.reuse, -R33.reuse ;  /* 0x00000009b41a7223 */ /* 0x180fe20000010821 */
[----:B------:R-:W-:Y:S01]  /*5950*/  UMOV UR15, 0x40000040 ;  /* 0x40000040000f7882 */ /* 0x000fe20000000000 */
[-CC-:B------:R-:W-:Y:S01]  /*5960*/  FFMA.FTZ R32, R182, R9.reuse, -R33.reuse ;  /* 0x00000009b6207223 */ /* 0x180fe20000010821 */
[----:B------:R-:W1:Y:S01]  /*5970*/  MUFU.TANH R168, R168 ;  /* 0x000000a800a87308 */ /* 0x000e620000002400 */
[-CC-:B0-----:R-:W-:Y:S01]  /*5980*/  FFMA.FTZ R194, R204, R9.reuse, -R33.reuse ;  /* 0x00000009ccc27223 */ /* 0x181fe20000010821 */
[-CC-:B------:R-:W-:Y:S01]  /*5990*/  FFMA.FTZ R176, R176, R9.reuse, -R33.reuse ;  /* 0x00000009b0b07223 */ /* 0x180fe20000010821 */
[-CC-:B------:R-:W-:Y:S01]  /*59a0*/  FFMA.FTZ R210, R210, R9.reuse, -R33.reuse ;  /* 0x00000009d2d27223 */ /* 0x180fe20000010821 */
[-CC-:B------:R-:W-:Y:S01]  /*59b0*/  FFMA.FTZ R214, R214, R9.reuse, -R33.reuse ;  /* 0x00000009d6d67223 */ /* 0x180fe20000010821 */
[-CC-:B------:R-:W-:Y:S01]  /*59c0*/  FFMA.FTZ R43, R174, R9.reuse, -R33.reuse ;  /* 0x00000009ae2b7223 */ /* 0x180fe20000010821 */
[-CC-:B------:R-:W-:Y:S01]  /*59d0*/  FFMA.FTZ R45, R222, R9.reuse, -R33.reuse ;  /* 0x00000009de2d7223 */ /* 0x180fe20000010821 */
[-CC-:B------:R-:W-:Y:S01]  /*59e0*/  FFMA.FTZ R204, R224, R9.reuse, -R33.reuse ;  /* 0x00000009e0cc7223 */ /* 0x180fe20000010821 */
[----:B------:R-:W0:Y:S01]  /*59f0*/  MUFU.TANH R170, R170 ;  /* 0x000000aa00aa7308 */ /* 0x000e220000002400 */
[-CC-:B------:R-:W-:Y:S01]  /*5a00*/  FFMA.FTZ R49, R228, R9.reuse, -R33.reuse ;  /* 0x00000009e4317223 */ /* 0x180fe20000010821 */
[-CC-:B------:R-:W-:Y:S01]  /*5a10*/  FFMA.FTZ R51, R232, R9.reuse, -R33.reuse ;  /* 0x00000009e8337223 */ /* 0x180fe20000010821 */
[----:B------:R-:W-:-:S05]  /*5a20*/  FFMA.FTZ R84, R84, R9, -R33 ;  /* 0x0000000954547223 */ /* 0x000fca0000010821 */
[----:B------:R2:W-:Y:S01]  /*5a30*/  MUFU.EX2 R27, R198 ;  /* 0x000000c6001b7308 */ /* 0x0005e20000000800 */
[----:B-1----:R-:W-:-:S04]  /*5a40*/  FMNMX.FTZ R41, R168, R41, !PT ;  /* 0x00000029a8297209 */ /* 0x002fc80007810000 */
[----:B------:R-:W-:-:S03]  /*5a50*/  FMNMX.FTZ R41, R86, R41, !PT ;  /* 0x0000002956297209 */ /* 0x000fc60007810000 */
[----:B------:R1:W-:Y:S01]  /*5a60*/  MUFU.EX2 R29, R202 ;  /* 0x000000ca001d7308 */ /* 0x0003e20000000800 */
[----:B0-----:R-:W-:Y:S01]  /*5a70*/  FMNMX.FTZ R8, R170, R41, !PT ;  /* 0x00000029aa087209 */ /* 0x001fe20007810000 */
[-CC-:B--2---:R-:W-:Y:S01]  /*5a80*/  FFMA.FTZ R198, R208, R9.reuse, -R33.reuse ;  /* 0x00000009d0c67223 */ /* 0x184fe20000010821 */
[----:B------:R-:W-:-:S03]  /*5a90*/  FFMA.FTZ R41, R218, R9, -R33 ;  /* 0x00000009da297223 */ /* 0x000fc60000010821 */
[----:B------:R-:W0:Y:S02]  /*5aa0*/  SHFL.BFLY PT, R47, R8, 0x2, 0x1f ;  /* 0x0c401f00082f7f89 */ /* 0x000e2400000e0000 */
[----:B------:R2:W-:Y:S01]  /*5ab0*/  MUFU.EX2 R35, R206 ;  /* 0x000000ce00237308 */ /* 0x0005e20000000800 */
[----:B-1----:R-:W-:-:S07]  /*5ac0*/  FFMA.FTZ R202, R220, R9, -R33 ;  /* 0x00000009dcca7223 */ /* 0x002fce0000010821 */
[----:B------:R-:W-:Y:S01]  /*5ad0*/  MUFU.EX2 R10, R10 ;  /* 0x0000000a000a7308 */ /* 0x000fe20000000800 */
[----:B--2---:R-:W-:-:S07]  /*5ae0*/  FFMA.FTZ R206, R230, R9, -R33 ;  /* 0x00000009e6ce7223 */ /* 0x004fce0000010821 */
[----:B------:R-:W1:Y:S01]  /*5af0*/  MUFU.EX2 R13, R13 ;  /* 0x0000000d000d7308 */ /* 0x000e620000000800 */
[----:B0-----:R-:W-:Y:S01]  /*5b00*/  FMNMX.FTZ R53, R8, R47, !PT ;  /* 0x0000002f08357209 */ /* 0x001fe20007810000 */
[-CC-:B------:R-:W-:Y:S01]  /*5b10*/  FFMA.FTZ R47, R76, R9.reuse, -R33.reuse ;  /* 0x000000094c2f7223 */ /* 0x180fe20000010821 */
[----:B------:R-:W-:-:S05]  /*5b20*/  FFMA.FTZ R76, R226, R9, -R33 ;  /* 0x00000009e24c7223 */ /* 0x000fca0000010821 */
[----:B------:R-:W0:Y:S01]  /*5b30*/  MUFU.EX2 R234, R234 ;  /* 0x000000ea00ea7308 */ /* 0x000e220000000800 */
[----:B------:R-:W2:Y:S07]  /*5b40*/  SHFL.BFLY PT, R14, R53, 0x1, 0x1f ;  /* 0x0c201f00350e7f89 */ /* 0x000eae00000e0000 */
[----:B------:R-:W-:Y:S01]  /*5b50*/  MUFU.EX2 R15, R15 ;  /* 0x0000000f000f7308 */ /* 0x000fe20000000800 */
[----:B-1----:R-:W-:-:S07]  /*5b60*/  FFMA.FTZ R3, R10, R3, R13 ;  /* 0x000000030a037223 */ /* 0x002fce000001000d */
[----:B------:R-:W1:Y:S01]  /*5b70*/  MUFU.EX2 R26, R26 ;  /* 0x0000001a001a7308 */ /* 0x000e620000000800 */
[----:B0-----:R-:W-:-:S07]  /*5b80*/  F2FP.BF16.F32.PACK_AB R180, R234, R13 ;  /* 0x0000000deab4723e */ /* 0x001fce00000010ff */
[----:B------:R-:W-:Y:S01]  /*5b90*/  MUFU.EX2 R21, R21 ;  /* 0x0000001500157308 */ /* 0x000fe20000000800 */
[----:B--2---:R-:W-:-:S05]  /*5ba0*/  FMNMX.FTZ R14, R53, R14, !PT ;  /* 0x0000000e350e7209 */ /* 0x004fca0007810000 */
[C---:B------:R-:W-:Y:S01]  /*5bb0*/  FADD.FTZ R8, -R14.reuse, R11 ;  /* 0x0000000b0e087221 */ /* 0x040fe20000010100 */
[----:B------:R-:W-:Y:S01]  /*5bc0*/  FMUL.FTZ R11, R14, R9 ;  /* 0x000000090e0b7220 */ /* 0x000fe20000410000 */
[----:B------:R-:W-:Y:S01]  /*5bd0*/  MUFU.EX2 R32, R32 ;  /* 0x0000002000207308 */ /* 0x000fe20000000800 */
[----:B-1----:R-:W-:Y:S01]  /*5be0*/  F2FP.BF16.F32.PACK_AB R182, R26, R15 ;  /* 0x0000000f1ab6723e */ /* 0x002fe200000010ff */
[-C--:B------:R-:W-:Y:S01]  /*5bf0*/  FMUL.FTZ R8, R8, R9.reuse ;  /* 0x0000000908087220 */ /* 0x080fe20000410000 */
[-CC-:B------:R-:W-:Y:S01]  /*5c00*/  FFMA.FTZ R181, R20, R9.reuse, -R11.reuse ;  /* 0x0000000914b57223 */ /* 0x180fe2000001080b */
[-CC-:B------:R-:W-:Y:S01]  /*5c10*/  FFMA.FTZ R20, R24, R9.reuse, -R11.reuse ;  /* 0x0000000918147223 */ /* 0x180fe2000001080b */
[-CC-:B------:R-:W-:Y:S01]  /*5c20*/  FFMA.FTZ R183, R28, R9.reuse, -R11.reuse ;  /* 0x000000091cb77223 */ /* 0x180fe2000001080b */
[-CC-:B------:R-:W-:Y:S01]  /*5c30*/  FFMA.FTZ R177, R34, R9.reuse, -R11.reuse ;  /* 0x0000000922b17223 */ /* 0x180fe2000001080b */
[----:B------:R-:W-:Y:S01]  /*5c40*/  FFMA.FTZ R173, R40, R9, -R11 ;  /* 0x0000000928ad7223 */ /* 0x000fe2000001080b */
[----:B------:R-:W-:Y:S01]  /*5c50*/  MUFU.EX2 R8, R8 ;  /* 0x0000000800087308 */ /* 0x000fe20000000800 */
[----:B------:R-:W-:-:S02]  /*5c60*/  IMAD.U32 R40, RZ, RZ, UR9 ;  /* 0x00000009ff287e24 */ /* 0x000fc4000f8e00ff */
[-CC-:B------:R-:W-:Y:S01]  /*5c70*/  FFMA.FTZ R179, R36, R9.reuse, -R11.reuse ;  /* 0x0000000924b37223 */ /* 0x180fe2000001080b */
[-CC-:B------:R-:W-:Y:S01]  /*5c80*/  FFMA.FTZ R36, R42, R9.reuse, -R11.reuse ;  /* 0x000000092a247223 */ /* 0x180fe2000001080b */
[-CC-:B------:R-:W-:Y:S01]  /*5c90*/  FFMA.FTZ R34, R38, R9.reuse, -R11.reuse ;  /* 0x0000000926227223 */ /* 0x180fe2000001080b */
[----:B------:R-:W-:Y:S02]  /*5ca0*/  @!P1 VIADD R40, R40, 0x34860 ;  /* 0x0003486028289836 */ /* 0x000fe40000000000 */
[-CC-:B------:R-:W-:Y:S01]  /*5cb0*/  FFMA.FTZ R175, R44, R9.reuse, -R11.reuse ;  /* 0x000000092caf7223 */ /* 0x180fe2000001080b */
[-CC-:B------:R-:W-:Y:S01]  /*5cc0*/  FFMA.FTZ R169, R48, R9.reuse, -R11.reuse ;  /* 0x0000000930a97223 */ /* 0x180fe2000001080b */
[----:B------:R-:W-:Y:S01]  /*5cd0*/  MUFU.EX2 R181, R181 ;  /* 0x000000b500b57308 */ /* 0x000fe20000000800 */
[-CC-:B------:R-:W-:Y:S01]  /*5ce0*/  FFMA.FTZ R24, R50, R9.reuse, -R11.reuse ;  /* 0x0000000932187223 */ /* 0x180fe2000001080b */
[----:B------:R-:W-:Y:S01]  /*5cf0*/  @!P1 PRMT R42, RZ, 0x654, R40 ;  /* 0x00000654ff2a9816 */ /* 0x000fe20000000028 */
[-CC-:B------:R-:W-:Y:S01]  /*5d00*/  FFMA.FTZ R171, R52, R9.reuse, -R11.reuse ;  /* 0x0000000934ab7223 */ /* 0x180fe2000001080b */
[-CC-:B------:R-:W-:Y:S01]  /*5d10*/  FFMA.FTZ R28, R54, R9.reuse, -R11.reuse ;  /* 0x00000009361c7223 */ /* 0x180fe2000001080b */
[-CC-:B------:R-:W-:Y:S01]  /*5d20*/  FFMA.FTZ R38, R58, R9.reuse, -R11.reuse ;  /* 0x000000093a267223 */ /* 0x180fe2000001080b */
[-CC-:B------:R-:W-:Y:S01]  /*5d30*/  FFMA.FTZ R62, R62, R9.reuse, -R11.reuse ;  /* 0x000000093e3e7223 */ /* 0x180fe2000001080b */
[-CC-:B------:R-:W-:Y:S01]  /*5d40*/  FFMA.FTZ R64, R64, R9.reuse, -R11.reuse ;  /* 0x0000000940407223 */ /* 0x180fe2000001080b */
        /* <DEDUP_REMOVED lines=8> */
[----:B------:R-:W-:Y:S01]  /*5dd0*/  MUFU.EX2 R183, R183 ;  /* 0x000000b700b77308 */ /* 0x000fe20000000800 */
[-CC-:B------:R-:W-:Y:S01]  /*5de0*/  FFMA.FTZ R82, R82, R9.reuse, -R11.reuse ;  /* 0x0000000952527223 */ /* 0x180fe2000001080b */
[----:B------:R-:W-:-:S06]  /*5df0*/  FFMA.FTZ R86, R86, R9, -R11 ;  /* 0x0000000956567223 */ /* 0x000fcc000001080b */
[----:B------:R-:W-:Y:S01]  /*5e00*/  MUFU.EX2 R177, R177 ;  /* 0x000000b100b17308 */ /* 0x000fe20000000800 */
[----:B------:R-:W-:Y:S02]  /*5e10*/  WARPGROUP.DEPBAR.LE gsb0, 0x0 ;  /* 0x00008000000079c5 */ /* 0x000fe40000010000 */
[----:B------:R-:W-:Y:S01]  /*5e20*/  WARPGROUP.ARRIVE ;  /* 0x00000000000079c5 */ /* 0x000fe20000000000 */
[-CC-:B------:R-:W-:Y:S01]  /*5e30*/  FFMA.FTZ R152, R196, R9.reuse, -R33.reuse ;  /* 0x00000009c4987223 */ /* 0x180fe20000010821 */
[-CC-:B------:R-:W-:Y:S01]  /*5e40*/  FFMA.FTZ R154, R200, R9.reuse, -R33.reuse ;  /* 0x00000009c89a7223 */ /* 0x180fe20000010821 */
[-CC-:B------:R-:W-:Y:S01]  /*5e50*/  FFMA.FTZ R196, R178, R9.reuse, -R33.reuse ;  /* 0x00000009b2c47223 */ /* 0x180fe20000010821 */
[-C--:B------:R-:W-:Y:S01]  /*5e60*/  FFMA.FTZ R200, R172, R9.reuse, -R33 ;  /* 0x00000009acc87223 */ /* 0x080fe20000010821 */
[----:B------:R-:W-:Y:S01]  /*5e70*/  MUFU.EX2 R179, R179 ;  /* 0x000000b300b37308 */ /* 0x000fe20000000800 */
[----:B------:R-:W-:Y:S01]  /*5e80*/  HGMMA.64x128x16.F32.BF16 R88, R156, gdesc[UR12].tnspB, R88, gsb0 ;  /* 0x41e0000c9c587df0 */ /* 0x000fe20008001858 */
[----:B------:R-:W-:Y:S01]  /*5e90*/  UIADD3 UR14, UR4, 0x300, URZ ;  /* 0x00000300040e7890 */ /* 0x000fe2000fffe03f */
[-CC-:B------:R-:W-:Y:S01]  /*5ea0*/  FFMA.FTZ R153, R56, R9.reuse, -R11.reuse ;  /* 0x0000000938997223 */ /* 0x180fe2000001080b */
[----:B------:R-:W-:Y:S01]  /*5eb0*/  UMOV UR15, 0x40000040 ;  /* 0x40000040000f7882 */ /* 0x000fe20000000000 */
[----:B------:R-:W-:Y:S01]  /*5ec0*/  UIADD3 UR4, UR4, 0x380, URZ ;  /* 0x0000038004047890 */ /* 0x000fe2000fffe03f */
[----:B------:R-:W-:-:S02]  /*5ed0*/  FFMA.FTZ R155, R60, R9, -R11 ;  /* 0x000000093c9b7223 */ /* 0x000fc4000001080b */
[----:B------:R-:W-:Y:S08]  /*5ee0*/  MUFU.EX2 R34, R34 ;  /* 0x0000002200227308 */ /* 0x000ff00000000800 */
[----:B------:R-:W0:Y:S08]  /*5ef0*/  MUFU.EX2 R152, R152 ;  /* 0x0000009800987308 */ /* 0x000e300000000800 */
[----:B------:R-:W-:Y:S08]  /*5f00*/  MUFU.EX2 R173, R173 ;  /* 0x000000ad00ad7308 */ /* 0x000ff00000000800 */
[----:B------:R-:W-:Y:S01]  /*5f10*/  MUFU.EX2 R36, R36 ;  /* 0x0000002400247308 */ /* 0x000fe20000000800 */
[----:B0-----:R-:W-:-:S07]  /*5f20*/  F2FP.BF16.F32.PACK_AB R178, R152, R25 ;  /* 0x0000001998b2723e */ /* 0x001fce00000010ff */
[----:B------:R-:W0:Y:S08]  /*5f30*/  MUFU.EX2 R154, R154 ;  /* 0x0000009a009a7308 */ /* 0x000e300000000800 */
[----:B------:R-:W-:Y:S08]  /*5f40*/  MUFU.EX2 R175, R175 ;  /* 0x000000af00af7308 */ /* 0x000ff00000000800 */
[----:B------:R-:W1:Y:S01]  /*5f50*/  MUFU.EX2 R194, R194 ;  /* 0x000000c200c27308 */ /* 0x000e620000000800 */
[----:B0-----:R-:W-:-:S07]  /*5f60*/  F2FP.BF16.F32.PACK_AB R172, R154, R27 ;  /* 0x0000001b9aac723e */ /* 0x001fce00000010ff */
[----:B------:R-:W-:Y:S08]  /*5f70*/  MUFU.EX2 R169, R169 ;  /* 0x000000a900a97308 */ /* 0x000ff00000000800 */
[----:B------:R0:W-:Y:S01]  /*5f80*/  MUFU.EX2 R31, R176 ;  /* 0x000000b0001f7308 */ /* 0x0001e20000000800 */
[----:B-1----:R-:W-:-:S07]  /*5f90*/  F2FP.BF16.F32.PACK_AB R174, R194, R29 ;  /* 0x0000001dc2ae723e */ /* 0x002fce00000010ff */
[----:B------:R-:W-:Y:S01]  /*5fa0*/  MUFU.EX2 R24, R24 ;  /* 0x0000001800187308 */ /* 0x000fe20000000800 */
[----:B0-----:R-:W-:-:S07]  /*5fb0*/  F2FP.BF16.F32.PACK_AB R176, R32, R21 ;  /* 0x0000001520b0723e */ /* 0x001fce00000010ff */
[----:B------:R-:W-:Y:S08]  /*5fc0*/  MUFU.EX2 R196, R196 ;  /* 0x000000c400c47308 */ /* 0x000ff00000000800 */
[----:B------:R-:W-:Y:S08]  /*5fd0*/  MUFU.EX2 R171, R171 ;  /* 0x000000ab00ab7308 */ /* 0x000ff00000000800 */
[----:B------:R-:W-:Y:S08]  /*5fe0*/  MUFU.EX2 R28, R28 ;  /* 0x0000001c001c7308 */ /* 0x000ff00000000800 */
[----:B------:R-:W-:Y:S08]  /*5ff0*/  MUFU.EX2 R198, R198 ;  /* 0x000000c600c67308 */ /* 0x000ff00000000800 */
[----:B------:R-:W-:Y:S08]  /*6000*/  MUFU.EX2 R153, R153 ;  /* 0x0000009900997308 */ /* 0x000ff00000000800 */
[----:B------:R-:W-:Y:S08]  /*6010*/  MUFU.EX2 R37, R210 ;  /* 0x000000d200257308 */ /* 0x000ff00000000800 */
[----:B------:R-:W-:Y:S01]  /*6020*/  MUFU.EX2 R38, R38 ;  /* 0x0000002600267308 */ /* 0x000fe20000000800 */
[----:B------:R-:W-:-:S02]  /*6030*/  WARPGROUP.DEPBAR.LE gsb0, 0x0 ;  /* 0x00008000000079c5 */ /* 0x000fc40000010000 */
[----:B------:R-:W-:Y:S01]  /*6040*/  WARPGROUP.ARRIVE ;  /* 0x00000000000079c5 */ /* 0x000fe20000000000 */
[-CC-:B------:R-:W-:Y:S01]  /*6050*/  FFMA.FTZ R156, R212, R9.reuse, -R33.reuse ;  /* 0x00000009d49c7223 */ /* 0x180fe20000010821 */
[----:B------:R-:W-:Y:S01]  /*6060*/  FFMA.FTZ R158, R216, R9, -R33 ;  /* 0x00000009d89e7223 */ /* 0x000fe20000010821 */
[----:B------:R-:W-:Y:S02]  /*6070*/  MOV R33, UR8 ;  /* 0x0000000800217c02 */ /* 0x000fe40008000f00 */
[----:B------:R-:W-:Y:S01]  /*6080*/  MUFU.EX2 R155, R155 ;  /* 0x0000009b009b7308 */ /* 0x000fe20000000800 */
[----:B------:R-:W-:Y:S01]  /*6090*/  HGMMA.64x128x16.F32.BF16 R88, R160, gdesc[UR12].tnspB, R88, gsb0 ;  /* 0x41e0000ca0587df0 */ /* 0x000fe20008001858 */
[----:B------:R-:W-:Y:S01]  /*60a0*/  UMOV UR14, UR4 ;  /* 0x00000004000e7c82 */ /* 0x000fe20008000000 */
[----:B------:R-:W-:Y:S01]  /*60b0*/  UMOV UR15, 0x40000040 ;  /* 0x40000040000f7882 */ /* 0x000fe20000000000 */
[----:B------:R-:W-:Y:S01]  /*60c0*/  @!P1 VIADD R33, R33, 0x34840 ;  /* 0x0003484021219836 */ /* 0x000fe20000000000 */
[----:B------:R-:W-:-:S03]  /*60d0*/  UMOV UR4, UR37 ;  /* 0x0000002500047c82 */ /* 0x000fc60008000000 */
[----:B------:R-:W-:Y:S01]  /*60e0*/  MUFU.EX2 R156, R156 ;  /* 0x0000009c009c7308 */ /* 0x000fe20000000800 */
[----:B------:R-:W-:-:S07]  /*60f0*/  @!P1 PRMT R33, RZ, 0x654, R33 ;  /* 0x00000654ff219816 */ /* 0x000fce0000000021 */
[----:B------:R-:W-:Y:S08]  /*6100*/  MUFU.EX2 R39, R214 ;  /* 0x000000d600277308 */ /* 0x000ff00000000800 */
        /* <DEDUP_REMOVED lines=18> */
[-CC-:B------:R-:W-:Y:S01]  /*6230*/  FFMA.FTZ R162, R192, R9.reuse, -R11.reuse ;  /* 0x00000009c0a27223 */ /* 0x180fe2000001080b */
[----:B------:R-:W-:Y:S02]  /*6240*/  FFMA.FTZ R30, R46, R9, -R11 ;  /* 0x000000092e1e7223 */ /* 0x000fe4000001080b */
[----:B------:R-:W-:Y:S01]  /*6250*/  MUFU.EX2 R161, R72 ;  /* 0x0000004800a17308 */ /* 0x000fe20000000800 */
[----:B------:R-:W-:Y:S07]  /*6260*/  HGMMA.64x128x16.F32.BF16 R88, R164, gdesc[UR12].tnspB, R88, gsb0 ;  /* 0x41e0000ca4587df0 */ /* 0x000fee0008001858 */
[----:B------:R-:W-:Y:S08]  /*6270*/  MUFU.EX2 R160, R160 ;  /* 0x000000a000a07308 */ /* 0x000ff00000000800 */
[----:B------:R-:W-:Y:S08]  /*6280*/  MUFU.EX2 R162, R162 ;  /* 0x000000a200a27308 */ /* 0x000ff00000000800 */
[----:B------:R-:W-:Y:S08]  /*6290*/  MUFU.EX2 R30, R30 ;  /* 0x0000001e001e7308 */ /* 0x000ff00000000800 */
[----:B------:R-:W-:Y:S08]  /*62a0*/  MUFU.EX2 R163, R78 ;  /* 0x0000004e00a37308 */ /* 0x000ff00000000800 */
[----:B------:R-:W-:Y:S08]  /*62b0*/  MUFU.EX2 R76, R76 ;  /* 0x0000004c004c7308 */ /* 0x000ff00000000800 */
[----:B------:R-:W-:Y:S08]  /*62c0*/  MUFU.EX2 R49, R49 ;  /* 0x0000003100317308 */ /* 0x000ff00000000800 */
[----:B------:R-:W0:Y:S08]  /*62d0*/  MUFU.EX2 R206, R206 ;  /* 0x000000ce00ce7308 */ /* 0x000e300000000800 */
[----:B------:R-:W-:Y:S08]  /*62e0*/  MUFU.EX2 R51, R51 ;  /* 0x0000003300337308 */ /* 0x000ff00000000800 */
[----:B------:R-:W1:Y:S01]  /*62f0*/  MUFU.EX2 R84, R84 ;  /* 0x0000005400547308 */ /* 0x000e620000000800 */
[----:B------:R-:W-:-:S02]  /*6300*/  WARPGROUP.DEPBAR.LE gsb0, 0x0 ;  /* 0x00008000000079c5 */ /* 0x000fc40000010000 */
[----:B------:R2:W-:Y:S05]  /*6310*/  @!P1 SYNCS.ARRIVE.TRANS64.RED.A1T0 RZ, [R33+URZ], RZ ;  /* 0x000000ff21ff99a7 */ /* 0x0005ea000810043f */
[----:B------:R-:W3:Y:S01]  /*6320*/  MUFU.EX2 R165, R82 ;  /* 0x0000005200a57308 */ /* 0x000ee20000000800 */
[----:B0-----:R-:W-:Y:S02]  /*6330*/  F2FP.BF16.F32.PACK_AB R164, R206, R49 ;  /* 0x00000031cea4723e */ /* 0x001fe400000010ff */
[----:B-1----:R-:W-:Y:S01]  /*6340*/  F2FP.BF16.F32.PACK_AB R166, R84, R51 ;  /* 0x0000003354a6723e */ /* 0x002fe200000010ff */
[----:B--2---:R-:W-:Y:S01]  /*6350*/  FFMA.FTZ R33, R8, R0, R181 ;  /* 0x0000000008217223 */ /* 0x004fe200000100b5 */
[----:B------:R-:W-:Y:S01]  /*6360*/  FADD.FTZ R0, R234, R3 ;  /* 0x00000003ea007221 */ /* 0x000fe20000010000 */
[----:B------:R0:W-:Y:S01]  /*6370*/  @!P1 SYNCS.ARRIVE.TRANS64.RED.A1T0 RZ, [R42+URZ], RZ ;  /* 0x000000ff2aff99a7 */ /* 0x0001e2000810043f */
[C---:B------:R-:W-:Y:S01]  /*6380*/  F2FP.BF16.F32.PACK_AB R181, R20.reuse, R181 ;  /* 0x000000b514b5723e */ /* 0x040fe200000010ff */
[----:B------:R-:W-:Y:S01]  /*6390*/  FADD.FTZ R40, R20, R33 ;  /* 0x0000002114287221 */ /* 0x000fe20000010000 */
[----:B------:R-:W-:Y:S01]  /*63a0*/  FADD.FTZ R3, R15, R0 ;  /* 0x000000000f037221 */ /* 0x000fe20000010000 */
[----:B------:R-:W-:Y:S02]  /*63b0*/  MUFU.EX2 R167, R86 ;  /* 0x0000005600a77308 */ /* 0x000fe40000000800 */
[----:B------:R-:W-:Y:S01]  /*63c0*/  FADD.FTZ R33, R183, R40 ;  /* 0x00000028b7217221 */ /* 0x000fe20000010000 */
[----:B------:R-:W-:Y:S01]  /*63d0*/  FADD.FTZ R0, R26, R3 ;  /* 0x000000031a007221 */ /* 0x000fe20000010000 */
[----:B------:R-:W-:-:S02]  /*63e0*/  F2FP.BF16.F32.PACK_AB R183, R160, R183 ;  /* 0x000000b7a0b7723e */ /* 0x000fc400000010ff */
[----:B------:R-:W-:Y:S01]  /*63f0*/  FADD.FTZ R40, R160, R33 ;  /* 0x00000021a0287221 */ /* 0x000fe20000010000 */
[----:B------:R-:W-:Y:S01]  /*6400*/  FADD.FTZ R3, R21, R0 ;  /* 0x0000000015037221 */ /* 0x000fe20000010000 */
[----:B------:R-:W-:Y:S02]  /*6410*/  F2FP.BF16.F32.PACK_AB R160, R204, R45 ;  /* 0x0000002dcca0723e */ /* 0x000fe400000010ff */
[----:B------:R-:W-:Y:S01]  /*6420*/  FADD.FTZ R33, R177, R40 ;  /* 0x00000028b1217221 */ /* 0x000fe20000010000 */
[----:B------:R-:W-:Y:S01]  /*6430*/  FADD.FTZ R0, R32, R3 ;  /* 0x0000000320007221 */ /* 0x000fe20000010000 */
[C---:B------:R-:W-:Y:S02]  /*6440*/  F2FP.BF16.F32.PACK_AB R177, R162.reuse, R177 ;  /* 0x000000b1a2b1723e */ /* 0x040fe400000010ff */
        /* <DEDUP_REMOVED lines=8> */
[-CC-:B------:R-:W-:Y:S01]  /*64d0*/  FFMA.FTZ R0, R168, R9.reuse, -R11.reuse ;  /* 0x00000009a8007223 */ /* 0x180fe2000001080b */
[----:B------:R-:W-:Y:S01]  /*64e0*/  FFMA.FTZ R11, R170, R9, -R11 ;  /* 0x00000009aa0b7223 */ /* 0x000fe2000001080b */
[----:B------:R-:W-:Y:S01]  /*64f0*/  FADD.FTZ R33, R173, R40 ;  /* 0x00000028ad217221 */ /* 0x000fe20000010000 */
[----:B------:R-:W-:Y:S01]  /*6500*/  FADD.FTZ R40, R154, R3 ;  /* 0x000000039a287221 */ /* 0x000fe20000010000 */
[----:B------:R-:W-:-:S02]  /*6510*/  F2FP.BF16.F32.PACK_AB R154, R158, R39 ;  /* 0x000000279e9a723e */ /* 0x000fc400000010ff */
[----:B0-----:R-:W-:Y:S01]  /*6520*/  FADD.FTZ R42, R36, R33 ;  /* 0x00000021242a7221 */ /* 0x001fe20000010000 */
[----:B------:R-:W-:Y:S01]  /*6530*/  FADD.FTZ R3, R29, R40 ;  /* 0x000000281d037221 */ /* 0x000fe20000010000 */
[----:B------:R-:W-:Y:S01]  /*6540*/  MUFU.EX2 R11, R11 ;  /* 0x0000000b000b7308 */ /* 0x000fe20000000800 */
[----:B------:R-:W-:Y:S01]  /*6550*/  F2FP.BF16.F32.PACK_AB R179, R34, R179 ;  /* 0x000000b322b3723e */ /* 0x000fe200000010ff */
[----:B------:R-:W-:Y:S01]  /*6560*/  FADD.FTZ R33, R175, R42 ;  /* 0x0000002aaf217221 */ /* 0x000fe20000010000 */
[----:B------:R-:W-:Y:S01]  /*6570*/  FADD.FTZ R40, R194, R3 ;  /* 0x00000003c2287221 */ /* 0x000fe20000010000 */
[----:B------:R-:W-:Y:S02]  /*6580*/  F2FP.BF16.F32.PACK_AB R173, R36, R173 ;  /* 0x000000ad24ad723e */ /* 0x000fe400000010ff */
[C---:B------:R-:W-:Y:S01]  /*6590*/  FADD.FTZ R42, R30.reuse, R33 ;  /* 0x000000211e2a7221 */ /* 0x040fe20000010000 */
[----:B------:R-:W-:Y:S01]  /*65a0*/  FADD.FTZ R3, R31, R40 ;  /* 0x000000281f037221 */ /* 0x000fe20000010000 */
[----:B------:R-:W-:-:S02]  /*65b0*/  F2FP.BF16.F32.PACK_AB R175, R30, R175 ;  /* 0x000000af1eaf723e */ /* 0x000fc400000010ff */
[----:B------:R-:W-:Y:S01]  /*65c0*/  FADD.FTZ R13, R169, R42 ;  /* 0x0000002aa90d7221 */ /* 0x000fe20000010000 */
[C---:B------:R-:W-:Y:S01]  /*65d0*/  FADD.FTZ R20, R196.reuse, R3 ;  /* 0x00000003c4147221 */ /* 0x040fe20000010000 */
[----:B------:R-:W-:Y:S02]  /*65e0*/  F2FP.BF16.F32.PACK_AB R168, R196, R31 ;  /* 0x0000001fc4a8723e */ /* 0x000fe400000010ff */
[C---:B------:R-:W-:Y:S01]  /*65f0*/  FADD.FTZ R26, R24.reuse, R13 ;  /* 0x0000000d181a7221 */ /* 0x040fe20000010000 */
[----:B------:R-:W-:Y:S01]  /*6600*/  FADD.FTZ R3, R35, R20 ;  /* 0x0000001423037221 */ /* 0x000fe20000010000 */
[----:B------:R-:W-:Y:S02]  /*6610*/  F2FP.BF16.F32.PACK_AB R169, R24, R169 ;  /* 0x000000a918a9723e */ /* 0x000fe400000010ff */
[----:B------:R-:W-:Y:S01]  /*6620*/  FADD.FTZ R13, R171, R26 ;  /* 0x0000001aab0d7221 */ /* 0x000fe20000010000 */
[C---:B------:R-:W-:Y:S01]  /*6630*/  FADD.FTZ R20, R198.reuse, R3 ;  /* 0x00000003c6147221 */ /* 0x040fe20000010000 */
[----:B------:R-:W-:-:S02]  /*6640*/  F2FP.BF16.F32.PACK_AB R170, R198, R35 ;  /* 0x00000023c6aa723e */ /* 0x000fc400000010ff */
[C---:B------:R-:W-:Y:S01]  /*6650*/  FADD.FTZ R26, R28.reuse, R13 ;  /* 0x0000000d1c1a7221 */ /* 0x040fe20000010000 */
[----:B------:R-:W-:Y:S01]  /*6660*/  FADD.FTZ R3, R37, R20 ;  /* 0x0000001425037221 */ /* 0x000fe20000010000 */
[----:B------:R-:W-:Y:S02]  /*6670*/  F2FP.BF16.F32.PACK_AB R171, R28, R171 ;  /* 0x000000ab1cab723e */ /* 0x000fe400000010ff */
[----:B------:R-:W-:Y:S01]  /*6680*/  FADD.FTZ R13, R153, R26 ;  /* 0x0000001a990d7221 */ /* 0x000fe20000010000 */
[----:B------:R-:W-:Y:S01]  /*6690*/  FADD.FTZ R20, R156, R3 ;  /* 0x000000039c147221 */ /* 0x000fe20000010000 */
[C---:B------:R-:W-:Y:S02]  /*66a0*/  F2FP.BF16.F32.PACK_AB R153, R38.reuse, R153 ;  /* 0x000000992699723e */ /* 0x040fe400000010ff */
[----:B------:R-:W-:Y:S01]  /*66b0*/  FADD.FTZ R26, R38, R13 ;  /* 0x0000000d261a7221 */ /* 0x000fe20000010000 */
[----:B------:R-:W-:Y:S01]  /*66c0*/  FADD.FTZ R3, R39, R20 ;  /* 0x0000001427037221 */ /* 0x000fe20000010000 */
[----:B------:R0:W1:Y:S01]  /*66d0*/  MUFU.EX2 R13, R0 ;  /* 0x00000000000d7308 */ /* 0x0000620000000800 */
[----:B------:R-:W-:Y:S01]  /*66e0*/  F2FP.BF16.F32.PACK_AB R156, R200, R41 ;  /* 0x00000029c89c723e */ /* 0x000fe200000010ff */
        /* <DEDUP_REMOVED lines=10> */
[----:B------:R-:W-:-:S03]  /*6790*/  FADD.FTZ R3, R43, R20 ;  /* 0x000000142b037221 */ /* 0x000fc60000010000 */
        /* <DEDUP_REMOVED lines=11> */
[----:B0-----:R-:W-:Y:S01]  /*6850*/  FADD.FTZ R0, R76, R3 ;  /* 0x000000034c007221 */ /* 0x001fe20000010000 */
[C---:B------:R-:W-:Y:S02]  /*6860*/  F2FP.BF16.F32.PACK_AB R163, R80.reuse, R163 ;  /* 0x000000a350a3723e */ /* 0x040fe400000010ff */
[----:B------:R-:W-:Y:S01]  /*6870*/  FADD.FTZ R26, R80, R26 ;  /* 0x0000001a501a7221 */ /* 0x000fe20000010000 */
[----:B------:R-:W-:-:S03]  /*6880*/  FADD.FTZ R3, R49, R0 ;  /* 0x0000000031037221 */ /* 0x000fc60000010000 */
[----:B---3--:R-:W-:Y:S01]  /*6890*/  FADD.FTZ R26, R165, R26 ;  /* 0x0000001aa51a7221 */ /* 0x008fe20000010000 */
[----:B------:R-:W-:Y:S01]  /*68a0*/  FADD.FTZ R0, R206, R3 ;  /* 0x00000003ce007221 */ /* 0x000fe20000010000 */
[C---:B-1----:R-:W-:Y:S02]  /*68b0*/  F2FP.BF16.F32.PACK_AB R165, R13.reuse, R165 ;  /* 0x000000a50da5723e */ /* 0x042fe400000010ff */
[----:B------:R-:W-:Y:S01]  /*68c0*/  FADD.FTZ R26, R13, R26 ;  /* 0x0000001a0d1a7221 */ /* 0x000fe20000010000 */
[----:B------:R-:W-:Y:S01]  /*68d0*/  FADD.FTZ R3, R51, R0 ;  /* 0x0000000033037221 */ /* 0x000fe20000010000 */
[----:B------:R-:W-:Y:S02]  /*68e0*/  MOV R13, R12 ;  /* 0x0000000c000d7202 */ /* 0x000fe40000000f00 */
[----:B------:R-:W-:Y:S01]  /*68f0*/  FADD.FTZ R26, R167, R26 ;  /* 0x0000001aa71a7221 */ /* 0x000fe20000010000 */
[----:B------:R-:W-:Y:S01]  /*6900*/  F2FP.BF16.F32.PACK_AB R167, R11, R167 ;  /* 0x000000a70ba7723e */ /* 0x000fe200000010ff */
[----:B------:R-:W-:-:S02]  /*6910*/  FADD.FTZ R3, R84, R3 ;  /* 0x0000000354037221 */ /* 0x000fc40000010000 */
[----:B------:R-:W-:Y:S01]  /*6920*/  FADD.FTZ R0, R11, R26 ;  /* 0x0000001a0b007221 */ /* 0x000fe20000010000 */
[----:B------:R-:W-:Y:S01]  /*6930*/  IMAD.MOV.U32 R11, RZ, RZ, R14 ;  /* 0x000000ffff0b7224 */ /* 0x000fe200078e000e */
[----:B------:R-:W-:Y:S06]  /*6940*/  @P2 BRA `(.L_x_24) ;  /* 0xffffffd400b42947 */ /* 0x000fec000383ffff */
.L_x_15:
[----:B------:R-:W-:Y:S06]  /*6950*/  BAR.ARV 0x8, 0x180 ;  /* 0x0206000000007b1d */ /* 0x000fec0000002000 */
        /* <DEDUP_REMOVED lines=64> */
[----:B------:R-:W-:Y:S06]  /*6d60*/  @!P0 BRA `(.L_x_25) ;  /* 0x0000000000048947 */ /* 0x000fec0003800000 */
[----:B------:R-:W-:Y:S01]  /*6d70*/  BPT.TRAP 0x1 ;  /* 0x000000040000795c */ /* 0x000fe20000300000 */
.L_x_25:
        /* <DEDUP_REMOVED lines=9> */
.L_x_26:
[----:B-1----:R-:W-:Y:S05]  /*6e10*/  @P2 BRA `(.L_x_27) ;  /* 0x0000000000082947 */ /* 0x002fea0003800000 */
[----:B------:R-:W1:Y:S02]  /*6e20*/  SYNCS.PHASECHK.TRANS64.TRYWAIT P0, [UR12+0x34850], R4 ;  /* 0x03485004ff0075a7 */ /* 0x000e64000800014c */
[----:B-1----:R-:W-:Y:S05]  /*6e30*/  @!P0 BRA `(.L_x_28) ;  /* 0x0000006000148947 */ /* 0x002fea0003800000 */
.L_x_27:
[----:B------:R-:W-:Y:S01]  /*6e40*/  UIADD3 UR5, UR4, 0x400, URZ ;  /* 0x0000040004057890 */ /* 0x000fe2000fffe03f */
[----:B------:R-:W-:Y:S01]  /*6e50*/  WARPGROUP.ARRIVE ;  /* 0x00000000000079c5 */ /* 0x000fe20000000000 */
[----:B------:R-:W-:Y:S01]  /*6e60*/  UMOV UR7, 0x40000040 ;  /* 0x4000004000077882 */ /* 0x000fe20000000000 */
[----:B01----:R-:W0:Y:S01]  /*6e70*/  SHFL.BFLY PT, R4, R3, 0x2, 0x1f ;  /* 0x0c401f0003047f89 */ /* 0x003e2200000e0000 */
[----:B------:R-:W-:Y:S01]  /*6e80*/  USHF.R.U32.HI UR5, URZ, 0x4, UR5 ;  /* 0x000000043f057899 */ /* 0x000fe20008011605 */
[----:B------:R-:W-:Y:S01]  /*6e90*/  IMAD.MOV.U32 R95, RZ, RZ, -0x800000 ;  /* 0xff800000ff5f7424 */ /* 0x000fe200078e00ff */
[----:B------:R-:W-:Y:S01]  /*6ea0*/  CS2R R98, SRZ ;  /* 0x0000000000627805 */ /* 0x000fe2000001ff00 */
[----:B------:R-:W1:Y:S01]  /*6eb0*/  SHFL.BFLY PT, R5, R0, 0x2, 0x1f ;  /* 0x0c401f0000057f89 */ /* 0x000e6200000e0000 */
[----:B------:R-:W-:Y:S01]  /*6ec0*/  ULOP3.LUT UR5, UR5, 0x3fff, URZ, 0xc0, !UPT ;  /* 0x00003fff05057892 */ /* 0x000fe2000f8ec03f */
[----:B------:R-:W-:Y:S01]  /*6ed0*/  MOV R94, 0xff800000 ;  /* 0xff800000005e7802 */ /* 0x000fe20000000f00 */
[----:B------:R-:W2:Y:S01]  /*6ee0*/  LDC R114, c[0x0][0xc38] ;  /* 0x00030e00ff727b82 */ /* 0x000ea20000000800 */
[----:B------:R-:W-:Y:S01]  /*6ef0*/  R2UR UR13, R184 ;  /* 0x00000000b80d72ca */ /* 0x000fe200000e0000 */
[----:B------:R-:W-:Y:S01]  /*6f00*/  ULOP3.LUT UR5, UR5, 0x4000000, URZ, 0xfc, !UPT ;  /* 0x0400000005057892 */ /* 0x000fe2000f8efc3f */
[----:B------:R-:W-:-:S03]  /*6f10*/  ULDC UR10, c[0x0][0xc44] ;  /* 0x00031100000a7ab9 */ /* 0x000fc60000000800 */
[----:B------:R-:W-:-:S07]  /*6f20*/  ULEA UR8, UR36, UR5, 0xb ;  /* 0x0000000524087291 */ /* 0x000fce000f8e583f */
[----:B------:R-:W-:Y:S01]  /*6f30*/  UMOV UR6, UR8 ;  /* 0x0000000800067c82 */ /* 0x000fe20008000000 */
[----:B------:R-:W3:Y:S02]  /*6f40*/  S2UR UR5, SR_SWINHI ;  /* 0x00000000000579c3 */ /* 0x000ee40000002f00 */
[----:B---3--:R-:W-:Y:S01]  /*6f50*/  HGMMA.64x128x16.F32.BF16 R24, R180, gdesc[UR4].tnspB, R24, gsb0 ;  /* 0x41e00004b4187df0 */ /* 0x008fe20008001818 */
[----:B------:R-:W-:Y:S01]  /*6f60*/  UIADD3 UR6, UR8, 0x80, URZ ;  /* 0x0000008008067890 */ /* 0x000fe2000fffe03f */
[----:B0-----:R-:W-:Y:S01]  /*6f70*/  FADD.FTZ R4, R4, R3 ;  /* 0x0000000304047221 */ /* 0x001fe20000010000 */
[----:B------:R-:W-:Y:S01]  /*6f80*/  UMOV UR7, 0x40000040 ;  /* 0x4000004000077882 */ /* 0x000fe20000000000 */
[----:B------:R-:W-:Y:S02]  /*6f90*/  IMAD R3, R22, 0x40, R16 ;  /* 0x0000004016037824 */ /* 0x000fe400078e0210 */
[----:B-1----:R-:W-:Y:S02]  /*6fa0*/  FADD.FTZ R6, R5, R0 ;  /* 0x0000000005067221 */ /* 0x002fe40000010000 */
[----:B------:R-:W0:Y:S04]  /*6fb0*/  SHFL.BFLY PT, R5, R4, 0x1, 0x1f ;  /* 0x0c201f0004057f89 */ /* 0x000e2800000e0000 */
[----:B------:R-:W1:Y:S01]  /*6fc0*/  SHFL.BFLY PT, R7, R6, 0x1, 0x1f ;  /* 0x0c201f0006077f89 */ /* 0x000e6200000e0000 */
[----:B0-----:R-:W-:Y:S01]  /*6fd0*/  FADD.FTZ R8, R4, R5 ;  /* 0x0000000504087221 */ /* 0x001fe20000010000 */
[----:B-1----:R-:W-:-:S04]  /*6fe0*/  FADD.FTZ R11, R6, R7 ;  /* 0x00000007060b7221 */ /* 0x002fc80000010000 */
[----:B------:R-:W-:Y:S02]  /*6ff0*/  FSETP.NE.FTZ.AND P0, PT, R8, RZ, PT ;  /* 0x000000ff0800720b */ /* 0x000fe40003f15000 */
[----:B------:R-:W-:-:S11]  /*7000*/  FSETP.NE.FTZ.AND P2, PT, R11, RZ, PT ;  /* 0x000000ff0b00720b */ /* 0x000fd60003f55000 */
[----:B------:R-:W0:Y:S02]  /*7010*/  @P0 MUFU.LG2 R0, R8 ;  /* 0x0000000800000308 */ /* 0x000e240000000c00 */
[----:B------:R-:W-:-:S06]  /*7020*/  @P2 FMUL.FTZ R6, R9, 0.69314718246459960938 ;  /* 0x3f31721809062820 */ /* 0x000fcc0000410000 */
[----:B------:R-:W1:Y:S08]  /*7030*/  @P2 MUFU.LG2 R7, R11 ;  /* 0x0000000b00072308 */ /* 0x000e700000000c00 */
[----:B------:R3:W4:Y:S01]  /*7040*/  @P0 MUFU.RCP R99, R8 ;  /* 0x0000000800630308 */ /* 0x0007220000001000 */
[----:B0-----:R-:W-:-:S07]  /*7050*/  @P0 FMUL.FTZ R0, R0, 0.69314718246459960938 ;  /* 0x3f31721800000820 */ /* 0x001fce0000410000 */
[----:B------:R0:W4:Y:S01]  /*7060*/  @P2 MUFU.RCP R98, R11 ;  /* 0x0000000b00622308 */ /* 0x0001220000001000 */
[----:B-1----:R-:W-:-:S04]  /*7070*/  @P2 FMUL.FTZ R7, R7, 0.69314718246459960938 ;  /* 0x3f31721807072820 */ /* 0x002fc80000410000 */
[----:B------:R-:W-:Y:S01]  /*7080*/  @P2 FFMA.FTZ R94, R6, R14, R7 ;  /* 0x0000000e065e2223 */ /* 0x000fe20000010007 */
[----:B------:R-:W-:Y:S02]  /*7090*/  WARPGROUP.DEPBAR.LE gsb0, 0x0 ;  /* 0x00008000000079c5 */ /* 0x000fe40000010000 */
[----:B------:R-:W-:-:S06]  /*70a0*/  WARPGROUP.ARRIVE ;  /* 0x00000000000079c5 */ /* 0x000fcc0000000000 */
[----:B------:R-:W-:Y:S01]  /*70b0*/  HGMMA.64x128x16.F32.BF16 R24, R176, gdesc[UR4].tnspB, R24, gsb0 ;  /* 0x41e00004b0187df0 */ /* 0x000fe20008001818 */
[----:B------:R-:W-:Y:S01]  /*70c0*/  UIADD3 UR6, UR8, 0x100, URZ ;  /* 0x0000010008067890 */ /* 0x000fe2000fffe03f */
[----:B------:R-:W-:Y:S01]  /*70d0*/  UMOV UR7, 0x40000040 ;  /* 0x4000004000077882 */ /* 0x000fe20000000000 */
[----:B------:R-:W-:Y:S02]  /*70e0*/  WARPGROUP.DEPBAR.LE gsb0, 0x0 ;  /* 0x00008000000079c5 */ /* 0x000fe40000010000 */
[----:B------:R-:W-:-:S07]  /*70f0*/  WARPGROUP.ARRIVE ;  /* 0x00000000000079c5 */ /* 0x000fce0000000000 */
        /* <DEDUP_REMOVED lines=18> */
[----:B------:R-:W-:Y:S01]  /*7220*/  UIADD3 UR8, UR8, 0x380, URZ ;  /* 0x0000038008087890 */ /* 0x000fe2000fffe03f */
[----:B------:R-:W-:Y:S02]  /*7230*/  WARPGROUP.DEPBAR.LE gsb0, 0x0 ;  /* 0x00008000000079c5 */ /* 0x000fe40000010000 */
[----:B------:R-:W-:-:S06]  /*7240*/  WARPGROUP.ARRIVE ;  /* 0x00000000000079c5 */ /* 0x000fcc0000000000 */
[----:B------:R-:W-:Y:S01]  /*7250*/  HGMMA.64x128x16.F32.BF16 R24, R160, gdesc[UR4].tnspB, R24, gsb0 ;  /* 0x41e00004a0187df0 */ /* 0x000fe20008001818 */
[----:B------:R-:W-:Y:S01]  /*7260*/  UMOV UR6, UR4 ;  /* 0x0000000400067c82 */ /* 0x000fe20008000000 */
[----:B------:R-:W-:Y:S01]  /*7270*/  UMOV UR7, UR5 ;  /* 0x0000000500077c82 */ /* 0x000fe20008000000 */
[----:B------:R-:W-:Y:S01]  /*7280*/  UIADD3 UR5, -UR38, URZ, URZ ;  /* 0x0000003f26057290 */ /* 0x000fe2000fffe13f */
[----:B------:R-:W-:Y:S01]  /*7290*/  IMAD.U32 R88, RZ, RZ, UR6 ;  /* 0x00000006ff587e24 */ /* 0x000fe2000f8e00ff */
[----:B------:R-:W-:Y:S01]  /*72a0*/  UMOV UR6, UR8 ;  /* 0x0000000800067c82 */ /* 0x000fe20008000000 */
[----:B------:R-:W-:Y:S01]  /*72b0*/  IMAD.U32 R89, RZ, RZ, UR7 ;  /* 0x00000007ff597e24 */ /* 0x000fe2000f8e00ff */
[----:B------:R-:W-:Y:S01]  /*72c0*/  UMOV UR7, 0x40000040 ;  /* 0x4000004000077882 */ /* 0x000fe20000000000 */
[----:B------:R-:W-:Y:S01]  /*72d0*/  UIMAD UR10, UR10, UR5, UR13 ;  /* 0x000000050a0a72a4 */ /* 0x000fe2000f8e020d */
[----:B------:R-:W-:Y:S01]  /*72e0*/  IMAD.WIDE R4, R188, 0x2, R88 ;  /* 0x00000002bc047825 */ /* 0x000fe200078e0258 */
[----:B------:R-:W-:-:S02]  /*72f0*/  ULDC.64 UR8, c[0x0][0xb90] ;  /* 0x0002e40000087ab9 */ /* 0x000fc40000000a00 */
[----:B------:R-:W-:Y:S01]  /*7300*/  USHF.R.S32.HI UR11, URZ, 0x1f, UR10 ;  /* 0x0000001f3f0b7899 */ /* 0x000fe2000801140a */
[----:B------:R-:W-:-:S04]  /*7310*/  IMAD.WIDE R88, R3, 0x2, R88 ;  /* 0x0000000203587825 */ /* 0x000fc800078e0258 */
[----:B------:R-:W-:Y:S01]  /*7320*/  @P0 FMUL.FTZ R3, R9, 0.69314718246459960938 ;  /* 0x3f31721809030820 */ /* 0x000fe20000410000 */
[C---:B------:R-:W-:Y:S01]  /*7330*/  IADD3 R97, P6, R4.reuse, 0x4060, RZ ;  /* 0x0000406004617810 */ /* 0x040fe20007fde0ff */
[----:B------:R-:W-:Y:S01]  /*7340*/  UIMAD UR5, UR11, UR8, URZ ;  /* 0x000000080b0572a4 */ /* 0x000fe2000f8e023f */
[C---:B------:R-:W-:Y:S01]  /*7350*/  LOP3.LUT R111, R4.reuse, 0x380, RZ, 0xc0, !PT ;  /* 0x00000380046f7812 */ /* 0x040fe200078ec0ff */
[----:B------:R-:W-:Y:S01]  /*7360*/  @P0 FFMA.FTZ R95, R3, R12, R0 ;  /* 0x0000000c035f0223 */ /* 0x000fe20000010000 */
[----:B------:R-:W-:Y:S01]  /*7370*/  IADD3 R3, P5, R4, 0x4040, RZ ;  /* 0x0000404004037810 */ /* 0x000fe20007fbe0ff */
[----:B------:R-:W-:Y:S01]  /*7380*/  UIMAD UR5, UR10, UR9, UR5 ;  /* 0x000000090a0572a4 */ /* 0x000fe2000f8e0205 */
[----:B------:R-:W-:Y:S02]  /*7390*/  LOP3.LUT R96, R97, 0x380, RZ, 0xc0, !PT ;  /* 0x0000038061607812 */ /* 0x000fe400078ec0ff */
[----:B------:R-:W-:Y:S01]  /*73a0*/  LOP3.LUT R0, R3, 0x380, RZ, 0xc0, !PT ;  /* 0x0000038003007812 */ /* 0x000fe200078ec0ff */
[----:B------:R-:W-:Y:S01]  /*73b0*/  IMAD.X R109, RZ, RZ, R5, P5 ;  /* 0x000000ffff6d7224 */ /* 0x000fe200028e0605 */
[----:B------:R-:W-:-:S02]  /*73c0*/  SHF.R.U64 R96, R96, 0x3, RZ ;  /* 0x0000000360607819 */ /* 0x000fc400000012ff */
[----:B------:R-:W-:Y:S02]  /*73d0*/  SHF.R.U64 R0, R0, 0x3, RZ ;  /* 0x0000000300007819 */ /* 0x000fe400000012ff */
[----:B------:R-:W-:Y:S02]  /*73e0*/  SHF.R.U64 R111, R111, 0x3, RZ ;  /* 0x000000036f6f7819 */ /* 0x000fe400000012ff */
[----:B------:R-:W-:Y:S02]  /*73f0*/  LOP3.LUT R108, R0, R3, RZ, 0x3c, !PT ;  /* 0x00000003006c7212 */ /* 0x000fe400078e3cff */
[----:B------:R-:W1:Y:S01]  /*7400*/  LDC R0, c[0x0][0xbe8] ;  /* 0x0002fa00ff007b82 */ /* 0x000e620000000800 */
[----:B------:R-:W-:Y:S02]  /*7410*/  IADD3 R9, P3, R4, 0x4000, RZ ;  /* 0x0000400004097810 */ /* 0x000fe40007f7e0ff */
[----:B------:R-:W-:Y:S01]  /*7420*/  LOP3.LUT R96, R96, R97, RZ, 0x3c, !PT ;  /* 0x0000006160607212 */ /* 0x000fe200078e3cff */
[--C-:B------:R-:W-:Y:S01]  /*7430*/  IMAD.X R97, RZ, RZ, R5.reuse, P6 ;  /* 0x000000ffff617224 */ /* 0x100fe200030e0605 */
[C---:B------:R-:W-:Y:S01]  /*7440*/  IADD3 R10, P4, R4.reuse, 0x4020, RZ ;  /* 0x00004020040a7810 */ /* 0x040fe20007f9e0ff */
[----:B------:R-:W-:Y:S01]  /*7450*/  IMAD.X R107, RZ, RZ, R5, P3 ;  /* 0x000000ffff6b7224 */ /* 0x000fe200018e0605 */
[----:B------:R-:W-:-:S02]  /*7460*/  IADD3 R6, P2, R4, 0x20, RZ ;  /* 0x0000002004067810 */ /* 0x000fc40007f5e0ff */
[C---:B------:R-:W-:Y:S01]  /*7470*/  IADD3 R7, P0, R4.reuse, 0x60, RZ ;  /* 0x0000006004077810 */ /* 0x040fe20007f1e0ff */
[--C-:B------:R-:W-:Y:S01]  /*7480*/  IMAD.X R105, RZ, RZ, R5.reuse, P4 ;  /* 0x000000ffff697224 */ /* 0x100fe200020e0605 */
[----:B---3--:R-:W-:Y:S01]  /*7490*/  IADD3 R8, P6, R4, 0x40, RZ ;  /* 0x0000004004087810 */ /* 0x008fe20007fde0ff */
[--C-:B------:R-:W-:Y:S01]  /*74a0*/  IMAD.X R103, RZ, RZ, R5.reuse, P2 ;  /* 0x000000ffff677224 */ /* 0x100fe200010e0605 */
[----:B------:R-:W-:Y:S01]  /*74b0*/  LOP3.LUT R110, R111, R4, RZ, 0x3c, !PT ;  /* 0x000000046f6e7212 */ /* 0x000fe200078e3cff */
[--C-:B------:R-:W-:Y:S01]  /*74c0*/  IMAD.MOV.U32 R111, RZ, RZ, R5.reuse ;  /* 0x000000ffff6f7224 */ /* 0x100fe200078e0005 */
[----:B------:R-:W-:Y:S01]  /*74d0*/  LOP3.LUT R4, R9, 0x380, RZ, 0xc0, !PT ;  /* 0x0000038009047812 */ /* 0x000fe200078ec0ff */
[----:B------:R-:W-:Y:S01]  /*74e0*/  IMAD.X R93, RZ, RZ, R5, P6 ;  /* 0x000000ffff5d7224 */ /* 0x000fe200030e0605 */
[----:B------:R-:W-:Y:S02]  /*74f0*/  IADD3.X R101, RZ, R5, RZ, P0, !PT ;  /* 0x00000005ff657210 */ /* 0x000fe400007fe4ff */
[----:B------:R-:W-:-:S02]  /*7500*/  LOP3.LUT R3, R6, 0x380, RZ, 0xc0, !PT ;  /* 0x0000038006037812 */ /* 0x000fc400078ec0ff */
[----:B------:R-:W-:Y:S02]  /*7510*/  SHF.R.U64 R4, R4, 0x3, RZ ;  /* 0x0000000304047819 */ /* 0x000fe400000012ff */
[----:B------:R-:W-:Y:S02]  /*7520*/  IADD3 R15, P0, R88, 0x2000, RZ ;  /* 0x00002000580f7810 */ /* 0x000fe40007f1e0ff */
[----:B-1----:R-:W-:Y:S02]  /*7530*/  ISETP.NE.AND P2, PT, R0, 0x1, PT ;  /* 0x000000010000780c */ /* 0x002fe40003f45270 */
[----:B------:R-:W-:Y:S02]  /*7540*/  SHF.R.U64 R3, R3, 0x3, RZ ;  /* 0x0000000303037819 */ /* 0x000fe400000012ff */
[----:B------:R-:W-:Y:S02]  /*7550*/  LOP3.LUT R106, R4, R9, RZ, 0x3c, !PT ;  /* 0x00000009046a7212 */ /* 0x000fe400078e3cff */
[----:B------:R-:W-:-:S02]  /*7560*/  LOP3.LUT R14, R15, 0x380, RZ, 0xc0, !PT ;  /* 0x000003800f0e7812 */ /* 0x000fc400078ec0ff */
[----:B------:R-:W-:Y:S02]  /*7570*/  LOP3.LUT R4, R7, 0x380, RZ, 0xc0, !PT ;  /* 0x0000038007047812 */ /* 0x000fe400078ec0ff */
[----:B------:R-:W-:Y:S02]  /*7580*/  LOP3.LUT R102, R3, R6, RZ, 0x3c, !PT ;  /* 0x0000000603667212 */ /* 0x000fe400078e3cff */
[----:B------:R-:W-:Y:S01]  /*7590*/  SHF.R.U64 R14, R14, 0x3, RZ ;  /* 0x000000030e0e7819 */ /* 0x000fe200000012ff */
[----:B------:R-:W1:Y:S01]  /*75a0*/  @P2 LDC R112, c[0x0][0xbec] ;  /* 0x0002fb00ff702b82 */ /* 0x000e620000000800 */
[----:B------:R-:W-:Y:S02]  /*75b0*/  LOP3.LUT R3, R8, 0x380, RZ, 0xc0, !PT ;  /* 0x0000038008037812 */ /* 0x000fe400078ec0ff */
[----:B------:R-:W-:Y:S02]  /*75c0*/  SHF.R.U64 R4, R4, 0x3, RZ ;  /* 0x0000000304047819 */ /* 0x000fe400000012ff */
[----:B------:R-:W-:Y:S01]  /*75d0*/  LOP3.LUT R14, R14, R15, RZ, 0x3c, !PT ;  /* 0x0000000f0e0e7212 */ /* 0x000fe200078e3cff */
[----:B------:R-:W-:Y:S01]  /*75e0*/  IMAD.X R15, RZ, RZ, R89, P0 ;  /* 0x000000ffff0f7224 */ /* 0x000fe200000e0659 */
[----:B------:R-:W-:-:S02]  /*75f0*/  SHF.R.U64 R3, R3, 0x3, RZ ;  /* 0x0000000303037819 */ /* 0x000fc400000012ff */
[----:B------:R-:W-:Y:S02]  /*7600*/  LOP3.LUT R100, R4, R7, RZ, 0x3c, !PT ;  /* 0x0000000704647212 */ /* 0x000fe400078e3cff */
[----:B------:R-:W-:Y:S02]  /*7610*/  IADD3 R4, P0, R88, 0x7000, RZ ;  /* 0x0000700058047810 */ /* 0x000fe40007f1e0ff */
[----:B------:R-:W-:Y:S02]  /*7620*/  LOP3.LUT R92, R3, R8, RZ, 0x3c, !PT ;  /* 0x00000008035c7212 */ /* 0x000fe400078e3cff */
[----:B------:R-:W-:Y:S02]  /*7630*/  LOP3.LUT R3, R4, 0x380, RZ, 0xc0, !PT ;  /* 0x0000038004037812 */ /* 0x000fe400078ec0ff */
[----:B------:R-:W-:Y:S02]  /*7640*/  MOV R110, R110 ;  /* 0x0000006e006e7202 */ /* 0x000fe40000000f00 */
[----:B------:R-:W3:Y:S01]  /*7650*/  @P2 LDC R111, c[0x0][0xbf0] ;  /* 0x0002fc00ff6f2b82 */ /* 0x000ee20000000800 */
[----:B------:R-:W-:-:S02]  /*7660*/  SHF.R.U64 R3, R3, 0x3, RZ ;  /* 0x0000000303037819 */ /* 0x000fc400000012ff */
[----:B------:R-:W-:Y:S02]  /*7670*/  LOP3.LUT R5, R10, 0x380, RZ, 0xc0, !PT ;  /* 0x000003800a057812 */ /* 0x000fe400078ec0ff */
[----:B------:R-:W-:Y:S01]  /*7680*/  LOP3.LUT R4, R3, R4, RZ, 0x3c, !PT ;  /* 0x0000000403047212 */ /* 0x000fe200078e3cff */
[----:B------:R-:W-:Y:S01]  /*7690*/  IMAD R3, RZ, RZ, -UR13 ;  /* 0x8000000dff037e24 */ /* 0x000fe2000f8e02ff */
[----:B------:R-:W-:Y:S02]  /*76a0*/  MOV R106, R106 ;  /* 0x0000006a006a7202 */ /* 0x000fe40000000f00 */
[----:B------:R-:W-:Y:S01]  /*76b0*/  SHF.R.U64 R5, R5, 0x3, RZ ;  /* 0x0000000305057819 */ /* 0x000fe200000012ff */
[----:B--2---:R-:W-:Y:S01]  /*76c0*/  IMAD R3, R114, R3, UR39 ;  /* 0x0000002772037e24 */ /* 0x004fe2000f8e0203 */
[----:B------:R-:W-:Y:S02]  /*76d0*/  MOV R107, R102 ;  /* 0x00000066006b7202 */ /* 0x000fe40000000f00 */
[----:B------:R-:W-:-:S02]  /*76e0*/  MOV R103, R92 ;  /* 0x0000005c00677202 */ /* 0x000fc40000000f00 */
[----:B------:R-:W2:Y:S01]  /*76f0*/  LDC.64 R92, c[0x0][0xb98] ;  /* 0x0002e600ff5c7b82 */ /* 0x000ea20000000a00 */
[----:B------:R-:W-:Y:S02]  /*7700*/  MOV R96, R96 ;  /* 0x0000006000607202 */ /* 0x000fe40000000f00 */
[----:B------:R-:W-:Y:S02]  /*7710*/  LOP3.LUT R104, R5, R10, RZ, 0x3c, !PT ;  /* 0x0000000a05687212 */ /* 0x000fe400078e3cff */
[----:B------:R-:W-:Y:S01]  /*7720*/  MOV R97, R108 ;  /* 0x0000006c00617202 */ /* 0x000fe20000000f00 */
[----:B------:R-:W-:Y:S01]  /*7730*/  IMAD.U32 R108, RZ, RZ, UR12 ;  /* 0x0000000cff6c7e24 */ /* 0x000fe2000f8e00ff */
[----:B------:R-:W-:Y:S01]  /*7740*/  MOV R104, R104 ;  /* 0x0000006800687202 */ /* 0x000fe20000000f00 */
[----:B------:R-:W-:Y:S01]  /*7750*/  IMAD R109, R3, 0x80, R187 ;  /* 0x00000080036d7824 */ /* 0x000fe200078e02bb */
[----:B------:R-:W-:Y:S01]  /*7760*/  MOV R100, R100 ;  /* 0x0000006400647202 */ /* 0x000fe20000000f00 */
[----:B------:R-:W-:Y:S01]  /*7770*/  @!P1 VIADD R105, R108, 0x34860 ;  /* 0x000348606c699836 */ /* 0x000fe20000000000 */
[C---:B------:R-:W-:Y:S01]  /*7780*/  IADD3 R21, P6, R88.reuse, 0x1000, RZ ;  /* 0x0000100058157810 */ /* 0x040fe20007fde0ff */
[----:B-1----:R-:W-:Y:S01]  /*7790*/  @P2 IMAD.HI.U32 R102, R109, R112, RZ ;  /* 0x000000706d662227 */ /* 0x002fe200078e00ff */
[----:B------:R-:W-:Y:S01]  /*77a0*/  USHF.R.S32.HI UR12, URZ, 0x1f, UR38 ;  /* 0x0000001f3f0c7899 */ /* 0x000fe20008011426 */
[----:B------:R-:W-:-:S02]  /*77b0*/  LOP3.LUT R5, R88, 0x380, RZ, 0xc0, !PT ;  /* 0x0000038058057812 */ /* 0x000fc400078ec0ff */
[----:B------:R-:W-:Y:S01]  /*77c0*/  @!P1 PRMT R105, RZ, 0x654, R105 ;  /* 0x00000654ff699816 */ /* 0x000fe20000000069 */
[----:B------:R-:W-:Y:S01]  /*77d0*/  IMAD.MOV.U32 R101, RZ, RZ, R109 ;  /* 0x000000ffff657224 */ /* 0x000fe200078e006d */
[----:B---3--:R-:W-:Y:S02]  /*77e0*/  @P2 SHF.R.U32.HI R101, RZ, R111, R102 ;  /* 0x0000006fff652219 */ /* 0x008fe40000011666 */
[----:B------:R-:W-:Y:S02]  /*77f0*/  LOP3.LUT R20, R21, 0x380, RZ, 0xc0, !PT ;  /* 0x0000038015147812 */ /* 0x000fe400078ec0ff */
[----:B------:R-:W-:Y:S02]  /*7800*/  SHF.R.U64 R5, R5, 0x3, RZ ;  /* 0x0000000305057819 */ /* 0x000fe400000012ff */
[----:B------:R-:W-:Y:S02]  /*7810*/  SHF.R.U64 R20, R20, 0x3, RZ ;  /* 0x0000000314147819 */ /* 0x000fe400000012ff */
[----:B------:R-:W-:-:S02]  /*7820*/  IADD3 R13, P3, R88, 0x3000, RZ ;  /* 0x00003000580d7810 */ /* 0x000fc40007f7e0ff */
[----:B------:R-:W-:Y:S02]  /*7830*/  LOP3.LUT R20, R20, R21, RZ, 0x3c, !PT ;  /* 0x0000001514147212 */ /* 0x000fe400078e3cff */
[----:B------:R-:W-:Y:S02]  /*7840*/  IADD3.X R21, RZ, R89, RZ, P6, !PT ;  /* 0x00000059ff157210 */ /* 0x000fe400037fe4ff */
[C---:B0-----:R-:W-:Y:S02]  /*7850*/  IADD3 R11, P4, R88.reuse, 0x4000, RZ ;  /* 0x00004000580b7810 */ /* 0x041fe40007f9e0ff */
[C---:B------:R-:W-:Y:S02]  /*7860*/  IADD3 R9, P5, R88.reuse, 0x5000, RZ ;  /* 0x0000500058097810 */ /* 0x040fe40007fbe0ff */
[----:B------:R-:W-:Y:S01]  /*7870*/  IADD3 R7, P6, R88, 0x6000, RZ ;  /* 0x0000600058077810 */ /* 0x000fe20007fde0ff */
[----:B------:R-:W-:Y:S02]  /*7880*/  WARPGROUP.DEPBAR.LE gsb0, 0x0 ;  /* 0x00008000000079c5 */ /* 0x000fe40000010000 */
[----:B------:R-:W-:Y:S01]  /*7890*/  WARPGROUP.ARRIVE ;  /* 0x00000000000079c5 */ /* 0x000fe20000000000 */
[----:B------:R-:W-:-:S02]  /*78a0*/  LOP3.LUT R88, R5, R88, RZ, 0x3c, !PT ;  /* 0x0000005805587212 */ /* 0x000fc400078e3cff */
[----:B------:R-:W-:Y:S02]  /*78b0*/  IADD3.X R5, RZ, R89, RZ, P0, !PT ;  /* 0x00000059ff057210 */ /* 0x000fe400007fe4ff */
[----:B------:R-:W-:Y:S01]  /*78c0*/  LOP3.LUT R12, R13, 0x380, RZ, 0xc0, !PT ;  /* 0x000003800d0c7812 */ /* 0x000fe200078ec0ff */
[----:B------:R-:W-:Y:S01]  /*78d0*/  HGMMA.64x128x16.F32.BF16 R24, R164, gdesc[UR4].tnspB, R24, gsb0 ;  /* 0x41e00004a4187df0 */ /* 0x000fe20008001818 */
[----:B------:R-:W-:Y:S01]  /*78e0*/  UIMAD.WIDE.U32 UR6, UR10, UR8, URZ ;  /* 0x000000080a0672a5 */ /* 0x000fe2000f8e003f */
[----:B------:R-:W-:Y:S02]  /*78f0*/  LOP3.LUT R6, R7, 0x380, RZ, 0xc0, !PT ;  /* 0x0000038007067812 */ /* 0x000fe400078ec0ff */
[----:B------:R-:W-:Y:S01]  /*7900*/  SHF.R.U64 R12, R12, 0x3, RZ ;  /* 0x000000030c0c7819 */ /* 0x000fe200000012ff */
[----:B------:R-:W-:Y:S01]  /*7910*/  ULDC.64 UR8, c[0x0][0xae8] ;  /* 0x0002ba0000087ab9 */ /* 0x000fe20000000a00 */
[----:B------:R-:W-:Y:S01]  /*7920*/  SHF.R.U64 R6, R6, 0x3, RZ ;  /* 0x0000000306067819 */ /* 0x000fe200000012ff */
[----:B------:R-:W-:Y:S01]  /*7930*/  IMAD.U32 R90, RZ, RZ, UR6 ;  /* 0x00000006ff5a7e24 */ /* 0x000fe2000f8e00ff */
[----:B------:R-:W-:-:S02]  /*7940*/  UIADD3 UR6, UR7, UR5, URZ ;  /* 0x0000000507067290 */ /* 0x000fc4000fffe03f */
[----:B------:R-:W-:Y:S01]  /*7950*/  IMAD.U32 R91, RZ, RZ, UR7 ;  /* 0x00000007ff5b7e24 */ /* 0x000fe2000f8e00ff */
[----:B------:R-:W-:Y:S01]  /*7960*/  LOP3.LUT R12, R12, R13, RZ, 0x3c, !PT ;  /* 0x0000000d0c0c7212 */ /* 0x000fe200078e3cff */
[----:B------:R-:W-:Y:S01]  /*7970*/  ULDC UR5, c[0x0][0xa88] ;  /* 0x0002a20000057ab9 */ /* 0x000fe20000000800 */
[----:B------:R-:W-:Y:S01]  /*7980*/  IMAD.X R13, RZ, RZ, R89, P3 ;  /* 0x000000ffff0d7224 */ /* 0x000fe200018e0659 */
[----:B------:R-:W-:Y:S01]  /*7990*/  LOP3.LUT R10, R11, 0x380, RZ, 0xc0, !PT ;  /* 0x000003800b0a7812 */ /* 0x000fe200078ec0ff */
[----:B------:R-:W-:Y:S01]  /*79a0*/  IMAD.U32 R91, RZ, RZ, UR6 ;  /* 0x00000006ff5b7e24 */ /* 0x000fe2000f8e00ff */
[----:B------:R-:W-:Y:S01]  /*79b0*/  ULDC.64 UR6, c[0x0][0xb88] ;  /* 0x0002e20000067ab9 */ /* 0x000fe20000000a00 */
[----:B------:R-:W-:Y:S01]  /*79c0*/  LOP3.LUT R8, R9, 0x380, RZ, 0xc0, !PT ;  /* 0x0000038009087812 */ /* 0x000fe200078ec0ff */
[----:B--2---:R-:W-:Y:S01]  /*79d0*/  IMAD.WIDE.U32 R90, R92, UR38, R90 ;  /* 0x000000265c5a7c25 */ /* 0x004fe2000f8e005a */
[----:B------:R-:W-:Y:S02]  /*79e0*/  LOP3.LUT R6, R6, R7, RZ, 0x3c, !PT ;  /* 0x0000000706067212 */ /* 0x000fe400078e3cff */
[----:B------:R-:W-:Y:S01]  /*79f0*/  SHF.R.U64 R10, R10, 0x3, RZ ;  /* 0x000000030a0a7819 */ /* 0x000fe200000012ff */
[----:B------:R-:W-:Y:S01]  /*7a00*/  IMAD.X R7, RZ, RZ, R89, P6 ;  /* 0x000000ffff077224 */ /* 0x000fe200030e0659 */
[----:B------:R-:W-:-:S02]  /*7a10*/  SHF.R.U64 R8, R8, 0x3, RZ ;  /* 0x0000000308087819 */ /* 0x000fc400000012ff */
[----:B------:R-:W-:Y:S01]  /*7a20*/  LOP3.LUT R10, R10, R11, RZ, 0x3c, !PT ;  /* 0x0000000b0a0a7212 */ /* 0x000fe200078e3cff */
[--C-:B------:R-:W-:Y:S01]  /*7a30*/  IMAD.X R11, RZ, RZ, R89.reuse, P4 ;  /* 0x000000ffff0b7224 */ /* 0x100fe200020e0659 */
[----:B------:R-:W-:Y:S01]  /*7a40*/  LOP3.LUT R8, R8, R9, RZ, 0x3c, !PT ;  /* 0x0000000908087212 */ /* 0x000fe200078e3cff */
[----:B------:R-:W-:Y:S01]  /*7a50*/  IMAD.X R9, RZ, RZ, R89, P5 ;  /* 0x000000ffff097224 */ /* 0x000fe200028e0659 */
[----:B------:R-:W-:Y:S02]  /*7a60*/  UIADD3 UR4, UR4, 0x34820, URZ ;  /* 0x0003482004047890 */ /* 0x000fe4000fffe03f */
[----:B------:R-:W-:Y:S01]  /*7a70*/  UIADD3 UR36, UR36, 0x1, URZ ;  /* 0x0000000124247890 */ /* 0x000fe2000fffe03f */
[----:B------:R-:W-:Y:S02]  /*7a80*/  WARPGROUP.DEPBAR.LE gsb0, 0x0 ;  /* 0x00008000000079c5 */ /* 0x000fe40000010000 */
[----:B------:R0:W-:Y:S01]  /*7a90*/  @!P1 SYNCS.ARRIVE.TRANS64.RED.A1T0 RZ, [R105+URZ], RZ ;  /* 0x000000ff69ff99a7 */ /* 0x0001e2000810043f */
[-C--:B----4-:R-:W-:Y:S01]  /*7aa0*/  FMUL.FTZ R25, R25, R99.reuse ;  /* 0x0000006319197220 */ /* 0x090fe20000410000 */
        /* <DEDUP_REMOVED lines=31> */
[----:B------:R-:W-:Y:S01]  /*7ca0*/  IADD3 R99, -R101, RZ, RZ ;  /* 0x000000ff65637210 */ /* 0x000fe20007ffe1ff */
[-C--:B------:R-:W-:Y:S01]  /*7cb0*/  FMUL.FTZ R27, R27, R98.reuse ;  /* 0x000000621b1b7220 */ /* 0x080fe20000410000 */
[----:B------:R-:W-:Y:S01]  /*7cc0*/  FMUL.FTZ R26, R26, R98 ;  /* 0x000000621a1a7220 */ /* 0x000fe20000410000 */
[----:B------:R-:W-:Y:S01]  /*7cd0*/  F2FP.BF16.F32.PACK_AB R24, R25, R24 ;  /* 0x000000181918723e */ /* 0x000fe200000010ff */
[----:B------:R-:W-:-:S02]  /*7ce0*/  IMAD R36, R92, UR12, RZ ;  /* 0x0000000c5c247c24 */ /* 0x000fc4000f8e02ff */
[----:B------:R-:W-:Y:S01]  /*7cf0*/  FMUL.FTZ R31, R31, R98 ;  /* 0x000000621f1f7220 */ /* 0x000fe20000410000 */
[----:B------:R-:W-:Y:S01]  /*7d00*/  IMAD R99, R0, R99, R109 ;  /* 0x0000006300637224 */ /* 0x000fe200078e026d */
[----:B------:R-:W-:Y:S01]  /*7d10*/  F2FP.BF16.F32.PACK_AB R25, R27, R26 ;  /* 0x0000001a1b19723e */ /* 0x000fe200000010ff */
[----:B------:R-:W-:Y:S01]  /*7d20*/  FMUL.FTZ R30, R30, R98 ;  /* 0x000000621e1e7220 */ /* 0x000fe20000410000 */
[----:B------:R-:W-:Y:S01]  /*7d30*/  F2FP.BF16.F32.PACK_AB R26, R29, R28 ;  /* 0x0000001c1d1a723e */ /* 0x000fe200000010ff */
[----:B------:R-:W-:Y:S01]  /*7d40*/  IMAD R93, R93, UR38, R36 ;  /* 0x000000265d5d7c24 */ /* 0x000fe2000f8e0224 */
[----:B------:R-:W-:Y:S01]  /*7d50*/  F2FP.BF16.F32.PACK_AB R28, R33, R32 ;  /* 0x00000020211c723e */ /* 0x000fe200000010ff */
[-C--:B------:R-:W-:Y:S01]  /*7d60*/  FMUL.FTZ R39, R39, R98.reuse ;  /* 0x0000006227277220 */ /* 0x080fe20000410000 */
[----:B------:R-:W-:Y:S01]  /*7d70*/  SHF.R.S32.HI R32, RZ, 0x1f, R99 ;  /* 0x0000001fff207819 */ /* 0x000fe20000011463 */
[-C--:B------:R-:W-:Y:S01]  /*7d80*/  FMUL.FTZ R38, R38, R98.reuse ;  /* 0x0000006226267220 */ /* 0x080fe20000410000 */
[----:B------:R-:W-:Y:S01]  /*7d90*/  SHF.R.S32.HI R33, RZ, 0x1f, R101 ;  /* 0x0000001fff217819 */ /* 0x000fe20000011465 */
[----:B------:R-:W-:Y:S01]  /*7da0*/  FMUL.FTZ R35, R35, R98 ;  /* 0x0000006223237220 */ /* 0x000fe20000410000 */
[----:B------:R-:W-:Y:S01]  /*7db0*/  IADD3 R36, P0, R101, R90, RZ ;  /* 0x0000005a65247210 */ /* 0x000fe20007f1e0ff */
[----:B------:R-:W-:Y:S01]  /*7dc0*/  IMAD R32, R32, UR6, RZ ;  /* 0x0000000620207c24 */ /* 0x000fe2000f8e02ff */
[----:B------:R-:W-:Y:S01]  /*7dd0*/  F2FP.BF16.F32.PACK_AB R27, R31, R30 ;  /* 0x0000001e1f1b723e */ /* 0x000fe200000010ff */
[----:B------:R-:W-:Y:S01]  /*7de0*/  BAR.SYNC.DEFER_BLOCKING 0x1, 0x100 ;  /* 0x0044000000007b1d */ /* 0x000fe20000010000 */
[----:B------:R-:W-:Y:S01]  /*7df0*/  F2FP.BF16.F32.PACK_AB R30, R37, R102 ;  /* 0x00000066251e723e */ /* 0x000fe200000010ff */
[-C--:B------:R-:W-:Y:S01]  /*7e00*/  FMUL.FTZ R34, R34, R98.reuse ;  /* 0x0000006222227220 */ /* 0x080fe20000410000 */
[----:B------:R-:W-:Y:S01]  /*7e10*/  IADD3.X R37, R33, R91, R93, P0, !PT ;  /* 0x0000005b21257210 */ /* 0x000fe200007fe45d */
[----:B------:R-:W-:Y:S01]  /*7e20*/  FMUL.FTZ R43, R43, R98 ;  /* 0x000000622b2b7220 */ /* 0x000fe20000410000 */
[----:B------:R-:W-:Y:S01]  /*7e30*/  F2FP.BF16.F32.PACK_AB R31, R39, R38 ;  /* 0x00000026271f723e */ /* 0x000fe200000010ff */
[----:B------:R-:W-:Y:S01]  /*7e40*/  IMAD R39, R99, UR7, R32 ;  /* 0x0000000763277c24 */ /* 0x000fe2000f8e0220 */
[----:B------:R-:W-:Y:S01]  /*7e50*/  F2FP.BF16.F32.PACK_AB R32, R41, R40 ;  /* 0x000000282920723e */ /* 0x000fe200000010ff */
[----:B------:R-:W-:-:S04]  /*7e60*/  IMAD.WIDE.U32 R36, R99, UR6, R36 ;  /* 0x0000000663247c25 */ /* 0x000fc8000f8e0024 */
[-C--:B------:R-:W-:Y:S01]  /*7e70*/  FMUL.FTZ R42, R42, R98.reuse ;  /* 0x000000622a2a7220 */ /* 0x080fe20000410000 */
[-C--:B------:R-:W-:Y:S01]  /*7e80*/  FMUL.FTZ R47, R47, R98.reuse ;  /* 0x000000622f2f7220 */ /* 0x080fe20000410000 */
[-C--:B------:R-:W-:Y:S01]  /*7e90*/  FMUL.FTZ R46, R46, R98.reuse ;  /* 0x000000622e2e7220 */ /* 0x080fe20000410000 */
[----:B------:R-:W-:Y:S01]  /*7ea0*/  IMAD R41, R3, 0x80, R186 ;  /* 0x0000008003297824 */ /* 0x000fe200078e02ba */
[----:B------:R-:W-:Y:S01]  /*7eb0*/  ULDC.64 UR6, c[0x0][0xb50] ;  /* 0x0002d40000067ab9 */ /* 0x000fe20000000a00 */
[----:B------:R-:W-:Y:S01]  /*7ec0*/  IMAD R92, R0, UR5, RZ ;  /* 0x00000005005c7c24 */ /* 0x000fe2000f8e02ff */
[----:B------:R-:W-:Y:S01]  /*7ed0*/  LOP3.LUT P0, RZ, R23, 0x3, RZ, 0xc0, !PT ;  /* 0x0000000317ff7812 */ /* 0x000fe2000780c0ff */
[-C--:B------:R-:W-:Y:S01]  /*7ee0*/  FMUL.FTZ R51, R51, R98.reuse ;  /* 0x0000006233337220 */ /* 0x080fe20000410000 */
[-C--:B------:R-:W-:Y:S01]  /*7ef0*/  FMUL.FTZ R50, R50, R98.reuse ;  /* 0x0000006232327220 */ /* 0x080fe20000410000 */
[-C--:B------:R-:W-:Y:S01]  /*7f00*/  FMUL.FTZ R55, R55, R98.reuse ;  /* 0x0000006237377220 */ /* 0x080fe20000410000 */
[----:B------:R-:W-:Y:S01]  /*7f10*/  FMUL.FTZ R54, R54, R98 ;  /* 0x0000006236367220 */ /* 0x000fe20000410000 */
[----:B------:R-:W-:Y:S01]  /*7f20*/  F2FP.BF16.F32.PACK_AB R29, R35, R34 ;  /* 0x00000022231d723e */ /* 0x000fe200000010ff */
[-C--:B------:R-:W-:Y:S01]  /*7f30*/  FMUL.FTZ R59, R59, R98.reuse ;  /* 0x000000623b3b7220 */ /* 0x080fe20000410000 */
[-C--:B------:R-:W-:Y:S01]  /*7f40*/  FMUL.FTZ R58, R58, R98.reuse ;  /* 0x000000623a3a7220 */ /* 0x080fe20000410000 */
[-C--:B------:R-:W-:Y:S01]  /*7f50*/  FMUL.FTZ R63, R63, R98.reuse ;  /* 0x000000623f3f7220 */ /* 0x080fe20000410000 */
[----:B------:R1:W-:Y:S01]  /*7f60*/  STSM.16.M88.4 [R110], R24 ;  /* 0x000000186e007844 */ /* 0x0003e20000000200 */
[----:B------:R-:W-:Y:S01]  /*7f70*/  FMUL.FTZ R62, R62, R98 ;  /* 0x000000623e3e7220 */ /* 0x000fe20000410000 */
[----:B------:R-:W-:Y:S01]  /*7f80*/  F2FP.BF16.F32.PACK_AB R33, R43, R42 ;  /* 0x0000002a2b21723e */ /* 0x000fe200000010ff */
[----:B------:R-:W-:Y:S01]  /*7f90*/  FMUL.FTZ R67, R67, R98 ;  /* 0x0000006243437220 */ /* 0x000fe20000410000 */
[----:B------:R-:W-:Y:S01]  /*7fa0*/  F2FP.BF16.F32.PACK_AB R34, R45, R44 ;  /* 0x0000002c2d22723e */ /* 0x000fe200000010ff */
[----:B------:R-:W-:Y:S01]  /*7fb0*/  FMUL.FTZ R66, R66, R98 ;  /* 0x0000006242427220 */ /* 0x000fe20000410000 */
[----:B------:R-:W-:Y:S01]  /*7fc0*/  F2FP.BF16.F32.PACK_AB R35, R47, R46 ;  /* 0x0000002e2f23723e */ /* 0x000fe200000010ff */
        /* <DEDUP_REMOVED lines=8> */
[C---:B------:R-:W-:Y:S01]  /*8050*/  ISETP.GE.OR P1, PT, R41.reuse, R92, P0 ;  /* 0x0000005c2900720c */ /* 0x040fe20000726670 */
[----:B-1----:R-:W-:-:S02]  /*8060*/  VIADD R25, R41, 0x8 ;  /* 0x0000000829197836 */ /* 0x002fc40000000000 */
[-C--:B------:R-:W-:Y:S01]  /*8070*/  FMUL.FTZ R87, R87, R98.reuse ;  /* 0x0000006257577220 */ /* 0x080fe20000410000 */
[----:B------:R-:W-:Y:S01]  /*8080*/  IMAD.IADD R27, R37, 0x1, R39 ;  /* 0x00000001251b7824 */ /* 0x000fe200078e0227 */
[----:B------:R-:W-:Y:S01]  /*8090*/  LEA R37, P3, R36, UR6, 0x2 ;  /* 0x0000000624257c11 */ /* 0x000fe2000f8610ff */
[----:B------:R-:W-:Y:S01]  /*80a0*/  FMUL.FTZ R86, R86, R98 ;  /* 0x0000006256567220 */ /* 0x000fe20000410000 */
[----:B------:R-:W-:Y:S01]  /*80b0*/  ISETP.GE.OR P0, PT, R25, R92, P0 ;  /* 0x0000005c1900720c */ /* 0x000fe20000706670 */
[----:B------:R1:W-:Y:S01]  /*80c0*/  STSM.16.M88.4 [R107], R28 ;  /* 0x0000001c6b007844 */ /* 0x0003e20000000200 */
[----:B------:R-:W-:Y:S02]  /*80d0*/  LEA.HI.X R36, R36, UR7, R27, 0x2, P3 ;  /* 0x0000000724247c11 */ /* 0x000fe400098f141b */
[----:B------:R-:W-:Y:S01]  /*80e0*/  F2FP.BF16.F32.PACK_AB R24, R49, R48 ;  /* 0x000000303118723e */ /* 0x000fe200000010ff */
[----:B------:R2:W-:Y:S01]  /*80f0*/  STSM.16.M88.4 [R103], R32 ;  /* 0x0000002067007844 */ /* 0x0005e20000000200 */
[----:B------:R-:W-:-:S02]  /*8100*/  F2FP.BF16.F32.PACK_AB R25, R51, R50 ;  /* 0x000000323319723e */ /* 0x000fc400000010ff */
[----:B------:R-:W-:Y:S02]  /*8110*/  F2FP.BF16.F32.PACK_AB R26, R53, R52 ;  /* 0x00000034351a723e */ /* 0x000fe400000010ff */
[----:B------:R-:W-:Y:S01]  /*8120*/  F2FP.BF16.F32.PACK_AB R27, R55, R54 ;  /* 0x00000036371b723e */ /* 0x000fe200000010ff */
[----:B------:R-:W-:Y:S01]  /*8130*/  SHFL.IDX PT, R52, R37, RZ, 0x1c1f ;  /* 0x001c1fff25347589 */ /* 0x000fe200000e0000 */
[----:B------:R-:W-:Y:S02]  /*8140*/  F2FP.BF16.F32.PACK_AB R72, R73, R72 ;  /* 0x000000484948723e */ /* 0x000fe400000010ff */
[----:B------:R-:W-:Y:S01]  /*8150*/  F2FP.BF16.F32.PACK_AB R73, R75, R74 ;  /* 0x0000004a4b49723e */ /* 0x000fe200000010ff */
[----:B------:R-:W-:Y:S01]  /*8160*/  STSM.16.M88.4 [R100], R24 ;  /* 0x0000001864007844 */ /* 0x000fe20000000200 */
[----:B------:R-:W-:Y:S02]  /*8170*/  F2FP.BF16.F32.PACK_AB R80, R81, R80 ;  /* 0x000000505150723e */ /* 0x000fe400000010ff */
[----:B-1----:R-:W-:Y:S01]  /*8180*/  F2FP.BF16.F32.PACK_AB R28, R57, R56 ;  /* 0x00000038391c723e */ /* 0x002fe200000010ff */
[----:B------:R-:W1:Y:S01]  /*8190*/  SHFL.IDX PT, R53, R36, RZ, 0x1c1f ;  /* 0x001c1fff24357589 */ /* 0x000e6200000e0000 */
[----:B------:R-:W-:Y:S01]  /*81a0*/  F2FP.BF16.F32.PACK_AB R29, R59, R58 ;  /* 0x0000003a3b1d723e */ /* 0x000fe200000010ff */
[----:B------:R-:W3:Y:S01]  /*81b0*/  @P2 LDC R57, c[0x0][0xbec] ;  /* 0x0002fb00ff392b82 */ /* 0x000ee20000000800 */
[----:B------:R-:W-:Y:S01]  /*81c0*/  F2FP.BF16.F32.PACK_AB R30, R61, R60 ;  /* 0x0000003c3d1e723e */ /* 0x000fe200000010ff */
[----:B------:R-:W-:Y:S01]  /*81d0*/  SHFL.IDX PT, R54, R37, 0x1, 0x1c1f ;  /* 0x003c1f0025367f89 */ /* 0x000fe200000e0000 */
[----:B------:R-:W-:-:S02]  /*81e0*/  F2FP.BF16.F32.PACK_AB R31, R63, R62 ;  /* 0x0000003e3f1f723e */ /* 0x000fc400000010ff */
[----:B--2---:R-:W-:Y:S01]  /*81f0*/  F2FP.BF16.F32.PACK_AB R32, R65, R64 ;  /* 0x000000404120723e */ /* 0x004fe200000010ff */
[----:B------:R-:W2:Y:S01]  /*8200*/  SHFL.IDX PT, R55, R36, 0x1, 0x1c1f ;  /* 0x003c1f0024377f89 */ /* 0x000ea200000e0000 */
[----:B------:R-:W-:Y:S01]  /*8210*/  F2FP.BF16.F32.PACK_AB R33, R67, R66 ;  /* 0x000000424321723e */ /* 0x000fe200000010ff */
[----:B------:R-:W4:Y:S01]  /*8220*/  @P2 LDC R56, c[0x0][0xbf0] ;  /* 0x0002fc00ff382b82 */ /* 0x000f220000000800 */
[----:B------:R-:W-:Y:S01]  /*8230*/  F2FP.BF16.F32.PACK_AB R34, R69, R68 ;  /* 0x000000444522723e */ /* 0x000fe200000010ff */
[----:B------:R0:W-:Y:S01]  /*8240*/  STSM.16.M88.4 [R106], R28 ;  /* 0x0000001c6a007844 */ /* 0x0001e20000000200 */
[----:B------:R-:W-:Y:S02]  /*8250*/  F2FP.BF16.F32.PACK_AB R35, R71, R70 ;  /* 0x000000464723723e */ /* 0x000fe400000010ff */
[----:B------:R-:W-:Y:S02]  /*8260*/  F2FP.BF16.F32.PACK_AB R74, R77, R76 ;  /* 0x0000004c4d4a723e */ /* 0x000fe400000010ff */
[----:B------:R-:W-:Y:S01]  /*8270*/  F2FP.BF16.F32.PACK_AB R75, R79, R78 ;  /* 0x0000004e4f4b723e */ /* 0x000fe200000010ff */
[----:B------:R-:W-:Y:S01]  /*8280*/  STSM.16.M88.4 [R104], R32 ;  /* 0x0000002068007844 */ /* 0x000fe20000000200 */
[----:B------:R-:W-:-:S02]  /*8290*/  F2FP.BF16.F32.PACK_AB R81, R83, R82 ;  /* 0x000000525351723e */ /* 0x000fc400000010ff */
[----:B------:R-:W-:Y:S01]  /*82a0*/  F2FP.BF16.F32.PACK_AB R82, R85, R84 ;  /* 0x000000545552723e */ /* 0x000fe200000010ff */
[----:B------:R-:W-:Y:S01]  /*82b0*/  STSM.16.M88.4 [R97], R72 ;  /* 0x0000004861007844 */ /* 0x000fe20000000200 */
[----:B------:R-:W-:-:S05]  /*82c0*/  F2FP.BF16.F32.PACK_AB R83, R87, R86 ;  /* 0x000000565753723e */ /* 0x000fca00000010ff */
[----:B------:R-:W-:Y:S01]  /*82d0*/  STSM.16.M88.4 [R96], R80 ;  /* 0x0000005060007844 */ /* 0x000fe20000000200 */
[----:B------:R-:W-:Y:S01]  /*82e0*/  BAR.SYNC.DEFER_BLOCKING 0x1, 0x100 ;  /* 0x0044000000007b1d */ /* 0x000fe20000010000 */
[----:B------:R-:W-:Y:S02]  /*82f0*/  UIMAD UR5, UR11, UR8, URZ ;  /* 0x000000080b0572a4 */ /* 0x000fe4000f8e023f */
[----:B------:R-:W-:Y:S02]  /*8300*/  UIMAD.WIDE.U32 UR6, UR10, UR8, URZ ;  /* 0x000000080a0672a5 */ /* 0x000fe4000f8e003f */
[----:B------:R-:W-:-:S03]  /*8310*/  UIMAD UR5, UR10, UR9, UR5 ;  /* 0x000000090a0572a4 */ /* 0x000fc6000f8e0205 */
[----:B------:R-:W-:Y:S01]  /*8320*/  ULDC.64 UR8, c[0x0][0xaf0] ;  /* 0x0002bc0000087ab9 */ /* 0x000fe20000000a00 */
[----:B-1----:R1:W-:Y:S04]  /*8330*/  @!P1 ST.E desc[UR60][R52.64], R95 ;  /* 0x0000005f34009985 */ /* 0x0023e8000c10193c */
[----:B--2---:R2:W-:Y:S04]  /*8340*/  @!P0 ST.E desc[UR60][R54.64], R94 ;  /* 0x0000005e36008985 */ /* 0x0045e8000c10193c */
[----:B0-----:R3:W5:Y:S01]  /*8350*/  LD.E.128 R28, desc[UR60][R4.64] ;  /* 0x0000003c041c7980 */ /* 0x001762000c101d00 */
[----:B-1----:R-:W-:Y:S01]  /*8360*/  IMAD R52, R18, 0x20, R22 ;  /* 0x0000002012347824 */ /* 0x002fe200078e0216 */
[----:B------:R-:W-:-:S02]  /*8370*/  UIADD3 UR7, UR7, UR5, URZ ;  /* 0x0000000507077290 */ /* 0x000fc4000fffe03f */
[----:B------:R0:W5:Y:S01]  /*8380*/  LD.E.128 R32, desc[UR60][R6.64] ;  /* 0x0000003c06207980 */ /* 0x000162000c101d00 */
[----:B--2---:R-:W1:Y:S01]  /*8390*/  LDC.64 R54, c[0x0][0xae0] ;  /* 0x0002b800ff367b82 */ /* 0x004e620000000a00 */
[----:B------:R-:W-:Y:S02]  /*83a0*/  IMAD R52, R3, 0x80, R52 ;  /* 0x0000008003347824 */ /* 0x000fe400078e0234 */
[----:B------:R-:W5:Y:S02]  /*83b0*/  LD.E.128 R88, desc[UR60][R88.64] ;  /* 0x0000003c58587980 */ /* 0x000f64000c101d00 */
[----:B---3--:R-:W-:Y:S01]  /*83c0*/  @P2 IMAD.HI.U32 R5, R52, R57, RZ ;  /* 0x0000003934052227 */ /* 0x008fe200078e00ff */
[----:B------:R-:W-:Y:S01]  /*83d0*/  MOV R4, R52 ;  /* 0x0000003400047202 */ /* 0x000fe20000000f00 */
[----:B------:R-:W-:Y:S01]  /*83e0*/  UIMAD UR5, UR12, UR8, URZ ;  /* 0x000000080c0572a4 */ /* 0x000fe2000f8e023f */
[----:B------:R-:W5:Y:S02]  /*83f0*/  LD.E.128 R40, desc[UR60][R20.64] ;  /* 0x0000003c14287980 */ /* 0x000f64000c101d00 */
[----:B----4-:R-:W-:Y:S01]  /*8400*/  @P2 SHF.R.U32.HI R4, RZ, R56, R5 ;  /* 0x00000038ff042219 */ /* 0x010fe20000011605 */
[----:B------:R-:W-:Y:S01]  /*8410*/  UIMAD UR5, UR38, UR9, UR5 ;  /* 0x00000009260572a4 */ /* 0x000fe2000f8e0205 */
[----:B------:R-:W5:Y:S01]  /*8420*/  LD.E.128 R36, desc[UR60][R14.64] ;  /* 0x0000003c0e247980 */ /* 0x000f62000c101d00 */
[----:B------:R-:W-:Y:S01]  /*8430*/  UIMAD.WIDE.U32 UR6, UR38, UR8, UR6 ;  /* 0x00000008260672a5 */ /* 0x000fe2000f8e0006 */
[--C-:B------:R-:W-:Y:S01]  /*8440*/  SHF.R.S32.HI R5, RZ, 0x1f, R4.reuse ;  /* 0x0000001fff057819 */ /* 0x100fe20000011404 */
[----:B0-----:R-:W-:Y:S01]  /*8450*/  IMAD.MOV R7, RZ, RZ, -R4 ;  /* 0x000000ffff077224 */ /* 0x001fe200078e0a04 */
[----:B------:R-:W5:Y:S01]  /*8460*/  LD.E.128 R24, desc[UR60][R12.64] ;  /* 0x0000003c0c187980 */ /* 0x000f62000c101d00 */
[----:B------:R-:W-:-:S02]  /*8470*/  UIADD3 UR7, UR7, UR5, URZ ;  /* 0x0000000507077290 */ /* 0x000fc4000fffe03f */
[----:B------:R-:W-:Y:S01]  /*8480*/  IMAD R7, R0, R7, R52 ;  /* 0x0000000700077224 */ /* 0x000fe200078e0234 */
[----:B------:R-:W5:Y:S01]  /*8490*/  LD.E.128 R44, desc[UR60][R10.64] ;  /* 0x0000003c0a2c7980 */ /* 0x000f62000c101d00 */
[----:B-1----:R-:W-:-:S03]  /*84a0*/  IMAD R5, R5, R54, RZ ;  /* 0x0000003605057224 */ /* 0x002fc600078e02ff */
[----:B------:R0:W5:Y:S01]  /*84b0*/  LD.E.128 R48, desc[UR60][R8.64] ;  /* 0x0000003c08307980 */ /* 0x000162000c101d00 */
[----:B------:R-:W-:Y:S01]  /*84c0*/  SHF.R.S32.HI R0, RZ, 0x1f, R7 ;  /* 0x0000001fff007819 */ /* 0x000fe20000011407 */
[----:B------:R-:W-:Y:S01]  /*84d0*/  @!PT LDS RZ, [RZ] ;  /* 0x00000000fffff984 */ /* 0x000fe20000000800 */
[----:B------:R-:W-:Y:S01]  /*84e0*/  @!PT LDS RZ, [RZ] ;  /* 0x00000000fffff984 */ /* 0x000fe20000000800 */
[----:B------:R-:W-:Y:S01]  /*84f0*/  @!PT LDS RZ, [RZ] ;  /* 0x00000000fffff984 */ /* 0x000fe20000000800 */
[----:B------:R-:W-:Y:S01]  /*8500*/  @!PT LDS RZ, [RZ] ;  /* 0x00000000fffff984 */ /* 0x000fe20000000800 */
[----:B------:R1:W-:Y:S06]  /*8510*/  MEMBAR.ALL.CTA ;  /* 0x0000000000007992 */ /* 0x0003ec0000008000 */
[----:B-1----:R-:W1:Y:S01]  /*8520*/  FENCE.VIEW.ASYNC.S ;  /* 0x00000000000073c6 */ /* 0x002e620000000000 */
[C---:B0-----:R-:W-:Y:S02]  /*8530*/  IMAD R9, R4.reuse, R55, R5 ;  /* 0x0000003704097224 */ /* 0x041fe400078e0205 */
[----:B------:R-:W-:Y:S01]  /*8540*/  IMAD.WIDE.U32 R4, R4, R54, UR6 ;  /* 0x0000000604047e25 */ /* 0x000fe2000f8e0036 */
[----:B------:R-:W-:-:S03]  /*8550*/  ULDC.64 UR6, c[0x0][0xad8] ;  /* 0x0002b60000067ab9 */ /* 0x000fc60000000a00 */
[----:B------:R-:W-:Y:S02]  /*8560*/  IMAD.IADD R5, R5, 0x1, R9 ;  /* 0x0000000105057824 */ /* 0x000fe400078e0209 */
[----:B------:R-:W-:Y:S02]  /*8570*/  IMAD R0, R0, UR6, RZ ;  /* 0x0000000600007c24 */ /* 0x000fe4000f8e02ff */
[----:B------:R-:W-:Y:S02]  /*8580*/  IMAD R11, R3, 0x80, R22 ;  /* 0x00000080030b7824 */ /* 0x000fe400078e0216 */
[C---:B------:R-:W-:Y:S02]  /*8590*/  IMAD R9, R7.reuse, UR7, R0 ;  /* 0x0000000707097c24 */ /* 0x040fe4000f8e0200 */
[----:B------:R-:W-:Y:S01]  /*85a0*/  IMAD.WIDE.U32 R4, R7, UR6, R4 ;  /* 0x0000000607047c25 */ /* 0x000fe2000f8e0004 */
[CC--:B------:R-:W-:Y:S01]  /*85b0*/  ISETP.GE.AND P1, PT, R11.reuse, R92.reuse, PT ;  /* 0x0000005c0b00720c */ /* 0x0c0fe20003f26270 */
[----:B------:R-:W-:Y:S01]  /*85c0*/  ULDC.64 UR6, c[0x0][0xa80] ;  /* 0x0002a00000067ab9 */ /* 0x000fe20000000a00 */
[----:B------:R-:W-:Y:S01]  /*85d0*/  UPRMT UR4, URZ, 0x654, UR4 ;  /* 0x000006543f047896 */ /* 0x000fe20008000004 */
[----:B------:R-:W-:Y:S01]  /*85e0*/  VIADD R3, R11, 0x20 ;  /* 0x000000200b037836 */ /* 0x000fe20000000000 */
[----:B------:R-:W-:Y:S01]  /*85f0*/  IADD3 R5, R5, R9, RZ ;  /* 0x0000000905057210 */ /* 0x000fe20007ffe0ff */
[----:B------:R-:W-:Y:S01]  /*8600*/  UISETP.NE.AND UP0, UPT, UR36, 0x2, UPT ;  /* 0x000000022400788c */ /* 0x000fe2000bf05270 */
[C---:B------:R-:W-:Y:S01]  /*8610*/  LEA R0, P2, R4.reuse, UR6, 0x1 ;  /* 0x0000000604007c11 */ /* 0x040fe2000f8408ff */
[----:B------:R-:W-:Y:S01]  /*8620*/  ULDC UR5, c[0x0][0xc] ;  /* 0x0000030000057ab9 */ /* 0x000fe20000000800 */
[-C--:B------:R-:W-:Y:S01]  /*8630*/  ISETP.GE.AND P3, PT, R3, R92.reuse, PT ;  /* 0x0000005c0300720c */ /* 0x080fe20003f66270 */
[----:B------:R-:W-:Y:S01]  /*8640*/  USEL UR6, URZ, 0x1, UP0 ;  /* 0x000000013f067887 */ /* 0x000fe20008000000 */
[----:B------:R-:W-:Y:S01]  /*8650*/  LEA.HI.X R10, R4, UR7, R5, 0x1, P2 ;  /* 0x00000007040a7c11 */ /* 0x000fe200090f0c05 */
[----:B------:R-:W-:Y:S01]  /*8660*/  VIADD R3, R11, 0x40 ;  /* 0x000000400b037836 */ /* 0x000fe20000000000 */
[----:B------:R-:W-:Y:S01]  /*8670*/  UIADD3 UR39, UR5, UR39, URZ ;  /* 0x0000002705277290 */ /* 0x000fe2000fffe03f */
[----:B-1----:R0:W1:Y:S01]  /*8680*/  SHFL.IDX PT, R8, R0, RZ, 0x181f ;  /* 0x00181fff00087589 */ /* 0x00206200000e0000 */
[----:B------:R-:W-:Y:S01]  /*8690*/  ULOP3.LUT UR37, UR37, UR6, URZ, 0x3c, !UPT ;  /* 0x0000000625257292 */ /* 0x000fe2000f8e3c3f */
[----:B------:R-:W-:Y:S01]  /*86a0*/  SYNCS.ARRIVE.TRANS64.RED.A1T0 RZ, [UR4], RZ ;  /* 0x000000ffffff79a7 */ /* 0x000fe20008100404 */
[----:B------:R-:W-:Y:S01]  /*86b0*/  USEL UR36, UR36, URZ, UP0 ;  /* 0x0000003f24247287 */ /* 0x000fe20008000000 */
[----:B------:R0:W2:Y:S01]  /*86c0*/  SHFL.IDX PT, R9, R10, RZ, 0x181f ;  /* 0x00181fff0a097589 */ /* 0x0000a200000e0000 */
[----:B------:R-:W-:Y:S01]  /*86d0*/  BSSY B0, `(.L_x_29) ;  /* 0x000000b000007945 */ /* 0x000fe20003800000 */
[----:B------:R-:W-:-:S03]  /*86e0*/  ISETP.GE.AND P0, PT, R3, R92, PT ;  /* 0x0000005c0300720c */ /* 0x000fc60003f06270 */
[----:B------:R-:W-:Y:S10]  /*86f0*/  @P1 BRA `(.L_x_30) ;  /* 0x0000000000201947 */ /* 0x000ff40003800000 */
[----:B------:R-:W-:Y:S02]  /*8700*/  ULDC UR4, c[0x0][0xac8] ;  /* 0x0002b20000047ab9 */ /* 0x000fe40000000800 */
[----:B------:R-:W-:Y:S02]  /*8710*/  ISETP.GE.AND P2, PT, R17, UR4, PT ;  /* 0x0000000411007c0c */ /* 0x000fe4000bf46270 */
[----:B------:R-:W-:-:S11]  /*8720*/  ISETP.GE.AND P1, PT, R16, UR4, PT ;  /* 0x0000000410007c0c */ /* 0x000fd6000bf26270 */
[C---:B-1----:R-:W-:Y:S02]  /*8730*/  @!P2 LEA R6, P4, R17.reuse, R8, 0x1 ;  /* 0x000000081106a211 */ /* 0x042fe400078808ff */
[----:B--2---:R-:W-:Y:S02]  /*8740*/  @!P1 IMAD.WIDE R4, R16, 0x2, R8 ;  /* 0x0000000210049825 */ /* 0x004fe400078e0208 */
[----:B------:R-:W-:-:S03]  /*8750*/  @!P2 LEA.HI.X R7, R17, R9, R190, 0x1, P4 ;  /* 0x000000091107a211 */ /* 0x000fc600020f0cbe */
[----:B-----5:R3:W-:Y:S04]  /*8760*/  @!P1 ST.E.128 desc[UR60][R4.64], R88 ;  /* 0x0000005804009985 */ /* 0x0207e8000c101d3c */
[----:B------:R3:W-:Y:S02]  /*8770*/  @!P2 ST.E.128 desc[UR60][R6.64], R44 ;  /* 0x0000002c0600a985 */ /* 0x0007e4000c101d3c */
.L_x_30:
[----:B------:R-:W-:Y:S05]  /*8780*/  BSYNC B0 ;  /* 0x0000000000007941 */ /* 0x000fea0003800000 */
.L_x_29:
[----:B--2---:R2:W4:Y:S01]  /*8790*/  SHFL.IDX PT, R9, R10, 0x1, 0x181f ;  /* 0x00381f000a097f89 */ /* 0x00452200000e0000 */
[----:B------:R-:W-:Y:S03]  /*87a0*/  BSSY B0, `(.L_x_31) ;  /* 0x000000b000007945 */ /* 0x000fe60003800000 */
[----:B-1----:R2:W1:Y:S01]  /*87b0*/  SHFL.IDX PT, R8, R0, 0x1, 0x181f ;  /* 0x00381f0000087f89 */ /* 0x00246200000e0000 */
[----:B------:R-:W-:Y:S05]  /*87c0*/  @P3 BRA `(.L_x_32) ;  /* 0x0000000000203947 */ /* 0x000fea0003800000 */
[----:B------:R-:W-:Y:S02]  /*87d0*/  ULDC UR4, c[0x0][0xac8] ;  /* 0x0002b20000047ab9 */ /* 0x000fe40000000800 */
[----:B------:R-:W-:Y:S02]  /*87e0*/  ISETP.GE.AND P3, PT, R17, UR4, PT ;  /* 0x0000000411007c0c */ /* 0x000fe4000bf66270 */
[----:B------:R-:W-:-:S11]  /*87f0*/  ISETP.GE.AND P2, PT, R16, UR4, PT ;  /* 0x0000000410007c0c */ /* 0x000fd6000bf46270 */
[C---:B-1-3--:R-:W-:Y:S02]  /*8800*/  @!P3 LEA R6, P1, R17.reuse, R8, 0x1 ;  /* 0x000000081106b211 */ /* 0x04afe400078208ff */
[----:B----4-:R-:W-:Y:S02]  /*8810*/  @!P2 IMAD.WIDE R4, R16, 0x2, R8 ;  /* 0x000000021004a825 */ /* 0x010fe400078e0208 */
[----:B------:R-:W-:-:S03]  /*8820*/  @!P3 LEA.HI.X R7, R17, R9, R190, 0x1, P1 ;  /* 0x000000091107b211 */ /* 0x000fc600008f0cbe */
[----:B-----5:R1:W-:Y:S04]  /*8830*/  @!P2 ST.E.128 desc[UR60][R4.64], R40 ;  /* 0x000000280400a985 */ /* 0x0203e8000c101d3c */
[----:B------:R1:W-:Y:S02]  /*8840*/  @!P3 ST.E.128 desc[UR60][R6.64], R48 ;  /* 0x000000300600b985 */ /* 0x0003e4000c101d3c */
.L_x_32:
[----:B------:R-:W-:Y:S05]  /*8850*/  BSYNC B0 ;  /* 0x0000000000007941 */ /* 0x000fea0003800000 */
.L_x_31:
[----:B----4-:R4:W0:Y:S01]  /*8860*/  SHFL.IDX PT, R9, R10, 0x2, 0x181f ;  /* 0x00581f000a097f89 */ /* 0x01082200000e0000 */
[----:B------:R-:W-:Y:S03]  /*8870*/  BSSY B0, `(.L_x_33) ;  /* 0x000000b000007945 */ /* 0x000fe60003800000 */
[----:B-1----:R4:W1:Y:S01]  /*8880*/  SHFL.IDX PT, R8, R0, 0x2, 0x181f ;  /* 0x00581f0000087f89 */ /* 0x00286200000e0000 */
[----:B------:R-:W-:Y:S05]  /*8890*/  @P0 BRA `(.L_x_34) ;  /* 0x0000000000200947 */ /* 0x000fea0003800000 */
[----:B------:R-:W-:Y:S02]  /*88a0*/  ULDC UR4, c[0x0][0xac8] ;  /* 0x0002b20000047ab9 */ /* 0x000fe40000000800 */
[----:B------:R-:W-:Y:S02]  /*88b0*/  ISETP.GE.AND P2, PT, R17, UR4, PT ;  /* 0x0000000411007c0c */ /* 0x000fe4000bf46270 */
[----:B------:R-:W-:-:S11]  /*88c0*/  ISETP.GE.AND P1, PT, R16, UR4, PT ;  /* 0x0000000410007c0c */ /* 0x000fd6000bf26270 */
[C---:B-1-3--:R-:W-:Y:S02]  /*88d0*/  @!P2 LEA R6, P0, R17.reuse, R8, 0x1 ;  /* 0x000000081106a211 */ /* 0x04afe400078008ff */
[----:B0-----:R-:W-:Y:S02]  /*88e0*/  @!P1 IMAD.WIDE R4, R16, 0x2, R8 ;  /* 0x0000000210049825 */ /* 0x001fe400078e0208 */
[----:B------:R-:W-:-:S03]  /*88f0*/  @!P2 LEA.HI.X R7, R17, R9, R190, 0x1, P0 ;  /* 0x000000091107a211 */ /* 0x000fc600000f0cbe */
[----:B-----5:R0:W-:Y:S04]  /*8900*/  @!P1 ST.E.128 desc[UR60][R4.64], R36 ;  /* 0x0000002404009985 */ /* 0x0201e8000c101d3c */
[----:B------:R0:W-:Y:S02]  /*8910*/  @!P2 ST.E.128 desc[UR60][R6.64], R32 ;  /* 0x000000200600a985 */ /* 0x0001e4000c101d3c */
.L_x_34:
[----:B------:R-:W-:Y:S05]  /*8920*/  BSYNC B0 ;  /* 0x0000000000007941 */ /* 0x000fea0003800000 */
.L_x_33:
[----:B------:R-:W-:Y:S01]  /*8930*/  VIADD R3, R11, 0x60 ;  /* 0x000000600b037836 */ /* 0x000fe20000000000 */
[----:B0-----:R0:W0:Y:S01]  /*8940*/  SHFL.IDX PT, R9, R10, 0x3, 0x181f ;  /* 0x00781f000a097f89 */ /* 0x00102200000e0000 */
[----:B------:R-:W-:Y:S01]  /*8950*/  BSSY B0, `(.L_x_35) ;  /* 0x000000d000007945 */ /* 0x000fe20003800000 */
[----:B------:R-:W-:Y:S02]  /*8960*/  VIADD R19, R19, 0x1 ;  /* 0x0000000113137836 */ /* 0x000fe40000000000 */
[----:B------:R-:W-:Y:S01]  /*8970*/  ISETP.GE.AND P0, PT, R3, R92, PT ;  /* 0x0000005c0300720c */ /* 0x000fe20003f06270 */
[----:B-1----:R1:W0:-:S12]  /*8980*/  SHFL.IDX PT, R8, R0, 0x3, 0x181f ;  /* 0x00781f0000087f89 */ /* 0x00221800000e0000 */
[----:B-1----:R-:W-:Y:S05]  /*8990*/  @P0 BRA `(.L_x_36) ;  /* 0x0000000000200947 */ /* 0x002fea0003800000 */
[----:B------:R-:W-:Y:S02]  /*89a0*/  ULDC UR4, c[0x0][0xac8] ;  /* 0x0002b20000047ab9 */ /* 0x000fe40000000800 */
[----:B------:R-:W-:Y:S02]  /*89b0*/  ISETP.GE.AND P2, PT, R17, UR4, PT ;  /* 0x0000000411007c0c */ /* 0x000fe4000bf46270 */
[----:B------:R-:W-:-:S11]  /*89c0*/  ISETP.GE.AND P1, PT, R16, UR4, PT ;  /* 0x0000000410007c0c */ /* 0x000fd6000bf26270 */
[C---:B0--3--:R-:W-:Y:S02]  /*89d0*/  @!P2 LEA R6, P0, R17.reuse, R8, 0x1 ;  /* 0x000000081106a211 */ /* 0x049fe400078008ff */
[----:B------:R-:W-:Y:S02]  /*89e0*/  @!P1 IMAD.WIDE R4, R16, 0x2, R8 ;  /* 0x0000000210049825 */ /* 0x000fe400078e0208 */
[----:B------:R-:W-:-:S03]  /*89f0*/  @!P2 LEA.HI.X R7, R17, R9, R190, 0x1, P0 ;  /* 0x000000091107a211 */ /* 0x000fc600000f0cbe */
[----:B-----5:R1:W-:Y:S04]  /*8a00*/  @!P1 ST.E.128 desc[UR60][R4.64], R24 ;  /* 0x0000001804009985 */ /* 0x0203e8000c101d3c */
[----:B------:R1:W-:Y:S02]  /*8a10*/  @!P2 ST.E.128 desc[UR60][R6.64], R28 ;  /* 0x0000001c0600a985 */ /* 0x0003e4000c101d3c */
.L_x_36:
[----:B------:R-:W-:Y:S05]  /*8a20*/  BSYNC B0 ;  /* 0x0000000000007941 */ /* 0x000fea0003800000 */
.L_x_35:
[----:B--2-4-:R-:W2:Y:S02]  /*8a30*/  LDC R0, c[0x0][0xc34] ;  /* 0x00030d00ff007b82 */ /* 0x014ea40000000800 */
[----:B--2---:R-:W-:-:S13]  /*8a40*/  ISETP.LE.AND P0, PT, R0, UR39, PT ;  /* 0x0000002700007c0c */ /* 0x004fda000bf03270 */
[----:B------:R-:W-:Y:S05]  /*8a50*/  @!P0 BRA `(.L_x_37) ;  /* 0xffffff8000c08947 */ /* 0x000fea000383ffff */
[----:B------:R-:W-:Y:S05]  /*8a60*/  EXIT ;  /* 0x000000000000794d */ /* 0x000fea0003800000 */
.L_x_7:
[----:B------:R-:W-:-:S08]  /*8a70*/  NOP ;  /* 0x0000000000007918 */ /* 0x000fd00000000000 */
[----:B0-----:R-:W0:-:S00]  /*8a80*/  USETMAXREG.DEALLOC.CTAPOOL 0x18 ;  /* 0x00000018000079c8 */ /* 0x001e0000080e0500 */
[----:B------:R-:W1:Y:S01]  /*8a90*/  S2UR UR5, SR_CTAID.X ;  /* 0x00000000000579c3 */ /* 0x000e620000002500 */
[----:B0-----:R-:W-:Y:S02]  /*8aa0*/  IMAD.MOV.U32 R2, RZ, RZ, 0x1 ;  /* 0x00000001ff027424 */ /* 0x001fe400078e00ff */
[----:B------:R-:W-:-:S05]  /*8ab0*/  IMAD.MOV.U32 R18, RZ, RZ, RZ ;  /* 0x000000ffff127224 */ /* 0x000fca00078e00ff */
[----:B------:R-:W1:Y:S02]  /*8ac0*/  LDC R3, c[0x0][0xc34] ;  /* 0x00030d00ff037b82 */ /* 0x000e640000000800 */
[----:B-1----:R-:W-:Y:S01]  /*8ad0*/  ISETP.LE.AND P0, PT, R3, UR5, PT ;  /* 0x0000000503007c0c */ /* 0x002fe2000bf03270 */
[----:B------:R-:W-:-:S05]  /*8ae0*/  IMAD.MOV.U32 R3, RZ, RZ, 0x1 ;  /* 0x00000001ff037424 */ /* 0x000fca00078e00ff */
[----:B------:R0:W-:Y:S07]  /*8af0*/  STL [R1], R3 ;  /* 0x0000000301007387 */ /* 0x0001ee0000100800 */
[----:B------:R-:W-:Y:S05]  /*8b00*/  @P0 BRA `(.L_x_38) ;  /* 0x0000003c00ac0947 */ /* 0x000fea0003800000 */
[----:B------:R-:W1:Y:S01]  /*8b10*/  S2UR UR4, SR_CgaCtaId ;  /* 0x00000000000479c3 */ /* 0x000e620000008800 */
[C---:B------:R-:W-:Y:S01]  /*8b20*/  SHF.L.U32 R2, R0.reuse, 0x3, RZ ;  /* 0x0000000300027819 */ /* 0x040fe200000006ff */
[----:B------:R-:W-:Y:S01]  /*8b30*/  UMOV UR36, 0x400 ;  /* 0x0000040000247882 */ /* 0x000fe20000000000 */
[----:B------:R-:W-:Y:S01]  /*8b40*/  LOP3.LUT R5, R0, 0x7f, RZ, 0xc0, !PT ;  /* 0x0000007f00057812 */ /* 0x000fe200078ec0ff */
[----:B------:R-:W-:Y:S01]  /*8b50*/  IMAD.MOV.U32 R18, RZ, RZ, RZ ;  /* 0x000000ffff127224 */ /* 0x000fe200078e00ff */
[C---:B0-----:R-:W-:Y:S01]  /*8b60*/  LOP3.LUT R3, R2.reuse, 0x1f8, RZ, 0xc0, !PT ;  /* 0x000001f802037812 */ /* 0x041fe200078ec0ff */
[----:B------:R-:W-:Y:S01]  /*8b70*/  ULDC.64 UR38, c[0x0][0x198] ;  /* 0x0000660000267ab9 */ /* 0x000fe20000000a00 */
[----:B------:R-:W-:Y:S01]  /*8b80*/  LOP3.LUT R2, R2, 0x38, RZ, 0xc0, !PT ;  /* 0x0000003802027812 */ /* 0x000fe200078ec0ff */
[----:B------:R-:W-:Y:S01]  /*8b90*/  ULDC UR37, c[0x0][0xc] ;  /* 0x0000030000257ab9 */ /* 0x000fe20000000800 */
[----:B------:R-:W-:Y:S01]  /*8ba0*/  LOP3.LUT R4, R3, 0x38, R0, 0x78, !PT ;  /* 0x0000003803047812 */ /* 0x000fe200078e7800 */
[----:B------:R-:W-:Y:S01]  /*8bb0*/  IMAD.SHL.U32 R3, R5, 0x8, RZ ;  /* 0x0000000805037824 */ /* 0x000fe200078e00ff */
[----:B------:R-:W-:-:S04]  /*8bc0*/  SHF.R.U32.HI R5, RZ, 0x3, R5 ;  /* 0x00000003ff057819 */ /* 0x000fc80000011605 */
[----:B------:R-:W-:Y:S01]  /*8bd0*/  LOP3.LUT R4, R4, 0x200, R3, 0xf8, !PT ;  /* 0x0000020004047812 */ /* 0x000fe200078ef803 */
[----:B------:R-:W-:-:S05]  /*8be0*/  IMAD.SHL.U32 R3, R0, 0x10, RZ ;  /* 0x0000001000037824 */ /* 0x000fca00078e00ff */
[----:B------:R-:W-:Y:S01]  /*8bf0*/  LOP3.LUT R0, R5, 0x70, R3, 0xf8, !PT ;  /* 0x0000007005007812 */ /* 0x000fe200078ef803 */
[----:B------:R-:W-:Y:S01]  /*8c00*/  IMAD.U32 R3, RZ, RZ, UR5 ;  /* 0x00000005ff037e24 */ /* 0x000fe2000f8e00ff */
[----:B-1----:R-:W-:Y:S01]  /*8c10*/  ULEA UR36, UR4, UR36, 0x18 ;  /* 0x0000002404247291 */ /* 0x002fe2000f8ec03f */
[----:B------:R-:W-:-:S05]  /*8c20*/  IMAD.MOV.U32 R0, RZ, RZ, 0x1 ;  /* 0x00000001ff007424 */ /* 0x000fca00078e00ff */
[----:B------:R-:W-:-:S05]  /*8c30*/  LEA R4, R4, UR36, 0x1 ;  /* 0x0000002404047c11 */ /* 0x000fca000f8e08ff */
[----:B------:R-:W-:Y:S04]  /*8c40*/  STL [R1+0x14], R4 ;  /* 0x0000140401007387 */ /* 0x000fe80000100800 */
[----:B------:R0:W-:Y:S04]  /*8c50*/  STL [R1+0x28], R3 ;  /* 0x0000280301007387 */ /* 0x0001e80000100800 */
[----:B------:R1:W-:Y:S04]  /*8c60*/  STL [R1], R0 ;  /* 0x0000000001007387 */ /* 0x0003e80000100800 */
[----:B------:R2:W-:Y:S01]  /*8c70*/  STL [R1+0x30], RZ ;  /* 0x000030ff01007387 */ /* 0x0005e20000100800 */
[----:B0-----:R-:W-:-:S02]  /*8c80*/  LOP3.LUT R3, R2, 0x40, RZ, 0xfc, !PT ;  /* 0x0000004002037812 */ /* 0x001fc400078efcff */
[----:B-1----:R-:W-:-:S07]  /*8c90*/  LOP3.LUT R0, R2, 0x80, RZ, 0xfc, !PT ;  /* 0x0000008002007812 */ /* 0x002fce00078efcff */
.L_x_114:
[----:B------:R-:W3:Y:S01]  /*8ca0*/  LDL R2, [R1+0x28] ;  /* 0x0000280001027983 */ /* 0x000ee20000100800 */
[----:B0-----:R-:W0:Y:S01]  /*8cb0*/  LDC R0, c[0x0][0xc38] ;  /* 0x00030e00ff007b82 */ /* 0x001e220000000800 */
[----:B------:R-:W-:Y:S05]  /*8cc0*/  YIELD ;  /* 0x0000000000007946 */ /* 0x000fea0003800000 */
[----:B------:R-:W-:Y:S02]  /*8cd0*/  ULDC.64 UR4, c[0x0][0x418] ;  /* 0x0001060000047ab9 */ /* 0x000fe40000000a00 */
[----:B-1----:R-:W1:Y:S01]  /*8ce0*/  LDC R16, c[0x0][0xc44] ;  /* 0x00031100ff107b82 */ /* 0x002e620000000800 */
[----:B------:R-:W-:-:S03]  /*8cf0*/  UISETP.NE.U32.AND UP0, UPT, UR4, URZ, UPT ;  /* 0x0000003f0400728c */ /* 0x000fc6000bf05070 */
[----:B------:R-:W-:Y:S01]  /*8d00*/  ULDC UR4, c[0x0][0x424] ;  /* 0x0001090000047ab9 */ /* 0x000fe20000000800 */
[----:B------:R-:W-:Y:S02]  /*8d10*/  UISETP.NE.AND.EX UP0, UPT, UR5, URZ, UPT, UP0 ;  /* 0x0000003f0500728c */ /* 0x000fe4000bf05300 */
[----:B------:R-:W-:Y:S02]  /*8d20*/  UIADD3 UR5, UR36, 0x1c400, URZ ;  /* 0x0001c40024057890 */ /* 0x000fe4000fffe03f */
[----:B------:R-:W-:Y:S02]  /*8d30*/  USEL UR4, UR4, 0x1, UP0 ;  /* 0x0000000104047887 */ /* 0x000fe40008000000 */
[----:B------:R-:W-:Y:S01]  /*8d40*/  ULOP3.LUT UP0, URZ, UR5, 0x3ff, URZ, 0xc0, !UPT ;  /* 0x000003ff053f7892 */ /* 0x000fe2000f80c03f */
[----:B0-----:R-:W-:-:S13]  /*8d50*/  ISETP.NE.AND P0, PT, R0, 0x1, PT ;  /* 0x000000010000780c */ /* 0x001fda0003f05270 */
[----:B------:R-:W3:Y:S08]  /*8d60*/  @P0 LDC R0, c[0x0][0xc3c] ;  /* 0x00030f00ff000b82 */ /* 0x000ef00000000800 */
[----:B------:R-:W0:Y:S01]  /*8d70*/  @P0 LDC R3, c[0x0][0xc40] ;  /* 0x00031000ff030b82 */ /* 0x000e220000000800 */
[----:B---3--:R-:W-:Y:S01]  /*8d80*/  @P0 IMAD.HI.U32 R0, R2, R0, RZ ;  /* 0x0000000002000227 */ /* 0x008fe200078e00ff */
[----:B------:R-:W-:-:S04]  /*8d90*/  MOV R4, R2 ;  /* 0x0000000200047202 */ /* 0x000fc80000000f00 */
[----:B0-----:R-:W-:Y:S02]  /*8da0*/  @P0 SHF.R.U32.HI R4, RZ, R3, R0 ;  /* 0x00000003ff040219 */ /* 0x001fe40000011600 */
[----:B-1----:R-:W-:Y:S01]  /*8db0*/  ISETP.NE.AND P0, PT, R16, 0x1, PT ;  /* 0x000000011000780c */ /* 0x002fe20003f05270 */
[----:B------:R-:W0:Y:S02]  /*8dc0*/  LDC R0, c[0x0][0x2f0] ;  /* 0x0000bc00ff007b82 */ /* 0x000e240000000800 */
[----:B------:R-:W-:Y:S01]  /*8dd0*/  IMAD.MOV.U32 R19, RZ, RZ, R4 ;  /* 0x000000ffff137224 */ /* 0x000fe200078e0004 */
[----:B------:R1:W-:Y:S09]  /*8de0*/  STL [R1+0x20], R4 ;  /* 0x0000200401007387 */ /* 0x0003f20000100800 */
[----:B------:R-:W3:Y:S02]  /*8df0*/  @P0 LDC.64 R2, c[0x0][0xc48] ;  /* 0x00031200ff020b82 */ /* 0x000ee40000000a00 */
[----:B---3--:R-:W-:-:S05]  /*8e00*/  @P0 IMAD.HI.U32 R2, R4, R2, RZ ;  /* 0x0000000204020227 */ /* 0x008fca00078e00ff */
[----:B------:R-:W-:Y:S01]  /*8e10*/  @P0 SHF.R.U32.HI R19, RZ, R3, R2 ;  /* 0x00000003ff130219 */ /* 0x000fe20000011602 */
[----:B0-----:R-:W-:Y:S01]  /*8e20*/  IMAD R2, R0, UR4, RZ ;  /* 0x0000000400027c24 */ /* 0x001fe2000f8e02ff */
[----:B------:R-:W-:-:S03]  /*8e30*/  PLOP3.LUT P0, PT, PT, PT, UP0, 0x80, 0x0 ;  /* 0x000000000000781c */ /* 0x000fc60003f0f008 */
[----:B------:R-:W-:Y:S01]  /*8e40*/  IMAD.MOV R3, RZ, RZ, -R19 ;  /* 0x000000ffff037224 */ /* 0x000fe200078e0a13 */
[----:B------:R1:W-:Y:S01]  /*8e50*/  STL [R1+0x18], R19 ;  /* 0x0000181301007387 */ /* 0x0003e20000100800 */
[----:B------:R-:W-:Y:S02]  /*8e60*/  VIADD R0, R2, 0x7f ;  /* 0x0000007f02007836 */ /* 0x000fe40000000000 */
[----:B------:R-:W-:Y:S01]  /*8e70*/  IMAD R16, R16, R3, R4 ;  /* 0x0000000310107224 */ /* 0x000fe200078e0204 */
[----:B------:R1:W-:Y:S02]  /*8e80*/  STL [R1+0x2c], R2 ;  /* 0x00002c0201007387 */ /* 0x0003e40000100800 */
[----:B------:R-:W-:-:S04]  /*8e90*/  SHF.R.S32.HI R3, RZ, 0x1f, R0 ;  /* 0x0000001fff037819 */ /* 0x000fc80000011400 */
[----:B------:R-:W-:-:S04]  /*8ea0*/  LEA.HI R3, R3, R0, RZ, 0x7 ;  /* 0x0000000003037211 */ /* 0x000fc800078f38ff */
[----:B------:R-:W-:-:S05]  /*8eb0*/  SHF.R.S32.HI R0, RZ, 0x7, R3 ;  /* 0x00000007ff007819 */ /* 0x000fca0000011403 */
[----:B------:R1:W-:Y:S01]  /*8ec0*/  STL [R1+0x24], R0 ;  /* 0x0000240001007387 */ /* 0x0003e20000100800 */
[----:B--2---:R-:W-:Y:S05]  /*8ed0*/  @!P0 BRA `(.L_x_39) ;  /* 0x0000000000408947 */ /* 0x004fea0003800000 */
[----:B-1----:R-:W-:Y:S01]  /*8ee0*/  MOV R2, 0x0 ;  /* 0x0000000000027802 */ /* 0x002fe20000000f00 */
[----:B------:R-:W-:Y:S01]  /*8ef0*/  ULDC.64 UR6, c[0x4][0x118] ;  /* 0x0100460000067ab9 */ /* 0x000fe20000000a00 */
[----:B------:R-:W-:Y:S01]  /*8f00*/  ULDC.64 UR8, c[0x4][0x120] ;  /* 0x0100480000087ab9 */ /* 0x000fe20000000a00 */
[----:B------:R-:W-:Y:S01]  /*8f10*/  ULDC.64 UR4, c[0x4][0x70] ;  /* 0x01001c0000047ab9 */ /* 0x000fe20000000a00 */
[----:B------:R-:W-:Y:S01]  /*8f20*/  IMAD.U32 R4, RZ, RZ, UR6 ;  /* 0x00000006ff047e24 */ /* 0x000fe2000f8e00ff */
[----:B------:R-:W-:Y:S01]  /*8f30*/  MOV R6, UR8 ;  /* 0x0000000800067c02 */ /* 0x000fe20008000f00 */
[----:B------:R-:W0:Y:S01]  /*8f40*/  LDC.64 R2, c[0x4][R2] ;  /* 0x0100000002027b82 */ /* 0x000e220000000a00 */
[----:B------:R-:W-:Y:S01]  /*8f50*/  IMAD.U32 R5, RZ, RZ, UR7 ;  /* 0x00000007ff057e24 */ /* 0x000fe2000f8e00ff */
[----:B------:R-:W-:Y:S01]  /*8f60*/  MOV R13, RZ ;  /* 0x000000ff000d7202 */ /* 0x000fe20000000f00 */
[----:B------:R-:W-:Y:S02]  /*8f70*/  IMAD.U32 R7, RZ, RZ, UR9 ;  /* 0x00000009ff077e24 */ /* 0x000fe4000f8e00ff */
[----:B------:R-:W-:-:S02]  /*8f80*/  IMAD.U32 R10, RZ, RZ, UR4 ;  /* 0x00000004ff0a7e24 */ /* 0x000fc4000f8e00ff */
[----:B------:R-:W-:Y:S02]  /*8f90*/  IMAD.U32 R11, RZ, RZ, UR5 ;  /* 0x00000005ff0b7e24 */ /* 0x000fe4000f8e00ff */
[----:B------:R-:W-:Y:S02]  /*8fa0*/  IMAD.MOV.U32 R8, RZ, RZ, 0x70 ;  /* 0x00000070ff087424 */ /* 0x000fe400078e00ff */
[----:B------:R-:W-:-:S07]  /*8fb0*/  IMAD.MOV.U32 R12, RZ, RZ, 0x1 ;  /* 0x00000001ff0c7424 */ /* 0x000fce00078e00ff */
[----:B------:R-:W-:-:S07]  /*8fc0*/  LEPC R20, `(.L_x_39) ;  /* 0x000000001014794e */ /* 0x000fce0000000000 */
[----:B0-2---:R-:W-:Y:S05]  /*8fd0*/  CALL.ABS.NOINC R2 ;  /* 0x0000000002007343 */ /* 0x005fea0003c00000 */
.L_x_39:
[----:B------:R-:W-:-:S04]  /*8fe0*/  UIADD3 UR4, UR36, 0x400, URZ ;  /* 0x0000040024047890 */ /* 0x000fc8000fffe03f */
[----:B------:R-:W-:-:S06]  /*8ff0*/  ULOP3.LUT UP0, URZ, UR4, 0x3ff, URZ, 0xc0, !UPT ;  /* 0x000003ff043f7892 */ /* 0x000fcc000f80c03f */
[----:B------:R-:W-:-:S13]  /*9000*/  PLOP3.LUT P0, PT, PT, PT, UP0, 0x80, 0x0 ;  /* 0x000000000000781c */ /* 0x000fda0003f0f008 */
[----:B------:R-:W-:Y:S05]  /*9010*/  @!P0 BRA `(.L_x_40) ;  /* 0x00000000007c8947 */ /* 0x000fea0003800000 */
[----:B------:R-:W-:Y:S01]  /*9020*/  MOV R17, 0x0 ;  /* 0x0000000000117802 */ /* 0x000fe20000000f00 */
[----:B------:R-:W-:Y:S01]  /*9030*/  ULDC.64 UR6, c[0x4][0x118] ;  /* 0x0100460000067ab9 */ /* 0x000fe20000000a00 */
[----:B------:R-:W-:Y:S01]  /*9040*/  ULDC.64 UR8, c[0x4][0x120] ;  /* 0x0100480000087ab9 */ /* 0x000fe20000000a00 */
[----:B------:R-:W-:Y:S01]  /*9050*/  ULDC.64 UR4, c[0x4][0x78] ;  /* 0x01001e0000047ab9 */ /* 0x000fe20000000a00 */
[----:B-1----:R0:W1:Y:S01]  /*9060*/  LDC.64 R2, c[0x4][R17] ;  /* 0x0100000011027b82 */ /* 0x0020620000000a00 */
[----:B------:R-:W-:Y:S01]  /*9070*/  IMAD.U32 R4, RZ, RZ, UR6 ;  /* 0x00000006ff047e24 */ /* 0x000fe2000f8e00ff */
[----:B------:R-:W-:Y:S01]  /*9080*/  MOV R11, UR5 ;  /* 0x00000005000b7c02 */ /* 0x000fe20008000f00 */
[----:B------:R-:W-:Y:S02]  /*9090*/  IMAD.U32 R5, RZ, RZ, UR7 ;  /* 0x00000007ff057e24 */ /* 0x000fe4000f8e00ff */
[----:B------:R-:W-:Y:S02]  /*90a0*/  IMAD.U32 R6, RZ, RZ, UR8 ;  /* 0x00000008ff067e24 */ /* 0x000fe4000f8e00ff */
[----:B------:R-:W-:-:S02]  /*90b0*/  IMAD.U32 R7, RZ, RZ, UR9 ;  /* 0x00000009ff077e24 */ /* 0x000fc4000f8e00ff */
[----:B------:R-:W-:Y:S02]  /*90c0*/  IMAD.U32 R10, RZ, RZ, UR4 ;  /* 0x00000004ff0a7e24 */ /* 0x000fe4000f8e00ff */
[----:B------:R-:W-:Y:S02]  /*90d0*/  IMAD.MOV.U32 R8, RZ, RZ, 0x70 ;  /* 0x00000070ff087424 */ /* 0x000fe400078e00ff */
[----:B------:R-:W-:Y:S02]  /*90e0*/  IMAD.MOV.U32 R12, RZ, RZ, 0x1 ;  /* 0x00000001ff0c7424 */ /* 0x000fe400078e00ff */
[----:B0-----:R-:W-:-:S07]  /*90f0*/  IMAD.MOV.U32 R13, RZ, RZ, RZ ;  /* 0x000000ffff0d7224 */ /* 0x001fce00078e00ff */
[----:B------:R-:W-:-:S07]  /*9100*/  LEPC R20, `(.L_x_41) ;  /* 0x000000001014794e */ /* 0x000fce0000000000 */
[----:B-12---:R-:W-:Y:S05]  /*9110*/  CALL.ABS.NOINC R2 ;  /* 0x0000000002007343 */ /* 0x006fea0003c00000 */
.L_x_41:
[----:B------:R0:W1:Y:S01]  /*9120*/  LDC.64 R2, c[0x4][R17] ;  /* 0x0100000011027b82 */ /* 0x0000620000000a00 */
[----:B------:R-:W-:Y:S01]  /*9130*/  ULDC.64 UR6, c[0x4][0x118] ;  /* 0x0100460000067ab9 */ /* 0x000fe20000000a00 */
[----:B------:R-:W-:Y:S01]  /*9140*/  ULDC.64 UR8, c[0x4][0x120] ;  /* 0x0100480000087ab9 */ /* 0x000fe20000000a00 */
[----:B------:R-:W-:Y:S01]  /*9150*/  ULDC.64 UR4, c[0x4][0x80] ;  /* 0x0100200000047ab9 */ /* 0x000fe20000000a00 */
[----:B------:R-:W-:Y:S01]  /*9160*/  IMAD.U32 R4, RZ, RZ, UR6 ;  /* 0x00000006ff047e24 */ /* 0x000fe2000f8e00ff */
[----:B------:R-:W-:Y:S01]  /*9170*/  MOV R6, UR8 ;  /* 0x0000000800067c02 */ /* 0x000fe20008000f00 */
[----:B------:R-:W-:Y:S01]  /*9180*/  IMAD.U32 R5, RZ, RZ, UR7 ;  /* 0x00000007ff057e24 */ /* 0x000fe2000f8e00ff */
[----:B------:R-:W-:Y:S01]  /*9190*/  MOV R13, RZ ;  /* 0x000000ff000d7202 */ /* 0x000fe20000000f00 */
[----:B------:R-:W-:Y:S02]  /*91a0*/  IMAD.U32 R7, RZ, RZ, UR9 ;  /* 0x00000009ff077e24 */ /* 0x000fe4000f8e00ff */
[----:B------:R-:W-:-:S02]  /*91b0*/  IMAD.U32 R10, RZ, RZ, UR4 ;  /* 0x00000004ff0a7e24 */ /* 0x000fc4000f8e00ff */
[----:B------:R-:W-:Y:S02]  /*91c0*/  IMAD.U32 R11, RZ, RZ, UR5 ;  /* 0x00000005ff0b7e24 */ /* 0x000fe4000f8e00ff */
[----:B------:R-:W-:Y:S02]  /*91d0*/  IMAD.MOV.U32 R8, RZ, RZ, 0x70 ;  /* 0x00000070ff087424 */ /* 0x000fe400078e00ff */
[----:B0-----:R-:W-:-:S07]  /*91e0*/  IMAD.MOV.U32 R12, RZ, RZ, 0x1 ;  /* 0x00000001ff0c7424 */ /* 0x001fce00078e00ff */
[----:B------:R-:W-:-:S07]  /*91f0*/  LEPC R20, `(.L_x_40) ;  /* 0x000000001014794e */ /* 0x000fce0000000000 */
[----:B-1----:R-:W-:Y:S05]  /*9200*/  CALL.ABS.NOINC R2 ;  /* 0x0000000002007343 */ /* 0x002fea0003c00000 */
.L_x_40:
[----:B------:R-:W-:Y:S01]  /*9210*/  ULDC.64 UR4, c[0x0][0x9f8] ;  /* 0x00027e0000047ab9 */ /* 0x000fe20000000a00 */
[----:B------:R-:W3:Y:S01]  /*9220*/  LDL R17, [R1+0x24] ;  /* 0x0000240001117983 */ /* 0x000ee20000100800 */
[----:B------:R-:W-:-:S04]  /*9230*/  ISETP.NE.U32.AND P0, PT, RZ, UR4, PT ;  /* 0x00000004ff007c0c */ /* 0x000fc8000bf05070 */
[----:B------:R-:W-:-:S13]  /*9240*/  ISETP.NE.AND.EX P0, PT, RZ, UR5, PT, P0 ;  /* 0x00000005ff007c0c */ /* 0x000fda000bf05300 */
[----:B-1----:R-:W0:Y:S02]  /*9250*/  @P0 LDC.64 R2, c[0x0][0x9f8] ;  /* 0x00027e00ff020b82 */ /* 0x002e240000000a00 */
[----:B0-----:R-:W-:-:S05]  /*9260*/  @P0 IMAD.WIDE R2, R19, 0x4, R2 ;  /* 0x0000000413020825 */ /* 0x001fca00078e0202 */
[----:B------:R0:W4:Y:S01]  /*9270*/  @P0 LDG.E R19, desc[UR60][R2.64] ;  /* 0x0000003c02130981 */ /* 0x000122000c1e1900 */
[----:B------:R-:W-:Y:S01]  /*9280*/  UMOV UR4, 0xffffffff ;  /* 0xffffffff00047882 */ /* 0x000fe20000000000 */
[----:B0-----:R-:W0:Y:S02]  /*9290*/  LDC.64 R2, c[0x0][0x418] ;  /* 0x00010600ff027b82 */ /* 0x001e240000000a00 */
[----:B0-----:R-:W-:-:S04]  /*92a0*/  ISETP.NE.U32.AND P0, PT, R2, RZ, PT ;  /* 0x000000ff0200720c */ /* 0x001fc80003f05070 */
[----:B------:R-:W-:-:S04]  /*92b0*/  ISETP.NE.AND.EX P1, PT, R3, RZ, PT, P0 ;  /* 0x000000ff0300720c */ /* 0x000fc80003f25300 */
[----:B------:R-:W-:Y:S01]  /*92c0*/  P2R R0, PR, RZ, 0x2 ;  /* 0x00000002ff007803 */ /* 0x000fe20000000000 */
[----:B---3--:R-:W-:-:S05]  /*92d0*/  VIADD R8, R17, 0xffffffff ;  /* 0xffffffff11087836 */ /* 0x008fca0000000000 */
[----:B------:R0:W-:Y:S04]  /*92e0*/  STL [R1+0x1c], R8 ;  /* 0x00001c0801007387 */ /* 0x0001e80000100800 */
[----:B------:R0:W-:Y:S01]  /*92f0*/  STL [R1+0x10], R0 ;  /* 0x0000100001007387 */ /* 0x0001e20000100800 */
[----:B----4-:R-:W-:Y:S02]  /*9300*/  SHF.R.S32.HI R7, RZ, 0x1f, R19 ;  /* 0x0000001fff077819 */ /* 0x010fe40000011413 */
[----:B------:R-:W-:-:S03]  /*9310*/  SEL R17, R19, RZ, !P1 ;  /* 0x000000ff13117207 */ /* 0x000fc60004800000 */
[----:B------:R0:W-:Y:S01]  /*9320*/  STL [R1+0x8], R7 ;  /* 0x0000080701007387 */ /* 0x0001e20000100800 */
[----:B------:R-:W-:Y:S05]  /*9330*/  BRA.DIV UR4, `(.L_x_42) ;  /* 0x0000003a04ec7947 */ /* 0x000fea000b800000 */
[----:B0-----:R-:W0:Y:S02]  /*9340*/  S2R R0, SR_TID.X ;  /* 0x0000000000007919 */ /* 0x001e240000002100 */
[----:B0-----:R-:W-:-:S04]  /*9350*/  SHF.R.U32.HI R0, RZ, 0x5, R0 ;  /* 0x00000005ff007819 */ /* 0x001fc80000011600 */
[----:B------:R-:W-:-:S05]  /*9360*/  LOP3.LUT R0, R0, 0x3, RZ, 0xc0, !PT ;  /* 0x0000000300007812 */ /* 0x000fca00078ec0ff */
[----:B------:R0:W1:Y:S02]  /*9370*/  SHFL.IDX PT, R14, R0, RZ, 0x1f ;  /* 0x00001fff000e7589 */ /* 0x00006400000e0000 */
.L_x_130:
[----:B------:R-:W-:Y:S02]  /*9380*/  PLOP3.LUT P2, PT, PT, PT, PT, 0x8, 0x0 ;  /* 0x000000000000781c */ /* 0x000fe40003f4e170 */
[----:B-1----:R-:W-:Y:S02]  /*9390*/  ISETP.NE.AND P0, PT, R14, RZ, PT ;  /* 0x000000ff0e00720c */ /* 0x002fe40003f05270 */
[----:B0-----:R-:W-:-:S05]  /*93a0*/  P2R R0, PR, RZ, 0x4 ;  /* 0x00000004ff007803 */ /* 0x001fca0000000000 */
[----:B------:R0:W-:Y:S06]  /*93b0*/  STL [R1+0xc], R0 ;  /* 0x00000c0001007387 */ /* 0x0001ec0000100800 */
[----:B------:R-:W-:Y:S05]  /*93c0*/  @P0 BRA `(.L_x_43) ;  /* 0x0000000400240947 */ /* 0x000fea0003800000 */
[----:B------:R-:W-:-:S03]  /*93d0*/  UMOV UR4, 0xffffffff ;  /* 0xffffffff00047882 */ /* 0x000fc60000000000 */
[----:B------:R-:W-:Y:S05]  /*93e0*/  BRA.DIV UR4, `(.L_x_44) ;  /* 0x0000003a04f47947 */ /* 0x000fea000b800000 */
[----:B------:R-:W-:-:S13]  /*93f0*/  ELECT P6, URZ, PT ;  /* 0x00000000003f782f */ /* 0x000fda00038c0000 */
.L_x_133:
[----:B------:R-:W-:Y:S05]  /*9400*/  @!P6 BRA `(.L_x_43) ;  /* 0x000000040014e947 */ /* 0x000fea0003800000 */
[----:B------:R1:W-:Y:S01]  /*9410*/  STL [R1+0x4], R8 ;  /* 0x0000040801007387 */ /* 0x0003e20000100800 */
[----:B------:R-:W-:Y:S01]  /*9420*/  IMAD.MOV.U32 R17, RZ, RZ, R19 ;  /* 0x000000ffff117224 */ /* 0x000fe200078e0013 */
[----:B------:R-:W-:Y:S06]  /*9430*/  @!P1 BRA `(.L_x_45) ;  /* 0x00000000004c9947 */ /* 0x000fec0003800000 */
[----:B------:R-:W3:Y:S01]  /*9440*/  LDC R6, c[0x0][0x43c] ;  /* 0x00010f00ff067b82 */ /* 0x000ee20000000800 */
[----:B0-----:R-:W-:Y:S01]  /*9450*/  IMAD.MOV.U32 R0, RZ, RZ, R8 ;  /* 0x000000ffff007224 */ /* 0x001fe200078e0008 */
[----:B------:R-:W-:Y:S01]  /*9460*/  ULDC.64 UR4, c[0x0][0x428] ;  /* 0x00010a0000047ab9 */ /* 0x000fe20000000a00 */
[----:B---3--:R-:W-:-:S13]  /*9470*/  ISETP.NE.AND P0, PT, R6, 0x1, PT ;  /* 0x000000010600780c */ /* 0x008fda0003f05270 */
[----:B------:R-:W0:Y:S02]  /*9480*/  @P0 LDC.64 R4, c[0x0][0x440] ;  /* 0x00011000ff040b82 */ /* 0x000e240000000a00 */
[----:B0-----:R-:W-:-:S05]  /*9490*/  @P0 IMAD.HI.U32 R4, R8, R4, RZ ;  /* 0x0000000408040227 */ /* 0x001fca00078e00ff */
[----:B------:R-:W-:-:S04]  /*94a0*/  @P0 SHF.R.U32.HI R0, RZ, R5, R4 ;  /* 0x00000005ff000219 */ /* 0x000fc80000011604 */
[--C-:B------:R-:W-:Y:S01]  /*94b0*/  SHF.R.S32.HI R5, RZ, 0x1f, R0.reuse ;  /* 0x0000001fff057819 */ /* 0x100fe20000011400 */
[----:B------:R-:W-:-:S04]  /*94c0*/  IMAD.MOV R4, RZ, RZ, -R0 ;  /* 0x000000ffff047224 */ /* 0x000fc800078e0a00 */
[----:B------:R-:W-:Y:S02]  /*94d0*/  IMAD R6, R6, R4, R8 ;  /* 0x0000000406067224 */ /* 0x000fe400078e0208 */
[----:B------:R-:W-:-:S03]  /*94e0*/  IMAD.MOV.U32 R4, RZ, RZ, R0 ;  /* 0x000000ffff047224 */ /* 0x000fc600078e0000 */
[----:B------:R0:W-:Y:S01]  /*94f0*/  STL [R1+0x4], R6 ;  /* 0x0000040601007387 */ /* 0x0001e20000100800 */
[----:B------:R-:W-:-:S03]  /*9500*/  IMAD.WIDE.U32 R4, R19, UR4, R4 ;  /* 0x0000000413047c25 */ /* 0x000fc6000f8e0004 */
[----:B------:R-:W-:Y:S01]  /*9510*/  LEA R2, P0, R4, R2, 0x2 ;  /* 0x0000000204027211 */ /* 0x000fe200078010ff */
[----:B0-----:R-:W-:-:S04]  /*9520*/  IMAD R6, R7, UR4, RZ ;  /* 0x0000000407067c24 */ /* 0x001fc8000f8e02ff */
[----:B------:R-:W-:-:S05]  /*9530*/  IMAD R0, R19, UR5, R6 ;  /* 0x0000000513007c24 */ /* 0x000fca000f8e0206 */
[----:B------:R-:W-:-:S04]  /*9540*/  IADD3 R0, R5, R0, RZ ;  /* 0x0000000005007210 */ /* 0x000fc80007ffe0ff */
[----:B------:R-:W-:-:S05]  /*9550*/  LEA.HI.X R3, R4, R3, R0, 0x2, P0 ;  /* 0x0000000304037211 */ /* 0x000fca00000f1400 */
[----:B------:R3:W5:Y:S02]  /*9560*/  LDG.E R17, desc[UR60][R2.64] ;  /* 0x0000003c02117981 */ /* 0x000764000c1e1900 */
.L_x_45:
[----:B---3--:R-:W3:Y:S01]  /*9570*/  LDL R2, [R1] ;  /* 0x0000000001027983 */ /* 0x008ee20000100800 */
[----:B0-----:R-:W-:Y:S02]  /*9580*/  LEA R0, R18, UR36, 0x3 ;  /* 0x0000002412007c11 */ /* 0x001fe4000f8e18ff */
[----:B---3--:R-:W-:-:S04]  /*9590*/  SHF.L.U32 R2, R2, 0x1f, RZ ;  /* 0x0000001f02027819 */ /* 0x008fc800000006ff */
[----:B------:R-:W0:Y:S02]  /*95a0*/  SYNCS.PHASECHK.TRANS64.TRYWAIT P0, [R0+URZ+0x34840], R2 ;  /* 0x03484002000075a7 */ /* 0x000e24000800017f */
[----:B0-----:R-:W-:Y:S05]  /*95b0*/  @!P0 BRA `(.L_x_46) ;  /* 0x0000003800a08947 */ /* 0x001fea0003800000 */
.L_x_134:
[----:B------:R-:W3:Y:S02]  /*95c0*/  S2R R3, SR_TID.X ;  /* 0x0000000000037919 */ /* 0x000ee40000002100 */
[----:B---3--:R-:W-:-:S04]  /*95d0*/  LOP3.LUT R3, R3, 0x7f, RZ, 0xc0, !PT ;  /* 0x0000007f03037812 */ /* 0x008fc800078ec0ff */
[----:B------:R-:W-:-:S13]  /*95e0*/  ISETP.NE.AND P0, PT, R3, RZ, PT ;  /* 0x000000ff0300720c */ /* 0x000fda0003f05270 */
[----:B------:R-:W-:Y:S05]  /*95f0*/  @P0 BRA `(.L_x_47) ;  /* 0x00000000001c0947 */ /* 0x000fea0003800000 */
[----:B------:R-:W3:Y:S01]  /*9600*/  S2R R3, SR_TID.X ;  /* 0x0000000000037919 */ /* 0x000ee20000002100 */
[----:B0-----:R-:W-:-:S04]  /*9610*/  IMAD.MOV.U32 R2, RZ, RZ, 0xc000 ;  /* 0x0000c000ff027424 */ /* 0x001fc800078e00ff */
[----:B------:R4:W-:Y:S01]  /*9620*/  SYNCS.ARRIVE.TRANS64 RZ, [R0+URZ+0x34830], R2 ;  /* 0x0348300200ff79a7 */ /* 0x0009e2000800003f */
[----:B---3--:R-:W-:-:S04]  /*9630*/  LOP3.LUT R3, R3, 0x1f, RZ, 0xc0, !PT ;  /* 0x0000001f03037812 */ /* 0x008fc800078ec0ff */
[----:B------:R-:W-:-:S13]  /*9640*/  ISETP.NE.AND P0, PT, R3, RZ, PT ;  /* 0x000000ff0300720c */ /* 0x000fda0003f05270 */
[----:B----4-:R-:W-:Y:S05]  /*9650*/  @!P0 BRA `(.L_x_47) ;  /* 0x0000000000048947 */ /* 0x010fea0003800000 */
[----:B------:R-:W-:Y:S01]  /*9660*/  BPT.TRAP 0x1 ;  /* 0x000000040000795c */ /* 0x000fe20000300000 */
.L_x_47:
[----:B0-----:R-:W3:Y:S01]  /*9670*/  LDL R2, [R1+0x4] ;  /* 0x0000040001027983 */ /* 0x001ee20000100800 */
[----:B------:R-:W-:Y:S01]  /*9680*/  R2UR UR8, R18 ;  /* 0x00000000120872ca */ /* 0x000fe200000e0000 */
[----:B------:R-:W-:Y:S01]  /*9690*/  UIADD3 UR4, UP0, UR38, 0x370, URZ ;  /* 0x0000037026047890 */ /* 0x000fe2000ff1e03f */
[----:B------:R-:W-:Y:S01]  /*96a0*/  R2UR UR9, R0 ;  /* 0x00000000000972ca */ /* 0x000fe200000e0000 */
[----:B------:R-:W-:Y:S01]  /*96b0*/  UMOV UR10, URZ ;  /* 0x0000003f000a7c82 */ /* 0x000fe20008000000 */
[----:B------:R-:W-:Y:S01]  /*96c0*/  R2UR UR12, R16 ;  /* 0x00000000100c72ca */ /* 0x000fe200000e0000 */
[----:B------:R-:W-:Y:S01]  /*96d0*/  UIADD3.X UR5, URZ, UR39, URZ, UP0, !UPT ;  /* 0x000000273f057290 */ /* 0x000fe200087fe43f */
[----:B-----5:R-:W-:Y:S01]  /*96e0*/  R2UR UR13, R17 ;  /* 0x00000000110d72ca */ /* 0x020fe200000e0000 */
[----:B------:R-:W-:Y:S01]  /*96f0*/  UMOV UR6, 0x0 ;  /* 0x0000000000067882 */ /* 0x000fe20000000000 */
[----:B------:R-:W-:Y:S01]  /*9700*/  PLOP3.LUT P0, PT, PT, PT, PT, 0x80, 0x0 ;  /* 0x000000000000781c */ /* 0x000fe20003f0f070 */
[----:B------:R-:W-:Y:S01]  /*9710*/  UMOV UR7, 0x14f00000 ;  /* 0x14f0000000077882 */ /* 0x000fe20000000000 */
[----:B------:R-:W-:-:S02]  /*9720*/  UMOV UR16, 0x40 ;  /* 0x0000004000107882 */ /* 0x000fc40000000000 */
[----:B------:R-:W-:Y:S01]  /*9730*/  P2R R0, PR, RZ, 0x1 ;  /* 0x00000001ff007803 */ /* 0x000fe20000000000 */
[----:B------:R-:W-:Y:S02]  /*9740*/  UIMAD UR8, UR8, 0xc000, UR36 ;  /* 0x0000c000080878a4 */ /* 0x000fe4000f8e0224 */
[----:B------:R-:W-:Y:S02]  /*9750*/  UIADD3 UR9, UR9, 0x34830, URZ ;  /* 0x0003483009097890 */ /* 0x000fe4000fffe03f */
[----:B------:R-:W-:Y:S01]  /*9760*/  UIADD3 UR14, UR8, 0x1c400, URZ ;  /* 0x0001c400080e7890 */ /* 0x000fe2000fffe03f */
[----:B------:R4:W-:Y:S01]  /*9770*/  STL [R1+0xc], R0 ;  /* 0x00000c0001007387 */ /* 0x0009e20000100800 */
[----:B------:R-:W-:Y:S02]  /*9780*/  UIADD3 UR15, UR8, 0x20400, URZ ;  /* 0x00020400080f7890 */ /* 0x000fe4000fffe03f */
[----:B------:R-:W-:-:S03]  /*9790*/  UIADD3 UR17, UR8, 0x24400, URZ ;  /* 0x0002440008117890 */ /* 0x000fc6000fffe03f */
[----:B------:R-:W-:Y:S01]  /*97a0*/  UMOV UR8, UR14 ;  /* 0x0000000e00087c82 */ /* 0x000fe20008000000 */
[----:B------:R-:W-:Y:S01]  /*97b0*/  UMOV UR14, 0x80 ;  /* 0x00000080000e7882 */ /* 0x000fe20000000000 */
[----:B---3--:R-:W-:-:S13]  /*97c0*/  R2UR UR11, R2 ;  /* 0x00000000020b72ca */ /* 0x008fda00000e0000 */
[----:B------:R-:W-:-:S09]  /*97d0*/  USHF.L.U32 UR11, UR11, 0x7, URZ ;  /* 0x000000070b0b7899 */ /* 0x000fd2000800063f */
[----:B------:R0:W-:Y:S02]  /*97e0*/  UTMALDG.4D [UR8], [UR4], desc[UR6] ;  /* 0x00000608040075b4 */ /* 0x0001e40008019000 */
[----:B0-----:R-:W-:Y:S01]  /*97f0*/  UMOV UR8, UR15 ;  /* 0x0000000f00087c82 */ /* 0x001fe20008000000 */
[----:B------:R-:W-:Y:S02]  /*9800*/  UMOV UR10, UR16 ;  /* 0x00000010000a7c82 */ /* 0x000fe40008000000 */
[----:B------:R0:W-:Y:S02]  /*9810*/  UTMALDG.4D [UR8], [UR4], desc[UR6] ;  /* 0x00000608040075b4 */ /* 0x0001e40008019000 */
[----:B0-----:R-:W-:Y:S01]  /*9820*/  UMOV UR8, UR17 ;  /* 0x0000001100087c82 */ /* 0x001fe20008000000 */
[----:B------:R-:W-:Y:S02]  /*9830*/  UMOV UR10, UR14 ;  /* 0x0000000e000a7c82 */ /* 0x000fe40008000000 */
[----:B------:R4:W-:Y:S02]  /*9840*/  UTMALDG.4D [UR8], [UR4], desc[UR6] ;  /* 0x00000608040075b4 */ /* 0x0009e40008019000 */
[----:B----4-:R-:W-:Y:S01]  /*9850*/  NOP ;  /* 0x0000000000007918 */ /* 0x010fe20000000000 */
.L_x_43:
[----:B------:R-:W-:Y:S05]  /*9860*/  WARPSYNC.ALL ;  /* 0x0000000000007948 */ /* 0x000fea0003800000 */
[----:B------:R-:W-:Y:S01]  /*9870*/  UIADD3 UR4, UR36, 0x10400, URZ ;  /* 0x0001040024047890 */ /* 0x000fe2000fffe03f */
[----:B------:R-:W-:Y:S03]  /*9880*/  BAR.SYNC.DEFER_BLOCKING 0x8, 0x180 ;  /* 0x0206000000007b1d */ /* 0x000fe60000010000 */
[----:B------:R-:W-:-:S06]  /*9890*/  ULOP3.LUT UP0, URZ, UR4, 0x3ff, URZ, 0xc0, !UPT ;  /* 0x000003ff043f7892 */ /* 0x000fcc000f80c03f */
[----:B------:R-:W-:-:S13]  /*98a0*/  PLOP3.LUT P0, PT, PT, PT, UP0, 0x80, 0x0 ;  /* 0x000000000000781c */ /* 0x000fda0003f0f008 */
[----:B------:R-:W-:Y:S05]  /*98b0*/  @!P0 BRA `(.L_x_48) ;  /* 0x0000000000408947 */ /* 0x000fea0003800000 */
[----:B------:R-:W-:Y:S01]  /*98c0*/  MOV R2, 0x0 ;  /* 0x0000000000027802 */ /* 0x000fe20000000f00 */
[----:B------:R-:W-:Y:S01]  /*98d0*/  ULDC.64 UR6, c[0x4][0x118] ;  /* 0x0100460000067ab9 */ /* 0x000fe20000000a00 */
[----:B------:R-:W-:Y:S01]  /*98e0*/  ULDC.64 UR8, c[0x4][0x120] ;  /* 0x0100480000087ab9 */ /* 0x000fe20000000a00 */
[----:B------:R-:W-:Y:S01]  /*98f0*/  ULDC.64 UR4, c[0x4][0x88] ;  /* 0x0100220000047ab9 */ /* 0x000fe20000000a00 */
[----:B------:R-:W-:Y:S01]  /*9900*/  IMAD.U32 R4, RZ, RZ, UR6 ;  /* 0x00000006ff047e24 */ /* 0x000fe2000f8e00ff */
[----:B------:R-:W-:Y:S01]  /*9910*/  MOV R10, UR4 ;  /* 0x00000004000a7c02 */ /* 0x000fe20008000f00 */
[----:B------:R-:W3:Y:S01]  /*9920*/  LDC.64 R2, c[0x4][R2] ;  /* 0x0100000002027b82 */ /* 0x000ee20000000a00 */
[----:B------:R-:W-:Y:S02]  /*9930*/  IMAD.U32 R5, RZ, RZ, UR7 ;  /* 0x00000007ff057e24 */ /* 0x000fe4000f8e00ff */
[----:B------:R-:W-:Y:S02]  /*9940*/  IMAD.U32 R6, RZ, RZ, UR8 ;  /* 0x00000008ff067e24 */ /* 0x000fe4000f8e00ff */
[----:B------:R-:W-:-:S02]  /*9950*/  IMAD.U32 R7, RZ, RZ, UR9 ;  /* 0x00000009ff077e24 */ /* 0x000fc4000f8e00ff */
[----:B------:R-:W-:Y:S02]  /*9960*/  IMAD.U32 R11, RZ, RZ, UR5 ;  /* 0x00000005ff0b7e24 */ /* 0x000fe4000f8e00ff */
[----:B-1----:R-:W-:Y:S02]  /*9970*/  IMAD.MOV.U32 R8, RZ, RZ, 0x70 ;  /* 0x00000070ff087424 */ /* 0x002fe400078e00ff */
[----:B------:R-:W-:Y:S02]  /*9980*/  IMAD.MOV.U32 R12, RZ, RZ, 0x1 ;  /* 0x00000001ff0c7424 */ /* 0x000fe400078e00ff */
[----:B------:R-:W-:-:S07]  /*9990*/  IMAD.MOV.U32 R13, RZ, RZ, RZ ;  /* 0x000000ffff0d7224 */ /* 0x000fce00078e00ff */
[----:B------:R-:W-:-:S07]  /*99a0*/  LEPC R20, `(.L_x_48) ;  /* 0x000000001014794e */ /* 0x000fce0000000000 */
[----:B0-23--:R-:W-:Y:S05]  /*99b0*/  CALL.ABS.NOINC R2 ;  /* 0x0000000002007343 */ /* 0x00dfea0003c00000 */
.L_x_48:
[----:B------:R-:W3:Y:S01]  /*99c0*/  LDL.LU R5, [R1+0x18] ;  /* 0x0000180001057983 */ /* 0x000ee20000300800 */
[----:B0-----:R-:W-:Y:S01]  /*99d0*/  SHF.R.S32.HI R0, RZ, 0x1f, R16 ;  /* 0x0000001fff007819 */ /* 0x001fe20000011410 */
[----:B------:R-:W-:Y:S01]  /*99e0*/  ULDC.64 UR4, c[0x0][0x2d8] ;  /* 0x0000b60000047ab9 */ /* 0x000fe20000000a00 */
[----:B-1----:R-:W0:Y:S01]  /*99f0*/  LDC R8, c[0x0][0x448] ;  /* 0x00011200ff087b82 */ /* 0x002e220000000800 */
[----:B------:R-:W4:Y:S01]  /*9a00*/  LDL.LU R7, [R1+0x20] ;  /* 0x0000200001077983 */ /* 0x000f220000300800 */
[----:B------:R-:W-:-:S03]  /*9a10*/  ULDC.64 UR6, c[0x0][0x280] ;  /* 0x0000a00000067ab9 */ /* 0x000fc60000000a00 */
[----:B------:R-:W2:Y:S01]  /*9a20*/  LDL R4, [R1+0x28] ;  /* 0x0000280001047983 */ /* 0x000ea20000100800 */
[----:B------:R-:W-:Y:S02]  /*9a30*/  IMAD R0, R0, UR4, RZ ;  /* 0x0000000400007c24 */ /* 0x000fe4000f8e02ff */
[C---:B------:R-:W-:Y:S01]  /*9a40*/  IMAD.WIDE.U32 R2, R16.reuse, UR4, RZ ;  /* 0x0000000410027c25 */ /* 0x040fe2000f8e00ff */
[----:B------:R-:W1:Y:S03]  /*9a50*/  S2R R11, SR_TID.X ;  /* 0x00000000000b7919 */ /* 0x000e660000002100 */
[----:B------:R-:W-:Y:S01]  /*9a60*/  IMAD R0, R16, UR5, R0 ;  /* 0x0000000510007c24 */ /* 0x000fe2000f8e0200 */
[----:B------:R-:W-:-:S03]  /*9a70*/  ULDC.64 UR4, c[0x0][0x2e0] ;  /* 0x0000b80000047ab9 */ /* 0x000fc60000000a00 */
[----:B------:R-:W-:Y:S01]  /*9a80*/  IMAD.IADD R3, R3, 0x1, R0 ;  /* 0x0000000103037824 */ /* 0x000fe200078e0200 */
[----:B0-----:R-:W-:-:S13]  /*9a90*/  ISETP.NE.AND P0, PT, R8, 0x1, PT ;  /* 0x000000010800780c */ /* 0x001fda0003f05270 */
[----:B------:R-:W0:Y:S01]  /*9aa0*/  @P0 LDC R6, c[0x0][0x44c] ;  /* 0x00011300ff060b82 */ /* 0x000e220000000800 */
[----:B-1----:R-:W-:-:S05]  /*9ab0*/  IMAD.SHL.U32 R11, R11, 0x8, RZ ;  /* 0x000000080b0b7824 */ /* 0x002fca00078e00ff */
[----:B------:R-:W-:-:S04]  /*9ac0*/  LOP3.LUT R11, R11, 0x38, RZ, 0xc0, !PT ;  /* 0x000000380b0b7812 */ /* 0x000fc800078ec0ff */
[----:B------:R-:W-:Y:S02]  /*9ad0*/  LOP3.LUT R10, R11, 0x40, RZ, 0xfc, !PT ;  /* 0x000000400b0a7812 */ /* 0x000fe400078efcff */
[----:B---3--:R-:W-:Y:S01]  /*9ae0*/  SHF.R.S32.HI R0, RZ, 0x1f, R5 ;  /* 0x0000001fff007819 */ /* 0x008fe20000011405 */
[----:B------:R-:W-:-:S04]  /*9af0*/  IMAD.WIDE.U32 R2, R5, UR4, R2 ;  /* 0x0000000405027c25 */ /* 0x000fc8000f8e0002 */
[----:B------:R-:W-:Y:S01]  /*9b00*/  IMAD R0, R0, UR4, RZ ;  /* 0x0000000400007c24 */ /* 0x000fe2000f8e02ff */
[----:B------:R-:W-:-:S03]  /*9b10*/  ULDC UR4, c[0x0][0xc38] ;  /* 0x00030e0000047ab9 */ /* 0x000fc60000000800 */
[----:B------:R-:W-:Y:S02]  /*9b20*/  IMAD R0, R5, UR5, R0 ;  /* 0x0000000505007c24 */ /* 0x000fe4000f8e0200 */
[----:B------:R-:W1:Y:S03]  /*9b30*/  S2R R5, SR_TID.X ;  /* 0x0000000000057919 */ /* 0x000e660000002100 */
[----:B------:R-:W-:Y:S01]  /*9b40*/  IADD3 R3, R3, R0, RZ ;  /* 0x0000000003037210 */ /* 0x000fe20007ffe0ff */
[----:B----4-:R-:W-:Y:S02]  /*9b50*/  IMAD.MOV R0, RZ, RZ, -R7 ;  /* 0x000000ffff007224 */ /* 0x010fe400078e0a07 */
[----:B------:R-:W3:Y:S02]  /*9b60*/  @P0 LDC R7, c[0x0][0x450] ;  /* 0x00011400ff070b82 */ /* 0x000ee40000000800 */
[----:B--2---:R-:W-:Y:S01]  /*9b70*/  IMAD R0, R0, UR4, R4 ;  /* 0x0000000400007c24 */ /* 0x004fe2000f8e0204 */
[----:B------:R-:W-:-:S03]  /*9b80*/  ULDC.64 UR4, c[0x0][0x2d0] ;  /* 0x0000b40000047ab9 */ /* 0x000fc60000000a00 */
[----:B------:R-:W-:Y:S01]  /*9b90*/  IMAD.SHL.U32 R4, R0, 0x80, RZ ;  /* 0x0000008000047824 */ /* 0x000fe200078e00ff */
[----:B-1----:R-:W-:-:S04]  /*9ba0*/  LOP3.LUT R5, R5, 0x7f, RZ, 0xc0, !PT ;  /* 0x0000007f05057812 */ /* 0x002fc800078ec0ff */
[----:B------:R-:W-:Y:S02]  /*9bb0*/  SHF.R.U32.HI R9, RZ, 0x3, R5 ;  /* 0x00000003ff097819 */ /* 0x000fe40000011605 */
[----:B------:R-:W1:Y:S02]  /*9bc0*/  S2R R5, SR_TID.X ;  /* 0x0000000000057919 */ /* 0x000e640000002100 */
[----:B-1----:R-:W-:-:S05]  /*9bd0*/  IMAD.SHL.U32 R5, R5, 0x10, RZ ;  /* 0x0000001005057824 */ /* 0x002fca00078e00ff */
[----:B------:R-:W-:Y:S02]  /*9be0*/  LOP3.LUT R5, R9, 0x70, R5, 0xf8, !PT ;  /* 0x0000007009057812 */ /* 0x000fe400078ef805 */
[----:B------:R-:W-:Y:S02]  /*9bf0*/  LOP3.LUT R9, R11, 0x80, RZ, 0xfc, !PT ;  /* 0x000000800b097812 */ /* 0x000fe400078efcff */
[----:B------:R-:W-:-:S05]  /*9c00*/  LOP3.LUT R0, R5, R4, RZ, 0xfc, !PT ;  /* 0x0000000405007212 */ /* 0x000fca00078efcff */
[----:B0-----:R-:W-:-:S04]  /*9c10*/  @P0 IMAD.HI.U32 R6, R0, R6, RZ ;  /* 0x0000000600060227 */ /* 0x001fc800078e00ff */
[----:B------:R-:W-:Y:S01]  /*9c20*/  IMAD.MOV.U32 R5, RZ, RZ, R0 ;  /* 0x000000ffff057224 */ /* 0x000fe200078e0000 */
[----:B---3--:R-:W-:-:S05]  /*9c30*/  @P0 SHF.R.U32.HI R5, RZ, R7, R6 ;  /* 0x00000007ff050219 */ /* 0x008fca0000011606 */
[----:B------:R-:W-:Y:S02]  /*9c40*/  IMAD.MOV R6, RZ, RZ, -R5 ;  /* 0x000000ffff067224 */ /* 0x000fe400078e0a05 */
[----:B------:R-:W-:-:S04]  /*9c50*/  IMAD.WIDE.U32 R2, R5, UR4, R2 ;  /* 0x0000000405027c25 */ /* 0x000fc8000f8e0002 */
[----:B------:R-:W-:Y:S01]  /*9c60*/  IMAD R0, R8, R6, R0 ;  /* 0x0000000608007224 */ /* 0x000fe200078e0200 */
[----:B------:R-:W-:-:S05]  /*9c70*/  SHF.R.S32.HI R6, RZ, 0x1f, R5 ;  /* 0x0000001fff067819 */ /* 0x000fca0000011405 */
[----:B------:R-:W-:-:S04]  /*9c80*/  IMAD R6, R6, UR4, RZ ;  /* 0x0000000406067c24 */ /* 0x000fc8000f8e02ff */
[----:B------:R-:W-:Y:S01]  /*9c90*/  IMAD R6, R5, UR5, R6 ;  /* 0x0000000505067c24 */ /* 0x000fe2000f8e0206 */
[----:B------:R-:W-:Y:S01]  /*9ca0*/  SHF.R.S32.HI R5, RZ, 0x1f, R0 ;  /* 0x0000001fff057819 */ /* 0x000fe20000011400 */
[----:B------:R-:W-:-:S03]  /*9cb0*/  ULDC.64 UR4, c[0x0][0x2c8] ;  /* 0x0000b20000047ab9 */ /* 0x000fc60000000a00 */
[----:B------:R-:W-:Y:S01]  /*9cc0*/  IADD3 R3, R3, R6, RZ ;  /* 0x0000000603037210 */ /* 0x000fe20007ffe0ff */
[----:B------:R-:W-:Y:S02]  /*9cd0*/  IMAD R5, R5, UR4, RZ ;  /* 0x0000000405057c24 */ /* 0x000fe4000f8e02ff */
[----:B------:R-:W-:Y:S01]  /*9ce0*/  IMAD.WIDE.U32 R2, R0, UR4, R2 ;  /* 0x0000000400027c25 */ /* 0x000fe2000f8e0002 */
[----:B------:R-:W-:Y:S02]  /*9cf0*/  ULDC UR4, c[0x0][0x2b8] ;  /* 0x0000ae0000047ab9 */ /* 0x000fe40000000800 */
[----:B------:R-:W-:Y:S01]  /*9d00*/  ISETP.GE.AND P1, PT, R10, UR4, PT ;  /* 0x000000040a007c0c */ /* 0x000fe2000bf26270 */
[----:B------:R-:W-:Y:S01]  /*9d10*/  IMAD R5, R0, UR5, R5 ;  /* 0x0000000500057c24 */ /* 0x000fe2000f8e0205 */
[----:B------:R0:W5:Y:S01]  /*9d20*/  LDL R10, [R1+0x14] ;  /* 0x00001400010a7983 */ /* 0x0001620000100800 */
[----:B------:R-:W-:Y:S02]  /*9d30*/  LEA R0, P3, R2, UR6, 0x1 ;  /* 0x0000000602007c11 */ /* 0x000fe4000f8608ff */
[----:B------:R-:W-:Y:S01]  /*9d40*/  IMAD.IADD R5, R3, 0x1, R5 ;  /* 0x0000000103057824 */ /* 0x000fe200078e0205 */
[----:B------:R-:W-:-:S02]  /*9d50*/  ISETP.GE.AND P0, PT, R11, UR4, PT ;  /* 0x000000040b007c0c */ /* 0x000fc4000bf06270 */
[----:B------:R-:W-:Y:S01]  /*9d60*/  ISETP.GE.AND P2, PT, R9, UR4, PT ;  /* 0x0000000409007c0c */ /* 0x000fe2000bf46270 */
[----:B------:R-:W-:Y:S01]  /*9d70*/  UMOV UR4, 0xffffffff ;  /* 0xffffffff00047882 */ /* 0x000fe20000000000 */
[----:B------:R-:W-:Y:S02]  /*9d80*/  LEA.HI.X R2, R2, UR7, R5, 0x1, P3 ;  /* 0x0000000702027c11 */ /* 0x000fe400098f0c05 */
[----:B0-----:R-:W-:Y:S09]  /*9d90*/  BRA.DIV UR4, `(.L_x_49) ;  /* 0x0000003204bc7947 */ /* 0x001ff2000b800000 */
[----:B------:R-:W0:Y:S01]  /*9da0*/  S2R R6, SR_TID.X ;  /* 0x0000000000067919 */ /* 0x000e220000002100 */
[----:B------:R-:W-:Y:S02]  /*9db0*/  ULDC UR4, c[0x0][0x288] ;  /* 0x0000a20000047ab9 */ /* 0x000fe40000000800 */
[----:B------:R-:W-:Y:S01]  /*9dc0*/  IMAD R3, R8, UR4, RZ ;  /* 0x0000000408037c24 */ /* 0x000fe2000f8e02ff */
[----:B------:R-:W1:Y:S01]  /*9dd0*/  S2R R11, SR_TID.X ;  /* 0x00000000000b7919 */ /* 0x000e620000002100 */
[----:B------:R-:W2:Y:S04]  /*9de0*/  SHFL.IDX PT, R7, R0, RZ, 0x181f ;  /* 0x00181fff00077589 */ /* 0x000ea800000e0000 */
[----:B------:R-:W-:Y:S01]  /*9df0*/  SHFL.IDX PT, R9, R2, 0x1, 0x181f ;  /* 0x00381f0002097f89 */ /* 0x000fe200000e0000 */
[----:B0-----:R-:W-:-:S04]  /*9e00*/  LOP3.LUT R6, R6, 0x7f, RZ, 0xc0, !PT ;  /* 0x0000007f06067812 */ /* 0x001fc800078ec0ff */
[----:B------:R-:W-:Y:S01]  /*9e10*/  SHF.R.U32.HI R6, RZ, 0x3, R6 ;  /* 0x00000003ff067819 */ /* 0x000fe20000011606 */
[----:B-1----:R-:W-:-:S04]  /*9e20*/  IMAD.SHL.U32 R11, R11, 0x8, RZ ;  /* 0x000000080b0b7824 */ /* 0x002fc800078e00ff */
[----:B------:R-:W-:Y:S01]  /*9e30*/  IMAD.IADD R4, R6, 0x1, R4 ;  /* 0x0000000106047824 */ /* 0x000fe200078e0204 */
[----:B------:R-:W-:Y:S01]  /*9e40*/  LOP3.LUT R11, R11, 0x38, RZ, 0xc0, !PT ;  /* 0x000000380b0b7812 */ /* 0x000fe200078ec0ff */
[----:B------:R-:W0:Y:S02]  /*9e50*/  SHFL.IDX PT, R6, R2, RZ, 0x181f ;  /* 0x00181fff02067589 */ /* 0x000e2400000e0000 */
[C---:B------:R-:W-:Y:S01]  /*9e60*/  VIADD R5, R4.reuse, 0x10 ;  /* 0x0000001004057836 */ /* 0x040fe20000000000 */
[----:B------:R-:W-:-:S04]  /*9e70*/  ISETP.GE.AND P4, PT, R4, R3, PT ;  /* 0x000000030400720c */ /* 0x000fc80003f86270 */
[----:B------:R-:W-:Y:S02]  /*9e80*/  ISETP.GE.AND P3, PT, R5, R3, PT ;  /* 0x000000030500720c */ /* 0x000fe40003f66270 */
[----:B------:R-:W1:Y:S07]  /*9e90*/  SHFL.IDX PT, R5, R0, 0x1, 0x181f ;  /* 0x00381f0000057f89 */ /* 0x000e6e00000e0000 */
[----:B--2---:R-:W-:-:S04]  /*9ea0*/  @!P4 LEA R7, P5, R11, R7, 0x1 ;  /* 0x000000070b07c211 */ /* 0x004fc800078a08ff */
[----:B0-----:R-:W-:-:S04]  /*9eb0*/  @!P4 IADD3.X R6, RZ, R6, RZ, P5, !PT ;  /* 0x00000006ff06c210 */ /* 0x001fc80002ffe4ff */
[----:B------:R-:W-:-:S04]  /*9ec0*/  @!P4 LOP3.LUT R7, R7, R6, RZ, 0x3c, !PT ;  /* 0x000000060707c212 */ /* 0x000fc800078e3cff */
[----:B------:R-:W-:Y:S02]  /*9ed0*/  @!P4 LOP3.LUT R6, R7, R6, RZ, 0x3c, !PT ;  /* 0x000000060706c212 */ /* 0x000fe400078e3cff */
[----:B-1----:R-:W-:Y:S02]  /*9ee0*/  @!P3 LEA R8, P5, R11, R5, 0x1 ;  /* 0x000000050b08b211 */ /* 0x002fe400078a08ff */
[----:B------:R-:W-:-:S03]  /*9ef0*/  @!P4 LOP3.LUT R7, R7, R6, RZ, 0x3c, !PT ;  /* 0x000000060707c212 */ /* 0x000fc600078e3cff */
[----:B------:R-:W-:Y:S02]  /*9f00*/  @!P3 IMAD.X R5, RZ, RZ, R9, P5 ;  /* 0x000000ffff05b224 */ /* 0x000fe400028e0609 */
[----:B-----5:R-:W-:Y:S04]  /*9f10*/  @!P4 LDGSTS.E.BYPASS.LTC128B.128 [R10+0x10400], desc[UR60][R6.64], !P0 ;  /* 0x10400000060acfae */ /* 0x020fe8000c101d7c */
[----:B------:R-:W-:Y:S04]  /*9f20*/  @!P4 LDGSTS.E.BYPASS.LTC128B.128 [R10+0x14400], desc[UR60][R6.64+0x80], !P1 ;  /* 0x14400080060acfae */ /* 0x000fe8000c901d7c */
[----:B------:R0:W-:Y:S02]  /*9f30*/  @!P4 LDGSTS.E.BYPASS.LTC128B.128 [R10+0x18400], desc[UR60][R6.64+0x100], !P2 ;  /* 0x18400100060acfae */ /* 0x0001e4000d101d7c */
[----:B0-----:R-:W-:-:S02]  /*9f40*/  @!P3 IMAD.MOV.U32 R6, RZ, RZ, R8 ;  /* 0x000000ffff06b224 */ /* 0x001fc400078e0008 */
[----:B------:R-:W-:Y:S01]  /*9f50*/  @!P3 IMAD.MOV.U32 R7, RZ, RZ, R5 ;  /* 0x000000ffff07b224 */ /* 0x000fe200078e0005 */
[----:B------:R-:W0:Y:S01]  /*9f60*/  SHFL.IDX PT, R8, R0, 0x2, 0x181f ;  /* 0x00581f0000087f89 */ /* 0x000e2200000e0000 */
[----:B------:R-:W-:-:S03]  /*9f70*/  VIADD R5, R4, 0x20 ;  /* 0x0000002004057836 */ /* 0x000fc60000000000 */
[----:B------:R-:W-:Y:S04]  /*9f80*/  @!P3 LDGSTS.E.BYPASS.LTC128B.128 [R10+0x10c00], desc[UR60][R6.64], !P0 ;  /* 0x10c00000060abfae */ /* 0x000fe8000c101d7c */
[----:B------:R-:W-:Y:S04]  /*9f90*/  @!P3 LDGSTS.E.BYPASS.LTC128B.128 [R10+0x14c00], desc[UR60][R6.64+0x80], !P1 ;  /* 0x14c00080060abfae */ /* 0x000fe8000c901d7c */
[----:B------:R1:W-:Y:S01]  /*9fa0*/  @!P3 LDGSTS.E.BYPASS.LTC128B.128 [R10+0x18c00], desc[UR60][R6.64+0x100], !P2 ;  /* 0x18c00100060abfae */ /* 0x0003e2000d101d7c */
[----:B------:R-:W-:-:S03]  /*9fb0*/  ISETP.GE.AND P3, PT, R5, R3, PT ;  /* 0x000000030500720c */ /* 0x000fc60003f66270 */
[----:B------:R-:W2:Y:S10]  /*9fc0*/  SHFL.IDX PT, R5, R2, 0x2, 0x181f ;  /* 0x00581f0002057f89 */ /* 0x000eb400000e0000 */
[----:B0-----:R-:W-:-:S04]  /*9fd0*/  @!P3 LEA R8, P4, R11, R8, 0x1 ;  /* 0x000000080b08b211 */ /* 0x001fc800078808ff */
[----:B-1----:R-:W-:Y:S01]  /*9fe0*/  @!P3 MOV R6, R8 ;  /* 0x000000080006b202 */ /* 0x002fe20000000f00 */
[----:B--2---:R-:W-:Y:S02]  /*9ff0*/  @!P3 IMAD.X R9, RZ, RZ, R5, P4 ;  /* 0x000000ffff09b224 */ /* 0x004fe400020e0605 */
[----:B------:R-:W-:Y:S02]  /*a000*/  VIADD R5, R4, 0x30 ;  /* 0x0000003004057836 */ /* 0x000fe40000000000 */
[----:B------:R-:W-:-:S05]  /*a010*/  @!P3 IMAD.MOV.U32 R7, RZ, RZ, R9 ;  /* 0x000000ffff07b224 */ /* 0x000fca00078e0009 */
[----:B------:R-:W-:Y:S04]  /*a020*/  @!P3 LDGSTS.E.BYPASS.LTC128B.128 [R10+0x11400], desc[UR60][R6.64], !P0 ;  /* 0x11400000060abfae */ /* 0x000fe8000c101d7c */
[----:B------:R-:W-:Y:S04]  /*a030*/  @!P3 LDGSTS.E.BYPASS.LTC128B.128 [R10+0x15400], desc[UR60][R6.64+0x80], !P1 ;  /* 0x15400080060abfae */ /* 0x000fe8000c901d7c */
[----:B------:R0:W-:Y:S01]  /*a040*/  @!P3 LDGSTS.E.BYPASS.LTC128B.128 [R10+0x19400], desc[UR60][R6.64+0x100], !P2 ;  /* 0x19400100060abfae */ /* 0x0001e2000d101d7c */
[----:B------:R-:W-:-:S03]  /*a050*/  ISETP.GE.AND P3, PT, R5, R3, PT ;  /* 0x000000030500720c */ /* 0x000fc60003f66270 */
[----:B------:R-:W-:Y:S04]  /*a060*/  SHFL.IDX PT, R5, R2, 0x3, 0x181f ;  /* 0x00781f0002057f89 */ /* 0x000fe800000e0000 */
[----:B0-----:R-:W0:Y:S06]  /*a070*/  SHFL.IDX PT, R6, R0, 0x3, 0x181f ;  /* 0x00781f0000067f89 */ /* 0x001e2c00000e0000 */
[----:B0-----:R-:W-:-:S05]  /*a080*/  @!P3 LEA R6, P4, R11, R6, 0x1 ;  /* 0x000000060b06b211 */ /* 0x001fca00078808ff */
[----:B------:R-:W-:-:S04]  /*a090*/  @!P3 IMAD.X R5, RZ, RZ, R5, P4 ;  /* 0x000000ffff05b224 */ /* 0x000fc800020e0605 */
[----:B------:R-:W-:Y:S02]  /*a0a0*/  @!P3 IMAD.MOV.U32 R7, RZ, RZ, R5 ;  /* 0x000000ffff07b224 */ /* 0x000fe400078e0005 */
[----:B------:R-:W-:-:S03]  /*a0b0*/  VIADD R5, R4, 0x40 ;  /* 0x0000004004057836 */ /* 0x000fc60000000000 */
[----:B------:R-:W-:Y:S04]  /*a0c0*/  @!P3 LDGSTS.E.BYPASS.LTC128B.128 [R10+0x11c00], desc[UR60][R6.64], !P0 ;  /* 0x11c00000060abfae */ /* 0x000fe8000c101d7c */
[----:B------:R-:W-:Y:S04]  /*a0d0*/  @!P3 LDGSTS.E.BYPASS.LTC128B.128 [R10+0x15c00], desc[UR60][R6.64+0x80], !P1 ;  /* 0x15c00080060abfae */ /* 0x000fe8000c901d7c */
[----:B------:R0:W-:Y:S01]  /*a0e0*/  @!P3 LDGSTS.E.BYPASS.LTC128B.128 [R10+0x19c00], desc[UR60][R6.64+0x100], !P2 ;  /* 0x19c00100060abfae */ /* 0x0001e2000d101d7c */
[----:B------:R-:W-:-:S03]  /*a0f0*/  ISETP.GE.AND P3, PT, R5, R3, PT ;  /* 0x000000030500720c */ /* 0x000fc60003f66270 */
[----:B------:R-:W-:Y:S04]  /*a100*/  SHFL.IDX PT, R5, R2, 0x4, 0x181f ;  /* 0x00981f0002057f89 */ /* 0x000fe800000e0000 */
[----:B0-----:R-:W0:Y:S06]  /*a110*/  SHFL.IDX PT, R6, R0, 0x4, 0x181f ;  /* 0x00981f0000067f89 */ /* 0x001e2c00000e0000 */
[----:B0-----:R-:W-:-:S04]  /*a120*/  @!P3 LEA R6, P4, R11, R6, 0x1 ;  /* 0x000000060b06b211 */ /* 0x001fc800078808ff */
[----:B------:R-:W-:-:S05]  /*a130*/  @!P3 IADD3.X R5, RZ, R5, RZ, P4, !PT ;  /* 0x00000005ff05b210 */ /* 0x000fca00027fe4ff */
        /* <DEDUP_REMOVED lines=12> */
[----:B------:R-:W-:Y:S02]  /*a200*/  @!P3 LDGSTS.E.BYPASS.LTC128B.128 [R10+0x12c00], desc[UR60][R6.64], !P0 ;  /* 0x12c00000060abfae */ /* 0x000fe4000c101d7c */
[----:B------:R-:W-:Y:S02]  /*a210*/  ISETP.GE.AND P4, PT, R5, R3, PT ;  /* 0x000000030500720c */ /* 0x000fe40003f86270 */
[----:B------:R-:W-:Y:S04]  /*a220*/  @!P3 LDGSTS.E.BYPASS.LTC128B.128 [R10+0x16c00], desc[UR60][R6.64+0x80], !P1 ;  /* 0x16c00080060abfae */ /* 0x000fe8000c901d7c */
[----:B------:R0:W-:Y:S04]  /*a230*/  @!P3 LDGSTS.E.BYPASS.LTC128B.128 [R10+0x1ac00], desc[UR60][R6.64+0x100], !P2 ;  /* 0x1ac00100060abfae */ /* 0x0001e8000d101d7c */
[----:B------:R-:W-:Y:S04]  /*a240*/  SHFL.IDX PT, R5, R2, 0x6, 0x181f ;  /* 0x00d81f0002057f89 */ /* 0x000fe800000e0000 */
[----:B0-----:R-:W0:Y:S04]  /*a250*/  SHFL.IDX PT, R6, R0, 0x6, 0x181f ;  /* 0x00d81f0000067f89 */ /* 0x001e2800000e0000 */
[----:B------:R-:W1:Y:S01]  /*a260*/  SHFL.IDX PT, R0, R0, 0x7, 0x181f ;  /* 0x00f81f0000007f89 */ /* 0x000e6200000e0000 */
[----:B0-----:R-:W-:-:S04]  /*a270*/  @!P4 LEA R6, P3, R11, R6, 0x1 ;  /* 0x000000060b06c211 */ /* 0x001fc800078608ff */
[----:B------:R-:W-:-:S05]  /*a280*/  @!P4 IADD3.X R5, RZ, R5, RZ, P3, !PT ;  /* 0x00000005ff05c210 */ /* 0x000fca0001ffe4ff */
[----:B------:R-:W-:Y:S02]  /*a290*/  @!P4 IMAD.MOV.U32 R7, RZ, RZ, R5 ;  /* 0x000000ffff07c224 */ /* 0x000fe400078e0005 */
[----:B------:R2:W3:Y:S04]  /*a2a0*/  SHFL.IDX PT, R5, R2, 0x7, 0x181f ;  /* 0x00f81f0002057f89 */ /* 0x0004e800000e0000 */
[----:B------:R2:W-:Y:S04]  /*a2b0*/  @!P4 LDGSTS.E.BYPASS.LTC128B.128 [R10+0x13400], desc[UR60][R6.64], !P0 ;  /* 0x13400000060acfae */ /* 0x0005e8000c101d7c */
[----:B------:R2:W-:Y:S04]  /*a2c0*/  @!P4 LDGSTS.E.BYPASS.LTC128B.128 [R10+0x17400], desc[UR60][R6.64+0x80], !P1 ;  /* 0x17400080060acfae */ /* 0x0005e8000c901d7c */
[----:B-1----:R2:W-:Y:S02]  /*a2d0*/  @!P4 LDGSTS.E.BYPASS.LTC128B.128 [R10+0x1b400], desc[UR60][R6.64+0x100], !P2 ;  /* 0x1b400100060acfae */ /* 0x0025e4000d101d7c */
.L_x_151:
[----:B------:R-:W-:Y:S01]  /*a2e0*/  VIADD R4, R4, 0x70 ;  /* 0x0000007004047836 */ /* 0x000fe20000000000 */
[----:B------:R-:W-:Y:S04]  /*a2f0*/  BSSY B0, `(.L_x_50) ;  /* 0x000000e000007945 */ /* 0x000fe80003800000 */
[----:B------:R-:W-:-:S13]  /*a300*/  ISETP.GE.AND P3, PT, R4, R3, PT ;  /* 0x000000030400720c */ /* 0x000fda0003f66270 */
[----:B------:R-:W-:Y:S05]  /*a310*/  @P3 BRA `(.L_x_51) ;  /* 0x00000000002c3947 */ /* 0x000fea0003800000 */
[----:B--2---:R-:W1:Y:S02]  /*a320*/  S2R R2, SR_TID.X ;  /* 0x0000000000027919 */ /* 0x004e640000002100 */
[----:B-1----:R-:W-:-:S05]  /*a330*/  IMAD.SHL.U32 R2, R2, 0x8, RZ ;  /* 0x0000000802027824 */ /* 0x002fca00078e00ff */
[----:B------:R-:W-:-:S04]  /*a340*/  LOP3.LUT R2, R2, 0x38, RZ, 0xc0, !PT ;  /* 0x0000003802027812 */ /* 0x000fc800078ec0ff */
[----:B------:R-:W-:-:S05]  /*a350*/  LEA R2, P3, R2, R0, 0x1 ;  /* 0x0000000002027211 */ /* 0x000fca00078608ff */
[----:B---3--:R-:W-:-:S05]  /*a360*/  IMAD.X R3, RZ, RZ, R5, P3 ;  /* 0x000000ffff037224 */ /* 0x008fca00018e0605 */
[----:B------:R-:W-:Y:S01]  /*a370*/  @!PT LDS RZ, [RZ] ;  /* 0x00000000fffff984 */ /* 0x000fe20000000800 */
[----:B------:R-:W-:Y:S01]  /*a380*/  @!PT LDS RZ, [RZ] ;  /* 0x00000000fffff984 */ /* 0x000fe20000000800 */
[----:B------:R-:W-:Y:S01]  /*a390*/  @!PT LDS RZ, [RZ] ;  /* 0x00000000fffff984 */ /* 0x000fe20000000800 */
[----:B------:R1:W-:Y:S04]  /*a3a0*/  LDGSTS.E.BYPASS.LTC128B.128 [R10+0x13c00], desc[UR60][R2.64], !P0 ;  /* 0x13c00000020a7fae */ /* 0x0003e8000c101d7c */
[----:B------:R1:W-:Y:S04]  /*a3b0*/  LDGSTS.E.BYPASS.LTC128B.128 [R10+0x17c00], desc[UR60][R2.64+0x80], !P1 ;  /* 0x17c00080020a7fae */ /* 0x0003e8000c901d7c */
[----:B------:R1:W-:Y:S02]  /*a3c0*/  LDGSTS.E.BYPASS.LTC128B.128 [R10+0x1bc00], desc[UR60][R2.64+0x100], !P2 ;  /* 0x1bc00100020a7fae */ /* 0x0003e4000d101d7c */
.L_x_51:
[----:B------:R-:W-:Y:S05]  /*a3d0*/  BSYNC B0 ;  /* 0x0000000000007941 */ /* 0x000fea0003800000 */
.L_x_50:
[----:B-12---:R-:W2:Y:S01]  /*a3e0*/  LDL R2, [R1+0x30] ;  /* 0x0000300001027983 */ /* 0x006ea20000100800 */
[----:B------:R-:W-:Y:S01]  /*a3f0*/  NOP ;  /* 0x0000000000007918 */ /* 0x000fe20000000000 */
[----:B------:R-:W-:Y:S02]  /*a400*/  SYNCS.ARRIVE.TRANS64.RED.A0T1 RZ, [UR36+0x34800], RZ ;  /* 0x034800ffffff79a7 */ /* 0x000fe40008200424 */
[----:B------:R-:W-:Y:S01]  /*a410*/  ARRIVES.LDGSTSBAR.64.TRANSCNT [UR36+0x34800] ;  /* 0x03480000ff0079b0 */ /* 0x000fe20008000aa4 */
[----:B--2---:R-:W-:-:S04]  /*a420*/  LOP3.LUT R0, R2, 0x1, RZ, 0xc, !PT ;  /* 0x0000000102007812 */ /* 0x004fc800078e0cff */
[----:B------:R-:W-:Y:S01]  /*a430*/  SHF.L.U32 R0, R0, 0x1f, RZ ;  /* 0x0000001f00007819 */ /* 0x000fe200000006ff */
[----:B------:R-:W-:Y:S01]  /*a440*/  NOP ;  /* 0x0000000000007918 */ /* 0x000fe20000000000 */
[----:B------:R-:W2:Y:S01]  /*a450*/  LDL.LU R2, [R1+0x2c] ;  /* 0x00002c0001027983 */ /* 0x000ea20000300800 */
[----:B------:R-:W-:Y:S01]  /*a460*/  SYNCS.ARRIVE.TRANS64.A1T0 RZ, [UR36+0x34800], RZ ;  /* 0x034800ffffff79a7 */ /* 0x000fe20008100024 */
[----:B------:R-:W-:Y:S01]  /*a470*/  BSSY B0, `(.L_x_52) ;  /* 0x0000005000007945 */ /* 0x000fe20003800000 */
[----:B------:R-:W-:Y:S01]  /*a480*/  IMAD.U32 R15, RZ, RZ, UR36 ;  /* 0x00000024ff0f7e24 */ /* 0x000fe2000f8e00ff */
[----:B------:R-:W1:Y:S01]  /*a490*/  SYNCS.PHASECHK.TRANS64.TRYWAIT P0, [UR36+0x34820], R0 ;  /* 0x03482000ff0075a7 */ /* 0x000e620008000164 */
[----:B--2---:R-:W-:Y:S01]  /*a4a0*/  ISETP.GE.AND P1, PT, R2, 0x81, PT ;  /* 0x000000810200780c */ /* 0x004fe20003f26270 */
[----:B-1----:R-:W-:-:S12]  /*a4b0*/  @!P0 BRA `(.L_x_53) ;  /* 0x0000003400e88947 */ /* 0x002fd80003800000 */
.L_x_152:
[----:B------:R-:W-:Y:S05]  /*a4c0*/  BSYNC B0 ;  /* 0x0000000000007941 */ /* 0x000fea0003800000 */
.L_x_52:
[----:B0-----:R-:W-:Y:S01]  /*a4d0*/  IADD3 R10, R15, 0x34800, RZ ;  /* 0x000348000f0a7810 */ /* 0x001fe20007ffe0ff */
[----:B------:R-:W-:Y:S06]  /*a4e0*/  @!P1 BRA `(.L_x_54) ;  /* 0x0000001c00fc9947 */ /* 0x000fec0003800000 */
[----:B------:R-:W2:Y:S01]  /*a4f0*/  LDL R2, [R1+0x24] ;  /* 0x0000240001027983 */ /* 0x000ea20000100800 */
[----:B-1----:R-:W-:Y:S02]  /*a500*/  IMAD.MOV.U32 R0, RZ, RZ, 0x1 ;  /* 0x00000001ff007424 */ /* 0x002fe400078e00ff */
[----:B--2---:R-:W-:-:S05]  /*a510*/  IMAD.MOV R9, RZ, RZ, -R2 ;  /* 0x000000ffff097224 */ /* 0x004fca00078e0a02 */
[----:B------:R-:W-:-:S05]  /*a520*/  VIADDMNMX R9, R9, R0, 0xffffffff, !PT ;  /* 0xffffffff09097446 */ /* 0x000fca0007800100 */
[----:B------:R-:W-:-:S05]  /*a530*/  IMAD.IADD R0, R2, 0x1, R9 ;  /* 0x0000000102007824 */ /* 0x000fca00078e0209 */
[----:B------:R-:W-:-:S04]  /*a540*/  LOP3.LUT R0, R0, 0x1, RZ, 0xc0, !PT ;  /* 0x0000000100007812 */ /* 0x000fc800078ec0ff */
[----:B------:R-:W-:Y:S01]  /*a550*/  ISETP.NE.U32.AND P0, PT, R0, 0x1, PT ;  /* 0x000000010000780c */ /* 0x000fe20003f05070 */
[----:B------:R-:W-:-:S12]  /*a560*/  VIADD R0, R2, 0xfffffffe ;  /* 0xfffffffe02007836 */ /* 0x000fd80000000000 */
[----:B------:R-:W-:Y:S05]  /*a570*/  @P0 BRA `(.L_x_55) ;  /* 0x0000000800a00947 */ /* 0x000fea0003800000 */
[----:B------:R-:W2:Y:S04]  /*a580*/  LDL R3, [R1+0xc] ;  /* 0x00000c0001037983 */ /* 0x000ea80000100800 */
[----:B------:R-:W4:Y:S01]  /*a590*/  LDL R2, [R1] ;  /* 0x0000000001027983 */ /* 0x000f220000100800 */
[----:B------:R-:W-:Y:S01]  /*a5a0*/  VIADD R4, R18, 0x1 ;  /* 0x0000000112047836 */ /* 0x000fe20000000000 */
[----:B------:R-:W-:Y:S04]  /*a5b0*/  BSSY B0, `(.L_x_56) ;  /* 0x00000a0000007945 */ /* 0x000fe80003800000 */
[----:B------:R-:W-:-:S04]  /*a5c0*/  ISETP.NE.AND P0, PT, R4, 0x2, PT ;  /* 0x000000020400780c */ /* 0x000fc80003f05270 */
[----:B------:R-:W-:Y:S02]  /*a5d0*/  SEL R8, RZ, 0x1, P0 ;  /* 0x00000001ff087807 */ /* 0x000fe40000000000 */
[----:B------:R-:W-:Y:S02]  /*a5e0*/  SEL R4, R4, RZ, P0 ;  /* 0x000000ff04047207 */ /* 0x000fe40000000000 */
[----:B--2---:R-:W-:Y:S02]  /*a5f0*/  ISETP.NE.AND P2, PT, R3, RZ, PT ;  /* 0x000000ff0300720c */ /* 0x004fe40003f45270 */
[----:B----4-:R-:W-:-:S11]  /*a600*/  LOP3.LUT R8, R2, R8, RZ, 0x3c, !PT ;  /* 0x0000000802087212 */ /* 0x010fd600078e3cff */
[----:B------:R-:W-:Y:S05]  /*a610*/  @!P2 BRA `(.L_x_57) ;  /* 0x000000080064a947 */ /* 0x000fea0003800000 */
[----:B------:R-:W2:Y:S01]  /*a620*/  LDL R2, [R1+0x10] ;  /* 0x0000100001027983 */ /* 0x000ea20000100800 */
[----:B------:R-:W-:Y:S02]  /*a630*/  MOV R6, R17 ;  /* 0x0000001100067202 */ /* 0x000fe40000000f00 */
[----:B--2---:R-:W-:-:S13]  /*a640*/  ISETP.NE.AND P2, PT, R2, RZ, PT ;  /* 0x000000ff0200720c */ /* 0x004fda0003f45270 */
[----:B------:R-:W-:Y:S05]  /*a650*/  @!P2 BRA `(.L_x_58) ;  /* 0x00000000004ca947 */ /* 0x000fea0003800000 */
[----:B------:R-:W2:Y:S01]  /*a660*/  LDL R7, [R1+0x8] ;  /* 0x0000080001077983 */ /* 0x000ea20000100800 */
[----:B------:R-:W0:Y:S01]  /*a670*/  LDC R6, c[0x0][0x43c] ;  /* 0x00010f00ff067b82 */ /* 0x000e220000000800 */
[----:B------:R-:W-:Y:S01]  /*a680*/  ULDC.64 UR4, c[0x0][0x428] ;  /* 0x00010a0000047ab9 */ /* 0x000fe20000000a00 */
[----:B0-----:R-:W-:-:S13]  /*a690*/  ISETP.NE.AND P0, PT, R6, 0x1, PT ;  /* 0x000000010600780c */ /* 0x001fda0003f05270 */
[----:B------:R-:W3:Y:S02]  /*a6a0*/  @P0 LDC.64 R2, c[0x0][0x440] ;  /* 0x00011000ff020b82 */ /* 0x000ee40000000a00 */
[----:B---3--:R-:W-:-:S04]  /*a6b0*/  @P0 IMAD.HI.U32 R5, R0, R2, RZ ;  /* 0x0000000200050227 */ /* 0x008fc800078e00ff */
[----:B------:R-:W-:Y:S01]  /*a6c0*/  IMAD.MOV.U32 R2, RZ, RZ, R0 ;  /* 0x000000ffff027224 */ /* 0x000fe200078e0000 */
[----:B------:R-:W-:-:S05]  /*a6d0*/  @P0 SHF.R.U32.HI R2, RZ, R3, R5 ;  /* 0x00000003ff020219 */ /* 0x000fca0000011605 */
[----:B------:R-:W-:-:S04]  /*a6e0*/  IMAD.MOV R3, RZ, RZ, -R2 ;  /* 0x000000ffff037224 */ /* 0x000fc800078e0a02 */
[----:B------:R-:W-:Y:S01]  /*a6f0*/  IMAD R0, R6, R3, R0 ;  /* 0x0000000306007224 */ /* 0x000fe200078e0200 */
[----:B------:R-:W-:-:S03]  /*a700*/  SHF.R.S32.HI R3, RZ, 0x1f, R2 ;  /* 0x0000001fff037819 */ /* 0x000fc60000011402 */
[----:B------:R-:W-:-:S04]  /*a710*/  IMAD.WIDE.U32 R2, R19, UR4, R2 ;  /* 0x0000000413027c25 */ /* 0x000fc8000f8e0002 */
[----:B--2---:R-:W-:-:S04]  /*a720*/  IMAD R5, R7, UR4, RZ ;  /* 0x0000000407057c24 */ /* 0x004fc8000f8e02ff */
[----:B------:R-:W-:Y:S01]  /*a730*/  IMAD R5, R19, UR5, R5 ;  /* 0x0000000513057c24 */ /* 0x000fe2000f8e0205 */
[----:B------:R-:W-:Y:S02]  /*a740*/  ULDC.64 UR4, c[0x0][0x418] ;  /* 0x0001060000047ab9 */ /* 0x000fe40000000a00 */
[----:B------:R-:W-:Y:S01]  /*a750*/  LEA R6, P0, R2, UR4, 0x2 ;  /* 0x0000000402067c11 */ /* 0x000fe2000f8010ff */
[----:B------:R-:W-:-:S05]  /*a760*/  IMAD.IADD R3, R5, 0x1, R3 ;  /* 0x0000000105037824 */ /* 0x000fca00078e0203 */
[----:B------:R-:W-:-:S05]  /*a770*/  LEA.HI.X R7, R2, UR5, R3, 0x2, P0 ;  /* 0x0000000502077c11 */ /* 0x000fca00080f1403 */
[----:B------:R0:W5:Y:S02]  /*a780*/  LDG.E R6, desc[UR60][R6.64] ;  /* 0x0000003c06067981 */ /* 0x000164000c1e1900 */
.L_x_58:
[----:B------:R-:W-:Y:S01]  /*a790*/  LEA R3, R4, UR36, 0x3 ;  /* 0x0000002404037c11 */ /* 0x000fe2000f8e18ff */
[----:B------:R-:W-:Y:S01]  /*a7a0*/  BSSY B1, `(.L_x_59) ;  /* 0x0000004000017945 */ /* 0x000fe20003800000 */
[----:B------:R-:W-:-:S04]  /*a7b0*/  SHF.L.U32 R2, R8, 0x1f, RZ ;  /* 0x0000001f08027819 */ /* 0x000fc800000006ff */
[----:B------:R-:W1:Y:S02]  /*a7c0*/  SYNCS.PHASECHK.TRANS64.TRYWAIT P0, [R3+URZ+0x34840], R2 ;  /* 0x03484002030075a7 */ /* 0x000e64000800017f */
[----:B-1----:R-:W-:Y:S05]  /*a7d0*/  @!P0 BRA `(.L_x_60) ;  /* 0x0000003400348947 */ /* 0x002fea0003800000 */
.L_x_153:
[----:B------:R-:W-:Y:S05]  /*a7e0*/  BSYNC B1 ;  /* 0x0000000000017941 */ /* 0x000fea0003800000 */
.L_x_59:
[----:B---3--:R-:W2:Y:S01]  /*a7f0*/  S2R R5, SR_TID.X ;  /* 0x0000000000057919 */ /* 0x008ea20000002100 */
[----:B------:R-:W-:Y:S01]  /*a800*/  BSSY B1, `(.L_x_61) ;  /* 0x000000b000017945 */ /* 0x000fe20003800000 */
[----:B--2---:R-:W-:-:S04]  /*a810*/  LOP3.LUT R5, R5, 0x7f, RZ, 0xc0, !PT ;  /* 0x0000007f05057812 */ /* 0x004fc800078ec0ff */
[----:B------:R-:W-:-:S13]  /*a820*/  ISETP.NE.AND P1, PT, R5, RZ, PT ;  /* 0x000000ff0500720c */ /* 0x000fda0003f25270 */
[----:B------:R-:W-:Y:S05]  /*a830*/  @P1 BRA `(.L_x_62) ;  /* 0x00000000001c1947 */ /* 0x000fea0003800000 */
[----:B------:R-:W2:Y:S01]  /*a840*/  S2R R5, SR_TID.X ;  /* 0x0000000000057919 */ /* 0x000ea20000002100 */
[----:B-1----:R-:W-:-:S04]  /*a850*/  IMAD.MOV.U32 R2, RZ, RZ, 0xc000 ;  /* 0x0000c000ff027424 */ /* 0x002fc800078e00ff */
[----:B------:R3:W-:Y:S01]  /*a860*/  SYNCS.ARRIVE.TRANS64 RZ, [R3+URZ+0x34830], R2 ;  /* 0x0348300203ff79a7 */ /* 0x0007e2000800003f */
[----:B--2---:R-:W-:-:S04]  /*a870*/  LOP3.LUT R5, R5, 0x1f, RZ, 0xc0, !PT ;  /* 0x0000001f05057812 */ /* 0x004fc800078ec0ff */
[----:B------:R-:W-:-:S13]  /*a880*/  ISETP.NE.AND P0, PT, R5, RZ, PT ;  /* 0x000000ff0500720c */ /* 0x000fda0003f05270 */
[----:B---3--:R-:W-:Y:S05]  /*a890*/  @!P0 BRA `(.L_x_62) ;  /* 0x0000000000048947 */ /* 0x008fea0003800000 */
[----:B------:R-:W-:Y:S01]  /*a8a0*/  BPT.TRAP 0x1 ;  /* 0x000000040000795c */ /* 0x000fe20000300000 */
.L_x_62:
[----:B------:R-:W-:Y:S05]  /*a8b0*/  BSYNC B1 ;  /* 0x0000000000017941 */ /* 0x000fea0003800000 */
.L_x_61:
[----:B------:R-:W-:Y:S01]  /*a8c0*/  IMAD.MOV.U32 R11, RZ, RZ, RZ ;  /* 0x000000ffff0b7224 */ /* 0x000fe200078e00ff */
[----:B------:R-:W-:Y:S01]  /*a8d0*/  UIADD3 UR4, UP0, UR38, 0x370, URZ ;  /* 0x0000037026047890 */ /* 0x000fe2000ff1e03f */
[----:B------:R-:W-:Y:S01]  /*a8e0*/  IMAD R5, R4, 0xc000, R15 ;  /* 0x0000c00004057824 */ /* 0x000fe200078e020f */
[----:B------:R-:W-:Y:S01]  /*a8f0*/  PLOP3.LUT P0, PT, PT, PT, PT, 0x80, 0x0 ;  /* 0x000000000000781c */ /* 0x000fe20003f0f070 */
[----:B-1----:R-:W-:Y:S01]  /*a900*/  IMAD.SHL.U32 R2, R0, 0x80, RZ ;  /* 0x0000008000027824 */ /* 0x002fe200078e00ff */
[----:B------:R-:W-:Y:S01]  /*a910*/  R2UR UR10, R11 ;  /* 0x000000000b0a72ca */ /* 0x000fe200000e0000 */
[----:B0-----:R-:W-:Y:S01]  /*a920*/  VIADD R7, R5, 0x1c400 ;  /* 0x0001c40005077836 */ /* 0x001fe20000000000 */
[----:B------:R-:W-:Y:S01]  /*a930*/  IADD3 R3, R3, 0x34830, RZ ;  /* 0x0003483003037810 */ /* 0x000fe20007ffe0ff */
[----:B------:R-:W-:Y:S01]  /*a940*/  UIADD3.X UR5, URZ, UR39, URZ, UP0, !UPT ;  /* 0x000000273f057290 */ /* 0x000fe200087fe43f */
[----:B------:R-:W-:Y:S01]  /*a950*/  UMOV UR6, 0x0 ;  /* 0x0000000000067882 */ /* 0x000fe20000000000 */
[----:B------:R-:W-:-:S10]  /*a960*/  UMOV UR7, 0x14f00000 ;  /* 0x14f0000000077882 */ /* 0x000fd40000000000 */
.L_x_63:
[----:B------:R-:W-:-:S13]  /*a970*/  @P0 ELECT P2, URZ, PT ;  /* 0x00000000003f082f */ /* 0x000fda0003840000 */
[----:B-----5:R-:W-:Y:S02]  /*a980*/  @P2 R2UR UR13, R6 ;  /* 0x00000000060d22ca */ /* 0x020fe400000e0000 */
[----:B------:R-:W-:Y:S02]  /*a990*/  @P2 R2UR UR12, R16 ;  /* 0x00000000100c22ca */ /* 0x000fe400000e0000 */
[----:B------:R-:W-:Y:S02]  /*a9a0*/  @P2 R2UR UR11, R2 ;  /* 0x00000000020b22ca */ /* 0x000fe400000e0000 */
[----:B------:R-:W-:Y:S02]  /*a9b0*/  @P2 R2UR UR9, R3 ;  /* 0x00000000030922ca */ /* 0x000fe400000e0000 */
[----:B------:R-:W-:Y:S02]  /*a9c0*/  @P2 R2UR UR8, R7 ;  /* 0x00000000070822ca */ /* 0x000fe400000e0000 */
[----:B------:R-:W-:-:S02]  /*a9d0*/  @P2 PLOP3.LUT P0, PT, P2, PT, PT, 0x8, 0x0 ;  /* 0x000000000000281c */ /* 0x000fc4000170e170 */
[----:B------:R-:W-:-:S09]  /*a9e0*/  PLOP3.LUT P2, PT, PT, PT, PT, 0x8, 0x0 ;  /* 0x000000000000781c */ /* 0x000fd20003f4e170 */
[----:B------:R0:W-:Y:S02]  /*a9f0*/  UTMALDG.4D [UR8], [UR4], desc[UR6] ;  /* 0x00000608040075b4 */ /* 0x0001e40008019000 */
[----:B0-----:R-:W-:Y:S05]  /*aa00*/  @P0 BRA.U.ANY `(.L_x_63) ;  /* 0xfffffffd00d80947 */ /* 0x001fea000393ffff */
[----:B------:R-:W-:Y:S01]  /*aa10*/  IMAD.MOV.U32 R14, RZ, RZ, 0x40 ;  /* 0x00000040ff0e7424 */ /* 0x000fe200078e00ff */
[----:B------:R-:W-:Y:S01]  /*aa20*/  PLOP3.LUT P0, PT, PT, PT, PT, 0x80, 0x0 ;  /* 0x000000000000781c */ /* 0x000fe20003f0f070 */
[----:B------:R-:W-:Y:S01]  /*aa30*/  VIADD R7, R5, 0x20400 ;  /* 0x0002040005077836 */ /* 0x000fe20000000000 */
[----:B------:R-:W-:Y:S01]  /*aa40*/  UMOV UR6, 0x0 ;  /* 0x0000000000067882 */ /* 0x000fe20000000000 */
[----:B------:R-:W-:Y:S01]  /*aa50*/  UMOV UR7, 0x14f00000 ;  /* 0x14f0000000077882 */ /* 0x000fe20000000000 */
[----:B------:R-:W-:-:S15]  /*aa60*/  R2UR UR10, R14 ;  /* 0x000000000e0a72ca */ /* 0x000fde00000e0000 */
.L_x_64:
[----:B------:R-:W-:-:S13]  /*aa70*/  @P0 ELECT P2, URZ, PT ;  /* 0x00000000003f082f */ /* 0x000fda0003840000 */
[----:B------:R-:W-:Y:S02]  /*aa80*/  @P2 R2UR UR13, R6 ;  /* 0x00000000060d22ca */ /* 0x000fe400000e0000 */
        /* <DEDUP_REMOVED lines=8> */
[----:B------:R-:W-:Y:S01]  /*ab10*/  PLOP3.LUT P0, PT, PT, PT, PT, 0x80, 0x0 ;  /* 0x000000000000781c */ /* 0x000fe20003f0f070 */
[----:B------:R-:W-:Y:S01]  /*ab20*/  VIADD R5, R5, 0x24400 ;  /* 0x0002440005057836 */ /* 0x000fe20000000000 */
[----:B------:R-:W-:Y:S01]  /*ab30*/  UMOV UR6, 0x0 ;  /* 0x0000000000067882 */ /* 0x000fe20000000000 */
[----:B------:R-:W-:Y:S01]  /*ab40*/  UMOV UR7, 0x14f00000 ;  /* 0x14f0000000077882 */ /* 0x000fe20000000000 */
[----:B------:R-:W-:-:S09]  /*ab50*/  UMOV UR10, 0x80 ;  /* 0x00000080000a7882 */ /* 0x000fd20000000000 */
.L_x_65:
        /* <DEDUP_REMOVED lines=10> */
[----:B------:R-:W2:Y:S01]  /*ac00*/  LDL.LU R7, [R1] ;  /* 0x0000000001077983 */ /* 0x000ea20000300800 */
[----:B------:R-:W-:Y:S01]  /*ac10*/  LEA R3, R18, R10, 0x3 ;  /* 0x0000000a12037211 */ /* 0x000fe200078e18ff */
[----:B------:R-:W-:Y:S01]  /*ac20*/  BSSY B1, `(.L_x_66) ;  /* 0x0000004000017945 */ /* 0x000fe20003800000 */
[----:B--2---:R-:W-:-:S04]  /*ac30*/  SHF.L.U32 R2, R7, 0x1f, RZ ;  /* 0x0000001f07027819 */ /* 0x004fc800000006ff */
[----:B------:R-:W0:Y:S02]  /*ac40*/  SYNCS.PHASECHK.TRANS64.TRYWAIT P0, [R3+URZ+0x60], R2 ;  /* 0x00006002030075a7 */ /* 0x000e24000800017f */
[----:B0-----:R-:W-:Y:S05]  /*ac50*/  @!P0 BRA `(.L_x_67) ;  /* 0x0000003000288947 */ /* 0x001fea0003800000 */
.L_x_154:
[----:B------:R-:W-:Y:S05]  /*ac60*/  BSYNC B1 ;  /* 0x0000000000017941 */ /* 0x000fea0003800000 */
.L_x_66:
[----:B------:R-:W-:Y:S01]  /*ac70*/  BSSY B1, `(.L_x_68) ;  /* 0x000000c000017945 */ /* 0x000fe20003800000 */
[----:B------:R-:W-:Y:S02]  /*ac80*/  IMAD.MOV.U32 R12, RZ, RZ, 0x0 ;  /* 0x00000000ff0c7424 */ /* 0x000fe400078e00ff */
[----:B------:R-:W-:Y:S01]  /*ac90*/  IMAD.MOV.U32 R13, RZ, RZ, 0x14f00000 ;  /* 0x14f00000ff0d7424 */ /* 0x000fe200078e00ff */
[----:B------:R-:W-:Y:S06]  /*aca0*/  @P1 BRA `(.L_x_69) ;  /* 0x0000000000201947 */ /* 0x000fec0003800000 */
[----:B------:R-:W1:Y:S01]  /*acb0*/  S2R R5, SR_TID.X ;  /* 0x0000000000057919 */ /* 0x000e620000002100 */
[----:B0-----:R-:W-:Y:S01]  /*acc0*/  LEA R2, R18, UR36, 0x3 ;  /* 0x0000002412027c11 */ /* 0x001fe2000f8e18ff */
[----:B------:R-:W-:-:S04]  /*acd0*/  IMAD.MOV.U32 R3, RZ, RZ, 0x8000 ;  /* 0x00008000ff037424 */ /* 0x000fc800078e00ff */
[----:B------:R2:W-:Y:S01]  /*ace0*/  SYNCS.ARRIVE.TRANS64 RZ, [R2+URZ+0x34850], R3 ;  /* 0x0348500302ff79a7 */ /* 0x0005e2000800003f */
[----:B-1----:R-:W-:-:S04]  /*acf0*/  LOP3.LUT R5, R5, 0x1f, RZ, 0xc0, !PT ;  /* 0x0000001f05057812 */ /* 0x002fc800078ec0ff */
[----:B------:R-:W-:-:S13]  /*ad00*/  ISETP.NE.AND P0, PT, R5, RZ, PT ;  /* 0x000000ff0500720c */ /* 0x000fda0003f05270 */
[----:B--2---:R-:W-:Y:S05]  /*ad10*/  @!P0 BRA `(.L_x_69) ;  /* 0x0000000000048947 */ /* 0x004fea0003800000 */
[----:B------:R-:W-:Y:S01]  /*ad20*/  BPT.TRAP 0x1 ;  /* 0x000000040000795c */ /* 0x000fe20000300000 */
.L_x_69:
[----:B------:R-:W-:Y:S05]  /*ad30*/  BSYNC B1 ;  /* 0x0000000000017941 */ /* 0x000fea0003800000 */
.L_x_68:
[----:B------:R-:W2:Y:S01]  /*ad40*/  LDL.LU R5, [R1+0x4] ;  /* 0x0000040001057983 */ /* 0x000ea20000300800 */
[----:B------:R-:W-:Y:S01]  /*ad50*/  R2UR UR10, R11 ;  /* 0x000000000b0a72ca */ /* 0x000fe200000e0000 */
[----:B------:R-:W-:Y:S01]  /*ad60*/  UIADD3 UR4, UP0, UR38, 0x470, URZ ;  /* 0x0000047026047890 */ /* 0x000fe2000ff1e03f */
[----:B------:R-:W-:Y:S02]  /*ad70*/  R2UR UR6, R12 ;  /* 0x000000000c0672ca */ /* 0x000fe400000e0000 */
[----:B------:R-:W-:Y:S01]  /*ad80*/  R2UR UR7, R13 ;  /* 0x000000000d0772ca */ /* 0x000fe200000e0000 */
[----:B------:R-:W-:Y:S01]  /*ad90*/  UIADD3.X UR5, URZ, UR39, URZ, UP0, !UPT ;  /* 0x000000273f057290 */ /* 0x000fe200087fe43f */
[C---:B0-----:R-:W-:Y:S02]  /*ada0*/  LEA R2, R18.reuse, UR36, 0x3 ;  /* 0x0000002412027c11 */ /* 0x041fe4000f8e18ff */
[----:B------:R-:W-:Y:S02]  /*adb0*/  LEA R3, R18, UR36, 0xf ;  /* 0x0000002412037c11 */ /* 0x000fe4000f8e78ff */
[----:B------:R-:W-:Y:S01]  /*adc0*/  PLOP3.LUT P0, PT, PT, PT, PT, 0x80, 0x0 ;  /* 0x000000000000781c */ /* 0x000fe20003f0f070 */
[----:B------:R-:W-:Y:S01]  /*add0*/  VIADD R2, R2, 0x34850 ;  /* 0x0003485002027836 */ /* 0x000fe20000000000 */
[----:B------:R-:W-:Y:S01]  /*ade0*/  IADD3 R7, R3, 0x400, RZ ;  /* 0x0000040003077810 */ /* 0x000fe20007ffe0ff */
[----:B--2---:R-:W-:-:S10]  /*adf0*/  IMAD.SHL.U32 R5, R5, 0x80, RZ ;  /* 0x0000008005057824 */ /* 0x004fd400078e00ff */
.L_x_70:
        /* <DEDUP_REMOVED lines=10> */
[----:B------:R-:W-:Y:S01]  /*aea0*/  R2UR UR10, R14 ;  /* 0x000000000e0a72ca */ /* 0x000fe200000e0000 */
[----:B------:R-:W-:Y:S01]  /*aeb0*/  VIADD R3, R3, 0x4400 ;  /* 0x0000440003037836 */ /* 0x000fe20000000000 */
[----:B------:R-:W-:Y:S02]  /*aec0*/  R2UR UR6, R12 ;  /* 0x000000000c0672ca */ /* 0x000fe400000e0000 */
[----:B------:R-:W-:Y:S02]  /*aed0*/  R2UR UR7, R13 ;  /* 0x000000000d0772ca */ /* 0x000fe400000e0000 */
[----:B------:R-:W-:-:S13]  /*aee0*/  PLOP3.LUT P0, PT, PT, PT, PT, 0x80, 0x0 ;  /* 0x000000000000781c */ /* 0x000fda0003f0f070 */
.L_x_71:
        /* <DEDUP_REMOVED lines=10> */
[----:B------:R0:W-:Y:S01]  /*af90*/  STL [R1+0x4], R0 ;  /* 0x0000040001007387 */ /* 0x0001e20000100800 */
[----:B------:R-:W-:-:S07]  /*afa0*/  IMAD.MOV.U32 R17, RZ, RZ, R6 ;  /* 0x000000ffff117224 */ /* 0x000fce00078e0006 */
.L_x_57:
[----:B------:R-:W-:Y:S05]  /*afb0*/  BSYNC B0 ;  /* 0x0000000000007941 */ /* 0x000fea0003800000 */
.L_x_56:
[----:B0-----:R-:W2:Y:S01]  /*afc0*/  LDL.LU R0, [R1+0x24] ;  /* 0x0000240001007983 */ /* 0x001ea20000300800 */
[----:B------:R-:W-:-:S03]  /*afd0*/  IMAD.MOV.U32 R18, RZ, RZ, R4 ;  /* 0x000000ffff127224 */ /* 0x000fc600078e0004 */
[----:B------:R0:W-:Y:S02]  /*afe0*/  STL [R1], R8 ;  /* 0x0000000801007387 */ /* 0x0001e40000100800 */
[----:B0-2---:R-:W-:-:S07]  /*aff0*/  VIADD R0, R0, 0xfffffffd ;  /* 0xfffffffd00007836 */ /* 0x005fce0000000000 */
.L_x_55:
[----:B------:R-:W2:Y:S01]  /*b000*/  LDL.LU R2, [R1+0x1c] ;  /* 0x00001c0001027983 */ /* 0x000ea20000300800 */
[----:B------:R-:W-:Y:S01]  /*b010*/  IMAD.MOV R9, RZ, RZ, -R9 ;  /* 0x000000ffff097224 */ /* 0x000fe200078e0a09 */
[----:B------:R-:W-:Y:S04]  /*b020*/  BSSY B0, `(.L_x_54) ;  /* 0x000014b000007945 */ /* 0x000fe80003800000 */
[----:B--2---:R-:W-:-:S13]  /*b030*/  ISETP.NE.AND P0, PT, R2, R9, PT ;  /* 0x000000090200720c */ /* 0x004fda0003f05270 */
[----:B------:R-:W-:Y:S05]  /*b040*/  @!P0 BRA `(.L_x_72) ;  /* 0x0000001400208947 */ /* 0x000fea0003800000 */
[----:B------:R-:W-:-:S07]  /*b050*/  MOV R4, R17 ;  /* 0x0000001100047202 */ /* 0x000fce0000000f00 */
.L_x_105:
[----:B--2---:R-:W2:Y:S04]  /*b060*/  LDL R3, [R1+0xc] ;  /* 0x00000c0001037983 */ /* 0x004ea80000100800 */
        /* <DEDUP_REMOVED lines=8> */
[----:B01----:R-:W-:Y:S05]  /*b0f0*/  @!P1 BRA `(.L_x_74) ;  /* 0x00000008005c9947 */ /* 0x003fea0003800000 */
[----:B------:R-:W2:Y:S01]  /*b100*/  LDL R2, [R1+0x10] ;  /* 0x0000100001027983 */ /* 0x000ea20000100800 */
[----:B------:R-:W-:Y:S01]  /*b110*/  IMAD.MOV.U32 R8, RZ, RZ, R0 ;  /* 0x000000ffff087224 */ /* 0x000fe200078e0000 */
[----:B--2---:R-:W-:-:S13]  /*b120*/  ISETP.NE.AND P1, PT, R2, RZ, PT ;  /* 0x000000ff0200720c */ /* 0x004fda0003f25270 */
[----:B------:R-:W-:Y:S05]  /*b130*/  @!P1 BRA `(.L_x_75) ;  /* 0x00000000004c9947 */ /* 0x000fea0003800000 */
[----:B---3--:R-:W2:Y:S01]  /*b140*/  LDL R5, [R1+0x8] ;  /* 0x0000080001057983 */ /* 0x008ea20000100800 */
[----:B------:R-:W0:Y:S01]  /*b150*/  LDC R8, c[0x0][0x43c] ;  /* 0x00010f00ff087b82 */ /* 0x000e220000000800 */
[----:B------:R-:W-:Y:S01]  /*b160*/  ULDC.64 UR4, c[0x0][0x428] ;  /* 0x00010a0000047ab9 */ /* 0x000fe20000000a00 */
[----:B0-----:R-:W-:-:S13]  /*b170*/  ISETP.NE.AND P0, PT, R8, 0x1, PT ;  /* 0x000000010800780c */ /* 0x001fda0003f05270 */
[----:B------:R-:W0:Y:S02]  /*b180*/  @P0 LDC.64 R2, c[0x0][0x440] ;  /* 0x00011000ff020b82 */ /* 0x000e240000000a00 */
[----:B0-----:R-:W-:-:S04]  /*b190*/  @P0 IMAD.HI.U32 R4, R0, R2, RZ ;  /* 0x0000000200040227 */ /* 0x001fc800078e00ff */
        /* <DEDUP_REMOVED lines=8> */
[----:B------:R-:W-:-:S03]  /*b220*/  ULDC.64 UR4, c[0x0][0x418] ;  /* 0x0001060000047ab9 */ /* 0x000fc60000000a00 */
[----:B------:R-:W-:Y:S01]  /*b230*/  IMAD.IADD R3, R4, 0x1, R3 ;  /* 0x0000000104037824 */ /* 0x000fe200078e0203 */
[----:B------:R-:W-:-:S04]  /*b240*/  LEA R4, P0, R2, UR4, 0x2 ;  /* 0x0000000402047c11 */ /* 0x000fc8000f8010ff */
[----:B------:R-:W-:-:S05]  /*b250*/  LEA.HI.X R5, R2, UR5, R3, 0x2, P0 ;  /* 0x0000000502057c11 */ /* 0x000fca00080f1403 */
[----:B------:R0:W5:Y:S04]  /*b260*/  LDG.E R4, desc[UR60][R4.64] ;  /* 0x0000003c04047981 */ /* 0x000168000c1e1900 */
.L_x_75:
[----:B------:R-:W-:Y:S01]  /*b270*/  LEA R3, R6, UR36, 0x3 ;  /* 0x0000002406037c11 */ /* 0x000fe2000f8e18ff */
[----:B------:R-:W-:Y:S01]  /*b280*/  BSSY B2, `(.L_x_76) ;  /* 0x0000004000027945 */ /* 0x000fe20003800000 */
[----:B------:R-:W-:-:S04]  /*b290*/  SHF.L.U32 R2, R7, 0x1f, RZ ;  /* 0x0000001f07027819 */ /* 0x000fc800000006ff */
[----:B------:R-:W1:Y:S02]  /*b2a0*/  SYNCS.PHASECHK.TRANS64.TRYWAIT P0, [R3+URZ+0x34840], R2 ;  /* 0x03484002030075a7 */ /* 0x000e64000800017f */
[----:B-1----:R-:W-:Y:S05]  /*b2b0*/  @!P0 BRA `(.L_x_77) ;  /* 0x0000002800a48947 */ /* 0x002fea0003800000 */
.L_x_155:
[----:B------:R-:W-:Y:S05]  /*b2c0*/  BSYNC B2 ;  /* 0x0000000000027941 */ /* 0x000fea0003800000 */
.L_x_76:
[----:B0--3--:R-:W0:Y:S01]  /*b2d0*/  S2R R5, SR_TID.X ;  /* 0x0000000000057919 */ /* 0x009e220000002100 */
[----:B------:R-:W-:Y:S01]  /*b2e0*/  BSSY B2, `(.L_x_78) ;  /* 0x000000b000027945 */ /* 0x000fe20003800000 */
[----:B0-----:R-:W-:-:S04]  /*b2f0*/  LOP3.LUT R5, R5, 0x7f, RZ, 0xc0, !PT ;  /* 0x0000007f05057812 */ /* 0x001fc800078ec0ff */
[----:B------:R-:W-:-:S13]  /*b300*/  ISETP.NE.AND P1, PT, R5, RZ, PT ;  /* 0x000000ff0500720c */ /* 0x000fda0003f25270 */
[----:B------:R-:W-:Y:S05]  /*b310*/  @P1 BRA `(.L_x_79) ;  /* 0x00000000001c1947 */ /* 0x000fea0003800000 */
[----:B------:R-:W0:Y:S01]  /*b320*/  S2R R5, SR_TID.X ;  /* 0x0000000000057919 */ /* 0x000e220000002100 */
[----:B-1----:R-:W-:-:S04]  /*b330*/  MOV R2, 0xc000 ;  /* 0x0000c00000027802 */ /* 0x002fc80000000f00 */
[----:B------:R2:W-:Y:S01]  /*b340*/  SYNCS.ARRIVE.TRANS64 RZ, [R3+URZ+0x34830], R2 ;  /* 0x0348300203ff79a7 */ /* 0x0005e2000800003f */
[----:B0-----:R-:W-:-:S04]  /*b350*/  LOP3.LUT R5, R5, 0x1f, RZ, 0xc0, !PT ;  /* 0x0000001f05057812 */ /* 0x001fc800078ec0ff */
[----:B------:R-:W-:-:S13]  /*b360*/  ISETP.NE.AND P0, PT, R5, RZ, PT ;  /* 0x000000ff0500720c */ /* 0x000fda0003f05270 */
[----:B--2---:R-:W-:Y:S05]  /*b370*/  @!P0 BRA `(.L_x_79) ;  /* 0x0000000000048947 */ /* 0x004fea0003800000 */
[----:B------:R-:W-:Y:S01]  /*b380*/  BPT.TRAP 0x1 ;  /* 0x000000040000795c */ /* 0x000fe20000300000 */
.L_x_79:
[----:B------:R-:W-:Y:S05]  /*b390*/  BSYNC B2 ;  /* 0x0000000000027941 */ /* 0x000fea0003800000 */
.L_x_78:
[----:B------:R-:W-:Y:S01]  /*b3a0*/  IMAD.MOV.U32 R11, RZ, RZ, RZ ;  /* 0x000000ffff0b7224 */ /* 0x000fe200078e00ff */
[----:B------:R-:W-:Y:S01]  /*b3b0*/  UIADD3 UR4, UP0, UR38, 0x370, URZ ;  /* 0x0000037026047890 */ /* 0x000fe2000ff1e03f */
[----:B------:R-:W-:Y:S01]  /*b3c0*/  IMAD R5, R6, 0xc000, R15 ;  /* 0x0000c00006057824 */ /* 0x000fe200078e020f */
[----:B------:R-:W-:Y:S01]  /*b3d0*/  PLOP3.LUT P0, PT, PT, PT, PT, 0x80, 0x0 ;  /* 0x000000000000781c */ /* 0x000fe20003f0f070 */
[----:B-1----:R-:W-:Y:S01]  /*b3e0*/  VIADD R3, R3, 0x34830 ;  /* 0x0003483003037836 */ /* 0x002fe20000000000 */
[----:B------:R-:W-:Y:S01]  /*b3f0*/  R2UR UR10, R11 ;  /* 0x000000000b0a72ca */ /* 0x000fe200000e0000 */
[----:B------:R-:W-:Y:S01]  /*b400*/  IMAD.SHL.U32 R2, R8, 0x80, RZ ;  /* 0x0000008008027824 */ /* 0x000fe200078e00ff */
[----:B------:R-:W-:Y:S01]  /*b410*/  UIADD3.X UR5, URZ, UR39, URZ, UP0, !UPT ;  /* 0x000000273f057290 */ /* 0x000fe200087fe43f */
[----:B------:R-:W-:Y:S01]  /*b420*/  VIADD R9, R5, 0x1c400 ;  /* 0x0001c40005097836 */ /* 0x000fe20000000000 */
[----:B------:R-:W-:Y:S01]  /*b430*/  UMOV UR6, 0x0 ;  /* 0x0000000000067882 */ /* 0x000fe20000000000 */
[----:B------:R-:W-:-:S10]  /*b440*/  UMOV UR7, 0x14f00000 ;  /* 0x14f0000000077882 */ /* 0x000fd40000000000 */
.L_x_80:
        /* <DEDUP_REMOVED lines=12> */
[----:B------:R-:W-:Y:S01]  /*b510*/  UMOV UR6, 0x0 ;  /* 0x0000000000067882 */ /* 0x000fe20000000000 */
[----:B------:R-:W-:Y:S01]  /*b520*/  IADD3 R9, R5, 0x20400, RZ ;  /* 0x0002040005097810 */ /* 0x000fe20007ffe0ff */
[----:B------:R-:W-:Y:S01]  /*b530*/  UMOV UR7, 0x14f00000 ;  /* 0x14f0000000077882 */ /* 0x000fe20000000000 */
[----:B------:R-:W-:-:S15]  /*b540*/  R2UR UR10, R14 ;  /* 0x000000000e0a72ca */ /* 0x000fde00000e0000 */
.L_x_81:
        /* <DEDUP_REMOVED lines=15> */
.L_x_82:
        /* <DEDUP_REMOVED lines=11> */
[----:B------:R-:W-:Y:S01]  /*b6f0*/  IMAD R2, R18, 0x8, R10 ;  /* 0x0000000812027824 */ /* 0x000fe200078e020a */
[----:B------:R-:W-:Y:S01]  /*b700*/  BSSY B2, `(.L_x_83) ;  /* 0x0000004000027945 */ /* 0x000fe20003800000 */
[----:B--2---:R-:W-:-:S04]  /*b710*/  SHF.L.U32 R3, R9, 0x1f, RZ ;  /* 0x0000001f09037819 */ /* 0x004fc800000006ff */
[----:B------:R-:W0:Y:S02]  /*b720*/  SYNCS.PHASECHK.TRANS64.TRYWAIT P0, [R2+URZ+0x60], R3 ;  /* 0x00006003020075a7 */ /* 0x000e24000800017f */
[----:B0-----:R-:W-:Y:S05]  /*b730*/  @!P0 BRA `(.L_x_84) ;  /* 0x0000002400988947 */ /* 0x001fea0003800000 */
.L_x_156:
[----:B------:R-:W-:Y:S05]  /*b740*/  BSYNC B2 ;  /* 0x0000000000027941 */ /* 0x000fea0003800000 */
.L_x_83:
[----:B------:R-:W-:Y:S01]  /*b750*/  BSSY B2, `(.L_x_85) ;  /* 0x000000b000027945 */ /* 0x000fe20003800000 */
[----:B------:R-:W-:Y:S02]  /*b760*/  IMAD.MOV.U32 R12, RZ, RZ, 0x0 ;  /* 0x00000000ff0c7424 */ /* 0x000fe400078e00ff */
[----:B------:R-:W-:Y:S01]  /*b770*/  IMAD.MOV.U32 R13, RZ, RZ, 0x14f00000 ;  /* 0x14f00000ff0d7424 */ /* 0x000fe200078e00ff */
[----:B------:R-:W-:Y:S06]  /*b780*/  @P1 BRA `(.L_x_86) ;  /* 0x00000000001c1947 */ /* 0x000fec0003800000 */
[----:B------:R-:W1:Y:S01]  /*b790*/  S2R R5, SR_TID.X ;  /* 0x0000000000057919 */ /* 0x000e620000002100 */
[----:B0-----:R-:W-:-:S04]  /*b7a0*/  IMAD.MOV.U32 R3, RZ, RZ, 0x8000 ;  /* 0x00008000ff037424 */ /* 0x001fc800078e00ff */
[----:B------:R2:W-:Y:S01]  /*b7b0*/  SYNCS.ARRIVE.TRANS64 RZ, [R2+URZ+0x50], R3 ;  /* 0x0000500302ff79a7 */ /* 0x0005e2000800003f */
[----:B-1----:R-:W-:-:S04]  /*b7c0*/  LOP3.LUT R5, R5, 0x1f, RZ, 0xc0, !PT ;  /* 0x0000001f05057812 */ /* 0x002fc800078ec0ff */
[----:B------:R-:W-:-:S13]  /*b7d0*/  ISETP.NE.AND P0, PT, R5, RZ, PT ;  /* 0x000000ff0500720c */ /* 0x000fda0003f05270 */
[----:B--2---:R-:W-:Y:S05]  /*b7e0*/  @!P0 BRA `(.L_x_86) ;  /* 0x0000000000048947 */ /* 0x004fea0003800000 */
[----:B------:R-:W-:Y:S01]  /*b7f0*/  BPT.TRAP 0x1 ;  /* 0x000000040000795c */ /* 0x000fe20000300000 */
.L_x_86:
[----:B------:R-:W-:Y:S05]  /*b800*/  BSYNC B2 ;  /* 0x0000000000027941 */ /* 0x000fea0003800000 */
.L_x_85:
[----:B0-----:R-:W2:Y:S01]  /*b810*/  LDL.LU R3, [R1+0x4] ;  /* 0x0000040001037983 */ /* 0x001ea20000300800 */
[----:B------:R-:W-:Y:S01]  /*b820*/  R2UR UR10, R11 ;  /* 0x000000000b0a72ca */ /* 0x000fe200000e0000 */
[----:B------:R-:W-:Y:S01]  /*b830*/  UIADD3 UR4, UP0, UR38, 0x470, URZ ;  /* 0x0000047026047890 */ /* 0x000fe2000ff1e03f */
[----:B------:R-:W-:Y:S01]  /*b840*/  R2UR UR6, R12 ;  /* 0x000000000c0672ca */ /* 0x000fe200000e0000 */
[----:B------:R-:W-:Y:S01]  /*b850*/  VIADD R2, R2, 0x50 ;  /* 0x0000005002027836 */ /* 0x000fe20000000000 */
[----:B------:R-:W-:Y:S01]  /*b860*/  R2UR UR7, R13 ;  /* 0x000000000d0772ca */ /* 0x000fe200000e0000 */
[----:B------:R-:W-:Y:S01]  /*b870*/  UIADD3.X UR5, URZ, UR39, URZ, UP0, !UPT ;  /* 0x000000273f057290 */ /* 0x000fe200087fe43f */
[----:B------:R-:W-:Y:S02]  /*b880*/  LEA R18, R18, UR36, 0xf ;  /* 0x0000002412127c11 */ /* 0x000fe4000f8e78ff */
[----:B------:R-:W-:-:S03]  /*b890*/  PLOP3.LUT P0, PT, PT, PT, PT, 0x80, 0x0 ;  /* 0x000000000000781c */ /* 0x000fc60003f0f070 */
[----:B------:R-:W-:Y:S01]  /*b8a0*/  VIADD R5, R18, 0x400 ;  /* 0x0000040012057836 */ /* 0x000fe20000000000 */
[----:B--2---:R-:W-:-:S09]  /*b8b0*/  SHF.L.U32 R3, R3, 0x7, RZ ;  /* 0x0000000703037819 */ /* 0x004fd200000006ff */
.L_x_87:
        /* <DEDUP_REMOVED lines=15> */
.L_x_88:
        /* <DEDUP_REMOVED lines=12> */
.L_x_74:
[----:B------:R-:W-:Y:S05]  /*ba70*/  BSYNC B1 ;  /* 0x0000000000017941 */ /* 0x000fea0003800000 */
.L_x_73:
[----:B------:R-:W2:Y:S01]  /*ba80*/  LDL R2, [R1+0xc] ;  /* 0x00000c0001027983 */ /* 0x000ea20000100800 */
[----:B------:R-:W-:Y:S01]  /*ba90*/  VIADD R18, R6, 0x1 ;  /* 0x0000000106127836 */ /* 0x000fe20000000000 */
[----:B------:R-:W-:Y:S04]  /*baa0*/  BSSY B1, `(.L_x_89) ;  /* 0x000009f000017945 */ /* 0x000fe80003800000 */
[----:B------:R-:W-:-:S04]  /*bab0*/  ISETP.NE.AND P0, PT, R18, 0x2, PT ;  /* 0x000000021200780c */ /* 0x000fc80003f05270 */
[----:B------:R-:W-:Y:S02]  /*bac0*/  SEL R18, R18, RZ, P0 ;  /* 0x000000ff12127207 */ /* 0x000fe40000000000 */
[----:B--2---:R-:W-:Y:S02]  /*bad0*/  ISETP.NE.AND P1, PT, R2, RZ, PT ;  /* 0x000000ff0200720c */ /* 0x004fe40003f25270 */
[----:B------:R-:W-:-:S04]  /*bae0*/  SEL R2, RZ, 0x1, P0 ;  /* 0x00000001ff027807 */ /* 0x000fc80000000000 */
[----:B------:R-:W-:-:S05]  /*baf0*/  LOP3.LUT R9, R7, R2, RZ, 0x3c, !PT ;  /* 0x0000000207097212 */ /* 0x000fca00078e3cff */
[----:B------:R1:W-:Y:S02]  /*bb00*/  STL [R1], R9 ;  /* 0x0000000901007387 */ /* 0x0003e40000100800 */
[----:B------:R-:W-:Y:S05]  /*bb10*/  @!P1 BRA `(.L_x_90) ;  /* 0x00000008005c9947 */ /* 0x000fea0003800000 */
[----:B------:R-:W2:Y:S01]  /*bb20*/  LDL R3, [R1+0x10] ;  /* 0x0000100001037983 */ /* 0x000ea20000100800 */
[----:B0-----:R-:W-:Y:S02]  /*bb30*/  IADD3 R8, R0, -0x1, RZ ;  /* 0xffffffff00087810 */ /* 0x001fe40007ffe0ff */
[----:B--2---:R-:W-:-:S13]  /*bb40*/  ISETP.NE.AND P1, PT, R3, RZ, PT ;  /* 0x000000ff0300720c */ /* 0x004fda0003f25270 */
[----:B------:R-:W-:Y:S05]  /*bb50*/  @!P1 BRA `(.L_x_91) ;  /* 0x00000000004c9947 */ /* 0x000fea0003800000 */
[----:B------:R-:W2:Y:S01]  /*bb60*/  LDL R11, [R1+0x8] ;  /* 0x00000800010b7983 */ /* 0x000ea20000100800 */
[----:B---3--:R-:W0:Y:S01]  /*bb70*/  LDC R5, c[0x0][0x43c] ;  /* 0x00010f00ff057b82 */ /* 0x008e220000000800 */
        /* <DEDUP_REMOVED lines=17> */
.L_x_91:
[----:B------:R-:W-:Y:S01]  /*bc90*/  LEA R2, R18, UR36, 0x3 ;  /* 0x0000002412027c11 */ /* 0x000fe2000f8e18ff */
[----:B------:R-:W-:Y:S01]  /*bca0*/  BSSY B2, `(.L_x_92) ;  /* 0x0000004000027945 */ /* 0x000fe20003800000 */
[----:B------:R-:W-:-:S04]  /*bcb0*/  SHF.L.U32 R3, R9, 0x1f, RZ ;  /* 0x0000001f09037819 */ /* 0x000fc800000006ff */
[----:B------:R-:W2:Y:S02]  /*bcc0*/  SYNCS.PHASECHK.TRANS64.TRYWAIT P0, [R2+URZ+0x34840], R3 ;  /* 0x03484003020075a7 */ /* 0x000ea4000800017f */
[----:B--2---:R-:W-:Y:S05]  /*bcd0*/  @!P0 BRA `(.L_x_93) ;  /* 0x0000002000448947 */ /* 0x004fea0003800000 */
.L_x_157:
[----:B------:R-:W-:Y:S05]  /*bce0*/  BSYNC B2 ;  /* 0x0000000000027941 */ /* 0x000fea0003800000 */
.L_x_92:
[----:B0--3--:R-:W0:Y:S01]  /*bcf0*/  S2R R5, SR_TID.X ;  /* 0x0000000000057919 */ /* 0x009e220000002100 */
[----:B------:R-:W-:Y:S01]  /*bd00*/  BSSY B2, `(.L_x_94) ;  /* 0x000000b000027945 */ /* 0x000fe20003800000 */
[----:B0-----:R-:W-:-:S04]  /*bd10*/  LOP3.LUT R5, R5, 0x7f, RZ, 0xc0, !PT ;  /* 0x0000007f05057812 */ /* 0x001fc800078ec0ff */
[----:B------:R-:W-:-:S13]  /*bd20*/  ISETP.NE.AND P1, PT, R5, RZ, PT ;  /* 0x000000ff0500720c */ /* 0x000fda0003f25270 */
[----:B------:R-:W-:Y:S05]  /*bd30*/  @P1 BRA `(.L_x_95) ;  /* 0x00000000001c1947 */ /* 0x000fea0003800000 */
[----:B------:R-:W0:Y:S01]  /*bd40*/  S2R R5, SR_TID.X ;  /* 0x0000000000057919 */ /* 0x000e220000002100 */
[----:B--2---:R-:W-:-:S04]  /*bd50*/  IMAD.MOV.U32 R3, RZ, RZ, 0xc000 ;  /* 0x0000c000ff037424 */ /* 0x004fc800078e00ff */
[----:B------:R3:W-:Y:S01]  /*bd60*/  SYNCS.ARRIVE.TRANS64 RZ, [R2+URZ+0x34830], R3 ;  /* 0x0348300302ff79a7 */ /* 0x0007e2000800003f */
[----:B0-----:R-:W-:-:S04]  /*bd70*/  LOP3.LUT R5, R5, 0x1f, RZ, 0xc0, !PT ;  /* 0x0000001f05057812 */ /* 0x001fc800078ec0ff */
[----:B------:R-:W-:-:S13]  /*bd80*/  ISETP.NE.AND P0, PT, R5, RZ, PT ;  /* 0x000000ff0500720c */ /* 0x000fda0003f05270 */
[----:B---3--:R-:W-:Y:S05]  /*bd90*/  @!P0 BRA `(.L_x_95) ;  /* 0x0000000000048947 */ /* 0x008fea0003800000 */
[----:B------:R-:W-:Y:S01]  /*bda0*/  BPT.TRAP 0x1 ;  /* 0x000000040000795c */ /* 0x000fe20000300000 */
.L_x_95:
[----:B------:R-:W-:Y:S05]  /*bdb0*/  BSYNC B2 ;  /* 0x0000000000027941 */ /* 0x000fea0003800000 */
.L_x_94:
[----:B------:R-:W-:Y:S01]  /*bdc0*/  IMAD.MOV.U32 R11, RZ, RZ, RZ ;  /* 0x000000ffff0b7224 */ /* 0x000fe200078e00ff */
[C---:B--2---:R-:W-:Y:S01]  /*bdd0*/  LEA R3, R18.reuse, R10, 0x3 ;  /* 0x0000000a12037211 */ /* 0x044fe200078e18ff */
[----:B------:R-:W-:Y:S01]  /*bde0*/  IMAD R5, R18, 0xc000, R15 ;  /* 0x0000c00012057824 */ /* 0x000fe200078e020f */
[----:B------:R-:W-:Y:S01]  /*bdf0*/  UIADD3 UR4, UP0, UR38, 0x370, URZ ;  /* 0x0000037026047890 */ /* 0x000fe2000ff1e03f */
[----:B------:R-:W-:Y:S01]  /*be00*/  PLOP3.LUT P0, PT, PT, PT, PT, 0x80, 0x0 ;  /* 0x000000000000781c */ /* 0x000fe20003f0f070 */
[----:B------:R-:W-:Y:S01]  /*be10*/  IMAD.SHL.U32 R2, R8, 0x80, RZ ;  /* 0x0000008008027824 */ /* 0x000fe200078e00ff */
[----:B------:R-:W-:Y:S01]  /*be20*/  R2UR UR10, R11 ;  /* 0x000000000b0a72ca */ /* 0x000fe200000e0000 */
[----:B------:R-:W-:Y:S01]  /*be30*/  VIADD R3, R3, 0x30 ;  /* 0x0000003003037836 */ /* 0x000fe20000000000 */
[----:B------:R-:W-:Y:S01]  /*be40*/  UIADD3.X UR5, URZ, UR39, URZ, UP0, !UPT ;  /* 0x000000273f057290 */ /* 0x000fe200087fe43f */
[----:B-1----:R-:W-:Y:S01]  /*be50*/  VIADD R9, R5, 0x1c400 ;  /* 0x0001c40005097836 */ /* 0x002fe20000000000 */
[----:B------:R-:W-:Y:S01]  /*be60*/  UMOV UR6, 0x0 ;  /* 0x0000000000067882 */ /* 0x000fe20000000000 */
[----:B------:R-:W-:-:S10]  /*be70*/  UMOV UR7, 0x14f00000 ;  /* 0x14f0000000077882 */ /* 0x000fd40000000000 */
.L_x_96:
        /* <DEDUP_REMOVED lines=16> */
.L_x_97:
        /* <DEDUP_REMOVED lines=11> */
[----:B------:R-:W-:Y:S01]  /*c030*/  UMOV UR6, 0x0 ;  /* 0x0000000000067882 */ /* 0x000fe20000000000 */
[----:B------:R-:W-:Y:S01]  /*c040*/  IADD3 R5, R5, 0x24400, RZ ;  /* 0x0002440005057810 */ /* 0x000fe20007ffe0ff */
[----:B------:R-:W-:Y:S01]  /*c050*/  UMOV UR7, 0x14f00000 ;  /* 0x14f0000000077882 */ /* 0x000fe20000000000 */
[----:B------:R-:W-:-:S09]  /*c060*/  UMOV UR10, 0x80 ;  /* 0x00000080000a7882 */ /* 0x000fd20000000000 */
.L_x_98:
        /* <DEDUP_REMOVED lines=10> */
[----:B------:R-:W-:Y:S01]  /*c110*/  SHF.L.U32 R7, R7, 0x1f, RZ ;  /* 0x0000001f07077819 */ /* 0x000fe200000006ff */
[----:B------:R-:W-:Y:S01]  /*c120*/  IMAD R2, R6, 0x8, R10 ;  /* 0x0000000806027824 */ /* 0x000fe200078e020a */
[----:B------:R-:W-:Y:S03]  /*c130*/  BSSY B2, `(.L_x_99) ;  /* 0x0000003000027945 */ /* 0x000fe60003800000 */
[----:B------:R-:W0:Y:S02]  /*c140*/  SYNCS.PHASECHK.TRANS64.TRYWAIT P0, [R2+URZ+0x60], R7 ;  /* 0x00006007020075a7 */ /* 0x000e24000800017f */
[----:B0-----:R-:W-:Y:S05]  /*c150*/  @!P0 BRA `(.L_x_100) ;  /* 0x0000001c00388947 */ /* 0x001fea0003800000 */
.L_x_158:
[----:B------:R-:W-:Y:S05]  /*c160*/  BSYNC B2 ;  /* 0x0000000000027941 */ /* 0x000fea0003800000 */
.L_x_99:
[----:B------:R-:W-:Y:S01]  /*c170*/  BSSY B2, `(.L_x_101) ;  /* 0x000000b000027945 */ /* 0x000fe20003800000 */
[----:B------:R-:W-:Y:S02]  /*c180*/  IMAD.MOV.U32 R12, RZ, RZ, 0x0 ;  /* 0x00000000ff0c7424 */ /* 0x000fe400078e00ff */
[----:B------:R-:W-:Y:S01]  /*c190*/  IMAD.MOV.U32 R13, RZ, RZ, 0x14f00000 ;  /* 0x14f00000ff0d7424 */ /* 0x000fe200078e00ff */
[----:B------:R-:W-:Y:S06]  /*c1a0*/  @P1 BRA `(.L_x_102) ;  /* 0x00000000001c1947 */ /* 0x000fec0003800000 */
[----:B------:R-:W1:Y:S01]  /*c1b0*/  S2R R5, SR_TID.X ;  /* 0x0000000000057919 */ /* 0x000e620000002100 */
[----:B------:R-:W-:-:S04]  /*c1c0*/  IMAD.MOV.U32 R3, RZ, RZ, 0x8000 ;  /* 0x00008000ff037424 */ /* 0x000fc800078e00ff */
[----:B------:R2:W-:Y:S01]  /*c1d0*/  SYNCS.ARRIVE.TRANS64 RZ, [R2+URZ+0x50], R3 ;  /* 0x0000500302ff79a7 */ /* 0x0005e2000800003f */
[----:B-1----:R-:W-:-:S04]  /*c1e0*/  LOP3.LUT R5, R5, 0x1f, RZ, 0xc0, !PT ;  /* 0x0000001f05057812 */ /* 0x002fc800078ec0ff */
[----:B------:R-:W-:-:S13]  /*c1f0*/  ISETP.NE.AND P0, PT, R5, RZ, PT ;  /* 0x000000ff0500720c */ /* 0x000fda0003f05270 */
[----:B--2---:R-:W-:Y:S05]  /*c200*/  @!P0 BRA `(.L_x_102) ;  /* 0x0000000000048947 */ /* 0x004fea0003800000 */
[----:B------:R-:W-:Y:S01]  /*c210*/  BPT.TRAP 0x1 ;  /* 0x000000040000795c */ /* 0x000fe20000300000 */
.L_x_102:
[----:B------:R-:W-:Y:S05]  /*c220*/  BSYNC B2 ;  /* 0x0000000000027941 */ /* 0x000fea0003800000 */
.L_x_101:
[----:B------:R-:W2:Y:S01]  /*c230*/  LDL.LU R3, [R1+0x4] ;  /* 0x0000040001037983 */ /* 0x000ea20000300800 */
[----:B------:R-:W-:Y:S01]  /*c240*/  R2UR UR10, R11 ;  /* 0x000000000b0a72ca */ /* 0x000fe200000e0000 */
[----:B------:R-:W-:Y:S01]  /*c250*/  UIADD3 UR4, UP0, UR38, 0x470, URZ ;  /* 0x0000047026047890 */ /* 0x000fe2000ff1e03f */
[----:B------:R-:W-:Y:S02]  /*c260*/  R2UR UR6, R12 ;  /* 0x000000000c0672ca */ /* 0x000fe400000e0000 */
[----:B------:R-:W-:Y:S01]  /*c270*/  R2UR UR7, R13 ;  /* 0x000000000d0772ca */ /* 0x000fe200000e0000 */
[----:B------:R-:W-:Y:S01]  /*c280*/  UIADD3.X UR5, URZ, UR39, URZ, UP0, !UPT ;  /* 0x000000273f057290 */ /* 0x000fe200087fe43f */
[----:B------:R-:W-:Y:S02]  /*c290*/  LEA R6, R6, UR36, 0xf ;  /* 0x0000002406067c11 */ /* 0x000fe4000f8e78ff */
[----:B------:R-:W-:Y:S02]  /*c2a0*/  PLOP3.LUT P0, PT, PT, PT, PT, 0x80, 0x0 ;  /* 0x000000000000781c */ /* 0x000fe40003f0f070 */
[----:B0-----:R-:W-:Y:S01]  /*c2b0*/  IADD3 R2, R2, 0x50, RZ ;  /* 0x0000005002027810 */ /* 0x001fe20007ffe0ff */
[----:B------:R-:W-:-:S02]  /*c2c0*/  VIADD R5, R6, 0x400 ;  /* 0x0000040006057836 */ /* 0x000fc40000000000 */
[----:B--2---:R-:W-:-:S08]  /*c2d0*/  IMAD.SHL.U32 R3, R3, 0x80, RZ ;  /* 0x0000008003037824 */ /* 0x004fd000078e00ff */
.L_x_103:
        /* <DEDUP_REMOVED lines=15> */
.L_x_104:
        /* <DEDUP_REMOVED lines=12> */
.L_x_90:
[----:B------:R-:W-:Y:S05]  /*c490*/  BSYNC B1 ;  /* 0x0000000000017941 */ /* 0x000fea0003800000 */
.L_x_89:
[C---:B------:R-:W-:Y:S01]  /*c4a0*/  ISETP.GT.AND P0, PT, R0.reuse, 0x1, PT ;  /* 0x000000010000780c */ /* 0x040fe20003f04270 */
[----:B------:R-:W-:-:S12]  /*c4b0*/  VIADD R0, R0, 0xfffffffe ;  /* 0xfffffffe00007836 */ /* 0x000fd80000000000 */
[----:B------:R-:W-:Y:S05]  /*c4c0*/  @P0 BRA `(.L_x_105) ;  /* 0xffffffe800e40947 */ /* 0x000fea000383ffff */
.L_x_72:
[----:B------:R-:W-:Y:S05]  /*c4d0*/  BSYNC B0 ;  /* 0x0000000000007941 */ /* 0x000fea0003800000 */
.L_x_54:
[----:B-1----:R-:W4:Y:S01]  /*c4e0*/  LDL.LU R0, [R1+0xc] ;  /* 0x00000c0001007983 */ /* 0x002f220000300800 */
[----:B------:R-:W-:Y:S01]  /*c4f0*/  BSSY B0, `(.L_x_106) ;  /* 0x000003b000007945 */ /* 0x000fe20003800000 */
[----:B----4-:R-:W-:-:S13]  /*c500*/  ISETP.NE.AND P0, PT, R0, RZ, PT ;  /* 0x000000ff0000720c */ /* 0x010fda0003f05270 */
[----:B------:R-:W-:Y:S05]  /*c510*/  @!P0 BRA `(.L_x_107) ;  /* 0x0000000000e08947 */ /* 0x000fea0003800000 */
[----:B------:R-:W4:Y:S01]  /*c520*/  LDL R0, [R1] ;  /* 0x0000000001007983 */ /* 0x000f220000100800 */
[----:B------:R-:W-:Y:S01]  /*c530*/  LEA R3, R18, UR36, 0x3 ;  /* 0x0000002412037c11 */ /* 0x000fe2000f8e18ff */
[----:B------:R-:W-:Y:S01]  /*c540*/  BSSY B1, `(.L_x_108) ;  /* 0x0000007000017945 */ /* 0x000fe20003800000 */
[----:B------:R-:W1:Y:S02]  /*c550*/  S2R R2, SR_TID.X ;  /* 0x0000000000027919 */ /* 0x000e640000002100 */
[----:B-1----:R-:W-:-:S04]  /*c560*/  LOP3.LUT R2, R2, 0x7f, RZ, 0xc0, !PT ;  /* 0x0000007f02027812 */ /* 0x002fc800078ec0ff */
[----:B------:R-:W-:Y:S02]  /*c570*/  ISETP.NE.AND P1, PT, R2, RZ, PT ;  /* 0x000000ff0200720c */ /* 0x000fe40003f25270 */
[----:B----4-:R-:W-:-:S04]  /*c580*/  SHF.L.U32 R0, R0, 0x1f, RZ ;  /* 0x0000001f00007819 */ /* 0x010fc800000006ff */
[----:B------:R-:W1:Y:S02]  /*c590*/  SYNCS.PHASECHK.TRANS64.TRYWAIT P0, [R3+URZ+0x34860], R0 ;  /* 0x03486000030075a7 */ /* 0x000e64000800017f */
[----:B-1----:R-:W-:Y:S05]  /*c5a0*/  @!P0 BRA `(.L_x_109) ;  /* 0x0000001800388947 */ /* 0x002fea0003800000 */
.L_x_159:
[----:B------:R-:W-:Y:S05]  /*c5b0*/  BSYNC B1 ;  /* 0x0000000000017941 */ /* 0x000fea0003800000 */
.L_x_108:
[----:B------:R-:W-:Y:S04]  /*c5c0*/  BSSY B1, `(.L_x_110) ;  /* 0x0000009000017945 */ /* 0x000fe80003800000 */
[----:B------:R-:W-:Y:S05]  /*c5d0*/  @P1 BRA `(.L_x_111) ;  /* 0x00000000001c1947 */ /* 0x000fea0003800000 */
[----:B------:R-:W4:Y:S01]  /*c5e0*/  S2R R2, SR_TID.X ;  /* 0x0000000000027919 */ /* 0x000f220000002100 */
[----:B-1----:R-:W-:-:S04]  /*c5f0*/  IMAD.MOV.U32 R0, RZ, RZ, 0x8000 ;  /* 0x00008000ff007424 */ /* 0x002fc800078e00ff */
[----:B------:R1:W-:Y:S01]  /*c600*/  SYNCS.ARRIVE.TRANS64 RZ, [R3+URZ+0x34850], R0 ;  /* 0x0348500003ff79a7 */ /* 0x0003e2000800003f */
[----:B----4-:R-:W-:-:S04]  /*c610*/  LOP3.LUT R2, R2, 0x1f, RZ, 0xc0, !PT ;  /* 0x0000001f02027812 */ /* 0x010fc800078ec0ff */
[----:B------:R-:W-:-:S13]  /*c620*/  ISETP.NE.AND P0, PT, R2, RZ, PT ;  /* 0x000000ff0200720c */ /* 0x000fda0003f05270 */
[----:B-1----:R-:W-:Y:S05]  /*c630*/  @!P0 BRA `(.L_x_111) ;  /* 0x0000000000048947 */ /* 0x002fea0003800000 */
[----:B------:R-:W-:Y:S01]  /*c640*/  BPT.TRAP 0x1 ;  /* 0x000000040000795c */ /* 0x000fe20000300000 */
.L_x_111:
[----:B------:R-:W-:Y:S05]  /*c650*/  BSYNC B1 ;  /* 0x0000000000017941 */ /* 0x000fea0003800000 */
.L_x_110:
[----:B------:R-:W4:Y:S01]  /*c660*/  LDL R4, [R1+0x4] ;  /* 0x0000040001047983 */ /* 0x000f220000100800 */
[----:B------:R-:W-:Y:S01]  /*c670*/  LEA R2, R18, UR36, 0xf ;  /* 0x0000002412027c11 */ /* 0x000fe2000f8e78ff */
[----:B------:R-:W-:Y:S01]  /*c680*/  UIADD3 UR4, UP0, UR38, 0x470, URZ ;  /* 0x0000047026047890 */ /* 0x000fe2000ff1e03f */
[----:B-1----:R-:W-:Y:S01]  /*c690*/  IADD3 R0, R3, 0x34850, RZ ;  /* 0x0003485003007810 */ /* 0x002fe20007ffe0ff */
[----:B------:R-:W-:Y:S01]  /*c6a0*/  UMOV UR6, 0x0 ;  /* 0x0000000000067882 */ /* 0x000fe20000000000 */
[----:B------:R-:W-:Y:S01]  /*c6b0*/  PLOP3.LUT P0, PT, PT, PT, PT, 0x80, 0x0 ;  /* 0x000000000000781c */ /* 0x000fe20003f0f070 */
[----:B------:R-:W-:Y:S01]  /*c6c0*/  UIADD3.X UR5, URZ, UR39, URZ, UP0, !UPT ;  /* 0x000000273f057290 */ /* 0x000fe200087fe43f */
[----:B------:R-:W-:Y:S01]  /*c6d0*/  UMOV UR7, 0x14f00000 ;  /* 0x14f0000000077882 */ /* 0x000fe20000000000 */
[----:B------:R-:W-:Y:S01]  /*c6e0*/  UMOV UR10, URZ ;  /* 0x0000003f000a7c82 */ /* 0x000fe20008000000 */
[----:B----4-:R-:W-:Y:S02]  /*c6f0*/  IMAD.SHL.U32 R3, R4, 0x80, RZ ;  /* 0x0000008004037824 */ /* 0x010fe400078e00ff */
[----:B------:R-:W-:-:S07]  /*c700*/  VIADD R4, R2, 0x400 ;  /* 0x0000040002047836 */ /* 0x000fce0000000000 */
.L_x_112:
        /* <DEDUP_REMOVED lines=9> */
[----:B-1----:R-:W-:Y:S05]  /*c7a0*/  @P0 BRA.U.ANY `(.L_x_112) ;  /* 0xfffffffd00d80947 */ /* 0x002fea000393ffff */
[----:B------:R-:W-:Y:S01]  /*c7b0*/  PLOP3.LUT P0, PT, PT, PT, PT, 0x80, 0x0 ;  /* 0x000000000000781c */ /* 0x000fe20003f0f070 */
[----:B------:R-:W-:Y:S01]  /*c7c0*/  VIADD R2, R2, 0x4400 ;  /* 0x0000440002027836 */ /* 0x000fe20000000000 */
[----:B------:R-:W-:Y:S01]  /*c7d0*/  UMOV UR6, 0x0 ;  /* 0x0000000000067882 */ /* 0x000fe20000000000 */
[----:B------:R-:W-:Y:S01]  /*c7e0*/  UMOV UR7, 0x14f00000 ;  /* 0x14f0000000077882 */ /* 0x000fe20000000000 */
[----:B------:R-:W-:-:S09]  /*c7f0*/  UMOV UR10, 0x40 ;  /* 0x00000040000a7882 */ /* 0x000fd20000000000 */
.L_x_113:
        /* <DEDUP_REMOVED lines=10> */
.L_x_107:
[----:B------:R-:W-:Y:S05]  /*c8a0*/  BSYNC B0 ;  /* 0x0000000000007941 */ /* 0x000fea0003800000 */
.L_x_106:
[----:B------:R-:W4:Y:S01]  /*c8b0*/  LDL.LU R6, [R1+0x28] ;  /* 0x0000280001067983 */ /* 0x000f220000300800 */
[----:B------:R-:W-:Y:S01]  /*c8c0*/  VIADD R18, R18, 0x1 ;  /* 0x0000000112127836 */ /* 0x000fe20000000000 */
[----:B------:R-:W-:Y:S02]  /*c8d0*/  ULDC UR4, c[0x0][0xc34] ;  /* 0x00030d0000047ab9 */ /* 0x000fe40000000800 */
[----:B---3--:R-:W3:Y:S04]  /*c8e0*/  LDL.LU R5, [R1] ;  /* 0x0000000001057983 */ /* 0x008ee80000300800 */
[----:B------:R-:W5:Y:S01]  /*c8f0*/  LDL.LU R4, [R1+0x30] ;  /* 0x0000300001047983 */ /* 0x000f620000300800 */
[----:B------:R-:W-:-:S04]  /*c900*/  ISETP.NE.AND P0, PT, R18, 0x2, PT ;  /* 0x000000021200780c */ /* 0x000fc80003f05270 */
[----:B------:R-:W-:Y:S02]  /*c910*/  SEL R0, RZ, 0x1, P0 ;  /* 0x00000001ff007807 */ /* 0x000fe40000000000 */
[----:B------:R-:W-:Y:S01]  /*c920*/  SEL R18, R18, RZ, P0 ;  /* 0x000000ff12127207 */ /* 0x000fe20000000000 */
[----:B----4-:R-:W-:Y:S01]  /*c930*/  VIADD R6, R6, UR37 ;  /* 0x0000002506067c36 */ /* 0x010fe20008000000 */
[----:B---3--:R-:W-:-:S04]  /*c940*/  LOP3.LUT R5, R5, R0, RZ, 0x3c, !PT ;  /* 0x0000000005057212 */ /* 0x008fc800078e3cff */
[----:B------:R1:W-:Y:S01]  /*c950*/  STL [R1+0x28], R6 ;  /* 0x0000280601007387 */ /* 0x0003e20000100800 */
[----:B------:R-:W-:Y:S02]  /*c960*/  ISETP.GE.AND P1, PT, R6, UR4, PT ;  /* 0x0000000406007c0c */ /* 0x000fe4000bf26270 */
[----:B-----5:R-:W-:-:S05]  /*c970*/  IADD3 R4, R4, 0x1, RZ ;  /* 0x0000000104047810 */ /* 0x020fca0007ffe0ff */
[----:B------:R1:W-:Y:S04]  /*c980*/  STL [R1+0x30], R4 ;  /* 0x0000300401007387 */ /* 0x0003e80000100800 */
[----:B------:R1:W-:Y:S02]  /*c990*/  STL [R1], R5 ;  /* 0x0000000501007387 */ /* 0x0003e40000100800 */
[----:B------:R-:W-:Y:S05]  /*c9a0*/  @!P1 BRA `(.L_x_114) ;  /* 0xffffffc000bc9947 */ /* 0x000fea000383ffff */
[----:B------:R-:W-:-:S07]  /*c9b0*/  LOP3.LUT R2, R4, 0x1, RZ, 0xc, !PT ;  /* 0x0000000104027812 */ /* 0x000fce00078e0cff */
.L_x_38:
[----:B0-----:R-:W0:Y:S01]  /*c9c0*/  S2R R3, SR_CgaCtaId ;  /* 0x0000000000037919 */ /* 0x001e220000008800 */
[----:B------:R-:W-:Y:S01]  /*c9d0*/  MOV R0, 0x400 ;  /* 0x0000040000007802 */ /* 0x000fe20000000f00 */
[----:B------:R-:W-:Y:S03]  /*c9e0*/  BSSY B0, `(.L_x_115) ;  /* 0x0000005000007945 */ /* 0x000fe60003800000 */
[----:B0-----:R-:W-:Y:S02]  /*c9f0*/  LEA R0, R3, R0, 0x18 ;  /* 0x0000000003007211 */ /* 0x001fe400078ec0ff */
[----:B------:R-:W-:-:S04]  /*ca00*/  SHF.L.U32 R3, R2, 0x1f, RZ ;  /* 0x0000001f02037819 */ /* 0x000fc800000006ff */
[----:B------:R-:W0:Y:S02]  /*ca10*/  SYNCS.PHASECHK.TRANS64.TRYWAIT P0, [R0+URZ+0x34820], R3 ;  /* 0x03482003000075a7 */ /* 0x000e24000800017f */
[----:B0-----:R-:W-:Y:S05]  /*ca20*/  @!P0 BRA `(.L_x_116) ;  /* 0x00000014002c8947 */ /* 0x001fea0003800000 */
.L_x_160:
[----:B------:R-:W-:Y:S05]  /*ca30*/  BSYNC B0 ;  /* 0x0000000000007941 */ /* 0x000fea0003800000 */
.L_x_115:
[----:B------:R-:W-:-:S03]  /*ca40*/  UMOV UR4, 0xffffffff ;  /* 0xffffffff00047882 */ /* 0x000fc60000000000 */
[----:B------:R-:W-:Y:S05]  /*ca50*/  BRA.DIV UR4, `(.L_x_117) ;  /* 0x0000001604347947 */ /* 0x000fea000b800000 */
[----:B------:R-:W3:Y:S02]  /*ca60*/  S2R R2, SR_TID.X ;  /* 0x0000000000027919 */ /* 0x000ee40000002100 */
[----:B---3--:R-:W-:-:S04]  /*ca70*/  SHF.R.U32.HI R2, RZ, 0x5, R2 ;  /* 0x00000005ff027819 */ /* 0x008fc80000011602 */
[----:B------:R-:W-:-:S05]  /*ca80*/  LOP3.LUT R2, R2, 0x3, RZ, 0xc0, !PT ;  /* 0x0000000302027812 */ /* 0x000fca00078ec0ff */
[----:B------:R3:W4:Y:S02]  /*ca90*/  SHFL.IDX PT, R14, R2, RZ, 0x1f ;  /* 0x00001fff020e7589 */ /* 0x00072400000e0000 */
.L_x_163:
[----:B----4-:R-:W-:Y:S01]  /*caa0*/  ISETP.NE.AND P0, PT, R14, RZ, PT ;  /* 0x000000ff0e00720c */ /* 0x010fe20003f05270 */
[----:B------:R-:W-:-:S12]  /*cab0*/  BSSY B0, `(.L_x_118) ;  /* 0x0000025000007945 */ /* 0x000fd80003800000 */
[----:B------:R-:W-:Y:S05]  /*cac0*/  @P0 BRA `(.L_x_119) ;  /* 0x00000000008c0947 */ /* 0x000fea0003800000 */
[----:B------:R-:W-:-:S03]  /*cad0*/  UMOV UR4, 0xffffffff ;  /* 0xffffffff00047882 */ /* 0x000fc60000000000 */
[----:B------:R-:W-:Y:S05]  /*cae0*/  BRA.DIV UR4, `(.L_x_120) ;  /* 0x0000001604447947 */ /* 0x000fea000b800000 */
[----:B------:R-:W-:-:S13]  /*caf0*/  ELECT P6, URZ, PT ;  /* 0x00000000003f782f */ /* 0x000fda00038c0000 */
.L_x_166:
[----:B------:R-:W-:Y:S05]  /*cb00*/  @!P6 BRA `(.L_x_119) ;  /* 0x00000000007ce947 */ /* 0x000fea0003800000 */
[----:B---3--:R-:W3:Y:S02]  /*cb10*/  LDL.LU R2, [R1+0x34] ;  /* 0x0000340001027983 */ /* 0x008ee40000300800 */
[----:B---3--:R-:W-:-:S04]  /*cb20*/  LOP3.LUT R2, R2, 0x2, RZ, 0xfc, !PT ;  /* 0x0000000202027812 */ /* 0x008fc800078efcff */
[----:B------:R-:W-:-:S13]  /*cb30*/  ISETP.NE.AND P2, PT, R2, 0x3, PT ;  /* 0x000000030200780c */ /* 0x000fda0003f45270 */
[----:B------:R-:W-:Y:S05]  /*cb40*/  @!P2 BRA `(.L_x_121) ;  /* 0x000000000004a947 */ /* 0x000fea0003800000 */
[----:B------:R-:W-:Y:S01]  /*cb50*/  BPT.TRAP 0x1 ;  /* 0x000000040000795c */ /* 0x000fe20000300000 */
.L_x_121:
[----:B------:R-:W3:Y:S01]  /*cb60*/  LDL.LU R7, [R1] ;  /* 0x0000000001077983 */ /* 0x000ee20000300800 */
[----:B0-----:R-:W-:Y:S02]  /*cb70*/  VIADD R3, R0, 0x34840 ;  /* 0x0003484000037836 */ /* 0x001fe40000000000 */
[C---:B------:R-:W-:Y:S02]  /*cb80*/  VIADD R2, R18.reuse, 0x1 ;  /* 0x0000000112027836 */ /* 0x040fe40000000000 */
[----:B-1----:R-:W-:-:S03]  /*cb90*/  IMAD R6, R18, 0x8, R3 ;  /* 0x0000000812067824 */ /* 0x002fc600078e0203 */
[----:B------:R-:W-:-:S04]  /*cba0*/  ISETP.NE.AND P1, PT, R2, 0x2, PT ;  /* 0x000000020200780c */ /* 0x000fc80003f25270 */
[----:B------:R-:W-:Y:S02]  /*cbb0*/  SEL R4, RZ, 0x1, P1 ;  /* 0x00000001ff047807 */ /* 0x000fe40000800000 */
[C---:B---3--:R-:W-:Y:S02]  /*cbc0*/  SHF.L.U32 R5, R7.reuse, 0x1f, RZ ;  /* 0x0000001f07057819 */ /* 0x048fe400000006ff */
[----:B------:R-:W-:Y:S02]  /*cbd0*/  LOP3.LUT R7, R7, R4, RZ, 0x3c, !PT ;  /* 0x0000000407077212 */ /* 0x000fe400078e3cff */
[----:B------:R-:W0:Y:S01]  /*cbe0*/  SYNCS.PHASECHK.TRANS64.TRYWAIT P0, [R6+URZ], R5 ;  /* 0x00000005060075a7 */ /* 0x000e22000800017f */
[----:B------:R-:W-:Y:S02]  /*cbf0*/  SEL R4, R2, RZ, P1 ;  /* 0x000000ff02047207 */ /* 0x000fe40000800000 */
[----:B------:R-:W-:-:S03]  /*cc00*/  SHF.L.U32 R2, R7, 0x1f, RZ ;  /* 0x0000001f07027819 */ /* 0x000fc600000006ff */
[----:B------:R-:W-:Y:S01]  /*cc10*/  IMAD R3, R4, 0x8, R3 ;  /* 0x0000000804037824 */ /* 0x000fe200078e0203 */
[----:B0-----:R-:W-:Y:S06]  /*cc20*/  @!P0 BRA `(.L_x_122) ;  /* 0x0000001400148947 */ /* 0x001fec0003800000 */
.L_x_167:
[----:B------:R-:W1:Y:S02]  /*cc30*/  SYNCS.PHASECHK.TRANS64.TRYWAIT P0, [R3+URZ], R2 ;  /* 0x00000002030075a7 */ /* 0x000e64000800017f */
[----:B-1----:R-:W-:Y:S05]  /*cc40*/  @!P0 BRA `(.L_x_123) ;  /* 0x0000001400208947 */ /* 0x002fea0003800000 */
.L_x_168:
[----:B------:R-:W-:Y:S05]  /*cc50*/  @!P2 BRA `(.L_x_124) ;  /* 0x000000000004a947 */ /* 0x000fea0003800000 */
[----:B------:R-:W-:Y:S01]  /*cc60*/  BPT.TRAP 0x1 ;  /* 0x000000040000795c */ /* 0x000fe20000300000 */
.L_x_124:
[----:B-1----:R-:W-:-:S05]  /*cc70*/  VIADD R3, R0, 0x34860 ;  /* 0x0003486000037836 */ /* 0x002fca0000000000 */
[----:B------:R-:W-:-:S04]  /*cc80*/  LEA R18, R18, R3, 0x3 ;  /* 0x0000000312127211 */ /* 0x000fc800078e18ff */
[----:B------:R-:W1:Y:S02]  /*cc90*/  SYNCS.PHASECHK.TRANS64.TRYWAIT P0, [R18+URZ], R5 ;  /* 0x00000005120075a7 */ /* 0x000e64000800017f */
[----:B-1----:R-:W-:Y:S05]  /*cca0*/  @!P0 BRA `(.L_x_125) ;  /* 0x00000014001c8947 */ /* 0x002fea0003800000 */
.L_x_169:
[----:B------:R-:W-:-:S07]  /*ccb0*/  IMAD R3, R4, 0x8, R3 ;  /* 0x0000000804037824 */ /* 0x000fce00078e0203 */
.L_x_126:
[----:B---3--:R3:W4:Y:S02]  /*ccc0*/  SYNCS.PHASECHK.TRANS64.TRYWAIT P0, [R3+URZ], R2 ;  /* 0x00000002030075a7 */ /* 0x008724000800017f */
[----:B----4-:R-:W-:Y:S05]  /*ccd0*/  @!P0 NANOSLEEP.SYNCS 0x989680 ;  /* 0x009896800000895d */ /* 0x010fea0003900000 */
[----:B------:R-:W4:Y:S02]  /*cce0*/  @!P0 SYNCS.PHASECHK.TRANS64 P0, [R3+URZ], R2 ;  /* 0x00000002030085a7 */ /* 0x000f24000800007f */
[----:B----4-:R-:W-:Y:S05]  /*ccf0*/  @!P0 BRA `(.L_x_126) ;  /* 0xfffffffc00f08947 */ /* 0x010fea000383ffff */
.L_x_119:
[----:B------:R-:W-:Y:S05]  /*cd00*/  BSYNC B0 ;  /* 0x0000000000007941 */ /* 0x000fea0003800000 */
.L_x_118:
[----:B------:R-:W-:Y:S05]  /*cd10*/  EXIT ;  /* 0x000000000000794d */ /* 0x000fea0003800000 */
.L_x_10:
[----:B0-----:R-:W-:-:S04]  /*cd20*/  IMAD.U32 R3, RZ, RZ, UR40 ;  /* 0x00000028ff037e24 */ /* 0x001fc8000f8e00ff */
[----:B------:R0:W1:Y:S03]  /*cd30*/  SYNCS.PHASECHK.TRANS64.TRYWAIT P1, [R3+URZ+0x34800], R0 ;  /* 0x03480000030075a7 */ /* 0x000066000802017f */
[----:B-1----:R-:W-:Y:S05]  /*cd40*/  @!P1 NANOSLEEP.SYNCS 0x989680 ;  /* 0x009896800000995d */ /* 0x002fea0003900000 */
[----:B------:R-:W1:Y:S02]  /*cd50*/  @!P1 SYNCS.PHASECHK.TRANS64 P1, [R3+URZ+0x34800], R0 ;  /* 0x03480000030095a7 */ /* 0x000e64000802007f */
[----:B-1----:R-:W-:Y:S05]  /*cd60*/  @!P1 BRA `(.L_x_10) ;  /* 0xfffffffc00ec9947 */ /* 0x002fea000383ffff */
[----:B------:R-:W-:Y:S05]  /*cd70*/  BRA `(.L_x_127) ;  /* 0xffffff4000ec7947 */ /* 0x000fea000383ffff */
.L_x_14:
[----:B-1----:R1:W2:Y:S02]  /*cd80*/  SYNCS.PHASECHK.TRANS64.TRYWAIT P2, [R0+URZ+0x34830], R3 ;  /* 0x03483003000075a7 */ /* 0x0022a4000804017f */
[----:B--2---:R-:W-:Y:S05]  /*cd90*/  @!P2 NANOSLEEP.SYNCS 0x989680 ;  /* 0x009896800000a95d */ /* 0x004fea0003900000 */
[----:B------:R-:W2:Y:S02]  /*cda0*/  @!P2 SYNCS.PHASECHK.TRANS64 P2, [R0+URZ+0x34830], R3 ;  /* 0x034830030000a5a7 */ /* 0x000ea4000804007f */
[----:B--2---:R-:W-:Y:S05]  /*cdb0*/  @!P2 BRA `(.L_x_14) ;  /* 0xfffffffc00f0a947 */ /* 0x004fea000383ffff */
[----:B------:R-:W-:Y:S05]  /*cdc0*/  BRA `(.L_x_13) ;  /* 0xffffff4400187947 */ /* 0x000fea000383ffff */
.L_x_19:
[----:B-1----:R-:W-:-:S04]  /*cdd0*/  IMAD.U32 R12, RZ, RZ, UR8 ;  /* 0x00000008ff0c7e24 */ /* 0x002fc8000f8e00ff */
[----:B------:R1:W2:Y:S03]  /*cde0*/  SYNCS.PHASECHK.TRANS64.TRYWAIT P2, [R12+URZ+0x34830], R9 ;  /* 0x034830090c0075a7 */ /* 0x0002a6000804017f */
[----:B--2---:R-:W-:Y:S05]  /*cdf0*/  @!P2 NANOSLEEP.SYNCS 0x989680 ;  /* 0x009896800000a95d */ /* 0x004fea0003900000 */
[----:B------:R-:W2:Y:S02]  /*ce00*/  @!P2 SYNCS.PHASECHK.TRANS64 P2, [R12+URZ+0x34830], R9 ;  /* 0x034830090c00a5a7 */ /* 0x000ea4000804007f */
[----:B--2---:R-:W-:Y:S05]  /*ce10*/  @!P2 BRA `(.L_x_19) ;  /* 0xfffffffc00eca947 */ /* 0x004fea000383ffff */
[----:B------:R-:W-:Y:S05]  /*ce20*/  BRA `(.L_x_18) ;  /* 0xffffff7000c87947 */ /* 0x000fea000383ffff */
.L_x_23:
[----:B01----:R-:W-:-:S04]  /*ce30*/  IMAD.U32 R9, RZ, RZ, UR9 ;  /* 0x00000009ff097e24 */ /* 0x003fc8000f8e00ff */
[----:B------:R0:W1:Y:S03]  /*ce40*/  SYNCS.PHASECHK.TRANS64.TRYWAIT P2, [R9+URZ+0x34850], R8 ;  /* 0x03485008090075a7 */ /* 0x000066000804017f */
[----:B-1----:R-:W-:Y:S05]  /*ce50*/  @!P2 NANOSLEEP.SYNCS 0x989680 ;  /* 0x009896800000a95d */ /* 0x002fea0003900000 */
[----:B------:R-:W1:Y:S02]  /*ce60*/  @!P2 SYNCS.PHASECHK.TRANS64 P2, [R9+URZ+0x34850], R8 ;  /* 0x034850080900a5a7 */ /* 0x000e64000804007f */
[----:B-1----:R-:W-:Y:S05]  /*ce70*/  @!P2 BRA `(.L_x_23) ;  /* 0xfffffffc00eca947 */ /* 0x002fea000383ffff */
[----:B------:R-:W-:Y:S05]  /*ce80*/  BRA `(.L_x_22) ;  /* 0xffffff7800f87947 */ /* 0x000fea000383ffff */
.L_x_28:
[----:B-1----:R-:W-:-:S04]  /*ce90*/  IMAD.U32 R5, RZ, RZ, UR12 ;  /* 0x0000000cff057e24 */ /* 0x002fc8000f8e00ff */
[----:B------:R1:W2:Y:S03]  /*cea0*/  SYNCS.PHASECHK.TRANS64.TRYWAIT P0, [R5+URZ+0x34850], R4 ;  /* 0x03485004050075a7 */ /* 0x0002a6000800017f */
[----:B--2---:R-:W-:Y:S05]  /*ceb0*/  @!P0 NANOSLEEP.SYNCS 0x989680 ;  /* 0x009896800000895d */ /* 0x004fea0003900000 */
[----:B------:R-:W2:Y:S02]  /*cec0*/  @!P0 SYNCS.PHASECHK.TRANS64 P0, [R5+URZ+0x34850], R4 ;  /* 0x03485004050085a7 */ /* 0x000ea4000800007f */
[----:B--2---:R-:W-:Y:S05]  /*ced0*/  @!P0 BRA `(.L_x_28) ;  /* 0xfffffffc00ec8947 */ /* 0x004fea000383ffff */
[----:B------:R-:W-:Y:S05]  /*cee0*/  BRA `(.L_x_27) ;  /* 0xffffff9c00d47947 */ /* 0x000fea000383ffff */
.L_x_42:
[----:B0-----:R-:W0:Y:S01]  /*cef0*/  S2R R0, SR_TID.X ;  /* 0x0000000000007919 */ /* 0x001e220000002100 */
[----:B------:R-:W-:Y:S01]  /*cf00*/  BSSY B0, `(.L_x_128) ;  /* 0x000000a000007945 */ /* 0x000fe20003800000 */
[----:B------:R-:W-:Y:S02]  /*cf10*/  IMAD.MOV.U32 R12, RZ, RZ, RZ ;  /* 0x000000ffff0c7224 */ /* 0x000fe400078e00ff */
[----:B------:R-:W-:Y:S02]  /*cf20*/  IMAD.MOV.U32 R11, RZ, RZ, 0x1f ;  /* 0x0000001fff0b7424 */ /* 0x000fe400078e00ff */
[----:B------:R-:W-:Y:S01]  /*cf30*/  IMAD.MOV.U32 R15, RZ, RZ, -0x1 ;  /* 0xffffffffff0f7424 */ /* 0x000fe200078e00ff */
[----:B0-----:R-:W-:-:S04]  /*cf40*/  SHF.R.U32.HI R0, RZ, 0x5, R0 ;  /* 0x00000005ff007819 */ /* 0x001fc80000011600 */
[----:B------:R-:W-:-:S04]  /*cf50*/  LOP3.LUT R0, R0, 0x3, RZ, 0xc0, !PT ;  /* 0x0000000300007812 */ /* 0x000fc800078ec0ff */
[----:B------:R-:W-:-:S07]  /*cf60*/  MOV R13, R0 ;  /* 0x00000000000d7202 */ /* 0x000fce0000000f00 */
[----:B--2---:R-:W-:Y:S05]  /*cf70*/  WARPSYNC.COLLECTIVE R15, `(.L_x_129) ;  /* 0x000000000f087348 */ /* 0x004fea0003c00000 */
[----:B------:R0:W1:Y:S02]  /*cf80*/  SHFL.IDX P6, R14, R13, R12, R11 ;  /* 0x0000000c0d0e7389 */ /* 0x00006400000c000b */
[----:B012---:R-:W-:Y:S01]  /*cf90*/  ENDCOLLECTIVE ;  /* 0x000000000000791b */ /* 0x007fe20003800000 */
.L_x_129:
[----:B------:R-:W-:Y:S05]  /*cfa0*/  BSYNC B0 ;  /* 0x0000000000007941 */ /* 0x000fea0003800000 */
.L_x_128:
[----:B------:R-:W-:Y:S05]  /*cfb0*/  BRA `(.L_x_130) ;  /* 0xffffffc000f07947 */ /* 0x000fea000383ffff */
.L_x_44:
[----:B------:R-:W-:Y:S01]  /*cfc0*/  BSSY B0, `(.L_x_131) ;  /* 0x0000006000007945 */ /* 0x000fe20003800000 */
[----:B------:R-:W-:-:S07]  /*cfd0*/  IMAD.MOV.U32 R15, RZ, RZ, -0x1 ;  /* 0xffffffffff0f7424 */ /* 0x000fce00078e00ff */
[----:B0-2---:R-:W-:Y:S05]  /*cfe0*/  WARPSYNC.COLLECTIVE R15, `(.L_x_132) ;  /* 0x000000000f0c7348 */ /* 0x005fea0003c00000 */
[----:B------:R-:W-:Y:S02]  /*cff0*/  ELECT P6, UR62, PT ;  /* 0x00000000003e782f */ /* 0x000fe400038c0000 */
[----:B------:R-:W-:Y:S01]  /*d000*/  MOV R14, UR62 ;  /* 0x0000003e000e7c02 */ /* 0x000fe20008000f00 */
[----:B0-2---:R-:W-:Y:S10]  /*d010*/  ENDCOLLECTIVE ;  /* 0x000000000000791b */ /* 0x005ff40003800000 */
.L_x_132:
[----:B------:R-:W-:Y:S05]  /*d020*/  BSYNC B0 ;  /* 0x0000000000007941 */ /* 0x000fea0003800000 */
.L_x_131:
[----:B------:R-:W-:Y:S05]  /*d030*/  BRA `(.L_x_133) ;  /* 0xffffffc000f07947 */ /* 0x000fea000383ffff */
.L_x_46:
[----:B0-----:R0:W3:Y:S02]  /*d040*/  SYNCS.PHASECHK.TRANS64.TRYWAIT P0, [R0+URZ+0x34840], R2 ;  /* 0x03484002000075a7 */ /* 0x0010e4000800017f */
[----:B---3--:R-:W-:Y:S05]  /*d050*/  @!P0 NANOSLEEP.SYNCS 0x989680 ;  /* 0x009896800000895d */ /* 0x008fea0003900000 */
[----:B------:R-:W3:Y:S02]  /*d060*/  @!P0 SYNCS.PHASECHK.TRANS64 P0, [R0+URZ+0x34840], R2 ;  /* 0x03484002000085a7 */ /* 0x000ee4000800007f */
[----:B---3--:R-:W-:Y:S05]  /*d070*/  @!P0 BRA `(.L_x_46) ;  /* 0xfffffffc00f08947 */ /* 0x008fea000383ffff */
[----:B------:R-:W-:Y:S05]  /*d080*/  BRA `(.L_x_134) ;  /* 0xffffffc4004c7947 */ /* 0x000fea000383ffff */
.L_x_49:
[----:B------:R-:W-:Y:S01]  /*d090*/  IMAD.MOV.U32 R13, RZ, RZ, R2 ;  /* 0x000000ffff0d7224 */ /* 0x000fe200078e0002 */
[----:B------:R-:W-:Y:S01]  /*d0a0*/  MOV R12, RZ ;  /* 0x000000ff000c7202 */ /* 0x000fe20000000f00 */
[----:B------:R-:W-:Y:S01]  /*d0b0*/  IMAD.MOV.U32 R11, RZ, RZ, 0x181f ;  /* 0x0000181fff0b7424 */ /* 0x000fe200078e00ff */
[----:B------:R-:W0:Y:S01]  /*d0c0*/  S2R R9, SR_TID.X ;  /* 0x0000000000097919 */ /* 0x000e220000002100 */
[----:B------:R-:W-:-:S07]  /*d0d0*/  IMAD.MOV.U32 R15, RZ, RZ, -0x1 ;  /* 0xffffffffff0f7424 */ /* 0x000fce00078e00ff */
[----:B0----5:R-:W-:Y:S05]  /*d0e0*/  WARPSYNC.COLLECTIVE R15, `(.L_x_135) ;  /* 0x000000000f087348 */ /* 0x021fea0003c00000 */
[----:B------:R1:W2:Y:S02]  /*d0f0*/  SHFL.IDX P6, R14, R13, R12, R11 ;  /* 0x0000000c0d0e7389 */ /* 0x0002a400000c000b */
[----:B012--5:R-:W-:Y:S01]  /*d100*/  ENDCOLLECTIVE ;  /* 0x000000000000791b */ /* 0x027fe20003800000 */
.L_x_135:
[----:B------:R-:W-:Y:S02]  /*d110*/  IMAD.MOV.U32 R13, RZ, RZ, R0 ;  /* 0x000000ffff0d7224 */ /* 0x000fe400078e0000 */
[----:B------:R-:W-:-:S07]  /*d120*/  IMAD.MOV.U32 R6, RZ, RZ, R14 ;  /* 0x000000ffff067224 */ /* 0x000fce00078e000e */
[----:B------:R-:W-:Y:S05]  /*d130*/  WARPSYNC.COLLECTIVE R15, `(.L_x_136) ;  /* 0x000000000f087348 */ /* 0x000fea0003c00000 */
[----:B------:R0:W1:Y:S02]  /*d140*/  SHFL.IDX P6, R14, R13, R12, R11 ;  /* 0x0000000c0d0e7389 */ /* 0x00006400000c000b */
[----:B01----:R-:W-:Y:S01]  /*d150*/  ENDCOLLECTIVE ;  /* 0x000000000000791b */ /* 0x003fe20003800000 */
.L_x_136:
[----:B------:R-:W-:Y:S01]  /*d160*/  ULDC UR4, c[0x0][0x288] ;  /* 0x0000a20000047ab9 */ /* 0x000fe20000000800 */
[----:B------:R-:W-:Y:S01]  /*d170*/  LOP3.LUT R9, R9, 0x7f, RZ, 0xc0, !PT ;  /* 0x0000007f09097812 */ /* 0x000fe200078ec0ff */
[----:B------:R-:W-:Y:S02]  /*d180*/  IMAD R3, R8, UR4, RZ ;  /* 0x0000000408037c24 */ /* 0x000fe4000f8e02ff */
[----:B------:R-:W0:Y:S01]  /*d190*/  S2R R8, SR_TID.X ;  /* 0x0000000000087919 */ /* 0x000e220000002100 */
[----:B------:R-:W-:-:S05]  /*d1a0*/  SHF.R.U32.HI R9, RZ, 0x3, R9 ;  /* 0x00000003ff097819 */ /* 0x000fca0000011609 */
[----:B------:R-:W-:Y:S02]  /*d1b0*/  IMAD.IADD R4, R9, 0x1, R4 ;  /* 0x0000000109047824 */ /* 0x000fe400078e0204 */
[----:B------:R-:W-:Y:S02]  /*d1c0*/  IMAD.MOV.U32 R13, RZ, RZ, R2 ;  /* 0x000000ffff0d7224 */ /* 0x000fe400078e0002 */
[----:B------:R-:W-:Y:S01]  /*d1d0*/  IMAD.MOV.U32 R12, RZ, RZ, 0x1 ;  /* 0x00000001ff0c7424 */ /* 0x000fe200078e00ff */
[C---:B------:R-:W-:Y:S01]  /*d1e0*/  ISETP.GE.AND P3, PT, R4.reuse, R3, PT ;  /* 0x000000030400720c */ /* 0x040fe20003f66270 */
[----:B------:R-:W-:Y:S02]  /*d1f0*/  VIADD R5, R4, 0x10 ;  /* 0x0000001004057836 */ /* 0x000fe40000000000 */
[----:B------:R-:W-:-:S10]  /*d200*/  IMAD.MOV.U32 R7, RZ, RZ, R14 ;  /* 0x000000ffff077224 */ /* 0x000fd400078e000e */
[----:B0-----:R-:W-:Y:S05]  /*d210*/  WARPSYNC.COLLECTIVE R15, `(.L_x_137) ;  /* 0x000000000f087348 */ /* 0x001fea0003c00000 */
[----:B------:R1:W2:Y:S02]  /*d220*/  SHFL.IDX P6, R14, R13, R12, R11 ;  /* 0x0000000c0d0e7389 */ /* 0x0002a400000c000b */
[----:B012---:R-:W-:Y:S01]  /*d230*/  ENDCOLLECTIVE ;  /* 0x000000000000791b */ /* 0x007fe20003800000 */
.L_x_137:
[----:B------:R-:W-:Y:S01]  /*d240*/  SHF.L.U32 R8, R8, 0x3, RZ ;  /* 0x0000000308087819 */ /* 0x000fe200000006ff */
[----:B------:R-:W-:-:S03]  /*d250*/  IMAD.MOV.U32 R13, RZ, RZ, R0 ;  /* 0x000000ffff0d7224 */ /* 0x000fc600078e0000 */
[----:B------:R-:W-:-:S04]  /*d260*/  LOP3.LUT R8, R8, 0x38, RZ, 0xc0, !PT ;  /* 0x0000003808087812 */ /* 0x000fc800078ec0ff */
[----:B------:R-:W-:-:S05]  /*d270*/  @!P3 LEA R7, P5, R8, R7, 0x1 ;  /* 0x000000070807b211 */ /* 0x000fca00078a08ff */
[----:B------:R-:W-:Y:S01]  /*d280*/  @!P3 IMAD.X R6, RZ, RZ, R6, P5 ;  /* 0x000000ffff06b224 */ /* 0x000fe200028e0606 */
[----:B------:R-:W-:-:S07]  /*d290*/  MOV R9, R14 ;  /* 0x0000000e00097202 */ /* 0x000fce0000000f00 */
[----:B------:R-:W-:Y:S05]  /*d2a0*/  WARPSYNC.COLLECTIVE R15, `(.L_x_138) ;  /* 0x000000000f087348 */ /* 0x000fea0003c00000 */
[----:B------:R0:W1:Y:S02]  /*d2b0*/  SHFL.IDX P6, R14, R13, R12, R11 ;  /* 0x0000000c0d0e7389 */ /* 0x00006400000c000b */
[----:B01----:R-:W-:Y:S01]  /*d2c0*/  ENDCOLLECTIVE ;  /* 0x000000000000791b */ /* 0x003fe20003800000 */
.L_x_138:
[----:B------:R-:W-:-:S04]  /*d2d0*/  @!P3 LOP3.LUT R7, R7, R6, RZ, 0x3c, !PT ;  /* 0x000000060707b212 */ /* 0x000fc800078e3cff */
[----:B------:R-:W-:-:S04]  /*d2e0*/  @!P3 LOP3.LUT R6, R7, R6, RZ, 0x3c, !PT ;  /* 0x000000060706b212 */ /* 0x000fc800078e3cff */
[----:B------:R-:W-:Y:S01]  /*d2f0*/  @!P3 LOP3.LUT R7, R7, R6, RZ, 0x3c, !PT ;  /* 0x000000060707b212 */ /* 0x000fe200078e3cff */
[----:B------:R-:W-:-:S04]  /*d300*/  IMAD.MOV.U32 R13, RZ, RZ, R2 ;  /* 0x000000ffff0d7224 */ /* 0x000fc800078e0002 */
[----:B------:R-:W-:Y:S01]  /*d310*/  @!PT LDS RZ, [RZ] ;  /* 0x00000000fffff984 */ /* 0x000fe20000000800 */
[----:B------:R-:W-:Y:S01]  /*d320*/  @!PT LDS RZ, [RZ] ;  /* 0x00000000fffff984 */ /* 0x000fe20000000800 */
[----:B------:R-:W-:Y:S01]  /*d330*/  @!PT LDS RZ, [RZ] ;  /* 0x00000000fffff984 */ /* 0x000fe20000000800 */
[----:B------:R0:W-:Y:S01]  /*d340*/  @!P3 LDGSTS.E.BYPASS.LTC128B.128 [R10+0x10400], desc[UR60][R6.64], !P0 ;  /* 0x10400000060abfae */ /* 0x0001e2000c101d7c */
[----:B------:R-:W-:-:S03]  /*d350*/  IMAD.MOV.U32 R12, RZ, RZ, 0x2 ;  /* 0x00000002ff0c7424 */ /* 0x000fc600078e00ff */
[----:B------:R0:W-:Y:S04]  /*d360*/  @!P3 LDGSTS.E.BYPASS.LTC128B.128 [R10+0x14400], desc[UR60][R6.64+0x80], !P1 ;  /* 0x14400080060abfae */ /* 0x0001e8000c901d7c */
[----:B------:R0:W-:Y:S01]  /*d370*/  @!P3 LDGSTS.E.BYPASS.LTC128B.128 [R10+0x18400], desc[UR60][R6.64+0x100], !P2 ;  /* 0x18400100060abfae */ /* 0x0001e2000d101d7c */
[----:B------:R-:W-:Y:S01]  /*d380*/  ISETP.GE.AND P3, PT, R5, R3, PT ;  /* 0x000000030500720c */ /* 0x000fe20003f66270 */
[----:B------:R-:W-:-:S12]  /*d390*/  IMAD.MOV.U32 R5, RZ, RZ, R14 ;  /* 0x000000ffff057224 */ /* 0x000fd800078e000e */
[----:B0-----:R-:W-:Y:S05]  /*d3a0*/  WARPSYNC.COLLECTIVE R15, `(.L_x_139) ;  /* 0x000000000f087348 */ /* 0x001fea0003c00000 */
[----:B------:R1:W2:Y:S02]  /*d3b0*/  SHFL.IDX P6, R14, R13, R12, R11 ;  /* 0x0000000c0d0e7389 */ /* 0x0002a400000c000b */
[----:B012---:R-:W-:Y:S01]  /*d3c0*/  ENDCOLLECTIVE ;  /* 0x000000000000791b */ /* 0x007fe20003800000 */
.L_x_139:
[----:B------:R-:W-:Y:S01]  /*d3d0*/  @!P3 LEA R8, P5, R8, R5, 0x1 ;  /* 0x000000050808b211 */ /* 0x000fe200078a08ff */
[----:B------:R-:W-:-:S04]  /*d3e0*/  IMAD.MOV.U32 R13, RZ, RZ, R0 ;  /* 0x000000ffff0d7224 */ /* 0x000fc800078e0000 */
[----:B------:R-:W-:Y:S02]  /*d3f0*/  @!P3 IMAD.X R5, RZ, RZ, R9, P5 ;  /* 0x000000ffff05b224 */ /* 0x000fe400028e0609 */
[----:B------:R-:W0:Y:S01]  /*d400*/  S2R R9, SR_TID.X ;  /* 0x0000000000097919 */ /* 0x000e220000002100 */
[----:B------:R-:W-:Y:S02]  /*d410*/  @!P3 IMAD.MOV.U32 R6, RZ, RZ, R8 ;  /* 0x000000ffff06b224 */ /* 0x000fe400078e0008 */
[----:B------:R-:W-:Y:S01]  /*d420*/  @!P3 IMAD.MOV.U32 R7, RZ, RZ, R5 ;  /* 0x000000ffff07b224 */ /* 0x000fe200078e0005 */
[----:B------:R-:W-:-:S04]  /*d430*/  IADD3 R5, R4, 0x20, RZ ;  /* 0x0000002004057810 */ /* 0x000fc80007ffe0ff */
[----:B------:R-:W-:Y:S01]  /*d440*/  @!PT LDS RZ, [RZ] ;  /* 0x00000000fffff984 */ /* 0x000fe20000000800 */
[----:B------:R-:W-:Y:S01]  /*d450*/  @!PT LDS RZ, [RZ] ;  /* 0x00000000fffff984 */ /* 0x000fe20000000800 */
[----:B------:R-:W-:Y:S01]  /*d460*/  @!PT LDS RZ, [RZ] ;  /* 0x00000000fffff984 */ /* 0x000fe20000000800 */
[----:B------:R1:W-:Y:S04]  /*d470*/  @!P3 LDGSTS.E.BYPASS.LTC128B.128 [R10+0x10c00], desc[UR60][R6.64], !P0 ;  /* 0x10c00000060abfae */ /* 0x0003e8000c101d7c */
[----:B------:R1:W-:Y:S04]  /*d480*/  @!P3 LDGSTS.E.BYPASS.LTC128B.128 [R10+0x14c00], desc[UR60][R6.64+0x80], !P1 ;  /* 0x14c00080060abfae */ /* 0x0003e8000c901d7c */
[----:B------:R1:W-:Y:S01]  /*d490*/  @!P3 LDGSTS.E.BYPASS.LTC128B.128 [R10+0x18c00], desc[UR60][R6.64+0x100], !P2 ;  /* 0x18c00100060abfae */ /* 0x0003e2000d101d7c */
[----:B------:R-:W-:Y:S01]  /*d4a0*/  ISETP.GE.AND P3, PT, R5, R3, PT ;  /* 0x000000030500720c */ /* 0x000fe20003f66270 */
[----:B------:R-:W-:-:S12]  /*d4b0*/  IMAD.MOV.U32 R5, RZ, RZ, R14 ;  /* 0x000000ffff057224 */ /* 0x000fd800078e000e */
[----:B01----:R-:W-:Y:S05]  /*d4c0*/  WARPSYNC.COLLECTIVE R15, `(.L_x_140) ;  /* 0x000000000f087348 */ /* 0x003fea0003c00000 */
[----:B------:R2:W3:Y:S02]  /*d4d0*/  SHFL.IDX P6, R14, R13, R12, R11 ;  /* 0x0000000c0d0e7389 */ /* 0x0004e400000c000b */
[----:B0123--:R-:W-:Y:S01]  /*d4e0*/  ENDCOLLECTIVE ;  /* 0x000000000000791b */ /* 0x00ffe20003800000 */
.L_x_140:
[----:B------:R-:W-:Y:S02]  /*d4f0*/  IMAD.SHL.U32 R9, R9, 0x8, RZ ;  /* 0x0000000809097824 */ /* 0x000fe400078e00ff */
[----:B------:R-:W-:Y:S01]  /*d500*/  IMAD.MOV.U32 R13, RZ, RZ, R2 ;  /* 0x000000ffff0d7224 */ /* 0x000fe200078e0002 */
[----:B------:R-:W-:Y:S02]  /*d510*/  MOV R12, 0x3 ;  /* 0x00000003000c7802 */ /* 0x000fe40000000f00 */
[----:B------:R-:W-:Y:S02]  /*d520*/  LOP3.LUT R9, R9, 0x38, RZ, 0xc0, !PT ;  /* 0x0000003809097812 */ /* 0x000fe400078ec0ff */
[----:B------:R-:W-:-:S07]  /*d530*/  MOV R8, R14 ;  /* 0x0000000e00087202 */ /* 0x000fce0000000f00 */
[----:B------:R-:W-:Y:S05]  /*d540*/  WARPSYNC.COLLECTIVE R15, `(.L_x_141) ;  /* 0x000000000f087348 */ /* 0x000fea0003c00000 */
[----:B------:R0:W1:Y:S02]  /*d550*/  SHFL.IDX P6, R14, R13, R12, R11 ;  /* 0x0000000c0d0e7389 */ /* 0x00006400000c000b */
[----:B01----:R-:W-:Y:S01]  /*d560*/  ENDCOLLECTIVE ;  /* 0x000000000000791b */ /* 0x003fe20003800000 */
.L_x_141:
[----:B------:R-:W-:-:S05]  /*d570*/  @!P3 LEA R8, P4, R9, R8, 0x1 ;  /* 0x000000080908b211 */ /* 0x000fca00078808ff */
[----:B------:R-:W-:Y:S02]  /*d580*/  @!P3 IMAD.X R9, RZ, RZ, R5, P4 ;  /* 0x000000ffff09b224 */ /* 0x000fe400020e0605 */
[----:B------:R-:W-:Y:S02]  /*d590*/  @!P3 IMAD.MOV.U32 R6, RZ, RZ, R8 ;  /* 0x000000ffff06b224 */ /* 0x000fe400078e0008 */
[----:B------:R-:W-:Y:S02]  /*d5a0*/  @!P3 IMAD.MOV.U32 R7, RZ, RZ, R9 ;  /* 0x000000ffff07b224 */ /* 0x000fe400078e0009 */
[----:B------:R-:W0:Y:S01]  /*d5b0*/  S2R R9, SR_TID.X ;  /* 0x0000000000097919 */ /* 0x000e220000002100 */
[C---:B------:R-:W-:Y:S02]  /*d5c0*/  VIADD R5, R4.reuse, 0x30 ;  /* 0x0000003004057836 */ /* 0x040fe40000000000 */
[----:B------:R-:W-:Y:S01]  /*d5d0*/  IMAD.MOV.U32 R13, RZ, RZ, R0 ;  /* 0x000000ffff0d7224 */ /* 0x000fe200078e0000 */
[----:B------:R-:W-:Y:S01]  /*d5e0*/  @!PT LDS RZ, [RZ] ;  /* 0x00000000fffff984 */ /* 0x000fe20000000800 */
[----:B------:R-:W-:Y:S01]  /*d5f0*/  @!PT LDS RZ, [RZ] ;  /* 0x00000000fffff984 */ /* 0x000fe20000000800 */
[----:B------:R-:W-:Y:S01]  /*d600*/  @!PT LDS RZ, [RZ] ;  /* 0x00000000fffff984 */ /* 0x000fe20000000800 */
[----:B------:R1:W-:Y:S01]  /*d610*/  @!P3 LDGSTS.E.BYPASS.LTC128B.128 [R10+0x11400], desc[UR60][R6.64], !P0 ;  /* 0x11400000060abfae */ /* 0x0003e2000c101d7c */
[----:B------:R-:W-:-:S03]  /*d620*/  VIADD R8, R4, 0x60 ;  /* 0x0000006004087836 */ /* 0x000fc60000000000 */
[----:B------:R1:W-:Y:S04]  /*d630*/  @!P3 LDGSTS.E.BYPASS.LTC128B.128 [R10+0x15400], desc[UR60][R6.64+0x80], !P1 ;  /* 0x15400080060abfae */ /* 0x0003e8000c901d7c */
[----:B------:R1:W-:Y:S01]  /*d640*/  @!P3 LDGSTS.E.BYPASS.LTC128B.128 [R10+0x19400], desc[UR60][R6.64+0x100], !P2 ;  /* 0x19400100060abfae */ /* 0x0003e2000d101d7c */
[----:B------:R-:W-:Y:S01]  /*d650*/  ISETP.GE.AND P3, PT, R5, R3, PT ;  /* 0x000000030500720c */ /* 0x000fe20003f66270 */
[----:B------:R-:W-:-:S12]  /*d660*/  IMAD.MOV.U32 R5, RZ, RZ, R14 ;  /* 0x000000ffff057224 */ /* 0x000fd800078e000e */
[----:B01----:R-:W-:Y:S05]  /*d670*/  WARPSYNC.COLLECTIVE R15, `(.L_x_142) ;  /* 0x000000000f087348 */ /* 0x003fea0003c00000 */
[----:B------:R2:W3:Y:S02]  /*d680*/  SHFL.IDX P6, R14, R13, R12, R11 ;  /* 0x0000000c0d0e7389 */ /* 0x0004e400000c000b */
[----:B0123--:R-:W-:Y:S01]  /*d690*/  ENDCOLLECTIVE ;  /* 0x000000000000791b */ /* 0x00ffe20003800000 */
.L_x_142:
[----:B------:R-:W-:Y:S02]  /*d6a0*/  IMAD.MOV.U32 R13, RZ, RZ, R2 ;  /* 0x000000ffff0d7224 */ /* 0x000fe400078e0002 */
[----:B------:R-:W-:Y:S02]  /*d6b0*/  IMAD.MOV.U32 R12, RZ, RZ, 0x4 ;  /* 0x00000004ff0c7424 */ /* 0x000fe400078e00ff */
[----:B------:R-:W-:-:S05]  /*d6c0*/  IMAD.SHL.U32 R9, R9, 0x8, RZ ;  /* 0x0000000809097824 */ /* 0x000fca00078e00ff */
[----:B------:R-:W-:Y:S01]  /*d6d0*/  LOP3.LUT R9, R9, 0x38, RZ, 0xc0, !PT ;  /* 0x0000003809097812 */ /* 0x000fe200078ec0ff */
[----:B------:R-:W-:-:S07]  /*d6e0*/  IMAD.MOV.U32 R6, RZ, RZ, R14 ;  /* 0x000000ffff067224 */ /* 0x000fce00078e000e */
[----:B------:R-:W-:Y:S05]  /*d6f0*/  WARPSYNC.COLLECTIVE R15, `(.L_x_143) ;  /* 0x000000000f087348 */ /* 0x000fea0003c00000 */
[----:B------:R0:W1:Y:S02]  /*d700*/  SHFL.IDX P6, R14, R13, R12, R11 ;  /* 0x0000000c0d0e7389 */ /* 0x00006400000c000b */
[----:B01----:R-:W-:Y:S01]  /*d710*/  ENDCOLLECTIVE ;  /* 0x000000000000791b */ /* 0x003fe20003800000 */
.L_x_143:
[----:B------:R-:W-:-:S05]  /*d720*/  @!P3 LEA R6, P4, R9, R6, 0x1 ;  /* 0x000000060906b211 */ /* 0x000fca00078808ff */
[----:B------:R-:W-:-:S05]  /*d730*/  @!P3 IMAD.X R5, RZ, RZ, R5, P4 ;  /* 0x000000ffff05b224 */ /* 0x000fca00020e0605 */
[----:B------:R-:W-:Y:S01]  /*d740*/  @!P3 MOV R7, R5 ;  /* 0x000000050007b202 */ /* 0x000fe20000000f00 */
[----:B------:R-:W-:Y:S02]  /*d750*/  VIADD R5, R4, 0x40 ;  /* 0x0000004004057836 */ /* 0x000fe40000000000 */
[----:B------:R-:W-:Y:S02]  /*d760*/  IMAD.MOV.U32 R13, RZ, RZ, R0 ;  /* 0x000000ffff0d7224 */ /* 0x000fe400078e0000 */
        /* <DEDUP_REMOVED lines=8> */
[----:B0-----:R-:W-:Y:S05]  /*d7f0*/  WARPSYNC.COLLECTIVE R15, `(.L_x_144) ;  /* 0x000000000f087348 */ /* 0x001fea0003c00000 */
[----:B------:R1:W2:Y:S02]  /*d800*/  SHFL.IDX P6, R14, R13, R12, R11 ;  /* 0x0000000c0d0e7389 */ /* 0x0002a400000c000b */
[----:B012---:R-:W-:Y:S01]  /*d810*/  ENDCOLLECTIVE ;  /* 0x000000000000791b */ /* 0x007fe20003800000 */
.L_x_144:
[----:B------:R-:W-:Y:S02]  /*d820*/  IMAD.MOV.U32 R13, RZ, RZ, R2 ;  /* 0x000000ffff0d7224 */ /* 0x000fe400078e0002 */
[----:B------:R-:W-:Y:S01]  /*d830*/  IMAD.MOV.U32 R12, RZ, RZ, 0x5 ;  /* 0x00000005ff0c7424 */ /* 0x000fe200078e00ff */
[----:B------:R-:W-:-:S07]  /*d840*/  MOV R6, R14 ;  /* 0x0000000e00067202 */ /* 0x000fce0000000f00 */
[----:B------:R-:W-:Y:S05]  /*d850*/  WARPSYNC.COLLECTIVE R15, `(.L_x_145) ;  /* 0x000000000f087348 */ /* 0x000fea0003c00000 */
[----:B------:R0:W1:Y:S02]  /*d860*/  SHFL.IDX P6, R14, R13, R12, R11 ;  /* 0x0000000c0d0e7389 */ /* 0x00006400000c000b */
[----:B01----:R-:W-:Y:S01]  /*d870*/  ENDCOLLECTIVE ;  /* 0x000000000000791b */ /* 0x003fe20003800000 */
.L_x_145:
[----:B------:R-:W-:-:S05]  /*d880*/  @!P3 LEA R6, P4, R9, R6, 0x1 ;  /* 0x000000060906b211 */ /* 0x000fca00078808ff */
[----:B------:R-:W-:-:S04]  /*d890*/  @!P3 IMAD.X R5, RZ, RZ, R5, P4 ;  /* 0x000000ffff05b224 */ /* 0x000fc800020e0605 */
[----:B------:R-:W-:Y:S02]  /*d8a0*/  @!P3 IMAD.MOV.U32 R7, RZ, RZ, R5 ;  /* 0x000000ffff07b224 */ /* 0x000fe400078e0005 */
[----:B------:R-:W-:Y:S02]  /*d8b0*/  VIADD R5, R4, 0x50 ;  /* 0x0000005004057836 */ /* 0x000fe40000000000 */
[----:B------:R-:W-:Y:S01]  /*d8c0*/  IMAD.MOV.U32 R13, RZ, RZ, R0 ;  /* 0x000000ffff0d7224 */ /* 0x000fe200078e0000 */
[----:B------:R-:W-:Y:S01]  /*d8d0*/  @!PT LDS RZ, [RZ] ;  /* 0x00000000fffff984 */ /* 0x000fe20000000800 */
[----:B------:R-:W-:Y:S01]  /*d8e0*/  @!PT LDS RZ, [RZ] ;  /* 0x00000000fffff984 */ /* 0x000fe20000000800 */
[----:B------:R-:W-:Y:S01]  /*d8f0*/  @!PT LDS RZ, [RZ] ;  /* 0x00000000fffff984 */ /* 0x000fe20000000800 */
[----:B------:R0:W-:Y:S04]  /*d900*/  @!P3 LDGSTS.E.BYPASS.LTC128B.128 [R10+0x12400], desc[UR60][R6.64], !P0 ;  /* 0x12400000060abfae */ /* 0x0001e8000c101d7c */
[----:B------:R0:W-:Y:S04]  /*d910*/  @!P3 LDGSTS.E.BYPASS.LTC128B.128 [R10+0x16400], desc[UR60][R6.64+0x80], !P1 ;  /* 0x16400080060abfae */ /* 0x0001e8000c901d7c */
[----:B------:R0:W-:Y:S01]  /*d920*/  @!P3 LDGSTS.E.BYPASS.LTC128B.128 [R10+0x1a400], desc[UR60][R6.64+0x100], !P2 ;  /* 0x1a400100060abfae */ /* 0x0001e2000d101d7c */
[----:B------:R-:W-:-:S02]  /*d930*/  ISETP.GE.AND P3, PT, R5, R3, PT ;  /* 0x000000030500720c */ /* 0x000fc40003f66270 */
[----:B------:R-:W-:-:S11]  /*d940*/  MOV R5, R14 ;  /* 0x0000000e00057202 */ /* 0x000fd60000000f00 */
[----:B0-----:R-:W-:Y:S05]  /*d950*/  WARPSYNC.COLLECTIVE R15, `(.L_x_146) ;  /* 0x000000000f087348 */ /* 0x001fea0003c00000 */
[----:B------:R1:W2:Y:S02]  /*d960*/  SHFL.IDX P6, R14, R13, R12, R11 ;  /* 0x0000000c0d0e7389 */ /* 0x0002a400000c000b */
[----:B012---:R-:W-:Y:S01]  /*d970*/  ENDCOLLECTIVE ;  /* 0x000000000000791b */ /* 0x007fe20003800000 */
.L_x_146:
[----:B------:R-:W-:Y:S01]  /*d980*/  IMAD.MOV.U32 R13, RZ, RZ, R2 ;  /* 0x000000ffff0d7224 */ /* 0x000fe200078e0002 */
[----:B------:R-:W-:Y:S01]  /*d990*/  MOV R12, 0x6 ;  /* 0x00000006000c7802 */ /* 0x000fe20000000f00 */
[----:B------:R-:W-:-:S07]  /*d9a0*/  IMAD.MOV.U32 R6, RZ, RZ, R14 ;  /* 0x000000ffff067224 */ /* 0x000fce00078e000e */
[----:B------:R-:W-:Y:S05]  /*d9b0*/  WARPSYNC.COLLECTIVE R15, `(.L_x_147) ;  /* 0x000000000f087348 */ /* 0x000fea0003c00000 */
[----:B------:R0:W1:Y:S02]  /*d9c0*/  SHFL.IDX P6, R14, R13, R12, R11 ;  /* 0x0000000c0d0e7389 */ /* 0x00006400000c000b */
[----:B01----:R-:W-:Y:S01]  /*d9d0*/  ENDCOLLECTIVE ;  /* 0x000000000000791b */ /* 0x003fe20003800000 */
.L_x_147:
[----:B------:R-:W-:-:S05]  /*d9e0*/  @!P3 LEA R6, P4, R9, R6, 0x1 ;  /* 0x000000060906b211 */ /* 0x000fca00078808ff */
[----:B------:R-:W-:Y:S01]  /*d9f0*/  @!P3 IMAD.X R5, RZ, RZ, R5, P4 ;  /* 0x000000ffff05b224 */ /* 0x000fe200020e0605 */
[----:B------:R-:W-:-:S03]  /*da00*/  ISETP.GE.AND P4, PT, R8, R3, PT ;  /* 0x000000030800720c */ /* 0x000fc60003f86270 */
[----:B------:R-:W-:Y:S02]  /*da10*/  @!P3 IMAD.MOV.U32 R7, RZ, RZ, R5 ;  /* 0x000000ffff07b224 */ /* 0x000fe400078e0005 */
[----:B------:R-:W-:-:S03]  /*da20*/  IMAD.MOV.U32 R13, RZ, RZ, R0 ;  /* 0x000000ffff0d7224 */ /* 0x000fc600078e0000 */
[----:B------:R-:W-:Y:S01]  /*da30*/  @!PT LDS RZ, [RZ] ;  /* 0x00000000fffff984 */ /* 0x000fe20000000800 */
[----:B------:R-:W-:Y:S01]  /*da40*/  @!PT LDS RZ, [RZ] ;  /* 0x00000000fffff984 */ /* 0x000fe20000000800 */
[----:B------:R-:W-:Y:S01]  /*da50*/  @!PT LDS RZ, [RZ] ;  /* 0x00000000fffff984 */ /* 0x000fe20000000800 */
[----:B------:R0:W-:Y:S04]  /*da60*/  @!P3 LDGSTS.E.BYPASS.LTC128B.128 [R10+0x12c00], desc[UR60][R6.64], !P0 ;  /* 0x12c00000060abfae */ /* 0x0001e8000c101d7c */
[----:B------:R0:W-:Y:S01]  /*da70*/  @!P3 LDGSTS.E.BYPASS.LTC128B.128 [R10+0x16c00], desc[UR60][R6.64+0x80], !P1 ;  /* 0x16c00080060abfae */ /* 0x0001e2000c901d7c */
[----:B------:R-:W-:-:S03]  /*da80*/  IMAD.MOV.U32 R5, RZ, RZ, R14 ;  /* 0x000000ffff057224 */ /* 0x000fc600078e000e */
[----:B------:R0:W-:Y:S04]  /*da90*/  @!P3 LDGSTS.E.BYPASS.LTC128B.128 [R10+0x1ac00], desc[UR60][R6.64+0x100], !P2 ;  /* 0x1ac00100060abfae */ /* 0x0001e8000d101d7c */
[----:B0-----:R-:W-:Y:S05]  /*daa0*/  WARPSYNC.COLLECTIVE R15, `(.L_x_148) ;  /* 0x000000000f087348 */ /* 0x001fea0003c00000 */
[----:B------:R1:W2:Y:S02]  /*dab0*/  SHFL.IDX P6, R14, R13, R12, R11 ;  /* 0x0000000c0d0e7389 */ /* 0x0002a400000c000b */
[----:B012---:R-:W-:Y:S01]  /*dac0*/  ENDCOLLECTIVE ;  /* 0x000000000000791b */ /* 0x007fe20003800000 */
.L_x_148:
[----:B------:R-:W-:Y:S02]  /*dad0*/  IMAD.MOV.U32 R13, RZ, RZ, R2 ;  /* 0x000000ffff0d7224 */ /* 0x000fe400078e0002 */
[----:B------:R-:W-:Y:S02]  /*dae0*/  IMAD.MOV.U32 R12, RZ, RZ, 0x7 ;  /* 0x00000007ff0c7424 */ /* 0x000fe400078e00ff */
[----:B------:R-:W-:-:S07]  /*daf0*/  IMAD.MOV.U32 R6, RZ, RZ, R14 ;  /* 0x000000ffff067224 */ /* 0x000fce00078e000e */
[----:B------:R-:W-:Y:S05]  /*db00*/  WARPSYNC.COLLECTIVE R15, `(.L_x_149) ;  /* 0x000000000f087348 */ /* 0x000fea0003c00000 */
[----:B------:R0:W1:Y:S02]  /*db10*/  SHFL.IDX P6, R14, R13, R12, R11 ;  /* 0x0000000c0d0e7389 */ /* 0x00006400000c000b */
[----:B01----:R-:W-:Y:S01]  /*db20*/  ENDCOLLECTIVE ;  /* 0x000000000000791b */ /* 0x003fe20003800000 */
.L_x_149:
[----:B------:R-:W-:-:S05]  /*db30*/  @!P4 LEA R6, P3, R9, R6, 0x1 ;  /* 0x000000060906c211 */ /* 0x000fca00078608ff */
[----:B------:R-:W-:-:S05]  /*db40*/  @!P4 IMAD.X R5, RZ, RZ, R5, P3 ;  /* 0x000000ffff05c224 */ /* 0x000fca00018e0605 */
[----:B------:R-:W-:Y:S01]  /*db50*/  @!P4 MOV R7, R5 ;  /* 0x000000050007c202 */ /* 0x000fe20000000f00 */
[----:B------:R-:W-:-:S04]  /*db60*/  IMAD.MOV.U32 R13, RZ, RZ, R0 ;  /* 0x000000ffff0d7224 */ /* 0x000fc800078e0000 */
[----:B------:R-:W-:Y:S01]  /*db70*/  @!PT LDS RZ, [RZ] ;  /* 0x00000000fffff984 */ /* 0x000fe20000000800 */
[----:B------:R-:W-:Y:S01]  /*db80*/  @!PT LDS RZ, [RZ] ;  /* 0x00000000fffff984 */ /* 0x000fe20000000800 */
[----:B------:R-:W-:Y:S01]  /*db90*/  @!PT LDS RZ, [RZ] ;  /* 0x00000000fffff984 */ /* 0x000fe20000000800 */
[----:B------:R0:W-:Y:S04]  /*dba0*/  @!P4 LDGSTS.E.BYPASS.LTC128B.128 [R10+0x13400], desc[UR60][R6.64], !P0 ;  /* 0x13400000060acfae */ /* 0x0001e8000c101d7c */
[----:B------:R0:W-:Y:S01]  /*dbb0*/  @!P4 LDGSTS.E.BYPASS.LTC128B.128 [R10+0x17400], desc[UR60][R6.64+0x80], !P1 ;  /* 0x17400080060acfae */ /* 0x0001e2000c901d7c */
[----:B------:R-:W-:-:S07]  /*dbc0*/  IMAD.MOV.U32 R5, RZ, RZ, R14 ;  /* 0x000000ffff057224 */ /* 0x000fce00078e000e */
[----:B0-----:R-:W-:Y:S05]  /*dbd0*/  WARPSYNC.COLLECTIVE R15, `(.L_x_150) ;  /* 0x000000000f087348 */ /* 0x001fea0003c00000 */
[----:B------:R1:W2:Y:S02]  /*dbe0*/  SHFL.IDX P6, R14, R13, R12, R11 ;  /* 0x0000000c0d0e7389 */ /* 0x0002a400000c000b */
[----:B012---:R-:W-:Y:S01]  /*dbf0*/  ENDCOLLECTIVE ;  /* 0x000000000000791b */ /* 0x007fe20003800000 */
.L_x_150:
[----:B------:R-:W-:Y:S01]  /*dc00*/  @!PT LDS RZ, [RZ] ;  /* 0x00000000fffff984 */ /* 0x000fe20000000800 */
[----:B------:R-:W-:Y:S01]  /*dc10*/  @!PT LDS RZ, [RZ] ;  /* 0x00000000fffff984 */ /* 0x000fe20000000800 */
[----:B------:R-:W-:Y:S01]  /*dc20*/  @!PT LDS RZ, [RZ] ;  /* 0x00000000fffff984 */ /* 0x000fe20000000800 */
[----:B------:R0:W-:Y:S01]  /*dc30*/  @!P4 LDGSTS.E.BYPASS.LTC128B.128 [R10+0x1b400], desc[UR60][R6.64+0x100], !P2 ;  /* 0x1b400100060acfae */ /* 0x0001e2000d101d7c */
[----:B------:R-:W-:Y:S01]  /*dc40*/  IMAD.MOV.U32 R0, RZ, RZ, R14 ;  /* 0x000000ffff007224 */ /* 0x000fe200078e000e */
[----:B------:R-:W-:Y:S06]  /*dc50*/  BRA `(.L_x_151) ;  /* 0xffffffc400a07947 */ /* 0x000fec000383ffff */
.L_x_53:
[----:B-1----:R1:W2:Y:S02]  /*dc60*/  SYNCS.PHASECHK.TRANS64.TRYWAIT P0, [R15+URZ+0x34820], R0 ;  /* 0x034820000f0075a7 */ /* 0x0022a4000800017f */
[----:B--2---:R-:W-:Y:S05]  /*dc70*/  @!P0 NANOSLEEP.SYNCS 0x989680 ;  /* 0x009896800000895d */ /* 0x004fea0003900000 */
[----:B------:R-:W2:Y:S02]  /*dc80*/  @!P0 SYNCS.PHASECHK.TRANS64 P0, [R15+URZ+0x34820], R0 ;  /* 0x034820000f0085a7 */ /* 0x000ea4000800007f */
[----:B--2---:R-:W-:Y:S05]  /*dc90*/  @!P0 BRA `(.L_x_53) ;  /* 0xfffffffc00f08947 */ /* 0x004fea000383ffff */
[----:B------:R-:W-:Y:S05]  /*dca0*/  BRA `(.L_x_152) ;  /* 0xffffffc800047947 */ /* 0x000fea000383ffff */
.L_x_60:
[----:B-1----:R1:W2:Y:S02]  /*dcb0*/  SYNCS.PHASECHK.TRANS64.TRYWAIT P0, [R3+URZ+0x34840], R2 ;  /* 0x03484002030075a7 */ /* 0x0022a4000800017f */
[----:B--2---:R-:W-:Y:S05]  /*dcc0*/  @!P0 NANOSLEEP.SYNCS 0x989680 ;  /* 0x009896800000895d */ /* 0x004fea0003900000 */
[----:B------:R-:W2:Y:S02]  /*dcd0*/  @!P0 SYNCS.PHASECHK.TRANS64 P0, [R3+URZ+0x34840], R2 ;  /* 0x03484002030085a7 */ /* 0x000ea4000800007f */
[----:B--2---:R-:W-:Y:S05]  /*dce0*/  @!P0 BRA `(.L_x_60) ;  /* 0xfffffffc00f08947 */ /* 0x004fea000383ffff */
[----:B------:R-:W-:Y:S05]  /*dcf0*/  BRA `(.L_x_153) ;  /* 0xffffffc800b87947 */ /* 0x000fea000383ffff */
.L_x_67:
[----:B0-----:R0:W1:Y:S02]  /*dd00*/  SYNCS.PHASECHK.TRANS64.TRYWAIT P0, [R3+URZ+0x60], R2 ;  /* 0x00006002030075a7 */ /* 0x001064000800017f */
[----:B-1----:R-:W-:Y:S05]  /*dd10*/  @!P0 NANOSLEEP.SYNCS 0x989680 ;  /* 0x009896800000895d */ /* 0x002fea0003900000 */
[----:B------:R-:W1:Y:S02]  /*dd20*/  @!P0 SYNCS.PHASECHK.TRANS64 P0, [R3+URZ+0x60], R2 ;  /* 0x00006002030085a7 */ /* 0x000e64000800007f */
[----:B-1----:R-:W-:Y:S05]  /*dd30*/  @!P0 BRA `(.L_x_67) ;  /* 0xfffffffc00f08947 */ /* 0x002fea000383ffff */
[----:B------:R-:W-:Y:S05]  /*dd40*/  BRA `(.L_x_154) ;  /* 0xffffffcc00c47947 */ /* 0x000fea000383ffff */
.L_x_77:
[----:B-1----:R1:W2:Y:S02]  /*dd50*/  SYNCS.PHASECHK.TRANS64.TRYWAIT P0, [R3+URZ+0x34840], R2 ;  /* 0x03484002030075a7 */ /* 0x0022a4000800017f */
[----:B--2---:R-:W-:Y:S05]  /*dd60*/  @!P0 NANOSLEEP.SYNCS 0x989680 ;  /* 0x009896800000895d */ /* 0x004fea0003900000 */
[----:B------:R-:W2:Y:S02]  /*dd70*/  @!P0 SYNCS.PHASECHK.TRANS64 P0, [R3+URZ+0x34840], R2 ;  /* 0x03484002030085a7 */ /* 0x000ea4000800007f */
[----:B--2---:R-:W-:Y:S05]  /*dd80*/  @!P0 BRA `(.L_x_77) ;  /* 0xfffffffc00f08947 */ /* 0x004fea000383ffff */
[----:B------:R-:W-:Y:S05]  /*dd90*/  BRA `(.L_x_155) ;  /* 0xffffffd400487947 */ /* 0x000fea000383ffff */
.L_x_84:
[----:B0-----:R0:W1:Y:S02]  /*dda0*/  SYNCS.PHASECHK.TRANS64.TRYWAIT P0, [R2+URZ+0x60], R3 ;  /* 0x00006003020075a7 */ /* 0x001064000800017f */
[----:B-1----:R-:W-:Y:S05]  /*ddb0*/  @!P0 NANOSLEEP.SYNCS 0x989680 ;  /* 0x009896800000895d */ /* 0x002fea0003900000 */
[----:B------:R-:W1:Y:S02]  /*ddc0*/  @!P0 SYNCS.PHASECHK.TRANS64 P0, [R2+URZ+0x60], R3 ;  /* 0x00006003020085a7 */ /* 0x000e64000800007f */
[----:B-1----:R-:W-:Y:S05]  /*ddd0*/  @!P0 BRA `(.L_x_84) ;  /* 0xfffffffc00f08947 */ /* 0x002fea000383ffff */
[----:B------:R-:W-:Y:S05]  /*dde0*/  BRA `(.L_x_156) ;  /* 0xffffffd800547947 */ /* 0x000fea000383ffff */
.L_x_93:
[----:B--2---:R2:W4:Y:S02]  /*ddf0*/  SYNCS.PHASECHK.TRANS64.TRYWAIT P0, [R2+URZ+0x34840], R3 ;  /* 0x03484003020075a7 */ /* 0x004524000800017f */
[----:B----4-:R-:W-:Y:S05]  /*de00*/  @!P0 NANOSLEEP.SYNCS 0x989680 ;  /* 0x009896800000895d */ /* 0x010fea0003900000 */
[----:B------:R-:W4:Y:S02]  /*de10*/  @!P0 SYNCS.PHASECHK.TRANS64 P0, [R2+URZ+0x34840], R3 ;  /* 0x03484003020085a7 */ /* 0x000f24000800007f */
[----:B----4-:R-:W-:Y:S05]  /*de20*/  @!P0 BRA `(.L_x_93) ;  /* 0xfffffffc00f08947 */ /* 0x010fea000383ffff */
[----:B------:R-:W-:Y:S05]  /*de30*/  BRA `(.L_x_157) ;  /* 0xffffffdc00a87947 */ /* 0x000fea000383ffff */
.L_x_100:
[----:B0-----:R0:W1:Y:S02]  /*de40*/  SYNCS.PHASECHK.TRANS64.TRYWAIT P0, [R2+URZ+0x60], R7 ;  /* 0x00006007020075a7 */ /* 0x001064000800017f */
[----:B-1----:R-:W-:Y:S05]  /*de50*/  @!P0 NANOSLEEP.SYNCS 0x989680 ;  /* 0x009896800000895d */ /* 0x002fea0003900000 */
[----:B------:R-:W1:Y:S02]  /*de60*/  @!P0 SYNCS.PHASECHK.TRANS64 P0, [R2+URZ+0x60], R7 ;  /* 0x00006007020085a7 */ /* 0x000e64000800007f */
[----:B-1----:R-:W-:Y:S05]  /*de70*/  @!P0 BRA `(.L_x_100) ;  /* 0xfffffffc00f08947 */ /* 0x002fea000383ffff */
[----:B------:R-:W-:Y:S05]  /*de80*/  BRA `(.L_x_158) ;  /* 0xffffffe000b47947 */ /* 0x000fea000383ffff */
.L_x_109:
[----:B-1----:R1:W4:Y:S02]  /*de90*/  SYNCS.PHASECHK.TRANS64.TRYWAIT P0, [R3+URZ+0x34860], R0 ;  /* 0x03486000030075a7 */ /* 0x002324000800017f */
[----:B----4-:R-:W-:Y:S05]  /*dea0*/  @!P0 NANOSLEEP.SYNCS 0x989680 ;  /* 0x009896800000895d */ /* 0x010fea0003900000 */
[----:B------:R-:W4:Y:S02]  /*deb0*/  @!P0 SYNCS.PHASECHK.TRANS64 P0, [R3+URZ+0x34860], R0 ;  /* 0x03486000030085a7 */ /* 0x000f24000800007f */
[----:B----4-:R-:W-:Y:S05]  /*dec0*/  @!P0 BRA `(.L_x_109) ;  /* 0xfffffffc00f08947 */ /* 0x010fea000383ffff */
[----:B------:R-:W-:Y:S05]  /*ded0*/  BRA `(.L_x_159) ;  /* 0xffffffe400b47947 */ /* 0x000fea000383ffff */
.L_x_116:
[----:B0-----:R0:W3:Y:S02]  /*dee0*/  SYNCS.PHASECHK.TRANS64.TRYWAIT P0, [R0+URZ+0x34820], R3 ;  /* 0x03482003000075a7 */ /* 0x0010e4000800017f */
[----:B---3--:R-:W-:Y:S05]  /*def0*/  @!P0 NANOSLEEP.SYNCS 0x989680 ;  /* 0x009896800000895d */ /* 0x008fea0003900000 */
[----:B------:R-:W3:Y:S02]  /*df00*/  @!P0 SYNCS.PHASECHK.TRANS64 P0, [R0+URZ+0x34820], R3 ;  /* 0x03482003000085a7 */ /* 0x000ee4000800007f */
[----:B---3--:R-:W-:Y:S05]  /*df10*/  @!P0 BRA `(.L_x_116) ;  /* 0xfffffffc00f08947 */ /* 0x008fea000383ffff */
[----:B------:R-:W-:Y:S05]  /*df20*/  BRA `(.L_x_160) ;  /* 0xffffffe800c07947 */ /* 0x000fea000383ffff */
.L_x_117:
[----:B------:R-:W3:Y:S01]  /*df30*/  S2R R2, SR_TID.X ;  /* 0x0000000000027919 */ /* 0x000ee20000002100 */
[----:B------:R-:W-:Y:S01]  /*df40*/  BSSY B0, `(.L_x_161) ;  /* 0x000000a000007945 */ /* 0x000fe20003800000 */
[----:B------:R-:W-:Y:S02]  /*df50*/  IMAD.MOV.U32 R12, RZ, RZ, RZ ;  /* 0x000000ffff0c7224 */ /* 0x000fe400078e00ff */
[----:B------:R-:W-:Y:S02]  /*df60*/  IMAD.MOV.U32 R11, RZ, RZ, 0x1f ;  /* 0x0000001fff0b7424 */ /* 0x000fe400078e00ff */
[----:B------:R-:W-:Y:S01]  /*df70*/  IMAD.MOV.U32 R15, RZ, RZ, -0x1 ;  /* 0xffffffffff0f7424 */ /* 0x000fe200078e00ff */
[----:B---3--:R-:W-:-:S04]  /*df80*/  SHF.R.U32.HI R2, RZ, 0x5, R2 ;  /* 0x00000005ff027819 */ /* 0x008fc80000011602 */
[----:B------:R-:W-:-:S04]  /*df90*/  LOP3.LUT R2, R2, 0x3, RZ, 0xc0, !PT ;  /* 0x0000000302027812 */ /* 0x000fc800078ec0ff */
[----:B------:R-:W-:-:S07]  /*dfa0*/  MOV R13, R2 ;  /* 0x00000002000d7202 */ /* 0x000fce0000000f00 */
[----:B012---:R-:W-:Y:S05]  /*dfb0*/  WARPSYNC.COLLECTIVE R15, `(.L_x_162) ;  /* 0x000000000f087348 */ /* 0x007fea0003c00000 */
[----:B------:R3:W4:Y:S02]  /*dfc0*/  SHFL.IDX P6, R14, R13, R12, R11 ;  /* 0x0000000c0d0e7389 */ /* 0x00072400000c000b */
[----:B01234-:R-:W-:Y:S01]  /*dfd0*/  ENDCOLLECTIVE ;  /* 0x000000000000791b */ /* 0x01ffe20003800000 */
.L_x_162:
[----:B------:R-:W-:Y:S05]  /*dfe0*/  BSYNC B0 ;  /* 0x0000000000007941 */ /* 0x000fea0003800000 */
.L_x_161:
[----:B------:R-:W-:Y:S05]  /*dff0*/  BRA `(.L_x_163) ;  /* 0xffffffe800a87947 */ /* 0x000fea000383ffff */
.L_x_120:
[----:B------:R-:W-:Y:S01]  /*e000*/  BSSY B1, `(.L_x_164) ;  /* 0x0000006000017945 */ /* 0x000fe20003800000 */
[----:B------:R-:W-:-:S07]  /*e010*/  IMAD.MOV.U32 R15, RZ, RZ, -0x1 ;  /* 0xffffffffff0f7424 */ /* 0x000fce00078e00ff */
[----:B0123--:R-:W-:Y:S05]  /*e020*/  WARPSYNC.COLLECTIVE R15, `(.L_x_165) ;  /* 0x000000000f0c7348 */ /* 0x00ffea0003c00000 */
[----:B------:R-:W-:Y:S02]  /*e030*/  ELECT P6, UR62, PT ;  /* 0x00000000003e782f */ /* 0x000fe400038c0000 */
[----:B------:R-:W-:Y:S01]  /*e040*/  MOV R14, UR62 ;  /* 0x0000003e000e7c02 */ /* 0x000fe20008000f00 */
[----:B0123--:R-:W-:Y:S10]  /*e050*/  ENDCOLLECTIVE ;  /* 0x000000000000791b */ /* 0x00fff40003800000 */
.L_x_165:
[----:B------:R-:W-:Y:S05]  /*e060*/  BSYNC B1 ;  /* 0x0000000000017941 */ /* 0x000fea0003800000 */
.L_x_164:
[----:B------:R-:W-:Y:S05]  /*e070*/  BRA `(.L_x_166) ;  /* 0xffffffe800a07947 */ /* 0x000fea000383ffff */
.L_x_122:
[----:B0-----:R0:W1:Y:S02]  /*e080*/  SYNCS.PHASECHK.TRANS64.TRYWAIT P0, [R6+URZ], R5 ;  /* 0x00000005060075a7 */ /* 0x001064000800017f */
[----:B-1----:R-:W-:Y:S05]  /*e090*/  @!P0 NANOSLEEP.SYNCS 0x989680 ;  /* 0x009896800000895d */ /* 0x002fea0003900000 */
[----:B------:R-:W1:Y:S02]  /*e0a0*/  @!P0 SYNCS.PHASECHK.TRANS64 P0, [R6+URZ], R5 ;  /* 0x00000005060085a7 */ /* 0x000e64000800007f */
[----:B-1----:R-:W-:Y:S05]  /*e0b0*/  @!P0 BRA `(.L_x_122) ;  /* 0xfffffffc00f08947 */ /* 0x002fea000383ffff */
[----:B------:R-:W-:Y:S05]  /*e0c0*/  BRA `(.L_x_167) ;  /* 0xffffffe800d87947 */ /* 0x000fea000383ffff */
.L_x_123:
[----:B-1----:R1:W3:Y:S02]  /*e0d0*/  SYNCS.PHASECHK.TRANS64.TRYWAIT P0, [R3+URZ], R2 ;  /* 0x00000002030075a7 */ /* 0x0022e4000800017f */
[----:B---3--:R-:W-:Y:S05]  /*e0e0*/  @!P0 NANOSLEEP.SYNCS 0x989680 ;  /* 0x009896800000895d */ /* 0x008fea0003900000 */
[----:B------:R-:W3:Y:S02]  /*e0f0*/  @!P0 SYNCS.PHASECHK.TRANS64 P0, [R3+URZ], R2 ;  /* 0x00000002030085a7 */ /* 0x000ee4000800007f */
[----:B---3--:R-:W-:Y:S05]  /*e100*/  @!P0 BRA `(.L_x_123) ;  /* 0xfffffffc00f08947 */ /* 0x008fea000383ffff */
[----:B------:R-:W-:Y:S05]  /*e110*/  BRA `(.L_x_168) ;  /* 0xffffffe800cc7947 */ /* 0x000fea000383ffff */
.L_x_125:
[----:B-1----:R1:W3:Y:S02]  /*e120*/  SYNCS.PHASECHK.TRANS64.TRYWAIT P0, [R18+URZ], R5 ;  /* 0x00000005120075a7 */ /* 0x0022e4000800017f */
[----:B---3--:R-:W-:Y:S05]  /*e130*/  @!P0 NANOSLEEP.SYNCS 0x989680 ;  /* 0x009896800000895d */ /* 0x008fea0003900000 */
[----:B------:R-:W3:Y:S02]  /*e140*/  @!P0 SYNCS.PHASECHK.TRANS64 P0, [R18+URZ], R5 ;  /* 0x00000005120085a7 */ /* 0x000ee4000800007f */
[----:B---3--:R-:W-:Y:S05]  /*e150*/  @!P0 BRA `(.L_x_125) ;  /* 0xfffffffc00f08947 */ /* 0x008fea000383ffff */
[----:B------:R-:W-:Y:S05]  /*e160*/  BRA `(.L_x_169) ;  /* 0xffffffe800d07947 */ /* 0x000fea000383ffff */
.L_x_170:
[----:B------:R-:W-:-:S00]  /*e170*/  BRA `(.L_x_170) ;  /* 0xfffffffc00fc7947 */ /* 0x000fc0000383ffff */
[----:B------:R-:W-:-:S00]  /*e180*/  NOP ;  /* 0x0000000000007918 */ /* 0x000fc00000000000 */
[----:B------:R-:W-:-:S00]  /*e190*/  NOP ;  /* 0x0000000000007918 */ /* 0x000fc00000000000 */
[----:B------:R-:W-:-:S00]  /*e1a0*/  NOP ;  /* 0x0000000000007918 */ /* 0x000fc00000000000 */
[----:B------:R-:W-:-:S00]  /*e1b0*/  NOP ;  /* 0x0000000000007918 */ /* 0x000fc00000000000 */
[----:B------:R-:W-:-:S00]  /*e1c0*/  NOP ;  /* 0x0000000000007918 */ /* 0x000fc00000000000 */
[----:B------:R-:W-:-:S00]  /*e1d0*/  NOP ;  /* 0x0000000000007918 */ /* 0x000fc00000000000 */
[----:B------:R-:W-:-:S00]  /*e1e0*/  NOP ;  /* 0x0000000000007918 */ /* 0x000fc00000000000 */
[----:B------:R-:W-:-:S00]  /*e1f0*/  NOP ;  /* 0x0000000000007918 */ /* 0x000fc00000000000 */
.L_x_15274:


//--------------------- .text._ZN7cutlass13device_kernelIN5flash11enable_sm90INS1_16FlashAttnFwdSm90INS1_25CollectiveMainloopFwdSm90ILi2EN4cute5tupleIJNS5_1CILi2EEENS7_ILi1EEES9_EEENS6_IJNS7_ILi128EEESB_NS7_ILi192EEEEEELi128ENS_10bfloat16_tEfNS_4arch4Sm90ELb0ELb0ELb1ELb0ELb0ELb0ELb0ELb1ELb1ELb1ELb0ELb0EEENS1_21CollectiveEpilogueFwdINS6_IJSB_SB_SB_EEESA_SE_SG_Li256ELb0ELb1ELb0ELb0EEENS1_29StaticPersistentTileSchedulerILb0EEEEEEEEEvNT_6ParamsE --------------------------
	.section	.text._ZN7cutlass13device_kernelIN5flash11enable_sm90INS1_16FlashAttnFwdSm90INS1_25CollectiveMainloopFwdSm90ILi2EN4cute5tupleIJNS5_1CILi2EEENS7_ILi1EEES9_EEENS6_IJNS7_ILi128EEESB_NS7_ILi192EEEEEELi128ENS_10bfloat16_tEfNS_4arch4Sm90ELb0ELb0ELb1ELb0ELb0ELb0ELb0ELb1ELb1ELb1ELb0ELb0EEENS1_21CollectiveEpilogueFwdINS6_IJSB_SB_SB_EEESA_SE_SG_Li256ELb0ELb1ELb0ELb0EEENS1_29StaticPersistentTileSchedulerILb0EEEEEEEEEvNT_6ParamsE,"ax",@progbits
	.align	128
.text._ZN7cutlass13device_kernelIN5flash11enable_sm90INS1_16FlashAttnFwdSm90INS1_25CollectiveMainloopFwdSm90ILi2EN4cute5tupleIJNS5_1CILi2EEENS7_ILi1EEES9_EEENS6_IJNS7_ILi128EEESB_NS7_ILi192EEEEEELi128ENS_10bfloat16_tEfNS_4arch4Sm90ELb0ELb0ELb1ELb0ELb0ELb0ELb0ELb1ELb1ELb1ELb0ELb0EEENS1_21CollectiveEpilogueFwdINS6_IJSB_SB_SB_EEESA_SE_SG_Li256ELb0ELb1ELb0ELb0EEENS1_29StaticPersistentTileSchedulerILb0EEEEEEEEEvNT_6ParamsE:
        .type           _ZN7cutlass13device_kernelIN5flash11enable_sm90INS1_16FlashAttnFwdSm90INS1_25CollectiveMainloopFwdSm90ILi2EN4cute5tupleIJNS5_1CILi2EEENS7_ILi1EEES9_EEENS6_IJNS7_ILi128EEESB_NS7_ILi192EEEEEELi128ENS_10bfloat16_tEfNS_4arch4Sm90ELb0ELb0ELb1ELb0ELb0ELb0ELb0ELb1ELb1ELb1ELb0ELb0EEENS1_21CollectiveEpilogueFwdINS6_IJSB_SB_SB_EEESA_SE_SG_Li256ELb0ELb1ELb0ELb0EEENS1_29StaticPersistentTileSchedulerILb0EEEEEEEEEvNT_6ParamsE,@function
        .size           _ZN7cutlass13device_kernelIN5flash11enable_sm90INS1_16FlashAttnFwdSm90INS1_25CollectiveMainloopFwdSm90ILi2EN4cute5tupleIJNS5_1CILi2EEENS7_ILi1EEES9_EEENS6_IJNS7_ILi128EEESB_NS7_ILi192EEEEEELi128ENS_10bfloat16_tEfNS_4arch4Sm90ELb0ELb0ELb1ELb0ELb0ELb0ELb0ELb1ELb1ELb1ELb0ELb0EEENS1_21CollectiveEpilogueFwdINS6_IJSB_SB_SB_EEESA_SE_SG_Li256ELb0ELb1ELb0ELb0EEENS1_29StaticPersistentTileSchedulerILb0EEEEEEEEEvNT_6ParamsE,(.L_x_15275 - _ZN7cutlass13device_kernelIN5flash11enable_sm90INS1_16FlashAttnFwdSm90INS1_25CollectiveMainloopFwdSm90ILi2EN4cute5tupleIJNS5_1CILi2EEENS7_ILi1EEES9_EEENS6_IJNS7_ILi128EEESB_NS7_ILi192EEEEEELi128ENS_10bfloat16_tEfNS_4arch4Sm90ELb0ELb0ELb1ELb0ELb0ELb0ELb0ELb1ELb1ELb1ELb0ELb0EEENS1_21CollectiveEpilogueFwdINS6_IJSB_SB_SB_EEESA_SE_SG_Li256ELb0ELb1ELb0ELb0EEENS1_29StaticPersistentTileSchedulerILb0EEEEEEEEEvNT_6ParamsE)
        .other          _ZN7cutlass13device_kernelIN5flash11enable_sm90INS1_16FlashAttnFwdSm90INS1_25CollectiveMainloopFwdSm90ILi2EN4cute5tupleIJNS5_1CILi2EEENS7_ILi1EEES9_EEENS6_IJNS7_ILi128EEESB_NS7_ILi192EEEEEELi128ENS_10bfloat16_tEfNS_4arch4Sm90ELb0ELb0ELb1ELb0ELb0ELb0ELb0ELb1ELb1ELb1ELb0ELb0EEENS1_21CollectiveEpilogueFwdINS6_IJSB_SB_SB_EEESA_SE_SG_Li256ELb0ELb1ELb0ELb0EEENS1_29StaticPersistentTileSchedulerILb0EEEEEEEEEvNT_6ParamsE,@"STO_CUDA_ENTRY STV_DEFAULT"
_ZN7cutlass13device_kernelIN5flash11enable_sm90INS1_16FlashAttnFwdSm90INS1_25CollectiveMainloopFwdSm90ILi2EN4cute5tupleIJNS5_1CILi2EEENS7_ILi1EEES9_EEENS6_IJNS7_ILi128EEESB_NS7_ILi192EEEEEELi128ENS_10bfloat16_tEfNS_4arch4Sm90ELb0ELb0ELb1ELb0ELb0ELb0ELb0ELb1ELb1ELb1ELb0ELb0EEENS1_21CollectiveEpilogueFwdINS6_IJSB_SB_SB_EEESA_SE_SG_Li256ELb0ELb1ELb0ELb0EEENS1_29StaticPersistentTileSchedulerILb0EEEEEEEEEvNT_6ParamsE:
[----:B------:R-:W0:Y:S02]  /*0000*/  LDC R1, c[0x0][0x28] ;  /* 0x00000a00ff017b82 */ /* 0x000e240000000800 */
[----:B0-----:R-:W-:Y:S01]  /*0010*/  VIADD R1, R1, 0xffffffc8 ;  /* 0xffffffc801017836 */ /* 0x001fe20000000000 */
[----:B------:R-:W0:Y:S01]  /*0020*/  S2R R0, SR_TID.X ;  /* 0x0000000000007919 */ /* 0x000e220000002100 */
[----:B------:R-:W-:Y:S01]  /*0030*/  ELECT P0, URZ, PT ;  /* 0x00000000003f782f */ /* 0x000fe20003800000 */
[----:B------:R-:W-:Y:S01]  /*0040*/  BSSY B0, `(.L_x_171) ;  /* 0x000000e000007945 */ /* 0x000fe20003800000 */
[----:B0-----:R-:W-:-:S05]  /*0050*/  SHF.R.U32.HI R3, RZ, 0x5, R0 ;  /* 0x00000005ff037819 */ /* 0x001fca0000011600 */
[----:B------:R-:W0:Y:S02]  /*0060*/  SHFL.IDX PT, R2, R3, RZ, 0x1f ;  /* 0x00001fff03027589 */ /* 0x000e2400000e0000 */
[----:B0-----:R-:W-:Y:S02]  /*0070*/  ISETP.EQ.AND P0, PT, R2, RZ, P0 ;  /* 0x000000ff0200720c */ /* 0x001fe40000702270 */
[----:B------:R-:W-:-:S11]  /*0080*/  SHF.R.U32.HI R2, RZ, 0x7, R0 ;  /* 0x00000007ff027819 */ /* 0x000fd60000011600 */
        /* <DEDUP_REMOVED lines=9> */
.L_x_172:
[----:B------:R-:W-:Y:S05]  /*0120*/  BSYNC B0 ;  /* 0x0000000000007941 */ /* 0x000fea0003800000 */
.L_x_171:
[----:B------:R-:W-:Y:S01]  /*0130*/  VOTEU.ANY UP0, P0 ;  /* 0x00000000003f7886 */ /* 0x000fe20000000100 */
[----:B------:R-:W0:Y:S01]  /*0140*/  SHFL.IDX PT, R2, R2, RZ, 0x1f ;  /* 0x00001fff02027589 */ /* 0x000e2200000e0000 */
[----:B------:R-:W-:Y:S01]  /*0150*/  UMOV UR4, 0x80 ;  /* 0x0000008000047882 */ /* 0x000fe20000000000 */
[----:B------:R-:W-:Y:S01]  /*0160*/  UMOV UR7, 0x200 ;  /* 0x0000020000077882 */ /* 0x000fe20000000000 */
[----:B------:R-:W-:Y:S01]  /*0170*/  VOTEU.ANY UP1, P0 ;  /* 0x00000000003f7886 */ /* 0x000fe20000020100 */
[----:B------:R-:W1:Y:S01]  /*0180*/  @UP0 S2UR UR8, SR_CgaCtaId ;  /* 0x00000000000809c3 */ /* 0x000e620000008800 */
[----:B------:R-:W2:Y:S01]  /*0190*/  SHFL.IDX PT, R4, R3, RZ, 0x1f ;  /* 0x00001fff03047589 */ /* 0x000ea200000e0000 */
[----:B------:R-:W-:Y:S01]  /*01a0*/  @UP0 UMOV UR6, 0x400 ;  /* 0x0000040000060882 */ /* 0x000fe20000000000 */
[----:B------:R-:W-:-:S04]  /*01b0*/  @UP0 UIADD3 UR4, -UR4, 0x100000, URZ ;  /* 0x0010000004040890 */ /* 0x000fc8000fffe13f */
[----:B------:R-:W-:Y:S02]  /*01c0*/  @UP0 USHF.L.U32 UR5, UR4, 0xb, URZ ;  /* 0x0000000b04050899 */ /* 0x000fe4000800063f */
[----:B------:R-:W-:Y:S01]  /*01d0*/  @UP0 USHF.L.U32 UR4, UR4, 0x1, URZ ;  /* 0x0000000104040899 */ /* 0x000fe2000800063f */
[----:B------:R-:W-:Y:S01]  /*01e0*/  VOTEU.ANY UP2, P0 ;  /* 0x00000000003f7886 */ /* 0x000fe20000040100 */
[----:B0-----:R-:W-:Y:S01]  /*01f0*/  R2UR UR9, R2 ;  /* 0x00000000020972ca */ /* 0x001fe200000e0000 */
[----:B-1----:R-:W-:Y:S01]  /*0200*/  @UP0 ULEA UR8, UR8, UR6, 0x18 ;  /* 0x0000000608080291 */ /* 0x002fe2000f8ec03f */
[----:B--2---:R-:W-:Y:S01]  /*0210*/  ISETP.NE.AND P1, PT, R4, RZ, PT ;  /* 0x000000ff0400720c */ /* 0x004fe20003f25270 */
[----:B------:R-:W-:-:S04]  /*0220*/  @UP0 UIADD3 UR6, -UR7, 0x100000, URZ ;  /* 0x0010000007060890 */ /* 0x000fc8000fffe13f */
[----:B------:R-:W-:Y:S02]  /*0230*/  @UP0 USHF.L.U32 UR7, UR6, 0xb, URZ ;  /* 0x0000000b06070899 */ /* 0x000fe4000800063f */
[----:B------:R-:W-:-:S04]  /*0240*/  @UP0 USHF.L.U32 UR6, UR6, 0x1, URZ ;  /* 0x0000000106060899 */ /* 0x000fc8000800063f */
[----:B------:R-:W-:Y:S01]  /*0250*/  UISETP.NE.AND UP0, UPT, UR9, URZ, UPT ;  /* 0x0000003f0900728c */ /* 0x000fe2000bf05270 */
[----:B------:R-:W0:Y:S02]  /*0260*/  FENCE.VIEW.ASYNC.S ;  /* 0x00000000000073c6 */ /* 0x000e240000000000 */
[----:B0-----:R0:W1:Y:S05]  /*0270*/  @UP1 SYNCS.EXCH.64 URZ, [UR8+0x34800], UR4 ;  /* 0x03480004083f15b2 */ /* 0x00106a0008000100 */
[----:B------:R0:W2:Y:S01]  /*0280*/  @UP2 SYNCS.EXCH.64 URZ, [UR8+0x34820], UR6 ;  /* 0x03482006083f25b2 */ /* 0x0000a20008000100 */
[----:B------:R-:W-:Y:S05]  /*0290*/  @P1 BRA `(.L_x_173) ;  /* 0x0000000000481947 */ /* 0x000fea0003800000 */
[----:B0-----:R-:W0:Y:S01]  /*02a0*/  S2UR UR5, SR_CgaCtaId ;  /* 0x00000000000579c3 */ /* 0x001e220000008800 */
[----:B------:R-:W-:Y:S01]  /*02b0*/  UMOV UR4, 0x400 ;  /* 0x0000040000047882 */ /* 0x000fe20000000000 */
[----:B------:R-:W-:Y:S01]  /*02c0*/  UMOV UR6, 0x1 ;  /* 0x0000000100067882 */ /* 0x000fe20000000000 */
[----:B------:R-:W-:Y:S01]  /*02d0*/  UMOV UR7, 0x4 ;  /* 0x0000000400077882 */ /* 0x000fe20000000000 */
[----:B------:R-:W-:Y:S01]  /*02e0*/  ELECT P0, URZ, PT ;  /* 0x00000000003f782f */ /* 0x000fe20003800000 */
[----:B0-----:R-:W-:Y:S02]  /*02f0*/  ULEA UR8, UR5, UR4, 0x18 ;  /* 0x0000000405087291 */ /* 0x001fe4000f8ec03f */
[----:B------:R-:W-:-:S04]  /*0300*/  UIADD3 UR4, -UR6, 0x100000, URZ ;  /* 0x0010000006047890 */ /* 0x000fc8000fffe13f */
[----:B------:R-:W-:Y:S02]  /*0310*/  USHF.L.U32 UR5, UR4, 0xb, URZ ;  /* 0x0000000b04057899 */ /* 0x000fe4000800063f */
[----:B------:R-:W-:Y:S02]  /*0320*/  USHF.L.U32 UR4, UR4, 0x1, URZ ;  /* 0x0000000104047899 */ /* 0x000fe4000800063f */
[----:B------:R-:W-:-:S04]  /*0330*/  UIADD3 UR6, -UR7, 0x100000, URZ ;  /* 0x0010000007067890 */ /* 0x000fc8000fffe13f */
[----:B------:R-:W-:Y:S02]  /*0340*/  USHF.L.U32 UR7, UR6, 0xb, URZ ;  /* 0x0000000b06077899 */ /* 0x000fe4000800063f */
[----:B------:R-:W-:Y:S01]  /*0350*/  USHF.L.U32 UR6, UR6, 0x1, URZ ;  /* 0x0000000106067899 */ /* 0x000fe2000800063f */
[----:B------:R-:W0:Y:S03]  /*0360*/  FENCE.VIEW.ASYNC.S ;  /* 0x00000000000073c6 */ /* 0x000e260000000000 */
[----:B0-----:R3:W4:Y:S08]  /*0370*/  SYNCS.EXCH.64 URZ, [UR8+0x34830], UR4 ;  /* 0x03483004083f75b2 */ /* 0x0017300008000100 */
[----:B------:R3:W0:Y:S01]  /*0380*/  SYNCS.EXCH.64 URZ, [UR8+0x34840], UR6 ;  /* 0x03484006083f75b2 */ /* 0x0006220008000100 */
[----:B------:R3:W0:Y:S01]  /*0390*/  SYNCS.EXCH.64 URZ, [UR8+0x34838], UR4 ;  /* 0x03483804083f75b2 */ /* 0x0006220008000100 */
[----:B------:R3:W0:Y:S02]  /*03a0*/  SYNCS.EXCH.64 URZ, [UR8+0x34848], UR6 ;  /* 0x03484806083f75b2 */ /* 0x0006240008000100 */
[----:B---3--:R-:W-:Y:S01]  /*03b0*/  NOP ;  /* 0x0000000000007918 */ /* 0x008fe20000000000 */
.L_x_173:
[----:B0-----:R-:W0:Y:S01]  /*03c0*/  S2UR UR4, SR_CTAID.Y ;  /* 0x00000000000479c3 */ /* 0x001e220000002600 */
[----:B------:R-:W3:Y:S01]  /*03d0*/  SHFL.IDX PT, R8, R3, RZ, 0x1f ;  /* 0x00001fff03087589 */ /* 0x000ee200000e0000 */
[----:B------:R-:W-:Y:S01]  /*03e0*/  ULDC UR5, c[0x0][0x154] ;  /* 0x0000550000057ab9 */ /* 0x000fe20000000800 */
[----:B------:R-:W-:Y:S01]  /*03f0*/  SHF.R.S32.HI R5, RZ, 0x1f, R0 ;  /* 0x0000001fff057819 */ /* 0x000fe20000011400 */
[----:B------:R-:W-:-:S03]  /*0400*/  NOP ;  /* 0x0000000000007918 */ /* 0x000fc60000000000 */
[----:B------:R-:W-:Y:S01]  /*0410*/  LEA.HI R5, R5, R0, RZ, 0x7 ;  /* 0x0000000005057211 */ /* 0x000fe200078f38ff */
[----:B------:R-:W5:Y:S08]  /*0420*/  S2UR UR6, SR_CTAID.X ;  /* 0x00000000000679c3 */ /* 0x000f700000002500 */
[----:B------:R-:W1:Y:S01]  /*0430*/  LDC R7, c[0x0][0x148] ;  /* 0x00005200ff077b82 */ /* 0x000e620000000800 */
[----:B0-----:R-:W-:-:S02]  /*0440*/  I2FP.F32.U32 R2, UR4 ;  /* 0x0000000400027c45 */ /* 0x001fc40008201000 */
[----:B---3--:R-:W-:-:S03]  /*0450*/  ISETP.NE.AND P0, PT, R8, RZ, PT ;  /* 0x000000ff0800720c */ /* 0x008fc60003f05270 */
[----:B------:R-:W-:Y:S01]  /*0460*/  FMUL R6, R2, UR5 ;  /* 0x0000000502067c20 */ /* 0x000fe20008400000 */
[----:B-----5:R-:W-:-:S05]  /*0470*/  I2FP.F32.U32 R2, UR6 ;  /* 0x0000000600027c45 */ /* 0x020fca0008201000 */
[----:B------:R-:W0:Y:S02]  /*0480*/  F2I.U32.TRUNC.NTZ R6, R6 ;  /* 0x0000000600067305 */ /* 0x000e24000020f000 */
[----:B0-----:R-:W-:-:S04]  /*0490*/  IMAD.MOV R10, RZ, RZ, -R6 ;  /* 0x000000ffff0a7224 */ /* 0x001fc800078e0a06 */
[----:B-1----:R-:W-:Y:S01]  /*04a0*/  IMAD R13, R7, R10, UR4 ;  /* 0x00000004070d7e24 */ /* 0x002fe2000f8e020a */
[----:B------:R-:W-:Y:S02]  /*04b0*/  ULDC UR4, c[0x0][0x150] ;  /* 0x0000540000047ab9 */ /* 0x000fe40000000800 */
[----:B------:R-:W-:Y:S01]  /*04c0*/  FMUL R10, R2, UR4 ;  /* 0x00000004020a7c20 */ /* 0x000fe20008400000 */
[----:B------:R-:W-:Y:S06]  /*04d0*/  @P0 BRA `(.L_x_174) ;  /* 0x0000000000480947 */ /* 0x000fec0003800000 */
[----:B------:R-:W0:Y:S01]  /*04e0*/  S2UR UR5, SR_CgaCtaId ;  /* 0x00000000000579c3 */ /* 0x000e220000008800 */
        /* <DEDUP_REMOVED lines=12> */
[----:B0-----:R0:W1:Y:S08]  /*05b0*/  SYNCS.EXCH.64 URZ, [UR8+0x34850], UR4 ;  /* 0x03485004083f75b2 */ /* 0x0010700008000100 */
[----:B------:R0:W3:Y:S01]  /*05c0*/  SYNCS.EXCH.64 URZ, [UR8+0x34860], UR6 ;  /* 0x03486006083f75b2 */ /* 0x0000e20008000100 */
[----:B------:R0:W0:Y:S01]  /*05d0*/  SYNCS.EXCH.64 URZ, [UR8+0x34858], UR4 ;  /* 0x03485804083f75b2 */ /* 0x0000220008000100 */
[----:B------:R0:W0:Y:S01]  /*05e0*/  SYNCS.EXCH.64 URZ, [UR8+0x34868], UR6 ;  /* 0x03486806083f75b2 */ /* 0x0000220008000100 */
[----:B------:R-:W-:Y:S01]  /*05f0*/  NOP ;  /* 0x0000000000007918 */ /* 0x000fe20000000000 */
.L_x_174:
[----:B------:R-:W5:Y:S01]  /*0600*/  SHFL.IDX PT, R9, R3, RZ, 0x1f ;  /* 0x00001fff03097589 */ /* 0x000f6200000e0000 */
[----:B------:R-:W-:Y:S01]  /*0610*/  LOP3.LUT R5, R5, 0xffffff80, RZ, 0xc0, !PT ;  /* 0xffffff8005057812 */ /* 0x000fe200078ec0ff */
[----:B------:R-:W0:Y:S01]  /*0620*/  LDC R12, c[0x0][0x144] ;  /* 0x00005100ff0c7b82 */ /* 0x000e220000000800 */
[----:B------:R-:W0:Y:S01]  /*0630*/  F2I.U32.TRUNC.NTZ R10, R10 ;  /* 0x0000000a000a7305 */ /* 0x000e22000020f000 */
[----:B------:R-:W-:Y:S01]  /*0640*/  SHF.R.S32.HI R11, RZ, 0x1f, R8 ;  /* 0x0000001fff0b7819 */ /* 0x000fe20000011408 */
[----:B------:R-:W-:Y:S01]  /*0650*/  NOP ;  /* 0x0000000000007918 */ /* 0x000fe20000000000 */
[----:B------:R-:W-:-:S05]  /*0660*/  IMAD.IADD R5, R0, 0x1, -R5 ;  /* 0x0000000100057824 */ /* 0x000fca00078e0a05 */
[----:B------:R-:W-:-:S04]  /*0670*/  SHF.R.S32.HI R2, RZ, 0x1f, R5 ;  /* 0x0000001fff027819 */ /* 0x000fc80000011405 */
[----:B------:R-:W-:-:S04]  /*0680*/  LEA.HI R2, R2, R5, RZ, 0x3 ;  /* 0x0000000502027211 */ /* 0x000fc800078f18ff */
[--C-:B------:R-:W-:Y:S02]  /*0690*/  SHF.R.S32.HI R6, RZ, 0x3, R2.reuse ;  /* 0x00000003ff067819 */ /* 0x100fe40000011402 */
[----:B------:R-:W-:Y:S02]  /*06a0*/  SHF.R.S32.HI R7, RZ, 0x1f, R2 ;  /* 0x0000001fff077819 */ /* 0x000fe40000011402 */
[----:B-----5:R-:W-:Y:S02]  /*06b0*/  ISETP.NE.AND P0, PT, R9, RZ, PT ;  /* 0x000000ff0900720c */ /* 0x020fe40003f05270 */
[----:B------:R-:W-:Y:S02]  /*06c0*/  LEA.HI R7, R7, R6, RZ, 0x2 ;  /* 0x0000000607077211 */ /* 0x000fe400078f10ff */
[----:B------:R-:W-:Y:S02]  /*06d0*/  SHF.R.S32.HI R9, RZ, 0x1f, R4 ;  /* 0x0000001fff097819 */ /* 0x000fe40000011404 */
[----:B------:R-:W-:-:S02]  /*06e0*/  LOP3.LUT R7, R7, 0xfffffffc, RZ, 0xc0, !PT ;  /* 0xfffffffc07077812 */ /* 0x000fc400078ec0ff */
[----:B------:R-:W-:-:S05]  /*06f0*/  LEA.HI R9, R9, R4, RZ, 0x2 ;  /* 0x0000000409097211 */ /* 0x000fca00078f10ff */
[----:B------:R-:W-:Y:S05]  /*0700*/  @P0 BRA `(.L_x_175) ;  /* 0x0000000000480947 */ /* 0x000fea0003800000 */
[----:B0-----:R-:W0:Y:S01]  /*0710*/  S2UR UR5, SR_CgaCtaId ;  /* 0x00000000000579c3 */ /* 0x001e220000008800 */
[----:B------:R-:W-:Y:S01]  /*0720*/  UMOV UR4, 0x400 ;  /* 0x0000040000047882 */ /* 0x000fe20000000000 */
[----:B------:R-:W-:Y:S01]  /*0730*/  UMOV UR6, 0x1 ;  /* 0x0000000100067882 */ /* 0x000fe20000000000 */
[----:B------:R-:W-:Y:S01]  /*0740*/  UMOV UR9, 0x2 ;  /* 0x0000000200097882 */ /* 0x000fe20000000000 */
[----:B------:R-:W-:-:S04]  /*0750*/  UIADD3 UR6, -UR6, 0x100000, URZ ;  /* 0x0010000006067890 */ /* 0x000fc8000fffe13f */
[----:B------:R-:W-:Y:S02]  /*0760*/  USHF.L.U32 UR7, UR6, 0xb, URZ ;  /* 0x0000000b06077899 */ /* 0x000fe4000800063f */
[----:B------:R-:W-:Y:S01]  /*0770*/  USHF.L.U32 UR6, UR6, 0x1, URZ ;  /* 0x0000000106067899 */ /* 0x000fe2000800063f */
[----:B------:R-:W-:Y:S01]  /*0780*/  ELECT P0, URZ, PT ;  /* 0x00000000003f782f */ /* 0x000fe20003800000 */
[----:B0-----:R-:W-:Y:S02]  /*0790*/  ULEA UR8, UR5, UR4, 0x18 ;  /* 0x0000000405087291 */ /* 0x001fe4000f8ec03f */
[----:B------:R-:W-:-:S04]  /*07a0*/  UIADD3 UR4, -UR9, 0x100000, URZ ;  /* 0x0010000009047890 */ /* 0x000fc8000fffe13f */
[----:B------:R-:W-:Y:S02]  /*07b0*/  USHF.L.U32 UR5, UR4, 0xb, URZ ;  /* 0x0000000b04057899 */ /* 0x000fe4000800063f */
[----:B------:R-:W-:Y:S01]  /*07c0*/  USHF.L.U32 UR4, UR4, 0x1, URZ ;  /* 0x0000000104047899 */ /* 0x000fe2000800063f */
[----:B------:R-:W0:Y:S03]  /*07d0*/  FENCE.VIEW.ASYNC.S ;  /* 0x00000000000073c6 */ /* 0x000e260000000000 */
[----:B0-----:R0:W0:Y:S08]  /*07e0*/  SYNCS.EXCH.64 URZ, [UR8+0x34870], UR6 ;  /* 0x03487006083f75b2 */ /* 0x0010300008000100 */
[----:B------:R0:W0:Y:S01]  /*07f0*/  SYNCS.EXCH.64 URZ, [UR8+0x34880], UR4 ;  /* 0x03488004083f75b2 */ /* 0x0000220008000100 */
[----:B------:R0:W0:Y:S01]  /*0800*/  SYNCS.EXCH.64 URZ, [UR8+0x34878], UR6 ;  /* 0x03487806083f75b2 */ /* 0x0000220008000100 */
[----:B------:R0:W0:Y:S01]  /*0810*/  SYNCS.EXCH.64 URZ, [UR8+0x34888], UR4 ;  /* 0x03488804083f75b2 */ /* 0x0000220008000100 */
[----:B------:R-:W-:Y:S01]  /*0820*/  NOP ;  /* 0x0000000000007918 */ /* 0x000fe20000000000 */
.L_x_175:
[----:B------:R-:W5:Y:S01]  /*0830*/  SHFL.IDX PT, R14, R3, RZ, 0x1f ;  /* 0x00001fff030e7589 */ /* 0x000f6200000e0000 */
[----:B0-----:R-:W0:Y:S01]  /*0840*/  S2UR UR4, SR_CTAID.X ;  /* 0x00000000000479c3 */ /* 0x001e220000002500 */
[----:B------:R-:W-:Y:S01]  /*0850*/  LOP3.LUT R9, R9, 0x3ffffffc, RZ, 0xc0, !PT ;  /* 0x3ffffffc09097812 */ /* 0x000fe200078ec0ff */
[----:B------:R-:W-:Y:S01]  /*0860*/  IMAD.IADD R7, R6, 0x1, -R7 ;  /* 0x0000000106077824 */ /* 0x000fe200078e0a07 */
[----:B------:R-:W-:Y:S01]  /*0870*/  LEA.HI R11, R11, R8, RZ, 0x2 ;  /* 0x000000080b0b7211 */ /* 0x000fe200078f10ff */
[----:B------:R-:W-:Y:S02]  /*0880*/  NOP ;  /* 0x0000000000007918 */ /* 0x000fe40000000000 */
[----:B------:R-:W-:Y:S01]  /*0890*/  IMAD.IADD R4, R4, 0x1, -R9 ;  /* 0x0000000104047824 */ /* 0x000fe200078e0a09 */
[----:B------:R-:W-:Y:S01]  /*08a0*/  LOP3.LUT R11, R11, 0x3ffffffc, RZ, 0xc0, !PT ;  /* 0x3ffffffc0b0b7812 */ /* 0x000fe200078ec0ff */
[----:B------:R-:W1:Y:S02]  /*08b0*/  LDC R6, c[0x0][0x140] ;  /* 0x00005000ff067b82 */ /* 0x000e640000000800 */
[----:B------:R-:W-:-:S02]  /*08c0*/  IMAD R4, R4, 0x4, R7 ;  /* 0x0000000404047824 */ /* 0x000fc400078e0207 */
[----:B------:R-:W-:Y:S02]  /*08d0*/  IMAD.IADD R8, R8, 0x1, -R11 ;  /* 0x0000000108087824 */ /* 0x000fe400078e0a0b */
[----:B------:R-:W-:Y:S01]  /*08e0*/  IMAD.MOV R11, RZ, RZ, -R10 ;  /* 0x000000ffff0b7224 */ /* 0x000fe200078e0a0a */
[----:B------:R-:W-:Y:S01]  /*08f0*/  LEA.HI R2, R4, R4, RZ, 0x1 ;  /* 0x0000000404027211 */ /* 0x000fe200078f08ff */
[----:B------:R-:W-:-:S03]  /*0900*/  IMAD R8, R8, 0x4, R7 ;  /* 0x0000000408087824 */ /* 0x000fc600078e0207 */
[----:B------:R-:W-:Y:S02]  /*0910*/  LOP3.LUT R9, R2, 0xfffffffe, RZ, 0xc0, !PT ;  /* 0xfffffffe02097812 */ /* 0x000fe400078ec0ff */
[----:B------:R-:W-:Y:S02]  /*0920*/  LEA.HI R2, R8, R8, RZ, 0x1 ;  /* 0x0000000808027211 */ /* 0x000fe400078f08ff */
[----:B-----5:R-:W-:Y:S01]  /*0930*/  ISETP.NE.AND P0, PT, R14, RZ, PT ;  /* 0x000000ff0e00720c */ /* 0x020fe20003f05270 */
[----:B0-----:R-:W-:Y:S01]  /*0940*/  IMAD R12, R12, R11, UR4 ;  /* 0x000000040c0c7e24 */ /* 0x001fe2000f8e020b */
[----:B------:R-:W-:Y:S01]  /*0950*/  LOP3.LUT R7, R2, 0xfffffffe, RZ, 0xc0, !PT ;  /* 0xfffffffe02077812 */ /* 0x000fe200078ec0ff */
[----:B------:R-:W-:-:S04]  /*0960*/  IMAD.IADD R9, R4, 0x1, -R9 ;  /* 0x0000000104097824 */ /* 0x000fc800078e0a09 */
[----:B------:R-:W-:Y:S01]  /*0970*/  IMAD.IADD R7, R8, 0x1, -R7 ;  /* 0x0000000108077824 */ /* 0x000fe200078e0a07 */
[----:B------:R-:W-:-:S05]  /*0980*/  ISETP.NE.AND P5, PT, R9, R12, PT ;  /* 0x0000000c0900720c */ /* 0x000fca0003fa5270 */
[----:B------:R-:W-:Y:S08]  /*0990*/  @P0 BRA `(.L_x_176) ;  /* 0x0000000000480947 */ /* 0x000ff00003800000 */
        /* <DEDUP_REMOVED lines=18> */
.L_x_176:
[----:B------:R-:W5:Y:S01]  /*0ac0*/  SHFL.IDX PT, R9, R3, RZ, 0x1f ;  /* 0x00001fff03097589 */ /* 0x000f6200000e0000 */
[----:B------:R-:W-:Y:S01]  /*0ad0*/  ISETP.NE.AND P2, PT, R7, R12, PT ;  /* 0x0000000c0700720c */ /* 0x000fe20003f45270 */
[----:B------:R-:W-:Y:S01]  /*0ae0*/  IMAD.SHL.U32 R7, R4, 0x4, RZ ;  /* 0x0000000404077824 */ /* 0x000fe200078e00ff */
[----:B------:R-:W-:Y:S01]  /*0af0*/  LOP3.LUT P0, RZ, R5, 0x7, RZ, 0xc0, !PT ;  /* 0x0000000705ff7812 */ /* 0x000fe2000780c0ff */
[----:B------:R-:W-:Y:S01]  /*0b00*/  IMAD.SHL.U32 R17, R8, 0x4, RZ ;  /* 0x0000000408117824 */ /* 0x000fe200078e00ff */
[----:B-1----:R-:W-:Y:S01]  /*0b10*/  ISETP.EQ.U32.AND P1, PT, R6, 0x1, PT ;  /* 0x000000010600780c */ /* 0x002fe20003f22070 */
[----:B------:R-:W-:Y:S01]  /*0b20*/  IMAD.MOV.U32 R16, RZ, RZ, 0x1 ;  /* 0x00000001ff107424 */ /* 0x000fe200078e00ff */
[----:B------:R-:W-:Y:S01]  /*0b30*/  LOP3.LUT R18, R4, 0xc, R7, 0x78, !PT ;  /* 0x0000000c04127812 */ /* 0x000fe200078e7807 */
[----:B------:R-:W-:Y:S01]  /*0b40*/  NOP ;  /* 0x0000000000007918 */ /* 0x000fe20000000000 */
[----:B------:R-:W-:Y:S02]  /*0b50*/  LOP3.LUT R17, R8, 0xc, R17, 0x78, !PT ;  /* 0x0000000c08117812 */ /* 0x000fe400078e7811 */
[----:B------:R-:W-:-:S02]  /*0b60*/  ISETP.LT.U32.AND P4, PT, R18, 0x2, !P0 ;  /* 0x000000021200780c */ /* 0x000fc40004781070 */
[----:B------:R-:W-:Y:S02]  /*0b70*/  @P5 LEA.HI R2, R18, R18, RZ, 0x1 ;  /* 0x0000001212025211 */ /* 0x000fe400078f08ff */
[----:B------:R-:W-:Y:S02]  /*0b80*/  SEL R5, RZ, 0x1, !P4 ;  /* 0x00000001ff057807 */ /* 0x000fe40006000000 */
[----:B------:R-:W-:Y:S02]  /*0b90*/  @P5 SHF.R.S32.HI R2, RZ, 0x1, R2 ;  /* 0x00000001ff025819 */ /* 0x000fe40000011402 */
[----:B------:R-:W-:Y:S02]  /*0ba0*/  @P2 LEA.HI R4, R17, R17, RZ, 0x1 ;  /* 0x0000001111042211 */ /* 0x000fe400078f08ff */
[----:B------:R-:W-:Y:S01]  /*0bb0*/  @P5 ISETP.NE.AND P6, PT, R2, R13, PT ;  /* 0x0000000d0200520c */ /* 0x000fe20003fc5270 */
[----:B------:R-:W-:Y:S01]  /*0bc0*/  IMAD.MOV.U32 R2, RZ, RZ, 0x1 ;  /* 0x00000001ff027424 */ /* 0x000fe200078e00ff */
[----:B------:R-:W-:-:S02]  /*0bd0*/  @P2 SHF.R.S32.HI R4, RZ, 0x1, R4 ;  /* 0x00000001ff042819 */ /* 0x000fc40000011404 */
[----:B-----5:R-:W-:Y:S02]  /*0be0*/  ISETP.NE.AND P4, PT, R9, RZ, PT ;  /* 0x000000ff0900720c */ /* 0x020fe40003f85270 */
[----:B------:R-:W-:Y:S02]  /*0bf0*/  @P5 SEL R16, RZ, 0x1, P6 ;  /* 0x00000001ff105807 */ /* 0x000fe40003000000 */
[----:B------:R-:W-:Y:S02]  /*0c00*/  @P2 ISETP.NE.AND P3, PT, R4, R13, PT ;  /* 0x0000000d0400220c */ /* 0x000fe40003f65270 */
[----:B------:R-:W-:Y:S02]  /*0c10*/  ISETP.LT.U32.AND P0, PT, R17, 0x2, !P0 ;  /* 0x000000021100780c */ /* 0x000fe40004701070 */
[----:B------:R-:W-:Y:S02]  /*0c20*/  LOP3.LUT R16, R16, R5, RZ, 0xc0, !PT ;  /* 0x0000000510107212 */ /* 0x000fe400078ec0ff */
[----:B------:R-:W-:-:S02]  /*0c30*/  SEL R5, RZ, 0x1, !P0 ;  /* 0x00000001ff057807 */ /* 0x000fc40004000000 */
[----:B------:R-:W-:Y:S01]  /*0c40*/  @P2 SEL R2, RZ, 0x1, P3 ;  /* 0x00000001ff022807 */ /* 0x000fe20001800000 */
[----:B------:R-:W-:Y:S06]  /*0c50*/  @P4 BRA `(.L_x_177) ;  /* 0x0000000000484947 */ /* 0x000fec0003800000 */
        /* <DEDUP_REMOVED lines=16> */
[----:B------:R1:W0:Y:S02]  /*0d60*/  SYNCS.EXCH.64 URZ, [UR8+0x348c8], UR6 ;  /* 0x0348c806083f75b2 */ /* 0x0002240008000100 */
[----:B-1----:R-:W-:Y:S01]  /*0d70*/  NOP ;  /* 0x0000000000007918 */ /* 0x002fe20000000000 */
.L_x_177:
[----:B------:R-:W-:Y:S01]  /*0d80*/  LOP3.LUT R2, R2, R5, RZ, 0xc0, !PT ;  /* 0x0000000502027212 */ /* 0x000fe200078ec0ff */
[----:B------:R-:W-:Y:S01]  /*0d90*/  NOP ;  /* 0x0000000000007918 */ /* 0x000fe20000000000 */
[----:B------:R-:W-:Y:S05]  /*0da0*/  @!P1 BRA `(.L_x_178) ;  /* 0x0000000000089947 */ /* 0x000fea0003800000 */
[----:B0-234-:R-:W-:Y:S01]  /*0db0*/  UCGABAR_ARV ;  /* 0x00000000000079c7 */ /* 0x01dfe20008000000 */
[----:B------:R-:W-:Y:S05]  /*0dc0*/  BRA `(.L_x_179) ;  /* 0x0000000000047947 */ /* 0x000fea0003800000 */
.L_x_178:
[----:B0-234-:R-:W-:Y:S01]  /*0dd0*/  NOP ;  /* 0x0000000000007918 */ /* 0x01dfe20000000000 */
.L_x_179:
[----:B------:R-:W-:Y:S05]  /*0de0*/  @!P1 BRA `(.L_x_180) ;  /* 0x00000000000c9947 */ /* 0x000fea0003800000 */
[----:B------:R-:W-:Y:S01]  /*0df0*/  UCGABAR_WAIT ;  /* 0x0000000000007dc7 */ /* 0x000fe20008000000 */
[----:B------:R-:W-:Y:S01]  /*0e00*/  CCTL.IVALL ;  /* 0x00000000ff00798f */ /* 0x000fe20002000000 */
[----:B------:R-:W-:Y:S05]  /*0e10*/  BRA `(.L_x_181) ;  /* 0x0000000000047947 */ /* 0x000fea0003800000 */
.L_x_180:
[----:B------:R-:W-:Y:S06]  /*0e20*/  BAR.SYNC.DEFER_BLOCKING 0x0 ;  /* 0x0000000000007b1d */ /* 0x000fec0000010000 */
.L_x_181:
[----:B------:R-:W-:Y:S01]  /*0e30*/  UMOV UR4, 0x1 ;  /* 0x0000000100047882 */ /* 0x000fe20000000000 */
[----:B------:R-:W-:Y:S01]  /*0e40*/  PLOP3.LUT P0, PT, PT, PT, UP0, 0x80, 0x0 ;  /* 0x000000000000781c */ /* 0x000fe20003f0f008 */
[----:B------:R-:W-:Y:S01]  /*0e50*/  USEL UR4, UR4, 0x2, !UP0 ;  /* 0x0000000204047887 */ /* 0x000fe2000c000000 */
[----:B------:R-:W-:-:S05]  /*0e60*/  ULDC.64 UR60, c[0x0][0x208] ;  /* 0x00008200003c7ab9 */ /* 0x000fca0000000a00 */
[----:B------:R-:W-:-:S05]  /*0e70*/  IMAD.U32 R4, RZ, RZ, UR4 ;  /* 0x00000004ff047e24 */ /* 0x000fca000f8e00ff */
[----:B------:R0:W-:Y:S01]  /*0e80*/  STL [R1+0x30], R4 ;  /* 0x0000300401007387 */ /* 0x0001e20000100800 */
[----:B------:R-:W-:Y:S05]  /*0e90*/  @!P0 BRA `(.L_x_182) ;  /* 0x0000007c00948947 */ /* 0x000fea0003800000 */
.L_x_183:
        /* <DEDUP_REMOVED lines=9> */
[----:B0-----:R-:W2:Y:S01]  /*0f30*/  LDL R4, [R1+0x30] ;  /* 0x0000300001047983 */ /* 0x001ea20000100800 */
[----:B------:R-:W-:Y:S01]  /*0f40*/  VIADD R0, R0, 0xffffff80 ;  /* 0xffffff8000007836 */ /* 0x000fe20000000000 */
[----:B------:R-:W-:Y:S01]  /*0f50*/  UMOV UR37, URZ ;  /* 0x0000003f00257c82 */ /* 0x000fe20008000000 */
[----:B------:R-:W-:Y:S01]  /*0f60*/  IMAD.MOV.U32 R192, RZ, RZ, -0x2 ;  /* 0xfffffffeffc07424 */ /* 0x000fe200078e00ff */
[----:B------:R-:W-:Y:S01]  /*0f70*/  UMOV UR36, URZ ;  /* 0x0000003f00247c82 */ /* 0x000fe20008000000 */
[----:B------:R-:W-:Y:S01]  /*0f80*/  IMAD.MOV.U32 R184, RZ, RZ, RZ ;  /* 0x000000ffffb87224 */ /* 0x000fe200078e00ff */
[----:B------:R-:W-:-:S04]  /*0f90*/  SHF.R.S32.HI R3, RZ, 0x1f, R0 ;  /* 0x0000001fff037819 */ /* 0x000fc80000011400 */
[CC--:B------:R-:W-:Y:S02]  /*0fa0*/  LEA.HI R5, R3.reuse, R0.reuse, RZ, 0x7 ;  /* 0x0000000003057211 */ /* 0x0c0fe400078f38ff */
[-C--:B------:R-:W-:Y:S02]  /*0fb0*/  LEA.HI R6, R3, R0.reuse, RZ, 0x4 ;  /* 0x0000000003067211 */ /* 0x080fe400078f20ff */
[----:B------:R-:W-:Y:S02]  /*0fc0*/  LOP3.LUT R7, R5, 0xffffff80, RZ, 0xc0, !PT ;  /* 0xffffff8005077812 */ /* 0x000fe400078ec0ff */
[----:B------:R-:W-:Y:S02]  /*0fd0*/  LOP3.LUT R9, R6, 0x3fffff0, RZ, 0xc0, !PT ;  /* 0x03fffff006097812 */ /* 0x000fe400078ec0ff */
[----:B------:R-:W-:Y:S01]  /*0fe0*/  SHF.R.S32.HI R11, RZ, 0x4, R6 ;  /* 0x00000004ff0b7819 */ /* 0x000fe20000011406 */
[C---:B------:R-:W-:Y:S01]  /*0ff0*/  IMAD.IADD R186, R0.reuse, 0x1, -R7 ;  /* 0x0000000100ba7824 */ /* 0x040fe200078e0a07 */
[CC--:B------:R-:W-:Y:S01]  /*1000*/  LEA.HI R10, R3.reuse, R0.reuse, RZ, 0x2 ;  /* 0x00000000030a7211 */ /* 0x0c0fe200078f10ff */
[----:B------:R-:W-:Y:S01]  /*1010*/  IMAD.IADD R9, R0, 0x1, -R9 ;  /* 0x0000000100097824 */ /* 0x000fe200078e0a09 */
[----:B------:R-:W-:-:S02]  /*1020*/  LEA.HI R185, R3, R0, RZ, 0x3 ;  /* 0x0000000003b97211 */ /* 0x000fc400078f18ff */
[----:B------:R-:W-:Y:S02]  /*1030*/  SHF.R.S32.HI R7, RZ, 0x1f, R186 ;  /* 0x0000001fff077819 */ /* 0x000fe400000114ba */
[----:B------:R-:W-:Y:S02]  /*1040*/  LEA.HI R6, R6, R11, RZ, 0x1 ;  /* 0x0000000b06067211 */ /* 0x000fe400078f08ff */
[----:B------:R-:W-:Y:S02]  /*1050*/  SHF.R.S32.HI R188, RZ, 0x7, R5 ;  /* 0x00000007ffbc7819 */ /* 0x000fe40000011405 */
[----:B------:R-:W-:Y:S02]  /*1060*/  LOP3.LUT R6, R6, 0x1ffffffe, RZ, 0xc0, !PT ;  /* 0x1ffffffe06067812 */ /* 0x000fe400078ec0ff */
[----:B------:R-:W-:Y:S02]  /*1070*/  LOP3.LUT R23, R185, 0xfffffff8, RZ, 0xc0, !PT ;  /* 0xfffffff8b9177812 */ /* 0x000fe400078ec0ff */
[----:B------:R-:W-:Y:S01]  /*1080*/  LEA.HI R5, R5, R188, RZ, 0x1 ;  /* 0x000000bc05057211 */ /* 0x000fe200078f08ff */
[----:B------:R-:W-:Y:S01]  /*1090*/  IMAD.IADD R6, R11, 0x1, -R6 ;  /* 0x000000010b067824 */ /* 0x000fe200078e0a06 */
[----:B------:R-:W-:Y:S01]  /*10a0*/  SHF.R.S32.HI R185, RZ, 0x3, R185 ;  /* 0x00000003ffb97819 */ /* 0x000fe200000114b9 */
[----:B------:R-:W-:Y:S01]  /*10b0*/  IMAD.IADD R23, R0, 0x1, -R23 ;  /* 0x0000000100177824 */ /* 0x000fe200078e0a17 */
[----:B------:R-:W-:-:S03]  /*10c0*/  LOP3.LUT R5, R5, 0x3fffffe, RZ, 0xc0, !PT ;  /* 0x03fffffe05057812 */ /* 0x000fc600078ec0ff */
[----:B------:R-:W-:Y:S02]  /*10d0*/  IMAD.SHL.U32 R19, R23, 0x8, RZ ;  /* 0x0000000817137824 */ /* 0x000fe400078e00ff */
[----:B------:R-:W-:Y:S02]  /*10e0*/  IMAD.IADD R5, R188, 0x1, -R5 ;  /* 0x00000001bc057824 */ /* 0x000fe400078e0a05 */
[----:B------:R-:W-:-:S05]  /*10f0*/  VIADD R22, R19, 0x40 ;  /* 0x0000004013167836 */ /* 0x000fca0000000000 */
[----:B------:R-:W-:Y:S02]  /*1100*/  SHF.R.S32.HI R194, RZ, 0x1f, R22 ;  /* 0x0000001fffc27819 */ /* 0x000fe40000011416 */
[----:B--2---:R-:W-:Y:S02]  /*1110*/  R2UR UR4, R4 ;  /* 0x00000000040472ca */ /* 0x004fe400000e0000 */
[----:B------:R-:W-:Y:S02]  /*1120*/  LEA.HI R4, R3, R0, RZ, 0x5 ;  /* 0x0000000003047211 */ /* 0x000fe400078f28ff */
[----:B------:R-:W-:-:S03]  /*1130*/  LOP3.LUT R3, R10, 0xfffffffc, RZ, 0xc0, !PT ;  /* 0xfffffffc0a037812 */ /* 0x000fc600078ec0ff */
[----:B------:R-:W-:Y:S02]  /*1140*/  IMAD.SHL.U32 R4, R4, 0x20, RZ ;  /* 0x0000002004047824 */ /* 0x000fe400078e00ff */
[----:B------:R-:W-:-:S03]  /*1150*/  IMAD.IADD R10, R0, 0x1, -R3 ;  /* 0x00000001000a7824 */ /* 0x000fc600078e0a03 */
[----:B------:R-:W-:Y:S01]  /*1160*/  LOP3.LUT R8, R4, 0xfffffc00, RZ, 0xc0, !PT ;  /* 0xfffffc0004087812 */ /* 0x000fe200078ec0ff */
[----:B------:R-:W-:Y:S01]  /*1170*/  ULOP3.LUT UR4, UR4, 0x1, URZ, 0xfc, !UPT ;  /* 0x0000000104047892 */ /* 0x000fe2000f8efc3f */
[CC--:B------:R-:W-:Y:S02]  /*1180*/  LEA.HI R4, R7.reuse, R186.reuse, RZ, 0x2 ;  /* 0x000000ba07047211 */ /* 0x0c0fe400078f10ff */
[----:B------:R-:W-:Y:S01]  /*1190*/  LEA.HI R7, R7, R186, RZ, 0x5 ;  /* 0x000000ba07077211 */ /* 0x000fe200078f28ff */
[----:B------:R-:W-:Y:S01]  /*11a0*/  IMAD R9, R9, 0x40, R8 ;  /* 0x0000004009097824 */ /* 0x000fe200078e0208 */
[--C-:B------:R-:W-:Y:S01]  /*11b0*/  SHF.R.S32.HI R8, RZ, 0x2, R4.reuse ;  /* 0x00000002ff087819 */ /* 0x100fe20000011404 */
[----:B------:R-:W-:Y:S01]  /*11c0*/  IMAD.U32 R193, RZ, RZ, UR4 ;  /* 0x00000004ffc17e24 */ /* 0x000fe2000f8e00ff */
[----:B------:R-:W-:Y:S01]  /*11d0*/  SHF.R.S32.HI R13, RZ, 0x1f, R4 ;  /* 0x0000001fff0d7819 */ /* 0x000fe20000011404 */
[----:B------:R-:W-:Y:S01]  /*11e0*/  IMAD R191, R6, 0x8, R9 ;  /* 0x0000000806bf7824 */ /* 0x000fe200078e0209 */
[----:B------:R-:W-:-:S02]  /*11f0*/  LEA.HI R0, R10, R10, RZ, 0x1 ;  /* 0x0000000a0a007211 */ /* 0x000fc400078f08ff */
[----:B------:R-:W-:Y:S02]  /*1200*/  LEA.HI R13, R13, R8, RZ, 0x3 ;  /* 0x000000080d0d7211 */ /* 0x000fe400078f18ff */
[----:B------:R-:W-:Y:S02]  /*1210*/  SHF.R.S32.HI R7, RZ, 0x5, R7 ;  /* 0x00000005ff077819 */ /* 0x000fe40000011407 */
[----:B------:R-:W-:Y:S02]  /*1220*/  LOP3.LUT R13, R13, 0xfffffff8, RZ, 0xc0, !PT ;  /* 0xfffffff80d0d7812 */ /* 0x000fe400078ec0ff */
[----:B------:R-:W-:Y:S02]  /*1230*/  LOP3.LUT R3, R4, 0x7ffffffc, RZ, 0xc0, !PT ;  /* 0x7ffffffc04037812 */ /* 0x000fe400078ec0ff */
[----:B------:R-:W-:Y:S01]  /*1240*/  LOP3.LUT R9, R0, 0x1ffffffe, RZ, 0xc0, !PT ;  /* 0x1ffffffe00097812 */ /* 0x000fe200078ec0ff */
[----:B------:R-:W-:Y:S02]  /*1250*/  IMAD.IADD R8, R8, 0x1, -R13 ;  /* 0x0000000108087824 */ /* 0x000fe400078e0a0d */
[----:B------:R-:W-:-:S02]  /*1260*/  IMAD.IADD R3, R186, 0x1, -R3 ;  /* 0x00000001ba037824 */ /* 0x000fc400078e0a03 */
[----:B------:R-:W-:Y:S02]  /*1270*/  IMAD R8, R7, 0x10, R8 ;  /* 0x0000001007087824 */ /* 0x000fe400078e0208 */
[----:B------:R-:W-:Y:S02]  /*1280*/  IMAD.IADD R190, R10, 0x1, -R9 ;  /* 0x000000010abe7824 */ /* 0x000fe400078e0a09 */
[----:B------:R-:W-:Y:S02]  /*1290*/  IMAD R189, R5, 0x40, R8 ;  /* 0x0000004005bd7824 */ /* 0x000fe400078e0208 */
[----:B------:R-:W-:Y:S02]  /*12a0*/  IMAD R192, R3, R192, 0x80 ;  /* 0x0000008003c07424 */ /* 0x000fe400078e02c0 */
[----:B------:R-:W-:-:S07]  /*12b0*/  IMAD R190, R190, 0x8, R189 ;  /* 0x00000008bebe7824 */ /* 0x000fce00078e02bd */
.L_x_216:
[----:B0-----:R-:W0:Y:S01]  /*12c0*/  SHFL.IDX PT, R0, R188, RZ, 0x1f ;  /* 0x00001fffbc007589 */ /* 0x001e2200000e0000 */
[----:B------:R-:W1:Y:S01]  /*12d0*/  S2UR UR4, SR_CgaCtaId ;  /* 0x00000000000479c3 */ /* 0x000e620000008800 */
[----:B------:R-:W-:Y:S01]  /*12e0*/  ULDC.64 UR8, c[0x0][0x418] ;  /* 0x0001060000087ab9 */ /* 0x000fe20000000a00 */
[----:B------:R-:W-:Y:S01]  /*12f0*/  UMOV UR40, 0x400 ;  /* 0x0000040000287882 */ /* 0x000fe20000000000 */
[----:B------:R-:W-:Y:S01]  /*1300*/  UISETP.NE.U32.AND UP0, UPT, UR8, URZ, UPT ;  /* 0x0000003f0800728c */ /* 0x000fe2000bf05070 */
[----:B------:R-:W-:Y:S01]  /*1310*/  ULDC UR5, c[0x0][0xc38] ;  /* 0x00030e0000057ab9 */ /* 0x000fe20000000800 */
[----:B------:R-:W-:Y:S01]  /*1320*/  ULDC UR6, c[0x0][0x424] ;  /* 0x0001090000067ab9 */ /* 0x000fe20000000800 */
[----:B------:R-:W-:Y:S02]  /*1330*/  UISETP.NE.AND UP1, UPT, UR5, 0x1, UPT ;  /* 0x000000010500788c */ /* 0x000fe4000bf25270 */
[----:B--2---:R-:W2:Y:S01]  /*1340*/  LDC R89, c[0x0][0x2f0] ;  /* 0x0000bc00ff597b82 */ /* 0x004ea20000000800 */
        /* <DEDUP_REMOVED lines=19> */
[----:B----4-:R-:W-:Y:S01]  /*1480*/  SHF.R.S32.HI R3, RZ, 0x1f, R0 ;  /* 0x0000001fff037819 */ /* 0x010fe20000011400 */
        /* <DEDUP_REMOVED lines=10> */
[----:B---3-5:R-:W-:Y:S11]  /*1530*/  @!P0 BRA `(.L_x_184) ;  /* 0x0000000000408947 */ /* 0x028ff60003800000 */
[----:B------:R-:W-:Y:S01]  /*1540*/  MOV R0, 0x0 ;  /* 0x0000000000007802 */ /* 0x000fe20000000f00 */
[----:B------:R-:W-:Y:S01]  /*1550*/  ULDC.64 UR4, c[0x4][0x118] ;  /* 0x0100460000047ab9 */ /* 0x000fe20000000a00 */
[----:B------:R-:W-:Y:S01]  /*1560*/  ULDC.64 UR6, c[0x4][0x98] ;  /* 0x0100260000067ab9 */ /* 0x000fe20000000a00 */
[----:B------:R-:W-:Y:S01]  /*1570*/  IMAD.U32 R4, RZ, RZ, UR4 ;  /* 0x00000004ff047e24 */ /* 0x000fe2000f8e00ff */
[----:B------:R0:W1:Y:S01]  /*1580*/  LDC.64 R14, c[0x4][R0] ;  /* 0x01000000000e7b82 */ /* 0x0000620000000a00 */
[----:B------:R-:W-:Y:S01]  /*1590*/  IMAD.U32 R5, RZ, RZ, UR5 ;  /* 0x00000005ff057e24 */ /* 0x000fe2000f8e00ff */
[----:B------:R-:W-:Y:S01]  /*15a0*/  ULDC.64 UR4, c[0x4][0x120] ;  /* 0x0100480000047ab9 */ /* 0x000fe20000000a00 */
        /* <DEDUP_REMOVED lines=8> */
[----:B-1----:R-:W-:Y:S05]  /*1630*/  CALL.ABS.NOINC R14 ;  /* 0x000000000e007343 */ /* 0x002fea0003c00000 */
.L_x_184:
[----:B------:R-:W-:Y:S02]  /*1640*/  LOP3.LUT R0, R184, 0x1, RZ, 0xc0, !PT ;  /* 0x00000001b8007812 */ /* 0x000fe400078ec0ff */
[----:B------:R-:W-:Y:S02]  /*1650*/  R2UR UR4, R193 ;  /* 0x00000000c10472ca */ /* 0x000fe400000e0000 */
[----:B------:R-:W-:-:S04]  /*1660*/  SHF.L.U32 R0, R0, 0x1f, RZ ;  /* 0x0000001f00007819 */ /* 0x000fc800000006ff */
[----:B------:R-:W0:Y:S07]  /*1670*/  SYNCS.PHASECHK.TRANS64.TRYWAIT P1, [UR40+0x34800], R0 ;  /* 0x03480000ff0075a7 */ /* 0x000e2e0008020168 */
[----:B------:R-:W-:-:S05]  /*1680*/  IMAD.U32 R3, RZ, RZ, UR4 ;  /* 0x00000004ff037e24 */ /* 0x000fca000f8e00ff */
[----:B------:R-:W-:Y:S01]  /*1690*/  ISETP.NE.AND P0, PT, R3, 0x3, PT ;  /* 0x000000030300780c */ /* 0x000fe20003f05270 */
[----:B0-----:R-:W-:-:S12]  /*16a0*/  @!P1 BRA `(.L_x_185) ;  /* 0x000000bc00c49947 */ /* 0x001fd80003800000 */
.L_x_314:
[----:B------:R-:W-:Y:S05]  /*16b0*/  @!P0 BRA `(.L_x_186) ;  /* 0x0000000000048947 */ /* 0x000fea0003800000 */
[----:B------:R-:W-:Y:S01]  /*16c0*/  BPT.TRAP 0x1 ;  /* 0x000000040000795c */ /* 0x000fe20000300000 */
.L_x_186:
[----:B0-----:R-:W-:Y:S02]  /*16d0*/  IMAD.U32 R0, RZ, RZ, UR36 ;  /* 0x00000024ff007e24 */ /* 0x001fe4000f8e00ff */
[----:B------:R-:W-:-:S03]  /*16e0*/  IMAD.U32 R3, RZ, RZ, UR37 ;  /* 0x00000025ff037e24 */ /* 0x000fc6000f8e00ff */
[----:B------:R-:W-:Y:S02]  /*16f0*/  LEA R0, R0, UR40, 0x3 ;  /* 0x0000002800007c11 */ /* 0x000fe4000f8e18ff */
[----:B------:R-:W-:-:S04]  /*1700*/  SHF.L.U32 R3, R3, 0x1f, RZ ;  /* 0x0000001f03037819 */ /* 0x000fc800000006ff */
[----:B------:R0:W1:Y:S01]  /*1710*/  SYNCS.PHASECHK.TRANS64.TRYWAIT P1, [R0+URZ+0x34830], R3 ;  /* 0x03483003000075a7 */ /* 0x000062000802017f */
[----:B------:R-:W-:Y:S05]  /*1720*/  @!P0 BRA `(.L_x_187) ;  /* 0x0000000000048947 */ /* 0x000fea0003800000 */
[----:B------:R-:W-:Y:S01]  /*1730*/  BPT.TRAP 0x1 ;  /* 0x000000040000795c */ /* 0x000fe20000300000 */
.L_x_187:
[----:B-1----:R-:W-:Y:S05]  /*1740*/  @P1 BRA `(.L_x_188) ;  /* 0x0000000000081947 */ /* 0x002fea0003800000 */
[----:B------:R-:W1:Y:S02]  /*1750*/  SYNCS.PHASECHK.TRANS64.TRYWAIT P1, [R0+URZ+0x34830], R3 ;  /* 0x03483003000075a7 */ /* 0x000e64000802017f */
[----:B-1----:R-:W-:Y:S05]  /*1760*/  @!P1 BRA `(.L_x_189) ;  /* 0x000000bc00ac9947 */ /* 0x002fea0003800000 */
.L_x_188:
[----:B------:R-:W-:Y:S05]  /*1770*/  WARPSYNC.ALL ;  /* 0x0000000000007948 */ /* 0x000fea0003800000 */
[----:B------:R-:W-:Y:S01]  /*1780*/  UIADD3 UR40, UR40, 0x1c400, URZ ;  /* 0x0001c40028287890 */ /* 0x000fe2000fffe03f */
[----:B------:R-:W-:Y:S01]  /*1790*/  WARPGROUP.ARRIVE ;  /* 0x00000000000079c5 */ /* 0x000fe20000000000 */
[----:B------:R-:W-:Y:S02]  /*17a0*/  ULOP3.LUT UR4, UR41, 0x10000, URZ, 0xfc, !UPT ;  /* 0x0001000029047892 */ /* 0x000fe4000f8efc3f */
[----:B------:R-:W-:Y:S01]  /*17b0*/  USHF.R.U32.HI UR40, URZ, 0x4, UR40 ;  /* 0x000000043f287899 */ /* 0x000fe20008011628 */
[----:B------:R-:W-:Y:S01]  /*17c0*/  UMOV UR13, 0x40000040 ;  /* 0x40000040000d7882 */ /* 0x000fe20000000000 */
[----:B------:R-:W-:-:S02]  /*17d0*/  UMOV UR15, 0x40000040 ;  /* 0x40000040000f7882 */ /* 0x000fc40000000000 */
[----:B------:R-:W-:Y:S01]  /*17e0*/  ULOP3.LUT UR10, UR40, 0x3fff, URZ, 0xc0, !UPT ;  /* 0x00003fff280a7892 */ /* 0x000fe2000f8ec03f */
[----:B------:R-:W-:Y:S01]  /*17f0*/  IMAD.U32 R5, RZ, RZ, UR13 ;  /* 0x0000000dff057e24 */ /* 0x000fe2000f8e00ff */
[----:B------:R-:W-:Y:S01]  /*1800*/  UMOV UR12, UR4 ;  /* 0x00000004000c7c82 */ /* 0x000fe20008000000 */
[----:B------:R-:W-:Y:S01]  /*1810*/  UIADD3 UR6, UR4, 0x2, URZ ;  /* 0x0000000204067890 */ /* 0x000fe2000fffe03f */
[----:B------:R-:W-:Y:S01]  /*1820*/  IMAD.U32 R4, RZ, RZ, UR12 ;  /* 0x0000000cff047e24 */ /* 0x000fe2000f8e00ff */
[----:B------:R-:W-:Y:S02]  /*1830*/  ULOP3.LUT UR10, UR10, 0x10000, URZ, 0xfc, !UPT ;  /* 0x000100000a0a7892 */ /* 0x000fe4000f8efc3f */
[----:B------:R-:W-:Y:S02]  /*1840*/  UIADD3 UR56, UR4, 0x4, URZ ;  /* 0x0000000404387890 */ /* 0x000fe4000fffe03f */
[----:B------:R-:W-:Y:S01]  /*1850*/  UIMAD UR5, UR36, 0xc00, UR10 ;  /* 0x00000c00240578a4 */ /* 0x000fe2000f8e020a */
[----:B------:R-:W-:Y:S01]  /*1860*/  UMOV UR57, 0x40000040 ;  /* 0x4000004000397882 */ /* 0x000fe20000000000 */
[----:B------:R-:W-:-:S02]  /*1870*/  UMOV UR59, 0x40000040 ;  /* 0x40000040003b7882 */ /* 0x000fc40000000000 */
[----:B------:R-:W-:Y:S02]  /*1880*/  UIADD3 UR7, UR5, 0x2, URZ ;  /* 0x0000000205077890 */ /* 0x000fe4000fffe03f */
[----:B------:R-:W-:Y:S02]  /*1890*/  UIADD3 UR58, UR5, 0x4, URZ ;  /* 0x00000004053a7890 */ /* 0x000fe4000fffe03f */
        /* <DEDUP_REMOVED lines=12> */
[----:B------:R-:W-:-:S02]  /*1960*/  UIADD3 UR16, UR4, 0x402, URZ ;  /* 0x0000040204107890 */ /* 0x000fc4000fffe03f */
[----:B------:R-:W-:Y:S01]  /*1970*/  UIADD3 UR18, UR5, 0x402, URZ ;  /* 0x0000040205127890 */ /* 0x000fe2000fffe03f */
[----:B------:R-:W-:Y:S01]  /*1980*/  UMOV UR17, 0x40000040 ;  /* 0x4000004000117882 */ /* 0x000fe20000000000 */
[----:B------:R-:W-:Y:S01]  /*1990*/  UMOV UR19, 0x40000040 ;  /* 0x4000004000137882 */ /* 0x000fe20000000000 */
[----:B------:R-:W-:Y:S02]  /*19a0*/  UIADD3 UR20, UR4, 0x404, URZ ;  /* 0x0000040404147890 */ /* 0x000fe4000fffe03f */
[----:B------:R-:W-:Y:S01]  /*19b0*/  UIADD3 UR22, UR5, 0x404, URZ ;  /* 0x0000040405167890 */ /* 0x000fe2000fffe03f */
[----:B------:R-:W-:Y:S01]  /*19c0*/  UMOV UR21, 0x40000040 ;  /* 0x4000004000157882 */ /* 0x000fe20000000000 */
[----:B------:R-:W-:Y:S01]  /*19d0*/  UMOV UR23, 0x40000040 ;  /* 0x4000004000177882 */ /* 0x000fe20000000000 */
[----:B------:R-:W-:Y:S02]  /*19e0*/  UIADD3 UR24, UR4, 0x406, URZ ;  /* 0x0000040604187890 */ /* 0x000fe4000fffe03f */
[----:B------:R-:W-:Y:S01]  /*19f0*/  UIADD3 UR26, UR5, 0x406, URZ ;  /* 0x00000406051a7890 */ /* 0x000fe2000fffe03f */
[----:B------:R-:W-:Y:S01]  /*1a00*/  UMOV UR25, 0x40000040 ;  /* 0x4000004000197882 */ /* 0x000fe20000000000 */
[----:B------:R-:W-:Y:S01]  /*1a10*/  UMOV UR27, 0x40000040 ;  /* 0x40000040001b7882 */ /* 0x000fe20000000000 */
        /* <DEDUP_REMOVED lines=16> */
[----:B------:R-:W-:Y:S02]  /*1b20*/  WARPGROUP.DEPBAR.LE gsb0, 0x0 ;  /* 0x00008000000079c5 */ /* 0x000fe40000010000 */
[----:B------:R-:W-:-:S06]  /*1b30*/  WARPGROUP.ARRIVE ;  /* 0x00000000000079c5 */ /* 0x000fcc0000000000 */
[----:B------:R-:W-:Y:S01]  /*1b40*/  HGMMA.64x128x16.F32.BF16 R24, gdesc[UR12], R24, gsb0 ;  /* 0x01e000000c1879f0 */ /* 0x000fe20008001818 */
[----:B------:R-:W-:Y:S02]  /*1b50*/  UIADD3 UR12, UR4, 0x400, URZ ;  /* 0x00000400040c7890 */ /* 0x000fe4000fffe03f */
[----:B------:R-:W-:Y:S01]  /*1b60*/  UIADD3 UR14, UR5, 0x400, URZ ;  /* 0x00000400050e7890 */ /* 0x000fe2000fffe03f */
[----:B------:R-:W-:Y:S01]  /*1b70*/  UMOV UR13, 0x40000040 ;  /* 0x40000040000d7882 */ /* 0x000fe20000000000 */
        /* <DEDUP_REMOVED lines=34> */
.L_x_190:
[----:B------:R-:W-:Y:S01]  /*1da0*/  ULDC UR4, c[0x0][0x9d8] ;  /* 0x0002760000047ab9 */ /* 0x000fe20000000800 */
[----:B------:R-:W-:Y:S02]  /*1db0*/  IMAD.IADD R12, R192, 0x1, R89 ;  /* 0x00000001c00c7824 */ /* 0x000fe400078e0259 */
[----:B------:R-:W-:Y:S01]  /*1dc0*/  FMUL.FTZ R24, R24, UR4 ;  /* 0x0000000418187c20 */ /* 0x000fe20008410000 */
[----:B------:R-:W-:Y:S01]  /*1dd0*/  FMUL.FTZ R25, R25, UR4 ;  /* 0x0000000419197c20 */ /* 0x000fe20008410000 */
[----:B------:R-:W-:Y:S01]  /*1de0*/  FMUL.FTZ R28, R28, UR4 ;  /* 0x000000041c1c7c20 */ /* 0x000fe20008410000 */
[----:B------:R-:W-:Y:S01]  /*1df0*/  FMUL.FTZ R29, R29, UR4 ;  /* 0x000000041d1d7c20 */ /* 0x000fe20008410000 */
[----:B------:R-:W-:Y:S01]  /*1e00*/  FMUL.FTZ R32, R32, UR4 ;  /* 0x0000000420207c20 */ /* 0x000fe20008410000 */
[----:B------:R-:W-:Y:S01]  /*1e10*/  IMAD R12, R195, -0x80, R12 ;  /* 0xffffff80c30c7824 */ /* 0x000fe200078e020c */
[----:B------:R-:W2:Y:S01]  /*1e20*/  MUFU.TANH R24, R24 ;  /* 0x0000001800187308 */ /* 0x000ea20000002400 */
[----:B------:R-:W-:Y:S01]  /*1e30*/  FMUL.FTZ R33, R33, UR4 ;  /* 0x0000000421217c20 */ /* 0x000fe20008410000 */
[----:B------:R-:W-:Y:S01]  /*1e40*/  FMUL.FTZ R26, R26, UR4 ;  /* 0x000000041a1a7c20 */ /* 0x000fe20008410000 */
[----:B------:R-:W-:Y:S01]  /*1e50*/  FMUL.FTZ R36, R36, UR4 ;  /* 0x0000000424247c20 */ /* 0x000fe20008410000 */
[C---:B------:R-:W-:Y:S01]  /*1e60*/  ISETP.GT.AND P2, PT, R12.reuse, RZ, PT ;  /* 0x000000ff0c00720c */ /* 0x040fe20003f44270 */
[----:B------:R-:W-:Y:S01]  /*1e70*/  FMUL.FTZ R27, R27, UR4 ;  /* 0x000000041b1b7c20 */ /* 0x000fe20008410000 */
[C---:B------:R-:W-:Y:S01]  /*1e80*/  ISETP.GT.AND P1, PT, R12.reuse, 0x1, PT ;  /* 0x000000010c00780c */ /* 0x040fe20003f24270 */
[----:B------:R-:W-:Y:S01]  /*1e90*/  FMUL.FTZ R37, R37, UR4 ;  /* 0x0000000425257c20 */ /* 0x000fe20008410000 */
[----:B------:R-:W3:Y:S01]  /*1ea0*/  MUFU.TANH R25, R25 ;  /* 0x0000001900197308 */ /* 0x000ee20000002400 */
[----:B------:R-:W-:Y:S01]  /*1eb0*/  ISETP.GT.AND P6, PT, R12, 0x8, PT ;  /* 0x000000080c00780c */ /* 0x000fe20003fc4270 */
[----:B------:R-:W-:Y:S01]  /*1ec0*/  FMUL.FTZ R30, R30, UR4 ;  /* 0x000000041e1e7c20 */ /* 0x000fe20008410000 */
[----:B------:R-:W-:Y:S01]  /*1ed0*/  ISETP.GT.AND P5, PT, R12, 0x9, PT ;  /* 0x000000090c00780c */ /* 0x000fe20003fa4270 */
[----:B------:R-:W-:Y:S01]  /*1ee0*/  FMUL.FTZ R40, R40, UR4 ;  /* 0x0000000428287c20 */ /* 0x000fe20008410000 */
[----:B------:R-:W-:Y:S01]  /*1ef0*/  FMUL.FTZ R31, R31, UR4 ;  /* 0x000000041f1f7c20 */ /* 0x000fe20008410000 */
[----:B------:R-:W-:Y:S01]  /*1f00*/  FMUL.FTZ R34, R34, UR4 ;  /* 0x0000000422227c20 */ /* 0x000fe20008410000 */
[----:B------:R-:W-:Y:S01]  /*1f10*/  ISETP.GT.AND P4, PT, R12, 0x10, PT ;  /* 0x000000100c00780c */ /* 0x000fe20003f84270 */
[----:B------:R-:W4:Y:S01]  /*1f20*/  MUFU.TANH R28, R28 ;  /* 0x0000001c001c7308 */ /* 0x000f220000002400 */
[----:B--2---:R-:W-:Y:S01]  /*1f30*/  FSEL R14, R24, -INF , P2 ;  /* 0xff800000180e7808 */ /* 0x004fe20001000000 */
[----:B------:R-:W-:Y:S01]  /*1f40*/  FMUL.FTZ R41, R41, UR4 ;  /* 0x0000000429297c20 */ /* 0x000fe20008410000 */
[----:B------:R-:W-:Y:S01]  /*1f50*/  ISETP.GT.AND P3, PT, R12, 0x11, PT ;  /* 0x000000110c00780c */ /* 0x000fe20003f64270 */
[----:B------:R-:W-:Y:S01]  /*1f60*/  FMUL.FTZ R44, R44, UR4 ;  /* 0x000000042c2c7c20 */ /* 0x000fe20008410000 */
[----:B------:R-:W-:Y:S01]  /*1f70*/  FMUL.FTZ R35, R35, UR4 ;  /* 0x0000000423237c20 */ /* 0x000fe20008410000 */
[----:B------:R-:W-:Y:S01]  /*1f80*/  FMUL.FTZ R38, R38, UR4 ;  /* 0x0000000426267c20 */ /* 0x000fe20008410000 */
[----:B------:R-:W-:Y:S01]  /*1f90*/  FMUL.FTZ R45, R45, UR4 ;  /* 0x000000042d2d7c20 */ /* 0x000fe20008410000 */
[----:B------:R-:W2:Y:S01]  /*1fa0*/  MUFU.TANH R29, R29 ;  /* 0x0000001d001d7308 */ /* 0x000ea20000002400 */
[----:B---3--:R-:W-:Y:S01]  /*1fb0*/  FSEL R25, R25, -INF , P1 ;  /* 0xff80000019197808 */ /* 0x008fe20000800000 */
[----:B------:R-:W-:Y:S01]  /*1fc0*/  FMUL.FTZ R48, R48, UR4 ;  /* 0x0000000430307c20 */ /* 0x000fe20008410000 */
[----:B------:R-:W-:Y:S01]  /*1fd0*/  FMUL.FTZ R39, R39, UR4 ;  /* 0x0000000427277c20 */ /* 0x000fe20008410000 */
[----:B------:R-:W-:Y:S01]  /*1fe0*/  FMUL.FTZ R42, R42, UR4 ;  /* 0x000000042a2a7c20 */ /* 0x000fe20008410000 */
[----:B------:R-:W-:Y:S01]  /*1ff0*/  FMNMX.FTZ R9, R14, R25, !PT ;  /* 0x000000190e097209 */ /* 0x000fe20007810000 */
[----:B------:R-:W-:Y:S01]  /*2000*/  FMUL.FTZ R49, R49, UR4 ;  /* 0x0000000431317c20 */ /* 0x000fe20008410000 */
[----:B------:R-:W-:Y:S01]  /*2010*/  FMUL.FTZ R43, R43, UR4 ;  /* 0x000000042b2b7c20 */ /* 0x000fe20008410000 */
[----:B------:R-:W3:Y:S01]  /*2020*/  MUFU.TANH R32, R32 ;  /* 0x0000002000207308 */ /* 0x000ee20000002400 */
[----:B----4-:R-:W-:Y:S01]  /*2030*/  FSEL R88, R28, -INF , P6 ;  /* 0xff8000001c587808 */ /* 0x010fe20003000000 */
[----:B------:R-:W-:Y:S01]  /*2040*/  FMUL.FTZ R52, R52, UR4 ;  /* 0x0000000434347c20 */ /* 0x000fe20008410000 */
[----:B------:R-:W-:Y:S01]  /*2050*/  FMUL.FTZ R46, R46, UR4 ;  /* 0x000000042e2e7c20 */ /* 0x000fe20008410000 */
[----:B------:R-:W-:Y:S01]  /*2060*/  FMUL.FTZ R53, R53, UR4 ;  /* 0x0000000435357c20 */ /* 0x000fe20008410000 */
[----:B------:R-:W-:Y:S01]  /*2070*/  FMNMX.FTZ R9, R88, R9, !PT ;  /* 0x0000000958097209 */ /* 0x000fe20007810000 */
[----:B------:R-:W-:Y:S01]  /*2080*/  FMUL.FTZ R47, R47, UR4 ;  /* 0x000000042f2f7c20 */ /* 0x000fe20008410000 */
[----:B------:R-:W-:Y:S01]  /*2090*/  FMUL.FTZ R56, R56, UR4 ;  /* 0x0000000438387c20 */ /* 0x000fe20008410000 */
[----:B------:R-:W4:Y:S01]  /*20a0*/  MUFU.TANH R8, R26 ;  /* 0x0000001a00087308 */ /* 0x000f220000002400 */
        /* <DEDUP_REMOVED lines=15> */
[----:B01----:R-:W0:Y:S01]  /*21a0*/  MUFU.TANH R3, R27 ;  /* 0x0000001b00037308 */ /* 0x003e220000002400 */
[----:B----4-:R-:W-:Y:S01]  /*21b0*/  FSEL R8, R8, -INF , P2 ;  /* 0xff80000008087808 */ /* 0x010fe20001000000 */
        /* <DEDUP_REMOVED lines=29> */
[----:B------:R-:W-:Y:S01]  /*2390*/  ULDC UR5, c[0x0][0x988] ;  /* 0x0002620000057ab9 */ /* 0x000fe20000000800 */
[----:B------:R-:W1:Y:S01]  /*23a0*/  MUFU.TANH R20, R31 ;  /* 0x0000001f00147308 */ /* 0x000e620000002400 */
[----:B--2---:R-:W-:Y:S01]  /*23b0*/  FSEL R10, R10, -INF , P6 ;  /* 0xff8000000a0a7808 */ /* 0x004fe20003000000 */
[----:B------:R-:W-:Y:S01]  /*23c0*/  FMUL.FTZ R78, R78, UR4 ;  /* 0x000000044e4e7c20 */ /* 0x000fe20008410000 */
[----:B------:R-:W-:Y:S01]  /*23d0*/  ISETP.GT.AND P6, PT, R12, 0x20, PT ;  /* 0x000000200c00780c */ /* 0x000fe20003fc4270 */
[----:B------:R-:W-:Y:S01]  /*23e0*/  FMUL.FTZ R79, R79, UR4 ;  /* 0x000000044f4f7c20 */ /* 0x000fe20008410000 */
[----:B------:R-:W-:Y:S01]  /*23f0*/  P2R R11, PR, RZ, 0x1 ;  /* 0x00000001ff0b7803 */ /* 0x000fe20000000000 */
[----:B------:R-:W-:Y:S01]  /*2400*/  FMUL.FTZ R82, R82, UR4 ;  /* 0x0000000452527c20 */ /* 0x000fe20008410000 */
[----:B------:R-:W-:Y:S01]  /*2410*/  FMUL.FTZ R83, R83, UR4 ;  /* 0x0000000453537c20 */ /* 0x000fe20008410000 */
[----:B------:R-:W2:Y:S01]  /*2420*/  MUFU.TANH R40, R40 ;  /* 0x0000002800287308 */ /* 0x000ea20000002400 */
[----:B0-----:R-:W-:Y:S01]  /*2430*/  FSEL R98, R37, -INF , P1 ;  /* 0xff80000025627808 */ /* 0x001fe20000800000 */
[----:B------:R-:W-:Y:S01]  /*2440*/  FMUL.FTZ R86, R86, UR4 ;  /* 0x0000000456567c20 */ /* 0x000fe20008410000 */
[----:B------:R-:W-:Y:S01]  /*2450*/  FMUL.FTZ R87, R87, UR4 ;  /* 0x0000000457577c20 */ /* 0x000fe20008410000 */
[----:B------:R-:W-:-:S02]  /*2460*/  CS2R R150, SRZ ;  /* 0x0000000000967805 */ /* 0x000fc4000001ff00 */
[----:B------:R-:W-:Y:S02]  /*2470*/  FMNMX.FTZ R9, R98, R9, !PT ;  /* 0x0000000962097209 */ /* 0x000fe40007810000 */
[----:B------:R-:W-:Y:S02]  /*2480*/  CS2R R148, SRZ ;  /* 0x0000000000947805 */ /* 0x000fe4000001ff00 */
[----:B------:R-:W-:Y:S01]  /*2490*/  CS2R R146, SRZ ;  /* 0x0000000000927805 */ /* 0x000fe2000001ff00 */
[----:B------:R-:W0:Y:S01]  /*24a0*/  MUFU.TANH R34, R34 ;  /* 0x0000002200227308 */ /* 0x000e220000002400 */
[----:B-1----:R-:W-:Y:S02]  /*24b0*/  FSEL R20, R20, -INF , P5 ;  /* 0xff80000014147808 */ /* 0x002fe40002800000 */
[----:B------:R-:W-:Y:S02]  /*24c0*/  CS2R R144, SRZ ;  /* 0x0000000000907805 */ /* 0x000fe4000001ff00 */
[----:B------:R-:W-:-:S02]  /*24d0*/  ISETP.GT.AND P5, PT, R12, 0x21, PT ;  /* 0x000000210c00780c */ /* 0x000fc40003fa4270 */
[----:B------:R-:W-:Y:S02]  /*24e0*/  CS2R R142, SRZ ;  /* 0x00000000008e7805 */ /* 0x000fe4000001ff00 */
[----:B------:R-:W-:Y:S02]  /*24f0*/  CS2R R140, SRZ ;  /* 0x00000000008c7805 */ /* 0x000fe4000001ff00 */
[----:B------:R-:W-:Y:S01]  /*2500*/  CS2R R138, SRZ ;  /* 0x00000000008a7805 */ /* 0x000fe2000001ff00 */
[----:B------:R-:W1:Y:S01]  /*2510*/  MUFU.TANH R41, R41 ;  /* 0x0000002900297308 */ /* 0x000e620000002400 */
[----:B--2---:R-:W-:-:S04]  /*2520*/  FSEL R100, R40, -INF , P6 ;  /* 0xff80000028647808 */ /* 0x004fc80003000000 */
[----:B------:R-:W-:-:S03]  /*2530*/  FMNMX.FTZ R9, R100, R9, !PT ;  /* 0x0000000964097209 */ /* 0x000fc60007810000 */
[----:B------:R-:W2:Y:S01]  /*2540*/  MUFU.TANH R26, R35 ;  /* 0x00000023001a7308 */ /* 0x000ea20000002400 */
[----:B0-----:R-:W-:Y:S02]  /*2550*/  FSEL R24, R34, -INF , P4 ;  /* 0xff80000022187808 */ /* 0x001fe40002000000 */
[----:B------:R-:W-:-:S05]  /*2560*/  ISETP.GT.AND P4, PT, R12, 0x28, PT ;  /* 0x000000280c00780c */ /* 0x000fca0003f84270 */
[----:B------:R-:W0:Y:S01]  /*2570*/  MUFU.TANH R44, R44 ;  /* 0x0000002c002c7308 */ /* 0x000e220000002400 */
[----:B-1----:R-:W-:-:S04]  /*2580*/  FSEL R102, R41, -INF , P5 ;  /* 0xff80000029667808 */ /* 0x002fc80002800000 */
[----:B------:R-:W-:-:S03]  /*2590*/  FMNMX.FTZ R9, R102, R9, !PT ;  /* 0x0000000966097209 */ /* 0x000fc60007810000 */
[----:B------:R-:W1:Y:S01]  /*25a0*/  MUFU.TANH R38, R38 ;  /* 0x0000002600267308 */ /* 0x000e620000002400 */
[----:B--2---:R-:W-:Y:S02]  /*25b0*/  FSEL R26, R26, -INF , P3 ;  /* 0xff8000001a1a7808 */ /* 0x004fe40001800000 */
[----:B------:R-:W-:-:S05]  /*25c0*/  ISETP.GT.AND P3, PT, R12, 0x29, PT ;  /* 0x000000290c00780c */ /* 0x000fca0003f64270 */
[----:B------:R-:W2:Y:S01]  /*25d0*/  MUFU.TANH R45, R45 ;  /* 0x0000002d002d7308 */ /* 0x000ea20000002400 */
[----:B0-----:R-:W-:-:S04]  /*25e0*/  FSEL R104, R44, -INF , P4 ;  /* 0xff8000002c687808 */ /* 0x001fc80002000000 */
[----:B------:R-:W-:-:S03]  /*25f0*/  FMNMX.FTZ R9, R104, R9, !PT ;  /* 0x0000000968097209 */ /* 0x000fc60007810000 */
[----:B------:R-:W0:Y:S01]  /*2600*/  MUFU.TANH R30, R39 ;  /* 0x00000027001e7308 */ /* 0x000e220000002400 */
[----:B-1----:R-:W-:Y:S02]  /*2610*/  FSEL R28, R38, -INF , P2 ;  /* 0xff800000261c7808 */ /* 0x002fe40001000000 */
[----:B------:R-:W-:-:S05]  /*2620*/  ISETP.GT.AND P2, PT, R12, 0x30, PT ;  /* 0x000000300c00780c */ /* 0x000fca0003f44270 */
        /* <DEDUP_REMOVED lines=118> */
[----:B--2---:R-:W-:-:S04]  /*2d90*/  FSEL R136, R85, -INF , P1 ;  /* 0xff80000055887808 */ /* 0x004fc80000800000 */
[----:B------:R-:W-:Y:S01]  /*2da0*/  FMNMX.FTZ R13, R136, R9, !PT ;  /* 0x00000009880d7209 */ /* 0x000fe20007810000 */
[----:B------:R-:W-:Y:S02]  /*2db0*/  IMAD.U32 R9, RZ, RZ, UR5 ;  /* 0x00000005ff097e24 */ /* 0x000fe4000f8e00ff */
[----:B------:R-:W2:Y:S01]  /*2dc0*/  MUFU.TANH R82, R82 ;  /* 0x0000005200527308 */ /* 0x000ea20000002400 */
[----:B0-----:R-:W-:Y:S01]  /*2dd0*/  FSEL R78, R78, -INF , P6 ;  /* 0xff8000004e4e7808 */ /* 0x001fe20003000000 */
[----:B------:R-:W0:Y:S06]  /*2de0*/  SHFL.BFLY PT, R12, R13, 0x2, 0x1f ;  /* 0x0c401f000d0c7f89 */ /* 0x000e2c00000e0000 */
[----:B------:R-:W3:Y:S01]  /*2df0*/  MUFU.TANH R83, R83 ;  /* 0x0000005300537308 */ /* 0x000ee20000002400 */
[----:B-1----:R-:W-:-:S07]  /*2e00*/  FSEL R70, R79, -INF , P5 ;  /* 0xff8000004f467808 */ /* 0x002fce0002800000 */
[----:B------:R-:W1:Y:S01]  /*2e10*/  MUFU.TANH R86, R86 ;  /* 0x0000005600567308 */ /* 0x000e620000002400 */
[----:B--2---:R-:W-:-:S07]  /*2e20*/  FSEL R82, R82, -INF , P4 ;  /* 0xff80000052527808 */ /* 0x004fce0002000000 */
[----:B------:R-:W2:Y:S01]  /*2e30*/  MUFU.TANH R87, R87 ;  /* 0x0000005700577308 */ /* 0x000ea20000002400 */
[----:B---3--:R-:W-:Y:S02]  /*2e40*/  FSEL R74, R83, -INF , P3 ;  /* 0xff800000534a7808 */ /* 0x008fe40001800000 */
[----:B0-----:R-:W-:-:S05]  /*2e50*/  FMNMX.FTZ R15, R13, R12, !PT ;  /* 0x0000000c0d0f7209 */ /* 0x001fca0007810000 */
[----:B------:R-:W0:Y:S01]  /*2e60*/  SHFL.BFLY PT, R12, R15, 0x1, 0x1f ;  /* 0x0c201f000f0c7f89 */ /* 0x000e2200000e0000 */
[----:B-1----:R-:W-:Y:S02]  /*2e70*/  FSEL R86, R86, -INF , P2 ;  /* 0xff80000056567808 */ /* 0x002fe40001000000 */
[----:B------:R-:W-:Y:S02]  /*2e80*/  ISETP.GE.AND P2, PT, R89, 0x81, PT ;  /* 0x000000815900780c */ /* 0x000fe40003f46270 */
[----:B0-----:R-:W-:Y:S02]  /*2e90*/  FMNMX.FTZ R12, R15, R12, !PT ;  /* 0x0000000c0f0c7209 */ /* 0x001fe40007810000 */
        /* <DEDUP_REMOVED lines=11> */
[----:B--2---:R-:W-:Y:S01]  /*2f50*/  FSEL R88, R87, -INF , P1 ;  /* 0xff80000057587808 */ /* 0x004fe20000800000 */
        /* <DEDUP_REMOVED lines=26> */
[----:B------:R-:W2:Y:S01]  /*3100*/  MUFU.EX2 R13, R13 ;  /* 0x0000000d000d7308 */ /* 0x000ea20000000800 */
        /* <DEDUP_REMOVED lines=15> */
[----:B------:R4:W5:Y:S01]  /*3200*/  MUFU.EX2 R15, R94 ;  /* 0x0000005e000f7308 */ /* 0x0009620000000800 */
[----:B------:R-:W-:Y:S01]  /*3210*/  FFMA.FTZ R84, R84, R9, -R45 ;  /* 0x0000000954547223 */ /* 0x000fe2000001082d */
[----:B------:R-:W-:-:S02]  /*3220*/  CS2R R128, SRZ ;  /* 0x0000000000807805 */ /* 0x000fc4000001ff00 */
[----:B------:R-:W-:Y:S02]  /*3230*/  FMNMX.FTZ R29, R50, R27, !PT ;  /* 0x0000001b321d7209 */ /* 0x000fe40007810000 */
[----:B------:R-:W-:Y:S02]  /*3240*/  CS2R R126, SRZ ;  /* 0x00000000007e7805 */ /* 0x000fe4000001ff00 */
[----:B------:R-:W-:Y:S02]  /*3250*/  CS2R R124, SRZ ;  /* 0x00000000007c7805 */ /* 0x000fe4000001ff00 */
[----:B------:R-:W-:Y:S02]  /*3260*/  CS2R R120, SRZ ;  /* 0x0000000000787805 */ /* 0x000fe4000001ff00 */
[----:B------:R-:W-:Y:S01]  /*3270*/  FMNMX.FTZ R29, R52, R29, !PT ;  /* 0x0000001d341d7209 */ /* 0x000fe20007810000 */
[----:B------:R-:W5:Y:S01]  /*3280*/  MUFU.EX2 R178, R178 ;  /* 0x000000b200b27308 */ /* 0x000f620000000800 */
[----:B------:R-:W-:-:S02]  /*3290*/  CS2R R116, SRZ ;  /* 0x0000000000747805 */ /* 0x000fc4000001ff00 */
[----:B------:R-:W-:Y:S02]  /*32a0*/  CS2R R112, SRZ ;  /* 0x0000000000707805 */ /* 0x000fe4000001ff00 */
[----:B------:R-:W-:Y:S02]  /*32b0*/  FMNMX.FTZ R29, R54, R29, !PT ;  /* 0x0000001d361d7209 */ /* 0x000fe40007810000 */
[----:B------:R-:W-:Y:S02]  /*32c0*/  CS2R R108, SRZ ;  /* 0x00000000006c7805 */ /* 0x000fe4000001ff00 */
[----:B------:R-:W-:Y:S02]  /*32d0*/  CS2R R104, SRZ ;  /* 0x0000000000687805 */ /* 0x000fe4000001ff00 */
[----:B------:R-:W-:Y:S02]  /*32e0*/  CS2R R100, SRZ ;  /* 0x0000000000647805 */ /* 0x000fe4000001ff00 */
[----:B------:R-:W-:Y:S01]  /*32f0*/  FMNMX.FTZ R29, R56, R29, !PT ;  /* 0x0000001d381d7209 */ /* 0x000fe20007810000 */
[----:B------:R0:W-:Y:S01]  /*3300*/  MUFU.EX2 R21, R98 ;  /* 0x0000006200157308 */ /* 0x0001e20000000800 */
[----:B------:R-:W-:-:S02]  /*3310*/  CS2R R96, SRZ ;  /* 0x0000000000607805 */ /* 0x000fc4000001ff00 */
[----:B----4-:R-:W-:Y:S02]  /*3320*/  CS2R R94, SRZ ;  /* 0x00000000005e7805 */ /* 0x010fe4000001ff00 */
[----:B------:R-:W-:Y:S02]  /*3330*/  FMNMX.FTZ R31, R58, R29, !PT ;  /* 0x0000001d3a1f7209 */ /* 0x000fe40007810000 */
[----:B------:R-:W-:Y:S02]  /*3340*/  CS2R R92, SRZ ;  /* 0x00000000005c7805 */ /* 0x000fe4000001ff00 */
[----:B------:R-:W-:Y:S02]  /*3350*/  CS2R R90, SRZ ;  /* 0x00000000005a7805 */ /* 0x000fe4000001ff00 */
[----:B------:R-:W-:Y:S01]  /*3360*/  FMNMX.FTZ R31, R60, R31, !PT ;  /* 0x0000001f3c1f7209 */ /* 0x000fe20007810000 */
[----:B------:R-:W-:Y:S01]  /*3370*/  MUFU.EX2 R172, R172 ;  /* 0x000000ac00ac7308 */ /* 0x000fe20000000800 */
[----:B0-----:R-:W-:-:S02]  /*3380*/  CS2R R98, SRZ ;  /* 0x0000000000627805 */ /* 0x001fc4000001ff00 */
[----:B------:R-:W-:-:S04]  /*3390*/  FMNMX.FTZ R31, R62, R31, !PT ;  /* 0x0000001f3e1f7209 */ /* 0x000fc80007810000 */
[----:B------:R-:W-:Y:S01]  /*33a0*/  FMNMX.FTZ R31, R64, R31, !PT ;  /* 0x0000001f401f7209 */ /* 0x000fe20007810000 */
[----:B------:R0:W-:Y:S03]  /*33b0*/  MUFU.EX2 R25, R102 ;  /* 0x0000006600197308 */ /* 0x0001e60000000800 */
[----:B------:R-:W-:-:S04]  /*33c0*/  FMNMX.FTZ R33, R66, R31, !PT ;  /* 0x0000001f42217209 */ /* 0x000fc80007810000 */
[----:B------:R-:W-:Y:S01]  /*33d0*/  FMNMX.FTZ R33, R78, R33, !PT ;  /* 0x000000214e217209 */ /* 0x000fe20007810000 */
[----:B------:R-:W-:Y:S01]  /*33e0*/  MUFU.EX2 R174, R174 ;  /* 0x000000ae00ae7308 */ /* 0x000fe20000000800 */
[----:B0-----:R-:W-:Y:S02]  /*33f0*/  CS2R R102, SRZ ;  /* 0x0000000000667805 */ /* 0x001fe4000001ff00 */
[----:B------:R-:W-:-:S04]  /*3400*/  FMNMX.FTZ R33, R70, R33, !PT ;  /* 0x0000002146217209 */ /* 0x000fc80007810000 */
[----:B------:R-:W-:Y:S01]  /*3410*/  FMNMX.FTZ R33, R82, R33, !PT ;  /* 0x0000002152217209 */ /* 0x000fe20007810000 */
[----:B------:R0:W-:Y:S03]  /*3420*/  MUFU.EX2 R27, R106 ;  /* 0x0000006a001b7308 */ /* 0x0001e60000000800 */
[----:B------:R-:W-:-:S04]  /*3430*/  FMNMX.FTZ R35, R74, R33, !PT ;  /* 0x000000214a237209 */ /* 0x000fc80007810000 */
[----:B------:R-:W-:Y:S01]  /*3440*/  FMNMX.FTZ R35, R86, R35, !PT ;  /* 0x0000002356237209 */ /* 0x000fe20007810000 */
[----:B------:R-:W-:Y:S01]  /*3450*/  MUFU.EX2 R168, R168 ;  /* 0x000000a800a87308 */ /* 0x000fe20000000800 */
[----:B0-----:R-:W-:Y:S02]  /*3460*/  CS2R R106, SRZ ;  /* 0x00000000006a7805 */ /* 0x001fe4000001ff00 */
[----:B------:R-:W-:Y:S01]  /*3470*/  FMNMX.FTZ R14, R88, R35, !PT ;  /* 0x00000023580e7209 */ /* 0x000fe20007810000 */
[----:B------:R-:W-:Y:S01]  /*3480*/  FFMA.FTZ R35, R122, R9, -R45 ;  /* 0x000000097a237223 */ /* 0x000fe2000001082d */
[----:B------:R-:W-:-:S03]  /*3490*/  CS2R R122, SRZ ;  /* 0x00000000007a7805 */ /* 0x000fc6000001ff00 */
[----:B------:R-:W0:Y:S01]  /*34a0*/  SHFL.BFLY PT, R41, R14, 0x2, 0x1f ;  /* 0x0c401f000e297f89 */ /* 0x000e2200000e0000 */
[----:B------:R4:W-:Y:S08]  /*34b0*/  MUFU.EX2 R29, R110 ;  /* 0x0000006e001d7308 */ /* 0x0009f00000000800 */
[----:B------:R-:W-:Y:S01]  /*34c0*/  MUFU.EX2 R170, R170 ;  /* 0x000000aa00aa7308 */ /* 0x000fe20000000800 */
[----:B----4-:R-:W-:-:S07]  /*34d0*/  CS2R R110, SRZ ;  /* 0x00000000006e7805 */ /* 0x010fce000001ff00 */
[----:B------:R4:W-:Y:S01]  /*34e0*/  MUFU.EX2 R31, R114 ;  /* 0x00000072001f7308 */ /* 0x0009e20000000800 */
[----:B0-----:R-:W-:-:S07]  /*34f0*/  FMNMX.FTZ R43, R14, R41, !PT ;  /* 0x000000290e2b7209 */ /* 0x001fce0007810000 */
[----:B------:R-:W-:Y:S01]  /*3500*/  MUFU.EX2 R152, R152 ;  /* 0x0000009800987308 */ /* 0x000fe20000000800 */
[-CC-:B------:R-:W-:Y:S01]  /*3510*/  FFMA.FTZ R41, R130, R9.reuse, -R45.reuse ;  /* 0x0000000982297223 */ /* 0x180fe2000001082d */
[----:B------:R-:W-:Y:S01]  /*3520*/  FFMA.FTZ R45, R136, R9, -R45 ;  /* 0x00000009882d7223 */ /* 0x000fe2000001082d */
[----:B------:R-:W-:Y:S01]  /*3530*/  CS2R R136, SRZ ;  /* 0x0000000000887805 */ /* 0x000fe2000001ff00 */
[----:B------:R-:W0:Y:S01]  /*3540*/  SHFL.BFLY PT, R14, R43, 0x1, 0x1f ;  /* 0x0c201f002b0e7f89 */ /* 0x000e2200000e0000 */
[----:B------:R-:W-:Y:S02]  /*3550*/  CS2R R130, SRZ ;  /* 0x0000000000827805 */ /* 0x000fe4000001ff00 */
[----:B----4-:R-:W-:Y:S01]  /*3560*/  CS2R R114, SRZ ;  /* 0x0000000000727805 */ /* 0x010fe2000001ff00 */
[----:B------:R4:W-:Y:S08]  /*3570*/  MUFU.EX2 R33, R118 ;  /* 0x0000007600217308 */ /* 0x0009f00000000800 */
[----:B------:R-:W-:Y:S01]  /*3580*/  MUFU.EX2 R154, R154 ;  /* 0x0000009a009a7308 */ /* 0x000fe20000000800 */
[----:B----4-:R-:W-:-:S07]  /*3590*/  CS2R R118, SRZ ;  /* 0x0000000000767805 */ /* 0x010fce000001ff00 */
[----:B------:R-:W-:Y:S01]  /*35a0*/  MUFU.EX2 R35, R35 ;  /* 0x0000002300237308 */ /* 0x000fe20000000800 */
[----:B0-----:R-:W-:-:S04]  /*35b0*/  FMNMX.FTZ R14, R43, R14, !PT ;  /* 0x0000000e2b0e7209 */ /* 0x001fc80007810000 */
[C---:B------:R-:W-:Y:S01]  /*35c0*/  FSETP.NEU.FTZ.AND P1, PT, R14.reuse, -INF , PT ;  /* 0xff8000000e00780b */ /* 0x040fe20003f3d000 */
[----:B------:R-:W-:Y:S02]  /*35d0*/  FMUL.FTZ R49, R14, R9 ;  /* 0x000000090e317220 */ /* 0x000fe40000410000 */
[----:B------:R-:W-:Y:S03]  /*35e0*/  MUFU.EX2 R156, R156 ;  /* 0x0000009c009c7308 */ /* 0x000fe60000000800 */
[----:B------:R-:W-:Y:S02]  /*35f0*/  FSEL R49, R49, RZ, P1 ;  /* 0x000000ff31317208 */ /* 0x000fe40000800000 */
[----:B------:R-:W-:-:S03]  /*3600*/  ISETP.NE.AND P1, PT, R16, RZ, PT ;  /* 0x000000ff1000720c */ /* 0x000fc60003f25270 */
        /* <DEDUP_REMOVED lines=29> */
[----:B--2---:R-:W-:Y:S01]  /*37e0*/  FADD.FTZ R3, R13, R20 ;  /* 0x000000140d037221 */ /* 0x004fe20000010000 */
[----:B------:R-:W-:Y:S01]  /*37f0*/  F2FP.BF16.F32.PACK_AB R180, R11, R180 ;  /* 0x000000b40bb4723e */ /* 0x000fe200000010ff */
[-C--:B------:R-:W-:Y:S01]  /*3800*/  FFMA.FTZ R62, R62, R9.reuse, -R49 ;  /* 0x000000093e3e7223 */ /* 0x080fe20000010831 */
[----:B------:R-:W1:Y:S01]  /*3810*/  MUFU.EX2 R10, R10 ;  /* 0x0000000a000a7308 */ /* 0x000e620000000800 */
[----:B---3--:R-:W-:Y:S01]  /*3820*/  FADD.FTZ R20, R176, R3 ;  /* 0x00000003b0147221 */ /* 0x008fe20000010000 */
[-CC-:B------:R-:W-:Y:S01]  /*3830*/  FFMA.FTZ R64, R64, R9.reuse, -R49.reuse ;  /* 0x0000000940407223 */ /* 0x180fe20000010831 */
[-CC-:B------:R-:W-:Y:S01]  /*3840*/  FFMA.FTZ R66, R66, R9.reuse, -R49.reuse ;  /* 0x0000000942427223 */ /* 0x180fe20000010831 */
[-CC-:B------:R-:W-:Y:S01]  /*3850*/  FFMA.FTZ R78, R78, R9.reuse, -R49.reuse ;  /* 0x000000094e4e7223 */ /* 0x180fe20000010831 */
[----:B-----5:R-:W-:Y:S01]  /*3860*/  FADD.FTZ R3, R15, R20 ;  /* 0x000000140f037221 */ /* 0x020fe20000010000 */
[-CC-:B------:R-:W-:Y:S01]  /*3870*/  FFMA.FTZ R70, R70, R9.reuse, -R49.reuse ;  /* 0x0000000946467223 */ /* 0x180fe20000010831 */
[-C--:B------:R-:W-:Y:S01]  /*3880*/  FFMA.FTZ R82, R82, R9.reuse, -R49 ;  /* 0x0000000952527223 */ /* 0x080fe20000010831 */
[----:B------:R-:W2:Y:S01]  /*3890*/  MUFU.EX2 R24, R24 ;  /* 0x0000001800187308 */ /* 0x000ea20000000800 */
[----:B------:R-:W-:Y:S01]  /*38a0*/  FADD.FTZ R20, R178, R3 ;  /* 0x00000003b2147221 */ /* 0x000fe20000010000 */
[----:B0-----:R-:W-:Y:S01]  /*38b0*/  FADD.FTZ R3, R8, R181 ;  /* 0x000000b508037221 */ /* 0x001fe20000010000 */
[-CC-:B------:R-:W-:Y:S01]  /*38c0*/  FFMA.FTZ R74, R74, R9.reuse, -R49.reuse ;  /* 0x000000094a4a7223 */ /* 0x180fe20000010831 */
[-CC-:B------:R-:W-:Y:S01]  /*38d0*/  FFMA.FTZ R86, R86, R9.reuse, -R49.reuse ;  /* 0x0000000956567223 */ /* 0x180fe20000010831 */
[----:B------:R-:W-:Y:S01]  /*38e0*/  FADD.FTZ R51, R21, R20 ;  /* 0x0000001415337221 */ /* 0x000fe20000010000 */
[----:B------:R-:W-:Y:S01]  /*38f0*/  FFMA.FTZ R49, R88, R9, -R49 ;  /* 0x0000000958317223 */ /* 0x000fe20000010831 */
[----:B------:R-:W-:Y:S01]  /*3900*/  F2FP.BF16.F32.PACK_AB R181, R181, R8 ;  /* 0x00000008b5b5723e */ /* 0x000fe200000010ff */
[----:B------:R0:W3:Y:S01]  /*3910*/  MUFU.EX2 R177, R26 ;  /* 0x0000001a00b17308 */ /* 0x0000e20000000800 */
        /* <DEDUP_REMOVED lines=9> */
[----:B--2---:R-:W-:Y:S01]  /*39b0*/  FADD.FTZ R20, R24, R3 ;  /* 0x0000000318147221 */ /* 0x004fe20000010000 */
[----:B------:R-:W-:-:S02]  /*39c0*/  F2FP.BF16.F32.PACK_AB R178, R21, R178 ;  /* 0x000000b215b2723e */ /* 0x000fc400000010ff */
[----:B------:R-:W-:Y:S01]  /*39d0*/  CS2R R88, SRZ ;  /* 0x0000000000587805 */ /* 0x000fe2000001ff00 */
[C---:B------:R-:W-:Y:S01]  /*39e0*/  FADD.FTZ R51, R25.reuse, R26 ;  /* 0x0000001a19337221 */ /* 0x040fe20000010000 */
[----:B------:R-:W-:Y:S01]  /*39f0*/  F2FP.BF16.F32.PACK_AB R172, R25, R172 ;  /* 0x000000ac19ac723e */ /* 0x000fe200000010ff */
[----:B------:R-:W0:Y:S02]  /*3a00*/  MUFU.EX2 R179, R30 ;  /* 0x0000001e00b37308 */ /* 0x000e240000000800 */
[----:B------:R-:W-:Y:S01]  /*3a10*/  FADD.FTZ R26, R174, R51 ;  /* 0x00000033ae1a7221 */ /* 0x000fe20000010000 */
[----:B---3--:R-:W-:Y:S01]  /*3a20*/  FADD.FTZ R3, R177, R20 ;  /* 0x00000014b1037221 */ /* 0x008fe20000010000 */
[C---:B------:R-:W-:Y:S02]  /*3a30*/  F2FP.BF16.F32.PACK_AB R174, R27.reuse, R174 ;  /* 0x000000ae1bae723e */ /* 0x040fe400000010ff */
[----:B------:R-:W-:Y:S01]  /*3a40*/  FADD.FTZ R51, R27, R26 ;  /* 0x0000001a1b337221 */ /* 0x000fe20000010000 */
[----:B------:R-:W-:Y:S01]  /*3a50*/  F2FP.BF16.F32.PACK_AB R177, R177, R24 ;  /* 0x00000018b1b1723e */ /* 0x000fe200000010ff */
[----:B------:R-:W2:Y:S01]  /*3a60*/  MUFU.EX2 R32, R32 ;  /* 0x0000002000207308 */ /* 0x000ea20000000800 */
[----:B-1----:R-:W-:Y:S01]  /*3a70*/  FADD.FTZ R20, R28, R3 ;  /* 0x000000031c147221 */ /* 0x002fe20000010000 */
[----:B------:R-:W-:-:S02]  /*3a80*/  @P1 VIADD R3, R0, 0x34840 ;  /* 0x0003484000031836 */ /* 0x000fc40000000000 */
[----:B------:R-:W-:Y:S01]  /*3a90*/  FADD.FTZ R26, R168, R51 ;  /* 0x00000033a81a7221 */ /* 0x000fe20000010000 */
[----:B------:R-:W-:-:S03]  /*3aa0*/  F2FP.BF16.F32.PACK_AB R168, R29, R168 ;  /* 0x000000a81da8723e */ /* 0x000fc600000010ff */
[----:B------:R-:W-:Y:S01]  /*3ab0*/  FADD.FTZ R53, R29, R26 ;  /* 0x0000001a1d357221 */ /* 0x000fe20000010000 */
[----:B------:R-:W1:Y:S01]  /*3ac0*/  MUFU.EX2 R173, R34 ;  /* 0x0000002200ad7308 */ /* 0x000e620000000800 */
[----:B0-----:R-:W-:Y:S01]  /*3ad0*/  FADD.FTZ R51, R179, R20 ;  /* 0x00000014b3337221 */ /* 0x001fe20000010000 */
[----:B------:R-:W-:Y:S01]  /*3ae0*/  @P1 PRMT R3, R18, 0x654, R3 ;  /* 0x0000065412031816 */ /* 0x000fe20000000003 */
[----:B------:R-:W-:Y:S01]  /*3af0*/  FADD.FTZ R20, R170, R53 ;  /* 0x00000035aa147221 */ /* 0x000fe20000010000 */
[----:B------:R-:W-:Y:S02]  /*3b00*/  F2FP.BF16.F32.PACK_AB R170, R31, R170 ;  /* 0x000000aa1faa723e */ /* 0x000fe400000010ff */
[----:B------:R1:W-:Y:S01]  /*3b10*/  @P1 SYNCS.ARRIVE.TRANS64.RED.A1T0 RZ, [R3+URZ], RZ ;  /* 0x000000ff03ff19a7 */ /* 0x0003e2000810043f */
[----:B------:R-:W-:Y:S01]  /*3b20*/  F2FP.BF16.F32.PACK_AB R179, R179, R28 ;  /* 0x0000001cb3b3723e */ /* 0x000fe200000010ff */
[----:B------:R-:W0:Y:S01]  /*3b30*/  MUFU.EX2 R36, R36 ;  /* 0x0000002400247308 */ /* 0x000e220000000800 */
[----:B--2---:R-:W-:Y:S01]  /*3b40*/  FADD.FTZ R0, R32, R51 ;  /* 0x0000003320007221 */ /* 0x004fe20000010000 */
[----:B------:R-:W-:-:S04]  /*3b50*/  FADD.FTZ R51, R31, R20 ;  /* 0x000000141f337221 */ /* 0x000fc80000010000 */
[----:B------:R-:W-:Y:S01]  /*3b60*/  FADD.FTZ R20, R152, R51 ;  /* 0x0000003398147221 */ /* 0x000fe20000010000 */
[----:B------:R-:W-:Y:S01]  /*3b70*/  F2FP.BF16.F32.PACK_AB R152, R33, R152 ;  /* 0x000000982198723e */ /* 0x000fe200000010ff */
[----:B------:R-:W2:Y:S01]  /*3b80*/  MUFU.EX2 R175, R38 ;  /* 0x0000002600af7308 */ /* 0x000ea20000000800 */
[----:B-1----:R-:W-:Y:S01]  /*3b90*/  FADD.FTZ R3, R173, R0 ;  /* 0x00000000ad037221 */ /* 0x002fe20000010000 */
[----:B------:R-:W-:Y:S01]  /*3ba0*/  FADD.FTZ R51, R33, R20 ;  /* 0x0000001421337221 */ /* 0x000fe20000010000 */
[----:B------:R-:W-:-:S03]  /*3bb0*/  F2FP.BF16.F32.PACK_AB R173, R173, R32 ;  /* 0x00000020adad723e */ /* 0x000fc600000010ff */
[----:B------:R-:W-:Y:S01]  /*3bc0*/  FADD.FTZ R20, R154, R51 ;  /* 0x000000339a147221 */ /* 0x000fe20000010000 */
[C---:B------:R-:W-:Y:S01]  /*3bd0*/  F2FP.BF16.F32.PACK_AB R154, R35.reuse, R154 ;  /* 0x0000009a239a723e */ /* 0x040fe200000010ff */
[----:B------:R-:W1:Y:S01]  /*3be0*/  MUFU.EX2 R40, R40 ;  /* 0x0000002800287308 */ /* 0x000e620000000800 */
[----:B0-----:R-:W-:Y:S01]  /*3bf0*/  FADD.FTZ R0, R36, R3 ;  /* 0x0000000324007221 */ /* 0x001fe20000010000 */
[----:B------:R-:W-:-:S04]  /*3c00*/  FADD.FTZ R51, R35, R20 ;  /* 0x0000001423337221 */ /* 0x000fc80000010000 */
[----:B------:R-:W-:Y:S01]  /*3c10*/  FADD.FTZ R20, R156, R51 ;  /* 0x000000339c147221 */ /* 0x000fe20000010000 */
[----:B------:R-:W-:Y:S01]  /*3c20*/  F2FP.BF16.F32.PACK_AB R156, R37, R156 ;  /* 0x0000009c259c723e */ /* 0x000fe200000010ff */
[----:B------:R-:W0:Y:S01]  /*3c30*/  MUFU.EX2 R169, R42 ;  /* 0x0000002a00a97308 */ /* 0x000e220000000800 */
[----:B--2---:R-:W-:Y:S01]  /*3c40*/  FADD.FTZ R3, R175, R0 ;  /* 0x00000000af037221 */ /* 0x004fe20000010000 */
[----:B------:R-:W-:Y:S01]  /*3c50*/  FADD.FTZ R51, R37, R20 ;  /* 0x0000001425337221 */ /* 0x000fe20000010000 */
[----:B------:R-:W-:-:S05]  /*3c60*/  F2FP.BF16.F32.PACK_AB R175, R175, R36 ;  /* 0x00000024afaf723e */ /* 0x000fca00000010ff */
        /* <DEDUP_REMOVED lines=12> */
[----:B------:R-:W0:Y:S01]  /*3d30*/  MUFU.EX2 R39, R39 ;  /* 0x0000002700277308 */ /* 0x000e220000000800 */
[----:B--2---:R-:W-:-:S07]  /*3d40*/  FADD.FTZ R20, R158, R51 ;  /* 0x000000339e147221 */ /* 0x004fce0000010000 */
[----:B------:R-:W2:Y:S01]  /*3d50*/  MUFU.EX2 R52, R52 ;  /* 0x0000003400347308 */ /* 0x000ea20000000800 */
[C---:B-1----:R-:W-:Y:S01]  /*3d60*/  FADD.FTZ R3, R153.reuse, R0 ;  /* 0x0000000099037221 */ /* 0x042fe20000010000 */
[----:B------:R-:W-:-:S06]  /*3d70*/  F2FP.BF16.F32.PACK_AB R153, R153, R48 ;  /* 0x000000309999723e */ /* 0x000fcc00000010ff */
[----:B------:R-:W1:Y:S01]  /*3d80*/  MUFU.EX2 R160, R160 ;  /* 0x000000a000a07308 */ /* 0x000e620000000800 */
[C---:B0-----:R-:W-:Y:S01]  /*3d90*/  FADD.FTZ R11, R39.reuse, R20 ;  /* 0x00000014270b7221 */ /* 0x041fe20000010000 */
[----:B------:R-:W-:-:S06]  /*3da0*/  F2FP.BF16.F32.PACK_AB R158, R39, R158 ;  /* 0x0000009e279e723e */ /* 0x000fcc00000010ff */
[----:B------:R-:W0:Y:S01]  /*3db0*/  MUFU.EX2 R155, R54 ;  /* 0x00000036009b7308 */ /* 0x000e220000000800 */
[----:B--2---:R-:W-:-:S07]  /*3dc0*/  FADD.FTZ R0, R52, R3 ;  /* 0x0000000334007221 */ /* 0x004fce0000010000 */
[----:B------:R-:W2:Y:S01]  /*3dd0*/  MUFU.EX2 R41, R41 ;  /* 0x0000002900297308 */ /* 0x000ea20000000800 */
[----:B-1----:R-:W-:-:S07]  /*3de0*/  FADD.FTZ R20, R160, R11 ;  /* 0x0000000ba0147221 */ /* 0x002fce0000010000 */
[----:B------:R-:W1:Y:S01]  /*3df0*/  MUFU.EX2 R56, R56 ;  /* 0x0000003800387308 */ /* 0x000e620000000800 */
[C---:B0-----:R-:W-:Y:S01]  /*3e00*/  FADD.FTZ R3, R155.reuse, R0 ;  /* 0x000000009b037221 */ /* 0x041fe20000010000 */
[----:B------:R-:W-:-:S06]  /*3e10*/  F2FP.BF16.F32.PACK_AB R155, R155, R52 ;  /* 0x000000349b9b723e */ /* 0x000fcc00000010ff */
[----:B------:R-:W0:Y:S01]  /*3e20*/  MUFU.EX2 R76, R76 ;  /* 0x0000004c004c7308 */ /* 0x000e220000000800 */
[C---:B--2---:R-:W-:Y:S01]  /*3e30*/  FADD.FTZ R11, R41.reuse, R20 ;  /* 0x00000014290b7221 */ /* 0x044fe20000010000 */
[----:B------:R-:W-:-:S06]  /*3e40*/  F2FP.BF16.F32.PACK_AB R160, R41, R160 ;  /* 0x000000a029a0723e */ /* 0x000fcc00000010ff */
[----:B------:R-:W2:Y:S01]  /*3e50*/  MUFU.EX2 R157, R58 ;  /* 0x0000003a009d7308 */ /* 0x000ea20000000800 */
[----:B-1----:R-:W-:-:S07]  /*3e60*/  FADD.FTZ R0, R56, R3 ;  /* 0x0000000338007221 */ /* 0x002fce0000010000 */
[----:B------:R1:W3:Y:S01]  /*3e70*/  MUFU.EX2 R47, R132 ;  /* 0x00000084002f7308 */ /* 0x0002e20000000800 */
[----:B0-----:R-:W-:-:S07]  /*3e80*/  FADD.FTZ R20, R76, R11 ;  /* 0x0000000b4c147221 */ /* 0x001fce0000010000 */
[----:B------:R-:W0:Y:S01]  /*3e90*/  MUFU.EX2 R60, R60 ;  /* 0x0000003c003c7308 */ /* 0x000e220000000800 */
[C---:B--2---:R-:W-:Y:S01]  /*3ea0*/  FADD.FTZ R3, R157.reuse, R0 ;  /* 0x000000009d037221 */ /* 0x044fe20000010000 */
[----:B------:R-:W-:Y:S02]  /*3eb0*/  F2FP.BF16.F32.PACK_AB R157, R157, R56 ;  /* 0x000000389d9d723e */ /* 0x000fe400000010ff */
[----:B-1----:R-:W-:-:S04]  /*3ec0*/  CS2R R132, SRZ ;  /* 0x0000000000847805 */ /* 0x002fc8000001ff00 */
[----:B------:R-:W1:Y:S01]  /*3ed0*/  MUFU.EX2 R80, R80 ;  /* 0x0000005000507308 */ /* 0x000e620000000800 */
[C---:B---3--:R-:W-:Y:S01]  /*3ee0*/  FADD.FTZ R11, R47.reuse, R20 ;  /* 0x000000142f0b7221 */ /* 0x048fe20000010000 */
[----:B------:R-:W-:-:S06]  /*3ef0*/  F2FP.BF16.F32.PACK_AB R162, R47, R76 ;  /* 0x0000004c2fa2723e */ /* 0x000fcc00000010ff */
[----:B------:R-:W2:Y:S01]  /*3f00*/  MUFU.EX2 R159, R62 ;  /* 0x0000003e009f7308 */ /* 0x000ea20000000800 */
[----:B0-----:R-:W-:-:S07]  /*3f10*/  FADD.FTZ R0, R60, R3 ;  /* 0x000000033c007221 */ /* 0x001fce0000010000 */
[----:B------:R0:W3:Y:S01]  /*3f20*/  MUFU.EX2 R43, R134 ;  /* 0x00000086002b7308 */ /* 0x0000e20000000800 */
[----:B-1----:R-:W-:-:S07]  /*3f30*/  FADD.FTZ R20, R80, R11 ;  /* 0x0000000b50147221 */ /* 0x002fce0000010000 */
[----:B------:R-:W1:Y:S01]  /*3f40*/  MUFU.EX2 R64, R64 ;  /* 0x0000004000407308 */ /* 0x000e620000000800 */
[C---:B--2---:R-:W-:Y:S01]  /*3f50*/  FADD.FTZ R3, R159.reuse, R0 ;  /* 0x000000009f037221 */ /* 0x044fe20000010000 */
[----:B------:R-:W-:Y:S02]  /*3f60*/  F2FP.BF16.F32.PACK_AB R159, R159, R60 ;  /* 0x0000003c9f9f723e */ /* 0x000fe400000010ff */
[----:B0-----:R-:W-:-:S04]  /*3f70*/  CS2R R134, SRZ ;  /* 0x0000000000867805 */ /* 0x001fc8000001ff00 */
[----:B------:R-:W0:Y:S01]  /*3f80*/  MUFU.EX2 R84, R84 ;  /* 0x0000005400547308 */ /* 0x000e220000000800 */
[C---:B---3--:R-:W-:Y:S01]  /*3f90*/  FADD.FTZ R11, R43.reuse, R20 ;  /* 0x000000142b0b7221 */ /* 0x048fe20000010000 */
[----:B------:R-:W-:-:S06]  /*3fa0*/  F2FP.BF16.F32.PACK_AB R164, R43, R80 ;  /* 0x000000502ba4723e */ /* 0x000fcc00000010ff */
[----:B------:R-:W2:Y:S01]  /*3fb0*/  MUFU.EX2 R161, R66 ;  /* 0x0000004200a17308 */ /* 0x000ea20000000800 */
[----:B-1----:R-:W-:-:S07]  /*3fc0*/  FADD.FTZ R0, R64, R3 ;  /* 0x0000000340007221 */ /* 0x002fce0000010000 */
[----:B------:R-:W1:Y:S01]  /*3fd0*/  MUFU.EX2 R78, R78 ;  /* 0x0000004e004e7308 */ /* 0x000e620000000800 */
[----:B0-----:R-:W-:-:S07]  /*3fe0*/  FADD.FTZ R20, R84, R11 ;  /* 0x0000000b54147221 */ /* 0x001fce0000010000 */
[----:B------:R-:W0:Y:S01]  /*3ff0*/  MUFU.EX2 R163, R70 ;  /* 0x0000004600a37308 */ /* 0x000e220000000800 */
[C---:B--2---:R-:W-:Y:S01]  /*4000*/  FADD.FTZ R11, R161.reuse, R0 ;  /* 0x00000000a10b7221 */ /* 0x044fe20000010000 */
[----:B------:R-:W-:-:S06]  /*4010*/  F2FP.BF16.F32.PACK_AB R161, R161, R64 ;  /* 0x00000040a1a1723e */ /* 0x000fcc00000010ff */
        /* <DEDUP_REMOVED lines=11> */
[----:B0-----:R-:W-:Y:S01]  /*40d0*/  FADD.FTZ R0, R86, R11 ;  /* 0x0000000b56007221 */ /* 0x001fe20000010000 */
[C---:B--2---:R-:W-:Y:S01]  /*40e0*/  FADD.FTZ R3, R45.reuse, R20 ;  /* 0x000000142d037221 */ /* 0x044fe20000010000 */
[----:B------:R-:W-:Y:S02]  /*40f0*/  F2FP.BF16.F32.PACK_AB R166, R45, R84 ;  /* 0x000000542da6723e */ /* 0x000fe400000010ff */
[C---:B-1----:R-:W-:Y:S01]  /*4100*/  FADD.FTZ R0, R49.reuse, R0 ;  /* 0x0000000031007221 */ /* 0x042fe20000010000 */
[----:B------:R-:W-:Y:S01]  /*4110*/  F2FP.BF16.F32.PACK_AB R167, R49, R86 ;  /* 0x0000005631a7723e */ /* 0x000fe200000010ff */
[----:B------:R-:W-:Y:S06]  /*4120*/  @!P2 BRA `(.L_x_191) ;  /* 0x000000280080a947 */ /* 0x000fec0003800000 */
[----:B------:R-:W-:Y:S01]  /*4130*/  VIADD R195, R195, 0xfffffffe ;  /* 0xfffffffec3c37836 */ /* 0x000fe20000000000 */
[----:B------:R-:W-:Y:S01]  /*4140*/  UMOV UR4, UR37 ;  /* 0x0000002500047c82 */ /* 0x000fe20008000000 */
[----:B------:R-:W-:Y:S01]  /*4150*/  IMAD.MOV.U32 R13, RZ, RZ, R14 ;  /* 0x000000ffff0d7224 */ /* 0x000fe200078e000e */
[----:B------:R-:W-:Y:S01]  /*4160*/  UMOV UR5, UR36 ;  /* 0x0000002400057c82 */ /* 0x000fe20008000000 */
[----:B------:R-:W-:Y:S01]  /*4170*/  IMAD.MOV.U32 R11, RZ, RZ, R12 ;  /* 0x000000ffff0b7224 */ /* 0x000fe200078e000c */
[----:B------:R-:W-:Y:S01]  /*4180*/  ULDC UR6, c[0x0][0x9d8] ;  /* 0x0002760000067ab9 */ /* 0x000fe20000000800 */
[----:B------:R-:W-:Y:S02]  /*4190*/  IMAD.MOV.U32 R8, RZ, RZ, 0x3f800000 ;  /* 0x3f800000ff087424 */ /* 0x000fe400078e00ff */
[----:B------:R-:W-:-:S07]  /*41a0*/  IMAD.MOV.U32 R151, RZ, RZ, RZ ;  /* 0x000000ffff977224 */ /* 0x000fce00078e00ff */
.L_x_202:
[----:B------:R-:W-:-:S04]  /*41b0*/  UIADD3 UR7, UR5, 0x1, URZ ;  /* 0x0000000105077890 */ /* 0x000fc8000fffe03f */
[----:B------:R-:W-:-:S04]  /*41c0*/  UISETP.NE.AND UP0, UPT, UR7, 0x2, UPT ;  /* 0x000000020700788c */ /* 0x000fc8000bf05270 */
[----:B------:R-:W-:Y:S02]  /*41d0*/  USEL UR37, URZ, 0x1, UP0 ;  /* 0x000000013f257887 */ /* 0x000fe40008000000 */
[----:B------:R-:W-:Y:S02]  /*41e0*/  USEL UR36, UR7, URZ, UP0 ;  /* 0x0000003f07247287 */ /* 0x000fe40008000000 */
[----:B------:R-:W-:Y:S01]  /*41f0*/  ULOP3.LUT UR37, UR4, UR37, URZ, 0x3c, !UPT ;  /* 0x0000002504257292 */ /* 0x000fe2000f8e3c3f */
[----:B------:R-:W-:Y:S11]  /*4200*/  @!P0 BRA `(.L_x_192) ;  /* 0x0000000000048947 */ /* 0x000ff60003800000 */
[----:B------:R-:W-:Y:S01]  /*4210*/  BPT.TRAP 0x1 ;  /* 0x000000040000795c */ /* 0x000fe20000300000 */
.L_x_192:
        /* <DEDUP_REMOVED lines=9> */
.L_x_193:
[----:B-1----:R-:W-:Y:S05]  /*42b0*/  @P1 BRA `(.L_x_194) ;  /* 0x0000000000081947 */ /* 0x002fea0003800000 */
[----:B------:R-:W1:Y:S02]  /*42c0*/  SYNCS.PHASECHK.TRANS64.TRYWAIT P1, [UR8+0x34830], R9 ;  /* 0x03483009ff0075a7 */ /* 0x000e640008020148 */
[----:B-1----:R-:W-:Y:S05]  /*42d0*/  @!P1 BRA `(.L_x_195) ;  /* 0x0000009000e49947 */ /* 0x002fea0003800000 */
.L_x_194:
        /* <DEDUP_REMOVED lines=137> */
.L_x_196:
[----:B------:R-:W-:Y:S01]  /*4b70*/  ULEA UR9, UR5, UR7, 0x3 ;  /* 0x0000000705097291 */ /* 0x000fe2000f8e183f */
[----:B------:R-:W-:-:S05]  /*4b80*/  IMAD.U32 R8, RZ, RZ, UR4 ;  /* 0x00000004ff087e24 */ /* 0x000fca000f8e00ff */
[----:B------:R-:W-:-:S04]  /*4b90*/  SHF.L.U32 R8, R8, 0x1f, RZ ;  /* 0x0000001f08087819 */ /* 0x000fc800000006ff */
[----:B------:R2:W3:Y:S01]  /*4ba0*/  SYNCS.PHASECHK.TRANS64.TRYWAIT P1, [UR9+0x34850], R8 ;  /* 0x03485008ff0075a7 */ /* 0x0004e20008020149 */
[----:B------:R-:W-:Y:S05]  /*4bb0*/  @!P0 BRA `(.L_x_197) ;  /* 0x0000000000048947 */ /* 0x000fea0003800000 */
[----:B------:R-:W-:Y:S01]  /*4bc0*/  BPT.TRAP 0x1 ;  /* 0x000000040000795c */ /* 0x000fe20000300000 */
.L_x_197:
[----:B---3--:R-:W-:Y:S05]  /*4bd0*/  @P1 BRA `(.L_x_198) ;  /* 0x0000000000081947 */ /* 0x008fea0003800000 */
[----:B------:R-:W3:Y:S02]  /*4be0*/  SYNCS.PHASECHK.TRANS64.TRYWAIT P1, [UR9+0x34850], R8 ;  /* 0x03485008ff0075a7 */ /* 0x000ee40008020149 */
[----:B---3--:R-:W-:Y:S05]  /*4bf0*/  @!P1 BRA `(.L_x_199) ;  /* 0x0000008800b49947 */ /* 0x008fea0003800000 */
.L_x_198:
[----:B------:R-:W-:Y:S01]  /*4c00*/  UIADD3 UR7, UR7, 0x400, URZ ;  /* 0x0000040007077890 */ /* 0x000fe2000fffe03f */
[----:B------:R-:W-:Y:S01]  /*4c10*/  WARPGROUP.ARRIVE ;  /* 0x00000000000079c5 */ /* 0x000fe20000000000 */
[----:B------:R-:W-:Y:S02]  /*4c20*/  UMOV UR15, 0x40000040 ;  /* 0x40000040000f7882 */ /* 0x000fe40000000000 */
[----:B------:R-:W-:-:S04]  /*4c30*/  USHF.R.U32.HI UR7, URZ, 0x4, UR7 ;  /* 0x000000043f077899 */ /* 0x000fc80008011607 */
[----:B------:R-:W-:-:S04]  /*4c40*/  ULOP3.LUT UR7, UR7, 0x3fff, URZ, 0xc0, !UPT ;  /* 0x00003fff07077892 */ /* 0x000fc8000f8ec03f */
[----:B------:R-:W-:-:S04]  /*4c50*/  ULOP3.LUT UR4, UR7, 0x4000000, URZ, 0xfc, !UPT ;  /* 0x0400000007047892 */ /* 0x000fc8000f8efc3f */
[----:B------:R-:W-:-:S07]  /*4c60*/  ULEA UR4, UR5, UR4, 0xb ;  /* 0x0000000405047291 */ /* 0x000fce000f8e583f */
[----:B------:R-:W-:Y:S02]  /*4c70*/  UMOV UR14, UR4 ;  /* 0x00000004000e7c82 */ /* 0x000fe40008000000 */
        /* <DEDUP_REMOVED lines=35> */
[----:B------:R-:W-:Y:S03]  /*4eb0*/  HGMMA.64x128x16.F32.BF16 R88, R164, gdesc[UR12].tnspB, R88, gsb0 ;  /* 0x41e0000ca4587df0 */ /* 0x000fe60008001858 */
[----:B------:R-:W-:Y:S02]  /*4ec0*/  WARPGROUP.DEPBAR.LE gsb0, 0x0 ;  /* 0x00008000000079c5 */ /* 0x000fe40000010000 */
[----:B------:R-:W-:Y:S05]  /*4ed0*/  @!P0 BRA `(.L_x_200) ;  /* 0x0000000000048947 */ /* 0x000fea0003800000 */
[----:B------:R-:W-:Y:S01]  /*4ee0*/  BPT.TRAP 0x1 ;  /* 0x000000040000795c */ /* 0x000fe20000300000 */
.L_x_200:
        /* <DEDUP_REMOVED lines=14> */
[----:B------:R-:W3:Y:S01]  /*4fd0*/  MUFU.TANH R154, R154 ;  /* 0x0000009a009a7308 */ /* 0x000ee20000002400 */
[----:B------:R-:W-:Y:S01]  /*4fe0*/  FMUL.FTZ R166, R37, UR6 ;  /* 0x0000000625a67c20 */ /* 0x000fe20008410000 */
[----:B------:R-:W-:Y:S01]  /*4ff0*/  FMUL.FTZ R34, R38, UR6 ;  /* 0x0000000626227c20 */ /* 0x000fe20008410000 */
[----:B------:R-:W-:Y:S01]  /*5000*/  FMUL.FTZ R36, R39, UR6 ;  /* 0x0000000627247c20 */ /* 0x000fe20008410000 */
[----:B------:R-:W-:Y:S01]  /*5010*/  FMUL.FTZ R168, R40, UR6 ;  /* 0x0000000628a87c20 */ /* 0x000fe20008410000 */
[----:B------:R-:W-:Y:S01]  /*5020*/  FMUL.FTZ R170, R41, UR6 ;  /* 0x0000000629aa7c20 */ /* 0x000fe20008410000 */
[----:B------:R-:W-:Y:S01]  /*5030*/  FMUL.FTZ R38, R42, UR6 ;  /* 0x000000062a267c20 */ /* 0x000fe20008410000 */
[----:B------:R-:W-:Y:S01]  /*5040*/  FMUL.FTZ R40, R43, UR6 ;  /* 0x000000062b287c20 */ /* 0x000fe20008410000 */
[----:B------:R-:W4:Y:S01]  /*5050*/  MUFU.TANH R20, R20 ;  /* 0x0000001400147308 */ /* 0x000f220000002400 */
[----:B01----:R-:W-:Y:S01]  /*5060*/  FMNMX.FTZ R9, R152, R11, !PT ;  /* 0x0000000b98097209 */ /* 0x003fe20007810000 */
[----:B------:R-:W-:Y:S01]  /*5070*/  FMUL.FTZ R172, R44, UR6 ;  /* 0x000000062cac7c20 */ /* 0x000fe20008410000 */
[----:B------:R-:W-:Y:S01]  /*5080*/  FMUL.FTZ R174, R45, UR6 ;  /* 0x000000062dae7c20 */ /* 0x000fe20008410000 */
[----:B------:R-:W-:Y:S01]  /*5090*/  FMUL.FTZ R42, R46, UR6 ;  /* 0x000000062e2a7c20 */ /* 0x000fe20008410000 */
[----:B------:R-:W-:Y:S01]  /*50a0*/  FMUL.FTZ R44, R47, UR6 ;  /* 0x000000062f2c7c20 */ /* 0x000fe20008410000 */
[----:B------:R-:W-:Y:S01]  /*50b0*/  FMUL.FTZ R176, R48, UR6 ;  /* 0x0000000630b07c20 */ /* 0x000fe20008410000 */
[----:B------:R-:W-:Y:S01]  /*50c0*/  FMUL.FTZ R178, R49, UR6 ;  /* 0x0000000631b27c20 */ /* 0x000fe20008410000 */
[----:B------:R-:W0:Y:S01]  /*50d0*/  MUFU.TANH R24, R24 ;  /* 0x0000001800187308 */ /* 0x000e220000002400 */
[----:B---3--:R-:W-:Y:S01]  /*50e0*/  FMNMX.FTZ R9, R154, R9, !PT ;  /* 0x000000099a097209 */ /* 0x008fe20007810000 */
[----:B------:R-:W-:Y:S01]  /*50f0*/  FMUL.FTZ R46, R50, UR6 ;  /* 0x00000006322e7c20 */ /* 0x000fe20008410000 */
[----:B------:R-:W-:Y:S01]  /*5100*/  FMUL.FTZ R48, R51, UR6 ;  /* 0x0000000633307c20 */ /* 0x000fe20008410000 */
[----:B------:R-:W-:Y:S01]  /*5110*/  FMUL.FTZ R180, R52, UR6 ;  /* 0x0000000634b47c20 */ /* 0x000fe20008410000 */
[----:B------:R-:W-:Y:S01]  /*5120*/  FMUL.FTZ R182, R53, UR6 ;  /* 0x0000000635b67c20 */ /* 0x000fe20008410000 */
[----:B------:R-:W-:Y:S01]  /*5130*/  FMUL.FTZ R50, R54, UR6 ;  /* 0x0000000636327c20 */ /* 0x000fe20008410000 */
[----:B------:R-:W-:Y:S01]  /*5140*/  FMUL.FTZ R52, R55, UR6 ;  /* 0x0000000637347c20 */ /* 0x000fe20008410000 */
[----:B------:R-:W1:Y:S01]  /*5150*/  MUFU.TANH R156, R156 ;  /* 0x0000009c009c7308 */ /* 0x000e620000002400 */
[----:B----4-:R-:W-:Y:S01]  /*5160*/  FMNMX.FTZ R15, R20, R13, !PT ;  /* 0x0000000d140f7209 */ /* 0x010fe20007810000 */
[----:B------:R-:W-:Y:S01]  /*5170*/  FMUL.FTZ R196, R56, UR6 ;  /* 0x0000000638c47c20 */ /* 0x000fe20008410000 */
[----:B------:R-:W-:Y:S01]  /*5180*/  FMUL.FTZ R198, R57, UR6 ;  /* 0x0000000639c67c20 */ /* 0x000fe20008410000 */
[----:B------:R-:W-:Y:S01]  /*5190*/  FMUL.FTZ R54, R58, UR6 ;  /* 0x000000063a367c20 */ /* 0x000fe20008410000 */
[----:B------:R-:W-:Y:S01]  /*51a0*/  FMUL.FTZ R56, R59, UR6 ;  /* 0x000000063b387c20 */ /* 0x000fe20008410000 */
[----:B------:R-:W-:Y:S01]  /*51b0*/  FMUL.FTZ R200, R60, UR6 ;  /* 0x000000063cc87c20 */ /* 0x000fe20008410000 */
[----:B------:R-:W-:Y:S01]  /*51c0*/  FMUL.FTZ R202, R61, UR6 ;  /* 0x000000063dca7c20 */ /* 0x000fe20008410000 */
[----:B------:R-:W3:Y:S01]  /*51d0*/  MUFU.TANH R158, R158 ;  /* 0x0000009e009e7308 */ /* 0x000ee20000002400 */
[----:B0-----:R-:W-:Y:S01]  /*51e0*/  FMNMX.FTZ R15, R24, R15, !PT ;  /* 0x0000000f180f7209 */ /* 0x001fe20007810000 */
[----:B------:R-:W-:Y:S01]  /*51f0*/  FMUL.FTZ R58, R62, UR6 ;  /* 0x000000063e3a7c20 */ /* 0x000fe20008410000 */
[----:B------:R-:W-:Y:S01]  /*5200*/  FMUL.FTZ R60, R63, UR6 ;  /* 0x000000063f3c7c20 */ /* 0x000fe20008410000 */
[----:B------:R-:W-:Y:S01]  /*5210*/  FMUL.FTZ R204, R64, UR6 ;  /* 0x0000000640cc7c20 */ /* 0x000fe20008410000 */
[----:B------:R-:W-:Y:S01]  /*5220*/  FMUL.FTZ R206, R65, UR6 ;  /* 0x0000000641ce7c20 */ /* 0x000fe20008410000 */
[----:B------:R-:W-:Y:S01]  /*5230*/  FMUL.FTZ R62, R66, UR6 ;  /* 0x00000006423e7c20 */ /* 0x000fe20008410000 */
[----:B------:R-:W-:Y:S01]  /*5240*/  FMUL.FTZ R64, R67, UR6 ;  /* 0x0000000643407c20 */ /* 0x000fe20008410000 */
[----:B------:R-:W0:Y:S01]  /*5250*/  MUFU.TANH R26, R26 ;  /* 0x0000001a001a7308 */ /* 0x000e220000002400 */
[----:B-1----:R-:W-:Y:S01]  /*5260*/  FMNMX.FTZ R9, R156, R9, !PT ;  /* 0x000000099c097209 */ /* 0x002fe20007810000 */
[----:B------:R-:W-:Y:S01]  /*5270*/  FMUL.FTZ R208, R68, UR6 ;  /* 0x0000000644d07c20 */ /* 0x000fe20008410000 */
[----:B------:R-:W-:Y:S01]  /*5280*/  FMUL.FTZ R210, R69, UR6 ;  /* 0x0000000645d27c20 */ /* 0x000fe20008410000 */
[----:B------:R-:W-:Y:S01]  /*5290*/  FMUL.FTZ R66, R70, UR6 ;  /* 0x0000000646427c20 */ /* 0x000fe20008410000 */
[----:B------:R-:W-:Y:S01]  /*52a0*/  FMUL.FTZ R68, R71, UR6 ;  /* 0x0000000647447c20 */ /* 0x000fe20008410000 */
[----:B------:R-:W-:Y:S01]  /*52b0*/  FMUL.FTZ R212, R72, UR6 ;  /* 0x0000000648d47c20 */ /* 0x000fe20008410000 */
[----:B------:R-:W-:Y:S01]  /*52c0*/  FMUL.FTZ R214, R73, UR6 ;  /* 0x0000000649d67c20 */ /* 0x000fe20008410000 */
[----:B------:R-:W1:Y:S01]  /*52d0*/  MUFU.TANH R28, R28 ;  /* 0x0000001c001c7308 */ /* 0x000e620000002400 */
[----:B---3--:R-:W-:Y:S01]  /*52e0*/  FMNMX.FTZ R9, R158, R9, !PT ;  /* 0x000000099e097209 */ /* 0x008fe20007810000 */
        /* <DEDUP_REMOVED lines=18> */
[----:B------:R-:W-:-:S04]  /*5410*/  ISETP.NE.AND P1, PT, R16, RZ, PT ;  /* 0x000000ff1000720c */ /* 0x000fc80003f25270 */
[----:B------:R-:W1:Y:S01]  /*5420*/  MUFU.TANH R30, R30 ;  /* 0x0000001e001e7308 */ /* 0x000e620000002400 */
[----:B---3--:R-:W-:-:S07]  /*5430*/  FMNMX.FTZ R9, R160, R9, !PT ;  /* 0x00000009a0097209 */ /* 0x008fce0007810000 */
[----:B------:R-:W3:Y:S01]  /*5440*/  MUFU.TANH R32, R32 ;  /* 0x0000002000207308 */ /* 0x000ee20000002400 */
[----:B0-----:R-:W-:-:S07]  /*5450*/  FMNMX.FTZ R9, R162, R9, !PT ;  /* 0x00000009a2097209 */ /* 0x001fce0007810000 */
[----:B------:R-:W0:Y:S01]  /*5460*/  MUFU.TANH R164, R164 ;  /* 0x000000a400a47308 */ /* 0x000e220000002400 */
[----:B-1----:R-:W-:-:S07]  /*5470*/  FMNMX.FTZ R15, R30, R15, !PT ;  /* 0x0000000f1e0f7209 */ /* 0x002fce0007810000 */
        /* <DEDUP_REMOVED lines=96> */
[----:B------:R-:W2:Y:S01]  /*5a80*/  MUFU.TANH R226, R226 ;  /* 0x000000e200e27308 */ /* 0x000ea20000002400 */
[----:B---3--:R-:W-:-:S07]  /*5a90*/  FMNMX.FTZ R15, R80, R15, !PT ;  /* 0x0000000f500f7209 */ /* 0x008fce0007810000 */
[----:B------:R-:W1:Y:S01]  /*5aa0*/  MUFU.TANH R82, R82 ;  /* 0x0000005200527308 */ /* 0x000e620000002400 */
[----:B0-----:R-:W-:-:S07]  /*5ab0*/  FMNMX.FTZ R9, R224, R9, !PT ;  /* 0x00000009e0097209 */ /* 0x001fce0007810000 */
[----:B------:R-:W0:Y:S01]  /*5ac0*/  MUFU.TANH R84, R84 ;  /* 0x0000005400547308 */ /* 0x000e220000002400 */
[----:B--2---:R-:W-:-:S05]  /*5ad0*/  FMNMX.FTZ R8, R226, R9, !PT ;  /* 0x00000009e2087209 */ /* 0x004fca0007810000 */
[----:B------:R-:W2:Y:S01]  /*5ae0*/  SHFL.BFLY PT, R9, R8, 0x2, 0x1f ;  /* 0x0c401f0008097f89 */ /* 0x000ea200000e0000 */
[----:B-1----:R-:W-:-:S04]  /*5af0*/  FMNMX.FTZ R15, R82, R15, !PT ;  /* 0x0000000f520f7209 */ /* 0x002fc80007810000 */
[----:B0-----:R-:W-:-:S05]  /*5b00*/  FMNMX.FTZ R15, R84, R15, !PT ;  /* 0x0000000f540f7209 */ /* 0x001fca0007810000 */
[----:B------:R-:W0:Y:S01]  /*5b10*/  SHFL.BFLY PT, R10, R15, 0x2, 0x1f ;  /* 0x0c401f000f0a7f89 */ /* 0x000e2200000e0000 */
[----:B--2---:R-:W-:Y:S02]  /*5b20*/  FMNMX.FTZ R21, R8, R9, !PT ;  /* 0x0000000908157209 */ /* 0x004fe40007810000 */
[----:B------:R-:W1:Y:S03]  /*5b30*/  LDC R9, c[0x0][0x988] ;  /* 0x00026200ff097b82 */ /* 0x000e660000000800 */
[----:B------:R-:W2:Y:S01]  /*5b40*/  SHFL.BFLY PT, R12, R21, 0x1, 0x1f ;  /* 0x0c201f00150c7f89 */ /* 0x000ea200000e0000 */
[----:B0-----:R-:W-:-:S05]  /*5b50*/  FMNMX.FTZ R25, R15, R10, !PT ;  /* 0x0000000a0f197209 */ /* 0x001fca0007810000 */
[----:B------:R-:W0:Y:S01]  /*5b60*/  SHFL.BFLY PT, R14, R25, 0x1, 0x1f ;  /* 0x0c201f00190e7f89 */ /* 0x000e2200000e0000 */
[----:B--2---:R-:W-:-:S05]  /*5b70*/  FMNMX.FTZ R12, R21, R12, !PT ;  /* 0x0000000c150c7209 */ /* 0x004fca0007810000 */
[C---:B-1----:R-:W-:Y:S01]  /*5b80*/  FMUL.FTZ R49, R12.reuse, R9 ;  /* 0x000000090c317220 */ /* 0x042fe20000410000 */
[----:B------:R-:W-:-:S03]  /*5b90*/  FADD.FTZ R10, -R12, R11 ;  /* 0x0000000b0c0a7221 */ /* 0x000fc60000010100 */
[-CC-:B------:R-:W-:Y:S01]  /*5ba0*/  FFMA.FTZ R11, R152, R9.reuse, -R49.reuse ;  /* 0x00000009980b7223 */ /* 0x180fe20000010831 */
[-CC-:B------:R-:W-:Y:S01]  /*5bb0*/  FFMA.FTZ R86, R154, R9.reuse, -R49.reuse ;  /* 0x000000099a567223 */ /* 0x180fe20000010831 */
[-CC-:B------:R-:W-:Y:S01]  /*5bc0*/  FFMA.FTZ R152, R158, R9.reuse, -R49.reuse ;  /* 0x000000099e987223 */ /* 0x180fe20000010831 */
[-CC-:B------:R-:W-:Y:S01]  /*5bd0*/  FFMA.FTZ R15, R160, R9.reuse, -R49.reuse ;  /* 0x00000009a00f7223 */ /* 0x180fe20000010831 */
[-CC-:B------:R-:W-:Y:S01]  /*5be0*/  FFMA.FTZ R154, R162, R9.reuse, -R49.reuse ;  /* 0x00000009a29a7223 */ /* 0x180fe20000010831 */
[-CC-:B------:R-:W-:Y:S01]  /*5bf0*/  FFMA.FTZ R21, R164, R9.reuse, -R49.reuse ;  /* 0x00000009a4157223 */ /* 0x180fe20000010831 */
[-CC-:B------:R-:W-:Y:S01]  /*5c00*/  FFMA.FTZ R158, R170, R9.reuse, -R49.reuse ;  /* 0x00000009aa9e7223 */ /* 0x180fe20000010831 */
[----:B0-----:R-:W-:Y:S01]  /*5c10*/  FMNMX.FTZ R14, R25, R14, !PT ;  /* 0x0000000e190e7209 */ /* 0x001fe20007810000 */
[-CC-:B------:R-:W-:Y:S01]  /*5c20*/  FFMA.FTZ R25, R168, R9.reuse, -R49.reuse ;  /* 0x00000009a8197223 */ /* 0x180fe20000010831 */
[-CC-:B------:R-:W-:Y:S01]  /*5c30*/  FFMA.FTZ R33, R196, R9.reuse, -R49.reuse ;  /* 0x00000009c4217223 */ /* 0x180fe20000010831 */
[-CC-:B------:R-:W-:Y:S01]  /*5c40*/  FFMA.FTZ R160, R198, R9.reuse, -R49.reuse ;  /* 0x00000009c6a07223 */ /* 0x180fe20000010831 */
[-C--:B------:R-:W-:Y:S01]  /*5c50*/  FFMA.FTZ R35, R200, R9.reuse, -R49 ;  /* 0x00000009c8237223 */ /* 0x080fe20000010831 */
[----:B------:R-:W-:Y:S01]  /*5c60*/  FADD.FTZ R8, -R14, R13 ;  /* 0x0000000d0e087221 */ /* 0x000fe20000010100 */
[-CC-:B------:R-:W-:Y:S01]  /*5c70*/  FFMA.FTZ R13, R156, R9.reuse, -R49.reuse ;  /* 0x000000099c0d7223 */ /* 0x180fe20000010831 */
        /* <DEDUP_REMOVED lines=19> */
[-C--:B------:R-:W-:Y:S01]  /*5db0*/  FFMA.FTZ R202, R226, R9.reuse, -R49 ;  /* 0x00000009e2ca7223 */ /* 0x080fe20000010831 */
[-C--:B------:R-:W-:Y:S01]  /*5dc0*/  FMUL.FTZ R49, R14, R9.reuse ;  /* 0x000000090e317220 */ /* 0x080fe20000410000 */
[-C--:B------:R-:W-:Y:S01]  /*5dd0*/  FMUL.FTZ R10, R10, R9.reuse ;  /* 0x000000090a0a7220 */ /* 0x080fe20000410000 */
[-C--:B------:R-:W-:Y:S01]  /*5de0*/  FMUL.FTZ R8, R8, R9.reuse ;  /* 0x0000000908087220 */ /* 0x080fe20000410000 */
        /* <DEDUP_REMOVED lines=8> */
[----:B------:R-:W0:Y:S01]  /*5e70*/  MUFU.EX2 R10, R10 ;  /* 0x0000000a000a7308 */ /* 0x000e220000000800 */
        /* <DEDUP_REMOVED lines=14> */
[----:B------:R-:W-:Y:S01]  /*5f60*/  FFMA.FTZ R157, R62, R9, -R49 ;  /* 0x000000093e9d7223 */ /* 0x000fe20000010831 */
[----:B------:R-:W1:Y:S01]  /*5f70*/  MUFU.EX2 R181, R181 ;  /* 0x000000b500b57308 */ /* 0x000e620000000800 */
[----:B0-----:R-:W-:Y:S01]  /*5f80*/  FFMA.FTZ R3, R10, R3, R11 ;  /* 0x000000030a037223 */ /* 0x001fe2000001000b */
        /* <DEDUP_REMOVED lines=8> */
[----:B------:R-:W-:-:S06]  /*6010*/  FFMA.FTZ R82, R82, R9, -R49 ;  /* 0x0000000952527223 */ /* 0x000fcc0000010831 */
[----:B------:R-:W2:Y:S01]  /*6020*/  MUFU.EX2 R20, R20 ;  /* 0x0000001400147308 */ /* 0x000ea20000000800 */
[----:B-1----:R-:W-:-:S07]  /*6030*/  FFMA.FTZ R51, R8, R0, R181 ;  /* 0x0000000008337223 */ /* 0x002fce00000100b5 */
[----:B------:R-:W1:Y:S01]  /*6040*/  MUFU.EX2 R13, R13 ;  /* 0x0000000d000d7308 */ /* 0x000e620000000800 */
[----:B0-----:R-:W-:-:S07]  /*6050*/  FADD.FTZ R0, R86, R3 ;  /* 0x0000000356007221 */ /* 0x001fce0000010000 */
[----:B------:R-:W0:Y:S01]  /*6060*/  MUFU.EX2 R183, R183 ;  /* 0x000000b700b77308 */ /* 0x000e220000000800 */
[----:B--2---:R-:W-:-:S07]  /*6070*/  FADD.FTZ R42, R20, R51 ;  /* 0x00000033142a7221 */ /* 0x004fce0000010000 */
[----:B------:R-:W2:Y:S01]  /*6080*/  MUFU.EX2 R152, R152 ;  /* 0x0000009800987308 */ /* 0x000ea20000000800 */
[----:B-1----:R-:W-:-:S07]  /*6090*/  FADD.FTZ R3, R13, R0 ;  /* 0x000000000d037221 */ /* 0x002fce0000010000 */
        /* <DEDUP_REMOVED lines=9> */
[----:B--2---:R-:W-:Y:S01]  /*6130*/  FADD.FTZ R51, R177, R42 ;  /* 0x0000002ab1337221 */ /* 0x004fe20000010000 */
[----:B------:R-:W-:-:S06]  /*6140*/  FFMA.FTZ R42, R64, R9, -R49 ;  /* 0x00000009402a7223 */ /* 0x000fcc0000010831 */
        /* <DEDUP_REMOVED lines=15> */
[----:B0-----:R-:W-:Y:S01]  /*6240*/  FADD.FTZ R51, R173, R44 ;  /* 0x0000002cad337221 */ /* 0x001fe20000010000 */
[-CC-:B------:R-:W-:Y:S01]  /*6250*/  FFMA.FTZ R44, R68, R9.reuse, -R49.reuse ;  /* 0x00000009442c7223 */ /* 0x180fe20000010831 */
[----:B------:R-:W-:-:S05]  /*6260*/  FFMA.FTZ R49, R84, R9, -R49 ;  /* 0x0000000954317223 */ /* 0x000fca0000010831 */
        /* <DEDUP_REMOVED lines=57> */
[----:B-1----:R-:W-:Y:S01]  /*6600*/  FADD.FTZ R0, R166, R3 ;  /* 0x00000003a6007221 */ /* 0x002fe20000010000 */
[----:B------:R-:W-:-:S04]  /*6610*/  IMAD.U32 R3, RZ, RZ, UR8 ;  /* 0x00000008ff037e24 */ /* 0x000fc8000f8e00ff */
[----:B------:R-:W-:Y:S02]  /*6620*/  @P1 VIADD R3, R3, 0x34840 ;  /* 0x0003484003031836 */ /* 0x000fe40000000000 */
[----:B------:R-:W1:Y:S01]  /*6630*/  MUFU.EX2 R161, R161 ;  /* 0x000000a100a17308 */ /* 0x000e620000000800 */
[----:B0-----:R-:W-:Y:S02]  /*6640*/  FADD.FTZ R46, R44, R51 ;  /* 0x000000332c2e7221 */ /* 0x001fe40000010000 */
[----:B------:R-:W-:-:S04]  /*6650*/  @P1 PRMT R3, R18, 0x654, R3 ;  /* 0x0000065412031816 */ /* 0x000fc80000000003 */
[----:B------:R0:W-:Y:S01]  /*6660*/  @P1 SYNCS.ARRIVE.TRANS64.RED.A1T0 RZ, [R3+URZ], RZ ;  /* 0x000000ff03ff19a7 */ /* 0x0001e2000810043f */
[----:B------:R-:W3:Y:S01]  /*6670*/  MUFU.EX2 R196, R196 ;  /* 0x000000c400c47308 */ /* 0x000ee20000000800 */
[----:B--2---:R-:W-:-:S07]  /*6680*/  FADD.FTZ R51, R41, R0 ;  /* 0x0000000029337221 */ /* 0x004fce0000010000 */
[----:B------:R-:W2:Y:S01]  /*6690*/  MUFU.EX2 R72, R72 ;  /* 0x0000004800487308 */ /* 0x000ea20000000800 */
[----:B-1----:R-:W-:-:S07]  /*66a0*/  FADD.FTZ R46, R161, R46 ;  /* 0x0000002ea12e7221 */ /* 0x002fce0000010000 */
[----:B------:R-:W1:Y:S01]  /*66b0*/  MUFU.EX2 R43, R43 ;  /* 0x0000002b002b7308 */ /* 0x000e620000000800 */
[----:B---3--:R-:W-:-:S07]  /*66c0*/  FADD.FTZ R0, R196, R51 ;  /* 0x00000033c4007221 */ /* 0x008fce0000010000 */
[----:B------:R-:W3:Y:S01]  /*66d0*/  MUFU.EX2 R163, R74 ;  /* 0x0000004a00a37308 */ /* 0x000ee20000000800 */
[----:B--2---:R-:W-:-:S07]  /*66e0*/  FADD.FTZ R46, R72, R46 ;  /* 0x0000002e482e7221 */ /* 0x004fce0000010000 */
[----:B------:R-:W2:Y:S01]  /*66f0*/  MUFU.EX2 R198, R198 ;  /* 0x000000c600c67308 */ /* 0x000ea20000000800 */
[----:B-1----:R-:W-:-:S07]  /*6700*/  FADD.FTZ R51, R43, R0 ;  /* 0x000000002b337221 */ /* 0x002fce0000010000 */
[----:B------:R-:W1:Y:S01]  /*6710*/  MUFU.EX2 R76, R76 ;  /* 0x0000004c004c7308 */ /* 0x000e620000000800 */
[----:B---3--:R-:W-:-:S07]  /*6720*/  FADD.FTZ R46, R163, R46 ;  /* 0x0000002ea32e7221 */ /* 0x008fce0000010000 */
        /* <DEDUP_REMOVED lines=16> */
[----:B0-----:R-:W-:-:S03]  /*6830*/  FADD.FTZ R3, R202, R3 ;  /* 0x00000003ca037221 */ /* 0x001fc60000010000 */
[----:B--2---:R-:W-:Y:S01]  /*6840*/  FADD.FTZ R0, R49, R46 ;  /* 0x0000002e31007221 */ /* 0x004fe20000010000 */
[----:B------:R-:W-:Y:S06]  /*6850*/  @!P0 BRA `(.L_x_201) ;  /* 0x0000000000048947 */ /* 0x000fec0003800000 */
[----:B------:R-:W-:Y:S01]  /*6860*/  BPT.TRAP 0x1 ;  /* 0x000000040000795c */ /* 0x000fe20000300000 */
.L_x_201:
[----:B------:R-:W-:Y:S01]  /*6870*/  ISETP.NE.AND P1, PT, R2, RZ, PT ;  /* 0x000000ff0200720c */ /* 0x000fe20003f25270 */
[----:B------:R-:W-:Y:S01]  /*6880*/  IMAD.U32 R46, RZ, RZ, UR9 ;  /* 0x00000009ff2e7e24 */ /* 0x000fe2000f8e00ff */
[----:B------:R-:W-:Y:S01]  /*6890*/  UMOV UR4, UR37 ;  /* 0x0000002500047c82 */ /* 0x000fe20008000000 */
[----:B------:R-:W-:Y:S01]  /*68a0*/  UMOV UR5, UR36 ;  /* 0x0000002400057c82 */ /* 0x000fe20008000000 */
[----:B------:R-:W-:Y:S01]  /*68b0*/  F2FP.BF16.F32.PACK_AB R182, R152, R13 ;  /* 0x0000000d98b6723e */ /* 0x000fe200000010ff */
[----:B------:R-:W-:Y:S01]  /*68c0*/  IMAD.MOV.U32 R13, RZ, RZ, R14 ;  /* 0x000000ffff0d7224 */ /* 0x000fe200078e000e */
[----:B------:R-:W-:Y:S02]  /*68d0*/  F2FP.BF16.F32.PACK_AB R176, R154, R15 ;  /* 0x0000000f9ab0723e */ /* 0x000fe400000010ff */
[----:B------:R-:W-:Y:S02]  /*68e0*/  F2FP.BF16.F32.PACK_AB R178, R156, R21 ;  /* 0x000000159cb2723e */ /* 0x000fe400000010ff */
[----:B------:R-:W-:-:S02]  /*68f0*/  F2FP.BF16.F32.PACK_AB R172, R158, R25 ;  /* 0x000000199eac723e */ /* 0x000fc400000010ff */
[----:B------:R-:W-:Y:S01]  /*6900*/  F2FP.BF16.F32.PACK_AB R180, R86, R11 ;  /* 0x0000000b56b4723e */ /* 0x000fe200000010ff */
[----:B------:R-:W-:Y:S01]  /*6910*/  @P1 VIADD R46, R46, 0x34860 ;  /* 0x000348602e2e1836 */ /* 0x000fe20000000000 */
[----:B------:R-:W-:Y:S01]  /*6920*/  F2FP.BF16.F32.PACK_AB R152, R160, R33 ;  /* 0x00000021a098723e */ /* 0x000fe200000010ff */
[----:B------:R-:W-:Y:S01]  /*6930*/  IMAD.MOV.U32 R11, RZ, RZ, R12 ;  /* 0x000000ffff0b7224 */ /* 0x000fe200078e000c */
[----:B------:R-:W-:Y:S02]  /*6940*/  F2FP.BF16.F32.PACK_AB R154, R162, R35 ;  /* 0x00000023a29a723e */ /* 0x000fe400000010ff */
[----:B------:R-:W-:Y:S02]  /*6950*/  @P1 PRMT R46, R17, 0x654, R46 ;  /* 0x00000654112e1816 */ /* 0x000fe4000000002e */
[----:B------:R-:W-:Y:S02]  /*6960*/  F2FP.BF16.F32.PACK_AB R156, R164, R37 ;  /* 0x00000025a49c723e */ /* 0x000fe400000010ff */
[----:B------:R0:W-:Y:S01]  /*6970*/  @P1 SYNCS.ARRIVE.TRANS64.RED.A1T0 RZ, [R46+URZ], RZ ;  /* 0x000000ff2eff19a7 */ /* 0x0001e2000810043f */
[C---:B------:R-:W-:Y:S01]  /*6980*/  ISETP.GT.AND P1, PT, R195.reuse, RZ, PT ;  /* 0x000000ffc300720c */ /* 0x040fe20003f24270 */
[----:B------:R-:W-:Y:S01]  /*6990*/  VIADD R195, R195, 0xffffffff ;  /* 0xffffffffc3c37836 */ /* 0x000fe20000000000 */
[----:B------:R-:W-:-:S02]  /*69a0*/  F2FP.BF16.F32.PACK_AB R158, R166, R39 ;  /* 0x00000027a69e723e */ /* 0x000fc400000010ff */
[----:B------:R-:W-:Y:S02]  /*69b0*/  F2FP.BF16.F32.PACK_AB R181, R20, R181 ;  /* 0x000000b514b5723e */ /* 0x000fe400000010ff */
[----:B------:R-:W-:Y:S02]  /*69c0*/  F2FP.BF16.F32.PACK_AB R183, R24, R183 ;  /* 0x000000b718b7723e */ /* 0x000fe400000010ff */
[----:B------:R-:W-:Y:S02]  /*69d0*/  F2FP.BF16.F32.PACK_AB R177, R26, R177 ;  /* 0x000000b11ab1723e */ /* 0x000fe400000010ff */
[----:B------:R-:W-:Y:S02]  /*69e0*/  F2FP.BF16.F32.PACK_AB R179, R28, R179 ;  /* 0x000000b31cb3723e */ /* 0x000fe400000010ff */
[----:B------:R-:W-:Y:S02]  /*69f0*/  F2FP.BF16.F32.PACK_AB R173, R30, R173 ;  /* 0x000000ad1ead723e */ /* 0x000fe400000010ff */
        /* <DEDUP_REMOVED lines=17> */
[----:B------:R-:W-:Y:S01]  /*6b10*/  F2FP.BF16.F32.PACK_AB R167, R49, R167 ;  /* 0x000000a731a7723e */ /* 0x000fe200000010ff */
[----:B0-----:R-:W-:Y:S06]  /*6b20*/  @P1 BRA `(.L_x_202) ;  /* 0xffffffd400a01947 */ /* 0x001fec000383ffff */
.L_x_191:
        /* <DEDUP_REMOVED lines=67> */
.L_x_203:
        /* <DEDUP_REMOVED lines=9> */
.L_x_204:
[----:B-1----:R-:W-:Y:S05]  /*6ff0*/  @P1 BRA `(.L_x_205) ;  /* 0x0000000000081947 */ /* 0x002fea0003800000 */
[----:B------:R-:W1:Y:S02]  /*7000*/  SYNCS.PHASECHK.TRANS64.TRYWAIT P1, [UR9+0x34850], R4 ;  /* 0x03485004ff0075a7 */ /* 0x000e640008020149 */
[----:B-1----:R-:W-:Y:S05]  /*7010*/  @!P1 BRA `(.L_x_206) ;  /* 0x0000006400c49947 */ /* 0x002fea0003800000 */
.L_x_205:
[----:B------:R-:W-:Y:S01]  /*7020*/  UIADD3 UR5, UR4, 0x400, URZ ;  /* 0x0000040004057890 */ /* 0x000fe2000fffe03f */
[----:B------:R-:W-:Y:S01]  /*7030*/  WARPGROUP.ARRIVE ;  /* 0x00000000000079c5 */ /* 0x000fe20000000000 */
[----:B------:R-:W-:Y:S01]  /*7040*/  UMOV UR7, 0x40000040 ;  /* 0x4000004000077882 */ /* 0x000fe20000000000 */
[----:B------:R-:W-:Y:S01]  /*7050*/  UMOV UR11, 0x40000040 ;  /* 0x40000040000b7882 */ /* 0x000fe20000000000 */
[----:B------:R-:W-:Y:S01]  /*7060*/  USHF.R.U32.HI UR5, URZ, 0x4, UR5 ;  /* 0x000000043f057899 */ /* 0x000fe20008011605 */
[----:B01----:R-:W0:Y:S01]  /*7070*/  SHFL.BFLY PT, R4, R3, 0x2, 0x1f ;  /* 0x0c401f0003047f89 */ /* 0x003e2200000e0000 */
[----:B------:R-:W-:Y:S02]  /*7080*/  IMAD.MOV.U32 R10, RZ, RZ, RZ ;  /* 0x000000ffff0a7224 */ /* 0x000fe400078e00ff */
[----:B------:R-:W-:Y:S01]  /*7090*/  ULOP3.LUT UR5, UR5, 0x3fff, URZ, 0xc0, !UPT ;  /* 0x00003fff05057892 */ /* 0x000fe2000f8ec03f */
[----:B------:R-:W1:Y:S03]  /*70a0*/  SHFL.BFLY PT, R5, R0, 0x2, 0x1f ;  /* 0x0c401f0000057f89 */ /* 0x000e6600000e0000 */
[----:B------:R-:W-:-:S04]  /*70b0*/  ULOP3.LUT UR5, UR5, 0x4000000, URZ, 0xfc, !UPT ;  /* 0x0400000005057892 */ /* 0x000fc8000f8efc3f */
[----:B------:R-:W-:-:S04]  /*70c0*/  ULEA UR6, UR36, UR5, 0xb ;  /* 0x0000000524067291 */ /* 0x000fc8000f8e583f */
[----:B------:R-:W-:-:S05]  /*70d0*/  UIADD3 UR8, UR6, 0x80, URZ ;  /* 0x0000008006087890 */ /* 0x000fca000fffe03f */
[----:B------:R-:W-:Y:S01]  /*70e0*/  HGMMA.64x128x16.F32.BF16 R24, R180, gdesc[UR4].tnspB, R24, gsb0 ;  /* 0x41e00004b4187df0 */ /* 0x000fe20008001818 */
[----:B------:R-:W-:Y:S01]  /*70f0*/  UMOV UR7, 0x40000040 ;  /* 0x4000004000077882 */ /* 0x000fe20000000000 */
[----:B------:R-:W-:Y:S01]  /*7100*/  UMOV UR10, UR8 ;  /* 0x00000008000a7c82 */ /* 0x000fe20008000000 */
[----:B------:R-:W-:Y:S01]  /*7110*/  UIADD3 UR8, UR6, 0x100, URZ ;  /* 0x0000010006087890 */ /* 0x000fe2000fffe03f */
[----:B0-----:R-:W-:Y:S01]  /*7120*/  FADD.FTZ R4, R4, R3 ;  /* 0x0000000304047221 */ /* 0x001fe20000010000 */
[----:B------:R-:W-:Y:S02]  /*7130*/  IMAD.MOV.U32 R3, RZ, RZ, -0x800000 ;  /* 0xff800000ff037424 */ /* 0x000fe400078e00ff */
[----:B-1----:R-:W-:Y:S01]  /*7140*/  FADD.FTZ R6, R5, R0 ;  /* 0x0000000005067221 */ /* 0x002fe20000010000 */
[----:B------:R-:W-:Y:S01]  /*7150*/  IMAD.MOV.U32 R0, RZ, RZ, -0x800000 ;  /* 0xff800000ff007424 */ /* 0x000fe200078e00ff */
[----:B------:R-:W0:Y:S04]  /*7160*/  SHFL.BFLY PT, R5, R4, 0x1, 0x1f ;  /* 0x0c201f0004057f89 */ /* 0x000e2800000e0000 */
[----:B------:R-:W1:Y:S01]  /*7170*/  SHFL.BFLY PT, R7, R6, 0x1, 0x1f ;  /* 0x0c201f0006077f89 */ /* 0x000e6200000e0000 */
[----:B0-----:R-:W-:Y:S01]  /*7180*/  FADD.FTZ R13, R4, R5 ;  /* 0x00000005040d7221 */ /* 0x001fe20000010000 */
[----:B------:R-:W-:-:S02]  /*7190*/  IMAD.MOV.U32 R5, RZ, RZ, RZ ;  /* 0x000000ffff057224 */ /* 0x000fc400078e00ff */
[----:B-1----:R-:W-:Y:S02]  /*71a0*/  FADD.FTZ R15, R6, R7 ;  /* 0x00000007060f7221 */ /* 0x002fe40000010000 */
[----:B------:R-:W-:-:S03]  /*71b0*/  FSETP.NE.FTZ.AND P1, PT, R13, RZ, PT ;  /* 0x000000ff0d00720b */ /* 0x000fc60003f35000 */
[----:B------:R-:W-:-:S10]  /*71c0*/  FSETP.NE.FTZ.AND P2, PT, R15, RZ, PT ;  /* 0x000000ff0f00720b */ /* 0x000fd40003f55000 */
[----:B------:R-:W0:Y:S01]  /*71d0*/  @P1 MUFU.LG2 R8, R13 ;  /* 0x0000000d00081308 */ /* 0x000e220000000c00 */
[C---:B------:R-:W-:Y:S02]  /*71e0*/  @P1 FMUL.FTZ R7, R9.reuse, 0.69314718246459960938 ;  /* 0x3f31721809071820 */ /* 0x040fe40000410000 */
[----:B------:R-:W-:-:S05]  /*71f0*/  @P2 FMUL.FTZ R4, R9, 0.69314718246459960938 ;  /* 0x3f31721809042820 */ /* 0x000fca0000410000 */
[----:B------:R-:W1:Y:S08]  /*7200*/  @P2 MUFU.LG2 R11, R15 ;  /* 0x0000000f000b2308 */ /* 0x000e700000000c00 */
[----:B------:R2:W3:Y:S01]  /*7210*/  @P1 MUFU.RCP R5, R13 ;  /* 0x0000000d00051308 */ /* 0x0004e20000001000 */
[----:B0-----:R-:W-:-:S04]  /*7220*/  @P1 FMUL.FTZ R8, R8, 0.69314718246459960938 ;  /* 0x3f31721808081820 */ /* 0x001fc80000410000 */
[----:B------:R-:W-:-:S03]  /*7230*/  @P1 FFMA.FTZ R3, R7, R12, R8 ;  /* 0x0000000c07031223 */ /* 0x000fc60000010008 */
[----:B------:R2:W0:Y:S01]  /*7240*/  @P2 MUFU.RCP R10, R15 ;  /* 0x0000000f000a2308 */ /* 0x0004220000001000 */
[----:B-1----:R-:W-:-:S04]  /*7250*/  @P2 FMUL.FTZ R11, R11, 0.69314718246459960938 ;  /* 0x3f3172180b0b2820 */ /* 0x002fc80000410000 */
[----:B------:R-:W-:Y:S01]  /*7260*/  @P2 FFMA.FTZ R0, R4, R14, R11 ;  /* 0x0000000e04002223 */ /* 0x000fe2000001000b */
[----:B------:R-:W-:Y:S02]  /*7270*/  WARPGROUP.DEPBAR.LE gsb0, 0x0 ;  /* 0x00008000000079c5 */ /* 0x000fe40000010000 */
[----:B------:R-:W-:-:S06]  /*7280*/  WARPGROUP.ARRIVE ;  /* 0x00000000000079c5 */ /* 0x000fcc0000000000 */
[----:B------:R-:W-:Y:S01]  /*7290*/  HGMMA.64x128x16.F32.BF16 R24, R176, gdesc[UR8].tnspB, R24, gsb0 ;  /* 0x41e00008b0187df0 */ /* 0x000fe20008001818 */
[----:B------:R-:W-:Y:S01]  /*72a0*/  UMOV UR10, UR8 ;  /* 0x00000008000a7c82 */ /* 0x000fe20008000000 */
[----:B------:R-:W-:Y:S01]  /*72b0*/  UMOV UR11, 0x40000040 ;  /* 0x40000040000b7882 */ /* 0x000fe20000000000 */
[----:B------:R-:W-:Y:S01]  /*72c0*/  UIADD3 UR8, UR6, 0x180, URZ ;  /* 0x0000018006087890 */ /* 0x000fe2000fffe03f */
        /* <DEDUP_REMOVED lines=17> */
[----:B------:R-:W-:Y:S02]  /*73e0*/  UIADD3 UR8, UR6, 0x300, URZ ;  /* 0x0000030006087890 */ /* 0x000fe4000fffe03f */
[----:B------:R-:W-:Y:S01]  /*73f0*/  UIADD3 UR6, UR6, 0x380, URZ ;  /* 0x0000038006067890 */ /* 0x000fe2000fffe03f */
[----:B------:R-:W-:Y:S02]  /*7400*/  WARPGROUP.DEPBAR.LE gsb0, 0x0 ;  /* 0x00008000000079c5 */ /* 0x000fe40000010000 */
[----:B------:R-:W-:-:S06]  /*7410*/  WARPGROUP.ARRIVE ;  /* 0x00000000000079c5 */ /* 0x000fcc0000000000 */
[----:B------:R-:W-:Y:S01]  /*7420*/  HGMMA.64x128x16.F32.BF16 R24, R156, gdesc[UR8].tnspB, R24, gsb0 ;  /* 0x41e000089c187df0 */ /* 0x000fe20008001818 */
[----:B------:R-:W-:Y:S01]  /*7430*/  UMOV UR10, UR8 ;  /* 0x00000008000a7c82 */ /* 0x000fe20008000000 */
[----:B------:R-:W-:Y:S01]  /*7440*/  UMOV UR11, 0x40000040 ;  /* 0x40000040000b7882 */ /* 0x000fe20000000000 */
[----:B------:R-:W-:Y:S02]  /*7450*/  WARPGROUP.DEPBAR.LE gsb0, 0x0 ;  /* 0x00008000000079c5 */ /* 0x000fe40000010000 */
[----:B------:R-:W-:-:S07]  /*7460*/  WARPGROUP.ARRIVE ;  /* 0x00000000000079c5 */ /* 0x000fce0000000000 */
[----:B------:R-:W-:Y:S03]  /*7470*/  HGMMA.64x128x16.F32.BF16 R24, R160, gdesc[UR8].tnspB, R24, gsb0 ;  /* 0x41e00008a0187df0 */ /* 0x000fe60008001818 */
[----:B------:R-:W-:Y:S02]  /*7480*/  WARPGROUP.DEPBAR.LE gsb0, 0x0 ;  /* 0x00008000000079c5 */ /* 0x000fe40000010000 */
[----:B------:R-:W-:-:S07]  /*7490*/  WARPGROUP.ARRIVE ;  /* 0x00000000000079c5 */ /* 0x000fce0000000000 */
[----:B------:R-:W-:Y:S03]  /*74a0*/  HGMMA.64x128x16.F32.BF16 R24, R164, gdesc[UR4].tnspB, R24, gsb0 ;  /* 0x41e00004a4187df0 */ /* 0x000fe60008001818 */
[----:B------:R-:W-:Y:S02]  /*74b0*/  WARPGROUP.DEPBAR.LE gsb0, 0x0 ;  /* 0x00008000000079c5 */ /* 0x000fe40000010000 */
[----:B0-23--:R-:W-:Y:S05]  /*74c0*/  @!P0 BRA `(.L_x_207) ;  /* 0x0000000000048947 */ /* 0x00dfea0003800000 */
[----:B------:R-:W-:Y:S01]  /*74d0*/  BPT.TRAP 0x1 ;  /* 0x000000040000795c */ /* 0x000fe20000300000 */
.L_x_207:
[----:B------:R-:W0:Y:S01]  /*74e0*/  S2UR UR5, SR_SWINHI ;  /* 0x00000000000579c3 */ /* 0x000e220000002f00 */
[----:B------:R-:W-:Y:S01]  /*74f0*/  ISETP.NE.AND P1, PT, R2, RZ, PT ;  /* 0x000000ff0200720c */ /* 0x000fe20003f25270 */
[----:B------:R-:W-:Y:S01]  /*7500*/  FMUL.FTZ R98, R46, R10 ;  /* 0x0000000a2e627220 */ /* 0x000fe20000410000 */
[----:B------:R-:W-:Y:S02]  /*7510*/  IMAD.U32 R6, RZ, RZ, UR9 ;  /* 0x00000009ff067e24 */ /* 0x000fe4000f8e00ff */
[-C--:B------:R-:W-:Y:S01]  /*7520*/  FMUL.FTZ R92, R37, R5.reuse ;  /* 0x00000005255c7220 */ /* 0x080fe20000410000 */
[-C--:B------:R-:W-:Y:S01]  /*7530*/  FMUL.FTZ R93, R36, R5.reuse ;  /* 0x00000005245d7220 */ /* 0x080fe20000410000 */
[-C--:B------:R-:W-:Y:S01]  /*7540*/  FMUL.FTZ R25, R25, R5.reuse ;  /* 0x0000000519197220 */ /* 0x080fe20000410000 */
[-C--:B------:R-:W-:Y:S01]  /*7550*/  FMUL.FTZ R20, R24, R5.reuse ;  /* 0x0000000518147220 */ /* 0x080fe20000410000 */
[----:B------:R-:W1:Y:S01]  /*7560*/  LDC R46, c[0x0][0xbe8] ;  /* 0x0002fa00ff2e7b82 */ /* 0x000e620000000800 */
[-C--:B------:R-:W-:Y:S01]  /*7570*/  FMUL.FTZ R29, R29, R5.reuse ;  /* 0x000000051d1d7220 */ /* 0x080fe20000410000 */
[-C--:B------:R-:W-:Y:S01]  /*7580*/  FMUL.FTZ R104, R28, R5.reuse ;  /* 0x000000051c687220 */ /* 0x080fe20000410000 */
[-C--:B------:R-:W-:Y:S01]  /*7590*/  FMUL.FTZ R94, R33, R5.reuse ;  /* 0x00000005215e7220 */ /* 0x080fe20000410000 */
[-C--:B------:R-:W-:Y:S01]  /*75a0*/  FMUL.FTZ R95, R32, R5.reuse ;  /* 0x00000005205f7220 */ /* 0x080fe20000410000 */
[----:B------:R-:W-:Y:S01]  /*75b0*/  FMUL.FTZ R88, R41, R5 ;  /* 0x0000000529587220 */ /* 0x000fe20000410000 */
[----:B------:R-:W-:-:S02]  /*75c0*/  @P1 VIADD R6, R6, 0x34860 ;  /* 0x0003486006061836 */ /* 0x000fc40000000000 */
        /* <DEDUP_REMOVED lines=9> */
[----:B------:R-:W-:Y:S01]  /*7660*/  UMOV UR6, UR4 ;  /* 0x0000000400067c82 */ /* 0x000fe20008000000 */
[----:B0-----:R-:W-:Y:S01]  /*7670*/  UMOV UR7, UR5 ;  /* 0x0000000500077c82 */ /* 0x001fe20008000000 */
[----:B------:R-:W-:Y:S01]  /*7680*/  FMUL.FTZ R61, R61, R5 ;  /* 0x000000053d3d7220 */ /* 0x000fe20000410000 */
[----:B------:R-:W-:-:S02]  /*7690*/  IMAD.U32 R36, RZ, RZ, UR6 ;  /* 0x00000006ff247e24 */ /* 0x000fc4000f8e00ff */
[-C--:B------:R-:W-:Y:S01]  /*76a0*/  FMUL.FTZ R60, R60, R5.reuse ;  /* 0x000000053c3c7220 */ /* 0x080fe20000410000 */
[----:B------:R-:W-:Y:S02]  /*76b0*/  IMAD.U32 R37, RZ, RZ, UR7 ;  /* 0x00000007ff257e24 */ /* 0x000fe4000f8e00ff */
        /* <DEDUP_REMOVED lines=12> */
[----:B------:R-:W-:Y:S01]  /*7780*/  IMAD.WIDE R4, R191, 0x2, R36 ;  /* 0x00000002bf047825 */ /* 0x000fe200078e0224 */
[----:B------:R-:W-:-:S03]  /*7790*/  @P1 PRMT R6, R17, 0x654, R6 ;  /* 0x0000065411061816 */ /* 0x000fc60000000006 */
[-C--:B------:R-:W-:Y:S01]  /*77a0*/  FMUL.FTZ R96, R43, R10.reuse ;  /* 0x0000000a2b607220 */ /* 0x080fe20000410000 */
[-C--:B------:R-:W-:Y:S01]  /*77b0*/  FMUL.FTZ R97, R42, R10.reuse ;  /* 0x0000000a2a617220 */ /* 0x080fe20000410000 */
[-C--:B------:R-:W-:Y:S01]  /*77c0*/  FMUL.FTZ R7, R31, R10.reuse ;  /* 0x0000000a1f077220 */ /* 0x080fe20000410000 */
[----:B------:R0:W-:Y:S01]  /*77d0*/  @P1 SYNCS.ARRIVE.TRANS64.RED.A1T0 RZ, [R6+URZ], RZ ;  /* 0x000000ff06ff19a7 */ /* 0x0001e2000810043f */
[----:B------:R-:W-:Y:S01]  /*77e0*/  IADD3 R103, P1, R4, 0x4040, RZ ;  /* 0x0000404004677810 */ /* 0x000fe20007f3e0ff */
[-C--:B------:R-:W-:Y:S01]  /*77f0*/  FMUL.FTZ R106, R30, R10.reuse ;  /* 0x0000000a1e6a7220 */ /* 0x080fe20000410000 */
[----:B------:R-:W-:Y:S01]  /*7800*/  IMAD R9, R185, 0x40, R19 ;  /* 0x00000040b9097824 */ /* 0x000fe200078e0213 */
[----:B------:R-:W-:Y:S01]  /*7810*/  R2UR UR12, R187 ;  /* 0x00000000bb0c72ca */ /* 0x000fe200000e0000 */
[----:B------:R-:W-:Y:S01]  /*7820*/  FMUL.FTZ R99, R35, R10 ;  /* 0x0000000a23637220 */ /* 0x000fe20000410000 */
[----:B------:R-:W-:Y:S01]  /*7830*/  IMAD.X R43, RZ, RZ, R5, P1 ;  /* 0x000000ffff2b7224 */ /* 0x000fe200008e0605 */
[----:B-1----:R-:W-:Y:S01]  /*7840*/  ISETP.NE.AND P1, PT, R46, 0x1, PT ;  /* 0x000000012e00780c */ /* 0x002fe20003f25270 */
[----:B------:R-:W-:Y:S01]  /*7850*/  IMAD.WIDE R36, R9, 0x2, R36 ;  /* 0x0000000209247825 */ /* 0x000fe200078e0224 */
[----:B0-----:R-:W-:-:S03]  /*7860*/  LOP3.LUT R6, R103, 0x380, RZ, 0xc0, !PT ;  /* 0x0000038067067812 */ /* 0x001fc600078ec0ff */
[-C--:B------:R-:W-:Y:S01]  /*7870*/  FMUL.FTZ R27, R27, R10.reuse ;  /* 0x0000000a1b1b7220 */ /* 0x080fe20000410000 */
[----:B------:R-:W-:Y:S01]  /*7880*/  IADD3 R45, P0, R4, 0x4060, RZ ;  /* 0x00004060042d7810 */ /* 0x000fe20007f1e0ff */
[-C--:B------:R-:W-:Y:S01]  /*7890*/  FMUL.FTZ R102, R26, R10.reuse ;  /* 0x0000000a1a667220 */ /* 0x080fe20000410000 */
[----:B------:R-:W-:Y:S01]  /*78a0*/  SHF.R.U64 R6, R6, 0x3, RZ ;  /* 0x0000000306067819 */ /* 0x000fe200000012ff */
[----:B------:R-:W-:Y:S01]  /*78b0*/  UIADD3 UR5, -UR38, URZ, URZ ;  /* 0x0000003f26057290 */ /* 0x000fe2000fffe13f */
[----:B------:R-:W-:Y:S01]  /*78c0*/  IADD3 R33, P3, R4, 0x4000, RZ ;  /* 0x0000400004217810 */ /* 0x000fe20007f7e0ff */
[----:B------:R-:W-:Y:S01]  /*78d0*/  FMUL.FTZ R108, R34, R10 ;  /* 0x0000000a226c7220 */ /* 0x000fe20000410000 */
[----:B------:R-:W-:Y:S01]  /*78e0*/  LOP3.LUT R42, R6, R103, RZ, 0x3c, !PT ;  /* 0x00000067062a7212 */ /* 0x000fe200078e3cff */
[----:B------:R-:W-:Y:S01]  /*78f0*/  IMAD R100, RZ, RZ, -UR12 ;  /* 0x8000000cff647e24 */ /* 0x000fe2000f8e02ff */
[----:B------:R-:W0:Y:S01]  /*7900*/  LDC R103, c[0x0][0xc38] ;  /* 0x00030e00ff677b82 */ /* 0x000e220000000800 */
[----:B------:R-:W-:Y:S01]  /*7910*/  F2FP.BF16.F32.PACK_AB R7, R7, R106 ;  /* 0x0000006a0707723e */ /* 0x000fe200000010ff */
[-C--:B------:R-:W-:Y:S01]  /*7920*/  FMUL.FTZ R101, R39, R10.reuse ;  /* 0x0000000a27657220 */ /* 0x080fe20000410000 */
[----:B------:R-:W-:Y:S01]  /*7930*/  LOP3.LUT R9, R4, 0x380, RZ, 0xc0, !PT ;  /* 0x0000038004097812 */ /* 0x000fe200078ec0ff */
[-C--:B------:R-:W-:Y:S01]  /*7940*/  FMUL.FTZ R110, R38, R10.reuse ;  /* 0x0000000a266e7220 */ /* 0x080fe20000410000 */
[----:B------:R-:W-:Y:S01]  /*7950*/  IADD3 R13, P6, R4, 0x20, RZ ;  /* 0x00000020040d7810 */ /* 0x000fe20007fde0ff */
[-C--:B------:R-:W-:Y:S01]  /*7960*/  FMUL.FTZ R47, R47, R10.reuse ;  /* 0x0000000a2f2f7220 */ /* 0x080fe20000410000 */
[----:B------:R-:W-:Y:S01]  /*7970*/  LOP3.LUT R44, R45, 0x380, RZ, 0xc0, !PT ;  /* 0x000003802d2c7812 */ /* 0x000fe200078ec0ff */
[----:B------:R-:W1:Y:S01]  /*7980*/  @P1 LDC R106, c[0x0][0xbec] ;  /* 0x0002fb00ff6a1b82 */ /* 0x000e620000000800 */
[----:B------:R-:W-:Y:S01]  /*7990*/  LOP3.LUT R8, R33, 0x380, RZ, 0xc0, !PT ;  /* 0x0000038021087812 */ /* 0x000fe200078ec0ff */
[-C--:B------:R-:W-:Y:S01]  /*79a0*/  FMUL.FTZ R51, R51, R10.reuse ;  /* 0x0000000a33337220 */ /* 0x080fe20000410000 */
[----:B------:R-:W-:Y:S01]  /*79b0*/  SHF.R.U64 R9, R9, 0x3, RZ ;  /* 0x0000000309097819 */ /* 0x000fe200000012ff */
[-C--:B------:R-:W-:Y:S01]  /*79c0*/  FMUL.FTZ R50, R50, R10.reuse ;  /* 0x0000000a32327220 */ /* 0x080fe20000410000 */
[----:B------:R-:W-:Y:S01]  /*79d0*/  LOP3.LUT R6, R13, 0x380, RZ, 0xc0, !PT ;  /* 0x000003800d067812 */ /* 0x000fe200078ec0ff */
[-C--:B------:R-:W-:Y:S01]  /*79e0*/  FMUL.FTZ R55, R55, R10.reuse ;  /* 0x0000000a37377220 */ /* 0x080fe20000410000 */
[----:B------:R-:W-:Y:S01]  /*79f0*/  SHF.R.U64 R44, R44, 0x3, RZ ;  /* 0x000000032c2c7819 */ /* 0x000fe200000012ff */
[----:B------:R-:W2:Y:S01]  /*7a00*/  @P1 LDC R107, c[0x0][0xbf0] ;  /* 0x0002fc00ff6b1b82 */ /* 0x000ea20000000800 */
[----:B------:R-:W-:Y:S01]  /*7a10*/  IADD3 R35, P2, R4, 0x4020, RZ ;  /* 0x0000402004237810 */ /* 0x000fe20007f5e0ff */
[-C--:B------:R-:W-:Y:S01]  /*7a20*/  FMUL.FTZ R54, R54, R10.reuse ;  /* 0x0000000a36367220 */ /* 0x080fe20000410000 */
[C---:B------:R-:W-:Y:S01]  /*7a30*/  IADD3 R31, P4, R4.reuse, 0x60, RZ ;  /* 0x00000060041f7810 */ /* 0x040fe20007f9e0ff */
[-C--:B------:R-:W-:Y:S01]  /*7a40*/  FMUL.FTZ R59, R59, R10.reuse ;  /* 0x0000000a3b3b7220 */ /* 0x080fe20000410000 */
[----:B------:R-:W-:Y:S01]  /*7a50*/  IADD3 R21, P5, R4, 0x40, RZ ;  /* 0x0000004004157810 */ /* 0x000fe20007fbe0ff */
[-C--:B------:R-:W-:Y:S01]  /*7a60*/  FMUL.FTZ R58, R58, R10.reuse ;  /* 0x0000000a3a3a7220 */ /* 0x080fe20000410000 */
[----:B------:R-:W-:Y:S01]  /*7a70*/  SHF.R.U64 R8, R8, 0x3, RZ ;  /* 0x0000000308087819 */ /* 0x000fe200000012ff */
[----:B------:R-:W-:Y:S01]  /*7a80*/  FMUL.FTZ R63, R63, R10 ;  /* 0x0000000a3f3f7220 */ /* 0x000fe20000410000 */
[----:B------:R-:W-:Y:S01]  /*7a90*/  LOP3.LUT R4, R9, R4, RZ, 0x3c, !PT ;  /* 0x0000000409047212 */ /* 0x000fe200078e3cff */
[-C--:B------:R-:W-:Y:S01]  /*7aa0*/  FMUL.FTZ R62, R62, R10.reuse ;  /* 0x0000000a3e3e7220 */ /* 0x080fe20000410000 */
[----:B------:R-:W-:Y:S01]  /*7ab0*/  SHF.R.U64 R6, R6, 0x3, RZ ;  /* 0x0000000306067819 */ /* 0x000fe200000012ff */
        /* <DEDUP_REMOVED lines=12> */
[----:B------:R-:W-:Y:S01]  /*7b80*/  ULDC UR10, c[0x0][0xc44] ;  /* 0x00031100000a7ab9 */ /* 0x000fe20000000800 */
[----:B------:R-:W-:Y:S01]  /*7b90*/  LOP3.LUT R44, R44, R45, RZ, 0x3c, !PT ;  /* 0x0000002d2c2c7212 */ /* 0x000fe200078e3cff */
[--C-:B------:R-:W-:Y:S01]  /*7ba0*/  IMAD.X R45, RZ, RZ, R5.reuse, P0 ;  /* 0x000000ffff2d7224 */ /* 0x100fe200000e0605 */
[----:B------:R-:W-:Y:S01]  /*7bb0*/  LOP3.LUT R10, R35, 0x380, RZ, 0xc0, !PT ;  /* 0x00000380230a7812 */ /* 0x000fe200078ec0ff */
[--C-:B------:R-:W-:Y:S01]  /*7bc0*/  IMAD.X R41, RZ, RZ, R5.reuse, P2 ;  /* 0x000000ffff297224 */ /* 0x100fe200010e0605 */
[----:B------:R-:W-:Y:S01]  /*7bd0*/  LOP3.LUT R38, R8, R33, RZ, 0x3c, !PT ;  /* 0x0000002108267212 */ /* 0x000fe200078e3cff */
[--C-:B------:R-:W-:Y:S01]  /*7be0*/  IMAD.X R39, RZ, RZ, R5.reuse, P3 ;  /* 0x000000ffff277224 */ /* 0x100fe200018e0605 */
[----:B------:R-:W-:Y:S01]  /*7bf0*/  UIMAD UR10, UR10, UR5, UR12 ;  /* 0x000000050a0a72a4 */ /* 0x000fe2000f8e020c */
[--C-:B------:R-:W-:Y:S01]  /*7c00*/  IMAD.X R15, RZ, RZ, R5.reuse, P6 ;  /* 0x000000ffff0f7224 */ /* 0x100fe200030e0605 */
[----:B------:R-:W-:Y:S01]  /*7c10*/  LOP3.LUT R14, R6, R13, RZ, 0x3c, !PT ;  /* 0x0000000d060e7212 */ /* 0x000fe200078e3cff */
[--C-:B------:R-:W-:Y:S01]  /*7c20*/  IMAD.X R11, RZ, RZ, R5.reuse, P4 ;  /* 0x000000ffff0b7224 */ /* 0x100fe200020e0605 */
[----:B------:R-:W-:Y:S01]  /*7c30*/  LOP3.LUT R8, R31, 0x380, RZ, 0xc0, !PT ;  /* 0x000003801f087812 */ /* 0x000fe200078ec0ff */
[----:B------:R-:W-:Y:S01]  /*7c40*/  IMAD.X R9, RZ, RZ, R5, P5 ;  /* 0x000000ffff097224 */ /* 0x000fe200028e0605 */
[----:B------:R-:W-:Y:S01]  /*7c50*/  MOV R109, R4 ;  /* 0x00000004006d7202 */ /* 0x000fe20000000f00 */
[----:B0-----:R-:W-:Y:S01]  /*7c60*/  IMAD R100, R103, R100, UR39 ;  /* 0x0000002767647e24 */ /* 0x001fe2000f8e0264 */
[----:B------:R-:W-:Y:S01]  /*7c70*/  LOP3.LUT R6, R21, 0x380, RZ, 0xc0, !PT ;  /* 0x0000038015067812 */ /* 0x000fe200078ec0ff */
[----:B------:R-:W-:Y:S01]  /*7c80*/  USHF.R.S32.HI UR11, URZ, 0x1f, UR10 ;  /* 0x0000001f3f0b7899 */ /* 0x000fe2000801140a */
[----:B------:R-:W-:Y:S01]  /*7c90*/  F2FP.BF16.F32.PACK_AB R5, R27, R102 ;  /* 0x000000661b05723e */ /* 0x000fe200000010ff */
[----:B------:R-:W-:Y:S01]  /*7ca0*/  ULDC.64 UR8, c[0x0][0xb90] ;  /* 0x0002e40000087ab9 */ /* 0x000fe20000000a00 */
[----:B------:R-:W0:Y:S01]  /*7cb0*/  LDC.64 R102, c[0x0][0xb98] ;  /* 0x0002e600ff667b82 */ /* 0x000e220000000a00 */
[----:B------:R-:W-:Y:S01]  /*7cc0*/  SHF.R.U64 R10, R10, 0x3, RZ ;  /* 0x000000030a0a7819 */ /* 0x000fe200000012ff */
[----:B------:R-:W-:Y:S01]  /*7cd0*/  UIMAD UR5, UR11, UR8, URZ ;  /* 0x000000080b0572a4 */ /* 0x000fe2000f8e023f */
[----:B------:R-:W-:Y:S01]  /*7ce0*/  SHF.R.U64 R8, R8, 0x3, RZ ;  /* 0x0000000308087819 */ /* 0x000fe200000012ff */
[----:B------:R-:W-:Y:S01]  /*7cf0*/  IMAD R111, R100, 0x80, R190 ;  /* 0x00000080646f7824 */ /* 0x000fe200078e02be */
[----:B------:R-:W-:Y:S01]  /*7d00*/  SHF.R.U64 R6, R6, 0x3, RZ ;  /* 0x0000000306067819 */ /* 0x000fe200000012ff */
[----:B------:R-:W-:Y:S01]  /*7d10*/  UIMAD.WIDE.U32 UR6, UR10, UR8, URZ ;  /* 0x000000080a0672a5 */ /* 0x000fe2000f8e003f */
[----:B------:R-:W-:Y:S01]  /*7d20*/  LOP3.LUT R40, R10, R35, RZ, 0x3c, !PT ;  /* 0x000000230a287212 */ /* 0x000fe200078e3cff */
[----:B------:R-:W-:Y:S01]  /*7d30*/  UIMAD UR5, UR10, UR9, UR5 ;  /* 0x000000090a0572a4 */ /* 0x000fe2000f8e0205 */
[----:B------:R-:W-:Y:S01]  /*7d40*/  LOP3.LUT R10, R8, R31, RZ, 0x3c, !PT ;  /* 0x0000001f080a7212 */ /* 0x000fe200078e3cff */
[----:B------:R-:W-:Y:S01]  /*7d50*/  USHF.R.S32.HI UR12, URZ, 0x1f, UR38 ;  /* 0x0000001f3f0c7899 */ /* 0x000fe20008011426 */
[----:B------:R-:W-:Y:S01]  /*7d60*/  LOP3.LUT R8, R6, R21, RZ, 0x3c, !PT ;  /* 0x0000001506087212 */ /* 0x000fe200078e3cff */
[----:B------:R-:W-:Y:S01]  /*7d70*/  UIADD3 UR5, UR7, UR5, URZ ;  /* 0x0000000507057290 */ /* 0x000fe2000fffe03f */
[----:B------:R-:W-:Y:S01]  /*7d80*/  F2FP.BF16.F32.PACK_AB R6, R29, R104 ;  /* 0x000000681d06723e */ /* 0x000fe200000010ff */
[----:B------:R-:W-:Y:S01]  /*7d90*/  IMAD.U32 R13, RZ, RZ, UR7 ;  /* 0x00000007ff0d7e24 */ /* 0x000fe2000f8e00ff */
[----:B------:R-:W-:Y:S01]  /*7da0*/  MOV R104, R44 ;  /* 0x0000002c00687202 */ /* 0x000fe20000000f00 */
[----:B-1----:R-:W-:Y:S01]  /*7db0*/  @P1 IMAD.HI.U32 R44, R111, R106, RZ ;  /* 0x0000006a6f2c1227 */ /* 0x002fe200078e00ff */
[----:B------:R-:W-:Y:S01]  /*7dc0*/  IADD3 R21, P6, R36, 0x1000, RZ ;  /* 0x0000100024157810 */ /* 0x000fe20007fde0ff */
[----:B------:R-:W-:Y:S01]  /*7dd0*/  ULDC.64 UR8, c[0x0][0xae8] ;  /* 0x0002ba0000087ab9 */ /* 0x000fe20000000a00 */
[----:B------:R-:W-:Y:S01]  /*7de0*/  F2FP.BF16.F32.PACK_AB R4, R25, R20 ;  /* 0x000000141904723e */ /* 0x000fe200000010ff */
[----:B------:R-:W-:Y:S01]  /*7df0*/  BAR.SYNC.DEFER_BLOCKING 0x1, 0x100 ;  /* 0x0044000000007b1d */ /* 0x000fe20000010000 */
[----:B------:R-:W-:Y:S01]  /*7e00*/  LOP3.LUT R34, R21, 0x380, RZ, 0xc0, !PT ;  /* 0x0000038015227812 */ /* 0x000fe200078ec0ff */
[----:B------:R-:W-:Y:S01]  /*7e10*/  IMAD.MOV.U32 R45, RZ, RZ, R111 ;  /* 0x000000ffff2d7224 */ /* 0x000fe200078e006f */
[----:B--2---:R-:W-:Y:S01]  /*7e20*/  @P1 SHF.R.U32.HI R45, RZ, R107, R44 ;  /* 0x0000006bff2d1219 */ /* 0x004fe2000001162c */
[----:B------:R-:W-:Y:S01]  /*7e30*/  IMAD.U32 R12, RZ, RZ, UR6 ;  /* 0x00000006ff0c7e24 */ /* 0x000fe2000f8e00ff */
[----:B------:R-:W-:Y:S01]  /*7e40*/  SHF.R.U64 R34, R34, 0x3, RZ ;  /* 0x0000000322227819 */ /* 0x000fe200000012ff */
[----:B------:R-:W-:Y:S01]  /*7e50*/  IMAD.U32 R13, RZ, RZ, UR5 ;  /* 0x00000005ff0d7e24 */ /* 0x000fe2000f8e00ff */
[----:B------:R-:W-:Y:S01]  /*7e60*/  MOV R107, R38 ;  /* 0x00000026006b7202 */ /* 0x000fe20000000f00 */
[----:B------:R-:W-:Y:S01]  /*7e70*/  IMAD.MOV R39, RZ, RZ, -R45 ;  /* 0x000000ffff277224 */ /* 0x000fe200078e0a2d */
[----:B------:R-:W-:Y:S01]  /*7e80*/  LOP3.LUT R34, R34, R21, RZ, 0x3c, !PT ;  /* 0x0000001522227212 */ /* 0x000fe200078e3cff */
[----:B0-----:R-:W-:Y:S01]  /*7e90*/  IMAD.WIDE.U32 R12, R102, UR38, R12 ;  /* 0x00000026660c7c25 */ /* 0x001fe2000f8e000c */
[C---:B------:R-:W-:Y:S01]  /*7ea0*/  IADD3 R21, P0, R36.reuse, 0x6000, RZ ;  /* 0x0000600024157810 */ /* 0x040fe20007f1e0ff */
[----:B------:R-:W-:Y:S01]  /*7eb0*/  ULDC.64 UR6, c[0x0][0xb88] ;  /* 0x0002e20000067ab9 */ /* 0x000fe20000000a00 */
[C---:B------:R-:W-:Y:S01]  /*7ec0*/  IADD3 R33, P5, R36.reuse, 0x2000, RZ ;  /* 0x0000200024217810 */ /* 0x040fe20007fbe0ff */
[----:B------:R-:W-:Y:S01]  /*7ed0*/  ULDC UR5, c[0x0][0xa88] ;  /* 0x0002a20000057ab9 */ /* 0x000fe20000000800 */
[----:B------:R-:W-:Y:S01]  /*7ee0*/  IADD3 R35, P4, R36, 0x3000, RZ ;  /* 0x0000300024237810 */ /* 0x000fe20007f9e0ff */
[----:B------:R-:W-:Y:S01]  /*7ef0*/  IMAD.X R25, RZ, RZ, R37, P0 ;  /* 0x000000ffff197224 */ /* 0x000fe200000e0625 */
[----:B------:R-:W-:-:S02]  /*7f00*/  LOP3.LUT R32, R33, 0x380, RZ, 0xc0, !PT ;  /* 0x0000038021207812 */ /* 0x000fc400078ec0ff */
[----:B------:R-:W-:Y:S02]  /*7f10*/  LOP3.LUT R30, R35, 0x380, RZ, 0xc0, !PT ;  /* 0x00000380231e7812 */ /* 0x000fe400078ec0ff */
[----:B------:R-:W-:Y:S02]  /*7f20*/  IADD3 R12, P0, R45, R12, RZ ;  /* 0x0000000c2d0c7210 */ /* 0x000fe40007f1e0ff */
[----:B------:R-:W-:Y:S01]  /*7f30*/  SHF.R.U64 R32, R32, 0x3, RZ ;  /* 0x0000000320207819 */ /* 0x000fe200000012ff */
[----:B------:R0:W-:Y:S01]  /*7f40*/  STSM.16.M88.4 [R109], R4 ;  /* 0x000000046d007844 */ /* 0x0001e20000000200 */
[----:B------:R-:W-:Y:S02]  /*7f50*/  SHF.R.U64 R30, R30, 0x3, RZ ;  /* 0x000000031e1e7819 */ /* 0x000fe400000012ff */
[----:B------:R-:W-:Y:S02]  /*7f60*/  LOP3.LUT R32, R32, R33, RZ, 0x3c, !PT ;  /* 0x0000002120207212 */ /* 0x000fe400078e3cff */
[----:B------:R-:W-:Y:S01]  /*7f70*/  LOP3.LUT R30, R30, R35, RZ, 0x3c, !PT ;  /* 0x000000231e1e7212 */ /* 0x000fe200078e3cff */
[----:B------:R-:W-:Y:S01]  /*7f80*/  IMAD.X R35, RZ, RZ, R37, P6 ;  /* 0x000000ffff237224 */ /* 0x000fe200030e0625 */
[----:B------:R-:W-:-:S02]  /*7f90*/  MOV R15, R14 ;  /* 0x0000000e000f7202 */ /* 0x000fc40000000f00 */
[----:B------:R-:W-:Y:S02]  /*7fa0*/  IADD3 R33, P3, R36, 0x4000, RZ ;  /* 0x0000400024217810 */ /* 0x000fe40007f7e0ff */
[----:B------:R-:W-:Y:S01]  /*7fb0*/  MOV R106, R40 ;  /* 0x00000028006a7202 */ /* 0x000fe20000000f00 */
[----:B------:R-:W-:Y:S01]  /*7fc0*/  IMAD R40, R100, 0x80, R189 ;  /* 0x0000008064287824 */ /* 0x000fe200078e02bd */
[C---:B------:R-:W-:Y:S01]  /*7fd0*/  IADD3 R105, P6, R36.reuse, 0x7000, RZ ;  /* 0x0000700024697810 */ /* 0x040fe20007fde0ff */
[----:B------:R-:W-:Y:S01]  /*7fe0*/  IMAD.X R29, RZ, RZ, R37, P3 ;  /* 0x000000ffff1d7224 */ /* 0x000fe200018e0625 */
[----:B------:R-:W-:Y:S01]  /*7ff0*/  IADD3 R31, P2, R36, 0x5000, RZ ;  /* 0x00005000241f7810 */ /* 0x000fe20007f5e0ff */
[----:B0-----:R-:W-:Y:S01]  /*8000*/  IMAD R4, R102, UR12, RZ ;  /* 0x0000000c66047c24 */ /* 0x001fe2000f8e02ff */
[----:B------:R-:W-:Y:S01]  /*8010*/  MOV R109, R10 ;  /* 0x0000000a006d7202 */ /* 0x000fe20000000f00 */
[----:B------:R-:W-:Y:S01]  /*8020*/  IMAD R11, R46, R39, R111 ;  /* 0x000000272e0b7224 */ /* 0x000fe200078e026f */
[----:B------:R-:W-:Y:S01]  /*8030*/  SHF.R.S32.HI R39, RZ, 0x1f, R45 ;  /* 0x0000001fff277819 */ /* 0x000fe2000001142d */
[----:B------:R-:W-:Y:S01]  /*8040*/  IMAD R103, R103, UR38, R4 ;  /* 0x0000002667677c24 */ /* 0x000fe2000f8e0204 */
[----:B------:R-:W-:Y:S01]  /*8050*/  F2FP.BF16.F32.PACK_AB R4, R94, R95 ;  /* 0x0000005f5e04723e */ /* 0x000fe200000010ff */
[----:B------:R-:W-:Y:S01]  /*8060*/  IMAD.X R27, RZ, RZ, R37, P2 ;  /* 0x000000ffff1b7224 */ /* 0x000fe200010e0625 */
[----:B------:R-:W-:-:S02]  /*8070*/  SHF.R.S32.HI R10, RZ, 0x1f, R11 ;  /* 0x0000001fff0a7819 */ /* 0x000fc4000001140b */
[----:B------:R-:W-:Y:S02]  /*8080*/  IADD3.X R13, R39, R13, R103, P0, !PT ;  /* 0x0000000d270d7210 */ /* 0x000fe400007fe467 */
[----:B------:R-:W-:Y:S01]  /*8090*/  F2FP.BF16.F32.PACK_AB R5, R99, R108 ;  /* 0x0000006c6305723e */ /* 0x000fe200000010ff */
[----:B------:R-:W-:Y:S01]  /*80a0*/  IMAD R10, R10, UR6, RZ ;  /* 0x000000060a0a7c24 */ /* 0x000fe2000f8e02ff */
[----:B------:R-:W-:Y:S01]  /*80b0*/  F2FP.BF16.F32.PACK_AB R6, R92, R93 ;  /* 0x0000005d5c06723e */ /* 0x000fe200000010ff */
[----:B------:R-:W-:Y:S01]  /*80c0*/  IMAD.WIDE.U32 R12, R11, UR6, R12 ;  /* 0x000000060b0c7c25 */ /* 0x000fe2000f8e000c */
[----:B------:R-:W-:Y:S02]  /*80d0*/  F2FP.BF16.F32.PACK_AB R7, R101, R110 ;  /* 0x0000006e6507723e */ /* 0x000fe400000010ff */
[----:B------:R-:W-:Y:S01]  /*80e0*/  LOP3.LUT R20, R105, 0x380, RZ, 0xc0, !PT ;  /* 0x0000038069147812 */ /* 0x000fe200078ec0ff */
[----:B------:R-:W-:Y:S01]  /*80f0*/  IMAD R39, R11, UR7, R10 ;  /* 0x000000070b277c24 */ /* 0x000fe2000f8e020a */
[----:B------:R-:W-:Y:S01]  /*8100*/  F2FP.BF16.F32.PACK_AB R11, R47, R98 ;  /* 0x000000622f0b723e */ /* 0x000fe200000010ff */
[----:B------:R0:W-:Y:S01]  /*8110*/  STSM.16.M88.4 [R15], R4 ;  /* 0x000000040f007844 */ /* 0x0001e20000000200 */
[----:B------:R-:W-:Y:S01]  /*8120*/  ULDC.64 UR6, c[0x0][0xb50] ;  /* 0x0002d40000067ab9 */ /* 0x000fe20000000a00 */
[----:B------:R-:W-:Y:S01]  /*8130*/  IMAD R47, R46, UR5, RZ ;  /* 0x000000052e2f7c24 */ /* 0x000fe2000f8e02ff */
[----:B------:R-:W-:-:S02]  /*8140*/  MOV R14, R8 ;  /* 0x00000008000e7202 */ /* 0x000fc40000000f00 */
[----:B------:R-:W-:Y:S02]  /*8150*/  LOP3.LUT P0, RZ, R186, 0x3, RZ, 0xc0, !PT ;  /* 0x00000003baff7812 */ /* 0x000fe4000780c0ff */
[----:B------:R-:W-:Y:S02]  /*8160*/  F2FP.BF16.F32.PACK_AB R8, R88, R91 ;  /* 0x0000005b5808723e */ /* 0x000fe400000010ff */
[----:B------:R-:W-:Y:S02]  /*8170*/  F2FP.BF16.F32.PACK_AB R9, R96, R97 ;  /* 0x000000616009723e */ /* 0x000fe400000010ff */
[----:B------:R-:W-:Y:S02]  /*8180*/  F2FP.BF16.F32.PACK_AB R10, R89, R90 ;  /* 0x0000005a590a723e */ /* 0x000fe400000010ff */
[----:B------:R-:W-:Y:S02]  /*8190*/  LEA R38, P3, R12, UR6, 0x2 ;  /* 0x000000060c267c11 */ /* 0x000fe4000f8610ff */
[----:B------:R-:W-:Y:S01]  /*81a0*/  SHF.R.U64 R20, R20, 0x3, RZ ;  /* 0x0000000314147819 */ /* 0x000fe200000012ff */
[C---:B0-----:R-:W-:Y:S01]  /*81b0*/  VIADD R4, R40.reuse, 0x8 ;  /* 0x0000000828047836 */ /* 0x041fe20000000000 */
[----:B------:R-:W-:Y:S01]  /*81c0*/  ISETP.GE.OR P2, PT, R40, R47, P0 ;  /* 0x0000002f2800720c */ /* 0x000fe20000746670 */
[----:B------:R-:W-:Y:S01]  /*81d0*/  IMAD.IADD R5, R13, 0x1, R39 ;  /* 0x000000010d057824 */ /* 0x000fe200078e0227 */
[----:B------:R0:W-:Y:S01]  /*81e0*/  STSM.16.M88.4 [R14], R8 ;  /* 0x000000080e007844 */ /* 0x0001e20000000200 */
[----:B------:R-:W-:-:S02]  /*81f0*/  F2FP.BF16.F32.PACK_AB R6, R53, R52 ;  /* 0x000000343506723e */ /* 0x000fc400000010ff */
[----:B------:R-:W-:Y:S01]  /*8200*/  ISETP.GE.OR P0, PT, R4, R47, P0 ;  /* 0x0000002f0400720c */ /* 0x000fe20000706670 */
[----:B------:R-:W-:Y:S01]  /*8210*/  SHFL.IDX PT, R44, R38, RZ, 0x1c1f ;  /* 0x001c1fff262c7589 */ /* 0x000fe200000e0000 */
[----:B------:R-:W-:Y:S02]  /*8220*/  LEA.HI.X R39, R12, UR7, R5, 0x2, P3 ;  /* 0x000000070c277c11 */ /* 0x000fe400098f1405 */
[----:B------:R-:W-:Y:S01]  /*8230*/  F2FP.BF16.F32.PACK_AB R4, R49, R48 ;  /* 0x000000303104723e */ /* 0x000fe200000010ff */
[----:B------:R-:W-:Y:S01]  /*8240*/  SHFL.IDX PT, R88, R38, 0x1, 0x1c1f ;  /* 0x003c1f0026587f89 */ /* 0x000fe200000e0000 */
[----:B------:R-:W-:Y:S02]  /*8250*/  F2FP.BF16.F32.PACK_AB R5, R51, R50 ;  /* 0x000000323305723e */ /* 0x000fe400000010ff */
[----:B------:R-:W-:Y:S01]  /*8260*/  F2FP.BF16.F32.PACK_AB R7, R55, R54 ;  /* 0x000000363707723e */ /* 0x000fe200000010ff */
[----:B------:R-:W1:Y:S01]  /*8270*/  SHFL.IDX PT, R45, R39, RZ, 0x1c1f ;  /* 0x001c1fff272d7589 */ /* 0x000e6200000e0000 */
[----:B------:R-:W-:-:S02]  /*8280*/  F2FP.BF16.F32.PACK_AB R12, R57, R56 ;  /* 0x00000038390c723e */ /* 0x000fc400000010ff */
[----:B------:R-:W-:Y:S01]  /*8290*/  F2FP.BF16.F32.PACK_AB R13, R59, R58 ;  /* 0x0000003a3b0d723e */ /* 0x000fe200000010ff */
[----:B------:R-:W-:Y:S01]  /*82a0*/  STSM.16.M88.4 [R109], R4 ;  /* 0x000000046d007844 */ /* 0x000fe20000000200 */
[----:B0-----:R-:W-:Y:S02]  /*82b0*/  F2FP.BF16.F32.PACK_AB R14, R61, R60 ;  /* 0x0000003c3d0e723e */ /* 0x001fe400000010ff */
[----:B------:R-:W-:Y:S01]  /*82c0*/  F2FP.BF16.F32.PACK_AB R15, R63, R62 ;  /* 0x0000003e3f0f723e */ /* 0x000fe200000010ff */
[----:B------:R-:W0:Y:S01]  /*82d0*/  SHFL.IDX PT, R89, R39, 0x1, 0x1c1f ;  /* 0x003c1f0027597f89 */ /* 0x000e2200000e0000 */
[----:B------:R-:W-:Y:S01]  /*82e0*/  F2FP.BF16.F32.PACK_AB R72, R73, R72 ;  /* 0x000000484948723e */ /* 0x000fe200000010ff */
[----:B------:R-:W2:Y:S01]  /*82f0*/  @P1 LDC R61, c[0x0][0xbec] ;  /* 0x0002fb00ff3d1b82 */ /* 0x000ea20000000800 */
[----:B------:R-:W-:Y:S01]  /*8300*/  LOP3.LUT R20, R20, R105, RZ, 0x3c, !PT ;  /* 0x0000006914147212 */ /* 0x000fe200078e3cff */
[----:B------:R-:W-:Y:S01]  /*8310*/  STSM.16.M88.4 [R107], R12 ;  /* 0x0000000c6b007844 */ /* 0x000fe20000000200 */
[----:B------:R-:W-:-:S02]  /*8320*/  F2FP.BF16.F32.PACK_AB R8, R65, R64 ;  /* 0x000000404108723e */ /* 0x000fc400000010ff */
[----:B------:R-:W-:Y:S02]  /*8330*/  F2FP.BF16.F32.PACK_AB R9, R67, R66 ;  /* 0x000000424309723e */ /* 0x000fe400000010ff */
[----:B------:R-:W-:Y:S02]  /*8340*/  F2FP.BF16.F32.PACK_AB R10, R69, R68 ;  /* 0x00000044450a723e */ /* 0x000fe400000010ff */
[----:B------:R-:W-:Y:S02]  /*8350*/  F2FP.BF16.F32.PACK_AB R11, R71, R70 ;  /* 0x00000046470b723e */ /* 0x000fe400000010ff */
[----:B------:R-:W-:Y:S02]  /*8360*/  F2FP.BF16.F32.PACK_AB R73, R75, R74 ;  /* 0x0000004a4b49723e */ /* 0x000fe400000010ff */
[----:B------:R-:W-:Y:S01]  /*8370*/  F2FP.BF16.F32.PACK_AB R80, R81, R80 ;  /* 0x000000505150723e */ /* 0x000fe200000010ff */
[----:B------:R-:W-:Y:S01]  /*8380*/  STSM.16.M88.4 [R106], R8 ;  /* 0x000000086a007844 */ /* 0x000fe20000000200 */
[----:B------:R-:W-:-:S02]  /*8390*/  MOV R105, R42 ;  /* 0x0000002a00697202 */ /* 0x000fc40000000f00 */
[----:B------:R-:W-:Y:S02]  /*83a0*/  F2FP.BF16.F32.PACK_AB R74, R77, R76 ;  /* 0x0000004c4d4a723e */ /* 0x000fe400000010ff */
[----:B------:R-:W-:Y:S02]  /*83b0*/  F2FP.BF16.F32.PACK_AB R75, R79, R78 ;  /* 0x0000004e4f4b723e */ /* 0x000fe400000010ff */
[----:B------:R-:W-:Y:S02]  /*83c0*/  F2FP.BF16.F32.PACK_AB R81, R83, R82 ;  /* 0x000000525351723e */ /* 0x000fe400000010ff */
[----:B------:R-:W-:Y:S01]  /*83d0*/  F2FP.BF16.F32.PACK_AB R82, R85, R84 ;  /* 0x000000545552723e */ /* 0x000fe200000010ff */
[----:B------:R-:W-:Y:S01]  /*83e0*/  STSM.16.M88.4 [R105], R72 ;  /* 0x0000004869007844 */ /* 0x000fe20000000200 */
[----:B------:R-:W-:Y:S02]  /*83f0*/  F2FP.BF16.F32.PACK_AB R83, R87, R86 ;  /* 0x000000565753723e */ /* 0x000fe400000010ff */
[----:B------:R-:W-:-:S02]  /*8400*/  LOP3.LUT R28, R33, 0x380, RZ, 0xc0, !PT ;  /* 0x00000380211c7812 */ /* 0x000fc400078ec0ff */
[----:B------:R-:W-:Y:S01]  /*8410*/  LOP3.LUT R24, R21, 0x380, RZ, 0xc0, !PT ;  /* 0x0000038015187812 */ /* 0x000fe200078ec0ff */
[----:B------:R-:W-:Y:S01]  /*8420*/  STSM.16.M88.4 [R104], R80 ;  /* 0x0000005068007844 */ /* 0x000fe20000000200 */
[----:B------:R-:W-:Y:S01]  /*8430*/  SHF.R.U64 R28, R28, 0x3, RZ ;  /* 0x000000031c1c7819 */ /* 0x000fe200000012ff */
[----:B------:R-:W-:Y:S01]  /*8440*/  UIMAD UR5, UR11, UR8, URZ ;  /* 0x000000080b0572a4 */ /* 0x000fe2000f8e023f */
[----:B------:R-:W-:Y:S01]  /*8450*/  LOP3.LUT R26, R31, 0x380, RZ, 0xc0, !PT ;  /* 0x000003801f1a7812 */ /* 0x000fe200078ec0ff */
[----:B------:R-:W-:Y:S01]  /*8460*/  BAR.SYNC.DEFER_BLOCKING 0x1, 0x100 ;  /* 0x0044000000007b1d */ /* 0x000fe20000010000 */
[----:B------:R-:W-:Y:S02]  /*8470*/  LOP3.LUT R28, R28, R33, RZ, 0x3c, !PT ;  /* 0x000000211c1c7212 */ /* 0x000fe400078e3cff */
[----:B------:R-:W-:Y:S01]  /*8480*/  SHF.R.U64 R24, R24, 0x3, RZ ;  /* 0x0000000318187819 */ /* 0x000fe200000012ff */
[----:B------:R-:W-:Y:S01]  /*8490*/  UIMAD.WIDE.U32 UR6, UR10, UR8, URZ ;  /* 0x000000080a0672a5 */ /* 0x000fe2000f8e003f */
[----:B------:R-:W-:Y:S01]  /*84a0*/  SHF.R.U64 R26, R26, 0x3, RZ ;  /* 0x000000031a1a7819 */ /* 0x000fe200000012ff */
[----:B------:R-:W-:Y:S01]  /*84b0*/  UIMAD UR5, UR10, UR9, UR5 ;  /* 0x000000090a0572a4 */ /* 0x000fe2000f8e0205 */
[----:B------:R-:W-:Y:S01]  /*84c0*/  LOP3.LUT R24, R24, R21, RZ, 0x3c, !PT ;  /* 0x0000001518187212 */ /* 0x000fe200078e3cff */
[--C-:B------:R-:W-:Y:S01]  /*84d0*/  IMAD.X R33, RZ, RZ, R37.reuse, P5 ;  /* 0x000000ffff217224 */ /* 0x100fe200028e0625 */
[----:B------:R-:W-:Y:S01]  /*84e0*/  LOP3.LUT R21, R36, 0x380, RZ, 0xc0, !PT ;  /* 0x0000038024157812 */ /* 0x000fe200078ec0ff */
[----:B------:R-:W-:Y:S01]  /*84f0*/  ULDC.64 UR8, c[0x0][0xaf0] ;  /* 0x0002bc0000087ab9 */ /* 0x000fe20000000a00 */
[----:B-1----:R1:W-:Y:S01]  /*8500*/  @!P2 ST.E desc[UR60][R44.64], R3 ;  /* 0x000000032c00a985 */ /* 0x0023e2000c10193c */
[----:B------:R-:W-:Y:S01]  /*8510*/  UIADD3 UR7, UR7, UR5, URZ ;  /* 0x0000000507077290 */ /* 0x000fe2000fffe03f */
[----:B------:R-:W-:Y:S01]  /*8520*/  LOP3.LUT R26, R26, R31, RZ, 0x3c, !PT ;  /* 0x0000001f1a1a7212 */ /* 0x000fe200078e3cff */
[----:B------:R-:W-:Y:S01]  /*8530*/  UIADD3 UR4, UR4, 0x34820, URZ ;  /* 0x0003482004047890 */ /* 0x000fe2000fffe03f */
[----:B0-----:R0:W-:Y:S01]  /*8540*/  @!P0 ST.E desc[UR60][R88.64], R0 ;  /* 0x0000000058008985 */ /* 0x0011e2000c10193c */
[----:B------:R-:W-:Y:S01]  /*8550*/  SHF.R.U64 R21, R21, 0x3, RZ ;  /* 0x0000000315157819 */ /* 0x000fe200000012ff */
[----:B------:R-:W-:Y:S01]  /*8560*/  UIADD3 UR36, UR36, 0x1, URZ ;  /* 0x0000000124247890 */ /* 0x000fe2000fffe03f */
[----:B------:R-:W-:Y:S01]  /*8570*/  IMAD.X R31, RZ, RZ, R37, P4 ;  /* 0x000000ffff1f7224 */ /* 0x000fe200020e0625 */
[----:B------:R3:W5:Y:S01]  /*8580*/  LD.E.128 R48, desc[UR60][R34.64] ;  /* 0x0000003c22307980 */ /* 0x000762000c101d00 */
[----:B------:R-:W-:Y:S01]  /*8590*/  ULDC.64 UR10, c[0x0][0xa80] ;  /* 0x0002a000000a7ab9 */ /* 0x000fe20000000a00 */
[----:B-1----:R-:W1:Y:S01]  /*85a0*/  @P1 LDC R44, c[0x0][0xbf0] ;  /* 0x0002fc00ff2c1b82 */ /* 0x002e620000000800 */
[----:B------:R-:W-:Y:S01]  /*85b0*/  IMAD R3, R23, 0x20, R185 ;  /* 0x0000002017037824 */ /* 0x000fe200078e02b9 */
[----:B------:R4:W5:Y:S01]  /*85c0*/  LD.E.128 R56, desc[UR60][R28.64] ;  /* 0x0000003c1c387980 */ /* 0x000962000c101d00 */
[----:B------:R-:W-:Y:S01]  /*85d0*/  UIMAD UR5, UR12, UR8, URZ ;  /* 0x000000080c0572a4 */ /* 0x000fe2000f8e023f */
[----:B------:R-:W-:Y:S01]  /*85e0*/  LOP3.LUT R36, R21, R36, RZ, 0x3c, !PT ;  /* 0x0000002415247212 */ /* 0x000fe200078e3cff */
[----:B------:R-:W-:Y:S01]  /*85f0*/  UIMAD.WIDE.U32 UR6, UR38, UR8, UR6 ;  /* 0x00000008260672a5 */ /* 0x000fe2000f8e0006 */
[----:B------:R1:W5:Y:S02]  /*8600*/  LD.E.128 R52, desc[UR60][R26.64] ;  /* 0x0000003c1a347980 */ /* 0x000364000c101d00 */
[----:B---3--:R-:W3:Y:S02]  /*8610*/  LDC.64 R34, c[0x0][0xae0] ;  /* 0x0002b800ff227b82 */ /* 0x008ee40000000a00 */
[----:B------:R3:W5:Y:S01]  /*8620*/  LD.E.128 R12, desc[UR60][R24.64] ;  /* 0x0000003c180c7980 */ /* 0x000762000c101d00 */
[----:B----4-:R-:W-:Y:S01]  /*8630*/  IMAD R28, R100, 0x80, R3 ;  /* 0x00000080641c7824 */ /* 0x010fe200078e0203 */
[----:B------:R-:W-:Y:S01]  /*8640*/  UIMAD UR5, UR38, UR9, UR5 ;  /* 0x00000009260572a4 */ /* 0x000fe2000f8e0205 */
[----:B------:R-:W-:Y:S01]  /*8650*/  IMAD.X R21, RZ, RZ, R37, P6 ;  /* 0x000000ffff157224 */ /* 0x000fe200030e0625 */
[----:B------:R-:W5:Y:S01]  /*8660*/  LD.E.128 R40, desc[UR60][R32.64] ;  /* 0x0000003c20287980 */ /* 0x000f62000c101d00 */
[----:B--2---:R-:W-:-:S03]  /*8670*/  @P1 IMAD.HI.U32 R3, R28, R61, RZ ;  /* 0x0000003d1c031227 */ /* 0x004fc600078e00ff */
[----:B------:R-:W5:Y:S01]  /*8680*/  LD.E.128 R4, desc[UR60][R30.64] ;  /* 0x0000003c1e047980 */ /* 0x000f62000c101d00 */
[----:B0-----:R-:W-:Y:S01]  /*8690*/  IMAD.MOV.U32 R0, RZ, RZ, R28 ;  /* 0x000000ffff007224 */ /* 0x001fe200078e001c */
[----:B------:R-:W-:Y:S02]  /*86a0*/  UIADD3 UR7, UR7, UR5, URZ ;  /* 0x0000000507077290 */ /* 0x000fe4000fffe03f */
[----:B------:R-:W5:Y:S01]  /*86b0*/  LD.E.128 R36, desc[UR60][R36.64] ;  /* 0x0000003c24247980 */ /* 0x000f62000c101d00 */
[----:B-1----:R-:W-:Y:S01]  /*86c0*/  @P1 SHF.R.U32.HI R0, RZ, R44, R3 ;  /* 0x0000002cff001219 */ /* 0x002fe20000011603 */
[----:B------:R-:W-:Y:S02]  /*86d0*/  ULDC.64 UR8, c[0x0][0xad8] ;  /* 0x0002b60000087ab9 */ /* 0x000fe40000000a00 */
[----:B------:R0:W5:Y:S01]  /*86e0*/  LD.E.128 R8, desc[UR60][R20.64] ;  /* 0x0000003c14087980 */ /* 0x000162000c101d00 */
[--C-:B------:R-:W-:Y:S01]  /*86f0*/  SHF.R.S32.HI R3, RZ, 0x1f, R0.reuse ;  /* 0x0000001fff037819 */ /* 0x100fe20000011400 */
[----:B------:R-:W-:Y:S01]  /*8700*/  IMAD.MOV R27, RZ, RZ, -R0 ;  /* 0x000000ffff1b7224 */ /* 0x000fe200078e0a00 */
[----:B------:R-:W-:Y:S01]  /*8710*/  @!PT LDS RZ, [RZ] ;  /* 0x00000000fffff984 */ /* 0x000fe20000000800 */
[----:B------:R-:W-:Y:S01]  /*8720*/  @!PT LDS RZ, [RZ] ;  /* 0x00000000fffff984 */ /* 0x000fe20000000800 */
[----:B------:R-:W-:Y:S01]  /*8730*/  @!PT LDS RZ, [RZ] ;  /* 0x00000000fffff984 */ /* 0x000fe20000000800 */
[----:B------:R-:W-:Y:S01]  /*8740*/  @!PT LDS RZ, [RZ] ;  /* 0x00000000fffff984 */ /* 0x000fe20000000800 */
[----:B------:R1:W-:Y:S06]  /*8750*/  MEMBAR.ALL.CTA ;  /* 0x0000000000007992 */ /* 0x0003ec0000008000 */
[----:B-1----:R-:W1:Y:S01]  /*8760*/  FENCE.VIEW.ASYNC.S ;  /* 0x00000000000073c6 */ /* 0x002e620000000000 */
[----:B---3--:R-:W-:-:S04]  /*8770*/  IMAD R3, R3, R34, RZ ;  /* 0x0000002203037224 */ /* 0x008fc800078e02ff */
[----:B------:R-:W-:Y:S02]  /*8780*/  IMAD R25, R0, R35, R3 ;  /* 0x0000002300197224 */ /* 0x000fe400078e0203 */
[----:B------:R-:W-:Y:S02]  /*8790*/  IMAD R3, R46, R27, R28 ;  /* 0x0000001b2e037224 */ /* 0x000fe400078e021c */
[----:B0-----:R-:W-:-:S03]  /*87a0*/  IMAD.WIDE.U32 R20, R0, R34, UR6 ;  /* 0x0000000600147e25 */ /* 0x001fc6000f8e0022 */
[----:B------:R-:W-:Y:S01]  /*87b0*/  SHF.R.S32.HI R0, RZ, 0x1f, R3 ;  /* 0x0000001fff007819 */ /* 0x000fe20000011403 */
[----:B------:R-:W-:Y:S02]  /*87c0*/  IMAD.IADD R21, R21, 0x1, R25 ;  /* 0x0000000115157824 */ /* 0x000fe400078e0219 */
[----:B------:R-:W-:Y:S02]  /*87d0*/  IMAD R100, R100, 0x80, R185 ;  /* 0x0000008064647824 */ /* 0x000fe400078e02b9 */
[----:B------:R-:W-:Y:S01]  /*87e0*/  IMAD R0, R0, UR8, RZ ;  /* 0x0000000800007c24 */ /* 0x000fe2000f8e02ff */
[----:B------:R-:W-:Y:S01]  /*87f0*/  ULDC UR5, c[0x0][0xc] ;  /* 0x0000030000057ab9 */ /* 0x000fe20000000800 */
[----:B------:R-:W-:Y:S01]  /*8800*/  IMAD.WIDE.U32 R20, R3, UR8, R20 ;  /* 0x0000000803147c25 */ /* 0x000fe2000f8e0014 */
[----:B------:R-:W-:-:S03]  /*8810*/  ISETP.GE.AND P1, PT, R100, R47, PT ;  /* 0x0000002f6400720c */ /* 0x000fc60003f26270 */
[----:B------:R-:W-:Y:S01]  /*8820*/  IMAD R25, R3, UR9, R0 ;  /* 0x0000000903197c24 */ /* 0x000fe2000f8e0200 */
[----:B------:R-:W-:Y:S01]  /*8830*/  UMOV UR6, 0x1 ;  /* 0x0000000100067882 */ /* 0x000fe20000000000 */
[----:B------:R-:W-:Y:S01]  /*8840*/  UIADD3 UR39, UR5, UR39, URZ ;  /* 0x0000002705277290 */ /* 0x000fe2000fffe03f */
[----:B------:R-:W-:Y:S01]  /*8850*/  LEA R28, P0, R20, UR10, 0x1 ;  /* 0x0000000a141c7c11 */ /* 0x000fe2000f8008ff */
[----:B------:R-:W-:Y:S01]  /*8860*/  UPRMT UR5, URZ, 0x654, UR4 ;  /* 0x000006543f057896 */ /* 0x000fe20008000004 */
[----:B------:R-:W-:Y:S01]  /*8870*/  IMAD.IADD R3, R21, 0x1, R25 ;  /* 0x0000000115037824 */ /* 0x000fe200078e0219 */
[----:B------:R-:W-:Y:S01]  /*8880*/  UPRMT UR4, UR6, 0x654, UR4 ;  /* 0x0000065406047896 */ /* 0x000fe20008000004 */
[----:B------:R-:W-:Y:S01]  /*8890*/  VIADD R0, R100, 0x20 ;  /* 0x0000002064007836 */ /* 0x000fe20000000000 */
[----:B------:R-:W-:Y:S02]  /*88a0*/  UISETP.NE.AND UP0, UPT, UR36, 0x2, UPT ;  /* 0x000000022400788c */ /* 0x000fe4000bf05270 */
[----:B------:R-:W-:-:S02]  /*88b0*/  LEA.HI.X R3, R20, UR11, R3, 0x1, P0 ;  /* 0x0000000b14037c11 */ /* 0x000fc400080f0c03 */
[----:B------:R-:W-:Y:S01]  /*88c0*/  USEL UR6, URZ, 0x1, UP0 ;  /* 0x000000013f067887 */ /* 0x000fe20008000000 */
[-C--:B------:R-:W-:Y:S01]  /*88d0*/  ISETP.GE.AND P3, PT, R0, R47.reuse, PT ;  /* 0x0000002f0000720c */ /* 0x080fe20003f66270 */
[----:B------:R-:W-:Y:S01]  /*88e0*/  VIADD R0, R100, 0x40 ;  /* 0x0000004064007836 */ /* 0x000fe20000000000 */
[----:B-1----:R-:W-:Y:S01]  /*88f0*/  SYNCS.ARRIVE.TRANS64.RED.A1T0 RZ, [UR5], RZ ;  /* 0x000000ffffff79a7 */ /* 0x002fe20008100405 */
[----:B------:R-:W-:Y:S01]  /*8900*/  USEL UR36, UR36, URZ, UP0 ;  /* 0x0000003f24247287 */ /* 0x000fe20008000000 */
[----:B------:R0:W1:Y:S01]  /*8910*/  SHFL.IDX PT, R26, R28, RZ, 0x181f ;  /* 0x00181fff1c1a7589 */ /* 0x00006200000e0000 */
[----:B------:R-:W-:Y:S01]  /*8920*/  ULOP3.LUT UR37, UR37, UR6, URZ, 0x3c, !UPT ;  /* 0x0000000625257292 */ /* 0x000fe2000f8e3c3f */
[----:B------:R-:W-:Y:S02]  /*8930*/  BSSY B0, `(.L_x_208) ;  /* 0x000000d000007945 */ /* 0x000fe40003800000 */
[----:B------:R0:W2:Y:S01]  /*8940*/  SHFL.IDX PT, R27, R3, RZ, 0x181f ;  /* 0x00181fff031b7589 */ /* 0x0000a200000e0000 */
[----:B------:R-:W-:Y:S01]  /*8950*/  SYNCS.ARRIVE.TRANS64.RED.A1T0 RZ, [UR4], RZ ;  /* 0x000000ffffff79a7 */ /* 0x000fe20008100404 */
[----:B------:R-:W-:Y:S01]  /*8960*/  ISETP.GE.AND P0, PT, R0, R47, PT ;  /* 0x0000002f0000720c */ /* 0x000fe20003f06270 */
[----:B------:R-:W-:-:S12]  /*8970*/  @P1 BRA `(.L_x_209) ;  /* 0x0000000000201947 */ /* 0x000fd80003800000 */
        /* <DEDUP_REMOVED lines=8> */
.L_x_209:
[----:B------:R-:W-:Y:S05]  /*8a00*/  BSYNC B0 ;  /* 0x0000000000007941 */ /* 0x000fea0003800000 */
.L_x_208:
        /* <DEDUP_REMOVED lines=12> */
.L_x_211:
[----:B------:R-:W-:Y:S05]  /*8ad0*/  BSYNC B0 ;  /* 0x0000000000007941 */ /* 0x000fea0003800000 */
.L_x_210:
        /* <DEDUP_REMOVED lines=12> */
.L_x_213:
[----:B------:R-:W-:Y:S05]  /*8ba0*/  BSYNC B0 ;  /* 0x0000000000007941 */ /* 0x000fea0003800000 */
.L_x_212:
[----:B------:R-:W-:Y:S01]  /*8bb0*/  VIADD R0, R100, 0x60 ;  /* 0x0000006064007836 */ /* 0x000fe20000000000 */
[----:B0--3--:R0:W3:Y:S01]  /*8bc0*/  SHFL.IDX PT, R21, R3, 0x3, 0x181f ;  /* 0x00781f0003157f89 */ /* 0x0090e200000e0000 */
[----:B------:R-:W-:Y:S01]  /*8bd0*/  BSSY B0, `(.L_x_214) ;  /* 0x000000d000007945 */ /* 0x000fe20003800000 */
[----:B------:R-:W-:Y:S02]  /*8be0*/  VIADD R184, R184, 0x1 ;  /* 0x00000001b8b87836 */ /* 0x000fe40000000000 */
[----:B------:R-:W-:Y:S01]  /*8bf0*/  ISETP.GE.AND P0, PT, R0, R47, PT ;  /* 0x0000002f0000720c */ /* 0x000fe20003f06270 */
[----:B------:R0:W0:-:S12]  /*8c00*/  SHFL.IDX PT, R20, R28, 0x3, 0x181f ;  /* 0x00781f001c147f89 */ /* 0x00001800000e0000 */
[----:B------:R-:W-:Y:S05]  /*8c10*/  @P0 BRA `(.L_x_215) ;  /* 0x0000000000200947 */ /* 0x000fea0003800000 */
[----:B------:R-:W-:Y:S02]  /*8c20*/  ULDC UR4, c[0x0][0xac8] ;  /* 0x0002b20000047ab9 */ /* 0x000fe40000000800 */
[----:B------:R-:W-:Y:S02]  /*8c30*/  ISETP.GE.AND P2, PT, R22, UR4, PT ;  /* 0x0000000416007c0c */ /* 0x000fe4000bf46270 */
[----:B------:R-:W-:-:S11]  /*8c40*/  ISETP.GE.AND P1, PT, R19, UR4, PT ;  /* 0x0000000413007c0c */ /* 0x000fd6000bf26270 */
[C---:B0----5:R-:W-:Y:S02]  /*8c50*/  @!P2 LEA R14, P0, R22.reuse, R20, 0x1 ;  /* 0x00000014160ea211 */ /* 0x061fe400078008ff */
[----:B---3--:R-:W-:Y:S02]  /*8c60*/  @!P1 IMAD.WIDE R12, R19, 0x2, R20 ;  /* 0x00000002130c9825 */ /* 0x008fe400078e0214 */
[----:B------:R-:W-:-:S03]  /*8c70*/  @!P2 LEA.HI.X R15, R22, R21, R194, 0x1, P0 ;  /* 0x00000015160fa211 */ /* 0x000fc600000f0cc2 */
[----:B------:R0:W-:Y:S04]  /*8c80*/  @!P1 ST.E.128 desc[UR60][R12.64], R4 ;  /* 0x000000040c009985 */ /* 0x0001e8000c101d3c */
[----:B------:R0:W-:Y:S02]  /*8c90*/  @!P2 ST.E.128 desc[UR60][R14.64], R8 ;  /* 0x000000080e00a985 */ /* 0x0001e4000c101d3c */
.L_x_215:
[----:B------:R-:W-:Y:S05]  /*8ca0*/  BSYNC B0 ;  /* 0x0000000000007941 */ /* 0x000fea0003800000 */
.L_x_214:
[----:B------:R-:W1:Y:S02]  /*8cb0*/  LDC R0, c[0x0][0xc34] ;  /* 0x00030d00ff007b82 */ /* 0x000e640000000800 */
[----:B-1----:R-:W-:-:S13]  /*8cc0*/  ISETP.LE.AND P0, PT, R0, UR39, PT ;  /* 0x0000002700007c0c */ /* 0x002fda000bf03270 */
[----:B------:R-:W-:Y:S05]  /*8cd0*/  @!P0 BRA `(.L_x_216) ;  /* 0xffffff8400788947 */ /* 0x000fea000383ffff */
[----:B------:R-:W-:Y:S05]  /*8ce0*/  EXIT ;  /* 0x000000000000794d */ /* 0x000fea0003800000 */
.L_x_182:
[----:B------:R-:W-:-:S08]  /*8cf0*/  NOP ;  /* 0x0000000000007918 */ /* 0x000fd00000000000 */
[----:B0-----:R-:W0:-:S00]  /*8d00*/  USETMAXREG.DEALLOC.CTAPOOL 0x18 ;  /* 0x00000018000079c8 */ /* 0x001e0000080e0500 */
[----:B------:R-:W1:Y:S01]  /*8d10*/  S2UR UR4, SR_CTAID.X ;  /* 0x00000000000479c3 */ /* 0x000e620000002500 */
[----:B0-----:R-:W-:Y:S02]  /*8d20*/  IMAD.MOV.U32 R3, RZ, RZ, 0x1 ;  /* 0x00000001ff037424 */ /* 0x001fe400078e00ff */
[----:B------:R-:W-:-:S03]  /*8d30*/  IMAD.MOV.U32 R19, RZ, RZ, RZ ;  /* 0x000000ffff137224 */ /* 0x000fc600078e00ff */
[----:B------:R0:W-:Y:S02]  /*8d40*/  STL [R1], R3 ;  /* 0x0000000301007387 */ /* 0x0001e40000100800 */
[----:B------:R-:W1:Y:S02]  /*8d50*/  LDC R2, c[0x0][0xc34] ;  /* 0x00030d00ff027b82 */ /* 0x000e640000000800 */
[----:B-1----:R-:W-:Y:S01]  /*8d60*/  ISETP.LE.AND P0, PT, R2, UR4, PT ;  /* 0x0000000402007c0c */ /* 0x002fe2000bf03270 */
[----:B------:R-:W-:-:S12]  /*8d70*/  IMAD.MOV.U32 R2, RZ, RZ, 0x1 ;  /* 0x00000001ff027424 */ /* 0x000fd800078e00ff */
[----:B0-----:R-:W-:Y:S05]  /*8d80*/  @P0 BRA `(.L_x_217) ;  /* 0x00000044002c0947 */ /* 0x001fea0003800000 */
[----:B------:R-:W2:Y:S01]  /*8d90*/  LDL R4, [R1+0x30] ;  /* 0x0000300001047983 */ /* 0x000ea20000100800 */
[----:B------:R-:W0:Y:S01]  /*8da0*/  S2UR UR4, SR_CgaCtaId ;  /* 0x00000000000479c3 */ /* 0x000e220000008800 */
[C---:B------:R-:W-:Y:S01]  /*8db0*/  IMAD.SHL.U32 R2, R0.reuse, 0x8, RZ ;  /* 0x0000000800027824 */ /* 0x040fe200078e00ff */
[C---:B------:R-:W-:Y:S01]  /*8dc0*/  LOP3.LUT R5, R0.reuse, 0x7f, RZ, 0xc0, !PT ;  /* 0x0000007f00057812 */ /* 0x040fe200078ec0ff */
[----:B------:R-:W-:Y:S01]  /*8dd0*/  UMOV UR36, 0x400 ;  /* 0x0000040000247882 */ /* 0x000fe20000000000 */
[----:B------:R-:W-:Y:S01]  /*8de0*/  LOP3.LUT P0, RZ, R0, 0x1f, RZ, 0xc0, !PT ;  /* 0x0000001f00ff7812 */ /* 0x000fe2000780c0ff */
[----:B------:R-:W-:Y:S01]  /*8df0*/  IMAD.MOV.U32 R19, RZ, RZ, RZ ;  /* 0x000000ffff137224 */ /* 0x000fe200078e00ff */
[----:B------:R-:W-:Y:S01]  /*8e00*/  LOP3.LUT R3, R2, 0x1f8, RZ, 0xc0, !PT ;  /* 0x000001f802037812 */ /* 0x000fe200078ec0ff */
[----:B------:R-:W-:Y:S01]  /*8e10*/  ULDC.64 UR38, c[0x0][0x198] ;  /* 0x0000660000267ab9 */ /* 0x000fe20000000a00 */
[C---:B------:R-:W-:Y:S01]  /*8e20*/  ISETP.NE.AND P1, PT, R5.reuse, RZ, PT ;  /* 0x000000ff0500720c */ /* 0x040fe20003f25270 */
[----:B------:R-:W-:Y:S01]  /*8e30*/  ULDC UR40, c[0x0][0xc] ;  /* 0x0000030000287ab9 */ /* 0x000fe20000000800 */
[----:B------:R-:W-:-:S02]  /*8e40*/  ISETP.NE.OR P0, PT, R5, RZ, !P0 ;  /* 0x000000ff0500720c */ /* 0x000fc40004705670 */
[----:B------:R-:W-:Y:S02]  /*8e50*/  LOP3.LUT R18, R18, 0xfffffffe, RZ, 0xc0, !PT ;  /* 0xfffffffe12127812 */ /* 0x000fe400078ec0ff */
[----:B------:R-:W-:-:S07]  /*8e60*/  LOP3.LUT R2, R2, 0x38, RZ, 0xc0, !PT ;  /* 0x0000003802027812 */ /* 0x000fce00078ec0ff */
[----:B------:R-:W-:Y:S01]  /*8e70*/  @P1 LOP3.LUT R18, R18, 0x1, RZ, 0xfc, !PT ;  /* 0x0000000112121812 */ /* 0x000fe200078efcff */
[----:B0-----:R-:W-:-:S03]  /*8e80*/  ULEA UR36, UR4, UR36, 0x18 ;  /* 0x0000002404247291 */ /* 0x001fc6000f8ec03f */
[----:B------:R-:W-:-:S04]  /*8e90*/  LOP3.LUT R18, R18, 0xfffffffd, RZ, 0xc0, !PT ;  /* 0xfffffffd12127812 */ /* 0x000fc800078ec0ff */
[----:B------:R-:W-:Y:S02]  /*8ea0*/  @P0 LOP3.LUT R18, R18, 0x2, RZ, 0xfc, !PT ;  /* 0x0000000212120812 */ /* 0x000fe400078efcff */
[----:B--2---:R-:W-:Y:S02]  /*8eb0*/  R2UR UR5, R4 ;  /* 0x00000000040572ca */ /* 0x004fe400000e0000 */
[----:B------:R-:W-:Y:S01]  /*8ec0*/  LOP3.LUT R4, R3, 0x38, R0, 0x78, !PT ;  /* 0x0000003803047812 */ /* 0x000fe200078e7800 */
[----:B------:R-:W-:Y:S02]  /*8ed0*/  IMAD.SHL.U32 R3, R5, 0x8, RZ ;  /* 0x0000000805037824 */ /* 0x000fe400078e00ff */
[----:B------:R-:W-:-:S03]  /*8ee0*/  IMAD.SHL.U32 R0, R0, 0x10, RZ ;  /* 0x0000001000007824 */ /* 0x000fc600078e00ff */
[----:B------:R-:W-:Y:S02]  /*8ef0*/  LOP3.LUT R3, R4, 0x200, R3, 0xf8, !PT ;  /* 0x0000020004037812 */ /* 0x000fe400078ef803 */
[----:B------:R-:W-:-:S03]  /*8f00*/  SHF.R.U32.HI R4, RZ, 0x3, R5 ;  /* 0x00000003ff047819 */ /* 0x000fc60000011605 */
[----:B------:R-:W-:Y:S01]  /*8f10*/  ULOP3.LUT UR37, UR5, 0x2, URZ, 0xfc, !UPT ;  /* 0x0000000205257892 */ /* 0x000fe2000f8efc3f */
[----:B------:R-:W0:Y:S01]  /*8f20*/  S2UR UR5, SR_CTAID.X ;  /* 0x00000000000579c3 */ /* 0x000e220000002500 */
[----:B------:R-:W-:Y:S02]  /*8f30*/  LOP3.LUT R4, R4, 0x70, R0, 0xf8, !PT ;  /* 0x0000007004047812 */ /* 0x000fe400078ef800 */
[----:B------:R-:W-:-:S05]  /*8f40*/  LEA R0, R3, UR36, 0x1 ;  /* 0x0000002403007c11 */ /* 0x000fca000f8e08ff */
[----:B------:R1:W-:Y:S02]  /*8f50*/  STL [R1+0x10], R0 ;  /* 0x0000100001007387 */ /* 0x0003e40000100800 */
[----:B-1----:R-:W-:Y:S02]  /*8f60*/  IMAD.MOV.U32 R0, RZ, RZ, 0x1 ;  /* 0x00000001ff007424 */ /* 0x002fe400078e00ff */
[----:B0-----:R-:W-:-:S05]  /*8f70*/  IMAD.U32 R3, RZ, RZ, UR5 ;  /* 0x00000005ff037e24 */ /* 0x001fca000f8e00ff */
[----:B------:R0:W-:Y:S04]  /*8f80*/  STL [R1+0x24], R3 ;  /* 0x0000240301007387 */ /* 0x0001e80000100800 */
[----:B------:R-:W-:Y:S04]  /*8f90*/  STL [R1+0x2c], RZ ;  /* 0x00002cff01007387 */ /* 0x000fe80000100800 */
[----:B------:R1:W-:Y:S01]  /*8fa0*/  STL [R1], R0 ;  /* 0x0000000001007387 */ /* 0x0003e20000100800 */
[C---:B0-----:R-:W-:Y:S02]  /*8fb0*/  LOP3.LUT R3, R2.reuse, 0x40, RZ, 0xfc, !PT ;  /* 0x0000004002037812 */ /* 0x041fe400078efcff */
[----:B-1----:R-:W-:-:S07]  /*8fc0*/  LOP3.LUT R0, R2, 0x80, RZ, 0xfc, !PT ;  /* 0x0000008002007812 */ /* 0x002fce00078efcff */
.L_x_301:
[----:B0-----:R-:W2:Y:S01]  /*8fd0*/  LDL R4, [R1+0x24] ;  /* 0x0000240001047983 */ /* 0x001ea20000100800 */
[----:B------:R-:W0:Y:S01]  /*8fe0*/  LDC R0, c[0x0][0xc38] ;  /* 0x00030e00ff007b82 */ /* 0x000e220000000800 */
[----:B------:R-:W-:Y:S05]  /*8ff0*/  YIELD ;  /* 0x0000000000007946 */ /* 0x000fea0003800000 */
[----:B------:R-:W-:Y:S02]  /*9000*/  ULDC.64 UR4, c[0x0][0x418] ;  /* 0x0001060000047ab9 */ /* 0x000fe40000000a00 */
[----:B------:R-:W1:Y:S01]  /*9010*/  LDC R16, c[0x0][0xc44] ;  /* 0x00031100ff107b82 */ /* 0x000e620000000800 */
[----:B------:R-:W-:-:S03]  /*9020*/  UISETP.NE.U32.AND UP0, UPT, UR4, URZ, UPT ;  /* 0x0000003f0400728c */ /* 0x000fc6000bf05070 */
[----:B------:R-:W-:Y:S01]  /*9030*/  ULDC UR4, c[0x0][0x424] ;  /* 0x0001090000047ab9 */ /* 0x000fe20000000800 */
[----:B------:R-:W-:Y:S02]  /*9040*/  UISETP.NE.AND.EX UP0, UPT, UR5, URZ, UPT, UP0 ;  /* 0x0000003f0500728c */ /* 0x000fe4000bf05300 */
[----:B------:R-:W-:Y:S02]  /*9050*/  UIADD3 UR5, UR36, 0x1c400, URZ ;  /* 0x0001c40024057890 */ /* 0x000fe4000fffe03f */
[----:B------:R-:W-:Y:S02]  /*9060*/  USEL UR4, UR4, 0x1, UP0 ;  /* 0x0000000104047887 */ /* 0x000fe40008000000 */
[----:B------:R-:W-:Y:S01]  /*9070*/  ULOP3.LUT UP0, URZ, UR5, 0x3ff, URZ, 0xc0, !UPT ;  /* 0x000003ff053f7892 */ /* 0x000fe2000f80c03f */
[----:B0-----:R-:W-:Y:S02]  /*9080*/  ISETP.NE.AND P0, PT, R0, 0x1, PT ;  /* 0x000000010000780c */ /* 0x001fe40003f05270 */
[----:B-1----:R-:W-:-:S11]  /*9090*/  ISETP.NE.AND P1, PT, R16, 0x1, PT ;  /* 0x000000011000780c */ /* 0x002fd60003f25270 */
[----:B------:R-:W2:Y:S08]  /*90a0*/  @P0 LDC R5, c[0x0][0xc3c] ;  /* 0x00030f00ff050b82 */ /* 0x000eb00000000800 */
[----:B------:R-:W0:Y:S08]  /*90b0*/  @P0 LDC R0, c[0x0][0xc40] ;  /* 0x00031000ff000b82 */ /* 0x000e300000000800 */
[----:B------:R-:W1:Y:S01]  /*90c0*/  @P1 LDC.64 R2, c[0x0][0xc48] ;  /* 0x00031200ff021b82 */ /* 0x000e620000000a00 */
[----:B--2---:R-:W-:-:S05]  /*90d0*/  @P0 IMAD.HI.U32 R5, R4, R5, RZ ;  /* 0x0000000504050227 */ /* 0x004fca00078e00ff */
[----:B0-----:R-:W-:Y:S02]  /*90e0*/  @P0 SHF.R.U32.HI R4, RZ, R0, R5 ;  /* 0x00000000ff040219 */ /* 0x001fe40000011605 */
[----:B------:R-:W0:Y:S01]  /*90f0*/  LDC R0, c[0x0][0x2f0] ;  /* 0x0000bc00ff007b82 */ /* 0x000e220000000800 */
[----:B------:R-:W-:Y:S02]  /*9100*/  PLOP3.LUT P0, PT, PT, PT, UP0, 0x80, 0x0 ;  /* 0x000000000000781c */ /* 0x000fe40003f0f008 */
[----:B-1----:R-:W-:Y:S01]  /*9110*/  @P1 IMAD.HI.U32 R2, R4, R2, RZ ;  /* 0x0000000204021227 */ /* 0x002fe200078e00ff */
[----:B------:R-:W-:Y:S03]  /*9120*/  STL [R1+0x1c], R4 ;  /* 0x00001c0401007387 */ /* 0x000fe60000100800 */
[----:B------:R-:W-:Y:S01]  /*9130*/  IMAD.MOV.U32 R6, RZ, RZ, R4 ;  /* 0x000000ffff067224 */ /* 0x000fe200078e0004 */
[----:B------:R-:W-:-:S05]  /*9140*/  @P1 SHF.R.U32.HI R6, RZ, R3, R2 ;  /* 0x00000003ff061219 */ /* 0x000fca0000011602 */
[----:B------:R-:W-:Y:S01]  /*9150*/  STL [R1+0x14], R6 ;  /* 0x0000140601007387 */ /* 0x000fe20000100800 */
[----:B------:R-:W-:-:S04]  /*9160*/  IMAD.MOV R3, RZ, RZ, -R6 ;  /* 0x000000ffff037224 */ /* 0x000fc800078e0a06 */
[----:B------:R-:W-:Y:S02]  /*9170*/  IMAD R16, R16, R3, R4 ;  /* 0x0000000310107224 */ /* 0x000fe400078e0204 */
[----:B0-----:R-:W-:-:S05]  /*9180*/  IMAD R0, R0, UR4, RZ ;  /* 0x0000000400007c24 */ /* 0x001fca000f8e02ff */
[----:B------:R0:W-:Y:S02]  /*9190*/  STL [R1+0x28], R0 ;  /* 0x0000280001007387 */ /* 0x0001e40000100800 */
[----:B0-----:R-:W-:-:S05]  /*91a0*/  VIADD R0, R0, 0x7f ;  /* 0x0000007f00007836 */ /* 0x001fca0000000000 */
[----:B------:R-:W-:-:S04]  /*91b0*/  SHF.R.S32.HI R3, RZ, 0x1f, R0 ;  /* 0x0000001fff037819 */ /* 0x000fc80000011400 */
[----:B------:R-:W-:-:S04]  /*91c0*/  LEA.HI R3, R3, R0, RZ, 0x7 ;  /* 0x0000000003037211 */ /* 0x000fc800078f38ff */
[----:B------:R-:W-:-:S05]  /*91d0*/  SHF.R.S32.HI R0, RZ, 0x7, R3 ;  /* 0x00000007ff007819 */ /* 0x000fca0000011403 */
[----:B------:R0:W-:Y:S01]  /*91e0*/  STL [R1+0x20], R0 ;  /* 0x0000200001007387 */ /* 0x0001e20000100800 */
[----:B------:R-:W-:Y:S05]  /*91f0*/  @!P0 BRA `(.L_x_218) ;  /* 0x0000000000408947 */ /* 0x000fea0003800000 */
[----:B------:R-:W-:Y:S01]  /*9200*/  MOV R2, 0x0 ;  /* 0x0000000000027802 */ /* 0x000fe20000000f00 */
[----:B------:R-:W-:Y:S01]  /*9210*/  ULDC.64 UR6, c[0x4][0x118] ;  /* 0x0100460000067ab9 */ /* 0x000fe20000000a00 */
[----:B------:R-:W-:Y:S01]  /*9220*/  ULDC.64 UR8, c[0x4][0x120] ;  /* 0x0100480000087ab9 */ /* 0x000fe20000000a00 */
[----:B------:R-:W-:Y:S01]  /*9230*/  ULDC.64 UR4, c[0x4][0x70] ;  /* 0x01001c0000047ab9 */ /* 0x000fe20000000a00 */
[----:B------:R-:W-:Y:S02]  /*9240*/  IMAD.U32 R4, RZ, RZ, UR6 ;  /* 0x00000006ff047e24 */ /* 0x000fe4000f8e00ff */
[----:B------:R-:W1:Y:S01]  /*9250*/  LDC.64 R2, c[0x4][R2] ;  /* 0x0100000002027b82 */ /* 0x000e620000000a00 */
[----:B------:R-:W-:Y:S02]  /*9260*/  IMAD.U32 R5, RZ, RZ, UR7 ;  /* 0x00000007ff057e24 */ /* 0x000fe4000f8e00ff */
[----:B------:R-:W-:Y:S02]  /*9270*/  IMAD.U32 R6, RZ, RZ, UR8 ;  /* 0x00000008ff067e24 */ /* 0x000fe4000f8e00ff */
[----:B------:R-:W-:-:S02]  /*9280*/  IMAD.U32 R7, RZ, RZ, UR9 ;  /* 0x00000009ff077e24 */ /* 0x000fc4000f8e00ff */
[----:B------:R-:W-:Y:S02]  /*9290*/  IMAD.U32 R10, RZ, RZ, UR4 ;  /* 0x00000004ff0a7e24 */ /* 0x000fe4000f8e00ff */
[----:B------:R-:W-:Y:S02]  /*92a0*/  IMAD.U32 R11, RZ, RZ, UR5 ;  /* 0x00000005ff0b7e24 */ /* 0x000fe4000f8e00ff */
[----:B------:R-:W-:Y:S02]  /*92b0*/  IMAD.MOV.U32 R8, RZ, RZ, 0x70 ;  /* 0x00000070ff087424 */ /* 0x000fe400078e00ff */
[----:B------:R-:W-:Y:S02]  /*92c0*/  IMAD.MOV.U32 R12, RZ, RZ, 0x1 ;  /* 0x00000001ff0c7424 */ /* 0x000fe400078e00ff */
[----:B------:R-:W-:-:S07]  /*92d0*/  IMAD.MOV.U32 R13, RZ, RZ, RZ ;  /* 0x000000ffff0d7224 */ /* 0x000fce00078e00ff */
[----:B------:R-:W-:-:S07]  /*92e0*/  LEPC R20, `(.L_x_218) ;  /* 0x000000001014794e */ /* 0x000fce0000000000 */
[----:B01----:R-:W-:Y:S05]  /*92f0*/  CALL.ABS.NOINC R2 ;  /* 0x0000000002007343 */ /* 0x003fea0003c00000 */
.L_x_218:
        /* <DEDUP_REMOVED lines=8> */
[----:B------:R1:W2:Y:S01]  /*9380*/  LDC.64 R2, c[0x4][R17] ;  /* 0x0100000011027b82 */ /* 0x0002a20000000a00 */
[----:B------:R-:W-:Y:S02]  /*9390*/  IMAD.U32 R4, RZ, RZ, UR6 ;  /* 0x00000006ff047e24 */ /* 0x000fe4000f8e00ff */
[----:B------:R-:W-:Y:S02]  /*93a0*/  IMAD.U32 R5, RZ, RZ, UR7 ;  /* 0x00000007ff057e24 */ /* 0x000fe4000f8e00ff */
[----:B------:R-:W-:Y:S02]  /*93b0*/  IMAD.U32 R6, RZ, RZ, UR8 ;  /* 0x00000008ff067e24 */ /* 0x000fe4000f8e00ff */
[----:B------:R-:W-:-:S02]  /*93c0*/  IMAD.U32 R7, RZ, RZ, UR9 ;  /* 0x00000009ff077e24 */ /* 0x000fc4000f8e00ff */
[----:B------:R-:W-:Y:S02]  /*93d0*/  IMAD.U32 R10, RZ, RZ, UR4 ;  /* 0x00000004ff0a7e24 */ /* 0x000fe4000f8e00ff */
[----:B------:R-:W-:Y:S02]  /*93e0*/  IMAD.U32 R11, RZ, RZ, UR5 ;  /* 0x00000005ff0b7e24 */ /* 0x000fe4000f8e00ff */
[----:B------:R-:W-:Y:S02]  /*93f0*/  IMAD.MOV.U32 R8, RZ, RZ, 0x70 ;  /* 0x00000070ff087424 */ /* 0x000fe400078e00ff */
[----:B------:R-:W-:Y:S02]  /*9400*/  IMAD.MOV.U32 R12, RZ, RZ, 0x1 ;  /* 0x00000001ff0c7424 */ /* 0x000fe400078e00ff */
[----:B-1----:R-:W-:-:S07]  /*9410*/  IMAD.MOV.U32 R13, RZ, RZ, RZ ;  /* 0x000000ffff0d7224 */ /* 0x002fce00078e00ff */
[----:B------:R-:W-:-:S07]  /*9420*/  LEPC R20, `(.L_x_220) ;  /* 0x000000001014794e */ /* 0x000fce0000000000 */
[----:B0-2---:R-:W-:Y:S05]  /*9430*/  CALL.ABS.NOINC R2 ;  /* 0x0000000002007343 */ /* 0x005fea0003c00000 */
.L_x_220:
[----:B------:R0:W1:Y:S01]  /*9440*/  LDC.64 R2, c[0x4][R17] ;  /* 0x0100000011027b82 */ /* 0x0000620000000a00 */
[----:B------:R-:W-:Y:S01]  /*9450*/  ULDC.64 UR6, c[0x4][0x118] ;  /* 0x0100460000067ab9 */ /* 0x000fe20000000a00 */
[----:B------:R-:W-:Y:S01]  /*9460*/  ULDC.64 UR8, c[0x4][0x120] ;  /* 0x0100480000087ab9 */ /* 0x000fe20000000a00 */
[----:B------:R-:W-:Y:S01]  /*9470*/  ULDC.64 UR4, c[0x4][0x80] ;  /* 0x0100200000047ab9 */ /* 0x000fe20000000a00 */
        /* <DEDUP_REMOVED lines=8> */
[----:B0-----:R-:W-:-:S07]  /*9500*/  IMAD.MOV.U32 R13, RZ, RZ, RZ ;  /* 0x000000ffff0d7224 */ /* 0x001fce00078e00ff */
[----:B------:R-:W-:-:S07]  /*9510*/  LEPC R20, `(.L_x_219) ;  /* 0x000000001014794e */ /* 0x000fce0000000000 */
[----:B-1----:R-:W-:Y:S05]  /*9520*/  CALL.ABS.NOINC R2 ;  /* 0x0000000002007343 */ /* 0x002fea0003c00000 */
.L_x_219:
[----:B------:R-:W2:Y:S01]  /*9530*/  LDL R2, [R1+0x20] ;  /* 0x0000200001027983 */ /* 0x000ea20000100800 */
[----:B------:R-:W-:-:S03]  /*9540*/  ULDC.64 UR4, c[0x0][0x9f8] ;  /* 0x00027e0000047ab9 */ /* 0x000fc60000000a00 */
[----:B0-----:R-:W3:Y:S01]  /*9550*/  LDL R0, [R1+0x14] ;  /* 0x0000140001007983 */ /* 0x001ee20000100800 */
[----:B------:R-:W-:-:S04]  /*9560*/  ISETP.NE.U32.AND P0, PT, RZ, UR4, PT ;  /* 0x00000004ff007c0c */ /* 0x000fc8000bf05070 */
[----:B------:R-:W-:Y:S01]  /*9570*/  ISETP.NE.AND.EX P0, PT, RZ, UR5, PT, P0 ;  /* 0x00000005ff007c0c */ /* 0x000fe2000bf05300 */
[----:B--2---:R-:W-:-:S12]  /*9580*/  IMAD.MOV.U32 R17, RZ, RZ, R2 ;  /* 0x000000ffff117224 */ /* 0x004fd800078e0002 */
[----:B------:R-:W3:Y:S02]  /*9590*/  @P0 LDC.64 R2, c[0x0][0x9f8] ;  /* 0x00027e00ff020b82 */ /* 0x000ee40000000a00 */
[----:B---3--:R-:W-:-:S05]  /*95a0*/  @P0 IMAD.WIDE R2, R0, 0x4, R2 ;  /* 0x0000000400020825 */ /* 0x008fca00078e0202 */
[----:B------:R0:W2:Y:S01]  /*95b0*/  @P0 LDG.E R0, desc[UR60][R2.64] ;  /* 0x0000003c02000981 */ /* 0x0000a2000c1e1900 */
[----:B------:R-:W-:Y:S01]  /*95c0*/  VIADD R9, R17, 0xffffffff ;  /* 0xffffffff11097836 */ /* 0x000fe20000000000 */
[----:B------:R-:W-:Y:S01]  /*95d0*/  UMOV UR4, 0xffffffff ;  /* 0xffffffff00047882 */ /* 0x000fe20000000000 */
[----:B------:R-:W-:-:S03]  /*95e0*/  LOP3.LUT R18, R18, 0xfffffffb, RZ, 0xc0, !PT ;  /* 0xfffffffb12127812 */ /* 0x000fc600078ec0ff */
[----:B------:R1:W-:Y:S01]  /*95f0*/  STL [R1+0x18], R9 ;  /* 0x0000180901007387 */ /* 0x0003e20000100800 */
[----:B0-----:R-:W0:Y:S02]  /*9600*/  LDC.64 R2, c[0x0][0x418] ;  /* 0x00010600ff027b82 */ /* 0x001e240000000a00 */
[----:B0-----:R-:W-:-:S04]  /*9610*/  ISETP.NE.U32.AND P0, PT, R2, RZ, PT ;  /* 0x000000ff0200720c */ /* 0x001fc80003f05070 */
[----:B------:R-:W-:-:S13]  /*9620*/  ISETP.NE.AND.EX P1, PT, R3, RZ, PT, P0 ;  /* 0x000000ff0300720c */ /* 0x000fda0003f25300 */
[----:B------:R-:W-:Y:S02]  /*9630*/  @P1 LOP3.LUT R18, R18, 0x4, RZ, 0xfc, !PT ;  /* 0x0000000412121812 */ /* 0x000fe400078efcff */
[----:B--2---:R-:W-:Y:S01]  /*9640*/  SHF.R.S32.HI R8, RZ, 0x1f, R0 ;  /* 0x0000001fff087819 */ /* 0x004fe20000011400 */
[----:B------:R1:W-:Y:S01]  /*9650*/  STL [R1+0x8], R0 ;  /* 0x0000080001007387 */ /* 0x0003e20000100800 */
[----:B------:R-:W-:-:S03]  /*9660*/  SEL R17, R0, RZ, !P1 ;  /* 0x000000ff00117207 */ /* 0x000fc60004800000 */
[----:B------:R1:W-:Y:S01]  /*9670*/  STL [R1+0xc], R8 ;  /* 0x00000c0801007387 */ /* 0x0003e20000100800 */
[----:B------:R-:W-:Y:S05]  /*9680*/  BRA.DIV UR4, `(.L_x_221) ;  /* 0x0000004204407947 */ /* 0x000fea000b800000 */
[----:B------:R-:W0:Y:S02]  /*9690*/  S2R R4, SR_TID.X ;  /* 0x0000000000047919 */ /* 0x000e240000002100 */
[----:B0-----:R-:W-:-:S04]  /*96a0*/  SHF.R.U32.HI R4, RZ, 0x5, R4 ;  /* 0x00000005ff047819 */ /* 0x001fc80000011604 */
[----:B------:R-:W-:-:S05]  /*96b0*/  LOP3.LUT R4, R4, 0x3, RZ, 0xc0, !PT ;  /* 0x0000000304047812 */ /* 0x000fca00078ec0ff */
[----:B------:R0:W2:Y:S02]  /*96c0*/  SHFL.IDX PT, R14, R4, RZ, 0x1f ;  /* 0x00001fff040e7589 */ /* 0x0000a400000e0000 */
.L_x_317:
[----:B--2---:R-:W-:Y:S02]  /*96d0*/  ISETP.NE.AND P0, PT, R14, RZ, PT ;  /* 0x000000ff0e00720c */ /* 0x004fe40003f05270 */
[----:B------:R-:W-:Y:S02]  /*96e0*/  PLOP3.LUT P2, PT, PT, PT, PT, 0x8, 0x0 ;  /* 0x000000000000781c */ /* 0x000fe40003f4e170 */
[----:B------:R-:W-:-:S11]  /*96f0*/  LOP3.LUT R18, R18, 0xfffffff7, RZ, 0xc0, !PT ;  /* 0xfffffff712127812 */ /* 0x000fd600078ec0ff */
[----:B------:R-:W-:Y:S01]  /*9700*/  @P2 LOP3.LUT R18, R18, 0x8, RZ, 0xfc, !PT ;  /* 0x0000000812122812 */ /* 0x000fe200078efcff */
[----:B------:R-:W-:Y:S06]  /*9710*/  @P0 BRA `(.L_x_222) ;  /* 0x00000004004c0947 */ /* 0x000fec0003800000 */
[----:B------:R-:W-:-:S03]  /*9720*/  UMOV UR4, 0xffffffff ;  /* 0xffffffff00047882 */ /* 0x000fc60000000000 */
[----:B------:R-:W-:Y:S05]  /*9730*/  BRA.DIV UR4, `(.L_x_223) ;  /* 0x0000004204487947 */ /* 0x000fea000b800000 */
[----:B------:R-:W-:-:S13]  /*9740*/  ELECT P6, URZ, PT ;  /* 0x00000000003f782f */ /* 0x000fda00038c0000 */
.L_x_320:
[----:B------:R-:W-:Y:S05]  /*9750*/  @!P6 BRA `(.L_x_222) ;  /* 0x00000004003ce947 */ /* 0x000fea0003800000 */
[----:B------:R2:W-:Y:S01]  /*9760*/  STL [R1+0x4], R9 ;  /* 0x0000040901007387 */ /* 0x0005e20000100800 */
[----:B------:R-:W-:Y:S05]  /*9770*/  @!P1 BRA `(.L_x_224) ;  /* 0x0000000000489947 */ /* 0x000fea0003800000 */
[----:B------:R-:W3:Y:S01]  /*9780*/  LDC R7, c[0x0][0x43c] ;  /* 0x00010f00ff077b82 */ /* 0x000ee20000000800 */
[----:B------:R-:W-:Y:S01]  /*9790*/  ULDC.64 UR4, c[0x0][0x428] ;  /* 0x00010a0000047ab9 */ /* 0x000fe20000000a00 */
[----:B---3--:R-:W-:-:S13]  /*97a0*/  ISETP.NE.AND P0, PT, R7, 0x1, PT ;  /* 0x000000010700780c */ /* 0x008fda0003f05270 */
[----:B0-----:R-:W0:Y:S02]  /*97b0*/  @P0 LDC.64 R4, c[0x0][0x440] ;  /* 0x00011000ff040b82 */ /* 0x001e240000000a00 */
[----:B0-----:R-:W-:-:S04]  /*97c0*/  @P0 IMAD.HI.U32 R6, R9, R4, RZ ;  /* 0x0000000409060227 */ /* 0x001fc800078e00ff */
[----:B------:R-:W-:Y:S01]  /*97d0*/  IMAD.MOV.U32 R4, RZ, RZ, R9 ;  /* 0x000000ffff047224 */ /* 0x000fe200078e0009 */
[----:B------:R-:W-:-:S05]  /*97e0*/  @P0 SHF.R.U32.HI R4, RZ, R5, R6 ;  /* 0x00000005ff040219 */ /* 0x000fca0000011606 */
[----:B------:R-:W-:-:S04]  /*97f0*/  IMAD.MOV R5, RZ, RZ, -R4 ;  /* 0x000000ffff057224 */ /* 0x000fc800078e0a04 */
[----:B------:R-:W-:Y:S01]  /*9800*/  IMAD R6, R7, R5, R9 ;  /* 0x0000000507067224 */ /* 0x000fe200078e0209 */
[----:B------:R-:W-:-:S04]  /*9810*/  SHF.R.S32.HI R5, RZ, 0x1f, R4 ;  /* 0x0000001fff057819 */ /* 0x000fc80000011404 */
[----:B------:R0:W-:Y:S01]  /*9820*/  STL [R1+0x4], R6 ;  /* 0x0000040601007387 */ /* 0x0001e20000100800 */
[----:B------:R-:W-:-:S03]  /*9830*/  IMAD.WIDE.U32 R4, R0, UR4, R4 ;  /* 0x0000000400047c25 */ /* 0x000fc6000f8e0004 */
[----:B------:R-:W-:Y:S01]  /*9840*/  LEA R2, P0, R4, R2, 0x2 ;  /* 0x0000000204027211 */ /* 0x000fe200078010ff */
[----:B0-----:R-:W-:-:S04]  /*9850*/  IMAD R6, R8, UR4, RZ ;  /* 0x0000000408067c24 */ /* 0x001fc8000f8e02ff */
[----:B-1----:R-:W-:-:S04]  /*9860*/  IMAD R0, R0, UR5, R6 ;  /* 0x0000000500007c24 */ /* 0x002fc8000f8e0206 */
[----:B------:R-:W-:-:S05]  /*9870*/  IMAD.IADD R0, R5, 0x1, R0 ;  /* 0x0000000105007824 */ /* 0x000fca00078e0200 */
[----:B------:R-:W-:-:S05]  /*9880*/  LEA.HI.X R3, R4, R3, R0, 0x2, P0 ;  /* 0x0000000304037211 */ /* 0x000fca00000f1400 */
[----:B------:R3:W5:Y:S02]  /*9890*/  LDG.E R0, desc[UR60][R2.64] ;  /* 0x0000003c02007981 */ /* 0x000764000c1e1900 */
.L_x_224:
[----:B---3--:R-:W3:Y:S01]  /*98a0*/  LDL R3, [R1] ;  /* 0x0000000001037983 */ /* 0x008ee20000100800 */
[----:B------:R-:W-:Y:S02]  /*98b0*/  LEA R2, R19, UR36, 0x3 ;  /* 0x0000002413027c11 */ /* 0x000fe4000f8e18ff */
[----:B---3--:R-:W-:-:S04]  /*98c0*/  SHF.L.U32 R3, R3, 0x1f, RZ ;  /* 0x0000001f03037819 */ /* 0x008fc800000006ff */
[----:B------:R-:W3:Y:S02]  /*98d0*/  SYNCS.PHASECHK.TRANS64.TRYWAIT P0, [R2+URZ+0x34840], R3 ;  /* 0x03484003020075a7 */ /* 0x000ee4000800017f */
[----:B---3--:R-:W-:Y:S05]  /*98e0*/  @!P0 BRA `(.L_x_225) ;  /* 0x0000003c00fc8947 */ /* 0x008fea0003800000 */
.L_x_321:
[----:B0-----:R-:W0:Y:S01]  /*98f0*/  S2R R4, SR_TID.X ;  /* 0x0000000000047919 */ /* 0x001e220000002100 */
[----:B------:R-:W-:-:S04]  /*9900*/  UPRMT UR4, UR37, 0x9910, URZ ;  /* 0x0000991025047896 */ /* 0x000fc8000800003f */
[----:B------:R-:W-:Y:S01]  /*9910*/  UISETP.NE.AND UP0, UPT, UR4, 0x2, UPT ;  /* 0x000000020400788c */ /* 0x000fe2000bf05270 */
[----:B0-----:R-:W-:-:S04]  /*9920*/  LOP3.LUT R4, R4, 0x7f, RZ, 0xc0, !PT ;  /* 0x0000007f04047812 */ /* 0x001fc800078ec0ff */
[----:B------:R-:W-:-:S13]  /*9930*/  ISETP.NE.AND P0, PT, R4, RZ, PT ;  /* 0x000000ff0400720c */ /* 0x000fda0003f05270 */
[----:B---3--:R-:W-:-:S04]  /*9940*/  @!P0 IMAD.MOV.U32 R3, RZ, RZ, 0xc000 ;  /* 0x0000c000ff038424 */ /* 0x008fc800078e00ff */
[----:B------:R0:W-:Y:S01]  /*9950*/  @!P0 SYNCS.ARRIVE.TRANS64 RZ, [R2+URZ+0x34830], R3 ;  /* 0x0348300302ff89a7 */ /* 0x0001e2000800003f */
[----:B------:R-:W-:-:S13]  /*9960*/  PLOP3.LUT P0, PT, PT, PT, UP0, 0x80, 0x0 ;  /* 0x000000000000781c */ /* 0x000fda0003f0f008 */
[----:B0-----:R-:W-:Y:S05]  /*9970*/  @P0 BRA `(.L_x_226) ;  /* 0x0000000000040947 */ /* 0x001fea0003800000 */
[----:B------:R-:W-:Y:S01]  /*9980*/  BPT.TRAP 0x1 ;  /* 0x000000040000795c */ /* 0x000fe20000300000 */
.L_x_226:
[----:B------:R-:W-:-:S13]  /*9990*/  LOP3.LUT P0, RZ, R18, 0x2, RZ, 0xc0, !PT ;  /* 0x0000000212ff7812 */ /* 0x000fda000780c0ff */
[----:B------:R-:W-:Y:S05]  /*99a0*/  @P0 BRA `(.L_x_227) ;  /* 0x0000000000040947 */ /* 0x000fea0003800000 */
[----:B------:R-:W-:Y:S01]  /*99b0*/  BPT.TRAP 0x1 ;  /* 0x000000040000795c */ /* 0x000fe20000300000 */
.L_x_227:
[----:B------:R-:W3:Y:S01]  /*99c0*/  LDL R4, [R1+0x4] ;  /* 0x0000040001047983 */ /* 0x000ee20000100800 */
[----:B------:R-:W-:Y:S01]  /*99d0*/  R2UR UR14, R2 ;  /* 0x00000000020e72ca */ /* 0x000fe200000e0000 */
[----:B------:R-:W-:Y:S01]  /*99e0*/  UIADD3 UR4, UP0, UR38, 0x370, URZ ;  /* 0x0000037026047890 */ /* 0x000fe2000ff1e03f */
[----:B------:R-:W-:Y:S01]  /*99f0*/  R2UR UR12, R16 ;  /* 0x00000000100c72ca */ /* 0x000fe200000e0000 */
[----:B------:R-:W0:Y:S01]  /*9a00*/  S2R R5, SR_CgaCtaId ;  /* 0x0000000000057919 */ /* 0x000e220000008800 */
[----:B-----5:R-:W-:Y:S01]  /*9a10*/  R2UR UR13, R0 ;  /* 0x00000000000d72ca */ /* 0x020fe200000e0000 */
[----:B------:R-:W-:Y:S01]  /*9a20*/  UMOV UR10, URZ ;  /* 0x0000003f000a7c82 */ /* 0x000fe20008000000 */
[----:B------:R-:W-:Y:S01]  /*9a30*/  UMOV UR18, 0x30000 ;  /* 0x0003000000127882 */ /* 0x000fe20000000000 */
[----:B------:R-:W4:Y:S01]  /*9a40*/  S2R R3, SR_CgaCtaId ;  /* 0x0000000000037919 */ /* 0x000f220000008800 */
[----:B------:R-:W-:Y:S01]  /*9a50*/  UMOV UR6, 0x0 ;  /* 0x0000000000067882 */ /* 0x000fe20000000000 */
[----:B------:R-:W-:Y:S01]  /*9a60*/  UMOV UR7, 0x14f00000 ;  /* 0x14f0000000077882 */ /* 0x000fe20000000000 */
[----:B------:R-:W-:Y:S01]  /*9a70*/  UMOV UR16, 0x40 ;  /* 0x0000004000107882 */ /* 0x000fe20000000000 */
[----:B------:R-:W-:Y:S01]  /*9a80*/  PLOP3.LUT P0, PT, PT, PT, PT, 0x80, 0x0 ;  /* 0x000000000000781c */ /* 0x000fe20003f0f070 */
[----:B------:R-:W-:Y:S01]  /*9a90*/  IMAD.MOV.U32 R17, RZ, RZ, R0 ;  /* 0x000000ffff117224 */ /* 0x000fe200078e0000 */
[----:B------:R-:W-:-:S11]  /*9aa0*/  LOP3.LUT R18, R18, 0xfffffff7, RZ, 0xc0, !PT ;  /* 0xfffffff712127812 */ /* 0x000fd600078ec0ff */
[----:B------:R-:W-:Y:S01]  /*9ab0*/  @P0 LOP3.LUT R18, R18, 0x8, RZ, 0xfc, !PT ;  /* 0x0000000812120812 */ /* 0x000fe200078efcff */
[----:B0-----:R-:W-:Y:S02]  /*9ac0*/  IMAD.SHL.U32 R5, R5, 0x1000, RZ ;  /* 0x0000100005057824 */ /* 0x001fe400078e00ff */
[----:B----4-:R-:W-:-:S03]  /*9ad0*/  IMAD.SHL.U32 R3, R3, 0x40, RZ ;  /* 0x0000004003037824 */ /* 0x010fc600078e00ff */
[----:B------:R-:W-:Y:S02]  /*9ae0*/  LOP3.LUT R5, R5, 0x1000, RZ, 0xc0, !PT ;  /* 0x0000100005057812 */ /* 0x000fe400078ec0ff */
[----:B------:R-:W-:-:S03]  /*9af0*/  LOP3.LUT R3, R3, 0x40, RZ, 0xc0, !PT ;  /* 0x0000004003037812 */ /* 0x000fc600078ec0ff */
[----:B------:R-:W-:Y:S01]  /*9b00*/  IMAD R2, R19, 0x6000, R5 ;  /* 0x0000600013027824 */ /* 0x000fe200078e0205 */
[----:B------:R-:W-:-:S04]  /*9b10*/  R2UR UR9, R3 ;  /* 0x00000000030972ca */ /* 0x000fc800000e0000 */
[----:B------:R-:W-:-:S13]  /*9b20*/  R2UR UR5, R2 ;  /* 0x00000000020572ca */ /* 0x000fda00000e0000 */
[----:B------:R-:W-:Y:S02]  /*9b30*/  ULEA UR8, UR5, UR36, 0x1 ;  /* 0x0000002405087291 */ /* 0x000fe4000f8e083f */
[----:B------:R-:W-:Y:S02]  /*9b40*/  UIADD3.X UR5, URZ, UR39, URZ, UP0, !UPT ;  /* 0x000000273f057290 */ /* 0x000fe400087fe43f */
[----:B------:R-:W-:Y:S02]  /*9b50*/  UIADD3 UR15, UR8, 0x20400, URZ ;  /* 0x00020400080f7890 */ /* 0x000fe4000fffe03f */
[----:B------:R-:W-:Y:S01]  /*9b60*/  UIADD3 UR17, UR8, 0x24400, URZ ;  /* 0x0002440008117890 */ /* 0x000fe2000fffe03f */
[----:B---3--:R-:W-:-:S13]  /*9b70*/  R2UR UR11, R4 ;  /* 0x00000000040b72ca */ /* 0x008fda00000e0000 */
[----:B------:R-:W-:Y:S02]  /*9b80*/  ULEA UR11, UR11, UR9, 0x7 ;  /* 0x000000090b0b7291 */ /* 0x000fe4000f8e383f */
[----:B------:R-:W-:Y:S02]  /*9b90*/  UIADD3 UR9, UR14, 0x34830, URZ ;  /* 0x000348300e097890 */ /* 0x000fe4000fffe03f */
[----:B------:R-:W-:-:S07]  /*9ba0*/  UIADD3 UR14, UR8, 0x1c400, URZ ;  /* 0x0001c400080e7890 */ /* 0x000fce000fffe03f */
[----:B------:R-:W-:Y:S01]  /*9bb0*/  UMOV UR8, UR14 ;  /* 0x0000000e00087c82 */ /* 0x000fe20008000000 */
[----:B------:R-:W-:Y:S01]  /*9bc0*/  UMOV UR14, 0x80 ;  /* 0x00000080000e7882 */ /* 0x000fe20000000000 */
[----:B------:R0:W-:Y:S02]  /*9bd0*/  UTMALDG.4D.MULTICAST [UR8], [UR4], UR18, desc[UR6] ;  /* 0x00000608040073b4 */ /* 0x0001e40008019812 */
[----:B0-----:R-:W-:Y:S01]  /*9be0*/  UMOV UR8, UR15 ;  /* 0x0000000f00087c82 */ /* 0x001fe20008000000 */
[----:B------:R-:W-:Y:S02]  /*9bf0*/  UMOV UR10, UR16 ;  /* 0x00000010000a7c82 */ /* 0x000fe40008000000 */
[----:B------:R0:W-:Y:S02]  /*9c00*/  UTMALDG.4D.MULTICAST [UR8], [UR4], UR18, desc[UR6] ;  /* 0x00000608040073b4 */ /* 0x0001e40008019812 */
[----:B0-----:R-:W-:Y:S01]  /*9c10*/  UMOV UR8, UR17 ;  /* 0x0000001100087c82 */ /* 0x001fe20008000000 */
[----:B------:R-:W-:-:S02]  /*9c20*/  UMOV UR10, UR14 ;  /* 0x0000000e000a7c82 */ /* 0x000fc40008000000 */
[----:B------:R3:W-:Y:S02]  /*9c30*/  UTMALDG.4D.MULTICAST [UR8], [UR4], UR18, desc[UR6] ;  /* 0x00000608040073b4 */ /* 0x0007e40008019812 */
[----:B---3--:R-:W-:Y:S01]  /*9c40*/  NOP ;  /* 0x0000000000007918 */ /* 0x008fe20000000000 */
.L_x_222:
        /* <DEDUP_REMOVED lines=10> */
[----:B0-----:R-:W-:Y:S02]  /*9cf0*/  IMAD.U32 R4, RZ, RZ, UR6 ;  /* 0x00000006ff047e24 */ /* 0x001fe4000f8e00ff */
[----:B------:R-:W0:Y:S01]  /*9d00*/  LDC.64 R2, c[0x4][R2] ;  /* 0x0100000002027b82 */ /* 0x000e220000000a00 */
[----:B------:R-:W-:Y:S02]  /*9d10*/  IMAD.U32 R5, RZ, RZ, UR7 ;  /* 0x00000007ff057e24 */ /* 0x000fe4000f8e00ff */
[----:B------:R-:W-:Y:S02]  /*9d20*/  IMAD.U32 R6, RZ, RZ, UR8 ;  /* 0x00000008ff067e24 */ /* 0x000fe4000f8e00ff */
[----:B------:R-:W-:-:S02]  /*9d30*/  IMAD.U32 R7, RZ, RZ, UR9 ;  /* 0x00000009ff077e24 */ /* 0x000fc4000f8e00ff */
[----:B------:R-:W-:Y:S02]  /*9d40*/  IMAD.U32 R10, RZ, RZ, UR4 ;  /* 0x00000004ff0a7e24 */ /* 0x000fe4000f8e00ff */
[----:B------:R-:W-:Y:S02]  /*9d50*/  IMAD.U32 R11, RZ, RZ, UR5 ;  /* 0x00000005ff0b7e24 */ /* 0x000fe4000f8e00ff */
[----:B-1----:R-:W-:Y:S02]  /*9d60*/  IMAD.MOV.U32 R8, RZ, RZ, 0x70 ;  /* 0x00000070ff087424 */ /* 0x002fe400078e00ff */
[----:B------:R-:W-:Y:S02]  /*9d70*/  IMAD.MOV.U32 R12, RZ, RZ, 0x1 ;  /* 0x00000001ff0c7424 */ /* 0x000fe400078e00ff */
[----:B------:R-:W-:-:S07]  /*9d80*/  IMAD.MOV.U32 R13, RZ, RZ, RZ ;  /* 0x000000ffff0d7224 */ /* 0x000fce00078e00ff */
[----:B------:R-:W-:-:S07]  /*9d90*/  LEPC R20, `(.L_x_228) ;  /* 0x000000001014794e */ /* 0x000fce0000000000 */
[----:B0-2---:R-:W-:Y:S05]  /*9da0*/  CALL.ABS.NOINC R2 ;  /* 0x0000000002007343 */ /* 0x005fea0003c00000 */
.L_x_228:
[----:B------:R-:W3:Y:S01]  /*9db0*/  LDL.LU R5, [R1+0x14] ;  /* 0x0000140001057983 */ /* 0x000ee20000300800 */
[----:B-1----:R-:W-:Y:S01]  /*9dc0*/  SHF.R.S32.HI R0, RZ, 0x1f, R16 ;  /* 0x0000001fff007819 */ /* 0x002fe20000011410 */
[----:B------:R-:W-:Y:S01]  /*9dd0*/  ULDC.64 UR4, c[0x0][0x2d8] ;  /* 0x0000b60000047ab9 */ /* 0x000fe20000000a00 */
[----:B------:R-:W1:Y:S01]  /*9de0*/  LDC R8, c[0x0][0x448] ;  /* 0x00011200ff087b82 */ /* 0x000e620000000800 */
[----:B------:R-:W4:Y:S04]  /*9df0*/  LDL.LU R7, [R1+0x1c] ;  /* 0x00001c0001077983 */ /* 0x000f280000300800 */
[----:B0-----:R-:W2:Y:S01]  /*9e00*/  LDL R4, [R1+0x24] ;  /* 0x0000240001047983 */ /* 0x001ea20000100800 */
[----:B------:R-:W-:Y:S02]  /*9e10*/  IMAD R0, R0, UR4, RZ ;  /* 0x0000000400007c24 */ /* 0x000fe4000f8e02ff */
[C---:B------:R-:W-:Y:S01]  /*9e20*/  IMAD.WIDE.U32 R2, R16.reuse, UR4, RZ ;  /* 0x0000000410027c25 */ /* 0x040fe2000f8e00ff */
[----:B------:R-:W0:Y:S03]  /*9e30*/  S2R R10, SR_TID.X ;  /* 0x00000000000a7919 */ /* 0x000e260000002100 */
[----:B------:R-:W-:Y:S01]  /*9e40*/  IMAD R0, R16, UR5, R0 ;  /* 0x0000000510007c24 */ /* 0x000fe2000f8e0200 */
[----:B------:R-:W-:-:S03]  /*9e50*/  ULDC.64 UR4, c[0x0][0x2e0] ;  /* 0x0000b80000047ab9 */ /* 0x000fc60000000a00 */
[----:B------:R-:W-:Y:S01]  /*9e60*/  IMAD.IADD R3, R3, 0x1, R0 ;  /* 0x0000000103037824 */ /* 0x000fe200078e0200 */
[----:B-1----:R-:W-:-:S13]  /*9e70*/  ISETP.NE.AND P0, PT, R8, 0x1, PT ;  /* 0x000000010800780c */ /* 0x002fda0003f05270 */
[----:B------:R-:W1:Y:S01]  /*9e80*/  @P0 LDC R6, c[0x0][0x44c] ;  /* 0x00011300ff060b82 */ /* 0x000e620000000800 */
[----:B0-----:R-:W-:-:S05]  /*9e90*/  IMAD.SHL.U32 R10, R10, 0x8, RZ ;  /* 0x000000080a0a7824 */ /* 0x001fca00078e00ff */
[----:B------:R-:W-:Y:S02]  /*9ea0*/  LOP3.LUT R10, R10, 0x38, RZ, 0xc0, !PT ;  /* 0x000000380a0a7812 */ /* 0x000fe400078ec0ff */
[----:B---3--:R-:W-:Y:S01]  /*9eb0*/  SHF.R.S32.HI R0, RZ, 0x1f, R5 ;  /* 0x0000001fff007819 */ /* 0x008fe20000011405 */
[----:B------:R-:W-:-:S04]  /*9ec0*/  IMAD.WIDE.U32 R2, R5, UR4, R2 ;  /* 0x0000000405027c25 */ /* 0x000fc8000f8e0002 */
[----:B------:R-:W-:Y:S01]  /*9ed0*/  IMAD R0, R0, UR4, RZ ;  /* 0x0000000400007c24 */ /* 0x000fe2000f8e02ff */
[----:B------:R-:W-:-:S03]  /*9ee0*/  ULDC UR4, c[0x0][0xc38] ;  /* 0x00030e0000047ab9 */ /* 0x000fc60000000800 */
[----:B------:R-:W-:Y:S02]  /*9ef0*/  IMAD R0, R5, UR5, R0 ;  /* 0x0000000505007c24 */ /* 0x000fe4000f8e0200 */
[----:B------:R-:W0:Y:S02]  /*9f00*/  S2R R5, SR_TID.X ;  /* 0x0000000000057919 */ /* 0x000e240000002100 */
[----:B------:R-:W-:Y:S02]  /*9f10*/  IMAD.IADD R3, R3, 0x1, R0 ;  /* 0x0000000103037824 */ /* 0x000fe400078e0200 */
[----:B----4-:R-:W-:Y:S02]  /*9f20*/  IMAD.MOV R0, RZ, RZ, -R7 ;  /* 0x000000ffff007224 */ /* 0x010fe400078e0a07 */
[----:B------:R-:W3:Y:S02]  /*9f30*/  @P0 LDC R7, c[0x0][0x450] ;  /* 0x00011400ff070b82 */ /* 0x000ee40000000800 */
[----:B--2---:R-:W-:Y:S01]  /*9f40*/  IMAD R0, R0, UR4, R4 ;  /* 0x0000000400007c24 */ /* 0x004fe2000f8e0204 */
[----:B------:R-:W-:-:S03]  /*9f50*/  ULDC.64 UR4, c[0x0][0x2d0] ;  /* 0x0000b40000047ab9 */ /* 0x000fc60000000a00 */
[----:B------:R-:W-:Y:S01]  /*9f60*/  IMAD.SHL.U32 R4, R0, 0x80, RZ ;  /* 0x0000008000047824 */ /* 0x000fe200078e00ff */
[----:B0-----:R-:W-:-:S04]  /*9f70*/  LOP3.LUT R5, R5, 0x7f, RZ, 0xc0, !PT ;  /* 0x0000007f05057812 */ /* 0x001fc800078ec0ff */
[----:B------:R-:W-:Y:S02]  /*9f80*/  SHF.R.U32.HI R9, RZ, 0x3, R5 ;  /* 0x00000003ff097819 */ /* 0x000fe40000011605 */
[----:B------:R-:W0:Y:S02]  /*9f90*/  S2R R5, SR_TID.X ;  /* 0x0000000000057919 */ /* 0x000e240000002100 */
[----:B0-----:R-:W-:-:S05]  /*9fa0*/  IMAD.SHL.U32 R5, R5, 0x10, RZ ;  /* 0x0000001005057824 */ /* 0x001fca00078e00ff */
[----:B------:R-:W-:Y:S02]  /*9fb0*/  LOP3.LUT R5, R9, 0x70, R5, 0xf8, !PT ;  /* 0x0000007009057812 */ /* 0x000fe400078ef805 */
[----:B------:R-:W0:Y:S02]  /*9fc0*/  S2R R9, SR_TID.X ;  /* 0x0000000000097919 */ /* 0x000e240000002100 */
[----:B------:R-:W-:-:S05]  /*9fd0*/  LOP3.LUT R0, R5, R4, RZ, 0xfc, !PT ;  /* 0x0000000405007212 */ /* 0x000fca00078efcff */
[----:B-1----:R-:W-:-:S04]  /*9fe0*/  @P0 IMAD.HI.U32 R6, R0, R6, RZ ;  /* 0x0000000600060227 */ /* 0x002fc800078e00ff */
[----:B------:R-:W-:Y:S01]  /*9ff0*/  IMAD.MOV.U32 R5, RZ, RZ, R0 ;  /* 0x000000ffff057224 */ /* 0x000fe200078e0000 */
[----:B---3--:R-:W-:-:S05]  /*a000*/  @P0 SHF.R.U32.HI R5, RZ, R7, R6 ;  /* 0x00000007ff050219 */ /* 0x008fca0000011606 */
[----:B------:R-:W-:Y:S02]  /*a010*/  IMAD.MOV R6, RZ, RZ, -R5 ;  /* 0x000000ffff067224 */ /* 0x000fe400078e0a05 */
[----:B------:R-:W-:-:S04]  /*a020*/  IMAD.WIDE.U32 R2, R5, UR4, R2 ;  /* 0x0000000405027c25 */ /* 0x000fc8000f8e0002 */
[----:B------:R-:W-:Y:S01]  /*a030*/  IMAD R0, R8, R6, R0 ;  /* 0x0000000608007224 */ /* 0x000fe200078e0200 */
[----:B------:R-:W-:-:S05]  /*a040*/  SHF.R.S32.HI R6, RZ, 0x1f, R5 ;  /* 0x0000001fff067819 */ /* 0x000fca0000011405 */
[----:B------:R-:W-:Y:S02]  /*a050*/  IMAD R6, R6, UR4, RZ ;  /* 0x0000000406067c24 */ /* 0x000fe4000f8e02ff */
[----:B0-----:R-:W-:Y:S02]  /*a060*/  IMAD.SHL.U32 R9, R9, 0x8, RZ ;  /* 0x0000000809097824 */ /* 0x001fe400078e00ff */
[----:B------:R-:W-:Y:S01]  /*a070*/  IMAD R6, R5, UR5, R6 ;  /* 0x0000000505067c24 */ /* 0x000fe2000f8e0206 */
[----:B------:R-:W-:Y:S01]  /*a080*/  SHF.R.S32.HI R5, RZ, 0x1f, R0 ;  /* 0x0000001fff057819 */ /* 0x000fe20000011400 */
[----:B------:R-:W-:Y:S01]  /*a090*/  ULDC.64 UR4, c[0x0][0x2c8] ;  /* 0x0000b20000047ab9 */ /* 0x000fe20000000a00 */
[----:B------:R-:W-:Y:S01]  /*a0a0*/  LOP3.LUT R9, R9, 0x38, RZ, 0xc0, !PT ;  /* 0x0000003809097812 */ /* 0x000fe200078ec0ff */
[----:B------:R-:W-:Y:S02]  /*a0b0*/  IMAD.IADD R3, R3, 0x1, R6 ;  /* 0x0000000103037824 */ /* 0x000fe400078e0206 */
[----:B------:R-:W-:Y:S01]  /*a0c0*/  IMAD R5, R5, UR4, RZ ;  /* 0x0000000405057c24 */ /* 0x000fe2000f8e02ff */
[C---:B------:R-:W-:Y:S01]  /*a0d0*/  LOP3.LUT R11, R9.reuse, 0x40, RZ, 0xfc, !PT ;  /* 0x00000040090b7812 */ /* 0x040fe200078efcff */
[----:B------:R-:W-:Y:S01]  /*a0e0*/  IMAD.WIDE.U32 R2, R0, UR4, R2 ;  /* 0x0000000400027c25 */ /* 0x000fe2000f8e0002 */
[----:B------:R-:W-:-:S03]  /*a0f0*/  LOP3.LUT R9, R9, 0x80, RZ, 0xfc, !PT ;  /* 0x0000008009097812 */ /* 0x000fc600078efcff */
[----:B------:R-:W-:Y:S01]  /*a100*/  IMAD R5, R0, UR5, R5 ;  /* 0x0000000500057c24 */ /* 0x000fe2000f8e0205 */
[----:B------:R-:W-:Y:S02]  /*a110*/  ULDC.64 UR4, c[0x0][0x280] ;  /* 0x0000a00000047ab9 */ /* 0x000fe40000000a00 */
[----:B------:R-:W-:Y:S01]  /*a120*/  LEA R0, P0, R2, UR4, 0x1 ;  /* 0x0000000402007c11 */ /* 0x000fe2000f8008ff */
[----:B------:R-:W-:Y:S01]  /*a130*/  ULDC UR4, c[0x0][0x2b8] ;  /* 0x0000ae0000047ab9 */ /* 0x000fe20000000800 */
[----:B------:R-:W-:Y:S01]  /*a140*/  IMAD.IADD R3, R3, 0x1, R5 ;  /* 0x0000000103037824 */ /* 0x000fe200078e0205 */
[----:B------:R-:W-:Y:S02]  /*a150*/  ISETP.GE.AND P1, PT, R9, UR4, PT ;  /* 0x0000000409007c0c */ /* 0x000fe4000bf26270 */
[----:B------:R0:W5:Y:S01]  /*a160*/  LDL R9, [R1+0x10] ;  /* 0x0000100001097983 */ /* 0x0001620000100800 */
[----:B------:R-:W-:Y:S02]  /*a170*/  ISETP.GE.AND P3, PT, R10, UR4, PT ;  /* 0x000000040a007c0c */ /* 0x000fe4000bf66270 */
[----:B------:R-:W-:-:S02]  /*a180*/  LEA.HI.X R2, R2, UR5, R3, 0x1, P0 ;  /* 0x0000000502027c11 */ /* 0x000fc400080f0c03 */
[----:B------:R-:W-:Y:S01]  /*a190*/  ISETP.GE.AND P0, PT, R11, UR4, PT ;  /* 0x000000040b007c0c */ /* 0x000fe2000bf06270 */
[----:B------:R-:W-:-:S03]  /*a1a0*/  UMOV UR4, 0xffffffff ;  /* 0xffffffff00047882 */ /* 0x000fc60000000000 */
[----:B0-----:R-:W-:Y:S09]  /*a1b0*/  BRA.DIV UR4, `(.L_x_229) ;  /* 0x0000003604dc7947 */ /* 0x001ff2000b800000 */
[----:B------:R-:W0:Y:S01]  /*a1c0*/  S2R R6, SR_TID.X ;  /* 0x0000000000067919 */ /* 0x000e220000002100 */
[----:B------:R-:W-:Y:S02]  /*a1d0*/  ULDC UR4, c[0x0][0x288] ;  /* 0x0000a20000047ab9 */ /* 0x000fe40000000800 */
[----:B------:R-:W-:Y:S01]  /*a1e0*/  IMAD R3, R8, UR4, RZ ;  /* 0x0000000408037c24 */ /* 0x000fe2000f8e02ff */
[----:B------:R-:W1:Y:S01]  /*a1f0*/  SHFL.IDX PT, R7, R0, RZ, 0x181f ;  /* 0x00181fff00077589 */ /* 0x000e6200000e0000 */
[----:B0-----:R-:W-:-:S04]  /*a200*/  LOP3.LUT R6, R6, 0x7f, RZ, 0xc0, !PT ;  /* 0x0000007f06067812 */ /* 0x001fc800078ec0ff */
[----:B------:R-:W-:Y:S02]  /*a210*/  SHF.R.U32.HI R11, RZ, 0x3, R6 ;  /* 0x00000003ff0b7819 */ /* 0x000fe40000011606 */
[----:B------:R-:W0:Y:S03]  /*a220*/  SHFL.IDX PT, R6, R2, RZ, 0x181f ;  /* 0x00181fff02067589 */ /* 0x000e2600000e0000 */
[----:B------:R-:W-:-:S04]  /*a230*/  IMAD.IADD R4, R11, 0x1, R4 ;  /* 0x000000010b047824 */ /* 0x000fc800078e0204 */
[C---:B------:R-:W-:Y:S01]  /*a240*/  VIADD R5, R4.reuse, 0x10 ;  /* 0x0000001004057836 */ /* 0x040fe20000000000 */
[----:B------:R-:W-:-:S13]  /*a250*/  ISETP.GE.AND P2, PT, R4, R3, PT ;  /* 0x000000030400720c */ /* 0x000fda0003f46270 */
[----:B-1----:R-:W-:-:S05]  /*a260*/  @!P2 LEA R7, P4, R10, R7, 0x1 ;  /* 0x000000070a07a211 */ /* 0x002fca00078808ff */
[----:B0-----:R-:W-:-:S05]  /*a270*/  @!P2 IMAD.X R6, RZ, RZ, R6, P4 ;  /* 0x000000ffff06a224 */ /* 0x001fca00020e0606 */
[----:B------:R-:W-:-:S04]  /*a280*/  @!P2 LOP3.LUT R7, R7, R6, RZ, 0x3c, !PT ;  /* 0x000000060707a212 */ /* 0x000fc800078e3cff */
[----:B------:R-:W-:-:S04]  /*a290*/  @!P2 LOP3.LUT R6, R7, R6, RZ, 0x3c, !PT ;  /* 0x000000060706a212 */ /* 0x000fc800078e3cff */
[----:B------:R-:W-:-:S05]  /*a2a0*/  @!P2 LOP3.LUT R7, R7, R6, RZ, 0x3c, !PT ;  /* 0x000000060707a212 */ /* 0x000fca00078e3cff */
[----:B------:R-:W-:Y:S01]  /*a2b0*/  @!PT LDS RZ, [RZ] ;  /* 0x00000000fffff984 */ /* 0x000fe20000000800 */
[----:B-----5:R-:W-:Y:S04]  /*a2c0*/  @!P2 LDGSTS.E.BYPASS.LTC128B.128 [R9+0x10400], desc[UR60][R6.64], !P3 ;  /* 0x104000000609afae */ /* 0x020fe8000d901d7c */
[----:B------:R-:W-:Y:S04]  /*a2d0*/  @!P2 LDGSTS.E.BYPASS.LTC128B.128 [R9+0x14400], desc[UR60][R6.64+0x80], !P0 ;  /* 0x144000800609afae */ /* 0x000fe8000c101d7c */
[----:B------:R0:W-:Y:S01]  /*a2e0*/  @!P2 LDGSTS.E.BYPASS.LTC128B.128 [R9+0x18400], desc[UR60][R6.64+0x100], !P1 ;  /* 0x184001000609afae */ /* 0x0001e2000c901d7c */
[----:B------:R-:W-:Y:S01]  /*a2f0*/  ISETP.GE.AND P2, PT, R5, R3, PT ;  /* 0x000000030500720c */ /* 0x000fe20003f46270 */
[----:B------:R-:W-:-:S02]  /*a300*/  VIADD R5, R4, 0x20 ;  /* 0x0000002004057836 */ /* 0x000fc40000000000 */
[----:B0-----:R-:W0:Y:S04]  /*a310*/  SHFL.IDX PT, R7, R0, 0x1, 0x181f ;  /* 0x00381f0000077f89 */ /* 0x001e2800000e0000 */
[----:B------:R-:W1:Y:S06]  /*a320*/  SHFL.IDX PT, R6, R2, 0x1, 0x181f ;  /* 0x00381f0002067f89 */ /* 0x000e6c00000e0000 */
[----:B0-----:R-:W-:-:S05]  /*a330*/  @!P2 LEA R7, P4, R10, R7, 0x1 ;  /* 0x000000070a07a211 */ /* 0x001fca00078808ff */
[----:B-1----:R-:W-:-:S05]  /*a340*/  @!P2 IMAD.X R6, RZ, RZ, R6, P4 ;  /* 0x000000ffff06a224 */ /* 0x002fca00020e0606 */
[----:B------:R-:W-:-:S04]  /*a350*/  @!P2 LOP3.LUT R7, R7, R6, RZ, 0x3c, !PT ;  /* 0x000000060707a212 */ /* 0x000fc800078e3cff */
[----:B------:R-:W-:-:S04]  /*a360*/  @!P2 LOP3.LUT R6, R7, R6, RZ, 0x3c, !PT ;  /* 0x000000060706a212 */ /* 0x000fc800078e3cff */
[----:B------:R-:W-:-:S05]  /*a370*/  @!P2 LOP3.LUT R7, R7, R6, RZ, 0x3c, !PT ;  /* 0x000000060707a212 */ /* 0x000fca00078e3cff */
[----:B------:R-:W-:Y:S04]  /*a380*/  @!P2 LDGSTS.E.BYPASS.LTC128B.128 [R9+0x10c00], desc[UR60][R6.64], !P3 ;  /* 0x10c000000609afae */ /* 0x000fe8000d901d7c */
        /* <DEDUP_REMOVED lines=50> */
[----:B------:R-:W-:-:S03]  /*a6b0*/  ISETP.GE.AND P2, PT, R5, R3, PT ;  /* 0x000000030500720c */ /* 0x000fc60003f46270 */
[----:B------:R-:W-:Y:S04]  /*a6c0*/  SHFL.IDX PT, R5, R2, 0x7, 0x181f ;  /* 0x00f81f0002057f89 */ /* 0x000fe800000e0000 */
[----:B0-----:R-:W0:Y:S04]  /*a6d0*/  SHFL.IDX PT, R7, R0, 0x6, 0x181f ;  /* 0x00d81f0000077f89 */ /* 0x001e2800000e0000 */
[----:B------:R-:W1:Y:S04]  /*a6e0*/  SHFL.IDX PT, R6, R2, 0x6, 0x181f ;  /* 0x00d81f0002067f89 */ /* 0x000e6800000e0000 */
[----:B------:R-:W2:Y:S01]  /*a6f0*/  SHFL.IDX PT, R0, R0, 0x7, 0x181f ;  /* 0x00f81f0000007f89 */ /* 0x000ea200000e0000 */
[----:B0-----:R-:W-:-:S05]  /*a700*/  @!P2 LEA R7, P4, R10, R7, 0x1 ;  /* 0x000000070a07a211 */ /* 0x001fca00078808ff */
[----:B-1----:R-:W-:-:S05]  /*a710*/  @!P2 IMAD.X R6, RZ, RZ, R6, P4 ;  /* 0x000000ffff06a224 */ /* 0x002fca00020e0606 */
[----:B------:R-:W-:-:S04]  /*a720*/  @!P2 LOP3.LUT R7, R7, R6, RZ, 0x3c, !PT ;  /* 0x000000060707a212 */ /* 0x000fc800078e3cff */
[----:B------:R-:W-:-:S04]  /*a730*/  @!P2 LOP3.LUT R6, R7, R6, RZ, 0x3c, !PT ;  /* 0x000000060706a212 */ /* 0x000fc800078e3cff */
[----:B------:R-:W-:-:S05]  /*a740*/  @!P2 LOP3.LUT R7, R7, R6, RZ, 0x3c, !PT ;  /* 0x000000060707a212 */ /* 0x000fca00078e3cff */
[----:B------:R1:W-:Y:S04]  /*a750*/  @!P2 LDGSTS.E.BYPASS.LTC128B.128 [R9+0x13400], desc[UR60][R6.64], !P3 ;  /* 0x134000000609afae */ /* 0x0003e8000d901d7c */
[----:B------:R1:W-:Y:S04]  /*a760*/  @!P2 LDGSTS.E.BYPASS.LTC128B.128 [R9+0x17400], desc[UR60][R6.64+0x80], !P0 ;  /* 0x174000800609afae */ /* 0x0003e8000c101d7c */
[----:B--2---:R1:W-:Y:S02]  /*a770*/  @!P2 LDGSTS.E.BYPASS.LTC128B.128 [R9+0x1b400], desc[UR60][R6.64+0x100], !P1 ;  /* 0x1b4001000609afae */ /* 0x0043e4000c901d7c */
.L_x_338:
[----:B------:R-:W-:Y:S01]  /*a780*/  VIADD R4, R4, 0x70 ;  /* 0x0000007004047836 */ /* 0x000fe20000000000 */
[----:B------:R-:W-:Y:S04]  /*a790*/  BSSY B0, `(.L_x_230) ;  /* 0x000000b000007945 */ /* 0x000fe80003800000 */
[----:B------:R-:W-:-:S13]  /*a7a0*/  ISETP.GE.AND P2, PT, R4, R3, PT ;  /* 0x000000030400720c */ /* 0x000fda0003f46270 */
[----:B------:R-:W-:Y:S05]  /*a7b0*/  @P2 BRA `(.L_x_231) ;  /* 0x0000000000202947 */ /* 0x000fea0003800000 */
[----:B------:R-:W-:-:S05]  /*a7c0*/  LEA R2, P2, R10, R0, 0x1 ;  /* 0x000000000a027211 */ /* 0x000fca00078408ff */
[----:B------:R-:W-:-:S05]  /*a7d0*/  IMAD.X R3, RZ, RZ, R5, P2 ;  /* 0x000000ffff037224 */ /* 0x000fca00010e0605 */
[----:B------:R-:W-:Y:S01]  /*a7e0*/  @!PT LDS RZ, [RZ] ;  /* 0x00000000fffff984 */ /* 0x000fe20000000800 */
[----:B------:R-:W-:Y:S01]  /*a7f0*/  @!PT LDS RZ, [RZ] ;  /* 0x00000000fffff984 */ /* 0x000fe20000000800 */
[----:B------:R-:W-:Y:S01]  /*a800*/  @!PT LDS RZ, [RZ] ;  /* 0x00000000fffff984 */ /* 0x000fe20000000800 */
[----:B------:R2:W-:Y:S04]  /*a810*/  LDGSTS.E.BYPASS.LTC128B.128 [R9+0x13c00], desc[UR60][R2.64], !P3 ;  /* 0x13c0000002097fae */ /* 0x0005e8000d901d7c */
[----:B------:R2:W-:Y:S04]  /*a820*/  LDGSTS.E.BYPASS.LTC128B.128 [R9+0x17c00], desc[UR60][R2.64+0x80], !P0 ;  /* 0x17c0008002097fae */ /* 0x0005e8000c101d7c */
[----:B------:R2:W-:Y:S02]  /*a830*/  LDGSTS.E.BYPASS.LTC128B.128 [R9+0x1bc00], desc[UR60][R2.64+0x100], !P1 ;  /* 0x1bc0010002097fae */ /* 0x0005e4000c901d7c */
.L_x_231:
[----:B------:R-:W-:Y:S05]  /*a840*/  BSYNC B0 ;  /* 0x0000000000007941 */ /* 0x000fea0003800000 */
.L_x_230:
[----:B--2---:R-:W2:Y:S01]  /*a850*/  LDL R2, [R1+0x2c] ;  /* 0x00002c0001027983 */ /* 0x004ea20000100800 */
        /* <DEDUP_REMOVED lines=9> */
[----:B------:R-:W3:Y:S01]  /*a8f0*/  SYNCS.PHASECHK.TRANS64.TRYWAIT P0, [UR36+0x34820], R0 ;  /* 0x03482000ff0075a7 */ /* 0x000ee20008000164 */
[----:B--2---:R-:W-:Y:S02]  /*a900*/  ISETP.GE.AND P1, PT, R2, 0x81, PT ;  /* 0x000000810200780c */ /* 0x004fe40003f26270 */
[----:B---3--:R-:W-:Y:S11]  /*a910*/  @!P0 BRA `(.L_x_233) ;  /* 0x0000003800f08947 */ /* 0x008ff60003800000 */
.L_x_339:
[----:B------:R-:W-:Y:S05]  /*a920*/  BSYNC B0 ;  /* 0x0000000000007941 */ /* 0x000fea0003800000 */
.L_x_232:
[----:B------:R-:W-:Y:S05]  /*a930*/  @!P1 BRA `(.L_x_234) ;  /* 0x0000002000e09947 */ /* 0x000fea0003800000 */
[----:B------:R-:W0:Y:S01]  /*a940*/  LDL R2, [R1+0x20] ;  /* 0x0000200001027983 */ /* 0x000e220000100800 */
[----:B--2---:R-:W-:Y:S02]  /*a950*/  IMAD.MOV.U32 R0, RZ, RZ, 0x1 ;  /* 0x00000001ff007424 */ /* 0x004fe400078e00ff */
[----:B01----:R-:W-:-:S05]  /*a960*/  IMAD.MOV R9, RZ, RZ, -R2 ;  /* 0x000000ffff097224 */ /* 0x003fca00078e0a02 */
[----:B------:R-:W-:-:S05]  /*a970*/  VIADDMNMX R9, R9, R0, 0xffffffff, !PT ;  /* 0xffffffff09097446 */ /* 0x000fca0007800100 */
[----:B------:R-:W-:-:S05]  /*a980*/  IMAD.IADD R0, R2, 0x1, R9 ;  /* 0x0000000102007824 */ /* 0x000fca00078e0209 */
[----:B------:R-:W-:-:S04]  /*a990*/  LOP3.LUT R0, R0, 0x1, RZ, 0xc0, !PT ;  /* 0x0000000100007812 */ /* 0x000fc800078ec0ff */
[----:B------:R-:W-:Y:S01]  /*a9a0*/  ISETP.NE.U32.AND P0, PT, R0, 0x1, PT ;  /* 0x000000010000780c */ /* 0x000fe20003f05070 */
[----:B------:R-:W-:-:S12]  /*a9b0*/  VIADD R0, R2, 0xfffffffe ;  /* 0xfffffffe02007836 */ /* 0x000fd80000000000 */
[----:B------:R-:W-:Y:S05]  /*a9c0*/  @P0 BRA `(.L_x_235) ;  /* 0x0000000800e80947 */ /* 0x000fea0003800000 */
[----:B------:R-:W2:Y:S01]  /*a9d0*/  LDL R2, [R1] ;  /* 0x0000000001027983 */ /* 0x000ea20000100800 */
[----:B------:R-:W-:Y:S01]  /*a9e0*/  LOP3.LUT P2, RZ, R18, 0x8, RZ, 0xc0, !PT ;  /* 0x0000000812ff7812 */ /* 0x000fe2000784c0ff */
[----:B------:R-:W-:Y:S01]  /*a9f0*/  VIADD R4, R19, 0x1 ;  /* 0x0000000113047836 */ /* 0x000fe20000000000 */
[----:B------:R-:W-:Y:S04]  /*aa00*/  BSSY B0, `(.L_x_236) ;  /* 0x00000b2000007945 */ /* 0x000fe80003800000 */
[----:B------:R-:W-:-:S04]  /*aa10*/  ISETP.NE.AND P0, PT, R4, 0x2, PT ;  /* 0x000000020400780c */ /* 0x000fc80003f05270 */
[----:B------:R-:W-:Y:S02]  /*aa20*/  SEL R8, RZ, 0x1, P0 ;  /* 0x00000001ff087807 */ /* 0x000fe40000000000 */
[----:B------:R-:W-:Y:S02]  /*aa30*/  SEL R4, R4, RZ, P0 ;  /* 0x000000ff04047207 */ /* 0x000fe40000000000 */
[----:B--2---:R-:W-:Y:S01]  /*aa40*/  LOP3.LUT R8, R2, R8, RZ, 0x3c, !PT ;  /* 0x0000000802087212 */ /* 0x004fe200078e3cff */
[----:B------:R-:W-:Y:S06]  /*aa50*/  @!P2 BRA `(.L_x_237) ;  /* 0x0000000800b0a947 */ /* 0x000fec0003800000 */
[----:B------:R-:W-:Y:S01]  /*aa60*/  LOP3.LUT P2, RZ, R18, 0x4, RZ, 0xc0, !PT ;  /* 0x0000000412ff7812 */ /* 0x000fe2000784c0ff */
[----:B------:R-:W-:-:S12]  /*aa70*/  IMAD.MOV.U32 R6, RZ, RZ, R17 ;  /* 0x000000ffff067224 */ /* 0x000fd800078e0011 */
[----:B------:R-:W-:Y:S05]  /*aa80*/  @!P2 BRA `(.L_x_238) ;  /* 0x000000000050a947 */ /* 0x000fea0003800000 */
[----:B------:R-:W2:Y:S01]  /*aa90*/  LDL R10, [R1+0xc] ;  /* 0x00000c00010a7983 */ /* 0x000ea20000100800 */
[----:B------:R-:W0:Y:S01]  /*aaa0*/  LDC R6, c[0x0][0x43c] ;  /* 0x00010f00ff067b82 */ /* 0x000e220000000800 */
[----:B------:R-:W-:Y:S02]  /*aab0*/  ULDC.64 UR4, c[0x0][0x428] ;  /* 0x00010a0000047ab9 */ /* 0x000fe40000000a00 */
[----:B------:R-:W3:Y:S01]  /*aac0*/  LDL R7, [R1+0x8] ;  /* 0x0000080001077983 */ /* 0x000ee20000100800 */
[----:B0-----:R-:W-:-:S13]  /*aad0*/  ISETP.NE.AND P0, PT, R6, 0x1, PT ;  /* 0x000000010600780c */ /* 0x001fda0003f05270 */
[----:B------:R-:W0:Y:S02]  /*aae0*/  @P0 LDC.64 R2, c[0x0][0x440] ;  /* 0x00011000ff020b82 */ /* 0x000e240000000a00 */
[----:B0-----:R-:W-:-:S04]  /*aaf0*/  @P0 IMAD.HI.U32 R5, R0, R2, RZ ;  /* 0x0000000200050227 */ /* 0x001fc800078e00ff */
[----:B------:R-:W-:Y:S01]  /*ab00*/  IMAD.MOV.U32 R2, RZ, RZ, R0 ;  /* 0x000000ffff027224 */ /* 0x000fe200078e0000 */
[----:B------:R-:W-:-:S05]  /*ab10*/  @P0 SHF.R.U32.HI R2, RZ, R3, R5 ;  /* 0x00000003ff020219 */ /* 0x000fca0000011605 */
[----:B------:R-:W-:-:S04]  /*ab20*/  IMAD.MOV R3, RZ, RZ, -R2 ;  /* 0x000000ffff037224 */ /* 0x000fc800078e0a02 */
[----:B------:R-:W-:Y:S01]  /*ab30*/  IMAD R0, R6, R3, R0 ;  /* 0x0000000306007224 */ /* 0x000fe200078e0200 */
[----:B------:R-:W-:Y:S01]  /*ab40*/  SHF.R.S32.HI R3, RZ, 0x1f, R2 ;  /* 0x0000001fff037819 */ /* 0x000fe20000011402 */
[----:B--2---:R-:W-:-:S04]  /*ab50*/  IMAD R5, R10, UR4, RZ ;  /* 0x000000040a057c24 */ /* 0x004fc8000f8e02ff */
[C---:B---3--:R-:W-:Y:S02]  /*ab60*/  IMAD R5, R7.reuse, UR5, R5 ;  /* 0x0000000507057c24 */ /* 0x048fe4000f8e0205 */
[----:B------:R-:W-:Y:S01]  /*ab70*/  IMAD.WIDE.U32 R2, R7, UR4, R2 ;  /* 0x0000000407027c25 */ /* 0x000fe2000f8e0002 */
[----:B------:R-:W-:-:S03]  /*ab80*/  ULDC.64 UR4, c[0x0][0x418] ;  /* 0x0001060000047ab9 */ /* 0x000fc60000000a00 */
[----:B------:R-:W-:Y:S01]  /*ab90*/  IMAD.IADD R3, R5, 0x1, R3 ;  /* 0x0000000105037824 */ /* 0x000fe200078e0203 */
[----:B------:R-:W-:-:S04]  /*aba0*/  LEA R6, P0, R2, UR4, 0x2 ;  /* 0x0000000402067c11 */ /* 0x000fc8000f8010ff */
[----:B------:R-:W-:-:S05]  /*abb0*/  LEA.HI.X R7, R2, UR5, R3, 0x2, P0 ;  /* 0x0000000502077c11 */ /* 0x000fca00080f1403 */
[----:B------:R0:W5:Y:S04]  /*abc0*/  LDG.E R6, desc[UR60][R6.64] ;  /* 0x0000003c06067981 */ /* 0x000168000c1e1900 */
.L_x_238:
[----:B------:R-:W-:Y:S01]  /*abd0*/  LEA R3, R4, UR36, 0x3 ;  /* 0x0000002404037c11 */ /* 0x000fe2000f8e18ff */
[----:B------:R-:W-:Y:S01]  /*abe0*/  BSSY B1, `(.L_x_239) ;  /* 0x0000004000017945 */ /* 0x000fe20003800000 */
[----:B------:R-:W-:-:S04]  /*abf0*/  SHF.L.U32 R2, R8, 0x1f, RZ ;  /* 0x0000001f08027819 */ /* 0x000fc800000006ff */
[----:B------:R-:W1:Y:S02]  /*ac00*/  SYNCS.PHASECHK.TRANS64.TRYWAIT P0, [R3+URZ+0x34840], R2 ;  /* 0x03484002030075a7 */ /* 0x000e64000800017f */
[----:B-1----:R-:W-:Y:S05]  /*ac10*/  @!P0 BRA `(.L_x_240) ;  /* 0x0000003800488947 */ /* 0x002fea0003800000 */
.L_x_340:
[----:B------:R-:W-:Y:S05]  /*ac20*/  BSYNC B1 ;  /* 0x0000000000017941 */ /* 0x000fea0003800000 */
.L_x_239:
[----:B------:R-:W2:Y:S01]  /*ac30*/  S2R R5, SR_TID.X ;  /* 0x0000000000057919 */ /* 0x000ea20000002100 */
[----:B------:R-:W-:Y:S01]  /*ac40*/  UPRMT UR4, UR37, 0x9910, URZ ;  /* 0x0000991025047896 */ /* 0x000fe2000800003f */
[----:B--2---:R-:W-:-:S04]  /*ac50*/  LOP3.LUT R5, R5, 0x7f, RZ, 0xc0, !PT ;  /* 0x0000007f05057812 */ /* 0x004fc800078ec0ff */
[----:B------:R-:W-:-:S13]  /*ac60*/  ISETP.NE.AND P0, PT, R5, RZ, PT ;  /* 0x000000ff0500720c */ /* 0x000fda0003f05270 */
[----:B-1----:R-:W-:-:S04]  /*ac70*/  @!P0 IMAD.MOV.U32 R2, RZ, RZ, 0xc000 ;  /* 0x0000c000ff028424 */ /* 0x002fc800078e00ff */
[----:B------:R1:W-:Y:S02]  /*ac80*/  @!P0 SYNCS.ARRIVE.TRANS64 RZ, [R3+URZ+0x34830], R2 ;  /* 0x0348300203ff89a7 */ /* 0x0003e4000800003f */
[----:B-1----:R-:W-:-:S05]  /*ac90*/  IMAD.U32 R2, RZ, RZ, UR4 ;  /* 0x00000004ff027e24 */ /* 0x002fca000f8e00ff */
[----:B------:R-:W-:-:S13]  /*aca0*/  ISETP.NE.AND P1, PT, R2, 0x2, PT ;  /* 0x000000020200780c */ /* 0x000fda0003f25270 */
[----:B------:R-:W-:Y:S05]  /*acb0*/  @P1 BRA `(.L_x_241) ;  /* 0x0000000000041947 */ /* 0x000fea0003800000 */
[----:B------:R-:W-:Y:S01]  /*acc0*/  BPT.TRAP 0x1 ;  /* 0x000000040000795c */ /* 0x000fe20000300000 */
.L_x_241:
[----:B------:R-:W-:Y:S01]  /*acd0*/  LOP3.LUT P0, RZ, R18, 0x2, RZ, 0xc0, !PT ;  /* 0x0000000212ff7812 */ /* 0x000fe2000780c0ff */
[----:B------:R-:W-:-:S12]  /*ace0*/  BSSY B1, `(.L_x_242) ;  /* 0x0000003000017945 */ /* 0x000fd80003800000 */
[----:B------:R-:W-:Y:S05]  /*acf0*/  @P0 BRA `(.L_x_243) ;  /* 0x0000000000040947 */ /* 0x000fea0003800000 */
[----:B------:R-:W-:Y:S01]  /*ad00*/  BPT.TRAP 0x1 ;  /* 0x000000040000795c */ /* 0x000fe20000300000 */
.L_x_243:
[----:B------:R-:W-:Y:S05]  /*ad10*/  BSYNC B1 ;  /* 0x0000000000017941 */ /* 0x000fea0003800000 */
.L_x_242:
[----:B------:R-:W1:Y:S01]  /*ad20*/  S2R R2, SR_CgaCtaId ;  /* 0x0000000000027919 */ /* 0x000e620000008800 */
[----:B------:R-:W-:Y:S01]  /*ad30*/  IMAD.MOV.U32 R10, RZ, RZ, RZ ;  /* 0x000000ffff0a7224 */ /* 0x000fe200078e00ff */
[----:B------:R-:W-:Y:S01]  /*ad40*/  UIADD3 UR4, UP0, UR38, 0x370, URZ ;  /* 0x0000037026047890 */ /* 0x000fe2000ff1e03f */
[----:B------:R-:W-:Y:S01]  /*ad50*/  PLOP3.LUT P0, PT, PT, PT, PT, 0x80, 0x0 ;  /* 0x000000000000781c */ /* 0x000fe20003f0f070 */
[----:B------:R-:W-:Y:S01]  /*ad60*/  VIADD R3, R3, 0x34830 ;  /* 0x0003483003037836 */ /* 0x000fe20000000000 */
[----:B------:R-:W-:Y:S01]  /*ad70*/  UMOV UR6, 0x30000 ;  /* 0x0003000000067882 */ /* 0x000fe20000000000 */
[----:B------:R-:W-:Y:S01]  /*ad80*/  R2UR UR10, R10 ;  /* 0x000000000a0a72ca */ /* 0x000fe200000e0000 */
[----:B------:R-:W-:Y:S01]  /*ad90*/  UIADD3.X UR5, URZ, UR39, URZ, UP0, !UPT ;  /* 0x000000273f057290 */ /* 0x000fe200087fe43f */
[----:B------:R-:W-:Y:S01]  /*ada0*/  UMOV UR14, 0x0 ;  /* 0x00000000000e7882 */ /* 0x000fe20000000000 */
[----:B------:R-:W-:Y:S01]  /*adb0*/  UMOV UR15, 0x14f00000 ;  /* 0x14f00000000f7882 */ /* 0x000fe20000000000 */
[----:B-1----:R-:W-:-:S05]  /*adc0*/  IMAD.SHL.U32 R2, R2, 0x1000, RZ ;  /* 0x0000100002027824 */ /* 0x002fca00078e00ff */
[----:B------:R-:W-:-:S05]  /*add0*/  LOP3.LUT R2, R2, 0x1000, RZ, 0xc0, !PT ;  /* 0x0000100002027812 */ /* 0x000fca00078ec0ff */
[----:B------:R-:W-:Y:S02]  /*ade0*/  IMAD R5, R4, 0x6000, R2 ;  /* 0x0000600004057824 */ /* 0x000fe400078e0202 */
[----:B------:R-:W1:Y:S03]  /*adf0*/  S2R R2, SR_CgaCtaId ;  /* 0x0000000000027919 */ /* 0x000e660000008800 */
[----:B------:R-:W-:-:S05]  /*ae00*/  LEA R5, R5, UR36, 0x1 ;  /* 0x0000002405057c11 */ /* 0x000fca000f8e08ff */
[----:B0-----:R-:W-:Y:S02]  /*ae10*/  VIADD R7, R5, 0x1c400 ;  /* 0x0001c40005077836 */ /* 0x001fe40000000000 */
[----:B-1----:R-:W-:-:S05]  /*ae20*/  IMAD.SHL.U32 R2, R2, 0x40, RZ ;  /* 0x0000004002027824 */ /* 0x002fca00078e00ff */
[----:B------:R-:W-:-:S05]  /*ae30*/  LOP3.LUT R2, R2, 0x40, RZ, 0xc0, !PT ;  /* 0x0000004002027812 */ /* 0x000fca00078ec0ff */
[----:B------:R-:W-:-:S07]  /*ae40*/  IMAD R2, R0, 0x80, R2 ;  /* 0x0000008000027824 */ /* 0x000fce00078e0202 */
.L_x_244:
        /* <DEDUP_REMOVED lines=8> */
[----:B------:R0:W-:Y:S02]  /*aed0*/  UTMALDG.4D.MULTICAST [UR8], [UR4], UR6, desc[UR14] ;  /* 0x00000e08040073b4 */ /* 0x0001e40008019806 */
[----:B0-----:R-:W-:Y:S05]  /*aee0*/  @P0 BRA.U.ANY `(.L_x_244) ;  /* 0xfffffffd00d80947 */ /* 0x001fea000393ffff */
[----:B------:R-:W-:Y:S01]  /*aef0*/  IMAD.MOV.U32 R11, RZ, RZ, 0x40 ;  /* 0x00000040ff0b7424 */ /* 0x000fe200078e00ff */
[----:B------:R-:W-:Y:S01]  /*af00*/  PLOP3.LUT P0, PT, PT, PT, PT, 0x80, 0x0 ;  /* 0x000000000000781c */ /* 0x000fe20003f0f070 */
[----:B------:R-:W-:Y:S01]  /*af10*/  VIADD R7, R5, 0x20400 ;  /* 0x0002040005077836 */ /* 0x000fe20000000000 */
[----:B------:R-:W-:Y:S01]  /*af20*/  UMOV UR6, 0x30000 ;  /* 0x0003000000067882 */ /* 0x000fe20000000000 */
[----:B------:R-:W-:Y:S01]  /*af30*/  UMOV UR14, 0x0 ;  /* 0x00000000000e7882 */ /* 0x000fe20000000000 */
[----:B------:R-:W-:Y:S01]  /*af40*/  R2UR UR10, R11 ;  /* 0x000000000b0a72ca */ /* 0x000fe200000e0000 */
[----:B------:R-:W-:-:S14]  /*af50*/  UMOV UR15, 0x14f00000 ;  /* 0x14f00000000f7882 */ /* 0x000fdc0000000000 */
.L_x_245:
        /* <DEDUP_REMOVED lines=10> */
[----:B------:R-:W-:Y:S01]  /*b000*/  PLOP3.LUT P0, PT, PT, PT, PT, 0x80, 0x0 ;  /* 0x000000000000781c */ /* 0x000fe20003f0f070 */
[----:B------:R-:W-:Y:S01]  /*b010*/  VIADD R5, R5, 0x24400 ;  /* 0x0002440005057836 */ /* 0x000fe20000000000 */
[----:B------:R-:W-:Y:S01]  /*b020*/  UMOV UR6, 0x30000 ;  /* 0x0003000000067882 */ /* 0x000fe20000000000 */
[----:B------:R-:W-:Y:S01]  /*b030*/  UMOV UR14, 0x0 ;  /* 0x00000000000e7882 */ /* 0x000fe20000000000 */
[----:B------:R-:W-:Y:S01]  /*b040*/  UMOV UR15, 0x14f00000 ;  /* 0x14f00000000f7882 */ /* 0x000fe20000000000 */
[----:B------:R-:W-:-:S08]  /*b050*/  UMOV UR10, 0x80 ;  /* 0x00000080000a7882 */ /* 0x000fd00000000000 */
.L_x_246:
        /* <DEDUP_REMOVED lines=10> */
[----:B------:R-:W2:Y:S01]  /*b100*/  LDL.LU R7, [R1] ;  /* 0x0000000001077983 */ /* 0x000ea20000300800 */
[----:B------:R-:W-:Y:S01]  /*b110*/  LEA R2, R19, UR36, 0x3 ;  /* 0x0000002413027c11 */ /* 0x000fe2000f8e18ff */
[----:B------:R-:W-:Y:S01]  /*b120*/  BSSY B1, `(.L_x_247) ;  /* 0x0000004000017945 */ /* 0x000fe20003800000 */
[----:B--2---:R-:W-:-:S04]  /*b130*/  SHF.L.U32 R3, R7, 0x1f, RZ ;  /* 0x0000001f07037819 */ /* 0x004fc800000006ff */
[----:B------:R-:W0:Y:S02]  /*b140*/  SYNCS.PHASECHK.TRANS64.TRYWAIT P0, [R2+URZ+0x34860], R3 ;  /* 0x03486003020075a7 */ /* 0x000e24000800017f */
[----:B0-----:R-:W-:Y:S05]  /*b150*/  @!P0 BRA `(.L_x_248) ;  /* 0x00000034000c8947 */ /* 0x001fea0003800000 */
.L_x_341:
[----:B------:R-:W-:Y:S05]  /*b160*/  BSYNC B1 ;  /* 0x0000000000017941 */ /* 0x000fea0003800000 */
.L_x_247:
[----:B------:R-:W1:Y:S02]  /*b170*/  S2R R5, SR_TID.X ;  /* 0x0000000000057919 */ /* 0x000e640000002100 */
[----:B-1----:R-:W-:-:S04]  /*b180*/  LOP3.LUT R5, R5, 0x7f, RZ, 0xc0, !PT ;  /* 0x0000007f05057812 */ /* 0x002fc800078ec0ff */
[----:B------:R-:W-:-:S13]  /*b190*/  ISETP.NE.AND P0, PT, R5, RZ, PT ;  /* 0x000000ff0500720c */ /* 0x000fda0003f05270 */
[----:B0-----:R-:W-:-:S04]  /*b1a0*/  @!P0 IMAD.MOV.U32 R3, RZ, RZ, 0x8000 ;  /* 0x00008000ff038424 */ /* 0x001fc800078e00ff */
[----:B------:R0:W-:Y:S01]  /*b1b0*/  @!P0 SYNCS.ARRIVE.TRANS64 RZ, [R2+URZ+0x34850], R3 ;  /* 0x0348500302ff89a7 */ /* 0x0001e2000800003f */
[----:B------:R-:W-:Y:S05]  /*b1c0*/  @P1 BRA `(.L_x_249) ;  /* 0x0000000000041947 */ /* 0x000fea0003800000 */
[----:B------:R-:W-:Y:S01]  /*b1d0*/  BPT.TRAP 0x1 ;  /* 0x000000040000795c */ /* 0x000fe20000300000 */
.L_x_249:
[----:B------:R-:W-:Y:S01]  /*b1e0*/  LOP3.LUT P0, RZ, R18, 0x2, RZ, 0xc0, !PT ;  /* 0x0000000212ff7812 */ /* 0x000fe2000780c0ff */
[----:B------:R-:W-:-:S12]  /*b1f0*/  BSSY B1, `(.L_x_250) ;  /* 0x0000003000017945 */ /* 0x000fd80003800000 */
[----:B------:R-:W-:Y:S05]  /*b200*/  @P0 BRA `(.L_x_251) ;  /* 0x0000000000040947 */ /* 0x000fea0003800000 */
[----:B------:R-:W-:Y:S01]  /*b210*/  BPT.TRAP 0x1 ;  /* 0x000000040000795c */ /* 0x000fe20000300000 */
.L_x_251:
[----:B------:R-:W-:Y:S05]  /*b220*/  BSYNC B1 ;  /* 0x0000000000017941 */ /* 0x000fea0003800000 */
.L_x_250:
[----:B------:R-:W2:Y:S01]  /*b230*/  LDL.LU R5, [R1+0x4] ;  /* 0x0000040001057983 */ /* 0x000ea20000300800 */
[----:B0-----:R-:W0:Y:S01]  /*b240*/  S2R R3, SR_CgaCtaId ;  /* 0x0000000000037919 */ /* 0x001e220000008800 */
[----:B------:R-:W1:Y:S01]  /*b250*/  S2R R7, SR_CgaCtaId ;  /* 0x0000000000077919 */ /* 0x000e620000008800 */
[----:B------:R-:W-:Y:S01]  /*b260*/  R2UR UR10, R10 ;  /* 0x000000000a0a72ca */ /* 0x000fe200000e0000 */
[----:B------:R-:W-:Y:S01]  /*b270*/  UIADD3 UR4, UP0, UR38, 0x470, URZ ;  /* 0x0000047026047890 */ /* 0x000fe2000ff1e03f */
[----:B------:R-:W-:Y:S01]  /*b280*/  PLOP3.LUT P0, PT, PT, PT, PT, 0x80, 0x0 ;  /* 0x000000000000781c */ /* 0x000fe20003f0f070 */
[----:B------:R-:W-:Y:S01]  /*b290*/  VIADD R2, R2, 0x34850 ;  /* 0x0003485002027836 */ /* 0x000fe20000000000 */
[----:B------:R-:W-:Y:S01]  /*b2a0*/  UMOV UR6, 0x30000 ;  /* 0x0003000000067882 */ /* 0x000fe20000000000 */
[----:B0-----:R-:W-:-:S05]  /*b2b0*/  IMAD.SHL.U32 R3, R3, 0x1000, RZ ;  /* 0x0000100003037824 */ /* 0x001fca00078e00ff */
[----:B------:R-:W-:Y:S01]  /*b2c0*/  LOP3.LUT R3, R3, 0x1000, RZ, 0xc0, !PT ;  /* 0x0000100003037812 */ /* 0x000fe200078ec0ff */
[----:B-1----:R-:W-:-:S04]  /*b2d0*/  IMAD.SHL.U32 R7, R7, 0x40, RZ ;  /* 0x0000004007077824 */ /* 0x002fc800078e00ff */
[----:B------:R-:W-:Y:S01]  /*b2e0*/  IMAD R3, R19, 0x4000, R3 ;  /* 0x0000400013037824 */ /* 0x000fe200078e0203 */
[----:B------:R-:W-:-:S04]  /*b2f0*/  LOP3.LUT R7, R7, 0x40, RZ, 0xc0, !PT ;  /* 0x0000004007077812 */ /* 0x000fc800078ec0ff */
[----:B------:R-:W-:Y:S01]  /*b300*/  LEA R3, R3, UR36, 0x1 ;  /* 0x0000002403037c11 */ /* 0x000fe2000f8e08ff */
[----:B------:R-:W-:Y:S01]  /*b310*/  UIADD3.X UR5, URZ, UR39, URZ, UP0, !UPT ;  /* 0x000000273f057290 */ /* 0x000fe200087fe43f */
[----:B------:R-:W-:Y:S01]  /*b320*/  UMOV UR14, 0x0 ;  /* 0x00000000000e7882 */ /* 0x000fe20000000000 */
[----:B------:R-:W-:Y:S01]  /*b330*/  UMOV UR15, 0x14f00000 ;  /* 0x14f00000000f7882 */ /* 0x000fe20000000000 */
[----:B--2---:R-:W-:Y:S02]  /*b340*/  IMAD R5, R5, 0x80, R7 ;  /* 0x0000008005057824 */ /* 0x004fe400078e0207 */
[----:B------:R-:W-:-:S07]  /*b350*/  VIADD R7, R3, 0x400 ;  /* 0x0000040003077836 */ /* 0x000fce0000000000 */
.L_x_252:
        /* <DEDUP_REMOVED lines=10> */
[----:B------:R-:W-:Y:S01]  /*b400*/  R2UR UR10, R11 ;  /* 0x000000000b0a72ca */ /* 0x000fe200000e0000 */
[----:B------:R-:W-:Y:S01]  /*b410*/  VIADD R3, R3, 0x4400 ;  /* 0x0000440003037836 */ /* 0x000fe20000000000 */
[----:B------:R-:W-:Y:S01]  /*b420*/  PLOP3.LUT P0, PT, PT, PT, PT, 0x80, 0x0 ;  /* 0x000000000000781c */ /* 0x000fe20003f0f070 */
[----:B------:R-:W-:Y:S01]  /*b430*/  UMOV UR6, 0x30000 ;  /* 0x0003000000067882 */ /* 0x000fe20000000000 */
[----:B------:R-:W-:Y:S01]  /*b440*/  UMOV UR14, 0x0 ;  /* 0x00000000000e7882 */ /* 0x000fe20000000000 */
[----:B------:R-:W-:-:S10]  /*b450*/  UMOV UR15, 0x14f00000 ;  /* 0x14f00000000f7882 */ /* 0x000fd40000000000 */
.L_x_253:
        /* <DEDUP_REMOVED lines=10> */
[----:B------:R0:W-:Y:S01]  /*b500*/  STL [R1+0x4], R0 ;  /* 0x0000040001007387 */ /* 0x0001e20000100800 */
[----:B------:R-:W-:-:S07]  /*b510*/  IMAD.MOV.U32 R17, RZ, RZ, R6 ;  /* 0x000000ffff117224 */ /* 0x000fce00078e0006 */
.L_x_237:
[----:B------:R-:W-:Y:S05]  /*b520*/  BSYNC B0 ;  /* 0x0000000000007941 */ /* 0x000fea0003800000 */
.L_x_236:
[----:B0-----:R-:W2:Y:S01]  /*b530*/  LDL.LU R0, [R1+0x20] ;  /* 0x0000200001007983 */ /* 0x001ea20000300800 */
[----:B------:R-:W-:-:S03]  /*b540*/  IMAD.MOV.U32 R19, RZ, RZ, R4 ;  /* 0x000000ffff137224 */ /* 0x000fc600078e0004 */
[----:B------:R0:W-:Y:S02]  /*b550*/  STL [R1], R8 ;  /* 0x0000000801007387 */ /* 0x0001e40000100800 */
[----:B0-2---:R-:W-:-:S07]  /*b560*/  VIADD R0, R0, 0xfffffffd ;  /* 0xfffffffd00007836 */ /* 0x005fce0000000000 */
.L_x_235:
[----:B------:R-:W2:Y:S01]  /*b570*/  LDL.LU R2, [R1+0x18] ;  /* 0x0000180001027983 */ /* 0x000ea20000300800 */
[----:B------:R-:W-:Y:S01]  /*b580*/  IMAD.MOV R9, RZ, RZ, -R9 ;  /* 0x000000ffff097224 */ /* 0x000fe200078e0a09 */
[----:B------:R-:W-:Y:S04]  /*b590*/  BSSY B0, `(.L_x_234) ;  /* 0x0000172000007945 */ /* 0x000fe80003800000 */
[----:B--2---:R-:W-:-:S13]  /*b5a0*/  ISETP.NE.AND P0, PT, R2, R9, PT ;  /* 0x000000090200720c */ /* 0x004fda0003f05270 */
[----:B------:R-:W-:Y:S05]  /*b5b0*/  @!P0 BRA `(.L_x_254) ;  /* 0x0000001400bc8947 */ /* 0x000fea0003800000 */
[----:B------:R-:W-:-:S07]  /*b5c0*/  IMAD.MOV.U32 R6, RZ, RZ, R17 ;  /* 0x000000ffff067224 */ /* 0x000fce00078e0011 */
.L_x_291:
[----:B--2---:R-:W2:Y:S01]  /*b5d0*/  LDL R2, [R1] ;  /* 0x0000000001027983 */ /* 0x004ea20000100800 */
[----:B------:R-:W-:Y:S01]  /*b5e0*/  LOP3.LUT P1, RZ, R18, 0x8, RZ, 0xc0, !PT ;  /* 0x0000000812ff7812 */ /* 0x000fe2000782c0ff */
[----:B------:R-:W-:Y:S01]  /*b5f0*/  VIADD R4, R19, 0x1 ;  /* 0x0000000113047836 */ /* 0x000fe20000000000 */
[----:B------:R-:W-:Y:S04]  /*b600*/  BSSY B1, `(.L_x_255) ;  /* 0x00000b2000017945 */ /* 0x000fe80003800000 */
[----:B------:R-:W-:-:S04]  /*b610*/  ISETP.NE.AND P0, PT, R4, 0x2, PT ;  /* 0x000000020400780c */ /* 0x000fc80003f05270 */
[----:B------:R-:W-:Y:S02]  /*b620*/  SEL R5, RZ, 0x1, P0 ;  /* 0x00000001ff057807 */ /* 0x000fe40000000000 */
[----:B------:R-:W-:Y:S02]  /*b630*/  SEL R4, R4, RZ, P0 ;  /* 0x000000ff04047207 */ /* 0x000fe40000000000 */
[----:B--2---:R-:W-:Y:S01]  /*b640*/  LOP3.LUT R5, R2, R5, RZ, 0x3c, !PT ;  /* 0x0000000502057212 */ /* 0x004fe200078e3cff */
[----:B01----:R-:W-:Y:S06]  /*b650*/  @!P1 BRA `(.L_x_256) ;  /* 0x0000000800b09947 */ /* 0x003fec0003800000 */
        /* <DEDUP_REMOVED lines=23> */
.L_x_257:
[----:B------:R-:W-:Y:S01]  /*b7d0*/  LEA R3, R4, UR36, 0x3 ;  /* 0x0000002404037c11 */ /* 0x000fe2000f8e18ff */
[----:B------:R-:W-:Y:S01]  /*b7e0*/  BSSY B2, `(.L_x_258) ;  /* 0x0000004000027945 */ /* 0x000fe20003800000 */
[----:B------:R-:W-:-:S04]  /*b7f0*/  SHF.L.U32 R2, R5, 0x1f, RZ ;  /* 0x0000001f05027819 */ /* 0x000fc800000006ff */
[----:B------:R-:W1:Y:S02]  /*b800*/  SYNCS.PHASECHK.TRANS64.TRYWAIT P0, [R3+URZ+0x34840], R2 ;  /* 0x03484002030075a7 */ /* 0x000e64000800017f */
[----:B-1----:R-:W-:Y:S05]  /*b810*/  @!P0 BRA `(.L_x_259) ;  /* 0x0000002c00708947 */ /* 0x002fea0003800000 */
.L_x_342:
[----:B------:R-:W-:Y:S05]  /*b820*/  BSYNC B2 ;  /* 0x0000000000027941 */ /* 0x000fea0003800000 */
.L_x_258:
[----:B0-----:R-:W0:Y:S01]  /*b830*/  S2R R7, SR_TID.X ;  /* 0x0000000000077919 */ /* 0x001e220000002100 */
[----:B------:R-:W-:Y:S01]  /*b840*/  UPRMT UR4, UR37, 0x9910, URZ ;  /* 0x0000991025047896 */ /* 0x000fe2000800003f */
[----:B0-----:R-:W-:-:S04]  /*b850*/  LOP3.LUT R7, R7, 0x7f, RZ, 0xc0, !PT ;  /* 0x0000007f07077812 */ /* 0x001fc800078ec0ff */
[----:B------:R-:W-:-:S13]  /*b860*/  ISETP.NE.AND P0, PT, R7, RZ, PT ;  /* 0x000000ff0700720c */ /* 0x000fda0003f05270 */
[----:B-1----:R-:W-:-:S04]  /*b870*/  @!P0 IMAD.MOV.U32 R2, RZ, RZ, 0xc000 ;  /* 0x0000c000ff028424 */ /* 0x002fc800078e00ff */
[----:B------:R0:W-:Y:S02]  /*b880*/  @!P0 SYNCS.ARRIVE.TRANS64 RZ, [R3+URZ+0x34830], R2 ;  /* 0x0348300203ff89a7 */ /* 0x0001e4000800003f */
[----:B0-----:R-:W-:-:S05]  /*b890*/  IMAD.U32 R2, RZ, RZ, UR4 ;  /* 0x00000004ff027e24 */ /* 0x001fca000f8e00ff */
[----:B------:R-:W-:-:S13]  /*b8a0*/  ISETP.NE.AND P1, PT, R2, 0x2, PT ;  /* 0x000000020200780c */ /* 0x000fda0003f25270 */
[----:B------:R-:W-:Y:S05]  /*b8b0*/  @P1 BRA `(.L_x_260) ;  /* 0x0000000000041947 */ /* 0x000fea0003800000 */
[----:B------:R-:W-:Y:S01]  /*b8c0*/  BPT.TRAP 0x1 ;  /* 0x000000040000795c */ /* 0x000fe20000300000 */
.L_x_260:
[----:B------:R-:W-:Y:S01]  /*b8d0*/  LOP3.LUT P0, RZ, R18, 0x2, RZ, 0xc0, !PT ;  /* 0x0000000212ff7812 */ /* 0x000fe2000780c0ff */
[----:B------:R-:W-:-:S12]  /*b8e0*/  BSSY B2, `(.L_x_261) ;  /* 0x0000003000027945 */ /* 0x000fd80003800000 */
[----:B------:R-:W-:Y:S05]  /*b8f0*/  @P0 BRA `(.L_x_262) ;  /* 0x0000000000040947 */ /* 0x000fea0003800000 */
[----:B------:R-:W-:Y:S01]  /*b900*/  BPT.TRAP 0x1 ;  /* 0x000000040000795c */ /* 0x000fe20000300000 */
.L_x_262:
[----:B------:R-:W-:Y:S05]  /*b910*/  BSYNC B2 ;  /* 0x0000000000027941 */ /* 0x000fea0003800000 */
.L_x_261:
[----:B------:R-:W0:Y:S01]  /*b920*/  S2R R2, SR_CgaCtaId ;  /* 0x0000000000027919 */ /* 0x000e220000008800 */
        /* <DEDUP_REMOVED lines=9> */
[----:B0-----:R-:W-:-:S05]  /*b9c0*/  IMAD.SHL.U32 R2, R2, 0x1000, RZ ;  /* 0x0000100002027824 */ /* 0x001fca00078e00ff */
[----:B------:R-:W-:-:S05]  /*b9d0*/  LOP3.LUT R2, R2, 0x1000, RZ, 0xc0, !PT ;  /* 0x0000100002027812 */ /* 0x000fca00078ec0ff */
[----:B------:R-:W-:Y:S02]  /*b9e0*/  IMAD R7, R4, 0x6000, R2 ;  /* 0x0000600004077824 */ /* 0x000fe400078e0202 */
[----:B------:R-:W0:Y:S03]  /*b9f0*/  S2R R2, SR_CgaCtaId ;  /* 0x0000000000027919 */ /* 0x000e260000008800 */
[----:B------:R-:W-:-:S05]  /*ba00*/  LEA R7, R7, UR36, 0x1 ;  /* 0x0000002407077c11 */ /* 0x000fca000f8e08ff */
[----:B------:R-:W-:Y:S02]  /*ba10*/  VIADD R9, R7, 0x1c400 ;  /* 0x0001c40007097836 */ /* 0x000fe40000000000 */
[----:B0-----:R-:W-:-:S05]  /*ba20*/  IMAD.SHL.U32 R2, R2, 0x40, RZ ;  /* 0x0000004002027824 */ /* 0x001fca00078e00ff */
[----:B------:R-:W-:-:S05]  /*ba30*/  LOP3.LUT R2, R2, 0x40, RZ, 0xc0, !PT ;  /* 0x0000004002027812 */ /* 0x000fca00078ec0ff */
[----:B------:R-:W-:-:S07]  /*ba40*/  IMAD R2, R8, 0x80, R2 ;  /* 0x0000008008027824 */ /* 0x000fce00078e0202 */
.L_x_263:
        /* <DEDUP_REMOVED lines=17> */
.L_x_264:
        /* <DEDUP_REMOVED lines=16> */
.L_x_265:
        /* <DEDUP_REMOVED lines=16> */
.L_x_343:
[----:B------:R-:W-:Y:S05]  /*bd60*/  BSYNC B2 ;  /* 0x0000000000027941 */ /* 0x000fea0003800000 */
.L_x_266:
[----:B------:R-:W1:Y:S02]  /*bd70*/  S2R R7, SR_TID.X ;  /* 0x0000000000077919 */ /* 0x000e640000002100 */
[----:B-1----:R-:W-:-:S04]  /*bd80*/  LOP3.LUT R7, R7, 0x7f, RZ, 0xc0, !PT ;  /* 0x0000007f07077812 */ /* 0x002fc800078ec0ff */
[----:B------:R-:W-:-:S13]  /*bd90*/  ISETP.NE.AND P0, PT, R7, RZ, PT ;  /* 0x000000ff0700720c */ /* 0x000fda0003f05270 */
[----:B0-----:R-:W-:-:S04]  /*bda0*/  @!P0 IMAD.MOV.U32 R3, RZ, RZ, 0x8000 ;  /* 0x00008000ff038424 */ /* 0x001fc800078e00ff */
[----:B------:R0:W-:Y:S01]  /*bdb0*/  @!P0 SYNCS.ARRIVE.TRANS64 RZ, [R2+URZ+0x34850], R3 ;  /* 0x0348500302ff89a7 */ /* 0x0001e2000800003f */
[----:B------:R-:W-:Y:S05]  /*bdc0*/  @P1 BRA `(.L_x_268) ;  /* 0x0000000000041947 */ /* 0x000fea0003800000 */
[----:B------:R-:W-:Y:S01]  /*bdd0*/  BPT.TRAP 0x1 ;  /* 0x000000040000795c */ /* 0x000fe20000300000 */
.L_x_268:
[----:B------:R-:W-:Y:S01]  /*bde0*/  LOP3.LUT P0, RZ, R18, 0x2, RZ, 0xc0, !PT ;  /* 0x0000000212ff7812 */ /* 0x000fe2000780c0ff */
[----:B------:R-:W-:-:S12]  /*bdf0*/  BSSY B2, `(.L_x_269) ;  /* 0x0000003000027945 */ /* 0x000fd80003800000 */
[----:B------:R-:W-:Y:S05]  /*be00*/  @P0 BRA `(.L_x_270) ;  /* 0x0000000000040947 */ /* 0x000fea0003800000 */
[----:B------:R-:W-:Y:S01]  /*be10*/  BPT.TRAP 0x1 ;  /* 0x000000040000795c */ /* 0x000fe20000300000 */
.L_x_270:
[----:B------:R-:W-:Y:S05]  /*be20*/  BSYNC B2 ;  /* 0x0000000000027941 */ /* 0x000fea0003800000 */
.L_x_269:
        /* <DEDUP_REMOVED lines=19> */
.L_x_271:
        /* <DEDUP_REMOVED lines=16> */
.L_x_272:
        /* <DEDUP_REMOVED lines=12> */
.L_x_256:
[----:B------:R-:W-:Y:S05]  /*c120*/  BSYNC B1 ;  /* 0x0000000000017941 */ /* 0x000fea0003800000 */
.L_x_255:
[----:B------:R-:W-:Y:S01]  /*c130*/  VIADD R19, R4, 0x1 ;  /* 0x0000000104137836 */ /* 0x000fe20000000000 */
[----:B------:R-:W-:Y:S01]  /*c140*/  LOP3.LUT P1, RZ, R18, 0x8, RZ, 0xc0, !PT ;  /* 0x0000000812ff7812 */ /* 0x000fe2000782c0ff */
[----:B------:R-:W-:Y:S03]  /*c150*/  BSSY B1, `(.L_x_273) ;  /* 0x00000b2000017945 */ /* 0x000fe60003800000 */
[----:B------:R-:W-:-:S04]  /*c160*/  ISETP.NE.AND P0, PT, R19, 0x2, PT ;  /* 0x000000021300780c */ /* 0x000fc80003f05270 */
[----:B------:R-:W-:Y:S02]  /*c170*/  SEL R2, RZ, 0x1, P0 ;  /* 0x00000001ff027807 */ /* 0x000fe40000000000 */
[----:B------:R-:W-:Y:S02]  /*c180*/  SEL R19, R19, RZ, P0 ;  /* 0x000000ff13137207 */ /* 0x000fe40000000000 */
[----:B------:R-:W-:-:S05]  /*c190*/  LOP3.LUT R9, R5, R2, RZ, 0x3c, !PT ;  /* 0x0000000205097212 */ /* 0x000fca00078e3cff */
[----:B------:R1:W-:Y:S01]  /*c1a0*/  STL [R1], R9 ;  /* 0x0000000901007387 */ /* 0x0003e20000100800 */
[----:B------:R-:W-:Y:S05]  /*c1b0*/  @!P1 BRA `(.L_x_274) ;  /* 0x0000000800ac9947 */ /* 0x000fea0003800000 */
[----:B------:R-:W-:Y:S01]  /*c1c0*/  LOP3.LUT P1, RZ, R18, 0x4, RZ, 0xc0, !PT ;  /* 0x0000000412ff7812 */ /* 0x000fe2000782c0ff */
[----:B0-----:R-:W-:-:S12]  /*c1d0*/  VIADD R8, R0, 0xffffffff ;  /* 0xffffffff00087836 */ /* 0x001fd80000000000 */
        /* <DEDUP_REMOVED lines=21> */
.L_x_275:
[----:B------:R-:W-:Y:S01]  /*c330*/  LEA R3, R19, UR36, 0x3 ;  /* 0x0000002413037c11 */ /* 0x000fe2000f8e18ff */
[----:B------:R-:W-:Y:S01]  /*c340*/  BSSY B2, `(.L_x_276) ;  /* 0x0000004000027945 */ /* 0x000fe20003800000 */
[----:B------:R-:W-:-:S04]  /*c350*/  SHF.L.U32 R2, R9, 0x1f, RZ ;  /* 0x0000001f09027819 */ /* 0x000fc800000006ff */
[----:B------:R-:W2:Y:S02]  /*c360*/  SYNCS.PHASECHK.TRANS64.TRYWAIT P0, [R3+URZ+0x34840], R2 ;  /* 0x03484002030075a7 */ /* 0x000ea4000800017f */
[----:B--2---:R-:W-:Y:S05]  /*c370*/  @!P0 BRA `(.L_x_277) ;  /* 0x0000002000c08947 */ /* 0x004fea0003800000 */
.L_x_344:
[----:B------:R-:W-:Y:S05]  /*c380*/  BSYNC B2 ;  /* 0x0000000000027941 */ /* 0x000fea0003800000 */
.L_x_276:
[----:B0-----:R-:W0:Y:S01]  /*c390*/  S2R R7, SR_TID.X ;  /* 0x0000000000077919 */ /* 0x001e220000002100 */
[----:B------:R-:W-:Y:S01]  /*c3a0*/  UPRMT UR4, UR37, 0x9910, URZ ;  /* 0x0000991025047896 */ /* 0x000fe2000800003f */
[----:B0-----:R-:W-:-:S04]  /*c3b0*/  LOP3.LUT R7, R7, 0x7f, RZ, 0xc0, !PT ;  /* 0x0000007f07077812 */ /* 0x001fc800078ec0ff */
[----:B------:R-:W-:-:S13]  /*c3c0*/  ISETP.NE.AND P0, PT, R7, RZ, PT ;  /* 0x000000ff0700720c */ /* 0x000fda0003f05270 */
[----:B--2---:R-:W-:-:S04]  /*c3d0*/  @!P0 IMAD.MOV.U32 R2, RZ, RZ, 0xc000 ;  /* 0x0000c000ff028424 */ /* 0x004fc800078e00ff */
[----:B------:R0:W-:Y:S02]  /*c3e0*/  @!P0 SYNCS.ARRIVE.TRANS64 RZ, [R3+URZ+0x34830], R2 ;  /* 0x0348300203ff89a7 */ /* 0x0001e4000800003f */
[----:B0-----:R-:W-:-:S05]  /*c3f0*/  IMAD.U32 R2, RZ, RZ, UR4 ;  /* 0x00000004ff027e24 */ /* 0x001fca000f8e00ff */
[----:B------:R-:W-:-:S13]  /*c400*/  ISETP.NE.AND P1, PT, R2, 0x2, PT ;  /* 0x000000020200780c */ /* 0x000fda0003f25270 */
[----:B------:R-:W-:Y:S05]  /*c410*/  @P1 BRA `(.L_x_278) ;  /* 0x0000000000041947 */ /* 0x000fea0003800000 */
[----:B------:R-:W-:Y:S01]  /*c420*/  BPT.TRAP 0x1 ;  /* 0x000000040000795c */ /* 0x000fe20000300000 */
.L_x_278:
[----:B------:R-:W-:Y:S01]  /*c430*/  LOP3.LUT P0, RZ, R18, 0x2, RZ, 0xc0, !PT ;  /* 0x0000000212ff7812 */ /* 0x000fe2000780c0ff */
[----:B------:R-:W-:-:S12]  /*c440*/  BSSY B2, `(.L_x_279) ;  /* 0x0000003000027945 */ /* 0x000fd80003800000 */
[----:B------:R-:W-:Y:S05]  /*c450*/  @P0 BRA `(.L_x_280) ;  /* 0x0000000000040947 */ /* 0x000fea0003800000 */
[----:B------:R-:W-:Y:S01]  /*c460*/  BPT.TRAP 0x1 ;  /* 0x000000040000795c */ /* 0x000fe20000300000 */
.L_x_280:
[----:B------:R-:W-:Y:S05]  /*c470*/  BSYNC B2 ;  /* 0x0000000000027941 */ /* 0x000fea0003800000 */
.L_x_279:
        /* <DEDUP_REMOVED lines=15> */
[----:B-1----:R-:W-:Y:S02]  /*c570*/  VIADD R9, R7, 0x1c400 ;  /* 0x0001c40007097836 */ /* 0x002fe40000000000 */
[----:B0-----:R-:W-:-:S05]  /*c580*/  IMAD.SHL.U32 R2, R2, 0x40, RZ ;  /* 0x0000004002027824 */ /* 0x001fca00078e00ff */
[----:B------:R-:W-:-:S05]  /*c590*/  LOP3.LUT R2, R2, 0x40, RZ, 0xc0, !PT ;  /* 0x0000004002027812 */ /* 0x000fca00078ec0ff */
[----:B------:R-:W-:-:S07]  /*c5a0*/  IMAD R2, R8, 0x80, R2 ;  /* 0x0000008008027824 */ /* 0x000fce00078e0202 */
.L_x_281:
        /* <DEDUP_REMOVED lines=17> */
.L_x_282:
        /* <DEDUP_REMOVED lines=16> */
.L_x_283:
        /* <DEDUP_REMOVED lines=10> */
[----:B------:R-:W-:Y:S01]  /*c860*/  SHF.L.U32 R5, R5, 0x1f, RZ ;  /* 0x0000001f05057819 */ /* 0x000fe200000006ff */
[----:B------:R-:W-:Y:S01]  /*c870*/  BSSY B2, `(.L_x_284) ;  /* 0x0000004000027945 */ /* 0x000fe20003800000 */
[----:B------:R-:W-:-:S04]  /*c880*/  LEA R2, R4, UR36, 0x3 ;  /* 0x0000002404027c11 */ /* 0x000fc8000f8e18ff */
[----:B------:R-:W0:Y:S02]  /*c890*/  SYNCS.PHASECHK.TRANS64.TRYWAIT P0, [R2+URZ+0x34860], R5 ;  /* 0x03486005020075a7 */ /* 0x000e24000800017f */
[----:B0-----:R-:W-:Y:S05]  /*c8a0*/  @!P0 BRA `(.L_x_285) ;  /* 0x0000001c00888947 */ /* 0x001fea0003800000 */
.L_x_345:
[----:B------:R-:W-:Y:S05]  /*c8b0*/  BSYNC B2 ;  /* 0x0000000000027941 */ /* 0x000fea0003800000 */
.L_x_284:
[----:B------:R-:W1:Y:S02]  /*c8c0*/  S2R R3, SR_TID.X ;  /* 0x0000000000037919 */ /* 0x000e640000002100 */
[----:B-1----:R-:W-:-:S04]  /*c8d0*/  LOP3.LUT R3, R3, 0x7f, RZ, 0xc0, !PT ;  /* 0x0000007f03037812 */ /* 0x002fc800078ec0ff */
[----:B------:R-:W-:-:S13]  /*c8e0*/  ISETP.NE.AND P0, PT, R3, RZ, PT ;  /* 0x000000ff0300720c */ /* 0x000fda0003f05270 */
[----:B------:R-:W-:-:S04]  /*c8f0*/  @!P0 IMAD.MOV.U32 R3, RZ, RZ, 0x8000 ;  /* 0x00008000ff038424 */ /* 0x000fc800078e00ff */
[----:B------:R1:W-:Y:S01]  /*c900*/  @!P0 SYNCS.ARRIVE.TRANS64 RZ, [R2+URZ+0x34850], R3 ;  /* 0x0348500302ff89a7 */ /* 0x0003e2000800003f */
[----:B------:R-:W-:Y:S05]  /*c910*/  @P1 BRA `(.L_x_286) ;  /* 0x0000000000041947 */ /* 0x000fea0003800000 */
[----:B------:R-:W-:Y:S01]  /*c920*/  BPT.TRAP 0x1 ;  /* 0x000000040000795c */ /* 0x000fe20000300000 */
.L_x_286:
[----:B------:R-:W-:Y:S01]  /*c930*/  LOP3.LUT P0, RZ, R18, 0x2, RZ, 0xc0, !PT ;  /* 0x0000000212ff7812 */ /* 0x000fe2000780c0ff */
[----:B------:R-:W-:-:S12]  /*c940*/  BSSY B2, `(.L_x_287) ;  /* 0x0000003000027945 */ /* 0x000fd80003800000 */
[----:B------:R-:W-:Y:S05]  /*c950*/  @P0 BRA `(.L_x_288) ;  /* 0x0000000000040947 */ /* 0x000fea0003800000 */
[----:B------:R-:W-:Y:S01]  /*c960*/  BPT.TRAP 0x1 ;  /* 0x000000040000795c */ /* 0x000fe20000300000 */
.L_x_288:
[----:B------:R-:W-:Y:S05]  /*c970*/  BSYNC B2 ;  /* 0x0000000000027941 */ /* 0x000fea0003800000 */
.L_x_287:
[----:B0-----:R-:W2:Y:S01]  /*c980*/  LDL.LU R5, [R1+0x4] ;  /* 0x0000040001057983 */ /* 0x001ea20000300800 */
[----:B-1----:R-:W0:Y:S01]  /*c990*/  S2R R3, SR_CgaCtaId ;  /* 0x0000000000037919 */ /* 0x002e220000008800 */
        /* <DEDUP_REMOVED lines=17> */
.L_x_289:
        /* <DEDUP_REMOVED lines=16> */
.L_x_290:
        /* <DEDUP_REMOVED lines=12> */
.L_x_274:
[----:B------:R-:W-:Y:S05]  /*cc70*/  BSYNC B1 ;  /* 0x0000000000017941 */ /* 0x000fea0003800000 */
.L_x_273:
[C---:B------:R-:W-:Y:S01]  /*cc80*/  ISETP.GT.AND P0, PT, R0.reuse, 0x1, PT ;  /* 0x000000010000780c */ /* 0x040fe20003f04270 */
[----:B------:R-:W-:-:S12]  /*cc90*/  VIADD R0, R0, 0xfffffffe ;  /* 0xfffffffe00007836 */ /* 0x000fd80000000000 */
[----:B------:R-:W-:Y:S05]  /*cca0*/  @P0 BRA `(.L_x_291) ;  /* 0xffffffe800480947 */ /* 0x000fea000383ffff */
.L_x_254:
[----:B------:R-:W-:Y:S05]  /*ccb0*/  BSYNC B0 ;  /* 0x0000000000007941 */ /* 0x000fea0003800000 */
.L_x_234:
[----:B------:R-:W-:Y:S01]  /*ccc0*/  LOP3.LUT P0, RZ, R18, 0x8, RZ, 0xc0, !PT ;  /* 0x0000000812ff7812 */ /* 0x000fe2000780c0ff */
[----:B------:R-:W-:-:S12]  /*ccd0*/  BSSY B0, `(.L_x_292) ;  /* 0x0000045000007945 */ /* 0x000fd80003800000 */
[----:B------:R-:W-:Y:S05]  /*cce0*/  @!P0 BRA `(.L_x_293) ;  /* 0x00000004000c8947 */ /* 0x000fea0003800000 */
[----:B------:R-:W3:Y:S01]  /*ccf0*/  LDL R2, [R1] ;  /* 0x0000000001027983 */ /* 0x000ee20000100800 */
[----:B--2---:R-:W-:Y:S01]  /*cd00*/  LEA R0, R19, UR36, 0x3 ;  /* 0x0000002413007c11 */ /* 0x004fe2000f8e18ff */
[----:B------:R-:W-:Y:S01]  /*cd10*/  BSSY B1, `(.L_x_294) ;  /* 0x0000004000017945 */ /* 0x000fe20003800000 */
[----:B---3--:R-:W-:-:S04]  /*cd20*/  SHF.L.U32 R3, R2, 0x1f, RZ ;  /* 0x0000001f02037819 */ /* 0x008fc800000006ff */
[----:B------:R-:W2:Y:S02]  /*cd30*/  SYNCS.PHASECHK.TRANS64.TRYWAIT P0, [R0+URZ+0x34860], R3 ;  /* 0x03486003000075a7 */ /* 0x000ea4000800017f */
[----:B--2---:R-:W-:Y:S05]  /*cd40*/  @!P0 BRA `(.L_x_295) ;  /* 0x0000001800748947 */ /* 0x004fea0003800000 */
.L_x_346:
[----:B------:R-:W-:Y:S05]  /*cd50*/  BSYNC B1 ;  /* 0x0000000000017941 */ /* 0x000fea0003800000 */
.L_x_294:
[----:B------:R-:W3:Y:S01]  /*cd60*/  S2R R2, SR_TID.X ;  /* 0x0000000000027919 */ /* 0x000ee20000002100 */
[----:B------:R-:W-:-:S04]  /*cd70*/  UPRMT UR4, UR37, 0x9910, URZ ;  /* 0x0000991025047896 */ /* 0x000fc8000800003f */
[----:B------:R-:W-:Y:S01]  /*cd80*/  UISETP.NE.AND UP0, UPT, UR4, 0x2, UPT ;  /* 0x000000020400788c */ /* 0x000fe2000bf05270 */
[----:B---3--:R-:W-:-:S04]  /*cd90*/  LOP3.LUT R2, R2, 0x7f, RZ, 0xc0, !PT ;  /* 0x0000007f02027812 */ /* 0x008fc800078ec0ff */
[----:B------:R-:W-:-:S13]  /*cda0*/  ISETP.NE.AND P0, PT, R2, RZ, PT ;  /* 0x000000ff0200720c */ /* 0x000fda0003f05270 */
[----:B--2---:R-:W-:-:S04]  /*cdb0*/  @!P0 IMAD.MOV.U32 R3, RZ, RZ, 0x8000 ;  /* 0x00008000ff038424 */ /* 0x004fc800078e00ff */
[----:B------:R2:W-:Y:S01]  /*cdc0*/  @!P0 SYNCS.ARRIVE.TRANS64 RZ, [R0+URZ+0x34850], R3 ;  /* 0x0348500300ff89a7 */ /* 0x0005e2000800003f */
[----:B------:R-:W-:-:S13]  /*cdd0*/  PLOP3.LUT P0, PT, PT, PT, UP0, 0x80, 0x0 ;  /* 0x000000000000781c */ /* 0x000fda0003f0f008 */
[----:B--2---:R-:W-:Y:S05]  /*cde0*/  @P0 BRA `(.L_x_296) ;  /* 0x0000000000040947 */ /* 0x004fea0003800000 */
[----:B------:R-:W-:Y:S01]  /*cdf0*/  BPT.TRAP 0x1 ;  /* 0x000000040000795c */ /* 0x000fe20000300000 */
.L_x_296:
[----:B------:R-:W-:Y:S01]  /*ce00*/  LOP3.LUT P0, RZ, R18, 0x2, RZ, 0xc0, !PT ;  /* 0x0000000212ff7812 */ /* 0x000fe2000780c0ff */
[----:B------:R-:W-:-:S12]  /*ce10*/  BSSY B1, `(.L_x_297) ;  /* 0x0000003000017945 */ /* 0x000fd80003800000 */
[----:B------:R-:W-:Y:S05]  /*ce20*/  @P0 BRA `(.L_x_298) ;  /* 0x0000000000040947 */ /* 0x000fea0003800000 */
[----:B------:R-:W-:Y:S01]  /*ce30*/  BPT.TRAP 0x1 ;  /* 0x000000040000795c */ /* 0x000fe20000300000 */
.L_x_298:
[----:B------:R-:W-:Y:S05]  /*ce40*/  BSYNC B1 ;  /* 0x0000000000017941 */ /* 0x000fea0003800000 */
.L_x_297:
[----:B------:R-:W2:Y:S01]  /*ce50*/  LDL R2, [R1+0x4] ;  /* 0x0000040001027983 */ /* 0x000ea20000100800 */
[----:B------:R-:W3:Y:S01]  /*ce60*/  S2R R3, SR_CgaCtaId ;  /* 0x0000000000037919 */ /* 0x000ee20000008800 */
[----:B------:R-:W4:Y:S01]  /*ce70*/  S2R R4, SR_CgaCtaId ;  /* 0x0000000000047919 */ /* 0x000f220000008800 */
[----:B------:R-:W-:Y:S01]  /*ce80*/  UIADD3 UR4, UP0, UR38, 0x470, URZ ;  /* 0x0000047026047890 */ /* 0x000fe2000ff1e03f */
[----:B------:R-:W-:Y:S01]  /*ce90*/  PLOP3.LUT P0, PT, PT, PT, PT, 0x80, 0x0 ;  /* 0x000000000000781c */ /* 0x000fe20003f0f070 */
[----:B------:R-:W-:Y:S01]  /*cea0*/  VIADD R0, R0, 0x34850 ;  /* 0x0003485000007836 */ /* 0x000fe20000000000 */
[----:B------:R-:W-:Y:S01]  /*ceb0*/  UMOV UR6, 0x30000 ;  /* 0x0003000000067882 */ /* 0x000fe20000000000 */
[----:B------:R-:W-:Y:S01]  /*cec0*/  UIADD3.X UR5, URZ, UR39, URZ, UP0, !UPT ;  /* 0x000000273f057290 */ /* 0x000fe200087fe43f */
[----:B---3--:R-:W-:Y:S02]  /*ced0*/  IMAD.SHL.U32 R3, R3, 0x1000, RZ ;  /* 0x0000100003037824 */ /* 0x008fe400078e00ff */
[----:B----4-:R-:W-:-:S03]  /*cee0*/  IMAD.SHL.U32 R4, R4, 0x40, RZ ;  /* 0x0000004004047824 */ /* 0x010fc600078e00ff */
[----:B------:R-:W-:Y:S02]  /*cef0*/  LOP3.LUT R3, R3, 0x1000, RZ, 0xc0, !PT ;  /* 0x0000100003037812 */ /* 0x000fe400078ec0ff */
[----:B------:R-:W-:-:S03]  /*cf00*/  LOP3.LUT R4, R4, 0x40, RZ, 0xc0, !PT ;  /* 0x0000004004047812 */ /* 0x000fc600078ec0ff */
[----:B------:R-:W-:-:S05]  /*cf10*/  IMAD R3, R19, 0x4000, R3 ;  /* 0x0000400013037824 */ /* 0x000fca00078e0203 */
[----:B------:R-:W-:Y:S01]  /*cf20*/  LEA R3, R3, UR36, 0x1 ;  /* 0x0000002403037c11 */ /* 0x000fe2000f8e08ff */
[----:B------:R-:W-:Y:S01]  /*cf30*/  UMOV UR14, 0x0 ;  /* 0x00000000000e7882 */ /* 0x000fe20000000000 */
[----:B------:R-:W-:Y:S01]  /*cf40*/  UMOV UR15, 0x14f00000 ;  /* 0x14f00000000f7882 */ /* 0x000fe20000000000 */
[----:B------:R-:W-:Y:S01]  /*cf50*/  UMOV UR10, URZ ;  /* 0x0000003f000a7c82 */ /* 0x000fe20008000000 */
[----:B--2---:R-:W-:Y:S02]  /*cf60*/  IMAD R2, R2, 0x80, R4 ;  /* 0x0000008002027824 */ /* 0x004fe400078e0204 */
[----:B------:R-:W-:-:S07]  /*cf70*/  VIADD R4, R3, 0x400 ;  /* 0x0000040003047836 */ /* 0x000fce0000000000 */
.L_x_299:
        /* <DEDUP_REMOVED lines=9> */
[----:B--2---:R-:W-:Y:S05]  /*d010*/  @P0 BRA.U.ANY `(.L_x_299) ;  /* 0xfffffffd00d80947 */ /* 0x004fea000393ffff */
[----:B------:R-:W-:Y:S01]  /*d020*/  PLOP3.LUT P0, PT, PT, PT, PT, 0x80, 0x0 ;  /* 0x000000000000781c */ /* 0x000fe20003f0f070 */
[----:B------:R-:W-:Y:S01]  /*d030*/  VIADD R3, R3, 0x4400 ;  /* 0x0000440003037836 */ /* 0x000fe20000000000 */
[----:B------:R-:W-:Y:S01]  /*d040*/  UMOV UR6, 0x30000 ;  /* 0x0003000000067882 */ /* 0x000fe20000000000 */
[----:B------:R-:W-:Y:S01]  /*d050*/  UMOV UR14, 0x0 ;  /* 0x00000000000e7882 */ /* 0x000fe20000000000 */
[----:B------:R-:W-:Y:S01]  /*d060*/  UMOV UR15, 0x14f00000 ;  /* 0x14f00000000f7882 */ /* 0x000fe20000000000 */
[----:B------:R-:W-:-:S08]  /*d070*/  UMOV UR10, 0x40 ;  /* 0x00000040000a7882 */ /* 0x000fd00000000000 */
.L_x_300:
        /* <DEDUP_REMOVED lines=9> */
[----:B---3--:R-:W-:Y:S05]  /*d110*/  @P0 BRA.U.ANY `(.L_x_300) ;  /* 0xfffffffd00d80947 */ /* 0x008fea000393ffff */
.L_x_293:
[----:B------:R-:W-:Y:S05]  /*d120*/  BSYNC B0 ;  /* 0x0000000000007941 */ /* 0x000fea0003800000 */
.L_x_292:
[----:B01----:R-:W3:Y:S01]  /*d130*/  LDL.LU R6, [R1+0x24] ;  /* 0x0000240001067983 */ /* 0x003ee20000300800 */
[----:B------:R-:W-:Y:S01]  /*d140*/  VIADD R19, R19, 0x1 ;  /* 0x0000000113137836 */ /* 0x000fe20000000000 */
[----:B------:R-:W-:Y:S02]  /*d150*/  ULDC UR4, c[0x0][0xc34] ;  /* 0x00030d0000047ab9 */ /* 0x000fe40000000800 */
[----:B------:R-:W4:Y:S04]  /*d160*/  LDL.LU R5, [R1] ;  /* 0x0000000001057983 */ /* 0x000f280000300800 */
[----:B------:R-:W5:Y:S01]  /*d170*/  LDL.LU R4, [R1+0x2c] ;  /* 0x00002c0001047983 */ /* 0x000f620000300800 */
[----:B------:R-:W-:-:S04]  /*d180*/  ISETP.NE.AND P0, PT, R19, 0x2, PT ;  /* 0x000000021300780c */ /* 0x000fc80003f05270 */
[----:B--2---:R-:W-:Y:S02]  /*d190*/  SEL R0, RZ, 0x1, P0 ;  /* 0x00000001ff007807 */ /* 0x004fe40000000000 */
[----:B------:R-:W-:Y:S01]  /*d1a0*/  SEL R19, R19, RZ, P0 ;  /* 0x000000ff13137207 */ /* 0x000fe20000000000 */
[----:B---3--:R-:W-:Y:S01]  /*d1b0*/  VIADD R6, R6, UR40 ;  /* 0x0000002806067c36 */ /* 0x008fe20008000000 */
[----:B----4-:R-:W-:-:S04]  /*d1c0*/  LOP3.LUT R5, R5, R0, RZ, 0x3c, !PT ;  /* 0x0000000005057212 */ /* 0x010fc800078e3cff */
[----:B------:R0:W-:Y:S01]  /*d1d0*/  STL [R1+0x24], R6 ;  /* 0x0000240601007387 */ /* 0x0001e20000100800 */
[----:B------:R-:W-:Y:S01]  /*d1e0*/  ISETP.GE.AND P1, PT, R6, UR4, PT ;  /* 0x0000000406007c0c */ /* 0x000fe2000bf26270 */
[----:B-----5:R-:W-:-:S05]  /*d1f0*/  VIADD R4, R4, 0x1 ;  /* 0x0000000104047836 */ /* 0x020fca0000000000 */
[----:B------:R0:W-:Y:S04]  /*d200*/  STL [R1+0x2c], R4 ;  /* 0x00002c0401007387 */ /* 0x0001e80000100800 */
[----:B------:R0:W-:Y:S03]  /*d210*/  STL [R1], R5 ;  /* 0x0000000501007387 */ /* 0x0001e60000100800 */
[----:B------:R-:W-:Y:S05]  /*d220*/  @!P1 BRA `(.L_x_301) ;  /* 0xffffffbc00689947 */ /* 0x000fea000383ffff */
[----:B------:R-:W-:-:S07]  /*d230*/  LOP3.LUT R2, R4, 0x1, RZ, 0xc, !PT ;  /* 0x0000000104027812 */ /* 0x000fce00078e0cff */
.L_x_217:
[----:B------:R-:W1:Y:S01]  /*d240*/  S2R R3, SR_CgaCtaId ;  /* 0x0000000000037919 */ /* 0x000e620000008800 */
[----:B------:R-:W-:Y:S01]  /*d250*/  MOV R0, 0x400 ;  /* 0x0000040000007802 */ /* 0x000fe20000000f00 */
[----:B------:R-:W-:Y:S03]  /*d260*/  BSSY B0, `(.L_x_302) ;  /* 0x0000005000007945 */ /* 0x000fe60003800000 */
[----:B-1----:R-:W-:Y:S02]  /*d270*/  LEA R0, R3, R0, 0x18 ;  /* 0x0000000003007211 */ /* 0x002fe400078ec0ff */
[----:B------:R-:W-:-:S04]  /*d280*/  SHF.L.U32 R3, R2, 0x1f, RZ ;  /* 0x0000001f02037819 */ /* 0x000fc800000006ff */
[----:B------:R-:W1:Y:S02]  /*d290*/  SYNCS.PHASECHK.TRANS64.TRYWAIT P0, [R0+URZ+0x34820], R3 ;  /* 0x03482003000075a7 */ /* 0x000e64000800017f */
[----:B-1----:R-:W-:Y:S05]  /*d2a0*/  @!P0 BRA `(.L_x_303) ;  /* 0x0000001400308947 */ /* 0x002fea0003800000 */
.L_x_347:
[----:B------:R-:W-:Y:S05]  /*d2b0*/  BSYNC B0 ;  /* 0x0000000000007941 */ /* 0x000fea0003800000 */
.L_x_302:
[----:B------:R-:W-:-:S03]  /*d2c0*/  UMOV UR4, 0xffffffff ;  /* 0xffffffff00047882 */ /* 0x000fc60000000000 */
[----:B------:R-:W-:Y:S05]  /*d2d0*/  BRA.DIV UR4, `(.L_x_304) ;  /* 0x0000001604387947 */ /* 0x000fea000b800000 */
[----:B------:R-:W2:Y:S02]  /*d2e0*/  S2R R2, SR_TID.X ;  /* 0x0000000000027919 */ /* 0x000ea40000002100 */
[----:B--2---:R-:W-:-:S04]  /*d2f0*/  SHF.R.U32.HI R2, RZ, 0x5, R2 ;  /* 0x00000005ff027819 */ /* 0x004fc80000011602 */
[----:B------:R-:W-:-:S05]  /*d300*/  LOP3.LUT R2, R2, 0x3, RZ, 0xc0, !PT ;  /* 0x0000000302027812 */ /* 0x000fca00078ec0ff */
[----:B------:R2:W3:Y:S02]  /*d310*/  SHFL.IDX PT, R14, R2, RZ, 0x1f ;  /* 0x00001fff020e7589 */ /* 0x0004e400000e0000 */
.L_x_350:
[----:B---3--:R-:W-:Y:S01]  /*d320*/  ISETP.NE.AND P0, PT, R14, RZ, PT ;  /* 0x000000ff0e00720c */ /* 0x008fe20003f05270 */
[----:B------:R-:W-:-:S12]  /*d330*/  BSSY B0, `(.L_x_305) ;  /* 0x0000027000007945 */ /* 0x000fd80003800000 */
[----:B------:R-:W-:Y:S05]  /*d340*/  @P0 BRA `(.L_x_306) ;  /* 0x0000000000940947 */ /* 0x000fea0003800000 */
[----:B------:R-:W-:-:S03]  /*d350*/  UMOV UR4, 0xffffffff ;  /* 0xffffffff00047882 */ /* 0x000fc60000000000 */
[----:B------:R-:W-:Y:S05]  /*d360*/  BRA.DIV UR4, `(.L_x_307) ;  /* 0x0000001604487947 */ /* 0x000fea000b800000 */
[----:B------:R-:W-:-:S13]  /*d370*/  ELECT P6, URZ, PT ;  /* 0x00000000003f782f */ /* 0x000fda00038c0000 */
.L_x_353:
[----:B------:R-:W-:Y:S05]  /*d380*/  @!P6 BRA `(.L_x_306) ;  /* 0x000000000084e947 */ /* 0x000fea0003800000 */
[----:B--2---:R-:W2:Y:S02]  /*d390*/  LDL R2, [R1+0x30] ;  /* 0x0000300001027983 */ /* 0x004ea40000100800 */
[----:B--2---:R-:W-:-:S13]  /*d3a0*/  R2UR UR4, R2 ;  /* 0x00000000020472ca */ /* 0x004fda00000e0000 */
[----:B------:R-:W-:-:S06]  /*d3b0*/  ULOP3.LUT UR4, UR4, 0x2, URZ, 0xfc, !UPT ;  /* 0x0000000204047892 */ /* 0x000fcc000f8efc3f */
[----:B------:R-:W-:-:S05]  /*d3c0*/  IMAD.U32 R2, RZ, RZ, UR4 ;  /* 0x00000004ff027e24 */ /* 0x000fca000f8e00ff */
[----:B------:R-:W-:-:S13]  /*d3d0*/  ISETP.NE.AND P2, PT, R2, 0x3, PT ;  /* 0x000000030200780c */ /* 0x000fda0003f45270 */
[----:B------:R-:W-:Y:S05]  /*d3e0*/  @!P2 BRA `(.L_x_308) ;  /* 0x000000000004a947 */ /* 0x000fea0003800000 */
[----:B------:R-:W-:Y:S01]  /*d3f0*/  BPT.TRAP 0x1 ;  /* 0x000000040000795c */ /* 0x000fe20000300000 */
.L_x_308:
[----:B------:R-:W2:Y:S01]  /*d400*/  LDL.LU R7, [R1] ;  /* 0x0000000001077983 */ /* 0x000ea20000300800 */
[----:B------:R-:W-:Y:S02]  /*d410*/  VIADD R2, R0, 0x34840 ;  /* 0x0003484000027836 */ /* 0x000fe40000000000 */
[C---:B-1----:R-:W-:Y:S02]  /*d420*/  VIADD R3, R19.reuse, 0x1 ;  /* 0x0000000113037836 */ /* 0x042fe40000000000 */
[----:B0-----:R-:W-:-:S03]  /*d430*/  IMAD R6, R19, 0x8, R2 ;  /* 0x0000000813067824 */ /* 0x001fc600078e0202 */
[----:B------:R-:W-:-:S04]  /*d440*/  ISETP.NE.AND P1, PT, R3, 0x2, PT ;  /* 0x000000020300780c */ /* 0x000fc80003f25270 */
[----:B------:R-:W-:Y:S02]  /*d450*/  SEL R4, RZ, 0x1, P1 ;  /* 0x00000001ff047807 */ /* 0x000fe40000800000 */
[----:B------:R-:W-:Y:S02]  /*d460*/  SEL R3, R3, RZ, P1 ;  /* 0x000000ff03037207 */ /* 0x000fe40000800000 */
[C---:B--2---:R-:W-:Y:S02]  /*d470*/  SHF.L.U32 R5, R7.reuse, 0x1f, RZ ;  /* 0x0000001f07057819 */ /* 0x044fe400000006ff */
[----:B------:R-:W-:Y:S01]  /*d480*/  LOP3.LUT R4, R7, R4, RZ, 0x3c, !PT ;  /* 0x0000000407047212 */ /* 0x000fe200078e3cff */
[----:B------:R-:W-:Y:S01]  /*d490*/  IMAD R7, R3, 0x8, R2 ;  /* 0x0000000803077824 */ /* 0x000fe200078e0202 */
[----:B------:R-:W0:Y:S02]  /*d4a0*/  SYNCS.PHASECHK.TRANS64.TRYWAIT P0, [R6+URZ], R5 ;  /* 0x00000005060075a7 */ /* 0x000e24000800017f */
[----:B------:R-:W-:Y:S01]  /*d4b0*/  SHF.L.U32 R2, R4, 0x1f, RZ ;  /* 0x0000001f04027819 */ /* 0x000fe200000006ff */
[----:B0-----:R-:W-:Y:S06]  /*d4c0*/  @!P0 BRA `(.L_x_309) ;  /* 0x0000001400108947 */ /* 0x001fec0003800000 */
.L_x_354:
[----:B------:R-:W1:Y:S02]  /*d4d0*/  SYNCS.PHASECHK.TRANS64.TRYWAIT P0, [R7+URZ], R2 ;  /* 0x00000002070075a7 */ /* 0x000e64000800017f */
[----:B-1----:R-:W-:Y:S05]  /*d4e0*/  @!P0 BRA `(.L_x_310) ;  /* 0x00000014001c8947 */ /* 0x002fea0003800000 */
.L_x_355:
[----:B------:R-:W-:Y:S05]  /*d4f0*/  @!P2 BRA `(.L_x_311) ;  /* 0x000000000004a947 */ /* 0x000fea0003800000 */
[----:B------:R-:W-:Y:S01]  /*d500*/  BPT.TRAP 0x1 ;  /* 0x000000040000795c */ /* 0x000fe20000300000 */
.L_x_311:
[----:B------:R-:W-:-:S04]  /*d510*/  VIADD R0, R0, 0x34860 ;  /* 0x0003486000007836 */ /* 0x000fc80000000000 */
[----:B------:R-:W-:-:S04]  /*d520*/  IMAD R4, R19, 0x8, R0 ;  /* 0x0000000813047824 */ /* 0x000fc800078e0200 */
[----:B------:R-:W2:Y:S02]  /*d530*/  SYNCS.PHASECHK.TRANS64.TRYWAIT P0, [R4+URZ], R5 ;  /* 0x00000005040075a7 */ /* 0x000ea4000800017f */
[----:B--2---:R-:W-:Y:S05]  /*d540*/  @!P0 BRA `(.L_x_312) ;  /* 0x0000001400188947 */ /* 0x004fea0003800000 */
.L_x_356:
[----:B------:R-:W-:-:S07]  /*d550*/  IMAD R3, R3, 0x8, R0 ;  /* 0x0000000803037824 */ /* 0x000fce00078e0200 */
.L_x_313:
[----:B---3--:R3:W4:Y:S02]  /*d560*/  SYNCS.PHASECHK.TRANS64.TRYWAIT P0, [R3+URZ], R2 ;  /* 0x00000002030075a7 */ /* 0x008724000800017f */
[----:B----4-:R-:W-:Y:S05]  /*d570*/  @!P0 NANOSLEEP.SYNCS 0x989680 ;  /* 0x009896800000895d */ /* 0x010fea0003900000 */
[----:B------:R-:W4:Y:S02]  /*d580*/  @!P0 SYNCS.PHASECHK.TRANS64 P0, [R3+URZ], R2 ;  /* 0x00000002030085a7 */ /* 0x000f24000800007f */
[----:B----4-:R-:W-:Y:S05]  /*d590*/  @!P0 BRA `(.L_x_313) ;  /* 0xfffffffc00f08947 */ /* 0x010fea000383ffff */
.L_x_306:
[----:B------:R-:W-:Y:S05]  /*d5a0*/  BSYNC B0 ;  /* 0x0000000000007941 */ /* 0x000fea0003800000 */
.L_x_305:
[----:B------:R-:W-:Y:S05]  /*d5b0*/  EXIT ;  /* 0x000000000000794d */ /* 0x000fea0003800000 */
.L_x_185:
[----:B0-----:R-:W-:-:S04]  /*d5c0*/  IMAD.U32 R3, RZ, RZ, UR40 ;  /* 0x00000028ff037e24 */ /* 0x001fc8000f8e00ff */
[----:B------:R0:W1:Y:S03]  /*d5d0*/  SYNCS.PHASECHK.TRANS64.TRYWAIT P1, [R3+URZ+0x34800], R0 ;  /* 0x03480000030075a7 */ /* 0x000066000802017f */
[----:B-1----:R-:W-:Y:S05]  /*d5e0*/  @!P1 NANOSLEEP.SYNCS 0x989680 ;  /* 0x009896800000995d */ /* 0x002fea0003900000 */
[----:B------:R-:W1:Y:S02]  /*d5f0*/  @!P1 SYNCS.PHASECHK.TRANS64 P1, [R3+URZ+0x34800], R0 ;  /* 0x03480000030095a7 */ /* 0x000e64000802007f */
[----:B-1----:R-:W-:Y:S05]  /*d600*/  @!P1 BRA `(.L_x_185) ;  /* 0xfffffffc00ec9947 */ /* 0x002fea000383ffff */
[----:B------:R-:W-:Y:S05]  /*d610*/  BRA `(.L_x_314) ;  /* 0xffffff4000247947 */ /* 0x000fea000383ffff */
.L_x_189:
[----:B-1----:R1:W2:Y:S02]  /*d620*/  SYNCS.PHASECHK.TRANS64.TRYWAIT P1, [R0+URZ+0x34830], R3 ;  /* 0x03483003000075a7 */ /* 0x0022a4000802017f */
[----:B--2---:R-:W-:Y:S05]  /*d630*/  @!P1 NANOSLEEP.SYNCS 0x989680 ;  /* 0x009896800000995d */ /* 0x004fea0003900000 */
[----:B------:R-:W2:Y:S02]  /*d640*/  @!P1 SYNCS.PHASECHK.TRANS64 P1, [R0+URZ+0x34830], R3 ;  /* 0x03483003000095a7 */ /* 0x000ea4000802007f */
[----:B--2---:R-:W-:Y:S05]  /*d650*/  @!P1 BRA `(.L_x_189) ;  /* 0xfffffffc00f09947 */ /* 0x004fea000383ffff */
[----:B------:R-:W-:Y:S05]  /*d660*/  BRA `(.L_x_188) ;  /* 0xffffff4000407947 */ /* 0x000fea000383ffff */
.L_x_195:
[----:B-1----:R-:W-:-:S04]  /*d670*/  IMAD.U32 R12, RZ, RZ, UR8 ;  /* 0x00000008ff0c7e24 */ /* 0x002fc8000f8e00ff */
[----:B------:R1:W2:Y:S03]  /*d680*/  SYNCS.PHASECHK.TRANS64.TRYWAIT P1, [R12+URZ+0x34830], R9 ;  /* 0x034830090c0075a7 */ /* 0x0002a6000802017f */
[----:B--2---:R-:W-:Y:S05]  /*d690*/  @!P1 NANOSLEEP.SYNCS 0x989680 ;  /* 0x009896800000995d */ /* 0x004fea0003900000 */
[----:B------:R-:W2:Y:S02]  /*d6a0*/  @!P1 SYNCS.PHASECHK.TRANS64 P1, [R12+URZ+0x34830], R9 ;  /* 0x034830090c0095a7 */ /* 0x000ea4000802007f */
[----:B--2---:R-:W-:Y:S05]  /*d6b0*/  @!P1 BRA `(.L_x_195) ;  /* 0xfffffffc00ec9947 */ /* 0x004fea000383ffff */
[----:B------:R-:W-:Y:S05]  /*d6c0*/  BRA `(.L_x_194) ;  /* 0xffffff6c00047947 */ /* 0x000fea000383ffff */
.L_x_199:
[----:B01----:R-:W-:-:S04]  /*d6d0*/  IMAD.U32 R9, RZ, RZ, UR9 ;  /* 0x00000009ff097e24 */ /* 0x003fc8000f8e00ff */
[----:B------:R0:W1:Y:S03]  /*d6e0*/  SYNCS.PHASECHK.TRANS64.TRYWAIT P1, [R9+URZ+0x34850], R8 ;  /* 0x03485008090075a7 */ /* 0x000066000802017f */
[----:B-1----:R-:W-:Y:S05]  /*d6f0*/  @!P1 NANOSLEEP.SYNCS 0x989680 ;  /* 0x009896800000995d */ /* 0x002fea0003900000 */
[----:B------:R-:W1:Y:S02]  /*d700*/  @!P1 SYNCS.PHASECHK.TRANS64 P1, [R9+URZ+0x34850], R8 ;  /* 0x03485008090095a7 */ /* 0x000e64000802007f */
[----:B-1----:R-:W-:Y:S05]  /*d710*/  @!P1 BRA `(.L_x_199) ;  /* 0xfffffffc00ec9947 */ /* 0x002fea000383ffff */
[----:B------:R-:W-:Y:S05]  /*d720*/  BRA `(.L_x_198) ;  /* 0xffffff7400347947 */ /* 0x000fea000383ffff */
.L_x_206:
[----:B-1----:R-:W-:-:S04]  /*d730*/  IMAD.U32 R5, RZ, RZ, UR9 ;  /* 0x00000009ff057e24 */ /* 0x002fc8000f8e00ff */
[----:B------:R1:W2:Y:S03]  /*d740*/  SYNCS.PHASECHK.TRANS64.TRYWAIT P1, [R5+URZ+0x34850], R4 ;  /* 0x03485004050075a7 */ /* 0x0002a6000802017f */
[----:B--2---:R-:W-:Y:S05]  /*d750*/  @!P1 NANOSLEEP.SYNCS 0x989680 ;  /* 0x009896800000995d */ /* 0x004fea0003900000 */
[----:B------:R-:W2:Y:S02]  /*d760*/  @!P1 SYNCS.PHASECHK.TRANS64 P1, [R5+URZ+0x34850], R4 ;  /* 0x03485004050095a7 */ /* 0x000ea4000802007f */
[----:B--2---:R-:W-:Y:S05]  /*d770*/  @!P1 BRA `(.L_x_206) ;  /* 0xfffffffc00ec9947 */ /* 0x004fea000383ffff */
[----:B------:R-:W-:Y:S05]  /*d780*/  BRA `(.L_x_205) ;  /* 0xffffff9800247947 */ /* 0x000fea000383ffff */
.L_x_221:
[----:B------:R-:W0:Y:S01]  /*d790*/  S2R R6, SR_TID.X ;  /* 0x0000000000067919 */ /* 0x000e220000002100 */
[----:B------:R-:W-:Y:S01]  /*d7a0*/  BSSY B0, `(.L_x_315) ;  /* 0x000000a000007945 */ /* 0x000fe20003800000 */
[----:B------:R-:W-:Y:S02]  /*d7b0*/  IMAD.MOV.U32 R12, RZ, RZ, RZ ;  /* 0x000000ffff0c7224 */ /* 0x000fe400078e00ff */
[----:B------:R-:W-:Y:S02]  /*d7c0*/  IMAD.MOV.U32 R11, RZ, RZ, 0x1f ;  /* 0x0000001fff0b7424 */ /* 0x000fe400078e00ff */
[----:B------:R-:W-:Y:S01]  /*d7d0*/  IMAD.MOV.U32 R15, RZ, RZ, -0x1 ;  /* 0xffffffffff0f7424 */ /* 0x000fe200078e00ff */
[----:B0-----:R-:W-:-:S04]  /*d7e0*/  SHF.R.U32.HI R6, RZ, 0x5, R6 ;  /* 0x00000005ff067819 */ /* 0x001fc80000011606 */
[----:B------:R-:W-:-:S05]  /*d7f0*/  LOP3.LUT R6, R6, 0x3, RZ, 0xc0, !PT ;  /* 0x0000000306067812 */ /* 0x000fca00078ec0ff */
[----:B------:R-:W-:-:S07]  /*d800*/  IMAD.MOV.U32 R13, RZ, RZ, R6 ;  /* 0x000000ffff0d7224 */ /* 0x000fce00078e0006 */
[----:B-1----:R-:W-:Y:S05]  /*d810*/  WARPSYNC.COLLECTIVE R15, `(.L_x_316) ;  /* 0x000000000f087348 */ /* 0x002fea0003c00000 */
[----:B------:R0:W2:Y:S02]  /*d820*/  SHFL.IDX P6, R14, R13, R12, R11 ;  /* 0x0000000c0d0e7389 */ /* 0x0000a400000c000b */
[----:B012---:R-:W-:Y:S01]  /*d830*/  ENDCOLLECTIVE ;  /* 0x000000000000791b */ /* 0x007fe20003800000 */
.L_x_316:
[----:B------:R-:W-:Y:S05]  /*d840*/  BSYNC B0 ;  /* 0x0000000000007941 */ /* 0x000fea0003800000 */
.L_x_315:
[----:B------:R-:W-:Y:S05]  /*d850*/  BRA `(.L_x_317) ;  /* 0xffffffbc009c7947 */ /* 0x000fea000383ffff */
.L_x_223:
[----:B------:R-:W-:Y:S01]  /*d860*/  BSSY B0, `(.L_x_318) ;  /* 0x0000006000007945 */ /* 0x000fe20003800000 */
[----:B------:R-:W-:-:S07]  /*d870*/  IMAD.MOV.U32 R15, RZ, RZ, -0x1 ;  /* 0xffffffffff0f7424 */ /* 0x000fce00078e00ff */
[----:B01----:R-:W-:Y:S05]  /*d880*/  WARPSYNC.COLLECTIVE R15, `(.L_x_319) ;  /* 0x000000000f0c7348 */ /* 0x003fea0003c00000 */
[----:B------:R-:W-:Y:S02]  /*d890*/  ELECT P6, UR62, PT ;  /* 0x00000000003e782f */ /* 0x000fe400038c0000 */
[----:B------:R-:W-:Y:S01]  /*d8a0*/  MOV R14, UR62 ;  /* 0x0000003e000e7c02 */ /* 0x000fe20008000f00 */
[----:B01----:R-:W-:Y:S10]  /*d8b0*/  ENDCOLLECTIVE ;  /* 0x000000000000791b */ /* 0x003ff40003800000 */
.L_x_319:
[----:B------:R-:W-:Y:S05]  /*d8c0*/  BSYNC B0 ;  /* 0x0000000000007941 */ /* 0x000fea0003800000 */
.L_x_318:
[----:B------:R-:W-:Y:S05]  /*d8d0*/  BRA `(.L_x_320) ;  /* 0xffffffbc009c7947 */ /* 0x000fea000383ffff */
.L_x_225:
[----:B---3--:R3:W4:Y:S02]  /*d8e0*/  SYNCS.PHASECHK.TRANS64.TRYWAIT P0, [R2+URZ+0x34840], R3 ;  /* 0x03484003020075a7 */ /* 0x008724000800017f */
[----:B----4-:R-:W-:Y:S05]  /*d8f0*/  @!P0 NANOSLEEP.SYNCS 0x989680 ;  /* 0x009896800000895d */ /* 0x010fea0003900000 */
[----:B------:R-:W4:Y:S02]  /*d900*/  @!P0 SYNCS.PHASECHK.TRANS64 P0, [R2+URZ+0x34840], R3 ;  /* 0x03484003020085a7 */ /* 0x000f24000800007f */
[----:B----4-:R-:W-:Y:S05]  /*d910*/  @!P0 BRA `(.L_x_225) ;  /* 0xfffffffc00f08947 */ /* 0x010fea000383ffff */
[----:B------:R-:W-:Y:S05]  /*d920*/  BRA `(.L_x_321) ;  /* 0xffffffbc00f07947 */ /* 0x000fea000383ffff */
.L_x_229:
[----:B------:R-:W-:Y:S01]  /*d930*/  IMAD.MOV.U32 R13, RZ, RZ, R2 ;  /* 0x000000ffff0d7224 */ /* 0x000fe200078e0002 */
[----:B------:R-:W0:Y:S01]  /*d940*/  S2R R7, SR_TID.X ;  /* 0x0000000000077919 */ /* 0x000e220000002100 */
[----:B------:R-:W-:Y:S02]  /*d950*/  IMAD.MOV.U32 R12, RZ, RZ, RZ ;  /* 0x000000ffff0c7224 */ /* 0x000fe400078e00ff */
[----:B------:R-:W-:Y:S02]  /*d960*/  IMAD.MOV.U32 R11, RZ, RZ, 0x181f ;  /* 0x0000181fff0b7424 */ /* 0x000fe400078e00ff */
[----:B------:R-:W-:-:S07]  /*d970*/  IMAD.MOV.U32 R15, RZ, RZ, -0x1 ;  /* 0xffffffffff0f7424 */ /* 0x000fce00078e00ff */
[----:B0----5:R-:W-:Y:S05]  /*d980*/  WARPSYNC.COLLECTIVE R15, `(.L_x_322) ;  /* 0x000000000f087348 */ /* 0x021fea0003c00000 */
[----:B------:R1:W2:Y:S02]  /*d990*/  SHFL.IDX P6, R14, R13, R12, R11 ;  /* 0x0000000c0d0e7389 */ /* 0x0002a400000c000b */
[----:B012--5:R-:W-:Y:S01]  /*d9a0*/  ENDCOLLECTIVE ;  /* 0x000000000000791b */ /* 0x027fe20003800000 */
.L_x_322:
[----:B------:R-:W-:Y:S01]  /*d9b0*/  IMAD.MOV.U32 R13, RZ, RZ, R0 ;  /* 0x000000ffff0d7224 */ /* 0x000fe200078e0000 */
[----:B------:R-:W-:Y:S01]  /*d9c0*/  LOP3.LUT R7, R7, 0x7f, RZ, 0xc0, !PT ;  /* 0x0000007f07077812 */ /* 0x000fe200078ec0ff */
[----:B------:R-:W-:-:S07]  /*d9d0*/  IMAD.MOV.U32 R6, RZ, RZ, R14 ;  /* 0x000000ffff067224 */ /* 0x000fce00078e000e */
[----:B------:R-:W-:Y:S05]  /*d9e0*/  WARPSYNC.COLLECTIVE R15, `(.L_x_323) ;  /* 0x000000000f087348 */ /* 0x000fea0003c00000 */
[----:B------:R0:W1:Y:S02]  /*d9f0*/  SHFL.IDX P6, R14, R13, R12, R11 ;  /* 0x0000000c0d0e7389 */ /* 0x00006400000c000b */
[----:B01----:R-:W-:Y:S01]  /*da00*/  ENDCOLLECTIVE ;  /* 0x000000000000791b */ /* 0x003fe20003800000 */
.L_x_323:
[----:B------:R-:W-:Y:S01]  /*da10*/  SHF.R.U32.HI R5, RZ, 0x3, R7 ;  /* 0x00000003ff057819 */ /* 0x000fe20000011607 */
[----:B------:R-:W-:Y:S02]  /*da20*/  ULDC UR4, c[0x0][0x288] ;  /* 0x0000a20000047ab9 */ /* 0x000fe40000000800 */
[----:B------:R-:W-:Y:S02]  /*da30*/  IMAD R3, R8, UR4, RZ ;  /* 0x0000000408037c24 */ /* 0x000fe4000f8e02ff */
[----:B------:R-:W-:-:S04]  /*da40*/  IMAD.IADD R4, R5, 0x1, R4 ;  /* 0x0000000105047824 */ /* 0x000fc800078e0204 */
[C---:B------:R-:W-:Y:S01]  /*da50*/  VIADD R5, R4.reuse, 0x10 ;  /* 0x0000001004057836 */ /* 0x040fe20000000000 */
[----:B------:R-:W-:Y:S01]  /*da60*/  ISETP.GE.AND P2, PT, R4, R3, PT ;  /* 0x000000030400720c */ /* 0x000fe20003f46270 */
[----:B------:R-:W-:Y:S02]  /*da70*/  IMAD.MOV.U32 R13, RZ, RZ, R2 ;  /* 0x000000ffff0d7224 */ /* 0x000fe400078e0002 */
[----:B------:R-:W-:Y:S02]  /*da80*/  IMAD.MOV.U32 R12, RZ, RZ, 0x1 ;  /* 0x00000001ff0c7424 */ /* 0x000fe400078e00ff */
[----:B------:R-:W-:-:S08]  /*da90*/  IMAD.MOV.U32 R7, RZ, RZ, R14 ;  /* 0x000000ffff077224 */ /* 0x000fd000078e000e */
[----:B------:R-:W-:Y:S05]  /*daa0*/  WARPSYNC.COLLECTIVE R15, `(.L_x_324) ;  /* 0x000000000f087348 */ /* 0x000fea0003c00000 */
[----:B------:R0:W1:Y:S02]  /*dab0*/  SHFL.IDX P6, R14, R13, R12, R11 ;  /* 0x0000000c0d0e7389 */ /* 0x00006400000c000b */
[----:B01----:R-:W-:Y:S01]  /*dac0*/  ENDCOLLECTIVE ;  /* 0x000000000000791b */ /* 0x003fe20003800000 */
.L_x_324:
[----:B------:R-:W-:-:S05]  /*dad0*/  @!P2 LEA R7, P4, R10, R7, 0x1 ;  /* 0x000000070a07a211 */ /* 0x000fca00078808ff */
[----:B------:R-:W-:-:S05]  /*dae0*/  @!P2 IMAD.X R6, RZ, RZ, R6, P4 ;  /* 0x000000ffff06a224 */ /* 0x000fca00020e0606 */
[----:B------:R-:W-:Y:S01]  /*daf0*/  @!P2 LOP3.LUT R7, R7, R6, RZ, 0x3c, !PT ;  /* 0x000000060707a212 */ /* 0x000fe200078e3cff */
[----:B------:R-:W-:-:S03]  /*db00*/  IMAD.MOV.U32 R13, RZ, RZ, R0 ;  /* 0x000000ffff0d7224 */ /* 0x000fc600078e0000 */
[----:B------:R-:W-:-:S04]  /*db10*/  @!P2 LOP3.LUT R6, R7, R6, RZ, 0x3c, !PT ;  /* 0x000000060706a212 */ /* 0x000fc800078e3cff */
[----:B------:R-:W-:-:S05]  /*db20*/  @!P2 LOP3.LUT R7, R7, R6, RZ, 0x3c, !PT ;  /* 0x000000060707a212 */ /* 0x000fca00078e3cff */
[----:B------:R-:W-:Y:S01]  /*db30*/  @!PT LDS RZ, [RZ] ;  /* 0x00000000fffff984 */ /* 0x000fe20000000800 */
[----:B------:R-:W-:Y:S01]  /*db40*/  @!PT LDS RZ, [RZ] ;  /* 0x00000000fffff984 */ /* 0x000fe20000000800 */
[----:B------:R-:W-:Y:S01]  /*db50*/  @!PT LDS RZ, [RZ] ;  /* 0x00000000fffff984 */ /* 0x000fe20000000800 */
[----:B------:R-:W-:Y:S04]  /*db60*/  @!P2 LDGSTS.E.BYPASS.LTC128B.128 [R9+0x10400], desc[UR60][R6.64], !P3 ;  /* 0x104000000609afae */ /* 0x000fe8000d901d7c */
[----:B------:R-:W-:Y:S04]  /*db70*/  @!P2 LDGSTS.E.BYPASS.LTC128B.128 [R9+0x14400], desc[UR60][R6.64+0x80], !P0 ;  /* 0x144000800609afae */ /* 0x000fe8000c101d7c */
[----:B------:R0:W-:Y:S01]  /*db80*/  @!P2 LDGSTS.E.BYPASS.LTC128B.128 [R9+0x18400], desc[UR60][R6.64+0x100], !P1 ;  /* 0x184001000609afae */ /* 0x0001e2000c901d7c */
[----:B------:R-:W-:Y:S01]  /*db90*/  ISETP.GE.AND P2, PT, R5, R3, PT ;  /* 0x000000030500720c */ /* 0x000fe20003f46270 */
[----:B------:R-:W-:-:S02]  /*dba0*/  VIADD R5, R4, 0x20 ;  /* 0x0000002004057836 */ /* 0x000fc40000000000 */
[----:B0-----:R-:W-:-:S10]  /*dbb0*/  IMAD.MOV.U32 R6, RZ, RZ, R14 ;  /* 0x000000ffff067224 */ /* 0x001fd400078e000e */
[----:B------:R-:W-:Y:S05]  /*dbc0*/  WARPSYNC.COLLECTIVE R15, `(.L_x_325) ;  /* 0x000000000f087348 */ /* 0x000fea0003c00000 */
[----:B------:R0:W1:Y:S02]  /*dbd0*/  SHFL.IDX P6, R14, R13, R12, R11 ;  /* 0x0000000c0d0e7389 */ /* 0x00006400000c000b */
[----:B01----:R-:W-:Y:S01]  /*dbe0*/  ENDCOLLECTIVE ;  /* 0x000000000000791b */ /* 0x003fe20003800000 */
.L_x_325:
[----:B------:R-:W-:Y:S02]  /*dbf0*/  IMAD.MOV.U32 R13, RZ, RZ, R2 ;  /* 0x000000ffff0d7224 */ /* 0x000fe400078e0002 */
[----:B------:R-:W-:Y:S02]  /*dc00*/  IMAD.MOV.U32 R12, RZ, RZ, 0x2 ;  /* 0x00000002ff0c7424 */ /* 0x000fe400078e00ff */
[----:B------:R-:W-:-:S07]  /*dc10*/  IMAD.MOV.U32 R7, RZ, RZ, R14 ;  /* 0x000000ffff077224 */ /* 0x000fce00078e000e */
[----:B------:R-:W-:Y:S05]  /*dc20*/  WARPSYNC.COLLECTIVE R15, `(.L_x_326) ;  /* 0x000000000f087348 */ /* 0x000fea0003c00000 */
[----:B------:R0:W1:Y:S02]  /*dc30*/  SHFL.IDX P6, R14, R13, R12, R11 ;  /* 0x0000000c0d0e7389 */ /* 0x00006400000c000b */
[----:B01----:R-:W-:Y:S01]  /*dc40*/  ENDCOLLECTIVE ;  /* 0x000000000000791b */ /* 0x003fe20003800000 */
.L_x_326:
        /* <DEDUP_REMOVED lines=18> */
.L_x_327:
[----:B------:R-:W-:Y:S02]  /*dd70*/  IMAD.MOV.U32 R13, RZ, RZ, R2 ;  /* 0x000000ffff0d7224 */ /* 0x000fe400078e0002 */
[----:B------:R-:W-:Y:S02]  /*dd80*/  IMAD.MOV.U32 R12, RZ, RZ, 0x3 ;  /* 0x00000003ff0c7424 */ /* 0x000fe400078e00ff */
[----:B------:R-:W-:-:S07]  /*dd90*/  IMAD.MOV.U32 R7, RZ, RZ, R14 ;  /* 0x000000ffff077224 */ /* 0x000fce00078e000e */
[----:B------:R-:W-:Y:S05]  /*dda0*/  WARPSYNC.COLLECTIVE R15, `(.L_x_328) ;  /* 0x000000000f087348 */ /* 0x000fea0003c00000 */
[----:B------:R0:W1:Y:S02]  /*ddb0*/  SHFL.IDX P6, R14, R13, R12, R11 ;  /* 0x0000000c0d0e7389 */ /* 0x00006400000c000b */
[----:B01----:R-:W-:Y:S01]  /*ddc0*/  ENDCOLLECTIVE ;  /* 0x000000000000791b */ /* 0x003fe20003800000 */
.L_x_328:
        /* <DEDUP_REMOVED lines=18> */
.L_x_329:
[----:B------:R-:W-:Y:S02]  /*def0*/  IMAD.MOV.U32 R13, RZ, RZ, R2 ;  /* 0x000000ffff0d7224 */ /* 0x000fe400078e0002 */
[----:B------:R-:W-:Y:S02]  /*df00*/  IMAD.MOV.U32 R12, RZ, RZ, 0x4 ;  /* 0x00000004ff0c7424 */ /* 0x000fe400078e00ff */
[----:B------:R-:W-:-:S07]  /*df10*/  IMAD.MOV.U32 R7, RZ, RZ, R14 ;  /* 0x000000ffff077224 */ /* 0x000fce00078e000e */
[----:B------:R-:W-:Y:S05]  /*df20*/  WARPSYNC.COLLECTIVE R15, `(.L_x_330) ;  /* 0x000000000f087348 */ /* 0x000fea0003c00000 */
[----:B------:R0:W1:Y:S02]  /*df30*/  SHFL.IDX P6, R14, R13, R12, R11 ;  /* 0x0000000c0d0e7389 */ /* 0x00006400000c000b */
[----:B01----:R-:W-:Y:S01]  /*df40*/  ENDCOLLECTIVE ;  /* 0x000000000000791b */ /* 0x003fe20003800000 */
.L_x_330:
        /* <DEDUP_REMOVED lines=18> */
.L_x_331:
[----:B------:R-:W-:Y:S02]  /*e070*/  IMAD.MOV.U32 R13, RZ, RZ, R2 ;  /* 0x000000ffff0d7224 */ /* 0x000fe400078e0002 */
[----:B------:R-:W-:Y:S02]  /*e080*/  IMAD.MOV.U32 R12, RZ, RZ, 0x5 ;  /* 0x00000005ff0c7424 */ /* 0x000fe400078e00ff */
[----:B------:R-:W-:-:S07]  /*e090*/  IMAD.MOV.U32 R7, RZ, RZ, R14 ;  /* 0x000000ffff077224 */ /* 0x000fce00078e000e */
[----:B------:R-:W-:Y:S05]  /*e0a0*/  WARPSYNC.COLLECTIVE R15, `(.L_x_332) ;  /* 0x000000000f087348 */ /* 0x000fea0003c00000 */
[----:B------:R0:W1:Y:S02]  /*e0b0*/  SHFL.IDX P6, R14, R13, R12, R11 ;  /* 0x0000000c0d0e7389 */ /* 0x00006400000c000b */
[----:B01----:R-:W-:Y:S01]  /*e0c0*/  ENDCOLLECTIVE ;  /* 0x000000000000791b */ /* 0x003fe20003800000 */
.L_x_332:
        /* <DEDUP_REMOVED lines=18> */
.L_x_333:
[----:B------:R-:W-:Y:S02]  /*e1f0*/  IMAD.MOV.U32 R13, RZ, RZ, R2 ;  /* 0x000000ffff0d7224 */ /* 0x000fe400078e0002 */
[----:B------:R-:W-:Y:S02]  /*e200*/  IMAD.MOV.U32 R12, RZ, RZ, 0x6 ;  /* 0x00000006ff0c7424 */ /* 0x000fe400078e00ff */
[----:B------:R-:W-:-:S07]  /*e210*/  IMAD.MOV.U32 R7, RZ, RZ, R14 ;  /* 0x000000ffff077224 */ /* 0x000fce00078e000e */
[----:B------:R-:W-:Y:S05]  /*e220*/  WARPSYNC.COLLECTIVE R15, `(.L_x_334) ;  /* 0x000000000f087348 */ /* 0x000fea0003c00000 */
[----:B------:R0:W1:Y:S02]  /*e230*/  SHFL.IDX P6, R14, R13, R12, R11 ;  /* 0x0000000c0d0e7389 */ /* 0x00006400000c000b */
[----:B01----:R-:W-:Y:S01]  /*e240*/  ENDCOLLECTIVE ;  /* 0x000000000000791b */ /* 0x003fe20003800000 */
.L_x_334:
        /* <DEDUP_REMOVED lines=13> */
[----:B0-----:R-:W-:-:S12]  /*e320*/  IMAD.MOV.U32 R6, RZ, RZ, R14 ;  /* 0x000000ffff067224 */ /* 0x001fd800078e000e */
[----:B------:R-:W-:Y:S05]  /*e330*/  WARPSYNC.COLLECTIVE R15, `(.L_x_335) ;  /* 0x000000000f087348 */ /* 0x000fea0003c00000 */
[----:B------:R0:W1:Y:S02]  /*e340*/  SHFL.IDX P6, R14, R13, R12, R11 ;  /* 0x0000000c0d0e7389 */ /* 0x00006400000c000b */
[----:B01----:R-:W-:Y:S01]  /*e350*/  ENDCOLLECTIVE ;  /* 0x000000000000791b */ /* 0x003fe20003800000 */
.L_x_335:
[----:B------:R-:W-:Y:S02]  /*e360*/  IMAD.MOV.U32 R13, RZ, RZ, R2 ;  /* 0x000000ffff0d7224 */ /* 0x000fe400078e0002 */
[----:B------:R-:W-:Y:S02]  /*e370*/  IMAD.MOV.U32 R12, RZ, RZ, 0x7 ;  /* 0x00000007ff0c7424 */ /* 0x000fe400078e00ff */
[----:B------:R-:W-:-:S07]  /*e380*/  IMAD.MOV.U32 R7, RZ, RZ, R14 ;  /* 0x000000ffff077224 */ /* 0x000fce00078e000e */
[----:B------:R-:W-:Y:S05]  /*e390*/  WARPSYNC.COLLECTIVE R15, `(.L_x_336) ;  /* 0x000000000f087348 */ /* 0x000fea0003c00000 */
[----:B------:R0:W1:Y:S02]  /*e3a0*/  SHFL.IDX P6, R14, R13, R12, R11 ;  /* 0x0000000c0d0e7389 */ /* 0x00006400000c000b */
[----:B01----:R-:W-:Y:S01]  /*e3b0*/  ENDCOLLECTIVE ;  /* 0x000000000000791b */ /* 0x003fe20003800000 */
.L_x_336:
[----:B------:R-:W-:-:S05]  /*e3c0*/  @!P2 LEA R7, P4, R10, R7, 0x1 ;  /* 0x000000070a07a211 */ /* 0x000fca00078808ff */
[----:B------:R-:W-:-:S05]  /*e3d0*/  @!P2 IMAD.X R6, RZ, RZ, R6, P4 ;  /* 0x000000ffff06a224 */ /* 0x000fca00020e0606 */
[----:B------:R-:W-:Y:S01]  /*e3e0*/  @!P2 LOP3.LUT R7, R7, R6, RZ, 0x3c, !PT ;  /* 0x000000060707a212 */ /* 0x000fe200078e3cff */
[----:B------:R-:W-:-:S03]  /*e3f0*/  IMAD.MOV.U32 R13, RZ, RZ, R0 ;  /* 0x000000ffff0d7224 */ /* 0x000fc600078e0000 */
[----:B------:R-:W-:-:S04]  /*e400*/  @!P2 LOP3.LUT R6, R7, R6, RZ, 0x3c, !PT ;  /* 0x000000060706a212 */ /* 0x000fc800078e3cff */
[----:B------:R-:W-:Y:S01]  /*e410*/  @!P2 LOP3.LUT R7, R7, R6, RZ, 0x3c, !PT ;  /* 0x000000060707a212 */ /* 0x000fe200078e3cff */
[----:B------:R-:W-:-:S07]  /*e420*/  IMAD.MOV.U32 R5, RZ, RZ, R14 ;  /* 0x000000ffff057224 */ /* 0x000fce00078e000e */
[----:B------:R-:W-:Y:S05]  /*e430*/  WARPSYNC.COLLECTIVE R15, `(.L_x_337) ;  /* 0x000000000f087348 */ /* 0x000fea0003c00000 */
[----:B------:R0:W1:Y:S02]  /*e440*/  SHFL.IDX P6, R14, R13, R12, R11 ;  /* 0x0000000c0d0e7389 */ /* 0x00006400000c000b */
[----:B01----:R-:W-:Y:S01]  /*e450*/  ENDCOLLECTIVE ;  /* 0x000000000000791b */ /* 0x003fe20003800000 */
.L_x_337:
[----:B------:R-:W-:Y:S01]  /*e460*/  @!PT LDS RZ, [RZ] ;  /* 0x00000000fffff984 */ /* 0x000fe20000000800 */
[----:B------:R-:W-:Y:S01]  /*e470*/  @!PT LDS RZ, [RZ] ;  /* 0x00000000fffff984 */ /* 0x000fe20000000800 */
[----:B------:R-:W-:Y:S01]  /*e480*/  @!PT LDS RZ, [RZ] ;  /* 0x00000000fffff984 */ /* 0x000fe20000000800 */
[----:B------:R0:W-:Y:S04]  /*e490*/  @!P2 LDGSTS.E.BYPASS.LTC128B.128 [R9+0x13400], desc[UR60][R6.64], !P3 ;  /* 0x134000000609afae */ /* 0x0001e8000d901d7c */
[----:B------:R0:W-:Y:S04]  /*e4a0*/  @!P2 LDGSTS.E.BYPASS.LTC128B.128 [R9+0x17400], desc[UR60][R6.64+0x80], !P0 ;  /* 0x174000800609afae */ /* 0x0001e8000c101d7c */
[----:B------:R0:W-:Y:S01]  /*e4b0*/  @!P2 LDGSTS.E.BYPASS.LTC128B.128 [R9+0x1b400], desc[UR60][R6.64+0x100], !P1 ;  /* 0x1b4001000609afae */ /* 0x0001e2000c901d7c */
[----:B------:R-:W-:Y:S01]  /*e4c0*/  IMAD.MOV.U32 R0, RZ, RZ, R14 ;  /* 0x000000ffff007224 */ /* 0x000fe200078e000e */
[----:B------:R-:W-:Y:S06]  /*e4d0*/  BRA `(.L_x_338) ;  /* 0xffffffc000a87947 */ /* 0x000fec000383ffff */
.L_x_233:
[----:B--2---:R-:W-:-:S04]  /*e4e0*/  IMAD.U32 R3, RZ, RZ, UR36 ;  /* 0x00000024ff037e24 */ /* 0x004fc8000f8e00ff */
[----:B------:R2:W3:Y:S03]  /*e4f0*/  SYNCS.PHASECHK.TRANS64.TRYWAIT P0, [R3+URZ+0x34820], R0 ;  /* 0x03482000030075a7 */ /* 0x0004e6000800017f */
[----:B---3--:R-:W-:Y:S05]  /*e500*/  @!P0 NANOSLEEP.SYNCS 0x989680 ;  /* 0x009896800000895d */ /* 0x008fea0003900000 */
[----:B------:R-:W3:Y:S02]  /*e510*/  @!P0 SYNCS.PHASECHK.TRANS64 P0, [R3+URZ+0x34820], R0 ;  /* 0x03482000030085a7 */ /* 0x000ee4000800007f */
[----:B---3--:R-:W-:Y:S05]  /*e520*/  @!P0 BRA `(.L_x_233) ;  /* 0xfffffffc00ec8947 */ /* 0x008fea000383ffff */
[----:B------:R-:W-:Y:S05]  /*e530*/  BRA `(.L_x_339) ;  /* 0xffffffc000f87947 */ /* 0x000fea000383ffff */
.L_x_240:
[----:B-1----:R1:W2:Y:S02]  /*e540*/  SYNCS.PHASECHK.TRANS64.TRYWAIT P0, [R3+URZ+0x34840], R2 ;  /* 0x03484002030075a7 */ /* 0x0022a4000800017f */
[----:B--2---:R-:W-:Y:S05]  /*e550*/  @!P0 NANOSLEEP.SYNCS 0x989680 ;  /* 0x009896800000895d */ /* 0x004fea0003900000 */
[----:B------:R-:W2:Y:S02]  /*e560*/  @!P0 SYNCS.PHASECHK.TRANS64 P0, [R3+URZ+0x34840], R2 ;  /* 0x03484002030085a7 */ /* 0x000ea4000800007f */
[----:B--2---:R-:W-:Y:S05]  /*e570*/  @!P0 BRA `(.L_x_240) ;  /* 0xfffffffc00f08947 */ /* 0x004fea000383ffff */
[----:B------:R-:W-:Y:S05]  /*e580*/  BRA `(.L_x_340) ;  /* 0xffffffc400a47947 */ /* 0x000fea000383ffff */
.L_x_248:
[----:B0-----:R0:W1:Y:S02]  /*e590*/  SYNCS.PHASECHK.TRANS64.TRYWAIT P0, [R2+URZ+0x34860], R3 ;  /* 0x03486003020075a7 */ /* 0x001064000800017f */
[----:B-1----:R-:W-:Y:S05]  /*e5a0*/  @!P0 NANOSLEEP.SYNCS 0x989680 ;  /* 0x009896800000895d */ /* 0x002fea0003900000 */
[----:B------:R-:W1:Y:S02]  /*e5b0*/  @!P0 SYNCS.PHASECHK.TRANS64 P0, [R2+URZ+0x34860], R3 ;  /* 0x03486003020085a7 */ /* 0x000e64000800007f */
[----:B-1----:R-:W-:Y:S05]  /*e5c0*/  @!P0 BRA `(.L_x_248) ;  /* 0xfffffffc00f08947 */ /* 0x002fea000383ffff */
[----:B------:R-:W-:Y:S05]  /*e5d0*/  BRA `(.L_x_341) ;  /* 0xffffffc800e07947 */ /* 0x000fea000383ffff */
.L_x_259:
[----:B-1----:R1:W2:Y:S02]  /*e5e0*/  SYNCS.PHASECHK.TRANS64.TRYWAIT P0, [R3+URZ+0x34840], R2 ;  /* 0x03484002030075a7 */ /* 0x0022a4000800017f */
[----:B--2---:R-:W-:Y:S05]  /*e5f0*/  @!P0 NANOSLEEP.SYNCS 0x989680 ;  /* 0x009896800000895d */ /* 0x004fea0003900000 */
[----:B------:R-:W2:Y:S02]  /*e600*/  @!P0 SYNCS.PHASECHK.TRANS64 P0, [R3+URZ+0x34840], R2 ;  /* 0x03484002030085a7 */ /* 0x000ea4000800007f */
[----:B--2---:R-:W-:Y:S05]  /*e610*/  @!P0 BRA `(.L_x_259) ;  /* 0xfffffffc00f08947 */ /* 0x004fea000383ffff */
[----:B------:R-:W-:Y:S05]  /*e620*/  BRA `(.L_x_342) ;  /* 0xffffffd0007c7947 */ /* 0x000fea000383ffff */
.L_x_267:
[----:B0-----:R0:W1:Y:S02]  /*e630*/  SYNCS.PHASECHK.TRANS64.TRYWAIT P0, [R2+URZ+0x34860], R3 ;  /* 0x03486003020075a7 */ /* 0x001064000800017f */
[----:B-1----:R-:W-:Y:S05]  /*e640*/  @!P0 NANOSLEEP.SYNCS 0x989680 ;  /* 0x009896800000895d */ /* 0x002fea0003900000 */
[----:B------:R-:W1:Y:S02]  /*e650*/  @!P0 SYNCS.PHASECHK.TRANS64 P0, [R2+URZ+0x34860], R3 ;  /* 0x03486003020085a7 */ /* 0x000e64000800007f */
[----:B-1----:R-:W-:Y:S05]  /*e660*/  @!P0 BRA `(.L_x_267) ;  /* 0xfffffffc00f08947 */ /* 0x002fea000383ffff */
[----:B------:R-:W-:Y:S05]  /*e670*/  BRA `(.L_x_343) ;  /* 0xffffffd400b87947 */ /* 0x000fea000383ffff */
.L_x_277:
[----:B--2---:R2:W3:Y:S02]  /*e680*/  SYNCS.PHASECHK.TRANS64.TRYWAIT P0, [R3+URZ+0x34840], R2 ;  /* 0x03484002030075a7 */ /* 0x0044e4000800017f */
[----:B---3--:R-:W-:Y:S05]  /*e690*/  @!P0 NANOSLEEP.SYNCS 0x989680 ;  /* 0x009896800000895d */ /* 0x008fea0003900000 */
[----:B------:R-:W3:Y:S02]  /*e6a0*/  @!P0 SYNCS.PHASECHK.TRANS64 P0, [R3+URZ+0x34840], R2 ;  /* 0x03484002030085a7 */ /* 0x000ee4000800007f */
[----:B---3--:R-:W-:Y:S05]  /*e6b0*/  @!P0 BRA `(.L_x_277) ;  /* 0xfffffffc00f08947 */ /* 0x008fea000383ffff */
[----:B------:R-:W-:Y:S05]  /*e6c0*/  BRA `(.L_x_344) ;  /* 0xffffffdc002c7947 */ /* 0x000fea000383ffff */
.L_x_285:
[----:B0-----:R0:W1:Y:S02]  /*e6d0*/  SYNCS.PHASECHK.TRANS64.TRYWAIT P0, [R2+URZ+0x34860], R5 ;  /* 0x03486005020075a7 */ /* 0x001064000800017f */
[----:B-1----:R-:W-:Y:S05]  /*e6e0*/  @!P0 NANOSLEEP.SYNCS 0x989680 ;  /* 0x009896800000895d */ /* 0x002fea0003900000 */
[----:B------:R-:W1:Y:S02]  /*e6f0*/  @!P0 SYNCS.PHASECHK.TRANS64 P0, [R2+URZ+0x34860], R5 ;  /* 0x03486005020085a7 */ /* 0x000e64000800007f */
[----:B-1----:R-:W-:Y:S05]  /*e700*/  @!P0 BRA `(.L_x_285) ;  /* 0xfffffffc00f08947 */ /* 0x002fea000383ffff */
[----:B------:R-:W-:Y:S05]  /*e710*/  BRA `(.L_x_345) ;  /* 0xffffffe000647947 */ /* 0x000fea000383ffff */
.L_x_295:
[----:B--2---:R2:W3:Y:S02]  /*e720*/  SYNCS.PHASECHK.TRANS64.TRYWAIT P0, [R0+URZ+0x34860], R3 ;  /* 0x03486003000075a7 */ /* 0x0044e4000800017f */
[----:B---3--:R-:W-:Y:S05]  /*e730*/  @!P0 NANOSLEEP.SYNCS 0x989680 ;  /* 0x009896800000895d */ /* 0x008fea0003900000 */
[----:B------:R-:W3:Y:S02]  /*e740*/  @!P0 SYNCS.PHASECHK.TRANS64 P0, [R0+URZ+0x34860], R3 ;  /* 0x03486003000085a7 */ /* 0x000ee4000800007f */
[----:B---3--:R-:W-:Y:S05]  /*e750*/  @!P0 BRA `(.L_x_295) ;  /* 0xfffffffc00f08947 */ /* 0x008fea000383ffff */
[----:B------:R-:W-:Y:S05]  /*e760*/  BRA `(.L_x_346) ;  /* 0xffffffe400787947 */ /* 0x000fea000383ffff */
.L_x_303:
[----:B-1----:R1:W2:Y:S02]  /*e770*/  SYNCS.PHASECHK.TRANS64.TRYWAIT P0, [R0+URZ+0x34820], R3 ;  /* 0x03482003000075a7 */ /* 0x0022a4000800017f */
[----:B--2---:R-:W-:Y:S05]  /*e780*/  @!P0 NANOSLEEP.SYNCS 0x989680 ;  /* 0x009896800000895d */ /* 0x004fea0003900000 */
[----:B------:R-:W2:Y:S02]  /*e790*/  @!P0 SYNCS.PHASECHK.TRANS64 P0, [R0+URZ+0x34820], R3 ;  /* 0x03482003000085a7 */ /* 0x000ea4000800007f */
[----:B--2---:R-:W-:Y:S05]  /*e7a0*/  @!P0 BRA `(.L_x_303) ;  /* 0xfffffffc00f08947 */ /* 0x004fea000383ffff */
[----:B------:R-:W-:Y:S05]  /*e7b0*/  BRA `(.L_x_347) ;  /* 0xffffffe800bc7947 */ /* 0x000fea000383ffff */
.L_x_304:
[----:B------:R-:W2:Y:S01]  /*e7c0*/  S2R R2, SR_TID.X ;  /* 0x0000000000027919 */ /* 0x000ea20000002100 */
[----:B------:R-:W-:Y:S01]  /*e7d0*/  BSSY B0, `(.L_x_348) ;  /* 0x000000a000007945 */ /* 0x000fe20003800000 */
[----:B------:R-:W-:Y:S02]  /*e7e0*/  IMAD.MOV.U32 R12, RZ, RZ, RZ ;  /* 0x000000ffff0c7224 */ /* 0x000fe400078e00ff */
[----:B------:R-:W-:Y:S02]  /*e7f0*/  IMAD.MOV.U32 R11, RZ, RZ, 0x1f ;  /* 0x0000001fff0b7424 */ /* 0x000fe400078e00ff */
[----:B------:R-:W-:Y:S01]  /*e800*/  IMAD.MOV.U32 R15, RZ, RZ, -0x1 ;  /* 0xffffffffff0f7424 */ /* 0x000fe200078e00ff */
[----:B--2---:R-:W-:-:S04]  /*e810*/  SHF.R.U32.HI R2, RZ, 0x5, R2 ;  /* 0x00000005ff027819 */ /* 0x004fc80000011602 */
[----:B------:R-:W-:-:S05]  /*e820*/  LOP3.LUT R2, R2, 0x3, RZ, 0xc0, !PT ;  /* 0x0000000302027812 */ /* 0x000fca00078ec0ff */
[----:B------:R-:W-:-:S07]  /*e830*/  IMAD.MOV.U32 R13, RZ, RZ, R2 ;  /* 0x000000ffff0d7224 */ /* 0x000fce00078e0002 */
[----:B01----:R-:W-:Y:S05]  /*e840*/  WARPSYNC.COLLECTIVE R15, `(.L_x_349) ;  /* 0x000000000f087348 */ /* 0x003fea0003c00000 */
[----:B------:R2:W3:Y:S02]  /*e850*/  SHFL.IDX P6, R14, R13, R12, R11 ;  /* 0x0000000c0d0e7389 */ /* 0x0004e400000c000b */
[----:B0123--:R-:W-:Y:S01]  /*e860*/  ENDCOLLECTIVE ;  /* 0x000000000000791b */ /* 0x00ffe20003800000 */
.L_x_349:
[----:B------:R-:W-:Y:S05]  /*e870*/  BSYNC B0 ;  /* 0x0000000000007941 */ /* 0x000fea0003800000 */
.L_x_348:
[----:B------:R-:W-:Y:S05]  /*e880*/  BRA `(.L_x_350) ;  /* 0xffffffe800a47947 */ /* 0x000fea000383ffff */
.L_x_307:
[----:B------:R-:W-:Y:S01]  /*e890*/  BSSY B1, `(.L_x_351) ;  /* 0x0000006000017945 */ /* 0x000fe20003800000 */
[----:B------:R-:W-:-:S07]  /*e8a0*/  IMAD.MOV.U32 R15, RZ, RZ, -0x1 ;  /* 0xffffffffff0f7424 */ /* 0x000fce00078e00ff */
[----:B012---:R-:W-:Y:S05]  /*e8b0*/  WARPSYNC.COLLECTIVE R15, `(.L_x_352) ;  /* 0x000000000f0c7348 */ /* 0x007fea0003c00000 */
[----:B------:R-:W-:Y:S02]  /*e8c0*/  ELECT P6, UR62, PT ;  /* 0x00000000003e782f */ /* 0x000fe400038c0000 */
[----:B------:R-:W-:Y:S01]  /*e8d0*/  MOV R14, UR62 ;  /* 0x0000003e000e7c02 */ /* 0x000fe20008000f00 */
[----:B012---:R-:W-:Y:S10]  /*e8e0*/  ENDCOLLECTIVE ;  /* 0x000000000000791b */ /* 0x007ff40003800000 */
.L_x_352:
[----:B------:R-:W-:Y:S05]  /*e8f0*/  BSYNC B1 ;  /* 0x0000000000017941 */ /* 0x000fea0003800000 */
.L_x_351:
[----:B------:R-:W-:Y:S05]  /*e900*/  BRA `(.L_x_353) ;  /* 0xffffffe8009c7947 */ /* 0x000fea000383ffff */
.L_x_309:
[----:B0-----:R0:W1:Y:S02]  /*e910*/  SYNCS.PHASECHK.TRANS64.TRYWAIT P0, [R6+URZ], R5 ;  /* 0x00000005060075a7 */ /* 0x001064000800017f */
[----:B-1----:R-:W-:Y:S05]  /*e920*/  @!P0 NANOSLEEP.SYNCS 0x989680 ;  /* 0x009896800000895d */ /* 0x002fea0003900000 */
[----:B------:R-:W1:Y:S02]  /*e930*/  @!P0 SYNCS.PHASECHK.TRANS64 P0, [R6+URZ], R5 ;  /* 0x00000005060085a7 */ /* 0x000e64000800007f */
[----:B-1----:R-:W-:Y:S05]  /*e940*/  @!P0 BRA `(.L_x_309) ;  /* 0xfffffffc00f08947 */ /* 0x002fea000383ffff */
[----:B------:R-:W-:Y:S05]  /*e950*/  BRA `(.L_x_354) ;  /* 0xffffffe800dc7947 */ /* 0x000fea000383ffff */
.L_x_310:
[----:B-1----:R1:W2:Y:S02]  /*e960*/  SYNCS.PHASECHK.TRANS64.TRYWAIT P0, [R7+URZ], R2 ;  /* 0x00000002070075a7 */ /* 0x0022a4000800017f */
[----:B--2---:R-:W-:Y:S05]  /*e970*/  @!P0 NANOSLEEP.SYNCS 0x989680 ;  /* 0x009896800000895d */ /* 0x004fea0003900000 */
[----:B------:R-:W2:Y:S02]  /*e980*/  @!P0 SYNCS.PHASECHK.TRANS64 P0, [R7+URZ], R2 ;  /* 0x00000002070085a7 */ /* 0x000ea4000800007f */
[----:B--2---:R-:W-:Y:S05]  /*e990*/  @!P0 BRA `(.L_x_310) ;  /* 0xfffffffc00f08947 */ /* 0x004fea000383ffff */
[----:B------:R-:W-:Y:S05]  /*e9a0*/  BRA `(.L_x_355) ;  /* 0xffffffe800d07947 */ /* 0x000fea000383ffff */
.L_x_312:
[----:B--2---:R2:W3:Y:S02]  /*e9b0*/  SYNCS.PHASECHK.TRANS64.TRYWAIT P0, [R4+URZ], R5 ;  /* 0x00000005040075a7 */ /* 0x0044e4000800017f */
[----:B---3--:R-:W-:Y:S05]  /*e9c0*/  @!P0 NANOSLEEP.SYNCS 0x989680 ;  /* 0x009896800000895d */ /* 0x008fea0003900000 */
[----:B------:R-:W3:Y:S02]  /*e9d0*/  @!P0 SYNCS.PHASECHK.TRANS64 P0, [R4+URZ], R5 ;  /* 0x00000005040085a7 */ /* 0x000ee4000800007f */
[----:B---3--:R-:W-:Y:S05]  /*e9e0*/  @!P0 BRA `(.L_x_312) ;  /* 0xfffffffc00f08947 */ /* 0x008fea000383ffff */
[----:B------:R-:W-:Y:S05]  /*e9f0*/  BRA `(.L_x_356) ;  /* 0xffffffe800d47947 */ /* 0x000fea000383ffff */
.L_x_357:
        /* <DEDUP_REMOVED lines=16> */
.L_x_15275:


//--------------------- .text._ZN7cutlass13device_kernelIN5flash11enable_sm90INS1_16FlashAttnFwdSm90INS1_25CollectiveMainloopFwdSm90ILi2EN4cute5tupleIJNS5_1CILi1EEES8_S8_EEENS6_IJNS7_ILi128EEESA_NS7_ILi192EEEEEELi128ENS_10bfloat16_tEfNS_4arch4Sm90ELb0ELb0ELb1ELb1ELb0ELb0ELb0ELb1ELb1ELb1ELb0ELb0EEENS1_21CollectiveEpilogueFwdINS6_IJSA_SA_SA_EEES9_SD_SF_Li256ELb1ELb1ELb0ELb0EEENS1_36VarlenDynamicPersistentTileSchedulerILi128ELi128ELi256ELi128ELb0ELb1ELb1ELb0ELb1ELb1EEEEEEEEEvNT_6ParamsE --------------------------
	.section	.text._ZN7cutlass13device_kernelIN5flash11enable_sm90INS1_16FlashAttnFwdSm90INS1_25CollectiveMainloopFwdSm90ILi2EN4cute5tupleIJNS5_1CILi1EEES8_S8_EEENS6_IJNS7_ILi128EEESA_NS7_ILi192EEEEEELi128ENS_10bfloat16_tEfNS_4arch4Sm90ELb0ELb0ELb1ELb1ELb0ELb0ELb0ELb1ELb1ELb1ELb0ELb0EEENS1_21CollectiveEpilogueFwdINS6_IJSA_SA_SA_EEES9_SD_SF_Li256ELb1ELb1ELb0ELb0EEENS1_36VarlenDynamicPersistentTileSchedulerILi128ELi128ELi256ELi128ELb0ELb1ELb1ELb0ELb1ELb1EEEEEEEEEvNT_6ParamsE,"ax",@progbits
	.align	128
.text._ZN7cutlass13device_kernelIN5flash11enable_sm90INS1_16FlashAttnFwdSm90INS1_25CollectiveMainloopFwdSm90ILi2EN4cute5tupleIJNS5_1CILi1EEES8_S8_EEENS6_IJNS7_ILi128EEESA_NS7_ILi192EEEEEELi128ENS_10bfloat16_tEfNS_4arch4Sm90ELb0ELb0ELb1ELb1ELb0ELb0ELb0ELb1ELb1ELb1ELb0ELb0EEENS1_21CollectiveEpilogueFwdINS6_IJSA_SA_SA_EEES9_SD_SF_Li256ELb1ELb1ELb0ELb0EEENS1_36VarlenDynamicPersistentTileSchedulerILi128ELi128ELi256ELi128ELb0ELb1ELb1ELb0ELb1ELb1EEEEEEEEEvNT_6ParamsE:
        .type           _ZN7cutlass13device_kernelIN5flash11enable_sm90INS1_16FlashAttnFwdSm90INS1_25CollectiveMainloopFwdSm90ILi2EN4cute5tupleIJNS5_1CILi1EEES8_S8_EEENS6_IJNS7_ILi128EEESA_NS7_ILi192EEEEEELi128ENS_10bfloat16_tEfNS_4arch4Sm90ELb0ELb0ELb1ELb1ELb0ELb0ELb0ELb1ELb1ELb1ELb0ELb0EEENS1_21CollectiveEpilogueFwdINS6_IJSA_SA_SA_EEES9_SD_SF_Li256ELb1ELb1ELb0ELb0EEENS1_36VarlenDynamicPersistentTileSchedulerILi128ELi128ELi256ELi128ELb0ELb1ELb1ELb0ELb1ELb1EEEEEEEEEvNT_6ParamsE,@function
        .size           _ZN7cutlass13device_kernelIN5flash11enable_sm90INS1_16FlashAttnFwdSm90INS1_25CollectiveMainloopFwdSm90ILi2EN4cute5tupleIJNS5_1CILi1EEES8_S8_EEENS6_IJNS7_ILi128EEESA_NS7_ILi192EEEEEELi128ENS_10bfloat16_tEfNS_4arch4Sm90ELb0ELb0ELb1ELb1ELb0ELb0ELb0ELb1ELb1ELb1ELb0ELb0EEENS1_21CollectiveEpilogueFwdINS6_IJSA_SA_SA_EEES9_SD_SF_Li256ELb1ELb1ELb0ELb0EEENS1_36VarlenDynamicPersistentTileSchedulerILi128ELi128ELi256ELi128ELb0ELb1ELb1ELb0ELb1ELb1EEEEEEEEEvNT_6ParamsE,(.L_x_15276 - _ZN7cutlass13device_kernelIN5flash11enable_sm90INS1_16FlashAttnFwdSm90INS1_25CollectiveMainloopFwdSm90ILi2EN4cute5tupleIJNS5_1CILi1EEES8_S8_EEENS6_IJNS7_ILi128EEESA_NS7_ILi192EEEEEELi128ENS_10bfloat16_tEfNS_4arch4Sm90ELb0ELb0ELb1ELb1ELb0ELb0ELb0ELb1ELb1ELb1ELb0ELb0EEENS1_21CollectiveEpilogueFwdINS6_IJSA_SA_SA_EEES9_SD_SF_Li256ELb1ELb1ELb0ELb0EEENS1_36VarlenDynamicPersistentTileSchedulerILi128ELi128ELi256ELi128ELb0ELb1ELb1ELb0ELb1ELb1EEEEEEEEEvNT_6ParamsE)
        .other          _ZN7cutlass13device_kernelIN5flash11enable_sm90INS1_16FlashAttnFwdSm90INS1_25CollectiveMainloopFwdSm90ILi2EN4cute5tupleIJNS5_1CILi1EEES8_S8_EEENS6_IJNS7_ILi128EEESA_NS7_ILi192EEEEEELi128ENS_10bfloat16_tEfNS_4arch4Sm90ELb0ELb0ELb1ELb1ELb0ELb0ELb0ELb1ELb1ELb1ELb0ELb0EEENS1_21CollectiveEpilogueFwdINS6_IJSA_SA_SA_EEES9_SD_SF_Li256ELb1ELb1ELb0ELb0EEENS1_36VarlenDynamicPersistentTileSchedulerILi128ELi128ELi256ELi128ELb0ELb1ELb1ELb0ELb1ELb1EEEEEEEEEvNT_6ParamsE,@"STO_CUDA_ENTRY STV_DEFAULT"
_ZN7cutlass13device_kernelIN5flash11enable_sm90INS1_16FlashAttnFwdSm90INS1_25CollectiveMainloopFwdSm90ILi2EN4cute5tupleIJNS5_1CILi1EEES8_S8_EEENS6_IJNS7_ILi128EEESA_NS7_ILi192EEEEEELi128ENS_10bfloat16_tEfNS_4arch4Sm90ELb0ELb0ELb1ELb1ELb0ELb0ELb0ELb1ELb1ELb1ELb0ELb0EEENS1_21CollectiveEpilogueFwdINS6_IJSA_SA_SA_EEES9_SD_SF_Li256ELb1ELb1ELb0ELb0EEENS1_36VarlenDynamicPersistentTileSchedulerILi128ELi128ELi256ELi128ELb0ELb1ELb1ELb0ELb1ELb1EEEEEEEEEvNT_6ParamsE:
        /* <DEDUP_REMOVED lines=18> */
.L_x_359:
[----:B------:R-:W-:Y:S05]  /*0120*/  BSYNC B0 ;  /* 0x0000000000007941 */ /* 0x000fea0003800000 */
.L_x_358:
        /* <DEDUP_REMOVED lines=41> */
.L_x_360:
[----:B------:R-:W3:Y:S01]  /*03c0*/  SHFL.IDX PT, R2, R0, RZ, 0x1f ;  /* 0x00001fff00027589 */ /* 0x000ee200000e0000 */
[----:B------:R-:W-:Y:S01]  /*03d0*/  NOP ;  /* 0x0000000000007918 */ /* 0x000fe20000000000 */
[----:B---3--:R-:W-:-:S13]  /*03e0*/  ISETP.NE.AND P0, PT, R2, RZ, PT ;  /* 0x000000ff0200720c */ /* 0x008fda0003f05270 */
        /* <DEDUP_REMOVED lines=18> */
[----:B---3--:R-:W-:Y:S01]  /*0510*/  NOP ;  /* 0x0000000000007918 */ /* 0x008fe20000000000 */
.L_x_361:
[----:B------:R-:W3:Y:S01]  /*0520*/  SHFL.IDX PT, R2, R0, RZ, 0x1f ;  /* 0x00001fff00027589 */ /* 0x000ee200000e0000 */
[----:B------:R-:W-:Y:S01]  /*0530*/  NOP ;  /* 0x0000000000007918 */ /* 0x000fe20000000000 */
[----:B---3--:R-:W-:-:S13]  /*0540*/  ISETP.NE.AND P0, PT, R2, RZ, PT ;  /* 0x000000ff0200720c */ /* 0x008fda0003f05270 */
[----:B------:R-:W-:Y:S05]  /*0550*/  @P0 BRA `(.L_x_362) ;  /* 0x0000000000380947 */ /* 0x000fea0003800000 */
[----:B0-----:R-:W0:Y:S01]  /*0560*/  S2UR UR5, SR_CgaCtaId ;  /* 0x00000000000579c3 */ /* 0x001e220000008800 */
[----:B------:R-:W-:Y:S01]  /*0570*/  UMOV UR4, 0x400 ;  /* 0x0000040000047882 */ /* 0x000fe20000000000 */
[----:B------:R-:W-:Y:S01]  /*0580*/  UMOV UR7, 0x1 ;  /* 0x0000000100077882 */ /* 0x000fe20000000000 */
[----:B------:R-:W-:Y:S01]  /*0590*/  ELECT P0, URZ, PT ;  /* 0x00000000003f782f */ /* 0x000fe20003800000 */
[----:B0-----:R-:W-:Y:S02]  /*05a0*/  ULEA UR6, UR5, UR4, 0x18 ;  /* 0x0000000405067291 */ /* 0x001fe4000f8ec03f */
[----:B------:R-:W-:-:S04]  /*05b0*/  UIADD3 UR4, -UR7, 0x100000, URZ ;  /* 0x0010000007047890 */ /* 0x000fc8000fffe13f */
[----:B------:R-:W-:Y:S02]  /*05c0*/  USHF.L.U32 UR5, UR4, 0xb, URZ ;  /* 0x0000000b04057899 */ /* 0x000fe4000800063f */
[----:B------:R-:W-:Y:S01]  /*05d0*/  USHF.L.U32 UR4, UR4, 0x1, URZ ;  /* 0x0000000104047899 */ /* 0x000fe2000800063f */
[----:B------:R-:W0:Y:S11]  /*05e0*/  FENCE.VIEW.ASYNC.S ;  /* 0x00000000000073c6 */ /* 0x000e360000000000 */
[----:B0-----:R3:W0:Y:S01]  /*05f0*/  SYNCS.EXCH.64 URZ, [UR6+0x34870], UR4 ;  /* 0x03487004063f75b2 */ /* 0x0016220008000100 */
[----:B------:R3:W0:Y:S01]  /*0600*/  SYNCS.EXCH.64 URZ, [UR6+0x34880], UR4 ;  /* 0x03488004063f75b2 */ /* 0x0006220008000100 */
[----:B------:R3:W0:Y:S01]  /*0610*/  SYNCS.EXCH.64 URZ, [UR6+0x34878], UR4 ;  /* 0x03487804063f75b2 */ /* 0x0006220008000100 */
[----:B------:R3:W0:Y:S02]  /*0620*/  SYNCS.EXCH.64 URZ, [UR6+0x34888], UR4 ;  /* 0x03488804063f75b2 */ /* 0x0006240008000100 */
[----:B---3--:R-:W-:Y:S01]  /*0630*/  NOP ;  /* 0x0000000000007918 */ /* 0x008fe20000000000 */
.L_x_362:
        /* <DEDUP_REMOVED lines=22> */
.L_x_363:
        /* <DEDUP_REMOVED lines=22> */
.L_x_364:
[----:B0-----:R-:W-:Y:S01]  /*0900*/  UMOV UR4, 0x1 ;  /* 0x0000000100047882 */ /* 0x001fe20000000000 */
[----:B------:R-:W-:Y:S01]  /*0910*/  PLOP3.LUT P0, PT, PT, PT, UP0, 0x80, 0x0 ;  /* 0x000000000000781c */ /* 0x000fe20003f0f008 */
[----:B------:R-:W-:Y:S01]  /*0920*/  USEL UR4, UR4, 0x2, !UP0 ;  /* 0x0000000204047887 */ /* 0x000fe2000c000000 */
[----:B------:R-:W-:-:S05]  /*0930*/  NOP ;  /* 0x0000000000007918 */ /* 0x000fca0000000000 */
[----:B------:R-:W-:-:S05]  /*0940*/  IMAD.U32 R2, RZ, RZ, UR4 ;  /* 0x00000004ff027e24 */ /* 0x000fca000f8e00ff */
[----:B------:R0:W-:Y:S01]  /*0950*/  STL [R1+0x5c], R2 ;  /* 0x00005c0201007387 */ /* 0x0001e20000100800 */
[----:B-12-4-:R-:W-:Y:S06]  /*0960*/  BAR.SYNC.DEFER_BLOCKING 0x0 ;  /* 0x0000000000007b1d */ /* 0x016fec0000010000 */
[----:B------:R-:W-:Y:S05]  /*0970*/  @!P0 BRA `(.L_x_365) ;  /* 0x0000009400d88947 */ /* 0x000fea0003800000 */
.L_x_366:
[----:B------:R-:W-:-:S08]  /*0980*/  NOP ;  /* 0x0000000000007918 */ /* 0x000fd00000000000 */
[----:B------:R-:W1:Y:S02]  /*0990*/  USETMAXREG.TRY_ALLOC.CTAPOOL UP0, 0xf0 ;  /* 0x000000f0000079c8 */ /* 0x000e640008000600 */
[----:B-1----:R-:W-:-:S13]  /*09a0*/  PLOP3.LUT P0, PT, PT, PT, UP0, 0x80, 0x0 ;  /* 0x000000000000781c */ /* 0x002fda0003f0f008 */
[----:B------:R-:W-:Y:S05]  /*09b0*/  @!P0 BRA `(.L_x_366) ;  /* 0xfffffffc00f08947 */ /* 0x000fea000383ffff */
[----:B------:R-:W1:Y:S08]  /*09c0*/  S2UR UR5, SR_CgaCtaId ;  /* 0x00000000000579c3 */ /* 0x000e700000008800 */
[----:B------:R-:W-:Y:S06]  /*09d0*/  BAR.ARV 0x8, 0x180 ;  /* 0x0206000000007b1d */ /* 0x000fec0000002000 */
[----:B------:R-:W-:-:S02]  /*09e0*/  UMOV UR4, 0x400 ;  /* 0x0000040000047882 */ /* 0x000fc40000000000 */
[----:B------:R-:W-:Y:S01]  /*09f0*/  BAR.SYNC.DEFER_BLOCKING 0x5, 0x180 ;  /* 0x0146000000007b1d */ /* 0x000fe20000010000 */
[----:B-1----:R-:W-:-:S09]  /*0a00*/  ULEA UR4, UR5, UR4, 0x18 ;  /* 0x0000000405047291 */ /* 0x002fd2000f8ec03f */
[----:B------:R-:W1:Y:S01]  /*0a10*/  LDS.128 R44, [UR4+0x348d0] ;  /* 0x0348d004ff2c7984 */ /* 0x000e620008000c00 */
[----:B------:R-:W-:Y:S01]  /*0a20*/  ULDC UR4, c[0x0][0xc3c] ;  /* 0x00030f0000047ab9 */ /* 0x000fe20000000800 */
[----:B------:R-:W-:Y:S06]  /*0a30*/  BAR.ARV 0x4, 0x180 ;  /* 0x0106000000007b1d */ /* 0x000fec0000002000 */
[----:B-1----:R-:W-:-:S13]  /*0a40*/  ISETP.GE.AND P0, PT, R47, UR4, PT ;  /* 0x000000042f007c0c */ /* 0x002fda000bf06270 */
[----:B------:R-:W-:Y:S05]  /*0a50*/  @P0 EXIT ;  /* 0x000000000000094d */ /* 0x000fea0003800000 */
[----:B0-----:R-:W2:Y:S01]  /*0a60*/  LDL R2, [R1+0x5c] ;  /* 0x00005c0001027983 */ /* 0x001ea20000100800 */
[----:B------:R-:W-:Y:S01]  /*0a70*/  R2UR UR6, R45 ;  /* 0x000000002d0672ca */ /* 0x000fe200000e0000 */
[----:B------:R-:W-:Y:S01]  /*0a80*/  IMAD.MOV.U32 R16, RZ, RZ, RZ ;  /* 0x000000ffff107224 */ /* 0x000fe200078e00ff */
[----:B------:R-:W-:Y:S01]  /*0a90*/  R2UR UR5, R46 ;  /* 0x000000002e0572ca */ /* 0x000fe200000e0000 */
[----:B------:R-:W0:Y:S01]  /*0aa0*/  S2R R0, SR_TID.X ;  /* 0x0000000000007919 */ /* 0x000e220000002100 */
[----:B------:R-:W-:Y:S01]  /*0ab0*/  MOV R186, RZ ;  /* 0x000000ff00ba7202 */ /* 0x000fe20000000f00 */
[----:B0-----:R-:W-:-:S05]  /*0ac0*/  VIADD R196, R0, 0xffffff80 ;  /* 0xffffff8000c47836 */ /* 0x001fca0000000000 */
[----:B------:R-:W-:-:S04]  /*0ad0*/  SHF.R.S32.HI R3, RZ, 0x1f, R196 ;  /* 0x0000001fff037819 */ /* 0x000fc800000114c4 */
[CC--:B------:R-:W-:Y:S02]  /*0ae0*/  LEA.HI R5, R3.reuse, R196.reuse, RZ, 0x7 ;  /* 0x000000c403057211 */ /* 0x0c0fe400078f38ff */
[----:B------:R-:W-:Y:S02]  /*0af0*/  LEA.HI R0, R3, R196, RZ, 0x4 ;  /* 0x000000c403007211 */ /* 0x000fe400078f20ff */
[----:B------:R-:W-:Y:S02]  /*0b00*/  LOP3.LUT R187, R5, 0xffffff80, RZ, 0xc0, !PT ;  /* 0xffffff8005bb7812 */ /* 0x000fe400078ec0ff */
[----:B------:R-:W-:Y:S02]  /*0b10*/  SHF.R.S32.HI R9, RZ, 0x4, R0 ;  /* 0x00000004ff097819 */ /* 0x000fe40000011400 */
[----:B------:R-:W-:Y:S01]  /*0b20*/  LOP3.LUT R7, R0, 0x3fffff0, RZ, 0xc0, !PT ;  /* 0x03fffff000077812 */ /* 0x000fe200078ec0ff */
[----:B------:R-:W-:Y:S01]  /*0b30*/  IMAD.IADD R187, R196, 0x1, -R187 ;  /* 0x00000001c4bb7824 */ /* 0x000fe200078e0abb */
[----:B------:R-:W-:-:S02]  /*0b40*/  LEA.HI R0, R0, R9, RZ, 0x1 ;  /* 0x0000000900007211 */ /* 0x000fc400078f08ff */
[----:B------:R-:W-:Y:S01]  /*0b50*/  SHF.R.S32.HI R188, RZ, 0x7, R5 ;  /* 0x00000007ffbc7819 */ /* 0x000fe20000011405 */
[----:B------:R-:W-:Y:S01]  /*0b60*/  IMAD.IADD R7, R196, 0x1, -R7 ;  /* 0x00000001c4077824 */ /* 0x000fe200078e0a07 */
[----:B------:R-:W-:Y:S02]  /*0b70*/  SHF.R.S32.HI R4, RZ, 0x1f, R187 ;  /* 0x0000001fff047819 */ /* 0x000fe400000114bb */
[----:B------:R-:W-:Y:S02]  /*0b80*/  LOP3.LUT R0, R0, 0x1ffffffe, RZ, 0xc0, !PT ;  /* 0x1ffffffe00007812 */ /* 0x000fe400078ec0ff */
[CC--:B------:R-:W-:Y:S02]  /*0b90*/  LEA.HI R6, R4.reuse, R187.reuse, RZ, 0x2 ;  /* 0x000000bb04067211 */ /* 0x0c0fe400078f10ff */
[----:B------:R-:W-:Y:S01]  /*0ba0*/  LEA.HI R4, R4, R187, RZ, 0x5 ;  /* 0x000000bb04047211 */ /* 0x000fe200078f28ff */
[----:B------:R-:W-:Y:S01]  /*0bb0*/  IMAD.IADD R0, R9, 0x1, -R0 ;  /* 0x0000000109007824 */ /* 0x000fe200078e0a00 */
[--C-:B------:R-:W-:Y:S01]  /*0bc0*/  SHF.R.S32.HI R8, RZ, 0x2, R6.reuse ;  /* 0x00000002ff087819 */ /* 0x100fe20000011406 */
[----:B------:R-:W-:Y:S01]  /*0bd0*/  IMAD.MOV.U32 R9, RZ, RZ, -0x2 ;  /* 0xfffffffeff097424 */ /* 0x000fe200078e00ff */
[----:B------:R-:W-:-:S02]  /*0be0*/  SHF.R.S32.HI R11, RZ, 0x1f, R6 ;  /* 0x0000001fff0b7819 */ /* 0x000fc40000011406 */
[----:B------:R-:W-:Y:S02]  /*0bf0*/  LEA.HI R5, R5, R188, RZ, 0x1 ;  /* 0x000000bc05057211 */ /* 0x000fe400078f08ff */
[----:B------:R-:W-:Y:S02]  /*0c00*/  LEA.HI R11, R11, R8, RZ, 0x3 ;  /* 0x000000080b0b7211 */ /* 0x000fe400078f18ff */
[----:B------:R-:W-:Y:S02]  /*0c10*/  SHF.R.S32.HI R4, RZ, 0x5, R4 ;  /* 0x00000005ff047819 */ /* 0x000fe40000011404 */
[----:B------:R-:W-:Y:S02]  /*0c20*/  LOP3.LUT R11, R11, 0xfffffff8, RZ, 0xc0, !PT ;  /* 0xfffffff80b0b7812 */ /* 0x000fe400078ec0ff */
[----:B------:R-:W-:Y:S02]  /*0c30*/  LOP3.LUT R5, R5, 0x3fffffe, RZ, 0xc0, !PT ;  /* 0x03fffffe05057812 */ /* 0x000fe400078ec0ff */
[----:B------:R-:W-:-:S02]  /*0c40*/  IADD3 R11, R8, -R11, RZ ;  /* 0x8000000b080b7210 */ /* 0x000fc40007ffe0ff */
[----:B------:R-:W-:Y:S01]  /*0c50*/  LOP3.LUT R6, R6, 0x7ffffffc, RZ, 0xc0, !PT ;  /* 0x7ffffffc06067812 */ /* 0x000fe200078ec0ff */
[----:B------:R-:W-:Y:S02]  /*0c60*/  IMAD.IADD R5, R188, 0x1, -R5 ;  /* 0x00000001bc057824 */ /* 0x000fe400078e0a05 */
[----:B------:R-:W-:Y:S02]  /*0c70*/  IMAD R4, R4, 0x10, R11 ;  /* 0x0000001004047824 */ /* 0x000fe400078e020b */
[----:B------:R-:W-:Y:S02]  /*0c80*/  IMAD.IADD R6, R187, 0x1, -R6 ;  /* 0x00000001bb067824 */ /* 0x000fe400078e0a06 */
[----:B------:R-:W-:Y:S02]  /*0c90*/  IMAD R189, R5, 0x40, R4 ;  /* 0x0000004005bd7824 */ /* 0x000fe400078e0204 */
[----:B------:R-:W-:Y:S01]  /*0ca0*/  IMAD R190, R6, R9, 0x80 ;  /* 0x0000008006be7424 */ /* 0x000fe200078e0209 */
[----:B--2---:R-:W-:-:S02]  /*0cb0*/  R2UR UR4, R2 ;  /* 0x00000000020472ca */ /* 0x004fc400000e0000 */
[----:B------:R-:W-:-:S05]  /*0cc0*/  LEA.HI R2, R3, R196, RZ, 0x5 ;  /* 0x000000c403027211 */ /* 0x000fca00078f28ff */
[----:B------:R-:W-:-:S05]  /*0cd0*/  IMAD.SHL.U32 R2, R2, 0x20, RZ ;  /* 0x0000002002027824 */ /* 0x000fca00078e00ff */
[----:B------:R-:W-:Y:S01]  /*0ce0*/  LOP3.LUT R2, R2, 0xfffffc00, RZ, 0xc0, !PT ;  /* 0xfffffc0002027812 */ /* 0x000fe200078ec0ff */
[----:B------:R-:W-:-:S04]  /*0cf0*/  ULOP3.LUT UR4, UR4, 0x1, URZ, 0xfc, !UPT ;  /* 0x0000000104047892 */ /* 0x000fc8000f8efc3f */
[----:B------:R-:W-:Y:S01]  /*0d00*/  IMAD R7, R7, 0x40, R2 ;  /* 0x0000004007077824 */ /* 0x000fe200078e0202 */
[CC--:B------:R-:W-:Y:S01]  /*0d10*/  LEA.HI R2, R3.reuse, R196.reuse, RZ, 0x2 ;  /* 0x000000c403027211 */ /* 0x0c0fe200078f10ff */
[----:B------:R-:W-:Y:S01]  /*0d20*/  IMAD.U32 R193, RZ, RZ, UR4 ;  /* 0x00000004ffc17e24 */ /* 0x000fe2000f8e00ff */
[----:B------:R-:W-:Y:S01]  /*0d30*/  LEA.HI R3, R3, R196, RZ, 0x3 ;  /* 0x000000c403037211 */ /* 0x000fe200078f18ff */
[----:B------:R-:W-:Y:S01]  /*0d40*/  IMAD R192, R0, 0x8, R7 ;  /* 0x0000000800c07824 */ /* 0x000fe200078e0207 */
[----:B------:R-:W-:Y:S01]  /*0d50*/  LOP3.LUT R7, R2, 0xfffffffc, RZ, 0xc0, !PT ;  /* 0xfffffffc02077812 */ /* 0x000fe200078ec0ff */
[----:B------:R-:W-:Y:S01]  /*0d60*/  IMAD.MOV.U32 R2, RZ, RZ, RZ ;  /* 0x000000ffff027224 */ /* 0x000fe200078e00ff */
[----:B------:R-:W-:Y:S02]  /*0d70*/  LOP3.LUT R19, R3, 0xfffffff8, RZ, 0xc0, !PT ;  /* 0xfffffff803137812 */ /* 0x000fe400078ec0ff */
[----:B------:R-:W-:Y:S01]  /*0d80*/  SHF.R.S32.HI R184, RZ, 0x3, R3 ;  /* 0x00000003ffb87819 */ /* 0x000fe20000011403 */
[----:B------:R-:W-:-:S02]  /*0d90*/  IMAD.IADD R7, R196, 0x1, -R7 ;  /* 0x00000001c4077824 */ /* 0x000fc400078e0a07 */
[----:B------:R-:W-:-:S03]  /*0da0*/  IMAD.IADD R19, R196, 0x1, -R19 ;  /* 0x00000001c4137824 */ /* 0x000fc600078e0a13 */
[----:B------:R-:W-:Y:S01]  /*0db0*/  LEA.HI R0, R7, R7, RZ, 0x1 ;  /* 0x0000000707007211 */ /* 0x000fe200078f08ff */
[----:B------:R-:W-:-:S03]  /*0dc0*/  IMAD.SHL.U32 R17, R19, 0x8, RZ ;  /* 0x0000000813117824 */ /* 0x000fc600078e00ff */
[----:B------:R-:W-:Y:S01]  /*0dd0*/  LOP3.LUT R0, R0, 0x1ffffffe, RZ, 0xc0, !PT ;  /* 0x1ffffffe00007812 */ /* 0x000fe200078ec0ff */
[----:B------:R-:W-:Y:S01]  /*0de0*/  VIADD R18, R17, 0x40 ;  /* 0x0000004011127836 */ /* 0x000fe20000000000 */
[----:B------:R-:W-:-:S03]  /*0df0*/  SHF.R.S32.HI R195, RZ, 0x1f, R17 ;  /* 0x0000001fffc37819 */ /* 0x000fc60000011411 */
[----:B------:R-:W-:Y:S01]  /*0e00*/  IMAD.IADD R0, R7, 0x1, -R0 ;  /* 0x0000000107007824 */ /* 0x000fe200078e0a00 */
[----:B------:R-:W-:-:S03]  /*0e10*/  SHF.R.S32.HI R194, RZ, 0x1f, R18 ;  /* 0x0000001fffc27819 */ /* 0x000fc60000011412 */
[----:B------:R-:W-:-:S07]  /*0e20*/  IMAD R191, R0, 0x8, R189 ;  /* 0x0000000800bf7824 */ /* 0x000fce00078e02bd */
.L_x_409:
[----:B0-2-4-:R-:W0:Y:S01]  /*0e30*/  LDC.64 R4, c[0x0][0xc88] ;  /* 0x00032200ff047b82 */ /* 0x015e220000000a00 */
[----:B------:R-:W-:Y:S01]  /*0e40*/  ULDC.64 UR12, c[0x0][0x208] ;  /* 0x00008200000c7ab9 */ /* 0x000fe20000000a00 */
[----:B------:R-:W-:Y:S01]  /*0e50*/  ULDC.64 UR8, c[0x0][0xa28] ;  /* 0x00028a0000087ab9 */ /* 0x000fe20000000a00 */
[----:B------:R-:W-:Y:S01]  /*0e60*/  ULDC.64 UR10, c[0x0][0xa20] ;  /* 0x00028800000a7ab9 */ /* 0x000fe20000000a00 */
[----:B0-----:R-:W-:-:S06]  /*0e70*/  IMAD.WIDE R4, R47, 0x4, R4 ;  /* 0x000000042f047825 */ /* 0x001fcc00078e0204 */
[----:B------:R-:W2:Y:S01]  /*0e80*/  LDG.E R4, desc[UR12][R4.64] ;  /* 0x0000000c04047981 */ /* 0x000ea2000c1e1900 */
[----:B------:R-:W-:Y:S02]  /*0e90*/  UISETP.NE.U32.AND UP0, UPT, UR8, URZ, UPT ;  /* 0x0000003f0800728c */ /* 0x000fe4000bf05070 */
[----:B------:R-:W-:Y:S02]  /*0ea0*/  UISETP.NE.U32.AND UP1, UPT, UR10, URZ, UPT ;  /* 0x0000003f0a00728c */ /* 0x000fe4000bf25070 */
[----:B------:R-:W-:Y:S02]  /*0eb0*/  UISETP.NE.AND.EX UP0, UPT, UR9, URZ, UPT, UP0 ;  /* 0x0000003f0900728c */ /* 0x000fe4000bf05300 */
[----:B------:R-:W-:-:S04]  /*0ec0*/  UISETP.NE.AND.EX UP1, UPT, UR11, URZ, UPT, UP1 ;  /* 0x0000003f0b00728c */ /* 0x000fc8000bf25310 */
[----:B------:R-:W-:Y:S02]  /*0ed0*/  PLOP3.LUT P0, PT, PT, PT, UP0, 0x80, 0x0 ;  /* 0x000000000000781c */ /* 0x000fe40003f0f008 */
[----:B------:R-:W-:Y:S02]  /*0ee0*/  PLOP3.LUT P1, PT, PT, PT, UP1, 0x80, 0x0 ;  /* 0x000000000000781c */ /* 0x000fe40003f2f018 */
[----:B--2---:R-:W-:-:S13]  /*0ef0*/  R2UR UR61, R4 ;  /* 0x00000000043d72ca */ /* 0x004fda00000e0000 */
[----:B------:R-:W-:Y:S02]  /*0f00*/  USHF.R.S32.HI UR4, URZ, 0x1f, UR61 ;  /* 0x0000001f3f047899 */ /* 0x000fe4000801143d */
[----:B------:R-:W-:Y:S02]  /*0f10*/  @UP0 ULEA UR8, UP2, UR61, UR8, 0x2 ;  /* 0x000000083d080291 */ /* 0x000fe4000f84103f */
[----:B------:R-:W-:Y:S02]  /*0f20*/  @UP1 ULEA UR10, UP3, UR61, UR10, 0x2 ;  /* 0x0000000a3d0a1291 */ /* 0x000fe4000f86103f */
[----:B------:R-:W-:Y:S02]  /*0f30*/  @UP0 ULEA.HI.X UR9, UR61, UR9, UR4, 0x2, UP2 ;  /* 0x000000093d090291 */ /* 0x000fe400090f1404 */
[----:B------:R-:W-:Y:S01]  /*0f40*/  IMAD.U32 R185, RZ, RZ, UR4 ;  /* 0x00000004ffb97e24 */ /* 0x000fe2000f8e00ff */
[----:B------:R-:W-:Y:S01]  /*0f50*/  @UP1 ULEA.HI.X UR11, UR61, UR11, UR4, 0x2, UP3 ;  /* 0x0000000b3d0b1291 */ /* 0x000fe200098f1404 */
[----:B------:R-:W-:-:S02]  /*0f60*/  IMAD.U32 R4, RZ, RZ, UR8 ;  /* 0x00000008ff047e24 */ /* 0x000fc4000f8e00ff */
[----:B------:R-:W-:Y:S01]  /*0f70*/  IMAD.U32 R6, RZ, RZ, UR10 ;  /* 0x0000000aff067e24 */ /* 0x000fe2000f8e00ff */
[----:B------:R-:W-:Y:S01]  /*0f80*/  ULDC UR4, c[0x0][0x424] ;  /* 0x0001090000047ab9 */ /* 0x000fe20000000800 */
[----:B------:R-:W-:Y:S01]  /*0f90*/  IMAD.U32 R5, RZ, RZ, UR9 ;  /* 0x00000009ff057e24 */ /* 0x000fe2000f8e00ff */
[----:B------:R-:W-:Y:S01]  /*0fa0*/  MOV R7, UR11 ;  /* 0x0000000b00077c02 */ /* 0x000fe20008000f00 */
[----:B------:R-:W-:-:S03]  /*0fb0*/  ULDC.64 UR8, c[0x0][0x418] ;  /* 0x0001060000087ab9 */ /* 0x000fc60000000a00 */
[----:B------:R-:W2:Y:S04]  /*0fc0*/  @P0 LDG.E R4, desc[UR12][R4.64] ;  /* 0x0000000c04040981 */ /* 0x000ea8000c1e1900 */
[----:B---3--:R-:W3:Y:S01]  /*0fd0*/  @P1 LDG.E R6, desc[UR12][R6.64] ;  /* 0x0000000c06061981 */ /* 0x008ee2000c1e1900 */
[----:B------:R-:W-:Y:S01]  /*0fe0*/  UISETP.NE.U32.AND UP0, UPT, UR8, URZ, UPT ;  /* 0x0000003f0800728c */ /* 0x000fe2000bf05070 */
[----:B------:R-:W-:Y:S01]  /*0ff0*/  IMAD.U32 R23, RZ, RZ, UR6 ;  /* 0x00000006ff177e24 */ /* 0x000fe2000f8e00ff */
[----:B------:R-:W-:Y:S01]  /*1000*/  ULDC UR6, c[0x0][0x2f0] ;  /* 0x0000bc0000067ab9 */ /* 0x000fe20000000800 */
[----:B------:R-:W-:Y:S01]  /*1010*/  UMOV UR44, URZ ;  /* 0x0000003f002c7c82 */ /* 0x000fe20008000000 */
[----:B------:R-:W-:Y:S01]  /*1020*/  UISETP.NE.AND.EX UP0, UPT, UR9, URZ, UPT, UP0 ;  /* 0x0000003f0900728c */ /* 0x000fe2000bf05300 */
[----:B------:R-:W-:Y:S01]  /*1030*/  IMAD.MOV.U32 R0, RZ, RZ, RZ ;  /* 0x000000ffff007224 */ /* 0x000fe200078e00ff */
[----:B------:R-:W-:Y:S01]  /*1040*/  CS2R R86, SRZ ;  /* 0x0000000000567805 */ /* 0x000fe2000001ff00 */
[----:B------:R-:W-:Y:S01]  /*1050*/  IMAD.MOV.U32 R3, RZ, RZ, RZ ;  /* 0x000000ffff037224 */ /* 0x000fe200078e00ff */
[----:B------:R-:W-:Y:S01]  /*1060*/  USEL UR4, UR4, 0x1, UP0 ;  /* 0x0000000104047887 */ /* 0x000fe20008000000 */
[----:B------:R-:W-:-:S02]  /*1070*/  CS2R R84, SRZ ;  /* 0x0000000000547805 */ /* 0x000fc4000001ff00 */
[----:B------:R-:W-:Y:S02]  /*1080*/  CS2R R82, SRZ ;  /* 0x0000000000527805 */ /* 0x000fe4000001ff00 */
[----:B------:R-:W-:Y:S01]  /*1090*/  CS2R R80, SRZ ;  /* 0x0000000000507805 */ /* 0x000fe2000001ff00 */
[----:B------:R-:W-:Y:S01]  /*10a0*/  UIMAD UR4, UR4, UR6, URZ ;  /* 0x00000006040472a4 */ /* 0x000fe2000f8e023f */
        /* <DEDUP_REMOVED lines=15> */
[----:B------:R-:W-:Y:S01]  /*11a0*/  CS2R R48, SRZ ;  /* 0x0000000000307805 */ /* 0x000fe2000001ff00 */
[----:B------:R-:W-:Y:S01]  /*11b0*/  IMAD.MOV.U32 R29, RZ, RZ, RZ ;  /* 0x000000ffff1d7224 */ /* 0x000fe200078e00ff */
[----:B------:R-:W-:-:S02]  /*11c0*/  CS2R R32, SRZ ;  /* 0x0000000000207805 */ /* 0x000fc4000001ff00 */
[----:B------:R-:W-:Y:S02]  /*11d0*/  CS2R R36, SRZ ;  /* 0x0000000000247805 */ /* 0x000fe4000001ff00 */
[----:B------:R-:W-:Y:S02]  /*11e0*/  CS2R R42, SRZ ;  /* 0x00000000002a7805 */ /* 0x000fe4000001ff00 */
[----:B------:R-:W-:Y:S02]  /*11f0*/  CS2R R40, SRZ ;  /* 0x0000000000287805 */ /* 0x000fe4000001ff00 */
[----:B------:R-:W-:Y:S01]  /*1200*/  CS2R R38, SRZ ;  /* 0x0000000000267805 */ /* 0x000fe2000001ff00 */
[----:B------:R-:W-:Y:S01]  /*1210*/  IMAD.U32 R22, RZ, RZ, UR5 ;  /* 0x00000005ff167e24 */ /* 0x000fe2000f8e00ff */
[----:B--2---:R-:W-:Y:S02]  /*1220*/  @P0 R2UR UR44, R4 ;  /* 0x00000000042c02ca */ /* 0x004fe400000e0000 */
[----:B------:R-:W-:-:S02]  /*1230*/  PLOP3.LUT P0, PT, PT, PT, PT, 0x80, 0x0 ;  /* 0x000000000000781c */ /* 0x000fc40003f0f070 */
[----:B---3--:R-:W-:Y:S01]  /*1240*/  @P1 R2UR UR4, R6 ;  /* 0x00000000060412ca */ /* 0x008fe200000e0000 */
[----:B-1----:R-:W-:-:S14]  /*1250*/  @P1 BRA `(.L_x_367) ;  /* 0x0000000000381947 */ /* 0x002fdc0003800000 */
[----:B------:R-:W-:Y:S02]  /*1260*/  ULDC.64 UR6, c[0x0][0xa08] ;  /* 0x0002820000067ab9 */ /* 0x000fe40000000a00 */
[----:B------:R-:W-:-:S04]  /*1270*/  ISETP.NE.U32.AND P1, PT, RZ, UR6, PT ;  /* 0x00000006ff007c0c */ /* 0x000fc8000bf25070 */
[----:B------:R-:W-:-:S13]  /*1280*/  ISETP.NE.AND.EX P1, PT, RZ, UR7, PT, P1 ;  /* 0x00000007ff007c0c */ /* 0x000fda000bf25310 */
[----:B------:R-:W-:Y:S05]  /*1290*/  @!P1 BRA `(.L_x_367) ;  /* 0x0000000000289947 */ /* 0x000fea0003800000 */
[----:B------:R-:W-:Y:S01]  /*12a0*/  ULDC.64 UR4, c[0x0][0xa08] ;  /* 0x0002820000047ab9 */ /* 0x000fe20000000a00 */
[----:B------:R-:W-:Y:S01]  /*12b0*/  ULDC.64 UR6, c[0x0][0x208] ;  /* 0x0000820000067ab9 */ /* 0x000fe20000000a00 */
[----:B------:R-:W-:-:S06]  /*12c0*/  UIMAD.WIDE UR4, UR61, 0x4, UR4 ;  /* 0x000000043d0478a5 */ /* 0x000fcc000f8e0204 */
[----:B------:R-:W-:Y:S02]  /*12d0*/  IMAD.U32 R4, RZ, RZ, UR4 ;  /* 0x00000004ff047e24 */ /* 0x000fe4000f8e00ff */
[----:B------:R-:W-:-:S05]  /*12e0*/  IMAD.U32 R5, RZ, RZ, UR5 ;  /* 0x00000005ff057e24 */ /* 0x000fca000f8e00ff */
[----:B------:R-:W2:Y:S04]  /*12f0*/  LDG.E R7, desc[UR6][R4.64] ;  /* 0x0000000604077981 */ /* 0x000ea8000c1e1900 */
[----:B------:R-:W3:Y:S01]  /*1300*/  LDG.E R6, desc[UR6][R4.64+0x4] ;  /* 0x0000040604067981 */ /* 0x000ee2000c1e1900 */
[----:B--2---:R-:W-:Y:S02]  /*1310*/  R2UR UR4, R7 ;  /* 0x00000000070472ca */ /* 0x004fe400000e0000 */
[----:B---3--:R-:W-:-:S13]  /*1320*/  R2UR UR5, R6 ;  /* 0x00000000060572ca */ /* 0x008fda00000e0000 */
[----:B------:R-:W-:-:S12]  /*1330*/  UIADD3 UR4, -UR4, UR5, URZ ;  /* 0x0000000504047290 */ /* 0x000fd8000fffe13f */
.L_x_367:
[----:B------:R-:W-:Y:S01]  /*1340*/  UIADD3 UR44, -UR44, UR4, URZ ;  /* 0x000000042c2c7290 */ /* 0x000fe2000fffe13f */
[----:B------:R-:W-:Y:S02]  /*1350*/  CS2R R88, SRZ ;  /* 0x0000000000587805 */ /* 0x000fe4000001ff00 */
[----:B------:R-:W-:Y:S02]  /*1360*/  CS2R R34, SRZ ;  /* 0x0000000000227805 */ /* 0x000fe4000001ff00 */
[----:B------:R-:W-:Y:S01]  /*1370*/  CS2R R90, SRZ ;  /* 0x00000000005a7805 */ /* 0x000fe2000001ff00 */
[----:B------:R-:W-:Y:S01]  /*1380*/  UISETP.GE.AND UP0, UPT, UR44, 0x1, UPT ;  /* 0x000000012c00788c */ /* 0x000fe2000bf06270 */
[----:B------:R-:W-:Y:S01]  /*1390*/  CS2R R6, SRZ ;  /* 0x0000000000067805 */ /* 0x000fe2000001ff00 */
[----:B------:R-:W-:Y:S01]  /*13a0*/  UIADD3 UR4, UR44, 0x7f, URZ ;  /* 0x0000007f2c047890 */ /* 0x000fe2000fffe03f */
[----:B------:R-:W-:Y:S01]  /*13b0*/  IMAD.MOV.U32 R8, RZ, RZ, RZ ;  /* 0x000000ffff087224 */ /* 0x000fe200078e00ff */
[----:B------:R-:W-:Y:S01]  /*13c0*/  MOV R93, RZ ;  /* 0x000000ff005d7202 */ /* 0x000fe20000000f00 */
[----:B------:R-:W-:Y:S01]  /*13d0*/  IMAD.MOV.U32 R10, RZ, RZ, RZ ;  /* 0x000000ffff0a7224 */ /* 0x000fe200078e00ff */
[----:B------:R-:W-:Y:S01]  /*13e0*/  PLOP3.LUT P1, PT, PT, PT, UP0, 0x80, 0x0 ;  /* 0x000000000000781c */ /* 0x000fe20003f2f008 */
[----:B------:R-:W-:Y:S01]  /*13f0*/  USHF.R.S32.HI UR5, URZ, 0x1f, UR4 ;  /* 0x0000001f3f057899 */ /* 0x000fe20008011404 */
[----:B------:R-:W-:-:S02]  /*1400*/  IMAD.MOV.U32 R24, RZ, RZ, RZ ;  /* 0x000000ffff187224 */ /* 0x000fc400078e00ff */
[----:B------:R-:W-:Y:S01]  /*1410*/  IMAD.MOV.U32 R95, RZ, RZ, RZ ;  /* 0x000000ffff5f7224 */ /* 0x000fe200078e00ff */
[----:B------:R-:W-:-:S08]  /*1420*/  ULEA.HI UR5, UR5, UR4, URZ, 0x7 ;  /* 0x0000000405057291 */ /* 0x000fd0000f8f383f */
[----:B------:R-:W-:Y:S05]  /*1430*/  @!P1 BRA `(.L_x_368) ;  /* 0x0000006800549947 */ /* 0x000fea0003800000 */
[----:B------:R-:W0:Y:S01]  /*1440*/  SHFL.IDX PT, R0, R188, RZ, 0x1f ;  /* 0x00001fffbc007589 */ /* 0x000e2200000e0000 */
[----:B------:R-:W1:Y:S01]  /*1450*/  S2UR UR8, SR_CgaCtaId ;  /* 0x00000000000879c3 */ /* 0x000e620000008800 */
[----:B------:R-:W-:Y:S01]  /*1460*/  UMOV UR7, 0x400 ;  /* 0x0000040000077882 */ /* 0x000fe20000000000 */
[----:B------:R-:W-:Y:S01]  /*1470*/  USHF.R.S32.HI UR45, URZ, 0x7, UR5 ;  /* 0x000000073f2d7899 */ /* 0x000fe20008011405 */
[----:B0-----:R-:W-:Y:S01]  /*1480*/  R2UR UR4, R0 ;  /* 0x00000000000472ca */ /* 0x001fe200000e0000 */
[----:B-1----:R-:W-:-:S04]  /*1490*/  ULEA UR7, UR8, UR7, 0x18 ;  /* 0x0000000708077291 */ /* 0x002fc8000f8ec03f */
[----:B------:R-:W-:-:S04]  /*14a0*/  UIADD3 UR7, UR7, 0x10400, URZ ;  /* 0x0001040007077890 */ /* 0x000fc8000fffe03f */
[----:B------:R-:W-:-:S04]  /*14b0*/  ULOP3.LUT UP0, URZ, UR7, 0x3ff, URZ, 0xc0, !UPT ;  /* 0x000003ff073f7892 */ /* 0x000fc8000f80c03f */
[----:B------:R-:W-:Y:S02]  /*14c0*/  ULEA.HI UR6, UR4, UR4, URZ, 0x1 ;  /* 0x0000000404067291 */ /* 0x000fe4000f8f083f */
[----:B------:R-:W-:Y:S02]  /*14d0*/  PLOP3.LUT P0, PT, PT, PT, UP0, 0x80, 0x0 ;  /* 0x000000000000781c */ /* 0x000fe40003f0f008 */
[----:B------:R-:W-:-:S04]  /*14e0*/  ULOP3.LUT UR6, UR6, 0x1e, URZ, 0xc0, !UPT ;  /* 0x0000001e06067892 */ /* 0x000fc8000f8ec03f */
[----:B------:R-:W-:-:S04]  /*14f0*/  UIADD3 UR6, UR4, -UR6, URZ ;  /* 0x8000000604067290 */ /* 0x000fc8000fffe03f */
[----:B------:R-:W-:-:S04]  /*1500*/  ULEA UR6, UR6, UR7, 0xd ;  /* 0x0000000706067291 */ /* 0x000fc8000f8e683f */
[----:B------:R-:W-:-:S04]  /*1510*/  USHF.R.U32.HI UR6, URZ, 0x4, UR6 ;  /* 0x000000043f067899 */ /* 0x000fc80008011606 */
        /* <DEDUP_REMOVED lines=10> */
[----:B------:R-:W-:Y:S01]  /*15c0*/  MOV R12, 0x1 ;  /* 0x00000001000c7802 */ /* 0x000fe20000000f00 */
[----:B------:R-:W-:Y:S02]  /*15d0*/  IMAD.U32 R6, RZ, RZ, UR4 ;  /* 0x00000004ff067e24 */ /* 0x000fe4000f8e00ff */
[----:B------:R-:W-:-:S02]  /*15e0*/  IMAD.U32 R7, RZ, RZ, UR5 ;  /* 0x00000005ff077e24 */ /* 0x000fc4000f8e00ff */
[----:B------:R-:W-:Y:S02]  /*15f0*/  IMAD.U32 R11, RZ, RZ, UR7 ;  /* 0x00000007ff0b7e24 */ /* 0x000fe4000f8e00ff */
[----:B------:R-:W-:Y:S02]  /*1600*/  IMAD.MOV.U32 R8, RZ, RZ, 0x70 ;  /* 0x00000070ff087424 */ /* 0x000fe400078e00ff */
[----:B0-----:R-:W-:-:S07]  /*1610*/  IMAD.MOV.U32 R13, RZ, RZ, RZ ;  /* 0x000000ffff0d7224 */ /* 0x001fce00078e00ff */
[----:B------:R-:W-:-:S07]  /*1620*/  LEPC R20, `(.L_x_369) ;  /* 0x000000001014794e */ /* 0x000fce0000000000 */
[----:B-1----:R-:W-:Y:S05]  /*1630*/  CALL.ABS.NOINC R14 ;  /* 0x000000000e007343 */ /* 0x002fea0003c00000 */
.L_x_369:
[----:B------:R-:W0:Y:S01]  /*1640*/  S2UR UR5, SR_CgaCtaId ;  /* 0x00000000000579c3 */ /* 0x000e220000008800 */
[----:B------:R-:W-:Y:S01]  /*1650*/  LEA.HI R0, R186, R186, RZ, 0x1 ;  /* 0x000000baba007211 */ /* 0x000fe200078f08ff */
[----:B------:R-:W-:Y:S01]  /*1660*/  UMOV UR4, 0x400 ;  /* 0x0000040000047882 */ /* 0x000fe20000000000 */
[----:B------:R-:W-:Y:S01]  /*1670*/  R2UR UR6, R193 ;  /* 0x00000000c10672ca */ /* 0x000fe200000e0000 */
[----:B------:R-:W-:Y:S01]  /*1680*/  BSSY B0, `(.L_x_370) ;  /* 0x000000a000007945 */ /* 0x000fe20003800000 */
[----:B------:R-:W-:-:S05]  /*1690*/  LOP3.LUT R3, R0, 0xfffffffe, RZ, 0xc0, !PT ;  /* 0xfffffffe00037812 */ /* 0x000fca00078ec0ff */
[----:B------:R-:W-:-:S05]  /*16a0*/  IMAD.IADD R3, R186, 0x1, -R3 ;  /* 0x00000001ba037824 */ /* 0x000fca00078e0a03 */
[----:B------:R-:W-:Y:S01]  /*16b0*/  SHF.L.U32 R3, R3, 0x1f, RZ ;  /* 0x0000001f03037819 */ /* 0x000fe200000006ff */
[----:B------:R-:W-:-:S05]  /*16c0*/  IMAD.U32 R4, RZ, RZ, UR6 ;  /* 0x00000006ff047e24 */ /* 0x000fca000f8e00ff */
[----:B------:R-:W-:Y:S01]  /*16d0*/  ISETP.NE.AND P0, PT, R4, 0x3, PT ;  /* 0x000000030400780c */ /* 0x000fe20003f05270 */
[----:B0-----:R-:W-:-:S06]  /*16e0*/  ULEA UR4, UR5, UR4, 0x18 ;  /* 0x0000000405047291 */ /* 0x001fcc000f8ec03f */
[----:B------:R-:W-:-:S04]  /*16f0*/  IMAD.U32 R0, RZ, RZ, UR4 ;  /* 0x00000004ff007e24 */ /* 0x000fc8000f8e00ff */
[----:B------:R-:W0:Y:S02]  /*1700*/  SYNCS.PHASECHK.TRANS64.TRYWAIT P1, [R0+URZ+0x34800], R3 ;  /* 0x03480003000075a7 */ /* 0x000e24000802017f */
[----:B0-----:R-:W-:Y:S05]  /*1710*/  @!P1 BRA `(.L_x_371) ;  /* 0x000000e800f09947 */ /* 0x001fea0003800000 */
.L_x_534:
[----:B------:R-:W-:Y:S05]  /*1720*/  BSYNC B0 ;  /* 0x0000000000007941 */ /* 0x000fea0003800000 */
.L_x_370:
[----:B------:R-:W-:Y:S05]  /*1730*/  @!P0 BRA `(.L_x_372) ;  /* 0x0000000000048947 */ /* 0x000fea0003800000 */
[----:B------:R-:W-:Y:S01]  /*1740*/  BPT.TRAP 0x1 ;  /* 0x000000040000795c */ /* 0x000fe20000300000 */
.L_x_372:
[----:B0-----:R-:W-:Y:S01]  /*1750*/  IMAD R3, R2, 0x8, R0 ;  /* 0x0000000802037824 */ /* 0x001fe200078e0200 */
[----:B------:R-:W-:-:S04]  /*1760*/  SHF.L.U32 R4, R16, 0x1f, RZ ;  /* 0x0000001f10047819 */ /* 0x000fc800000006ff */
[----:B------:R0:W1:Y:S01]  /*1770*/  SYNCS.PHASECHK.TRANS64.TRYWAIT P2, [R3+URZ+0x34830], R4 ;  /* 0x03483004030075a7 */ /* 0x000062000804017f */
[----:B------:R-:W-:Y:S05]  /*1780*/  @!P0 BRA `(.L_x_373) ;  /* 0x0000000000048947 */ /* 0x000fea0003800000 */
[----:B------:R-:W-:Y:S01]  /*1790*/  BPT.TRAP 0x1 ;  /* 0x000000040000795c */ /* 0x000fe20000300000 */
.L_x_373:
[----:B------:R-:W2:Y:S01]  /*17a0*/  S2R R5, SR_TID.X ;  /* 0x0000000000057919 */ /* 0x000ea20000002100 */
[----:B------:R-:W-:Y:S01]  /*17b0*/  IMAD.MOV.U32 R151, RZ, RZ, RZ ;  /* 0x000000ffff977224 */ /* 0x000fe200078e00ff */
[----:B--2---:R-:W-:Y:S01]  /*17c0*/  LOP3.LUT P1, RZ, R5, 0x7f, RZ, 0xc0, !PT ;  /* 0x0000007f05ff7812 */ /* 0x004fe2000782c0ff */
[----:B-1----:R-:W-:-:S12]  /*17d0*/  @P2 BRA `(.L_x_374) ;  /* 0x0000000000082947 */ /* 0x002fd80003800000 */
[----:B------:R-:W1:Y:S02]  /*17e0*/  SYNCS.PHASECHK.TRANS64.TRYWAIT P2, [R3+URZ+0x34830], R4 ;  /* 0x03483004030075a7 */ /* 0x000e64000804017f */
[----:B-1----:R-:W-:Y:S05]  /*17f0*/  @!P2 BRA `(.L_x_375) ;  /* 0x000000e800cca947 */ /* 0x002fea0003800000 */
.L_x_374:
[----:B------:R-:W-:Y:S05]  /*1800*/  WARPSYNC.ALL ;  /* 0x0000000000007948 */ /* 0x000fea0003800000 */
[----:B------:R-:W-:Y:S01]  /*1810*/  R2UR UR4, R0 ;  /* 0x00000000000472ca */ /* 0x000fe200000e0000 */
[----:B------:R-:W-:Y:S01]  /*1820*/  ULOP3.LUT UR56, UR56, 0x10000, URZ, 0xfc, !UPT ;  /* 0x0001000038387892 */ /* 0x000fe2000f8efc3f */
[----:B------:R-:W-:Y:S01]  /*1830*/  R2UR UR58, R2 ;  /* 0x00000000023a72ca */ /* 0x000fe200000e0000 */
[----:B------:R-:W-:Y:S01]  /*1840*/  WARPGROUP.ARRIVE ;  /* 0x00000000000079c5 */ /* 0x000fe20000000000 */
[----:B------:R-:W-:Y:S01]  /*1850*/  UMOV UR57, 0x40000040 ;  /* 0x4000004000397882 */ /* 0x000fe20000000000 */
[----:B------:R-:W-:Y:S01]  /*1860*/  UMOV UR59, 0x40000040 ;  /* 0x40000040003b7882 */ /* 0x000fe20000000000 */
[----:B------:R-:W-:Y:S01]  /*1870*/  UIADD3 UR52, UR56, 0x2, URZ ;  /* 0x0000000238347890 */ /* 0x000fe2000fffe03f */
[----:B------:R-:W-:Y:S01]  /*1880*/  VIADD R6, R190, UR44 ;  /* 0x0000002cbe067c36 */ /* 0x000fe20008000000 */
[----:B------:R-:W-:Y:S01]  /*1890*/  UMOV UR53, 0x40000040 ;  /* 0x4000004000357882 */ /* 0x000fe20000000000 */
[----:B------:R-:W-:Y:S01]  /*18a0*/  UMOV UR55, 0x40000040 ;  /* 0x4000004000377882 */ /* 0x000fe20000000000 */
[----:B------:R-:W-:Y:S01]  /*18b0*/  UIADD3 UR8, UR56, 0x4, URZ ;  /* 0x0000000438087890 */ /* 0x000fe2000fffe03f */
[----:B------:R-:W-:Y:S01]  /*18c0*/  IMAD.U32 R9, RZ, RZ, UR45 ;  /* 0x0000002dff097e24 */ /* 0x000fe2000f8e00ff */
[----:B------:R-:W-:Y:S01]  /*18d0*/  UMOV UR9, 0x40000040 ;  /* 0x4000004000097882 */ /* 0x000fe20000000000 */
[----:B------:R-:W-:Y:S01]  /*18e0*/  UIADD3 UR4, UR4, 0x1c400, URZ ;  /* 0x0001c40004047890 */ /* 0x000fe2000fffe03f */
[----:B------:R-:W-:Y:S01]  /*18f0*/  P2R R8, PR, RZ, 0x1 ;  /* 0x00000001ff087803 */ /* 0x000fe20000000000 */
[----:B------:R-:W-:Y:S01]  /*1900*/  UMOV UR11, 0x40000040 ;  /* 0x40000040000b7882 */ /* 0x000fe20000000000 */
[----:B------:R-:W-:Y:S01]  /*1910*/  UIADD3 UR12, UR56, 0x6, URZ ;  /* 0x00000006380c7890 */ /* 0x000fe2000fffe03f */
[----:B------:R-:W-:Y:S01]  /*1920*/  IMAD R6, R9, -0x80, R6 ;  /* 0xffffff8009067824 */ /* 0x000fe200078e0206 */
[----:B------:R-:W-:Y:S01]  /*1930*/  USHF.R.U32.HI UR4, URZ, 0x4, UR4 ;  /* 0x000000043f047899 */ /* 0x000fe20008011604 */
[----:B01----:R-:W-:Y:S01]  /*1940*/  @!P1 IADD3 R3, R3, 0x34840, RZ ;  /* 0x0003484003039810 */ /* 0x003fe20007ffe0ff */
[----:B------:R-:W-:Y:S01]  /*1950*/  UMOV UR13, 0x40000040 ;  /* 0x40000040000d7882 */ /* 0x000fe20000000000 */
[----:B------:R-:W-:Y:S01]  /*1960*/  UMOV UR15, 0x40000040 ;  /* 0x40000040000f7882 */ /* 0x000fe20000000000 */
[----:B------:R-:W-:Y:S01]  /*1970*/  ULOP3.LUT UR4, UR4, 0x3fff, URZ, 0xc0, !UPT ;  /* 0x00003fff04047892 */ /* 0x000fe2000f8ec03f */
[C---:B------:R-:W-:Y:S01]  /*1980*/  ISETP.GT.AND P2, PT, R6.reuse, RZ, PT ;  /* 0x000000ff0600720c */ /* 0x040fe20003f44270 */
[----:B------:R-:W-:Y:S01]  /*1990*/  UIADD3 UR16, UR56, 0x400, URZ ;  /* 0x0000040038107890 */ /* 0x000fe2000fffe03f */
[C---:B------:R-:W-:Y:S01]  /*19a0*/  ISETP.GT.AND P3, PT, R6.reuse, 0x1, PT ;  /* 0x000000010600780c */ /* 0x040fe20003f64270 */
[----:B------:R-:W-:Y:S01]  /*19b0*/  ULOP3.LUT UR60, UR4, 0x10000, URZ, 0xfc, !UPT ;  /* 0x00010000043c7892 */ /* 0x000fe2000f8efc3f */
[C---:B------:R-:W-:Y:S01]  /*19c0*/  ISETP.GT.AND P6, PT, R6.reuse, 0x8, PT ;  /* 0x000000080600780c */ /* 0x040fe20003fc4270 */
[----:B------:R-:W-:Y:S01]  /*19d0*/  UMOV UR17, 0x40000040 ;  /* 0x4000004000117882 */ /* 0x000fe20000000000 */
[----:B------:R-:W-:Y:S01]  /*19e0*/  UMOV UR19, 0x40000040 ;  /* 0x4000004000137882 */ /* 0x000fe20000000000 */
[----:B------:R-:W-:Y:S01]  /*19f0*/  UIMAD UR58, UR58, 0xc00, UR60 ;  /* 0x00000c003a3a78a4 */ /* 0x000fe2000f8e023c */
[C---:B------:R-:W-:Y:S01]  /*1a00*/  ISETP.GT.AND P5, PT, R6.reuse, 0x9, PT ;  /* 0x000000090600780c */ /* 0x040fe20003fa4270 */
[----:B------:R-:W-:Y:S01]  /*1a10*/  UIADD3 UR20, UR56, 0x402, URZ ;  /* 0x0000040238147890 */ /* 0x000fe2000fffe03f */
[----:B------:R-:W-:Y:S01]  /*1a20*/  ISETP.GT.AND P4, PT, R6, 0x10, PT ;  /* 0x000000100600780c */ /* 0x000fe20003f84270 */
[----:B------:R-:W-:Y:S01]  /*1a30*/  UIADD3 UR54, UR58, 0x2, URZ ;  /* 0x000000023a367890 */ /* 0x000fe2000fffe03f */
[----:B------:R-:W-:Y:S01]  /*1a40*/  @!P1 PRMT R3, RZ, 0x654, R3 ;  /* 0x00000654ff039816 */ /* 0x000fe20000000003 */
[----:B------:R-:W-:Y:S01]  /*1a50*/  UIADD3 UR10, UR58, 0x4, URZ ;  /* 0x000000043a0a7890 */ /* 0x000fe2000fffe03f */
[----:B------:R-:W-:Y:S01]  /*1a60*/  IMAD.MOV.U32 R150, RZ, RZ, R151 ;  /* 0x000000ffff967224 */ /* 0x000fe200078e0097 */
[----:B------:R-:W-:-:S02]  /*1a70*/  UIADD3 UR14, UR58, 0x6, URZ ;  /* 0x000000063a0e7890 */ /* 0x000fc4000fffe03f */
[----:B------:R-:W-:Y:S01]  /*1a80*/  HGMMA.64x128x16.F32.BF16 R24, gdesc[UR56], RZ, !UPT, gsb0 ;  /* 0x01e00000381879f0 */ /* 0x000fe2000c0018ff */
        /* <DEDUP_REMOVED lines=42> */
[----:B------:R-:W-:Y:S01]  /*1d30*/  ULDC UR4, c[0x0][0x9d8] ;  /* 0x0002760000047ab9 */ /* 0x000fe20000000800 */
[----:B------:R-:W-:Y:S01]  /*1d40*/  ULDC UR5, c[0x0][0x988] ;  /* 0x0002620000057ab9 */ /* 0x000fe20000000800 */
[----:B------:R-:W-:Y:S01]  /*1d50*/  UISETP.GE.AND UP0, UPT, UR44, 0x81, UPT ;  /* 0x000000812c00788c */ /* 0x000fe2000bf06270 */
        /* <DEDUP_REMOVED lines=17> */
[----:B------:R-:W-:Y:S01]  /*1e70*/  IMAD.MOV.U32 R88, RZ, RZ, R151 ;  /* 0x000000ffff587224 */ /* 0x000fe200078e0097 */
        /* <DEDUP_REMOVED lines=270> */
[----:B------:R-:W-:Y:S01]  /*2f60*/  ISETP.GT.AND P2, PT, R6, 0x79, PT ;  /* 0x000000790600780c */ /* 0x000fe20003f44270 */
[----:B------:R-:W-:-:S04]  /*2f70*/  IMAD.U32 R6, RZ, RZ, UR5 ;  /* 0x00000005ff067e24 */ /* 0x000fc8000f8e00ff */
[----:B------:R-:W3:Y:S01]  /*2f80*/  MUFU.TANH R82, R82 ;  /* 0x0000005200527308 */ /* 0x000ee20000002400 */
[----:B0-----:R-:W-:-:S04]  /*2f90*/  FSEL R145, R84, -INF , P3 ;  /* 0xff80000054917808 */ /* 0x001fc80001800000 */
[----:B------:R-:W-:-:S03]  /*2fa0*/  FMNMX.FTZ R12, R145, R12, !PT ;  /* 0x0000000c910c7209 */ /* 0x000fc60007810000 */
[----:B------:R-:W0:Y:S01]  /*2fb0*/  MUFU.TANH R83, R83 ;  /* 0x0000005300537308 */ /* 0x000e220000002400 */
[----:B-1----:R-:W-:-:S04]  /*2fc0*/  FSEL R147, R85, -INF , P2 ;  /* 0xff80000055937808 */ /* 0x002fc80001000000 */
[----:B------:R-:W-:-:S03]  /*2fd0*/  FMNMX.FTZ R12, R147, R12, !PT ;  /* 0x0000000c930c7209 */ /* 0x000fc60007810000 */
[----:B------:R-:W1:Y:S02]  /*2fe0*/  MUFU.TANH R86, R86 ;  /* 0x0000005600567308 */ /* 0x000e640000002400 */
[----:B------:R-:W4:Y:S06]  /*2ff0*/  SHFL.BFLY PT, R9, R12, 0x2, 0x1f ;  /* 0x0c401f000c097f89 */ /* 0x000f2c00000e0000 */
[----:B------:R-:W-:Y:S01]  /*3000*/  MUFU.TANH R87, R87 ;  /* 0x0000005700577308 */ /* 0x000fe20000002400 */
[----:B----4-:R-:W-:-:S05]  /*3010*/  FMNMX.FTZ R14, R12, R9, !PT ;  /* 0x000000090c0e7209 */ /* 0x010fca0007810000 */
[----:B------:R-:W4:Y:S02]  /*3020*/  SHFL.BFLY PT, R9, R14, 0x1, 0x1f ;  /* 0x0c201f000e097f89 */ /* 0x000f2400000e0000 */
[----:B----4-:R-:W-:-:S04]  /*3030*/  FMNMX.FTZ R9, R14, R9, !PT ;  /* 0x000000090e097209 */ /* 0x010fc80007810000 */
[C---:B------:R-:W-:Y:S01]  /*3040*/  FSETP.NEU.FTZ.AND P0, PT, R9.reuse, -INF , PT ;  /* 0xff8000000900780b */ /* 0x040fe20003f1d000 */
[----:B------:R-:W-:-:S05]  /*3050*/  FMUL.FTZ R20, R9, R6 ;  /* 0x0000000609147220 */ /* 0x000fca0000410000 */
[----:B------:R-:W-:Y:S02]  /*3060*/  FSEL R20, R20, RZ, P0 ;  /* 0x000000ff14147208 */ /* 0x000fe40000000000 */
[----:B------:R-:W-:Y:S02]  /*3070*/  ISETP.NE.AND P0, PT, R8, RZ, PT ;  /* 0x000000ff0800720c */ /* 0x000fe40003f05270 */
[----:B------:R-:W4:Y:S01]  /*3080*/  MUFU.TANH R8, R79 ;  /* 0x0000004f00087308 */ /* 0x000f220000002400 */
[--C-:B------:R-:W-:Y:S01]  /*3090*/  FFMA.FTZ R67, R10, R6, -R20.reuse ;  /* 0x000000060a437223 */ /* 0x100fe20000010814 */
[----:B------:R-:W-:Y:S01]  /*30a0*/  FMNMX.FTZ R10, R5, R4, !PT ;  /* 0x00000004050a7209 */ /* 0x000fe20007810000 */
[-CC-:B------:R-:W-:Y:S01]  /*30b0*/  FFMA.FTZ R69, R91, R6.reuse, -R20.reuse ;  /* 0x000000065b457223 */ /* 0x180fe20000010814 */
[-CC-:B------:R-:W-:Y:S01]  /*30c0*/  FFMA.FTZ R176, R93, R6.reuse, -R20.reuse ;  /* 0x000000065db07223 */ /* 0x180fe20000010814 */
[----:B---3--:R-:W-:Y:S01]  /*30d0*/  FSEL R93, R82, -INF , P5 ;  /* 0xff800000525d7808 */ /* 0x008fe20002800000 */
[--C-:B------:R-:W-:Y:S01]  /*30e0*/  FFMA.FTZ R71, R95, R6, -R20.reuse ;  /* 0x000000065f477223 */ /* 0x100fe20000010814 */
[----:B------:R-:W-:Y:S01]  /*30f0*/  FMNMX.FTZ R10, R7, R10, !PT ;  /* 0x0000000a070a7209 */ /* 0x000fe20007810000 */
[-CC-:B------:R-:W-:Y:S01]  /*3100*/  FFMA.FTZ R178, R97, R6.reuse, -R20.reuse ;  /* 0x0000000661b27223 */ /* 0x180fe20000010814 */
[----:B0-----:R-:W-:Y:S01]  /*3110*/  FSEL R95, R83, -INF , P4 ;  /* 0xff800000535f7808 */ /* 0x001fe20002000000 */
[--C-:B------:R-:W-:Y:S01]  /*3120*/  FFMA.FTZ R73, R99, R6, -R20.reuse ;  /* 0x0000000663497223 */ /* 0x100fe20000010814 */
[----:B------:R-:W-:Y:S01]  /*3130*/  FMNMX.FTZ R10, R13, R10, !PT ;  /* 0x0000000a0d0a7209 */ /* 0x000fe20007810000 */
[-CC-:B------:R-:W-:Y:S01]  /*3140*/  FFMA.FTZ R180, R11, R6.reuse, -R20.reuse ;  /* 0x000000060bb47223 */ /* 0x180fe20000010814 */
[----:B-1----:R-:W-:Y:S01]  /*3150*/  FSEL R97, R86, -INF , P3 ;  /* 0xff80000056617808 */ /* 0x002fe20001800000 */
[--C-:B------:R-:W-:Y:S01]  /*3160*/  FFMA.FTZ R182, R89, R6, -R20.reuse ;  /* 0x0000000659b67223 */ /* 0x100fe20000010814 */
[----:B------:R-:W-:Y:S01]  /*3170*/  FMNMX.FTZ R10, R15, R10, !PT ;  /* 0x0000000a0f0a7209 */ /* 0x000fe20007810000 */
[----:B------:R-:W-:Y:S01]  /*3180*/  MUFU.EX2 R67, R67 ;  /* 0x0000004300437308 */ /* 0x000fe20000000800 */
[----:B----4-:R-:W-:Y:S01]  /*3190*/  FSEL R91, R8, -INF , P6 ;  /* 0xff800000085b7808 */ /* 0x010fe20003000000 */
[--C-:B------:R-:W-:Y:S01]  /*31a0*/  FFMA.FTZ R172, R101, R6, -R20.reuse ;  /* 0x0000000665ac7223 */ /* 0x100fe20000010814 */
[----:B------:R-:W-:Y:S01]  /*31b0*/  FMNMX.FTZ R10, R21, R10, !PT ;  /* 0x0000000a150a7209 */ /* 0x000fe20007810000 */
[-CC-:B------:R-:W-:Y:S01]  /*31c0*/  FFMA.FTZ R75, R103, R6.reuse, -R20.reuse ;  /* 0x00000006674b7223 */ /* 0x180fe20000010814 */
[----:B------:R-:W-:Y:S01]  /*31d0*/  FSEL R99, R87, -INF , P2 ;  /* 0xff80000057637808 */ /* 0x000fe20001000000 */
        /* <DEDUP_REMOVED lines=35> */
[----:B------:R-:W-:Y:S01]  /*3410*/  FFMA.FTZ R20, R147, R6, -R20 ;  /* 0x0000000693147223 */ /* 0x000fe20000010814 */
[--C-:B------:R-:W-:Y:S01]  /*3420*/  IMAD.MOV.U32 R147, RZ, RZ, R151.reuse ;  /* 0x000000ffff937224 */ /* 0x100fe200078e0097 */
[----:B------:R-:W-:Y:S01]  /*3430*/  FMNMX.FTZ R10, R43, R10, !PT ;  /* 0x0000000a2b0a7209 */ /* 0x000fe20007810000 */
[--C-:B------:R-:W-:Y:S01]  /*3440*/  IMAD.MOV.U32 R131, RZ, RZ, R151.reuse ;  /* 0x000000ffff837224 */ /* 0x100fe200078e0097 */
[-C--:B------:R-:W-:Y:S01]  /*3450*/  MOV R133, R151.reuse ;  /* 0x0000009700857202 */ /* 0x080fe20000000f00 */
[--C-:B------:R-:W-:Y:S01]  /*3460*/  IMAD.MOV.U32 R129, RZ, RZ, R151.reuse ;  /* 0x000000ffff817224 */ /* 0x100fe200078e0097 */
[----:B------:R-:W-:Y:S01]  /*3470*/  FMNMX.FTZ R10, R45, R10, !PT ;  /* 0x0000000a2d0a7209 */ /* 0x000fe20007810000 */
[----:B------:R-:W2:Y:S01]  /*3480*/  MUFU.EX2 R178, R178 ;  /* 0x000000b200b27308 */ /* 0x000ea20000000800 */
[--C-:B------:R-:W-:Y:S01]  /*3490*/  IMAD.MOV.U32 R127, RZ, RZ, R151.reuse ;  /* 0x000000ffff7f7224 */ /* 0x100fe200078e0097 */
[-C--:B------:R-:W-:Y:S01]  /*34a0*/  MOV R123, R151.reuse ;  /* 0x00000097007b7202 */ /* 0x080fe20000000f00 */
[--C-:B------:R-:W-:Y:S01]  /*34b0*/  IMAD.MOV.U32 R125, RZ, RZ, R151.reuse ;  /* 0x000000ffff7d7224 */ /* 0x100fe200078e0097 */
[----:B------:R-:W-:Y:S01]  /*34c0*/  FMNMX.FTZ R10, R47, R10, !PT ;  /* 0x0000000a2f0a7209 */ /* 0x000fe20007810000 */
[--C-:B------:R-:W-:Y:S01]  /*34d0*/  IMAD.MOV.U32 R121, RZ, RZ, R151.reuse ;  /* 0x000000ffff797224 */ /* 0x100fe200078e0097 */
[-C--:B------:R-:W-:Y:S01]  /*34e0*/  MOV R113, R151.reuse ;  /* 0x0000009700717202 */ /* 0x080fe20000000f00 */
[--C-:B------:R-:W-:Y:S01]  /*34f0*/  IMAD.MOV.U32 R119, RZ, RZ, R151.reuse ;  /* 0x000000ffff777224 */ /* 0x100fe200078e0097 */
[----:B------:R-:W-:Y:S01]  /*3500*/  FMNMX.FTZ R10, R49, R10, !PT ;  /* 0x0000000a310a7209 */ /* 0x000fe20007810000 */
[----:B------:R-:W-:Y:S01]  /*3510*/  MUFU.EX2 R73, R73 ;  /* 0x0000004900497308 */ /* 0x000fe20000000800 */
[--C-:B------:R-:W-:Y:S01]  /*3520*/  IMAD.MOV.U32 R117, RZ, RZ, R151.reuse ;  /* 0x000000ffff757224 */ /* 0x100fe200078e0097 */
[----:B------:R-:W-:Y:S01]  /*3530*/  MOV R103, R151 ;  /* 0x0000009700677202 */ /* 0x000fe20000000f00 */
[--C-:B------:R-:W-:Y:S01]  /*3540*/  IMAD.MOV.U32 R115, RZ, RZ, R151.reuse ;  /* 0x000000ffff737224 */ /* 0x100fe200078e0097 */
[----:B------:R-:W-:Y:S01]  /*3550*/  FMNMX.FTZ R10, R51, R10, !PT ;  /* 0x0000000a330a7209 */ /* 0x000fe20007810000 */
[----:B------:R-:W-:-:S02]  /*3560*/  IMAD.MOV.U32 R111, RZ, RZ, R151 ;  /* 0x000000ffff6f7224 */ /* 0x000fc400078e0097 */
[--C-:B------:R-:W-:Y:S01]  /*3570*/  IMAD.MOV.U32 R109, RZ, RZ, R151.reuse ;  /* 0x000000ffff6d7224 */ /* 0x100fe200078e0097 */
[----:B------:R-:W-:Y:S01]  /*3580*/  FMNMX.FTZ R10, R53, R10, !PT ;  /* 0x0000000a350a7209 */ /* 0x000fe20007810000 */
[----:B------:R-:W-:Y:S01]  /*3590*/  MUFU.EX2 R172, R172 ;  /* 0x000000ac00ac7308 */ /* 0x000fe20000000800 */
[--C-:B------:R-:W-:Y:S02]  /*35a0*/  IMAD.MOV.U32 R107, RZ, RZ, R151.reuse ;  /* 0x000000ffff6b7224 */ /* 0x100fe400078e0097 */
[----:B------:R-:W-:Y:S01]  /*35b0*/  FMNMX.FTZ R10, R55, R10, !PT ;  /* 0x0000000a370a7209 */ /* 0x000fe20007810000 */
[--C-:B------:R-:W-:Y:S02]  /*35c0*/  IMAD.MOV.U32 R105, RZ, RZ, R151.reuse ;  /* 0x000000ffff697224 */ /* 0x100fe400078e0097 */
[----:B------:R-:W-:Y:S01]  /*35d0*/  IMAD.MOV.U32 R101, RZ, RZ, R151 ;  /* 0x000000ffff657224 */ /* 0x000fe200078e0097 */
[----:B------:R-:W-:Y:S01]  /*35e0*/  FMNMX.FTZ R10, R57, R10, !PT ;  /* 0x0000000a390a7209 */ /* 0x000fe20007810000 */
[----:B------:R-:W-:Y:S03]  /*35f0*/  MUFU.EX2 R75, R75 ;  /* 0x0000004b004b7308 */ /* 0x000fe60000000800 */
[----:B------:R-:W-:-:S04]  /*3600*/  FMNMX.FTZ R10, R59, R10, !PT ;  /* 0x0000000a3b0a7209 */ /* 0x000fc80007810000 */
        /* <DEDUP_REMOVED lines=11> */
[----:B------:R-:W-:-:S05]  /*36c0*/  FMNMX.FTZ R10, R99, R10, !PT ;  /* 0x0000000a630a7209 */ /* 0x000fca0007810000 */
[----:B------:R-:W0:Y:S01]  /*36d0*/  SHFL.BFLY PT, R11, R10, 0x2, 0x1f ;  /* 0x0c401f000a0b7f89 */ /* 0x000e2200000e0000 */
[----:B------:R-:W-:Y:S08]  /*36e0*/  MUFU.EX2 R170, R170 ;  /* 0x000000aa00aa7308 */ /* 0x000ff00000000800 */
[----:B------:R-:W-:Y:S08]  /*36f0*/  MUFU.EX2 R81, R81 ;  /* 0x0000005100517308 */ /* 0x000ff00000000800 */
[----:B------:R-:W-:Y:S01]  /*3700*/  MUFU.EX2 R152, R152 ;  /* 0x0000009800987308 */ /* 0x000fe20000000800 */
[----:B0-----:R-:W-:-:S07]  /*3710*/  FMNMX.FTZ R8, R10, R11, !PT ;  /* 0x0000000b0a087209 */ /* 0x001fce0007810000 */
[----:B------:R-:W-:Y:S01]  /*3720*/  MUFU.EX2 R83, R83 ;  /* 0x0000005300537308 */ /* 0x000fe20000000800 */
[----:B------:R-:W0:Y:S07]  /*3730*/  SHFL.BFLY PT, R11, R8, 0x1, 0x1f ;  /* 0x0c201f00080b7f89 */ /* 0x000e2e00000e0000 */
[----:B------:R-:W-:Y:S08]  /*3740*/  MUFU.EX2 R154, R154 ;  /* 0x0000009a009a7308 */ /* 0x000ff00000000800 */
[----:B------:R-:W-:Y:S08]  /*3750*/  MUFU.EX2 R85, R85 ;  /* 0x0000005500557308 */ /* 0x000ff00000000800 */
[----:B------:R-:W-:Y:S01]  /*3760*/  MUFU.EX2 R156, R156 ;  /* 0x0000009c009c7308 */ /* 0x000fe20000000800 */
[----:B0-----:R-:W-:-:S04]  /*3770*/  FMNMX.FTZ R11, R8, R11, !PT ;  /* 0x0000000b080b7209 */ /* 0x001fc80007810000 */
[C---:B------:R-:W-:Y:S01]  /*3780*/  FSETP.NEU.FTZ.AND P2, PT, R11.reuse, -INF , PT ;  /* 0xff8000000b00780b */ /* 0x040fe20003f5d000 */
[----:B------:R-:W-:Y:S02]  /*3790*/  FMUL.FTZ R8, R11, R6 ;  /* 0x000000060b087220 */ /* 0x000fe40000410000 */
[----:B------:R-:W-:Y:S03]  /*37a0*/  MUFU.EX2 R87, R87 ;  /* 0x0000005700577308 */ /* 0x000fe60000000800 */
[----:B------:R-:W-:Y:S02]  /*37b0*/  FSEL R8, R8, RZ, P2 ;  /* 0x000000ff08087208 */ /* 0x000fe40001000000 */
[----:B------:R-:W-:-:S03]  /*37c0*/  PLOP3.LUT P2, PT, PT, PT, UP0, 0x80, 0x0 ;  /* 0x000000000000781c */ /* 0x000fc60003f4f008 */
        /* <DEDUP_REMOVED lines=17> */
[----:B0-----:R-:W-:Y:S01]  /*38e0*/  FADD.FTZ R13, R180, R67 ;  /* 0x00000043b40d7221 */ /* 0x001fe20000010000 */
[-CC-:B------:R-:W-:Y:S01]  /*38f0*/  FFMA.FTZ R41, R41, R6.reuse, -R8.reuse ;  /* 0x0000000629297223 */ /* 0x180fe20000010808 */
[-CC-:B------:R-:W-:Y:S01]  /*3900*/  FFMA.FTZ R43, R43, R6.reuse, -R8.reuse ;  /* 0x000000062b2b7223 */ /* 0x180fe20000010808 */
[-CC-:B------:R-:W-:Y:S01]  /*3910*/  FFMA.FTZ R45, R45, R6.reuse, -R8.reuse ;  /* 0x000000062d2d7223 */ /* 0x180fe20000010808 */
[-CC-:B------:R-:W-:Y:S01]  /*3920*/  FFMA.FTZ R47, R47, R6.reuse, -R8.reuse ;  /* 0x000000062f2f7223 */ /* 0x180fe20000010808 */
[-CC-:B------:R-:W-:Y:S01]  /*3930*/  FFMA.FTZ R49, R49, R6.reuse, -R8.reuse ;  /* 0x0000000631317223 */ /* 0x180fe20000010808 */
[-CC-:B------:R-:W-:Y:S01]  /*3940*/  FFMA.FTZ R51, R51, R6.reuse, -R8.reuse ;  /* 0x0000000633337223 */ /* 0x180fe20000010808 */
[----:B------:R-:W0:Y:S01]  /*3950*/  MUFU.EX2 R5, R5 ;  /* 0x0000000500057308 */ /* 0x000e220000000800 */
[----:B-1----:R-:W-:Y:S01]  /*3960*/  FADD.FTZ R4, R182, R13 ;  /* 0x0000000db6047221 */ /* 0x002fe20000010000 */
[-CC-:B------:R-:W-:Y:S01]  /*3970*/  FFMA.FTZ R53, R53, R6.reuse, -R8.reuse ;  /* 0x0000000635357223 */ /* 0x180fe20000010808 */
[-CC-:B------:R-:W-:Y:S01]  /*3980*/  FFMA.FTZ R55, R55, R6.reuse, -R8.reuse ;  /* 0x0000000637377223 */ /* 0x180fe20000010808 */
[-C--:B------:R-:W-:Y:S01]  /*3990*/  FFMA.FTZ R57, R57, R6.reuse, -R8 ;  /* 0x0000000639397223 */ /* 0x080fe20000010808 */
[----:B---3--:R-:W-:Y:S01]  /*39a0*/  FADD.FTZ R13, R69, R4 ;  /* 0x00000004450d7221 */ /* 0x008fe20000010000 */
[-CC-:B------:R-:W-:Y:S01]  /*39b0*/  FFMA.FTZ R59, R59, R6.reuse, -R8.reuse ;  /* 0x000000063b3b7223 */ /* 0x180fe20000010808 */
[-CC-:B------:R-:W-:Y:S01]  /*39c0*/  FFMA.FTZ R61, R61, R6.reuse, -R8.reuse ;  /* 0x000000063d3d7223 */ /* 0x180fe20000010808 */
[----:B------:R-:W1:Y:S01]  /*39d0*/  MUFU.EX2 R7, R7 ;  /* 0x0000000700077308 */ /* 0x000e620000000800 */
[----:B----4-:R-:W-:Y:S01]  /*39e0*/  FADD.FTZ R4, R176, R13 ;  /* 0x0000000db0047221 */ /* 0x010fe20000010000 */
[-CC-:B------:R-:W-:Y:S01]  /*39f0*/  FFMA.FTZ R63, R63, R6.reuse, -R8.reuse ;  /* 0x000000063f3f7223 */ /* 0x180fe20000010808 */
[-CC-:B------:R-:W-:Y:S01]  /*3a00*/  FFMA.FTZ R65, R65, R6.reuse, -R8.reuse ;  /* 0x0000000641417223 */ /* 0x180fe20000010808 */
[-C--:B------:R-:W-:Y:S01]  /*3a10*/  FFMA.FTZ R91, R91, R6.reuse, -R8 ;  /* 0x000000065b5b7223 */ /* 0x080fe20000010808 */
[----:B-----5:R-:W-:Y:S01]  /*3a20*/  FADD.FTZ R13, R71, R4 ;  /* 0x00000004470d7221 */ /* 0x020fe20000010000 */
[-CC-:B------:R-:W-:Y:S01]  /*3a30*/  FFMA.FTZ R93, R93, R6.reuse, -R8.reuse ;  /* 0x000000065d5d7223 */ /* 0x180fe20000010808 */
[-C--:B------:R-:W-:Y:S01]  /*3a40*/  FFMA.FTZ R95, R95, R6.reuse, -R8 ;  /* 0x000000065f5f7223 */ /* 0x080fe20000010808 */
[----:B------:R-:W3:Y:S01]  /*3a50*/  MUFU.EX2 R15, R15 ;  /* 0x0000000f000f7308 */ /* 0x000ee20000000800 */
[----:B--2---:R-:W-:Y:S01]  /*3a60*/  FADD.FTZ R36, R178, R13 ;  /* 0x0000000db2247221 */ /* 0x004fe20000010000 */
[----:B0-----:R-:W-:Y:S01]  /*3a70*/  FADD.FTZ R4, R5, R10 ;  /* 0x0000000a05047221 */ /* 0x001fe20000010000 */
[-CC-:B------:R-:W-:Y:S01]  /*3a80*/  FFMA.FTZ R97, R97, R6.reuse, -R8.reuse ;  /* 0x0000000661617223 */ /* 0x180fe20000010808 */
[----:B------:R-:W-:Y:S01]  /*3a90*/  FFMA.FTZ R99, R99, R6, -R8 ;  /* 0x0000000663637223 */ /* 0x000fe20000010808 */
[----:B------:R-:W-:Y:S01]  /*3aa0*/  F2FP.BF16.F32.PACK_AB R181, R10, R5 ;  /* 0x000000050ab5723e */ /* 0x000fe200000010ff */
[----:B------:R-:W-:Y:S01]  /*3ab0*/  IMAD.MOV.U32 R5, RZ, RZ, 0x3f800000 ;  /* 0x3f800000ff057424 */ /* 0x000fe200078e00ff */
[----:B------:R-:W-:Y:S01]  /*3ac0*/  F2FP.BF16.F32.PACK_AB R180, R67, R180 ;  /* 0x000000b443b4723e */ /* 0x000fe200000010ff */
[----:B------:R0:W2:Y:S01]  /*3ad0*/  MUFU.EX2 R14, R21 ;  /* 0x00000015000e7308 */ /* 0x0000a20000000800 */
[----:B-1----:R-:W-:Y:S01]  /*3ae0*/  FADD.FTZ R13, R7, R4 ;  /* 0x00000004070d7221 */ /* 0x002fe20000010000 */
[C---:B------:R-:W-:Y:S01]  /*3af0*/  F2FP.BF16.F32.PACK_AB R183, R12.reuse, R7 ;  /* 0x000000070cb7723e */ /* 0x040fe200000010ff */
[----:B------:R-:W-:Y:S01]  /*3b00*/  IMAD.MOV.U32 R7, RZ, RZ, 0x3f800000 ;  /* 0x3f800000ff077424 */ /* 0x000fe200078e00ff */
[----:B------:R-:W-:Y:S01]  /*3b10*/  F2FP.BF16.F32.PACK_AB R182, R69, R182 ;  /* 0x000000b645b6723e */ /* 0x000fe200000010ff */
[----:B------:R-:W-:Y:S01]  /*3b20*/  FADD.FTZ R4, R12, R13 ;  /* 0x0000000d0c047221 */ /* 0x000fe20000010000 */
[----:B------:R-:W-:-:S02]  /*3b30*/  F2FP.BF16.F32.PACK_AB R176, R71, R176 ;  /* 0x000000b047b0723e */ /* 0x000fc400000010ff */
[----:B------:R-:W1:Y:S01]  /*3b40*/  MUFU.EX2 R25, R25 ;  /* 0x0000001900197308 */ /* 0x000e620000000800 */
[----:B0-----:R-:W-:Y:S01]  /*3b50*/  FADD.FTZ R21, R73, R36 ;  /* 0x0000002449157221 */ /* 0x001fe20000010000 */
[----:B---3--:R-:W-:Y:S01]  /*3b60*/  FADD.FTZ R13, R15, R4 ;  /* 0x000000040f0d7221 */ /* 0x008fe20000010000 */
[----:B------:R-:W-:Y:S02]  /*3b70*/  F2FP.BF16.F32.PACK_AB R178, R73, R178 ;  /* 0x000000b249b2723e */ /* 0x000fe400000010ff */
[----:B------:R-:W-:Y:S01]  /*3b80*/  FADD.FTZ R38, R172, R21 ;  /* 0x00000015ac267221 */ /* 0x000fe20000010000 */
[C---:B------:R-:W-:Y:S02]  /*3b90*/  F2FP.BF16.F32.PACK_AB R172, R75.reuse, R172 ;  /* 0x000000ac4bac723e */ /* 0x040fe400000010ff */
[----:B------:R-:W0:Y:S01]  /*3ba0*/  MUFU.EX2 R24, R27 ;  /* 0x0000001b00187308 */ /* 0x000e220000000800 */
[----:B------:R-:W-:Y:S01]  /*3bb0*/  FADD.FTZ R21, R75, R38 ;  /* 0x000000264b157221 */ /* 0x000fe20000010000 */
[C---:B--2---:R-:W-:Y:S01]  /*3bc0*/  FADD.FTZ R4, R14.reuse, R13 ;  /* 0x0000000d0e047221 */ /* 0x044fe20000010000 */
[----:B------:R-:W-:-:S02]  /*3bd0*/  F2FP.BF16.F32.PACK_AB R177, R14, R15 ;  /* 0x0000000f0eb1723e */ /* 0x000fc400000010ff */
[----:B------:R-:W-:Y:S01]  /*3be0*/  FADD.FTZ R38, R174, R21 ;  /* 0x00000015ae267221 */ /* 0x000fe20000010000 */
[C---:B------:R-:W-:Y:S02]  /*3bf0*/  F2FP.BF16.F32.PACK_AB R174, R77.reuse, R174 ;  /* 0x000000ae4dae723e */ /* 0x040fe400000010ff */
[----:B------:R-:W2:Y:S01]  /*3c00*/  MUFU.EX2 R29, R29 ;  /* 0x0000001d001d7308 */ /* 0x000ea20000000800 */
[----:B------:R-:W-:Y:S01]  /*3c10*/  FADD.FTZ R21, R77, R38 ;  /* 0x000000264d157221 */ /* 0x000fe20000010000 */
[----:B-1----:R-:W-:-:S03]  /*3c20*/  FADD.FTZ R13, R25, R4 ;  /* 0x00000004190d7221 */ /* 0x002fc60000010000 */
[----:B------:R-:W-:Y:S01]  /*3c30*/  FADD.FTZ R40, R168, R21 ;  /* 0x00000015a8287221 */ /* 0x000fe20000010000 */
[C---:B------:R-:W-:Y:S02]  /*3c40*/  F2FP.BF16.F32.PACK_AB R168, R79.reuse, R168 ;  /* 0x000000a84fa8723e */ /* 0x040fe400000010ff */
[----:B------:R-:W1:Y:S01]  /*3c50*/  MUFU.EX2 R26, R31 ;  /* 0x0000001f001a7308 */ /* 0x000e620000000800 */
[C---:B0-----:R-:W-:Y:S01]  /*3c60*/  FADD.FTZ R4, R24.reuse, R13 ;  /* 0x0000000d18047221 */ /* 0x041fe20000010000 */
[----:B------:R-:W-:Y:S01]  /*3c70*/  FADD.FTZ R21, R79, R40 ;  /* 0x000000284f157221 */ /* 0x000fe20000010000 */
[----:B------:R-:W-:-:S03]  /*3c80*/  F2FP.BF16.F32.PACK_AB R179, R24, R25 ;  /* 0x0000001918b3723e */ /* 0x000fc600000010ff */
[----:B------:R-:W-:Y:S01]  /*3c90*/  FADD.FTZ R40, R170, R21 ;  /* 0x00000015aa287221 */ /* 0x000fe20000010000 */
[----:B------:R-:W-:Y:S01]  /*3ca0*/  F2FP.BF16.F32.PACK_AB R170, R81, R170 ;  /* 0x000000aa51aa723e */ /* 0x000fe200000010ff */
[----:B------:R-:W0:Y:S01]  /*3cb0*/  MUFU.EX2 R33, R33 ;  /* 0x0000002100217308 */ /* 0x000e220000000800 */
[----:B--2---:R-:W-:-:S07]  /*3cc0*/  FADD.FTZ R13, R29, R4 ;  /* 0x000000041d0d7221 */ /* 0x004fce0000010000 */
[----:B------:R-:W2:Y:S01]  /*3cd0*/  MUFU.EX2 R28, R35 ;  /* 0x00000023001c7308 */ /* 0x000ea20000000800 */
[C---:B-1----:R-:W-:Y:S01]  /*3ce0*/  FADD.FTZ R4, R26.reuse, R13 ;  /* 0x0000000d1a047221 */ /* 0x042fe20000010000 */
[----:B------:R-:W-:Y:S01]  /*3cf0*/  FADD.FTZ R13, R81, R40 ;  /* 0x00000028510d7221 */ /* 0x000fe20000010000 */
[----:B------:R-:W-:-:S03]  /*3d00*/  F2FP.BF16.F32.PACK_AB R173, R26, R29 ;  /* 0x0000001d1aad723e */ /* 0x000fc600000010ff */
[----:B------:R-:W-:Y:S01]  /*3d10*/  FADD.FTZ R42, R152, R13 ;  /* 0x0000000d982a7221 */ /* 0x000fe20000010000 */
[----:B------:R-:W-:Y:S01]  /*3d20*/  F2FP.BF16.F32.PACK_AB R152, R83, R152 ;  /* 0x000000985398723e */ /* 0x000fe200000010ff */
[----:B------:R-:W1:Y:S01]  /*3d30*/  MUFU.EX2 R37, R37 ;  /* 0x0000002500257308 */ /* 0x000e620000000800 */
[----:B0-----:R-:W-:Y:S01]  /*3d40*/  FADD.FTZ R3, R33, R4 ;  /* 0x0000000421037221 */ /* 0x001fe20000010000 */
[----:B------:R-:W-:-:S04]  /*3d50*/  FADD.FTZ R13, R83, R42 ;  /* 0x0000002a530d7221 */ /* 0x000fc80000010000 */
[----:B------:R-:W-:Y:S01]  /*3d60*/  FADD.FTZ R42, R154, R13 ;  /* 0x0000000d9a2a7221 */ /* 0x000fe20000010000 */
[C---:B------:R-:W-:Y:S01]  /*3d70*/  F2FP.BF16.F32.PACK_AB R154, R85.reuse, R154 ;  /* 0x0000009a559a723e */ /* 0x040fe200000010ff */
[----:B------:R-:W0:Y:S01]  /*3d80*/  MUFU.EX2 R30, R39 ;  /* 0x00000027001e7308 */ /* 0x000e220000000800 */
[C---:B--2---:R-:W-:Y:S01]  /*3d90*/  FADD.FTZ R4, R28.reuse, R3 ;  /* 0x000000031c047221 */ /* 0x044fe20000010000 */
[----:B------:R-:W-:Y:S01]  /*3da0*/  FADD.FTZ R13, R85, R42 ;  /* 0x0000002a550d7221 */ /* 0x000fe20000010000 */
[----:B------:R-:W-:-:S03]  /*3db0*/  F2FP.BF16.F32.PACK_AB R175, R28, R33 ;  /* 0x000000211caf723e */ /* 0x000fc600000010ff */
[----:B------:R-:W-:Y:S01]  /*3dc0*/  FADD.FTZ R42, R156, R13 ;  /* 0x0000000d9c2a7221 */ /* 0x000fe20000010000 */
[----:B------:R-:W-:Y:S01]  /*3dd0*/  F2FP.BF16.F32.PACK_AB R156, R87, R156 ;  /* 0x0000009c579c723e */ /* 0x000fe200000010ff */
[----:B------:R-:W2:Y:S01]  /*3de0*/  MUFU.EX2 R41, R41 ;  /* 0x0000002900297308 */ /* 0x000ea20000000800 */
[----:B-1----:R-:W-:Y:S01]  /*3df0*/  FADD.FTZ R3, R37, R4 ;  /* 0x0000000425037221 */ /* 0x002fe20000010000 */
[----:B------:R-:W-:-:S04]  /*3e00*/  FADD.FTZ R13, R87, R42 ;  /* 0x0000002a570d7221 */ /* 0x000fc80000010000 */
[----:B------:R-:W-:Y:S02]  /*3e10*/  FADD.FTZ R42, R158, R13 ;  /* 0x0000000d9e2a7221 */ /* 0x000fe40000010000 */
        /* <DEDUP_REMOVED lines=11> */
[C---:B--2---:R-:W-:Y:S01]  /*3ed0*/  FADD.FTZ R4, R34.reuse, R3 ;  /* 0x0000000322047221 */ /* 0x044fe20000010000 */
[----:B------:R-:W-:-:S06]  /*3ee0*/  F2FP.BF16.F32.PACK_AB R153, R34, R45 ;  /* 0x0000002d2299723e */ /* 0x000fcc00000010ff */
[----:B------:R-:W2:Y:S01]  /*3ef0*/  MUFU.EX2 R160, R160 ;  /* 0x000000a000a07308 */ /* 0x000ea20000000800 */
[C---:B-1----:R-:W-:Y:S01]  /*3f00*/  FADD.FTZ R13, R89.reuse, R42 ;  /* 0x0000002a590d7221 */ /* 0x042fe20000010000 */
[----:B------:R-:W-:Y:S01]  /*3f10*/  F2FP.BF16.F32.PACK_AB R158, R89, R158 ;  /* 0x0000009e599e723e */ /* 0x000fe200000010ff */
[----:B------:R-:W-:-:S05]  /*3f20*/  IMAD.MOV.U32 R89, RZ, RZ, R151 ;  /* 0x000000ffff597224 */ /* 0x000fca00078e0097 */
        /* <DEDUP_REMOVED lines=9> */
[----:B------:R-:W-:Y:S01]  /*3fc0*/  F2FP.BF16.F32.PACK_AB R160, R135, R160 ;  /* 0x000000a087a0723e */ /* 0x000fe200000010ff */
[----:B------:R-:W-:-:S05]  /*3fd0*/  IMAD.MOV.U32 R135, RZ, RZ, R151 ;  /* 0x000000ffff877224 */ /* 0x000fca00078e0097 */
[----:B------:R-:W0:Y:S01]  /*3fe0*/  MUFU.EX2 R38, R55 ;  /* 0x0000003700267308 */ /* 0x000e220000000800 */
[----:B--2---:R-:W-:-:S07]  /*3ff0*/  FADD.FTZ R3, R53, R4 ;  /* 0x0000000435037221 */ /* 0x004fce0000010000 */
[----:B------:R2:W3:Y:S01]  /*4000*/  MUFU.EX2 R162, R139 ;  /* 0x0000008b00a27308 */ /* 0x0004e20000000800 */
[----:B-1----:R-:W-:-:S07]  /*4010*/  FADD.FTZ R13, R137, R44 ;  /* 0x0000002c890d7221 */ /* 0x002fce0000010000 */
[----:B------:R-:W1:Y:S01]  /*4020*/  MUFU.EX2 R57, R57 ;  /* 0x0000003900397308 */ /* 0x000e620000000800 */
[C---:B0-----:R-:W-:Y:S01]  /*4030*/  FADD.FTZ R4, R38.reuse, R3 ;  /* 0x0000000326047221 */ /* 0x041fe20000010000 */
[----:B------:R-:W-:Y:S01]  /*4040*/  F2FP.BF16.F32.PACK_AB R157, R38, R53 ;  /* 0x00000035269d723e */ /* 0x000fe200000010ff */
[----:B--2---:R-:W-:-:S05]  /*4050*/  IMAD.MOV.U32 R139, RZ, RZ, R151 ;  /* 0x000000ffff8b7224 */ /* 0x004fca00078e0097 */
[----:B------:R-:W0:Y:S01]  /*4060*/  MUFU.EX2 R141, R141 ;  /* 0x0000008d008d7308 */ /* 0x000e220000000800 */
[C---:B---3--:R-:W-:Y:S01]  /*4070*/  FADD.FTZ R44, R162.reuse, R13 ;  /* 0x0000000da22c7221 */ /* 0x048fe20000010000 */
[----:B------:R-:W-:Y:S01]  /*4080*/  F2FP.BF16.F32.PACK_AB R162, R162, R137 ;  /* 0x00000089a2a2723e */ /* 0x000fe200000010ff */
[----:B------:R-:W-:-:S05]  /*4090*/  IMAD.MOV.U32 R137, RZ, RZ, R151 ;  /* 0x000000ffff897224 */ /* 0x000fca00078e0097 */
[----:B------:R-:W2:Y:S01]  /*40a0*/  MUFU.EX2 R40, R59 ;  /* 0x0000003b00287308 */ /* 0x000ea20000000800 */
[----:B-1----:R-:W-:-:S07]  /*40b0*/  FADD.FTZ R3, R57, R4 ;  /* 0x0000000439037221 */ /* 0x002fce0000010000 */
[----:B------:R1:W3:Y:S01]  /*40c0*/  MUFU.EX2 R164, R143 ;  /* 0x0000008f00a47308 */ /* 0x0002e20000000800 */
[----:B0-----:R-:W-:-:S07]  /*40d0*/  FADD.FTZ R13, R141, R44 ;  /* 0x0000002c8d0d7221 */ /* 0x001fce0000010000 */
[----:B------:R-:W0:Y:S01]  /*40e0*/  MUFU.EX2 R61, R61 ;  /* 0x0000003d003d7308 */ /* 0x000e220000000800 */
[C---:B--2---:R-:W-:Y:S01]  /*40f0*/  FADD.FTZ R4, R40.reuse, R3 ;  /* 0x0000000328047221 */ /* 0x044fe20000010000 */
[----:B------:R-:W-:Y:S02]  /*4100*/  F2FP.BF16.F32.PACK_AB R159, R40, R57 ;  /* 0x00000039289f723e */ /* 0x000fe400000010ff */
[----:B-1----:R-:W-:-:S04]  /*4110*/  MOV R143, R151 ;  /* 0x00000097008f7202 */ /* 0x002fc80000000f00 */
[----:B------:R-:W1:Y:S01]  /*4120*/  MUFU.EX2 R145, R145 ;  /* 0x0000009100917308 */ /* 0x000e620000000800 */
[C---:B---3--:R-:W-:Y:S01]  /*4130*/  FADD.FTZ R46, R164.reuse, R13 ;  /* 0x0000000da42e7221 */ /* 0x048fe20000010000 */
[----:B------:R-:W-:Y:S01]  /*4140*/  F2FP.BF16.F32.PACK_AB R164, R164, R141 ;  /* 0x0000008da4a4723e */ /* 0x000fe200000010ff */
[----:B------:R-:W-:-:S05]  /*4150*/  IMAD.MOV.U32 R141, RZ, RZ, R151 ;  /* 0x000000ffff8d7224 */ /* 0x000fca00078e0097 */
[----:B------:R-:W2:Y:S01]  /*4160*/  MUFU.EX2 R8, R63 ;  /* 0x0000003f00087308 */ /* 0x000ea20000000800 */
[----:B0-----:R-:W-:-:S07]  /*4170*/  FADD.FTZ R3, R61, R4 ;  /* 0x000000043d037221 */ /* 0x001fce0000010000 */
[----:B------:R-:W0:Y:S01]  /*4180*/  MUFU.EX2 R65, R65 ;  /* 0x0000004100417308 */ /* 0x000e220000000800 */
[----:B-1----:R-:W-:-:S07]  /*4190*/  FADD.FTZ R13, R145, R46 ;  /* 0x0000002e910d7221 */ /* 0x002fce0000010000 */
[----:B------:R1:W3:Y:S01]  /*41a0*/  MUFU.EX2 R42, R91 ;  /* 0x0000005b002a7308 */ /* 0x0002e20000000800 */
[C---:B--2---:R-:W-:Y:S01]  /*41b0*/  FADD.FTZ R46, R8.reuse, R3 ;  /* 0x00000003082e7221 */ /* 0x044fe20000010000 */
[----:B------:R-:W-:-:S06]  /*41c0*/  F2FP.BF16.F32.PACK_AB R161, R8, R61 ;  /* 0x0000003d08a1723e */ /* 0x000fcc00000010ff */
[----:B------:R-:W2:Y:S01]  /*41d0*/  MUFU.EX2 R93, R93 ;  /* 0x0000005d005d7308 */ /* 0x000ea20000000800 */
[----:B0-----:R-:W-:Y:S01]  /*41e0*/  FADD.FTZ R3, R65, R46 ;  /* 0x0000002e41037221 */ /* 0x001fe20000010000 */
[----:B-1----:R-:W-:-:S06]  /*41f0*/  IMAD.MOV.U32 R91, RZ, RZ, R151 ;  /* 0x000000ffff5b7224 */ /* 0x002fcc00078e0097 */
[----:B------:R0:W1:Y:S01]  /*4200*/  MUFU.EX2 R44, R95 ;  /* 0x0000005f002c7308 */ /* 0x0000620000000800 */
[C---:B---3--:R-:W-:Y:S01]  /*4210*/  FADD.FTZ R12, R42.reuse, R3 ;  /* 0x000000032a0c7221 */ /* 0x048fe20000010000 */
[----:B------:R-:W-:-:S06]  /*4220*/  F2FP.BF16.F32.PACK_AB R163, R42, R65 ;  /* 0x000000412aa3723e */ /* 0x000fcc00000010ff */
[----:B------:R-:W3:Y:S01]  /*4230*/  MUFU.EX2 R97, R97 ;  /* 0x0000006100617308 */ /* 0x000ee20000000800 */
[----:B--2---:R-:W-:Y:S01]  /*4240*/  FADD.FTZ R3, R93, R12 ;  /* 0x0000000c5d037221 */ /* 0x004fe20000010000 */
[----:B0-----:R-:W-:-:S06]  /*4250*/  IMAD.MOV.U32 R95, RZ, RZ, R151 ;  /* 0x000000ffff5f7224 */ /* 0x001fcc00078e0097 */
[----:B------:R-:W0:Y:S01]  /*4260*/  MUFU.EX2 R20, R20 ;  /* 0x0000001400147308 */ /* 0x000e220000000800 */
[C---:B-1----:R-:W-:Y:S01]  /*4270*/  FADD.FTZ R12, R44.reuse, R3 ;  /* 0x000000032c0c7221 */ /* 0x042fe20000010000 */
[----:B------:R-:W-:Y:S02]  /*4280*/  F2FP.BF16.F32.PACK_AB R165, R44, R93 ;  /* 0x0000005d2ca5723e */ /* 0x000fe400000010ff */
[----:B------:R-:W-:-:S04]  /*4290*/  MOV R93, R151 ;  /* 0x00000097005d7202 */ /* 0x000fc80000000f00 */
[----:B------:R1:W2:Y:S01]  /*42a0*/  MUFU.EX2 R10, R99 ;  /* 0x00000063000a7308 */ /* 0x0002a20000000800 */
[----:B---3--:R-:W-:Y:S01]  /*42b0*/  FADD.FTZ R3, R97, R12 ;  /* 0x0000000c61037221 */ /* 0x008fe20000010000 */
[C---:B0-----:R-:W-:Y:S01]  /*42c0*/  F2FP.BF16.F32.PACK_AB R166, R20.reuse, R145 ;  /* 0x0000009114a6723e */ /* 0x041fe200000010ff */
[----:B------:R-:W-:Y:S01]  /*42d0*/  FADD.FTZ R4, R20, R13 ;  /* 0x0000000d14047221 */ /* 0x000fe20000010000 */
[--C-:B------:R-:W-:Y:S02]  /*42e0*/  IMAD.MOV.U32 R145, RZ, RZ, R151.reuse ;  /* 0x000000ffff917224 */ /* 0x100fe400078e0097 */
[----:B-1----:R-:W-:Y:S01]  /*42f0*/  IMAD.MOV.U32 R99, RZ, RZ, R151 ;  /* 0x000000ffff637224 */ /* 0x002fe200078e0097 */
[C---:B--2---:R-:W-:Y:S01]  /*4300*/  F2FP.BF16.F32.PACK_AB R167, R10.reuse, R97 ;  /* 0x000000610aa7723e */ /* 0x044fe200000010ff */
[----:B------:R-:W-:Y:S01]  /*4310*/  FADD.FTZ R3, R10, R3 ;  /* 0x000000030a037221 */ /* 0x000fe20000010000 */
[----:B------:R-:W-:Y:S01]  /*4320*/  IMAD.MOV.U32 R97, RZ, RZ, R151 ;  /* 0x000000ffff617224 */ /* 0x000fe200078e0097 */
[----:B------:R-:W-:Y:S06]  /*4330*/  @!P2 BRA `(.L_x_376) ;  /* 0x0000002800eca947 */ /* 0x000fec0003800000 */
[----:B------:R-:W-:Y:S01]  /*4340*/  R2UR UR4, R2 ;  /* 0x00000000020472ca */ /* 0x000fe200000e0000 */
[----:B------:R-:W-:Y:S01]  /*4350*/  IMAD.MOV.U32 R8, RZ, RZ, R11 ;  /* 0x000000ffff087224 */ /* 0x000fe200078e000b */
[----:B------:R-:W-:Y:S01]  /*4360*/  CS2R R150, SRZ ;  /* 0x0000000000967805 */ /* 0x000fe2000001ff00 */
[----:B------:R-:W-:Y:S01]  /*4370*/  IMAD.MOV.U32 R12, RZ, RZ, R9 ;  /* 0x000000ffff0c7224 */ /* 0x000fe200078e0009 */
[----:B------:R-:W-:Y:S01]  /*4380*/  CS2R R146, SRZ ;  /* 0x0000000000927805 */ /* 0x000fe2000001ff00 */
[----:B------:R-:W-:Y:S01]  /*4390*/  IMAD.MOV.U32 R10, RZ, RZ, R16 ;  /* 0x000000ffff0a7224 */ /* 0x000fe200078e0010 */
[----:B------:R-:W-:Y:S01]  /*43a0*/  CS2R R142, SRZ ;  /* 0x00000000008e7805 */ /* 0x000fe2000001ff00 */
[----:B------:R-:W-:Y:S01]  /*43b0*/  IMAD.MOV.U32 R5, RZ, RZ, 0x3f800000 ;  /* 0x3f800000ff057424 */ /* 0x000fe200078e00ff */
        /* <DEDUP_REMOVED lines=29> */
[----:B------:R-:W-:Y:S01]  /*4590*/  UIADD3 UR5, UR45, -0x2, URZ ;  /* 0xfffffffe2d057890 */ /* 0x000fe2000fffe03f */
[----:B------:R-:W-:-:S11]  /*45a0*/  ULDC UR6, c[0x0][0x9d8] ;  /* 0x0002760000067ab9 */ /* 0x000fd60000000800 */
.L_x_385:
[----:B------:R-:W-:-:S04]  /*45b0*/  UIADD3 UR7, UR4, 0x1, URZ ;  /* 0x0000000104077890 */ /* 0x000fc8000fffe03f */
[----:B------:R-:W-:-:S04]  /*45c0*/  UISETP.NE.AND UP0, UPT, UR7, 0x2, UPT ;  /* 0x000000020700788c */ /* 0x000fc8000bf05270 */
[----:B------:R-:W-:Y:S02]  /*45d0*/  USEL UR10, URZ, 0x1, UP0 ;  /* 0x000000013f0a7887 */ /* 0x000fe40008000000 */
[----:B------:R-:W-:-:S04]  /*45e0*/  USEL UR7, UR7, URZ, UP0 ;  /* 0x0000003f07077287 */ /* 0x000fc80008000000 */
[----:B------:R-:W-:Y:S02]  /*45f0*/  LOP3.LUT R16, R10, UR10, RZ, 0x3c, !PT ;  /* 0x0000000a0a107c12 */ /* 0x000fe4000f8e3cff */
[----:B------:R-:W-:Y:S01]  /*4600*/  MOV R2, UR7 ;  /* 0x0000000700027c02 */ /* 0x000fe20008000f00 */
[----:B------:R-:W-:Y:S06]  /*4610*/  @!P0 BRA `(.L_x_377) ;  /* 0x0000000000048947 */ /* 0x000fec0003800000 */
[----:B------:R-:W-:Y:S01]  /*4620*/  BPT.TRAP 0x1 ;  /* 0x000000040000795c */ /* 0x000fe20000300000 */
.L_x_377:
[----:B------:R-:W0:Y:S01]  /*4630*/  S2UR UR11, SR_CgaCtaId ;  /* 0x00000000000b79c3 */ /* 0x000e220000008800 */
[----:B------:R-:W-:Y:S01]  /*4640*/  UMOV UR10, 0x400 ;  /* 0x00000400000a7882 */ /* 0x000fe20000000000 */
[----:B------:R-:W-:Y:S01]  /*4650*/  SHF.L.U32 R6, R16, 0x1f, RZ ;  /* 0x0000001f10067819 */ /* 0x000fe200000006ff */
[----:B0-----:R-:W-:-:S06]  /*4660*/  ULEA UR10, UR11, UR10, 0x18 ;  /* 0x0000000a0b0a7291 */ /* 0x001fcc000f8ec03f */
[----:B------:R-:W-:-:S05]  /*4670*/  IMAD.U32 R0, RZ, RZ, UR10 ;  /* 0x0000000aff007e24 */ /* 0x000fca000f8e00ff */
[----:B------:R-:W-:-:S13]  /*4680*/  R2UR UR10, R0 ;  /* 0x00000000000a72ca */ /* 0x000fda00000e0000 */
[----:B------:R-:W-:-:S09]  /*4690*/  ULEA UR7, UR7, UR10, 0x3 ;  /* 0x0000000a07077291 */ /* 0x000fd2000f8e183f */
[----:B------:R0:W1:Y:S01]  /*46a0*/  SYNCS.PHASECHK.TRANS64.TRYWAIT P2, [UR7+0x34830], R6 ;  /* 0x03483006ff0075a7 */ /* 0x0000620008040147 */
[----:B------:R-:W-:Y:S05]  /*46b0*/  @!P0 BRA `(.L_x_378) ;  /* 0x0000000000048947 */ /* 0x000fea0003800000 */
[----:B------:R-:W-:Y:S01]  /*46c0*/  BPT.TRAP 0x1 ;  /* 0x000000040000795c */ /* 0x000fe20000300000 */
.L_x_378:
[----:B-1----:R-:W-:Y:S05]  /*46d0*/  @P2 BRA `(.L_x_379) ;  /* 0x0000000000082947 */ /* 0x002fea0003800000 */
[----:B------:R-:W1:Y:S02]  /*46e0*/  SYNCS.PHASECHK.TRANS64.TRYWAIT P2, [UR7+0x34830], R6 ;  /* 0x03483006ff0075a7 */ /* 0x000e640008040147 */
[----:B-1----:R-:W-:Y:S05]  /*46f0*/  @!P2 BRA `(.L_x_380) ;  /* 0x000000bc0020a947 */ /* 0x002fea0003800000 */
.L_x_379:
[----:B------:R-:W-:Y:S01]  /*4700*/  R2UR UR10, R2 ;  /* 0x00000000020a72ca */ /* 0x000fe200000e0000 */
[----:B------:R-:W-:Y:S01]  /*4710*/  WARPGROUP.ARRIVE ;  /* 0x00000000000079c5 */ /* 0x000fe20000000000 */
[----:B------:R-:W-:Y:S01]  /*4720*/  UMOV UR44, UR56 ;  /* 0x00000038002c7c82 */ /* 0x000fe20008000000 */
[----:B------:R-:W-:Y:S01]  /*4730*/  UMOV UR45, UR57 ;  /* 0x00000039002d7c82 */ /* 0x000fe20008000000 */
[----:B------:R-:W-:Y:S01]  /*4740*/  UMOV UR47, 0x40000040 ;  /* 0x40000040002f7882 */ /* 0x000fe20000000000 */
        /* <DEDUP_REMOVED lines=8> */
[----:B------:R-:W-:Y:S01]  /*47d0*/  UIMAD UR10, UR10, 0xc00, UR60 ;  /* 0x00000c000a0a78a4 */ /* 0x000fe2000f8e023c */
[-C--:B------:R-:W-:Y:S01]  /*47e0*/  FMUL.FTZ R88, R88, R7.reuse ;  /* 0x0000000758587220 */ /* 0x080fe20000410000 */
[-C--:B------:R-:W-:Y:S01]  /*47f0*/  FMUL.FTZ R89, R89, R7.reuse ;  /* 0x0000000759597220 */ /* 0x080fe20000410000 */
[-C--:B------:R-:W-:Y:S01]  /*4800*/  FMUL.FTZ R92, R92, R7.reuse ;  /* 0x000000075c5c7220 */ /* 0x080fe20000410000 */
[----:B------:R-:W-:Y:S01]  /*4810*/  UIADD3 UR14, UR10, 0x6, URZ ;  /* 0x000000060a0e7890 */ /* 0x000fe2000fffe03f */
[-C--:B------:R-:W-:Y:S01]  /*4820*/  FMUL.FTZ R93, R93, R7.reuse ;  /* 0x000000075d5d7220 */ /* 0x080fe20000410000 */
[----:B------:R-:W-:Y:S01]  /*4830*/  UIADD3 UR18, UR10, 0x400, URZ ;  /* 0x000004000a127890 */ /* 0x000fe2000fffe03f */
[-C--:B------:R-:W-:Y:S01]  /*4840*/  FMUL.FTZ R96, R96, R7.reuse ;  /* 0x0000000760607220 */ /* 0x080fe20000410000 */
[----:B------:R-:W-:Y:S01]  /*4850*/  UMOV UR46, UR10 ;  /* 0x0000000a002e7c82 */ /* 0x000fe20008000000 */
[----:B------:R-:W-:Y:S01]  /*4860*/  UIADD3 UR22, UR10, 0x402, URZ ;  /* 0x000004020a167890 */ /* 0x000fe2000fffe03f */
[----:B------:R-:W-:Y:S01]  /*4870*/  HGMMA.64x128x16.F32.BF16 R24, gdesc[UR44], RZ, !UPT, gsb0 ;  /* 0x01e000002c1879f0 */ /* 0x000fe2000c0018ff */
[----:B------:R-:W-:Y:S01]  /*4880*/  UIADD3 UR46, UR10, 0x2, URZ ;  /* 0x000000020a2e7890 */ /* 0x000fe2000fffe03f */
[-C--:B------:R-:W-:Y:S01]  /*4890*/  FMUL.FTZ R97, R97, R7.reuse ;  /* 0x0000000761617220 */ /* 0x080fe20000410000 */
[----:B------:R-:W-:Y:S01]  /*48a0*/  UMOV UR44, UR52 ;  /* 0x00000034002c7c82 */ /* 0x000fe20008000000 */
[----:B------:R-:W-:Y:S01]  /*48b0*/  UMOV UR45, UR53 ;  /* 0x00000035002d7c82 */ /* 0x000fe20008000000 */
[----:B------:R-:W-:Y:S01]  /*48c0*/  UMOV UR47, 0x40000040 ;  /* 0x40000040002f7882 */ /* 0x000fe20000000000 */
[----:B------:R-:W-:Y:S01]  /*48d0*/  UIADD3 UR26, UR10, 0x404, URZ ;  /* 0x000004040a1a7890 */ /* 0x000fe2000fffe03f */
[-C--:B------:R-:W-:Y:S01]  /*48e0*/  FMUL.FTZ R100, R100, R7.reuse ;  /* 0x0000000764647220 */ /* 0x080fe20000410000 */
        /* <DEDUP_REMOVED lines=105> */
.L_x_381:
[----:B------:R-:W-:Y:S01]  /*4f80*/  IMAD.U32 R7, RZ, RZ, UR4 ;  /* 0x00000004ff077e24 */ /* 0x000fe2000f8e00ff */
[----:B------:R-:W-:-:S03]  /*4f90*/  SHF.L.U32 R5, R10, 0x1f, RZ ;  /* 0x0000001f0a057819 */ /* 0x000fc600000006ff */
[----:B------:R-:W-:-:S04]  /*4fa0*/  IMAD R10, R7, 0x8, R0 ;  /* 0x00000008070a7824 */ /* 0x000fc800078e0200 */
[----:B------:R2:W3:Y:S01]  /*4fb0*/  SYNCS.PHASECHK.TRANS64.TRYWAIT P2, [R10+URZ+0x34850], R5 ;  /* 0x034850050a0075a7 */ /* 0x0004e2000804017f */
[----:B------:R-:W-:Y:S05]  /*4fc0*/  @!P0 BRA `(.L_x_382) ;  /* 0x0000000000048947 */ /* 0x000fea0003800000 */
[----:B------:R-:W-:Y:S01]  /*4fd0*/  BPT.TRAP 0x1 ;  /* 0x000000040000795c */ /* 0x000fe20000300000 */
.L_x_382:
[----:B---3--:R-:W-:Y:S05]  /*4fe0*/  @P2 BRA `(.L_x_383) ;  /* 0x0000000000082947 */ /* 0x008fea0003800000 */
[----:B------:R-:W3:Y:S02]  /*4ff0*/  SYNCS.PHASECHK.TRANS64.TRYWAIT P2, [R10+URZ+0x34850], R5 ;  /* 0x034850050a0075a7 */ /* 0x000ee4000804017f */
[----:B---3--:R-:W-:Y:S05]  /*5000*/  @!P2 BRA `(.L_x_384) ;  /* 0x000000b000f4a947 */ /* 0x008fea0003800000 */
.L_x_383:
[----:B------:R-:W-:Y:S01]  /*5010*/  R2UR UR10, R0 ;  /* 0x00000000000a72ca */ /* 0x000fe200000e0000 */
[----:B------:R-:W-:Y:S01]  /*5020*/  WARPGROUP.ARRIVE ;  /* 0x00000000000079c5 */ /* 0x000fe20000000000 */
[----:B------:R-:W-:Y:S01]  /*5030*/  UMOV UR11, 0x40000040 ;  /* 0x40000040000b7882 */ /* 0x000fe20000000000 */
[----:B--23--:R-:W-:Y:S01]  /*5040*/  FMUL.FTZ R5, R24, UR6 ;  /* 0x0000000618057c20 */ /* 0x00cfe20008410000 */
        /* <DEDUP_REMOVED lines=9> */
[----:B------:R-:W-:Y:S01]  /*50e0*/  UIADD3 UR10, UR10, 0x400, URZ ;  /* 0x000004000a0a7890 */ /* 0x000fe2000fffe03f */
[----:B------:R-:W-:Y:S01]  /*50f0*/  FMUL.FTZ R45, R45, UR6 ;  /* 0x000000062d2d7c20 */ /* 0x000fe20008410000 */
[----:B------:R-:W-:Y:S01]  /*5100*/  FMUL.FTZ R205, R49, UR6 ;  /* 0x0000000631cd7c20 */ /* 0x000fe20008410000 */
[----:B------:R-:W-:Y:S01]  /*5110*/  FMUL.FTZ R207, R52, UR6 ;  /* 0x0000000634cf7c20 */ /* 0x000fe20008410000 */
[----:B------:R-:W-:Y:S01]  /*5120*/  USHF.R.U32.HI UR10, URZ, 0x4, UR10 ;  /* 0x000000043f0a7899 */ /* 0x000fe2000801160a */
[----:B------:R-:W2:Y:S01]  /*5130*/  MUFU.TANH R11, R11 ;  /* 0x0000000b000b7308 */ /* 0x000ea20000002400 */
[----:B------:R-:W-:Y:S01]  /*5140*/  FMUL.FTZ R209, R53, UR6 ;  /* 0x0000000635d17c20 */ /* 0x000fe20008410000 */
[----:B------:R-:W-:Y:S01]  /*5150*/  FMUL.FTZ R211, R56, UR6 ;  /* 0x0000000638d37c20 */ /* 0x000fe20008410000 */
[----:B------:R-:W-:Y:S01]  /*5160*/  ULOP3.LUT UR10, UR10, 0x3fff, URZ, 0xc0, !UPT ;  /* 0x00003fff0a0a7892 */ /* 0x000fe2000f8ec03f */
[----:B------:R-:W-:Y:S01]  /*5170*/  FMUL.FTZ R213, R57, UR6 ;  /* 0x0000000639d57c20 */ /* 0x000fe20008410000 */
[----:B------:R-:W-:Y:S01]  /*5180*/  FMUL.FTZ R215, R60, UR6 ;  /* 0x000000063cd77c20 */ /* 0x000fe20008410000 */
[----:B------:R-:W-:Y:S01]  /*5190*/  FMUL.FTZ R217, R61, UR6 ;  /* 0x000000063dd97c20 */ /* 0x000fe20008410000 */
[----:B------:R-:W-:Y:S01]  /*51a0*/  ULOP3.LUT UR10, UR10, 0x4000000, URZ, 0xfc, !UPT ;  /* 0x040000000a0a7892 */ /* 0x000fe2000f8efc3f */
[----:B------:R-:W3:Y:S01]  /*51b0*/  MUFU.TANH R21, R21 ;  /* 0x0000001500157308 */ /* 0x000ee20000002400 */
[----:B01----:R-:W-:Y:S01]  /*51c0*/  FMNMX.FTZ R6, R5, R12, !PT ;  /* 0x0000000c05067209 */ /* 0x003fe20007810000 */
[----:B------:R-:W-:Y:S01]  /*51d0*/  FMUL.FTZ R219, R64, UR6 ;  /* 0x0000000640db7c20 */ /* 0x000fe20008410000 */
[----:B------:R-:W-:Y:S01]  /*51e0*/  ULEA UR4, UR4, UR10, 0xb ;  /* 0x0000000a04047291 */ /* 0x000fe2000f8e583f */
[----:B------:R-:W-:Y:S01]  /*51f0*/  FMUL.FTZ R221, R69, UR6 ;  /* 0x0000000645dd7c20 */ /* 0x000fe20008410000 */
[----:B------:R-:W-:Y:S01]  /*5200*/  FMUL.FTZ R223, R72, UR6 ;  /* 0x0000000648df7c20 */ /* 0x000fe20008410000 */
[----:B------:R-:W-:Y:S01]  /*5210*/  FMUL.FTZ R225, R73, UR6 ;  /* 0x0000000649e17c20 */ /* 0x000fe20008410000 */
[----:B------:R-:W-:Y:S01]  /*5220*/  FMUL.FTZ R227, R76, UR6 ;  /* 0x000000064ce37c20 */ /* 0x000fe20008410000 */
[----:B------:R-:W0:Y:S01]  /*5230*/  MUFU.TANH R29, R29 ;  /* 0x0000001d001d7308 */ /* 0x000e220000002400 */
[----:B--2---:R-:W-:Y:S01]  /*5240*/  FMNMX.FTZ R6, R11, R6, !PT ;  /* 0x000000060b067209 */ /* 0x004fe20007810000 */
[----:B------:R-:W-:Y:S01]  /*5250*/  UMOV UR10, UR4 ;  /* 0x00000004000a7c82 */ /* 0x000fe20008000000 */
[----:B------:R-:W-:Y:S01]  /*5260*/  FMUL.FTZ R229, R77, UR6 ;  /* 0x000000064de57c20 */ /* 0x000fe20008410000 */
[----:B------:R-:W-:Y:S01]  /*5270*/  HGMMA.64x128x16.F32.BF16 R88, R180, gdesc[UR8].tnspB, R88, gsb0 ;  /* 0x41e00008b4587df0 */ /* 0x000fe20008001858 */
[----:B------:R-:W-:Y:S01]  /*5280*/  UIADD3 UR10, UR4, 0x80, URZ ;  /* 0x00000080040a7890 */ /* 0x000fe2000fffe03f */
[----:B------:R-:W-:Y:S01]  /*5290*/  FMUL.FTZ R231, R80, UR6 ;  /* 0x0000000650e77c20 */ /* 0x000fe20008410000 */
[----:B------:R-:W-:Y:S01]  /*52a0*/  UMOV UR11, 0x40000040 ;  /* 0x40000040000b7882 */ /* 0x000fe20000000000 */
[----:B------:R-:W-:Y:S01]  /*52b0*/  MUFU.TANH R33, R33 ;  /* 0x0000002100217308 */ /* 0x000fe20000002400 */
[----:B---3--:R-:W-:Y:S01]  /*52c0*/  FMNMX.FTZ R6, R21, R6, !PT ;  /* 0x0000000615067209 */ /* 0x008fe20007810000 */
[----:B------:R-:W-:Y:S01]  /*52d0*/  FMUL.FTZ R233, R81, UR6 ;  /* 0x0000000651e97c20 */ /* 0x000fe20008410000 */
[----:B------:R-:W-:Y:S01]  /*52e0*/  FMUL.FTZ R235, R84, UR6 ;  /* 0x0000000654eb7c20 */ /* 0x000fe20008410000 */
[----:B------:R-:W-:Y:S01]  /*52f0*/  FMUL.FTZ R85, R85, UR6 ;  /* 0x0000000655557c20 */ /* 0x000fe20008410000 */
[----:B------:R-:W-:Y:S01]  /*5300*/  FMUL.FTZ R13, R26, UR6 ;  /* 0x000000061a0d7c20 */ /* 0x000fe20008410000 */
[----:B------:R-:W-:Y:S01]  /*5310*/  FMUL.FTZ R15, R27, UR6 ;  /* 0x000000061b0f7c20 */ /* 0x000fe20008410000 */
[----:B------:R-:W-:Y:S01]  /*5320*/  FMUL.FTZ R25, R30, UR6 ;  /* 0x000000061e197c20 */ /* 0x000fe20008410000 */
[----:B------:R-:W-:Y:S01]  /*5330*/  MUFU.TANH R197, R197 ;  /* 0x000000c500c57308 */ /* 0x000fe20000002400 */
[----:B0-----:R-:W-:Y:S01]  /*5340*/  FMNMX.FTZ R6, R29, R6, !PT ;  /* 0x000000061d067209 */ /* 0x001fe20007810000 */
        /* <DEDUP_REMOVED lines=29> */
[----:B------:R-:W-:Y:S01]  /*5520*/  ISETP.LT.AND P2, PT, RZ, UR5, PT ;  /* 0x00000005ff007c0c */ /* 0x000fe2000bf41270 */
[----:B------:R-:W-:Y:S01]  /*5530*/  MUFU.TANH R45, R45 ;  /* 0x0000002d002d7308 */ /* 0x000fe20000002400 */
[----:B------:R-:W-:-:S07]  /*5540*/  UIADD3 UR5, UR5, -0x1, URZ ;  /* 0xffffffff05057890 */ /* 0x000fce000fffe03f */
[----:B------:R-:W-:Y:S08]  /*5550*/  MUFU.TANH R205, R205 ;  /* 0x000000cd00cd7308 */ /* 0x000ff00000002400 */
        /* <DEDUP_REMOVED lines=10> */
[----:B------:R-:W-:Y:S01]  /*5600*/  MUFU.TANH R227, R227 ;  /* 0x000000e300e37308 */ /* 0x000fe20000002400 */
[----:B------:R-:W-:-:S02]  /*5610*/  WARPGROUP.DEPBAR.LE gsb0, 0x0 ;  /* 0x00008000000079c5 */ /* 0x000fc40000010000 */
[----:B------:R-:W-:Y:S01]  /*5620*/  WARPGROUP.ARRIVE ;  /* 0x00000000000079c5 */ /* 0x000fe20000000000 */
[----:B------:R-:W-:Y:S01]  /*5630*/  FMUL.FTZ R181, R32, UR6 ;  /* 0x0000000620b57c20 */ /* 0x000fe20008410000 */
[----:B------:R-:W-:-:S03]  /*5640*/  FMUL.FTZ R183, R36, UR6 ;  /* 0x0000000624b77c20 */ /* 0x000fc60008410000 */
[----:B------:R-:W-:Y:S01]  /*5650*/  MUFU.TANH R229, R229 ;  /* 0x000000e500e57308 */ /* 0x000fe20000002400 */
[----:B------:R-:W-:Y:S01]  /*5660*/  HGMMA.64x128x16.F32.BF16 R88, R176, gdesc[UR8].tnspB, R88, gsb0 ;  /* 0x41e00008b0587df0 */ /* 0x000fe20008001858 */
[----:B------:R-:W-:Y:S01]  /*5670*/  UIADD3 UR10, UR4, 0x100, URZ ;  /* 0x00000100040a7890 */ /* 0x000fe2000fffe03f */
[----:B------:R-:W-:-:S05]  /*5680*/  UMOV UR11, 0x40000040 ;  /* 0x40000040000b7882 */ /* 0x000fca0000000000 */
[----:B------:R-:W0:Y:S08]  /*5690*/  MUFU.TANH R181, R181 ;  /* 0x000000b500b57308 */ /* 0x000e300000002400 */
[----:B------:R-:W1:Y:S08]  /*56a0*/  MUFU.TANH R183, R183 ;  /* 0x000000b700b77308 */ /* 0x000e700000002400 */
[----:B------:R-:W-:Y:S01]  /*56b0*/  MUFU.TANH R231, R231 ;  /* 0x000000e700e77308 */ /* 0x000fe20000002400 */
[----:B0-----:R-:W-:-:S04]  /*56c0*/  FMNMX.FTZ R6, R181, R6, !PT ;  /* 0x00000006b5067209 */ /* 0x001fc80007810000 */
[----:B------:R-:W-:-:S03]  /*56d0*/  FMNMX.FTZ R6, R33, R6, !PT ;  /* 0x0000000621067209 */ /* 0x000fc60007810000 */
[----:B------:R-:W-:Y:S01]  /*56e0*/  MUFU.TANH R233, R233 ;  /* 0x000000e900e97308 */ /* 0x000fe20000002400 */
[----:B-1----:R-:W-:-:S04]  /*56f0*/  FMNMX.FTZ R6, R183, R6, !PT ;  /* 0x00000006b7067209 */ /* 0x002fc80007810000 */
[----:B------:R-:W-:-:S03]  /*5700*/  FMNMX.FTZ R6, R197, R6, !PT ;  /* 0x00000006c5067209 */ /* 0x000fc60007810000 */
[----:B------:R-:W-:Y:S01]  /*5710*/  MUFU.TANH R235, R235 ;  /* 0x000000eb00eb7308 */ /* 0x000fe20000002400 */
[----:B------:R-:W-:-:S04]  /*5720*/  FMNMX.FTZ R6, R199, R6, !PT ;  /* 0x00000006c7067209 */ /* 0x000fc80007810000 */
[----:B------:R-:W-:-:S03]  /*5730*/  FMNMX.FTZ R6, R201, R6, !PT ;  /* 0x00000006c9067209 */ /* 0x000fc60007810000 */
[----:B------:R-:W-:Y:S01]  /*5740*/  MUFU.TANH R85, R85 ;  /* 0x0000005500557308 */ /* 0x000fe20000002400 */
[----:B------:R-:W-:-:S04]  /*5750*/  FMNMX.FTZ R6, R203, R6, !PT ;  /* 0x00000006cb067209 */ /* 0x000fc80007810000 */
[----:B------:R-:W-:-:S03]  /*5760*/  FMNMX.FTZ R6, R45, R6, !PT ;  /* 0x000000062d067209 */ /* 0x000fc60007810000 */
        /* <DEDUP_REMOVED lines=20> */
[----:B------:R-:W-:Y:S08]  /*58b0*/  MUFU.TANH R177, R177 ;  /* 0x000000b100b17308 */ /* 0x000ff00000002400 */
[----:B------:R-:W-:Y:S01]  /*58c0*/  MUFU.TANH R51, R51 ;  /* 0x0000003300337308 */ /* 0x000fe20000002400 */
[----:B0-----:R-:W-:-:S04]  /*58d0*/  FMNMX.FTZ R6, R179, R6, !PT ;  /* 0x00000006b3067209 */ /* 0x001fc80007810000 */
[----:B------:R-:W-:-:S03]  /*58e0*/  FMNMX.FTZ R6, R205, R6, !PT ;  /* 0x00000006cd067209 */ /* 0x000fc60007810000 */
[----:B------:R-:W-:Y:S01]  /*58f0*/  MUFU.TANH R53, R53 ;  /* 0x0000003500357308 */ /* 0x000fe20000002400 */
[----:B------:R-:W-:-:S04]  /*5900*/  FMNMX.FTZ R6, R207, R6, !PT ;  /* 0x00000006cf067209 */ /* 0x000fc80007810000 */
        /* <DEDUP_REMOVED lines=8> */
[----:B------:R-:W-:-:S07]  /*5990*/  FMNMX.FTZ R6, R219, R6, !PT ;  /* 0x00000006db067209 */ /* 0x000fce0007810000 */
        /* <DEDUP_REMOVED lines=14> */
[----:B------:R-:W-:Y:S01]  /*5a80*/  FMUL.FTZ R175, R68, UR6 ;  /* 0x0000000644af7c20 */ /* 0x000fe20008410000 */
[----:B------:R-:W-:Y:S02]  /*5a90*/  FMUL.FTZ R65, R66, UR6 ;  /* 0x0000000642417c20 */ /* 0x000fe40008410000 */
        /* <DEDUP_REMOVED lines=8> */
[----:B-1----:R-:W-:-:S04]  /*5b20*/  FMNMX.FTZ R6, R175, R6, !PT ;  /* 0x00000006af067209 */ /* 0x002fc80007810000 */
[----:B------:R-:W-:-:S04]  /*5b30*/  FMNMX.FTZ R6, R221, R6, !PT ;  /* 0x00000006dd067209 */ /* 0x000fc80007810000 */
[----:B------:R-:W-:-:S04]  /*5b40*/  FMNMX.FTZ R6, R223, R6, !PT ;  /* 0x00000006df067209 */ /* 0x000fc80007810000 */
[----:B------:R-:W-:-:S04]  /*5b50*/  FMNMX.FTZ R6, R225, R6, !PT ;  /* 0x00000006e1067209 */ /* 0x000fc80007810000 */
[----:B------:R-:W-:-:S04]  /*5b60*/  FMNMX.FTZ R6, R227, R6, !PT ;  /* 0x00000006e3067209 */ /* 0x000fc80007810000 */
[----:B------:R-:W-:-:S04]  /*5b70*/  FMNMX.FTZ R6, R229, R6, !PT ;  /* 0x00000006e5067209 */ /* 0x000fc80007810000 */
[----:B------:R-:W-:-:S04]  /*5b80*/  FMNMX.FTZ R6, R231, R6, !PT ;  /* 0x00000006e7067209 */ /* 0x000fc80007810000 */
[----:B------:R-:W-:-:S04]  /*5b90*/  FMNMX.FTZ R6, R233, R6, !PT ;  /* 0x00000006e9067209 */ /* 0x000fc80007810000 */
[----:B------:R-:W-:-:S04]  /*5ba0*/  FMNMX.FTZ R6, R235, R6, !PT ;  /* 0x00000006eb067209 */ /* 0x000fc80007810000 */
[----:B------:R-:W-:-:S05]  /*5bb0*/  FMNMX.FTZ R6, R85, R6, !PT ;  /* 0x0000000655067209 */ /* 0x000fca0007810000 */
[----:B------:R-:W0:Y:S02]  /*5bc0*/  SHFL.BFLY PT, R7, R6, 0x2, 0x1f ;  /* 0x0c401f0006077f89 */ /* 0x000e2400000e0000 */
[----:B0-----:R-:W-:Y:S02]  /*5bd0*/  FMNMX.FTZ R7, R6, R7, !PT ;  /* 0x0000000706077209 */ /* 0x001fe40007810000 */
[----:B------:R-:W0:Y:S03]  /*5be0*/  LDC R6, c[0x0][0x988] ;  /* 0x00026200ff067b82 */ /* 0x000e260000000800 */
[----:B------:R-:W1:Y:S02]  /*5bf0*/  SHFL.BFLY PT, R14, R7, 0x1, 0x1f ;  /* 0x0c201f00070e7f89 */ /* 0x000e6400000e0000 */
[----:B-1----:R-:W-:Y:S02]  /*5c00*/  FMNMX.FTZ R9, R7, R14, !PT ;  /* 0x0000000e07097209 */ /* 0x002fe40007810000 */
[----:B------:R-:W-:-:S03]  /*5c10*/  FMNMX.FTZ R14, R13, R8, !PT ;  /* 0x000000080d0e7209 */ /* 0x000fc60007810000 */
[----:B------:R-:W-:Y:S01]  /*5c20*/  FADD.FTZ R7, -R9, R12 ;  /* 0x0000000c09077221 */ /* 0x000fe20000010100 */
[----:B------:R-:W-:Y:S01]  /*5c30*/  FMNMX.FTZ R14, R15, R14, !PT ;  /* 0x0000000e0f0e7209 */ /* 0x000fe20007810000 */
[-C--:B0-----:R-:W-:Y:S02]  /*5c40*/  FMUL.FTZ R12, R9, R6.reuse ;  /* 0x00000006090c7220 */ /* 0x081fe40000410000 */
[----:B------:R-:W-:Y:S01]  /*5c50*/  FMUL.FTZ R7, R7, R6 ;  /* 0x0000000607077220 */ /* 0x000fe20000410000 */
[----:B------:R-:W-:Y:S01]  /*5c60*/  FMNMX.FTZ R14, R25, R14, !PT ;  /* 0x0000000e190e7209 */ /* 0x000fe20007810000 */
[-CC-:B------:R-:W-:Y:S01]  /*5c70*/  FFMA.FTZ R180, R5, R6.reuse, -R12.reuse ;  /* 0x0000000605b47223 */ /* 0x180fe2000001080c */
[-CC-:B------:R-:W-:Y:S01]  /*5c80*/  FFMA.FTZ R182, R21, R6.reuse, -R12.reuse ;  /* 0x0000000615b67223 */ /* 0x180fe2000001080c */
[--C-:B------:R-:W-:Y:S01]  /*5c90*/  FFMA.FTZ R21, R29, R6, -R12.reuse ;  /* 0x000000061d157223 */ /* 0x100fe2000001080c */
[----:B------:R-:W-:Y:S01]  /*5ca0*/  FMNMX.FTZ R14, R27, R14, !PT ;  /* 0x0000000e1b0e7209 */ /* 0x000fe20007810000 */
[----:B------:R-:W-:Y:S01]  /*5cb0*/  FFMA.FTZ R29, R33, R6, -R12 ;  /* 0x00000006211d7223 */ /* 0x000fe2000001080c */
[----:B------:R-:W-:-:S02]  /*5cc0*/  WARPGROUP.DEPBAR.LE gsb0, 0x0 ;  /* 0x00008000000079c5 */ /* 0x000fc40000010000 */
[----:B------:R-:W-:Y:S01]  /*5cd0*/  WARPGROUP.ARRIVE ;  /* 0x00000000000079c5 */ /* 0x000fe20000000000 */
[----:B------:R-:W-:Y:S01]  /*5ce0*/  FMNMX.FTZ R14, R31, R14, !PT ;  /* 0x0000000e1f0e7209 */ /* 0x000fe20007810000 */
[----:B------:R-:W-:Y:S01]  /*5cf0*/  FMUL.FTZ R169, R86, UR6 ;  /* 0x0000000656a97c20 */ /* 0x000fe20008410000 */
[-CC-:B------:R-:W-:Y:S01]  /*5d00*/  FFMA.FTZ R171, R11, R6.reuse, -R12.reuse ;  /* 0x000000060bab7223 */ /* 0x180fe2000001080c */
[--C-:B------:R-:W-:Y:S01]  /*5d10*/  FFMA.FTZ R33, R197, R6, -R12.reuse ;  /* 0x00000006c5217223 */ /* 0x100fe2000001080c */
[----:B------:R-:W-:Y:S01]  /*5d20*/  FMNMX.FTZ R14, R35, R14, !PT ;  /* 0x0000000e230e7209 */ /* 0x000fe20007810000 */
[----:B------:R-:W-:Y:S01]  /*5d30*/  HGMMA.64x128x16.F32.BF16 R88, R152, gdesc[UR8].tnspB, R88, gsb0 ;  /* 0x41e0000898587df0 */ /* 0x000fe20008001858 */
[----:B------:R-:W-:Y:S01]  /*5d40*/  UIADD3 UR10, UR4, 0x280, URZ ;  /* 0x00000280040a7890 */ /* 0x000fe2000fffe03f */
[----:B------:R-:W-:Y:S01]  /*5d50*/  MUFU.TANH R169, R169 ;  /* 0x000000a900a97308 */ /* 0x000fe20000002400 */
[----:B------:R-:W-:Y:S01]  /*5d60*/  UMOV UR11, 0x40000040 ;  /* 0x40000040000b7882 */ /* 0x000fe20000000000 */
[----:B------:R-:W-:Y:S01]  /*5d70*/  FMNMX.FTZ R14, R37, R14, !PT ;  /* 0x0000000e250e7209 */ /* 0x000fe20007810000 */
[-CC-:B------:R-:W-:Y:S01]  /*5d80*/  FFMA.FTZ R172, R199, R6.reuse, -R12.reuse ;  /* 0x00000006c7ac7223 */ /* 0x180fe2000001080c */
[-CC-:B------:R-:W-:Y:S01]  /*5d90*/  FFMA.FTZ R174, R203, R6.reuse, -R12.reuse ;  /* 0x00000006cbae7223 */ /* 0x180fe2000001080c */
[--C-:B------:R-:W-:Y:S01]  /*5da0*/  FFMA.FTZ R170, R207, R6, -R12.reuse ;  /* 0x00000006cfaa7223 */ /* 0x100fe2000001080c */
        /* <DEDUP_REMOVED lines=14> */
[----:B------:R-:W-:Y:S01]  /*5e90*/  FFMA.FTZ R85, R85, R6, -R12 ;  /* 0x0000000655557223 */ /* 0x000fe2000001080c */
[----:B------:R-:W-:Y:S01]  /*5ea0*/  MUFU.EX2 R7, R7 ;  /* 0x0000000700077308 */ /* 0x000fe20000000800 */
[----:B------:R-:W-:-:S04]  /*5eb0*/  FMNMX.FTZ R14, R47, R14, !PT ;  /* 0x0000000e2f0e7209 */ /* 0x000fc80007810000 */
[----:B------:R-:W-:-:S03]  /*5ec0*/  FMNMX.FTZ R14, R49, R14, !PT ;  /* 0x0000000e310e7209 */ /* 0x000fc60007810000 */
[----:B------:R-:W0:Y:S01]  /*5ed0*/  MUFU.EX2 R180, R180 ;  /* 0x000000b400b47308 */ /* 0x000e220000000800 */
[----:B------:R-:W-:-:S04]  /*5ee0*/  FMNMX.FTZ R14, R51, R14, !PT ;  /* 0x0000000e330e7209 */ /* 0x000fc80007810000 */
[----:B------:R-:W-:-:S03]  /*5ef0*/  FMNMX.FTZ R14, R53, R14, !PT ;  /* 0x0000000e350e7209 */ /* 0x000fc60007810000 */
[----:B------:R-:W1:Y:S01]  /*5f00*/  MUFU.EX2 R171, R171 ;  /* 0x000000ab00ab7308 */ /* 0x000e620000000800 */
[----:B------:R-:W-:-:S04]  /*5f10*/  FMNMX.FTZ R14, R55, R14, !PT ;  /* 0x0000000e370e7209 */ /* 0x000fc80007810000 */
[----:B------:R-:W-:-:S03]  /*5f20*/  FMNMX.FTZ R14, R57, R14, !PT ;  /* 0x0000000e390e7209 */ /* 0x000fc60007810000 */
[----:B------:R-:W-:Y:S01]  /*5f30*/  MUFU.EX2 R182, R182 ;  /* 0x000000b600b67308 */ /* 0x000fe20000000800 */
[----:B------:R-:W-:Y:S01]  /*5f40*/  FMNMX.FTZ R14, R59, R14, !PT ;  /* 0x0000000e3b0e7209 */ /* 0x000fe20007810000 */
[----:B0-----:R-:W-:-:S03]  /*5f50*/  FFMA.FTZ R4, R7, R4, R180 ;  /* 0x0000000407047223 */ /* 0x001fc600000100b4 */
[----:B------:R-:W-:-:S03]  /*5f60*/  FMNMX.FTZ R14, R61, R14, !PT ;  /* 0x0000000e3d0e7209 */ /* 0x000fc60007810000 */
[----:B------:R-:W-:Y:S01]  /*5f70*/  MUFU.EX2 R21, R21 ;  /* 0x0000001500157308 */ /* 0x000fe20000000800 */
[----:B------:R-:W-:Y:S02]  /*5f80*/  FMNMX.FTZ R14, R63, R14, !PT ;  /* 0x0000000e3f0e7209 */ /* 0x000fe40007810000 */
[----:B-1----:R-:W-:Y:S02]  /*5f90*/  F2FP.BF16.F32.PACK_AB R180, R171, R180 ;  /* 0x000000b4abb4723e */ /* 0x002fe400000010ff */
[----:B------:R-:W-:-:S03]  /*5fa0*/  FMNMX.FTZ R14, R65, R14, !PT ;  /* 0x0000000e410e7209 */ /* 0x000fc60007810000 */
[----:B------:R-:W-:Y:S01]  /*5fb0*/  MUFU.EX2 R176, R176 ;  /* 0x000000b000b07308 */ /* 0x000fe20000000800 */
[----:B------:R-:W-:-:S04]  /*5fc0*/  FMNMX.FTZ R14, R67, R14, !PT ;  /* 0x0000000e430e7209 */ /* 0x000fc80007810000 */
        /* <DEDUP_REMOVED lines=14> */
[----:B------:R-:W-:Y:S01]  /*60b0*/  FMNMX.FTZ R5, R87, R14, !PT ;  /* 0x0000000e57057209 */ /* 0x000fe20007810000 */
[----:B------:R-:W-:-:S04]  /*60c0*/  FFMA.FTZ R14, R223, R6, -R12 ;  /* 0x00000006df0e7223 */ /* 0x000fc8000001080c */
[----:B------:R-:W0:Y:S02]  /*60d0*/  SHFL.BFLY PT, R20, R5, 0x2, 0x1f ;  /* 0x0c401f0005147f89 */ /* 0x000e2400000e0000 */
[----:B------:R-:W-:Y:S08]  /*60e0*/  MUFU.EX2 R45, R45 ;  /* 0x0000002d002d7308 */ /* 0x000ff00000000800 */
[----:B------:R-:W-:Y:S08]  /*60f0*/  MUFU.EX2 R168, R168 ;  /* 0x000000a800a87308 */ /* 0x000ff00000000800 */
[----:B------:R-:W-:Y:S01]  /*6100*/  MUFU.EX2 R170, R170 ;  /* 0x000000aa00aa7308 */ /* 0x000fe20000000800 */
[----:B0-----:R-:W-:Y:S01]  /*6110*/  FMNMX.FTZ R28, R5, R20, !PT ;  /* 0x00000014051c7209 */ /* 0x001fe20007810000 */
[----:B------:R-:W-:-:S06]  /*6120*/  FFMA.FTZ R20, R227, R6, -R12 ;  /* 0x00000006e3147223 */ /* 0x000fcc000001080c */
[----:B------:R-:W-:Y:S01]  /*6130*/  MUFU.EX2 R197, R197 ;  /* 0x000000c500c57308 */ /* 0x000fe20000000800 */
[----:B------:R-:W0:Y:S01]  /*6140*/  SHFL.BFLY PT, R11, R28, 0x1, 0x1f ;  /* 0x0c201f001c0b7f89 */ /* 0x000e2200000e0000 */
[----:B------:R-:W-:Y:S02]  /*6150*/  WARPGROUP.DEPBAR.LE gsb0, 0x0 ;  /* 0x00008000000079c5 */ /* 0x000fe40000010000 */
[----:B------:R-:W-:Y:S01]  /*6160*/  WARPGROUP.ARRIVE ;  /* 0x00000000000079c5 */ /* 0x000fe20000000000 */
[-CC-:B------:R-:W-:Y:S01]  /*6170*/  FFMA.FTZ R153, R201, R6.reuse, -R12.reuse ;  /* 0x00000006c9997223 */ /* 0x180fe2000001080c */
[-CC-:B------:R-:W-:Y:S01]  /*6180*/  FFMA.FTZ R155, R205, R6.reuse, -R12.reuse ;  /* 0x00000006cd9b7223 */ /* 0x180fe2000001080c */
[-CC-:B------:R-:W-:Y:S01]  /*6190*/  FFMA.FTZ R152, R211, R6.reuse, -R12.reuse ;  /* 0x00000006d3987223 */ /* 0x180fe2000001080c */
[-CC-:B------:R-:W-:Y:S01]  /*61a0*/  FFMA.FTZ R154, R215, R6.reuse, -R12.reuse ;  /* 0x00000006d79a7223 */ /* 0x180fe2000001080c */
[-CC-:B------:R-:W-:Y:S01]  /*61b0*/  FFMA.FTZ R201, R221, R6.reuse, -R12.reuse ;  /* 0x00000006ddc97223 */ /* 0x180fe2000001080c */
[----:B------:R-:W-:Y:S01]  /*61c0*/  HGMMA.64x128x16.F32.BF16 R88, R156, gdesc[UR8].tnspB, R88, gsb0 ;  /* 0x41e000089c587df0 */ /* 0x000fe20008001858 */
[----:B------:R-:W-:Y:S01]  /*61d0*/  UIADD3 UR10, UR4, 0x300, URZ ;  /* 0x00000300040a7890 */ /* 0x000fe2000fffe03f */
[----:B------:R-:W-:Y:S01]  /*61e0*/  FFMA.FTZ R205, R229, R6, -R12 ;  /* 0x00000006e5cd7223 */ /* 0x000fe2000001080c */
[----:B------:R-:W-:Y:S01]  /*61f0*/  UMOV UR11, 0x40000040 ;  /* 0x40000040000b7882 */ /* 0x000fe20000000000 */
[----:B------:R-:W-:Y:S01]  /*6200*/  UIADD3 UR4, UR4, 0x380, URZ ;  /* 0x0000038004047890 */ /* 0x000fe2000fffe03f */
[----:B------:R-:W-:Y:S01]  /*6210*/  MUFU.EX2 R153, R153 ;  /* 0x0000009900997308 */ /* 0x000fe20000000800 */
[----:B0-----:R-:W-:-:S07]  /*6220*/  FMNMX.FTZ R11, R28, R11, !PT ;  /* 0x0000000b1c0b7209 */ /* 0x001fce0007810000 */
[----:B------:R-:W-:Y:S01]  /*6230*/  MUFU.EX2 R155, R155 ;  /* 0x0000009b009b7308 */ /* 0x000fe20000000800 */
[----:B------:R-:W-:-:S04]  /*6240*/  FADD.FTZ R5, -R11, R8 ;  /* 0x000000080b057221 */ /* 0x000fc80000010100 */
[----:B------:R-:W-:-:S03]  /*6250*/  FMUL.FTZ R5, R5, R6 ;  /* 0x0000000605057220 */ /* 0x000fc60000410000 */
        /* <DEDUP_REMOVED lines=17> */
[-CC-:B------:R-:W-:Y:S01]  /*6370*/  FFMA.FTZ R156, R219, R6.reuse, -R12.reuse ;  /* 0x00000006db9c7223 */ /* 0x180fe2000001080c */
[-C--:B------:R-:W-:Y:S01]  /*6380*/  FFMA.FTZ R158, R175, R6.reuse, -R12 ;  /* 0x00000006af9e7223 */ /* 0x080fe2000001080c */
[-C--:B------:R-:W-:Y:S01]  /*6390*/  FMUL.FTZ R12, R11, R6.reuse ;  /* 0x000000060b0c7220 */ /* 0x080fe20000410000 */
[----:B------:R-:W-:Y:S01]  /*63a0*/  HGMMA.64x128x16.F32.BF16 R88, R160, gdesc[UR8].tnspB, R88, gsb0 ;  /* 0x41e00008a0587df0 */ /* 0x000fe20008001858 */
[----:B------:R-:W-:Y:S01]  /*63b0*/  UMOV UR10, UR4 ;  /* 0x00000004000a7c82 */ /* 0x000fe20008000000 */
[----:B------:R-:W-:Y:S01]  /*63c0*/  UMOV UR11, 0x40000040 ;  /* 0x40000040000b7882 */ /* 0x000fe20000000000 */
[-CC-:B------:R-:W-:Y:S01]  /*63d0*/  FFMA.FTZ R8, R13, R6.reuse, -R12.reuse ;  /* 0x000000060d087223 */ /* 0x180fe2000001080c */
[-CC-:B------:R-:W-:Y:S01]  /*63e0*/  FFMA.FTZ R181, R15, R6.reuse, -R12.reuse ;  /* 0x000000060fb57223 */ /* 0x180fe2000001080c */
[-CC-:B------:R-:W-:Y:S01]  /*63f0*/  FFMA.FTZ R183, R25, R6.reuse, -R12.reuse ;  /* 0x0000000619b77223 */ /* 0x180fe2000001080c */
[-CC-:B------:R-:W-:Y:S01]  /*6400*/  FFMA.FTZ R13, R31, R6.reuse, -R12.reuse ;  /* 0x000000061f0d7223 */ /* 0x180fe2000001080c */
[-CC-:B------:R-:W-:Y:S01]  /*6410*/  FFMA.FTZ R28, R27, R6.reuse, -R12.reuse ;  /* 0x000000061b1c7223 */ /* 0x180fe2000001080c */
[----:B------:R-:W-:Y:S01]  /*6420*/  IMAD.U32 R31, RZ, RZ, UR7 ;  /* 0x00000007ff1f7e24 */ /* 0x000fe2000f8e00ff */
[----:B------:R-:W0:Y:S01]  /*6430*/  MUFU.EX2 R8, R8 ;  /* 0x0000000800087308 */ /* 0x000e220000000800 */
[----:B------:R-:W-:Y:S01]  /*6440*/  FFMA.FTZ R30, R35, R6, -R12 ;  /* 0x00000006231e7223 */ /* 0x000fe2000001080c */
[----:B------:R-:W-:-:S02]  /*6450*/  @!P1 VIADD R35, R10, 0x34860 ;  /* 0x000348600a239836 */ /* 0x000fc40000000000 */
[-CC-:B------:R-:W-:Y:S01]  /*6460*/  FFMA.FTZ R179, R37, R6.reuse, -R12.reuse ;  /* 0x0000000625b37223 */ /* 0x180fe2000001080c */
[----:B------:R-:W-:Y:S02]  /*6470*/  @!P1 VIADD R31, R31, 0x34840 ;  /* 0x000348401f1f9836 */ /* 0x000fe40000000000 */
[-CC-:B------:R-:W-:Y:S01]  /*6480*/  FFMA.FTZ R32, R39, R6.reuse, -R12.reuse ;  /* 0x0000000627207223 */ /* 0x180fe2000001080c */
[-CC-:B------:R-:W-:Y:S01]  /*6490*/  FFMA.FTZ R173, R41, R6.reuse, -R12.reuse ;  /* 0x0000000629ad7223 */ /* 0x180fe2000001080c */
[----:B------:R-:W-:Y:S01]  /*64a0*/  @!P1 PRMT R35, RZ, 0x654, R35 ;  /* 0x00000654ff239816 */ /* 0x000fe20000000023 */
[----:B------:R-:W1:Y:S01]  /*64b0*/  MUFU.EX2 R181, R181 ;  /* 0x000000b500b57308 */ /* 0x000e620000000800 */
[----:B------:R-:W-:Y:S01]  /*64c0*/  @!P1 PRMT R31, RZ, 0x654, R31 ;  /* 0x00000654ff1f9816 */ /* 0x000fe2000000001f */
[-CC-:B------:R-:W-:Y:S01]  /*64d0*/  FFMA.FTZ R34, R43, R6.reuse, -R12.reuse ;  /* 0x000000062b227223 */ /* 0x180fe2000001080c */
[-CC-:B------:R-:W-:Y:S01]  /*64e0*/  FFMA.FTZ R175, R177, R6.reuse, -R12.reuse ;  /* 0x00000006b1af7223 */ /* 0x180fe2000001080c */
[-CC-:B------:R-:W-:Y:S01]  /*64f0*/  FFMA.FTZ R36, R47, R6.reuse, -R12.reuse ;  /* 0x000000062f247223 */ /* 0x180fe2000001080c */
[-CC-:B------:R-:W-:Y:S01]  /*6500*/  FFMA.FTZ R15, R49, R6.reuse, -R12.reuse ;  /* 0x00000006310f7223 */ /* 0x180fe2000001080c */
[-CC-:B------:R-:W-:Y:S01]  /*6510*/  FFMA.FTZ R38, R51, R6.reuse, -R12.reuse ;  /* 0x0000000633267223 */ /* 0x180fe2000001080c */
[-C--:B------:R-:W-:Y:S01]  /*6520*/  FFMA.FTZ R25, R53, R6.reuse, -R12 ;  /* 0x0000000635197223 */ /* 0x080fe2000001080c */
[----:B------:R-:W-:Y:S01]  /*6530*/  MUFU.EX2 R183, R183 ;  /* 0x000000b700b77308 */ /* 0x000fe20000000800 */
[----:B0-----:R-:W-:Y:S01]  /*6540*/  FFMA.FTZ R10, R5, R3, R8 ;  /* 0x00000003050a7223 */ /* 0x001fe20000010008 */
[-CC-:B------:R-:W-:Y:S01]  /*6550*/  FFMA.FTZ R40, R55, R6.reuse, -R12.reuse ;  /* 0x0000000637287223 */ /* 0x180fe2000001080c */
[-CC-:B------:R-:W-:Y:S01]  /*6560*/  FFMA.FTZ R27, R57, R6.reuse, -R12.reuse ;  /* 0x00000006391b7223 */ /* 0x180fe2000001080c */
[-CC-:B------:R-:W-:Y:S01]  /*6570*/  FFMA.FTZ R42, R59, R6.reuse, -R12.reuse ;  /* 0x000000063b2a7223 */ /* 0x180fe2000001080c */
[-CC-:B------:R-:W-:Y:S01]  /*6580*/  FFMA.FTZ R61, R61, R6.reuse, -R12.reuse ;  /* 0x000000063d3d7223 */ /* 0x180fe2000001080c */
[-CC-:B------:R-:W-:Y:S01]  /*6590*/  FFMA.FTZ R65, R65, R6.reuse, -R12.reuse ;  /* 0x0000000641417223 */ /* 0x180fe2000001080c */
[----:B------:R-:W-:Y:S01]  /*65a0*/  FFMA.FTZ R67, R67, R6, -R12 ;  /* 0x0000000643437223 */ /* 0x000fe2000001080c */
[----:B------:R-:W-:Y:S01]  /*65b0*/  MUFU.EX2 R28, R28 ;  /* 0x0000001c001c7308 */ /* 0x000fe20000000800 */
[C---:B-1----:R-:W-:Y:S01]  /*65c0*/  FADD.FTZ R10, R181.reuse, R10 ;  /* 0x0000000ab50a7221 */ /* 0x042fe20000010000 */
[----:B------:R-:W-:Y:S01]  /*65d0*/  F2FP.BF16.F32.PACK_AB R181, R181, R8 ;  /* 0x00000008b5b5723e */ /* 0x000fe200000010ff */
        /* <DEDUP_REMOVED lines=8> */
[----:B------:R-:W-:Y:S01]  /*6660*/  FFMA.FTZ R83, R83, R6, -R12 ;  /* 0x0000000653537223 */ /* 0x000fe2000001080c */
[----:B------:R-:W-:-:S04]  /*6670*/  R2UR UR4, R2 ;  /* 0x00000000020472ca */ /* 0x000fc800000e0000 */
[----:B------:R-:W0:Y:S08]  /*6680*/  MUFU.EX2 R30, R30 ;  /* 0x0000001e001e7308 */ /* 0x000e300000000800 */
[----:B------:R-:W-:Y:S08]  /*6690*/  MUFU.EX2 R179, R179 ;  /* 0x000000b300b37308 */ /* 0x000ff00000000800 */
        /* <DEDUP_REMOVED lines=8> */
[----:B------:R-:W-:Y:S08]  /*6720*/  MUFU.EX2 R25, R25 ;  /* 0x0000001900197308 */ /* 0x000ff00000000800 */
[----:B------:R-:W0:Y:S08]  /*6730*/  MUFU.EX2 R40, R40 ;  /* 0x0000002800287308 */ /* 0x000e300000000800 */
[----:B------:R-:W-:Y:S01]  /*6740*/  MUFU.EX2 R27, R27 ;  /* 0x0000001b001b7308 */ /* 0x000fe20000000800 */
[----:B------:R-:W-:-:S02]  /*6750*/  WARPGROUP.DEPBAR.LE gsb0, 0x0 ;  /* 0x00008000000079c5 */ /* 0x000fc40000010000 */
[----:B------:R-:W-:-:S05]  /*6760*/  WARPGROUP.ARRIVE ;  /* 0x00000000000079c5 */ /* 0x000fca0000000000 */
[----:B------:R-:W-:Y:S01]  /*6770*/  MUFU.EX2 R42, R42 ;  /* 0x0000002a002a7308 */ /* 0x000fe20000000800 */
[----:B------:R-:W-:Y:S02]  /*6780*/  F2FP.BF16.F32.PACK_AB R160, R203, R14 ;  /* 0x0000000ecba0723e */ /* 0x000fe400000010ff */
[----:B------:R-:W-:Y:S01]  /*6790*/  F2FP.BF16.F32.PACK_AB R162, R205, R20 ;  /* 0x00000014cda2723e */ /* 0x000fe200000010ff */
[----:B------:R-:W-:Y:S04]  /*67a0*/  HGMMA.64x128x16.F32.BF16 R88, R164, gdesc[UR8].tnspB, R88, gsb0 ;  /* 0x41e00008a4587df0 */ /* 0x000fe80008001858 */
        /* <DEDUP_REMOVED lines=13> */
[----:B------:R1:W-:Y:S01]  /*6880*/  @!P1 SYNCS.ARRIVE.TRANS64.RED.A1T0 RZ, [R31+URZ], RZ ;  /* 0x000000ff1fff99a7 */ /* 0x0003e2000810043f */
[----:B------:R-:W-:Y:S02]  /*6890*/  F2FP.BF16.F32.PACK_AB R164, R207, R24 ;  /* 0x00000018cfa4723e */ /* 0x000fe400000010ff */
[----:B------:R-:W-:Y:S01]  /*68a0*/  F2FP.BF16.F32.PACK_AB R166, R85, R26 ;  /* 0x0000001a55a6723e */ /* 0x000fe200000010ff */
[----:B-1----:R-:W-:Y:S01]  /*68b0*/  FADD.FTZ R31, R171, R4 ;  /* 0x00000004ab1f7221 */ /* 0x002fe20000010000 */
[----:B------:R1:W-:Y:S01]  /*68c0*/  @!P1 SYNCS.ARRIVE.TRANS64.RED.A1T0 RZ, [R35+URZ], RZ ;  /* 0x000000ff23ff99a7 */ /* 0x0003e2000810043f */
[----:B------:R-:W-:Y:S01]  /*68d0*/  FFMA.FTZ R4, R63, R6, -R12 ;  /* 0x000000063f047223 */ /* 0x000fe2000001080c */
[----:B0-----:R-:W-:Y:S01]  /*68e0*/  F2FP.BF16.F32.PACK_AB R171, R40, R25 ;  /* 0x0000001928ab723e */ /* 0x001fe200000010ff */
[----:B------:R-:W-:Y:S01]  /*68f0*/  FADD.FTZ R44, R182, R31 ;  /* 0x0000001fb62c7221 */ /* 0x000fe20000010000 */
[----:B------:R-:W-:Y:S01]  /*6900*/  FADD.FTZ R31, R183, R10 ;  /* 0x0000000ab71f7221 */ /* 0x000fe20000010000 */
[----:B------:R-:W-:-:S02]  /*6910*/  F2FP.BF16.F32.PACK_AB R182, R21, R182 ;  /* 0x000000b615b6723e */ /* 0x000fc400000010ff */
[----:B------:R-:W0:Y:S01]  /*6920*/  MUFU.EX2 R4, R4 ;  /* 0x0000000400047308 */ /* 0x000e220000000800 */
[----:B-1----:R-:W-:Y:S01]  /*6930*/  FADD.FTZ R35, R21, R44 ;  /* 0x0000002c15237221 */ /* 0x002fe20000010000 */
[C---:B------:R-:W-:Y:S01]  /*6940*/  FADD.FTZ R10, R28.reuse, R31 ;  /* 0x0000001f1c0a7221 */ /* 0x040fe20000010000 */
[----:B------:R-:W-:Y:S02]  /*6950*/  F2FP.BF16.F32.PACK_AB R183, R28, R183 ;  /* 0x000000b71cb7723e */ /* 0x000fe400000010ff */
[----:B------:R-:W-:Y:S01]  /*6960*/  FADD.FTZ R44, R176, R35 ;  /* 0x00000023b02c7221 */ /* 0x000fe20000010000 */
[----:B------:R-:W-:Y:S01]  /*6970*/  FADD.FTZ R31, R13, R10 ;  /* 0x0000000a0d1f7221 */ /* 0x000fe20000010000 */
[C---:B------:R-:W-:Y:S02]  /*6980*/  F2FP.BF16.F32.PACK_AB R176, R29.reuse, R176 ;  /* 0x000000b01db0723e */ /* 0x040fe400000010ff */
[----:B------:R-:W-:Y:S01]  /*6990*/  FADD.FTZ R35, R29, R44 ;  /* 0x0000002c1d237221 */ /* 0x000fe20000010000 */
[----:B------:R-:W-:-:S02]  /*69a0*/  FADD.FTZ R10, R30, R31 ;  /* 0x0000001f1e0a7221 */ /* 0x000fc40000010000 */
[----:B------:R-:W-:Y:S01]  /*69b0*/  MUFU.EX2 R30, R77 ;  /* 0x0000004d001e7308 */ /* 0x000fe20000000800 */
[----:B------:R-:W-:Y:S01]  /*69c0*/  FADD.FTZ R44, R178, R35 ;  /* 0x00000023b22c7221 */ /* 0x000fe20000010000 */
[----:B------:R-:W-:Y:S01]  /*69d0*/  FADD.FTZ R31, R179, R10 ;  /* 0x0000000ab31f7221 */ /* 0x000fe20000010000 */
[C---:B------:R-:W-:Y:S02]  /*69e0*/  F2FP.BF16.F32.PACK_AB R178, R33.reuse, R178 ;  /* 0x000000b221b2723e */ /* 0x040fe400000010ff */
[----:B------:R-:W-:Y:S01]  /*69f0*/  FADD.FTZ R35, R33, R44 ;  /* 0x0000002c21237221 */ /* 0x000fe20000010000 */
[C---:B------:R-:W-:Y:S01]  /*6a00*/  FADD.FTZ R10, R32.reuse, R31 ;  /* 0x0000001f200a7221 */ /* 0x040fe20000010000 */
[----:B------:R-:W-:Y:S02]  /*6a10*/  F2FP.BF16.F32.PACK_AB R179, R32, R179 ;  /* 0x000000b320b3723e */ /* 0x000fe400000010ff */
[----:B------:R-:W-:Y:S01]  /*6a20*/  FADD.FTZ R44, R172, R35 ;  /* 0x00000023ac2c7221 */ /* 0x000fe20000010000 */
[----:B------:R-:W-:Y:S01]  /*6a30*/  FADD.FTZ R31, R173, R10 ;  /* 0x0000000aad1f7221 */ /* 0x000fe20000010000 */
[-C--:B------:R-:W-:Y:S01]  /*6a40*/  FFMA.FTZ R10, R169, R6.reuse, -R12 ;  /* 0x00000006a90a7223 */ /* 0x080fe2000001080c */
[----:B------:R-:W-:Y:S01]  /*6a50*/  F2FP.BF16.F32.PACK_AB R169, R38, R15 ;  /* 0x0000000f26a9723e */ /* 0x000fe200000010ff */
[----:B------:R-:W-:Y:S01]  /*6a60*/  FADD.FTZ R35, R153, R44 ;  /* 0x0000002c99237221 */ /* 0x000fe20000010000 */
[----:B------:R-:W-:Y:S01]  /*6a70*/  FADD.FTZ R44, R34, R31 ;  /* 0x0000001f222c7221 */ /* 0x000fe20000010000 */
[----:B------:R-:W-:Y:S01]  /*6a80*/  FFMA.FTZ R12, R87, R6, -R12 ;  /* 0x00000006570c7223 */ /* 0x000fe2000001080c */
[----:B------:R-:W-:Y:S01]  /*6a90*/  F2FP.BF16.F32.PACK_AB R172, R153, R172 ;  /* 0x000000ac99ac723e */ /* 0x000fe200000010ff */
[----:B------:R-:W-:Y:S01]  /*6aa0*/  FADD.FTZ R46, R174, R35 ;  /* 0x00000023ae2e7221 */ /* 0x000fe20000010000 */
[----:B------:R-:W-:Y:S01]  /*6ab0*/  FADD.FTZ R31, R175, R44 ;  /* 0x0000002caf1f7221 */ /* 0x000fe20000010000 */
[----:B------:R-:W-:Y:S01]  /*6ac0*/  MUFU.EX2 R10, R10 ;  /* 0x0000000a000a7308 */ /* 0x000fe20000000800 */
[----:B------:R-:W-:Y:S01]  /*6ad0*/  F2FP.BF16.F32.PACK_AB R173, R34, R173 ;  /* 0x000000ad22ad723e */ /* 0x000fe200000010ff */
[C---:B------:R-:W-:Y:S01]  /*6ae0*/  FADD.FTZ R35, R45.reuse, R46 ;  /* 0x0000002e2d237221 */ /* 0x040fe20000010000 */
[----:B------:R-:W-:Y:S01]  /*6af0*/  FADD.FTZ R44, R36, R31 ;  /* 0x0000001f242c7221 */ /* 0x000fe20000010000 */
[----:B------:R-:W-:-:S02]  /*6b00*/  F2FP.BF16.F32.PACK_AB R174, R45, R174 ;  /* 0x000000ae2dae723e */ /* 0x000fc400000010ff */
[----:B------:R-:W-:Y:S01]  /*6b10*/  FADD.FTZ R46, R168, R35 ;  /* 0x00000023a82e7221 */ /* 0x000fe20000010000 */
[----:B------:R-:W-:Y:S01]  /*6b20*/  FADD.FTZ R21, R15, R44 ;  /* 0x0000002c0f157221 */ /* 0x000fe20000010000 */
[C---:B------:R-:W-:Y:S01]  /*6b30*/  F2FP.BF16.F32.PACK_AB R168, R155.reuse, R168 ;  /* 0x000000a89ba8723e */ /* 0x040fe200000010ff */
[----:B------:R-:W1:Y:S01]  /*6b40*/  MUFU.EX2 R12, R12 ;  /* 0x0000000c000c7308 */ /* 0x000e620000000800 */
[----:B------:R-:W-:Y:S01]  /*6b50*/  FADD.FTZ R29, R155, R46 ;  /* 0x0000002e9b1d7221 */ /* 0x000fe20000010000 */
[----:B------:R-:W-:Y:S01]  /*6b60*/  FADD.FTZ R8, R38, R21 ;  /* 0x0000001526087221 */ /* 0x000fe20000010000 */
[----:B0-----:R-:W-:Y:S02]  /*6b70*/  F2FP.BF16.F32.PACK_AB R155, R4, R3 ;  /* 0x00000003049b723e */ /* 0x001fe400000010ff */
[----:B------:R-:W-:Y:S01]  /*6b80*/  FADD.FTZ R44, R170, R29 ;  /* 0x0000001daa2c7221 */ /* 0x000fe20000010000 */
[----:B------:R-:W-:Y:S01]  /*6b90*/  FADD.FTZ R13, R25, R8 ;  /* 0x00000008190d7221 */ /* 0x000fe20000010000 */
[----:B------:R-:W-:Y:S01]  /*6ba0*/  F2FP.BF16.F32.PACK_AB R175, R36, R175 ;  /* 0x000000af24af723e */ /* 0x000fe200000010ff */
[----:B------:R-:W0:Y:S01]  /*6bb0*/  MUFU.EX2 R46, R73 ;  /* 0x00000049002e7308 */ /* 0x000e220000000800 */
[C---:B------:R-:W-:Y:S01]  /*6bc0*/  FADD.FTZ R21, R197.reuse, R44 ;  /* 0x0000002cc5157221 */ /* 0x040fe20000010000 */
[----:B------:R-:W-:Y:S01]  /*6bd0*/  FADD.FTZ R8, R40, R13 ;  /* 0x0000000d28087221 */ /* 0x000fe20000010000 */
[----:B------:R-:W-:-:S02]  /*6be0*/  F2FP.BF16.F32.PACK_AB R170, R197, R170 ;  /* 0x000000aac5aa723e */ /* 0x000fc400000010ff */
[----:B------:R-:W-:Y:S01]  /*6bf0*/  FADD.FTZ R28, R152, R21 ;  /* 0x00000015981c7221 */ /* 0x000fe20000010000 */
[----:B------:R-:W-:Y:S01]  /*6c00*/  FADD.FTZ R13, R27, R8 ;  /* 0x000000081b0d7221 */ /* 0x000fe20000010000 */
[C---:B------:R-:W-:Y:S02]  /*6c10*/  F2FP.BF16.F32.PACK_AB R152, R157.reuse, R152 ;  /* 0x000000989d98723e */ /* 0x040fe400000010ff */
[----:B------:R-:W-:Y:S01]  /*6c20*/  FADD.FTZ R21, R157, R28 ;  /* 0x0000001c9d157221 */ /* 0x000fe20000010000 */
[----:B------:R-:W-:Y:S01]  /*6c30*/  FADD.FTZ R8, R42, R13 ;  /* 0x0000000d2a087221 */ /* 0x000fe20000010000 */
[----:B-1----:R-:W-:Y:S02]  /*6c40*/  F2FP.BF16.F32.PACK_AB R167, R12, R10 ;  /* 0x0000000a0ca7723e */ /* 0x002fe400000010ff */
[----:B------:R-:W-:Y:S01]  /*6c50*/  FADD.FTZ R28, R154, R21 ;  /* 0x000000159a1c7221 */ /* 0x000fe20000010000 */
[----:B------:R-:W-:Y:S01]  /*6c60*/  FADD.FTZ R13, R3, R8 ;  /* 0x00000008030d7221 */ /* 0x000fe20000010000 */
[----:B------:R-:W-:-:S02]  /*6c70*/  F2FP.BF16.F32.PACK_AB R154, R159, R154 ;  /* 0x0000009a9f9a723e */ /* 0x000fc400000010ff */
[----:B------:R-:W-:Y:S01]  /*6c80*/  FADD.FTZ R21, R159, R28 ;  /* 0x0000001c9f157221 */ /* 0x000fe20000010000 */
[----:B------:R-:W-:Y:S01]  /*6c90*/  FADD.FTZ R13, R4, R13 ;  /* 0x0000000d040d7221 */ /* 0x000fe20000010000 */
[----:B------:R-:W1:Y:S01]  /*6ca0*/  MUFU.EX2 R28, R81 ;  /* 0x00000051001c7308 */ /* 0x000e620000000800 */
[----:B------:R-:W-:Y:S01]  /*6cb0*/  F2FP.BF16.F32.PACK_AB R153, R42, R27 ;  /* 0x0000001b2a99723e */ /* 0x000fe200000010ff */
[----:B------:R-:W-:Y:S01]  /*6cc0*/  FADD.FTZ R8, R156, R21 ;  /* 0x000000159c087221 */ /* 0x000fe20000010000 */
[----:B------:R-:W-:Y:S01]  /*6cd0*/  FADD.FTZ R13, R48, R13 ;  /* 0x0000000d300d7221 */ /* 0x000fe20000010000 */
[C---:B------:R-:W-:Y:S02]  /*6ce0*/  F2FP.BF16.F32.PACK_AB R156, R199.reuse, R156 ;  /* 0x0000009cc79c723e */ /* 0x040fe400000010ff */
[----:B------:R-:W-:Y:S01]  /*6cf0*/  FADD.FTZ R15, R199, R8 ;  /* 0x00000008c70f7221 */ /* 0x000fe20000010000 */
[C---:B------:R-:W-:Y:S01]  /*6d00*/  FADD.FTZ R13, R67.reuse, R13 ;  /* 0x0000000d430d7221 */ /* 0x040fe20000010000 */
[----:B------:R-:W-:-:S02]  /*6d10*/  F2FP.BF16.F32.PACK_AB R157, R67, R48 ;  /* 0x00000030439d723e */ /* 0x000fc400000010ff */
[----:B------:R-:W-:Y:S01]  /*6d20*/  FADD.FTZ R8, R158, R15 ;  /* 0x0000000f9e087221 */ /* 0x000fe20000010000 */
[----:B------:R-:W-:Y:S01]  /*6d30*/  FADD.FTZ R13, R50, R13 ;  /* 0x0000000d320d7221 */ /* 0x000fe20000010000 */
[C---:B------:R-:W-:Y:S02]  /*6d40*/  F2FP.BF16.F32.PACK_AB R158, R201.reuse, R158 ;  /* 0x0000009ec99e723e */ /* 0x040fe400000010ff */
[----:B------:R-:W-:Y:S01]  /*6d50*/  FADD.FTZ R15, R201, R8 ;  /* 0x00000008c90f7221 */ /* 0x000fe20000010000 */
[C---:B------:R-:W-:Y:S01]  /*6d60*/  FADD.FTZ R13, R71.reuse, R13 ;  /* 0x0000000d470d7221 */ /* 0x040fe20000010000 */
[----:B------:R-:W-:Y:S02]  /*6d70*/  F2FP.BF16.F32.PACK_AB R159, R71, R50 ;  /* 0x00000032479f723e */ /* 0x000fe400000010ff */
[----:B------:R-:W-:Y:S01]  /*6d80*/  FADD.FTZ R8, R14, R15 ;  /* 0x0000000f0e087221 */ /* 0x000fe20000010000 */
[----:B0-----:R-:W-:Y:S01]  /*6d90*/  FADD.FTZ R13, R46, R13 ;  /* 0x0000000d2e0d7221 */ /* 0x001fe20000010000 */
[----:B------:R-:W-:-:S02]  /*6da0*/  F2FP.BF16.F32.PACK_AB R161, R75, R46 ;  /* 0x0000002e4ba1723e */ /* 0x000fc400000010ff */
[----:B------:R-:W-:Y:S01]  /*6db0*/  FADD.FTZ R3, R203, R8 ;  /* 0x00000008cb037221 */ /* 0x000fe20000010000 */
[----:B------:R-:W-:Y:S01]  /*6dc0*/  FADD.FTZ R13, R75, R13 ;  /* 0x0000000d4b0d7221 */ /* 0x000fe20000010000 */
[----:B------:R-:W-:Y:S01]  /*6dd0*/  F2FP.BF16.F32.PACK_AB R163, R79, R30 ;  /* 0x0000001e4fa3723e */ /* 0x000fe200000010ff */
[----:B------:R-:W-:Y:S02]  /*6de0*/  IMAD.MOV.U32 R8, RZ, RZ, R11 ;  /* 0x000000ffff087224 */ /* 0x000fe400078e000b */
[----:B------:R-:W-:Y:S01]  /*6df0*/  FADD.FTZ R4, R20, R3 ;  /* 0x0000000314047221 */ /* 0x000fe20000010000 */
[----:B------:R-:W-:Y:S01]  /*6e00*/  FADD.FTZ R13, R30, R13 ;  /* 0x0000000d1e0d7221 */ /* 0x000fe20000010000 */
[----:B-1----:R-:W-:Y:S02]  /*6e10*/  F2FP.BF16.F32.PACK_AB R165, R83, R28 ;  /* 0x0000001c53a5723e */ /* 0x002fe400000010ff */
[----:B------:R-:W-:Y:S01]  /*6e20*/  FADD.FTZ R3, R205, R4 ;  /* 0x00000004cd037221 */ /* 0x000fe20000010000 */
[----:B------:R-:W-:-:S03]  /*6e30*/  FADD.FTZ R13, R79, R13 ;  /* 0x0000000d4f0d7221 */ /* 0x000fc60000010000 */
[----:B------:R-:W-:Y:S01]  /*6e40*/  FADD.FTZ R4, R24, R3 ;  /* 0x0000000318047221 */ /* 0x000fe20000010000 */
[----:B------:R-:W-:-:S03]  /*6e50*/  FADD.FTZ R13, R28, R13 ;  /* 0x0000000d1c0d7221 */ /* 0x000fc60000010000 */
[----:B------:R-:W-:Y:S01]  /*6e60*/  FADD.FTZ R3, R207, R4 ;  /* 0x00000004cf037221 */ /* 0x000fe20000010000 */
[----:B------:R-:W-:-:S03]  /*6e70*/  FADD.FTZ R13, R83, R13 ;  /* 0x0000000d530d7221 */ /* 0x000fc60000010000 */
[----:B------:R-:W-:Y:S01]  /*6e80*/  FADD.FTZ R4, R26, R3 ;  /* 0x000000031a047221 */ /* 0x000fe20000010000 */
[----:B------:R-:W-:Y:S01]  /*6e90*/  FADD.FTZ R13, R10, R13 ;  /* 0x0000000d0a0d7221 */ /* 0x000fe20000010000 */
[----:B------:R-:W-:Y:S02]  /*6ea0*/  IMAD.MOV.U32 R10, RZ, RZ, R16 ;  /* 0x000000ffff0a7224 */ /* 0x000fe400078e0010 */
[----:B------:R-:W-:Y:S01]  /*6eb0*/  FADD.FTZ R4, R85, R4 ;  /* 0x0000000455047221 */ /* 0x000fe20000010000 */
[----:B------:R-:W-:Y:S01]  /*6ec0*/  FADD.FTZ R3, R12, R13 ;  /* 0x0000000d0c037221 */ /* 0x000fe20000010000 */
[----:B------:R-:W-:Y:S01]  /*6ed0*/  IMAD.MOV.U32 R12, RZ, RZ, R9 ;  /* 0x000000ffff0c7224 */ /* 0x000fe200078e0009 */
[----:B------:R-:W-:Y:S06]  /*6ee0*/  @P2 BRA `(.L_x_385) ;  /* 0xffffffd400b02947 */ /* 0x000fec000383ffff */
.L_x_376:
        /* <DEDUP_REMOVED lines=67> */
.L_x_386:
[----:B------:R-:W-:Y:S02]  /*7320*/  LEA R14, R2, R0, 0x3 ;  /* 0x00000000020e7211 */ /* 0x000fe400078e18ff */
[----:B------:R-:W-:-:S04]  /*7330*/  SHF.L.U32 R5, R16, 0x1f, RZ ;  /* 0x0000001f10057819 */ /* 0x000fc800000006ff */
[----:B------:R0:W1:Y:S01]  /*7340*/  SYNCS.PHASECHK.TRANS64.TRYWAIT P2, [R14+URZ+0x34850], R5 ;  /* 0x034850050e0075a7 */ /* 0x000062000804017f */
[----:B------:R-:W-:Y:S05]  /*7350*/  @!P0 BRA `(.L_x_387) ;  /* 0x0000000000048947 */ /* 0x000fea0003800000 */
[----:B------:R-:W-:Y:S01]  /*7360*/  BPT.TRAP 0x1 ;  /* 0x000000040000795c */ /* 0x000fe20000300000 */
.L_x_387:
[----:B-1----:R-:W-:Y:S05]  /*7370*/  @P2 BRA `(.L_x_388) ;  /* 0x0000000000082947 */ /* 0x002fea0003800000 */
[----:B------:R-:W1:Y:S02]  /*7380*/  SYNCS.PHASECHK.TRANS64.TRYWAIT P0, [R14+URZ+0x34850], R5 ;  /* 0x034850050e0075a7 */ /* 0x000e64000800017f */
[----:B-1----:R-:W-:Y:S05]  /*7390*/  @!P0 BRA `(.L_x_389) ;  /* 0x0000009000248947 */ /* 0x002fea0003800000 */
.L_x_388:
[----:B------:R-:W-:Y:S05]  /*73a0*/  WARPSYNC.ALL ;  /* 0x0000000000007948 */ /* 0x000fea0003800000 */
[----:B------:R-:W-:Y:S01]  /*73b0*/  VIADD R0, R0, 0x400 ;  /* 0x0000040000007836 */ /* 0x000fe20000000000 */
[----:B------:R-:W-:Y:S01]  /*73c0*/  WARPGROUP.ARRIVE ;  /* 0x00000000000079c5 */ /* 0x000fe20000000000 */
[----:B------:R-:W-:Y:S01]  /*73d0*/  IMAD.MOV.U32 R21, RZ, RZ, 0x40000040 ;  /* 0x40000040ff157424 */ /* 0x000fe200078e00ff */
[----:B01----:R-:W0:Y:S01]  /*73e0*/  SHFL.BFLY PT, R5, R4, 0x2, 0x1f ;  /* 0x0c401f0004057f89 */ /* 0x003e2200000e0000 */
[----:B------:R-:W-:Y:S01]  /*73f0*/  VIADD R186, R186, 0x1 ;  /* 0x00000001baba7836 */ /* 0x000fe20000000000 */
[----:B------:R-:W-:-:S04]  /*7400*/  SHF.R.U32.HI R0, RZ, 0x4, R0 ;  /* 0x00000004ff007819 */ /* 0x000fc80000011600 */
[----:B------:R-:W-:-:S04]  /*7410*/  LOP3.LUT R0, R0, 0x3fff, RZ, 0xc0, !PT ;  /* 0x00003fff00007812 */ /* 0x000fc800078ec0ff */
[----:B------:R-:W-:Y:S02]  /*7420*/  LOP3.LUT R13, R0, 0x4000000, RZ, 0xfc, !PT ;  /* 0x04000000000d7812 */ /* 0x000fe400078efcff */
[----:B------:R-:W1:Y:S03]  /*7430*/  SHFL.BFLY PT, R0, R3, 0x2, 0x1f ;  /* 0x0c401f0003007f89 */ /* 0x000e6600000e0000 */
[----:B------:R-:W-:Y:S02]  /*7440*/  IMAD R12, R2, 0x800, R13 ;  /* 0x00000800020c7824 */ /* 0x000fe400078e020d */
[----:B------:R-:W-:Y:S02]  /*7450*/  IMAD.MOV.U32 R13, RZ, RZ, 0x40000040 ;  /* 0x40000040ff0d7424 */ /* 0x000fe400078e00ff */
[C---:B------:R-:W-:Y:S01]  /*7460*/  VIADD R20, R12.reuse, 0x80 ;  /* 0x000000800c147836 */ /* 0x040fe20000000000 */
[----:B------:R-:W-:-:S02]  /*7470*/  R2UR UR6, R12 ;  /* 0x000000000c0672ca */ /* 0x000fc400000e0000 */
[----:B------:R-:W-:Y:S01]  /*7480*/  R2UR UR7, R13 ;  /* 0x000000000d0772ca */ /* 0x000fe200000e0000 */
[----:B------:R-:W-:Y:S02]  /*7490*/  IMAD.MOV.U32 R13, RZ, RZ, 0x40000040 ;  /* 0x40000040ff0d7424 */ /* 0x000fe400078e00ff */
[----:B0-----:R-:W-:-:S10]  /*74a0*/  FADD.FTZ R5, R5, R4 ;  /* 0x0000000405057221 */ /* 0x001fd40000010000 */
[----:B------:R-:W-:Y:S01]  /*74b0*/  HGMMA.64x128x16.F32.BF16 R24, R180, gdesc[UR4].tnspB, R24, gsb0 ;  /* 0x41e00004b4187df0 */ /* 0x000fe20008001818 */
[----:B------:R-:W-:Y:S01]  /*74c0*/  R2UR UR6, R20 ;  /* 0x00000000140672ca */ /* 0x000fe200000e0000 */
[----:B------:R-:W-:Y:S01]  /*74d0*/  VIADD R20, R12, 0x100 ;  /* 0x000001000c147836 */ /* 0x000fe20000000000 */
[----:B------:R-:W-:Y:S01]  /*74e0*/  R2UR UR7, R21 ;  /* 0x00000000150772ca */ /* 0x000fe200000e0000 */
[----:B------:R-:W-:Y:S02]  /*74f0*/  IMAD.MOV.U32 R21, RZ, RZ, 0x40000040 ;  /* 0x40000040ff157424 */ /* 0x000fe400078e00ff */
[----:B-1----:R-:W-:Y:S02]  /*7500*/  FADD.FTZ R7, R0, R3 ;  /* 0x0000000300077221 */ /* 0x002fe40000010000 */
[----:B------:R-:W0:Y:S04]  /*7510*/  SHFL.BFLY PT, R0, R5, 0x1, 0x1f ;  /* 0x0c201f0005007f89 */ /* 0x000e2800000e0000 */
[----:B------:R-:W1:Y:S01]  /*7520*/  SHFL.BFLY PT, R8, R7, 0x1, 0x1f ;  /* 0x0c201f0007087f89 */ /* 0x000e6200000e0000 */
[----:B0-----:R-:W-:Y:S01]  /*7530*/  FADD.FTZ R15, R5, R0 ;  /* 0x00000000050f7221 */ /* 0x001fe20000010000 */
[----:B------:R-:W-:-:S04]  /*7540*/  IMAD.MOV.U32 R0, RZ, RZ, -0x800000 ;  /* 0xff800000ff007424 */ /* 0x000fc800078e00ff */
[----:B------:R-:W-:-:S13]  /*7550*/  FSETP.NE.FTZ.AND P0, PT, R15, RZ, PT ;  /* 0x000000ff0f00720b */ /* 0x000fda0003f15000 */
[----:B------:R-:W-:Y:S01]  /*7560*/  @P0 FMUL.FTZ R4, R6, 0.69314718246459960938 ;  /* 0x3f31721806040820 */ /* 0x000fe20000410000 */
[----:B------:R-:W-:Y:S02]  /*7570*/  WARPGROUP.DEPBAR.LE gsb0, 0x0 ;  /* 0x00008000000079c5 */ /* 0x000fe40000010000 */
[----:B------:R-:W-:-:S06]  /*7580*/  WARPGROUP.ARRIVE ;  /* 0x00000000000079c5 */ /* 0x000fcc0000000000 */
[----:B------:R-:W-:Y:S01]  /*7590*/  HGMMA.64x128x16.F32.BF16 R24, R176, gdesc[UR4].tnspB, R24, gsb0 ;  /* 0x41e00004b0187df0 */ /* 0x000fe20008001818 */
[----:B------:R-:W-:Y:S01]  /*75a0*/  R2UR UR6, R20 ;  /* 0x00000000140672ca */ /* 0x000fe200000e0000 */
[----:B------:R-:W-:Y:S01]  /*75b0*/  VIADD R20, R12, 0x180 ;  /* 0x000001800c147836 */ /* 0x000fe20000000000 */
[----:B------:R-:W-:Y:S01]  /*75c0*/  R2UR UR7, R21 ;  /* 0x00000000150772ca */ /* 0x000fe200000e0000 */
[----:B------:R-:W-:Y:S01]  /*75d0*/  IMAD.MOV.U32 R21, RZ, RZ, 0x40000040 ;  /* 0x40000040ff157424 */ /* 0x000fe200078e00ff */
[----:B------:R-:W-:Y:S02]  /*75e0*/  WARPGROUP.DEPBAR.LE gsb0, 0x0 ;  /* 0x00008000000079c5 */ /* 0x000fe40000010000 */
[----:B------:R-:W-:-:S09]  /*75f0*/  WARPGROUP.ARRIVE ;  /* 0x00000000000079c5 */ /* 0x000fd20000000000 */
[----:B------:R-:W-:Y:S01]  /*7600*/  HGMMA.64x128x16.F32.BF16 R24, R172, gdesc[UR4].tnspB, R24, gsb0 ;  /* 0x41e00004ac187df0 */ /* 0x000fe20008001818 */
[----:B------:R-:W-:Y:S02]  /*7610*/  R2UR UR6, R20 ;  /* 0x00000000140672ca */ /* 0x000fe400000e0000 */
[----:B------:R-:W-:Y:S01]  /*7620*/  R2UR UR7, R21 ;  /* 0x00000000150772ca */ /* 0x000fe200000e0000 */
[----:B------:R-:W-:Y:S01]  /*7630*/  IMAD.MOV.U32 R21, RZ, RZ, 0x40000040 ;  /* 0x40000040ff157424 */ /* 0x000fe200078e00ff */
[----:B------:R-:W-:Y:S01]  /*7640*/  IADD3 R20, R12, 0x200, RZ ;  /* 0x000002000c147810 */ /* 0x000fe20007ffe0ff */
[----:B------:R-:W-:Y:S02]  /*7650*/  WARPGROUP.DEPBAR.LE gsb0, 0x0 ;  /* 0x00008000000079c5 */ /* 0x000fe40000010000 */
[----:B------:R-:W-:-:S08]  /*7660*/  WARPGROUP.ARRIVE ;  /* 0x00000000000079c5 */ /* 0x000fd00000000000 */
        /* <DEDUP_REMOVED lines=8> */
[----:B------:R-:W-:Y:S01]  /*76f0*/  R2UR UR6, R20 ;  /* 0x00000000140672ca */ /* 0x000fe200000e0000 */
[C---:B------:R-:W-:Y:S01]  /*7700*/  VIADD R20, R12.reuse, 0x300 ;  /* 0x000003000c147836 */ /* 0x040fe20000000000 */
[----:B------:R-:W-:Y:S01]  /*7710*/  R2UR UR7, R21 ;  /* 0x00000000150772ca */ /* 0x000fe200000e0000 */
[----:B------:R-:W-:Y:S02]  /*7720*/  IMAD.MOV.U32 R21, RZ, RZ, 0x40000040 ;  /* 0x40000040ff157424 */ /* 0x000fe400078e00ff */
[----:B------:R-:W-:Y:S01]  /*7730*/  VIADD R12, R12, 0x380 ;  /* 0x000003800c0c7836 */ /* 0x000fe20000000000 */
[----:B------:R-:W-:Y:S02]  /*7740*/  WARPGROUP.DEPBAR.LE gsb0, 0x0 ;  /* 0x00008000000079c5 */ /* 0x000fe40000010000 */
[----:B------:R-:W-:-:S07]  /*7750*/  WARPGROUP.ARRIVE ;  /* 0x00000000000079c5 */ /* 0x000fce0000000000 */
[----:B------:R-:W-:Y:S01]  /*7760*/  HGMMA.64x128x16.F32.BF16 R24, R156, gdesc[UR4].tnspB, R24, gsb0 ;  /* 0x41e000049c187df0 */ /* 0x000fe20008001818 */
[----:B------:R-:W-:Y:S01]  /*7770*/  R2UR UR6, R20 ;  /* 0x00000000140672ca */ /* 0x000fe200000e0000 */
[----:B-1----:R-:W-:Y:S01]  /*7780*/  FADD.FTZ R20, R7, R8 ;  /* 0x0000000807147221 */ /* 0x002fe20000010000 */
[----:B------:R-:W-:Y:S01]  /*7790*/  R2UR UR7, R21 ;  /* 0x00000000150772ca */ /* 0x000fe200000e0000 */
[----:B------:R-:W0:Y:S01]  /*77a0*/  @P0 MUFU.LG2 R8, R15 ;  /* 0x0000000f00080308 */ /* 0x000e220000000c00 */
[----:B------:R-:W-:Y:S02]  /*77b0*/  @!P1 IADD3 R7, R14, 0x34860, RZ ;  /* 0x000348600e079810 */ /* 0x000fe40007ffe0ff */
[----:B------:R-:W-:Y:S02]  /*77c0*/  FSETP.NE.FTZ.AND P3, PT, R20, RZ, PT ;  /* 0x000000ff1400720b */ /* 0x000fe40003f75000 */
[----:B------:R-:W-:-:S11]  /*77d0*/  @!P1 PRMT R7, RZ, 0x654, R7 ;  /* 0x00000654ff079816 */ /* 0x000fd60000000007 */
[----:B------:R-:W1:Y:S01]  /*77e0*/  @P3 MUFU.LG2 R10, R20 ;  /* 0x00000014000a3308 */ /* 0x000e620000000c00 */
[----:B------:R-:W-:Y:S01]  /*77f0*/  @P3 FMUL.FTZ R21, R6, 0.69314718246459960938 ;  /* 0x3f31721806153820 */ /* 0x000fe20000410000 */
[----:B0-----:R-:W-:Y:S01]  /*7800*/  @P0 FMUL.FTZ R5, R8, 0.69314718246459960938 ;  /* 0x3f31721808050820 */ /* 0x001fe20000410000 */
[----:B-1----:R-:W-:-:S04]  /*7810*/  @P3 FMUL.FTZ R10, R10, 0.69314718246459960938 ;  /* 0x3f3172180a0a3820 */ /* 0x002fc80000410000 */
[----:B------:R-:W-:Y:S01]  /*7820*/  @P3 FFMA.FTZ R0, R21, R11, R10 ;  /* 0x0000000b15003223 */ /* 0x000fe2000001000a */
[----:B------:R-:W-:Y:S02]  /*7830*/  WARPGROUP.DEPBAR.LE gsb0, 0x0 ;  /* 0x00008000000079c5 */ /* 0x000fe40000010000 */
[----:B------:R-:W-:-:S06]  /*7840*/  WARPGROUP.ARRIVE ;  /* 0x00000000000079c5 */ /* 0x000fcc0000000000 */
[----:B------:R-:W-:Y:S01]  /*7850*/  HGMMA.64x128x16.F32.BF16 R24, R160, gdesc[UR4].tnspB, R24, gsb0 ;  /* 0x41e00004a0187df0 */ /* 0x000fe20008001818 */
[----:B------:R-:W-:Y:S01]  /*7860*/  R2UR UR6, R12 ;  /* 0x000000000c0672ca */ /* 0x000fe200000e0000 */
[----:B------:R-:W-:Y:S01]  /*7870*/  IMAD.MOV.U32 R12, RZ, RZ, RZ ;  /* 0x000000ffff0c7224 */ /* 0x000fe200078e00ff */
[----:B------:R-:W-:Y:S01]  /*7880*/  R2UR UR7, R13 ;  /* 0x000000000d0772ca */ /* 0x000fe200000e0000 */
[----:B------:R-:W-:Y:S02]  /*7890*/  VIADD R13, R2, 0x1 ;  /* 0x00000001020d7836 */ /* 0x000fe40000000000 */
[----:B------:R-:W-:Y:S02]  /*78a0*/  IMAD.MOV.U32 R2, RZ, RZ, RZ ;  /* 0x000000ffff027224 */ /* 0x000fe400078e00ff */
[----:B------:R-:W-:Y:S01]  /*78b0*/  @P3 MUFU.RCP R12, R20 ;  /* 0x00000014000c3308 */ /* 0x000fe20000001000 */
[----:B------:R-:W-:-:S04]  /*78c0*/  ISETP.NE.AND P2, PT, R13, 0x2, PT ;  /* 0x000000020d00780c */ /* 0x000fc80003f45270 */
[----:B------:R-:W-:-:S03]  /*78d0*/  SEL R3, RZ, 0x1, P2 ;  /* 0x00000001ff037807 */ /* 0x000fc60001000000 */
[----:B------:R-:W0:Y:S01]  /*78e0*/  @P0 MUFU.RCP R2, R15 ;  /* 0x0000000f00020308 */ /* 0x000e220000001000 */
[----:B------:R-:W-:Y:S01]  /*78f0*/  LOP3.LUT R16, R16, R3, RZ, 0x3c, !PT ;  /* 0x0000000310107212 */ /* 0x000fe200078e3cff */
[----:B------:R-:W-:Y:S02]  /*7900*/  IMAD.MOV.U32 R3, RZ, RZ, -0x800000 ;  /* 0xff800000ff037424 */ /* 0x000fe400078e00ff */
[----:B------:R-:W-:Y:S01]  /*7910*/  @P0 FFMA.FTZ R3, R4, R9, R5 ;  /* 0x0000000904030223 */ /* 0x000fe20000010005 */
[----:B------:R-:W-:Y:S01]  /*7920*/  PLOP3.LUT P0, PT, PT, PT, PT, 0x8, 0x0 ;  /* 0x000000000000781c */ /* 0x000fe20003f0e170 */
[----:B------:R-:W-:Y:S02]  /*7930*/  WARPGROUP.DEPBAR.LE gsb0, 0x0 ;  /* 0x00008000000079c5 */ /* 0x000fe40000010000 */
[----:B------:R-:W-:-:S06]  /*7940*/  WARPGROUP.ARRIVE ;  /* 0x00000000000079c5 */ /* 0x000fcc0000000000 */
[----:B------:R-:W-:Y:S03]  /*7950*/  HGMMA.64x128x16.F32.BF16 R24, R164, gdesc[UR4].tnspB, R24, gsb0 ;  /* 0x41e00004a4187df0 */ /* 0x000fe60008001818 */
[----:B------:R-:W-:Y:S02]  /*7960*/  WARPGROUP.DEPBAR.LE gsb0, 0x0 ;  /* 0x00008000000079c5 */ /* 0x000fe40000010000 */
[-C--:B0-----:R-:W-:Y:S01]  /*7970*/  FMUL.FTZ R95, R24, R2.reuse ;  /* 0x00000002185f7220 */ /* 0x081fe20000410000 */
[-C--:B------:R-:W-:Y:S01]  /*7980*/  FMUL.FTZ R89, R33, R2.reuse ;  /* 0x0000000221597220 */ /* 0x080fe20000410000 */
[-C--:B------:R-:W-:Y:S01]  /*7990*/  FMUL.FTZ R88, R36, R2.reuse ;  /* 0x0000000224587220 */ /* 0x080fe20000410000 */
[----:B------:R0:W-:Y:S01]  /*79a0*/  @!P1 SYNCS.ARRIVE.TRANS64.RED.A1T0 RZ, [R7+URZ], RZ ;  /* 0x000000ff07ff99a7 */ /* 0x0001e2000810043f */
        /* <DEDUP_REMOVED lines=32> */
[-C--:B0-----:R-:W-:Y:S01]  /*7bb0*/  FMUL.FTZ R7, R31, R12.reuse ;  /* 0x0000000c1f077220 */ /* 0x081fe20000410000 */
        /* <DEDUP_REMOVED lines=28> */
[----:B------:R-:W-:-:S07]  /*7d80*/  SEL R2, R13, RZ, P2 ;  /* 0x000000ff0d027207 */ /* 0x000fce0001000000 */
.L_x_368:
[----:B------:R-:W0:Y:S01]  /*7d90*/  S2R R5, SR_CgaCtaId ;  /* 0x0000000000057919 */ /* 0x000e220000008800 */
[----:B------:R-:W-:Y:S01]  /*7da0*/  MOV R28, 0x400 ;  /* 0x00000400001c7802 */ /* 0x000fe20000000f00 */
[----:B------:R-:W-:Y:S01]  /*7db0*/  BSSY B0, `(.L_x_390) ;  /* 0x000022e000007945 */ /* 0x000fe20003800000 */
[----:B------:R-:W-:Y:S02]  /*7dc0*/  BAR.SYNC.DEFER_BLOCKING 0x5, 0x180 ;  /* 0x0146000000007b1d */ /* 0x000fe40000010000 */
[----:B0-----:R-:W-:-:S05]  /*7dd0*/  LEA R28, R5, R28, 0x18 ;  /* 0x0000001c051c7211 */ /* 0x001fca00078ec0ff */
[----:B------:R-:W0:Y:S02]  /*7de0*/  LDS.128 R44, [R28+0x348d0] ;  /* 0x0348d0001c2c7984 */ /* 0x000e240000000c00 */
[----:B0-----:R-:W-:Y:S02]  /*7df0*/  R2UR UR6, R45 ;  /* 0x000000002d0672ca */ /* 0x001fe400000e0000 */
[----:B------:R-:W-:Y:S01]  /*7e00*/  R2UR UR5, R46 ;  /* 0x000000002e0572ca */ /* 0x000fe200000e0000 */
[----:B------:R-:W-:Y:S06]  /*7e10*/  BAR.ARV 0x4, 0x180 ;  /* 0x0106000000007b1d */ /* 0x000fec0000002000 */
[----:B------:R-:W-:Y:S08]  /*7e20*/  @P0 BRA `(.L_x_391) ;  /* 0x0000001400700947 */ /* 0x000ff00003800000 */
[----:B------:R-:W0:Y:S01]  /*7e30*/  S2R R5, SR_SWINHI ;  /* 0x0000000000057919 */ /* 0x000e220000002f00 */
[----:B------:R-:W-:Y:S01]  /*7e40*/  F2FP.BF16.F32.PACK_AB R7, R7, R8 ;  /* 0x000000080707723e */ /* 0x000fe200000010ff */
[----:B------:R-:W-:Y:S01]  /*7e50*/  ULDC.64 UR8, c[0x0][0xc00] ;  /* 0x0003000000087ab9 */ /* 0x000fe20000000a00 */
[----:B------:R-:W-:Y:S01]  /*7e60*/  F2FP.BF16.F32.PACK_AB R6, R6, R91 ;  /* 0x0000005b0606723e */ /* 0x000fe200000010ff */
[----:B------:R-:W-:Y:S01]  /*7e70*/  UISETP.NE.U32.AND UP0, UPT, UR8, URZ, UPT ;  /* 0x0000003f0800728c */ /* 0x000fe2000bf05070 */
[----:B------:R-:W-:Y:S01]  /*7e80*/  F2FP.BF16.F32.PACK_AB R64, R65, R64 ;  /* 0x000000404140723e */ /* 0x000fe200000010ff */
[----:B------:R-:W-:Y:S01]  /*7e90*/  ULDC.64 UR10, c[0x0][0x208] ;  /* 0x00008200000a7ab9 */ /* 0x000fe20000000a00 */
[----:B------:R-:W-:Y:S01]  /*7ea0*/  F2FP.BF16.F32.PACK_AB R65, R67, R66 ;  /* 0x000000424341723e */ /* 0x000fe200000010ff */
[----:B------:R-:W-:Y:S01]  /*7eb0*/  UISETP.NE.AND.EX UP0, UPT, UR9, URZ, UPT, UP0 ;  /* 0x0000003f0900728c */ /* 0x000fe2000bf05300 */
[----:B------:R-:W-:Y:S02]  /*7ec0*/  F2FP.BF16.F32.PACK_AB R72, R73, R72 ;  /* 0x000000484948723e */ /* 0x000fe400000010ff */
[----:B------:R-:W-:Y:S01]  /*7ed0*/  F2FP.BF16.F32.PACK_AB R66, R69, R68 ;  /* 0x000000444542723e */ /* 0x000fe200000010ff */
[----:B------:R-:W-:Y:S01]  /*7ee0*/  ULDC.64 UR8, c[0x0][0xc00] ;  /* 0x0003000000087ab9 */ /* 0x000fe20000000a00 */
[----:B------:R-:W-:Y:S01]  /*7ef0*/  F2FP.BF16.F32.PACK_AB R67, R71, R70 ;  /* 0x000000464743723e */ /* 0x000fe200000010ff */
[----:B------:R-:W-:Y:S01]  /*7f00*/  UIMAD.WIDE UR8, UR61, 0x4, UR8 ;  /* 0x000000043d0878a5 */ /* 0x000fe2000f8e0208 */
[----:B------:R-:W-:-:S02]  /*7f10*/  F2FP.BF16.F32.PACK_AB R73, R75, R74 ;  /* 0x0000004a4b49723e */ /* 0x000fc400000010ff */
[----:B------:R-:W-:Y:S02]  /*7f20*/  F2FP.BF16.F32.PACK_AB R80, R81, R80 ;  /* 0x000000505150723e */ /* 0x000fe400000010ff */
[----:B------:R-:W-:Y:S02]  /*7f30*/  F2FP.BF16.F32.PACK_AB R74, R77, R76 ;  /* 0x0000004c4d4a723e */ /* 0x000fe400000010ff */
[----:B------:R-:W-:Y:S02]  /*7f40*/  F2FP.BF16.F32.PACK_AB R75, R79, R78 ;  /* 0x0000004e4f4b723e */ /* 0x000fe400000010ff */
[----:B------:R-:W-:Y:S02]  /*7f50*/  F2FP.BF16.F32.PACK_AB R81, R83, R82 ;  /* 0x000000525351723e */ /* 0x000fe400000010ff */
[----:B------:R-:W-:Y:S02]  /*7f60*/  F2FP.BF16.F32.PACK_AB R82, R85, R84 ;  /* 0x000000545552723e */ /* 0x000fe400000010ff */
[----:B------:R-:W-:-:S02]  /*7f70*/  F2FP.BF16.F32.PACK_AB R83, R87, R86 ;  /* 0x000000565753723e */ /* 0x000fc400000010ff */
[----:B------:R-:W-:Y:S02]  /*7f80*/  R2UR UR4, R185 ;  /* 0x00000000b90472ca */ /* 0x000fe400000e0000 */
[----:B------:R-:W-:Y:S02]  /*7f90*/  R2UR UR12, R23 ;  /* 0x00000000170c72ca */ /* 0x000fe400000e0000 */
[----:B------:R-:W-:Y:S02]  /*7fa0*/  MOV R20, R28 ;  /* 0x0000001c00147202 */ /* 0x000fe40000000f00 */
[----:B0-----:R-:W-:-:S03]  /*7fb0*/  MOV R21, R5 ;  /* 0x0000000500157202 */ /* 0x001fc60000000f00 */
[----:B------:R-:W-:-:S03]  /*7fc0*/  IMAD.WIDE R4, R192, 0x2, R20 ;  /* 0x00000002c0047825 */ /* 0x000fc600078e0214 */
[C---:B------:R-:W-:Y:S02]  /*7fd0*/  LOP3.LUT R9, R4.reuse, 0x380, RZ, 0xc0, !PT ;  /* 0x0000038004097812 */ /* 0x040fe400078ec0ff */
[C---:B------:R-:W-:Y:S02]  /*7fe0*/  IADD3 R97, P5, R4.reuse, 0x40, RZ ;  /* 0x0000004004617810 */ /* 0x040fe40007fbe0ff */
[C---:B------:R-:W-:Y:S02]  /*7ff0*/  IADD3 R99, P4, R4.reuse, 0x60, RZ ;  /* 0x0000006004637810 */ /* 0x040fe40007f9e0ff */
[----:B------:R-:W-:Y:S01]  /*8000*/  SHF.R.U64 R9, R9, 0x3, RZ ;  /* 0x0000000309097819 */ /* 0x000fe200000012ff */
[--C-:B------:R-:W-:Y:S01]  /*8010*/  IMAD.X R27, RZ, RZ, R5.reuse, P5 ;  /* 0x000000ffff1b7224 */ /* 0x100fe200028e0605 */
[C---:B------:R-:W-:Y:S01]  /*8020*/  IADD3 R45, P6, R4.reuse, 0x20, RZ ;  /* 0x00000020042d7810 */ /* 0x040fe20007fde0ff */
[----:B------:R-:W-:Y:S01]  /*8030*/  IMAD.X R15, RZ, RZ, R5, P4 ;  /* 0x000000ffff0f7224 */ /* 0x000fe200020e0605 */
[----:B------:R-:W-:-:S02]  /*8040*/  IADD3 R101, P3, R4, 0x4000, RZ ;  /* 0x0000400004657810 */ /* 0x000fc40007f7e0ff */
[C---:B------:R-:W-:Y:S01]  /*8050*/  IADD3 R103, P2, R4.reuse, 0x4020, RZ ;  /* 0x0000402004677810 */ /* 0x040fe20007f5e0ff */
[--C-:B------:R-:W-:Y:S01]  /*8060*/  IMAD.X R31, RZ, RZ, R5.reuse, P6 ;  /* 0x000000ffff1f7224 */ /* 0x100fe200030e0605 */
[C---:B------:R-:W-:Y:S01]  /*8070*/  IADD3 R105, P1, R4.reuse, 0x4040, RZ ;  /* 0x0000404004697810 */ /* 0x040fe20007f3e0ff */
[--C-:B------:R-:W-:Y:S01]  /*8080*/  IMAD.X R13, RZ, RZ, R5.reuse, P3 ;  /* 0x000000ffff0d7224 */ /* 0x100fe200018e0605 */
[----:B------:R-:W-:Y:S01]  /*8090*/  BAR.SYNC.DEFER_BLOCKING 0x1, 0x100 ;  /* 0x0044000000007b1d */ /* 0x000fe20000010000 */
[----:B------:R-:W-:Y:S01]  /*80a0*/  IADD3 R107, P0, R4, 0x4060, RZ ;  /* 0x00004060046b7810 */ /* 0x000fe20007f1e0ff */
[--C-:B------:R-:W-:Y:S01]  /*80b0*/  IMAD.X R11, RZ, RZ, R5.reuse, P2 ;  /* 0x000000ffff0b7224 */ /* 0x100fe200010e0605 */
[----:B------:R-:W-:Y:S02]  /*80c0*/  LOP3.LUT R14, R97, 0x380, RZ, 0xc0, !PT ;  /* 0x00000380610e7812 */ /* 0x000fe400078ec0ff */
[----:B------:R-:W-:Y:S01]  /*80d0*/  LOP3.LUT R4, R9, R4, RZ, 0x3c, !PT ;  /* 0x0000000409047212 */ /* 0x000fe200078e3cff */
[----:B------:R-:W-:Y:S01]  /*80e0*/  IMAD.X R25, RZ, RZ, R5, P0 ;  /* 0x000000ffff197224 */ /* 0x000fe200000e0605 */
[----:B------:R-:W-:-:S02]  /*80f0*/  LOP3.LUT R44, R99, 0x380, RZ, 0xc0, !PT ;  /* 0x00000380632c7812 */ /* 0x000fc400078ec0ff */
[----:B------:R-:W-:Y:S02]  /*8100*/  SHF.R.U64 R14, R14, 0x3, RZ ;  /* 0x000000030e0e7819 */ /* 0x000fe400000012ff */
[-C--:B------:R-:W-:Y:S02]  /*8110*/  IADD3.X R9, RZ, R5.reuse, RZ, P1, !PT ;  /* 0x00000005ff097210 */ /* 0x080fe40000ffe4ff */
[----:B------:R-:W-:Y:S02]  /*8120*/  SHF.R.U64 R44, R44, 0x3, RZ ;  /* 0x000000032c2c7819 */ /* 0x000fe400000012ff */
[----:B------:R-:W-:Y:S02]  /*8130*/  MOV R92, R4 ;  /* 0x00000004005c7202 */ /* 0x000fe40000000f00 */
[----:B------:R-:W-:Y:S02]  /*8140*/  LOP3.LUT R12, R45, 0x380, RZ, 0xc0, !PT ;  /* 0x000003802d0c7812 */ /* 0x000fe400078ec0ff */
[----:B------:R-:W-:-:S02]  /*8150*/  F2FP.BF16.F32.PACK_AB R4, R24, R95 ;  /* 0x0000005f1804723e */ /* 0x000fc400000010ff */
[----:B------:R-:W-:Y:S02]  /*8160*/  F2FP.BF16.F32.PACK_AB R5, R10, R93 ;  /* 0x0000005d0a05723e */ /* 0x000fe400000010ff */
[----:B------:R-:W-:Y:S02]  /*8170*/  LOP3.LUT R10, R103, 0x380, RZ, 0xc0, !PT ;  /* 0x00000380670a7812 */ /* 0x000fe400078ec0ff */
[----:B------:R-:W-:Y:S01]  /*8180*/  LOP3.LUT R24, R105, 0x380, RZ, 0xc0, !PT ;  /* 0x0000038069187812 */ /* 0x000fe200078ec0ff */
[----:B------:R0:W-:Y:S01]  /*8190*/  STSM.16.M88.4 [R92], R4 ;  /* 0x000000045c007844 */ /* 0x0001e20000000200 */
[----:B------:R-:W-:Y:S02]  /*81a0*/  LOP3.LUT R26, R14, R97, RZ, 0x3c, !PT ;  /* 0x000000610e1a7212 */ /* 0x000fe400078e3cff */
[----:B------:R-:W-:Y:S02]  /*81b0*/  LOP3.LUT R46, R101, 0x380, RZ, 0xc0, !PT ;  /* 0x00000380652e7812 */ /* 0x000fe400078ec0ff */
[----:B------:R-:W-:-:S02]  /*81c0*/  LOP3.LUT R14, R44, R99, RZ, 0x3c, !PT ;  /* 0x000000632c0e7212 */ /* 0x000fc400078e3cff */
[----:B------:R-:W-:Y:S02]  /*81d0*/  SHF.R.U64 R12, R12, 0x3, RZ ;  /* 0x000000030c0c7819 */ /* 0x000fe400000012ff */
[----:B------:R-:W-:Y:S02]  /*81e0*/  LOP3.LUT R44, R107, 0x380, RZ, 0xc0, !PT ;  /* 0x000003806b2c7812 */ /* 0x000fe400078ec0ff */
[----:B------:R-:W-:Y:S02]  /*81f0*/  SHF.R.U64 R10, R10, 0x3, RZ ;  /* 0x000000030a0a7819 */ /* 0x000fe400000012ff */
[----:B------:R-:W-:Y:S02]  /*8200*/  SHF.R.U64 R24, R24, 0x3, RZ ;  /* 0x0000000318187819 */ /* 0x000fe400000012ff */
[----:B------:R-:W-:Y:S02]  /*8210*/  SHF.R.U64 R46, R46, 0x3, RZ ;  /* 0x000000032e2e7819 */ /* 0x000fe400000012ff */
[----:B------:R-:W-:-:S02]  /*8220*/  LOP3.LUT R30, R12, R45, RZ, 0x3c, !PT ;  /* 0x0000002d0c1e7212 */ /* 0x000fc400078e3cff */
[----:B------:R-:W-:Y:S02]  /*8230*/  SHF.R.U64 R44, R44, 0x3, RZ ;  /* 0x000000032c2c7819 */ /* 0x000fe400000012ff */
[----:B------:R-:W-:Y:S02]  /*8240*/  LOP3.LUT R10, R10, R103, RZ, 0x3c, !PT ;  /* 0x000000670a0a7212 */ /* 0x000fe400078e3cff */
[----:B------:R-:W-:Y:S02]  /*8250*/  LOP3.LUT R8, R24, R105, RZ, 0x3c, !PT ;  /* 0x0000006918087212 */ /* 0x000fe400078e3cff */
[----:B------:R-:W-:Y:S02]  /*8260*/  LOP3.LUT R12, R46, R101, RZ, 0x3c, !PT ;  /* 0x000000652e0c7212 */ /* 0x000fe400078e3cff */
[----:B------:R-:W-:Y:S02]  /*8270*/  LOP3.LUT R24, R44, R107, RZ, 0x3c, !PT ;  /* 0x0000006b2c187212 */ /* 0x000fe400078e3cff */
[----:B------:R-:W-:-:S02]  /*8280*/  MOV R91, R30 ;  /* 0x0000001e005b7202 */ /* 0x000fc40000000f00 */
[----:B------:R-:W-:Y:S02]  /*8290*/  MOV R31, R10 ;  /* 0x0000000a001f7202 */ /* 0x000fe40000000f00 */
[----:B------:R-:W-:Y:S02]  /*82a0*/  MOV R30, R8 ;  /* 0x00000008001e7202 */ /* 0x000fe40000000f00 */
[----:B------:R-:W-:Y:S02]  /*82b0*/  F2FP.BF16.F32.PACK_AB R8, R89, R90 ;  /* 0x0000005a5908723e */ /* 0x000fe400000010ff */
[----:B------:R-:W-:Y:S02]  /*82c0*/  F2FP.BF16.F32.PACK_AB R9, R35, R34 ;  /* 0x000000222309723e */ /* 0x000fe400000010ff */
[----:B------:R-:W-:Y:S02]  /*82d0*/  F2FP.BF16.F32.PACK_AB R10, R37, R88 ;  /* 0x00000058250a723e */ /* 0x000fe400000010ff */
[----:B------:R-:W-:-:S02]  /*82e0*/  F2FP.BF16.F32.PACK_AB R11, R39, R38 ;  /* 0x00000026270b723e */ /* 0x000fc400000010ff */
[----:B------:R-:W-:Y:S02]  /*82f0*/  MOV R46, R26 ;  /* 0x0000001a002e7202 */ /* 0x000fe40000000f00 */
[----:B------:R-:W-:Y:S01]  /*8300*/  MOV R45, R14 ;  /* 0x0000000e002d7202 */ /* 0x000fe20000000f00 */
[----:B------:R-:W-:Y:S01]  /*8310*/  STSM.16.M88.4 [R91], R8 ;  /* 0x000000085b007844 */ /* 0x000fe20000000200 */
[----:B------:R-:W-:Y:S02]  /*8320*/  MOV R44, R12 ;  /* 0x0000000c002c7202 */ /* 0x000fe40000000f00 */
[----:B0-----:R-:W-:Y:S02]  /*8330*/  F2FP.BF16.F32.PACK_AB R4, R41, R40 ;  /* 0x000000282904723e */ /* 0x001fe400000010ff */
[----:B------:R-:W-:Y:S02]  /*8340*/  F2FP.BF16.F32.PACK_AB R5, R43, R42 ;  /* 0x0000002a2b05723e */ /* 0x000fe400000010ff */
[----:B------:R-:W-:-:S02]  /*8350*/  F2FP.BF16.F32.PACK_AB R6, R33, R36 ;  /* 0x000000242106723e */ /* 0x000fc400000010ff */
[----:B------:R-:W-:Y:S02]  /*8360*/  F2FP.BF16.F32.PACK_AB R7, R29, R32 ;  /* 0x000000201d07723e */ /* 0x000fe400000010ff */
[----:B------:R-:W-:Y:S02]  /*8370*/  F2FP.BF16.F32.PACK_AB R12, R49, R48 ;  /* 0x00000030310c723e */ /* 0x000fe400000010ff */
[----:B------:R-:W-:Y:S01]  /*8380*/  F2FP.BF16.F32.PACK_AB R13, R51, R50 ;  /* 0x00000032330d723e */ /* 0x000fe200000010ff */
[----:B------:R0:W-:Y:S01]  /*8390*/  STSM.16.M88.4 [R46], R4 ;  /* 0x000000042e007844 */ /* 0x0001e20000000200 */
[----:B------:R-:W-:Y:S02]  /*83a0*/  F2FP.BF16.F32.PACK_AB R14, R53, R52 ;  /* 0x00000034350e723e */ /* 0x000fe400000010ff */
[----:B------:R-:W-:Y:S02]  /*83b0*/  F2FP.BF16.F32.PACK_AB R15, R55, R54 ;  /* 0x00000036370f723e */ /* 0x000fe400000010ff */
[----:B------:R-:W-:-:S02]  /*83c0*/  MOV R29, R24 ;  /* 0x00000018001d7202 */ /* 0x000fc40000000f00 */
[----:B------:R-:W-:Y:S01]  /*83d0*/  F2FP.BF16.F32.PACK_AB R24, R57, R56 ;  /* 0x000000383918723e */ /* 0x000fe200000010ff */
[----:B------:R1:W-:Y:S01]  /*83e0*/  STSM.16.M88.4 [R45], R12 ;  /* 0x0000000c2d007844 */ /* 0x0003e20000000200 */
[----:B------:R-:W-:Y:S02]  /*83f0*/  F2FP.BF16.F32.PACK_AB R25, R59, R58 ;  /* 0x0000003a3b19723e */ /* 0x000fe400000010ff */
[----:B------:R-:W-:Y:S02]  /*8400*/  F2FP.BF16.F32.PACK_AB R26, R61, R60 ;  /* 0x0000003c3d1a723e */ /* 0x000fe400000010ff */
[----:B------:R-:W-:Y:S02]  /*8410*/  F2FP.BF16.F32.PACK_AB R27, R63, R62 ;  /* 0x0000003e3f1b723e */ /* 0x000fe400000010ff */
[----:B------:R-:W-:Y:S01]  /*8420*/  PLOP3.LUT P0, PT, PT, PT, UP0, 0x80, 0x0 ;  /* 0x000000000000781c */ /* 0x000fe20003f0f008 */
[----:B0-----:R-:W-:Y:S01]  /*8430*/  IMAD.U32 R4, RZ, RZ, UR8 ;  /* 0x00000008ff047e24 */ /* 0x001fe2000f8e00ff */
[----:B------:R-:W0:Y:S01]  /*8440*/  LDC R46, c[0x0][0xbe8] ;  /* 0x0002fa00ff2e7b82 */ /* 0x000e220000000800 */
[----:B------:R2:W-:Y:S01]  /*8450*/  STSM.16.M88.4 [R44], R24 ;  /* 0x000000182c007844 */ /* 0x0005e20000000200 */
[----:B------:R-:W-:Y:S01]  /*8460*/  IMAD.U32 R5, RZ, RZ, UR9 ;  /* 0x00000009ff057e24 */ /* 0x000fe2000f8e00ff */
[----:B------:R-:W-:-:S02]  /*8470*/  ULDC.64 UR8, c[0x0][0xc08] ;  /* 0x0003020000087ab9 */ /* 0x000fc40000000a00 */
[----:B------:R2:W-:Y:S04]  /*8480*/  STSM.16.M88.4 [R31], R64 ;  /* 0x000000401f007844 */ /* 0x0005e80000000200 */
[----:B------:R2:W-:Y:S04]  /*8490*/  STSM.16.M88.4 [R30], R72 ;  /* 0x000000481e007844 */ /* 0x0005e80000000200 */
[----:B------:R2:W-:Y:S01]  /*84a0*/  STSM.16.M88.4 [R29], R80 ;  /* 0x000000501d007844 */ /* 0x0005e20000000200 */
[----:B------:R-:W-:Y:S06]  /*84b0*/  BAR.SYNC.DEFER_BLOCKING 0x1, 0x100 ;  /* 0x0044000000007b1d */ /* 0x000fec0000010000 */
[----:B------:R-:W3:Y:S01]  /*84c0*/  @P0 LDG.E R6, desc[UR10][R4.64] ;  /* 0x0000000a04060981 */ /* 0x000ee2000c1e1900 */
[----:B0-----:R-:W-:Y:S01]  /*84d0*/  ISETP.NE.AND P1, PT, R46, 0x1, PT ;  /* 0x000000012e00780c */ /* 0x001fe20003f25270 */
[----:B------:R-:W-:Y:S01]  /*84e0*/  UISETP.NE.U32.AND UP1, UPT, UR8, URZ, UPT ;  /* 0x0000003f0800728c */ /* 0x000fe2000bf25070 */
[----:B-1----:R-:W-:Y:S01]  /*84f0*/  IMAD.U32 R12, RZ, RZ, UR12 ;  /* 0x0000000cff0c7e24 */ /* 0x002fe2000f8e00ff */
[----:B------:R-:W-:-:S02]  /*8500*/  ULDC UR7, c[0x0][0xa88] ;  /* 0x0002a20000077ab9 */ /* 0x000fc40000000800 */
[----:B------:R-:W-:Y:S01]  /*8510*/  UISETP.NE.AND.EX UP1, UPT, UR9, URZ, UPT, UP1 ;  /* 0x0000003f0900728c */ /* 0x000fe2000bf25310 */
[----:B------:R-:W-:-:S05]  /*8520*/  IMAD.U32 R7, RZ, RZ, UR7 ;  /* 0x00000007ff077e24 */ /* 0x000fca000f8e00ff */
[----:B------:R-:W-:Y:S02]  /*8530*/  PLOP3.LUT P2, PT, PT, PT, UP1, 0x80, 0x0 ;  /* 0x000000000000781c */ /* 0x000fe40003f4f018 */
[----:B------:R-:W0:Y:S03]  /*8540*/  @P1 LDC R8, c[0x0][0xbec] ;  /* 0x0002fb00ff081b82 */ /* 0x000e260000000800 */
[----:B------:R-:W-:-:S04]  /*8550*/  @UP1 ULEA UR8, UP2, UR61, UR8, 0x2 ;  /* 0x000000083d081291 */ /* 0x000fc8000f84103f */
[----:B------:R-:W-:Y:S01]  /*8560*/  @UP1 ULEA.HI.X UR9, UR61, UR9, UR4, 0x2, UP2 ;  /* 0x000000093d091291 */ /* 0x000fe200090f1404 */
[----:B------:R-:W1:Y:S01]  /*8570*/  @P1 LDC R10, c[0x0][0xbf0] ;  /* 0x0002fc00ff0a1b82 */ /* 0x000e620000000800 */
[----:B------:R-:W-:Y:S01]  /*8580*/  IMAD.U32 R14, RZ, RZ, UR8 ;  /* 0x00000008ff0e7e24 */ /* 0x000fe2000f8e00ff */
[----:B------:R-:W-:-:S03]  /*8590*/  UMOV UR4, URZ ;  /* 0x0000003f00047c82 */ /* 0x000fc60008000000 */
[----:B------:R-:W-:-:S05]  /*85a0*/  IMAD.U32 R15, RZ, RZ, UR9 ;  /* 0x00000009ff0f7e24 */ /* 0x000fca000f8e00ff */
[----:B------:R2:W5:Y:S01]  /*85b0*/  @P2 LDG.E R7, desc[UR10][R14.64] ;  /* 0x0000000a0e072981 */ /* 0x000562000c1e1900 */
[----:B---3--:R-:W-:Y:S01]  /*85c0*/  @P0 R2UR UR4, R6 ;  /* 0x00000000060402ca */ /* 0x008fe200000e0000 */
[----:B012---:R-:W-:-:S14]  /*85d0*/  @P2 BRA `(.L_x_392) ;  /* 0x0000000000142947 */ /* 0x007fdc0003800000 */
[----:B------:R-:W-:Y:S05]  /*85e0*/  @!P0 BRA `(.L_x_392) ;  /* 0x0000000000108947 */ /* 0x000fea0003800000 */
[----:B------:R-:W-:Y:S02]  /*85f0*/  ULDC.64 UR8, c[0x0][0x208] ;  /* 0x0000820000087ab9 */ /* 0x000fe40000000a00 */
[----:B------:R-:W2:Y:S04]  /*8600*/  LDG.E R6, desc[UR8][R4.64] ;  /* 0x0000000804067981 */ /* 0x000ea8000c1e1900 */
[----:B-----5:R-:W2:Y:S02]  /*8610*/  LDG.E R7, desc[UR8][R4.64+0x4] ;  /* 0x0000040804077981 */ /* 0x020ea4000c1e1900 */
[----:B--2---:R-:W-:-:S07]  /*8620*/  IMAD.IADD R7, R7, 0x1, -R6 ;  /* 0x0000000107077824 */ /* 0x004fce00078e0a06 */
.L_x_392:
[----:B------:R-:W-:Y:S01]  /*8630*/  R2UR UR17, R22 ;  /* 0x00000000161172ca */ /* 0x000fe200000e0000 */
[----:B------:R-:W-:Y:S01]  /*8640*/  ULDC.64 UR12, c[0x0][0xb90] ;  /* 0x0002e400000c7ab9 */ /* 0x000fe20000000a00 */
[----:B------:R-:W-:Y:S01]  /*8650*/  R2UR UR15, R185 ;  /* 0x00000000b90f72ca */ /* 0x000fe200000e0000 */
[----:B------:R-:W-:Y:S01]  /*8660*/  USHF.R.S32.HI UR11, URZ, 0x1f, UR4 ;  /* 0x0000001f3f0b7899 */ /* 0x000fe20008011404 */
[----:B------:R-:W-:Y:S01]  /*8670*/  IMAD R11, R12, 0x80, R191 ;  /* 0x000000800c0b7824 */ /* 0x000fe200078e02bf */
[----:B------:R-:W-:Y:S01]  /*8680*/  UMOV UR10, UR4 ;  /* 0x00000004000a7c82 */ /* 0x000fe20008000000 */
[----:B------:R-:W-:Y:S01]  /*8690*/  USEL UR61, UR61, URZ, !UP0 ;  /* 0x0000003f3d3d7287 */ /* 0x000fe2000c000000 */
[----:B------:R-:W-:Y:S01]  /*86a0*/  R2UR UR16, R23 ;  /* 0x00000000171072ca */ /* 0x000fe200000e0000 */
[----:B------:R-:W-:Y:S01]  /*86b0*/  @P1 IMAD.HI.U32 R5, R11, R8, RZ ;  /* 0x000000080b051227 */ /* 0x000fe200078e00ff */
[----:B------:R-:W-:Y:S01]  /*86c0*/  MOV R4, R11 ;  /* 0x0000000b00047202 */ /* 0x000fe20000000f00 */
[----:B------:R-:W0:Y:S01]  /*86d0*/  @P1 LDC R29, c[0x0][0xbec] ;  /* 0x0002fb00ff1d1b82 */ /* 0x000e220000000800 */
[----:B------:R-:W-:Y:S01]  /*86e0*/  ULDC.64 UR18, c[0x0][0x208] ;  /* 0x0000820000127ab9 */ /* 0x000fe20000000a00 */
[----:B-----5:R-:W-:Y:S01]  /*86f0*/  IMAD R49, R7, R46, RZ ;  /* 0x0000002e07317224 */ /* 0x020fe200078e02ff */
[----:B------:R-:W-:Y:S01]  /*8700*/  USHF.R.S32.HI UR14, URZ, 0x1f, UR17 ;  /* 0x0000001f3f0e7899 */ /* 0x000fe20008011411 */
[----:B------:R-:W-:Y:S01]  /*8710*/  @P1 SHF.R.U32.HI R4, RZ, R10, R5 ;  /* 0x0000000aff041219 */ /* 0x000fe20000011605 */
[----:B------:R-:W-:Y:S01]  /*8720*/  UIMAD.WIDE.U32 UR8, UR17, UR12, UR10 ;  /* 0x0000000c110872a5 */ /* 0x000fe2000f8e000a */
[----:B------:R-:W-:Y:S01]  /*8730*/  IMAD R5, R184, 0x40, R17 ;  /* 0x00000040b8057824 */ /* 0x000fe200078e0211 */
[----:B------:R-:W-:-:S02]  /*8740*/  UIMAD UR7, UR14, UR12, URZ ;  /* 0x0000000c0e0772a4 */ /* 0x000fc4000f8e023f */
[----:B------:R-:W-:Y:S01]  /*8750*/  USEL UR15, UR15, URZ, !UP0 ;  /* 0x0000003f0f0f7287 */ /* 0x000fe2000c000000 */
[----:B------:R-:W-:Y:S01]  /*8760*/  IMAD.MOV R9, RZ, RZ, -R4 ;  /* 0x000000ffff097224 */ /* 0x000fe200078e0a04 */
[----:B------:R-:W-:Y:S01]  /*8770*/  UIMAD UR7, UR17, UR13, UR7 ;  /* 0x0000000d110772a4 */ /* 0x000fe2000f8e0207 */
[----:B------:R-:W-:Y:S01]  /*8780*/  IMAD.WIDE R20, R5, 0x2, R20 ;  /* 0x0000000205147825 */ /* 0x000fe200078e0214 */
[----:B------:R-:W-:Y:S01]  /*8790*/  SHF.R.S32.HI R5, RZ, 0x1f, R4 ;  /* 0x0000001fff057819 */ /* 0x000fe20000011404 */
[----:B------:R-:W-:Y:S01]  /*87a0*/  ULDC.64 UR12, c[0x0][0xb98] ;  /* 0x0002e600000c7ab9 */ /* 0x000fe20000000a00 */
[----:B------:R-:W-:Y:S01]  /*87b0*/  UIADD3 UR9, UR9, UR7, URZ ;  /* 0x0000000709097290 */ /* 0x000fe2000fffe03f */
[----:B------:R-:W-:Y:S01]  /*87c0*/  IMAD R9, R46, R9, R11 ;  /* 0x000000092e097224 */ /* 0x000fe200078e020b */
[----:B------:R-:W-:Y:S01]  /*87d0*/  UIMAD UR7, UR15, UR12, URZ ;  /* 0x0000000c0f0772a4 */ /* 0x000fe2000f8e023f */
[C---:B------:R-:W-:Y:S01]  /*87e0*/  IADD3 R13, P3, R20.reuse, 0x2000, RZ ;  /* 0x00002000140d7810 */ /* 0x040fe20007f7e0ff */
[----:B------:R-:W-:Y:S01]  /*87f0*/  UIMAD.WIDE.U32 UR8, UR61, UR12, UR8 ;  /* 0x0000000c3d0872a5 */ /* 0x000fe2000f8e0008 */
[----:B------:R-:W-:Y:S01]  /*8800*/  IADD3 R15, P0, R20, 0x1000, RZ ;  /* 0x00001000140f7810 */ /* 0x000fe20007f1e0ff */
[----:B------:R-:W-:Y:S01]  /*8810*/  UIMAD UR7, UR61, UR13, UR7 ;  /* 0x0000000d3d0772a4 */ /* 0x000fe2000f8e0207 */
[----:B------:R-:W-:Y:S01]  /*8820*/  LOP3.LUT R8, R13, 0x380, RZ, 0xc0, !PT ;  /* 0x000003800d087812 */ /* 0x000fe200078ec0ff */
[----:B------:R-:W-:Y:S01]  /*8830*/  IMAD.U32 R22, RZ, RZ, UR16 ;  /* 0x00000010ff167e24 */ /* 0x000fe2000f8e00ff */
[----:B------:R-:W-:Y:S01]  /*8840*/  ULDC.64 UR12, c[0x0][0xaa0] ;  /* 0x0002a800000c7ab9 */ /* 0x000fe20000000a00 */
[----:B------:R-:W-:-:S02]  /*8850*/  IADD3 R4, P2, R4, UR8, RZ ;  /* 0x0000000804047c10 */ /* 0x000fc4000ff5e0ff */
[----:B------:R-:W-:Y:S01]  /*8860*/  IMAD.U32 R6, RZ, RZ, UR7 ;  /* 0x00000007ff067e24 */ /* 0x000fe2000f8e00ff */
[----:B------:R-:W-:Y:S01]  /*8870*/  SHF.R.U64 R8, R8, 0x3, RZ ;  /* 0x0000000308087819 */ /* 0x000fe200000012ff */
[----:B------:R-:W-:Y:S01]  /*8880*/  IMAD R22, R22, 0x80, R189 ;  /* 0x0000008016167824 */ /* 0x000fe200078e02bd */
[----:B------:R-:W-:Y:S02]  /*8890*/  IADD3 R41, P6, R20, 0x4000, RZ ;  /* 0x0000400014297810 */ /* 0x000fe40007fde0ff */
[----:B------:R-:W-:Y:S01]  /*88a0*/  IADD3.X R5, R5, UR9, R6, P2, !PT ;  /* 0x0000000905057c10 */ /* 0x000fe200097fe406 */
[----:B------:R-:W-:Y:S01]  /*88b0*/  ULDC.64 UR8, c[0x0][0xb88] ;  /* 0x0002e20000087ab9 */ /* 0x000fe20000000a00 */
[----:B------:R-:W-:Y:S02]  /*88c0*/  SHF.R.S32.HI R6, RZ, 0x1f, R9 ;  /* 0x0000001fff067819 */ /* 0x000fe40000011409 */
[----:B------:R-:W-:Y:S01]  /*88d0*/  LOP3.LUT R8, R8, R13, RZ, 0x3c, !PT ;  /* 0x0000000d08087212 */ /* 0x000fe200078e3cff */
[----:B------:R-:W-:Y:S01]  /*88e0*/  IMAD.WIDE.U32 R4, R9, UR8, R4 ;  /* 0x0000000809047c25 */ /* 0x000fe2000f8e0004 */
[C---:B------:R-:W-:Y:S01]  /*88f0*/  IADD3 R11, P2, R20.reuse, 0x3000, RZ ;  /* 0x00003000140b7810 */ /* 0x040fe20007f5e0ff */
[----:B------:R-:W-:Y:S01]  /*8900*/  UIMAD UR7, UR11, UR12, URZ ;  /* 0x0000000c0b0772a4 */ /* 0x000fe2000f8e023f */
[----:B------:R-:W-:Y:S01]  /*8910*/  IADD3 R37, P5, R20, 0x5000, RZ ;  /* 0x0000500014257810 */ /* 0x000fe20007fbe0ff */
[----:B------:R-:W-:Y:S01]  /*8920*/  IMAD R10, R6, UR8, RZ ;  /* 0x00000008060a7c24 */ /* 0x000fe2000f8e02ff */
[----:B------:R-:W-:Y:S01]  /*8930*/  IADD3.X R7, RZ, R21, RZ, P2, !PT ;  /* 0x00000015ff077210 */ /* 0x000fe200017fe4ff */
[----:B------:R-:W-:Y:S01]  /*8940*/  UIMAD UR7, UR4, UR13, UR7 ;  /* 0x0000000d040772a4 */ /* 0x000fe2000f8e0207 */
[----:B------:R-:W-:Y:S01]  /*8950*/  LOP3.LUT R6, R11, 0x380, RZ, 0xc0, !PT ;  /* 0x000003800b067812 */ /* 0x000fe200078ec0ff */
[----:B------:R-:W-:Y:S01]  /*8960*/  IMAD R13, R9, UR9, R10 ;  /* 0x00000009090d7c24 */ /* 0x000fe2000f8e020a */
[----:B------:R-:W-:Y:S01]  /*8970*/  ULDC.64 UR8, c[0x0][0xb50] ;  /* 0x0002d40000087ab9 */ /* 0x000fe20000000a00 */
[----:B------:R-:W-:Y:S01]  /*8980*/  ULDC.64 UR10, c[0x0][0xae8] ;  /* 0x0002ba00000a7ab9 */ /* 0x000fe20000000a00 */
[----:B------:R-:W-:Y:S01]  /*8990*/  LEA R10, P4, R4, UR8, 0x2 ;  /* 0x00000008040a7c11 */ /* 0x000fe2000f8810ff */
[----:B------:R-:W-:Y:S01]  /*89a0*/  IMAD.IADD R5, R5, 0x1, R13 ;  /* 0x0000000105057824 */ /* 0x000fe200078e020d */
[----:B------:R-:W-:Y:S01]  /*89b0*/  SHF.R.U64 R6, R6, 0x3, RZ ;  /* 0x0000000306067819 */ /* 0x000fe200000012ff */
[----:B------:R-:W-:Y:S01]  /*89c0*/  IMAD.X R13, RZ, RZ, R21, P0 ;  /* 0x000000ffff0d7224 */ /* 0x000fe200000e0615 */
[----:B------:R-:W-:Y:S01]  /*89d0*/  LOP3.LUT P0, RZ, R187, 0x3, RZ, 0xc0, !PT ;  /* 0x00000003bbff7812 */ /* 0x000fe2000780c0ff */
[----:B------:R-:W-:Y:S01]  /*89e0*/  SHFL.IDX PT, R30, R10, RZ, 0x1c1f ;  /* 0x001c1fff0a1e7589 */ /* 0x000fe200000e0000 */
[----:B------:R-:W-:Y:S01]  /*89f0*/  LEA.HI.X R14, R4, UR9, R5, 0x2, P4 ;  /* 0x00000009040e7c11 */ /* 0x000fe2000a0f1405 */
[C---:B------:R-:W-:Y:S01]  /*8a00*/  VIADD R4, R22.reuse, 0x8 ;  /* 0x0000000816047836 */ /* 0x040fe20000000000 */
[-C--:B------:R-:W-:Y:S01]  /*8a10*/  ISETP.GE.OR P2, PT, R22, R49.reuse, P0 ;  /* 0x000000311600720c */ /* 0x080fe20000746670 */
[----:B------:R-:W-:Y:S01]  /*8a20*/  SHFL.IDX PT, R44, R10, 0x1, 0x1c1f ;  /* 0x003c1f000a2c7f89 */ /* 0x000fe200000e0000 */
[----:B------:R-:W-:Y:S01]  /*8a30*/  UIMAD.WIDE.U32 UR8, UR4, UR12, URZ ;  /* 0x0000000c040872a5 */ /* 0x000fe2000f8e003f */
[----:B------:R-:W-:Y:S01]  /*8a40*/  IADD3 R33, P4, R20, 0x6000, RZ ;  /* 0x0000600014217810 */ /* 0x000fe20007f9e0ff */
[----:B------:R-:W-:Y:S01]  /*8a50*/  IMAD.X R9, RZ, RZ, R21, P3 ;  /* 0x000000ffff097224 */ /* 0x000fe200018e0615 */
[----:B------:R-:W1:Y:S01]  /*8a60*/  SHFL.IDX PT, R31, R14, RZ, 0x1c1f ;  /* 0x001c1fff0e1f7589 */ /* 0x000e6200000e0000 */
[----:B------:R-:W-:-:S02]  /*8a70*/  ISETP.GE.OR P0, PT, R4, R49, P0 ;  /* 0x000000310400720c */ /* 0x000fc40000706670 */
[----:B------:R-:W-:Y:S01]  /*8a80*/  LOP3.LUT R6, R6, R11, RZ, 0x3c, !PT ;  /* 0x0000000b06067212 */ /* 0x000fe200078e3cff */
[----:B------:R-:W2:Y:S01]  /*8a90*/  SHFL.IDX PT, R45, R14, 0x1, 0x1c1f ;  /* 0x003c1f000e2d7f89 */ /* 0x000ea200000e0000 */
[----:B------:R-:W-:Y:S01]  /*8aa0*/  UIADD3 UR9, UR9, UR7, URZ ;  /* 0x0000000709097290 */ /* 0x000fe2000fffe03f */
[C---:B------:R-:W-:Y:S01]  /*8ab0*/  IADD3 R5, P3, R20.reuse, 0x7000, RZ ;  /* 0x0000700014057810 */ /* 0x040fe20007f7e0ff */
[----:B------:R-:W-:Y:S01]  /*8ac0*/  UIMAD UR4, UR14, UR10, URZ ;  /* 0x0000000a0e0472a4 */ /* 0x000fe2000f8e023f */
[----:B------:R-:W-:Y:S02]  /*8ad0*/  LOP3.LUT R40, R41, 0x380, RZ, 0xc0, !PT ;  /* 0x0000038029287812 */ /* 0x000fe400078ec0ff */
[----:B------:R-:W-:Y:S02]  /*8ae0*/  LOP3.LUT R36, R37, 0x380, RZ, 0xc0, !PT ;  /* 0x0000038025247812 */ /* 0x000fe400078ec0ff */
[----:B------:R-:W-:Y:S02]  /*8af0*/  LOP3.LUT R32, R33, 0x380, RZ, 0xc0, !PT ;  /* 0x0000038021207812 */ /* 0x000fe400078ec0ff */
[----:B------:R-:W-:Y:S01]  /*8b00*/  LOP3.LUT R12, R15, 0x380, RZ, 0xc0, !PT ;  /* 0x000003800f0c7812 */ /* 0x000fe200078ec0ff */
[----:B-1----:R1:W-:Y:S01]  /*8b10*/  @!P2 ST.E desc[UR18][R30.64], R3 ;  /* 0x000000031e00a985 */ /* 0x0023e2000c101912 */
[----:B------:R-:W-:Y:S01]  /*8b20*/  UIMAD UR4, UR17, UR11, UR4 ;  /* 0x0000000b110472a4 */ /* 0x000fe2000f8e0204 */
[----:B------:R-:W-:Y:S01]  /*8b30*/  LOP3.LUT R11, R20, 0x380, RZ, 0xc0, !PT ;  /* 0x00000380140b7812 */ /* 0x000fe200078ec0ff */
[----:B------:R-:W-:Y:S01]  /*8b40*/  UIMAD.WIDE.U32 UR8, UR17, UR10, UR8 ;  /* 0x0000000a110872a5 */ /* 0x000fe2000f8e0008 */
[----:B--2---:R2:W-:Y:S01]  /*8b50*/  @!P0 ST.E desc[UR18][R44.64], R0 ;  /* 0x000000002c008985 */ /* 0x0045e2000c101912 */
[----:B------:R-:W-:Y:S01]  /*8b60*/  LOP3.LUT R4, R5, 0x380, RZ, 0xc0, !PT ;  /* 0x0000038005047812 */ /* 0x000fe200078ec0ff */
[----:B------:R-:W-:Y:S01]  /*8b70*/  ULDC.64 UR10, c[0x0][0xaf0] ;  /* 0x0002bc00000a7ab9 */ /* 0x000fe20000000a00 */
[----:B------:R-:W-:Y:S01]  /*8b80*/  SHF.R.U64 R40, R40, 0x3, RZ ;  /* 0x0000000328287819 */ /* 0x000fe200000012ff */
[----:B------:R-:W-:Y:S01]  /*8b90*/  IMAD.X R25, RZ, RZ, R21, P3 ;  /* 0x000000ffff197224 */ /* 0x000fe200018e0615 */
[----:B------:R-:W-:-:S02]  /*8ba0*/  SHF.R.U64 R36, R36, 0x3, RZ ;  /* 0x0000000324247819 */ /* 0x000fc400000012ff */
[----:B------:R-:W-:Y:S01]  /*8bb0*/  SHF.R.U64 R32, R32, 0x3, RZ ;  /* 0x0000000320207819 */ /* 0x000fe200000012ff */
[----:B-1----:R-:W1:Y:S01]  /*8bc0*/  @P1 LDC R31, c[0x0][0xbf0] ;  /* 0x0002fc00ff1f1b82 */ /* 0x002e620000000800 */
[----:B------:R-:W-:Y:S01]  /*8bd0*/  IMAD.U32 R3, RZ, RZ, UR16 ;  /* 0x00000010ff037e24 */ /* 0x000fe2000f8e00ff */
[----:B------:R-:W-:Y:S01]  /*8be0*/  UIADD3 UR9, UR9, UR4, URZ ;  /* 0x0000000409097290 */ /* 0x000fe2000fffe03f */
[----:B------:R-:W-:Y:S01]  /*8bf0*/  SHF.R.U64 R12, R12, 0x3, RZ ;  /* 0x000000030c0c7819 */ /* 0x000fe200000012ff */
[----:B--2---:R-:W-:Y:S01]  /*8c00*/  IMAD R0, R19, 0x20, R184 ;  /* 0x0000002013007824 */ /* 0x004fe200078e02b8 */
[----:B------:R-:W-:Y:S01]  /*8c10*/  UIMAD UR4, UR15, UR10, URZ ;  /* 0x0000000a0f0472a4 */ /* 0x000fe2000f8e023f */
[----:B------:R-:W-:Y:S02]  /*8c20*/  SHF.R.U64 R11, R11, 0x3, RZ ;  /* 0x000000030b0b7819 */ /* 0x000fe400000012ff */
[----:B------:R-:W-:Y:S01]  /*8c30*/  IMAD R44, R3, 0x80, R0 ;  /* 0x00000080032c7824 */ /* 0x000fe200078e0200 */
[----:B------:R-:W-:Y:S01]  /*8c40*/  UIMAD.WIDE.U32 UR8, UR61, UR10, UR8 ;  /* 0x0000000a3d0872a5 */ /* 0x000fe2000f8e0008 */
[----:B------:R-:W-:-:S02]  /*8c50*/  SHF.R.U64 R4, R4, 0x3, RZ ;  /* 0x0000000304047819 */ /* 0x000fc400000012ff */
[----:B0-----:R-:W-:Y:S01]  /*8c60*/  @P1 IMAD.HI.U32 R0, R44, R29, RZ ;  /* 0x0000001d2c001227 */ /* 0x001fe200078e00ff */
[----:B------:R-:W-:Y:S01]  /*8c70*/  UIMAD UR4, UR61, UR11, UR4 ;  /* 0x0000000b3d0472a4 */ /* 0x000fe2000f8e0204 */
[----:B------:R-:W-:Y:S02]  /*8c80*/  LOP3.LUT R40, R40, R41, RZ, 0x3c, !PT ;  /* 0x0000002928287212 */ /* 0x000fe400078e3cff */
[----:B------:R-:W-:Y:S01]  /*8c90*/  IMAD.MOV.U32 R3, RZ, RZ, R44 ;  /* 0x000000ffff037224 */ /* 0x000fe200078e002c */
[----:B------:R-:W-:Y:S01]  /*8ca0*/  LOP3.LUT R36, R36, R37, RZ, 0x3c, !PT ;  /* 0x0000002524247212 */ /* 0x000fe200078e3cff */
[----:B------:R-:W-:Y:S01]  /*8cb0*/  UIADD3 UR4, UR9, UR4, URZ ;  /* 0x0000000409047290 */ /* 0x000fe2000fffe03f */
[----:B------:R-:W-:Y:S01]  /*8cc0*/  LOP3.LUT R32, R32, R33, RZ, 0x3c, !PT ;  /* 0x0000002120207212 */ /* 0x000fe200078e3cff */
[--C-:B------:R-:W-:Y:S01]  /*8cd0*/  IMAD.X R41, RZ, RZ, R21.reuse, P6 ;  /* 0x000000ffff297224 */ /* 0x100fe200030e0615 */
[----:B------:R-:W-:Y:S01]  /*8ce0*/  LOP3.LUT R12, R12, R15, RZ, 0x3c, !PT ;  /* 0x0000000f0c0c7212 */ /* 0x000fe200078e3cff */
[--C-:B------:R-:W-:Y:S01]  /*8cf0*/  IMAD.X R37, RZ, RZ, R21.reuse, P5 ;  /* 0x000000ffff257224 */ /* 0x100fe200028e0615 */
[----:B------:R-:W-:Y:S01]  /*8d00*/  LOP3.LUT R20, R11, R20, RZ, 0x3c, !PT ;  /* 0x000000140b147212 */ /* 0x000fe200078e3cff */
[----:B------:R-:W-:Y:S01]  /*8d10*/  IMAD.X R33, RZ, RZ, R21, P4 ;  /* 0x000000ffff217224 */ /* 0x000fe200020e0615 */
[----:B-1----:R-:W-:Y:S01]  /*8d20*/  @P1 SHF.R.U32.HI R3, RZ, R31, R0 ;  /* 0x0000001fff031219 */ /* 0x002fe20000011600 */
[----:B------:R-:W-:Y:S01]  /*8d30*/  IMAD.U32 R30, RZ, RZ, UR8 ;  /* 0x00000008ff1e7e24 */ /* 0x000fe2000f8e00ff */
[----:B------:R-:W-:Y:S01]  /*8d40*/  LOP3.LUT R24, R4, R5, RZ, 0x3c, !PT ;  /* 0x0000000504187212 */ /* 0x000fe200078e3cff */
[----:B------:R-:W5:Y:S01]  /*8d50*/  LD.E.128 R12, desc[UR18][R12.64] ;  /* 0x000000120c0c7980 */ /* 0x000f62000c101d00 */
[--C-:B------:R-:W-:Y:S01]  /*8d60*/  SHF.R.S32.HI R0, RZ, 0x1f, R3.reuse ;  /* 0x0000001fff007819 */ /* 0x100fe20000011403 */
[----:B------:R-:W-:Y:S01]  /*8d70*/  IMAD.MOV R29, RZ, RZ, -R3 ;  /* 0x000000ffff1d7224 */ /* 0x000fe200078e0a03 */
[----:B------:R-:W-:Y:S01]  /*8d80*/  MOV R31, UR9 ;  /* 0x00000009001f7c02 */ /* 0x000fe20008000f00 */
[----:B------:R-:W-:Y:S01]  /*8d90*/  ULDC.64 UR8, c[0x0][0xae0] ;  /* 0x0002b80000087ab9 */ /* 0x000fe20000000a00 */
[----:B------:R-:W5:Y:S01]  /*8da0*/  LD.E.128 R20, desc[UR18][R20.64] ;  /* 0x0000001214147980 */ /* 0x000f62000c101d00 */
[----:B------:R-:W-:-:S02]  /*8db0*/  IMAD R0, R0, UR8, RZ ;  /* 0x0000000800007c24 */ /* 0x000fc4000f8e02ff */
[----:B------:R-:W-:Y:S01]  /*8dc0*/  IMAD R29, R46, R29, R44 ;  /* 0x0000001d2e1d7224 */ /* 0x000fe200078e022c */
[----:B------:R-:W5:Y:S01]  /*8dd0*/  LD.E.128 R8, desc[UR18][R8.64] ;  /* 0x0000001208087980 */ /* 0x000f62000c101d00 */
[----:B------:R-:W-:Y:S02]  /*8de0*/  IMAD.U32 R31, RZ, RZ, UR4 ;  /* 0x00000004ff1f7e24 */ /* 0x000fe4000f8e00ff */
[----:B------:R-:W-:Y:S01]  /*8df0*/  IMAD R45, R3, UR9, R0 ;  /* 0x00000009032d7c24 */ /* 0x000fe2000f8e0200 */
[----:B------:R-:W5:Y:S01]  /*8e00*/  LD.E.128 R4, desc[UR18][R6.64] ;  /* 0x0000001206047980 */ /* 0x000f62000c101d00 */
[----:B------:R-:W-:-:S03]  /*8e10*/  SHF.R.S32.HI R0, RZ, 0x1f, R29 ;  /* 0x0000001fff007819 */ /* 0x000fc6000001141d */
[----:B------:R-:W5:Y:S01]  /*8e20*/  LD.E.128 R40, desc[UR18][R40.64] ;  /* 0x0000001228287980 */ /* 0x000f62000c101d00 */
[----:B------:R-:W-:Y:S01]  /*8e30*/  IMAD.WIDE.U32 R30, R3, UR8, R30 ;  /* 0x00000008031e7c25 */ /* 0x000fe2000f8e001e */
[----:B------:R-:W-:Y:S02]  /*8e40*/  ULDC.64 UR8, c[0x0][0xad8] ;  /* 0x0002b60000087ab9 */ /* 0x000fe40000000a00 */
[----:B------:R-:W5:Y:S04]  /*8e50*/  LD.E.128 R36, desc[UR18][R36.64] ;  /* 0x0000001224247980 */ /* 0x000f68000c101d00 */
[----:B------:R-:W5:Y:S04]  /*8e60*/  LD.E.128 R32, desc[UR18][R32.64] ;  /* 0x0000001220207980 */ /* 0x000f68000c101d00 */
[----:B------:R-:W5:Y:S01]  /*8e70*/  LD.E.128 R24, desc[UR18][R24.64] ;  /* 0x0000001218187980 */ /* 0x000f62000c101d00 */
[----:B------:R-:W-:Y:S01]  /*8e80*/  IMAD.U32 R51, RZ, RZ, UR16 ;  /* 0x00000010ff337e24 */ /* 0x000fe2000f8e00ff */
[----:B------:R-:W-:Y:S01]  /*8e90*/  @!PT LDS RZ, [RZ] ;  /* 0x00000000fffff984 */ /* 0x000fe20000000800 */
[----:B------:R-:W-:Y:S01]  /*8ea0*/  @!PT LDS RZ, [RZ] ;  /* 0x00000000fffff984 */ /* 0x000fe20000000800 */
[----:B------:R-:W-:Y:S01]  /*8eb0*/  @!PT LDS RZ, [RZ] ;  /* 0x00000000fffff984 */ /* 0x000fe20000000800 */
[----:B------:R-:W-:Y:S01]  /*8ec0*/  @!PT LDS RZ, [RZ] ;  /* 0x00000000fffff984 */ /* 0x000fe20000000800 */
[----:B------:R0:W-:Y:S06]  /*8ed0*/  MEMBAR.ALL.CTA ;  /* 0x0000000000007992 */ /* 0x0001ec0000008000 */
[----:B0-----:R-:W0:Y:S01]  /*8ee0*/  FENCE.VIEW.ASYNC.S ;  /* 0x00000000000073c6 */ /* 0x001e220000000000 */
[----:B------:R-:W-:-:S02]  /*8ef0*/  IMAD.IADD R31, R31, 0x1, R45 ;  /* 0x000000011f1f7824 */ /* 0x000fc400078e022d */
[----:B------:R-:W-:Y:S02]  /*8f00*/  IMAD R44, R0, UR8, RZ ;  /* 0x00000008002c7c24 */ /* 0x000fe4000f8e02ff */
[----:B------:R-:W-:Y:S02]  /*8f10*/  IMAD R46, R51, 0x80, R184 ;  /* 0x00000080332e7824 */ /* 0x000fe400078e02b8 */
[C---:B------:R-:W-:Y:S02]  /*8f20*/  IMAD R3, R29.reuse, UR9, R44 ;  /* 0x000000091d037c24 */ /* 0x040fe4000f8e022c */
[----:B------:R-:W-:Y:S01]  /*8f30*/  IMAD.WIDE.U32 R30, R29, UR8, R30 ;  /* 0x000000081d1e7c25 */ /* 0x000fe2000f8e001e */
[C---:B------:R-:W-:Y:S01]  /*8f40*/  ISETP.GE.AND P2, PT, R46.reuse, R49, PT ;  /* 0x000000312e00720c */ /* 0x040fe20003f46270 */
[----:B------:R-:W-:Y:S02]  /*8f50*/  ULDC.64 UR8, c[0x0][0xa80] ;  /* 0x0002a00000087ab9 */ /* 0x000fe40000000a00 */
[----:B------:R-:W-:Y:S01]  /*8f60*/  VIADD R0, R46, 0x20 ;  /* 0x000000202e007836 */ /* 0x000fe20000000000 */
[----:B------:R-:W-:Y:S01]  /*8f70*/  LEA R44, P3, R30, UR8, 0x1 ;  /* 0x000000081e2c7c11 */ /* 0x000fe2000f8608ff */
[----:B------:R-:W-:-:S02]  /*8f80*/  IMAD.IADD R3, R31, 0x1, R3 ;  /* 0x000000011f037824 */ /* 0x000fc400078e0203 */
[----:B------:R-:W-:Y:S01]  /*8f90*/  VIADD R28, R28, 0x34820 ;  /* 0x000348201c1c7836 */ /* 0x000fe20000000000 */
[-C--:B------:R-:W-:Y:S01]  /*8fa0*/  ISETP.GE.AND P0, PT, R0, R49.reuse, PT ;  /* 0x000000310000720c */ /* 0x080fe20003f06270 */
[----:B------:R-:W-:Y:S01]  /*8fb0*/  VIADD R0, R46, 0x40 ;  /* 0x000000402e007836 */ /* 0x000fe20000000000 */
[----:B------:R-:W-:Y:S02]  /*8fc0*/  LEA.HI.X R3, R30, UR9, R3, 0x1, P3 ;  /* 0x000000091e037c11 */ /* 0x000fe400098f0c03 */
[----:B------:R-:W-:Y:S01]  /*8fd0*/  PRMT R28, RZ, 0x654, R28 ;  /* 0x00000654ff1c7816 */ /* 0x000fe2000000001c */
[----:B0-----:R0:W1:Y:S01]  /*8fe0*/  SHFL.IDX PT, R30, R44, RZ, 0x181f ;  /* 0x00181fff2c1e7589 */ /* 0x00106200000e0000 */
[----:B------:R-:W-:Y:S01]  /*8ff0*/  ISETP.GE.AND P1, PT, R0, R49, PT ;  /* 0x000000310000720c */ /* 0x000fe20003f26270 */
[----:B------:R-:W-:Y:S01]  /*9000*/  BSSY B1, `(.L_x_393) ;  /* 0x000000e000017945 */ /* 0x000fe20003800000 */
[----:B------:R0:W-:Y:S01]  /*9010*/  SYNCS.ARRIVE.TRANS64.RED.A1T0 RZ, [R28+URZ], RZ ;  /* 0x000000ff1cff79a7 */ /* 0x0001e2000810043f */
[----:B------:R0:W2:Y:S02]  /*9020*/  SHFL.IDX PT, R0, R3, RZ, 0x181f ;  /* 0x00181fff03007589 */ /* 0x0000a400000e0000 */
[----:B------:R-:W-:Y:S08]  /*9030*/  @P2 BRA `(.L_x_394) ;  /* 0x0000000000282947 */ /* 0x000ff00003800000 */
[----:B------:R-:W-:Y:S01]  /*9040*/  ULDC UR4, c[0x0][0xac8] ;  /* 0x0002b20000047ab9 */ /* 0x000fe20000000800 */
[----:B------:R-:W-:Y:S01]  /*9050*/  ULDC.64 UR8, c[0x0][0x208] ;  /* 0x0000820000087ab9 */ /* 0x000fe20000000a00 */
[----:B------:R-:W-:Y:S02]  /*9060*/  ISETP.GE.AND P2, PT, R17, UR4, PT ;  /* 0x0000000411007c0c */ /* 0x000fe4000bf46270 */
[----:B------:R-:W-:-:S11]  /*9070*/  ISETP.GE.AND P3, PT, R18, UR4, PT ;  /* 0x0000000412007c0c */ /* 0x000fd6000bf66270 */
[CC--:B01----:R-:W-:Y:S02]  /*9080*/  @!P2 LEA R28, P4, R17.reuse, R30.reuse, 0x1 ;  /* 0x0000001e111ca211 */ /* 0x0c3fe400078808ff */
[C---:B------:R-:W-:Y:S02]  /*9090*/  @!P3 LEA R30, P5, R18.reuse, R30, 0x1 ;  /* 0x0000001e121eb211 */ /* 0x040fe400078a08ff */
[-C--:B--2---:R-:W-:Y:S02]  /*90a0*/  @!P2 LEA.HI.X R29, R17, R0.reuse, R195, 0x1, P4 ;  /* 0x00000000111da211 */ /* 0x084fe400020f0cc3 */
[----:B------:R-:W-:-:S03]  /*90b0*/  @!P3 LEA.HI.X R31, R18, R0, R194, 0x1, P5 ;  /* 0x00000000121fb211 */ /* 0x000fc600028f0cc2 */
[----:B-----5:R3:W-:Y:S04]  /*90c0*/  @!P2 ST.E.128 desc[UR8][R28.64], R20 ;  /* 0x000000141c00a985 */ /* 0x0207e8000c101d08 */
[----:B------:R3:W-:Y:S02]  /*90d0*/  @!P3 ST.E.128 desc[UR8][R30.64], R40 ;  /* 0x000000281e00b985 */ /* 0x0007e4000c101d08 */
.L_x_394:
[----:B------:R-:W-:Y:S05]  /*90e0*/  BSYNC B1 ;  /* 0x0000000000017941 */ /* 0x000fea0003800000 */
.L_x_393:
[----:B--2---:R2:W4:Y:S01]  /*90f0*/  SHFL.IDX PT, R0, R3, 0x1, 0x181f ;  /* 0x00381f0003007f89 */ /* 0x00452200000e0000 */
[----:B------:R-:W-:Y:S03]  /*9100*/  BSSY B1, `(.L_x_395) ;  /* 0x000000d000017945 */ /* 0x000fe60003800000 */
[----:B---3-5:R2:W3:Y:S01]  /*9110*/  SHFL.IDX PT, R22, R44, 0x1, 0x181f ;  /* 0x00381f002c167f89 */ /* 0x0284e200000e0000 */
[----:B------:R-:W-:Y:S05]  /*9120*/  @P0 BRA `(.L_x_396) ;  /* 0x0000000000280947 */ /* 0x000fea0003800000 */
[----:B------:R-:W-:Y:S01]  /*9130*/  ULDC UR4, c[0x0][0xac8] ;  /* 0x0002b20000047ab9 */ /* 0x000fe20000000800 */
[----:B------:R-:W-:Y:S01]  /*9140*/  ULDC.64 UR8, c[0x0][0x208] ;  /* 0x0000820000087ab9 */ /* 0x000fe20000000a00 */
[----:B------:R-:W-:Y:S02]  /*9150*/  ISETP.GE.AND P3, PT, R17, UR4, PT ;  /* 0x0000000411007c0c */ /* 0x000fe4000bf66270 */
[----:B------:R-:W-:-:S11]  /*9160*/  ISETP.GE.AND P4, PT, R18, UR4, PT ;  /* 0x0000000412007c0c */ /* 0x000fd6000bf86270 */
[CC--:B---3--:R-:W-:Y:S02]  /*9170*/  @!P3 LEA R20, P0, R17.reuse, R22.reuse, 0x1 ;  /* 0x000000161114b211 */ /* 0x0c8fe400078008ff */
[C---:B------:R-:W-:Y:S02]  /*9180*/  @!P4 LEA R22, P2, R18.reuse, R22, 0x1 ;  /* 0x000000161216c211 */ /* 0x040fe400078408ff */
[-C--:B----4-:R-:W-:Y:S02]  /*9190*/  @!P3 LEA.HI.X R21, R17, R0.reuse, R195, 0x1, P0 ;  /* 0x000000001115b211 */ /* 0x090fe400000f0cc3 */
[----:B------:R-:W-:-:S03]  /*91a0*/  @!P4 LEA.HI.X R23, R18, R0, R194, 0x1, P2 ;  /* 0x000000001217c211 */ /* 0x000fc600010f0cc2 */
[----:B------:R3:W-:Y:S04]  /*91b0*/  @!P3 ST.E.128 desc[UR8][R20.64], R12 ;  /* 0x0000000c1400b985 */ /* 0x0007e8000c101d08 */
[----:B------:R3:W-:Y:S02]  /*91c0*/  @!P4 ST.E.128 desc[UR8][R22.64], R36 ;  /* 0x000000241600c985 */ /* 0x0007e4000c101d08 */
.L_x_396:
[----:B------:R-:W-:Y:S05]  /*91d0*/  BSYNC B1 ;  /* 0x0000000000017941 */ /* 0x000fea0003800000 */
.L_x_395:
[----:B----4-:R4:W0:Y:S01]  /*91e0*/  SHFL.IDX PT, R0, R3, 0x2, 0x181f ;  /* 0x00581f0003007f89 */ /* 0x01082200000e0000 */
[----:B------:R-:W-:Y:S03]  /*91f0*/  BSSY B1, `(.L_x_397) ;  /* 0x000000d000017945 */ /* 0x000fe60003800000 */
[----:B---3--:R4:W3:Y:S01]  /*9200*/  SHFL.IDX PT, R14, R44, 0x2, 0x181f ;  /* 0x00581f002c0e7f89 */ /* 0x0088e200000e0000 */
[----:B------:R-:W-:Y:S05]  /*9210*/  @P1 BRA `(.L_x_398) ;  /* 0x0000000000281947 */ /* 0x000fea0003800000 */
[----:B------:R-:W-:Y:S01]  /*9220*/  ULDC UR4, c[0x0][0xac8] ;  /* 0x0002b20000047ab9 */ /* 0x000fe20000000800 */
[----:B------:R-:W-:Y:S01]  /*9230*/  ULDC.64 UR8, c[0x0][0x208] ;  /* 0x0000820000087ab9 */ /* 0x000fe20000000a00 */
[----:B------:R-:W-:Y:S02]  /*9240*/  ISETP.GE.AND P2, PT, R17, UR4, PT ;  /* 0x0000000411007c0c */ /* 0x000fe4000bf46270 */
[----:B------:R-:W-:-:S11]  /*9250*/  ISETP.GE.AND P3, PT, R18, UR4, PT ;  /* 0x0000000412007c0c */ /* 0x000fd6000bf66270 */
[CC--:B---3--:R-:W-:Y:S02]  /*9260*/  @!P2 LEA R12, P0, R17.reuse, R14.reuse, 0x1 ;  /* 0x0000000e110ca211 */ /* 0x0c8fe400078008ff */
[C---:B------:R-:W-:Y:S02]  /*9270*/  @!P3 LEA R14, P1, R18.reuse, R14, 0x1 ;  /* 0x0000000e120eb211 */ /* 0x040fe400078208ff */
[-C--:B0-----:R-:W-:Y:S02]  /*9280*/  @!P2 LEA.HI.X R13, R17, R0.reuse, R195, 0x1, P0 ;  /* 0x00000000110da211 */ /* 0x081fe400000f0cc3 */
[----:B------:R-:W-:-:S03]  /*9290*/  @!P3 LEA.HI.X R15, R18, R0, R194, 0x1, P1 ;  /* 0x00000000120fb211 */ /* 0x000fc600008f0cc2 */
[----:B------:R0:W-:Y:S04]  /*92a0*/  @!P2 ST.E.128 desc[UR8][R12.64], R8 ;  /* 0x000000080c00a985 */ /* 0x0001e8000c101d08 */
[----:B------:R0:W-:Y:S02]  /*92b0*/  @!P3 ST.E.128 desc[UR8][R14.64], R32 ;  /* 0x000000200e00b985 */ /* 0x0001e4000c101d08 */
.L_x_398:
[----:B------:R-:W-:Y:S05]  /*92c0*/  BSYNC B1 ;  /* 0x0000000000017941 */ /* 0x000fea0003800000 */
.L_x_397:
[----:B0-----:R-:W-:Y:S01]  /*92d0*/  IADD3 R0, R46, 0x60, RZ ;  /* 0x000000602e007810 */ /* 0x001fe20007ffe0ff */
[----:B--2-4-:R-:W0:Y:S03]  /*92e0*/  SHFL.IDX PT, R3, R3, 0x3, 0x181f ;  /* 0x00781f0003037f89 */ /* 0x014e2600000e0000 */
[----:B------:R-:W-:Y:S01]  /*92f0*/  ISETP.GE.AND P0, PT, R0, R49, PT ;  /* 0x000000310000720c */ /* 0x000fe20003f06270 */
[----:B------:R-:W2:-:S12]  /*9300*/  SHFL.IDX PT, R44, R44, 0x3, 0x181f ;  /* 0x00781f002c2c7f89 */ /* 0x000e9800000e0000 */
[----:B------:R-:W-:Y:S05]  /*9310*/  @P0 BRA `(.L_x_399) ;  /* 0x0000000c005c0947 */ /* 0x000fea0003800000 */
[----:B------:R-:W-:Y:S01]  /*9320*/  ULDC UR4, c[0x0][0xac8] ;  /* 0x0002b20000047ab9 */ /* 0x000fe20000000800 */
[----:B------:R-:W-:Y:S01]  /*9330*/  ULDC.64 UR8, c[0x0][0x208] ;  /* 0x0000820000087ab9 */ /* 0x000fe20000000a00 */
[----:B------:R-:W-:-:S13]  /*9340*/  ISETP.GE.AND P1, PT, R17, UR4, PT ;  /* 0x0000000411007c0c */ /* 0x000fda000bf26270 */
[----:B--2---:R-:W-:-:S04]  /*9350*/  @!P1 LEA R8, P0, R17, R44, 0x1 ;  /* 0x0000002c11089211 */ /* 0x004fc800078008ff */
[----:B0-----:R-:W-:Y:S02]  /*9360*/  @!P1 LEA.HI.X R9, R17, R3, R195, 0x1, P0 ;  /* 0x0000000311099211 */ /* 0x001fe400000f0cc3 */
[----:B------:R-:W-:-:S03]  /*9370*/  ISETP.GE.AND P0, PT, R18, UR4, PT ;  /* 0x0000000412007c0c */ /* 0x000fc6000bf06270 */
[----:B------:R4:W-:Y:S10]  /*9380*/  @!P1 ST.E.128 desc[UR8][R8.64], R4 ;  /* 0x0000000408009985 */ /* 0x0009f4000c101d08 */
[----:B------:R-:W-:Y:S05]  /*9390*/  @P0 BRA `(.L_x_399) ;  /* 0x0000000c003c0947 */ /* 0x000fea0003800000 */
[----:B----4-:R-:W-:Y:S01]  /*93a0*/  LEA R4, P0, R18, R44, 0x1 ;  /* 0x0000002c12047211 */ /* 0x010fe200078008ff */
[----:B------:R-:W-:-:S03]  /*93b0*/  ULDC.64 UR8, c[0x0][0x208] ;  /* 0x0000820000087ab9 */ /* 0x000fc60000000a00 */
[----:B------:R-:W-:-:S05]  /*93c0*/  LEA.HI.X R5, R18, R3, R194, 0x1, P0 ;  /* 0x0000000312057211 */ /* 0x000fca00000f0cc2 */
[----:B------:R0:W-:Y:S01]  /*93d0*/  ST.E.128 desc[UR8][R4.64], R24 ;  /* 0x0000001804007985 */ /* 0x0001e2000c101d08 */
[----:B------:R-:W-:Y:S05]  /*93e0*/  BRA `(.L_x_399) ;  /* 0x0000000c00287947 */ /* 0x000fea0003800000 */
.L_x_391:
[----:B------:R-:W-:Y:S01]  /*93f0*/  R2UR UR4, R185 ;  /* 0x00000000b90472ca */ /* 0x000fe200000e0000 */
[----:B------:R-:W-:Y:S01]  /*9400*/  ULDC.64 UR10, c[0x0][0xc00] ;  /* 0x00030000000a7ab9 */ /* 0x000fe20000000a00 */
[----:B------:R-:W-:Y:S01]  /*9410*/  USHF.L.U32 UR8, UR61, 0x2, URZ ;  /* 0x000000023d087899 */ /* 0x000fe2000800063f */
[----:B------:R-:W0:Y:S01]  /*9420*/  LDC R11, c[0x0][0xbe8] ;  /* 0x0002fa00ff0b7b82 */ /* 0x000e220000000800 */
[----:B------:R-:W-:Y:S01]  /*9430*/  UISETP.NE.U32.AND UP0, UPT, UR10, URZ, UPT ;  /* 0x0000003f0a00728c */ /* 0x000fe2000bf05070 */
[----:B------:R-:W-:Y:S01]  /*9440*/  R2UR UR12, R22 ;  /* 0x00000000160c72ca */ /* 0x000fe200000e0000 */
[----:B------:R-:W-:Y:S02]  /*9450*/  ULDC.64 UR14, c[0x0][0x208] ;  /* 0x00008200000e7ab9 */ /* 0x000fe40000000a00 */
[----:B------:R-:W-:-:S05]  /*9460*/  UISETP.NE.AND.EX UP0, UPT, UR11, URZ, UPT, UP0 ;  /* 0x0000003f0b00728c */ /* 0x000fca000bf05300 */
[----:B------:R-:W-:Y:S01]  /*9470*/  USHF.L.U64.HI UR9, UR61, 0x2, UR4 ;  /* 0x000000023d097899 */ /* 0x000fe20008010204 */
[----:B------:R-:W-:Y:S01]  /*9480*/  PLOP3.LUT P2, PT, PT, PT, UP0, 0x80, 0x0 ;  /* 0x000000000000781c */ /* 0x000fe20003f4f008 */
[----:B------:R-:W-:-:S04]  /*9490*/  UIADD3 UR4, UP1, UR8, UR10, URZ ;  /* 0x0000000a08047290 */ /* 0x000fc8000ff3e03f */
[----:B------:R-:W-:Y:S02]  /*94a0*/  UIADD3.X UR7, UR9, UR11, URZ, UP1, !UPT ;  /* 0x0000000b09077290 */ /* 0x000fe40008ffe43f */
[----:B------:R-:W-:Y:S01]  /*94b0*/  IMAD.U32 R4, RZ, RZ, UR4 ;  /* 0x00000004ff047e24 */ /* 0x000fe2000f8e00ff */
[----:B------:R-:W-:-:S03]  /*94c0*/  ULDC.64 UR10, c[0x0][0xc08] ;  /* 0x00030200000a7ab9 */ /* 0x000fc60000000a00 */
[----:B------:R-:W-:-:S05]  /*94d0*/  IMAD.U32 R5, RZ, RZ, UR7 ;  /* 0x00000007ff057e24 */ /* 0x000fca000f8e00ff */
[----:B------:R-:W2:Y:S01]  /*94e0*/  @P2 LDG.E R3, desc[UR14][R4.64] ;  /* 0x0000000e04032981 */ /* 0x000ea2000c1e1900 */
[----:B------:R-:W-:Y:S01]  /*94f0*/  UISETP.NE.U32.AND UP1, UPT, UR10, URZ, UPT ;  /* 0x0000003f0a00728c */ /* 0x000fe2000bf25070 */
[----:B0-----:R-:W-:Y:S01]  /*9500*/  ISETP.NE.AND P0, PT, R11, 0x1, PT ;  /* 0x000000010b00780c */ /* 0x001fe20003f05270 */
[----:B------:R-:W-:Y:S02]  /*9510*/  ULDC UR4, c[0x0][0xa88] ;  /* 0x0002a20000047ab9 */ /* 0x000fe40000000800 */
[----:B------:R-:W-:Y:S01]  /*9520*/  UISETP.NE.AND.EX UP1, UPT, UR11, URZ, UPT, UP1 ;  /* 0x0000003f0b00728c */ /* 0x000fe2000bf25310 */
[----:B------:R-:W-:Y:S01]  /*9530*/  IMAD.U32 R0, RZ, RZ, UR4 ;  /* 0x00000004ff007e24 */ /* 0x000fe2000f8e00ff */
[----:B------:R-:W-:-:S04]  /*9540*/  UMOV UR4, URZ ;  /* 0x0000003f00047c82 */ /* 0x000fc80008000000 */
[----:B------:R-:W-:-:S04]  /*9550*/  PLOP3.LUT P3, PT, PT, PT, UP1, 0x80, 0x0 ;  /* 0x000000000000781c */ /* 0x000fc80003f6f018 */
[----:B------:R-:W0:Y:S01]  /*9560*/  @P0 LDC R9, c[0x0][0xbec] ;  /* 0x0002fb00ff090b82 */ /* 0x000e220000000800 */
[----:B------:R-:W-:-:S04]  /*9570*/  @UP1 UIADD3 UR8, UP2, UR8, UR10, URZ ;  /* 0x0000000a08081290 */ /* 0x000fc8000ff5e03f */
[----:B------:R-:W-:Y:S02]  /*9580*/  @UP1 UIADD3.X UR9, UR9, UR11, URZ, UP2, !UPT ;  /* 0x0000000b09091290 */ /* 0x000fe400097fe43f */
[----:B------:R-:W-:-:S04]  /*9590*/  IMAD.U32 R6, RZ, RZ, UR8 ;  /* 0x00000008ff067e24 */ /* 0x000fc8000f8e00ff */
[----:B------:R-:W-:Y:S01]  /*95a0*/  IMAD.U32 R7, RZ, RZ, UR9 ;  /* 0x00000009ff077e24 */ /* 0x000fe2000f8e00ff */
[----:B------:R-:W-:Y:S01]  /*95b0*/  USHF.R.S32.HI UR11, URZ, 0x1f, UR12 ;  /* 0x0000001f3f0b7899 */ /* 0x000fe2000801140c */
[----:B------:R-:W-:-:S03]  /*95c0*/  ISETP.GE.AND P1, PT, R196, 0x80, PT ;  /* 0x00000080c400780c */ /* 0x000fc60003f26270 */
[----:B------:R1:W5:Y:S01]  /*95d0*/  @P3 LDG.E R0, desc[UR14][R6.64] ;  /* 0x0000000e06003981 */ /* 0x000362000c1e1900 */
[----:B--2---:R-:W-:-:S13]  /*95e0*/  @P2 R2UR UR4, R3 ;  /* 0x00000000030422ca */ /* 0x004fda00000e0000 */
[----:B------:R-:W-:Y:S01]  /*95f0*/  USHF.R.S32.HI UR10, URZ, 0x1f, UR4 ;  /* 0x0000001f3f0a7899 */ /* 0x000fe20008011404 */
[----:B01----:R-:W-:Y:S11]  /*9600*/  @P3 BRA `(.L_x_400) ;  /* 0x0000000000143947 */ /* 0x003ff60003800000 */
[----:B------:R-:W-:Y:S05]  /*9610*/  @!P2 BRA `(.L_x_400) ;  /* 0x000000000010a947 */ /* 0x000fea0003800000 */
[----:B------:R-:W-:Y:S02]  /*9620*/  ULDC.64 UR8, c[0x0][0x208] ;  /* 0x0000820000087ab9 */ /* 0x000fe40000000a00 */
[----:B------:R-:W2:Y:S04]  /*9630*/  LDG.E R3, desc[UR8][R4.64] ;  /* 0x0000000804037981 */ /* 0x000ea8000c1e1900 */
[----:B-----5:R-:W2:Y:S02]  /*9640*/  LDG.E R0, desc[UR8][R4.64+0x4] ;  /* 0x0000040804007981 */ /* 0x020ea4000c1e1900 */
[----:B--2---:R-:W-:-:S07]  /*9650*/  IMAD.IADD R0, R0, 0x1, -R3 ;  /* 0x0000000100007824 */ /* 0x004fce00078e0a03 */
.L_x_400:
[----:B------:R-:W-:Y:S01]  /*9660*/  R2UR UR7, R185 ;  /* 0x00000000b90772ca */ /* 0x000fe200000e0000 */
[----:B------:R-:W-:Y:S01]  /*9670*/  USEL UR61, UR61, URZ, !UP0 ;  /* 0x0000003f3d3d7287 */ /* 0x000fe2000c000000 */
[----:B------:R-:W-:Y:S11]  /*9680*/  BSSY B1, `(.L_x_401) ;  /* 0x0000030000017945 */ /* 0x000ff60003800000 */
[----:B------:R-:W-:Y:S01]  /*9690*/  USEL UR12, UR7, URZ, !UP0 ;  /* 0x0000003f070c7287 */ /* 0x000fe2000c000000 */
[----:B------:R-:W-:Y:S11]  /*96a0*/  @P1 BRA `(.L_x_402) ;  /* 0x0000000000b41947 */ /* 0x000ff60003800000 */
[----:B------:R-:W0:Y:S01]  /*96b0*/  S2R R4, SR_TID.X ;  /* 0x0000000000047919 */ /* 0x000e220000002100 */
[----:B------:R-:W1:Y:S01]  /*96c0*/  LDC R6, c[0x0][0xbe8] ;  /* 0x0002fa00ff067b82 */ /* 0x000e620000000800 */
[----:B------:R-:W-:-:S13]  /*96d0*/  R2UR UR7, R23 ;  /* 0x00000000170772ca */ /* 0x000fda00000e0000 */
[----:B------:R-:W-:-:S04]  /*96e0*/  IMAD.U32 R3, RZ, RZ, UR7 ;  /* 0x00000007ff037e24 */ /* 0x000fc8000f8e00ff */
[----:B0-----:R-:W-:Y:S02]  /*96f0*/  IMAD R3, R3, 0x80, R4 ;  /* 0x0000008003037824 */ /* 0x001fe400078e0204 */
[----:B-1---5:R-:W-:Y:S02]  /*9700*/  IMAD R4, R0, R6, RZ ;  /* 0x0000000600047224 */ /* 0x022fe400078e02ff */
[----:B------:R-:W-:-:S05]  /*9710*/  VIADD R5, R3, 0xffffff80 ;  /* 0xffffff8003057836 */ /* 0x000fca0000000000 */
[----:B------:R-:W-:-:S13]  /*9720*/  ISETP.GE.AND P1, PT, R5, R4, PT ;  /* 0x000000040500720c */ /* 0x000fda0003f26270 */
[----:B------:R-:W-:Y:S05]  /*9730*/  @P1 BRA `(.L_x_402) ;  /* 0x0000000000901947 */ /* 0x000fea0003800000 */
[----:B------:R-:W-:Y:S01]  /*9740*/  ISETP.NE.AND P1, PT, R6, 0x1, PT ;  /* 0x000000010600780c */ /* 0x000fe20003f25270 */
[----:B------:R-:W-:Y:S01]  /*9750*/  ULDC.64 UR14, c[0x0][0xb90] ;  /* 0x0002e400000e7ab9 */ /* 0x000fe20000000a00 */
[----:B------:R-:W-:Y:S01]  /*9760*/  R2UR UR13, R22 ;  /* 0x00000000160d72ca */ /* 0x000fe200000e0000 */
[----:B------:R-:W-:Y:S01]  /*9770*/  UIMAD UR7, UR11, UR14, URZ ;  /* 0x0000000e0b0772a4 */ /* 0x000fe2000f8e023f */
[----:B------:R-:W-:Y:S01]  /*9780*/  UMOV UR8, UR4 ;  /* 0x0000000400087c82 */ /* 0x000fe20008000000 */
[----:B------:R-:W-:Y:S01]  /*9790*/  UMOV UR9, UR10 ;  /* 0x0000000a00097c82 */ /* 0x000fe20008000000 */
[----:B------:R-:W-:-:S07]  /*97a0*/  ULDC.64 UR16, c[0x0][0x208] ;  /* 0x0000820000107ab9 */ /* 0x000fce0000000a00 */
[----:B------:R-:W0:Y:S02]  /*97b0*/  @P1 LDC R4, c[0x0][0xbec] ;  /* 0x0002fb00ff041b82 */ /* 0x000e240000000800 */
[----:B------:R-:W-:Y:S02]  /*97c0*/  UIMAD.WIDE.U32 UR8, UR13, UR14, UR8 ;  /* 0x0000000e0d0872a5 */ /* 0x000fe4000f8e0008 */
[----:B------:R-:W-:-:S03]  /*97d0*/  UIMAD UR7, UR13, UR15, UR7 ;  /* 0x0000000f0d0772a4 */ /* 0x000fc6000f8e0207 */
[----:B------:R-:W-:Y:S01]  /*97e0*/  ULDC.64 UR14, c[0x0][0xb98] ;  /* 0x0002e600000e7ab9 */ /* 0x000fe20000000a00 */
[----:B------:R-:W1:Y:S01]  /*97f0*/  @P1 LDC R8, c[0x0][0xbf0] ;  /* 0x0002fc00ff081b82 */ /* 0x000e620000000800 */
[----:B------:R-:W-:Y:S02]  /*9800*/  UIADD3 UR9, UR9, UR7, URZ ;  /* 0x0000000709097290 */ /* 0x000fe4000fffe03f */
[----:B------:R-:W-:Y:S02]  /*9810*/  UIMAD UR7, UR12, UR14, URZ ;  /* 0x0000000e0c0772a4 */ /* 0x000fe4000f8e023f */
[----:B------:R-:W-:Y:S02]  /*9820*/  UIMAD.WIDE.U32 UR8, UR61, UR14, UR8 ;  /* 0x0000000e3d0872a5 */ /* 0x000fe4000f8e0008 */
[----:B------:R-:W-:-:S03]  /*9830*/  UIMAD UR7, UR61, UR15, UR7 ;  /* 0x0000000f3d0772a4 */ /* 0x000fc6000f8e0207 */
[----:B------:R-:W-:Y:S01]  /*9840*/  ULDC.64 UR14, c[0x0][0xb88] ;  /* 0x0002e200000e7ab9 */ /* 0x000fe20000000a00 */
[----:B0-----:R-:W-:Y:S01]  /*9850*/  @P1 IMAD.HI.U32 R3, R5, R4, RZ ;  /* 0x0000000405031227 */ /* 0x001fe200078e00ff */
[----:B------:R-:W-:-:S04]  /*9860*/  MOV R4, R5 ;  /* 0x0000000500047202 */ /* 0x000fc80000000f00 */
[----:B-1----:R-:W-:Y:S01]  /*9870*/  @P1 SHF.R.U32.HI R4, RZ, R8, R3 ;  /* 0x00000008ff041219 */ /* 0x002fe20000011603 */
[----:B------:R-:W-:-:S04]  /*9880*/  IMAD.U32 R8, RZ, RZ, UR7 ;  /* 0x00000007ff087e24 */ /* 0x000fc8000f8e00ff */
[----:B------:R-:W-:-:S04]  /*9890*/  IMAD.MOV R3, RZ, RZ, -R4 ;  /* 0x000000ffff037224 */ /* 0x000fc800078e0a04 */
[----:B------:R-:W-:Y:S01]  /*98a0*/  IMAD R3, R6, R3, R5 ;  /* 0x0000000306037224 */ /* 0x000fe200078e0205 */
[----:B------:R-:W-:Y:S02]  /*98b0*/  SHF.R.S32.HI R5, RZ, 0x1f, R4 ;  /* 0x0000001fff057819 */ /* 0x000fe40000011404 */
[----:B------:R-:W-:Y:S02]  /*98c0*/  IADD3 R4, P1, R4, UR8, RZ ;  /* 0x0000000804047c10 */ /* 0x000fe4000ff3e0ff */
[----:B------:R-:W-:Y:S02]  /*98d0*/  SHF.R.S32.HI R6, RZ, 0x1f, R3 ;  /* 0x0000001fff067819 */ /* 0x000fe40000011403 */
[----:B------:R-:W-:Y:S01]  /*98e0*/  IADD3.X R5, R5, UR9, R8, P1, !PT ;  /* 0x0000000905057c10 */ /* 0x000fe20008ffe408 */
[----:B------:R-:W-:Y:S02]  /*98f0*/  ULDC.64 UR8, c[0x0][0xb50] ;  /* 0x0002d40000087ab9 */ /* 0x000fe40000000a00 */
[----:B------:R-:W-:-:S02]  /*9900*/  IMAD R6, R6, UR14, RZ ;  /* 0x0000000e06067c24 */ /* 0x000fc4000f8e02ff */
[----:B------:R-:W-:-:S04]  /*9910*/  IMAD.WIDE.U32 R4, R3, UR14, R4 ;  /* 0x0000000e03047c25 */ /* 0x000fc8000f8e0004 */
[----:B------:R-:W-:Y:S01]  /*9920*/  IMAD R7, R3, UR15, R6 ;  /* 0x0000000f03077c24 */ /* 0x000fe2000f8e0206 */
[----:B------:R-:W-:-:S03]  /*9930*/  LEA R6, P1, R4, UR8, 0x2 ;  /* 0x0000000804067c11 */ /* 0x000fc6000f8210ff */
[----:B------:R-:W-:-:S05]  /*9940*/  IMAD.IADD R3, R5, 0x1, R7 ;  /* 0x0000000105037824 */ /* 0x000fca00078e0207 */
[----:B------:R-:W-:Y:S01]  /*9950*/  LEA.HI.X R7, R4, UR9, R3, 0x2, P1 ;  /* 0x0000000904077c11 */ /* 0x000fe200088f1403 */
[----:B------:R-:W-:-:S05]  /*9960*/  IMAD.MOV.U32 R3, RZ, RZ, -0x800000 ;  /* 0xff800000ff037424 */ /* 0x000fca00078e00ff */
[----:B------:R0:W-:Y:S02]  /*9970*/  STG.E desc[UR16][R6.64], R3 ;  /* 0x0000000306007986 */ /* 0x0001e4000c101910 */
.L_x_402:
[----:B------:R-:W-:Y:S05]  /*9980*/  BSYNC B1 ;  /* 0x0000000000017941 */ /* 0x000fea0003800000 */
.L_x_401:
[----:B------:R-:W-:Y:S01]  /*9990*/  R2UR UR13, R23 ;  /* 0x00000000170d72ca */ /* 0x000fe200000e0000 */
[----:B------:R-:W1:Y:S01]  /*99a0*/  @P0 LDC R5, c[0x0][0xbf0] ;  /* 0x0002fc00ff050b82 */ /* 0x000e620000000800 */
[----:B------:R-:W-:Y:S01]  /*99b0*/  ULDC.64 UR14, c[0x0][0xaa0] ;  /* 0x0002a800000e7ab9 */ /* 0x000fe20000000a00 */
[----:B------:R-:W-:Y:S01]  /*99c0*/  R2UR UR16, R22 ;  /* 0x00000000161072ca */ /* 0x000fe200000e0000 */
[----:B------:R-:W-:Y:S01]  /*99d0*/  UIMAD UR7, UR10, UR14, URZ ;  /* 0x0000000e0a0772a4 */ /* 0x000fe2000f8e023f */
[----:B0-----:R-:W-:Y:S01]  /*99e0*/  IMAD R3, R19, 0x20, R184 ;  /* 0x0000002013037824 */ /* 0x001fe200078e02b8 */
[----:B------:R-:W-:Y:S01]  /*99f0*/  UIMAD.WIDE.U32 UR8, UR4, UR14, URZ ;  /* 0x0000000e040872a5 */ /* 0x000fe2000f8e003f */
[----:B------:R-:W-:Y:S01]  /*9a00*/  BSSY B1, `(.L_x_403) ;  /* 0x000003b000017945 */ /* 0x000fe20003800000 */
[----:B------:R-:W-:-:S03]  /*9a10*/  UIMAD UR7, UR4, UR15, UR7 ;  /* 0x0000000f040772a4 */ /* 0x000fc6000f8e0207 */
[----:B------:R-:W-:Y:S01]  /*9a20*/  ULDC.64 UR14, c[0x0][0xae8] ;  /* 0x0002ba00000e7ab9 */ /* 0x000fe20000000a00 */
[----:B------:R-:W-:Y:S01]  /*9a30*/  UIADD3 UR9, UR9, UR7, URZ ;  /* 0x0000000709097290 */ /* 0x000fe2000fffe03f */
[----:B------:R-:W-:Y:S01]  /*9a40*/  IMAD.U32 R8, RZ, RZ, UR13 ;  /* 0x0000000dff087e24 */ /* 0x000fe2000f8e00ff */
[----:B------:R-:W-:Y:S01]  /*9a50*/  UIMAD UR4, UR11, UR14, URZ ;  /* 0x0000000e0b0472a4 */ /* 0x000fe2000f8e023f */
[----:B------:R-:W-:Y:S01]  /*9a60*/  IMAD.U32 R13, RZ, RZ, UR13 ;  /* 0x0000000dff0d7e24 */ /* 0x000fe2000f8e00ff */
[----:B------:R-:W-:Y:S01]  /*9a70*/  UIMAD.WIDE.U32 UR8, UR16, UR14, UR8 ;  /* 0x0000000e100872a5 */ /* 0x000fe2000f8e0008 */
[----:B------:R-:W-:Y:S01]  /*9a80*/  IMAD R8, R8, 0x80, R3 ;  /* 0x0000008008087824 */ /* 0x000fe200078e0203 */
[----:B------:R-:W-:Y:S01]  /*9a90*/  UIMAD UR4, UR16, UR15, UR4 ;  /* 0x0000000f100472a4 */ /* 0x000fe2000f8e0204 */
[----:B------:R-:W-:Y:S02]  /*9aa0*/  ULDC.64 UR10, c[0x0][0xaf0] ;  /* 0x0002bc00000a7ab9 */ /* 0x000fe40000000a00 */
[----:B------:R-:W-:Y:S01]  /*9ab0*/  @P0 IMAD.HI.U32 R4, R8, R9, RZ ;  /* 0x0000000908040227 */ /* 0x000fe200078e00ff */
[----:B------:R-:W-:-:S02]  /*9ac0*/  UIADD3 UR9, UR9, UR4, URZ ;  /* 0x0000000409097290 */ /* 0x000fc4000fffe03f */
[----:B------:R-:W-:Y:S01]  /*9ad0*/  UIMAD UR4, UR12, UR10, URZ ;  /* 0x0000000a0c0472a4 */ /* 0x000fe2000f8e023f */
[----:B------:R-:W-:Y:S01]  /*9ae0*/  IMAD.MOV.U32 R3, RZ, RZ, R8 ;  /* 0x000000ffff037224 */ /* 0x000fe200078e0008 */
[----:B-1----:R-:W-:Y:S01]  /*9af0*/  @P0 SHF.R.U32.HI R3, RZ, R5, R4 ;  /* 0x00000005ff030219 */ /* 0x002fe20000011604 */
[----:B------:R-:W-:Y:S02]  /*9b00*/  UIMAD.WIDE.U32 UR8, UR61, UR10, UR8 ;  /* 0x0000000a3d0872a5 */ /* 0x000fe4000f8e0008 */
[----:B------:R-:W-:Y:S01]  /*9b10*/  UIMAD UR4, UR61, UR11, UR4 ;  /* 0x0000000b3d0472a4 */ /* 0x000fe2000f8e0204 */
[--C-:B------:R-:W-:Y:S01]  /*9b20*/  SHF.R.S32.HI R4, RZ, 0x1f, R3.reuse ;  /* 0x0000001fff047819 */ /* 0x100fe20000011403 */
[----:B------:R-:W-:Y:S01]  /*9b30*/  IMAD.MOV R7, RZ, RZ, -R3 ;  /* 0x000000ffff077224 */ /* 0x000fe200078e0a03 */
[----:B------:R-:W-:Y:S01]  /*9b40*/  ULDC.64 UR10, c[0x0][0xae0] ;  /* 0x0002b800000a7ab9 */ /* 0x000fe20000000a00 */
[----:B------:R-:W-:Y:S02]  /*9b50*/  UIADD3 UR4, UR9, UR4, URZ ;  /* 0x0000000409047290 */ /* 0x000fe4000fffe03f */
[----:B------:R-:W-:-:S02]  /*9b60*/  IMAD.U32 R5, RZ, RZ, UR9 ;  /* 0x00000009ff057e24 */ /* 0x000fc4000f8e00ff */
[----:B------:R-:W-:Y:S01]  /*9b70*/  IMAD R6, R4, UR10, RZ ;  /* 0x0000000a04067c24 */ /* 0x000fe2000f8e02ff */
[----:B------:R-:W-:Y:S01]  /*9b80*/  MOV R4, UR8 ;  /* 0x0000000800047c02 */ /* 0x000fe20008000f00 */
[----:B------:R-:W-:Y:S01]  /*9b90*/  IMAD R7, R11, R7, R8 ;  /* 0x000000070b077224 */ /* 0x000fe200078e0208 */
[----:B------:R-:W-:Y:S01]  /*9ba0*/  ULDC.64 UR8, c[0x0][0xad8] ;  /* 0x0002b60000087ab9 */ /* 0x000fe20000000a00 */
[----:B------:R-:W-:Y:S02]  /*9bb0*/  IMAD.U32 R5, RZ, RZ, UR4 ;  /* 0x00000004ff057e24 */ /* 0x000fe4000f8e00ff */
[C---:B------:R-:W-:Y:S02]  /*9bc0*/  IMAD R9, R3.reuse, UR11, R6 ;  /* 0x0000000b03097c24 */ /* 0x040fe4000f8e0206 */
[----:B------:R-:W-:Y:S01]  /*9bd0*/  IMAD.WIDE.U32 R4, R3, UR10, R4 ;  /* 0x0000000a03047c25 */ /* 0x000fe2000f8e0004 */
[----:B------:R-:W-:-:S03]  /*9be0*/  SHF.R.S32.HI R3, RZ, 0x1f, R7 ;  /* 0x0000001fff037819 */ /* 0x000fc60000011407 */
[----:B------:R-:W-:Y:S02]  /*9bf0*/  IMAD.IADD R5, R5, 0x1, R9 ;  /* 0x0000000105057824 */ /* 0x000fe400078e0209 */
[----:B------:R-:W-:Y:S02]  /*9c00*/  IMAD R6, R3, UR8, RZ ;  /* 0x0000000803067c24 */ /* 0x000fe4000f8e02ff */
[----:B------:R-:W-:Y:S02]  /*9c10*/  IMAD R8, R13, 0x80, R184 ;  /* 0x000000800d087824 */ /* 0x000fe400078e02b8 */
[----:B-----5:R-:W-:Y:S02]  /*9c20*/  IMAD R11, R0, R11, RZ ;  /* 0x0000000b000b7224 */ /* 0x020fe400078e02ff */
[C---:B------:R-:W-:Y:S02]  /*9c30*/  IMAD R3, R7.reuse, UR9, R6 ;  /* 0x0000000907037c24 */ /* 0x040fe4000f8e0206 */
[----:B------:R-:W-:Y:S01]  /*9c40*/  IMAD.WIDE.U32 R4, R7, UR8, R4 ;  /* 0x0000000807047c25 */ /* 0x000fe2000f8e0004 */
[----:B------:R-:W-:Y:S01]  /*9c50*/  ISETP.GE.AND P2, PT, R8, R11, PT ;  /* 0x0000000b0800720c */ /* 0x000fe20003f46270 */
[----:B------:R-:W-:-:S02]  /*9c60*/  ULDC.64 UR8, c[0x0][0xa80] ;  /* 0x0002a00000087ab9 */ /* 0x000fc40000000a00 */
[----:B------:R-:W-:Y:S01]  /*9c70*/  VIADD R0, R8, 0x20 ;  /* 0x0000002008007836 */ /* 0x000fe20000000000 */
[----:B------:R-:W-:Y:S01]  /*9c80*/  LEA R6, P3, R4, UR8, 0x1 ;  /* 0x0000000804067c11 */ /* 0x000fe2000f8608ff */
[----:B------:R-:W-:-:S03]  /*9c90*/  IMAD.IADD R3, R5, 0x1, R3 ;  /* 0x0000000105037824 */ /* 0x000fc600078e0203 */
[-C--:B------:R-:W-:Y:S01]  /*9ca0*/  ISETP.GE.AND P1, PT, R0, R11.reuse, PT ;  /* 0x0000000b0000720c */ /* 0x080fe20003f26270 */
[----:B------:R-:W-:Y:S01]  /*9cb0*/  VIADD R0, R8, 0x40 ;  /* 0x0000004008007836 */ /* 0x000fe20000000000 */
[----:B------:R-:W-:Y:S02]  /*9cc0*/  LEA.HI.X R3, R4, UR9, R3, 0x1, P3 ;  /* 0x0000000904037c11 */ /* 0x000fe400098f0c03 */
[----:B------:R0:W1:Y:S02]  /*9cd0*/  SHFL.IDX PT, R4, R6, RZ, 0x181f ;  /* 0x00181fff06047589 */ /* 0x00006400000e0000 */
[----:B------:R-:W-:Y:S02]  /*9ce0*/  ISETP.GE.AND P0, PT, R0, R11, PT ;  /* 0x0000000b0000720c */ /* 0x000fe40003f06270 */
[----:B------:R0:W2:Y:S01]  /*9cf0*/  SHFL.IDX PT, R0, R3, RZ, 0x181f ;  /* 0x00181fff03007589 */ /* 0x0000a200000e0000 */
[----:B------:R-:W-:Y:S10]  /*9d00*/  @P2 BRA `(.L_x_404) ;  /* 0x0000000000282947 */ /* 0x000ff40003800000 */
[----:B------:R-:W-:Y:S01]  /*9d10*/  ULDC UR4, c[0x0][0xac8] ;  /* 0x0002b20000047ab9 */ /* 0x000fe20000000800 */
[----:B------:R-:W-:Y:S01]  /*9d20*/  ULDC.64 UR8, c[0x0][0x208] ;  /* 0x0000820000087ab9 */ /* 0x000fe20000000a00 */
[----:B------:R-:W-:Y:S02]  /*9d30*/  ISETP.GE.AND P4, PT, R17, UR4, PT ;  /* 0x0000000411007c0c */ /* 0x000fe4000bf86270 */
[----:B------:R-:W-:-:S11]  /*9d40*/  ISETP.GE.AND P5, PT, R18, UR4, PT ;  /* 0x0000000412007c0c */ /* 0x000fd6000bfa6270 */
[CC--:B-1----:R-:W-:Y:S02]  /*9d50*/  @!P4 LEA R12, P2, R17.reuse, R4.reuse, 0x1 ;  /* 0x00000004110cc211 */ /* 0x0c2fe400078408ff */
[C---:B------:R-:W-:Y:S02]  /*9d60*/  @!P5 LEA R4, P3, R18.reuse, R4, 0x1 ;  /* 0x000000041204d211 */ /* 0x040fe400078608ff */
[-C--:B--2---:R-:W-:Y:S02]  /*9d70*/  @!P4 LEA.HI.X R13, R17, R0.reuse, R195, 0x1, P2 ;  /* 0x00000000110dc211 */ /* 0x084fe400010f0cc3 */
[----:B------:R-:W-:-:S03]  /*9d80*/  @!P5 LEA.HI.X R5, R18, R0, R194, 0x1, P3 ;  /* 0x000000001205d211 */ /* 0x000fc600018f0cc2 */
[----:B------:R3:W-:Y:S04]  /*9d90*/  @!P4 ST.E.128 desc[UR8][R12.64], RZ ;  /* 0x000000ff0c00c985 */ /* 0x0007e8000c101d08 */
[----:B------:R3:W-:Y:S02]  /*9da0*/  @!P5 ST.E.128 desc[UR8][R4.64], RZ ;  /* 0x000000ff0400d985 */ /* 0x0007e4000c101d08 */
.L_x_404:
[----:B------:R-:W-:Y:S05]  /*9db0*/  BSYNC B1 ;  /* 0x0000000000017941 */ /* 0x000fea0003800000 */
.L_x_403:
[----:B--2---:R2:W4:Y:S01]  /*9dc0*/  SHFL.IDX PT, R0, R3, 0x1, 0x181f ;  /* 0x00381f0003007f89 */ /* 0x00452200000e0000 */
[----:B------:R-:W-:Y:S03]  /*9dd0*/  BSSY B1, `(.L_x_405) ;  /* 0x000000d000017945 */ /* 0x000fe60003800000 */
[----:B-1-3--:R2:W1:Y:S01]  /*9de0*/  SHFL.IDX PT, R4, R6, 0x1, 0x181f ;  /* 0x00381f0006047f89 */ /* 0x00a46200000e0000 */
[----:B------:R-:W-:Y:S05]  /*9df0*/  @P1 BRA `(.L_x_406) ;  /* 0x0000000000281947 */ /* 0x000fea0003800000 */
[----:B------:R-:W-:Y:S01]  /*9e00*/  ULDC UR4, c[0x0][0xac8] ;  /* 0x0002b20000047ab9 */ /* 0x000fe20000000800 */
[----:B------:R-:W-:Y:S01]  /*9e10*/  ULDC.64 UR8, c[0x0][0x208] ;  /* 0x0000820000087ab9 */ /* 0x000fe20000000a00 */
[----:B------:R-:W-:Y:S02]  /*9e20*/  ISETP.GE.AND P3, PT, R17, UR4, PT ;  /* 0x0000000411007c0c */ /* 0x000fe4000bf66270 */
[----:B------:R-:W-:-:S11]  /*9e30*/  ISETP.GE.AND P4, PT, R18, UR4, PT ;  /* 0x0000000412007c0c */ /* 0x000fd6000bf86270 */
[CC--:B-1----:R-:W-:Y:S02]  /*9e40*/  @!P3 LEA R12, P1, R17.reuse, R4.reuse, 0x1 ;  /* 0x00000004110cb211 */ /* 0x0c2fe400078208ff */
[C---:B------:R-:W-:Y:S02]  /*9e50*/  @!P4 LEA R4, P2, R18.reuse, R4, 0x1 ;  /* 0x000000041204c211 */ /* 0x040fe400078408ff */
[-C--:B----4-:R-:W-:Y:S02]  /*9e60*/  @!P3 LEA.HI.X R13, R17, R0.reuse, R195, 0x1, P1 ;  /* 0x00000000110db211 */ /* 0x090fe400008f0cc3 */
[----:B------:R-:W-:-:S03]  /*9e70*/  @!P4 LEA.HI.X R5, R18, R0, R194, 0x1, P2 ;  /* 0x000000001205c211 */ /* 0x000fc600010f0cc2 */
[----:B------:R3:W-:Y:S04]  /*9e80*/  @!P3 ST.E.128 desc[UR8][R12.64], RZ ;  /* 0x000000ff0c00b985 */ /* 0x0007e8000c101d08 */
[----:B------:R3:W-:Y:S02]  /*9e90*/  @!P4 ST.E.128 desc[UR8][R4.64], RZ ;  /* 0x000000ff0400c985 */ /* 0x0007e4000c101d08 */
.L_x_406:
[----:B------:R-:W-:Y:S05]  /*9ea0*/  BSYNC B1 ;  /* 0x0000000000017941 */ /* 0x000fea0003800000 */
.L_x_405:
[----:B----4-:R4:W0:Y:S01]  /*9eb0*/  SHFL.IDX PT, R0, R3, 0x2, 0x181f ;  /* 0x00581f0003007f89 */ /* 0x01082200000e0000 */
        /* <DEDUP_REMOVED lines=9> */
[-C--:B0-----:R-:W-:Y:S02]  /*9f50*/  @!P2 LEA.HI.X R13, R17, R0.reuse, R195, 0x1, P0 ;  /* 0x00000000110da211 */ /* 0x081fe400000f0cc3 */
[----:B------:R-:W-:-:S03]  /*9f60*/  @!P3 LEA.HI.X R5, R18, R0, R194, 0x1, P1 ;  /* 0x000000001205b211 */ /* 0x000fc600008f0cc2 */
[----:B------:R3:W-:Y:S04]  /*9f70*/  @!P2 ST.E.128 desc[UR8][R12.64], RZ ;  /* 0x000000ff0c00a985 */ /* 0x0007e8000c101d08 */
[----:B------:R3:W-:Y:S02]  /*9f80*/  @!P3 ST.E.128 desc[UR8][R4.64], RZ ;  /* 0x000000ff0400b985 */ /* 0x0007e4000c101d08 */
.L_x_408:
[----:B------:R-:W-:Y:S05]  /*9f90*/  BSYNC B1 ;  /* 0x0000000000017941 */ /* 0x000fea0003800000 */
.L_x_407:
[----:B0-----:R-:W-:Y:S01]  /*9fa0*/  VIADD R0, R8, 0x60 ;  /* 0x0000006008007836 */ /* 0x001fe20000000000 */
[----:B--2-4-:R-:W0:Y:S04]  /*9fb0*/  SHFL.IDX PT, R3, R3, 0x3, 0x181f ;  /* 0x00781f0003037f89 */ /* 0x014e2800000e0000 */
[----:B------:R-:W-:Y:S01]  /*9fc0*/  ISETP.GE.AND P0, PT, R0, R11, PT ;  /* 0x0000000b0000720c */ /* 0x000fe20003f06270 */
[----:B-1-3--:R1:W2:-:S12]  /*9fd0*/  SHFL.IDX PT, R4, R6, 0x3, 0x181f ;  /* 0x00781f0006047f89 */ /* 0x00a29800000e0000 */
[----:B-1----:R-:W-:Y:S05]  /*9fe0*/  @P0 BRA `(.L_x_399) ;  /* 0x0000000000280947 */ /* 0x002fea0003800000 */
[----:B------:R-:W-:Y:S01]  /*9ff0*/  ULDC UR4, c[0x0][0xac8] ;  /* 0x0002b20000047ab9 */ /* 0x000fe20000000800 */
[----:B------:R-:W-:Y:S01]  /*a000*/  ULDC.64 UR8, c[0x0][0x208] ;  /* 0x0000820000087ab9 */ /* 0x000fe20000000a00 */
[----:B------:R-:W-:Y:S02]  /*a010*/  ISETP.GE.AND P2, PT, R17, UR4, PT ;  /* 0x0000000411007c0c */ /* 0x000fe4000bf46270 */
[----:B------:R-:W-:-:S11]  /*a020*/  ISETP.GE.AND P3, PT, R18, UR4, PT ;  /* 0x0000000412007c0c */ /* 0x000fd6000bf66270 */
[CC--:B--2---:R-:W-:Y:S02]  /*a030*/  @!P2 LEA R6, P0, R17.reuse, R4.reuse, 0x1 ;  /* 0x000000041106a211 */ /* 0x0c4fe400078008ff */
[C---:B------:R-:W-:Y:S02]  /*a040*/  @!P3 LEA R4, P1, R18.reuse, R4, 0x1 ;  /* 0x000000041204b211 */ /* 0x040fe400078208ff */
[-C--:B0-----:R-:W-:Y:S02]  /*a050*/  @!P2 LEA.HI.X R7, R17, R3.reuse, R195, 0x1, P0 ;  /* 0x000000031107a211 */ /* 0x081fe400000f0cc3 */
[----:B------:R-:W-:-:S03]  /*a060*/  @!P3 LEA.HI.X R5, R18, R3, R194, 0x1, P1 ;  /* 0x000000031205b211 */ /* 0x000fc600008f0cc2 */
[----:B------:R0:W-:Y:S04]  /*a070*/  @!P2 ST.E.128 desc[UR8][R6.64], RZ ;  /* 0x000000ff0600a985 */ /* 0x0001e8000c101d08 */
[----:B------:R0:W-:Y:S02]  /*a080*/  @!P3 ST.E.128 desc[UR8][R4.64], RZ ;  /* 0x000000ff0400b985 */ /* 0x0001e4000c101d08 */
.L_x_399:
[----:B------:R-:W-:Y:S05]  /*a090*/  BSYNC B0 ;  /* 0x0000000000007941 */ /* 0x000fea0003800000 */
.L_x_390:
[----:B------:R-:W-:Y:S02]  /*a0a0*/  ULDC UR4, c[0x0][0xc3c] ;  /* 0x00030f0000047ab9 */ /* 0x000fe40000000800 */
[----:B------:R-:W-:-:S13]  /*a0b0*/  ISETP.GE.AND P0, PT, R47, UR4, PT ;  /* 0x000000042f007c0c */ /* 0x000fda000bf06270 */
[----:B------:R-:W-:Y:S05]  /*a0c0*/  @!P0 BRA `(.L_x_409) ;  /* 0xffffff6c00588947 */ /* 0x000fea000383ffff */
[----:B------:R-:W-:Y:S05]  /*a0d0*/  EXIT ;  /* 0x000000000000794d */ /* 0x000fea0003800000 */
.L_x_365:
[----:B------:R-:W-:-:S08]  /*a0e0*/  NOP ;  /* 0x0000000000007918 */ /* 0x000fd00000000000 */
[----:B0-----:R-:W0:-:S00]  /*a0f0*/  USETMAXREG.DEALLOC.CTAPOOL 0x18 ;  /* 0x00000018000079c8 */ /* 0x001e0000080e0500 */
[----:B0-----:R-:W-:-:S06]  /*a100*/  LOP3.LUT R0, R0, 0x3, RZ, 0xc0, !PT ;  /* 0x0000000300007812 */ /* 0x001fcc00078ec0ff */
[----:B------:R-:W0:Y:S02]  /*a110*/  SHFL.IDX PT, R0, R0, RZ, 0x1f ;  /* 0x00001fff00007589 */ /* 0x000e2400000e0000 */
[----:B0-----:R-:W-:Y:S02]  /*a120*/  ISETP.NE.AND P0, PT, R0, RZ, PT ;  /* 0x000000ff0000720c */ /* 0x001fe40003f05270 */
[----:B------:R-:W-:Y:S02]  /*a130*/  MOV R0, RZ ;  /* 0x000000ff00007202 */ /* 0x000fe40000000f00 */
[----:B------:R-:W-:-:S05]  /*a140*/  P2R R2, PR, RZ, 0x1 ;  /* 0x00000001ff027803 */ /* 0x000fca0000000000 */
[----:B------:R0:W-:Y:S04]  /*a150*/  STL [R1+0x58], R2 ;  /* 0x0000580201007387 */ /* 0x0001e80000100800 */
[----:B------:R-:W-:Y:S05]  /*a160*/  @!P0 BRA `(.L_x_410) ;  /* 0x00000000001c8947 */ /* 0x000fea0003800000 */
[----:B------:R-:W1:Y:S08]  /*a170*/  S2UR UR5, SR_CgaCtaId ;  /* 0x00000000000579c3 */ /* 0x000e700000008800 */
[----:B------:R-:W-:Y:S06]  /*a180*/  BAR.SYNC.DEFER_BLOCKING 0x5, 0x180 ;  /* 0x0146000000007b1d */ /* 0x000fec0000010000 */
[----:B------:R-:W-:-:S02]  /*a190*/  UMOV UR4, 0x400 ;  /* 0x0000040000047882 */ /* 0x000fc40000000000 */
[----:B-1----:R-:W-:-:S09]  /*a1a0*/  ULEA UR4, UR5, UR4, 0x18 ;  /* 0x0000000405047291 */ /* 0x002fd2000f8ec03f */
[----:B------:R-:W1:Y:S01]  /*a1b0*/  LDS.128 R16, [UR4+0x348d0] ;  /* 0x0348d004ff107984 */ /* 0x000e620008000c00 */
[----:B------:R-:W-:Y:S06]  /*a1c0*/  BAR.ARV 0x4, 0x180 ;  /* 0x0106000000007b1d */ /* 0x000fec0000002000 */
[----:B------:R-:W-:Y:S05]  /*a1d0*/  BRA `(.L_x_411) ;  /* 0x0000000800047947 */ /* 0x000fea0003800000 */
.L_x_410:
[----:B0-----:R-:W0:Y:S01]  /*a1e0*/  S2R R2, SR_TID.X ;  /* 0x0000000000027919 */ /* 0x001e220000002100 */
[----:B------:R-:W-:Y:S01]  /*a1f0*/  ULDC UR4, c[0x0][0xc3c] ;  /* 0x00030f0000047ab9 */ /* 0x000fe20000000800 */
[----:B------:R-:W-:Y:S01]  /*a200*/  ULDC.64 UR6, c[0x0][0x208] ;  /* 0x0000820000067ab9 */ /* 0x000fe20000000a00 */
[----:B------:R-:W-:Y:S01]  /*a210*/  ULDC UR5, c[0x0][0xc38] ;  /* 0x00030e0000057ab9 */ /* 0x000fe20000000800 */
[----:B0-----:R-:W-:-:S04]  /*a220*/  LOP3.LUT R5, R2, 0x1f, RZ, 0xc0, !PT ;  /* 0x0000001f02057812 */ /* 0x001fc800078ec0ff */
[----:B------:R-:W-:-:S04]  /*a230*/  ISETP.NE.AND P0, PT, R5, 0x1f, PT ;  /* 0x0000001f0500780c */ /* 0x000fc80003f05270 */
[----:B------:R-:W-:-:S13]  /*a240*/  ISETP.GE.OR P1, PT, R5, UR4, !P0 ;  /* 0x0000000405007c0c */ /* 0x000fda000c726670 */
[----:B------:R-:W0:Y:S02]  /*a250*/  @!P1 LDC.64 R2, c[0x0][0xc80] ;  /* 0x00032000ff029b82 */ /* 0x000e240000000a00 */
[----:B0-----:R-:W-:-:S05]  /*a260*/  @!P1 IMAD.WIDE.U32 R2, R5, 0x4, R2 ;  /* 0x0000000405029825 */ /* 0x001fca00078e0002 */
[----:B------:R-:W2:Y:S01]  /*a270*/  @!P1 LDG.E R0, desc[UR6][R2.64] ;  /* 0x0000000602009981 */ /* 0x000ea2000c1e1900 */
[C---:B------:R-:W-:Y:S01]  /*a280*/  ISETP.NE.AND P1, PT, R5.reuse, RZ, PT ;  /* 0x000000ff0500720c */ /* 0x040fe20003f25270 */
[----:B------:R-:W0:Y:S01]  /*a290*/  S2UR UR6, SR_CTAID.X ;  /* 0x00000000000679c3 */ /* 0x000e220000002500 */
[C---:B------:R-:W-:Y:S01]  /*a2a0*/  ISETP.GE.U32.AND P2, PT, R5.reuse, 0x2, PT ;  /* 0x000000020500780c */ /* 0x040fe20003f46070 */
[----:B------:R-:W-:Y:S01]  /*a2b0*/  UMOV UR4, URZ ;  /* 0x0000003f00047c82 */ /* 0x000fe20008000000 */
[C---:B------:R-:W-:Y:S01]  /*a2c0*/  ISETP.GE.U32.AND P3, PT, R5.reuse, 0x4, PT ;  /* 0x000000040500780c */ /* 0x040fe20003f66070 */
[----:B------:R-:W-:Y:S01]  /*a2d0*/  IMAD.MOV.U32 R16, RZ, RZ, RZ ;  /* 0x000000ffff107224 */ /* 0x000fe200078e00ff */
[C---:B------:R-:W-:Y:S02]  /*a2e0*/  ISETP.GE.U32.AND P4, PT, R5.reuse, 0x8, PT ;  /* 0x000000080500780c */ /* 0x040fe40003f86070 */
[----:B------:R-:W-:Y:S01]  /*a2f0*/  ISETP.GE.U32.AND P5, PT, R5, 0x10, PT ;  /* 0x000000100500780c */ /* 0x000fe20003fa6070 */
[----:B--2---:R-:W1:Y:S02]  /*a300*/  SHFL.UP PT, R4, R0, 0x1, RZ ;  /* 0x0420000000047989 */ /* 0x004e6400000e00ff */
[----:B-1----:R-:W-:-:S05]  /*a310*/  SEL R7, R4, RZ, P1 ;  /* 0x000000ff04077207 */ /* 0x002fca0000800000 */
[----:B------:R-:W-:-:S05]  /*a320*/  IMAD.IADD R7, R0, 0x1, R7 ;  /* 0x0000000100077824 */ /* 0x000fca00078e0207 */
[----:B------:R-:W1:Y:S02]  /*a330*/  SHFL.UP PT, R4, R7, 0x2, RZ ;  /* 0x0440000007047989 */ /* 0x000e6400000e00ff */
        /* <DEDUP_REMOVED lines=11> */
[----:B------:R-:W1:Y:S02]  /*a3f0*/  SHFL.IDX PT, R4, R2, 0x1f, 0x1f ;  /* 0x03e01f0002047f89 */ /* 0x000e6400000e0000 */
[----:B-1----:R-:W-:-:S04]  /*a400*/  IMAD R4, R4, UR5, RZ ;  /* 0x0000000504047c24 */ /* 0x002fc8000f8e02ff */
[----:B------:R-:W-:Y:S01]  /*a410*/  IMAD.MOV.U32 R7, RZ, RZ, R4 ;  /* 0x000000ffff077224 */ /* 0x000fe200078e0004 */
[----:B0-----:R-:W-:-:S13]  /*a420*/  ISETP.GT.AND P6, PT, R4, UR6, PT ;  /* 0x0000000604007c0c */ /* 0x001fda000bfc4270 */
[----:B------:R-:W-:Y:S05]  /*a430*/  @P6 BRA `(.L_x_412) ;  /* 0x0000000000a46947 */ /* 0x000fea0003800000 */
[----:B------:R-:W0:Y:S01]  /*a440*/  LDC R6, c[0x0][0xc3c] ;  /* 0x00030f00ff067b82 */ /* 0x000e220000000800 */
[----:B------:R-:W-:Y:S01]  /*a450*/  IMAD.MOV.U32 R4, RZ, RZ, R7 ;  /* 0x000000ffff047224 */ /* 0x000fe200078e0007 */
[----:B------:R-:W-:Y:S01]  /*a460*/  UMOV UR4, URZ ;  /* 0x0000003f00047c82 */ /* 0x000fe20008000000 */
[----:B------:R-:W-:Y:S01]  /*a470*/  ULDC UR7, c[0x0][0xc3c] ;  /* 0x00030f0000077ab9 */ /* 0x000fe20000000800 */
[----:B------:R-:W-:-:S05]  /*a480*/  ULDC UR5, c[0x0][0xc38] ;  /* 0x00030e0000057ab9 */ /* 0x000fca0000000800 */
.L_x_416:
[----:B------:R-:W-:Y:S01]  /*a490*/  UIADD3 UR4, UR4, 0x1f, URZ ;  /* 0x0000001f04047890 */ /* 0x000fe2000fffe03f */
[----:B------:R-:W-:-:S05]  /*a4a0*/  IMAD.U32 R19, RZ, RZ, UR7 ;  /* 0x00000007ff137e24 */ /* 0x000fca000f8e00ff */
[----:B0-----:R-:W-:-:S13]  /*a4b0*/  ISETP.LE.AND P6, PT, R6, UR4, PT ;  /* 0x0000000406007c0c */ /* 0x001fda000bfc3270 */
[----:B------:R-:W-:Y:S05]  /*a4c0*/  @P6 BRA `(.L_x_413) ;  /* 0x0000000400246947 */ /* 0x000fea0003800000 */
[----:B------:R-:W-:Y:S01]  /*a4d0*/  IADD3 R7, R5, UR4, RZ ;  /* 0x0000000405077c10 */ /* 0x000fe2000fffe0ff */
[----:B------:R-:W-:Y:S01]  /*a4e0*/  BSSY B0, `(.L_x_414) ;  /* 0x0000008000007945 */ /* 0x000fe20003800000 */
[----:B------:R-:W-:Y:S02]  /*a4f0*/  IMAD.MOV.U32 R0, RZ, RZ, RZ ;  /* 0x000000ffff007224 */ /* 0x000fe400078e00ff */
[----:B------:R-:W-:-:S13]  /*a500*/  ISETP.GE.OR P6, PT, R7, R6, !P0 ;  /* 0x000000060700720c */ /* 0x000fda00047c6670 */
[----:B------:R-:W-:Y:S05]  /*a510*/  @P6 BRA `(.L_x_415) ;  /* 0x0000000000106947 */ /* 0x000fea0003800000 */
[----:B------:R-:W0:Y:S01]  /*a520*/  LDC.64 R2, c[0x0][0xc80] ;  /* 0x00032000ff027b82 */ /* 0x000e220000000a00 */
[----:B------:R-:W-:Y:S01]  /*a530*/  ULDC.64 UR8, c[0x0][0x208] ;  /* 0x0000820000087ab9 */ /* 0x000fe20000000a00 */
[----:B0-----:R-:W-:-:S05]  /*a540*/  IMAD.WIDE R2, R7, 0x4, R2 ;  /* 0x0000000407027825 */ /* 0x001fca00078e0202 */
[----:B------:R0:W5:Y:S02]  /*a550*/  LDG.E R0, desc[UR8][R2.64] ;  /* 0x0000000802007981 */ /* 0x000164000c1e1900 */
.L_x_415:
[----:B------:R-:W-:Y:S05]  /*a560*/  BSYNC B0 ;  /* 0x0000000000007941 */ /* 0x000fea0003800000 */
.L_x_414:
[----:B0----5:R-:W0:Y:S02]  /*a570*/  SHFL.UP PT, R2, R0, 0x1, RZ ;  /* 0x0420000000027989 */ /* 0x021e2400000e00ff */
[----:B0-----:R-:W-:-:S05]  /*a580*/  SEL R3, R2, RZ, P1 ;  /* 0x000000ff02037207 */ /* 0x001fca0000800000 */
[----:B------:R-:W-:-:S05]  /*a590*/  IMAD.IADD R3, R0, 0x1, R3 ;  /* 0x0000000100037824 */ /* 0x000fca00078e0203 */
[----:B------:R-:W0:Y:S02]  /*a5a0*/  SHFL.UP PT, R2, R3, 0x2, RZ ;  /* 0x0440000003027989 */ /* 0x000e2400000e00ff */
        /* <DEDUP_REMOVED lines=11> */
[----:B------:R-:W0:Y:S02]  /*a660*/  SHFL.IDX PT, R3, R9, 0x1f, 0x1f ;  /* 0x03e01f0009037f89 */ /* 0x000e2400000e0000 */
[----:B0-----:R-:W-:-:S04]  /*a670*/  IMAD R3, R3, UR5, RZ ;  /* 0x0000000503037c24 */ /* 0x001fc8000f8e02ff */
[----:B------:R-:W-:-:S05]  /*a680*/  IMAD.IADD R4, R3, 0x1, R4 ;  /* 0x0000000103047824 */ /* 0x000fca00078e0204 */
[----:B------:R-:W-:-:S13]  /*a690*/  ISETP.GT.AND P6, PT, R4, UR6, PT ;  /* 0x0000000604007c0c */ /* 0x000fda000bfc4270 */
[----:B------:R-:W-:Y:S05]  /*a6a0*/  @!P6 BRA `(.L_x_416) ;  /* 0xfffffffc0078e947 */ /* 0x000fea000383ffff */
[----:B------:R-:W-:Y:S02]  /*a6b0*/  IMAD.MOV.U32 R2, RZ, RZ, R9 ;  /* 0x000000ffff027224 */ /* 0x000fe400078e0009 */
[----:B------:R-:W-:-:S07]  /*a6c0*/  IMAD.MOV.U32 R7, RZ, RZ, R3 ;  /* 0x000000ffff077224 */ /* 0x000fce00078e0003 */
.L_x_412:
[----:B------:R-:W-:-:S05]  /*a6d0*/  IADD3 R7, -R7, R4, RZ ;  /* 0x0000000407077210 */ /* 0x000fca0007ffe1ff */
[----:B------:R-:W-:-:S05]  /*a6e0*/  IMAD R3, R2, UR5, R7 ;  /* 0x0000000502037c24 */ /* 0x000fca000f8e0207 */
[----:B------:R-:W-:-:S13]  /*a6f0*/  ISETP.GT.AND P0, PT, R3, UR6, PT ;  /* 0x0000000603007c0c */ /* 0x000fda000bf04270 */
[----:B------:R-:W-:-:S04]  /*a700*/  VOTE.ANY R6, PT, !P0 ;  /* 0x0000000000067806 */ /* 0x000fc800040e0100 */
[----:B------:R-:W0:Y:S01]  /*a710*/  POPC R19, R6 ;  /* 0x0000000600137309 */ /* 0x000e220000000000 */
[----:B------:R-:W-:Y:S01]  /*a720*/  ISETP.NE.AND P0, PT, R6, RZ, PT ;  /* 0x000000ff0600720c */ /* 0x000fe20003f05270 */
[----:B0-----:R-:W0:Y:S02]  /*a730*/  SHFL.IDX PT, R0, R0, R19, 0x1f ;  /* 0x00001f1300007589 */ /* 0x001e2400000e0000 */
[----:B0-----:R-:W-:-:S04]  /*a740*/  IABS R4, R0 ;  /* 0x0000000000047213 */ /* 0x001fc80000000000 */
[----:B------:R-:W0:Y:S08]  /*a750*/  I2F.RP R8, R4 ;  /* 0x0000000400087306 */ /* 0x000e300000209400 */
[----:B0-----:R-:W0:Y:S02]  /*a760*/  MUFU.RCP R8, R8 ;  /* 0x0000000800087308 */ /* 0x001e240000001000 */
[----:B0-----:R-:W-:-:S06]  /*a770*/  VIADD R3, R8, 0xffffffe ;  /* 0x0ffffffe08037836 */ /* 0x001fcc0000000000 */
[----:B------:R-:W0:Y:S02]  /*a780*/  F2I.FTZ.U32.TRUNC.NTZ R3, R3 ;  /* 0x0000000300037305 */ /* 0x000e24000021f000 */
[----:B0-----:R-:W-:Y:S01]  /*a790*/  IMAD.MOV R11, RZ, RZ, -R3 ;  /* 0x000000ffff0b7224 */ /* 0x001fe200078e0a03 */
[----:B------:R-:W-:Y:S06]  /*a7a0*/  @!P0 BRA `(.L_x_417) ;  /* 0x0000000000088947 */ /* 0x000fec0003800000 */
[----:B------:R-:W-:-:S05]  /*a7b0*/  VIADD R9, R19, 0xffffffff ;  /* 0xffffffff13097836 */ /* 0x000fca0000000000 */
[----:B------:R0:W1:Y:S02]  /*a7c0*/  SHFL.IDX PT, R16, R2, R9, 0x1f ;  /* 0x00001f0902107589 */ /* 0x00006400000e0000 */
.L_x_417:
[----:B-1----:R-:W-:Y:S01]  /*a7d0*/  IMAD R16, R16, UR5, R7 ;  /* 0x0000000510107c24 */ /* 0x002fe2000f8e0207 */
[----:B------:R-:W-:Y:S01]  /*a7e0*/  IABS R6, R0 ;  /* 0x0000000000067213 */ /* 0x000fe20000000000 */
[----:B------:R-:W-:Y:S02]  /*a7f0*/  IMAD R7, R11, R4, RZ ;  /* 0x000000040b077224 */ /* 0x000fe400078e02ff */
[----:B0-----:R-:W-:Y:S01]  /*a800*/  IMAD.MOV.U32 R2, RZ, RZ, RZ ;  /* 0x000000ffff027224 */ /* 0x001fe200078e00ff */
[----:B------:R-:W-:Y:S01]  /*a810*/  IADD3 R17, -R16, UR6, RZ ;  /* 0x0000000610117c10 */ /* 0x000fe2000fffe1ff */
[----:B------:R-:W-:Y:S02]  /*a820*/  IMAD.MOV R6, RZ, RZ, -R6 ;  /* 0x000000ffff067224 */ /* 0x000fe400078e0a06 */
[----:B------:R-:W-:Y:S01]  /*a830*/  IMAD.HI.U32 R2, R3, R7, R2 ;  /* 0x0000000703027227 */ /* 0x000fe200078e0002 */
[----:B------:R-:W-:-:S03]  /*a840*/  IABS R3, R17 ;  /* 0x0000001100037213 */ /* 0x000fc60000000000 */
[----:B------:R-:W-:Y:S02]  /*a850*/  VIADD R19, R19, UR4 ;  /* 0x0000000413137c36 */ /* 0x000fe40008000000 */
[----:B------:R-:W-:-:S04]  /*a860*/  IMAD.HI.U32 R2, R2, R3, RZ ;  /* 0x0000000302027227 */ /* 0x000fc800078e00ff */
[----:B------:R-:W-:-:S05]  /*a870*/  IMAD R3, R2, R6, R3 ;  /* 0x0000000602037224 */ /* 0x000fca00078e0203 */
[----:B------:R-:W-:-:S13]  /*a880*/  ISETP.GT.U32.AND P1, PT, R4, R3, PT ;  /* 0x000000030400720c */ /* 0x000fda0003f24070 */
[----:B------:R-:W-:Y:S02]  /*a890*/  @!P1 IMAD.IADD R3, R3, 0x1, -R4 ;  /* 0x0000000103039824 */ /* 0x000fe400078e0a04 */
[----:B------:R-:W-:Y:S01]  /*a8a0*/  @!P1 VIADD R2, R2, 0x1 ;  /* 0x0000000102029836 */ /* 0x000fe20000000000 */
[----:B------:R-:W-:Y:S02]  /*a8b0*/  ISETP.NE.AND P1, PT, R0, RZ, PT ;  /* 0x000000ff0000720c */ /* 0x000fe40003f25270 */
[----:B------:R-:W-:Y:S02]  /*a8c0*/  ISETP.GE.U32.AND P0, PT, R3, R4, PT ;  /* 0x000000040300720c */ /* 0x000fe40003f06070 */
[----:B------:R-:W-:-:S04]  /*a8d0*/  LOP3.LUT R3, R17, R0, RZ, 0x3c, !PT ;  /* 0x0000000011037212 */ /* 0x000fc800078e3cff */
[----:B------:R-:W-:-:S07]  /*a8e0*/  ISETP.GE.AND P2, PT, R3, RZ, PT ;  /* 0x000000ff0300720c */ /* 0x000fce0003f46270 */
[----:B------:R-:W-:-:S06]  /*a8f0*/  @P0 VIADD R2, R2, 0x1 ;  /* 0x0000000102020836 */ /* 0x000fcc0000000000 */
[----:B------:R-:W-:Y:S01]  /*a900*/  @!P2 IMAD.MOV R2, RZ, RZ, -R2 ;  /* 0x000000ffff02a224 */ /* 0x000fe200078e0a02 */
[----:B------:R-:W-:-:S04]  /*a910*/  @!P1 LOP3.LUT R2, RZ, R0, RZ, 0x33, !PT ;  /* 0x00000000ff029212 */ /* 0x000fc800078e33ff */
[----:B------:R-:W-:Y:S01]  /*a920*/  IADD3 R3, -R2, RZ, RZ ;  /* 0x000000ff02037210 */ /* 0x000fe20007ffe1ff */
[----:B------:R-:W-:-:S04]  /*a930*/  IMAD.MOV.U32 R18, RZ, RZ, R2 ;  /* 0x000000ffff127224 */ /* 0x000fc800078e0002 */
[----:B------:R-:W-:Y:S01]  /*a940*/  IMAD R17, R0, R3, R17 ;  /* 0x0000000300117224 */ /* 0x000fe200078e0211 */
[----:B------:R-:W-:Y:S06]  /*a950*/  BRA `(.L_x_418) ;  /* 0x00000000000c7947 */ /* 0x000fec0003800000 */
.L_x_413:
[----:B------:R-:W-:Y:S02]  /*a960*/  IMAD.MOV.U32 R17, RZ, RZ, RZ ;  /* 0x000000ffff117224 */ /* 0x000fe400078e00ff */
[----:B------:R-:W-:Y:S02]  /*a970*/  IMAD.U32 R16, RZ, RZ, UR6 ;  /* 0x00000006ff107e24 */ /* 0x000fe4000f8e00ff */
[----:B------:R-:W-:-:S07]  /*a980*/  IMAD.MOV.U32 R18, RZ, RZ, RZ ;  /* 0x000000ffff127224 */ /* 0x000fce00078e00ff */
.L_x_418:
[----:B------:R-:W-:-:S13]  /*a990*/  ISETP.NE.AND P0, PT, R5, RZ, PT ;  /* 0x000000ff0500720c */ /* 0x000fda0003f05270 */
[----:B------:R-:W0:Y:S01]  /*a9a0*/  @!P0 S2R R3, SR_CgaCtaId ;  /* 0x0000000000038919 */ /* 0x000e220000008800 */
[----:B------:R-:W-:-:S04]  /*a9b0*/  @!P0 MOV R0, 0x400 ;  /* 0x0000040000008802 */ /* 0x000fc80000000f00 */
[----:B0-----:R-:W-:-:S05]  /*a9c0*/  @!P0 LEA R0, R3, R0, 0x18 ;  /* 0x0000000003008211 */ /* 0x001fca00078ec0ff */
[----:B------:R0:W-:Y:S01]  /*a9d0*/  @!P0 STS.128 [R0+0x348d0], R16 ;  /* 0x0348d01000008388 */ /* 0x0001e20000000c00 */
[----:B------:R-:W-:Y:S06]  /*a9e0*/  BAR.ARV 0x5, 0x180 ;  /* 0x0146000000007b1d */ /* 0x000fec0000002000 */
.L_x_411:
[----:B0-----:R-:W-:Y:S01]  /*a9f0*/  IMAD.MOV.U32 R0, RZ, RZ, 0x1 ;  /* 0x00000001ff007424 */ /* 0x001fe200078e00ff */
[----:B------:R0:W-:Y:S01]  /*aa00*/  STL [R1+0x50], RZ ;  /* 0x000050ff01007387 */ /* 0x0001e20000100800 */
[----:B------:R-:W-:Y:S02]  /*aa10*/  ULDC UR4, c[0x0][0xc3c] ;  /* 0x00030f0000047ab9 */ /* 0x000fe40000000800 */
[----:B-1----:R-:W-:Y:S01]  /*aa20*/  ISETP.GE.AND P0, PT, R19, UR4, PT ;  /* 0x0000000413007c0c */ /* 0x002fe2000bf06270 */
[----:B------:R0:W-:Y:S04]  /*aa30*/  STL [R1+0x10], R0 ;  /* 0x0000100001007387 */ /* 0x0001e80000100800 */
[----:B------:R0:W-:Y:S08]  /*aa40*/  STL [R1+0x8], RZ ;  /* 0x000008ff01007387 */ /* 0x0001f00000100800 */
[----:B0-----:R-:W-:Y:S05]  /*aa50*/  @P0 BRA `(.L_x_419) ;  /* 0x0000005400240947 */ /* 0x001fea0003800000 */
[----:B------:R-:W0:Y:S01]  /*aa60*/  S2R R5, SR_TID.X ;  /* 0x0000000000057919 */ /* 0x000e220000002100 */
[----:B------:R-:W1:Y:S01]  /*aa70*/  S2UR UR5, SR_CgaCtaId ;  /* 0x00000000000579c3 */ /* 0x000e620000008800 */
[----:B------:R-:W-:Y:S01]  /*aa80*/  UMOV UR4, 0x400 ;  /* 0x0000040000047882 */ /* 0x000fe20000000000 */
[----:B------:R-:W-:Y:S01]  /*aa90*/  BSSY B8, `(.L_x_419) ;  /* 0x0000545000087945 */ /* 0x000fe20003800000 */
[----:B------:R-:W-:Y:S01]  /*aaa0*/  ULDC UR38, c[0x0][0xc] ;  /* 0x0000030000267ab9 */ /* 0x000fe20000000800 */
[----:B------:R-:W-:Y:S01]  /*aab0*/  ULDC.64 UR36, c[0x0][0x198] ;  /* 0x0000660000247ab9 */ /* 0x000fe20000000a00 */
[----:B-1----:R-:W-:Y:S01]  /*aac0*/  ULEA UR4, UR5, UR4, 0x18 ;  /* 0x0000000405047291 */ /* 0x002fe2000f8ec03f */
[C---:B0-----:R-:W-:Y:S01]  /*aad0*/  IMAD.SHL.U32 R0, R5.reuse, 0x8, RZ ;  /* 0x0000000805007824 */ /* 0x041fe200078e00ff */
[----:B------:R-:W-:-:S04]  /*aae0*/  LOP3.LUT R4, R5, 0x7f, RZ, 0xc0, !PT ;  /* 0x0000007f05047812 */ /* 0x000fc800078ec0ff */
[C---:B------:R-:W-:Y:S02]  /*aaf0*/  LOP3.LUT R2, R0.reuse, 0x1f8, RZ, 0xc0, !PT ;  /* 0x000001f800027812 */ /* 0x040fe400078ec0ff */
[----:B------:R-:W-:Y:S02]  /*ab00*/  LOP3.LUT R0, R0, 0x38, RZ, 0xc0, !PT ;  /* 0x0000003800007812 */ /* 0x000fe400078ec0ff */
[----:B------:R-:W-:Y:S01]  /*ab10*/  LOP3.LUT R3, R2, 0x38, R5, 0x78, !PT ;  /* 0x0000003802037812 */ /* 0x000fe200078e7805 */
[----:B------:R-:W-:-:S05]  /*ab20*/  IMAD.SHL.U32 R2, R4, 0x8, RZ ;  /* 0x0000000804027824 */ /* 0x000fca00078e00ff */
[----:B------:R-:W-:Y:S01]  /*ab30*/  LOP3.LUT R3, R3, 0x200, R2, 0xf8, !PT ;  /* 0x0000020003037812 */ /* 0x000fe200078ef802 */
[----:B------:R-:W-:Y:S01]  /*ab40*/  IMAD.SHL.U32 R2, R5, 0x10, RZ ;  /* 0x0000001005027824 */ /* 0x000fe200078e00ff */
[----:B------:R-:W-:Y:S02]  /*ab50*/  SHF.R.U32.HI R5, RZ, 0x3, R4 ;  /* 0x00000003ff057819 */ /* 0x000fe40000011604 */
[----:B------:R-:W-:Y:S02]  /*ab60*/  MOV R4, UR4 ;  /* 0x0000000400047c02 */ /* 0x000fe40008000f00 */
[----:B------:R-:W-:Y:S01]  /*ab70*/  LOP3.LUT R2, R5, 0x70, R2, 0xf8, !PT ;  /* 0x0000007005027812 */ /* 0x000fe200078ef802 */
[----:B------:R-:W-:Y:S02]  /*ab80*/  IMAD.MOV.U32 R2, RZ, RZ, 0x1 ;  /* 0x00000001ff027424 */ /* 0x000fe400078e00ff */
[----:B------:R-:W-:Y:S01]  /*ab90*/  IMAD R3, R3, 0x2, R4 ;  /* 0x0000000203037824 */ /* 0x000fe200078e0204 */
[----:B------:R-:W-:Y:S04]  /*aba0*/  STL [R1+0x4], R4 ;  /* 0x0000040401007387 */ /* 0x000fe80000100800 */
[----:B------:R-:W-:Y:S04]  /*abb0*/  STL [R1+0x24], R3 ;  /* 0x0000240301007387 */ /* 0x000fe80000100800 */
[----:B------:R-:W-:Y:S04]  /*abc0*/  STL [R1+0x8], RZ ;  /* 0x000008ff01007387 */ /* 0x000fe80000100800 */
[----:B------:R0:W-:Y:S04]  /*abd0*/  STL [R1+0x10], R2 ;  /* 0x0000100201007387 */ /* 0x0001e80000100800 */
[----:B------:R1:W-:Y:S01]  /*abe0*/  STL [R1+0x50], RZ ;  /* 0x000050ff01007387 */ /* 0x0003e20000100800 */
[----:B0-----:R-:W-:-:S02]  /*abf0*/  LOP3.LUT R2, R0, 0x40, RZ, 0xfc, !PT ;  /* 0x0000004000027812 */ /* 0x001fc400078efcff */
[----:B-1----:R-:W-:-:S07]  /*ac00*/  LOP3.LUT R0, R0, 0x80, RZ, 0xfc, !PT ;  /* 0x0000008000007812 */ /* 0x002fce00078efcff */
.L_x_521:
[----:B0--3--:R-:W0:Y:S01]  /*ac10*/  LDC.64 R2, c[0x0][0xc88] ;  /* 0x00032200ff027b82 */ /* 0x009e220000000a00 */
[----:B------:R-:W-:Y:S01]  /*ac20*/  ULDC.64 UR4, c[0x0][0x208] ;  /* 0x0000820000047ab9 */ /* 0x000fe20000000a00 */
[----:B0-----:R-:W-:-:S05]  /*ac30*/  IMAD.WIDE R2, R19, 0x4, R2 ;  /* 0x0000000413027825 */ /* 0x001fca00078e0202 */
[----:B------:R-:W2:Y:S01]  /*ac40*/  LDG.E R11, desc[UR4][R2.64] ;  /* 0x00000004020b7981 */ /* 0x000ea2000c1e1900 */
[----:B------:R-:W-:Y:S05]  /*ac50*/  YIELD ;  /* 0x0000000000007946 */ /* 0x000fea0003800000 */
[----:B------:R-:W-:Y:S01]  /*ac60*/  ULDC.64 UR4, c[0x0][0xa28] ;  /* 0x00028a0000047ab9 */ /* 0x000fe20000000a00 */
[----:B------:R-:W-:Y:S01]  /*ac70*/  IMAD.MOV.U32 R0, RZ, RZ, RZ ;  /* 0x000000ffff007224 */ /* 0x000fe200078e00ff */
[----:B------:R-:W-:Y:S01]  /*ac80*/  ISETP.NE.U32.AND P0, PT, RZ, UR4, PT ;  /* 0x00000004ff007c0c */ /* 0x000fe2000bf05070 */
[----:B------:R-:W-:Y:S01]  /*ac90*/  ULDC.64 UR10, c[0x0][0x208] ;  /* 0x00008200000a7ab9 */ /* 0x000fe20000000a00 */
[----:B------:R-:W-:Y:S01]  /*aca0*/  IMAD.MOV.U32 R6, RZ, RZ, RZ ;  /* 0x000000ffff067224 */ /* 0x000fe200078e00ff */
[----:B------:R-:W-:Y:S01]  /*acb0*/  ULDC.64 UR6, c[0x0][0xa18] ;  /* 0x0002860000067ab9 */ /* 0x000fe20000000a00 */
[----:B------:R-:W-:Y:S01]  /*acc0*/  ISETP.NE.AND.EX P0, PT, RZ, UR5, PT, P0 ;  /* 0x00000005ff007c0c */ /* 0x000fe2000bf05300 */
[----:B------:R-:W-:Y:S01]  /*acd0*/  ULDC.64 UR8, c[0x0][0xa08] ;  /* 0x0002820000087ab9 */ /* 0x000fe20000000a00 */
[----:B--2---:R-:W-:Y:S01]  /*ace0*/  SHF.R.S32.HI R4, RZ, 0x1f, R11 ;  /* 0x0000001fff047819 */ /* 0x004fe2000001140b */
[----:B------:R-:W-:-:S10]  /*acf0*/  IMAD.SHL.U32 R10, R11, 0x4, RZ ;  /* 0x000000040b0a7824 */ /* 0x000fd400078e00ff */
[C---:B------:R-:W-:Y:S01]  /*ad00*/  @P0 LEA R2, P1, R11.reuse, UR4, 0x2 ;  /* 0x000000040b020c11 */ /* 0x040fe2000f8210ff */
[----:B------:R-:W-:Y:S03]  /*ad10*/  STL [R1+0x28], R11 ;  /* 0x0000280b01007387 */ /* 0x000fe60000100800 */
[C-C-:B------:R-:W-:Y:S01]  /*ad20*/  @P0 LEA.HI.X R3, R11.reuse, UR5, R4.reuse, 0x2, P1 ;  /* 0x000000050b030c11 */ /* 0x140fe200088f1404 */
[----:B------:R-:W-:Y:S01]  /*ad30*/  ULDC.64 UR4, c[0x0][0xa00] ;  /* 0x0002800000047ab9 */ /* 0x000fe20000000a00 */
[----:B------:R-:W-:Y:S01]  /*ad40*/  SHF.L.U64.HI R9, R11, 0x2, R4 ;  /* 0x000000020b097819 */ /* 0x000fe20000010204 */
[----:B------:R0:W-:Y:S01]  /*ad50*/  STL [R1+0x38], R4 ;  /* 0x0000380401007387 */ /* 0x0001e20000100800 */
[----:B------:R-:W-:-:S03]  /*ad60*/  ISETP.NE.U32.AND P1, PT, RZ, UR4, PT ;  /* 0x00000004ff007c0c */ /* 0x000fc6000bf25070 */
[----:B-1---5:R1:W5:Y:S01]  /*ad70*/  @P0 LDG.E R0, desc[UR10][R2.64] ;  /* 0x0000000a02000981 */ /* 0x022362000c1e1900 */
[----:B------:R-:W-:Y:S01]  /*ad80*/  ISETP.NE.AND.EX P1, PT, RZ, UR5, PT, P1 ;  /* 0x00000005ff007c0c */ /* 0x000fe2000bf25310 */
[----:B----4-:R-:W-:Y:S01]  /*ad90*/  IMAD.MOV.U32 R8, RZ, RZ, RZ ;  /* 0x000000ffff087224 */ /* 0x010fe200078e00ff */
[----:B------:R-:W-:Y:S01]  /*ada0*/  ISETP.NE.U32.AND P2, PT, RZ, UR6, PT ;  /* 0x00000006ff007c0c */ /* 0x000fe2000bf45070 */
[----:B------:R-:W-:Y:S01]  /*adb0*/  STL [R1], R10 ;  /* 0x0000000a01007387 */ /* 0x000fe20000100800 */
[----:B------:R-:W-:Y:S02]  /*adc0*/  ISETP.NE.U32.AND P0, PT, RZ, UR8, PT ;  /* 0x00000008ff007c0c */ /* 0x000fe4000bf05070 */
[----:B------:R-:W-:Y:S01]  /*add0*/  ISETP.NE.AND.EX P2, PT, RZ, UR7, PT, P2 ;  /* 0x00000007ff007c0c */ /* 0x000fe2000bf45320 */
[----:B------:R-:W-:Y:S01]  /*ade0*/  STL [R1+0x1c], R9 ;  /* 0x00001c0901007387 */ /* 0x000fe20000100800 */
[----:B------:R-:W-:Y:S02]  /*adf0*/  ISETP.NE.AND.EX P0, PT, RZ, UR9, PT, P0 ;  /* 0x00000009ff007c0c */ /* 0x000fe4000bf05300 */
[----:B-1----:R-:W-:-:S02]  /*ae00*/  IADD3 R2, P3, R10, UR4, RZ ;  /* 0x000000040a027c10 */ /* 0x002fc4000ff7e0ff */
[----:B0-----:R-:W-:Y:S02]  /*ae10*/  IADD3 R4, P4, R10, UR8, RZ ;  /* 0x000000080a047c10 */ /* 0x001fe4000ff9e0ff */
[C---:B------:R-:W-:Y:S01]  /*ae20*/  IADD3.X R3, R9.reuse, UR5, RZ, P3, !PT ;  /* 0x0000000509037c10 */ /* 0x040fe20009ffe4ff */
[----:B------:R-:W-:Y:S01]  /*ae30*/  ULDC UR4, c[0x0][0x288] ;  /* 0x0000a20000047ab9 */ /* 0x000fe20000000800 */
[----:B------:R-:W-:-:S03]  /*ae40*/  IADD3.X R5, R9, UR9, RZ, P4, !PT ;  /* 0x0000000909057c10 */ /* 0x000fc6000a7fe4ff */
[----:B------:R-:W2:Y:S01]  /*ae50*/  @P1 LDG.E R6, desc[UR10][R2.64] ;  /* 0x0000000a02061981 */ /* 0x000ea2000c1e1900 */
[----:B------:R-:W-:Y:S01]  /*ae60*/  IMAD.U32 R12, RZ, RZ, UR4 ;  /* 0x00000004ff0c7e24 */ /* 0x000fe2000f8e00ff */
[----:B------:R-:W-:Y:S02]  /*ae70*/  ULDC.64 UR4, c[0x0][0x418] ;  /* 0x0001060000047ab9 */ /* 0x000fe40000000a00 */
[----:B------:R-:W5:Y:S04]  /*ae80*/  @P0 LDG.E R8, desc[UR10][R4.64] ;  /* 0x0000000a04080981 */ /* 0x000f68000c1e1900 */
[----:B--2---:R0:W-:Y:S02]  /*ae90*/  STL [R1+0x34], R6 ;  /* 0x0000340601007387 */ /* 0x0041e40000100800 */
[----:B0-----:R-:W-:-:S04]  /*aea0*/  @P2 IADD3 R6, P3, R10, UR6, RZ ;  /* 0x000000060a062c10 */ /* 0x001fc8000ff7e0ff */
[----:B------:R-:W-:-:S05]  /*aeb0*/  @P2 IADD3.X R7, R9, UR7, RZ, P3, !PT ;  /* 0x0000000709072c10 */ /* 0x000fca0009ffe4ff */
[----:B------:R0:W2:Y:S01]  /*aec0*/  @P2 LDG.E R12, desc[UR10][R6.64] ;  /* 0x0000000a060c2981 */ /* 0x0000a2000c1e1900 */
[----:B------:R-:W-:-:S03]  /*aed0*/  UISETP.NE.U32.AND UP0, UPT, UR4, URZ, UPT ;  /* 0x0000003f0400728c */ /* 0x000fc6000bf05070 */
[----:B------:R-:W-:Y:S01]  /*aee0*/  ULDC UR4, c[0x0][0x424] ;  /* 0x0001090000047ab9 */ /* 0x000fe20000000800 */
[----:B------:R-:W-:-:S03]  /*aef0*/  UISETP.NE.AND.EX UP0, UPT, UR5, URZ, UPT, UP0 ;  /* 0x0000003f0500728c */ /* 0x000fc6000bf05300 */
[----:B------:R-:W-:Y:S01]  /*af00*/  ULDC UR5, c[0x0][0x2f0] ;  /* 0x0000bc0000057ab9 */ /* 0x000fe20000000800 */
[----:B------:R-:W-:-:S04]  /*af10*/  USEL UR4, UR4, 0x1, UP0 ;  /* 0x0000000104047887 */ /* 0x000fc80008000000 */
[----:B------:R-:W-:-:S06]  /*af20*/  UIMAD UR4, UR4, UR5, URZ ;  /* 0x00000005040472a4 */ /* 0x000fcc000f8e023f */
[----:B0-----:R-:W-:Y:S01]  /*af30*/  IMAD.U32 R6, RZ, RZ, UR4 ;  /* 0x00000004ff067e24 */ /* 0x001fe2000f8e00ff */
[----:B--2---:R0:W-:Y:S01]  /*af40*/  STL [R1+0x40], R12 ;  /* 0x0000400c01007387 */ /* 0x0041e20000100800 */
[----:B------:R-:W-:Y:S05]  /*af50*/  @P2 BRA `(.L_x_420) ;  /* 0x0000000000182947 */ /* 0x000fea0003800000 */
[----:B------:R-:W-:Y:S05]  /*af60*/  @!P1 BRA `(.L_x_420) ;  /* 0x0000000000149947 */ /* 0x000fea0003800000 */
[----:B------:R-:W-:Y:S02]  /*af70*/  ULDC.64 UR4, c[0x0][0x208] ;  /* 0x0000820000047ab9 */ /* 0x000fe40000000a00 */
[----:B------:R-:W2:Y:S04]  /*af80*/  LDG.E R7, desc[UR4][R2.64] ;  /* 0x0000000402077981 */ /* 0x000ea8000c1e1900 */
[----:B------:R-:W2:Y:S02]  /*af90*/  LDG.E R2, desc[UR4][R2.64+0x4] ;  /* 0x0000040402027981 */ /* 0x000ea4000c1e1900 */
[----:B--2---:R-:W-:-:S05]  /*afa0*/  IMAD.IADD R2, R2, 0x1, -R7 ;  /* 0x0000000102027824 */ /* 0x004fca00078e0a07 */
[----:B------:R1:W-:Y:S02]  /*afb0*/  STL [R1+0x40], R2 ;  /* 0x0000400201007387 */ /* 0x0003e40000100800 */
.L_x_420:
[----:B-1----:R-:W-:Y:S01]  /*afc0*/  IMAD.MOV.U32 R2, RZ, RZ, R11 ;  /* 0x000000ffff027224 */ /* 0x002fe200078e000b */
[----:B-----5:R-:W-:Y:S01]  /*afd0*/  IADD3 R3, R8, R0, RZ ;  /* 0x0000000008037210 */ /* 0x020fe20007ffe0ff */
[----:B------:R-:W-:Y:S02]  /*afe0*/  ULDC.64 UR4, c[0x0][0xa20] ;  /* 0x0002880000047ab9 */ /* 0x000fe40000000a00 */
[----:B------:R-:W-:Y:S01]  /*aff0*/  ISETP.NE.U32.AND P1, PT, RZ, UR4, PT ;  /* 0x00000004ff007c0c */ /* 0x000fe2000bf25070 */
[----:B------:R1:W-:Y:S03]  /*b000*/  STL [R1+0xc], R2 ;  /* 0x00000c0201007387 */ /* 0x0003e60000100800 */
[----:B------:R-:W-:Y:S01]  /*b010*/  ISETP.NE.AND.EX P1, PT, RZ, UR5, PT, P1 ;  /* 0x00000005ff007c0c */ /* 0x000fe2000bf25310 */
[----:B------:R1:W-:-:S12]  /*b020*/  STL [R1+0x18], R3 ;  /* 0x0000180301007387 */ /* 0x0003d80000100800 */
[----:B-1----:R-:W-:Y:S05]  /*b030*/  @!P1 BRA `(.L_x_421) ;  /* 0x0000000000149947 */ /* 0x002fea0003800000 */
[----:B------:R-:W-:Y:S01]  /*b040*/  IADD3 R6, P0, R10, UR4, RZ ;  /* 0x000000040a067c10 */ /* 0x000fe2000ff1e0ff */
[----:B------:R-:W-:-:S03]  /*b050*/  ULDC.64 UR6, c[0x0][0x208] ;  /* 0x0000820000067ab9 */ /* 0x000fc60000000a00 */
[----:B------:R-:W-:-:S05]  /*b060*/  IADD3.X R7, R9, UR5, RZ, P0, !PT ;  /* 0x0000000509077c10 */ /* 0x000fca00087fe4ff */
[----:B------:R1:W5:Y:S01]  /*b070*/  LDG.E R6, desc[UR6][R6.64] ;  /* 0x0000000606067981 */ /* 0x000362000c1e1900 */
[----:B------:R-:W-:Y:S05]  /*b080*/  BRA `(.L_x_422) ;  /* 0x0000000000147947 */ /* 0x000fea0003800000 */
.L_x_421:
[----:B------:R-:W-:Y:S05]  /*b090*/  @!P0 BRA `(.L_x_422) ;  /* 0x0000000000108947 */ /* 0x000fea0003800000 */
[----:B------:R-:W-:Y:S02]  /*b0a0*/  ULDC.64 UR4, c[0x0][0x208] ;  /* 0x0000820000047ab9 */ /* 0x000fe40000000a00 */
[----:B------:R-:W2:Y:S04]  /*b0b0*/  LDG.E R6, desc[UR4][R4.64] ;  /* 0x0000000404067981 */ /* 0x000ea8000c1e1900 */
[----:B------:R-:W2:Y:S02]  /*b0c0*/  LDG.E R4, desc[UR4][R4.64+0x4] ;  /* 0x0000040404047981 */ /* 0x000ea4000c1e1900 */
[----:B--2---:R-:W-:-:S07]  /*b0d0*/  IMAD.IADD R6, R4, 0x1, -R6 ;  /* 0x0000000104067824 */ /* 0x004fce00078e0a06 */
.L_x_422:
[----:B-----5:R-:W-:Y:S01]  /*b0e0*/  IMAD.IADD R3, R6, 0x1, -R0 ;  /* 0x0000000106037824 */ /* 0x020fe200078e0a00 */
[----:B------:R-:W-:Y:S03]  /*b0f0*/  BSSY B7, `(.L_x_423) ;  /* 0x000043a000077945 */ /* 0x000fe60003800000 */
[C---:B------:R-:W-:Y:S01]  /*b100*/  VIADD R0, R3.reuse, 0x7f ;  /* 0x0000007f03007836 */ /* 0x040fe20000000000 */
[----:B------:R2:W-:Y:S01]  /*b110*/  STL [R1+0x3c], R3 ;  /* 0x00003c0301007387 */ /* 0x0005e20000100800 */
[----:B------:R-:W-:-:S03]  /*b120*/  ISETP.GT.AND P0, PT, R3, RZ, PT ;  /* 0x000000ff0300720c */ /* 0x000fc60003f04270 */
[----:B------:R-:W-:-:S04]  /*b130*/  SHF.R.S32.HI R2, RZ, 0x1f, R0 ;  /* 0x0000001fff027819 */ /* 0x000fc80000011400 */
[----:B------:R-:W-:-:S04]  /*b140*/  LEA.HI R2, R2, R0, RZ, 0x7 ;  /* 0x0000000002027211 */ /* 0x000fc800078f38ff */
[----:B------:R-:W-:-:S05]  /*b150*/  SHF.R.S32.HI R0, RZ, 0x7, R2 ;  /* 0x00000007ff007819 */ /* 0x000fca0000011402 */
[----:B------:R2:W-:Y:S01]  /*b160*/  STL [R1+0x30], R0 ;  /* 0x0000300001007387 */ /* 0x0005e20000100800 */
[----:B------:R-:W-:Y:S05]  /*b170*/  @P0 BRA `(.L_x_424) ;  /* 0x0000000000480947 */ /* 0x000fea0003800000 */
[----:B--2---:R-:W2:Y:S02]  /*b180*/  S2R R3, SR_TID.X ;  /* 0x0000000000037919 */ /* 0x004ea40000002100 */
[----:B--2---:R-:W-:-:S04]  /*b190*/  LOP3.LUT R3, R3, 0x7f, RZ, 0xc0, !PT ;  /* 0x0000007f03037812 */ /* 0x004fc800078ec0ff */
[----:B------:R-:W-:-:S13]  /*b1a0*/  ISETP.NE.AND P0, PT, R3, RZ, PT ;  /* 0x000000ff0300720c */ /* 0x000fda0003f05270 */
[----:B------:R-:W-:Y:S05]  /*b1b0*/  @P0 BRA `(.L_x_425) ;  /* 0x0000004000b40947 */ /* 0x000fea0003800000 */
[----:B------:R-:W2:Y:S01]  /*b1c0*/  S2R R3, SR_LANEID ;  /* 0x0000000000037919 */ /* 0x000ea20000000000 */
[----:B------:R-:W-:Y:S01]  /*b1d0*/  VOTEU.ANY UR4, UPT, PT ;  /* 0x0000000000047886 */ /* 0x000fe200038e0100 */
[----:B------:R-:W-:Y:S01]  /*b1e0*/  ULDC.64 UR6, c[0x0][0x208] ;  /* 0x0000820000067ab9 */ /* 0x000fe20000000a00 */
[----:B------:R-:W2:Y:S08]  /*b1f0*/  FLO.U32 R0, UR4 ;  /* 0x0000000400007d00 */ /* 0x000eb000080e0000 */
[----:B------:R-:W3:Y:S01]  /*b200*/  POPC R5, UR4 ;  /* 0x0000000400057d09 */ /* 0x000ee20008000000 */
[----:B--2---:R-:W-:-:S02]  /*b210*/  ISETP.EQ.U32.AND P0, PT, R0, R3, PT ;  /* 0x000000030000720c */ /* 0x004fc40003f02070 */
[----:B------:R-:W3:Y:S11]  /*b220*/  LDC.64 R2, c[0x0][0xc60] ;  /* 0x00031800ff027b82 */ /* 0x000ef60000000a00 */
[----:B---3--:R-:W2:Y:S01]  /*b230*/  @P0 ATOMG.E.ADD.STRONG.GPU PT, R3, desc[UR6][R2.64], R5 ;  /* 0x00000005020309a8 */ /* 0x008ea200081ee1c6 */
[----:B------:R-:W3:Y:S02]  /*b240*/  S2R R4, SR_LTMASK ;  /* 0x0000000000047919 */ /* 0x000ee40000003900 */
[----:B---3--:R-:W-:-:S04]  /*b250*/  LOP3.LUT R4, R4, UR4, RZ, 0xc0, !PT ;  /* 0x0000000404047c12 */ /* 0x008fc8000f8ec0ff */
[----:B-1----:R-:W1:Y:S01]  /*b260*/  POPC R7, R4 ;  /* 0x0000000400077309 */ /* 0x002e620000000000 */
[----:B--2---:R-:W1:Y:S02]  /*b270*/  SHFL.IDX PT, R0, R3, R0, 0x1f ;  /* 0x00001f0003007589 */ /* 0x004e6400000e0000 */
[----:B-1----:R-:W-:Y:S01]  /*b280*/  IADD3 R16, R0, UR38, R7 ;  /* 0x0000002600107c10 */ /* 0x002fe2000fffe007 */
[----:B------:R-:W-:Y:S06]  /*b290*/  BRA `(.L_x_425) ;  /* 0x00000040007c7947 */ /* 0x000fec0003800000 */
.L_x_424:
[----:B--2---:R-:W2:Y:S01]  /*b2a0*/  LDL R0, [R1+0x4] ;  /* 0x0000040001007983 */ /* 0x004ea20000100800 */
[----:B------:R-:W-:Y:S01]  /*b2b0*/  BSSY B6, `(.L_x_426) ;  /* 0x0000014000067945 */ /* 0x000fe20003800000 */
[----:B--2---:R-:W-:-:S05]  /*b2c0*/  VIADD R0, R0, 0x1c400 ;  /* 0x0001c40000007836 */ /* 0x004fca0000000000 */
[----:B------:R-:W-:-:S13]  /*b2d0*/  LOP3.LUT P0, RZ, R0, 0x3ff, RZ, 0xc0, !PT ;  /* 0x000003ff00ff7812 */ /* 0x000fda000780c0ff */
[----:B------:R-:W-:Y:S05]  /*b2e0*/  @!P0 BRA `(.L_x_427) ;  /* 0x0000000000408947 */ /* 0x000fea0003800000 */
[----:B------:R-:W-:Y:S01]  /*b2f0*/  MOV R2, 0x0 ;  /* 0x0000000000027802 */ /* 0x000fe20000000f00 */
[----:B------:R-:W-:Y:S01]  /*b300*/  ULDC.64 UR6, c[0x4][0x118] ;  /* 0x0100460000067ab9 */ /* 0x000fe20000000a00 */
[----:B------:R-:W-:Y:S01]  /*b310*/  ULDC.64 UR8, c[0x4][0x120] ;  /* 0x0100480000087ab9 */ /* 0x000fe20000000a00 */
[----:B------:R-:W-:Y:S01]  /*b320*/  ULDC.64 UR4, c[0x4][0x70] ;  /* 0x01001c0000047ab9 */ /* 0x000fe20000000a00 */
[----:B------:R-:W-:Y:S01]  /*b330*/  IMAD.U32 R4, RZ, RZ, UR6 ;  /* 0x00000006ff047e24 */ /* 0x000fe2000f8e00ff */
[----:B------:R-:W-:Y:S01]  /*b340*/  MOV R10, UR4 ;  /* 0x00000004000a7c02 */ /* 0x000fe20008000f00 */
[----:B------:R-:W2:Y:S01]  /*b350*/  LDC.64 R2, c[0x4][R2] ;  /* 0x0100000002027b82 */ /* 0x000ea20000000a00 */
[----:B------:R-:W-:Y:S02]  /*b360*/  IMAD.U32 R5, RZ, RZ, UR7 ;  /* 0x00000007ff057e24 */ /* 0x000fe4000f8e00ff */
[----:B------:R-:W-:Y:S02]  /*b370*/  IMAD.U32 R6, RZ, RZ, UR8 ;  /* 0x00000008ff067e24 */ /* 0x000fe4000f8e00ff */
[----:B-1----:R-:W-:-:S02]  /*b380*/  IMAD.U32 R7, RZ, RZ, UR9 ;  /* 0x00000009ff077e24 */ /* 0x002fc4000f8e00ff */
[----:B------:R-:W-:Y:S02]  /*b390*/  IMAD.U32 R11, RZ, RZ, UR5 ;  /* 0x00000005ff0b7e24 */ /* 0x000fe4000f8e00ff */
[----:B------:R-:W-:Y:S02]  /*b3a0*/  IMAD.MOV.U32 R8, RZ, RZ, 0x70 ;  /* 0x00000070ff087424 */ /* 0x000fe400078e00ff */
[----:B0-----:R-:W-:Y:S02]  /*b3b0*/  IMAD.MOV.U32 R12, RZ, RZ, 0x1 ;  /* 0x00000001ff0c7424 */ /* 0x001fe400078e00ff */
[----:B------:R-:W-:-:S07]  /*b3c0*/  IMAD.MOV.U32 R13, RZ, RZ, RZ ;  /* 0x000000ffff0d7224 */ /* 0x000fce00078e00ff */
[----:B------:R-:W-:-:S07]  /*b3d0*/  LEPC R20, `(.L_x_427) ;  /* 0x000000001014794e */ /* 0x000fce0000000000 */
[----:B--2---:R-:W-:Y:S05]  /*b3e0*/  CALL.ABS.NOINC R2 ;  /* 0x0000000002007343 */ /* 0x004fea0003c00000 */
.L_x_427:
[----:B------:R-:W-:Y:S05]  /*b3f0*/  BSYNC B6 ;  /* 0x0000000000067941 */ /* 0x000fea0003800000 */
.L_x_426:
[----:B------:R-:W2:Y:S01]  /*b400*/  LDL R2, [R1+0x4] ;  /* 0x0000040001027983 */ /* 0x000ea20000100800 */
        /* <DEDUP_REMOVED lines=8> */
[----:B------:R2:W3:Y:S01]  /*b490*/  LDC.64 R2, c[0x4][R0] ;  /* 0x0100000000027b82 */ /* 0x0004e20000000a00 */
[----:B------:R-:W-:Y:S01]  /*b4a0*/  IMAD.U32 R4, RZ, RZ, UR6 ;  /* 0x00000006ff047e24 */ /* 0x000fe2000f8e00ff */
[----:B------:R-:W-:Y:S01]  /*b4b0*/  MOV R10, UR4 ;  /* 0x00000004000a7c02 */ /* 0x000fe20008000f00 */
[----:B------:R-:W-:Y:S02]  /*b4c0*/  IMAD.U32 R5, RZ, RZ, UR7 ;  /* 0x00000007ff057e24 */ /* 0x000fe4000f8e00ff */
[----:B------:R-:W-:Y:S02]  /*b4d0*/  IMAD.U32 R6, RZ, RZ, UR8 ;  /* 0x00000008ff067e24 */ /* 0x000fe4000f8e00ff */
[----:B-1----:R-:W-:-:S02]  /*b4e0*/  IMAD.U32 R7, RZ, RZ, UR9 ;  /* 0x00000009ff077e24 */ /* 0x002fc4000f8e00ff */
[----:B------:R-:W-:Y:S02]  /*b4f0*/  IMAD.U32 R11, RZ, RZ, UR5 ;  /* 0x00000005ff0b7e24 */ /* 0x000fe4000f8e00ff */
[----:B------:R-:W-:Y:S02]  /*b500*/  IMAD.MOV.U32 R8, RZ, RZ, 0x70 ;  /* 0x00000070ff087424 */ /* 0x000fe400078e00ff */
[----:B0-----:R-:W-:Y:S02]  /*b510*/  IMAD.MOV.U32 R12, RZ, RZ, 0x1 ;  /* 0x00000001ff0c7424 */ /* 0x001fe400078e00ff */
[----:B--2---:R-:W-:-:S07]  /*b520*/  IMAD.MOV.U32 R13, RZ, RZ, RZ ;  /* 0x000000ffff0d7224 */ /* 0x004fce00078e00ff */
[----:B------:R-:W-:-:S07]  /*b530*/  LEPC R20, `(.L_x_430) ;  /* 0x000000001014794e */ /* 0x000fce0000000000 */
[----:B---3--:R-:W-:Y:S05]  /*b540*/  CALL.ABS.NOINC R2 ;  /* 0x0000000002007343 */ /* 0x008fea0003c00000 */
.L_x_430:
[----:B------:R-:W-:Y:S01]  /*b550*/  MOV R2, 0x0 ;  /* 0x0000000000027802 */ /* 0x000fe20000000f00 */
[----:B------:R-:W-:Y:S01]  /*b560*/  ULDC.64 UR6, c[0x4][0x118] ;  /* 0x0100460000067ab9 */ /* 0x000fe20000000a00 */
[----:B------:R-:W-:Y:S01]  /*b570*/  ULDC.64 UR8, c[0x4][0x120] ;  /* 0x0100480000087ab9 */ /* 0x000fe20000000a00 */
[----:B------:R-:W-:Y:S01]  /*b580*/  ULDC.64 UR4, c[0x4][0x80] ;  /* 0x0100200000047ab9 */ /* 0x000fe20000000a00 */
[----:B------:R-:W-:Y:S01]  /*b590*/  IMAD.U32 R4, RZ, RZ, UR6 ;  /* 0x00000006ff047e24 */ /* 0x000fe2000f8e00ff */
[----:B------:R-:W-:Y:S01]  /*b5a0*/  MOV R11, UR5 ;  /* 0x00000005000b7c02 */ /* 0x000fe20008000f00 */
[----:B------:R-:W0:Y:S01]  /*b5b0*/  LDC.64 R2, c[0x4][R2] ;  /* 0x0100000002027b82 */ /* 0x000e220000000a00 */
[----:B------:R-:W-:Y:S02]  /*b5c0*/  IMAD.U32 R5, RZ, RZ, UR7 ;  /* 0x00000007ff057e24 */ /* 0x000fe4000f8e00ff */
[----:B------:R-:W-:Y:S02]  /*b5d0*/  IMAD.U32 R6, RZ, RZ, UR8 ;  /* 0x00000008ff067e24 */ /* 0x000fe4000f8e00ff */
[----:B------:R-:W-:-:S02]  /*b5e0*/  IMAD.U32 R7, RZ, RZ, UR9 ;  /* 0x00000009ff077e24 */ /* 0x000fc4000f8e00ff */
[----:B------:R-:W-:Y:S02]  /*b5f0*/  IMAD.U32 R10, RZ, RZ, UR4 ;  /* 0x00000004ff0a7e24 */ /* 0x000fe4000f8e00ff */
[----:B------:R-:W-:Y:S02]  /*b600*/  IMAD.MOV.U32 R8, RZ, RZ, 0x70 ;  /* 0x00000070ff087424 */ /* 0x000fe400078e00ff */
[----:B------:R-:W-:Y:S02]  /*b610*/  IMAD.MOV.U32 R12, RZ, RZ, 0x1 ;  /* 0x00000001ff0c7424 */ /* 0x000fe400078e00ff */
[----:B------:R-:W-:-:S07]  /*b620*/  IMAD.MOV.U32 R13, RZ, RZ, RZ ;  /* 0x000000ffff0d7224 */ /* 0x000fce00078e00ff */
[----:B------:R-:W-:-:S07]  /*b630*/  LEPC R20, `(.L_x_429) ;  /* 0x000000001014794e */ /* 0x000fce0000000000 */
[----:B0-----:R-:W-:Y:S05]  /*b640*/  CALL.ABS.NOINC R2 ;  /* 0x0000000002007343 */ /* 0x001fea0003c00000 */
.L_x_429:
[----:B------:R-:W-:Y:S05]  /*b650*/  BSYNC B6 ;  /* 0x0000000000067941 */ /* 0x000fea0003800000 */
.L_x_428:
[----:B------:R-:W2:Y:S01]  /*b660*/  LDL.LU R2, [R1] ;  /* 0x0000000001027983 */ /* 0x000ea20000300800 */
[----:B------:R-:W-:-:S03]  /*b670*/  ULDC.64 UR4, c[0x0][0x9f8] ;  /* 0x00027e0000047ab9 */ /* 0x000fc60000000a00 */
[----:B------:R-:W3:Y:S04]  /*b680*/  LDL.LU R4, [R1+0x1c] ;  /* 0x00001c0001047983 */ /* 0x000ee80000300800 */
[----:B-1----:R-:W4:Y:S01]  /*b690*/  LDL R7, [R1+0xc] ;  /* 0x00000c0001077983 */ /* 0x002f220000100800 */
[----:B------:R-:W-:Y:S01]  /*b6a0*/  ISETP.NE.U32.AND P0, PT, RZ, UR4, PT ;  /* 0x00000004ff007c0c */ /* 0x000fe2000bf05070 */
[----:B------:R-:W-:Y:S02]  /*b6b0*/  ULDC.64 UR6, c[0x0][0x208] ;  /* 0x0000820000067ab9 */ /* 0x000fe40000000a00 */
[----:B------:R-:W5:Y:S01]  /*b6c0*/  LDL R0, [R1+0x30] ;  /* 0x0000300001007983 */ /* 0x000f620000100800 */
[----:B------:R-:W-:-:S13]  /*b6d0*/  ISETP.NE.AND.EX P0, PT, RZ, UR5, PT, P0 ;  /* 0x00000005ff007c0c */ /* 0x000fda000bf05300 */
[----:B--2---:R-:W-:-:S04]  /*b6e0*/  @P0 IADD3 R2, P1, R2, UR4, RZ ;  /* 0x0000000402020c10 */ /* 0x004fc8000ff3e0ff */
[----:B---3--:R-:W-:Y:S01]  /*b6f0*/  @P0 IADD3.X R3, R4, UR5, RZ, P1, !PT ;  /* 0x0000000504030c10 */ /* 0x008fe20008ffe4ff */
[----:B------:R-:W-:-:S04]  /*b700*/  ULDC.64 UR4, c[0x0][0xa08] ;  /* 0x0002820000047ab9 */ /* 0x000fc80000000a00 */
[----:B----4-:R1:W2:Y:S01]  /*b710*/  @P0 LDG.E R7, desc[UR6][R2.64] ;  /* 0x0000000602070981 */ /* 0x0102a2000c1e1900 */
[----:B-----5:R-:W-:Y:S01]  /*b720*/  VIADD R9, R0, 0xffffffff ;  /* 0xffffffff00097836 */ /* 0x020fe20000000000 */
[----:B-1----:R-:W1:Y:S01]  /*b730*/  LDC.64 R2, c[0x0][0x418] ;  /* 0x00010600ff027b82 */ /* 0x002e620000000a00 */
[----:B--2---:R-:W-:Y:S01]  /*b740*/  SHF.R.S32.HI R8, RZ, 0x1f, R7 ;  /* 0x0000001fff087819 */ /* 0x004fe20000011407 */
[----:B------:R2:W-:Y:S04]  /*b750*/  @P0 STL [R1+0xc], R7 ;  /* 0x00000c0701000387 */ /* 0x0005e80000100800 */
[----:B------:R2:W-:Y:S04]  /*b760*/  STL [R1+0x2c], R9 ;  /* 0x00002c0901007387 */ /* 0x0005e80000100800 */
[----:B------:R2:W-:Y:S01]  /*b770*/  STL [R1+0x1c], R8 ;  /* 0x00001c0801007387 */ /* 0x0005e20000100800 */
[----:B-1----:R-:W-:Y:S01]  /*b780*/  LOP3.LUT P0, RZ, R2, UR4, RZ, 0xfc, !PT ;  /* 0x0000000402ff7c12 */ /* 0x002fe2000f80fcff */
[----:B------:R-:W-:-:S03]  /*b790*/  UMOV UR4, 0xffffffff ;  /* 0xffffffff00047882 */ /* 0x000fc60000000000 */
[----:B------:R-:W-:-:S04]  /*b7a0*/  LOP3.LUT P0, RZ, R3, UR5, RZ, 0xfc, P0 ;  /* 0x0000000503ff7c12 */ /* 0x000fc8000800fcff */
[----:B------:R-:W-:Y:S01]  /*b7b0*/  SEL R0, R7, RZ, !P0 ;  /* 0x000000ff07007207 */ /* 0x000fe20004000000 */
[----:B--2---:R-:W-:Y:S08]  /*b7c0*/  BRA.DIV UR4, `(.L_x_431) ;  /* 0x0000004e042c7947 */ /* 0x004ff0000b800000 */
[----:B------:R-:W1:Y:S02]  /*b7d0*/  S2R R4, SR_TID.X ;  /* 0x0000000000047919 */ /* 0x000e640000002100 */
[----:B-1----:R-:W-:-:S04]  /*b7e0*/  SHF.R.U32.HI R4, RZ, 0x5, R4 ;  /* 0x00000005ff047819 */ /* 0x002fc80000011604 */
[----:B------:R-:W-:-:S05]  /*b7f0*/  LOP3.LUT R4, R4, 0x3, RZ, 0xc0, !PT ;  /* 0x0000000304047812 */ /* 0x000fca00078ec0ff */
[----:B------:R1:W2:Y:S02]  /*b800*/  SHFL.IDX PT, R14, R4, RZ, 0x1f ;  /* 0x00001fff040e7589 */ /* 0x0002a400000e0000 */
.L_x_537:
[----:B------:R-:W-:Y:S01]  /*b810*/  PLOP3.LUT P1, PT, PT, PT, PT, 0x8, 0x0 ;  /* 0x000000000000781c */ /* 0x000fe20003f2e170 */
[----:B------:R3:W-:Y:S01]  /*b820*/  STL [R1], R0 ;  /* 0x0000000001007387 */ /* 0x0007e20000100800 */
[----:B--2---:R-:W-:Y:S02]  /*b830*/  ISETP.NE.AND P0, PT, R14, RZ, PT ;  /* 0x000000ff0e00720c */ /* 0x004fe40003f05270 */
[----:B---3--:R-:W-:-:S05]  /*b840*/  P2R R0, PR, RZ, 0x2 ;  /* 0x00000002ff007803 */ /* 0x008fca0000000000 */
[----:B------:R2:W-:Y:S06]  /*b850*/  STL [R1+0x20], R0 ;  /* 0x0000200001007387 */ /* 0x0005ec0000100800 */
[----:B------:R-:W-:Y:S05]  /*b860*/  @P0 BRA `(.L_x_432) ;  /* 0x00000004004c0947 */ /* 0x000fea0003800000 */
[----:B------:R-:W-:-:S03]  /*b870*/  UMOV UR4, 0xffffffff ;  /* 0xffffffff00047882 */ /* 0x000fc60000000000 */
[----:B------:R-:W-:Y:S05]  /*b880*/  BRA.DIV UR4, `(.L_x_433) ;  /* 0x0000004e04307947 */ /* 0x000fea000b800000 */
[----:B------:R-:W-:-:S13]  /*b890*/  ELECT P6, URZ, PT ;  /* 0x00000000003f782f */ /* 0x000fda00038c0000 */
.L_x_540:
[----:B------:R-:W-:Y:S05]  /*b8a0*/  @!P6 BRA `(.L_x_432) ;  /* 0x00000004003ce947 */ /* 0x000fea0003800000 */
[----:B------:R3:W-:Y:S01]  /*b8b0*/  STL [R1+0x14], R9 ;  /* 0x0000140901007387 */ /* 0x0007e20000100800 */
[----:B------:R-:W-:-:S04]  /*b8c0*/  ISETP.NE.U32.AND P0, PT, R2, RZ, PT ;  /* 0x000000ff0200720c */ /* 0x000fc80003f05070 */
[----:B------:R-:W-:-:S13]  /*b8d0*/  ISETP.NE.AND.EX P0, PT, R3, RZ, PT, P0 ;  /* 0x000000ff0300720c */ /* 0x000fda0003f05300 */
[----:B---3--:R-:W-:Y:S05]  /*b8e0*/  @!P0 BRA `(.L_x_434) ;  /* 0x0000000000548947 */ /* 0x008fea0003800000 */
[----:B------:R-:W3:Y:S01]  /*b8f0*/  LDC R6, c[0x0][0x43c] ;  /* 0x00010f00ff067b82 */ /* 0x000ee20000000800 */
[----:B--2---:R-:W-:Y:S01]  /*b900*/  IMAD.MOV.U32 R0, RZ, RZ, R9 ;  /* 0x000000ffff007224 */ /* 0x004fe200078e0009 */
[----:B------:R-:W-:Y:S01]  /*b910*/  ULDC.64 UR4, c[0x0][0x428] ;  /* 0x00010a0000047ab9 */ /* 0x000fe20000000a00 */
[----:B------:R-:W-:Y:S01]  /*b920*/  ULDC.64 UR6, c[0x0][0x208] ;  /* 0x0000820000067ab9 */ /* 0x000fe20000000a00 */
[----:B---3--:R-:W-:-:S13]  /*b930*/  ISETP.NE.AND P0, PT, R6, 0x1, PT ;  /* 0x000000010600780c */ /* 0x008fda0003f05270 */
[----:B-1----:R-:W1:Y:S02]  /*b940*/  @P0 LDC.64 R4, c[0x0][0x440] ;  /* 0x00011000ff040b82 */ /* 0x002e640000000a00 */
[----:B-1----:R-:W-:-:S05]  /*b950*/  @P0 IMAD.HI.U32 R4, R9, R4, RZ ;  /* 0x0000000409040227 */ /* 0x002fca00078e00ff */
        /* <DEDUP_REMOVED lines=8> */
[----:B-1----:R-:W-:-:S04]  /*b9e0*/  IMAD R6, R8, UR4, RZ ;  /* 0x0000000408067c24 */ /* 0x002fc8000f8e02ff */
[----:B------:R-:W-:-:S04]  /*b9f0*/  IMAD R0, R7, UR5, R6 ;  /* 0x0000000507007c24 */ /* 0x000fc8000f8e0206 */
[----:B------:R-:W-:-:S05]  /*ba00*/  IMAD.IADD R0, R5, 0x1, R0 ;  /* 0x0000000105007824 */ /* 0x000fca00078e0200 */
[----:B------:R-:W-:-:S05]  /*ba10*/  LEA.HI.X R3, R4, R3, R0, 0x2, P0 ;  /* 0x0000000304037211 */ /* 0x000fca00000f1400 */
[----:B------:R-:W2:Y:S04]  /*ba20*/  LDG.E R0, desc[UR6][R2.64] ;  /* 0x0000000602007981 */ /* 0x000ea8000c1e1900 */
[----:B--2---:R3:W-:Y:S02]  /*ba30*/  STL [R1], R0 ;  /* 0x0000000001007387 */ /* 0x0047e40000100800 */
.L_x_434:
[----:B------:R-:W4:Y:S04]  /*ba40*/  LDL R7, [R1+0x4] ;  /* 0x0000040001077983 */ /* 0x000f280000100800 */
[----:B--23--:R-:W4:Y:S04]  /*ba50*/  LDL R0, [R1+0x8] ;  /* 0x0000080001007983 */ /* 0x00cf280000100800 */
[----:B------:R-:W2:Y:S01]  /*ba60*/  LDL R2, [R1+0x10] ;  /* 0x0000100001027983 */ /* 0x000ea20000100800 */
[----:B----4-:R-:W-:Y:S01]  /*ba70*/  IMAD R0, R0, 0x8, R7 ;  /* 0x0000000800007824 */ /* 0x010fe200078e0207 */
[----:B--2---:R-:W-:-:S04]  /*ba80*/  SHF.L.U32 R2, R2, 0x1f, RZ ;  /* 0x0000001f02027819 */ /* 0x004fc800000006ff */
[----:B------:R-:W2:Y:S02]  /*ba90*/  SYNCS.PHASECHK.TRANS64.TRYWAIT P0, [R0+URZ+0x34840], R2 ;  /* 0x03484002000075a7 */ /* 0x000ea4000800017f */
[----:B--2---:R-:W-:Y:S05]  /*baa0*/  @!P0 BRA `(.L_x_435) ;  /* 0x0000004800c88947 */ /* 0x004fea0003800000 */
.L_x_541:
[----:B------:R-:W3:Y:S02]  /*bab0*/  S2R R3, SR_TID.X ;  /* 0x0000000000037919 */ /* 0x000ee40000002100 */
[----:B---3--:R-:W-:-:S04]  /*bac0*/  LOP3.LUT R3, R3, 0x7f, RZ, 0xc0, !PT ;  /* 0x0000007f03037812 */ /* 0x008fc800078ec0ff */
[----:B------:R-:W-:-:S13]  /*bad0*/  ISETP.NE.AND P0, PT, R3, RZ, PT ;  /* 0x000000ff0300720c */ /* 0x000fda0003f05270 */
[----:B------:R-:W-:Y:S05]  /*bae0*/  @P0 BRA `(.L_x_436) ;  /* 0x00000000001c0947 */ /* 0x000fea0003800000 */
[----:B------:R-:W3:Y:S01]  /*baf0*/  S2R R3, SR_TID.X ;  /* 0x0000000000037919 */ /* 0x000ee20000002100 */
[----:B--2---:R-:W-:-:S04]  /*bb00*/  MOV R2, 0xc000 ;  /* 0x0000c00000027802 */ /* 0x004fc80000000f00 */
[----:B------:R4:W-:Y:S01]  /*bb10*/  SYNCS.ARRIVE.TRANS64 RZ, [R0+URZ+0x34830], R2 ;  /* 0x0348300200ff79a7 */ /* 0x0009e2000800003f */
[----:B---3--:R-:W-:-:S04]  /*bb20*/  LOP3.LUT R3, R3, 0x1f, RZ, 0xc0, !PT ;  /* 0x0000001f03037812 */ /* 0x008fc800078ec0ff */
[----:B------:R-:W-:-:S13]  /*bb30*/  ISETP.NE.AND P0, PT, R3, RZ, PT ;  /* 0x000000ff0300720c */ /* 0x000fda0003f05270 */
[----:B----4-:R-:W-:Y:S05]  /*bb40*/  @!P0 BRA `(.L_x_436) ;  /* 0x0000000000048947 */ /* 0x010fea0003800000 */
[----:B------:R-:W-:Y:S01]  /*bb50*/  BPT.TRAP 0x1 ;  /* 0x000000040000795c */ /* 0x000fe20000300000 */
.L_x_436:
[----:B------:R-:W3:Y:S04]  /*bb60*/  LDL R6, [R1+0x4] ;  /* 0x0000040001067983 */ /* 0x000ee80000100800 */
[----:B------:R-:W3:Y:S04]  /*bb70*/  LDL R5, [R1+0x8] ;  /* 0x0000080001057983 */ /* 0x000ee80000100800 */
[----:B-1----:R-:W4:Y:S04]  /*bb80*/  LDL R4, [R1+0x14] ;  /* 0x0000140001047983 */ /* 0x002f280000100800 */
[----:B------:R-:W5:Y:S04]  /*bb90*/  LDL R3, [R1+0x18] ;  /* 0x0000180001037983 */ /* 0x000f680000100800 */
[----:B--2---:R-:W2:Y:S01]  /*bba0*/  LDL R2, [R1] ;  /* 0x0000000001027983 */ /* 0x004ea20000100800 */
[----:B------:R-:W-:Y:S01]  /*bbb0*/  R2UR UR9, R0 ;  /* 0x00000000000972ca */ /* 0x000fe200000e0000 */
[----:B------:R-:W-:Y:S01]  /*bbc0*/  UIADD3 UR4, UP0, UR36, 0x370, URZ ;  /* 0x0000037024047890 */ /* 0x000fe2000ff1e03f */
[----:B------:R-:W-:Y:S01]  /*bbd0*/  R2UR UR12, R18 ;  /* 0x00000000120c72ca */ /* 0x000fe200000e0000 */
[----:B------:R-:W-:Y:S01]  /*bbe0*/  UMOV UR10, URZ ;  /* 0x0000003f000a7c82 */ /* 0x000fe20008000000 */
[----:B------:R-:W-:Y:S01]  /*bbf0*/  PLOP3.LUT P0, PT, PT, PT, PT, 0x80, 0x0 ;  /* 0x000000000000781c */ /* 0x000fe20003f0f070 */
[----:B------:R-:W-:Y:S01]  /*bc00*/  UMOV UR6, 0x0 ;  /* 0x0000000000067882 */ /* 0x000fe20000000000 */
[----:B------:R-:W-:Y:S01]  /*bc10*/  UMOV UR7, 0x14f00000 ;  /* 0x14f0000000077882 */ /* 0x000fe20000000000 */
[----:B------:R-:W-:-:S06]  /*bc20*/  UMOV UR16, 0x40 ;  /* 0x0000004000107882 */ /* 0x000fcc0000000000 */
[----:B------:R-:W-:Y:S01]  /*bc30*/  UIADD3 UR9, UR9, 0x34830, URZ ;  /* 0x0003483009097890 */ /* 0x000fe2000fffe03f */
[----:B---3--:R-:W-:Y:S01]  /*bc40*/  IMAD R0, R5, 0xc000, R6 ;  /* 0x0000c00005007824 */ /* 0x008fe200078e0206 */
[----:B----4-:R-:W-:-:S04]  /*bc50*/  R2UR UR11, R4 ;  /* 0x00000000040b72ca */ /* 0x010fc800000e0000 */
[----:B------:R-:W-:Y:S02]  /*bc60*/  R2UR UR8, R0 ;  /* 0x00000000000872ca */ /* 0x000fe400000e0000 */
[----:B-----5:R-:W-:Y:S02]  /*bc70*/  R2UR UR5, R3 ;  /* 0x00000000030572ca */ /* 0x020fe400000e0000 */
[----:B------:R-:W-:Y:S02]  /*bc80*/  P2R R0, PR, RZ, 0x1 ;  /* 0x00000001ff007803 */ /* 0x000fe40000000000 */
[----:B--2---:R-:W-:-:S03]  /*bc90*/  R2UR UR13, R2 ;  /* 0x00000000020d72ca */ /* 0x004fc600000e0000 */
[----:B------:R3:W-:Y:S04]  /*bca0*/  STL [R1+0x20], R0 ;  /* 0x0000200001007387 */ /* 0x0007e80000100800 */
[----:B------:R-:W-:Y:S02]  /*bcb0*/  UIADD3 UR14, UR8, 0x1c400, URZ ;  /* 0x0001c400080e7890 */ /* 0x000fe4000fffe03f */
[----:B------:R-:W-:Y:S02]  /*bcc0*/  ULEA UR11, UR11, UR5, 0x7 ;  /* 0x000000050b0b7291 */ /* 0x000fe4000f8e383f */
[----:B------:R-:W-:Y:S02]  /*bcd0*/  UIADD3.X UR5, URZ, UR37, URZ, UP0, !UPT ;  /* 0x000000253f057290 */ /* 0x000fe400087fe43f */
[----:B------:R-:W-:-:S02]  /*bce0*/  UIADD3 UR15, UR8, 0x20400, URZ ;  /* 0x00020400080f7890 */ /* 0x000fc4000fffe03f */
[----:B------:R-:W-:-:S03]  /*bcf0*/  UIADD3 UR17, UR8, 0x24400, URZ ;  /* 0x0002440008117890 */ /* 0x000fc6000fffe03f */
[----:B------:R-:W-:Y:S01]  /*bd00*/  UMOV UR8, UR14 ;  /* 0x0000000e00087c82 */ /* 0x000fe20008000000 */
[----:B------:R-:W-:Y:S01]  /*bd10*/  UMOV UR14, 0x80 ;  /* 0x00000080000e7882 */ /* 0x000fe20000000000 */
[----:B------:R1:W-:Y:S02]  /*bd20*/  UTMALDG.4D [UR8], [UR4], desc[UR6] ;  /* 0x00000608040075b4 */ /* 0x0003e40008019000 */
[----:B-1----:R-:W-:Y:S01]  /*bd30*/  UMOV UR8, UR15 ;  /* 0x0000000f00087c82 */ /* 0x002fe20008000000 */
[----:B------:R-:W-:Y:S02]  /*bd40*/  UMOV UR10, UR16 ;  /* 0x00000010000a7c82 */ /* 0x000fe40008000000 */
[----:B------:R1:W-:Y:S02]  /*bd50*/  UTMALDG.4D [UR8], [UR4], desc[UR6] ;  /* 0x00000608040075b4 */ /* 0x0003e40008019000 */
[----:B-1----:R-:W-:Y:S01]  /*bd60*/  UMOV UR8, UR17 ;  /* 0x0000001100087c82 */ /* 0x002fe20008000000 */
[----:B------:R-:W-:-:S02]  /*bd70*/  UMOV UR10, UR14 ;  /* 0x0000000e000a7c82 */ /* 0x000fc40008000000 */
[----:B------:R3:W-:Y:S02]  /*bd80*/  UTMALDG.4D [UR8], [UR4], desc[UR6] ;  /* 0x00000608040075b4 */ /* 0x0007e40008019000 */
[----:B---3--:R-:W-:Y:S01]  /*bd90*/  NOP ;  /* 0x0000000000007918 */ /* 0x008fe20000000000 */
.L_x_432:
[----:B------:R-:W3:Y:S04]  /*bda0*/  LDL R2, [R1+0x4] ;  /* 0x0000040001027983 */ /* 0x000ee80000100800 */
[----:B------:R-:W2:Y:S04]  /*bdb0*/  LDL.LU R3, [R1+0x34] ;  /* 0x0000340001037983 */ /* 0x000ea80000300800 */
[----:B------:R-:W4:Y:S04]  /*bdc0*/  LDL.LU R5, [R1+0x28] ;  /* 0x0000280001057983 */ /* 0x000f280000300800 */
[----:B-1----:R-:W5:Y:S01]  /*bdd0*/  LDL.LU R4, [R1+0x38] ;  /* 0x0000380001047983 */ /* 0x002f620000300800 */
[----:B------:R-:W-:Y:S05]  /*bde0*/  WARPSYNC.ALL ;  /* 0x0000000000007948 */ /* 0x000fea0003800000 */
[----:B------:R-:W-:Y:S01]  /*bdf0*/  ULDC.64 UR4, c[0x0][0x298] ;  /* 0x0000a60000047ab9 */ /* 0x000fe20000000a00 */
[----:B------:R-:W-:Y:S01]  /*be00*/  ULDC.64 UR6, c[0x0][0xa00] ;  /* 0x0002800000067ab9 */ /* 0x000fe20000000a00 */
[----:B------:R-:W-:Y:S01]  /*be10*/  BSSY B6, `(.L_x_437) ;  /* 0x0000024000067945 */ /* 0x000fe20003800000 */
[----:B------:R-:W-:Y:S01]  /*be20*/  BAR.SYNC.DEFER_BLOCKING 0x8, 0x180 ;  /* 0x0206000000007b1d */ /* 0x000fe20000010000 */
[----:B------:R-:W-:-:S04]  /*be30*/  ISETP.NE.U32.AND P0, PT, RZ, UR6, PT ;  /* 0x00000006ff007c0c */ /* 0x000fc8000bf05070 */
[----:B------:R-:W-:Y:S01]  /*be40*/  ISETP.NE.AND.EX P0, PT, RZ, UR7, PT, P0 ;  /* 0x00000007ff007c0c */ /* 0x000fe2000bf05300 */
[----:B---3--:R-:W-:Y:S01]  /*be50*/  VIADD R2, R2, 0x10400 ;  /* 0x0001040002027836 */ /* 0x008fe20000000000 */
[----:B--2---:R-:W-:-:S04]  /*be60*/  SHF.R.S32.HI R0, RZ, 0x1f, R3 ;  /* 0x0000001fff007819 */ /* 0x004fc80000011403 */
[----:B------:R-:W-:Y:S02]  /*be70*/  LOP3.LUT P1, RZ, R2, 0x3ff, RZ, 0xc0, !PT ;  /* 0x000003ff02ff7812 */ /* 0x000fe4000782c0ff */
[----:B----4-:R-:W-:Y:S01]  /*be80*/  SEL R5, R5, RZ, !P0 ;  /* 0x000000ff05057207 */ /* 0x010fe20004000000 */
[----:B------:R-:W-:Y:S01]  /*be90*/  IMAD R0, R0, UR4, RZ ;  /* 0x0000000400007c24 */ /* 0x000fe2000f8e02ff */
[----:B-----5:R-:W-:-:S03]  /*bea0*/  SEL R4, R4, RZ, !P0 ;  /* 0x000000ff04047207 */ /* 0x020fc60004000000 */
[C---:B------:R-:W-:Y:S02]  /*beb0*/  IMAD R0, R3.reuse, UR5, R0 ;  /* 0x0000000503007c24 */ /* 0x040fe4000f8e0200 */
[----:B------:R-:W-:-:S05]  /*bec0*/  IMAD.WIDE.U32 R2, R3, UR4, RZ ;  /* 0x0000000403027c25 */ /* 0x000fca000f8e00ff */
[----:B------:R1:W-:Y:S04]  /*bed0*/  STL.64 [R1+0x48], R2 ;  /* 0x0000480201007387 */ /* 0x0003e80000100a00 */
[----:B------:R2:W-:Y:S04]  /*bee0*/  STL [R1+0x28], R5 ;  /* 0x0000280501007387 */ /* 0x0005e80000100800 */
[----:B------:R2:W-:Y:S01]  /*bef0*/  STL [R1+0x54], R4 ;  /* 0x0000540401007387 */ /* 0x0005e20000100800 */
[----:B-1----:R-:W-:Y:S01]  /*bf00*/  IMAD.IADD R2, R3, 0x1, R0 ;  /* 0x0000000103027824 */ /* 0x002fe200078e0200 */
[----:B------:R-:W-:-:S05]  /*bf10*/  SHF.R.S32.HI R0, RZ, 0x1f, R18 ;  /* 0x0000001fff007819 */ /* 0x000fca0000011412 */
[----:B------:R2:W-:Y:S04]  /*bf20*/  STL [R1+0x38], R0 ;  /* 0x0000380001007387 */ /* 0x0005e80000100800 */
[----:B------:R2:W-:Y:S01]  /*bf30*/  STL [R1+0x34], R2 ;  /* 0x0000340201007387 */ /* 0x0005e20000100800 */
[----:B------:R-:W-:Y:S05]  /*bf40*/  @!P1 BRA `(.L_x_438) ;  /* 0x0000000000409947 */ /* 0x000fea0003800000 */
[----:B--2---:R-:W-:Y:S01]  /*bf50*/  MOV R2, 0x0 ;  /* 0x0000000000027802 */ /* 0x004fe20000000f00 */
[----:B------:R-:W-:Y:S01]  /*bf60*/  ULDC.64 UR6, c[0x4][0x118] ;  /* 0x0100460000067ab9 */ /* 0x000fe20000000a00 */
[----:B------:R-:W-:Y:S01]  /*bf70*/  ULDC.64 UR8, c[0x4][0x120] ;  /* 0x0100480000087ab9 */ /* 0x000fe20000000a00 */
[----:B------:R-:W-:Y:S01]  /*bf80*/  ULDC.64 UR4, c[0x4][0x88] ;  /* 0x0100220000047ab9 */ /* 0x000fe20000000a00 */
[----:B------:R-:W-:Y:S01]  /*bf90*/  IMAD.U32 R4, RZ, RZ, UR6 ;  /* 0x00000006ff047e24 */ /* 0x000fe2000f8e00ff */
[----:B0-----:R-:W-:Y:S01]  /*bfa0*/  MOV R12, 0x1 ;  /* 0x00000001000c7802 */ /* 0x001fe20000000f00 */
[----:B------:R-:W0:Y:S01]  /*bfb0*/  LDC.64 R2, c[0x4][R2] ;  /* 0x0100000002027b82 */ /* 0x000e220000000a00 */
[----:B------:R-:W-:Y:S02]  /*bfc0*/  IMAD.U32 R5, RZ, RZ, UR7 ;  /* 0x00000007ff057e24 */ /* 0x000fe4000f8e00ff */
[----:B------:R-:W-:Y:S02]  /*bfd0*/  IMAD.U32 R6, RZ, RZ, UR8 ;  /* 0x00000008ff067e24 */ /* 0x000fe4000f8e00ff */
[----:B------:R-:W-:-:S02]  /*bfe0*/  IMAD.U32 R7, RZ, RZ, UR9 ;  /* 0x00000009ff077e24 */ /* 0x000fc4000f8e00ff */
[----:B------:R-:W-:Y:S02]  /*bff0*/  IMAD.U32 R10, RZ, RZ, UR4 ;  /* 0x00000004ff0a7e24 */ /* 0x000fe4000f8e00ff */
[----:B------:R-:W-:Y:S02]  /*c000*/  IMAD.U32 R11, RZ, RZ, UR5 ;  /* 0x00000005ff0b7e24 */ /* 0x000fe4000f8e00ff */
[----:B------:R-:W-:Y:S02]  /*c010*/  IMAD.MOV.U32 R8, RZ, RZ, 0x70 ;  /* 0x00000070ff087424 */ /* 0x000fe400078e00ff */
[----:B------:R-:W-:-:S07]  /*c020*/  IMAD.MOV.U32 R13, RZ, RZ, RZ ;  /* 0x000000ffff0d7224 */ /* 0x000fce00078e00ff */
[----:B------:R-:W-:-:S07]  /*c030*/  LEPC R20, `(.L_x_438) ;  /* 0x000000001014794e */ /* 0x000fce0000000000 */
[----:B0-----:R-:W-:Y:S05]  /*c040*/  CALL.ABS.NOINC R2 ;  /* 0x0000000002007343 */ /* 0x001fea0003c00000 */
.L_x_438:
[----:B------:R-:W-:Y:S05]  /*c050*/  BSYNC B6 ;  /* 0x0000000000067941 */ /* 0x000fea0003800000 */
.L_x_437:
[----:B--2---:R-:W2:Y:S01]  /*c060*/  LDL.LU R4, [R1+0x34] ;  /* 0x0000340001047983 */ /* 0x004ea20000300800 */
[----:B------:R-:W1:Y:S01]  /*c070*/  LDC R7, c[0x0][0x448] ;  /* 0x00011200ff077b82 */ /* 0x000e620000000800 */
[----:B------:R-:W-:Y:S01]  /*c080*/  ULDC.64 UR4, c[0x0][0x2d8] ;  /* 0x0000b60000047ab9 */ /* 0x000fe20000000a00 */
[----:B------:R-:W-:Y:S01]  /*c090*/  IMAD.SHL.U32 R17, R17, 0x80, RZ ;  /* 0x0000008011117824 */ /* 0x000fe200078e00ff */
[----:B------:R-:W2:Y:S01]  /*c0a0*/  LDL.LU.64 R2, [R1+0x48] ;  /* 0x0000480001027983 */ /* 0x000ea20000300a00 */
[----:B------:R-:W-:-:S03]  /*c0b0*/  ULDC.64 UR6, c[0x0][0x280] ;  /* 0x0000a00000067ab9 */ /* 0x000fc60000000a00 */
[----:B------:R-:W3:Y:S04]  /*c0c0*/  LDL.LU R0, [R1+0x38] ;  /* 0x0000380001007983 */ /* 0x000ee80000300800 */
[----:B------:R-:W4:Y:S04]  /*c0d0*/  LDL.LU R6, [R1+0x54] ;  /* 0x0000540001067983 */ /* 0x000f280000300800 */
[----:B------:R-:W4:Y:S01]  /*c0e0*/  LDL.LU R5, [R1+0x28] ;  /* 0x0000280001057983 */ /* 0x000f220000300800 */
[----:B------:R-:W0:Y:S01]  /*c0f0*/  S2R R8, SR_TID.X ;  /* 0x0000000000087919 */ /* 0x000e220000002100 */
[----:B-1----:R-:W-:-:S02]  /*c100*/  ISETP.NE.AND P0, PT, R7, 0x1, PT ;  /* 0x000000010700780c */ /* 0x002fc40003f05270 */
[----:B0-----:R-:W-:-:S04]  /*c110*/  SHF.L.U32 R10, R8, 0x3, RZ ;  /* 0x00000003080a7819 */ /* 0x001fc800000006ff */
[----:B------:R-:W-:-:S04]  /*c120*/  LOP3.LUT R10, R10, 0x38, RZ, 0xc0, !PT ;  /* 0x000000380a0a7812 */ /* 0x000fc800078ec0ff */
[C---:B------:R-:W-:Y:S02]  /*c130*/  LOP3.LUT R9, R10.reuse, 0x40, RZ, 0xfc, !PT ;  /* 0x000000400a097812 */ /* 0x040fe400078efcff */
[----:B------:R-:W-:Y:S01]  /*c140*/  LOP3.LUT R8, R10, 0x80, RZ, 0xfc, !PT ;  /* 0x000000800a087812 */ /* 0x000fe200078efcff */
[----:B--2---:R-:W-:Y:S02]  /*c150*/  IMAD.MOV.U32 R3, RZ, RZ, R4 ;  /* 0x000000ffff037224 */ /* 0x004fe400078e0004 */
[----:B------:R-:W0:Y:S01]  /*c160*/  S2R R4, SR_TID.X ;  /* 0x0000000000047919 */ /* 0x000e220000002100 */
[----:B---3--:R-:W-:Y:S02]  /*c170*/  IMAD R0, R0, UR4, RZ ;  /* 0x0000000400007c24 */ /* 0x008fe4000f8e02ff */
[----:B------:R-:W-:-:S04]  /*c180*/  IMAD.WIDE.U32 R2, R18, UR4, R2 ;  /* 0x0000000412027c25 */ /* 0x000fc8000f8e0002 */
[----:B------:R-:W-:Y:S01]  /*c190*/  IMAD R0, R18, UR5, R0 ;  /* 0x0000000512007c24 */ /* 0x000fe2000f8e0200 */
[----:B------:R-:W-:-:S03]  /*c1a0*/  ULDC.64 UR4, c[0x0][0x2e0] ;  /* 0x0000b80000047ab9 */ /* 0x000fc60000000a00 */
[----:B------:R-:W-:Y:S02]  /*c1b0*/  IMAD.IADD R3, R3, 0x1, R0 ;  /* 0x0000000103037824 */ /* 0x000fe400078e0200 */
[----:B----4-:R-:W-:Y:S02]  /*c1c0*/  IMAD R0, R6, UR4, RZ ;  /* 0x0000000406007c24 */ /* 0x010fe4000f8e02ff */
[C---:B------:R-:W-:Y:S01]  /*c1d0*/  IMAD.WIDE.U32 R2, R5.reuse, UR4, R2 ;  /* 0x0000000405027c25 */ /* 0x040fe2000f8e0002 */
[----:B------:R-:W1:Y:S03]  /*c1e0*/  @P0 LDC R6, c[0x0][0x450] ;  /* 0x00011400ff060b82 */ /* 0x000e660000000800 */
[----:B------:R-:W-:Y:S01]  /*c1f0*/  IMAD R0, R5, UR5, R0 ;  /* 0x0000000505007c24 */ /* 0x000fe2000f8e0200 */
[----:B------:R-:W-:-:S03]  /*c200*/  ULDC.64 UR4, c[0x0][0x2d0] ;  /* 0x0000b40000047ab9 */ /* 0x000fc60000000a00 */
[----:B------:R-:W-:Y:S01]  /*c210*/  IMAD.IADD R3, R3, 0x1, R0 ;  /* 0x0000000103037824 */ /* 0x000fe200078e0200 */
[C---:B0-----:R-:W-:Y:S01]  /*c220*/  LOP3.LUT R5, R4.reuse, 0x7f, RZ, 0xc0, !PT ;  /* 0x0000007f04057812 */ /* 0x041fe200078ec0ff */
[----:B------:R-:W-:-:S03]  /*c230*/  IMAD.SHL.U32 R4, R4, 0x10, RZ ;  /* 0x0000001004047824 */ /* 0x000fc600078e00ff */
[----:B------:R-:W-:-:S04]  /*c240*/  SHF.R.U32.HI R5, RZ, 0x3, R5 ;  /* 0x00000003ff057819 */ /* 0x000fc80000011605 */
[----:B------:R-:W-:Y:S02]  /*c250*/  LOP3.LUT R4, R5, 0x70, R4, 0xf8, !PT ;  /* 0x0000007005047812 */ /* 0x000fe400078ef804 */
[----:B------:R-:W0:Y:S02]  /*c260*/  @P0 LDC R5, c[0x0][0x44c] ;  /* 0x00011300ff050b82 */ /* 0x000e240000000800 */
[----:B------:R-:W-:-:S05]  /*c270*/  LOP3.LUT R0, R4, R17, RZ, 0xfc, !PT ;  /* 0x0000001104007212 */ /* 0x000fca00078efcff */
[----:B------:R-:W-:Y:S02]  /*c280*/  IMAD.MOV.U32 R4, RZ, RZ, R0 ;  /* 0x000000ffff047224 */ /* 0x000fe400078e0000 */
[----:B0-----:R-:W-:-:S05]  /*c290*/  @P0 IMAD.HI.U32 R5, R0, R5, RZ ;  /* 0x0000000500050227 */ /* 0x001fca00078e00ff */
[----:B-1----:R-:W-:-:S05]  /*c2a0*/  @P0 SHF.R.U32.HI R4, RZ, R6, R5 ;  /* 0x00000006ff040219 */ /* 0x002fca0000011605 */
[----:B------:R-:W-:Y:S02]  /*c2b0*/  IMAD.MOV R5, RZ, RZ, -R4 ;  /* 0x000000ffff057224 */ /* 0x000fe400078e0a04 */
[----:B------:R-:W-:-:S04]  /*c2c0*/  IMAD.WIDE.U32 R2, R4, UR4, R2 ;  /* 0x0000000404027c25 */ /* 0x000fc8000f8e0002 */
[----:B------:R-:W-:Y:S01]  /*c2d0*/  IMAD R0, R7, R5, R0 ;  /* 0x0000000507007224 */ /* 0x000fe200078e0200 */
[----:B------:R-:W-:-:S05]  /*c2e0*/  SHF.R.S32.HI R5, RZ, 0x1f, R4 ;  /* 0x0000001fff057819 */ /* 0x000fca0000011404 */
[----:B------:R-:W-:-:S04]  /*c2f0*/  IMAD R5, R5, UR4, RZ ;  /* 0x0000000405057c24 */ /* 0x000fc8000f8e02ff */
[----:B------:R-:W-:Y:S01]  /*c300*/  IMAD R4, R4, UR5, R5 ;  /* 0x0000000504047c24 */ /* 0x000fe2000f8e0205 */
[----:B------:R-:W-:-:S03]  /*c310*/  ULDC.64 UR4, c[0x0][0x2c8] ;  /* 0x0000b20000047ab9 */ /* 0x000fc60000000a00 */
[----:B------:R-:W-:Y:S01]  /*c320*/  IMAD.IADD R3, R3, 0x1, R4 ;  /* 0x0000000103037824 */ /* 0x000fe200078e0204 */
[----:B------:R-:W-:Y:S01]  /*c330*/  SHF.R.S32.HI R4, RZ, 0x1f, R0 ;  /* 0x0000001fff047819 */ /* 0x000fe20000011400 */
[----:B------:R-:W-:-:S04]  /*c340*/  IMAD.WIDE.U32 R2, R0, UR4, R2 ;  /* 0x0000000400027c25 */ /* 0x000fc8000f8e0002 */
[----:B------:R-:W-:Y:S01]  /*c350*/  IMAD R4, R4, UR4, RZ ;  /* 0x0000000404047c24 */ /* 0x000fe2000f8e02ff */
[----:B------:R-:W-:Y:S02]  /*c360*/  ULDC UR4, c[0x0][0x2b8] ;  /* 0x0000ae0000047ab9 */ /* 0x000fe40000000800 */
[----:B------:R-:W-:Y:S01]  /*c370*/  ISETP.GE.AND P2, PT, R10, UR4, PT ;  /* 0x000000040a007c0c */ /* 0x000fe2000bf46270 */
[----:B------:R-:W-:Y:S01]  /*c380*/  IMAD R0, R0, UR5, R4 ;  /* 0x0000000500007c24 */ /* 0x000fe2000f8e0204 */
[----:B------:R0:W5:Y:S01]  /*c390*/  LDL R10, [R1+0x24] ;  /* 0x00002400010a7983 */ /* 0x0001620000100800 */
[----:B------:R-:W-:Y:S02]  /*c3a0*/  LEA R4, P3, R2, UR6, 0x1 ;  /* 0x0000000602047c11 */ /* 0x000fe4000f8608ff */
[----:B------:R-:W-:Y:S01]  /*c3b0*/  IMAD.IADD R0, R3, 0x1, R0 ;  /* 0x0000000103007824 */ /* 0x000fe200078e0200 */
[----:B------:R-:W-:Y:S02]  /*c3c0*/  ISETP.GE.AND P1, PT, R9, UR4, PT ;  /* 0x0000000409007c0c */ /* 0x000fe4000bf26270 */
[----:B------:R-:W-:Y:S01]  /*c3d0*/  ISETP.GE.AND P0, PT, R8, UR4, PT ;  /* 0x0000000408007c0c */ /* 0x000fe2000bf06270 */
[----:B------:R-:W-:Y:S01]  /*c3e0*/  UMOV UR4, 0xffffffff ;  /* 0xffffffff00047882 */ /* 0x000fe20000000000 */
[----:B------:R-:W-:-:S02]  /*c3f0*/  LEA.HI.X R0, R2, UR7, R0, 0x1, P3 ;  /* 0x0000000702007c11 */ /* 0x000fc400098f0c00 */
[----:B0-----:R-:W-:Y:S09]  /*c400*/  BRA.DIV UR4, `(.L_x_439) ;  /* 0x0000004204847947 */ /* 0x001ff2000b800000 */
[----:B------:R-:W0:Y:S02]  /*c410*/  S2R R5, SR_TID.X ;  /* 0x0000000000057919 */ /* 0x000e240000002100 */
[----:B0-----:R-:W-:-:S04]  /*c420*/  LOP3.LUT R5, R5, 0x7f, RZ, 0xc0, !PT ;  /* 0x0000007f05057812 */ /* 0x001fc800078ec0ff */
[----:B------:R-:W-:Y:S02]  /*c430*/  SHF.R.U32.HI R6, RZ, 0x3, R5 ;  /* 0x00000003ff067819 */ /* 0x000fe40000011605 */
[----:B------:R-:W2:Y:S01]  /*c440*/  LDL.LU R5, [R1+0x40] ;  /* 0x0000400001057983 */ /* 0x000ea20000300800 */
[----:B------:R-:W-:Y:S02]  /*c450*/  ULDC.64 UR4, c[0x0][0x208] ;  /* 0x0000820000047ab9 */ /* 0x000fe40000000a00 */
[----:B------:R-:W-:Y:S01]  /*c460*/  IMAD.IADD R2, R6, 0x1, R17 ;  /* 0x0000000106027824 */ /* 0x000fe200078e0211 */
[----:B------:R-:W-:Y:S01]  /*c470*/  SHFL.IDX PT, R9, R0, 0x1, 0x181f ;  /* 0x00381f0000097f89 */ /* 0x000fe200000e0000 */
[----:B------:R-:W0:Y:S02]  /*c480*/  S2R R6, SR_TID.X ;  /* 0x0000000000067919 */ /* 0x000e240000002100 */
[----:B0-----:R-:W-:Y:S02]  /*c490*/  IMAD.SHL.U32 R11, R6, 0x8, RZ ;  /* 0x00000008060b7824 */ /* 0x001fe400078e00ff */
[----:B------:R-:W-:Y:S03]  /*c4a0*/  SHFL.IDX PT, R6, R0, RZ, 0x181f ;  /* 0x00181fff00067589 */ /* 0x000fe600000e0000 */
[----:B------:R-:W-:Y:S01]  /*c4b0*/  LOP3.LUT R11, R11, 0x38, RZ, 0xc0, !PT ;  /* 0x000000380b0b7812 */ /* 0x000fe200078ec0ff */
[----:B--2---:R-:W-:-:S02]  /*c4c0*/  IMAD R3, R5, R7, RZ ;  /* 0x0000000705037224 */ /* 0x004fc400078e02ff */
[----:B------:R-:W0:Y:S01]  /*c4d0*/  SHFL.IDX PT, R7, R4, RZ, 0x181f ;  /* 0x00181fff04077589 */ /* 0x000e2200000e0000 */
[C---:B------:R-:W-:Y:S02]  /*c4e0*/  VIADD R5, R2.reuse, 0x10 ;  /* 0x0000001002057836 */ /* 0x040fe40000000000 */
[----:B------:R-:W-:-:S03]  /*c4f0*/  ISETP.GE.AND P4, PT, R2, R3, PT ;  /* 0x000000030200720c */ /* 0x000fc60003f86270 */
[----:B------:R-:W-:Y:S02]  /*c500*/  ISETP.GE.AND P3, PT, R5, R3, PT ;  /* 0x000000030500720c */ /* 0x000fe40003f66270 */
[----:B------:R-:W1:Y:S08]  /*c510*/  SHFL.IDX PT, R5, R4, 0x1, 0x181f ;  /* 0x00381f0004057f89 */ /* 0x000e7000000e0000 */
[----:B0-----:R-:W-:-:S05]  /*c520*/  @!P4 LEA R7, P5, R11, R7, 0x1 ;  /* 0x000000070b07c211 */ /* 0x001fca00078a08ff */
[----:B------:R-:W-:Y:S01]  /*c530*/  @!P4 IMAD.X R6, RZ, RZ, R6, P5 ;  /* 0x000000ffff06c224 */ /* 0x000fe200028e0606 */
[----:B-1----:R-:W-:-:S04]  /*c540*/  @!P3 LEA R8, P5, R11, R5, 0x1 ;  /* 0x000000050b08b211 */ /* 0x002fc800078a08ff */
[----:B------:R-:W-:Y:S01]  /*c550*/  @!P4 LOP3.LUT R7, R7, R6, RZ, 0x3c, !PT ;  /* 0x000000060707c212 */ /* 0x000fe200078e3cff */
[----:B------:R-:W-:-:S03]  /*c560*/  @!P3 IMAD.X R5, RZ, RZ, R9, P5 ;  /* 0x000000ffff05b224 */ /* 0x000fc600028e0609 */
[----:B------:R-:W-:-:S04]  /*c570*/  @!P4 LOP3.LUT R6, R7, R6, RZ, 0x3c, !PT ;  /* 0x000000060706c212 */ /* 0x000fc800078e3cff */
[----:B------:R-:W-:-:S05]  /*c580*/  @!P4 LOP3.LUT R7, R7, R6, RZ, 0x3c, !PT ;  /* 0x000000060707c212 */ /* 0x000fca00078e3cff */
[----:B-----5:R-:W-:Y:S04]  /*c590*/  @!P4 LDGSTS.E.BYPASS.LTC128B.128 [R10+0x10400], desc[UR4][R6.64], !P2 ;  /* 0x10400000060acfae */ /* 0x020fe8000d101d44 */
[----:B------:R-:W-:Y:S04]  /*c5a0*/  @!P4 LDGSTS.E.BYPASS.LTC128B.128 [R10+0x14400], desc[UR4][R6.64+0x80], !P1 ;  /* 0x14400080060acfae */ /* 0x000fe8000c901d44 */
[----:B------:R0:W-:Y:S02]  /*c5b0*/  @!P4 LDGSTS.E.BYPASS.LTC128B.128 [R10+0x18400], desc[UR4][R6.64+0x100], !P0 ;  /* 0x18400100060acfae */ /* 0x0001e4000c101d44 */
[----:B0-----:R-:W-:-:S02]  /*c5c0*/  @!P3 IMAD.MOV.U32 R6, RZ, RZ, R8 ;  /* 0x000000ffff06b224 */ /* 0x001fc400078e0008 */
[----:B------:R-:W-:Y:S01]  /*c5d0*/  @!P3 IMAD.MOV.U32 R7, RZ, RZ, R5 ;  /* 0x000000ffff07b224 */ /* 0x000fe200078e0005 */
[----:B------:R-:W-:Y:S01]  /*c5e0*/  SHFL.IDX PT, R8, R0, 0x2, 0x181f ;  /* 0x00581f0000087f89 */ /* 0x000fe200000e0000 */
[----:B------:R-:W-:-:S03]  /*c5f0*/  VIADD R5, R2, 0x20 ;  /* 0x0000002002057836 */ /* 0x000fc60000000000 */
[----:B------:R-:W-:Y:S04]  /*c600*/  @!P3 LDGSTS.E.BYPASS.LTC128B.128 [R10+0x10c00], desc[UR4][R6.64], !P2 ;  /* 0x10c00000060abfae */ /* 0x000fe8000d101d44 */
[----:B------:R-:W-:Y:S04]  /*c610*/  @!P3 LDGSTS.E.BYPASS.LTC128B.128 [R10+0x14c00], desc[UR4][R6.64+0x80], !P1 ;  /* 0x14c00080060abfae */ /* 0x000fe8000c901d44 */
[----:B------:R0:W-:Y:S01]  /*c620*/  @!P3 LDGSTS.E.BYPASS.LTC128B.128 [R10+0x18c00], desc[UR4][R6.64+0x100], !P0 ;  /* 0x18c00100060abfae */ /* 0x0001e2000c101d44 */
[----:B------:R-:W-:-:S03]  /*c630*/  ISETP.GE.AND P3, PT, R5, R3, PT ;  /* 0x000000030500720c */ /* 0x000fc60003f66270 */
[----:B------:R-:W1:Y:S10]  /*c640*/  SHFL.IDX PT, R5, R4, 0x2, 0x181f ;  /* 0x00581f0004057f89 */ /* 0x000e7400000e0000 */
[----:B-1----:R-:W-:-:S04]  /*c650*/  @!P3 LEA R5, P4, R11, R5, 0x1 ;  /* 0x000000050b05b211 */ /* 0x002fc800078808ff */
[----:B0-----:R-:W-:-:S05]  /*c660*/  @!P3 IADD3.X R6, RZ, R8, RZ, P4, !PT ;  /* 0x00000008ff06b210 */ /* 0x001fca00027fe4ff */
[----:B------:R-:W-:Y:S02]  /*c670*/  @!P3 IMAD.MOV.U32 R7, RZ, RZ, R6 ;  /* 0x000000ffff07b224 */ /* 0x000fe400078e0006 */
[----:B------:R-:W-:Y:S02]  /*c680*/  @!P3 IMAD.MOV.U32 R6, RZ, RZ, R5 ;  /* 0x000000ffff06b224 */ /* 0x000fe400078e0005 */
[----:B------:R-:W-:-:S03]  /*c690*/  VIADD R5, R2, 0x30 ;  /* 0x0000003002057836 */ /* 0x000fc60000000000 */
[----:B------:R-:W-:Y:S04]  /*c6a0*/  @!P3 LDGSTS.E.BYPASS.LTC128B.128 [R10+0x11400], desc[UR4][R6.64], !P2 ;  /* 0x11400000060abfae */ /* 0x000fe8000d101d44 */
[----:B------:R-:W-:Y:S04]  /*c6b0*/  @!P3 LDGSTS.E.BYPASS.LTC128B.128 [R10+0x15400], desc[UR4][R6.64+0x80], !P1 ;  /* 0x15400080060abfae */ /* 0x000fe8000c901d44 */
[----:B------:R0:W-:Y:S01]  /*c6c0*/  @!P3 LDGSTS.E.BYPASS.LTC128B.128 [R10+0x19400], desc[UR4][R6.64+0x100], !P0 ;  /* 0x19400100060abfae */ /* 0x0001e2000c101d44 */
[----:B------:R-:W-:-:S03]  /*c6d0*/  ISETP.GE.AND P3, PT, R5, R3, PT ;  /* 0x000000030500720c */ /* 0x000fc60003f66270 */
[----:B------:R-:W1:Y:S04]  /*c6e0*/  SHFL.IDX PT, R5, R4, 0x3, 0x181f ;  /* 0x00781f0004057f89 */ /* 0x000e6800000e0000 */
[----:B0-----:R-:W0:Y:S06]  /*c6f0*/  SHFL.IDX PT, R6, R0, 0x3, 0x181f ;  /* 0x00781f0000067f89 */ /* 0x001e2c00000e0000 */
[----:B-1----:R-:W-:-:S05]  /*c700*/  @!P3 LEA R5, P4, R11, R5, 0x1 ;  /* 0x000000050b05b211 */ /* 0x002fca00078808ff */
[----:B0-----:R-:W-:-:S04]  /*c710*/  @!P3 IMAD.X R6, RZ, RZ, R6, P4 ;  /* 0x000000ffff06b224 */ /* 0x001fc800020e0606 */
        /* <DEDUP_REMOVED lines=11> */
[----:B------:R-:W-:Y:S01]  /*c7d0*/  @!P3 IMAD.MOV.U32 R7, RZ, RZ, R6 ;  /* 0x000000ffff07b224 */ /* 0x000fe200078e0006 */
[----:B------:R-:W-:Y:S01]  /*c7e0*/  @!P3 MOV R6, R5 ;  /* 0x000000050006b202 */ /* 0x000fe20000000f00 */
[----:B------:R-:W-:-:S04]  /*c7f0*/  VIADD R5, R2, 0x50 ;  /* 0x0000005002057836 */ /* 0x000fc80000000000 */
        /* <DEDUP_REMOVED lines=11> */
[----:B------:R-:W-:Y:S02]  /*c8b0*/  @!P3 LDGSTS.E.BYPASS.LTC128B.128 [R10+0x12c00], desc[UR4][R6.64], !P2 ;  /* 0x12c00000060abfae */ /* 0x000fe4000d101d44 */
[----:B------:R-:W-:Y:S02]  /*c8c0*/  ISETP.GE.AND P4, PT, R5, R3, PT ;  /* 0x000000030500720c */ /* 0x000fe40003f86270 */
[----:B------:R-:W0:Y:S04]  /*c8d0*/  SHFL.IDX PT, R5, R4, 0x6, 0x181f ;  /* 0x00d81f0004057f89 */ /* 0x000e2800000e0000 */
[----:B------:R-:W-:Y:S04]  /*c8e0*/  @!P3 LDGSTS.E.BYPASS.LTC128B.128 [R10+0x16c00], desc[UR4][R6.64+0x80], !P1 ;  /* 0x16c00080060abfae */ /* 0x000fe8000c901d44 */
[----:B------:R1:W-:Y:S04]  /*c8f0*/  @!P3 LDGSTS.E.BYPASS.LTC128B.128 [R10+0x1ac00], desc[UR4][R6.64+0x100], !P0 ;  /* 0x1ac00100060abfae */ /* 0x0003e8000c101d44 */
[----:B------:R-:W-:Y:S04]  /*c900*/  SHFL.IDX PT, R4, R4, 0x7, 0x181f ;  /* 0x00f81f0004047f89 */ /* 0x000fe800000e0000 */
[----:B-1----:R-:W1:Y:S01]  /*c910*/  SHFL.IDX PT, R6, R0, 0x6, 0x181f ;  /* 0x00d81f0000067f89 */ /* 0x002e6200000e0000 */
[----:B0-----:R-:W-:-:S03]  /*c920*/  @!P4 LEA R5, P3, R11, R5, 0x1 ;  /* 0x000000050b05c211 */ /* 0x001fc600078608ff */
[----:B------:R-:W0:Y:S02]  /*c930*/  SHFL.IDX PT, R0, R0, 0x7, 0x181f ;  /* 0x00f81f0000007f89 */ /* 0x000e2400000e0000 */
[----:B-1----:R-:W-:-:S04]  /*c940*/  @!P4 IMAD.X R6, RZ, RZ, R6, P3 ;  /* 0x000000ffff06c224 */ /* 0x002fc800018e0606 */
[----:B------:R-:W-:Y:S02]  /*c950*/  @!P4 IMAD.MOV.U32 R7, RZ, RZ, R6 ;  /* 0x000000ffff07c224 */ /* 0x000fe400078e0006 */
[----:B------:R-:W-:-:S05]  /*c960*/  @!P4 IMAD.MOV.U32 R6, RZ, RZ, R5 ;  /* 0x000000ffff06c224 */ /* 0x000fca00078e0005 */
[----:B------:R1:W-:Y:S04]  /*c970*/  @!P4 LDGSTS.E.BYPASS.LTC128B.128 [R10+0x13400], desc[UR4][R6.64], !P2 ;  /* 0x13400000060acfae */ /* 0x0003e8000d101d44 */
[----:B------:R1:W-:Y:S04]  /*c980*/  @!P4 LDGSTS.E.BYPASS.LTC128B.128 [R10+0x17400], desc[UR4][R6.64+0x80], !P1 ;  /* 0x17400080060acfae */ /* 0x0003e8000c901d44 */
[----:B0-----:R1:W-:Y:S02]  /*c990*/  @!P4 LDGSTS.E.BYPASS.LTC128B.128 [R10+0x1b400], desc[UR4][R6.64+0x100], !P0 ;  /* 0x1b400100060acfae */ /* 0x0013e4000c101d44 */
.L_x_558:
[----:B------:R-:W-:Y:S01]  /*c9a0*/  VIADD R2, R2, 0x70 ;  /* 0x0000007002027836 */ /* 0x000fe20000000000 */
[----:B------:R-:W-:Y:S04]  /*c9b0*/  BSSY B0, `(.L_x_440) ;  /* 0x000000f000007945 */ /* 0x000fe80003800000 */
[----:B------:R-:W-:-:S13]  /*c9c0*/  ISETP.GE.AND P3, PT, R2, R3, PT ;  /* 0x000000030200720c */ /* 0x000fda0003f66270 */
[----:B------:R-:W-:Y:S05]  /*c9d0*/  @P3 BRA `(.L_x_441) ;  /* 0x0000000000303947 */ /* 0x000fea0003800000 */
[----:B------:R-:W0:Y:S01]  /*c9e0*/  S2R R5, SR_TID.X ;  /* 0x0000000000057919 */ /* 0x000e220000002100 */
[----:B------:R-:W-:Y:S01]  /*c9f0*/  ULDC.64 UR4, c[0x0][0x208] ;  /* 0x0000820000047ab9 */ /* 0x000fe20000000a00 */
[----:B0-----:R-:W-:-:S04]  /*ca00*/  SHF.L.U32 R5, R5, 0x3, RZ ;  /* 0x0000000305057819 */ /* 0x001fc800000006ff */
[----:B------:R-:W-:-:S04]  /*ca10*/  LOP3.LUT R5, R5, 0x38, RZ, 0xc0, !PT ;  /* 0x0000003805057812 */ /* 0x000fc800078ec0ff */
        /* <DEDUP_REMOVED lines=8> */
.L_x_441:
[----:B------:R-:W-:Y:S05]  /*caa0*/  BSYNC B0 ;  /* 0x0000000000007941 */ /* 0x000fea0003800000 */
.L_x_440:
[----:B01----:R-:W2:Y:S01]  /*cab0*/  LDL R10, [R1+0x4] ;  /* 0x00000400010a7983 */ /* 0x003ea20000100800 */
[----:B------:R-:W-:Y:S01]  /*cac0*/  PLOP3.LUT P0, PT, PT, PT, PT, 0x80, 0x0 ;  /* 0x000000000000781c */ /* 0x000fe20003f0f070 */
[----:B------:R-:W-:Y:S01]  /*cad0*/  NOP ;  /* 0x0000000000007918 */ /* 0x000fe20000000000 */
[----:B--2---:R-:W-:-:S11]  /*cae0*/  VIADD R6, R10, 0x34800 ;  /* 0x000348000a067836 */ /* 0x004fd60000000000 */
.L_x_442:
[----:B------:R-:W2:Y:S01]  /*caf0*/  LDL R2, [R1+0x4] ;  /* 0x0000040001027983 */ /* 0x000ea20000100800 */
[----:B------:R-:W-:Y:S02]  /*cb00*/  PLOP3.LUT P1, PT, P1, P0, PT, 0xa2, 0x0 ;  /* 0x000000000000781c */ /* 0x000fe40000f21472 */
[----:B--2---:R-:W-:-:S08]  /*cb10*/  @P0 R2UR P1, UR4, R2 ;  /* 0x00000000020402ca */ /* 0x004fd00000020000 */
[----:B------:R-:W-:-:S05]  /*cb20*/  @P0 PLOP3.LUT P0, PT, P1, PT, PT, 0x80, 0x0 ;  /* 0x000000000000081c */ /* 0x000fca0000f0f070 */
[----:B------:R-:W-:Y:S01]  /*cb30*/  @!P1 SYNCS.ARRIVE.TRANS64.RED.A0T1 RZ, [UR4+0x34800], RZ ;  /* 0x034800ffffff99a7 */ /* 0x000fe20008200404 */
[----:B------:R-:W-:Y:S07]  /*cb40*/  @!P1 ARRIVES.LDGSTSBAR.64.TRANSCNT [UR4+0x34800] ;  /* 0x03480000ff0099b0 */ /* 0x000fee0008000a84 */
[----:B------:R-:W-:Y:S05]  /*cb50*/  @P0 BRA.U.ANY `(.L_x_442) ;  /* 0xfffffffd00e40947 */ /* 0x000fea000393ffff */
[----:B------:R-:W2:Y:S02]  /*cb60*/  LDL.LU R3, [R1+0x50] ;  /* 0x0000500001037983 */ /* 0x000ea40000300800 */
[----:B--2---:R-:W-:-:S05]  /*cb70*/  VIADD R3, R3, 0x1 ;  /* 0x0000000103037836 */ /* 0x004fca0000000000 */
[----:B------:R0:W-:Y:S01]  /*cb80*/  STL [R1+0x50], R3 ;  /* 0x0000500301007387 */ /* 0x0001e20000100800 */
[----:B------:R-:W-:-:S04]  /*cb90*/  LEA.HI R0, R3, R3, RZ, 0x1 ;  /* 0x0000000303007211 */ /* 0x000fc800078f08ff */
[----:B------:R-:W-:-:S05]  /*cba0*/  LOP3.LUT R0, R0, 0xfffffffe, RZ, 0xc0, !PT ;  /* 0xfffffffe00007812 */ /* 0x000fca00078ec0ff */
[----:B------:R-:W-:-:S05]  /*cbb0*/  IMAD.IADD R0, R3, 0x1, -R0 ;  /* 0x0000000103007824 */ /* 0x000fca00078e0a00 */
[----:B------:R-:W-:Y:S01]  /*cbc0*/  SHF.L.U32 R0, R0, 0x1f, RZ ;  /* 0x0000001f00007819 */ /* 0x000fe200000006ff */
[----:B------:R-:W-:Y:S01]  /*cbd0*/  NOP ;  /* 0x0000000000007918 */ /* 0x000fe20000000000 */
[----:B------:R0:W-:Y:S01]  /*cbe0*/  SYNCS.ARRIVE.TRANS64.A1T0 RZ, [R2+URZ+0x34800], RZ ;  /* 0x034800ff02ff79a7 */ /* 0x0001e2000810003f */
[----:B------:R-:W-:Y:S01]  /*cbf0*/  BSSY B0, `(.L_x_443) ;  /* 0x0000003000007945 */ /* 0x000fe20003800000 */
[----:B------:R-:W1:Y:S03]  /*cc00*/  SYNCS.PHASECHK.TRANS64.TRYWAIT P0, [R2+URZ+0x34820], R0 ;  /* 0x03482000020075a7 */ /* 0x000e66000800017f */
[----:B01----:R-:W-:Y:S05]  /*cc10*/  @!P0 BRA `(.L_x_444) ;  /* 0x00000044007c8947 */ /* 0x003fea0003800000 */
.L_x_559:
[----:B------:R-:W-:Y:S05]  /*cc20*/  BSYNC B0 ;  /* 0x0000000000007941 */ /* 0x000fea0003800000 */
.L_x_443:
[----:B0-----:R-:W2:Y:S01]  /*cc30*/  LDL.LU R2, [R1+0x3c] ;  /* 0x00003c0001027983 */ /* 0x001ea20000300800 */
[----:B------:R-:W-:Y:S01]  /*cc40*/  BSSY B0, `(.L_x_445) ;  /* 0x0000226000007945 */ /* 0x000fe20003800000 */
[----:B--2---:R-:W-:-:S13]  /*cc50*/  ISETP.GE.AND P0, PT, R2, 0x81, PT ;  /* 0x000000810200780c */ /* 0x004fda0003f06270 */
[----:B------:R-:W-:Y:S05]  /*cc60*/  @!P0 BRA `(.L_x_446) ;  /* 0x00000020008c8947 */ /* 0x000fea0003800000 */
[----:B------:R-:W2:Y:S01]  /*cc70*/  LDL R2, [R1+0x30] ;  /* 0x0000300001027983 */ /* 0x000ea20000100800 */
[----:B------:R-:W-:Y:S01]  /*cc80*/  IMAD.MOV.U32 R0, RZ, RZ, 0x1 ;  /* 0x00000001ff007424 */ /* 0x000fe200078e00ff */
[----:B------:R-:W-:Y:S01]  /*cc90*/  BSSY B2, `(.L_x_447) ;  /* 0x00000bc000027945 */ /* 0x000fe20003800000 */
        /* <DEDUP_REMOVED lines=8> */
[----:B------:R-:W3:Y:S04]  /*cd20*/  LDL R3, [R1+0x8] ;  /* 0x0000080001037983 */ /* 0x000ee80000100800 */
[----:B------:R-:W4:Y:S01]  /*cd30*/  LDL R2, [R1+0x10] ;  /* 0x0000100001027983 */ /* 0x000f220000100800 */
[----:B------:R-:W-:Y:S01]  /*cd40*/  BSSY B1, `(.L_x_449) ;  /* 0x00000ac000017945 */ /* 0x000fe20003800000 */
[----:B--2---:R-:W-:-:S02]  /*cd50*/  ISETP.NE.AND P1, PT, R4, RZ, PT ;  /* 0x000000ff0400720c */ /* 0x004fc40003f25270 */
[----:B---3--:R-:W-:-:S04]  /*cd60*/  IADD3 R8, R3, 0x1, RZ ;  /* 0x0000000103087810 */ /* 0x008fc80007ffe0ff */
[----:B------:R-:W-:-:S04]  /*cd70*/  ISETP.NE.AND P0, PT, R8, 0x2, PT ;  /* 0x000000020800780c */ /* 0x000fc80003f05270 */
[----:B------:R-:W-:Y:S02]  /*cd80*/  SEL R10, RZ, 0x1, P0 ;  /* 0x00000001ff0a7807 */ /* 0x000fe40000000000 */
[----:B------:R-:W-:Y:S02]  /*cd90*/  SEL R8, R8, RZ, P0 ;  /* 0x000000ff08087207 */ /* 0x000fe40000000000 */
[----:B----4-:R-:W-:Y:S01]  /*cda0*/  LOP3.LUT R10, R2, R10, RZ, 0x3c, !PT ;  /* 0x0000000a020a7212 */ /* 0x010fe200078e3cff */
[----:B------:R-:W-:Y:S06]  /*cdb0*/  @!P1 BRA `(.L_x_450) ;  /* 0x0000000800909947 */ /* 0x000fec0003800000 */
[----:B------:R0:W5:Y:S01]  /*cdc0*/  LDL R4, [R1] ;  /* 0x0000000001047983 */ /* 0x0001620000100800 */
[----:B------:R-:W-:Y:S02]  /*cdd0*/  ULDC.64 UR4, c[0x0][0x418] ;  /* 0x0001060000047ab9 */ /* 0x000fe40000000a00 */
[----:B------:R-:W-:-:S04]  /*cde0*/  ISETP.NE.U32.AND P0, PT, RZ, UR4, PT ;  /* 0x00000004ff007c0c */ /* 0x000fc8000bf05070 */
[----:B------:R-:W-:-:S13]  /*cdf0*/  ISETP.NE.AND.EX P0, PT, RZ, UR5, PT, P0 ;  /* 0x00000005ff007c0c */ /* 0x000fda000bf05300 */
[----:B0-----:R-:W-:Y:S05]  /*ce00*/  @!P0 BRA `(.L_x_451) ;  /* 0x0000000000508947 */ /* 0x001fea0003800000 */
[----:B------:R-:W2:Y:S01]  /*ce10*/  LDL R11, [R1+0x1c] ;  /* 0x00001c00010b7983 */ /* 0x000ea20000100800 */
[----:B------:R-:W0:Y:S01]  /*ce20*/  LDC R5, c[0x0][0x43c] ;  /* 0x00010f00ff057b82 */ /* 0x000e220000000800 */
[----:B------:R-:W-:Y:S02]  /*ce30*/  ULDC.64 UR6, c[0x0][0x428] ;  /* 0x00010a0000067ab9 */ /* 0x000fe40000000a00 */
[----:B------:R-:W3:Y:S01]  /*ce40*/  LDL R7, [R1+0xc] ;  /* 0x00000c0001077983 */ /* 0x000ee20000100800 */
[----:B------:R-:W-:Y:S01]  /*ce50*/  ULDC.64 UR8, c[0x0][0x208] ;  /* 0x0000820000087ab9 */ /* 0x000fe20000000a00 */
[----:B0-----:R-:W-:-:S13]  /*ce60*/  ISETP.NE.AND P0, PT, R5, 0x1, PT ;  /* 0x000000010500780c */ /* 0x001fda0003f05270 */
[----:B------:R-:W0:Y:S02]  /*ce70*/  @P0 LDC.64 R2, c[0x0][0x440] ;  /* 0x00011000ff020b82 */ /* 0x000e240000000a00 */
[----:B0----5:R-:W-:-:S04]  /*ce80*/  @P0 IMAD.HI.U32 R4, R0, R2, RZ ;  /* 0x0000000200040227 */ /* 0x021fc800078e00ff */
[----:B------:R-:W-:Y:S01]  /*ce90*/  IMAD.MOV.U32 R2, RZ, RZ, R0 ;  /* 0x000000ffff027224 */ /* 0x000fe200078e0000 */
[----:B------:R-:W-:-:S05]  /*cea0*/  @P0 SHF.R.U32.HI R2, RZ, R3, R4 ;  /* 0x00000003ff020219 */ /* 0x000fca0000011604 */
[----:B------:R-:W-:-:S04]  /*ceb0*/  IMAD.MOV R3, RZ, RZ, -R2 ;  /* 0x000000ffff037224 */ /* 0x000fc800078e0a02 */
[----:B------:R-:W-:Y:S01]  /*cec0*/  IMAD R0, R5, R3, R0 ;  /* 0x0000000305007224 */ /* 0x000fe200078e0200 */
[----:B------:R-:W-:Y:S01]  /*ced0*/  SHF.R.S32.HI R3, RZ, 0x1f, R2 ;  /* 0x0000001fff037819 */ /* 0x000fe20000011402 */
[----:B--2---:R-:W-:-:S04]  /*cee0*/  IMAD R4, R11, UR6, RZ ;  /* 0x000000060b047c24 */ /* 0x004fc8000f8e02ff */
[C---:B---3--:R-:W-:Y:S02]  /*cef0*/  IMAD R4, R7.reuse, UR7, R4 ;  /* 0x0000000707047c24 */ /* 0x048fe4000f8e0204 */
[----:B------:R-:W-:-:S04]  /*cf00*/  IMAD.WIDE.U32 R2, R7, UR6, R2 ;  /* 0x0000000607027c25 */ /* 0x000fc8000f8e0002 */
[----:B------:R-:W-:Y:S01]  /*cf10*/  IMAD.IADD R3, R4, 0x1, R3 ;  /* 0x0000000104037824 */ /* 0x000fe200078e0203 */
[----:B------:R-:W-:-:S04]  /*cf20*/  LEA R4, P0, R2, UR4, 0x2 ;  /* 0x0000000402047c11 */ /* 0x000fc8000f8010ff */
[----:B------:R-:W-:-:S05]  /*cf30*/  LEA.HI.X R5, R2, UR5, R3, 0x2, P0 ;  /* 0x0000000502057c11 */ /* 0x000fca00080f1403 */
[----:B------:R0:W5:Y:S04]  /*cf40*/  LDG.E R4, desc[UR8][R4.64] ;  /* 0x0000000804047981 */ /* 0x000168000c1e1900 */
.L_x_451:
[----:B------:R-:W2:Y:S01]  /*cf50*/  LDL R2, [R1+0x4] ;  /* 0x0000040001027983 */ /* 0x000ea20000100800 */
[----:B------:R-:W-:Y:S01]  /*cf60*/  BSSY B3, `(.L_x_452) ;  /* 0x0000005000037945 */ /* 0x000fe20003800000 */
[----:B--2---:R-:W-:Y:S01]  /*cf70*/  IMAD R3, R8, 0x8, R2 ;  /* 0x0000000808037824 */ /* 0x004fe200078e0202 */
[----:B------:R-:W-:-:S04]  /*cf80*/  SHF.L.U32 R2, R10, 0x1f, RZ ;  /* 0x0000001f0a027819 */ /* 0x000fc800000006ff */
[----:B------:R-:W1:Y:S02]  /*cf90*/  SYNCS.PHASECHK.TRANS64.TRYWAIT P0, [R3+URZ+0x34840], R2 ;  /* 0x03484002030075a7 */ /* 0x000e64000800017f */
[----:B-1----:R-:W-:Y:S05]  /*cfa0*/  @!P0 BRA `(.L_x_453) ;  /* 0x0000004000b08947 */ /* 0x002fea0003800000 */
.L_x_560:
[----:B------:R-:W-:Y:S05]  /*cfb0*/  BSYNC B3 ;  /* 0x0000000000037941 */ /* 0x000fea0003800000 */
.L_x_452:
[----:B0-----:R-:W0:Y:S01]  /*cfc0*/  S2R R5, SR_TID.X ;  /* 0x0000000000057919 */ /* 0x001e220000002100 */
[----:B------:R-:W-:Y:S01]  /*cfd0*/  BSSY B3, `(.L_x_454) ;  /* 0x000000b000037945 */ /* 0x000fe20003800000 */
[----:B0-----:R-:W-:-:S04]  /*cfe0*/  LOP3.LUT R5, R5, 0x7f, RZ, 0xc0, !PT ;  /* 0x0000007f05057812 */ /* 0x001fc800078ec0ff */
[----:B------:R-:W-:-:S13]  /*cff0*/  ISETP.NE.AND P1, PT, R5, RZ, PT ;  /* 0x000000ff0500720c */ /* 0x000fda0003f25270 */
[----:B------:R-:W-:Y:S05]  /*d000*/  @P1 BRA `(.L_x_455) ;  /* 0x00000000001c1947 */ /* 0x000fea0003800000 */
[----:B------:R-:W0:Y:S01]  /*d010*/  S2R R5, SR_TID.X ;  /* 0x0000000000057919 */ /* 0x000e220000002100 */
[----:B-1----:R-:W-:-:S04]  /*d020*/  IMAD.MOV.U32 R2, RZ, RZ, 0xc000 ;  /* 0x0000c000ff027424 */ /* 0x002fc800078e00ff */
[----:B------:R2:W-:Y:S01]  /*d030*/  SYNCS.ARRIVE.TRANS64 RZ, [R3+URZ+0x34830], R2 ;  /* 0x0348300203ff79a7 */ /* 0x0005e2000800003f */
[----:B0-----:R-:W-:-:S04]  /*d040*/  LOP3.LUT R5, R5, 0x1f, RZ, 0xc0, !PT ;  /* 0x0000001f05057812 */ /* 0x001fc800078ec0ff */
[----:B------:R-:W-:-:S13]  /*d050*/  ISETP.NE.AND P0, PT, R5, RZ, PT ;  /* 0x000000ff0500720c */ /* 0x000fda0003f05270 */
[----:B--2---:R-:W-:Y:S05]  /*d060*/  @!P0 BRA `(.L_x_455) ;  /* 0x0000000000048947 */ /* 0x004fea0003800000 */
[----:B------:R-:W-:Y:S01]  /*d070*/  BPT.TRAP 0x1 ;  /* 0x000000040000795c */ /* 0x000fe20000300000 */
.L_x_455:
[----:B------:R-:W-:Y:S05]  /*d080*/  BSYNC B3 ;  /* 0x0000000000037941 */ /* 0x000fea0003800000 */
.L_x_454:
[----:B------:R-:W2:Y:S04]  /*d090*/  LDL R5, [R1+0x4] ;  /* 0x0000040001057983 */ /* 0x000ea80000100800 */
[----:B-1----:R-:W3:Y:S01]  /*d0a0*/  LDL R2, [R1+0x18] ;  /* 0x0000180001027983 */ /* 0x002ee20000100800 */
        /* <DEDUP_REMOVED lines=8> */
[----:B--2---:R-:W-:-:S02]  /*d130*/  IMAD R7, R8, 0xc000, R5 ;  /* 0x0000c00008077824 */ /* 0x004fc400078e0205 */
[----:B---3--:R-:W-:-:S03]  /*d140*/  IMAD R2, R0, 0x80, R2 ;  /* 0x0000008000027824 */ /* 0x008fc600078e0202 */
[----:B------:R-:W-:-:S07]  /*d150*/  IADD3 R5, R7, 0x1c400, RZ ;  /* 0x0001c40007057810 */ /* 0x000fce0007ffe0ff */
.L_x_456:
        /* <DEDUP_REMOVED lines=16> */
.L_x_457:
        /* <DEDUP_REMOVED lines=15> */
.L_x_458:
        /* <DEDUP_REMOVED lines=10> */
[----:B------:R-:W2:Y:S04]  /*d3f0*/  LDL.LU R12, [R1+0x10] ;  /* 0x00001000010c7983 */ /* 0x000ea80000300800 */
[----:B------:R-:W3:Y:S01]  /*d400*/  LDL R7, [R1+0x8] ;  /* 0x0000080001077983 */ /* 0x000ee20000100800 */
[----:B------:R-:W-:Y:S01]  /*d410*/  BSSY B3, `(.L_x_459) ;  /* 0x0000005000037945 */ /* 0x000fe20003800000 */
[----:B--2---:R-:W-:Y:S01]  /*d420*/  SHF.L.U32 R2, R12, 0x1f, RZ ;  /* 0x0000001f0c027819 */ /* 0x004fe200000006ff */
[----:B---3--:R-:W-:-:S04]  /*d430*/  IMAD R3, R7, 0x8, R6 ;  /* 0x0000000807037824 */ /* 0x008fc800078e0206 */
[----:B------:R-:W0:Y:S02]  /*d440*/  SYNCS.PHASECHK.TRANS64.TRYWAIT P0, [R3+URZ+0x60], R2 ;  /* 0x00006002030075a7 */ /* 0x000e24000800017f */
[----:B0-----:R-:W-:Y:S05]  /*d450*/  @!P0 BRA `(.L_x_460) ;  /* 0x0000003c00988947 */ /* 0x001fea0003800000 */
.L_x_561:
[----:B------:R-:W-:Y:S05]  /*d460*/  BSYNC B3 ;  /* 0x0000000000037941 */ /* 0x000fea0003800000 */
.L_x_459:
[----:B------:R1:W5:Y:S04]  /*d470*/  LDL R17, [R1+0x4] ;  /* 0x0000040001117983 */ /* 0x0003680000100800 */
[----:B------:R1:W5:Y:S01]  /*d480*/  LDL R15, [R1+0x8] ;  /* 0x00000800010f7983 */ /* 0x0003620000100800 */
[----:B------:R-:W-:Y:S01]  /*d490*/  BSSY B3, `(.L_x_461) ;  /* 0x000000c000037945 */ /* 0x000fe20003800000 */
[----:B------:R-:W-:Y:S02]  /*d4a0*/  IMAD.MOV.U32 R12, RZ, RZ, 0x0 ;  /* 0x00000000ff0c7424 */ /* 0x000fe400078e00ff */
[----:B------:R-:W-:Y:S01]  /*d4b0*/  IMAD.MOV.U32 R13, RZ, RZ, 0x14f00000 ;  /* 0x14f00000ff0d7424 */ /* 0x000fe200078e00ff */
[----:B------:R-:W-:Y:S06]  /*d4c0*/  @P1 BRA `(.L_x_462) ;  /* 0x0000000000201947 */ /* 0x000fec0003800000 */
[----:B------:R-:W2:Y:S01]  /*d4d0*/  S2R R5, SR_TID.X ;  /* 0x0000000000057919 */ /* 0x000ea20000002100 */
[----:B0----5:R-:W-:Y:S02]  /*d4e0*/  IMAD R2, R15, 0x8, R17 ;  /* 0x000000080f027824 */ /* 0x021fe400078e0211 */
[----:B------:R-:W-:-:S04]  /*d4f0*/  IMAD.MOV.U32 R3, RZ, RZ, 0x8000 ;  /* 0x00008000ff037424 */ /* 0x000fc800078e00ff */
[----:B------:R3:W-:Y:S01]  /*d500*/  SYNCS.ARRIVE.TRANS64 RZ, [R2+URZ+0x34850], R3 ;  /* 0x0348500302ff79a7 */ /* 0x0007e2000800003f */
[----:B--2---:R-:W-:-:S04]  /*d510*/  LOP3.LUT R5, R5, 0x1f, RZ, 0xc0, !PT ;  /* 0x0000001f05057812 */ /* 0x004fc800078ec0ff */
[----:B------:R-:W-:-:S13]  /*d520*/  ISETP.NE.AND P0, PT, R5, RZ, PT ;  /* 0x000000ff0500720c */ /* 0x000fda0003f05270 */
[----:B---3--:R-:W-:Y:S05]  /*d530*/  @!P0 BRA `(.L_x_462) ;  /* 0x0000000000048947 */ /* 0x008fea0003800000 */
[----:B------:R-:W-:Y:S01]  /*d540*/  BPT.TRAP 0x1 ;  /* 0x000000040000795c */ /* 0x000fe20000300000 */
.L_x_462:
[----:B------:R-:W-:Y:S05]  /*d550*/  BSYNC B3 ;  /* 0x0000000000037941 */ /* 0x000fea0003800000 */
.L_x_461:
[----:B------:R-:W2:Y:S04]  /*d560*/  LDL R7, [R1+0x18] ;  /* 0x0000180001077983 */ /* 0x000ea80000100800 */
[----:B0-----:R-:W2:Y:S01]  /*d570*/  LDL.LU R3, [R1+0x14] ;  /* 0x0000140001037983 */ /* 0x001ea20000300800 */
[----:B------:R-:W-:Y:S01]  /*d580*/  R2UR UR10, R11 ;  /* 0x000000000b0a72ca */ /* 0x000fe200000e0000 */
[----:B-----5:R-:W-:Y:S01]  /*d590*/  IMAD R2, R15, 0x8000, R17 ;  /* 0x000080000f027824 */ /* 0x020fe200078e0211 */
[----:B------:R-:W-:Y:S01]  /*d5a0*/  R2UR UR6, R12 ;  /* 0x000000000c0672ca */ /* 0x000fe200000e0000 */
[----:B------:R-:W-:Y:S01]  /*d5b0*/  UIADD3 UR4, UP0, UR36, 0x470, URZ ;  /* 0x0000047024047890 */ /* 0x000fe2000ff1e03f */
[----:B------:R-:W-:Y:S02]  /*d5c0*/  R2UR UR7, R13 ;  /* 0x000000000d0772ca */ /* 0x000fe400000e0000 */
[----:B------:R-:W-:Y:S01]  /*d5d0*/  LEA R5, R15, R17, 0x3 ;  /* 0x000000110f057211 */ /* 0x000fe200078e18ff */
[----:B------:R-:W-:Y:S01]  /*d5e0*/  UIADD3.X UR5, URZ, UR37, URZ, UP0, !UPT ;  /* 0x000000253f057290 */ /* 0x000fe200087fe43f */
[----:B------:R-:W-:-:S03]  /*d5f0*/  PLOP3.LUT P0, PT, PT, PT, PT, 0x80, 0x0 ;  /* 0x000000000000781c */ /* 0x000fc60003f0f070 */
[----:B------:R-:W-:Y:S02]  /*d600*/  VIADD R5, R5, 0x34850 ;  /* 0x0003485005057836 */ /* 0x000fe40000000000 */
[----:B--2---:R-:W-:Y:S02]  /*d610*/  IMAD R3, R3, 0x80, R7 ;  /* 0x0000008003037824 */ /* 0x004fe400078e0207 */
[----:B------:R-:W-:-:S07]  /*d620*/  VIADD R7, R2, 0x400 ;  /* 0x0000040002077836 */ /* 0x000fce0000000000 */
.L_x_463:
[----:B------:R-:W2:Y:S01]  /*d630*/  LDL R11, [R1] ;  /* 0x00000000010b7983 */ /* 0x000ea20000100800 */
[----:B------:R-:W-:-:S13]  /*d640*/  @P0 ELECT P1, URZ, PT ;  /* 0x00000000003f082f */ /* 0x000fda0003820000 */
[----:B------:R-:W-:Y:S02]  /*d650*/  @P1 R2UR UR12, R18 ;  /* 0x00000000120c12ca */ /* 0x000fe400000e0000 */
[----:B------:R-:W-:Y:S02]  /*d660*/  @P1 R2UR UR11, R3 ;  /* 0x00000000030b12ca */ /* 0x000fe400000e0000 */
[----:B------:R-:W-:Y:S02]  /*d670*/  @P1 R2UR UR9, R5 ;  /* 0x00000000050912ca */ /* 0x000fe400000e0000 */
[----:B------:R-:W-:Y:S02]  /*d680*/  @P1 R2UR UR8, R7 ;  /* 0x00000000070812ca */ /* 0x000fe400000e0000 */
[----:B------:R-:W-:Y:S02]  /*d690*/  @P1 PLOP3.LUT P0, PT, P1, PT, PT, 0x8, 0x0 ;  /* 0x000000000000181c */ /* 0x000fe40000f0e170 */
[----:B--2---:R-:W-:-:S02]  /*d6a0*/  @P1 R2UR UR13, R11 ;  /* 0x000000000b0d12ca */ /* 0x004fc400000e0000 */
[----:B------:R-:W-:-:S11]  /*d6b0*/  PLOP3.LUT P1, PT, PT, PT, PT, 0x8, 0x0 ;  /* 0x000000000000781c */ /* 0x000fd60003f2e170 */
[----:B------:R0:W-:Y:S02]  /*d6c0*/  UTMALDG.4D [UR8], [UR4], desc[UR6] ;  /* 0x00000608040075b4 */ /* 0x0001e40008019000 */
[----:B0-----:R-:W-:Y:S05]  /*d6d0*/  @P0 BRA.U.ANY `(.L_x_463) ;  /* 0xfffffffd00d40947 */ /* 0x001fea000393ffff */
[----:B------:R-:W-:Y:S01]  /*d6e0*/  R2UR UR10, R14 ;  /* 0x000000000e0a72ca */ /* 0x000fe200000e0000 */
[----:B------:R-:W-:Y:S01]  /*d6f0*/  VIADD R2, R2, 0x4400 ;  /* 0x0000440002027836 */ /* 0x000fe20000000000 */
[----:B------:R-:W-:Y:S02]  /*d700*/  R2UR UR6, R12 ;  /* 0x000000000c0672ca */ /* 0x000fe400000e0000 */
[----:B------:R-:W-:Y:S02]  /*d710*/  R2UR UR7, R13 ;  /* 0x000000000d0772ca */ /* 0x000fe400000e0000 */
[----:B------:R-:W-:-:S13]  /*d720*/  PLOP3.LUT P0, PT, PT, PT, PT, 0x80, 0x0 ;  /* 0x000000000000781c */ /* 0x000fda0003f0f070 */
.L_x_464:
        /* <DEDUP_REMOVED lines=11> */
[----:B------:R0:W-:Y:S04]  /*d7e0*/  STL [R1], R4 ;  /* 0x0000000401007387 */ /* 0x0001e80000100800 */
[----:B------:R0:W-:Y:S02]  /*d7f0*/  STL [R1+0x14], R0 ;  /* 0x0000140001007387 */ /* 0x0001e40000100800 */
.L_x_450:
[----:B------:R-:W-:Y:S05]  /*d800*/  BSYNC B1 ;  /* 0x0000000000017941 */ /* 0x000fea0003800000 */
.L_x_449:
[----:B0-----:R-:W2:Y:S04]  /*d810*/  LDL.LU R0, [R1+0x30] ;  /* 0x0000300001007983 */ /* 0x001ea80000300800 */
[----:B------:R0:W-:Y:S04]  /*d820*/  STL [R1+0x8], R8 ;  /* 0x0000080801007387 */ /* 0x0001e80000100800 */
[----:B------:R0:W-:Y:S02]  /*d830*/  STL [R1+0x10], R10 ;  /* 0x0000100a01007387 */ /* 0x0001e40000100800 */
[----:B0-2---:R-:W-:-:S07]  /*d840*/  VIADD R0, R0, 0xfffffffd ;  /* 0xfffffffd00007836 */ /* 0x005fce0000000000 */
.L_x_448:
[----:B------:R-:W-:Y:S05]  /*d850*/  BSYNC B2 ;  /* 0x0000000000027941 */ /* 0x000fea0003800000 */
.L_x_447:
[----:B------:R-:W2:Y:S01]  /*d860*/  LDL.LU R2, [R1+0x2c] ;  /* 0x00002c0001027983 */ /* 0x000ea20000300800 */
[----:B------:R-:W-:-:S05]  /*d870*/  IMAD.MOV R9, RZ, RZ, -R9 ;  /* 0x000000ffff097224 */ /* 0x000fca00078e0a09 */
[----:B--2---:R-:W-:-:S13]  /*d880*/  ISETP.NE.AND P0, PT, R2, R9, PT ;  /* 0x000000090200720c */ /* 0x004fda0003f05270 */
[----:B------:R-:W-:Y:S05]  /*d890*/  @!P0 BRA `(.L_x_446) ;  /* 0x0000001400808947 */ /* 0x000fea0003800000 */
[----:B------:R0:W5:Y:S02]  /*d8a0*/  LDL R8, [R1] ;  /* 0x0000000001087983 */ /* 0x0001640000100800 */
.L_x_497:
[----:B--2---:R-:W2:Y:S04]  /*d8b0*/  LDL R4, [R1+0x20] ;  /* 0x0000200001047983 */ /* 0x004ea80000100800 */
[----:B---3--:R-:W3:Y:S04]  /*d8c0*/  LDL R3, [R1+0x8] ;  /* 0x0000080001037983 */ /* 0x008ee80000100800 */
[----:B----4-:R-:W4:Y:S01]  /*d8d0*/  LDL R2, [R1+0x10] ;  /* 0x0000100001027983 */ /* 0x010f220000100800 */
[----:B------:R-:W-:Y:S05]  /*d8e0*/  YIELD ;  /* 0x0000000000007946 */ /* 0x000fea0003800000 */
[----:B------:R-:W-:Y:S01]  /*d8f0*/  BSSY B1, `(.L_x_465) ;  /* 0x00000aa000017945 */ /* 0x000fe20003800000 */
[----:B--2---:R-:W-:Y:S01]  /*d900*/  ISETP.NE.AND P1, PT, R4, RZ, PT ;  /* 0x000000ff0400720c */ /* 0x004fe20003f25270 */
[----:B---3--:R-:W-:-:S05]  /*d910*/  VIADD R4, R3, 0x1 ;  /* 0x0000000103047836 */ /* 0x008fca0000000000 */
[----:B------:R-:W-:-:S04]  /*d920*/  ISETP.NE.AND P0, PT, R4, 0x2, PT ;  /* 0x000000020400780c */ /* 0x000fc80003f05270 */
[----:B------:R-:W-:Y:S02]  /*d930*/  SEL R5, RZ, 0x1, P0 ;  /* 0x00000001ff057807 */ /* 0x000fe40000000000 */
[----:B------:R-:W-:Y:S02]  /*d940*/  SEL R4, R4, RZ, P0 ;  /* 0x000000ff04047207 */ /* 0x000fe40000000000 */
[----:B----4-:R-:W-:Y:S01]  /*d950*/  LOP3.LUT R5, R2, R5, RZ, 0x3c, !PT ;  /* 0x0000000502057212 */ /* 0x010fe200078e3cff */
[----:B------:R-:W-:Y:S06]  /*d960*/  @!P1 BRA `(.L_x_466) ;  /* 0x0000000800889947 */ /* 0x000fec0003800000 */
[----:B------:R-:W-:Y:S01]  /*d970*/  ULDC.64 UR4, c[0x0][0x418] ;  /* 0x0001060000047ab9 */ /* 0x000fe20000000a00 */
[----:B------:R-:W-:Y:S02]  /*d980*/  MOV R7, R0 ;  /* 0x0000000000077202 */ /* 0x000fe40000000f00 */
[----:B------:R-:W-:-:S04]  /*d990*/  ISETP.NE.U32.AND P0, PT, RZ, UR4, PT ;  /* 0x00000004ff007c0c */ /* 0x000fc8000bf05070 */
[----:B------:R-:W-:-:S13]  /*d9a0*/  ISETP.NE.AND.EX P0, PT, RZ, UR5, PT, P0 ;  /* 0x00000005ff007c0c */ /* 0x000fda000bf05300 */
[----:B------:R-:W-:Y:S05]  /*d9b0*/  @!P0 BRA `(.L_x_467) ;  /* 0x0000000000508947 */ /* 0x000fea0003800000 */
[----:B------:R-:W2:Y:S01]  /*d9c0*/  LDL R10, [R1+0x1c] ;  /* 0x00001c00010a7983 */ /* 0x000ea20000100800 */
[----:B-----5:R-:W3:Y:S01]  /*d9d0*/  LDC R8, c[0x0][0x43c] ;  /* 0x00010f00ff087b82 */ /* 0x020ee20000000800 */
[----:B------:R-:W-:Y:S02]  /*d9e0*/  ULDC.64 UR6, c[0x0][0x428] ;  /* 0x00010a0000067ab9 */ /* 0x000fe40000000a00 */
[----:B------:R-:W4:Y:S01]  /*d9f0*/  LDL R9, [R1+0xc] ;  /* 0x00000c0001097983 */ /* 0x000f220000100800 */
[----:B------:R-:W-:Y:S01]  /*da00*/  ULDC.64 UR8, c[0x0][0x208] ;  /* 0x0000820000087ab9 */ /* 0x000fe20000000a00 */
[----:B---3--:R-:W-:-:S13]  /*da10*/  ISETP.NE.AND P0, PT, R8, 0x1, PT ;  /* 0x000000010800780c */ /* 0x008fda0003f05270 */
[----:B------:R-:W3:Y:S02]  /*da20*/  @P0 LDC.64 R2, c[0x0][0x440] ;  /* 0x00011000ff020b82 */ /* 0x000ee40000000a00 */
[----:B---3--:R-:W-:-:S04]  /*da30*/  @P0 IMAD.HI.U32 R7, R0, R2, RZ ;  /* 0x0000000200070227 */ /* 0x008fc800078e00ff */
[----:B------:R-:W-:Y:S01]  /*da40*/  IMAD.MOV.U32 R2, RZ, RZ, R0 ;  /* 0x000000ffff027224 */ /* 0x000fe200078e0000 */
[----:B------:R-:W-:-:S04]  /*da50*/  @P0 SHF.R.U32.HI R2, RZ, R3, R7 ;  /* 0x00000003ff020219 */ /* 0x000fc80000011607 */
[--C-:B------:R-:W-:Y:S01]  /*da60*/  SHF.R.S32.HI R3, RZ, 0x1f, R2.reuse ;  /* 0x0000001fff037819 */ /* 0x100fe20000011402 */
[----:B------:R-:W-:-:S04]  /*da70*/  IMAD.MOV R7, RZ, RZ, -R2 ;  /* 0x000000ffff077224 */ /* 0x000fc800078e0a02 */
[----:B------:R-:W-:Y:S02]  /*da80*/  IMAD R7, R8, R7, R0 ;  /* 0x0000000708077224 */ /* 0x000fe400078e0200 */
[----:B--2---:R-:W-:-:S04]  /*da90*/  IMAD R8, R10, UR6, RZ ;  /* 0x000000060a087c24 */ /* 0x004fc8000f8e02ff */
[C---:B----4-:R-:W-:Y:S02]  /*daa0*/  IMAD R8, R9.reuse, UR7, R8 ;  /* 0x0000000709087c24 */ /* 0x050fe4000f8e0208 */
[----:B------:R-:W-:-:S04]  /*dab0*/  IMAD.WIDE.U32 R2, R9, UR6, R2 ;  /* 0x0000000609027c25 */ /* 0x000fc8000f8e0002 */
[----:B------:R-:W-:Y:S01]  /*dac0*/  IMAD.IADD R3, R8, 0x1, R3 ;  /* 0x0000000108037824 */ /* 0x000fe200078e0203 */
[----:B------:R-:W-:-:S04]  /*dad0*/  LEA R8, P0, R2, UR4, 0x2 ;  /* 0x0000000402087c11 */ /* 0x000fc8000f8010ff */
[----:B------:R-:W-:-:S05]  /*dae0*/  LEA.HI.X R9, R2, UR5, R3, 0x2, P0 ;  /* 0x0000000502097c11 */ /* 0x000fca00080f1403 */
[----:B------:R2:W5:Y:S04]  /*daf0*/  LDG.E R8, desc[UR8][R8.64] ;  /* 0x0000000808087981 */ /* 0x000568000c1e1900 */
.L_x_467:
[----:B------:R-:W3:Y:S01]  /*db00*/  LDL R2, [R1+0x4] ;  /* 0x0000040001027983 */ /* 0x000ee20000100800 */
[----:B------:R-:W-:Y:S01]  /*db10*/  BSSY B2, `(.L_x_468) ;  /* 0x0000005000027945 */ /* 0x000fe20003800000 */
[----:B---3--:R-:W-:Y:S01]  /*db20*/  IMAD R3, R4, 0x8, R2 ;  /* 0x0000000804037824 */ /* 0x008fe200078e0202 */
[----:B------:R-:W-:-:S04]  /*db30*/  SHF.L.U32 R2, R5, 0x1f, RZ ;  /* 0x0000001f05027819 */ /* 0x000fc800000006ff */
[----:B------:R-:W3:Y:S02]  /*db40*/  SYNCS.PHASECHK.TRANS64.TRYWAIT P0, [R3+URZ+0x34840], R2 ;  /* 0x03484002030075a7 */ /* 0x000ee4000800017f */
[----:B---3--:R-:W-:Y:S05]  /*db50*/  @!P0 BRA `(.L_x_469) ;  /* 0x0000003400ec8947 */ /* 0x008fea0003800000 */
.L_x_562:
[----:B------:R-:W-:Y:S05]  /*db60*/  BSYNC B2 ;  /* 0x0000000000027941 */ /* 0x000fea0003800000 */
.L_x_468:
[----:B--2---:R-:W2:Y:S01]  /*db70*/  S2R R9, SR_TID.X ;  /* 0x0000000000097919 */ /* 0x004ea20000002100 */
[----:B------:R-:W-:Y:S01]  /*db80*/  BSSY B2, `(.L_x_470) ;  /* 0x000000b000027945 */ /* 0x000fe20003800000 */
[----:B--2---:R-:W-:-:S04]  /*db90*/  LOP3.LUT R9, R9, 0x7f, RZ, 0xc0, !PT ;  /* 0x0000007f09097812 */ /* 0x004fc800078ec0ff */
[----:B------:R-:W-:-:S13]  /*dba0*/  ISETP.NE.AND P1, PT, R9, RZ, PT ;  /* 0x000000ff0900720c */ /* 0x000fda0003f25270 */
[----:B------:R-:W-:Y:S05]  /*dbb0*/  @P1 BRA `(.L_x_471) ;  /* 0x00000000001c1947 */ /* 0x000fea0003800000 */
[----:B------:R-:W2:Y:S01]  /*dbc0*/  S2R R9, SR_TID.X ;  /* 0x0000000000097919 */ /* 0x000ea20000002100 */
[----:B---3--:R-:W-:-:S04]  /*dbd0*/  IMAD.MOV.U32 R2, RZ, RZ, 0xc000 ;  /* 0x0000c000ff027424 */ /* 0x008fc800078e00ff */
[----:B------:R4:W-:Y:S01]  /*dbe0*/  SYNCS.ARRIVE.TRANS64 RZ, [R3+URZ+0x34830], R2 ;  /* 0x0348300203ff79a7 */ /* 0x0009e2000800003f */
[----:B--2---:R-:W-:-:S04]  /*dbf0*/  LOP3.LUT R9, R9, 0x1f, RZ, 0xc0, !PT ;  /* 0x0000001f09097812 */ /* 0x004fc800078ec0ff */
[----:B------:R-:W-:-:S13]  /*dc00*/  ISETP.NE.AND P0, PT, R9, RZ, PT ;  /* 0x000000ff0900720c */ /* 0x000fda0003f05270 */
[----:B----4-:R-:W-:Y:S05]  /*dc10*/  @!P0 BRA `(.L_x_471) ;  /* 0x0000000000048947 */ /* 0x010fea0003800000 */
[----:B------:R-:W-:Y:S01]  /*dc20*/  BPT.TRAP 0x1 ;  /* 0x000000040000795c */ /* 0x000fe20000300000 */
.L_x_471:
[----:B------:R-:W-:Y:S05]  /*dc30*/  BSYNC B2 ;  /* 0x0000000000027941 */ /* 0x000fea0003800000 */
.L_x_470:
[----:B------:R-:W2:Y:S04]  /*dc40*/  LDL R9, [R1+0x4] ;  /* 0x0000040001097983 */ /* 0x000ea80000100800 */
[----:B---3--:R-:W3:Y:S01]  /*dc50*/  LDL R2, [R1+0x18] ;  /* 0x0000180001027983 */ /* 0x008ee20000100800 */
        /* <DEDUP_REMOVED lines=11> */
.L_x_472:
        /* <DEDUP_REMOVED lines=9> */
[----:B--2---:R-:W-:Y:S05]  /*dda0*/  @P0 BRA.U.ANY `(.L_x_472) ;  /* 0xfffffffd00d80947 */ /* 0x004fea000393ffff */
[----:B------:R-:W-:Y:S01]  /*ddb0*/  IMAD.MOV.U32 R14, RZ, RZ, 0x40 ;  /* 0x00000040ff0e7424 */ /* 0x000fe200078e00ff */
[----:B------:R-:W-:Y:S01]  /*ddc0*/  PLOP3.LUT P0, PT, PT, PT, PT, 0x80, 0x0 ;  /* 0x000000000000781c */ /* 0x000fe20003f0f070 */
[----:B------:R-:W-:Y:S01]  /*ddd0*/  VIADD R10, R9, 0x20400 ;  /* 0x00020400090a7836 */ /* 0x000fe20000000000 */
[----:B------:R-:W-:Y:S01]  /*dde0*/  UMOV UR6, 0x0 ;  /* 0x0000000000067882 */ /* 0x000fe20000000000 */
[----:B------:R-:W-:Y:S01]  /*ddf0*/  UMOV UR7, 0x14f00000 ;  /* 0x14f0000000077882 */ /* 0x000fe20000000000 */
[----:B------:R-:W-:-:S15]  /*de00*/  R2UR UR10, R14 ;  /* 0x000000000e0a72ca */ /* 0x000fde00000e0000 */
.L_x_473:
        /* <DEDUP_REMOVED lines=10> */
[----:B------:R-:W-:Y:S01]  /*deb0*/  PLOP3.LUT P0, PT, PT, PT, PT, 0x80, 0x0 ;  /* 0x000000000000781c */ /* 0x000fe20003f0f070 */
[----:B------:R-:W-:Y:S01]  /*dec0*/  VIADD R9, R9, 0x24400 ;  /* 0x0002440009097836 */ /* 0x000fe20000000000 */
[----:B------:R-:W-:Y:S01]  /*ded0*/  UMOV UR6, 0x0 ;  /* 0x0000000000067882 */ /* 0x000fe20000000000 */
[----:B------:R-:W-:Y:S01]  /*dee0*/  UMOV UR7, 0x14f00000 ;  /* 0x14f0000000077882 */ /* 0x000fe20000000000 */
[----:B------:R-:W-:-:S09]  /*def0*/  UMOV UR10, 0x80 ;  /* 0x00000080000a7882 */ /* 0x000fd20000000000 */
.L_x_474:
        /* <DEDUP_REMOVED lines=10> */
[----:B------:R-:W2:Y:S04]  /*dfa0*/  LDL.LU R12, [R1+0x10] ;  /* 0x00001000010c7983 */ /* 0x000ea80000300800 */
[----:B------:R-:W3:Y:S01]  /*dfb0*/  LDL R10, [R1+0x8] ;  /* 0x00000800010a7983 */ /* 0x000ee20000100800 */
[----:B------:R-:W-:Y:S01]  /*dfc0*/  BSSY B2, `(.L_x_475) ;  /* 0x0000005000027945 */ /* 0x000fe20003800000 */
[----:B--2---:R-:W-:Y:S01]  /*dfd0*/  SHF.L.U32 R3, R12, 0x1f, RZ ;  /* 0x0000001f0c037819 */ /* 0x004fe200000006ff */
[----:B---3--:R-:W-:-:S04]  /*dfe0*/  IMAD R2, R10, 0x8, R6 ;  /* 0x000000080a027824 */ /* 0x008fc800078e0206 */
[----:B------:R-:W2:Y:S02]  /*dff0*/  SYNCS.PHASECHK.TRANS64.TRYWAIT P0, [R2+URZ+0x60], R3 ;  /* 0x00006003020075a7 */ /* 0x000ea4000800017f */
[----:B--2---:R-:W-:Y:S05]  /*e000*/  @!P0 BRA `(.L_x_476) ;  /* 0x0000003000d48947 */ /* 0x004fea0003800000 */
.L_x_563:
[----:B------:R-:W-:Y:S05]  /*e010*/  BSYNC B2 ;  /* 0x0000000000027941 */ /* 0x000fea0003800000 */
.L_x_475:
[----:B------:R-:W-:Y:S01]  /*e020*/  BSSY B2, `(.L_x_477) ;  /* 0x000000b000027945 */ /* 0x000fe20003800000 */
[----:B------:R-:W-:Y:S02]  /*e030*/  IMAD.MOV.U32 R12, RZ, RZ, 0x0 ;  /* 0x00000000ff0c7424 */ /* 0x000fe400078e00ff */
[----:B------:R-:W-:Y:S01]  /*e040*/  IMAD.MOV.U32 R13, RZ, RZ, 0x14f00000 ;  /* 0x14f00000ff0d7424 */ /* 0x000fe200078e00ff */
[----:B------:R-:W-:Y:S06]  /*e050*/  @P1 BRA `(.L_x_478) ;  /* 0x00000000001c1947 */ /* 0x000fec0003800000 */
[----:B------:R-:W3:Y:S01]  /*e060*/  S2R R9, SR_TID.X ;  /* 0x0000000000097919 */ /* 0x000ee20000002100 */
[----:B--2---:R-:W-:-:S04]  /*e070*/  IMAD.MOV.U32 R3, RZ, RZ, 0x8000 ;  /* 0x00008000ff037424 */ /* 0x004fc800078e00ff */
[----:B------:R4:W-:Y:S01]  /*e080*/  SYNCS.ARRIVE.TRANS64 RZ, [R2+URZ+0x50], R3 ;  /* 0x0000500302ff79a7 */ /* 0x0009e2000800003f */
[----:B---3--:R-:W-:-:S04]  /*e090*/  LOP3.LUT R9, R9, 0x1f, RZ, 0xc0, !PT ;  /* 0x0000001f09097812 */ /* 0x008fc800078ec0ff */
[----:B------:R-:W-:-:S13]  /*e0a0*/  ISETP.NE.AND P0, PT, R9, RZ, PT ;  /* 0x000000ff0900720c */ /* 0x000fda0003f05270 */
[----:B----4-:R-:W-:Y:S05]  /*e0b0*/  @!P0 BRA `(.L_x_478) ;  /* 0x0000000000048947 */ /* 0x010fea0003800000 */
[----:B------:R-:W-:Y:S01]  /*e0c0*/  BPT.TRAP 0x1 ;  /* 0x000000040000795c */ /* 0x000fe20000300000 */
.L_x_478:
[----:B------:R-:W-:Y:S05]  /*e0d0*/  BSYNC B2 ;  /* 0x0000000000027941 */ /* 0x000fea0003800000 */
.L_x_477:
[----:B------:R-:W3:Y:S04]  /*e0e0*/  LDL R15, [R1+0x4] ;  /* 0x00000400010f7983 */ /* 0x000ee80000100800 */
[----:B--2---:R-:W3:Y:S04]  /*e0f0*/  LDL.LU R3, [R1+0x8] ;  /* 0x0000080001037983 */ /* 0x004ee80000300800 */
[----:B------:R-:W2:Y:S04]  /*e100*/  LDL R10, [R1+0x18] ;  /* 0x00001800010a7983 */ /* 0x000ea80000100800 */
[----:B------:R-:W2:Y:S01]  /*e110*/  LDL.LU R9, [R1+0x14] ;  /* 0x0000140001097983 */ /* 0x000ea20000300800 */
[----:B------:R-:W-:Y:S01]  /*e120*/  R2UR UR10, R11 ;  /* 0x000000000b0a72ca */ /* 0x000fe200000e0000 */
[----:B------:R-:W-:Y:S01]  /*e130*/  UIADD3 UR4, UP0, UR36, 0x470, URZ ;  /* 0x0000047024047890 */ /* 0x000fe2000ff1e03f */
[----:B------:R-:W-:Y:S01]  /*e140*/  R2UR UR6, R12 ;  /* 0x000000000c0672ca */ /* 0x000fe200000e0000 */
[----:B------:R-:W-:Y:S01]  /*e150*/  VIADD R2, R2, 0x50 ;  /* 0x0000005002027836 */ /* 0x000fe20000000000 */
[----:B------:R-:W-:Y:S01]  /*e160*/  R2UR UR7, R13 ;  /* 0x000000000d0772ca */ /* 0x000fe200000e0000 */
[----:B------:R-:W-:Y:S01]  /*e170*/  UIADD3.X UR5, URZ, UR37, URZ, UP0, !UPT ;  /* 0x000000253f057290 */ /* 0x000fe200087fe43f */
[----:B------:R-:W-:Y:S01]  /*e180*/  PLOP3.LUT P0, PT, PT, PT, PT, 0x80, 0x0 ;  /* 0x000000000000781c */ /* 0x000fe20003f0f070 */
[----:B---3--:R-:W-:Y:S01]  /*e190*/  IMAD R3, R3, 0x8000, R15 ;  /* 0x0000800003037824 */ /* 0x008fe200078e020f */
[----:B--2---:R-:W-:-:S03]  /*e1a0*/  LEA R9, R9, R10, 0x7 ;  /* 0x0000000a09097211 */ /* 0x004fc600078e38ff */
[----:B------:R-:W-:-:S08]  /*e1b0*/  VIADD R10, R3, 0x400 ;  /* 0x00000400030a7836 */ /* 0x000fd00000000000 */
.L_x_479:
        /* <DEDUP_REMOVED lines=10> */
[----:B--2---:R-:W-:Y:S05]  /*e260*/  @P0 BRA.U.ANY `(.L_x_479) ;  /* 0xfffffffd00d40947 */ /* 0x004fea000393ffff */
[----:B------:R-:W-:Y:S01]  /*e270*/  R2UR UR10, R14 ;  /* 0x000000000e0a72ca */ /* 0x000fe200000e0000 */
[----:B------:R-:W-:Y:S01]  /*e280*/  VIADD R3, R3, 0x4400 ;  /* 0x0000440003037836 */ /* 0x000fe20000000000 */
[----:B------:R-:W-:Y:S02]  /*e290*/  R2UR UR6, R12 ;  /* 0x000000000c0672ca */ /* 0x000fe400000e0000 */
[----:B------:R-:W-:Y:S02]  /*e2a0*/  R2UR UR7, R13 ;  /* 0x000000000d0772ca */ /* 0x000fe400000e0000 */
[----:B------:R-:W-:-:S13]  /*e2b0*/  PLOP3.LUT P0, PT, PT, PT, PT, 0x80, 0x0 ;  /* 0x000000000000781c */ /* 0x000fda0003f0f070 */
.L_x_480:
        /* <DEDUP_REMOVED lines=11> */
[----:B------:R2:W-:Y:S04]  /*e370*/  STL [R1+0x14], R7 ;  /* 0x0000140701007387 */ /* 0x0005e80000100800 */
[----:B------:R2:W-:Y:S02]  /*e380*/  STL [R1], R8 ;  /* 0x0000000801007387 */ /* 0x0005e40000100800 */
.L_x_466:
[----:B------:R-:W-:Y:S05]  /*e390*/  BSYNC B1 ;  /* 0x0000000000017941 */ /* 0x000fea0003800000 */
.L_x_465:
[----:B------:R-:W3:Y:S01]  /*e3a0*/  LDL R2, [R1+0x20] ;  /* 0x0000200001027983 */ /* 0x000ee20000100800 */
[----:B------:R-:W-:Y:S01]  /*e3b0*/  VIADD R3, R4, 0x1 ;  /* 0x0000000104037836 */ /* 0x000fe20000000000 */
[----:B------:R-:W-:Y:S04]  /*e3c0*/  BSSY B1, `(.L_x_481) ;  /* 0x00000aa000017945 */ /* 0x000fe80003800000 */
[----:B------:R-:W-:-:S04]  /*e3d0*/  ISETP.NE.AND P0, PT, R3, 0x2, PT ;  /* 0x000000020300780c */ /* 0x000fc80003f05270 */
[----:B------:R-:W-:Y:S02]  /*e3e0*/  SEL R11, R3, RZ, P0 ;  /* 0x000000ff030b7207 */ /* 0x000fe40000000000 */
[----:B---3--:R-:W-:Y:S02]  /*e3f0*/  ISETP.NE.AND P1, PT, R2, RZ, PT ;  /* 0x000000ff0200720c */ /* 0x008fe40003f25270 */
[----:B------:R-:W-:-:S04]  /*e400*/  SEL R2, RZ, 0x1, P0 ;  /* 0x00000001ff027807 */ /* 0x000fc80000000000 */
[----:B------:R-:W-:-:S05]  /*e410*/  LOP3.LUT R10, R5, R2, RZ, 0x3c, !PT ;  /* 0x00000002050a7212 */ /* 0x000fca00078e3cff */
[----:B------:R3:W-:Y:S04]  /*e420*/  STL [R1+0x10], R10 ;  /* 0x0000100a01007387 */ /* 0x0007e80000100800 */
[----:B------:R3:W-:Y:S01]  /*e430*/  STL [R1+0x8], R11 ;  /* 0x0000080b01007387 */ /* 0x0007e20000100800 */
[----:B------:R-:W-:Y:S05]  /*e440*/  @!P1 BRA `(.L_x_482) ;  /* 0x0000000800849947 */ /* 0x000fea0003800000 */
[----:B------:R-:W-:Y:S01]  /*e450*/  ULDC.64 UR4, c[0x0][0x418] ;  /* 0x0001060000047ab9 */ /* 0x000fe20000000a00 */
[----:B--2---:R-:W-:Y:S01]  /*e460*/  VIADD R7, R0, 0xffffffff ;  /* 0xffffffff00077836 */ /* 0x004fe20000000000 */
[----:B------:R-:W-:-:S04]  /*e470*/  ISETP.NE.U32.AND P0, PT, RZ, UR4, PT ;  /* 0x00000004ff007c0c */ /* 0x000fc8000bf05070 */
[----:B------:R-:W-:-:S13]  /*e480*/  ISETP.NE.AND.EX P0, PT, RZ, UR5, PT, P0 ;  /* 0x00000005ff007c0c */ /* 0x000fda000bf05300 */
[----:B------:R-:W-:Y:S05]  /*e490*/  @!P0 BRA `(.L_x_483) ;  /* 0x0000000000508947 */ /* 0x000fea0003800000 */
[----:B------:R-:W2:Y:S01]  /*e4a0*/  LDL R13, [R1+0x1c] ;  /* 0x00001c00010d7983 */ /* 0x000ea20000100800 */
[----:B------:R-:W4:Y:S01]  /*e4b0*/  LDC R9, c[0x0][0x43c] ;  /* 0x00010f00ff097b82 */ /* 0x000f220000000800 */
[----:B------:R-:W-:Y:S02]  /*e4c0*/  ULDC.64 UR6, c[0x0][0x428] ;  /* 0x00010a0000067ab9 */ /* 0x000fe40000000a00 */
[----:B------:R-:W3:Y:S01]  /*e4d0*/  LDL R12, [R1+0xc] ;  /* 0x00000c00010c7983 */ /* 0x000ee20000100800 */
[----:B------:R-:W-:Y:S01]  /*e4e0*/  ULDC.64 UR8, c[0x0][0x208] ;  /* 0x0000820000087ab9 */ /* 0x000fe20000000a00 */
[----:B----4-:R-:W-:-:S13]  /*e4f0*/  ISETP.NE.AND P0, PT, R9, 0x1, PT ;  /* 0x000000010900780c */ /* 0x010fda0003f05270 */
[----:B------:R-:W4:Y:S02]  /*e500*/  @P0 LDC.64 R2, c[0x0][0x440] ;  /* 0x00011000ff020b82 */ /* 0x000f240000000a00 */
[----:B----45:R-:W-:-:S04]  /*e510*/  @P0 IMAD.HI.U32 R8, R7, R2, RZ ;  /* 0x0000000207080227 */ /* 0x030fc800078e00ff */
        /* <DEDUP_REMOVED lines=12> */
.L_x_483:
[----:B------:R-:W4:Y:S01]  /*e5e0*/  LDL R2, [R1+0x4] ;  /* 0x0000040001027983 */ /* 0x000f220000100800 */
[----:B------:R-:W-:Y:S01]  /*e5f0*/  SHF.L.U32 R3, R10, 0x1f, RZ ;  /* 0x0000001f0a037819 */ /* 0x000fe200000006ff */
[----:B------:R-:W-:Y:S01]  /*e600*/  BSSY B2, `(.L_x_484) ;  /* 0x0000004000027945 */ /* 0x000fe20003800000 */
[----:B----4-:R-:W-:-:S04]  /*e610*/  LEA R2, R11, R2, 0x3 ;  /* 0x000000020b027211 */ /* 0x010fc800078e18ff */
[----:B------:R-:W4:Y:S02]  /*e620*/  SYNCS.PHASECHK.TRANS64.TRYWAIT P0, [R2+URZ+0x34840], R3 ;  /* 0x03484003020075a7 */ /* 0x000f24000800017f */
[----:B----4-:R-:W-:Y:S05]  /*e630*/  @!P0 BRA `(.L_x_485) ;  /* 0x0000002c005c8947 */ /* 0x010fea0003800000 */
.L_x_564:
[----:B------:R-:W-:Y:S05]  /*e640*/  BSYNC B2 ;  /* 0x0000000000027941 */ /* 0x000fea0003800000 */
.L_x_484:
[----:B--2---:R-:W2:Y:S01]  /*e650*/  S2R R9, SR_TID.X ;  /* 0x0000000000097919 */ /* 0x004ea20000002100 */
[----:B------:R-:W-:Y:S01]  /*e660*/  BSSY B2, `(.L_x_486) ;  /* 0x000000b000027945 */ /* 0x000fe20003800000 */
[----:B--2---:R-:W-:-:S04]  /*e670*/  LOP3.LUT R9, R9, 0x7f, RZ, 0xc0, !PT ;  /* 0x0000007f09097812 */ /* 0x004fc800078ec0ff */
[----:B------:R-:W-:-:S13]  /*e680*/  ISETP.NE.AND P1, PT, R9, RZ, PT ;  /* 0x000000ff0900720c */ /* 0x000fda0003f25270 */
[----:B------:R-:W-:Y:S05]  /*e690*/  @P1 BRA `(.L_x_487) ;  /* 0x00000000001c1947 */ /* 0x000fea0003800000 */
[----:B------:R-:W2:Y:S01]  /*e6a0*/  S2R R9, SR_TID.X ;  /* 0x0000000000097919 */ /* 0x000ea20000002100 */
[----:B----4-:R-:W-:-:S04]  /*e6b0*/  IMAD.MOV.U32 R3, RZ, RZ, 0xc000 ;  /* 0x0000c000ff037424 */ /* 0x010fc800078e00ff */
[----:B------:R4:W-:Y:S01]  /*e6c0*/  SYNCS.ARRIVE.TRANS64 RZ, [R2+URZ+0x34830], R3 ;  /* 0x0348300302ff79a7 */ /* 0x0009e2000800003f */
[----:B--2---:R-:W-:-:S04]  /*e6d0*/  LOP3.LUT R9, R9, 0x1f, RZ, 0xc0, !PT ;  /* 0x0000001f09097812 */ /* 0x004fc800078ec0ff */
[----:B------:R-:W-:-:S13]  /*e6e0*/  ISETP.NE.AND P0, PT, R9, RZ, PT ;  /* 0x000000ff0900720c */ /* 0x000fda0003f05270 */
[----:B----4-:R-:W-:Y:S05]  /*e6f0*/  @!P0 BRA `(.L_x_487) ;  /* 0x0000000000048947 */ /* 0x010fea0003800000 */
[----:B------:R-:W-:Y:S01]  /*e700*/  BPT.TRAP 0x1 ;  /* 0x000000040000795c */ /* 0x000fe20000300000 */
.L_x_487:
[----:B------:R-:W-:Y:S05]  /*e710*/  BSYNC B2 ;  /* 0x0000000000027941 */ /* 0x000fea0003800000 */
.L_x_486:
[----:B------:R-:W2:Y:S04]  /*e720*/  LDL R9, [R1+0x8] ;  /* 0x0000080001097983 */ /* 0x000ea80000100800 */
[----:B---3--:R-:W3:Y:S04]  /*e730*/  LDL R10, [R1+0x4] ;  /* 0x00000400010a7983 */ /* 0x008ee80000100800 */
[----:B----4-:R-:W4:Y:S01]  /*e740*/  LDL R2, [R1+0x18] ;  /* 0x0000180001027983 */ /* 0x010f220000100800 */
[----:B------:R-:W-:-:S05]  /*e750*/  IMAD.MOV.U32 R12, RZ, RZ, RZ ;  /* 0x000000ffff0c7224 */ /* 0x000fca00078e00ff */
[----:B------:R-:W-:Y:S01]  /*e760*/  R2UR UR10, R12 ;  /* 0x000000000c0a72ca */ /* 0x000fe200000e0000 */
[----:B------:R-:W-:Y:S01]  /*e770*/  UIADD3 UR4, UP0, UR36, 0x370, URZ ;  /* 0x0000037024047890 */ /* 0x000fe2000ff1e03f */
[----:B------:R-:W-:Y:S01]  /*e780*/  PLOP3.LUT P0, PT, PT, PT, PT, 0x80, 0x0 ;  /* 0x000000000000781c */ /* 0x000fe20003f0f070 */
[----:B------:R-:W-:Y:S01]  /*e790*/  UMOV UR6, 0x0 ;  /* 0x0000000000067882 */ /* 0x000fe20000000000 */
[----:B------:R-:W-:Y:S01]  /*e7a0*/  UMOV UR7, 0x14f00000 ;  /* 0x14f0000000077882 */ /* 0x000fe20000000000 */
[----:B------:R-:W-:Y:S01]  /*e7b0*/  UIADD3.X UR5, URZ, UR37, URZ, UP0, !UPT ;  /* 0x000000253f057290 */ /* 0x000fe200087fe43f */
[C---:B--2---:R-:W-:Y:S02]  /*e7c0*/  IMAD R3, R9.reuse, 0x8, R6 ;  /* 0x0000000809037824 */ /* 0x044fe400078e0206 */
[----:B---3--:R-:W-:Y:S02]  /*e7d0*/  IMAD R9, R9, 0xc000, R10 ;  /* 0x0000c00009097824 */ /* 0x008fe400078e020a */
[----:B------:R-:W-:-:S02]  /*e7e0*/  VIADD R3, R3, 0x30 ;  /* 0x0000003003037836 */ /* 0x000fc40000000000 */
[----:B----4-:R-:W-:Y:S02]  /*e7f0*/  IMAD R2, R7, 0x80, R2 ;  /* 0x0000008007027824 */ /* 0x010fe400078e0202 */
[----:B------:R-:W-:-:S07]  /*e800*/  VIADD R10, R9, 0x1c400 ;  /* 0x0001c400090a7836 */ /* 0x000fce0000000000 */
.L_x_488:
        /* <DEDUP_REMOVED lines=16> */
.L_x_489:
        /* <DEDUP_REMOVED lines=11> */
[----:B------:R-:W-:Y:S01]  /*e9c0*/  UMOV UR6, 0x0 ;  /* 0x0000000000067882 */ /* 0x000fe20000000000 */
[----:B------:R-:W-:Y:S01]  /*e9d0*/  IADD3 R9, R9, 0x24400, RZ ;  /* 0x0002440009097810 */ /* 0x000fe20007ffe0ff */
[----:B------:R-:W-:Y:S01]  /*e9e0*/  UMOV UR7, 0x14f00000 ;  /* 0x14f0000000077882 */ /* 0x000fe20000000000 */
[----:B------:R-:W-:-:S09]  /*e9f0*/  UMOV UR10, 0x80 ;  /* 0x00000080000a7882 */ /* 0x000fd20000000000 */
.L_x_490:
        /* <DEDUP_REMOVED lines=10> */
[----:B------:R-:W-:Y:S01]  /*eaa0*/  SHF.L.U32 R5, R5, 0x1f, RZ ;  /* 0x0000001f05057819 */ /* 0x000fe200000006ff */
[----:B------:R-:W-:Y:S01]  /*eab0*/  IMAD R2, R4, 0x8, R6 ;  /* 0x0000000804027824 */ /* 0x000fe200078e0206 */
[----:B------:R-:W-:Y:S03]  /*eac0*/  BSSY B2, `(.L_x_491) ;  /* 0x0000003000027945 */ /* 0x000fe60003800000 */
[----:B------:R-:W2:Y:S02]  /*ead0*/  SYNCS.PHASECHK.TRANS64.TRYWAIT P0, [R2+URZ+0x60], R5 ;  /* 0x00006005020075a7 */ /* 0x000ea4000800017f */
[----:B--2---:R-:W-:Y:S05]  /*eae0*/  @!P0 BRA `(.L_x_492) ;  /* 0x0000002800448947 */ /* 0x004fea0003800000 */
.L_x_565:
[----:B------:R-:W-:Y:S05]  /*eaf0*/  BSYNC B2 ;  /* 0x0000000000027941 */ /* 0x000fea0003800000 */
.L_x_491:
[----:B------:R-:W-:Y:S01]  /*eb00*/  BSSY B2, `(.L_x_493) ;  /* 0x000000b000027945 */ /* 0x000fe20003800000 */
[----:B------:R-:W-:Y:S02]  /*eb10*/  IMAD.MOV.U32 R10, RZ, RZ, 0x0 ;  /* 0x00000000ff0a7424 */ /* 0x000fe400078e00ff */
[----:B------:R-:W-:Y:S01]  /*eb20*/  IMAD.MOV.U32 R11, RZ, RZ, 0x14f00000 ;  /* 0x14f00000ff0b7424 */ /* 0x000fe200078e00ff */
[----:B------:R-:W-:Y:S06]  /*eb30*/  @P1 BRA `(.L_x_494) ;  /* 0x00000000001c1947 */ /* 0x000fec0003800000 */
[----:B------:R-:W3:Y:S02]  /*eb40*/  S2R R3, SR_TID.X ;  /* 0x0000000000037919 */ /* 0x000ee40000002100 */
[----:B---3--:R-:W-:Y:S01]  /*eb50*/  LOP3.LUT R9, R3, 0x1f, RZ, 0xc0, !PT ;  /* 0x0000001f03097812 */ /* 0x008fe200078ec0ff */
[----:B------:R-:W-:-:S03]  /*eb60*/  IMAD.MOV.U32 R3, RZ, RZ, 0x8000 ;  /* 0x00008000ff037424 */ /* 0x000fc600078e00ff */
[----:B------:R-:W-:Y:S01]  /*eb70*/  ISETP.NE.AND P0, PT, R9, RZ, PT ;  /* 0x000000ff0900720c */ /* 0x000fe20003f05270 */
[----:B------:R3:W-:-:S12]  /*eb80*/  SYNCS.ARRIVE.TRANS64 RZ, [R2+URZ+0x50], R3 ;  /* 0x0000500302ff79a7 */ /* 0x0007d8000800003f */
[----:B---3--:R-:W-:Y:S05]  /*eb90*/  @!P0 BRA `(.L_x_494) ;  /* 0x0000000000048947 */ /* 0x008fea0003800000 */
[----:B------:R-:W-:Y:S01]  /*eba0*/  BPT.TRAP 0x1 ;  /* 0x000000040000795c */ /* 0x000fe20000300000 */
.L_x_494:
[----:B------:R-:W-:Y:S05]  /*ebb0*/  BSYNC B2 ;  /* 0x0000000000027941 */ /* 0x000fea0003800000 */
.L_x_493:
[----:B------:R-:W3:Y:S04]  /*ebc0*/  LDL R9, [R1+0x4] ;  /* 0x0000040001097983 */ /* 0x000ee80000100800 */
[----:B--2---:R-:W2:Y:S04]  /*ebd0*/  LDL R5, [R1+0x18] ;  /* 0x0000180001057983 */ /* 0x004ea80000100800 */
        /* <DEDUP_REMOVED lines=8> */
[----:B---3--:R-:W-:-:S02]  /*ec60*/  IMAD R4, R4, 0x8000, R9 ;  /* 0x0000800004047824 */ /* 0x008fc400078e0209 */
[----:B--2---:R-:W-:Y:S02]  /*ec70*/  IMAD R3, R3, 0x80, R5 ;  /* 0x0000008003037824 */ /* 0x004fe400078e0205 */
[----:B------:R-:W-:-:S08]  /*ec80*/  VIADD R5, R4, 0x400 ;  /* 0x0000040004057836 */ /* 0x000fd00000000000 */
.L_x_495:
        /* <DEDUP_REMOVED lines=11> */
[----:B------:R-:W-:Y:S02]  /*ed40*/  R2UR UR10, R13 ;  /* 0x000000000d0a72ca */ /* 0x000fe400000e0000 */
[----:B------:R-:W-:Y:S02]  /*ed50*/  R2UR UR6, R10 ;  /* 0x000000000a0672ca */ /* 0x000fe400000e0000 */
[----:B------:R-:W-:Y:S02]  /*ed60*/  R2UR UR7, R11 ;  /* 0x000000000b0772ca */ /* 0x000fe400000e0000 */
[----:B------:R-:W-:Y:S02]  /*ed70*/  PLOP3.LUT P0, PT, PT, PT, PT, 0x80, 0x0 ;  /* 0x000000000000781c */ /* 0x000fe40003f0f070 */
[----:B------:R-:W-:-:S11]  /*ed80*/  IADD3 R4, R4, 0x4400, RZ ;  /* 0x0000440004047810 */ /* 0x000fd60007ffe0ff */
.L_x_496:
        /* <DEDUP_REMOVED lines=13> */
.L_x_482:
[----:B------:R-:W-:Y:S05]  /*ee60*/  BSYNC B1 ;  /* 0x0000000000017941 */ /* 0x000fea0003800000 */
.L_x_481:
[C---:B------:R-:W-:Y:S01]  /*ee70*/  ISETP.GT.AND P0, PT, R0.reuse, 0x1, PT ;  /* 0x000000010000780c */ /* 0x040fe20003f04270 */
[----:B------:R-:W-:-:S12]  /*ee80*/  VIADD R0, R0, 0xfffffffe ;  /* 0xfffffffe00007836 */ /* 0x000fd80000000000 */
[----:B------:R-:W-:Y:S05]  /*ee90*/  @P0 BRA `(.L_x_497) ;  /* 0xffffffe800840947 */ /* 0x000fea000383ffff */
.L_x_446:
[----:B------:R-:W-:Y:S05]  /*eea0*/  BSYNC B0 ;  /* 0x0000000000007941 */ /* 0x000fea0003800000 */
.L_x_445:
[----:B------:R-:W0:Y:S01]  /*eeb0*/  S2R R2, SR_TID.X ;  /* 0x0000000000027919 */ /* 0x000e220000002100 */
[----:B------:R-:W-:Y:S01]  /*eec0*/  BSSY B0, `(.L_x_498) ;  /* 0x0000011000007945 */ /* 0x000fe20003800000 */
[----:B0-----:R-:W-:-:S04]  /*eed0*/  LOP3.LUT R3, R2, 0x7f, RZ, 0xc0, !PT ;  /* 0x0000007f02037812 */ /* 0x001fc800078ec0ff */
[----:B------:R-:W-:-:S13]  /*eee0*/  ISETP.NE.AND P0, PT, R3, RZ, PT ;  /* 0x000000ff0300720c */ /* 0x000fda0003f05270 */
[----:B------:R-:W-:Y:S05]  /*eef0*/  @P0 BRA `(.L_x_499) ;  /* 0x0000000000340947 */ /* 0x000fea0003800000 */
[----:B------:R-:W0:Y:S01]  /*ef00*/  S2R R2, SR_LANEID ;  /* 0x0000000000027919 */ /* 0x000e220000000000 */
[----:B------:R-:W-:Y:S01]  /*ef10*/  VOTEU.ANY UR4, UPT, PT ;  /* 0x0000000000047886 */ /* 0x000fe200038e0100 */
[----:B------:R-:W1:Y:S01]  /*ef20*/  LDC.64 R4, c[0x0][0xc60] ;  /* 0x00031800ff047b82 */ /* 0x000e620000000a00 */
[----:B------:R-:W0:Y:S01]  /*ef30*/  FLO.U32 R0, UR4 ;  /* 0x0000000400007d00 */ /* 0x000e2200080e0000 */
[----:B------:R-:W-:Y:S01]  /*ef40*/  ULDC.64 UR6, c[0x0][0x208] ;  /* 0x0000820000067ab9 */ /* 0x000fe20000000a00 */
[----:B0-----:R-:W-:-:S06]  /*ef50*/  ISETP.EQ.U32.AND P0, PT, R0, R2, PT ;  /* 0x000000020000720c */ /* 0x001fcc0003f02070 */
[----:B------:R-:W1:Y:S07]  /*ef60*/  POPC R2, UR4 ;  /* 0x0000000400027d09 */ /* 0x000e6e0008000000 */
[----:B-1----:R-:W2:Y:S04]  /*ef70*/  @P0 ATOMG.E.ADD.STRONG.GPU PT, R2, desc[UR6][R4.64], R2 ;  /* 0x00000002040209a8 */ /* 0x002ea800081ee1c6 */
[----:B--2---:R0:W1:Y:S02]  /*ef80*/  SHFL.IDX PT, R2, R2, R0, 0x1f ;  /* 0x00001f0002027589 */ /* 0x00406400000e0000 */
[----:B0-----:R-:W0:Y:S02]  /*ef90*/  S2R R0, SR_LTMASK ;  /* 0x0000000000007919 */ /* 0x001e240000003900 */
[----:B0-----:R-:W-:-:S06]  /*efa0*/  LOP3.LUT R0, R0, UR4, RZ, 0xc0, !PT ;  /* 0x0000000400007c12 */ /* 0x001fcc000f8ec0ff */
[----:B------:R-:W1:Y:S02]  /*efb0*/  POPC R0, R0 ;  /* 0x0000000000007309 */ /* 0x000e640000000000 */
[----:B-1----:R-:W-:-:S07]  /*efc0*/  IADD3 R16, R2, UR38, R0 ;  /* 0x0000002602107c10 */ /* 0x002fce000fffe000 */
.L_x_499:
[----:B------:R-:W-:Y:S05]  /*efd0*/  BSYNC B0 ;  /* 0x0000000000007941 */ /* 0x000fea0003800000 */
.L_x_498:
[----:B------:R-:W2:Y:S01]  /*efe0*/  LDL.LU R0, [R1+0x20] ;  /* 0x0000200001007983 */ /* 0x000ea20000300800 */
[----:B------:R-:W-:Y:S01]  /*eff0*/  BSSY B0, `(.L_x_500) ;  /* 0x0000040000007945 */ /* 0x000fe20003800000 */
[----:B--2---:R-:W-:-:S13]  /*f000*/  ISETP.NE.AND P0, PT, R0, RZ, PT ;  /* 0x000000ff0000720c */ /* 0x004fda0003f05270 */
[----:B------:R-:W-:Y:S05]  /*f010*/  @!P0 BRA `(.L_x_501) ;  /* 0x0000000000f48947 */ /* 0x000fea0003800000 */
[----:B------:R-:W2:Y:S04]  /*f020*/  LDL R4, [R1+0x4] ;  /* 0x0000040001047983 */ /* 0x000ea80000100800 */
[----:B------:R-:W2:Y:S04]  /*f030*/  LDL R0, [R1+0x8] ;  /* 0x0000080001007983 */ /* 0x000ea80000100800 */
[----:B------:R-:W3:Y:S01]  /*f040*/  LDL R2, [R1+0x10] ;  /* 0x0000100001027983 */ /* 0x000ee20000100800 */
[----:B------:R-:W-:Y:S01]  /*f050*/  BSSY B1, `(.L_x_502) ;  /* 0x0000006000017945 */ /* 0x000fe20003800000 */
[----:B------:R-:W-:Y:S01]  /*f060*/  ISETP.NE.AND P1, PT, R3, RZ, PT ;  /* 0x000000ff0300720c */ /* 0x000fe20003f25270 */
[----:B--2---:R-:W-:Y:S01]  /*f070*/  IMAD R0, R0, 0x8, R4 ;  /* 0x0000000800007824 */ /* 0x004fe200078e0204 */
[----:B---3--:R-:W-:-:S04]  /*f080*/  SHF.L.U32 R2, R2, 0x1f, RZ ;  /* 0x0000001f02027819 */ /* 0x008fc800000006ff */
[----:B------:R-:W0:Y:S02]  /*f090*/  SYNCS.PHASECHK.TRANS64.TRYWAIT P0, [R0+URZ+0x34860], R2 ;  /* 0x03486002000075a7 */ /* 0x000e24000800017f */
[----:B0-----:R-:W-:Y:S05]  /*f0a0*/  @!P0 BRA `(.L_x_503) ;  /* 0x0000002000e88947 */ /* 0x001fea0003800000 */
.L_x_566:
[----:B------:R-:W-:Y:S05]  /*f0b0*/  BSYNC B1 ;  /* 0x0000000000017941 */ /* 0x000fea0003800000 */
.L_x_502:
[----:B------:R-:W-:Y:S04]  /*f0c0*/  BSSY B1, `(.L_x_504) ;  /* 0x0000009000017945 */ /* 0x000fe80003800000 */
[----:B------:R-:W-:Y:S05]  /*f0d0*/  @P1 BRA `(.L_x_505) ;  /* 0x00000000001c1947 */ /* 0x000fea0003800000 */
[----:B------:R-:W2:Y:S01]  /*f0e0*/  S2R R3, SR_TID.X ;  /* 0x0000000000037919 */ /* 0x000ea20000002100 */
[----:B0-----:R-:W-:-:S04]  /*f0f0*/  IMAD.MOV.U32 R2, RZ, RZ, 0x8000 ;  /* 0x00008000ff027424 */ /* 0x001fc800078e00ff */
[----:B------:R3:W-:Y:S01]  /*f100*/  SYNCS.ARRIVE.TRANS64 RZ, [R0+URZ+0x34850], R2 ;  /* 0x0348500200ff79a7 */ /* 0x0007e2000800003f */
[----:B--2---:R-:W-:-:S04]  /*f110*/  LOP3.LUT R3, R3, 0x1f, RZ, 0xc0, !PT ;  /* 0x0000001f03037812 */ /* 0x004fc800078ec0ff */
[----:B------:R-:W-:-:S13]  /*f120*/  ISETP.NE.AND P0, PT, R3, RZ, PT ;  /* 0x000000ff0300720c */ /* 0x000fda0003f05270 */
[----:B---3--:R-:W-:Y:S05]  /*f130*/  @!P0 BRA `(.L_x_505) ;  /* 0x0000000000048947 */ /* 0x008fea0003800000 */
[----:B------:R-:W-:Y:S01]  /*f140*/  BPT.TRAP 0x1 ;  /* 0x000000040000795c */ /* 0x000fe20000300000 */
.L_x_505:
[----:B------:R-:W-:Y:S05]  /*f150*/  BSYNC B1 ;  /* 0x0000000000017941 */ /* 0x000fea0003800000 */
.L_x_504:
[----:B------:R-:W2:Y:S04]  /*f160*/  LDL.LU R5, [R1+0x18] ;  /* 0x0000180001057983 */ /* 0x000ea80000300800 */
[----:B------:R-:W3:Y:S04]  /*f170*/  LDL R4, [R1+0x4] ;  /* 0x0000040001047983 */ /* 0x000ee80000100800 */
[----:B0-----:R-:W3:Y:S04]  /*f180*/  LDL R2, [R1+0x8] ;  /* 0x0000080001027983 */ /* 0x001ee80000100800 */
[----:B------:R-:W2:Y:S01]  /*f190*/  LDL R3, [R1+0x14] ;  /* 0x0000140001037983 */ /* 0x000ea20000100800 */
[----:B------:R-:W-:Y:S01]  /*f1a0*/  UIADD3 UR4, UP0, UR36, 0x470, URZ ;  /* 0x0000047024047890 */ /* 0x000fe2000ff1e03f */
[----:B------:R-:W-:Y:S01]  /*f1b0*/  PLOP3.LUT P0, PT, PT, PT, PT, 0x80, 0x0 ;  /* 0x000000000000781c */ /* 0x000fe20003f0f070 */
[----:B------:R-:W-:Y:S01]  /*f1c0*/  VIADD R0, R0, 0x34850 ;  /* 0x0003485000007836 */ /* 0x000fe20000000000 */
[----:B------:R-:W-:Y:S01]  /*f1d0*/  UMOV UR6, 0x0 ;  /* 0x0000000000067882 */ /* 0x000fe20000000000 */
[----:B------:R-:W-:Y:S01]  /*f1e0*/  UIADD3.X UR5, URZ, UR37, URZ, UP0, !UPT ;  /* 0x000000253f057290 */ /* 0x000fe200087fe43f */
[----:B------:R-:W-:Y:S01]  /*f1f0*/  UMOV UR7, 0x14f00000 ;  /* 0x14f0000000077882 */ /* 0x000fe20000000000 */
[----:B------:R-:W-:Y:S01]  /*f200*/  UMOV UR10, URZ ;  /* 0x0000003f000a7c82 */ /* 0x000fe20008000000 */
[----:B---3--:R-:W-:-:S02]  /*f210*/  IMAD R2, R2, 0x8000, R4 ;  /* 0x0000800002027824 */ /* 0x008fc400078e0204 */
[----:B--2---:R-:W-:Y:S02]  /*f220*/  IMAD R3, R3, 0x80, R5 ;  /* 0x0000008003037824 */ /* 0x004fe400078e0205 */
[----:B------:R-:W-:-:S07]  /*f230*/  VIADD R4, R2, 0x400 ;  /* 0x0000040002047836 */ /* 0x000fce0000000000 */
.L_x_506:
        /* <DEDUP_REMOVED lines=11> */
[----:B------:R-:W-:Y:S01]  /*f2f0*/  PLOP3.LUT P0, PT, PT, PT, PT, 0x80, 0x0 ;  /* 0x000000000000781c */ /* 0x000fe20003f0f070 */
[----:B------:R-:W-:Y:S01]  /*f300*/  VIADD R2, R2, 0x4400 ;  /* 0x0000440002027836 */ /* 0x000fe20000000000 */
[----:B------:R-:W-:Y:S01]  /*f310*/  UMOV UR6, 0x0 ;  /* 0x0000000000067882 */ /* 0x000fe20000000000 */
[----:B------:R-:W-:Y:S01]  /*f320*/  UMOV UR7, 0x14f00000 ;  /* 0x14f0000000077882 */ /* 0x000fe20000000000 */
[----:B------:R-:W-:-:S09]  /*f330*/  UMOV UR10, 0x40 ;  /* 0x00000040000a7882 */ /* 0x000fd20000000000 */
.L_x_507:
        /* <DEDUP_REMOVED lines=11> */
.L_x_501:
[----:B------:R-:W-:Y:S05]  /*f3f0*/  BSYNC B0 ;  /* 0x0000000000007941 */ /* 0x000fea0003800000 */
.L_x_500:
[----:B------:R-:W2:Y:S04]  /*f400*/  LDL.LU R5, [R1+0x8] ;  /* 0x0000080001057983 */ /* 0x000ea80000300800 */
[----:B------:R-:W3:Y:S01]  /*f410*/  LDL.LU R4, [R1+0x10] ;  /* 0x0000100001047983 */ /* 0x000ee20000300800 */
[----:B--2---:R-:W-:-:S04]  /*f420*/  IADD3 R0, R5, 0x1, RZ ;  /* 0x0000000105007810 */ /* 0x004fc80007ffe0ff */
[----:B------:R-:W-:-:S04]  /*f430*/  ISETP.NE.AND P0, PT, R0, 0x2, PT ;  /* 0x000000020000780c */ /* 0x000fc80003f05270 */
[----:B------:R-:W-:Y:S02]  /*f440*/  SEL R2, RZ, 0x1, P0 ;  /* 0x00000001ff027807 */ /* 0x000fe40000000000 */
[----:B------:R-:W-:Y:S02]  /*f450*/  SEL R0, R0, RZ, P0 ;  /* 0x000000ff00007207 */ /* 0x000fe40000000000 */
[----:B---3--:R-:W-:-:S03]  /*f460*/  LOP3.LUT R4, R4, R2, RZ, 0x3c, !PT ;  /* 0x0000000204047212 */ /* 0x008fc600078e3cff */
[----:B------:R0:W-:Y:S04]  /*f470*/  STL [R1+0x8], R0 ;  /* 0x0000080001007387 */ /* 0x0001e80000100800 */
[----:B------:R0:W-:Y:S02]  /*f480*/  STL [R1+0x10], R4 ;  /* 0x0000100401007387 */ /* 0x0001e40000100800 */
.L_x_425:
[----:B------:R-:W-:Y:S05]  /*f490*/  BSYNC B7 ;  /* 0x0000000000077941 */ /* 0x000fea0003800000 */
.L_x_423:
[----:B0-----:R-:W2:Y:S02]  /*f4a0*/  LDL R0, [R1+0x58] ;  /* 0x0000580001007983 */ /* 0x001ea40000100800 */
[----:B--2---:R-:W-:-:S13]  /*f4b0*/  ISETP.NE.AND P0, PT, R0, RZ, PT ;  /* 0x000000ff0000720c */ /* 0x004fda0003f05270 */
[----:B------:R-:W-:Y:S05]  /*f4c0*/  @!P0 BRA `(.L_x_508) ;  /* 0x0000000000288947 */ /* 0x000fea0003800000 */
[----:B------:R-:W-:Y:S05]  /*f4d0*/  WARPSYNC.ALL ;  /* 0x0000000000007948 */ /* 0x000fea0003800000 */
[----:B------:R-:W0:Y:S08]  /*f4e0*/  S2UR UR5, SR_CgaCtaId ;  /* 0x00000000000579c3 */ /* 0x000e300000008800 */
[----:B------:R-:W-:Y:S06]  /*f4f0*/  BAR.SYNC.DEFER_BLOCKING 0x5, 0x180 ;  /* 0x0146000000007b1d */ /* 0x000fec0000010000 */
[----:B------:R-:W-:-:S02]  /*f500*/  UMOV UR4, 0x400 ;  /* 0x0000040000047882 */ /* 0x000fc40000000000 */
[----:B0-----:R-:W-:-:S06]  /*f510*/  ULEA UR4, UR5, UR4, 0x18 ;  /* 0x0000000405047291 */ /* 0x001fcc000f8ec03f */
[----:B------:R-:W-:-:S05]  /*f520*/  IMAD.U32 R0, RZ, RZ, UR4 ;  /* 0x00000004ff007e24 */ /* 0x000fca000f8e00ff */
[----:B------:R0:W2:Y:S04]  /*f530*/  LDS.128 R16, [R0+0x348d0] ;  /* 0x0348d00000107984 */ /* 0x0000a80000000c00 */
[----:B------:R0:W-:Y:S01]  /*f540*/  STL [R1+0x4], R0 ;  /* 0x0000040001007387 */ /* 0x0001e20000100800 */
[----:B------:R-:W-:Y:S06]  /*f550*/  BAR.ARV 0x4, 0x180 ;  /* 0x0106000000007b1d */ /* 0x000fec0000002000 */
[----:B------:R-:W-:Y:S05]  /*f560*/  BRA `(.L_x_509) ;  /* 0x0000000800507947 */ /* 0x000fea0003800000 */
.L_x_508:
[----:B------:R-:W1:Y:S01]  /*f570*/  S2R R0, SR_TID.X ;  /* 0x0000000000007919 */ /* 0x000e620000002100 */
[----:B------:R-:W-:Y:S01]  /*f580*/  UMOV UR4, 0xffffffff ;  /* 0xffffffff00047882 */ /* 0x000fe20000000000 */
[----:B-1--4-:R-:W-:-:S04]  /*f590*/  LOP3.LUT R7, R0, 0x1f, RZ, 0xc0, !PT ;  /* 0x0000001f00077812 */ /* 0x012fc800078ec0ff */
[----:B------:R-:W-:Y:S01]  /*f5a0*/  ISETP.NE.AND P0, PT, R7, 0x1f, PT ;  /* 0x0000001f0700780c */ /* 0x000fe20003f05270 */
[----:B------:R-:W-:-:S12]  /*f5b0*/  BRA.DIV UR4, `(.L_x_510) ;  /* 0x0000001e04b87947 */ /* 0x000fd8000b800000 */
[----:B------:R-:W-:Y:S01]  /*f5c0*/  IMAD.IADD R5, R19, 0x1, R7 ;  /* 0x0000000113057824 */ /* 0x000fe200078e0207 */
[----:B------:R-:W-:Y:S01]  /*f5d0*/  ULDC UR4, c[0x0][0xc3c] ;  /* 0x00030f0000047ab9 */ /* 0x000fe20000000800 */
[----:B------:R-:W-:-:S03]  /*f5e0*/  ULDC.64 UR6, c[0x0][0x208] ;  /* 0x0000820000067ab9 */ /* 0x000fc60000000a00 */
[----:B------:R-:W-:-:S13]  /*f5f0*/  ISETP.GE.OR P1, PT, R5, UR4, !P0 ;  /* 0x0000000405007c0c */ /* 0x000fda000c726670 */
[----:B------:R-:W0:Y:S02]  /*f600*/  @!P1 LDC.64 R2, c[0x0][0xc80] ;  /* 0x00032000ff029b82 */ /* 0x000e240000000a00 */
[----:B0-----:R-:W-:-:S06]  /*f610*/  @!P1 IMAD.WIDE R2, R5, 0x4, R2 ;  /* 0x0000000405029825 */ /* 0x001fcc00078e0202 */
[----:B------:R0:W2:Y:S01]  /*f620*/  @!P1 LDG.E R3, desc[UR6][R2.64] ;  /* 0x0000000602039981 */ /* 0x0000a2000c1e1900 */
[C---:B------:R-:W-:Y:S02]  /*f630*/  ISETP.GE.U32.AND P2, PT, R7.reuse, 0x2, PT ;  /* 0x000000020700780c */ /* 0x040fe40003f46070 */
[C---:B------:R-:W-:Y:S01]  /*f640*/  ISETP.GE.U32.AND P3, PT, R7.reuse, 0x4, PT ;  /* 0x000000040700780c */ /* 0x040fe20003f66070 */
[----:B------:R-:W-:Y:S01]  /*f650*/  SHFL.IDX PT, R4, R16, 0x1, 0x1f ;  /* 0x00201f0010047f89 */ /* 0x000fe200000e0000 */
[C---:B------:R-:W-:Y:S02]  /*f660*/  ISETP.GE.U32.AND P4, PT, R7.reuse, 0x8, PT ;  /* 0x000000080700780c */ /* 0x040fe40003f86070 */
[C---:B------:R-:W-:Y:S01]  /*f670*/  ISETP.GE.U32.AND P5, PT, R7.reuse, 0x10, PT ;  /* 0x000000100700780c */ /* 0x040fe20003fa6070 */
[----:B0-----:R-:W-:Y:S02]  /*f680*/  IMAD.MOV.U32 R2, RZ, RZ, RZ ;  /* 0x000000ffff027224 */ /* 0x001fe400078e00ff */
[----:B--2---:R-:W-:Y:S01]  /*f690*/  @!P1 IMAD.MOV.U32 R2, RZ, RZ, R3 ;  /* 0x000000ffff029224 */ /* 0x004fe200078e0003 */
[----:B------:R-:W-:-:S04]  /*f6a0*/  ISETP.NE.AND P1, PT, R7, RZ, PT ;  /* 0x000000ff0700720c */ /* 0x000fc80003f25270 */
        /* <DEDUP_REMOVED lines=13> */
[----:B0-----:R-:W-:-:S04]  /*f780*/  SEL R0, R5, RZ, P5 ;  /* 0x000000ff05007207 */ /* 0x001fc80002800000 */
[----:B------:R-:W-:Y:S02]  /*f790*/  IADD3 R3, R3, R0, RZ ;  /* 0x0000000003037210 */ /* 0x000fe40007ffe0ff */
[----:B------:R0:W1:Y:S04]  /*f7a0*/  SHFL.IDX PT, R0, R16, RZ, 0x1f ;  /* 0x00001fff10007589 */ /* 0x00006800000e0000 */
[----:B------:R0:W2:Y:S02]  /*f7b0*/  SHFL.IDX PT, R6, R3, 0x1f, 0x1f ;  /* 0x03e01f0003067f89 */ /* 0x0000a400000e0000 */
.L_x_576:
[----:B------:R-:W-:Y:S02]  /*f7c0*/  ULDC UR4, c[0x0][0xc38] ;  /* 0x00030e0000047ab9 */ /* 0x000fe40000000800 */
[----:B0-----:R-:W-:-:S04]  /*f7d0*/  IMAD.U32 R16, RZ, RZ, UR4 ;  /* 0x00000004ff107e24 */ /* 0x001fc8000f8e00ff */
[----:B--2---:R-:W-:-:S04]  /*f7e0*/  IMAD R6, R6, R16, RZ ;  /* 0x0000001006067224 */ /* 0x004fc800078e02ff */
[----:B------:R-:W-:-:S05]  /*f7f0*/  IMAD.IADD R4, R4, 0x1, R6 ;  /* 0x0000000104047824 */ /* 0x000fca00078e0206 */
[----:B-1----:R-:W-:-:S13]  /*f800*/  ISETP.GT.AND P6, PT, R4, R0, PT ;  /* 0x000000000400720c */ /* 0x002fda0003fc4270 */
[----:B------:R-:W-:Y:S05]  /*f810*/  @P6 BRA `(.L_x_511) ;  /* 0x0000000000a06947 */ /* 0x000fea0003800000 */
.L_x_516:
[----:B0-----:R-:W0:Y:S01]  /*f820*/  LDC R2, c[0x0][0xc3c] ;  /* 0x00030f00ff027b82 */ /* 0x001e220000000800 */
[----:B------:R-:W-:-:S05]  /*f830*/  VIADD R19, R19, 0x1f ;  /* 0x0000001f13137836 */ /* 0x000fca0000000000 */
[----:B0-----:R-:W-:-:S13]  /*f840*/  ISETP.GE.AND P6, PT, R19, R2, PT ;  /* 0x000000021300720c */ /* 0x001fda0003fc6270 */
[----:B------:R-:W-:Y:S05]  /*f850*/  @P6 BRA `(.L_x_512) ;  /* 0x0000000400486947 */ /* 0x000fea0003800000 */
[----:B------:R-:W0:Y:S01]  /*f860*/  S2R R3, SR_TID.X ;  /* 0x0000000000037919 */ /* 0x000e220000002100 */
[----:B------:R-:W-:Y:S01]  /*f870*/  BSSY B0, `(.L_x_513) ;  /* 0x000000a000007945 */ /* 0x000fe20003800000 */
[----:B0-----:R-:W-:-:S05]  /*f880*/  LOP3.LUT R3, R3, 0x1f, RZ, 0xc0, !PT ;  /* 0x0000001f03037812 */ /* 0x001fca00078ec0ff */
[----:B------:R-:W-:-:S05]  /*f890*/  IMAD.IADD R5, R19, 0x1, R3 ;  /* 0x0000000113057824 */ /* 0x000fca00078e0203 */
[----:B------:R-:W-:Y:S01]  /*f8a0*/  ISETP.GE.OR P6, PT, R5, R2, !P0 ;  /* 0x000000020500720c */ /* 0x000fe200047c6670 */
[----:B------:R-:W-:-:S12]  /*f8b0*/  IMAD.MOV.U32 R2, RZ, RZ, RZ ;  /* 0x000000ffff027224 */ /* 0x000fd800078e00ff */
[----:B------:R-:W-:Y:S05]  /*f8c0*/  @P6 BRA `(.L_x_514) ;  /* 0x0000000000106947 */ /* 0x000fea0003800000 */
[----:B------:R-:W0:Y:S01]  /*f8d0*/  LDC.64 R2, c[0x0][0xc80] ;  /* 0x00032000ff027b82 */ /* 0x000e220000000a00 */
[----:B------:R-:W-:Y:S01]  /*f8e0*/  ULDC.64 UR4, c[0x0][0x208] ;  /* 0x0000820000047ab9 */ /* 0x000fe20000000a00 */
[----:B0-----:R-:W-:-:S06]  /*f8f0*/  IMAD.WIDE R2, R5, 0x4, R2 ;  /* 0x0000000405027825 */ /* 0x001fcc00078e0202 */
[----:B------:R0:W5:Y:S02]  /*f900*/  LDG.E R2, desc[UR4][R2.64] ;  /* 0x0000000402027981 */ /* 0x000164000c1e1900 */
.L_x_514:
[----:B------:R-:W-:Y:S05]  /*f910*/  BSYNC B0 ;  /* 0x0000000000007941 */ /* 0x000fea0003800000 */
.L_x_513:
[----:B------:R-:W-:-:S03]  /*f920*/  UMOV UR4, 0xffffffff ;  /* 0xffffffff00047882 */ /* 0x000fc60000000000 */
[----:B------:R-:W-:Y:S05]  /*f930*/  BRA.DIV UR4, `(.L_x_515) ;  /* 0x0000002204187947 */ /* 0x000fea000b800000 */
[----:B-----5:R-:W0:Y:S02]  /*f940*/  SHFL.UP PT, R14, R2, 0x1, RZ ;  /* 0x04200000020e7989 */ /* 0x020e2400000e00ff */
        /* <DEDUP_REMOVED lines=10> */
[----:B------:R-:W-:-:S05]  /*f9f0*/  IADD3 R3, R3, R5, RZ ;  /* 0x0000000503037210 */ /* 0x000fca0007ffe0ff */
[----:B------:R-:W0:Y:S02]  /*fa00*/  SHFL.UP PT, R5, R3, 0x10, RZ ;  /* 0x0600000003057989 */ /* 0x000e2400000e00ff */
[----:B0-----:R-:W-:-:S05]  /*fa10*/  SEL R5, R5, RZ, P5 ;  /* 0x000000ff05057207 */ /* 0x001fca0002800000 */
[----:B------:R-:W-:-:S05]  /*fa20*/  IMAD.IADD R3, R3, 0x1, R5 ;  /* 0x0000000103037824 */ /* 0x000fca00078e0205 */
[----:B------:R0:W1:Y:S02]  /*fa30*/  SHFL.IDX PT, R6, R3, 0x1f, 0x1f ;  /* 0x03e01f0003067f89 */ /* 0x00006400000e0000 */
.L_x_584:
[----:B------:R-:W-:Y:S02]  /*fa40*/  ULDC UR4, c[0x0][0xc38] ;  /* 0x00030e0000047ab9 */ /* 0x000fe40000000800 */
[----:B------:R-:W-:-:S04]  /*fa50*/  IMAD.U32 R16, RZ, RZ, UR4 ;  /* 0x00000004ff107e24 */ /* 0x000fc8000f8e00ff */
[----:B-1----:R-:W-:-:S04]  /*fa60*/  IMAD R6, R6, R16, RZ ;  /* 0x0000001006067224 */ /* 0x002fc800078e02ff */
[----:B------:R-:W-:-:S05]  /*fa70*/  IMAD.IADD R4, R6, 0x1, R4 ;  /* 0x0000000106047824 */ /* 0x000fca00078e0204 */
[----:B------:R-:W-:-:S13]  /*fa80*/  ISETP.GT.AND P6, PT, R4, R0, PT ;  /* 0x000000000400720c */ /* 0x000fda0003fc4270 */
[----:B------:R-:W-:Y:S05]  /*fa90*/  @!P6 BRA `(.L_x_516) ;  /* 0xfffffffc0060e947 */ /* 0x000fea000383ffff */
.L_x_511:
[----:B------:R-:W-:Y:S01]  /*faa0*/  IMAD.IADD R6, R4, 0x1, -R6 ;  /* 0x0000000104067824 */ /* 0x000fe200078e0a06 */
[----:B------:R-:W-:-:S03]  /*fab0*/  UMOV UR4, 0xffffffff ;  /* 0xffffffff00047882 */ /* 0x000fc60000000000 */
[----:B------:R-:W-:-:S05]  /*fac0*/  IMAD R4, R3, R16, R6 ;  /* 0x0000001003047224 */ /* 0x000fca00078e0206 */
[----:B------:R-:W-:Y:S01]  /*fad0*/  ISETP.GT.AND P6, PT, R4, R0, PT ;  /* 0x000000000400720c */ /* 0x000fe20003fc4270 */
[----:B------:R-:W-:-:S12]  /*fae0*/  BRA.DIV UR4, `(.L_x_517) ;  /* 0x0000002204807947 */ /* 0x000fd8000b800000 */
[----:B------:R-:W-:-:S04]  /*faf0*/  VOTE.ANY R5, PT, !P6 ;  /* 0x0000000000057806 */ /* 0x000fc800070e0100 */
[----:B------:R-:W1:Y:S02]  /*fb00*/  POPC R4, R5 ;  /* 0x0000000500047309 */ /* 0x000e640000000000 */
[----:B-1----:R1:W2:Y:S02]  /*fb10*/  SHFL.IDX PT, R17, R2, R4, 0x1f ;  /* 0x00001f0402117589 */ /* 0x0022a400000e0000 */
.L_x_588:
[----:B------:R-:W-:Y:S01]  /*fb20*/  ISETP.NE.AND P0, PT, R5, RZ, PT ;  /* 0x000000ff0500720c */ /* 0x000fe20003f05270 */
[----:B-1----:R-:W-:-:S12]  /*fb30*/  IMAD.MOV.U32 R2, RZ, RZ, RZ ;  /* 0x000000ffff027224 */ /* 0x002fd800078e00ff */
[----:B------:R-:W-:Y:S05]  /*fb40*/  @!P0 BRA `(.L_x_518) ;  /* 0x0000000000108947 */ /* 0x000fea0003800000 */
[----:B------:R-:W-:Y:S01]  /*fb50*/  UMOV UR4, 0xffffffff ;  /* 0xffffffff00047882 */ /* 0x000fe20000000000 */
[----:B------:R-:W-:Y:S02]  /*fb60*/  VIADD R12, R4, 0xffffffff ;  /* 0xffffffff040c7836 */ /* 0x000fe40000000000 */
[----:B------:R-:W-:Y:S05]  /*fb70*/  BRA.DIV UR4, `(.L_x_519) ;  /* 0x0000002204a47947 */ /* 0x000fea000b800000 */
[----:B------:R1:W3:Y:S02]  /*fb80*/  SHFL.IDX PT, R2, R3, R12, 0x1f ;  /* 0x00001f0c03027589 */ /* 0x0002e400000e0000 */
.L_x_518:
[----:B--2---:R-:W-:Y:S01]  /*fb90*/  IABS R5, R17 ;  /* 0x0000001100057213 */ /* 0x004fe20000000000 */
[----:B---3--:R-:W-:Y:S02]  /*fba0*/  IMAD R16, R2, R16, R6 ;  /* 0x0000001002107224 */ /* 0x008fe400078e0206 */
[----:B------:R-:W-:Y:S01]  /*fbb0*/  IMAD.IADD R19, R4, 0x1, R19 ;  /* 0x0000000104137824 */ /* 0x000fe200078e0213 */
[----:B------:R-:W2:Y:S01]  /*fbc0*/  I2F.RP R2, R5 ;  /* 0x0000000500027306 */ /* 0x000ea20000209400 */
[----:B------:R-:W-:-:S07]  /*fbd0*/  IMAD.IADD R0, R0, 0x1, -R16 ;  /* 0x0000000100007824 */ /* 0x000fce00078e0a10 */
[----:B--2---:R-:W2:Y:S02]  /*fbe0*/  MUFU.RCP R2, R2 ;  /* 0x0000000200027308 */ /* 0x004ea40000001000 */
[----:B--2---:R-:W-:-:S06]  /*fbf0*/  VIADD R2, R2, 0xffffffe ;  /* 0x0ffffffe02027836 */ /* 0x004fcc0000000000 */
[----:B01----:R-:W0:Y:S02]  /*fc00*/  F2I.FTZ.U32.TRUNC.NTZ R3, R2 ;  /* 0x0000000200037305 */ /* 0x003e24000021f000 */
[----:B0-----:R-:W-:-:S04]  /*fc10*/  IMAD.MOV R2, RZ, RZ, -R3 ;  /* 0x000000ffff027224 */ /* 0x001fc800078e0a03 */
[----:B------:R-:W-:Y:S01]  /*fc20*/  IMAD R6, R2, R5, RZ ;  /* 0x0000000502067224 */ /* 0x000fe200078e02ff */
[----:B------:R-:W-:-:S05]  /*fc30*/  MOV R2, RZ ;  /* 0x000000ff00027202 */ /* 0x000fca0000000f00 */
[----:B------:R-:W-:Y:S01]  /*fc40*/  IMAD.HI.U32 R2, R3, R6, R2 ;  /* 0x0000000603027227 */ /* 0x000fe200078e0002 */
[----:B------:R-:W-:Y:S02]  /*fc50*/  IABS R6, R17 ;  /* 0x0000001100067213 */ /* 0x000fe40000000000 */
[----:B------:R-:W-:-:S03]  /*fc60*/  IABS R3, R0 ;  /* 0x0000000000037213 */ /* 0x000fc60000000000 */
[----:B------:R-:W-:Y:S02]  /*fc70*/  IMAD.MOV R6, RZ, RZ, -R6 ;  /* 0x000000ffff067224 */ /* 0x000fe400078e0a06 */
        /* <DEDUP_REMOVED lines=12> */
[----:B------:R-:W-:Y:S01]  /*fd40*/  MOV R18, R2 ;  /* 0x0000000200127202 */ /* 0x000fe20000000f00 */
[----:B------:R-:W-:-:S04]  /*fd50*/  IMAD.MOV R3, RZ, RZ, -R2 ;  /* 0x000000ffff037224 */ /* 0x000fc800078e0a02 */
[----:B------:R-:W-:Y:S01]  /*fd60*/  IMAD R17, R17, R3, R0 ;  /* 0x0000000311117224 */ /* 0x000fe200078e0200 */
[----:B------:R-:W-:Y:S06]  /*fd70*/  BRA `(.L_x_520) ;  /* 0x00000000001c7947 */ /* 0x000fec0003800000 */
.L_x_512:
[----:B------:R-:W-:Y:S01]  /*fd80*/  UMOV UR4, URZ ;  /* 0x0000003f00047c82 */ /* 0x000fe20008000000 */
[----:B------:R-:W-:Y:S01]  /*fd90*/  UMOV UR5, URZ ;  /* 0x0000003f00057c82 */ /* 0x000fe20008000000 */
[----:B------:R-:W-:Y:S01]  /*fda0*/  ULDC UR6, c[0x0][0xc3c] ;  /* 0x00030f0000067ab9 */ /* 0x000fe20000000800 */
[----:B------:R-:W-:Y:S02]  /*fdb0*/  IMAD.MOV.U32 R16, RZ, RZ, R0 ;  /* 0x000000ffff107224 */ /* 0x000fe400078e0000 */
[----:B------:R-:W-:Y:S02]  /*fdc0*/  IMAD.U32 R17, RZ, RZ, UR4 ;  /* 0x00000004ff117e24 */ /* 0x000fe4000f8e00ff */
[----:B------:R-:W-:Y:S02]  /*fdd0*/  IMAD.U32 R18, RZ, RZ, UR5 ;  /* 0x00000005ff127e24 */ /* 0x000fe4000f8e00ff */
[----:B------:R-:W-:-:S07]  /*fde0*/  IMAD.U32 R19, RZ, RZ, UR6 ;  /* 0x00000006ff137e24 */ /* 0x000fce000f8e00ff */
.L_x_520:
[----:B------:R3:W2:Y:S01]  /*fdf0*/  LDL R3, [R1+0x4] ;  /* 0x0000040001037983 */ /* 0x0006a20000100800 */
[----:B------:R-:W0:Y:S01]  /*fe00*/  S2R R0, SR_TID.X ;  /* 0x0000000000007919 */ /* 0x000e220000002100 */
[----:B------:R-:W-:Y:S05]  /*fe10*/  WARPSYNC.ALL ;  /* 0x0000000000007948 */ /* 0x000fea0003800000 */
[----:B0-----:R-:W-:Y:S01]  /*fe20*/  LOP3.LUT R0, R0, 0x1f, RZ, 0xc0, !PT ;  /* 0x0000001f00007812 */ /* 0x001fe200078ec0ff */
[----:B------:R-:W-:Y:S03]  /*fe30*/  BAR.SYNC.DEFER_BLOCKING 0x4, 0x180 ;  /* 0x0106000000007b1d */ /* 0x000fe60000010000 */
[----:B------:R-:W-:-:S13]  /*fe40*/  ISETP.NE.AND P0, PT, R0, RZ, PT ;  /* 0x000000ff0000720c */ /* 0x000fda0003f05270 */
[----:B------:R-:W2:Y:S01]  /*fe50*/  @!P0 S2R R0, SR_CgaCtaId ;  /* 0x0000000000008919 */ /* 0x000ea20000008800 */
[----:B------:R-:W-:-:S04]  /*fe60*/  @!P0 MOV R2, 0x400 ;  /* 0x0000040000028802 */ /* 0x000fc80000000f00 */
[----:B--2---:R-:W-:-:S05]  /*fe70*/  @!P0 LEA R3, R0, R2, 0x18 ;  /* 0x0000000200038211 */ /* 0x004fca00078ec0ff */
[----:B------:R3:W-:Y:S04]  /*fe80*/  @!P0 STS.128 [R3+0x348d0], R16 ;  /* 0x0348d01003008388 */ /* 0x0007e80000000c00 */
[----:B------:R3:W-:Y:S01]  /*fe90*/  @!P0 STL [R1+0x4], R3 ;  /* 0x0000040301008387 */ /* 0x0007e20000100800 */
[----:B------:R-:W-:Y:S06]  /*fea0*/  BAR.ARV 0x5, 0x180 ;  /* 0x0146000000007b1d */ /* 0x000fec0000002000 */
.L_x_509:
[----:B------:R-:W-:Y:S02]  /*feb0*/  ULDC UR4, c[0x0][0xc3c] ;  /* 0x00030f0000047ab9 */ /* 0x000fe40000000800 */
[----:B--2---:R-:W-:-:S13]  /*fec0*/  ISETP.GE.AND P0, PT, R19, UR4, PT ;  /* 0x0000000413007c0c */ /* 0x004fda000bf06270 */
[----:B------:R-:W-:Y:S05]  /*fed0*/  @!P0 BRA `(.L_x_521) ;  /* 0xffffffac004c8947 */ /* 0x000fea000383ffff */
[----:B------:R-:W-:Y:S05]  /*fee0*/  BSYNC B8 ;  /* 0x0000000000087941 */ /* 0x000fea0003800000 */
.L_x_419:
[----:B0-----:R-:W2:Y:S01]  /*fef0*/  LDL.LU R0, [R1+0x50] ;  /* 0x0000500001007983 */ /* 0x001ea20000300800 */
[----:B------:R-:W-:Y:S01]  /*ff00*/  BSSY B0, `(.L_x_522) ;  /* 0x000000b000007945 */ /* 0x000fe20003800000 */
[----:B------:R-:W0:Y:S01]  /*ff10*/  S2R R5, SR_CgaCtaId ;  /* 0x0000000000057919 */ /* 0x000e220000008800 */
[----:B--2---:R-:W-:-:S05]  /*ff20*/  VIADD R0, R0, 0x1 ;  /* 0x0000000100007836 */ /* 0x004fca0000000000 */
[----:B------:R-:W-:-:S04]  /*ff30*/  LEA.HI R2, R0, R0, RZ, 0x1 ;  /* 0x0000000000027211 */ /* 0x000fc800078f08ff */
[----:B---3--:R-:W-:-:S05]  /*ff40*/  LOP3.LUT R3, R2, 0xfffffffe, RZ, 0xc0, !PT ;  /* 0xfffffffe02037812 */ /* 0x008fca00078ec0ff */
[----:B------:R-:W-:Y:S01]  /*ff50*/  IMAD.IADD R3, R0, 0x1, -R3 ;  /* 0x0000000100037824 */ /* 0x000fe200078e0a03 */
[----:B------:R-:W-:-:S04]  /*ff60*/  MOV R0, 0x400 ;  /* 0x0000040000007802 */ /* 0x000fc80000000f00 */
[----:B0-----:R-:W-:Y:S02]  /*ff70*/  LEA R0, R5, R0, 0x18 ;  /* 0x0000000005007211 */ /* 0x001fe400078ec0ff */
[----:B------:R-:W-:-:S04]  /*ff80*/  SHF.L.U32 R3, R3, 0x1f, RZ ;  /* 0x0000001f03037819 */ /* 0x000fc800000006ff */
[----:B------:R-:W0:Y:S02]  /*ff90*/  SYNCS.PHASECHK.TRANS64.TRYWAIT P0, [R0+URZ+0x34820], R3 ;  /* 0x03482003000075a7 */ /* 0x000e24000800017f */
[----:B0-----:R-:W-:Y:S05]  /*ffa0*/  @!P0 BRA `(.L_x_523) ;  /* 0x0000001c00c08947 */ /* 0x001fea0003800000 */
.L_x_591:
[----:B------:R-:W-:Y:S05]  /*ffb0*/  BSYNC B0 ;  /* 0x0000000000007941 */ /* 0x000fea0003800000 */
.L_x_522:
[----:B------:R-:W-:-:S03]  /*ffc0*/  UMOV UR4, 0xffffffff ;  /* 0xffffffff00047882 */ /* 0x000fc60000000000 */
[----:B------:R-:W-:Y:S05]  /*ffd0*/  BRA.DIV UR4, `(.L_x_524) ;  /* 0x0000001e04c87947 */ /* 0x000fea000b800000 */
[----:B------:R-:W2:Y:S02]  /*ffe0*/  S2R R2, SR_TID.X ;  /* 0x0000000000027919 */ /* 0x000ea40000002100 */
[----:B--2---:R-:W-:-:S04]  /*fff0*/  SHF.R.U32.HI R2, RZ, 0x5, R2 ;  /* 0x00000005ff027819 */ /* 0x004fc80000011602 */
[----:B------:R-:W-:-:S05]  /*10000*/  LOP3.LUT R2, R2, 0x3, RZ, 0xc0, !PT ;  /* 0x0000000302027812 */ /* 0x000fca00078ec0ff */
[----:B------:R2:W3:Y:S02]  /*10010*/  SHFL.IDX PT, R14, R2, RZ, 0x1f ;  /* 0x00001fff020e7589 */ /* 0x0004e400000e0000 */
.L_x_594:
[----:B---3--:R-:W-:Y:S01]  /*10020*/  ISETP.NE.AND P0, PT, R14, RZ, PT ;  /* 0x000000ff0e00720c */ /* 0x008fe20003f05270 */
[----:B------:R-:W-:-:S12]  /*10030*/  BSSY B0, `(.L_x_525) ;  /* 0x0000029000007945 */ /* 0x000fd80003800000 */
[----:B------:R-:W-:Y:S05]  /*10040*/  @P0 BRA `(.L_x_526) ;  /* 0x00000000009c0947 */ /* 0x000fea0003800000 */
[----:B------:R-:W-:-:S03]  /*10050*/  UMOV UR4, 0xffffffff ;  /* 0xffffffff00047882 */ /* 0x000fc60000000000 */
[----:B------:R-:W-:Y:S05]  /*10060*/  BRA.DIV UR4, `(.L_x_527) ;  /* 0x0000001e04d87947 */ /* 0x000fea000b800000 */
[----:B------:R-:W-:-:S13]  /*10070*/  ELECT P6, URZ, PT ;  /* 0x00000000003f782f */ /* 0x000fda00038c0000 */
.L_x_597:
        /* <DEDUP_REMOVED lines=8> */
.L_x_528:
[----:B0-----:R-:W2:Y:S04]  /*10100*/  LDL R3, [R1+0x8] ;  /* 0x0000080001037983 */ /* 0x001ea80000100800 */
[----:B-1--4-:R-:W3:Y:S01]  /*10110*/  LDL.LU R7, [R1+0x10] ;  /* 0x0000100001077983 */ /* 0x012ee20000300800 */
[----:B------:R-:W-:-:S05]  /*10120*/  VIADD R2, R0, 0x34840 ;  /* 0x0003484000027836 */ /* 0x000fca0000000000 */
[C---:B--2---:R-:W-:Y:S01]  /*10130*/  LEA R6, R3.reuse, R2, 0x3 ;  /* 0x0000000203067211 */ /* 0x044fe200078e18ff */
[----:B------:R-:W-:Y:S01]  /*10140*/  VIADD R3, R3, 0x1 ;  /* 0x0000000103037836 */ /* 0x000fe20000000000 */
[----:B---3--:R-:W-:-:S04]  /*10150*/  SHF.L.U32 R5, R7, 0x1f, RZ ;  /* 0x0000001f07057819 */ /* 0x008fc800000006ff */
[C---:B------:R-:W-:Y:S01]  /*10160*/  ISETP.NE.AND P1, PT, R3.reuse, 0x2, PT ;  /* 0x000000020300780c */ /* 0x040fe20003f25270 */
[----:B------:R-:W0:Y:S03]  /*10170*/  SYNCS.PHASECHK.TRANS64.TRYWAIT P0, [R6+URZ], R5 ;  /* 0x00000005060075a7 */ /* 0x000e26000800017f */
[----:B------:R-:W-:Y:S02]  /*10180*/  SEL R4, RZ, 0x1, P1 ;  /* 0x00000001ff047807 */ /* 0x000fe40000800000 */
[----:B------:R-:W-:Y:S02]  /*10190*/  SEL R3, R3, RZ, P1 ;  /* 0x000000ff03037207 */ /* 0x000fe40000800000 */
[----:B------:R-:W-:-:S03]  /*101a0*/  LOP3.LUT R4, R7, R4, RZ, 0x3c, !PT ;  /* 0x0000000407047212 */ /* 0x000fc600078e3cff */
[----:B------:R-:W-:Y:S01]  /*101b0*/  IMAD R7, R3, 0x8, R2 ;  /* 0x0000000803077824 */ /* 0x000fe200078e0202 */
[----:B------:R-:W-:Y:S01]  /*101c0*/  SHF.L.U32 R2, R4, 0x1f, RZ ;  /* 0x0000001f04027819 */ /* 0x000fe200000006ff */
[----:B0-----:R-:W-:Y:S06]  /*101d0*/  @!P0 BRA `(.L_x_529) ;  /* 0x0000001c009c8947 */ /* 0x001fec0003800000 */
.L_x_598:
[----:B------:R-:W1:Y:S02]  /*101e0*/  SYNCS.PHASECHK.TRANS64.TRYWAIT P0, [R7+URZ], R2 ;  /* 0x00000002070075a7 */ /* 0x000e64000800017f */
[----:B-1----:R-:W-:Y:S05]  /*101f0*/  @!P0 BRA `(.L_x_530) ;  /* 0x0000001c00a88947 */ /* 0x002fea0003800000 */
.L_x_599:
[----:B------:R-:W-:Y:S05]  /*10200*/  @!P2 BRA `(.L_x_531) ;  /* 0x000000000004a947 */ /* 0x000fea0003800000 */
[----:B------:R-:W-:Y:S01]  /*10210*/  BPT.TRAP 0x1 ;  /* 0x000000040000795c */ /* 0x000fe20000300000 */
.L_x_531:
[----:B------:R-:W2:Y:S01]  /*10220*/  LDL.LU R4, [R1+0x8] ;  /* 0x0000080001047983 */ /* 0x000ea20000300800 */
[----:B------:R-:W-:-:S04]  /*10230*/  VIADD R0, R0, 0x34860 ;  /* 0x0003486000007836 */ /* 0x000fc80000000000 */
[----:B--2---:R-:W-:-:S04]  /*10240*/  IMAD R4, R4, 0x8, R0 ;  /* 0x0000000804047824 */ /* 0x004fc800078e0200 */
[----:B------:R-:W2:Y:S02]  /*10250*/  SYNCS.PHASECHK.TRANS64.TRYWAIT P0, [R4+URZ], R5 ;  /* 0x00000005040075a7 */ /* 0x000ea4000800017f */
[----:B--2---:R-:W-:Y:S05]  /*10260*/  @!P0 BRA `(.L_x_532) ;  /* 0x0000001c00a08947 */ /* 0x004fea0003800000 */
.L_x_600:
[----:B------:R-:W-:-:S07]  /*10270*/  IMAD R3, R3, 0x8, R0 ;  /* 0x0000000803037824 */ /* 0x000fce00078e0200 */
.L_x_533:
[----:B---3--:R3:W4:Y:S02]  /*10280*/  SYNCS.PHASECHK.TRANS64.TRYWAIT P0, [R3+URZ], R2 ;  /* 0x00000002030075a7 */ /* 0x008724000800017f */
[----:B----4-:R-:W-:Y:S05]  /*10290*/  @!P0 NANOSLEEP.SYNCS 0x989680 ;  /* 0x009896800000895d */ /* 0x010fea0003900000 */
[----:B------:R-:W4:Y:S02]  /*102a0*/  @!P0 SYNCS.PHASECHK.TRANS64 P0, [R3+URZ], R2 ;  /* 0x00000002030085a7 */ /* 0x000f24000800007f */
[----:B----4-:R-:W-:Y:S05]  /*102b0*/  @!P0 BRA `(.L_x_533) ;  /* 0xfffffffc00f08947 */ /* 0x010fea000383ffff */
.L_x_526:
[----:B------:R-:W-:Y:S05]  /*102c0*/  BSYNC B0 ;  /* 0x0000000000007941 */ /* 0x000fea0003800000 */
.L_x_525:
[----:B------:R-:W-:Y:S05]  /*102d0*/  EXIT ;  /* 0x000000000000794d */ /* 0x000fea0003800000 */
.L_x_371:
[----:B0-----:R0:W1:Y:S02]  /*102e0*/  SYNCS.PHASECHK.TRANS64.TRYWAIT P1, [R0+URZ+0x34800], R3 ;  /* 0x03480003000075a7 */ /* 0x001064000802017f */
[----:B-1----:R-:W-:Y:S05]  /*102f0*/  @!P1 NANOSLEEP.SYNCS 0x989680 ;  /* 0x009896800000995d */ /* 0x002fea0003900000 */
[----:B------:R-:W1:Y:S02]  /*10300*/  @!P1 SYNCS.PHASECHK.TRANS64 P1, [R0+URZ+0x34800], R3 ;  /* 0x03480003000095a7 */ /* 0x000e64000802007f */
[----:B-1----:R-:W-:Y:S05]  /*10310*/  @!P1 BRA `(.L_x_371) ;  /* 0xfffffffc00f09947 */ /* 0x002fea000383ffff */
[----:B------:R-:W-:Y:S05]  /*10320*/  BRA `(.L_x_534) ;  /* 0xffffff1000fc7947 */ /* 0x000fea000383ffff */
.L_x_375:
[----:B-1----:R1:W2:Y:S02]  /*10330*/  SYNCS.PHASECHK.TRANS64.TRYWAIT P2, [R3+URZ+0x34830], R4 ;  /* 0x03483004030075a7 */ /* 0x0022a4000804017f */
[----:B--2---:R-:W-:Y:S05]  /*10340*/  @!P2 NANOSLEEP.SYNCS 0x989680 ;  /* 0x009896800000a95d */ /* 0x004fea0003900000 */
[----:B------:R-:W2:Y:S02]  /*10350*/  @!P2 SYNCS.PHASECHK.TRANS64 P2, [R3+URZ+0x34830], R4 ;  /* 0x034830040300a5a7 */ /* 0x000ea4000804007f */
[----:B--2---:R-:W-:Y:S05]  /*10360*/  @!P2 BRA `(.L_x_375) ;  /* 0xfffffffc00f0a947 */ /* 0x004fea000383ffff */
[----:B------:R-:W-:Y:S05]  /*10370*/  BRA `(.L_x_374) ;  /* 0xffffff1400207947 */ /* 0x000fea000383ffff */
.L_x_380:
[----:B-1----:R-:W-:-:S04]  /*10380*/  IMAD.U32 R9, RZ, RZ, UR7 ;  /* 0x00000007ff097e24 */ /* 0x002fc8000f8e00ff */
[----:B------:R1:W2:Y:S03]  /*10390*/  SYNCS.PHASECHK.TRANS64.TRYWAIT P2, [R9+URZ+0x34830], R6 ;  /* 0x03483006090075a7 */ /* 0x0002a6000804017f */
[----:B--2---:R-:W-:Y:S05]  /*103a0*/  @!P2 NANOSLEEP.SYNCS 0x989680 ;  /* 0x009896800000a95d */ /* 0x004fea0003900000 */
[----:B------:R-:W2:Y:S02]  /*103b0*/  @!P2 SYNCS.PHASECHK.TRANS64 P2, [R9+URZ+0x34830], R6 ;  /* 0x034830060900a5a7 */ /* 0x000ea4000804007f */
[----:B--2---:R-:W-:Y:S05]  /*103c0*/  @!P2 BRA `(.L_x_380) ;  /* 0xfffffffc00eca947 */ /* 0x004fea000383ffff */
[----:B------:R-:W-:Y:S05]  /*103d0*/  BRA `(.L_x_379) ;  /* 0xffffff4000c87947 */ /* 0x000fea000383ffff */
.L_x_384:
[----:B---3--:R3:W4:Y:S02]  /*103e0*/  SYNCS.PHASECHK.TRANS64.TRYWAIT P2, [R10+URZ+0x34850], R5 ;  /* 0x034850050a0075a7 */ /* 0x008724000804017f */
[----:B----4-:R-:W-:Y:S05]  /*103f0*/  @!P2 NANOSLEEP.SYNCS 0x989680 ;  /* 0x009896800000a95d */ /* 0x010fea0003900000 */
[----:B------:R-:W4:Y:S02]  /*10400*/  @!P2 SYNCS.PHASECHK.TRANS64 P2, [R10+URZ+0x34850], R5 ;  /* 0x034850050a00a5a7 */ /* 0x000f24000804007f */
[----:B----4-:R-:W-:Y:S05]  /*10410*/  @!P2 BRA `(.L_x_384) ;  /* 0xfffffffc00f0a947 */ /* 0x010fea000383ffff */
[----:B------:R-:W-:Y:S05]  /*10420*/  BRA `(.L_x_383) ;  /* 0xffffff4800f87947 */ /* 0x000fea000383ffff */
.L_x_389:
[----:B-1----:R1:W2:Y:S02]  /*10430*/  SYNCS.PHASECHK.TRANS64.TRYWAIT P0, [R14+URZ+0x34850], R5 ;  /* 0x034850050e0075a7 */ /* 0x0022a4000800017f */
[----:B--2---:R-:W-:Y:S05]  /*10440*/  @!P0 NANOSLEEP.SYNCS 0x989680 ;  /* 0x009896800000895d */ /* 0x004fea0003900000 */
[----:B------:R-:W2:Y:S02]  /*10450*/  @!P0 SYNCS.PHASECHK.TRANS64 P0, [R14+URZ+0x34850], R5 ;  /* 0x034850050e0085a7 */ /* 0x000ea4000800007f */
[----:B--2---:R-:W-:Y:S05]  /*10460*/  @!P0 BRA `(.L_x_389) ;  /* 0xfffffffc00f08947 */ /* 0x004fea000383ffff */
[----:B------:R-:W-:Y:S05]  /*10470*/  BRA `(.L_x_388) ;  /* 0xffffff6c00c87947 */ /* 0x000fea000383ffff */
.L_x_431:
[----:B------:R-:W1:Y:S01]  /*10480*/  S2R R4, SR_TID.X ;  /* 0x0000000000047919 */ /* 0x000e620000002100 */
[----:B------:R-:W-:Y:S01]  /*10490*/  BSSY B0, `(.L_x_535) ;  /* 0x000000a000007945 */ /* 0x000fe20003800000 */
[----:B0-----:R-:W-:Y:S01]  /*104a0*/  IMAD.MOV.U32 R12, RZ, RZ, RZ ;  /* 0x000000ffff0c7224 */ /* 0x001fe200078e00ff */
[----:B------:R-:W-:Y:S01]  /*104b0*/  MOV R11, 0x1f ;  /* 0x0000001f000b7802 */ /* 0x000fe20000000f00 */
[----:B------:R-:W-:Y:S01]  /*104c0*/  IMAD.MOV.U32 R15, RZ, RZ, -0x1 ;  /* 0xffffffffff0f7424 */ /* 0x000fe200078e00ff */
[----:B-1----:R-:W-:-:S04]  /*104d0*/  SHF.R.U32.HI R4, RZ, 0x5, R4 ;  /* 0x00000005ff047819 */ /* 0x002fc80000011604 */
[----:B------:R-:W-:-:S05]  /*104e0*/  LOP3.LUT R4, R4, 0x3, RZ, 0xc0, !PT ;  /* 0x0000000304047812 */ /* 0x000fca00078ec0ff */
[----:B------:R-:W-:-:S07]  /*104f0*/  IMAD.MOV.U32 R13, RZ, RZ, R4 ;  /* 0x000000ffff0d7224 */ /* 0x000fce00078e0004 */
[----:B------:R-:W-:Y:S05]  /*10500*/  WARPSYNC.COLLECTIVE R15, `(.L_x_536) ;  /* 0x000000000f087348 */ /* 0x000fea0003c00000 */
[----:B------:R0:W1:Y:S02]  /*10510*/  SHFL.IDX P6, R14, R13, R12, R11 ;  /* 0x0000000c0d0e7389 */ /* 0x00006400000c000b */
[----:B01----:R-:W-:Y:S01]  /*10520*/  ENDCOLLECTIVE ;  /* 0x000000000000791b */ /* 0x003fe20003800000 */
.L_x_536:
[----:B------:R-:W-:Y:S05]  /*10530*/  BSYNC B0 ;  /* 0x0000000000007941 */ /* 0x000fea0003800000 */
.L_x_535:
[----:B------:R-:W-:Y:S05]  /*10540*/  BRA `(.L_x_537) ;  /* 0xffffffb000b07947 */ /* 0x000fea000383ffff */
.L_x_433:
[----:B------:R-:W-:Y:S01]  /*10550*/  BSSY B0, `(.L_x_538) ;  /* 0x0000006000007945 */ /* 0x000fe20003800000 */
[----:B------:R-:W-:-:S07]  /*10560*/  IMAD.MOV.U32 R15, RZ, RZ, -0x1 ;  /* 0xffffffffff0f7424 */ /* 0x000fce00078e00ff */
[----:B012---:R-:W-:Y:S05]  /*10570*/  WARPSYNC.COLLECTIVE R15, `(.L_x_539) ;  /* 0x000000000f0c7348 */ /* 0x007fea0003c00000 */
[----:B------:R-:W-:Y:S02]  /*10580*/  ELECT P6, UR62, PT ;  /* 0x00000000003e782f */ /* 0x000fe400038c0000 */
[----:B------:R-:W-:Y:S01]  /*10590*/  MOV R14, UR62 ;  /* 0x0000003e000e7c02 */ /* 0x000fe20008000f00 */
[----:B012---:R-:W-:Y:S10]  /*105a0*/  ENDCOLLECTIVE ;  /* 0x000000000000791b */ /* 0x007ff40003800000 */
.L_x_539:
[----:B------:R-:W-:Y:S05]  /*105b0*/  BSYNC B0 ;  /* 0x0000000000007941 */ /* 0x000fea0003800000 */
.L_x_538:
[----:B------:R-:W-:Y:S05]  /*105c0*/  BRA `(.L_x_540) ;  /* 0xffffffb000b47947 */ /* 0x000fea000383ffff */
.L_x_435:
[----:B--2---:R2:W3:Y:S02]  /*105d0*/  SYNCS.PHASECHK.TRANS64.TRYWAIT P0, [R0+URZ+0x34840], R2 ;  /* 0x03484002000075a7 */ /* 0x0044e4000800017f */
[----:B---3--:R-:W-:Y:S05]  /*105e0*/  @!P0 NANOSLEEP.SYNCS 0x989680 ;  /* 0x009896800000895d */ /* 0x008fea0003900000 */
[----:B------:R-:W3:Y:S02]  /*105f0*/  @!P0 SYNCS.PHASECHK.TRANS64 P0, [R0+URZ+0x34840], R2 ;  /* 0x03484002000085a7 */ /* 0x000ee4000800007f */
[----:B---3--:R-:W-:Y:S05]  /*10600*/  @!P0 BRA `(.L_x_435) ;  /* 0xfffffffc00f08947 */ /* 0x008fea000383ffff */
[----:B------:R-:W-:Y:S05]  /*10610*/  BRA `(.L_x_541) ;  /* 0xffffffb400247947 */ /* 0x000fea000383ffff */
.L_x_439:
[----:B------:R0:W5:Y:S01]  /*10620*/  LDL.LU R8, [R1+0x40] ;  /* 0x0000400001087983 */ /* 0x0001620000300800 */
[----:B------:R-:W-:Y:S02]  /*10630*/  IMAD.MOV.U32 R13, RZ, RZ, R0 ;  /* 0x000000ffff0d7224 */ /* 0x000fe400078e0000 */
[----:B------:R-:W-:Y:S01]  /*10640*/  IMAD.MOV.U32 R12, RZ, RZ, RZ ;  /* 0x000000ffff0c7224 */ /* 0x000fe200078e00ff */
[----:B------:R-:W1:Y:S01]  /*10650*/  S2R R5, SR_TID.X ;  /* 0x0000000000057919 */ /* 0x000e620000002100 */
[----:B------:R-:W-:Y:S02]  /*10660*/  IMAD.MOV.U32 R11, RZ, RZ, 0x181f ;  /* 0x0000181fff0b7424 */ /* 0x000fe400078e00ff */
[----:B------:R-:W-:-:S07]  /*10670*/  IMAD.MOV.U32 R15, RZ, RZ, -0x1 ;  /* 0xffffffffff0f7424 */ /* 0x000fce00078e00ff */
[----:B01---5:R-:W-:Y:S05]  /*10680*/  WARPSYNC.COLLECTIVE R15, `(.L_x_542) ;  /* 0x000000000f087348 */ /* 0x023fea0003c00000 */
[----:B------:R2:W3:Y:S02]  /*10690*/  SHFL.IDX P6, R14, R13, R12, R11 ;  /* 0x0000000c0d0e7389 */ /* 0x0004e400000c000b */
[----:B0123-5:R-:W-:Y:S01]  /*106a0*/  ENDCOLLECTIVE ;  /* 0x000000000000791b */ /* 0x02ffe20003800000 */
.L_x_542:
[----:B------:R-:W-:Y:S02]  /*106b0*/  IMAD.MOV.U32 R13, RZ, RZ, R4 ;  /* 0x000000ffff0d7224 */ /* 0x000fe400078e0004 */
[----:B------:R-:W-:-:S07]  /*106c0*/  IMAD.MOV.U32 R6, RZ, RZ, R14 ;  /* 0x000000ffff067224 */ /* 0x000fce00078e000e */
[----:B------:R-:W-:Y:S05]  /*106d0*/  WARPSYNC.COLLECTIVE R15, `(.L_x_543) ;  /* 0x000000000f087348 */ /* 0x000fea0003c00000 */
[----:B------:R0:W1:Y:S02]  /*106e0*/  SHFL.IDX P6, R14, R13, R12, R11 ;  /* 0x0000000c0d0e7389 */ /* 0x00006400000c000b */
[----:B01----:R-:W-:Y:S01]  /*106f0*/  ENDCOLLECTIVE ;  /* 0x000000000000791b */ /* 0x003fe20003800000 */
.L_x_543:
[----:B------:R-:W-:Y:S01]  /*10700*/  ULDC.64 UR4, c[0x0][0x208] ;  /* 0x0000820000047ab9 */ /* 0x000fe20000000a00 */
[----:B------:R-:W-:Y:S02]  /*10710*/  IMAD.MOV.U32 R13, RZ, RZ, R0 ;  /* 0x000000ffff0d7224 */ /* 0x000fe400078e0000 */
[----:B------:R-:W-:Y:S02]  /*10720*/  IMAD.MOV.U32 R12, RZ, RZ, 0x1 ;  /* 0x00000001ff0c7424 */ /* 0x000fe400078e00ff */
[----:B------:R-:W-:Y:S01]  /*10730*/  IMAD R3, R8, R7, RZ ;  /* 0x0000000708037224 */ /* 0x000fe200078e02ff */
[----:B------:R-:W-:Y:S01]  /*10740*/  MOV R7, R14 ;  /* 0x0000000e00077202 */ /* 0x000fe20000000f00 */
[----:B------:R-:W0:Y:S02]  /*10750*/  S2R R8, SR_TID.X ;  /* 0x0000000000087919 */ /* 0x000e240000002100 */
[----:B0-----:R-:W-:-:S04]  /*10760*/  LOP3.LUT R8, R8, 0x7f, RZ, 0xc0, !PT ;  /* 0x0000007f08087812 */ /* 0x001fc800078ec0ff */
[----:B------:R-:W-:-:S05]  /*10770*/  SHF.R.U32.HI R8, RZ, 0x3, R8 ;  /* 0x00000003ff087819 */ /* 0x000fca0000011608 */
[----:B------:R-:W-:Y:S02]  /*10780*/  IMAD.IADD R2, R8, 0x1, R17 ;  /* 0x0000000108027824 */ /* 0x000fe400078e0211 */
[----:B------:R-:W-:Y:S02]  /*10790*/  IMAD.SHL.U32 R17, R5, 0x8, RZ ;  /* 0x0000000805117824 */ /* 0x000fe400078e00ff */
[C---:B------:R-:W-:Y:S01]  /*107a0*/  VIADD R5, R2.reuse, 0x10 ;  /* 0x0000001002057836 */ /* 0x040fe20000000000 */
[----:B------:R-:W-:Y:S02]  /*107b0*/  ISETP.GE.AND P3, PT, R2, R3, PT ;  /* 0x000000030200720c */ /* 0x000fe40003f66270 */
[----:B------:R-:W-:-:S11]  /*107c0*/  LOP3.LUT R17, R17, 0x38, RZ, 0xc0, !PT ;  /* 0x0000003811117812 */ /* 0x000fd600078ec0ff */
[----:B------:R-:W-:-:S05]  /*107d0*/  @!P3 LEA R7, P5, R17, R7, 0x1 ;  /* 0x000000071107b211 */ /* 0x000fca00078a08ff */
[----:B------:R-:W-:-:S05]  /*107e0*/  @!P3 IMAD.X R6, RZ, RZ, R6, P5 ;  /* 0x000000ffff06b224 */ /* 0x000fca00028e0606 */
[----:B------:R-:W-:-:S04]  /*107f0*/  @!P3 LOP3.LUT R7, R7, R6, RZ, 0x3c, !PT ;  /* 0x000000060707b212 */ /* 0x000fc800078e3cff */
[----:B------:R-:W-:-:S04]  /*10800*/  @!P3 LOP3.LUT R6, R7, R6, RZ, 0x3c, !PT ;  /* 0x000000060706b212 */ /* 0x000fc800078e3cff */
[----:B------:R-:W-:-:S05]  /*10810*/  @!P3 LOP3.LUT R7, R7, R6, RZ, 0x3c, !PT ;  /* 0x000000060707b212 */ /* 0x000fca00078e3cff */
[----:B------:R-:W-:Y:S01]  /*10820*/  @!PT LDS RZ, [RZ] ;  /* 0x00000000fffff984 */ /* 0x000fe20000000800 */
[----:B------:R-:W-:Y:S01]  /*10830*/  @!PT LDS RZ, [RZ] ;  /* 0x00000000fffff984 */ /* 0x000fe20000000800 */
[----:B------:R-:W-:Y:S01]  /*10840*/  @!PT LDS RZ, [RZ] ;  /* 0x00000000fffff984 */ /* 0x000fe20000000800 */
[----:B------:R0:W-:Y:S04]  /*10850*/  @!P3 LDGSTS.E.BYPASS.LTC128B.128 [R10+0x10400], desc[UR4][R6.64], !P2 ;  /* 0x10400000060abfae */ /* 0x0001e8000d101d44 */
[----:B------:R0:W-:Y:S04]  /*10860*/  @!P3 LDGSTS.E.BYPASS.LTC128B.128 [R10+0x14400], desc[UR4][R6.64+0x80], !P1 ;  /* 0x14400080060abfae */ /* 0x0001e8000c901d44 */
[----:B------:R0:W-:Y:S01]  /*10870*/  @!P3 LDGSTS.E.BYPASS.LTC128B.128 [R10+0x18400], desc[UR4][R6.64+0x100], !P0 ;  /* 0x18400100060abfae */ /* 0x0001e2000c101d44 */
[----:B------:R-:W-:-:S13]  /*10880*/  ISETP.GE.AND P3, PT, R5, R3, PT ;  /* 0x000000030500720c */ /* 0x000fda0003f66270 */
[----:B0-----:R-:W-:Y:S05]  /*10890*/  WARPSYNC.COLLECTIVE R15, `(.L_x_544) ;  /* 0x000000000f087348 */ /* 0x001fea0003c00000 */
[----:B------:R1:W2:Y:S02]  /*108a0*/  SHFL.IDX P6, R14, R13, R12, R11 ;  /* 0x0000000c0d0e7389 */ /* 0x0002a400000c000b */
[----:B012---:R-:W-:Y:S01]  /*108b0*/  ENDCOLLECTIVE ;  /* 0x000000000000791b */ /* 0x007fe20003800000 */
.L_x_544:
[----:B------:R-:W-:Y:S02]  /*108c0*/  IMAD.MOV.U32 R13, RZ, RZ, R4 ;  /* 0x000000ffff0d7224 */ /* 0x000fe400078e0004 */
[----:B------:R-:W-:-:S07]  /*108d0*/  IMAD.MOV.U32 R9, RZ, RZ, R14 ;  /* 0x000000ffff097224 */ /* 0x000fce00078e000e */
[----:B------:R-:W-:Y:S05]  /*108e0*/  WARPSYNC.COLLECTIVE R15, `(.L_x_545) ;  /* 0x000000000f087348 */ /* 0x000fea0003c00000 */
[----:B------:R0:W1:Y:S02]  /*108f0*/  SHFL.IDX P6, R14, R13, R12, R11 ;  /* 0x0000000c0d0e7389 */ /* 0x00006400000c000b */
[----:B01----:R-:W-:Y:S01]  /*10900*/  ENDCOLLECTIVE ;  /* 0x000000000000791b */ /* 0x003fe20003800000 */
.L_x_545:
[----:B------:R-:W-:Y:S01]  /*10910*/  ULDC.64 UR4, c[0x0][0x208] ;  /* 0x0000820000047ab9 */ /* 0x000fe20000000a00 */
[----:B------:R-:W-:Y:S02]  /*10920*/  IMAD.MOV.U32 R13, RZ, RZ, R0 ;  /* 0x000000ffff0d7224 */ /* 0x000fe400078e0000 */
[----:B------:R-:W-:Y:S01]  /*10930*/  IMAD.MOV.U32 R12, RZ, RZ, 0x2 ;  /* 0x00000002ff0c7424 */ /* 0x000fe200078e00ff */
[----:B------:R-:W-:-:S04]  /*10940*/  MOV R5, R14 ;  /* 0x0000000e00057202 */ /* 0x000fc80000000f00 */
[----:B------:R-:W-:-:S05]  /*10950*/  @!P3 LEA R8, P5, R17, R5, 0x1 ;  /* 0x000000051108b211 */ /* 0x000fca00078a08ff */
[----:B------:R-:W-:Y:S02]  /*10960*/  @!P3 IMAD.X R5, RZ, RZ, R9, P5 ;  /* 0x000000ffff05b224 */ /* 0x000fe400028e0609 */
[----:B------:R-:W-:Y:S02]  /*10970*/  @!P3 IMAD.MOV.U32 R6, RZ, RZ, R8 ;  /* 0x000000ffff06b224 */ /* 0x000fe400078e0008 */
[----:B------:R-:W-:Y:S02]  /*10980*/  @!P3 IMAD.MOV.U32 R7, RZ, RZ, R5 ;  /* 0x000000ffff07b224 */ /* 0x000fe400078e0005 */
[----:B------:R-:W-:-:S03]  /*10990*/  VIADD R5, R2, 0x20 ;  /* 0x0000002002057836 */ /* 0x000fc60000000000 */
        /* <DEDUP_REMOVED lines=10> */
.L_x_546:
[----:B------:R-:W-:Y:S02]  /*10a40*/  IMAD.MOV.U32 R13, RZ, RZ, R4 ;  /* 0x000000ffff0d7224 */ /* 0x000fe400078e0004 */
[----:B------:R-:W-:-:S07]  /*10a50*/  IMAD.MOV.U32 R8, RZ, RZ, R14 ;  /* 0x000000ffff087224 */ /* 0x000fce00078e000e */
[----:B------:R-:W-:Y:S05]  /*10a60*/  WARPSYNC.COLLECTIVE R15, `(.L_x_547) ;  /* 0x000000000f087348 */ /* 0x000fea0003c00000 */
[----:B------:R0:W1:Y:S02]  /*10a70*/  SHFL.IDX P6, R14, R13, R12, R11 ;  /* 0x0000000c0d0e7389 */ /* 0x00006400000c000b */
[----:B01----:R-:W-:Y:S01]  /*10a80*/  ENDCOLLECTIVE ;  /* 0x000000000000791b */ /* 0x003fe20003800000 */
.L_x_547:
[----:B------:R-:W-:Y:S01]  /*10a90*/  ULDC.64 UR4, c[0x0][0x208] ;  /* 0x0000820000047ab9 */ /* 0x000fe20000000a00 */
[----:B------:R-:W-:Y:S02]  /*10aa0*/  IMAD.MOV.U32 R13, RZ, RZ, R0 ;  /* 0x000000ffff0d7224 */ /* 0x000fe400078e0000 */
[----:B------:R-:W-:Y:S01]  /*10ab0*/  IMAD.MOV.U32 R12, RZ, RZ, 0x3 ;  /* 0x00000003ff0c7424 */ /* 0x000fe200078e00ff */
[----:B------:R-:W-:-:S04]  /*10ac0*/  MOV R5, R14 ;  /* 0x0000000e00057202 */ /* 0x000fc80000000f00 */
[----:B------:R-:W-:-:S05]  /*10ad0*/  @!P3 LEA R5, P4, R17, R5, 0x1 ;  /* 0x000000051105b211 */ /* 0x000fca00078808ff */
[----:B------:R-:W-:Y:S01]  /*10ae0*/  @!P3 IMAD.X R6, RZ, RZ, R8, P4 ;  /* 0x000000ffff06b224 */ /* 0x000fe200020e0608 */
[----:B------:R-:W-:-:S03]  /*10af0*/  IADD3 R8, R2, 0x60, RZ ;  /* 0x0000006002087810 */ /* 0x000fc60007ffe0ff */
        /* <DEDUP_REMOVED lines=13> */
.L_x_548:
[----:B------:R-:W-:Y:S02]  /*10bd0*/  IMAD.MOV.U32 R13, RZ, RZ, R4 ;  /* 0x000000ffff0d7224 */ /* 0x000fe400078e0004 */
[----:B------:R-:W-:-:S07]  /*10be0*/  IMAD.MOV.U32 R6, RZ, RZ, R14 ;  /* 0x000000ffff067224 */ /* 0x000fce00078e000e */
[----:B------:R-:W-:Y:S05]  /*10bf0*/  WARPSYNC.COLLECTIVE R15, `(.L_x_549) ;  /* 0x000000000f087348 */ /* 0x000fea0003c00000 */
[----:B------:R0:W1:Y:S02]  /*10c00*/  SHFL.IDX P6, R14, R13, R12, R11 ;  /* 0x0000000c0d0e7389 */ /* 0x00006400000c000b */
[----:B01----:R-:W-:Y:S01]  /*10c10*/  ENDCOLLECTIVE ;  /* 0x000000000000791b */ /* 0x003fe20003800000 */
.L_x_549:
[----:B------:R-:W-:Y:S01]  /*10c20*/  ULDC.64 UR4, c[0x0][0x208] ;  /* 0x0000820000047ab9 */ /* 0x000fe20000000a00 */
[----:B------:R-:W-:Y:S02]  /*10c30*/  IMAD.MOV.U32 R13, RZ, RZ, R0 ;  /* 0x000000ffff0d7224 */ /* 0x000fe400078e0000 */
[----:B------:R-:W-:Y:S01]  /*10c40*/  IMAD.MOV.U32 R12, RZ, RZ, 0x4 ;  /* 0x00000004ff0c7424 */ /* 0x000fe200078e00ff */
[----:B------:R-:W-:-:S04]  /*10c50*/  MOV R5, R14 ;  /* 0x0000000e00057202 */ /* 0x000fc80000000f00 */
[----:B------:R-:W-:-:S05]  /*10c60*/  @!P3 LEA R5, P4, R17, R5, 0x1 ;  /* 0x000000051105b211 */ /* 0x000fca00078808ff */
[----:B------:R-:W-:-:S04]  /*10c70*/  @!P3 IMAD.X R6, RZ, RZ, R6, P4 ;  /* 0x000000ffff06b224 */ /* 0x000fc800020e0606 */
        /* <DEDUP_REMOVED lines=13> */
.L_x_550:
[----:B------:R-:W-:Y:S02]  /*10d50*/  IMAD.MOV.U32 R13, RZ, RZ, R4 ;  /* 0x000000ffff0d7224 */ /* 0x000fe400078e0004 */
[----:B------:R-:W-:-:S07]  /*10d60*/  IMAD.MOV.U32 R6, RZ, RZ, R14 ;  /* 0x000000ffff067224 */ /* 0x000fce00078e000e */
[----:B------:R-:W-:Y:S05]  /*10d70*/  WARPSYNC.COLLECTIVE R15, `(.L_x_551) ;  /* 0x000000000f087348 */ /* 0x000fea0003c00000 */
[----:B------:R0:W1:Y:S02]  /*10d80*/  SHFL.IDX P6, R14, R13, R12, R11 ;  /* 0x0000000c0d0e7389 */ /* 0x00006400000c000b */
[----:B01----:R-:W-:Y:S01]  /*10d90*/  ENDCOLLECTIVE ;  /* 0x000000000000791b */ /* 0x003fe20003800000 */
.L_x_551:
        /* <DEDUP_REMOVED lines=19> */
.L_x_552:
[----:B------:R-:W-:Y:S02]  /*10ed0*/  IMAD.MOV.U32 R13, RZ, RZ, R4 ;  /* 0x000000ffff0d7224 */ /* 0x000fe400078e0004 */
[----:B------:R-:W-:-:S07]  /*10ee0*/  IMAD.MOV.U32 R6, RZ, RZ, R14 ;  /* 0x000000ffff067224 */ /* 0x000fce00078e000e */
[----:B------:R-:W-:Y:S05]  /*10ef0*/  WARPSYNC.COLLECTIVE R15, `(.L_x_553) ;  /* 0x000000000f087348 */ /* 0x000fea0003c00000 */
[----:B------:R0:W1:Y:S02]  /*10f00*/  SHFL.IDX P6, R14, R13, R12, R11 ;  /* 0x0000000c0d0e7389 */ /* 0x00006400000c000b */
[----:B01----:R-:W-:Y:S01]  /*10f10*/  ENDCOLLECTIVE ;  /* 0x000000000000791b */ /* 0x003fe20003800000 */
.L_x_553:
[----:B------:R-:W-:Y:S01]  /*10f20*/  ULDC.64 UR4, c[0x0][0x208] ;  /* 0x0000820000047ab9 */ /* 0x000fe20000000a00 */
[----:B------:R-:W-:Y:S02]  /*10f30*/  IMAD.MOV.U32 R13, RZ, RZ, R0 ;  /* 0x000000ffff0d7224 */ /* 0x000fe400078e0000 */
[----:B------:R-:W-:Y:S01]  /*10f40*/  IMAD.MOV.U32 R12, RZ, RZ, 0x6 ;  /* 0x00000006ff0c7424 */ /* 0x000fe200078e00ff */
[----:B------:R-:W-:-:S04]  /*10f50*/  MOV R5, R14 ;  /* 0x0000000e00057202 */ /* 0x000fc80000000f00 */
[----:B------:R-:W-:-:S05]  /*10f60*/  @!P3 LEA R5, P4, R17, R5, 0x1 ;  /* 0x000000051105b211 */ /* 0x000fca00078808ff */
[----:B------:R-:W-:Y:S01]  /*10f70*/  @!P3 IMAD.X R6, RZ, RZ, R6, P4 ;  /* 0x000000ffff06b224 */ /* 0x000fe200020e0606 */
[----:B------:R-:W-:-:S03]  /*10f80*/  ISETP.GE.AND P4, PT, R8, R3, PT ;  /* 0x000000030800720c */ /* 0x000fc60003f86270 */
[----:B------:R-:W-:Y:S02]  /*10f90*/  @!P3 IMAD.MOV.U32 R7, RZ, RZ, R6 ;  /* 0x000000ffff07b224 */ /* 0x000fe400078e0006 */
[----:B------:R-:W-:-:S05]  /*10fa0*/  @!P3 IMAD.MOV.U32 R6, RZ, RZ, R5 ;  /* 0x000000ffff06b224 */ /* 0x000fca00078e0005 */
[----:B------:R-:W-:Y:S01]  /*10fb0*/  @!PT LDS RZ, [RZ] ;  /* 0x00000000fffff984 */ /* 0x000fe20000000800 */
[----:B------:R-:W-:Y:S01]  /*10fc0*/  @!PT LDS RZ, [RZ] ;  /* 0x00000000fffff984 */ /* 0x000fe20000000800 */
[----:B------:R-:W-:Y:S01]  /*10fd0*/  @!PT LDS RZ, [RZ] ;  /* 0x00000000fffff984 */ /* 0x000fe20000000800 */
[----:B------:R0:W-:Y:S04]  /*10fe0*/  @!P3 LDGSTS.E.BYPASS.LTC128B.128 [R10+0x12c00], desc[UR4][R6.64], !P2 ;  /* 0x12c00000060abfae */ /* 0x0001e8000d101d44 */
[----:B------:R0:W-:Y:S04]  /*10ff0*/  @!P3 LDGSTS.E.BYPASS.LTC128B.128 [R10+0x16c00], desc[UR4][R6.64+0x80], !P1 ;  /* 0x16c00080060abfae */ /* 0x0001e8000c901d44 */
[----:B------:R0:W-:Y:S02]  /*11000*/  @!P3 LDGSTS.E.BYPASS.LTC128B.128 [R10+0x1ac00], desc[UR4][R6.64+0x100], !P0 ;  /* 0x1ac00100060abfae */ /* 0x0001e4000c101d44 */
[----:B0-----:R-:W-:Y:S05]  /*11010*/  WARPSYNC.COLLECTIVE R15, `(.L_x_554) ;  /* 0x000000000f087348 */ /* 0x001fea0003c00000 */
[----:B------:R1:W2:Y:S02]  /*11020*/  SHFL.IDX P6, R14, R13, R12, R11 ;  /* 0x0000000c0d0e7389 */ /* 0x0002a400000c000b */
[----:B012---:R-:W-:Y:S01]  /*11030*/  ENDCOLLECTIVE ;  /* 0x000000000000791b */ /* 0x007fe20003800000 */
.L_x_554:
[----:B------:R-:W-:Y:S02]  /*11040*/  IMAD.MOV.U32 R13, RZ, RZ, R4 ;  /* 0x000000ffff0d7224 */ /* 0x000fe400078e0004 */
[----:B------:R-:W-:-:S07]  /*11050*/  IMAD.MOV.U32 R6, RZ, RZ, R14 ;  /* 0x000000ffff067224 */ /* 0x000fce00078e000e */
[----:B------:R-:W-:Y:S05]  /*11060*/  WARPSYNC.COLLECTIVE R15, `(.L_x_555) ;  /* 0x000000000f087348 */ /* 0x000fea0003c00000 */
[----:B------:R0:W1:Y:S02]  /*11070*/  SHFL.IDX P6, R14, R13, R12, R11 ;  /* 0x0000000c0d0e7389 */ /* 0x00006400000c000b */
[----:B01----:R-:W-:Y:S01]  /*11080*/  ENDCOLLECTIVE ;  /* 0x000000000000791b */ /* 0x003fe20003800000 */
.L_x_555:
[----:B------:R-:W-:Y:S01]  /*11090*/  ULDC.64 UR4, c[0x0][0x208] ;  /* 0x0000820000047ab9 */ /* 0x000fe20000000a00 */
[----:B------:R-:W-:Y:S02]  /*110a0*/  IMAD.MOV.U32 R13, RZ, RZ, R0 ;  /* 0x000000ffff0d7224 */ /* 0x000fe400078e0000 */
[----:B------:R-:W-:Y:S02]  /*110b0*/  IMAD.MOV.U32 R12, RZ, RZ, 0x7 ;  /* 0x00000007ff0c7424 */ /* 0x000fe400078e00ff */
[----:B------:R-:W-:-:S05]  /*110c0*/  IMAD.MOV.U32 R5, RZ, RZ, R14 ;  /* 0x000000ffff057224 */ /* 0x000fca00078e000e */
[----:B------:R-:W-:-:S05]  /*110d0*/  @!P4 LEA R5, P3, R17, R5, 0x1 ;  /* 0x000000051105c211 */ /* 0x000fca00078608ff */
[----:B------:R-:W-:-:S04]  /*110e0*/  @!P4 IMAD.X R6, RZ, RZ, R6, P3 ;  /* 0x000000ffff06c224 */ /* 0x000fc800018e0606 */
        /* <DEDUP_REMOVED lines=11> */
.L_x_556:
[----:B------:R-:W-:Y:S02]  /*111a0*/  IMAD.MOV.U32 R13, RZ, RZ, R4 ;  /* 0x000000ffff0d7224 */ /* 0x000fe400078e0004 */
[----:B------:R-:W-:-:S07]  /*111b0*/  IMAD.MOV.U32 R0, RZ, RZ, R14 ;  /* 0x000000ffff007224 */ /* 0x000fce00078e000e */
[----:B------:R-:W-:Y:S05]  /*111c0*/  WARPSYNC.COLLECTIVE R15, `(.L_x_557) ;  /* 0x000000000f087348 */ /* 0x000fea0003c00000 */
[----:B------:R0:W1:Y:S02]  /*111d0*/  SHFL.IDX P6, R14, R13, R12, R11 ;  /* 0x0000000c0d0e7389 */ /* 0x00006400000c000b */
[----:B01----:R-:W-:Y:S01]  /*111e0*/  ENDCOLLECTIVE ;  /* 0x000000000000791b */ /* 0x003fe20003800000 */
.L_x_557:
[----:B------:R-:W-:Y:S01]  /*111f0*/  IMAD.MOV.U32 R4, RZ, RZ, R14 ;  /* 0x000000ffff047224 */ /* 0x000fe200078e000e */
[----:B------:R-:W-:Y:S06]  /*11200*/  BRA `(.L_x_558) ;  /* 0xffffffb400e47947 */ /* 0x000fec000383ffff */
.L_x_444:
[----:B0-----:R-:W2:Y:S02]  /*11210*/  LDL R2, [R1+0x4] ;  /* 0x0000040001027983 */ /* 0x001ea40000100800 */
[----:B--2---:R0:W1:Y:S02]  /*11220*/  SYNCS.PHASECHK.TRANS64.TRYWAIT P0, [R2+URZ+0x34820], R0 ;  /* 0x03482000020075a7 */ /* 0x004064000800017f */
[----:B-1----:R-:W-:Y:S05]  /*11230*/  @!P0 NANOSLEEP.SYNCS 0x989680 ;  /* 0x009896800000895d */ /* 0x002fea0003900000 */
[----:B------:R-:W1:Y:S02]  /*11240*/  @!P0 SYNCS.PHASECHK.TRANS64 P0, [R2+URZ+0x34820], R0 ;  /* 0x03482000020085a7 */ /* 0x000e64000800007f */
[----:B-1----:R-:W-:Y:S05]  /*11250*/  @!P0 BRA `(.L_x_444) ;  /* 0xfffffffc00ec8947 */ /* 0x002fea000383ffff */
[----:B------:R-:W-:Y:S05]  /*11260*/  BRA `(.L_x_559) ;  /* 0xffffffb8006c7947 */ /* 0x000fea000383ffff */
.L_x_453:
[----:B-1----:R1:W2:Y:S02]  /*11270*/  SYNCS.PHASECHK.TRANS64.TRYWAIT P0, [R3+URZ+0x34840], R2 ;  /* 0x03484002030075a7 */ /* 0x0022a4000800017f */
[----:B--2---:R-:W-:Y:S05]  /*11280*/  @!P0 NANOSLEEP.SYNCS 0x989680 ;  /* 0x009896800000895d */ /* 0x004fea0003900000 */
[----:B------:R-:W2:Y:S02]  /*11290*/  @!P0 SYNCS.PHASECHK.TRANS64 P0, [R3+URZ+0x34840], R2 ;  /* 0x03484002030085a7 */ /* 0x000ea4000800007f */
[----:B--2---:R-:W-:Y:S05]  /*112a0*/  @!P0 BRA `(.L_x_453) ;  /* 0xfffffffc00f08947 */ /* 0x004fea000383ffff */
[----:B------:R-:W-:Y:S05]  /*112b0*/  BRA `(.L_x_560) ;  /* 0xffffffbc003c7947 */ /* 0x000fea000383ffff */
.L_x_460:
[----:B0-----:R0:W1:Y:S02]  /*112c0*/  SYNCS.PHASECHK.TRANS64.TRYWAIT P0, [R3+URZ+0x60], R2 ;  /* 0x00006002030075a7 */ /* 0x001064000800017f */
[----:B-1----:R-:W-:Y:S05]  /*112d0*/  @!P0 NANOSLEEP.SYNCS 0x989680 ;  /* 0x009896800000895d */ /* 0x002fea0003900000 */
[----:B------:R-:W1:Y:S02]  /*112e0*/  @!P0 SYNCS.PHASECHK.TRANS64 P0, [R3+URZ+0x60], R2 ;  /* 0x00006002030085a7 */ /* 0x000e64000800007f */
[----:B-1----:R-:W-:Y:S05]  /*112f0*/  @!P0 BRA `(.L_x_460) ;  /* 0xfffffffc00f08947 */ /* 0x002fea000383ffff */
[----:B------:R-:W-:Y:S05]  /*11300*/  BRA `(.L_x_561) ;  /* 0xffffffc000547947 */ /* 0x000fea000383ffff */
.L_x_469:
[----:B---3--:R3:W4:Y:S02]  /*11310*/  SYNCS.PHASECHK.TRANS64.TRYWAIT P0, [R3+URZ+0x34840], R2 ;  /* 0x03484002030075a7 */ /* 0x008724000800017f */
[----:B----4-:R-:W-:Y:S05]  /*11320*/  @!P0 NANOSLEEP.SYNCS 0x989680 ;  /* 0x009896800000895d */ /* 0x010fea0003900000 */
[----:B------:R-:W4:Y:S02]  /*11330*/  @!P0 SYNCS.PHASECHK.TRANS64 P0, [R3+URZ+0x34840], R2 ;  /* 0x03484002030085a7 */ /* 0x000f24000800007f */
[----:B----4-:R-:W-:Y:S05]  /*11340*/  @!P0 BRA `(.L_x_469) ;  /* 0xfffffffc00f08947 */ /* 0x010fea000383ffff */
[----:B------:R-:W-:Y:S05]  /*11350*/  BRA `(.L_x_562) ;  /* 0xffffffc800007947 */ /* 0x000fea000383ffff */
.L_x_476:
[----:B--2---:R2:W3:Y:S02]  /*11360*/  SYNCS.PHASECHK.TRANS64.TRYWAIT P0, [R2+URZ+0x60], R3 ;  /* 0x00006003020075a7 */ /* 0x0044e4000800017f */
[----:B---3--:R-:W-:Y:S05]  /*11370*/  @!P0 NANOSLEEP.SYNCS 0x989680 ;  /* 0x009896800000895d */ /* 0x008fea0003900000 */
[----:B------:R-:W3:Y:S02]  /*11380*/  @!P0 SYNCS.PHASECHK.TRANS64 P0, [R2+URZ+0x60], R3 ;  /* 0x00006003020085a7 */ /* 0x000ee4000800007f */
[----:B---3--:R-:W-:Y:S05]  /*11390*/  @!P0 BRA `(.L_x_476) ;  /* 0xfffffffc00f08947 */ /* 0x008fea000383ffff */
[----:B------:R-:W-:Y:S05]  /*113a0*/  BRA `(.L_x_563) ;  /* 0xffffffcc00187947 */ /* 0x000fea000383ffff */
.L_x_485:
[----:B----4-:R4:W0:Y:S02]  /*113b0*/  SYNCS.PHASECHK.TRANS64.TRYWAIT P0, [R2+URZ+0x34840], R3 ;  /* 0x03484003020075a7 */ /* 0x010824000800017f */
[----:B0-----:R-:W-:Y:S05]  /*113c0*/  @!P0 NANOSLEEP.SYNCS 0x989680 ;  /* 0x009896800000895d */ /* 0x001fea0003900000 */
[----:B------:R-:W0:Y:S02]  /*113d0*/  @!P0 SYNCS.PHASECHK.TRANS64 P0, [R2+URZ+0x34840], R3 ;  /* 0x03484003020085a7 */ /* 0x000e24000800007f */
[----:B0-----:R-:W-:Y:S05]  /*113e0*/  @!P0 BRA `(.L_x_485) ;  /* 0xfffffffc00f08947 */ /* 0x001fea000383ffff */
[----:B------:R-:W-:Y:S05]  /*113f0*/  BRA `(.L_x_564) ;  /* 0xffffffd000907947 */ /* 0x000fea000383ffff */
.L_x_492:
[----:B--2---:R2:W3:Y:S02]  /*11400*/  SYNCS.PHASECHK.TRANS64.TRYWAIT P0, [R2+URZ+0x60], R5 ;  /* 0x00006005020075a7 */ /* 0x0044e4000800017f */
[----:B---3--:R-:W-:Y:S05]  /*11410*/  @!P0 NANOSLEEP.SYNCS 0x989680 ;  /* 0x009896800000895d */ /* 0x008fea0003900000 */
[----:B------:R-:W3:Y:S02]  /*11420*/  @!P0 SYNCS.PHASECHK.TRANS64 P0, [R2+URZ+0x60], R5 ;  /* 0x00006005020085a7 */ /* 0x000ee4000800007f */
[----:B---3--:R-:W-:Y:S05]  /*11430*/  @!P0 BRA `(.L_x_492) ;  /* 0xfffffffc00f08947 */ /* 0x008fea000383ffff */
[----:B------:R-:W-:Y:S05]  /*11440*/  BRA `(.L_x_565) ;  /* 0xffffffd400a87947 */ /* 0x000fea000383ffff */
.L_x_503:
[----:B0-----:R0:W2:Y:S02]  /*11450*/  SYNCS.PHASECHK.TRANS64.TRYWAIT P0, [R0+URZ+0x34860], R2 ;  /* 0x03486002000075a7 */ /* 0x0010a4000800017f */
[----:B--2---:R-:W-:Y:S05]  /*11460*/  @!P0 NANOSLEEP.SYNCS 0x989680 ;  /* 0x009896800000895d */ /* 0x004fea0003900000 */
[----:B------:R-:W2:Y:S02]  /*11470*/  @!P0 SYNCS.PHASECHK.TRANS64 P0, [R0+URZ+0x34860], R2 ;  /* 0x03486002000085a7 */ /* 0x000ea4000800007f */
[----:B--2---:R-:W-:Y:S05]  /*11480*/  @!P0 BRA `(.L_x_503) ;  /* 0xfffffffc00f08947 */ /* 0x004fea000383ffff */
[----:B------:R-:W-:Y:S05]  /*11490*/  BRA `(.L_x_566) ;  /* 0xffffffdc00047947 */ /* 0x000fea000383ffff */
.L_x_510:
[----:B------:R-:W-:Y:S01]  /*114a0*/  BSSY B0, `(.L_x_567) ;  /* 0x0000008000007945 */ /* 0x000fe20003800000 */
[----:B------:R-:W-:Y:S01]  /*114b0*/  MOV R13, R16 ;  /* 0x00000010000d7202 */ /* 0x000fe20000000f00 */
[----:B------:R-:W-:Y:S02]  /*114c0*/  IMAD.MOV.U32 R12, RZ, RZ, RZ ;  /* 0x000000ffff0c7224 */ /* 0x000fe400078e00ff */
[----:B------:R-:W-:Y:S02]  /*114d0*/  IMAD.MOV.U32 R11, RZ, RZ, 0x1f ;  /* 0x0000001fff0b7424 */ /* 0x000fe400078e00ff */
[----:B------:R-:W-:-:S07]  /*114e0*/  IMAD.MOV.U32 R15, RZ, RZ, -0x1 ;  /* 0xffffffffff0f7424 */ /* 0x000fce00078e00ff */
[----:B-----5:R-:W-:Y:S05]  /*114f0*/  WARPSYNC.COLLECTIVE R15, `(.L_x_568) ;  /* 0x000000000f087348 */ /* 0x020fea0003c00000 */
[----:B------:R0:W1:Y:S02]  /*11500*/  SHFL.IDX P6, R14, R13, R12, R11 ;  /* 0x0000000c0d0e7389 */ /* 0x00006400000c000b */
[----:B01---5:R-:W-:Y:S01]  /*11510*/  ENDCOLLECTIVE ;  /* 0x000000000000791b */ /* 0x023fe20003800000 */
.L_x_568:
[----:B------:R-:W-:Y:S05]  /*11520*/  BSYNC B0 ;  /* 0x0000000000007941 */ /* 0x000fea0003800000 */
.L_x_567:
[----:B------:R-:W-:Y:S02]  /*11530*/  IMAD.MOV.U32 R13, RZ, RZ, R16 ;  /* 0x000000ffff0d7224 */ /* 0x000fe400078e0010 */
[----:B------:R-:W-:Y:S02]  /*11540*/  IMAD.MOV.U32 R12, RZ, RZ, 0x1 ;  /* 0x00000001ff0c7424 */ /* 0x000fe400078e00ff */
[----:B------:R-:W-:Y:S02]  /*11550*/  IMAD.MOV.U32 R11, RZ, RZ, 0x1f ;  /* 0x0000001fff0b7424 */ /* 0x000fe400078e00ff */
[----:B------:R-:W-:Y:S02]  /*11560*/  IMAD.MOV.U32 R15, RZ, RZ, -0x1 ;  /* 0xffffffffff0f7424 */ /* 0x000fe400078e00ff */
[----:B------:R-:W-:Y:S02]  /*11570*/  IMAD.IADD R5, R19, 0x1, R7 ;  /* 0x0000000113057824 */ /* 0x000fe400078e0207 */
[----:B------:R-:W-:-:S07]  /*11580*/  IMAD.MOV.U32 R0, RZ, RZ, R14 ;  /* 0x000000ffff007224 */ /* 0x000fce00078e000e */
[----:B------:R-:W-:Y:S05]  /*11590*/  WARPSYNC.COLLECTIVE R15, `(.L_x_569) ;  /* 0x000000000f087348 */ /* 0x000fea0003c00000 */
[----:B------:R0:W1:Y:S02]  /*115a0*/  SHFL.IDX P6, R14, R13, R12, R11 ;  /* 0x0000000c0d0e7389 */ /* 0x00006400000c000b */
[----:B01----:R-:W-:Y:S01]  /*115b0*/  ENDCOLLECTIVE ;  /* 0x000000000000791b */ /* 0x003fe20003800000 */
.L_x_569:
[----:B------:R-:W-:Y:S01]  /*115c0*/  ULDC UR4, c[0x0][0xc3c] ;  /* 0x00030f0000047ab9 */ /* 0x000fe20000000800 */
[----:B------:R-:W-:Y:S01]  /*115d0*/  ULDC.64 UR6, c[0x0][0x208] ;  /* 0x0000820000067ab9 */ /* 0x000fe20000000a00 */
[----:B------:R-:W-:-:S13]  /*115e0*/  ISETP.GE.OR P1, PT, R5, UR4, !P0 ;  /* 0x0000000405007c0c */ /* 0x000fda000c726670 */
[----:B------:R-:W0:Y:S01]  /*115f0*/  @!P1 LDC.64 R2, c[0x0][0xc80] ;  /* 0x00032000ff029b82 */ /* 0x000e220000000a00 */
[----:B------:R-:W-:Y:S01]  /*11600*/  IMAD.MOV.U32 R11, RZ, RZ, RZ ;  /* 0x000000ffff0b7224 */ /* 0x000fe200078e00ff */
[----:B------:R-:W-:Y:S01]  /*11610*/  MOV R4, R14 ;  /* 0x0000000e00047202 */ /* 0x000fe20000000f00 */
[----:B0-----:R-:W-:-:S06]  /*11620*/  @!P1 IMAD.WIDE R2, R5, 0x4, R2 ;  /* 0x0000000405029825 */ /* 0x001fcc00078e0202 */
[----:B------:R0:W2:Y:S01]  /*11630*/  @!P1 LDG.E R3, desc[UR6][R2.64] ;  /* 0x0000000602039981 */ /* 0x0000a2000c1e1900 */
[C---:B------:R-:W-:Y:S02]  /*11640*/  ISETP.GE.U32.AND P2, PT, R7.reuse, 0x2, PT ;  /* 0x000000020700780c */ /* 0x040fe40003f46070 */
[C---:B------:R-:W-:Y:S02]  /*11650*/  ISETP.GE.U32.AND P3, PT, R7.reuse, 0x4, PT ;  /* 0x000000040700780c */ /* 0x040fe40003f66070 */
[C---:B------:R-:W-:Y:S02]  /*11660*/  ISETP.GE.U32.AND P4, PT, R7.reuse, 0x8, PT ;  /* 0x000000080700780c */ /* 0x040fe40003f86070 */
[C---:B------:R-:W-:Y:S01]  /*11670*/  ISETP.GE.U32.AND P5, PT, R7.reuse, 0x10, PT ;  /* 0x000000100700780c */ /* 0x040fe20003fa6070 */
[----:B0-----:R-:W-:Y:S02]  /*11680*/  IMAD.MOV.U32 R2, RZ, RZ, RZ ;  /* 0x000000ffff027224 */ /* 0x001fe400078e00ff */
[----:B--2---:R-:W-:Y:S01]  /*11690*/  @!P1 IMAD.MOV.U32 R2, RZ, RZ, R3 ;  /* 0x000000ffff029224 */ /* 0x004fe200078e0003 */
[----:B------:R-:W-:-:S03]  /*116a0*/  ISETP.NE.AND P1, PT, R7, RZ, PT ;  /* 0x000000ff0700720c */ /* 0x000fc60003f25270 */
[----:B------:R-:W-:-:S10]  /*116b0*/  IMAD.MOV.U32 R13, RZ, RZ, R2 ;  /* 0x000000ffff0d7224 */ /* 0x000fd400078e0002 */
[----:B------:R-:W-:Y:S05]  /*116c0*/  WARPSYNC.COLLECTIVE R15, `(.L_x_570) ;  /* 0x000000000f087348 */ /* 0x000fea0003c00000 */
[----:B------:R0:W1:Y:S02]  /*116d0*/  SHFL.UP P6, R14, R13, R12, R11 ;  /* 0x0400000c0d0e7389 */ /* 0x00006400000c000b */
[----:B01----:R-:W-:Y:S01]  /*116e0*/  ENDCOLLECTIVE ;  /* 0x000000000000791b */ /* 0x003fe20003800000 */
.L_x_570:
[----:B------:R-:W-:Y:S01]  /*116f0*/  MOV R12, 0x2 ;  /* 0x00000002000c7802 */ /* 0x000fe20000000f00 */
[----:B------:R-:W-:-:S05]  /*11700*/  IMAD.MOV.U32 R3, RZ, RZ, R14 ;  /* 0x000000ffff037224 */ /* 0x000fca00078e000e */
[----:B------:R-:W-:-:S05]  /*11710*/  SEL R5, R3, RZ, P1 ;  /* 0x000000ff03057207 */ /* 0x000fca0000800000 */
[----:B------:R-:W-:-:S04]  /*11720*/  IMAD.IADD R3, R2, 0x1, R5 ;  /* 0x0000000102037824 */ /* 0x000fc800078e0205 */
[----:B------:R-:W-:-:S07]  /*11730*/  IMAD.MOV.U32 R13, RZ, RZ, R3 ;  /* 0x000000ffff0d7224 */ /* 0x000fce00078e0003 */
[----:B------:R-:W-:Y:S05]  /*11740*/  WARPSYNC.COLLECTIVE R15, `(.L_x_571) ;  /* 0x000000000f087348 */ /* 0x000fea0003c00000 */
[----:B------:R0:W1:Y:S02]  /*11750*/  SHFL.UP P6, R14, R13, R12, R11 ;  /* 0x0400000c0d0e7389 */ /* 0x00006400000c000b */
[----:B01----:R-:W-:Y:S01]  /*11760*/  ENDCOLLECTIVE ;  /* 0x000000000000791b */ /* 0x003fe20003800000 */
.L_x_571:
[----:B------:R-:W-:Y:S02]  /*11770*/  IMAD.MOV.U32 R12, RZ, RZ, 0x4 ;  /* 0x00000004ff0c7424 */ /* 0x000fe400078e00ff */
[----:B------:R-:W-:-:S05]  /*11780*/  IMAD.MOV.U32 R5, RZ, RZ, R14 ;  /* 0x000000ffff057224 */ /* 0x000fca00078e000e */
[----:B------:R-:W-:-:S05]  /*11790*/  SEL R5, R5, RZ, P2 ;  /* 0x000000ff05057207 */ /* 0x000fca0001000000 */
[----:B------:R-:W-:-:S04]  /*117a0*/  IMAD.IADD R3, R3, 0x1, R5 ;  /* 0x0000000103037824 */ /* 0x000fc800078e0205 */
[----:B------:R-:W-:-:S07]  /*117b0*/  IMAD.MOV.U32 R13, RZ, RZ, R3 ;  /* 0x000000ffff0d7224 */ /* 0x000fce00078e0003 */
[----:B------:R-:W-:Y:S05]  /*117c0*/  WARPSYNC.COLLECTIVE R15, `(.L_x_572) ;  /* 0x000000000f087348 */ /* 0x000fea0003c00000 */
[----:B------:R0:W1:Y:S02]  /*117d0*/  SHFL.UP P6, R14, R13, R12, R11 ;  /* 0x0400000c0d0e7389 */ /* 0x00006400000c000b */
[----:B01----:R-:W-:Y:S01]  /*117e0*/  ENDCOLLECTIVE ;  /* 0x000000000000791b */ /* 0x003fe20003800000 */
.L_x_572:
        /* <DEDUP_REMOVED lines=8> */
.L_x_573:
[----:B------:R-:W-:Y:S01]  /*11870*/  IMAD.MOV.U32 R12, RZ, RZ, 0x10 ;  /* 0x00000010ff0c7424 */ /* 0x000fe200078e00ff */
[----:B------:R-:W-:-:S04]  /*11880*/  MOV R5, R14 ;  /* 0x0000000e00057202 */ /* 0x000fc80000000f00 */
[----:B------:R-:W-:-:S05]  /*11890*/  SEL R5, R5, RZ, P4 ;  /* 0x000000ff05057207 */ /* 0x000fca0002000000 */
[----:B------:R-:W-:-:S04]  /*118a0*/  IMAD.IADD R3, R3, 0x1, R5 ;  /* 0x0000000103037824 */ /* 0x000fc800078e0205 */
[----:B------:R-:W-:-:S07]  /*118b0*/  IMAD.MOV.U32 R13, RZ, RZ, R3 ;  /* 0x000000ffff0d7224 */ /* 0x000fce00078e0003 */
[----:B------:R-:W-:Y:S05]  /*118c0*/  WARPSYNC.COLLECTIVE R15, `(.L_x_574) ;  /* 0x000000000f087348 */ /* 0x000fea0003c00000 */
[----:B------:R0:W1:Y:S02]  /*118d0*/  SHFL.UP P6, R14, R13, R12, R11 ;  /* 0x0400000c0d0e7389 */ /* 0x00006400000c000b */
[----:B01----:R-:W-:Y:S01]  /*118e0*/  ENDCOLLECTIVE ;  /* 0x000000000000791b */ /* 0x003fe20003800000 */
.L_x_574:
[----:B------:R-:W-:Y:S02]  /*118f0*/  IMAD.MOV.U32 R12, RZ, RZ, 0x1f ;  /* 0x0000001fff0c7424 */ /* 0x000fe400078e00ff */
[----:B------:R-:W-:Y:S02]  /*11900*/  IMAD.MOV.U32 R11, RZ, RZ, 0x1f ;  /* 0x0000001fff0b7424 */ /* 0x000fe400078e00ff */
[----:B------:R-:W-:-:S05]  /*11910*/  IMAD.MOV.U32 R5, RZ, RZ, R14 ;  /* 0x000000ffff057224 */ /* 0x000fca00078e000e */
[----:B------:R-:W-:-:S05]  /*11920*/  SEL R5, R5, RZ, P5 ;  /* 0x000000ff05057207 */ /* 0x000fca0002800000 */
[----:B------:R-:W-:-:S04]  /*11930*/  IMAD.IADD R3, R3, 0x1, R5 ;  /* 0x0000000103037824 */ /* 0x000fc800078e0205 */
[----:B------:R-:W-:-:S07]  /*11940*/  IMAD.MOV.U32 R13, RZ, RZ, R3 ;  /* 0x000000ffff0d7224 */ /* 0x000fce00078e0003 */
[----:B------:R-:W-:Y:S05]  /*11950*/  WARPSYNC.COLLECTIVE R15, `(.L_x_575) ;  /* 0x000000000f087348 */ /* 0x000fea0003c00000 */
[----:B------:R0:W1:Y:S02]  /*11960*/  SHFL.IDX P6, R14, R13, R12, R11 ;  /* 0x0000000c0d0e7389 */ /* 0x00006400000c000b */
[----:B01----:R-:W-:Y:S01]  /*11970*/  ENDCOLLECTIVE ;  /* 0x000000000000791b */ /* 0x003fe20003800000 */
.L_x_575:
[----:B------:R-:W-:Y:S01]  /*11980*/  MOV R6, R14 ;  /* 0x0000000e00067202 */ /* 0x000fe20000000f00 */
[----:B------:R-:W-:Y:S06]  /*11990*/  BRA `(.L_x_576) ;  /* 0xffffffdc00887947 */ /* 0x000fec000383ffff */
.L_x_515:
[----:B------:R-:W-:Y:S01]  /*119a0*/  BSSY B0, `(.L_x_577) ;  /* 0x0000008000007945 */ /* 0x000fe20003800000 */
[----:B-----5:R-:W-:Y:S02]  /*119b0*/  IMAD.MOV.U32 R13, RZ, RZ, R2 ;  /* 0x000000ffff0d7224 */ /* 0x020fe400078e0002 */
[----:B------:R-:W-:Y:S02]  /*119c0*/  IMAD.MOV.U32 R12, RZ, RZ, 0x1 ;  /* 0x00000001ff0c7424 */ /* 0x000fe400078e00ff */
[----:B------:R-:W-:Y:S02]  /*119d0*/  IMAD.MOV.U32 R11, RZ, RZ, RZ ;  /* 0x000000ffff0b7224 */ /* 0x000fe400078e00ff */
[----:B------:R-:W-:-:S07]  /*119e0*/  IMAD.MOV.U32 R15, RZ, RZ, -0x1 ;  /* 0xffffffffff0f7424 */ /* 0x000fce00078e00ff */
[----:B0-----:R-:W-:Y:S05]  /*119f0*/  WARPSYNC.COLLECTIVE R15, `(.L_x_578) ;  /* 0x000000000f087348 */ /* 0x001fea0003c00000 */
[----:B------:R1:W2:Y:S02]  /*11a00*/  SHFL.UP P6, R14, R13, R12, R11 ;  /* 0x0400000c0d0e7389 */ /* 0x0002a400000c000b */
[----:B012---:R-:W-:Y:S01]  /*11a10*/  ENDCOLLECTIVE ;  /* 0x000000000000791b */ /* 0x007fe20003800000 */
.L_x_578:
[----:B------:R-:W-:Y:S05]  /*11a20*/  BSYNC B0 ;  /* 0x0000000000007941 */ /* 0x000fea0003800000 */
.L_x_577:
[----:B------:R-:W-:Y:S01]  /*11a30*/  SEL R3, R14, RZ, P1 ;  /* 0x000000ff0e037207 */ /* 0x000fe20000800000 */
[----:B------:R-:W-:Y:S01]  /*11a40*/  IMAD.MOV.U32 R12, RZ, RZ, 0x2 ;  /* 0x00000002ff0c7424 */ /* 0x000fe200078e00ff */
[----:B------:R-:W-:Y:S01]  /*11a50*/  MOV R15, 0xffffffff ;  /* 0xffffffff000f7802 */ /* 0x000fe20000000f00 */
[----:B------:R-:W-:Y:S02]  /*11a60*/  IMAD.MOV.U32 R11, RZ, RZ, RZ ;  /* 0x000000ffff0b7224 */ /* 0x000fe400078e00ff */
[----:B------:R-:W-:-:S04]  /*11a70*/  IMAD.IADD R3, R2, 0x1, R3 ;  /* 0x0000000102037824 */ /* 0x000fc800078e0203 */
[----:B------:R-:W-:-:S07]  /*11a80*/  IMAD.MOV.U32 R13, RZ, RZ, R3 ;  /* 0x000000ffff0d7224 */ /* 0x000fce00078e0003 */
[----:B------:R-:W-:Y:S05]  /*11a90*/  WARPSYNC.COLLECTIVE R15, `(.L_x_579) ;  /* 0x000000000f087348 */ /* 0x000fea0003c00000 */
[----:B------:R0:W1:Y:S02]  /*11aa0*/  SHFL.UP P6, R14, R13, R12, R11 ;  /* 0x0400000c0d0e7389 */ /* 0x00006400000c000b */
[----:B01----:R-:W-:Y:S01]  /*11ab0*/  ENDCOLLECTIVE ;  /* 0x000000000000791b */ /* 0x003fe20003800000 */
.L_x_579:
        /* <DEDUP_REMOVED lines=8> */
.L_x_580:
        /* <DEDUP_REMOVED lines=8> */
.L_x_581:
        /* <DEDUP_REMOVED lines=8> */
.L_x_582:
        /* <DEDUP_REMOVED lines=9> */
.L_x_583:
[----:B------:R-:W-:Y:S01]  /*11cd0*/  MOV R6, R14 ;  /* 0x0000000e00067202 */ /* 0x000fe20000000f00 */
[----:B------:R-:W-:Y:S06]  /*11ce0*/  BRA `(.L_x_584) ;  /* 0xffffffdc00547947 */ /* 0x000fec000383ffff */
.L_x_517:
[----:B------:R-:W-:Y:S01]  /*11cf0*/  BSSY B0, `(.L_x_585) ;  /* 0x0000006000007945 */ /* 0x000fe20003800000 */
[----:B------:R-:W-:Y:S01]  /*11d00*/  PLOP3.LUT P6, PT, P6, PT, PT, 0x8, 0x0 ;  /* 0x000000000000781c */ /* 0x000fe200037ce170 */
[----:B------:R-:W-:-:S12]  /*11d10*/  IMAD.MOV.U32 R15, RZ, RZ, -0x1 ;  /* 0xffffffffff0f7424 */ /* 0x000fd800078e00ff */
[----:B0----5:R-:W-:Y:S05]  /*11d20*/  WARPSYNC.COLLECTIVE R15, `(.L_x_586) ;  /* 0x000000000f087348 */ /* 0x021fea0003c00000 */
[----:B------:R-:W-:Y:S01]  /*11d30*/  VOTE.ANY R14, PT, P6 ;  /* 0x00000000000e7806 */ /* 0x000fe200030e0100 */
[----:B0----5:R-:W-:Y:S06]  /*11d40*/  ENDCOLLECTIVE ;  /* 0x000000000000791b */ /* 0x021fec0003800000 */
.L_x_586:
[----:B------:R-:W-:Y:S05]  /*11d50*/  BSYNC B0 ;  /* 0x0000000000007941 */ /* 0x000fea0003800000 */
.L_x_585:
[----:B------:R-:W-:Y:S02]  /*11d60*/  IMAD.MOV.U32 R5, RZ, RZ, R14 ;  /* 0x000000ffff057224 */ /* 0x000fe400078e000e */
[----:B------:R-:W-:Y:S02]  /*11d70*/  IMAD.MOV.U32 R13, RZ, RZ, R2 ;  /* 0x000000ffff0d7224 */ /* 0x000fe400078e0002 */
[----:B------:R-:W0:Y:S01]  /*11d80*/  POPC R4, R5 ;  /* 0x0000000500047309 */ /* 0x000e220000000000 */
[----:B------:R-:W-:Y:S02]  /*11d90*/  IMAD.MOV.U32 R11, RZ, RZ, 0x1f ;  /* 0x0000001fff0b7424 */ /* 0x000fe400078e00ff */
[----:B------:R-:W-:Y:S02]  /*11da0*/  IMAD.MOV.U32 R15, RZ, RZ, -0x1 ;  /* 0xffffffffff0f7424 */ /* 0x000fe400078e00ff */
[----:B0-----:R-:W-:-:S07]  /*11db0*/  IMAD.MOV.U32 R12, RZ, RZ, R4 ;  /* 0x000000ffff0c7224 */ /* 0x001fce00078e0004 */
[----:B------:R-:W-:Y:S05]  /*11dc0*/  WARPSYNC.COLLECTIVE R15, `(.L_x_587) ;  /* 0x000000000f087348 */ /* 0x000fea0003c00000 */
[----:B------:R0:W1:Y:S02]  /*11dd0*/  SHFL.IDX P6, R14, R13, R12, R11 ;  /* 0x0000000c0d0e7389 */ /* 0x00006400000c000b */
[----:B01----:R-:W-:Y:S01]  /*11de0*/  ENDCOLLECTIVE ;  /* 0x000000000000791b */ /* 0x003fe20003800000 */
.L_x_587:
[----:B------:R-:W-:Y:S01]  /*11df0*/  IMAD.MOV.U32 R17, RZ, RZ, R14 ;  /* 0x000000ffff117224 */ /* 0x000fe200078e000e */
[----:B------:R-:W-:Y:S06]  /*11e00*/  BRA `(.L_x_588) ;  /* 0xffffffdc00447947 */ /* 0x000fec000383ffff */
.L_x_519:
[----:B------:R-:W-:Y:S01]  /*11e10*/  BSSY B0, `(.L_x_589) ;  /* 0x0000007000007945 */ /* 0x000fe20003800000 */
[----:B------:R-:W-:Y:S01]  /*11e20*/  IMAD.MOV.U32 R13, RZ, RZ, R3 ;  /* 0x000000ffff0d7224 */ /* 0x000fe200078e0003 */
[----:B------:R-:W-:Y:S01]  /*11e30*/  MOV R11, 0x1f ;  /* 0x0000001f000b7802 */ /* 0x000fe20000000f00 */
[----:B------:R-:W-:-:S07]  /*11e40*/  IMAD.MOV.U32 R15, RZ, RZ, -0x1 ;  /* 0xffffffffff0f7424 */ /* 0x000fce00078e00ff */
[----:B0-2--5:R-:W-:Y:S05]  /*11e50*/  WARPSYNC.COLLECTIVE R15, `(.L_x_590) ;  /* 0x000000000f087348 */ /* 0x025fea0003c00000 */
[----:B------:R1:W3:Y:S02]  /*11e60*/  SHFL.IDX P6, R14, R13, R12, R11 ;  /* 0x0000000c0d0e7389 */ /* 0x0002e400000c000b */
[----:B0123-5:R-:W-:Y:S01]  /*11e70*/  ENDCOLLECTIVE ;  /* 0x000000000000791b */ /* 0x02ffe20003800000 */
.L_x_590:
[----:B------:R-:W-:Y:S05]  /*11e80*/  BSYNC B0 ;  /* 0x0000000000007941 */ /* 0x000fea0003800000 */
.L_x_589:
[----:B------:R-:W-:Y:S01]  /*11e90*/  IMAD.MOV.U32 R2, RZ, RZ, R14 ;  /* 0x000000ffff027224 */ /* 0x000fe200078e000e */
[----:B------:R-:W-:Y:S06]  /*11ea0*/  BRA `(.L_x_518) ;  /* 0xffffffdc00387947 */ /* 0x000fec000383ffff */
.L_x_523:
[----:B0-----:R0:W2:Y:S02]  /*11eb0*/  SYNCS.PHASECHK.TRANS64.TRYWAIT P0, [R0+URZ+0x34820], R3 ;  /* 0x03482003000075a7 */ /* 0x0010a4000800017f */
[----:B--2---:R-:W-:Y:S05]  /*11ec0*/  @!P0 NANOSLEEP.SYNCS 0x989680 ;  /* 0x009896800000895d */ /* 0x004fea0003900000 */
[----:B------:R-:W2:Y:S02]  /*11ed0*/  @!P0 SYNCS.PHASECHK.TRANS64 P0, [R0+URZ+0x34820], R3 ;  /* 0x03482003000085a7 */ /* 0x000ea4000800007f */
[----:B--2---:R-:W-:Y:S05]  /*11ee0*/  @!P0 BRA `(.L_x_523) ;  /* 0xfffffffc00f08947 */ /* 0x004fea000383ffff */
[----:B------:R-:W-:Y:S05]  /*11ef0*/  BRA `(.L_x_591) ;  /* 0xffffffe0002c7947 */ /* 0x000fea000383ffff */
.L_x_524:
        /* <DEDUP_REMOVED lines=8> */
[----:B01--45:R-:W-:Y:S05]  /*11f80*/  WARPSYNC.COLLECTIVE R15, `(.L_x_593) ;  /* 0x000000000f087348 */ /* 0x033fea0003c00000 */
[----:B------:R2:W3:Y:S02]  /*11f90*/  SHFL.IDX P6, R14, R13, R12, R11 ;  /* 0x0000000c0d0e7389 */ /* 0x0004e400000c000b */
[----:B012345:R-:W-:Y:S01]  /*11fa0*/  ENDCOLLECTIVE ;  /* 0x000000000000791b */ /* 0x03ffe20003800000 */
.L_x_593:
[----:B------:R-:W-:Y:S05]  /*11fb0*/  BSYNC B0 ;  /* 0x0000000000007941 */ /* 0x000fea0003800000 */
.L_x_592:
[----:B------:R-:W-:Y:S05]  /*11fc0*/  BRA `(.L_x_594) ;  /* 0xffffffe000147947 */ /* 0x000fea000383ffff */
.L_x_527:
[----:B------:R-:W-:Y:S01]  /*11fd0*/  BSSY B1, `(.L_x_595) ;  /* 0x0000006000017945 */ /* 0x000fe20003800000 */
[----:B------:R-:W-:-:S07]  /*11fe0*/  IMAD.MOV.U32 R15, RZ, RZ, -0x1 ;  /* 0xffffffffff0f7424 */ /* 0x000fce00078e00ff */
[----:B012-45:R-:W-:Y:S05]  /*11ff0*/  WARPSYNC.COLLECTIVE R15, `(.L_x_596) ;  /* 0x000000000f0c7348 */ /* 0x037fea0003c00000 */
[----:B------:R-:W-:Y:S02]  /*12000*/  ELECT P6, UR62, PT ;  /* 0x00000000003e782f */ /* 0x000fe400038c0000 */
[----:B------:R-:W-:Y:S01]  /*12010*/  MOV R14, UR62 ;  /* 0x0000003e000e7c02 */ /* 0x000fe20008000f00 */
[----:B012-45:R-:W-:Y:S10]  /*12020*/  ENDCOLLECTIVE ;  /* 0x000000000000791b */ /* 0x037ff40003800000 */
.L_x_596:
[----:B------:R-:W-:Y:S05]  /*12030*/  BSYNC B1 ;  /* 0x0000000000017941 */ /* 0x000fea0003800000 */
.L_x_595:
[----:B------:R-:W-:Y:S05]  /*12040*/  BRA `(.L_x_597) ;  /* 0xffffffe0000c7947 */ /* 0x000fea000383ffff */
.L_x_529:
[----:B0-----:R0:W1:Y:S02]  /*12050*/  SYNCS.PHASECHK.TRANS64.TRYWAIT P0, [R6+URZ], R5 ;  /* 0x00000005060075a7 */ /* 0x001064000800017f */
[----:B-1----:R-:W-:Y:S05]  /*12060*/  @!P0 NANOSLEEP.SYNCS 0x989680 ;  /* 0x009896800000895d */ /* 0x002fea0003900000 */
[----:B------:R-:W1:Y:S02]  /*12070*/  @!P0 SYNCS.PHASECHK.TRANS64 P0, [R6+URZ], R5 ;  /* 0x00000005060085a7 */ /* 0x000e64000800007f */
[----:B-1----:R-:W-:Y:S05]  /*12080*/  @!P0 BRA `(.L_x_529) ;  /* 0xfffffffc00f08947 */ /* 0x002fea000383ffff */
[----:B------:R-:W-:Y:S05]  /*12090*/  BRA `(.L_x_598) ;  /* 0xffffffe000507947 */ /* 0x000fea000383ffff */
.L_x_530:
[----:B-1----:R1:W2:Y:S02]  /*120a0*/  SYNCS.PHASECHK.TRANS64.TRYWAIT P0, [R7+URZ], R2 ;  /* 0x00000002070075a7 */ /* 0x0022a4000800017f */
[----:B--2---:R-:W-:Y:S05]  /*120b0*/  @!P0 NANOSLEEP.SYNCS 0x989680 ;  /* 0x009896800000895d */ /* 0x004fea0003900000 */
[----:B------:R-:W2:Y:S02]  /*120c0*/  @!P0 SYNCS.PHASECHK.TRANS64 P0, [R7+URZ], R2 ;  /* 0x00000002070085a7 */ /* 0x000ea4000800007f */
[----:B--2---:R-:W-:Y:S05]  /*120d0*/  @!P0 BRA `(.L_x_530) ;  /* 0xfffffffc00f08947 */ /* 0x004fea000383ffff */
[----:B------:R-:W-:Y:S05]  /*120e0*/  BRA `(.L_x_599) ;  /* 0xffffffe000447947 */ /* 0x000fea000383ffff */
.L_x_532:
[----:B--2---:R2:W3:Y:S02]  /*120f0*/  SYNCS.PHASECHK.TRANS64.TRYWAIT P0, [R4+URZ], R5 ;  /* 0x00000005040075a7 */ /* 0x0044e4000800017f */
[----:B---3--:R-:W-:Y:S05]  /*12100*/  @!P0 NANOSLEEP.SYNCS 0x989680 ;  /* 0x009896800000895d */ /* 0x008fea0003900000 */
[----:B------:R-:W3:Y:S02]  /*12110*/  @!P0 SYNCS.PHASECHK.TRANS64 P0, [R4+URZ], R5 ;  /* 0x00000005040085a7 */ /* 0x000ee4000800007f */
[----:B---3--:R-:W-:Y:S05]  /*12120*/  @!P0 BRA `(.L_x_532) ;  /* 0xfffffffc00f08947 */ /* 0x008fea000383ffff */
[----:B------:R-:W-:Y:S05]  /*12130*/  BRA `(.L_x_600) ;  /* 0xffffffe0004c7947 */ /* 0x000fea000383ffff */
.L_x_601:
        /* <DEDUP_REMOVED lines=12> */
.L_x_15276:


//--------------------- .text._ZN7cutlass13device_kernelIN5flash11enable_sm90INS1_16FlashAttnFwdSm90INS1_25CollectiveMainloopFwdSm90ILi2EN4cute5tupleIJNS5_1CILi1EEES8_S8_EEENS6_IJNS7_ILi128EEESA_NS7_ILi192EEEEEELi128ENS_10bfloat16_tEfNS_4arch4Sm90ELb0ELb0ELb1ELb1ELb0ELb1ELb0ELb1ELb1ELb1ELb0ELb0EEENS1_21CollectiveEpilogueFwdINS6_IJSA_SA_SA_EEES9_SD_SF_Li256ELb1ELb1ELb0ELb0EEENS1_36VarlenDynamicPersistentTileSchedulerILi128ELi128ELi256ELi128ELb0ELb1ELb1ELb0ELb1ELb1EEEEEEEEEvNT_6ParamsE --------------------------
	.section	.text._ZN7cutlass13device_kernelIN5flash11enable_sm90INS1_16FlashAttnFwdSm90INS1_25CollectiveMainloopFwdSm90ILi2EN4cute5tupleIJNS5_1CILi1EEES8_S8_EEENS6_IJNS7_ILi128EEESA_NS7_ILi192EEEEEELi128ENS_10bfloat16_tEfNS_4arch4Sm90ELb0ELb0ELb1ELb1ELb0ELb1ELb0ELb1ELb1ELb1ELb0ELb0EEENS1_21CollectiveEpilogueFwdINS6_IJSA_SA_SA_EEES9_SD_SF_Li256ELb1ELb1ELb0ELb0EEENS1_36VarlenDynamicPersistentTileSchedulerILi128ELi128ELi256ELi128ELb0ELb1ELb1ELb0ELb1ELb1EEEEEEEEEvNT_6ParamsE,"ax",@progbits
	.align	128
.text._ZN7cutlass13device_kernelIN5flash11enable_sm90INS1_16FlashAttnFwdSm90INS1_25CollectiveMainloopFwdSm90ILi2EN4cute5tupleIJNS5_1CILi1EEES8_S8_EEENS6_IJNS7_ILi128EEESA_NS7_ILi192EEEEEELi128ENS_10bfloat16_tEfNS_4arch4Sm90ELb0ELb0ELb1ELb1ELb0ELb1ELb0ELb1ELb1ELb1ELb0ELb0EEENS1_21CollectiveEpilogueFwdINS6_IJSA_SA_SA_EEES9_SD_SF_Li256ELb1ELb1ELb0ELb0EEENS1_36VarlenDynamicPersistentTileSchedulerILi128ELi128ELi256ELi128ELb0ELb1ELb1ELb0ELb1ELb1EEEEEEEEEvNT_6ParamsE:
        .type           _ZN7cutlass13device_kernelIN5flash11enable_sm90INS1_16FlashAttnFwdSm90INS1_25CollectiveMainloopFwdSm90ILi2EN4cute5tupleIJNS5_1CILi1EEES8_S8_EEENS6_IJNS7_ILi128EEESA_NS7_ILi192EEEEEELi128ENS_10bfloat16_tEfNS_4arch4Sm90ELb0ELb0ELb1ELb1ELb0ELb1ELb0ELb1ELb1ELb1ELb0ELb0EEENS1_21CollectiveEpilogueFwdINS6_IJSA_SA_SA_EEES9_SD_SF_Li256ELb1ELb1ELb0ELb0EEENS1_36VarlenDynamicPersistentTileSchedulerILi128ELi128ELi256ELi128ELb0ELb1ELb1ELb0ELb1ELb1EEEEEEEEEvNT_6ParamsE,@function
        .size           _ZN7cutlass13device_kernelIN5flash11enable_sm90INS1_16FlashAttnFwdSm90INS1_25CollectiveMainloopFwdSm90ILi2EN4cute5tupleIJNS5_1CILi1EEES8_S8_EEENS6_IJNS7_ILi128EEESA_NS7_ILi192EEEEEELi128ENS_10bfloat16_tEfNS_4arch4Sm90ELb0ELb0ELb1ELb1ELb0ELb1ELb0ELb1ELb1ELb1ELb0ELb0EEENS1_21CollectiveEpilogueFwdINS6_IJSA_SA_SA_EEES9_SD_SF_Li256ELb1ELb1ELb0ELb0EEENS1_36VarlenDynamicPersistentTileSchedulerILi128ELi128ELi256ELi128ELb0ELb1ELb1ELb0ELb1ELb1EEEEEEEEEvNT_6ParamsE,(.L_x_15277 - _ZN7cutlass13device_kernelIN5flash11enable_sm90INS1_16FlashAttnFwdSm90INS1_25CollectiveMainloopFwdSm90ILi2EN4cute5tupleIJNS5_1CILi1EEES8_S8_EEENS6_IJNS7_ILi128EEESA_NS7_ILi192EEEEEELi128ENS_10bfloat16_tEfNS_4arch4Sm90ELb0ELb0ELb1ELb1ELb0ELb1ELb0ELb1ELb1ELb1ELb0ELb0EEENS1_21CollectiveEpilogueFwdINS6_IJSA_SA_SA_EEES9_SD_SF_Li256ELb1ELb1ELb0ELb0EEENS1_36VarlenDynamicPersistentTileSchedulerILi128ELi128ELi256ELi128ELb0ELb1ELb1ELb0ELb1ELb1EEEEEEEEEvNT_6ParamsE)
        .other          _ZN7cutlass13device_kernelIN5flash11enable_sm90INS1_16FlashAttnFwdSm90INS1_25CollectiveMainloopFwdSm90ILi2EN4cute5tupleIJNS5_1CILi1EEES8_S8_EEENS6_IJNS7_ILi128EEESA_NS7_ILi192EEEEEELi128ENS_10bfloat16_tEfNS_4arch4Sm90ELb0ELb0ELb1ELb1ELb0ELb1ELb0ELb1ELb1ELb1ELb0ELb0EEENS1_21CollectiveEpilogueFwdINS6_IJSA_SA_SA_EEES9_SD_SF_Li256ELb1ELb1ELb0ELb0EEENS1_36VarlenDynamicPersistentTileSchedulerILi128ELi128ELi256ELi128ELb0ELb1ELb1ELb0ELb1ELb1EEEEEEEEEvNT_6ParamsE,@"STO_CUDA_ENTRY STV_DEFAULT"
_ZN7cutlass13device_kernelIN5flash11enable_sm90INS1_16FlashAttnFwdSm90INS1_25CollectiveMainloopFwdSm90ILi2EN4cute5tupleIJNS5_1CILi1EEES8_S8_EEENS6_IJNS7_ILi128EEESA_NS7_ILi192EEEEEELi128ENS_10bfloat16_tEfNS_4arch4Sm90ELb0ELb0ELb1ELb1ELb0ELb1ELb0ELb1ELb1ELb1ELb0ELb0EEENS1_21CollectiveEpilogueFwdINS6_IJSA_SA_SA_EEES9_SD_SF_Li256ELb1ELb1ELb0ELb0EEENS1_36VarlenDynamicPersistentTileSchedulerILi128ELi128ELi256ELi128ELb0ELb1ELb1ELb0ELb1ELb1EEEEEEEEEvNT_6ParamsE:
[----:B------:R-:W0:Y:S02]  /*0000*/  LDC R1, c[0x0][0x28] ;  /* 0x00000a00ff017b82 */ /* 0x000e240000000800 */
[----:B0-----:R-:W-:Y:S01]  /*0010*/  VIADD R1, R1, 0xffffff70 ;  /* 0xffffff7001017836 */ /* 0x001fe20000000000 */
[----:B------:R-:W0:Y:S01]  /*0020*/  S2R R0, SR_TID.X ;  /* 0x0000000000007919 */ /* 0x000e220000002100 */
[----:B------:R-:W-:Y:S01]  /*0030*/  ELECT P0, URZ, PT ;  /* 0x00000000003f782f */ /* 0x000fe20003800000 */
[----:B------:R-:W-:Y:S01]  /*0040*/  BSSY B0, `(.L_x_602) ;  /* 0x0000014000007945 */ /* 0x000fe20003800000 */
[--C-:B0-----:R-:W-:Y:S02]  /*0050*/  SHF.R.U32.HI R2, RZ, 0x5, R0.reuse ;  /* 0x00000005ff027819 */ /* 0x101fe40000011600 */
[----:B------:R-:W-:-:S03]  /*0060*/  SHF.R.U32.HI R4, RZ, 0x7, R0 ;  /* 0x00000007ff047819 */ /* 0x000fc60000011600 */
[----:B------:R-:W0:Y:S02]  /*0070*/  SHFL.IDX PT, R3, R2, RZ, 0x1f ;  /* 0x00001fff02037589 */ /* 0x000e2400000e0000 */
[----:B0-----:R-:W-:-:S13]  /*0080*/  ISETP.EQ.AND P0, PT, R3, RZ, P0 ;  /* 0x000000ff0300720c */ /* 0x001fda0000702270 */
[----:B------:R-:W-:Y:S05]  /*0090*/  @!P0 BRA `(.L_x_603) ;  /* 0x0000000000388947 */ /* 0x000fea0003800000 */
[----:B------:R-:W-:Y:S02]  /*00a0*/  ULDC.64 UR4, c[0x0][0x198] ;  /* 0x0000660000047ab9 */ /* 0x000fe40000000a00 */
[----:B------:R-:W-:Y:S02]  /*00b0*/  UIADD3 UR6, UP0, UR4, 0x370, URZ ;  /* 0x0000037004067890 */ /* 0x000fe4000ff1e03f */
[----:B------:R-:W-:Y:S02]  /*00c0*/  UIADD3 UR8, UP1, UR4, 0x470, URZ ;  /* 0x0000047004087890 */ /* 0x000fe4000ff3e03f */
[----:B------:R-:W-:Y:S02]  /*00d0*/  UIADD3 UR10, UP2, UR4, 0x570, URZ ;  /* 0x00000570040a7890 */ /* 0x000fe4000ff5e03f */
[----:B------:R-:W-:Y:S02]  /*00e0*/  UIADD3 UR4, UP3, UR4, 0x670, URZ ;  /* 0x0000067004047890 */ /* 0x000fe4000ff7e03f */
[----:B------:R-:W-:-:S02]  /*00f0*/  UIADD3.X UR7, URZ, UR5, URZ, UP0, !UPT ;  /* 0x000000053f077290 */ /* 0x000fc400087fe43f */
[----:B------:R-:W-:Y:S02]  /*0100*/  UIADD3.X UR9, URZ, UR5, URZ, UP1, !UPT ;  /* 0x000000053f097290 */ /* 0x000fe40008ffe43f */
[----:B------:R-:W-:Y:S02]  /*0110*/  UIADD3.X UR11, URZ, UR5, URZ, UP2, !UPT ;  /* 0x000000053f0b7290 */ /* 0x000fe400097fe43f */
[----:B------:R-:W-:-:S03]  /*0120*/  UIADD3.X UR5, URZ, UR5, URZ, UP3, !UPT ;  /* 0x000000053f057290 */ /* 0x000fc60009ffe43f */
[----:B------:R0:W-:Y:S02]  /*0130*/  UTMACCTL.PF [UR6] ;  /* 0x00000000060079b9 */ /* 0x0001e40008040000 */
[----:B------:R0:W-:Y:S02]  /*0140*/  UTMACCTL.PF [UR8] ;  /* 0x00000000080079b9 */ /* 0x0001e40008040000 */
[----:B------:R0:W-:Y:S02]  /*0150*/  UTMACCTL.PF [UR10] ;  /* 0x000000000a0079b9 */ /* 0x0001e40008040000 */
[----:B------:R0:W-:Y:S02]  /*0160*/  UTMACCTL.PF [UR4] ;  /* 0x00000000040079b9 */ /* 0x0001e40008040000 */
[----:B0-----:R-:W-:Y:S01]  /*0170*/  NOP ;  /* 0x0000000000007918 */ /* 0x001fe20000000000 */
.L_x_603:
[----:B------:R-:W-:Y:S05]  /*0180*/  BSYNC B0 ;  /* 0x0000000000007941 */ /* 0x000fea0003800000 */
.L_x_602:
        /* <DEDUP_REMOVED lines=41> */
.L_x_604:
        /* <DEDUP_REMOVED lines=22> */
.L_x_605:
        /* <DEDUP_REMOVED lines=18> */
.L_x_606:
        /* <DEDUP_REMOVED lines=22> */
.L_x_607:
        /* <DEDUP_REMOVED lines=22> */
.L_x_608:
[----:B0-----:R-:W-:Y:S01]  /*0960*/  UMOV UR4, 0x1 ;  /* 0x0000000100047882 */ /* 0x001fe20000000000 */
[----:B------:R-:W-:Y:S01]  /*0970*/  PLOP3.LUT P0, PT, PT, PT, UP0, 0x80, 0x0 ;  /* 0x000000000000781c */ /* 0x000fe20003f0f008 */
[----:B------:R-:W-:Y:S01]  /*0980*/  USEL UR4, UR4, 0x2, !UP0 ;  /* 0x0000000204047887 */ /* 0x000fe2000c000000 */
[----:B------:R-:W-:Y:S01]  /*0990*/  NOP ;  /* 0x0000000000007918 */ /* 0x000fe20000000000 */
[----:B------:R-:W-:Y:S01]  /*09a0*/  ULDC.64 UR42, c[0x0][0x208] ;  /* 0x00008200002a7ab9 */ /* 0x000fe20000000a00 */
[----:B------:R-:W-:Y:S03]  /*09b0*/  BSSY B9, `(.L_x_609) ;  /* 0x000203c000097945 */ /* 0x000fe60003800000 */
[----:B------:R-:W-:-:S05]  /*09c0*/  IMAD.U32 R3, RZ, RZ, UR4 ;  /* 0x00000004ff037e24 */ /* 0x000fca000f8e00ff */
[----:B------:R0:W-:Y:S01]  /*09d0*/  STL [R1+0x60], R3 ;  /* 0x0000600301007387 */ /* 0x0001e20000100800 */
[----:B-12-4-:R-:W-:Y:S06]  /*09e0*/  BAR.SYNC.DEFER_BLOCKING 0x0 ;  /* 0x0000000000007b1d */ /* 0x016fec0000010000 */
[----:B------:R-:W-:Y:S05]  /*09f0*/  @!P0 BRA `(.L_x_610) ;  /* 0x0000018800d88947 */ /* 0x000fea0003800000 */
.L_x_611:
        /* <DEDUP_REMOVED lines=8> */
[----:B-1----:R-:W-:-:S06]  /*0a80*/  ULEA UR4, UR5, UR4, 0x18 ;  /* 0x0000000405047291 */ /* 0x002fcc000f8ec03f */
[----:B------:R-:W-:Y:S01]  /*0a90*/  IMAD.U32 R2, RZ, RZ, UR4 ;  /* 0x00000004ff027e24 */ /* 0x000fe2000f8e00ff */
[----:B------:R-:W-:-:S04]  /*0aa0*/  ULDC UR4, c[0x0][0xc3c] ;  /* 0x00030f0000047ab9 */ /* 0x000fc80000000800 */
[----:B------:R-:W1:Y:S01]  /*0ab0*/  LDS.128 R124, [R2+0x348d0] ;  /* 0x0348d000027c7984 */ /* 0x000e620000000c00 */
[----:B------:R-:W-:Y:S06]  /*0ac0*/  BAR.ARV 0x4, 0x180 ;  /* 0x0106000000007b1d */ /* 0x000fec0000002000 */
[----:B-1----:R-:W-:-:S13]  /*0ad0*/  ISETP.GE.AND P0, PT, R127, UR4, PT ;  /* 0x000000047f007c0c */ /* 0x002fda000bf06270 */
[----:B------:R-:W-:Y:S05]  /*0ae0*/  @P0 BRA `(.L_x_612) ;  /* 0x0000020000a00947 */ /* 0x000fea0003800000 */
[----:B0-----:R-:W2:Y:S01]  /*0af0*/  LDL R3, [R1+0x60] ;  /* 0x0000600001037983 */ /* 0x001ea20000100800 */
[----:B------:R-:W-:Y:S01]  /*0b00*/  VIADD R11, R0, 0xffffff80 ;  /* 0xffffff80000b7836 */ /* 0x000fe20000000000 */
[----:B------:R-:W-:Y:S01]  /*0b10*/  R2UR UR61, R2 ;  /* 0x00000000023d72ca */ /* 0x000fe200000e0000 */
[----:B------:R-:W-:Y:S01]  /*0b20*/  IMAD.MOV.U32 R14, RZ, RZ, -0x2 ;  /* 0xfffffffeff0e7424 */ /* 0x000fe200078e00ff */
[----:B------:R-:W-:Y:S01]  /*0b30*/  MOV R196, RZ ;  /* 0x000000ff00c47202 */ /* 0x000fe20000000f00 */
[----:B------:R-:W-:Y:S01]  /*0b40*/  IMAD.MOV.U32 R204, RZ, RZ, RZ ;  /* 0x000000ffffcc7224 */ /* 0x000fe200078e00ff */
[----:B------:R-:W-:Y:S01]  /*0b50*/  SHF.R.S32.HI R0, RZ, 0x1f, R11 ;  /* 0x0000001fff007819 */ /* 0x000fe2000001140b */
[----:B------:R-:W-:Y:S02]  /*0b60*/  IMAD.MOV.U32 R16, RZ, RZ, RZ ;  /* 0x000000ffff107224 */ /* 0x000fe400078e00ff */
[----:B------:R-:W-:Y:S01]  /*0b70*/  IMAD.MOV.U32 R184, RZ, RZ, RZ ;  /* 0x000000ffffb87224 */ /* 0x000fe200078e00ff */
[CC--:B------:R-:W-:Y:S01]  /*0b80*/  LEA.HI R4, R0.reuse, R11.reuse, RZ, 0x7 ;  /* 0x0000000b00047211 */ /* 0x0c0fe200078f38ff */
[----:B------:R-:W-:Y:S01]  /*0b90*/  IMAD.MOV.U32 R194, RZ, RZ, RZ ;  /* 0x000000ffffc27224 */ /* 0x000fe200078e00ff */
[----:B------:R-:W-:-:S02]  /*0ba0*/  LEA.HI R8, R0, R11, RZ, 0x2 ;  /* 0x0000000b00087211 */ /* 0x000fc400078f10ff */
[----:B------:R-:W-:Y:S01]  /*0bb0*/  LOP3.LUT R214, R4, 0xffffff80, RZ, 0xc0, !PT ;  /* 0xffffff8004d67812 */ /* 0x000fe200078ec0ff */
[----:B------:R-:W-:Y:S01]  /*0bc0*/  UIADD3 UR61, UR61, 0x10400, URZ ;  /* 0x000104003d3d7890 */ /* 0x000fe2000fffe03f */
[----:B------:R-:W-:Y:S02]  /*0bd0*/  LEA.HI R192, R0, R11, RZ, 0x5 ;  /* 0x0000000b00c07211 */ /* 0x000fe400078f28ff */
[----:B------:R-:W-:Y:S01]  /*0be0*/  LOP3.LUT R209, R8, 0xfffffffc, RZ, 0xc0, !PT ;  /* 0xfffffffc08d17812 */ /* 0x000fe200078ec0ff */
[C---:B------:R-:W-:Y:S01]  /*0bf0*/  IMAD.IADD R214, R11.reuse, 0x1, -R214 ;  /* 0x000000010bd67824 */ /* 0x040fe200078e0ad6 */
[----:B------:R-:W-:Y:S02]  /*0c00*/  SHF.R.S32.HI R192, RZ, 0x5, R192 ;  /* 0x00000005ffc07819 */ /* 0x000fe400000114c0 */
[----:B------:R-:W-:Y:S01]  /*0c10*/  SHF.R.S32.HI R17, RZ, 0x2, R8 ;  /* 0x00000002ff117819 */ /* 0x000fe20000011408 */
[----:B------:R-:W-:Y:S01]  /*0c20*/  IMAD.IADD R209, R11, 0x1, -R209 ;  /* 0x000000010bd17824 */ /* 0x000fe200078e0ad1 */
[----:B------:R-:W-:-:S02]  /*0c30*/  SHF.R.S32.HI R7, RZ, 0x1f, R214 ;  /* 0x0000001fff077819 */ /* 0x000fc400000114d6 */
[----:B------:R-:W-:Y:S01]  /*0c40*/  SHF.R.S32.HI R8, RZ, 0x1f, R8 ;  /* 0x0000001fff087819 */ /* 0x000fe20000011408 */
[----:B------:R-:W-:Y:S01]  /*0c50*/  IMAD.SHL.U32 R22, R209, 0x4, RZ ;  /* 0x00000004d1167824 */ /* 0x000fe200078e00ff */
[----:B------:R-:W-:Y:S01]  /*0c60*/  SHF.R.S32.HI R231, RZ, 0x7, R4 ;  /* 0x00000007ffe77819 */ /* 0x000fe20000011404 */
[----:B------:R-:W-:Y:S01]  /*0c70*/  VIADD R205, R17, 0x40 ;  /* 0x0000004011cd7836 */ /* 0x000fe20000000000 */
[----:B------:R-:W-:Y:S01]  /*0c80*/  LEA.HI R8, R8, R17, RZ, 0x3 ;  /* 0x0000001108087211 */ /* 0x000fe200078f18ff */
[----:B------:R-:W-:Y:S01]  /*0c90*/  VIADD R186, R22, 0x20 ;  /* 0x0000002016ba7836 */ /* 0x000fe20000000000 */
[----:B------:R-:W-:Y:S01]  /*0ca0*/  LEA.HI R4, R4, R231, RZ, 0x1 ;  /* 0x000000e704047211 */ /* 0x000fe200078f08ff */
[----:B------:R-:W-:Y:S01]  /*0cb0*/  VIADD R188, R22, 0x40 ;  /* 0x0000004016bc7836 */ /* 0x000fe20000000000 */
[----:B------:R-:W-:Y:S01]  /*0cc0*/  LOP3.LUT R8, R8, 0xfffffff8, RZ, 0xc0, !PT ;  /* 0xfffffff808087812 */ /* 0x000fe200078ec0ff */
[--C-:B------:R-:W-:Y:S01]  /*0cd0*/  IMAD.IADD R10, R22, 0x1, R186.reuse ;  /* 0x00000001160a7824 */ /* 0x100fe200078e02ba */
[----:B------:R-:W-:Y:S01]  /*0ce0*/  LOP3.LUT R4, R4, 0x3fffffe, RZ, 0xc0, !PT ;  /* 0x03fffffe04047812 */ /* 0x000fe200078ec0ff */
[----:B------:R-:W-:Y:S01]  /*0cf0*/  IMAD.SHL.U32 R185, R205, 0x40, RZ ;  /* 0x00000040cdb97824 */ /* 0x000fe200078e00ff */
[----:B------:R-:W-:Y:S01]  /*0d00*/  SHF.R.S32.HI R217, RZ, 0x1f, R186 ;  /* 0x0000001fffd97819 */ /* 0x000fe200000114ba */
[----:B------:R-:W-:Y:S01]  /*0d10*/  IMAD.IADD R213, R17, 0x1, -R8 ;  /* 0x0000000111d57824 */ /* 0x000fe200078e0a08 */
[----:B------:R-:W-:Y:S01]  /*0d20*/  SHF.R.S32.HI R221, RZ, 0x1f, R188 ;  /* 0x0000001fffdd7819 */ /* 0x000fe200000114bc */
[----:B------:R-:W-:Y:S01]  /*0d30*/  IMAD.IADD R4, R231, 0x1, -R4 ;  /* 0x00000001e7047824 */ /* 0x000fe200078e0a04 */
[----:B------:R-:W-:Y:S01]  /*0d40*/  LOP3.LUT R185, R185, 0x1c0, RZ, 0xc0, !PT ;  /* 0x000001c0b9b97812 */ /* 0x000fe200078ec0ff */
[----:B------:R-:W-:Y:S01]  /*0d50*/  IMAD.SHL.U32 R191, R213, 0x40, RZ ;  /* 0x00000040d5bf7824 */ /* 0x000fe200078e00ff */
[----:B------:R-:W-:Y:S01]  /*0d60*/  SHF.L.U64.HI R217, R186, 0x1, R217 ;  /* 0x00000001bad97819 */ /* 0x000fe200000102d9 */
[----:B------:R-:W-:Y:S01]  /*0d70*/  IMAD.SHL.U32 R18, R209, 0x8, RZ ;  /* 0x00000008d1127824 */ /* 0x000fe200078e00ff */
[----:B------:R-:W-:Y:S01]  /*0d80*/  SHF.R.U32.HI R230, RZ, 0x3, R185 ;  /* 0x00000003ffe67819 */ /* 0x000fe200000116b9 */
[C---:B------:R-:W-:Y:S01]  /*0d90*/  VIADD R187, R22.reuse, 0x10 ;  /* 0x0000001016bb7836 */ /* 0x040fe20000000000 */
[----:B------:R-:W-:Y:S01]  /*0da0*/  LOP3.LUT R191, R191, 0x1c0, RZ, 0xc0, !PT ;  /* 0x000001c0bfbf7812 */ /* 0x000fe200078ec0ff */
[----:B------:R-:W-:Y:S01]  /*0db0*/  VIADD R189, R22, 0x30 ;  /* 0x0000003016bd7836 */ /* 0x000fe20000000000 */
[----:B------:R-:W-:Y:S01]  /*0dc0*/  SHF.L.U64.HI R221, R188, 0x1, R221 ;  /* 0x00000001bcdd7819 */ /* 0x000fe200000102dd */
[----:B------:R-:W-:Y:S01]  /*0dd0*/  VIADD R190, R22, 0x50 ;  /* 0x0000005016be7836 */ /* 0x000fe20000000000 */
[----:B------:R-:W-:Y:S01]  /*0de0*/  SHF.R.U32.HI R193, RZ, 0x3, R191 ;  /* 0x00000003ffc17819 */ /* 0x000fe200000116bf */
[----:B------:R-:W-:Y:S01]  /*0df0*/  IMAD.SHL.U32 R216, R187, 0x2, RZ ;  /* 0x00000002bbd87824 */ /* 0x000fe200078e00ff */
[----:B------:R-:W-:Y:S01]  /*0e00*/  SHF.R.S32.HI R20, RZ, 0x1f, R189 ;  /* 0x0000001fff147819 */ /* 0x000fe200000114bd */
[----:B------:R-:W-:Y:S01]  /*0e10*/  IMAD.SHL.U32 R218, R186, 0x2, RZ ;  /* 0x00000002bada7824 */ /* 0x000fe200078e00ff */
[----:B------:R-:W-:Y:S01]  /*0e20*/  SHF.R.S32.HI R223, RZ, 0x1f, R190 ;  /* 0x0000001fffdf7819 */ /* 0x000fe200000114be */
[C---:B------:R-:W-:Y:S01]  /*0e30*/  IMAD.SHL.U32 R220, R189.reuse, 0x2, RZ ;  /* 0x00000002bddc7824 */ /* 0x040fe200078e00ff */
[----:B------:R-:W-:Y:S01]  /*0e40*/  SHF.L.U64.HI R219, R189, 0x1, R20 ;  /* 0x00000001bddb7819 */ /* 0x000fe20000010214 */
[----:B------:R-:W-:Y:S01]  /*0e50*/  IMAD.SHL.U32 R222, R188, 0x2, RZ ;  /* 0x00000002bcde7824 */ /* 0x000fe200078e00ff */
[C---:B------:R-:W-:Y:S01]  /*0e60*/  SHF.L.U64.HI R223, R190.reuse, 0x1, R223 ;  /* 0x00000001bedf7819 */ /* 0x040fe200000102df */
[----:B------:R-:W-:Y:S01]  /*0e70*/  IMAD.SHL.U32 R224, R190, 0x2, RZ ;  /* 0x00000002bee07824 */ /* 0x000fe200078e00ff */
[----:B--2---:R-:W-:-:S02]  /*0e80*/  R2UR UR4, R3 ;  /* 0x00000000030472ca */ /* 0x004fc400000e0000 */
[CC--:B------:R-:W-:Y:S02]  /*0e90*/  LEA.HI R3, R0.reuse, R11.reuse, RZ, 0x4 ;  /* 0x0000000b00037211 */ /* 0x0c0fe400078f20ff */
[----:B------:R-:W-:Y:S02]  /*0ea0*/  LEA.HI R0, R0, R11, RZ, 0x3 ;  /* 0x0000000b00007211 */ /* 0x000fe400078f18ff */
[----:B------:R-:W-:Y:S02]  /*0eb0*/  SHF.R.S32.HI R6, RZ, 0x4, R3 ;  /* 0x00000004ff067819 */ /* 0x000fe40000011403 */
[----:B------:R-:W-:Y:S02]  /*0ec0*/  LOP3.LUT R199, R0, 0xfffffff8, RZ, 0xc0, !PT ;  /* 0xfffffff800c77812 */ /* 0x000fe400078ec0ff */
[C---:B------:R-:W-:Y:S02]  /*0ed0*/  LEA.HI R5, R3.reuse, R6, RZ, 0x1 ;  /* 0x0000000603057211 */ /* 0x040fe400078f08ff */
[----:B------:R-:W-:Y:S01]  /*0ee0*/  LOP3.LUT R3, R3, 0x3fffff0, RZ, 0xc0, !PT ;  /* 0x03fffff003037812 */ /* 0x000fe200078ec0ff */
[----:B------:R-:W-:Y:S01]  /*0ef0*/  IMAD.IADD R199, R11, 0x1, -R199 ;  /* 0x000000010bc77824 */ /* 0x000fe200078e0ac7 */
[----:B------:R-:W-:Y:S01]  /*0f00*/  LOP3.LUT R5, R5, 0x1ffffffe, RZ, 0xc0, !PT ;  /* 0x1ffffffe05057812 */ /* 0x000fe200078ec0ff */
[----:B------:R-:W-:Y:S01]  /*0f10*/  ULOP3.LUT UR37, UR4, 0x1, URZ, 0xfc, !UPT ;  /* 0x0000000104257892 */ /* 0x000fe2000f8efc3f */
[----:B------:R-:W-:Y:S01]  /*0f20*/  SHF.R.S32.HI R207, RZ, 0x3, R0 ;  /* 0x00000003ffcf7819 */ /* 0x000fe20000011400 */
[----:B------:R-:W-:-:S02]  /*0f30*/  IMAD.IADD R3, R11, 0x1, -R3 ;  /* 0x000000010b037824 */ /* 0x000fc400078e0a03 */
[----:B------:R-:W-:Y:S01]  /*0f40*/  IMAD.IADD R5, R6, 0x1, -R5 ;  /* 0x0000000106057824 */ /* 0x000fe200078e0a05 */
[CC--:B------:R-:W-:Y:S01]  /*0f50*/  LEA.HI R6, R7.reuse, R214.reuse, RZ, 0x2 ;  /* 0x000000d607067211 */ /* 0x0c0fe200078f10ff */
[----:B------:R-:W-:Y:S01]  /*0f60*/  IMAD R12, R192, 0x10, R3 ;  /* 0x00000010c00c7824 */ /* 0x000fe200078e0203 */
[----:B------:R-:W-:Y:S01]  /*0f70*/  LEA.HI R7, R7, R214, RZ, 0x5 ;  /* 0x000000d607077211 */ /* 0x000fe200078f28ff */
[----:B------:R-:W-:Y:S01]  /*0f80*/  IMAD.SHL.U32 R197, R199, 0x8, RZ ;  /* 0x00000008c7c57824 */ /* 0x000fe200078e00ff */
[----:B------:R-:W-:Y:S01]  /*0f90*/  LOP3.LUT R9, R6, 0x7ffffffc, RZ, 0xc0, !PT ;  /* 0x7ffffffc06097812 */ /* 0x000fe200078ec0ff */
[----:B------:R-:W-:Y:S01]  /*0fa0*/  IMAD R235, R12, 0x8, R5 ;  /* 0x000000080ceb7824 */ /* 0x000fe200078e0205 */
[----:B------:R-:W-:Y:S01]  /*0fb0*/  SHF.R.S32.HI R3, RZ, 0x2, R6 ;  /* 0x00000002ff037819 */ /* 0x000fe20000011406 */
[----:B------:R-:W-:Y:S01]  /*0fc0*/  IMAD.IADD R5, R22, 0x1, R188 ;  /* 0x0000000116057824 */ /* 0x000fe200078e02bc */
[----:B------:R-:W-:Y:S01]  /*0fd0*/  SHF.R.S32.HI R6, RZ, 0x1f, R6 ;  /* 0x0000001fff067819 */ /* 0x000fe20000011406 */
[----:B------:R-:W-:Y:S01]  /*0fe0*/  IMAD.IADD R9, R214, 0x1, -R9 ;  /* 0x00000001d6097824 */ /* 0x000fe200078e0a09 */
[----:B------:R-:W-:Y:S01]  /*0ff0*/  SHF.R.S32.HI R7, RZ, 0x5, R7 ;  /* 0x00000005ff077819 */ /* 0x000fe20000011407 */
[----:B------:R-:W-:Y:S01]  /*1000*/  VIADD R198, R197, 0x40 ;  /* 0x00000040c5c67836 */ /* 0x000fe20000000000 */
[----:B------:R-:W-:Y:S01]  /*1010*/  LEA.HI R6, R6, R3, RZ, 0x3 ;  /* 0x0000000306067211 */ /* 0x000fe200078f18ff */
[----:B------:R-:W-:Y:S01]  /*1020*/  IMAD R233, R9, R14, 0x80 ;  /* 0x0000008009e97424 */ /* 0x000fe200078e020e */
[----:B------:R-:W-:Y:S01]  /*1030*/  SHF.R.S32.HI R9, RZ, 0x1f, R10 ;  /* 0x0000001fff097819 */ /* 0x000fe2000001140a */
[----:B------:R-:W-:Y:S01]  /*1040*/  IMAD.SHL.U32 R235, R235, 0x8, RZ ;  /* 0x00000008ebeb7824 */ /* 0x000fe200078e00ff */
[----:B------:R-:W-:-:S02]  /*1050*/  LOP3.LUT R6, R6, 0xfffffff8, RZ, 0xc0, !PT ;  /* 0xfffffff806067812 */ /* 0x000fc400078ec0ff */
[CC--:B------:R-:W-:Y:S02]  /*1060*/  LEA.HI R12, R9.reuse, R10.reuse, RZ, 0x3 ;  /* 0x0000000a090c7211 */ /* 0x0c0fe400078f18ff */
[----:B------:R-:W-:Y:S01]  /*1070*/  LEA.HI R9, R9, R10, RZ, 0x6 ;  /* 0x0000000a09097211 */ /* 0x000fe200078f30ff */
[----:B------:R-:W-:Y:S01]  /*1080*/  IMAD.IADD R6, R3, 0x1, -R6 ;  /* 0x0000000103067824 */ /* 0x000fe200078e0a06 */
[----:B------:R-:W-:Y:S02]  /*1090*/  SHF.R.S32.HI R10, RZ, 0x1f, R5 ;  /* 0x0000001fff0a7819 */ /* 0x000fe40000011405 */
[----:B------:R-:W-:Y:S01]  /*10a0*/  LOP3.LUT R3, R185, 0x38, R12, 0xf8, !PT ;  /* 0x00000038b9037812 */ /* 0x000fe200078ef80c */
[----:B------:R-:W-:Y:S01]  /*10b0*/  IMAD R7, R7, 0x10, R6 ;  /* 0x0000001007077824 */ /* 0x000fe200078e0206 */
[----:B------:R-:W-:Y:S01]  /*10c0*/  SHF.R.S32.HI R6, RZ, 0x1f, R205 ;  /* 0x0000001fff067819 */ /* 0x000fe200000114cd */
[----:B------:R-:W-:Y:S01]  /*10d0*/  IMAD.SHL.U32 R9, R9, 0x80, RZ ;  /* 0x0000008009097824 */ /* 0x000fe200078e00ff */
[----:B------:R-:W-:Y:S01]  /*10e0*/  LEA.HI R212, R10, R5, RZ, 0x3 ;  /* 0x000000050ad47211 */ /* 0x000fe200078f18ff */
[----:B------:R-:W-:Y:S01]  /*10f0*/  IMAD R232, R4, 0x40, R7 ;  /* 0x0000004004e87824 */ /* 0x000fe200078e0207 */
[----:B------:R-:W-:-:S02]  /*1100*/  LEA.HI R6, R6, R205, RZ, 0x3 ;  /* 0x000000cd06067211 */ /* 0x000fc400078f18ff */
[----:B------:R-:W-:Y:S02]  /*1110*/  LEA.HI R5, R10, R5, RZ, 0x6 ;  /* 0x000000050a057211 */ /* 0x000fe400078f30ff */
[----:B------:R-:W-:Y:S01]  /*1120*/  LOP3.LUT R8, R3, R230, RZ, 0x3c, !PT ;  /* 0x000000e603087212 */ /* 0x000fe200078e3cff */
[----:B------:R-:W-:Y:S01]  /*1130*/  IMAD.SHL.U32 R6, R6, 0x40, RZ ;  /* 0x0000004006067824 */ /* 0x000fe200078e00ff */
[----:B------:R-:W-:Y:S01]  /*1140*/  LOP3.LUT R4, R191, 0x38, R12, 0xf8, !PT ;  /* 0x00000038bf047812 */ /* 0x000fe200078ef80c */
[----:B------:R-:W-:Y:S01]  /*1150*/  IMAD.SHL.U32 R5, R5, 0x80, RZ ;  /* 0x0000008005057824 */ /* 0x000fe200078e00ff */
[----:B------:R-:W-:Y:S02]  /*1160*/  LOP3.LUT R9, R9, 0xffffe000, RZ, 0xc0, !PT ;  /* 0xffffe00009097812 */ /* 0x000fe400078ec0ff */
[----:B------:R-:W-:Y:S02]  /*1170*/  LOP3.LUT R195, R6, 0xfffffe00, RZ, 0xc0, !PT ;  /* 0xfffffe0006c37812 */ /* 0x000fe400078ec0ff */
[----:B------:R-:W-:-:S02]  /*1180*/  LOP3.LUT R6, R191, 0x38, R212, 0xf8, !PT ;  /* 0x00000038bf067812 */ /* 0x000fc400078ef8d4 */
[----:B------:R-:W-:Y:S02]  /*1190*/  LOP3.LUT R5, R5, 0xffffe000, RZ, 0xc0, !PT ;  /* 0xffffe00005057812 */ /* 0x000fe400078ec0ff */
[-C--:B------:R-:W-:Y:S02]  /*11a0*/  LOP3.LUT R6, R6, R193.reuse, RZ, 0x3c, !PT ;  /* 0x000000c106067212 */ /* 0x080fe400078e3cff */
[----:B------:R-:W-:Y:S01]  /*11b0*/  LOP3.LUT R7, R185, 0x38, R212, 0xf8, !PT ;  /* 0x00000038b9077812 */ /* 0x000fe200078ef8d4 */
[----:B------:R-:W-:Y:S01]  /*11c0*/  IMAD R3, R192, 0x200, R5 ;  /* 0x00000200c0037824 */ /* 0x000fe200078e0205 */
[----:B------:R-:W-:Y:S02]  /*11d0*/  LOP3.LUT R4, R4, R193, RZ, 0x3c, !PT ;  /* 0x000000c104047212 */ /* 0x000fe400078e3cff */
[----:B------:R-:W-:Y:S01]  /*11e0*/  IADD3 R8, R8, R9, R195 ;  /* 0x0000000908087210 */ /* 0x000fe20007ffe0c3 */
[----:B------:R-:W-:Y:S01]  /*11f0*/  IMAD.IADD R6, R3, 0x1, R6 ;  /* 0x0000000103067824 */ /* 0x000fe200078e0206 */
[----:B------:R-:W-:Y:S01]  /*1200*/  LEA.HI R3, R209, R209, RZ, 0x1 ;  /* 0x000000d1d1037211 */ /* 0x000fe200078f08ff */
[----:B------:R-:W-:Y:S01]  /*1210*/  IMAD R9, R192, 0x200, R9 ;  /* 0x00000200c0097824 */ /* 0x000fe200078e0209 */
[----:B------:R-:W-:-:S02]  /*1220*/  LOP3.LUT R10, R7, R230, RZ, 0x3c, !PT ;  /* 0x000000e6070a7212 */ /* 0x000fc400078e3cff */
[----:B------:R-:W-:Y:S01]  /*1230*/  LOP3.LUT R0, R3, 0x1ffffffe, RZ, 0xc0, !PT ;  /* 0x1ffffffe03007812 */ /* 0x000fe200078ec0ff */
[----:B------:R-:W-:Y:S01]  /*1240*/  IMAD.IADD R4, R9, 0x1, R4 ;  /* 0x0000000109047824 */ /* 0x000fe200078e0204 */
[----:B------:R-:W-:Y:S02]  /*1250*/  IADD3 R10, R10, R5, R195 ;  /* 0x000000050a0a7210 */ /* 0x000fe40007ffe0c3 */
[----:B------:R-:W-:Y:S01]  /*1260*/  SHF.R.S32.HI R14, RZ, 0x1f, R187 ;  /* 0x0000001fff0e7819 */ /* 0x000fe200000114bb */
[----:B------:R-:W-:Y:S01]  /*1270*/  IMAD.IADD R3, R209, 0x1, -R0 ;  /* 0x00000001d1037824 */ /* 0x000fe200078e0a00 */
[----:B------:R-:W-:Y:S02]  /*1280*/  LOP3.LUT R0, R185, 0x38, R18, 0xf8, !PT ;  /* 0x00000038b9007812 */ /* 0x000fe400078ef812 */
[----:B------:R-:W-:Y:S01]  /*1290*/  SHF.R.S32.HI R237, RZ, 0x1f, R197 ;  /* 0x0000001fffed7819 */ /* 0x000fe200000114c5 */
[----:B------:R-:W-:Y:S01]  /*12a0*/  IMAD R234, R3, 0x8, R232 ;  /* 0x0000000803ea7824 */ /* 0x000fe200078e02e8 */
[----:B------:R-:W-:-:S02]  /*12b0*/  LOP3.LUT R0, R195, R0, R230, 0xf6, !PT ;  /* 0x00000000c3007212 */ /* 0x000fc400078ef6e6 */
[----:B------:R-:W-:Y:S02]  /*12c0*/  SHF.R.S32.HI R236, RZ, 0x1f, R198 ;  /* 0x0000001fffec7819 */ /* 0x000fe400000114c6 */
[----:B------:R-:W-:Y:S02]  /*12d0*/  SHF.L.U64.HI R215, R187, 0x1, R14 ;  /* 0x00000001bbd77819 */ /* 0x000fe4000001020e */
[----:B------:R-:W-:Y:S02]  /*12e0*/  SHF.R.S32.HI R211, RZ, 0x3, R12 ;  /* 0x00000003ffd37819 */ /* 0x000fe4000001140c */
[----:B------:R-:W-:Y:S02]  /*12f0*/  SHF.R.S32.HI R212, RZ, 0x3, R212 ;  /* 0x00000003ffd47819 */ /* 0x000fe400000114d4 */
[----:B------:R-:W-:Y:S02]  /*1300*/  LEA R228, R0, UR61, 0x1 ;  /* 0x0000003d00e47c11 */ /* 0x000fe4000f8e08ff */
[----:B------:R-:W-:-:S02]  /*1310*/  LEA R226, R8, UR61, 0x1 ;  /* 0x0000003d08e27c11 */ /* 0x000fc4000f8e08ff */
[----:B------:R-:W-:Y:S02]  /*1320*/  LEA R225, R10, UR61, 0x1 ;  /* 0x0000003d0ae17c11 */ /* 0x000fe4000f8e08ff */
[----:B------:R-:W-:Y:S02]  /*1330*/  LEA R229, R4, UR61, 0x1 ;  /* 0x0000003d04e57c11 */ /* 0x000fe4000f8e08ff */
[----:B------:R-:W-:-:S07]  /*1340*/  LEA R227, R6, UR61, 0x1 ;  /* 0x0000003d06e37c11 */ /* 0x000fce000f8e08ff */
.L_x_817:
[----:B0--34-:R-:W0:Y:S01]  /*1350*/  LDC.64 R4, c[0x0][0xc88] ;  /* 0x00032200ff047b82 */ /* 0x019e220000000a00 */
[----:B------:R-:W-:Y:S01]  /*1360*/  ULDC.64 UR4, c[0x0][0xa28] ;  /* 0x00028a0000047ab9 */ /* 0x000fe20000000a00 */
[----:B------:R-:W-:Y:S01]  /*1370*/  ULDC.64 UR8, c[0x0][0xa18] ;  /* 0x0002860000087ab9 */ /* 0x000fe20000000a00 */
[----:B------:R-:W-:Y:S01]  /*1380*/  ULDC.64 UR6, c[0x0][0xa08] ;  /* 0x0002820000067ab9 */ /* 0x000fe20000000a00 */
[----:B0-----:R-:W-:-:S05]  /*1390*/  IMAD.WIDE R4, R127, 0x4, R4 ;  /* 0x000000047f047825 */ /* 0x001fca00078e0204 */
[----:B--2---:R-:W2:Y:S01]  /*13a0*/  LDG.E R203, desc[UR42][R4.64] ;  /* 0x0000002a04cb7981 */ /* 0x004ea2000c1e1900 */
[----:B------:R-:W-:Y:S01]  /*13b0*/  ISETP.NE.U32.AND P2, PT, RZ, UR4, PT ;  /* 0x00000004ff007c0c */ /* 0x000fe2000bf45070 */
[----:B------:R-:W-:Y:S01]  /*13c0*/  IMAD.MOV.U32 R3, RZ, RZ, RZ ;  /* 0x000000ffff037224 */ /* 0x000fe200078e00ff */
[----:B------:R-:W-:Y:S01]  /*13d0*/  ISETP.NE.U32.AND P1, PT, RZ, UR8, PT ;  /* 0x00000008ff007c0c */ /* 0x000fe2000bf25070 */
[----:B------:R-:W-:Y:S01]  /*13e0*/  IMAD.MOV.U32 R29, RZ, RZ, RZ ;  /* 0x000000ffff1d7224 */ /* 0x000fe200078e00ff */
[----:B------:R-:W-:Y:S02]  /*13f0*/  ISETP.NE.AND.EX P2, PT, RZ, UR5, PT, P2 ;  /* 0x00000005ff007c0c */ /* 0x000fe4000bf45320 */
[----:B------:R-:W-:Y:S02]  /*1400*/  ISETP.NE.AND.EX P1, PT, RZ, UR9, PT, P1 ;  /* 0x00000009ff007c0c */ /* 0x000fe4000bf25310 */
[----:B------:R-:W-:-:S04]  /*1410*/  ISETP.NE.U32.AND P0, PT, RZ, UR6, PT ;  /* 0x00000006ff007c0c */ /* 0x000fc8000bf05070 */
[----:B------:R-:W-:Y:S02]  /*1420*/  ISETP.NE.AND.EX P0, PT, RZ, UR7, PT, P0 ;  /* 0x00000007ff007c0c */ /* 0x000fe4000bf05300 */
[----:B--2---:R-:W-:Y:S01]  /*1430*/  SHF.R.S32.HI R208, RZ, 0x1f, R203 ;  /* 0x0000001fffd07819 */ /* 0x004fe200000114cb */
[C---:B------:R-:W-:Y:S02]  /*1440*/  IMAD.SHL.U32 R201, R203.reuse, 0x4, RZ ;  /* 0x00000004cbc97824 */ /* 0x040fe400078e00ff */
[C---:B------:R-:W-:Y:S02]  /*1450*/  @P2 LEA R4, P3, R203.reuse, UR4, 0x2 ;  /* 0x00000004cb042c11 */ /* 0x040fe4000f8610ff */
[C-C-:B------:R-:W-:Y:S02]  /*1460*/  SHF.L.U64.HI R202, R203.reuse, 0x2, R208.reuse ;  /* 0x00000002cbca7819 */ /* 0x140fe400000102d0 */
[----:B------:R-:W-:Y:S01]  /*1470*/  @P2 LEA.HI.X R5, R203, UR5, R208, 0x2, P3 ;  /* 0x00000005cb052c11 */ /* 0x000fe200098f14d0 */
[----:B------:R-:W-:Y:S01]  /*1480*/  ULDC UR4, c[0x0][0x288] ;  /* 0x0000a20000047ab9 */ /* 0x000fe20000000800 */
[----:B------:R-:W-:-:S03]  /*1490*/  IADD3 R8, P4, R201, UR6, RZ ;  /* 0x00000006c9087c10 */ /* 0x000fc6000ff9e0ff */
[----:B------:R0:W5:Y:S01]  /*14a0*/  @P2 LDG.E R3, desc[UR42][R4.64] ;  /* 0x0000002a04032981 */ /* 0x000162000c1e1900 */
[----:B------:R-:W-:Y:S01]  /*14b0*/  @P1 IADD3 R6, P2, R201, UR8, RZ ;  /* 0x00000008c9061c10 */ /* 0x000fe2000ff5e0ff */
[----:B------:R-:W-:Y:S01]  /*14c0*/  IMAD.U32 R149, RZ, RZ, UR4 ;  /* 0x00000004ff957e24 */ /* 0x000fe2000f8e00ff */
[C---:B------:R-:W-:Y:S01]  /*14d0*/  IADD3.X R9, R202.reuse, UR7, RZ, P4, !PT ;  /* 0x00000007ca097c10 */ /* 0x040fe2000a7fe4ff */
[----:B------:R-:W-:Y:S01]  /*14e0*/  ULDC.64 UR4, c[0x0][0x418] ;  /* 0x0001060000047ab9 */ /* 0x000fe20000000a00 */
[----:B------:R-:W-:-:S03]  /*14f0*/  @P1 IADD3.X R7, R202, UR9, RZ, P2, !PT ;  /* 0x00000009ca071c10 */ /* 0x000fc600097fe4ff */
[----:B------:R0:W5:Y:S01]  /*1500*/  @P0 LDG.E R29, desc[UR42][R8.64] ;  /* 0x0000002a081d0981 */ /* 0x000162000c1e1900 */
[----:B------:R-:W-:Y:S01]  /*1510*/  UISETP.NE.U32.AND UP0, UPT, UR4, URZ, UPT ;  /* 0x0000003f0400728c */ /* 0x000fe2000bf05070 */
[----:B------:R-:W-:Y:S02]  /*1520*/  ULDC.64 UR8, c[0x0][0xa20] ;  /* 0x0002880000087ab9 */ /* 0x000fe40000000a00 */
[----:B------:R0:W5:Y:S01]  /*1530*/  @P1 LDG.E R149, desc[UR42][R6.64] ;  /* 0x0000002a06951981 */ /* 0x000162000c1e1900 */
[----:B------:R-:W-:Y:S01]  /*1540*/  UISETP.NE.AND.EX UP0, UPT, UR5, URZ, UPT, UP0 ;  /* 0x0000003f0500728c */ /* 0x000fe2000bf05300 */
[----:B------:R-:W-:Y:S01]  /*1550*/  ULDC UR4, c[0x0][0x424] ;  /* 0x0001090000047ab9 */ /* 0x000fe20000000800 */
[----:B------:R-:W-:Y:S02]  /*1560*/  ISETP.NE.U32.AND P2, PT, RZ, UR8, PT ;  /* 0x00000008ff007c0c */ /* 0x000fe4000bf45070 */
[----:B------:R-:W-:Y:S01]  /*1570*/  USEL UR4, UR4, 0x1, UP0 ;  /* 0x0000000104047887 */ /* 0x000fe20008000000 */
[----:B------:R-:W-:Y:S01]  /*1580*/  ULDC UR5, c[0x0][0x2f0] ;  /* 0x0000bc0000057ab9 */ /* 0x000fe20000000800 */
[----:B------:R-:W-:-:S02]  /*1590*/  ISETP.NE.AND.EX P2, PT, RZ, UR9, PT, P2 ;  /* 0x00000009ff007c0c */ /* 0x000fc4000bf45320 */
[----:B------:R-:W-:-:S03]  /*15a0*/  UIMAD UR4, UR4, UR5, URZ ;  /* 0x00000005040472a4 */ /* 0x000fc6000f8e023f */
[----:B------:R-:W-:Y:S01]  /*15b0*/  ULDC UR5, c[0x0][0x348] ;  /* 0x0000d20000057ab9 */ /* 0x000fe20000000800 */
[----:B------:R-:W-:Y:S02]  /*15c0*/  IMAD.MOV.U32 R206, RZ, RZ, R125 ;  /* 0x000000ffffce7224 */ /* 0x000fe400078e007d */
[----:B------:R-:W-:Y:S02]  /*15d0*/  IMAD.MOV.U32 R200, RZ, RZ, R126 ;  /* 0x000000ffffc87224 */ /* 0x000fe400078e007e */
[----:B------:R-:W-:Y:S01]  /*15e0*/  IMAD.MOV.U32 R27, RZ, RZ, R203 ;  /* 0x000000ffff1b7224 */ /* 0x000fe200078e00cb */
[----:B0-----:R-:W-:Y:S06]  /*15f0*/  @P1 BRA `(.L_x_613) ;  /* 0x0000000000241947 */ /* 0x001fec0003800000 */
[----:B------:R-:W-:Y:S02]  /*1600*/  ULDC.64 UR6, c[0x0][0xa00] ;  /* 0x0002800000067ab9 */ /* 0x000fe40000000a00 */
[----:B------:R-:W-:-:S04]  /*1610*/  ISETP.NE.U32.AND P1, PT, RZ, UR6, PT ;  /* 0x00000006ff007c0c */ /* 0x000fc8000bf25070 */
[----:B------:R-:W-:-:S13]  /*1620*/  ISETP.NE.AND.EX P1, PT, RZ, UR7, PT, P1 ;  /* 0x00000007ff007c0c */ /* 0x000fda000bf25310 */
[----:B------:R-:W-:Y:S05]  /*1630*/  @!P1 BRA `(.L_x_613) ;  /* 0x0000000000149947 */ /* 0x000fea0003800000 */
[----:B------:R-:W0:Y:S02]  /*1640*/  LDC.64 R4, c[0x0][0xa00] ;  /* 0x00028000ff047b82 */ /* 0x000e240000000a00 */
[----:B0-----:R-:W-:-:S05]  /*1650*/  IMAD.WIDE R4, R27, 0x4, R4 ;  /* 0x000000041b047825 */ /* 0x001fca00078e0204 */
[----:B-----5:R-:W2:Y:S04]  /*1660*/  LDG.E R149, desc[UR42][R4.64] ;  /* 0x0000002a04957981 */ /* 0x020ea8000c1e1900 */
[----:B------:R-:W2:Y:S02]  /*1670*/  LDG.E R0, desc[UR42][R4.64+0x4] ;  /* 0x0000042a04007981 */ /* 0x000ea4000c1e1900 */
[----:B--2---:R-:W-:-:S07]  /*1680*/  IMAD.IADD R149, R0, 0x1, -R149 ;  /* 0x0000000100957824 */ /* 0x004fce00078e0a95 */
.L_x_613:
[----:B------:R-:W-:Y:S02]  /*1690*/  IMAD.U32 R25, RZ, RZ, UR5 ;  /* 0x00000005ff197e24 */ /* 0x000fe4000f8e00ff */
[----:B------:R-:W-:Y:S01]  /*16a0*/  IMAD.U32 R26, RZ, RZ, UR4 ;  /* 0x00000004ff1a7e24 */ /* 0x000fe2000f8e00ff */
[----:B------:R-:W-:Y:S06]  /*16b0*/  @!P2 BRA `(.L_x_614) ;  /* 0x000000000010a947 */ /* 0x000fec0003800000 */
[----:B------:R-:W-:-:S04]  /*16c0*/  IADD3 R4, P0, R201, UR8, RZ ;  /* 0x00000008c9047c10 */ /* 0x000fc8000ff1e0ff */
[----:B------:R-:W-:-:S05]  /*16d0*/  IADD3.X R5, R202, UR9, RZ, P0, !PT ;  /* 0x00000009ca057c10 */ /* 0x000fca00087fe4ff */
[----:B------:R0:W5:Y:S01]  /*16e0*/  LDG.E R26, desc[UR42][R4.64] ;  /* 0x0000002a041a7981 */ /* 0x000162000c1e1900 */
[----:B------:R-:W-:Y:S05]  /*16f0*/  BRA `(.L_x_615) ;  /* 0x0000000000107947 */ /* 0x000fea0003800000 */
.L_x_614:
[----:B------:R-:W-:Y:S05]  /*1700*/  @!P0 BRA `(.L_x_615) ;  /* 0x00000000000c8947 */ /* 0x000fea0003800000 */
[----:B------:R-:W2:Y:S04]  /*1710*/  LDG.E R5, desc[UR42][R8.64] ;  /* 0x0000002a08057981 */ /* 0x000ea8000c1e1900 */
[----:B------:R-:W2:Y:S02]  /*1720*/  LDG.E R26, desc[UR42][R8.64+0x4] ;  /* 0x0000042a081a7981 */ /* 0x000ea4000c1e1900 */
[----:B--2---:R-:W-:-:S07]  /*1730*/  IMAD.IADD R26, R26, 0x1, -R5 ;  /* 0x000000011a1a7824 */ /* 0x004fce00078e0a05 */
.L_x_615:
[----:B------:R-:W-:Y:S02]  /*1740*/  ULDC.64 UR4, c[0x0][0xa10] ;  /* 0x0002840000047ab9 */ /* 0x000fe40000000a00 */
[----:B------:R-:W-:-:S04]  /*1750*/  ISETP.NE.U32.AND P0, PT, RZ, UR4, PT ;  /* 0x00000004ff007c0c */ /* 0x000fc8000bf05070 */
[----:B------:R-:W-:Y:S01]  /*1760*/  ISETP.NE.AND.EX P0, PT, RZ, UR5, PT, P0 ;  /* 0x00000005ff007c0c */ /* 0x000fe2000bf05300 */
[----:B------:R-:W-:-:S12]  /*1770*/  ULDC.64 UR4, c[0x0][0xa30] ;  /* 0x00028c0000047ab9 */ /* 0x000fd80000000a00 */
[----:B0-----:R-:W0:Y:S02]  /*1780*/  @P0 LDC.64 R4, c[0x0][0xa10] ;  /* 0x00028400ff040b82 */ /* 0x001e240000000a00 */
[----:B0-----:R-:W-:-:S05]  /*1790*/  @P0 IMAD.WIDE R4, R27, 0x4, R4 ;  /* 0x000000041b040825 */ /* 0x001fca00078e0204 */
[----:B------:R-:W2:Y:S04]  /*17a0*/  @P0 LDG.E R0, desc[UR42][R4.64] ;  /* 0x0000002a04000981 */ /* 0x000ea8000c1e1900 */
[----:B------:R-:W2:Y:S01]  /*17b0*/  @P0 LDG.E R9, desc[UR42][R4.64+0x4] ;  /* 0x0000042a04090981 */ /* 0x000ea2000c1e1900 */
[----:B------:R-:W-:Y:S01]  /*17c0*/  ISETP.NE.U32.AND P1, PT, RZ, UR4, PT ;  /* 0x00000004ff007c0c */ /* 0x000fe2000bf25070 */
[----:B-----5:R-:W-:-:S03]  /*17d0*/  IMAD.MOV.U32 R144, RZ, RZ, R26 ;  /* 0x000000ffff907224 */ /* 0x020fc600078e001a */
[----:B------:R-:W-:-:S13]  /*17e0*/  ISETP.NE.AND.EX P1, PT, RZ, UR5, PT, P1 ;  /* 0x00000005ff007c0c */ /* 0x000fda000bf25310 */
[----:B------:R-:W-:-:S04]  /*17f0*/  @P1 IADD3 R6, P2, R201, UR4, RZ ;  /* 0x00000004c9061c10 */ /* 0x000fc8000ff5e0ff */
[----:B------:R-:W-:-:S05]  /*1800*/  @P1 IADD3.X R7, R202, UR5, RZ, P2, !PT ;  /* 0x00000005ca071c10 */ /* 0x000fca00097fe4ff */
[----:B------:R0:W5:Y:S01]  /*1810*/  @P1 LDG.E R144, desc[UR42][R6.64] ;  /* 0x0000002a06901981 */ /* 0x000162000c1e1900 */
[----:B------:R-:W-:Y:S01]  /*1820*/  IMAD.IADD R8, R26, 0x1, -R3 ;  /* 0x000000011a087824 */ /* 0x000fe200078e0a03 */
[----:B------:R-:W-:-:S03]  /*1830*/  PLOP3.LUT P2, PT, PT, PT, PT, 0x80, 0x0 ;  /* 0x000000000000781c */ /* 0x000fc60003f4f070 */
[----:B------:R-:W-:-:S05]  /*1840*/  IMAD.MOV R123, RZ, RZ, -R8 ;  /* 0x000000ffff7b7224 */ /* 0x000fca00078e0a08 */
[----:B------:R-:W-:Y:S01]  /*1850*/  VIMNMX R123, RZ, R123, !PT ;  /* 0x0000007bff7b7248 */ /* 0x000fe20007fe0100 */
[----:B--2---:R-:W-:-:S04]  /*1860*/  @P0 IMAD.IADD R25, R9, 0x1, -R0 ;  /* 0x0000000109190824 */ /* 0x004fc800078e0a00 */
[----:B------:R-:W-:-:S04]  /*1870*/  IMAD.IADD R150, R8, 0x1, R25 ;  /* 0x0000000108967824 */ /* 0x000fc800078e0219 */
[----:B------:R-:W-:-:S05]  /*1880*/  VIADD R0, R150, 0x7f ;  /* 0x0000007f96007836 */ /* 0x000fca0000000000 */
[----:B------:R-:W-:-:S04]  /*1890*/  SHF.R.S32.HI R3, RZ, 0x1f, R0 ;  /* 0x0000001fff037819 */ /* 0x000fc80000011400 */
[----:B------:R-:W-:-:S04]  /*18a0*/  LEA.HI R3, R3, R0, RZ, 0x7 ;  /* 0x0000000003037211 */ /* 0x000fc800078f38ff */
[----:B------:R-:W-:Y:S02]  /*18b0*/  LOP3.LUT R0, R3, 0xffffff80, RZ, 0xc0, !PT ;  /* 0xffffff8003007812 */ /* 0x000fe400078ec0ff */
[----:B------:R-:W-:Y:S02]  /*18c0*/  SHF.R.S32.HI R210, RZ, 0x7, R3 ;  /* 0x00000007ffd27819 */ /* 0x000fe40000011403 */
[----:B------:R-:W-:-:S04]  /*18d0*/  VIADDMNMX R0, R0, -R8, R25, PT ;  /* 0x8000000800007246 */ /* 0x000fc80003800119 */
[----:B------:R-:W-:Y:S02]  /*18e0*/  ISETP.GT.AND P0, PT, R0, R123, PT ;  /* 0x0000007b0000720c */ /* 0x000fe40003f04270 */
[----:B------:R-:W-:-:S05]  /*18f0*/  SHF.R.U32.HI R123, RZ, 0x7, R123 ;  /* 0x00000007ff7b7819 */ /* 0x000fca000001167b */
[----:B------:R-:W-:-:S06]  /*1900*/  IMAD.MOV.U32 R24, RZ, RZ, R123 ;  /* 0x000000ffff187224 */ /* 0x000fcc00078e007b */
[----:B------:R-:W-:-:S05]  /*1910*/  @P0 VIADD R0, R0, 0x7f ;  /* 0x0000007f00000836 */ /* 0x000fca0000000000 */
[----:B------:R-:W-:-:S04]  /*1920*/  @P0 SHF.R.S32.HI R5, RZ, 0x1f, R0 ;  /* 0x0000001fff050819 */ /* 0x000fc80000011400 */
[----:B------:R-:W-:-:S04]  /*1930*/  @P0 LEA.HI R5, R5, R0, RZ, 0x7 ;  /* 0x0000000005050211 */ /* 0x000fc800078f38ff */
[----:B------:R-:W-:-:S04]  /*1940*/  @P0 SHF.R.S32.HI R24, RZ, 0x7, R5 ;  /* 0x00000007ff180819 */ /* 0x000fc80000011405 */
[----:B------:R-:W-:-:S13]  /*1950*/  ISETP.GT.AND P0, PT, R24, R123, PT ;  /* 0x0000007b1800720c */ /* 0x000fda0003f04270 */
[----:B0-----:R-:W-:Y:S05]  /*1960*/  @!P0 BRA `(.L_x_616) ;  /* 0x0000009000008947 */ /* 0x001fea0003800000 */
[----:B------:R-:W-:Y:S01]  /*1970*/  IADD3 R116, R2, 0x1c400, RZ ;  /* 0x0001c40002747810 */ /* 0x000fe20007ffe0ff */
[----:B------:R-:W-:Y:S03]  /*1980*/  BSSY B6, `(.L_x_617) ;  /* 0x0000013000067945 */ /* 0x000fe60003800000 */
[----:B------:R-:W-:-:S13]  /*1990*/  LOP3.LUT P0, RZ, R116, 0x3ff, RZ, 0xc0, !PT ;  /* 0x000003ff74ff7812 */ /* 0x000fda000780c0ff */
[----:B------:R-:W-:Y:S05]  /*19a0*/  @!P0 BRA `(.L_x_618) ;  /* 0x0000000000408947 */ /* 0x000fea0003800000 */
        /* <DEDUP_REMOVED lines=15> */
[----:B-1---5:R-:W-:Y:S05]  /*1aa0*/  CALL.ABS.NOINC R14 ;  /* 0x000000000e007343 */ /* 0x022fea0003c00000 */
.L_x_618:
[----:B------:R-:W-:Y:S05]  /*1ab0*/  BSYNC B6 ;  /* 0x0000000000067941 */ /* 0x000fea0003800000 */
.L_x_617:
[----:B------:R-:W-:Y:S01]  /*1ac0*/  VIADD R115, R2, 0x400 ;  /* 0x0000040002737836 */ /* 0x000fe20000000000 */
[----:B------:R-:W-:Y:S04]  /*1ad0*/  BSSY B6, `(.L_x_619) ;  /* 0x0000013000067945 */ /* 0x000fe80003800000 */
        /* <DEDUP_REMOVED lines=18> */
.L_x_620:
[----:B------:R-:W-:Y:S05]  /*1c00*/  BSYNC B6 ;  /* 0x0000000000067941 */ /* 0x000fea0003800000 */
.L_x_619:
[----:B------:R-:W-:Y:S01]  /*1c10*/  ULDC.64 UR4, c[0x0][0x9f8] ;  /* 0x00027e0000047ab9 */ /* 0x000fe20000000a00 */
[----:B------:R-:W2:Y:S01]  /*1c20*/  LDL.LU R20, [R1+0x8] ;  /* 0x0000080001147983 */ /* 0x000ea20000300800 */
[----:B------:R-:W-:Y:S01]  /*1c30*/  ISETP.NE.U32.AND P0, PT, RZ, UR4, PT ;  /* 0x00000004ff007c0c */ /* 0x000fe2000bf05070 */
[----:B------:R-:W0:Y:S01]  /*1c40*/  LDC.64 R134, c[0x0][0x300] ;  /* 0x0000c000ff867b82 */ /* 0x000e220000000a00 */
[----:B------:R-:W-:Y:S01]  /*1c50*/  SHF.R.S32.HI R8, RZ, 0x1f, R126 ;  /* 0x0000001fff087819 */ /* 0x000fe2000001147e */
[C---:B------:R-:W-:Y:S01]  /*1c60*/  VIADD R0, R18.reuse, 0x80 ;  /* 0x0000008012007836 */ /* 0x040fe20000000000 */
[----:B------:R-:W-:Y:S01]  /*1c70*/  ISETP.NE.AND.EX P0, PT, RZ, UR5, PT, P0 ;  /* 0x00000005ff007c0c */ /* 0x000fe2000bf05300 */
[C---:B------:R-:W-:Y:S01]  /*1c80*/  VIADD R101, R18.reuse, 0x20 ;  /* 0x0000002012657836 */ /* 0x040fe20000000000 */
[----:B------:R-:W-:Y:S01]  /*1c90*/  ULDC.64 UR6, c[0x0][0x330] ;  /* 0x0000cc0000067ab9 */ /* 0x000fe20000000a00 */
[----:B------:R-:W-:Y:S01]  /*1ca0*/  SHF.R.S32.HI R19, RZ, 0x1f, R18 ;  /* 0x0000001fff137819 */ /* 0x000fe20000011412 */
[----:B------:R-:W-:Y:S01]  /*1cb0*/  IMAD.IADD R118, R29, 0x1, R26 ;  /* 0x000000011d767824 */ /* 0x000fe200078e021a */
[----:B------:R-:W1:Y:S08]  /*1cc0*/  LDC R21, c[0x0][0x3f4] ;  /* 0x0000fd00ff157b82 */ /* 0x000e700000000800 */
[----:B------:R-:W-:Y:S01]  /*1cd0*/  @P0 IADD3 R4, P1, R201, UR4, RZ ;  /* 0x00000004c9040c10 */ /* 0x000fe2000ff3e0ff */
[----:B------:R-:W-:Y:S01]  /*1ce0*/  ULDC UR4, c[0x0][0x2f4] ;  /* 0x0000bd0000047ab9 */ /* 0x000fe20000000800 */
[----:B------:R-:W-:Y:S01]  /*1cf0*/  VIADD R100, R18, 0x40 ;  /* 0x0000004012647836 */ /* 0x000fe20000000000 */
[----:B------:R-:W3:Y:S01]  /*1d00*/  LDC.64 R36, c[0x0][0x408] ;  /* 0x00010200ff247b82 */ /* 0x000ee20000000a00 */
[----:B------:R-:W-:-:S05]  /*1d10*/  @P0 IADD3.X R5, R202, UR5, RZ, P1, !PT ;  /* 0x00000005ca050c10 */ /* 0x000fca0008ffe4ff */
[----:B------:R4:W2:Y:S01]  /*1d20*/  @P0 LDG.E R27, desc[UR42][R4.64] ;  /* 0x0000002a041b0981 */ /* 0x0008a2000c1e1900 */
[----:B------:R-:W-:Y:S01]  /*1d30*/  IMAD R3, R8, UR6, RZ ;  /* 0x0000000608037c24 */ /* 0x000fe2000f8e02ff */
[----:B------:R-:W-:Y:S01]  /*1d40*/  ISETP.GE.AND P1, PT, R101, UR4, PT ;  /* 0x0000000465007c0c */ /* 0x000fe2000bf26270 */
[----:B------:R-:W-:Y:S01]  /*1d50*/  IMAD.WIDE.U32 R104, R126, UR6, R18 ;  /* 0x000000067e687c25 */ /* 0x000fe2000f8e0012 */
[----:B------:R-:W-:Y:S02]  /*1d60*/  ISETP.GE.AND P3, PT, R0, UR4, PT ;  /* 0x0000000400007c0c */ /* 0x000fe4000bf66270 */
[C---:B------:R-:W-:Y:S01]  /*1d70*/  ISETP.GE.AND P0, PT, R18.reuse, UR4, PT ;  /* 0x0000000412007c0c */ /* 0x040fe2000bf06270 */
[----:B------:R-:W-:Y:S01]  /*1d80*/  VIADD R0, R18, 0xa0 ;  /* 0x000000a012007836 */ /* 0x000fe20000000000 */
[----:B------:R-:W-:Y:S01]  /*1d90*/  SEL R14, RZ, 0x10, P3 ;  /* 0x00000010ff0e7807 */ /* 0x000fe20001800000 */
[----:B------:R-:W-:Y:S01]  /*1da0*/  IMAD R3, R126, UR7, R3 ;  /* 0x000000077e037c24 */ /* 0x000fe2000f8e0203 */
[----:B----4-:R-:W-:Y:S01]  /*1db0*/  SEL R4, RZ, 0xffffffff, P1 ;  /* 0xffffffffff047807 */ /* 0x010fe20000800000 */
[----:B------:R-:W-:Y:S01]  /*1dc0*/  VIADD R99, R18, 0x60 ;  /* 0x0000006012637836 */ /* 0x000fe20000000000 */
[----:B------:R-:W-:Y:S01]  /*1dd0*/  ISETP.GE.AND P2, PT, R0, UR4, PT ;  /* 0x0000000400007c0c */ /* 0x000fe2000bf46270 */
[----:B------:R-:W-:Y:S01]  /*1de0*/  IMAD.IADD R105, R105, 0x1, R3 ;  /* 0x0000000169697824 */ /* 0x000fe200078e0203 */
[----:B------:R-:W-:Y:S01]  /*1df0*/  SHF.R.S32.HI R0, RZ, 0x1f, R118 ;  /* 0x0000001fff007819 */ /* 0x000fe20000011476 */
[----:B------:R-:W-:Y:S01]  /*1e00*/  IMAD.SHL.U32 R4, R4, 0x2, RZ ;  /* 0x0000000204047824 */ /* 0x000fe200078e00ff */
[----:B------:R-:W-:Y:S01]  /*1e10*/  SEL R3, RZ, 0x1, P0 ;  /* 0x00000001ff037807 */ /* 0x000fe20000000000 */
[----:B------:R-:W-:Y:S01]  /*1e20*/  ULDC.64 UR6, c[0x0][0xa08] ;  /* 0x0002820000067ab9 */ /* 0x000fe20000000a00 */
[----:B------:R-:W-:Y:S01]  /*1e30*/  ISETP.GE.AND P0, PT, R100, UR4, PT ;  /* 0x0000000464007c0c */ /* 0x000fe2000bf06270 */
[-C--:B0-----:R-:W-:Y:S01]  /*1e40*/  IMAD R9, R0, R134.reuse, RZ ;  /* 0x0000008600097224 */ /* 0x081fe200078e02ff */
[----:B------:R-:W-:Y:S01]  /*1e50*/  ISETP.GE.AND P1, PT, R99, UR4, PT ;  /* 0x0000000463007c0c */ /* 0x000fe2000bf26270 */
[----:B------:R-:W-:Y:S01]  /*1e60*/  ULDC.64 UR4, c[0x0][0x308] ;  /* 0x0000c20000047ab9 */ /* 0x000fe20000000a00 */
[----:B------:R-:W-:Y:S01]  /*1e70*/  LOP3.LUT R3, R4, 0x2, R3, 0xe2, !PT ;  /* 0x0000000204037812 */ /* 0x000fe200078ee203 */
[----:B------:R-:W-:Y:S01]  /*1e80*/  IMAD.WIDE.U32 R4, R118, R134, RZ ;  /* 0x0000008676047225 */ /* 0x000fe200078e00ff */
[----:B------:R-:W-:-:S02]  /*1e90*/  SEL R6, RZ, 0x4, P0 ;  /* 0x00000004ff067807 */ /* 0x000fc40000000000 */
[----:B------:R-:W-:Y:S01]  /*1ea0*/  SEL R7, RZ, 0x8, P1 ;  /* 0x00000008ff077807 */ /* 0x000fe20000800000 */
[----:B------:R-:W-:Y:S01]  /*1eb0*/  IMAD R9, R118, R135, R9 ;  /* 0x0000008776097224 */ /* 0x000fe200078e0209 */
[----:B------:R-:W-:Y:S01]  /*1ec0*/  ISETP.NE.U32.AND P0, PT, RZ, UR6, PT ;  /* 0x00000006ff007c0c */ /* 0x000fe2000bf05070 */
[----:B---3--:R-:W-:Y:S01]  /*1ed0*/  IMAD.WIDE.U32 R108, R17, R36, R18 ;  /* 0x00000024116c7225 */ /* 0x008fe200078e0012 */
[----:B------:R-:W-:Y:S02]  /*1ee0*/  LOP3.LUT R3, R7, R3, R6, 0xfe, !PT ;  /* 0x0000000307037212 */ /* 0x000fe400078efe06 */
[----:B------:R-:W-:Y:S01]  /*1ef0*/  ISETP.NE.AND.EX P0, PT, RZ, UR7, PT, P0 ;  /* 0x00000007ff007c0c */ /* 0x000fe2000bf05300 */
[----:B------:R-:W-:Y:S01]  /*1f00*/  IMAD.IADD R5, R5, 0x1, R9 ;  /* 0x0000000105057824 */ /* 0x000fe200078e0209 */
[----:B------:R-:W-:Y:S01]  /*1f10*/  LOP3.LUT R14, R3, R14, RZ, 0xfc, !PT ;  /* 0x0000000e030e7212 */ /* 0x000fe200078efcff */
[----:B------:R-:W-:Y:S01]  /*1f20*/  IMAD R7, R8, UR4, RZ ;  /* 0x0000000408077c24 */ /* 0x000fe2000f8e02ff */
[----:B------:R-:W-:Y:S01]  /*1f30*/  SHF.R.S32.HI R145, RZ, 0x1f, R17 ;  /* 0x0000001fff917819 */ /* 0x000fe20000011411 */
[----:B------:R-:W-:Y:S01]  /*1f40*/  IMAD.MOV.U32 R124, RZ, RZ, 0x20 ;  /* 0x00000020ff7c7424 */ /* 0x000fe200078e00ff */
[----:B------:R-:W-:Y:S01]  /*1f50*/  SHF.R.S32.HI R23, RZ, 0x1f, R22 ;  /* 0x0000001fff177819 */ /* 0x000fe20000011416 */
[----:B------:R-:W-:Y:S01]  /*1f60*/  IMAD R9, R126, UR5, R7 ;  /* 0x000000057e097c24 */ /* 0x000fe2000f8e0207 */
[-C--:B-1----:R-:W-:Y:S01]  /*1f70*/  ISETP.GE.AND P4, PT, R100, R21.reuse, PT ;  /* 0x000000156400720c */ /* 0x082fe20003f86270 */
[----:B------:R-:W-:Y:S01]  /*1f80*/  IMAD.WIDE.U32 R6, R126, UR4, R4 ;  /* 0x000000047e067c25 */ /* 0x000fe2000f8e0004 */
[----:B------:R-:W-:Y:S01]  /*1f90*/  ULDC.64 UR4, c[0x0][0x310] ;  /* 0x0000c40000047ab9 */ /* 0x000fe20000000a00 */
[----:B------:R-:W0:Y:S01]  /*1fa0*/  LDC.64 R4, c[0x0][0x3f8] ;  /* 0x0000fe00ff047b82 */ /* 0x000e220000000a00 */
[----:B------:R-:W-:Y:S01]  /*1fb0*/  ISETP.GE.AND P1, PT, R101, R21, PT ;  /* 0x000000156500720c */ /* 0x000fe20003f26270 */
[----:B------:R-:W-:Y:S01]  /*1fc0*/  IMAD.IADD R7, R7, 0x1, R9 ;  /* 0x0000000107077824 */ /* 0x000fe200078e0209 */
[----:B------:R-:W-:Y:S01]  /*1fd0*/  LOP3.LUT P3, RZ, R213, 0x4, RZ, 0xc0, !PT ;  /* 0x00000004d5ff7812 */ /* 0x000fe2000786c0ff */
[-C--:B------:R-:W-:Y:S01]  /*1fe0*/  IMAD R10, R145, R36.reuse, RZ ;  /* 0x00000024910a7224 */ /* 0x080fe200078e02ff */
[----:B------:R-:W-:Y:S01]  /*1ff0*/  SHF.L.U64.HI R130, R134, 0x7, R135 ;  /* 0x0000000786827819 */ /* 0x000fe20000010287 */
[----:B------:R-:W-:Y:S01]  /*2000*/  IMAD.WIDE.U32 R106, R17, R36, R22 ;  /* 0x00000024116a7225 */ /* 0x000fe200078e0016 */
[----:B------:R-:W-:-:S02]  /*2010*/  SEL R124, R124, 0xffffffe0, !P3 ;  /* 0xffffffe07c7c7807 */ /* 0x000fc40005800000 */
[----:B------:R-:W-:Y:S01]  /*2020*/  SHF.L.U64.HI R38, R36, 0x6, R37 ;  /* 0x0000000624267819 */ /* 0x000fe20000010225 */
[----:B------:R-:W-:Y:S01]  /*2030*/  IMAD R9, R17, R37, R10 ;  /* 0x0000002511097224 */ /* 0x000fe200078e020a */
[----:B------:R-:W-:Y:S01]  /*2040*/  SHF.R.S32.HI R146, RZ, 0x1f, R205 ;  /* 0x0000001fff927819 */ /* 0x000fe200000114cd */
[----:B------:R-:W-:Y:S02]  /*2050*/  IMAD.SHL.U32 R122, R21, 0x2, RZ ;  /* 0x00000002157a7824 */ /* 0x000fe400078e00ff */
[----:B------:R-:W-:Y:S02]  /*2060*/  IMAD.IADD R107, R107, 0x1, R9 ;  /* 0x000000016b6b7824 */ /* 0x000fe400078e0209 */
[----:B------:R-:W-:Y:S01]  /*2070*/  IMAD.IADD R109, R9, 0x1, R109 ;  /* 0x00000001096d7824 */ /* 0x000fe200078e026d */
[----:B------:R-:W-:Y:S01]  /*2080*/  SEL R9, R21, RZ, P4 ;  /* 0x000000ff15097207 */ /* 0x000fe20002000000 */
[----:B-----5:R-:W-:-:S04]  /*2090*/  IMAD.WIDE.U32 R106, R144, R36, R106 ;  /* 0x00000024906a7225 */ /* 0x020fc800078e006a */
[----:B------:R-:W-:Y:S02]  /*20a0*/  IMAD.IADD R9, R100, 0x1, R9 ;  /* 0x0000000164097824 */ /* 0x000fe400078e0209 */
[CC--:B0-----:R-:W-:Y:S01]  /*20b0*/  IMAD.WIDE.U32 R110, R17.reuse, R4.reuse, R22 ;  /* 0x00000004116e7225 */ /* 0x0c1fe200078e0016 */
[C-C-:B------:R-:W-:Y:S02]  /*20c0*/  SHF.L.U64.HI R131, R4.reuse, 0x7, R5.reuse ;  /* 0x0000000704837819 */ /* 0x140fe40000010205 */
[----:B------:R-:W-:Y:S01]  /*20d0*/  SHF.L.U64.HI R35, R4, 0x6, R5 ;  /* 0x0000000604237819 */ /* 0x000fe20000010205 */
[----:B------:R-:W-:-:S04]  /*20e0*/  IMAD.WIDE.U32 R112, R17, R4, R18 ;  /* 0x0000000411707225 */ /* 0x000fc800078e0012 */
[C---:B------:R-:W-:Y:S02]  /*20f0*/  IMAD.SHL.U32 R34, R4.reuse, 0x80, RZ ;  /* 0x0000008004227824 */ /* 0x040fe400078e00ff */
[----:B------:R-:W-:Y:S02]  /*2100*/  IMAD.SHL.U32 R33, R4, 0x40, RZ ;  /* 0x0000004004217824 */ /* 0x000fe400078e00ff */
[----:B------:R-:W-:-:S04]  /*2110*/  IMAD.WIDE.U32 R108, R144, R36, R108 ;  /* 0x00000024906c7225 */ /* 0x000fc800078e006c */
[C---:B------:R-:W-:Y:S02]  /*2120*/  IMAD.SHL.U32 R39, R134.reuse, 0x80, RZ ;  /* 0x0000008086277824 */ /* 0x040fe400078e00ff */
[----:B------:R-:W-:Y:S01]  /*2130*/  IMAD.SHL.U32 R136, R134, 0x40, RZ ;  /* 0x0000004086887824 */ /* 0x000fe200078e00ff */
[----:B--2---:R-:W-:-:S04]  /*2140*/  LOP3.LUT R20, R20, 0xfffffffe, RZ, 0xc0, !PT ;  /* 0xfffffffe14147812 */ /* 0x004fc800078ec0ff */
[----:B------:R-:W-:Y:S02]  /*2150*/  @P4 LOP3.LUT R20, R20, 0x1, RZ, 0xfc, !PT ;  /* 0x0000000114144812 */ /* 0x000fe400078efcff */
[----:B------:R-:W-:-:S03]  /*2160*/  IADD3 R118, P4, R17, R118, RZ ;  /* 0x0000007611767210 */ /* 0x000fc60007f9e0ff */
[----:B------:R0:W-:Y:S02]  /*2170*/  STL [R1+0x8], R20 ;  /* 0x0000081401007387 */ /* 0x0001e40000100800 */
[----:B------:R-:W-:Y:S01]  /*2180*/  IMAD.X R119, R0, 0x1, R145, P4 ;  /* 0x0000000100777824 */ /* 0x000fe200020e0691 */
[----:B0-----:R-:W-:-:S04]  /*2190*/  SHF.R.S32.HI R20, RZ, 0x1f, R9 ;  /* 0x0000001fff147819 */ /* 0x001fc80000011409 */
[----:B------:R-:W-:Y:S02]  /*21a0*/  LEA.HI R40, R20, R9, RZ, 0x3 ;  /* 0x0000000914287211 */ /* 0x000fe400078f18ff */
[----:B------:R-:W-:Y:S02]  /*21b0*/  SHF.R.S32.HI R3, RZ, 0x1f, R27 ;  /* 0x0000001fff037819 */ /* 0x000fe4000001141b */
[--C-:B------:R-:W-:Y:S02]  /*21c0*/  LOP3.LUT R26, R191, 0x38, R40.reuse, 0xf8, !PT ;  /* 0x00000038bf1a7812 */ /* 0x100fe400078ef828 */
[----:B------:R-:W-:Y:S02]  /*21d0*/  SEL R8, R3, RZ, !P0 ;  /* 0x000000ff03087207 */ /* 0x000fe40004000000 */
[----:B------:R-:W-:Y:S02]  /*21e0*/  SEL R3, R27, RZ, !P0 ;  /* 0x000000ff1b037207 */ /* 0x000fe40004000000 */
[----:B------:R-:W0:Y:S01]  /*21f0*/  S2R R27, SR_TID.X ;  /* 0x00000000001b7919 */ /* 0x000e220000002100 */
[----:B------:R-:W-:Y:S01]  /*2200*/  IMAD R12, R8, UR4, RZ ;  /* 0x00000004080c7c24 */ /* 0x000fe2000f8e02ff */
[----:B------:R-:W-:Y:S01]  /*2210*/  LOP3.LUT R15, R185, 0x38, R40, 0xf8, !PT ;  /* 0x00000038b90f7812 */ /* 0x000fe200078ef828 */
[----:B------:R-:W-:-:S03]  /*2220*/  IMAD.WIDE.U32 R102, R3, UR4, R6 ;  /* 0x0000000403667c25 */ /* 0x000fc6000f8e0006 */
[----:B------:R-:W-:Y:S01]  /*2230*/  LOP3.LUT R138, R15, R230, RZ, 0x3c, !PT ;  /* 0x000000e60f8a7212 */ /* 0x000fe200078e3cff */
[----:B------:R-:W-:Y:S01]  /*2240*/  IMAD R97, R3, UR5, R12 ;  /* 0x0000000503617c24 */ /* 0x000fe2000f8e020c */
[----:B------:R-:W-:Y:S01]  /*2250*/  ULDC.64 UR4, c[0x0][0x338] ;  /* 0x0000ce0000047ab9 */ /* 0x000fe20000000a00 */
[-C--:B------:R-:W-:Y:S01]  /*2260*/  IMAD R12, R145, R134.reuse, RZ ;  /* 0x00000086910c7224 */ /* 0x080fe200078e02ff */
[----:B------:R-:W-:Y:S01]  /*2270*/  LOP3.LUT R15, R40, 0xfffffff8, RZ, 0xc0, !PT ;  /* 0xfffffff8280f7812 */ /* 0x000fe200078ec0ff */
[----:B------:R-:W-:-:S04]  /*2280*/  IMAD.WIDE.U32 R6, R17, R134, R18 ;  /* 0x0000008611067225 */ /* 0x000fc800078e0012 */
[----:B------:R-:W-:Y:S01]  /*2290*/  IMAD R12, R17, R135, R12 ;  /* 0x00000087110c7224 */ /* 0x000fe200078e020c */
[----:B------:R-:W-:Y:S01]  /*22a0*/  IADD3 R98, P0, R102, R6, RZ ;  /* 0x0000000666627210 */ /* 0x000fe20007f1e0ff */
[----:B------:R-:W-:Y:S01]  /*22b0*/  IMAD.IADD R97, R103, 0x1, R97 ;  /* 0x0000000167617824 */ /* 0x000fe200078e0261 */
[----:B------:R-:W-:Y:S01]  /*22c0*/  SHF.L.U64.HI R135, R134, 0x6, R135 ;  /* 0x0000000686877819 */ /* 0x000fe20000010287 */
[----:B------:R-:W-:Y:S01]  /*22d0*/  IMAD R8, R8, UR4, RZ ;  /* 0x0000000408087c24 */ /* 0x000fe2000f8e02ff */
[----:B------:R-:W-:Y:S01]  /*22e0*/  SHF.L.U64.HI R134, R36, 0x7, R37 ;  /* 0x0000000724867819 */ /* 0x000fe20000010225 */
[----:B------:R-:W-:Y:S01]  /*22f0*/  IMAD.WIDE.U32 R104, R3, UR4, R104 ;  /* 0x0000000403687c25 */ /* 0x000fe2000f8e0068 */
[----:B------:R-:W-:Y:S02]  /*2300*/  IADD3.X R96, R97, R7, R12, P0, !PT ;  /* 0x0000000761607210 */ /* 0x000fe400007fe40c */
[----:B------:R-:W-:Y:S01]  /*2310*/  ISETP.GE.AND P0, PT, R18, R21, PT ;  /* 0x000000151200720c */ /* 0x000fe20003f06270 */
[----:B------:R-:W-:-:S02]  /*2320*/  IMAD R41, R3, UR5, R8 ;  /* 0x0000000503297c24 */ /* 0x000fc4000f8e0208 */
[----:B------:R-:W-:Y:S01]  /*2330*/  IMAD R6, R145, R4, RZ ;  /* 0x0000000491067224 */ /* 0x000fe200078e02ff */
[----:B------:R-:W-:-:S03]  /*2340*/  SEL R3, R21, RZ, P0 ;  /* 0x000000ff15037207 */ /* 0x000fc60000000000 */
[----:B------:R-:W-:Y:S01]  /*2350*/  IMAD R7, R17, R5, R6 ;  /* 0x0000000511077224 */ /* 0x000fe200078e0206 */
[----:B------:R-:W-:Y:S01]  /*2360*/  SEL R6, R21, RZ, P1 ;  /* 0x000000ff15067207 */ /* 0x000fe20000800000 */
[----:B------:R-:W-:Y:S01]  /*2370*/  IMAD.IADD R3, R18, 0x1, R3 ;  /* 0x0000000112037824 */ /* 0x000fe200078e0203 */
[----:B0-----:R-:W-:Y:S01]  /*2380*/  SHF.R.U32.HI R27, RZ, 0x7, R27 ;  /* 0x00000007ff1b7819 */ /* 0x001fe2000001161b */
[----:B------:R-:W-:Y:S02]  /*2390*/  IMAD.IADD R111, R111, 0x1, R7 ;  /* 0x000000016f6f7824 */ /* 0x000fe400078e0207 */
[----:B------:R-:W-:Y:S01]  /*23a0*/  IMAD.IADD R113, R7, 0x1, R113 ;  /* 0x0000000107717824 */ /* 0x000fe200078e0271 */
[----:B------:R-:W-:Y:S01]  /*23b0*/  IADD3 R7, R101, R6, RZ ;  /* 0x0000000665077210 */ /* 0x000fe20007ffe0ff */
[CC--:B------:R-:W-:Y:S01]  /*23c0*/  IMAD.WIDE.U32 R110, R144.reuse, R4.reuse, R110 ;  /* 0x00000004906e7225 */ /* 0x0c0fe200078e006e */
[----:B------:R-:W-:Y:S02]  /*23d0*/  SHF.R.S32.HI R6, RZ, 0x1f, R3 ;  /* 0x0000001fff067819 */ /* 0x000fe40000011403 */
[----:B------:R-:W-:Y:S01]  /*23e0*/  SHF.R.S32.HI R10, RZ, 0x1f, R7 ;  /* 0x0000001fff0a7819 */ /* 0x000fe20000011407 */
[----:B------:R-:W-:Y:S01]  /*23f0*/  IMAD.WIDE.U32 R112, R144, R4, R112 ;  /* 0x0000000490707225 */ /* 0x000fe200078e0070 */
[----:B------:R-:W-:-:S02]  /*2400*/  LEA.HI R8, R6, R3, RZ, 0x3 ;  /* 0x0000000306087211 */ /* 0x000fc400078f18ff */
[----:B------:R-:W-:Y:S01]  /*2410*/  LEA.HI R3, R6, R3, RZ, 0x6 ;  /* 0x0000000306037211 */ /* 0x000fe200078f30ff */
[----:B------:R-:W-:Y:S01]  /*2420*/  VIADD R151, R27, 0x8 ;  /* 0x000000081b977836 */ /* 0x000fe20000000000 */
[----:B------:R-:W-:Y:S02]  /*2430*/  LEA.HI R6, R20, R9, RZ, 0x6 ;  /* 0x0000000914067211 */ /* 0x000fe400078f30ff */
[----:B------:R-:W-:Y:S01]  /*2440*/  LOP3.LUT R9, R185, 0x38, R8, 0xf8, !PT ;  /* 0x00000038b9097812 */ /* 0x000fe200078ef808 */
[----:B------:R-:W-:Y:S01]  /*2450*/  IMAD.SHL.U32 R3, R3, 0x80, RZ ;  /* 0x0000008003037824 */ /* 0x000fe200078e00ff */
[-C--:B------:R-:W-:Y:S01]  /*2460*/  LEA.HI R12, R10, R7.reuse, RZ, 0x3 ;  /* 0x000000070a0c7211 */ /* 0x080fe200078f18ff */
[----:B------:R-:W-:Y:S01]  /*2470*/  IMAD.SHL.U32 R11, R6, 0x80, RZ ;  /* 0x00000080060b7824 */ /* 0x000fe200078e00ff */
[----:B------:R-:W-:Y:S02]  /*2480*/  LEA.HI R7, R10, R7, RZ, 0x6 ;  /* 0x000000070a077211 */ /* 0x000fe400078f30ff */
[----:B------:R-:W-:-:S02]  /*2490*/  LOP3.LUT R3, R3, 0xffffe000, RZ, 0xc0, !PT ;  /* 0xffffe00003037812 */ /* 0x000fc400078ec0ff */
[----:B------:R-:W-:Y:S01]  /*24a0*/  LOP3.LUT R6, R191, 0x38, R8, 0xf8, !PT ;  /* 0x00000038bf067812 */ /* 0x000fe200078ef808 */
[----:B------:R-:W-:Y:S01]  /*24b0*/  IMAD.SHL.U32 R7, R7, 0x80, RZ ;  /* 0x0000008007077824 */ /* 0x000fe200078e00ff */
[----:B------:R-:W-:Y:S01]  /*24c0*/  LOP3.LUT R20, R9, R230, RZ, 0x3c, !PT ;  /* 0x000000e609147212 */ /* 0x000fe200078e3cff */
[----:B------:R-:W-:Y:S01]  /*24d0*/  IMAD R143, R192, 0x200, R3 ;  /* 0x00000200c08f7824 */ /* 0x000fe200078e0203 */
[----:B------:R-:W-:Y:S02]  /*24e0*/  LOP3.LUT R6, R6, R193, RZ, 0x3c, !PT ;  /* 0x000000c106067212 */ /* 0x000fe400078e3cff */
[----:B------:R-:W-:Y:S02]  /*24f0*/  IADD3 R141, R20, R3, R195 ;  /* 0x00000003148d7210 */ /* 0x000fe40007ffe0c3 */
[----:B------:R-:W-:Y:S01]  /*2500*/  LOP3.LUT R10, R191, 0x38, R12, 0xf8, !PT ;  /* 0x00000038bf0a7812 */ /* 0x000fe200078ef80c */
[----:B------:R-:W-:Y:S01]  /*2510*/  IMAD.IADD R143, R143, 0x1, R6 ;  /* 0x000000018f8f7824 */ /* 0x000fe200078e0206 */
[----:B------:R-:W-:-:S02]  /*2520*/  SHF.R.S32.HI R3, RZ, 0x1f, R144 ;  /* 0x0000001fff037819 */ /* 0x000fc40000011490 */
[----:B------:R-:W-:Y:S02]  /*2530*/  LOP3.LUT R13, R185, 0x38, R12, 0xf8, !PT ;  /* 0x00000038b90d7812 */ /* 0x000fe400078ef80c */
[----:B------:R-:W-:Y:S01]  /*2540*/  LOP3.LUT R7, R7, 0xffffe000, RZ, 0xc0, !PT ;  /* 0xffffe00007077812 */ /* 0x000fe200078ec0ff */
[C---:B------:R-:W-:Y:S01]  /*2550*/  IMAD R6, R3.reuse, R36, RZ ;  /* 0x0000002403067224 */ /* 0x040fe200078e02ff */
[----:B------:R-:W-:Y:S01]  /*2560*/  LOP3.LUT R9, R10, R193, RZ, 0x3c, !PT ;  /* 0x000000c10a097212 */ /* 0x000fe200078e3cff */
[----:B------:R-:W-:Y:S01]  /*2570*/  IMAD R3, R3, R4, RZ ;  /* 0x0000000403037224 */ /* 0x000fe200078e02ff */
[----:B------:R-:W-:Y:S01]  /*2580*/  LOP3.LUT R10, R13, R230, RZ, 0x3c, !PT ;  /* 0x000000e60d0a7212 */ /* 0x000fe200078e3cff */
[----:B------:R-:W-:Y:S01]  /*2590*/  IMAD R142, R192, 0x200, R7 ;  /* 0x00000200c08e7824 */ /* 0x000fe200078e0207 */
[----:B------:R-:W-:Y:S02]  /*25a0*/  LOP3.LUT R4, R191, 0x18, R18, 0xf8, !PT ;  /* 0x00000018bf047812 */ /* 0x000fe400078ef812 */
[----:B------:R-:W-:Y:S01]  /*25b0*/  IADD3 R139, R10, R7, R195 ;  /* 0x000000070a8b7210 */ /* 0x000fe20007ffe0c3 */
[----:B------:R-:W-:Y:S01]  /*25c0*/  IMAD R7, R144, R5, R3 ;  /* 0x0000000590077224 */ /* 0x000fe200078e0203 */
[----:B------:R-:W-:Y:S01]  /*25d0*/  LOP3.LUT R3, R4, R193, RZ, 0x3c, !PT ;  /* 0x000000c104037212 */ /* 0x000fe200078e3cff */
[----:B------:R-:W-:Y:S01]  /*25e0*/  IMAD.IADD R142, R142, 0x1, R9 ;  /* 0x000000018e8e7824 */ /* 0x000fe200078e0209 */
[----:B------:R-:W-:Y:S01]  /*25f0*/  LOP3.LUT R11, R11, 0xffffe000, RZ, 0xc0, !PT ;  /* 0xffffe0000b0b7812 */ /* 0x000fe200078ec0ff */
[----:B------:R-:W-:Y:S01]  /*2600*/  IMAD R9, R144, R37, R6 ;  /* 0x0000002590097224 */ /* 0x000fe200078e0206 */
[----:B------:R-:W-:Y:S01]  /*2610*/  LOP3.LUT R13, R26, R193, RZ, 0x3c, !PT ;  /* 0x000000c11a0d7212 */ /* 0x000fe200078e3cff */
[C---:B------:R-:W-:Y:S01]  /*2620*/  IMAD R32, R192.reuse, 0x200, R3 ;  /* 0x00000200c0207824 */ /* 0x040fe200078e0203 */
[----:B------:R-:W-:Y:S01]  /*2630*/  SEL R3, RZ, 0x20, P2 ;  /* 0x00000020ff037807 */ /* 0x000fe20001000000 */
[----:B------:R-:W-:Y:S01]  /*2640*/  IMAD R140, R192, 0x200, R11 ;  /* 0x00000200c08c7824 */ /* 0x000fe200078e020b */
[----:B------:R-:W-:Y:S01]  /*2650*/  LOP3.LUT R27, R8, 0xfffffff8, RZ, 0xc0, !PT ;  /* 0xfffffff8081b7812 */ /* 0x000fe200078ec0ff */
[----:B------:R-:W-:Y:S01]  /*2660*/  IMAD.SHL.U32 R37, R36, 0x80, RZ ;  /* 0x0000008024257824 */ /* 0x000fe200078e00ff */
[----:B------:R-:W-:Y:S01]  /*2670*/  LOP3.LUT R21, R12, 0xfffffff8, RZ, 0xc0, !PT ;  /* 0xfffffff80c157812 */ /* 0x000fe200078ec0ff */
[----:B------:R-:W-:Y:S01]  /*2680*/  IMAD.IADD R140, R140, 0x1, R13 ;  /* 0x000000018c8c7824 */ /* 0x000fe200078e020d */
[----:B------:R-:W-:Y:S01]  /*2690*/  LOP3.LUT R3, R14, R3, RZ, 0xfc, !PT ;  /* 0x000000030e037212 */ /* 0x000fe200078efcff */
[----:B------:R-:W-:Y:S01]  /*26a0*/  IMAD.IADD R31, R107, 0x1, R9 ;  /* 0x000000016b1f7824 */ /* 0x000fe200078e0209 */
[----:B------:R-:W-:Y:S01]  /*26b0*/  IADD3 R138, R138, R11, R195 ;  /* 0x0000000b8a8a7210 */ /* 0x000fe20007ffe0c3 */
[----:B------:R-:W-:Y:S01]  /*26c0*/  IMAD.IADD R30, R9, 0x1, R109 ;  /* 0x00000001091e7824 */ /* 0x000fe200078e026d */
[----:B------:R-:W-:Y:S01]  /*26d0*/  SHF.R.S32.HI R114, RZ, 0x3, R8 ;  /* 0x00000003ff727819 */ /* 0x000fe20000011408 */
[----:B------:R-:W-:Y:S01]  /*26e0*/  IMAD.IADD R29, R111, 0x1, R7 ;  /* 0x000000016f1d7824 */ /* 0x000fe200078e0207 */
[----:B------:R-:W-:Y:S01]  /*26f0*/  SHF.R.S32.HI R26, RZ, 0x3, R12 ;  /* 0x00000003ff1a7819 */ /* 0x000fe2000001140c */
[----:B------:R-:W-:Y:S01]  /*2700*/  IMAD.IADD R28, R7, 0x1, R113 ;  /* 0x00000001071c7824 */ /* 0x000fe200078e0271 */
[----:B------:R-:W-:Y:S01]  /*2710*/  SHF.R.S32.HI R20, RZ, 0x3, R40 ;  /* 0x00000003ff147819 */ /* 0x000fe20000011428 */
[----:B------:R-:W-:Y:S01]  /*2720*/  IMAD.SHL.U32 R36, R36, 0x40, RZ ;  /* 0x0000004024247824 */ /* 0x000fe200078e00ff */
[----:B------:R-:W-:Y:S01]  /*2730*/  LOP3.LUT R14, R14, 0x1, RZ, 0xc0, !PT ;  /* 0x000000010e0e7812 */ /* 0x000fe200078ec0ff */
[----:B------:R-:W-:Y:S01]  /*2740*/  IMAD.IADD R137, R124, 0x1, R32 ;  /* 0x000000017c897824 */ /* 0x000fe200078e0220 */
[----:B------:R-:W-:Y:S01]  /*2750*/  SHF.R.S32.HI R13, RZ, 0x1f, R27 ;  /* 0x0000001fff0d7819 */ /* 0x000fe2000001141b */
[----:B------:R-:W-:Y:S01]  /*2760*/  IMAD.IADD R5, R105, 0x1, R41 ;  /* 0x0000000169057824 */ /* 0x000fe200078e0229 */
[----:B------:R-:W-:-:S02]  /*2770*/  SHF.R.S32.HI R12, RZ, 0x1f, R21 ;  /* 0x0000001fff0c7819 */ /* 0x000fc40000011415 */
[----:B------:R-:W-:Y:S02]  /*2780*/  SHF.R.S32.HI R11, RZ, 0x1f, R15 ;  /* 0x0000001fff0b7819 */ /* 0x000fe4000001140f */
[C---:B------:R-:W-:Y:S02]  /*2790*/  LOP3.LUT R10, R3.reuse, 0x2, RZ, 0xc0, !PT ;  /* 0x00000002030a7812 */ /* 0x040fe400078ec0ff */
[C---:B------:R-:W-:Y:S02]  /*27a0*/  LOP3.LUT R9, R3.reuse, 0x4, RZ, 0xc0, !PT ;  /* 0x0000000403097812 */ /* 0x040fe400078ec0ff */
[C---:B------:R-:W-:Y:S02]  /*27b0*/  LOP3.LUT R8, R3.reuse, 0x8, RZ, 0xc0, !PT ;  /* 0x0000000803087812 */ /* 0x040fe400078ec0ff */
[C---:B------:R-:W-:Y:S02]  /*27c0*/  LOP3.LUT R7, R3.reuse, 0x10, RZ, 0xc0, !PT ;  /* 0x0000001003077812 */ /* 0x040fe400078ec0ff */
[----:B------:R-:W-:-:S07]  /*27d0*/  LOP3.LUT R6, R3, 0x20, RZ, 0xc0, !PT ;  /* 0x0000002003067812 */ /* 0x000fce00078ec0ff */
.L_x_720:
[----:B0-2---:R-:W2:Y:S01]  /*27e0*/  LDL.LU R42, [R1+0x8] ;  /* 0x00000800012a7983 */ /* 0x005ea20000300800 */
[----:B------:R-:W-:Y:S01]  /*27f0*/  VIADD R40, R24, 0xffffffff ;  /* 0xffffffff18287836 */ /* 0x000fe20000000000 */
[----:B------:R-:W0:Y:S01]  /*2800*/  LDC.64 R120, c[0x0][0x2e8] ;  /* 0x0000ba00ff787b82 */ /* 0x000e220000000a00 */
[----:B------:R-:W-:Y:S01]  /*2810*/  IMAD R51, R16, 0x6000, R32 ;  /* 0x0000600010337824 */ /* 0x000fe200078e0220 */
[----:B------:R-:W-:Y:S05]  /*2820*/  YIELD ;  /* 0x0000000000007946 */ /* 0x000fea0003800000 */
[----:B------:R-:W-:Y:S01]  /*2830*/  SHF.R.S32.HI R41, RZ, 0x1f, R40 ;  /* 0x0000001fff297819 */ /* 0x000fe20000011428 */
[-C--:B------:R-:W-:Y:S01]  /*2840*/  IMAD R0, R130, R40.reuse, RZ ;  /* 0x0000002882007224 */ /* 0x080fe200078e02ff */
[----:B------:R-:W1:Y:S01]  /*2850*/  LDC R117, c[0x0][0x3f4] ;  /* 0x0000fd00ff757b82 */ /* 0x000e620000000800 */
[----:B------:R-:W-:Y:S01]  /*2860*/  IMAD.WIDE.U32 R126, R39, R40, RZ ;  /* 0x00000028277e7225 */ /* 0x000fe200078e00ff */
[----:B------:R-:W-:Y:S03]  /*2870*/  BSSY B0, `(.L_x_621) ;  /* 0x00007ad000007945 */ /* 0x000fe60003800000 */
[----:B------:R-:W-:Y:S01]  /*2880*/  IMAD R3, R41, R39, R0 ;  /* 0x0000002729037224 */ /* 0x000fe200078e0200 */
[CC--:B------:R-:W-:Y:S01]  /*2890*/  IADD3 R0, P3, P4, R98.reuse, R126.reuse, R136 ;  /* 0x0000007e62007210 */ /* 0x0c0fe20007c7e088 */
[----:B------:R-:W-:Y:S01]  /*28a0*/  IMAD R51, R51, 0x2, R116 ;  /* 0x0000000233337824 */ /* 0x000fe200078e0274 */
[----:B------:R-:W-:Y:S01]  /*28b0*/  IADD3 R4, P5, R98, R126, RZ ;  /* 0x0000007e62047210 */ /* 0x000fe20007fbe0ff */
[----:B------:R-:W-:-:S04]  /*28c0*/  IMAD.IADD R92, R127, 0x1, R3 ;  /* 0x000000017f5c7824 */ /* 0x000fc800078e0203 */
[----:B------:R-:W-:Y:S01]  /*28d0*/  IMAD.X R24, R92, 0x1, R96, P5 ;  /* 0x000000015c187824 */ /* 0x000fe200028e0660 */
[----:B------:R-:W-:Y:S02]  /*28e0*/  IADD3.X R3, R96, R92, R135, P3, P4 ;  /* 0x0000005c60037210 */ /* 0x000fe40001fe8487 */
[----:B------:R-:W-:Y:S02]  /*28f0*/  ISETP.GT.AND P3, PT, R40, R123, PT ;  /* 0x0000007b2800720c */ /* 0x000fe40003f64270 */
[-C--:B0-----:R-:W-:Y:S02]  /*2900*/  LEA R52, P2, R4, R120.reuse, 0x1 ;  /* 0x0000007804347211 */ /* 0x081fe400078408ff */
[----:B------:R-:W-:Y:S02]  /*2910*/  LEA R48, P5, R0, R120, 0x1 ;  /* 0x0000007800307211 */ /* 0x000fe400078a08ff */
[----:B------:R-:W-:Y:S01]  /*2920*/  LEA.HI.X R53, R4, R121, R24, 0x1, P2 ;  /* 0x0000007904357211 */ /* 0x000fe200010f0c18 */
[----:B------:R-:W-:Y:S01]  /*2930*/  IMAD.MOV.U32 R24, RZ, RZ, R40 ;  /* 0x000000ffff187224 */ /* 0x000fe200078e0028 */
[----:B-1----:R-:W-:-:S02]  /*2940*/  ISETP.GE.AND P2, PT, R117, 0x1, PT ;  /* 0x000000017500780c */ /* 0x002fc40003f46270 */
[----:B------:R-:W-:Y:S01]  /*2950*/  LEA.HI.X R49, R0, R121, R3, 0x1, P5 ;  /* 0x0000007900317211 */ /* 0x000fe200028f0c03 */
[----:B------:R-:W-:-:S04]  /*2960*/  IMAD R3, R16, 0x6000, R137 ;  /* 0x0000600010037824 */ /* 0x000fc800078e0289 */
[----:B------:R-:W-:Y:S01]  /*2970*/  IMAD R50, R3, 0x2, R116 ;  /* 0x0000000203327824 */ /* 0x000fe200078e0274 */
[----:B--2---:R-:W-:-:S04]  /*2980*/  LOP3.LUT R42, R42, 0xfffffffd, RZ, 0xc0, !PT ;  /* 0xfffffffd2a2a7812 */ /* 0x004fc800078ec0ff */
[----:B------:R-:W-:-:S05]  /*2990*/  @P3 LOP3.LUT R42, R42, 0x2, RZ, 0xfc, !PT ;  /* 0x000000022a2a3812 */ /* 0x000fca00078efcff */
[----:B------:R0:W-:Y:S01]  /*29a0*/  STL [R1+0x8], R42 ;  /* 0x0000082a01007387 */ /* 0x0001e20000100800 */
[----:B------:R-:W-:Y:S05]  /*29b0*/  @!P2 BRA `(.L_x_622) ;  /* 0x000000740088a947 */ /* 0x000fea0003800000 */
[----:B------:R-:W-:Y:S01]  /*29c0*/  ULDC.U8 UR4, c[0x0][0x410] ;  /* 0x0001040000047ab9 */ /* 0x000fe20000000000 */
[-C--:B------:R-:W-:Y:S01]  /*29d0*/  IMAD R3, R131, R40.reuse, RZ ;  /* 0x0000002883037224 */ /* 0x080fe200078e02ff */
[----:B------:R-:W-:Y:S01]  /*29e0*/  ISETP.NE.AND P2, PT, RZ, UR4, PT ;  /* 0x00000004ff007c0c */ /* 0x000fe2000bf45270 */
[----:B------:R-:W-:Y:S02]  /*29f0*/  IMAD R0, R134, R40, RZ ;  /* 0x0000002886007224 */ /* 0x000fe400078e02ff */
[----:B------:R-:W-:Y:S02]  /*2a00*/  IMAD R3, R41, R34, R3 ;  /* 0x0000002229037224 */ /* 0x000fe400078e0203 */
[----:B------:R-:W-:Y:S02]  /*2a10*/  IMAD R4, R24, -0x80, R25 ;  /* 0xffffff8018047824 */ /* 0x000fe400078e0219 */
[----:B------:R-:W-:-:S03]  /*2a20*/  IMAD.WIDE.U32 R90, R34, R40, RZ ;  /* 0x00000028225a7225 */ /* 0x000fc600078e00ff */
[----:B------:R-:W-:Y:S01]  /*2a30*/  VIMNMX R4, R4, 0x80, PT ;  /* 0x0000008004047848 */ /* 0x000fe20003fe0100 */
[----:B------:R-:W-:Y:S02]  /*2a40*/  IMAD R41, R41, R37, R0 ;  /* 0x0000002529297224 */ /* 0x000fe400078e0200 */
[----:B------:R-:W-:-:S04]  /*2a50*/  IMAD.WIDE.U32 R88, R37, R40, RZ ;  /* 0x0000002825587225 */ /* 0x000fc800078e00ff */
[----:B------:R-:W-:Y:S02]  /*2a60*/  IMAD.IADD R0, R91, 0x1, R3 ;  /* 0x000000015b007824 */ /* 0x000fe400078e0203 */
[----:B------:R-:W-:Y:S01]  /*2a70*/  IMAD.IADD R3, R89, 0x1, R41 ;  /* 0x0000000159037824 */ /* 0x000fe200078e0229 */
[----:B------:R-:W-:Y:S06]  /*2a80*/  @!P2 BRA `(.L_x_623) ;  /* 0x0000003400cca947 */ /* 0x000fec0003800000 */
[----:B------:R-:W-:Y:S01]  /*2a90*/  ISETP.GE.AND P3, PT, R17, R4, PT ;  /* 0x000000041100720c */ /* 0x000fe20003f66270 */
[----:B------:R-:W-:Y:S01]  /*2aa0*/  BSSY B1, `(.L_x_624) ;  /* 0x0000037000017945 */ /* 0x000fe20003800000 */
        /* <DEDUP_REMOVED lines=12> */
[----:B------:R-:W-:Y:S01]  /*2b70*/  CS2R R128, SRZ ;  /* 0x0000000000807805 */ /* 0x000fe2000001ff00 */
[----:B------:R-:W-:Y:S06]  /*2b80*/  @P3 BRA `(.L_x_625) ;  /* 0x0000000000a03947 */ /* 0x000fec0003800000 */
[----:B------:R-:W-:Y:S01]  /*2b90*/  IADD3 R41, P4, R110, R90, RZ ;  /* 0x0000005a6e297210 */ /* 0x000fe20007f9e0ff */
[----:B------:R-:W-:Y:S01]  /*2ba0*/  ULDC.64 UR4, c[0x0][0x3e8] ;  /* 0x0000fa0000047ab9 */ /* 0x000fe20000000a00 */
[----:B------:R-:W-:Y:S01]  /*2bb0*/  IADD3 R43, P2, R106, R88, RZ ;  /* 0x000000586a2b7210 */ /* 0x000fe20007f5e0ff */
[----:B------:R-:W-:Y:S01]  /*2bc0*/  ULDC.64 UR6, c[0x0][0x400] ;  /* 0x0001000000067ab9 */ /* 0x000fe20000000a00 */
[----:B0-----:R-:W-:Y:S02]  /*2bd0*/  IADD3.X R42, R0, R29, RZ, P4, !PT ;  /* 0x0000001d002a7210 */ /* 0x001fe400027fe4ff */
[----:B------:R-:W-:Y:S02]  /*2be0*/  CS2R R126, SRZ ;  /* 0x00000000007e7805 */ /* 0x000fe4000001ff00 */
[----:B------:R-:W-:Y:S01]  /*2bf0*/  LEA R40, P4, R41, UR4, 0x1 ;  /* 0x0000000429287c11 */ /* 0x000fe2000f8808ff */
[----:B------:R-:W-:Y:S01]  /*2c00*/  IMAD.X R46, R3, 0x1, R31, P2 ;  /* 0x00000001032e7824 */ /* 0x000fe200010e061f */
[----:B------:R-:W-:-:S02]  /*2c10*/  ISETP.GE.AND P2, PT, R22, R117, PT ;  /* 0x000000751600720c */ /* 0x000fc40003f46270 */
[----:B------:R-:W-:Y:S02]  /*2c20*/  CS2R R94, SRZ ;  /* 0x00000000005e7805 */ /* 0x000fe4000001ff00 */
[----:B------:R-:W-:Y:S02]  /*2c30*/  LEA.HI.X R41, R41, UR5, R42, 0x1, P4 ;  /* 0x0000000529297c11 */ /* 0x000fe4000a0f0c2a */
[----:B------:R-:W-:Y:S02]  /*2c40*/  CS2R R128, SRZ ;  /* 0x0000000000807805 */ /* 0x000fe4000001ff00 */
[C---:B------:R-:W-:Y:S02]  /*2c50*/  LEA R42, P4, R43.reuse, UR6, 0x1 ;  /* 0x000000062b2a7c11 */ /* 0x040fe4000f8808ff */
[----:B------:R-:W-:Y:S02]  /*2c60*/  CS2R R120, SRZ ;  /* 0x0000000000787805 */ /* 0x000fe4000001ff00 */
[----:B------:R-:W-:-:S02]  /*2c70*/  LEA.HI.X R43, R43, UR7, R46, 0x1, P4 ;  /* 0x000000072b2b7c11 */ /* 0x000fc4000a0f0c2e */
[-C--:B------:R-:W-:Y:S01]  /*2c80*/  ISETP.GE.AND P4, PT, R187, R117.reuse, PT ;  /* 0x00000075bb00720c */ /* 0x080fe20003f86270 */
[----:B------:R1:W5:Y:S04]  /*2c90*/  @!P2 LDG.E.64 R126, desc[UR42][R40.64] ;  /* 0x0000002a287ea981 */ /* 0x000368000c1e1b00 */
[----:B------:R1:W5:Y:S01]  /*2ca0*/  @!P2 LDG.E.64 R128, desc[UR42][R42.64] ;  /* 0x0000002a2a80a981 */ /* 0x000362000c1e1b00 */
[----:B------:R-:W-:-:S07]  /*2cb0*/  ISETP.GE.AND P2, PT, R186, R117, PT ;  /* 0x00000075ba00720c */ /* 0x000fce0003f46270 */
[----:B------:R1:W5:Y:S04]  /*2cc0*/  @!P4 LDG.E.64 R94, desc[UR42][R40.64+0x20] ;  /* 0x0000202a285ec981 */ /* 0x000368000c1e1b00 */
[----:B------:R1:W5:Y:S01]  /*2cd0*/  @!P4 LDG.E.64 R120, desc[UR42][R42.64+0x20] ;  /* 0x0000202a2a78c981 */ /* 0x000362000c1e1b00 */
[----:B------:R-:W-:Y:S02]  /*2ce0*/  ISETP.GE.AND P4, PT, R189, R117, PT ;  /* 0x00000075bd00720c */ /* 0x000fe40003f86270 */
[----:B------:R-:W-:Y:S02]  /*2cf0*/  CS2R R86, SRZ ;  /* 0x0000000000567805 */ /* 0x000fe4000001ff00 */
[----:B------:R-:W-:Y:S02]  /*2d00*/  CS2R R92, SRZ ;  /* 0x00000000005c7805 */ /* 0x000fe4000001ff00 */
[----:B------:R-:W-:-:S02]  /*2d10*/  CS2R R82, SRZ ;  /* 0x0000000000527805 */ /* 0x000fc4000001ff00 */
[----:B------:R-:W-:Y:S01]  /*2d20*/  CS2R R84, SRZ ;  /* 0x0000000000547805 */ /* 0x000fe2000001ff00 */
[----:B------:R1:W5:Y:S04]  /*2d30*/  @!P2 LDG.E.64 R86, desc[UR42][R40.64+0x40] ;  /* 0x0000402a2856a981 */ /* 0x000368000c1e1b00 */
[----:B------:R1:W5:Y:S01]  /*2d40*/  @!P2 LDG.E.64 R92, desc[UR42][R42.64+0x40] ;  /* 0x0000402a2a5ca981 */ /* 0x000362000c1e1b00 */
[----:B------:R-:W-:-:S03]  /*2d50*/  ISETP.GE.AND P2, PT, R188, R117, PT ;  /* 0x00000075bc00720c */ /* 0x000fc60003f46270 */
        /* <DEDUP_REMOVED lines=8> */
[----:B------:R1:W5:Y:S04]  /*2de0*/  @!P2 LDG.E.64 R80, desc[UR42][R42.64+0x80] ;  /* 0x0000802a2a50a981 */ /* 0x000368000c1e1b00 */
[----:B------:R1:W5:Y:S04]  /*2df0*/  @!P4 LDG.E.64 R74, desc[UR42][R40.64+0xa0] ;  /* 0x0000a02a284ac981 */ /* 0x000368000c1e1b00 */
[----:B------:R1:W5:Y:S02]  /*2e00*/  @!P4 LDG.E.64 R76, desc[UR42][R42.64+0xa0] ;  /* 0x0000a02a2a4cc981 */ /* 0x000364000c1e1b00 */
.L_x_625:
[----:B------:R-:W-:Y:S05]  /*2e10*/  BSYNC B1 ;  /* 0x0000000000017941 */ /* 0x000fea0003800000 */
.L_x_624:
        /* <DEDUP_REMOVED lines=11> */
[----:B------:R-:W-:Y:S01]  /*2ed0*/  CS2R R68, SRZ ;  /* 0x0000000000447805 */ /* 0x000fe2000001ff00 */
[----:B-----5:R-:W-:Y:S01]  /*2ee0*/  IMAD.MOV.U32 R132, RZ, RZ, R74 ;  /* 0x000000ffff847224 */ /* 0x020fe200078e004a */
[----:B------:R-:W-:Y:S01]  /*2ef0*/  CS2R R72, SRZ ;  /* 0x0000000000487805 */ /* 0x000fe2000001ff00 */
[----:B------:R-:W-:Y:S01]  /*2f00*/  IMAD.MOV.U32 R133, RZ, RZ, R75 ;  /* 0x000000ffff857224 */ /* 0x000fe200078e004b */
[----:B------:R-:W-:Y:S06]  /*2f10*/  @P4 BRA `(.L_x_627) ;  /* 0x0000000000a04947 */ /* 0x000fec0003800000 */
[----:B------:R-:W-:Y:S01]  /*2f20*/  IADD3 R90, P2, P5, R110, R90, R33 ;  /* 0x0000005a6e5a7210 */ /* 0x000fe20007d5e021 */
[----:B------:R-:W-:Y:S01]  /*2f30*/  ULDC.64 UR4, c[0x0][0x3e8] ;  /* 0x0000fa0000047ab9 */ /* 0x000fe20000000a00 */
[----:B------:R-:W-:Y:S01]  /*2f40*/  ULDC.64 UR6, c[0x0][0x400] ;  /* 0x0001000000067ab9 */ /* 0x000fe20000000a00 */
[----:B------:R-:W-:Y:S02]  /*2f50*/  CS2R R70, SRZ ;  /* 0x0000000000467805 */ /* 0x000fe4000001ff00 */
[----:B-1----:R-:W-:Y:S02]  /*2f60*/  IADD3.X R41, R29, R0, R35, P2, P5 ;  /* 0x000000001d297210 */ /* 0x002fe400017ea423 */
[----:B------:R-:W-:Y:S02]  /*2f70*/  CS2R R72, SRZ ;  /* 0x0000000000487805 */ /* 0x000fe4000001ff00 */
[----:B------:R-:W-:-:S04]  /*2f80*/  IADD3 R88, P2, P5, R106, R88, R36 ;  /* 0x000000586a587210 */ /* 0x000fc80007d5e024 */
[----:B------:R-:W-:Y:S02]  /*2f90*/  IADD3.X R3, R31, R3, R38, P2, P5 ;  /* 0x000000031f037210 */ /* 0x000fe400017ea426 */
[----:B------:R-:W-:-:S04]  /*2fa0*/  LEA R40, P2, R90, UR4, 0x1 ;  /* 0x000000045a287c11 */ /* 0x000fc8000f8408ff */
[----:B------:R-:W-:Y:S02]  /*2fb0*/  LEA.HI.X R41, R90, UR5, R41, 0x1, P2 ;  /* 0x000000055a297c11 */ /* 0x000fe400090f0c29 */
[----:B0-----:R-:W-:-:S04]  /*2fc0*/  LEA R42, P2, R88, UR6, 0x1 ;  /* 0x00000006582a7c11 */ /* 0x001fc8000f8408ff */
[----:B------:R-:W-:Y:S02]  /*2fd0*/  LEA.HI.X R43, R88, UR7, R3, 0x1, P2 ;  /* 0x00000007582b7c11 */ /* 0x000fe400090f0c03 */
[----:B------:R-:W-:Y:S02]  /*2fe0*/  ISETP.GE.AND P2, PT, R22, R117, PT ;  /* 0x000000751600720c */ /* 0x000fe40003f46270 */
[----:B------:R-:W-:Y:S02]  /*2ff0*/  CS2R R66, SRZ ;  /* 0x0000000000427805 */ /* 0x000fe4000001ff00 */
[----:B------:R-:W-:-:S09]  /*3000*/  CS2R R68, SRZ ;  /* 0x0000000000447805 */ /* 0x000fd2000001ff00 */
[----:B------:R2:W5:Y:S04]  /*3010*/  @!P2 LDG.E.64 R70, desc[UR42][R40.64] ;  /* 0x0000002a2846a981 */ /* 0x000568000c1e1b00 */
[----:B------:R2:W5:Y:S01]  /*3020*/  @!P2 LDG.E.64 R72, desc[UR42][R42.64] ;  /* 0x0000002a2a48a981 */ /* 0x000562000c1e1b00 */
        /* <DEDUP_REMOVED lines=20> */
[----:B------:R-:W-:-:S13]  /*3170*/  ISETP.GE.AND P2, PT, R190, R117, PT ;  /* 0x00000075be00720c */ /* 0x000fda0003f46270 */
[----:B------:R2:W5:Y:S04]  /*3180*/  @!P2 LDG.E.64 R44, desc[UR42][R40.64+0xa0] ;  /* 0x0000a02a282ca981 */ /* 0x000568000c1e1b00 */
[----:B------:R2:W5:Y:S02]  /*3190*/  @!P2 LDG.E.64 R46, desc[UR42][R42.64+0xa0] ;  /* 0x0000a02a2a2ea981 */ /* 0x000564000c1e1b00 */
.L_x_627:
[----:B------:R-:W-:Y:S05]  /*31a0*/  BSYNC B1 ;  /* 0x0000000000017941 */ /* 0x000fea0003800000 */
.L_x_626:
[----:B------:R-:W-:Y:S01]  /*31b0*/  IMAD.MOV.U32 R0, RZ, RZ, R78 ;  /* 0x000000ffff007224 */ /* 0x000fe200078e004e */
[----:B------:R-:W-:Y:S01]  /*31c0*/  PRMT R172, R132, 0x7610, R172 ;  /* 0x0000761084ac7816 */ /* 0x000fe200000000ac */
[----:B------:R-:W-:Y:S01]  /*31d0*/  IMAD.MOV.U32 R3, RZ, RZ, R79 ;  /* 0x000000ffff037224 */ /* 0x000fe200078e004f */
[----:B------:R-:W-:Y:S01]  /*31e0*/  PRMT R173, R133, 0x7610, R173 ;  /* 0x0000761085ad7816 */ /* 0x000fe200000000ad */
[----:B-12---:R-:W-:Y:S01]  /*31f0*/  IMAD.MOV.U32 R40, RZ, RZ, R82 ;  /* 0x000000ffff287224 */ /* 0x006fe200078e0052 */
[----:B------:R-:W-:Y:S01]  /*3200*/  PRMT R180, R0, 0x7610, R180 ;  /* 0x0000761000b47816 */ /* 0x000fe200000000b4 */
[----:B------:R-:W-:Y:S01]  /*3210*/  IMAD.MOV.U32 R0, RZ, RZ, R83 ;  /* 0x000000ffff007224 */ /* 0x000fe200078e0053 */
        /* <DEDUP_REMOVED lines=33> */
[----:B-----5:R-:W-:Y:S01]  /*3430*/  IMAD.MOV.U32 R0, RZ, RZ, R44 ;  /* 0x000000ffff007224 */ /* 0x020fe200078e002c */
        /* <DEDUP_REMOVED lines=24> */
[----:B------:R-:W-:Y:S01]  /*35c0*/  MOV R40, R70 ;  /* 0x0000004600287202 */ /* 0x000fe20000000f00 */
[----:B------:R-:W-:Y:S01]  /*35d0*/  UISETP.NE.AND UP0, UPT, UR37, 0x3, UPT ;  /* 0x000000032500788c */ /* 0x000fe2000bf05270 */
        /* <DEDUP_REMOVED lines=8> */
[----:B------:R-:W-:-:S02]  /*3660*/  PLOP3.LUT P2, PT, PT, PT, UP0, 0x80, 0x0 ;  /* 0x000000000000781c */ /* 0x000fc40003f4f008 */
        /* <DEDUP_REMOVED lines=16> */
[----:B------:R-:W-:-:S02]  /*3770*/  PRMT R170, R41, 0x7610, R170 ;  /* 0x0000761029aa7816 */ /* 0x000fc400000000aa */
[----:B------:R-:W-:Y:S02]  /*3780*/  PRMT R171, R40, 0x7610, R171 ;  /* 0x0000761028ab7816 */ /* 0x000fe400000000ab */
[----:B------:R-:W-:Y:S02]  /*3790*/  PRMT R176, R0, 0x7610, R176 ;  /* 0x0000761000b07816 */ /* 0x000fe400000000b0 */
[----:B------:R-:W-:Y:S01]  /*37a0*/  PRMT R177, R3, 0x7610, R177 ;  /* 0x0000761003b17816 */ /* 0x000fe200000000b1 */
[----:B------:R-:W-:Y:S06]  /*37b0*/  @!P2 BRA `(.L_x_628) ;  /* 0x000000000004a947 */ /* 0x000fec0003800000 */
[----:B------:R-:W-:Y:S01]  /*37c0*/  BPT.TRAP 0x1 ;  /* 0x000000040000795c */ /* 0x000fe20000300000 */
.L_x_628:
[----:B------:R-:W-:Y:S01]  /*37d0*/  IMAD R3, R16, 0x8, R2 ;  /* 0x0000000810037824 */ /* 0x000fe200078e0202 */
[----:B------:R-:W-:Y:S01]  /*37e0*/  SHF.L.U32 R0, R184, 0x1f, RZ ;  /* 0x0000001fb8007819 */ /* 0x000fe200000006ff */
[----:B------:R-:W-:Y:S03]  /*37f0*/  BSSY B1, `(.L_x_629) ;  /* 0x0000003000017945 */ /* 0x000fe60003800000 */
[----:B------:R-:W1:Y:S02]  /*3800*/  SYNCS.PHASECHK.TRANS64.TRYWAIT P5, [R3+URZ+0x34890], R0 ;  /* 0x03489000030075a7 */ /* 0x000e6400080a017f */
[----:B-1----:R-:W-:Y:S05]  /*3810*/  @!P5 BRA `(.L_x_630) ;  /* 0x000001d4005cd947 */ /* 0x002fea0003800000 */
.L_x_982:
[----:B------:R-:W-:Y:S05]  /*3820*/  BSYNC B1 ;  /* 0x0000000000017941 */ /* 0x000fea0003800000 */
.L_x_629:
[----:B------:R-:W-:Y:S04]  /*3830*/  BSSY B1, `(.L_x_631) ;  /* 0x000014a000017945 */ /* 0x000fe80003800000 */
[----:B------:R-:W-:Y:S05]  /*3840*/  @P3 BRA `(.L_x_632) ;  /* 0x0000001400203947 */ /* 0x000fea0003800000 */
[----:B------:R-:W-:Y:S01]  /*3850*/  ISETP.NE.AND P3, PT, R14, RZ, PT ;  /* 0x000000ff0e00720c */ /* 0x000fe20003f65270 */
[----:B------:R-:W-:-:S12]  /*3860*/  BSSY B2, `(.L_x_633) ;  /* 0x0000035000027945 */ /* 0x000fd80003800000 */
[----:B------:R-:W-:Y:S05]  /*3870*/  @!P3 BRA `(.L_x_634) ;  /* 0x0000000000ccb947 */ /* 0x000fea0003800000 */
[----:B0-----:R0:W2:Y:S01]  /*3880*/  LDS.128 R40, [R51] ;  /* 0x0000000033287984 */ /* 0x0010a20000000c00 */
[----:B------:R-:W-:Y:S01]  /*3890*/  ISETP.GE.AND P3, PT, R22, R117, PT ;  /* 0x000000751600720c */ /* 0x000fe20003f66270 */
[----:B------:R-:W-:-:S12]  /*38a0*/  BSSY B3, `(.L_x_635) ;  /* 0x000002f000037945 */ /* 0x000fd80003800000 */
[----:B0-----:R-:W-:Y:S05]  /*38b0*/  @P3 BRA `(.L_x_636) ;  /* 0x0000000000b43947 */ /* 0x001fea0003800000 */
[--C-:B------:R-:W-:Y:S02]  /*38c0*/  SHF.R.U64 R126, R126, 0x10, R127.reuse ;  /* 0x000000107e7e7819 */ /* 0x100fe4000000127f */
[----:B------:R-:W-:Y:S02]  /*38d0*/  SHF.R.U32.HI R156, RZ, 0x10, R127 ;  /* 0x00000010ff9c7819 */ /* 0x000fe4000001167f */
[--C-:B------:R-:W-:Y:S02]  /*38e0*/  SHF.R.U64 R127, R128, 0x10, R129.reuse ;  /* 0x00000010807f7819 */ /* 0x100fe40000001281 */
[----:B------:R-:W-:Y:S02]  /*38f0*/  SHF.R.U32.HI R157, RZ, 0x10, R129 ;  /* 0x00000010ff9d7819 */ /* 0x000fe40000011681 */
[----:B------:R-:W-:Y:S01]  /*3900*/  PRMT R129, R158, 0x5410, R127 ;  /* 0x000054109e817816 */ /* 0x000fe2000000007f */
[----:B--2---:R-:W-:Y:S01]  /*3910*/  IMAD.U32 R127, R41, 0x10000, RZ ;  /* 0x00010000297f7824 */ /* 0x004fe200078e00ff */
[----:B------:R-:W-:-:S02]  /*3920*/  PRMT R126, R132, 0x5432, R126 ;  /* 0x00005432847e7816 */ /* 0x000fc4000000007e */
[----:B------:R-:W-:Y:S02]  /*3930*/  LOP3.LUT R159, R41, 0xffff0000, RZ, 0xc0, !PT ;  /* 0xffff0000299f7812 */ /* 0x000fe400078ec0ff */
[----:B------:R-:W-:Y:S02]  /*3940*/  LOP3.LUT R158, R129, 0xffff0000, RZ, 0xc0, !PT ;  /* 0xffff0000819e7812 */ /* 0x000fe400078ec0ff */
[C---:B------:R-:W-:Y:S01]  /*3950*/  LOP3.LUT R128, R126.reuse, 0xffff0000, RZ, 0xc0, !PT ;  /* 0xffff00007e807812 */ /* 0x040fe200078ec0ff */
[----:B------:R-:W-:Y:S02]  /*3960*/  IMAD.U32 R126, R126, 0x10000, RZ ;  /* 0x000100007e7e7824 */ /* 0x000fe400078e00ff */
[C---:B------:R-:W-:Y:S02]  /*3970*/  FMUL.FTZ R164, R159.reuse, R158 ;  /* 0x0000009e9fa47220 */ /* 0x040fe40000410000 */
[-C--:B------:R-:W-:Y:S02]  /*3980*/  FMUL.FTZ R41, R159, R128.reuse ;  /* 0x000000809f297220 */ /* 0x080fe40000410000 */
[----:B------:R-:W-:-:S02]  /*3990*/  FFMA.FTZ R128, R127, R128, -R164 ;  /* 0x000000807f807223 */ /* 0x000fc400000108a4 */
[----:B------:R-:W-:Y:S01]  /*39a0*/  FFMA.FTZ R127, R127, R158, R41 ;  /* 0x0000009e7f7f7223 */ /* 0x000fe20000010029 */
[----:B------:R-:W-:Y:S02]  /*39b0*/  PRMT R41, R133, 0x5432, R156 ;  /* 0x0000543285297816 */ /* 0x000fe4000000009c */
[----:B------:R-:W-:Y:S02]  /*39c0*/  PRMT R156, R161, 0x5410, R157 ;  /* 0x00005410a19c7816 */ /* 0x000fe4000000009d */
[----:B------:R-:W-:Y:S01]  /*39d0*/  LOP3.LUT R158, R42, 0xffff0000, RZ, 0xc0, !PT ;  /* 0xffff00002a9e7812 */ /* 0x000fe200078ec0ff */
[C---:B------:R-:W-:Y:S01]  /*39e0*/  IMAD.U32 R159, R41.reuse, 0x10000, RZ ;  /* 0x00010000299f7824 */ /* 0x040fe200078e00ff */
[----:B------:R-:W-:Y:S01]  /*39f0*/  LOP3.LUT R41, R41, 0xffff0000, RZ, 0xc0, !PT ;  /* 0xffff000029297812 */ /* 0x000fe200078ec0ff */
[----:B------:R-:W-:Y:S01]  /*3a00*/  IMAD.U32 R157, R156, 0x10000, RZ ;  /* 0x000100009c9d7824 */ /* 0x000fe200078e00ff */
[----:B------:R-:W-:Y:S01]  /*3a10*/  F2FP.BF16.F32.PACK_AB R127, R127, R128 ;  /* 0x000000807f7f723e */ /* 0x000fe200000010ff */
[----:B------:R-:W-:-:S02]  /*3a20*/  IMAD.U32 R42, R42, 0x10000, RZ ;  /* 0x000100002a2a7824 */ /* 0x000fc400078e00ff */
[C---:B------:R-:W-:Y:S01]  /*3a30*/  FMUL.FTZ R161, R158.reuse, R157 ;  /* 0x0000009d9ea17220 */ /* 0x040fe20000410000 */
[----:B------:R-:W-:-:S03]  /*3a40*/  FMUL.FTZ R158, R158, R159 ;  /* 0x0000009f9e9e7220 */ /* 0x000fc60000410000 */
[C---:B------:R-:W-:Y:S01]  /*3a50*/  FFMA.FTZ R161, R42.reuse, R159, -R161 ;  /* 0x0000009f2aa17223 */ /* 0x040fe200000108a1 */
[----:B------:R-:W-:Y:S01]  /*3a60*/  FFMA.FTZ R158, R42, R157, R158 ;  /* 0x0000009d2a9e7223 */ /* 0x000fe2000001009e */
[----:B------:R-:W-:Y:S01]  /*3a70*/  LOP3.LUT R157, R156, 0xffff0000, RZ, 0xc0, !PT ;  /* 0xffff00009c9d7812 */ /* 0x000fe200078ec0ff */
[C---:B------:R-:W-:Y:S01]  /*3a80*/  IMAD.U32 R156, R43.reuse, 0x10000, RZ ;  /* 0x000100002b9c7824 */ /* 0x040fe200078e00ff */
[----:B------:R-:W-:-:S05]  /*3a90*/  LOP3.LUT R42, R43, 0xffff0000, RZ, 0xc0, !PT ;  /* 0xffff00002b2a7812 */ /* 0x000fca00078ec0ff */
[C---:B------:R-:W-:Y:S01]  /*3aa0*/  FMUL.FTZ R43, R42.reuse, R157 ;  /* 0x0000009d2a2b7220 */ /* 0x040fe20000410000 */
[----:B------:R-:W-:-:S03]  /*3ab0*/  FMUL.FTZ R42, R42, R41 ;  /* 0x000000292a2a7220 */ /* 0x000fc60000410000 */
[C---:B------:R-:W-:Y:S01]  /*3ac0*/  FFMA.FTZ R43, R156.reuse, R41, -R43 ;  /* 0x000000299c2b7223 */ /* 0x040fe2000001082b */
[----:B------:R-:W-:Y:S01]  /*3ad0*/  FFMA.FTZ R42, R156, R157, R42 ;  /* 0x0000009d9c2a7223 */ /* 0x000fe2000001002a */
[C---:B------:R-:W-:Y:S01]  /*3ae0*/  LOP3.LUT R41, R40.reuse, 0xffff0000, RZ, 0xc0, !PT ;  /* 0xffff000028297812 */ /* 0x040fe200078ec0ff */
[----:B------:R-:W-:Y:S02]  /*3af0*/  IMAD.U32 R156, R129, 0x10000, RZ ;  /* 0x00010000819c7824 */ /* 0x000fe400078e00ff */
[----:B------:R-:W-:Y:S01]  /*3b00*/  IMAD.U32 R129, R40, 0x10000, RZ ;  /* 0x0001000028817824 */ /* 0x000fe200078e00ff */
[----:B------:R-:W-:Y:S01]  /*3b10*/  F2FP.BF16.F32.PACK_AB R43, R42, R43 ;  /* 0x0000002b2a2b723e */ /* 0x000fe200000010ff */
[C---:B------:R-:W-:Y:S01]  /*3b20*/  FMUL.FTZ R40, R41.reuse, R156 ;  /* 0x0000009c29287220 */ /* 0x040fe20000410000 */
[-C--:B------:R-:W-:Y:S01]  /*3b30*/  FMUL.FTZ R41, R41, R126.reuse ;  /* 0x0000007e29297220 */ /* 0x080fe20000410000 */
[----:B------:R-:W-:Y:S02]  /*3b40*/  F2FP.BF16.F32.PACK_AB R42, R158, R161 ;  /* 0x000000a19e2a723e */ /* 0x000fe400000010ff */
[C---:B------:R-:W-:Y:S01]  /*3b50*/  FFMA.FTZ R40, R129.reuse, R126, -R40 ;  /* 0x0000007e81287223 */ /* 0x040fe20000010828 */
[----:B------:R-:W-:-:S05]  /*3b60*/  FFMA.FTZ R41, R129, R156, R41 ;  /* 0x0000009c81297223 */ /* 0x000fca0000010029 */
[----:B------:R-:W-:Y:S01]  /*3b70*/  F2FP.BF16.F32.PACK_AB R40, R41, R40 ;  /* 0x000000282928723e */ /* 0x000fe200000010ff */
[----:B------:R-:W-:-:S07]  /*3b80*/  IMAD.MOV.U32 R41, RZ, RZ, R127 ;  /* 0x000000ffff297224 */ /* 0x000fce00078e007f */
.L_x_636:
[----:B------:R-:W-:Y:S05]  /*3b90*/  BSYNC B3 ;  /* 0x0000000000037941 */ /* 0x000fea0003800000 */
.L_x_635:
[----:B--2---:R2:W-:Y:S02]  /*3ba0*/  STG.E.128 desc[UR42][R52.64], R40 ;  /* 0x0000002834007986 */ /* 0x0045e4000c101d2a */
.L_x_634:
[----:B------:R-:W-:Y:S05]  /*3bb0*/  BSYNC B2 ;  /* 0x0000000000027941 */ /* 0x000fea0003800000 */
.L_x_633:
[----:B------:R-:W-:Y:S01]  /*3bc0*/  ISETP.NE.AND P3, PT, R10, RZ, PT ;  /* 0x000000ff0a00720c */ /* 0x000fe20003f65270 */
[----:B------:R-:W-:-:S12]  /*3bd0*/  BSSY B2, `(.L_x_637) ;  /* 0x0000035000027945 */ /* 0x000fd80003800000 */
[----:B------:R-:W-:Y:S05]  /*3be0*/  @!P3 BRA `(.L_x_638) ;  /* 0x0000000000ccb947 */ /* 0x000fea0003800000 */
[----:B0-2---:R0:W2:Y:S01]  /*3bf0*/  LDS.128 R40, [R50] ;  /* 0x0000000032287984 */ /* 0x0050a20000000c00 */
[----:B------:R-:W-:Y:S01]  /*3c00*/  ISETP.GE.AND P3, PT, R187, R117, PT ;  /* 0x00000075bb00720c */ /* 0x000fe20003f66270 */
[----:B------:R-:W-:-:S12]  /*3c10*/  BSSY B3, `(.L_x_639) ;  /* 0x000002f000037945 */ /* 0x000fd80003800000 */
[----:B0-----:R-:W-:Y:S05]  /*3c20*/  @P3 BRA `(.L_x_640) ;  /* 0x0000000000b43947 */ /* 0x001fea0003800000 */
[----:B------:R-:W-:Y:S01]  /*3c30*/  SHF.R.U64 R120, R120, 0x10, R121 ;  /* 0x0000001078787819 */ /* 0x000fe20000001279 */
[C---:B--2---:R-:W-:Y:S01]  /*3c40*/  IMAD.U32 R127, R41.reuse, 0x10000, RZ ;  /* 0x00010000297f7824 */ /* 0x044fe200078e00ff */
[--C-:B------:R-:W-:Y:S02]  /*3c50*/  SHF.R.U64 R94, R94, 0x10, R95.reuse ;  /* 0x000000105e5e7819 */ /* 0x100fe4000000125f */
[----:B------:R-:W-:Y:S02]  /*3c60*/  SHF.R.U32.HI R128, RZ, 0x10, R95 ;  /* 0x00000010ff807819 */ /* 0x000fe4000001165f */
[----:B------:R-:W-:Y:S02]  /*3c70*/  PRMT R95, R154, 0x5432, R120 ;  /* 0x000054329a5f7816 */ /* 0x000fe40000000078 */
[----:B------:R-:W-:Y:S02]  /*3c80*/  PRMT R94, R90, 0x5432, R94 ;  /* 0x000054325a5e7816 */ /* 0x000fe4000000005e */
[----:B------:R-:W-:-:S02]  /*3c90*/  LOP3.LUT R129, R41, 0xffff0000, RZ, 0xc0, !PT ;  /* 0xffff000029817812 */ /* 0x000fc400078ec0ff */
[C---:B------:R-:W-:Y:S01]  /*3ca0*/  LOP3.LUT R120, R95.reuse, 0xffff0000, RZ, 0xc0, !PT ;  /* 0xffff00005f787812 */ /* 0x040fe200078ec0ff */
[----:B------:R-:W-:Y:S01]  /*3cb0*/  IMAD.U32 R95, R95, 0x10000, RZ ;  /* 0x000100005f5f7824 */ /* 0x000fe200078e00ff */
[C---:B------:R-:W-:Y:S01]  /*3cc0*/  LOP3.LUT R126, R94.reuse, 0xffff0000, RZ, 0xc0, !PT ;  /* 0xffff00005e7e7812 */ /* 0x040fe200078ec0ff */
[----:B------:R-:W-:Y:S01]  /*3cd0*/  IMAD.U32 R94, R94, 0x10000, RZ ;  /* 0x000100005e5e7824 */ /* 0x000fe200078e00ff */
[----:B------:R-:W-:Y:S01]  /*3ce0*/  SHF.R.U32.HI R121, RZ, 0x10, R121 ;  /* 0x00000010ff797819 */ /* 0x000fe20000011679 */
[----:B------:R-:W-:Y:S01]  /*3cf0*/  FMUL.FTZ R156, R129, R120 ;  /* 0x00000078819c7220 */ /* 0x000fe20000410000 */
[----:B------:R-:W-:Y:S01]  /*3d00*/  PRMT R41, R91, 0x5432, R128 ;  /* 0x000054325b297816 */ /* 0x000fe20000000080 */
[-C--:B------:R-:W-:Y:S01]  /*3d10*/  FMUL.FTZ R129, R129, R126.reuse ;  /* 0x0000007e81817220 */ /* 0x080fe20000410000 */
[----:B------:R-:W-:Y:S01]  /*3d20*/  PRMT R121, R155, 0x5432, R121 ;  /* 0x000054329b797816 */ /* 0x000fe20000000079 */
[C---:B------:R-:W-:Y:S02]  /*3d30*/  FFMA.FTZ R126, R127.reuse, R126, -R156 ;  /* 0x0000007e7f7e7223 */ /* 0x040fe4000001089c */
[----:B------:R-:W-:Y:S01]  /*3d40*/  FFMA.FTZ R129, R127, R120, R129 ;  /* 0x000000787f817223 */ /* 0x000fe20000010081 */
[----:B------:R-:W-:Y:S01]  /*3d50*/  LOP3.LUT R120, R42, 0xffff0000, RZ, 0xc0, !PT ;  /* 0xffff00002a787812 */ /* 0x000fe200078ec0ff */
[C---:B------:R-:W-:Y:S01]  /*3d60*/  IMAD.U32 R127, R121.reuse, 0x10000, RZ ;  /* 0x00010000797f7824 */ /* 0x040fe200078e00ff */
[----:B------:R-:W-:Y:S01]  /*3d70*/  LOP3.LUT R121, R121, 0xffff0000, RZ, 0xc0, !PT ;  /* 0xffff000079797812 */ /* 0x000fe200078ec0ff */
[C---:B------:R-:W-:Y:S01]  /*3d80*/  IMAD.U32 R157, R41.reuse, 0x10000, RZ ;  /* 0x00010000299d7824 */ /* 0x040fe200078e00ff */
[----:B------:R-:W-:Y:S01]  /*3d90*/  LOP3.LUT R41, R41, 0xffff0000, RZ, 0xc0, !PT ;  /* 0xffff000029297812 */ /* 0x000fe200078ec0ff */
[----:B------:R-:W-:Y:S01]  /*3da0*/  FMUL.FTZ R159, R120, R127 ;  /* 0x0000007f789f7220 */ /* 0x000fe20000410000 */
[----:B------:R-:W-:-:S02]  /*3db0*/  IMAD.U32 R42, R42, 0x10000, RZ ;  /* 0x000100002a2a7824 */ /* 0x000fc400078e00ff */
[-C--:B------:R-:W-:Y:S01]  /*3dc0*/  FMUL.FTZ R120, R120, R157.reuse ;  /* 0x0000009d78787220 */ /* 0x080fe20000410000 */
[----:B------:R-:W-:Y:S01]  /*3dd0*/  F2FP.BF16.F32.PACK_AB R126, R129, R126 ;  /* 0x0000007e817e723e */ /* 0x000fe200000010ff */
[C---:B------:R-:W-:Y:S02]  /*3de0*/  FFMA.FTZ R159, R42.reuse, R157, -R159 ;  /* 0x0000009d2a9f7223 */ /* 0x040fe4000001089f */
[----:B------:R-:W-:Y:S01]  /*3df0*/  FFMA.FTZ R120, R42, R127, R120 ;  /* 0x0000007f2a787223 */ /* 0x000fe20000010078 */
[C---:B------:R-:W-:Y:S01]  /*3e00*/  LOP3.LUT R42, R43.reuse, 0xffff0000, RZ, 0xc0, !PT ;  /* 0xffff00002b2a7812 */ /* 0x040fe200078ec0ff */
[C---:B------:R-:W-:Y:S01]  /*3e10*/  IMAD.U32 R127, R40.reuse, 0x10000, RZ ;  /* 0x00010000287f7824 */ /* 0x040fe200078e00ff */
[----:B------:R-:W-:Y:S01]  /*3e20*/  LOP3.LUT R40, R40, 0xffff0000, RZ, 0xc0, !PT ;  /* 0xffff000028287812 */ /* 0x000fe200078ec0ff */
[----:B------:R-:W-:Y:S02]  /*3e30*/  IMAD.U32 R43, R43, 0x10000, RZ ;  /* 0x000100002b2b7824 */ /* 0x000fe400078e00ff */
[C---:B------:R-:W-:Y:S01]  /*3e40*/  FMUL.FTZ R128, R42.reuse, R121 ;  /* 0x000000792a807220 */ /* 0x040fe20000410000 */
[----:B------:R-:W-:-:S03]  /*3e50*/  FMUL.FTZ R42, R42, R41 ;  /* 0x000000292a2a7220 */ /* 0x000fc60000410000 */
[C---:B------:R-:W-:Y:S01]  /*3e60*/  FFMA.FTZ R41, R43.reuse, R41, -R128 ;  /* 0x000000292b297223 */ /* 0x040fe20000010880 */
[C---:B------:R-:W-:Y:S01]  /*3e70*/  FMUL.FTZ R128, R40.reuse, R95 ;  /* 0x0000005f28807220 */ /* 0x040fe20000410000 */
[-C--:B------:R-:W-:Y:S01]  /*3e80*/  FMUL.FTZ R40, R40, R94.reuse ;  /* 0x0000005e28287220 */ /* 0x080fe20000410000 */
[----:B------:R-:W-:Y:S02]  /*3e90*/  FFMA.FTZ R42, R43, R121, R42 ;  /* 0x000000792b2a7223 */ /* 0x000fe4000001002a */
[C---:B------:R-:W-:Y:S01]  /*3ea0*/  FFMA.FTZ R128, R127.reuse, R94, -R128 ;  /* 0x0000005e7f807223 */ /* 0x040fe20000010880 */
[----:B------:R-:W-:Y:S02]  /*3eb0*/  FFMA.FTZ R95, R127, R95, R40 ;  /* 0x0000005f7f5f7223 */ /* 0x000fe40000010028 */
[----:B------:R-:W-:Y:S01]  /*3ec0*/  F2FP.BF16.F32.PACK_AB R43, R42, R41 ;  /* 0x000000292a2b723e */ /* 0x000fe200000010ff */
[----:B------:R-:W-:Y:S01]  /*3ed0*/  IMAD.MOV.U32 R41, RZ, RZ, R126 ;  /* 0x000000ffff297224 */ /* 0x000fe200078e007e */
[----:B------:R-:W-:-:S02]  /*3ee0*/  F2FP.BF16.F32.PACK_AB R42, R120, R159 ;  /* 0x0000009f782a723e */ /* 0x000fc400000010ff */
[----:B------:R-:W-:-:S07]  /*3ef0*/  F2FP.BF16.F32.PACK_AB R40, R95, R128 ;  /* 0x000000805f28723e */ /* 0x000fce00000010ff */
.L_x_640:
[----:B------:R-:W-:Y:S05]  /*3f00*/  BSYNC B3 ;  /* 0x0000000000037941 */ /* 0x000fea0003800000 */
.L_x_639:
[----:B--2---:R3:W-:Y:S02]  /*3f10*/  STG.E.128 desc[UR42][R52.64+0x40], R40 ;  /* 0x0000402834007986 */ /* 0x0047e4000c101d2a */
.L_x_638:
[----:B------:R-:W-:Y:S05]  /*3f20*/  BSYNC B2 ;  /* 0x0000000000027941 */ /* 0x000fea0003800000 */
.L_x_637:
[----:B------:R-:W-:Y:S01]  /*3f30*/  ISETP.NE.AND P3, PT, R9, RZ, PT ;  /* 0x000000ff0900720c */ /* 0x000fe20003f65270 */
[----:B------:R-:W-:-:S12]  /*3f40*/  BSSY B2, `(.L_x_641) ;  /* 0x0000035000027945 */ /* 0x000fd80003800000 */
[----:B------:R-:W-:Y:S05]  /*3f50*/  @!P3 BRA `(.L_x_642) ;  /* 0x0000000000ccb947 */ /* 0x000fea0003800000 */
[----:B0-23--:R0:W2:Y:S01]  /*3f60*/  LDS.128 R40, [R51+0x4000] ;  /* 0x0040000033287984 */ /* 0x00d0a20000000c00 */
[----:B------:R-:W-:Y:S01]  /*3f70*/  ISETP.GE.AND P3, PT, R186, R117, PT ;  /* 0x00000075ba00720c */ /* 0x000fe20003f66270 */
[----:B------:R-:W-:-:S12]  /*3f80*/  BSSY B3, `(.L_x_643) ;  /* 0x000002f000037945 */ /* 0x000fd80003800000 */
[----:B0-----:R-:W-:Y:S05]  /*3f90*/  @P3 BRA `(.L_x_644) ;  /* 0x0000000000b43947 */ /* 0x001fea0003800000 */
[----:B------:R-:W-:Y:S01]  /*3fa0*/  SHF.R.U64 R94, R92, 0x10, R93 ;  /* 0x000000105c5e7819 */ /* 0x000fe2000000125d */
[----:B--2---:R-:W-:Y:S01]  /*3fb0*/  IMAD.U32 R120, R43, 0x10000, RZ ;  /* 0x000100002b787824 */ /* 0x004fe200078e00ff */
[----:B------:R-:W-:Y:S02]  /*3fc0*/  SHF.R.U64 R95, R86, 0x10, R87 ;  /* 0x00000010565f7819 */ /* 0x000fe40000001257 */
[----:B------:R-:W-:Y:S02]  /*3fd0*/  SHF.R.U32.HI R93, RZ, 0x10, R93 ;  /* 0x00000010ff5d7819 */ /* 0x000fe4000001165d */
[----:B------:R-:W-:Y:S02]  /*3fe0*/  PRMT R94, R152, 0x5432, R94 ;  /* 0x00005432985e7816 */ /* 0x000fe4000000005e */
[----:B------:R-:W-:Y:S01]  /*3ff0*/  SHF.R.U32.HI R121, RZ, 0x10, R87 ;  /* 0x00000010ff797819 */ /* 0x000fe20000011657 */
[----:B------:R-:W-:Y:S01]  /*4000*/  IMAD.U32 R87, R42, 0x10000, RZ ;  /* 0x000100002a577824 */ /* 0x000fe200078e00ff */
[----:B------:R-:W-:-:S02]  /*4010*/  PRMT R95, R183, 0x5410, R95 ;  /* 0x00005410b75f7816 */ /* 0x000fc4000000005f */
[----:B------:R-:W-:Y:S02]  /*4020*/  PRMT R93, R153, 0x5432, R93 ;  /* 0x00005432995d7816 */ /* 0x000fe4000000005d */
[----:B------:R-:W-:Y:S02]  /*4030*/  LOP3.LUT R129, R41, 0xffff0000, RZ, 0xc0, !PT ;  /* 0xffff000029817812 */ /* 0x000fe400078ec0ff */
[C---:B------:R-:W-:Y:S01]  /*4040*/  LOP3.LUT R126, R94.reuse, 0xffff0000, RZ, 0xc0, !PT ;  /* 0xffff00005e7e7812 */ /* 0x040fe200078ec0ff */
[----:B------:R-:W-:Y:S01]  /*4050*/  IMAD.U32 R94, R94, 0x10000, RZ ;  /* 0x000100005e5e7824 */ /* 0x000fe200078e00ff */
[----:B------:R-:W-:Y:S01]  /*4060*/  PRMT R92, R89, 0x5432, R121 ;  /* 0x00005432595c7816 */ /* 0x000fe20000000079 */
[----:B------:R-:W-:Y:S01]  /*4070*/  IMAD.U32 R121, R93, 0x10000, RZ ;  /* 0x000100005d797824 */ /* 0x000fe200078e00ff */
[----:B------:R-:W-:Y:S01]  /*4080*/  LOP3.LUT R128, R95, 0xffff0000, RZ, 0xc0, !PT ;  /* 0xffff00005f807812 */ /* 0x000fe200078ec0ff */
[----:B------:R-:W-:Y:S01]  /*4090*/  FMUL.FTZ R156, R129, R126 ;  /* 0x0000007e819c7220 */ /* 0x000fe20000410000 */
[----:B------:R-:W-:Y:S01]  /*40a0*/  LOP3.LUT R42, R42, 0xffff0000, RZ, 0xc0, !PT ;  /* 0xffff00002a2a7812 */ /* 0x000fe200078ec0ff */
[----:B------:R-:W-:Y:S01]  /*40b0*/  IMAD.U32 R127, R92, 0x10000, RZ ;  /* 0x000100005c7f7824 */ /* 0x000fe200078e00ff */
[----:B------:R-:W-:Y:S01]  /*40c0*/  LOP3.LUT R86, R43, 0xffff0000, RZ, 0xc0, !PT ;  /* 0xffff00002b567812 */ /* 0x000fe200078ec0ff */
[----:B------:R-:W-:-:S02]  /*40d0*/  IMAD.U32 R43, R41, 0x10000, RZ ;  /* 0x00010000292b7824 */ /* 0x000fc400078e00ff */
[-C--:B------:R-:W-:Y:S01]  /*40e0*/  FMUL.FTZ R129, R129, R128.reuse ;  /* 0x0000008081817220 */ /* 0x080fe20000410000 */
[----:B------:R-:W-:Y:S01]  /*40f0*/  SHF.L.U32 R41, R40, 0x10, RZ ;  /* 0x0000001028297819 */ /* 0x000fe200000006ff */
[----:B------:R-:W-:Y:S01]  /*4100*/  FMUL.FTZ R158, R42, R121 ;  /* 0x000000792a9e7220 */ /* 0x000fe20000410000 */
[----:B------:R-:W-:Y:S01]  /*4110*/  LOP3.LUT R40, R40, 0xffff0000, RZ, 0xc0, !PT ;  /* 0xffff000028287812 */ /* 0x000fe200078ec0ff */
[C---:B------:R-:W-:Y:S01]  /*4120*/  FFMA.FTZ R156, R43.reuse, R128, -R156 ;  /* 0x000000802b9c7223 */ /* 0x040fe2000001089c */
[----:B------:R-:W-:Y:S01]  /*4130*/  FFMA.FTZ R129, R43, R126, R129 ;  /* 0x0000007e2b817223 */ /* 0x000fe20000010081 */
[-C--:B------:R-:W-:Y:S01]  /*4140*/  FMUL.FTZ R42, R42, R127.reuse ;  /* 0x0000007f2a2a7220 */ /* 0x080fe20000410000 */
[----:B------:R-:W-:Y:S01]  /*4150*/  LOP3.LUT R93, R93, 0xffff0000, RZ, 0xc0, !PT ;  /* 0xffff00005d5d7812 */ /* 0x000fe200078ec0ff */
[----:B------:R-:W-:Y:S01]  /*4160*/  IMAD.U32 R95, R95, 0x10000, RZ ;  /* 0x000100005f5f7824 */ /* 0x000fe200078e00ff */
[----:B------:R-:W-:Y:S01]  /*4170*/  LOP3.LUT R43, R92, 0xffff0000, RZ, 0xc0, !PT ;  /* 0xffff00005c2b7812 */ /* 0x000fe200078ec0ff */
[C---:B------:R-:W-:Y:S01]  /*4180*/  FFMA.FTZ R158, R87.reuse, R127, -R158 ;  /* 0x0000007f579e7223 */ /* 0x040fe2000001089e */
[----:B------:R-:W-:Y:S01]  /*4190*/  FFMA.FTZ R87, R87, R121, R42 ;  /* 0x0000007957577223 */ /* 0x000fe2000001002a */
[----:B------:R-:W-:Y:S01]  /*41a0*/  FMUL.FTZ R121, R86, R93 ;  /* 0x0000005d56797220 */ /* 0x000fe20000410000 */
[CC--:B------:R-:W-:Y:S01]  /*41b0*/  FMUL.FTZ R42, R40.reuse, R94.reuse ;  /* 0x0000005e282a7220 */ /* 0x0c0fe20000410000 */
[----:B------:R-:W-:Y:S01]  /*41c0*/  FMUL.FTZ R127, R40, R95 ;  /* 0x0000005f287f7220 */ /* 0x000fe20000410000 */
[-C--:B------:R-:W-:Y:S01]  /*41d0*/  FMUL.FTZ R86, R86, R43.reuse ;  /* 0x0000002b56567220 */ /* 0x080fe20000410000 */
[C---:B------:R-:W-:Y:S01]  /*41e0*/  FFMA.FTZ R121, R120.reuse, R43, -R121 ;  /* 0x0000002b78797223 */ /* 0x040fe20000010879 */
[C---:B------:R-:W-:Y:S01]  /*41f0*/  FFMA.FTZ R42, R41.reuse, R95, -R42 ;  /* 0x0000005f292a7223 */ /* 0x040fe2000001082a */
[----:B------:R-:W-:Y:S01]  /*4200*/  FFMA.FTZ R127, R41, R94, R127 ;  /* 0x0000005e297f7223 */ /* 0x000fe2000001007f */
[----:B------:R-:W-:Y:S01]  /*4210*/  FFMA.FTZ R86, R120, R93, R86 ;  /* 0x0000005d78567223 */ /* 0x000fe20000010056 */
[----:B------:R-:W-:-:S02]  /*4220*/  F2FP.BF16.F32.PACK_AB R158, R87, R158 ;  /* 0x0000009e579e723e */ /* 0x000fc400000010ff */
[----:B------:R-:W-:Y:S02]  /*4230*/  F2FP.BF16.F32.PACK_AB R41, R129, R156 ;  /* 0x0000009c8129723e */ /* 0x000fe400000010ff */
[----:B------:R-:W-:Y:S01]  /*4240*/  F2FP.BF16.F32.PACK_AB R40, R127, R42 ;  /* 0x0000002a7f28723e */ /* 0x000fe200000010ff */
[----:B------:R-:W-:Y:S01]  /*4250*/  IMAD.MOV.U32 R42, RZ, RZ, R158 ;  /* 0x000000ffff2a7224 */ /* 0x000fe200078e009e */
[----:B------:R-:W-:-:S07]  /*4260*/  F2FP.BF16.F32.PACK_AB R43, R86, R121 ;  /* 0x00000079562b723e */ /* 0x000fce00000010ff */
.L_x_644:
[----:B------:R-:W-:Y:S05]  /*4270*/  BSYNC B3 ;  /* 0x0000000000037941 */ /* 0x000fea0003800000 */
.L_x_643:
[----:B--2---:R4:W-:Y:S02]  /*4280*/  STG.E.128 desc[UR42][R52.64+0x80], R40 ;  /* 0x0000802834007986 */ /* 0x0049e4000c101d2a */
.L_x_642:
[----:B------:R-:W-:Y:S05]  /*4290*/  BSYNC B2 ;  /* 0x0000000000027941 */ /* 0x000fea0003800000 */
.L_x_641:
[----:B------:R-:W-:Y:S01]  /*42a0*/  ISETP.NE.AND P3, PT, R8, RZ, PT ;  /* 0x000000ff0800720c */ /* 0x000fe20003f65270 */
[----:B------:R-:W-:-:S12]  /*42b0*/  BSSY B2, `(.L_x_645) ;  /* 0x0000035000027945 */ /* 0x000fd80003800000 */
[----:B------:R-:W-:Y:S05]  /*42c0*/  @!P3 BRA `(.L_x_646) ;  /* 0x0000000000ccb947 */ /* 0x000fea0003800000 */
[----:B0-234-:R0:W2:Y:S01]  /*42d0*/  LDS.128 R40, [R50+0x4000] ;  /* 0x0040000032287984 */ /* 0x01d0a20000000c00 */
        /* <DEDUP_REMOVED lines=24> */
[----:B------:R-:W-:Y:S02]  /*4460*/  IMAD.U32 R41, R40, 0x10000, RZ ;  /* 0x0001000028297824 */ /* 0x000fe400078e00ff */
        /* <DEDUP_REMOVED lines=23> */
.L_x_648:
[----:B------:R-:W-:Y:S05]  /*45e0*/  BSYNC B3 ;  /* 0x0000000000037941 */ /* 0x000fea0003800000 */
.L_x_647:
[----:B--2---:R0:W-:Y:S02]  /*45f0*/  STG.E.128 desc[UR42][R52.64+0xc0], R40 ;  /* 0x0000c02834007986 */ /* 0x0041e4000c101d2a */
.L_x_646:
[----:B------:R-:W-:Y:S05]  /*4600*/  BSYNC B2 ;  /* 0x0000000000027941 */ /* 0x000fea0003800000 */
.L_x_645:
        /* <DEDUP_REMOVED lines=52> */
.L_x_652:
[----:B------:R-:W-:Y:S05]  /*4950*/  BSYNC B3 ;  /* 0x0000000000037941 */ /* 0x000fea0003800000 */
.L_x_651:
[----:B--2---:R0:W-:Y:S02]  /*4960*/  STG.E.128 desc[UR42][R52.64+0x100], R40 ;  /* 0x0001002834007986 */ /* 0x0041e4000c101d2a */
.L_x_650:
[----:B------:R-:W-:Y:S05]  /*4970*/  BSYNC B2 ;  /* 0x0000000000027941 */ /* 0x000fea0003800000 */
.L_x_649:
[----:B------:R-:W-:-:S13]  /*4980*/  ISETP.NE.AND P3, PT, R6, RZ, PT ;  /* 0x000000ff0600720c */ /* 0x000fda0003f65270 */
[----:B------:R-:W-:Y:S05]  /*4990*/  @!P3 BRA `(.L_x_632) ;  /* 0x0000000000ccb947 */ /* 0x000fea0003800000 */
[----:B0-234-:R0:W2:Y:S01]  /*49a0*/  LDS.128 R40, [R50+0x8000] ;  /* 0x0080000032287984 */ /* 0x01d0a20000000c00 */
[----:B------:R-:W-:Y:S01]  /*49b0*/  ISETP.GE.AND P3, PT, R190, R117, PT ;  /* 0x00000075be00720c */ /* 0x000fe20003f66270 */
[----:B------:R-:W-:-:S12]  /*49c0*/  BSSY B2, `(.L_x_653) ;  /* 0x000002f000027945 */ /* 0x000fd80003800000 */
[----:B0-----:R-:W-:Y:S05]  /*49d0*/  @P3 BRA `(.L_x_654) ;  /* 0x0000000000b43947 */ /* 0x001fea0003800000 */
[--C-:B------:R-:W-:Y:S02]  /*49e0*/  SHF.R.U64 R79, R76, 0x10, R77.reuse ;  /* 0x000000104c4f7819 */ /* 0x100fe4000000124d */
[----:B------:R-:W-:Y:S02]  /*49f0*/  SHF.R.U32.HI R76, RZ, 0x10, R77 ;  /* 0x00000010ff4c7819 */ /* 0x000fe4000001164d */
[--C-:B------:R-:W-:Y:S01]  /*4a00*/  SHF.R.U64 R81, R74, 0x10, R75.reuse ;  /* 0x000000104a517819 */ /* 0x100fe2000000124b */
[----:B--2---:R-:W-:Y:S01]  /*4a10*/  IMAD.U32 R74, R42, 0x10000, RZ ;  /* 0x000100002a4a7824 */ /* 0x004fe200078e00ff */
[----:B------:R-:W-:Y:S02]  /*4a20*/  SHF.R.U32.HI R78, RZ, 0x10, R75 ;  /* 0x00000010ff4e7819 */ /* 0x000fe4000001164b */
[----:B------:R-:W-:Y:S02]  /*4a30*/  PRMT R175, R175, 0x5410, R76 ;  /* 0x00005410afaf7816 */ /* 0x000fe4000000004c */
[----:B------:R-:W-:-:S02]  /*4a40*/  PRMT R172, R172, 0x5410, R81 ;  /* 0x00005410acac7816 */ /* 0x000fc40000000051 */
[----:B------:R-:W-:Y:S01]  /*4a50*/  PRMT R173, R173, 0x5410, R78 ;  /* 0x00005410adad7816 */ /* 0x000fe2000000004e */
[----:B------:R-:W-:Y:S01]  /*4a60*/  IMAD.U32 R76, R175, 0x10000, RZ ;  /* 0x00010000af4c7824 */ /* 0x000fe200078e00ff */
[----:B------:R-:W-:Y:S01]  /*4a70*/  PRMT R174, R174, 0x5410, R79 ;  /* 0x00005410aeae7816 */ /* 0x000fe2000000004f */
[----:B------:R-:W-:Y:S01]  /*4a80*/  IMAD.U32 R79, R41, 0x10000, RZ ;  /* 0x00010000294f7824 */ /* 0x000fe200078e00ff */
[----:B------:R-:W-:Y:S01]  /*4a90*/  LOP3.LUT R75, R42, 0xffff0000, RZ, 0xc0, !PT ;  /* 0xffff00002a4b7812 */ /* 0x000fe200078ec0ff */
[----:B------:R-:W-:Y:S01]  /*4aa0*/  IMAD.U32 R78, R173, 0x10000, RZ ;  /* 0x00010000ad4e7824 */ /* 0x000fe200078e00ff */
[----:B------:R-:W-:Y:S01]  /*4ab0*/  LOP3.LUT R77, R41, 0xffff0000, RZ, 0xc0, !PT ;  /* 0xffff0000294d7812 */ /* 0x000fe200078ec0ff */
[----:B------:R-:W-:Y:S01]  /*4ac0*/  IMAD.U32 R41, R40, 0x10000, RZ ;  /* 0x0001000028297824 */ /* 0x000fe200078e00ff */
[----:B------:R-:W-:Y:S01]  /*4ad0*/  LOP3.LUT R82, R174, 0xffff0000, RZ, 0xc0, !PT ;  /* 0xffff0000ae527812 */ /* 0x000fe200078ec0ff */
[C---:B------:R-:W-:Y:S01]  /*4ae0*/  FMUL.FTZ R83, R75.reuse, R76 ;  /* 0x0000004c4b537220 */ /* 0x040fe20000410000 */
[----:B------:R-:W-:Y:S01]  /*4af0*/  LOP3.LUT R80, R172, 0xffff0000, RZ, 0xc0, !PT ;  /* 0xffff0000ac507812 */ /* 0x000fe200078ec0ff */
[----:B------:R-:W-:Y:S01]  /*4b00*/  FMUL.FTZ R75, R75, R78 ;  /* 0x0000004e4b4b7220 */ /* 0x000fe20000410000 */
[----:B------:R-:W-:Y:S01]  /*4b10*/  LOP3.LUT R42, R43, 0xffff0000, RZ, 0xc0, !PT ;  /* 0xffff00002b2a7812 */ /* 0x000fe200078ec0ff */
[----:B------:R-:W-:Y:S01]  /*4b20*/  FMUL.FTZ R84, R77, R82 ;  /* 0x000000524d547220 */ /* 0x000fe20000410000 */
[----:B------:R-:W-:Y:S01]  /*4b30*/  LOP3.LUT R175, R175, 0xffff0000, RZ, 0xc0, !PT ;  /* 0xffff0000afaf7812 */ /* 0x000fe200078ec0ff */
[----:B------:R-:W-:Y:S01]  /*4b40*/  FMUL.FTZ R81, R77, R80 ;  /* 0x000000504d517220 */ /* 0x000fe20000410000 */
[----:B------:R-:W-:Y:S01]  /*4b50*/  LOP3.LUT R173, R173, 0xffff0000, RZ, 0xc0, !PT ;  /* 0xffff0000adad7812 */ /* 0x000fe200078ec0ff */
[----:B------:R-:W-:Y:S01]  /*4b60*/  IMAD.U32 R174, R174, 0x10000, RZ ;  /* 0x00010000aeae7824 */ /* 0x000fe200078e00ff */
[----:B------:R-:W-:Y:S01]  /*4b70*/  LOP3.LUT R77, R40, 0xffff0000, RZ, 0xc0, !PT ;  /* 0xffff0000284d7812 */ /* 0x000fe200078ec0ff */
[----:B------:R-:W-:-:S02]  /*4b80*/  IMAD.U32 R172, R172, 0x10000, RZ ;  /* 0x00010000acac7824 */ /* 0x000fc400078e00ff */
[C---:B------:R-:W-:Y:S01]  /*4b90*/  FFMA.FTZ R78, R74.reuse, R78, -R83 ;  /* 0x0000004e4a4e7223 */ /* 0x040fe20000010853 */
[----:B------:R-:W-:Y:S01]  /*4ba0*/  FFMA.FTZ R75, R74, R76, R75 ;  /* 0x0000004c4a4b7223 */ /* 0x000fe2000001004b */
[C---:B------:R-:W-:Y:S01]  /*4bb0*/  FMUL.FTZ R74, R42.reuse, R175 ;  /* 0x000000af2a4a7220 */ /* 0x040fe20000410000 */
[-C--:B------:R-:W-:Y:S01]  /*4bc0*/  FMUL.FTZ R76, R42, R173.reuse ;  /* 0x000000ad2a4c7220 */ /* 0x080fe20000410000 */
[----:B------:R-:W-:Y:S01]  /*4bd0*/  FMUL.FTZ R42, R77, R174 ;  /* 0x000000ae4d2a7220 */ /* 0x000fe20000410000 */
[----:B------:R-:W-:Y:S02]  /*4be0*/  IMAD.U32 R43, R43, 0x10000, RZ ;  /* 0x000100002b2b7824 */ /* 0x000fe400078e00ff */
[----:B------:R-:W-:Y:S01]  /*4bf0*/  FMUL.FTZ R77, R77, R172 ;  /* 0x000000ac4d4d7220 */ /* 0x000fe20000410000 */
[C---:B------:R-:W-:Y:S01]  /*4c00*/  FFMA.FTZ R40, R79.reuse, R80, -R84 ;  /* 0x000000504f287223 */ /* 0x040fe20000010854 */
[----:B------:R-:W-:Y:S01]  /*4c10*/  FFMA.FTZ R79, R79, R82, R81 ;  /* 0x000000524f4f7223 */ /* 0x000fe20000010051 */
[----:B------:R-:W-:Y:S01]  /*4c20*/  FFMA.FTZ R74, R43, R173, -R74 ;  /* 0x000000ad2b4a7223 */ /* 0x000fe2000001084a */
        /* <DEDUP_REMOVED lines=8> */
.L_x_654:
[----:B------:R-:W-:Y:S05]  /*4cb0*/  BSYNC B2 ;  /* 0x0000000000027941 */ /* 0x000fea0003800000 */
.L_x_653:
[----:B--2---:R0:W-:Y:S02]  /*4cc0*/  STG.E.128 desc[UR42][R52.64+0x140], R40 ;  /* 0x0001402834007986 */ /* 0x0041e4000c101d2a */
.L_x_632:
[----:B------:R-:W-:Y:S05]  /*4cd0*/  BSYNC B1 ;  /* 0x0000000000017941 */ /* 0x000fea0003800000 */
.L_x_631:
[----:B------:R-:W-:Y:S05]  /*4ce0*/  @P4 BRA `(.L_x_655) ;  /* 0x0000005400944947 */ /* 0x000fea0003800000 */
        /* <DEDUP_REMOVED lines=11> */
[----:B------:R-:W-:Y:S02]  /*4da0*/  SHF.R.U32.HI R70, RZ, 0x10, R71 ;  /* 0x00000010ff467819 */ /* 0x000fe40000011647 */
[----:B------:R-:W-:Y:S01]  /*4db0*/  PRMT R176, R176, 0x5410, R53 ;  /* 0x00005410b0b07816 */ /* 0x000fe20000000035 */
[----:B------:R-:W-:Y:S01]  /*4dc0*/  IMAD.U32 R53, R41, 0x10000, RZ ;  /* 0x0001000029357824 */ /* 0x000fe200078e00ff */
[----:B------:R-:W-:-:S02]  /*4dd0*/  PRMT R168, R168, 0x5410, R75 ;  /* 0x00005410a8a87816 */ /* 0x000fc4000000004b */
[----:B------:R-:W-:Y:S02]  /*4de0*/  PRMT R177, R177, 0x5410, R72 ;  /* 0x00005410b1b17816 */ /* 0x000fe40000000048 */
[----:B------:R-:W-:Y:S02]  /*4df0*/  PRMT R169, R169, 0x5410, R70 ;  /* 0x00005410a9a97816 */ /* 0x000fe40000000046 */
[----:B------:R-:W-:Y:S01]  /*4e00*/  LOP3.LUT R70, R41, 0xffff0000, RZ, 0xc0, !PT ;  /* 0xffff000029467812 */ /* 0x000fe200078ec0ff */
[----:B------:R-:W-:Y:S01]  /*4e10*/  IMAD.U32 R75, R177, 0x10000, RZ ;  /* 0x00010000b14b7824 */ /* 0x000fe200078e00ff */
[----:B------:R-:W-:Y:S01]  /*4e20*/  LOP3.LUT R74, R176, 0xffff0000, RZ, 0xc0, !PT ;  /* 0xffff0000b04a7812 */ /* 0x000fe200078ec0ff */
[----:B------:R-:W-:Y:S01]  /*4e30*/  IMAD.U32 R73, R169, 0x10000, RZ ;  /* 0x00010000a9497824 */ /* 0x000fe200078e00ff */
[----:B------:R-:W-:Y:S01]  /*4e40*/  LOP3.LUT R71, R42, 0xffff0000, RZ, 0xc0, !PT ;  /* 0xffff00002a477812 */ /* 0x000fe200078ec0ff */
[----:B------:R-:W-:Y:S01]  /*4e50*/  IMAD.U32 R176, R176, 0x10000, RZ ;  /* 0x00010000b0b07824 */ /* 0x000fe200078e00ff */
[----:B------:R-:W-:Y:S01]  /*4e60*/  LOP3.LUT R72, R168, 0xffff0000, RZ, 0xc0, !PT ;  /* 0xffff0000a8487812 */ /* 0x000fe200078ec0ff */
[----:B------:R-:W-:Y:S01]  /*4e70*/  FMUL.FTZ R76, R70, R74 ;  /* 0x0000004a464c7220 */ /* 0x000fe20000410000 */
[----:B------:R-:W-:Y:S01]  /*4e80*/  LOP3.LUT R42, R43, 0xffff0000, RZ, 0xc0, !PT ;  /* 0xffff00002b2a7812 */ /* 0x000fe200078ec0ff */
[----:B------:R-:W-:Y:S01]  /*4e90*/  FMUL.FTZ R79, R71, R75 ;  /* 0x0000004b474f7220 */ /* 0x000fe20000410000 */
[----:B------:R-:W-:Y:S01]  /*4ea0*/  SHF.L.U32 R41, R40, 0x10, RZ ;  /* 0x0000001028297819 */ /* 0x000fe200000006ff */
[-C--:B------:R-:W-:Y:S01]  /*4eb0*/  FMUL.FTZ R77, R70, R72.reuse ;  /* 0x00000048464d7220 */ /* 0x080fe20000410000 */
[----:B------:R-:W-:Y:S01]  /*4ec0*/  LOP3.LUT R177, R177, 0xffff0000, RZ, 0xc0, !PT ;  /* 0xffff0000b1b17812 */ /* 0x000fe200078ec0ff */
[-C--:B------:R-:W-:Y:S01]  /*4ed0*/  FMUL.FTZ R71, R71, R73.reuse ;  /* 0x0000004947477220 */ /* 0x080fe20000410000 */
[----:B------:R-:W-:Y:S01]  /*4ee0*/  LOP3.LUT R169, R169, 0xffff0000, RZ, 0xc0, !PT ;  /* 0xffff0000a9a97812 */ /* 0x000fe200078ec0ff */
[----:B------:R-:W-:Y:S01]  /*4ef0*/  IMAD.U32 R168, R168, 0x10000, RZ ;  /* 0x00010000a8a87824 */ /* 0x000fe200078e00ff */
[----:B------:R-:W-:Y:S01]  /*4f00*/  LOP3.LUT R40, R40, 0xffff0000, RZ, 0xc0, !PT ;  /* 0xffff000028287812 */ /* 0x000fe200078ec0ff */
[C---:B------:R-:W-:Y:S01]  /*4f10*/  FFMA.FTZ R76, R53.reuse, R72, -R76 ;  /* 0x00000048354c7223 */ /* 0x040fe2000001084c */
[----:B------:R-:W-:Y:S01]  /*4f20*/  FFMA.FTZ R77, R53, R74, R77 ;  /* 0x0000004a354d7223 */ /* 0x000fe2000001004d */
[----:B------:R-:W-:Y:S01]  /*4f30*/  FFMA.FTZ R79, R52, R73, -R79 ;  /* 0x00000049344f7223 */ /* 0x000fe2000001084f */
[C---:B------:R-:W-:Y:S01]  /*4f40*/  FMUL.FTZ R70, R42.reuse, R177 ;  /* 0x000000b12a467220 */ /* 0x040fe20000410000 */
[----:B------:R-:W-:Y:S01]  /*4f50*/  FMUL.FTZ R72, R42, R169 ;  /* 0x000000a92a487220 */ /* 0x000fe20000410000 */
[----:B------:R-:W-:-:S02]  /*4f60*/  IMAD.U32 R43, R43, 0x10000, RZ ;  /* 0x000100002b2b7824 */ /* 0x000fc400078e00ff */
[----:B------:R-:W-:Y:S01]  /*4f70*/  FFMA.FTZ R52, R52, R75, R71 ;  /* 0x0000004b34347223 */ /* 0x000fe20000010047 */
[C---:B------:R-:W-:Y:S01]  /*4f80*/  FMUL.FTZ R42, R40.reuse, R176 ;  /* 0x000000b0282a7220 */ /* 0x040fe20000410000 */
[-C--:B------:R-:W-:Y:S01]  /*4f90*/  FMUL.FTZ R53, R40, R168.reuse ;  /* 0x000000a828357220 */ /* 0x080fe20000410000 */
[C---:B------:R-:W-:Y:S01]  /*4fa0*/  FFMA.FTZ R70, R43.reuse, R169, -R70 ;  /* 0x000000a92b467223 */ /* 0x040fe20000010846 */
[----:B------:R-:W-:Y:S01]  /*4fb0*/  FFMA.FTZ R43, R43, R177, R72 ;  /* 0x000000b12b2b7223 */ /* 0x000fe20000010048 */
[C---:B------:R-:W-:Y:S01]  /*4fc0*/  FFMA.FTZ R42, R41.reuse, R168, -R42 ;  /* 0x000000a8292a7223 */ /* 0x040fe2000001082a */
[----:B------:R-:W-:Y:S01]  /*4fd0*/  FFMA.FTZ R53, R41, R176, R53 ;  /* 0x000000b029357223 */ /* 0x000fe20000010035 */
[----:B------:R-:W-:Y:S02]  /*4fe0*/  F2FP.BF16.F32.PACK_AB R52, R52, R79 ;  /* 0x0000004f3434723e */ /* 0x000fe400000010ff */
[----:B------:R-:W-:Y:S02]  /*4ff0*/  F2FP.BF16.F32.PACK_AB R41, R77, R76 ;  /* 0x0000004c4d29723e */ /* 0x000fe400000010ff */
[----:B------:R-:W-:Y:S01]  /*5000*/  F2FP.BF16.F32.PACK_AB R40, R53, R42 ;  /* 0x0000002a3528723e */ /* 0x000fe200000010ff */
[----:B------:R-:W-:Y:S01]  /*5010*/  IMAD.MOV.U32 R42, RZ, RZ, R52 ;  /* 0x000000ffff2a7224 */ /* 0x000fe200078e0034 */
[----:B------:R-:W-:-:S07]  /*5020*/  F2FP.BF16.F32.PACK_AB R43, R43, R70 ;  /* 0x000000462b2b723e */ /* 0x000fce00000010ff */
.L_x_659:
[----:B------:R-:W-:Y:S05]  /*5030*/  BSYNC B2 ;  /* 0x0000000000027941 */ /* 0x000fea0003800000 */
.L_x_658:
[----:B--2---:R0:W-:Y:S02]  /*5040*/  STG.E.128 desc[UR42][R48.64], R40 ;  /* 0x0000002830007986 */ /* 0x0041e4000c101d2a */
.L_x_657:
[----:B------:R-:W-:Y:S05]  /*5050*/  BSYNC B1 ;  /* 0x0000000000017941 */ /* 0x000fea0003800000 */
.L_x_656:
        /* <DEDUP_REMOVED lines=9> */
[--C-:B------:R-:W-:Y:S02]  /*50f0*/  SHF.R.U64 R71, R68, 0x10, R69.reuse ;  /* 0x0000001044477819 */ /* 0x100fe40000001245 */
[----:B------:R-:W-:Y:S02]  /*5100*/  SHF.R.U32.HI R68, RZ, 0x10, R69 ;  /* 0x00000010ff447819 */ /* 0x000fe40000011645 */
[----:B------:R-:W-:Y:S02]  /*5110*/  SHF.R.U32.HI R52, RZ, 0x10, R67 ;  /* 0x00000010ff347819 */ /* 0x000fe40000011643 */
[----:B------:R-:W-:Y:S02]  /*5120*/  PRMT R166, R166, 0x5410, R73 ;  /* 0x00005410a6a67816 */ /* 0x000fe40000000049 */
        /* <DEDUP_REMOVED lines=10> */
[C---:B------:R-:W-:Y:S01]  /*51d0*/  FMUL.FTZ R72, R52.reuse, R70 ;  /* 0x0000004634487220 */ /* 0x040fe20000410000 */
[C---:B------:R-:W-:Y:S01]  /*51e0*/  LOP3.LUT R67, R43.reuse, 0xffff0000, RZ, 0xc0, !PT ;  /* 0xffff00002b437812 */ /* 0x040fe200078ec0ff */
[----:B------:R-:W-:Y:S01]  /*51f0*/  FMUL.FTZ R73, R52, R68 ;  /* 0x0000004434497220 */ /* 0x000fe20000410000 */
[----:B------:R-:W-:-:S02]  /*5200*/  IMAD.U32 R42, R43, 0x10000, RZ ;  /* 0x000100002b2a7824 */ /* 0x000fc400078e00ff */
[C---:B------:R-:W-:Y:S01]  /*5210*/  FMUL.FTZ R52, R66.reuse, R71 ;  /* 0x0000004742347220 */ /* 0x040fe20000410000 */
[----:B------:R-:W-:Y:S02]  /*5220*/  IMAD.U32 R43, R41, 0x10000, RZ ;  /* 0x00010000292b7824 */ /* 0x000fe400078e00ff */
[-C--:B------:R-:W-:Y:S01]  /*5230*/  FMUL.FTZ R66, R66, R69.reuse ;  /* 0x0000004542427220 */ /* 0x080fe20000410000 */
[----:B------:R-:W-:Y:S01]  /*5240*/  LOP3.LUT R171, R171, 0xffff0000, RZ, 0xc0, !PT ;  /* 0xffff0000abab7812 */ /* 0x000fe200078ec0ff */
[C---:B------:R-:W-:Y:S01]  /*5250*/  IMAD.U32 R41, R40.reuse, 0x10000, RZ ;  /* 0x0001000028297824 */ /* 0x040fe200078e00ff */
[----:B------:R-:W-:Y:S01]  /*5260*/  LOP3.LUT R167, R167, 0xffff0000, RZ, 0xc0, !PT ;  /* 0xffff0000a7a77812 */ /* 0x000fe200078ec0ff */
[----:B------:R-:W-:Y:S01]  /*5270*/  FFMA.FTZ R72, R43, R68, -R72 ;  /* 0x000000442b487223 */ /* 0x000fe20000010848 */
[----:B------:R-:W-:Y:S01]  /*5280*/  LOP3.LUT R40, R40, 0xffff0000, RZ, 0xc0, !PT ;  /* 0xffff000028287812 */ /* 0x000fe200078ec0ff */
[C---:B------:R-:W-:Y:S01]  /*5290*/  FFMA.FTZ R69, R53.reuse, R69, -R52 ;  /* 0x0000004535457223 */ /* 0x040fe20000010834 */
[----:B------:R-:W-:Y:S01]  /*52a0*/  FFMA.FTZ R66, R53, R71, R66 ;  /* 0x0000004735427223 */ /* 0x000fe20000010042 */
[----:B------:R-:W-:-:S02]  /*52b0*/  IMAD.U32 R166, R166, 0x10000, RZ ;  /* 0x00010000a6a67824 */ /* 0x000fc400078e00ff */
[C---:B------:R-:W-:Y:S01]  /*52c0*/  FMUL.FTZ R53, R67.reuse, R171 ;  /* 0x000000ab43357220 */ /* 0x040fe20000410000 */
[-C--:B------:R-:W-:Y:S01]  /*52d0*/  FMUL.FTZ R68, R67, R167.reuse ;  /* 0x000000a743447220 */ /* 0x080fe20000410000 */
        /* <DEDUP_REMOVED lines=8> */
[----:B------:R-:W-:-:S02]  /*5360*/  F2FP.BF16.F32.PACK_AB R53, R68, R53 ;  /* 0x000000354435723e */ /* 0x000fc400000010ff */
[----:B------:R-:W-:Y:S02]  /*5370*/  F2FP.BF16.F32.PACK_AB R40, R43, R52 ;  /* 0x000000342b28723e */ /* 0x000fe400000010ff */
[----:B------:R-:W-:Y:S01]  /*5380*/  F2FP.BF16.F32.PACK_AB R42, R66, R69 ;  /* 0x00000045422a723e */ /* 0x000fe200000010ff */
[----:B------:R-:W-:-:S07]  /*5390*/  IMAD.MOV.U32 R43, RZ, RZ, R53 ;  /* 0x000000ffff2b7224 */ /* 0x000fce00078e0035 */
.L_x_663:
[----:B------:R-:W-:Y:S05]  /*53a0*/  BSYNC B2 ;  /* 0x0000000000027941 */ /* 0x000fea0003800000 */
.L_x_662:
[----:B--2---:R0:W-:Y:S02]  /*53b0*/  STG.E.128 desc[UR42][R48.64+0x40], R40 ;  /* 0x0000402830007986 */ /* 0x0041e4000c101d2a */
.L_x_661:
[----:B------:R-:W-:Y:S05]  /*53c0*/  BSYNC B1 ;  /* 0x0000000000017941 */ /* 0x000fea0003800000 */
.L_x_660:
        /* <DEDUP_REMOVED lines=9> */
[----:B------:R-:W-:Y:S01]  /*5460*/  SHF.R.U64 R69, R62, 0x10, R63 ;  /* 0x000000103e457819 */ /* 0x000fe2000000123f */
[----:B------:R-:W-:Y:S01]  /*5470*/  IMAD.U32 R62, R43, 0x10000, RZ ;  /* 0x000100002b3e7824 */ /* 0x000fe200078e00ff */
[----:B------:R-:W-:Y:S02]  /*5480*/  SHF.R.U32.HI R64, RZ, 0x10, R65 ;  /* 0x00000010ff407819 */ /* 0x000fe40000011641 */
[----:B------:R-:W-:Y:S02]  /*5490*/  SHF.R.U32.HI R67, RZ, 0x10, R63 ;  /* 0x00000010ff437819 */ /* 0x000fe4000001163f */
[----:B------:R-:W-:Y:S02]  /*54a0*/  PRMT R163, R163, 0x5410, R66 ;  /* 0x00005410a3a37816 */ /* 0x000fe40000000042 */
[----:B------:R-:W-:-:S02]  /*54b0*/  PRMT R160, R160, 0x5410, R69 ;  /* 0x00005410a0a07816 */ /* 0x000fc40000000045 */
[----:B------:R-:W-:Y:S02]  /*54c0*/  PRMT R165, R165, 0x5410, R64 ;  /* 0x00005410a5a57816 */ /* 0x000fe40000000040 */
[----:B------:R-:W-:Y:S02]  /*54d0*/  LOP3.LUT R63, R43, 0xffff0000, RZ, 0xc0, !PT ;  /* 0xffff00002b3f7812 */ /* 0x000fe400078ec0ff */
[----:B------:R-:W-:Y:S01]  /*54e0*/  PRMT R162, R162, 0x5410, R67 ;  /* 0x00005410a2a27816 */ /* 0x000fe20000000043 */
[----:B------:R-:W-:Y:S01]  /*54f0*/  IMAD.U32 R67, R165, 0x10000, RZ ;  /* 0x00010000a5437824 */ /* 0x000fe200078e00ff */
[----:B------:R-:W-:Y:S02]  /*5500*/  LOP3.LUT R43, R41, 0xffff0000, RZ, 0xc0, !PT ;  /* 0xffff0000292b7812 */ /* 0x000fe400078ec0ff */
[C---:B------:R-:W-:Y:S01]  /*5510*/  LOP3.LUT R66, R163.reuse, 0xffff0000, RZ, 0xc0, !PT ;  /* 0xffff0000a3427812 */ /* 0x040fe200078ec0ff */
[----:B------:R-:W-:Y:S01]  /*5520*/  IMAD.U32 R65, R162, 0x10000, RZ ;  /* 0x00010000a2417824 */ /* 0x000fe200078e00ff */
[----:B------:R-:W-:Y:S01]  /*5530*/  LOP3.LUT R64, R160, 0xffff0000, RZ, 0xc0, !PT ;  /* 0xffff0000a0407812 */ /* 0x000fe200078ec0ff */
[----:B------:R-:W-:Y:S01]  /*5540*/  IMAD.U32 R163, R163, 0x10000, RZ ;  /* 0x00010000a3a37824 */ /* 0x000fe200078e00ff */
[----:B------:R-:W-:Y:S01]  /*5550*/  LOP3.LUT R53, R42, 0xffff0000, RZ, 0xc0, !PT ;  /* 0xffff00002a357812 */ /* 0x000fe200078ec0ff */
[----:B------:R-:W-:-:S02]  /*5560*/  IMAD.U32 R42, R41, 0x10000, RZ ;  /* 0x00010000292a7824 */ /* 0x000fc400078e00ff */
[C---:B------:R-:W-:Y:S01]  /*5570*/  FMUL.FTZ R69, R43.reuse, R66 ;  /* 0x000000422b457220 */ /* 0x040fe20000410000 */
[C---:B------:R-:W-:Y:S02]  /*5580*/  IMAD.U32 R41, R40.reuse, 0x10000, RZ ;  /* 0x0001000028297824 */ /* 0x040fe400078e00ff */
[-C--:B------:R-:W-:Y:S01]  /*5590*/  FMUL.FTZ R43, R43, R64.reuse ;  /* 0x000000402b2b7220 */ /* 0x080fe20000410000 */
[----:B------:R-:W-:Y:S01]  /*55a0*/  LOP3.LUT R40, R40, 0xffff0000, RZ, 0xc0, !PT ;  /* 0xffff000028287812 */ /* 0x000fe200078ec0ff */
[C---:B------:R-:W-:Y:S01]  /*55b0*/  FMUL.FTZ R71, R53.reuse, R67 ;  /* 0x0000004335477220 */ /* 0x040fe20000410000 */
[-C--:B------:R-:W-:Y:S01]  /*55c0*/  FMUL.FTZ R53, R53, R65.reuse ;  /* 0x0000004135357220 */ /* 0x080fe20000410000 */
[----:B------:R-:W-:Y:S01]  /*55d0*/  LOP3.LUT R165, R165, 0xffff0000, RZ, 0xc0, !PT ;  /* 0xffff0000a5a57812 */ /* 0x000fe200078ec0ff */
[----:B------:R-:W-:Y:S01]  /*55e0*/  IMAD.U32 R160, R160, 0x10000, RZ ;  /* 0x00010000a0a07824 */ /* 0x000fe200078e00ff */
[----:B------:R-:W-:Y:S01]  /*55f0*/  LOP3.LUT R162, R162, 0xffff0000, RZ, 0xc0, !PT ;  /* 0xffff0000a2a27812 */ /* 0x000fe200078ec0ff */
[C---:B------:R-:W-:Y:S01]  /*5600*/  FFMA.FTZ R69, R42.reuse, R64, -R69 ;  /* 0x000000402a457223 */ /* 0x040fe20000010845 */
[----:B------:R-:W-:Y:S01]  /*5610*/  FFMA.FTZ R66, R42, R66, R43 ;  /* 0x000000422a427223 */ /* 0x000fe2000001002b */
[----:B------:R-:W-:Y:S01]  /*5620*/  FFMA.FTZ R71, R52, R65, -R71 ;  /* 0x0000004134477223 */ /* 0x000fe20000010847 */
[----:B------:R-:W-:Y:S01]  /*5630*/  FMUL.FTZ R42, R40, R163 ;  /* 0x000000a3282a7220 */ /* 0x000fe20000410000 */
[----:B------:R-:W-:Y:S01]  /*5640*/  FFMA.FTZ R52, R52, R67, R53 ;  /* 0x0000004334347223 */ /* 0x000fe20000010035 */
[----:B------:R-:W-:Y:S01]  /*5650*/  FMUL.FTZ R40, R40, R160 ;  /* 0x000000a028287220 */ /* 0x000fe20000410000 */
[C---:B------:R-:W-:Y:S01]  /*5660*/  FMUL.FTZ R43, R63.reuse, R165 ;  /* 0x000000a53f2b7220 */ /* 0x040fe20000410000 */
[----:B------:R-:W-:Y:S01]  /*5670*/  FMUL.FTZ R64, R63, R162 ;  /* 0x000000a23f407220 */ /* 0x000fe20000410000 */
[C---:B------:R-:W-:Y:S01]  /*5680*/  FFMA.FTZ R42, R41.reuse, R160, -R42 ;  /* 0x000000a0292a7223 */ /* 0x040fe2000001082a */
[----:B------:R-:W-:Y:S01]  /*5690*/  FFMA.FTZ R41, R41, R163, R40 ;  /* 0x000000a329297223 */ /* 0x000fe20000010028 */
[C---:B------:R-:W-:Y:S01]  /*56a0*/  FFMA.FTZ R43, R62.reuse, R162, -R43 ;  /* 0x000000a23e2b7223 */ /* 0x040fe2000001082b */
[----:B------:R-:W-:Y:S01]  /*56b0*/  FFMA.FTZ R64, R62, R165, R64 ;  /* 0x000000a53e407223 */ /* 0x000fe20000010040 */
[----:B------:R-:W-:-:S02]  /*56c0*/  F2FP.BF16.F32.PACK_AB R66, R66, R69 ;  /* 0x000000454242723e */ /* 0x000fc400000010ff */
[----:B------:R-:W-:Y:S02]  /*56d0*/  F2FP.BF16.F32.PACK_AB R52, R52, R71 ;  /* 0x000000473434723e */ /* 0x000fe400000010ff */
[----:B------:R-:W-:Y:S01]  /*56e0*/  F2FP.BF16.F32.PACK_AB R40, R41, R42 ;  /* 0x0000002a2928723e */ /* 0x000fe200000010ff */
[----:B------:R-:W-:Y:S01]  /*56f0*/  IMAD.MOV.U32 R41, RZ, RZ, R66 ;  /* 0x000000ffff297224 */ /* 0x000fe200078e0042 */
[----:B------:R-:W-:Y:S01]  /*5700*/  F2FP.BF16.F32.PACK_AB R43, R64, R43 ;  /* 0x0000002b402b723e */ /* 0x000fe200000010ff */
[----:B------:R-:W-:-:S07]  /*5710*/  IMAD.MOV.U32 R42, RZ, RZ, R52 ;  /* 0x000000ffff2a7224 */ /* 0x000fce00078e0034 */
.L_x_667:
[----:B------:R-:W-:Y:S05]  /*5720*/  BSYNC B2 ;  /* 0x0000000000027941 */ /* 0x000fea0003800000 */
.L_x_666:
[----:B--2---:R0:W-:Y:S02]  /*5730*/  STG.E.128 desc[UR42][R48.64+0x80], R40 ;  /* 0x0000802830007986 */ /* 0x0041e4000c101d2a */
.L_x_665:
[----:B------:R-:W-:Y:S05]  /*5740*/  BSYNC B1 ;  /* 0x0000000000017941 */ /* 0x000fea0003800000 */
.L_x_664:
[----:B------:R-:W-:Y:S01]  /*5750*/  ISETP.NE.AND P3, PT, R8, RZ, PT ;  /* 0x000000ff0800720c */ /* 0x000fe20003f65270 */
[----:B------:R-:W-:-:S12]  /*5760*/  BSSY B1, `(.L_x_668) ;  /* 0x0000036000017945 */ /* 0x000fd80003800000 */
[----:B------:R-:W-:Y:S05]  /*5770*/  @!P3 BRA `(.L_x_669) ;  /* 0x0000000000d0b947 */ /* 0x000fea0003800000 */
[----:B0-234-:R0:W2:Y:S01]  /*5780*/  LDS.128 R40, [R50+0x6000] ;  /* 0x0060000032287984 */ /* 0x01d0a20000000c00 */
[----:B------:R-:W-:Y:S01]  /*5790*/  ISETP.GE.AND P3, PT, R189, R117, PT ;  /* 0x00000075bd00720c */ /* 0x000fe20003f66270 */
[----:B------:R-:W-:-:S12]  /*57a0*/  BSSY B2, `(.L_x_670) ;  /* 0x0000030000027945 */ /* 0x000fd80003800000 */
[----:B0-----:R-:W-:Y:S05]  /*57b0*/  @P3 BRA `(.L_x_671) ;  /* 0x0000000000b83947 */ /* 0x001fea0003800000 */
[--C-:B------:R-:W-:Y:S01]  /*57c0*/  SHF.R.U64 R63, R60, 0x10, R61.reuse ;  /* 0x000000103c3f7819 */ /* 0x100fe2000000123d */
[----:B--2---:R-:W-:Y:S01]  /*57d0*/  IMAD.U32 R52, R42, 0x10000, RZ ;  /* 0x000100002a347824 */ /* 0x004fe200078e00ff */
[----:B------:R-:W-:Y:S02]  /*57e0*/  SHF.R.U32.HI R60, RZ, 0x10, R61 ;  /* 0x00000010ff3c7819 */ /* 0x000fe4000001163d */
[--C-:B------:R-:W-:Y:S02]  /*57f0*/  SHF.R.U32.HI R62, RZ, 0x10, R59.reuse ;  /* 0x00000010ff3e7819 */ /* 0x100fe4000001163b */
[----:B------:R-:W-:Y:S02]  /*5800*/  PRMT R155, R155, 0x5410, R60 ;  /* 0x000054109b9b7816 */ /* 0x000fe4000000003c */
[----:B------:R-:W-:Y:S01]  /*5810*/  SHF.R.U64 R65, R58, 0x10, R59 ;  /* 0x000000103a417819 */ /* 0x000fe2000000123b */
[----:B------:R-:W-:Y:S01]  /*5820*/  IMAD.U32 R58, R43, 0x10000, RZ ;  /* 0x000100002b3a7824 */ /* 0x000fe200078e00ff */
[----:B------:R-:W-:-:S02]  /*5830*/  PRMT R153, R153, 0x5410, R62 ;  /* 0x0000541099997816 */ /* 0x000fc4000000003e */
[----:B------:R-:W-:Y:S01]  /*5840*/  PRMT R154, R154, 0x5410, R63 ;  /* 0x000054109a9a7816 */ /* 0x000fe2000000003f */
[----:B------:R-:W-:Y:S01]  /*5850*/  IMAD.U32 R63, R155, 0x10000, RZ ;  /* 0x000100009b3f7824 */ /* 0x000fe200078e00ff */
[----:B------:R-:W-:Y:S01]  /*5860*/  LOP3.LUT R53, R42, 0xffff0000, RZ, 0xc0, !PT ;  /* 0xffff00002a357812 */ /* 0x000fe200078ec0ff */
[----:B------:R-:W-:Y:S01]  /*5870*/  IMAD.U32 R61, R153, 0x10000, RZ ;  /* 0x00010000993d7824 */ /* 0x000fe200078e00ff */
[----:B------:R-:W-:Y:S01]  /*5880*/  LOP3.LUT R59, R43, 0xffff0000, RZ, 0xc0, !PT ;  /* 0xffff00002b3b7812 */ /* 0x000fe200078ec0ff */
[----:B------:R-:W-:Y:S01]  /*5890*/  IMAD.U32 R42, R41, 0x10000, RZ ;  /* 0x00010000292a7824 */ /* 0x000fe200078e00ff */
[----:B------:R-:W-:Y:S01]  /*58a0*/  PRMT R152, R152, 0x5410, R65 ;  /* 0x0000541098987816 */ /* 0x000fe20000000041 */
[----:B------:R-:W-:Y:S01]  /*58b0*/  FMUL.FTZ R67, R53, R63 ;  /* 0x0000003f35437220 */ /* 0x000fe20000410000 */
[----:B------:R-:W-:Y:S01]  /*58c0*/  LOP3.LUT R43, R41, 0xffff0000, RZ, 0xc0, !PT ;  /* 0xffff0000292b7812 */ /* 0x000fe200078ec0ff */
[-C--:B------:R-:W-:Y:S01]  /*58d0*/  FMUL.FTZ R53, R53, R61.reuse ;  /* 0x0000003d35357220 */ /* 0x080fe20000410000 */
[----:B------:R-:W-:Y:S01]  /*58e0*/  LOP3.LUT R62, R154, 0xffff0000, RZ, 0xc0, !PT ;  /* 0xffff00009a3e7812 */ /* 0x000fe200078ec0ff */
[----:B------:R-:W-:Y:S01]  /*58f0*/  IMAD.U32 R41, R40, 0x10000, RZ ;  /* 0x0001000028297824 */ /* 0x000fe200078e00ff */
[----:B------:R-:W-:Y:S01]  /*5900*/  LOP3.LUT R60, R152, 0xffff0000, RZ, 0xc0, !PT ;  /* 0xffff0000983c7812 */ /* 0x000fe200078ec0ff */
[----:B------:R-:W-:Y:S01]  /*5910*/  FFMA.FTZ R67, R52, R61, -R67 ;  /* 0x0000003d34437223 */ /* 0x000fe20000010843 */
[----:B------:R-:W-:Y:S01]  /*5920*/  LOP3.LUT R155, R155, 0xffff0000, RZ, 0xc0, !PT ;  /* 0xffff00009b9b7812 */ /* 0x000fe200078ec0ff */
[----:B------:R-:W-:Y:S01]  /*5930*/  FMUL.FTZ R65, R43, R62 ;  /* 0x0000003e2b417220 */ /* 0x000fe20000410000 */
[----:B------:R-:W-:Y:S01]  /*5940*/  LOP3.LUT R153, R153, 0xffff0000, RZ, 0xc0, !PT ;  /* 0xffff000099997812 */ /* 0x000fe200078ec0ff */
[-C--:B------:R-:W-:Y:S01]  /*5950*/  FMUL.FTZ R43, R43, R60.reuse ;  /* 0x0000003c2b2b7220 */ /* 0x080fe20000410000 */
[----:B------:R-:W-:Y:S01]  /*5960*/  LOP3.LUT R40, R40, 0xffff0000, RZ, 0xc0, !PT ;  /* 0xffff000028287812 */ /* 0x000fe200078ec0ff */
[----:B------:R-:W-:Y:S01]  /*5970*/  FFMA.FTZ R65, R42, R60, -R65 ;  /* 0x0000003c2a417223 */ /* 0x000fe20000010841 */
[----:B------:R-:W-:Y:S01]  /*5980*/  FFMA.FTZ R52, R52, R63, R53 ;  /* 0x0000003f34347223 */ /* 0x000fe20000010035 */
[----:B------:R-:W-:-:S02]  /*5990*/  IMAD.U32 R154, R154, 0x10000, RZ ;  /* 0x000100009a9a7824 */ /* 0x000fc400078e00ff */
[C---:B------:R-:W-:Y:S01]  /*59a0*/  FMUL.FTZ R53, R59.reuse, R155 ;  /* 0x0000009b3b357220 */ /* 0x040fe20000410000 */
[----:B------:R-:W-:Y:S02]  /*59b0*/  IMAD.U32 R152, R152, 0x10000, RZ ;  /* 0x0001000098987824 */ /* 0x000fe400078e00ff */
        /* <DEDUP_REMOVED lines=14> */
.L_x_671:
[----:B------:R-:W-:Y:S05]  /*5aa0*/  BSYNC B2 ;  /* 0x0000000000027941 */ /* 0x000fea0003800000 */
.L_x_670:
[----:B--2---:R0:W-:Y:S02]  /*5ab0*/  STG.E.128 desc[UR42][R48.64+0xc0], R40 ;  /* 0x0000c02830007986 */ /* 0x0041e4000c101d2a */
.L_x_669:
[----:B------:R-:W-:Y:S05]  /*5ac0*/  BSYNC B1 ;  /* 0x0000000000017941 */ /* 0x000fea0003800000 */
.L_x_668:
        /* <DEDUP_REMOVED lines=20> */
[C---:B------:R-:W-:Y:S01]  /*5c10*/  LOP3.LUT R57, R147.reuse, 0xffff0000, RZ, 0xc0, !PT ;  /* 0xffff000093397812 */ /* 0x040fe200078ec0ff */
[----:B------:R-:W-:Y:S01]  /*5c20*/  IMAD.U32 R147, R147, 0x10000, RZ ;  /* 0x0001000093937824 */ /* 0x000fe200078e00ff */
[C---:B------:R-:W-:Y:S01]  /*5c30*/  LOP3.LUT R55, R133.reuse, 0xffff0000, RZ, 0xc0, !PT ;  /* 0xffff000085377812 */ /* 0x040fe200078ec0ff */
[----:B------:R-:W-:Y:S01]  /*5c40*/  IMAD.U32 R133, R133, 0x10000, RZ ;  /* 0x0001000085857824 */ /* 0x000fe200078e00ff */
[C---:B------:R-:W-:Y:S01]  /*5c50*/  LOP3.LUT R52, R42.reuse, 0xffff0000, RZ, 0xc0, !PT ;  /* 0xffff00002a347812 */ /* 0x040fe200078ec0ff */
[----:B------:R-:W-:Y:S01]  /*5c60*/  FMUL.FTZ R59, R43, R57 ;  /* 0x000000392b3b7220 */ /* 0x000fe20000410000 */
[----:B------:R-:W-:Y:S01]  /*5c70*/  SHF.L.U32 R51, R42, 0x10, RZ ;  /* 0x000000102a337819 */ /* 0x000fe200000006ff */
[----:B------:R-:W-:-:S02]  /*5c80*/  IMAD.U32 R42, R41, 0x10000, RZ ;  /* 0x00010000292a7824 */ /* 0x000fc400078e00ff */
[-C--:B------:R-:W-:Y:S01]  /*5c90*/  FMUL.FTZ R60, R43, R55.reuse ;  /* 0x000000372b3c7220 */ /* 0x080fe20000410000 */
[C---:B------:R-:W-:Y:S01]  /*5ca0*/  IMAD.U32 R41, R40.reuse, 0x10000, RZ ;  /* 0x0001000028297824 */ /* 0x040fe200078e00ff */
[----:B------:R-:W-:Y:S01]  /*5cb0*/  LOP3.LUT R40, R40, 0xffff0000, RZ, 0xc0, !PT ;  /* 0xffff000028287812 */ /* 0x000fe200078ec0ff */
[C---:B------:R-:W-:Y:S01]  /*5cc0*/  FMUL.FTZ R62, R52.reuse, R58 ;  /* 0x0000003a343e7220 */ /* 0x040fe20000410000 */
[-C--:B------:R-:W-:Y:S01]  /*5cd0*/  FMUL.FTZ R52, R52, R56.reuse ;  /* 0x0000003834347220 */ /* 0x080fe20000410000 */
[----:B------:R-:W-:Y:S01]  /*5ce0*/  LOP3.LUT R148, R148, 0xffff0000, RZ, 0xc0, !PT ;  /* 0xffff000094947812 */ /* 0x000fe200078ec0ff */
[----:B------:R-:W-:Y:S01]  /*5cf0*/  FFMA.FTZ R59, R42, R55, -R59 ;  /* 0x000000372a3b7223 */ /* 0x000fe2000001083b */
[----:B------:R-:W-:Y:S01]  /*5d00*/  LOP3.LUT R132, R132, 0xffff0000, RZ, 0xc0, !PT ;  /* 0xffff000084847812 */ /* 0x000fe200078ec0ff */
[----:B------:R-:W-:Y:S01]  /*5d10*/  FFMA.FTZ R60, R42, R57, R60 ;  /* 0x000000392a3c7223 */ /* 0x000fe2000001003c */
[C---:B------:R-:W-:Y:S01]  /*5d20*/  FFMA.FTZ R62, R51.reuse, R56, -R62 ;  /* 0x00000038333e7223 */ /* 0x040fe2000001083e */
[C---:B------:R-:W-:Y:S01]  /*5d30*/  FMUL.FTZ R42, R40.reuse, R147 ;  /* 0x00000093282a7220 */ /* 0x040fe20000410000 */
[----:B------:R-:W-:Y:S01]  /*5d40*/  FFMA.FTZ R51, R51, R58, R52 ;  /* 0x0000003a33337223 */ /* 0x000fe20000010034 */
[-C--:B------:R-:W-:Y:S01]  /*5d50*/  FMUL.FTZ R40, R40, R133.reuse ;  /* 0x0000008528287220 */ /* 0x080fe20000410000 */
        /* <DEDUP_REMOVED lines=12> */
.L_x_675:
[----:B------:R-:W-:Y:S05]  /*5e20*/  BSYNC B2 ;  /* 0x0000000000027941 */ /* 0x000fea0003800000 */
.L_x_674:
[----:B--2---:R0:W-:Y:S02]  /*5e30*/  STG.E.128 desc[UR42][R48.64+0x100], R40 ;  /* 0x0001002830007986 */ /* 0x0041e4000c101d2a */
.L_x_673:
[----:B------:R-:W-:Y:S05]  /*5e40*/  BSYNC B1 ;  /* 0x0000000000017941 */ /* 0x000fea0003800000 */
.L_x_672:
[----:B------:R-:W-:-:S13]  /*5e50*/  ISETP.NE.AND P3, PT, R6, RZ, PT ;  /* 0x000000ff0600720c */ /* 0x000fda0003f65270 */
[----:B------:R-:W-:Y:S05]  /*5e60*/  @!P3 BRA `(.L_x_655) ;  /* 0x000000440034b947 */ /* 0x000fea0003800000 */
[----:B0-234-:R0:W2:Y:S01]  /*5e70*/  LDS.128 R40, [R50+0xa000] ;  /* 0x00a0000032287984 */ /* 0x01d0a20000000c00 */
[----:B------:R-:W-:Y:S01]  /*5e80*/  ISETP.GE.AND P3, PT, R190, R117, PT ;  /* 0x00000075be00720c */ /* 0x000fe20003f66270 */
[----:B------:R-:W-:-:S12]  /*5e90*/  BSSY B1, `(.L_x_676) ;  /* 0x0000030000017945 */ /* 0x000fd80003800000 */
[----:B0-----:R-:W-:Y:S05]  /*5ea0*/  @P3 BRA `(.L_x_677) ;  /* 0x0000000000b83947 */ /* 0x001fea0003800000 */
[----:B------:R-:W-:Y:S02]  /*5eb0*/  SHF.R.U32.HI R50, RZ, 0x10, R47 ;  /* 0x00000010ff327819 */ /* 0x000fe4000001162f */
[----:B------:R-:W-:Y:S02]  /*5ec0*/  SHF.R.U32.HI R53, RZ, 0x10, R45 ;  /* 0x00000010ff357819 */ /* 0x000fe4000001162d */
[----:B------:R-:W-:Y:S01]  /*5ed0*/  SHF.R.U64 R51, R46, 0x10, R47 ;  /* 0x000000102e337819 */ /* 0x000fe2000000122f */
[----:B--2---:R-:W-:Y:S01]  /*5ee0*/  IMAD.U32 R46, R43, 0x10000, RZ ;  /* 0x000100002b2e7824 */ /* 0x004fe200078e00ff */
[----:B------:R-:W-:Y:S01]  /*5ef0*/  SHF.R.U64 R52, R44, 0x10, R45 ;  /* 0x000000102c347819 */ /* 0x000fe2000000122d */
[----:B------:R-:W-:Y:S01]  /*5f00*/  IMAD.U32 R44, R42, 0x10000, RZ ;  /* 0x000100002a2c7824 */ /* 0x000fe200078e00ff */
[----:B------:R-:W-:Y:S02]  /*5f10*/  PRMT R91, R91, 0x5410, R50 ;  /* 0x000054105b5b7816 */ /* 0x000fe40000000032 */
        /* <DEDUP_REMOVED lines=16> */
[C---:B------:R-:W-:Y:S01]  /*6020*/  FMUL.FTZ R55, R43.reuse, R52 ;  /* 0x000000342b377220 */ /* 0x040fe20000410000 */
[----:B------:R-:W-:Y:S01]  /*6030*/  LOP3.LUT R88, R88, 0xffff0000, RZ, 0xc0, !PT ;  /* 0xffff000058587812 */ /* 0x000fe200078ec0ff */
[-C--:B------:R-:W-:Y:S01]  /*6040*/  FMUL.FTZ R43, R43, R50.reuse ;  /* 0x000000322b2b7220 */ /* 0x080fe20000410000 */
[----:B------:R-:W-:Y:S01]  /*6050*/  LOP3.LUT R40, R40, 0xffff0000, RZ, 0xc0, !PT ;  /* 0xffff000028287812 */ /* 0x000fe200078ec0ff */
[----:B------:R-:W-:Y:S01]  /*6060*/  FFMA.FTZ R55, R42, R50, -R55 ;  /* 0x000000322a377223 */ /* 0x000fe20000010837 */
[----:B------:R-:W-:Y:S01]  /*6070*/  FFMA.FTZ R44, R44, R53, R45 ;  /* 0x000000352c2c7223 */ /* 0x000fe2000001002d */
[----:B------:R-:W-:-:S02]  /*6080*/  IMAD.U32 R90, R90, 0x10000, RZ ;  /* 0x000100005a5a7824 */ /* 0x000fc400078e00ff */
[----:B------:R-:W-:Y:S01]  /*6090*/  FMUL.FTZ R45, R47, R91 ;  /* 0x0000005b2f2d7220 */ /* 0x000fe20000410000 */
[----:B------:R-:W-:Y:S02]  /*60a0*/  IMAD.U32 R89, R89, 0x10000, RZ ;  /* 0x0001000059597824 */ /* 0x000fe400078e00ff */
[----:B------:R-:W-:Y:S01]  /*60b0*/  FMUL.FTZ R50, R47, R88 ;  /* 0x000000582f327220 */ /* 0x000fe20000410000 */
[----:B------:R-:W-:Y:S01]  /*60c0*/  FFMA.FTZ R52, R42, R52, R43 ;  /* 0x000000342a347223 */ /* 0x000fe2000001002b */
        /* <DEDUP_REMOVED lines=12> */
.L_x_677:
[----:B------:R-:W-:Y:S05]  /*6190*/  BSYNC B1 ;  /* 0x0000000000017941 */ /* 0x000fea0003800000 */
.L_x_676:
[----:B--2---:R0:W-:Y:S01]  /*61a0*/  STG.E.128 desc[UR42][R48.64+0x140], R40 ;  /* 0x0001402830007986 */ /* 0x0041e2000c101d2a */
[----:B------:R-:W-:Y:S05]  /*61b0*/  BRA `(.L_x_655) ;  /* 0x0000004000607947 */ /* 0x000fea0003800000 */
.L_x_623:
[----:B------:R-:W-:Y:S01]  /*61c0*/  ISETP.GE.AND P4, PT, R17, R4, PT ;  /* 0x000000041100720c */ /* 0x000fe20003f86270 */
[----:B------:R-:W-:Y:S01]  /*61d0*/  BSSY B1, `(.L_x_678) ;  /* 0x000002e000017945 */ /* 0x000fe20003800000 */
[----:B------:R-:W-:Y:S02]  /*61e0*/  CS2R R66, SRZ ;  /* 0x0000000000427805 */ /* 0x000fe4000001ff00 */
[----:B0-----:R-:W-:Y:S02]  /*61f0*/  CS2R R42, SRZ ;  /* 0x00000000002a7805 */ /* 0x001fe4000001ff00 */
        /* <DEDUP_REMOVED lines=14> */
[----:B------:R-:W-:Y:S02]  /*62e0*/  IADD3 R40, P3, R108, R88, RZ ;  /* 0x000000586c287210 */ /* 0x000fe40007f7e0ff */
[----:B------:R-:W-:Y:S02]  /*62f0*/  CS2R R50, SRZ ;  /* 0x0000000000327805 */ /* 0x000fe4000001ff00 */
[----:B------:R-:W-:Y:S01]  /*6300*/  CS2R R48, SRZ ;  /* 0x0000000000307805 */ /* 0x000fe2000001ff00 */
[----:B------:R-:W-:Y:S01]  /*6310*/  IMAD.X R42, R0, 0x1, R28, P2 ;  /* 0x00000001002a7824 */ /* 0x000fe200010e061c */
[----:B------:R-:W-:Y:S02]  /*6320*/  LEA R64, P2, R41, UR4, 0x1 ;  /* 0x0000000429407c11 */ /* 0x000fe4000f8408ff */
[----:B------:R-:W-:-:S02]  /*6330*/  CS2R R62, SRZ ;  /* 0x00000000003e7805 */ /* 0x000fc4000001ff00 */
[----:B------:R-:W-:Y:S02]  /*6340*/  CS2R R60, SRZ ;  /* 0x00000000003c7805 */ /* 0x000fe4000001ff00 */
[----:B------:R-:W-:Y:S01]  /*6350*/  LEA.HI.X R65, R41, UR5, R42, 0x1, P2 ;  /* 0x0000000529417c11 */ /* 0x000fe200090f0c2a */
[----:B------:R-:W-:Y:S01]  /*6360*/  ULDC.64 UR4, c[0x0][0x400] ;  /* 0x0001000000047ab9 */ /* 0x000fe20000000a00 */
[----:B------:R-:W-:Y:S01]  /*6370*/  ISETP.GE.AND P2, PT, R18, R117, PT ;  /* 0x000000751200720c */ /* 0x000fe20003f46270 */
[----:B------:R-:W-:Y:S01]  /*6380*/  IMAD.X R41, R3, 0x1, R30, P3 ;  /* 0x0000000103297824 */ /* 0x000fe200018e061e */
[----:B------:R-:W-:-:S04]  /*6390*/  LEA R68, P3, R40, UR4, 0x1 ;  /* 0x0000000428447c11 */ /* 0x000fc8000f8608ff */
[----:B------:R-:W-:Y:S02]  /*63a0*/  LEA.HI.X R69, R40, UR5, R41, 0x1, P3 ;  /* 0x0000000528457c11 */ /* 0x000fe400098f0c29 */
[----:B------:R-:W-:-:S05]  /*63b0*/  ISETP.GE.AND P3, PT, R101, R117, PT ;  /* 0x000000756500720c */ /* 0x000fca0003f66270 */
[----:B------:R0:W5:Y:S04]  /*63c0*/  @!P2 LDG.E.128 R48, desc[UR42][R64.64] ;  /* 0x0000002a4030a981 */ /* 0x000168000c1e1d00 */
[----:B------:R0:W5:Y:S01]  /*63d0*/  @!P2 LDG.E.128 R60, desc[UR42][R68.64] ;  /* 0x0000002a443ca981 */ /* 0x000162000c1e1d00 */
[----:B------:R-:W-:Y:S02]  /*63e0*/  ISETP.GE.AND P2, PT, R100, R117, PT ;  /* 0x000000756400720c */ /* 0x000fe40003f46270 */
        /* <DEDUP_REMOVED lines=8> */
[----:B------:R0:W5:Y:S04]  /*6470*/  @!P3 LDG.E.128 R44, desc[UR42][R64.64+0x40] ;  /* 0x0000402a402cb981 */ /* 0x000168000c1e1d00 */
[----:B------:R0:W5:Y:S04]  /*6480*/  @!P2 LDG.E.128 R40, desc[UR42][R64.64+0x80] ;  /* 0x0000802a4028a981 */ /* 0x000168000c1e1d00 */
[----:B------:R0:W5:Y:S04]  /*6490*/  @!P3 LDG.E.128 R56, desc[UR42][R68.64+0x40] ;  /* 0x0000402a4438b981 */ /* 0x000168000c1e1d00 */
[----:B------:R0:W5:Y:S02]  /*64a0*/  @!P2 LDG.E.128 R52, desc[UR42][R68.64+0x80] ;  /* 0x0000802a4434a981 */ /* 0x000164000c1e1d00 */
.L_x_679:
[----:B------:R-:W-:Y:S05]  /*64b0*/  BSYNC B1 ;  /* 0x0000000000017941 */ /* 0x000fea0003800000 */
.L_x_678:
[----:B------:R-:W-:Y:S01]  /*64c0*/  ISETP.GE.AND P3, PT, R205, R4, PT ;  /* 0x00000004cd00720c */ /* 0x000fe20003f66270 */
[----:B------:R-:W-:Y:S01]  /*64d0*/  BSSY B1, `(.L_x_680) ;  /* 0x000002e000017945 */ /* 0x000fe20003800000 */
[----:B0-----:R-:W-:Y:S02]  /*64e0*/  CS2R R64, SRZ ;  /* 0x0000000000407805 */ /* 0x001fe4000001ff00 */
        /* <DEDUP_REMOVED lines=17> */
[----:B------:R-:W-:Y:S02]  /*6600*/  IADD3.X R65, R28, R0, R35, P2, P5 ;  /* 0x000000001c417210 */ /* 0x000fe400017ea423 */
[----:B------:R-:W-:Y:S02]  /*6610*/  CS2R R72, SRZ ;  /* 0x0000000000487805 */ /* 0x000fe4000001ff00 */
[----:B------:R-:W-:Y:S02]  /*6620*/  IADD3 R0, P2, P5, R108, R88, R36 ;  /* 0x000000586c007210 */ /* 0x000fe40007d5e024 */
[----:B------:R-:W-:-:S02]  /*6630*/  CS2R R86, SRZ ;  /* 0x0000000000567805 */ /* 0x000fc4000001ff00 */
[----:B------:R-:W-:Y:S02]  /*6640*/  CS2R R84, SRZ ;  /* 0x0000000000547805 */ /* 0x000fe4000001ff00 */
[----:B------:R-:W-:Y:S02]  /*6650*/  IADD3.X R3, R30, R3, R38, P2, P5 ;  /* 0x000000031e037210 */ /* 0x000fe400017ea426 */
[----:B------:R-:W-:-:S04]  /*6660*/  LEA R88, P2, R90, UR4, 0x1 ;  /* 0x000000045a587c11 */ /* 0x000fc8000f8408ff */
[----:B------:R-:W-:Y:S02]  /*6670*/  LEA.HI.X R89, R90, UR5, R65, 0x1, P2 ;  /* 0x000000055a597c11 */ /* 0x000fe400090f0c41 */
[----:B------:R-:W-:-:S04]  /*6680*/  LEA R90, P2, R0, UR6, 0x1 ;  /* 0x00000006005a7c11 */ /* 0x000fc8000f8408ff */
[----:B------:R-:W-:Y:S02]  /*6690*/  LEA.HI.X R91, R0, UR7, R3, 0x1, P2 ;  /* 0x00000007005b7c11 */ /* 0x000fe400090f0c03 */
[----:B------:R-:W-:Y:S02]  /*66a0*/  ISETP.GE.AND P2, PT, R18, R117, PT ;  /* 0x000000751200720c */ /* 0x000fe40003f46270 */
[----:B------:R-:W-:Y:S02]  /*66b0*/  CS2R R70, SRZ ;  /* 0x0000000000467805 */ /* 0x000fe4000001ff00 */
[----:B------:R-:W-:Y:S02]  /*66c0*/  CS2R R68, SRZ ;  /* 0x0000000000447805 */ /* 0x000fe4000001ff00 */
[----:B------:R-:W-:Y:S02]  /*66d0*/  CS2R R82, SRZ ;  /* 0x0000000000527805 */ /* 0x000fe4000001ff00 */
[----:B------:R-:W-:-:S05]  /*66e0*/  CS2R R80, SRZ ;  /* 0x0000000000507805 */ /* 0x000fca000001ff00 */
[----:B------:R0:W5:Y:S04]  /*66f0*/  @!P2 LDG.E.128 R72, desc[UR42][R88.64] ;  /* 0x0000002a5848a981 */ /* 0x000168000c1e1d00 */
[----:B------:R0:W5:Y:S01]  /*6700*/  @!P2 LDG.E.128 R84, desc[UR42][R90.64] ;  /* 0x0000002a5a54a981 */ /* 0x000162000c1e1d00 */
[----:B------:R-:W-:Y:S02]  /*6710*/  ISETP.GE.AND P2, PT, R101, R117, PT ;  /* 0x000000756500720c */ /* 0x000fe40003f46270 */
[----:B------:R-:W-:Y:S02]  /*6720*/  CS2R R66, SRZ ;  /* 0x0000000000427805 */ /* 0x000fe4000001ff00 */
[----:B------:R-:W-:Y:S02]  /*6730*/  CS2R R64, SRZ ;  /* 0x0000000000407805 */ /* 0x000fe4000001ff00 */
[----:B------:R-:W-:-:S02]  /*6740*/  CS2R R78, SRZ ;  /* 0x00000000004e7805 */ /* 0x000fc4000001ff00 */
[----:B------:R-:W-:-:S05]  /*6750*/  CS2R R76, SRZ ;  /* 0x00000000004c7805 */ /* 0x000fca000001ff00 */
[----:B------:R0:W5:Y:S04]  /*6760*/  @!P2 LDG.E.128 R68, desc[UR42][R88.64+0x40] ;  /* 0x0000402a5844a981 */ /* 0x000168000c1e1d00 */
[----:B------:R0:W5:Y:S01]  /*6770*/  @!P2 LDG.E.128 R80, desc[UR42][R90.64+0x40] ;  /* 0x0000402a5a50a981 */ /* 0x000162000c1e1d00 */
[----:B------:R-:W-:-:S13]  /*6780*/  ISETP.GE.AND P2, PT, R100, R117, PT ;  /* 0x000000756400720c */ /* 0x000fda0003f46270 */
[----:B------:R0:W5:Y:S04]  /*6790*/  @!P2 LDG.E.128 R64, desc[UR42][R88.64+0x80] ;  /* 0x0000802a5840a981 */ /* 0x000168000c1e1d00 */
[----:B------:R0:W5:Y:S02]  /*67a0*/  @!P2 LDG.E.128 R76, desc[UR42][R90.64+0x80] ;  /* 0x0000802a5a4ca981 */ /* 0x000164000c1e1d00 */
.L_x_681:
[----:B------:R-:W-:Y:S05]  /*67b0*/  BSYNC B1 ;  /* 0x0000000000017941 */ /* 0x000fea0003800000 */
.L_x_680:
[----:B------:R-:W-:Y:S01]  /*67c0*/  IMAD.MOV.U32 R3, RZ, RZ, R41 ;  /* 0x000000ffff037224 */ /* 0x000fe200078e0029 */
[----:B------:R-:W-:Y:S01]  /*67d0*/  PRMT R174, R174, 0x5410, R93 ;  /* 0x00005410aeae7816 */ /* 0x000fe2000000005d */
[----:B0-----:R-:W-:Y:S01]  /*67e0*/  IMAD.MOV.U32 R88, RZ, RZ, R46 ;  /* 0x000000ffff587224 */ /* 0x001fe200078e002e */
[----:B------:R-:W-:Y:S01]  /*67f0*/  UISETP.NE.AND UP0, UPT, UR37, 0x3, UPT ;  /* 0x000000032500788c */ /* 0x000fe2000bf05270 */
        /* <DEDUP_REMOVED lines=23> */
[----:B------:R-:W-:-:S02]  /*6970*/  MOV R0, R55 ;  /* 0x0000003700007202 */ /* 0x000fc40000000f00 */
        /* <DEDUP_REMOVED lines=22> */
[----:B------:R-:W-:Y:S01]  /*6ae0*/  PLOP3.LUT P2, PT, PT, PT, UP0, 0x80, 0x0 ;  /* 0x000000000000781c */ /* 0x000fe20003f4f008 */
[----:B------:R-:W-:Y:S01]  /*6af0*/  IMAD.MOV.U32 R89, RZ, RZ, R67 ;  /* 0x000000ffff597224 */ /* 0x000fe200078e0043 */
[----:B------:R-:W-:Y:S01]  /*6b00*/  PRMT R153, R88, 0x5410, R3 ;  /* 0x0000541058997816 */ /* 0x000fe20000000003 */
[----:B------:R-:W-:Y:S01]  /*6b10*/  IMAD.MOV.U32 R88, RZ, RZ, R68 ;  /* 0x000000ffff587224 */ /* 0x000fe200078e0044 */
[----:B------:R-:W-:Y:S01]  /*6b20*/  PRMT R156, R0, 0x7610, R156 ;  /* 0x00007610009c7816 */ /* 0x000fe2000000009c */
[----:B------:R-:W-:Y:S01]  /*6b30*/  IMAD.MOV.U32 R3, RZ, RZ, R69 ;  /* 0x000000ffff037224 */ /* 0x000fe200078e0045 */
[----:B------:R-:W-:Y:S01]  /*6b40*/  PRMT R152, R152, 0x5410, R89 ;  /* 0x0000541098987816 */ /* 0x000fe20000000059 */
[----:B------:R-:W-:-:S02]  /*6b50*/  IMAD.MOV.U32 R0, RZ, RZ, R74 ;  /* 0x000000ffff007224 */ /* 0x000fc400078e004a */
[----:B------:R-:W-:Y:S01]  /*6b60*/  IMAD.MOV.U32 R89, RZ, RZ, R71 ;  /* 0x000000ffff597224 */ /* 0x000fe200078e0047 */
[----:B------:R-:W-:Y:S01]  /*6b70*/  PRMT R158, R88, 0x5410, R3 ;  /* 0x00005410589e7816 */ /* 0x000fe20000000003 */
[----:B------:R-:W-:Y:S01]  /*6b80*/  IMAD.MOV.U32 R88, RZ, RZ, R72 ;  /* 0x000000ffff587224 */ /* 0x000fe200078e0048 */
[----:B------:R-:W-:Y:S01]  /*6b90*/  PRMT R167, R0, 0x7610, R167 ;  /* 0x0000761000a77816 */ /* 0x000fe200000000a7 */
[----:B------:R-:W-:Y:S01]  /*6ba0*/  IMAD.MOV.U32 R3, RZ, RZ, R73 ;  /* 0x000000ffff037224 */ /* 0x000fe200078e0049 */
[----:B------:R-:W-:Y:S01]  /*6bb0*/  PRMT R156, R156, 0x5410, R89 ;  /* 0x000054109c9c7816 */ /* 0x000fe20000000059 */
[----:B------:R-:W-:Y:S02]  /*6bc0*/  IMAD.MOV.U32 R0, RZ, RZ, R78 ;  /* 0x000000ffff007224 */ /* 0x000fe400078e004e */
        /* <DEDUP_REMOVED lines=18> */
[----:B------:R-:W-:-:S02]  /*6cf0*/  IMAD.MOV.U32 R3, RZ, RZ, R84 ;  /* 0x000000ffff037224 */ /* 0x000fc400078e0054 */
[----:B------:R-:W-:Y:S01]  /*6d00*/  IMAD.MOV.U32 R0, RZ, RZ, R85 ;  /* 0x000000ffff007224 */ /* 0x000fe200078e0055 */
[----:B------:R-:W-:-:S04]  /*6d10*/  PRMT R169, R89, 0x5410, R88 ;  /* 0x0000541059a97816 */ /* 0x000fc80000000058 */
[----:B------:R-:W-:Y:S01]  /*6d20*/  PRMT R170, R3, 0x5410, R0 ;  /* 0x0000541003aa7816 */ /* 0x000fe20000000000 */
[----:B------:R-:W-:Y:S06]  /*6d30*/  @!P2 BRA `(.L_x_682) ;  /* 0x000000000004a947 */ /* 0x000fec0003800000 */
[----:B------:R-:W-:Y:S01]  /*6d40*/  BPT.TRAP 0x1 ;  /* 0x000000040000795c */ /* 0x000fe20000300000 */
.L_x_682:
[----:B------:R-:W-:Y:S01]  /*6d50*/  LEA R3, R16, R2, 0x3 ;  /* 0x0000000210037211 */ /* 0x000fe200078e18ff */
[----:B------:R-:W0:Y:S01]  /*6d60*/  LDC R147, c[0x0][0x2f4] ;  /* 0x0000bd00ff937b82 */ /* 0x000e220000000800 */
[----:B------:R-:W-:Y:S01]  /*6d70*/  SHF.L.U32 R0, R184, 0x1f, RZ ;  /* 0x0000001fb8007819 */ /* 0x000fe200000006ff */
[----:B------:R-:W-:Y:S01]  /*6d80*/  BSSY B1, `(.L_x_683) ;  /* 0x0000005000017945 */ /* 0x000fe20003800000 */
[----:B------:R-:W-:Y:S02]  /*6d90*/  IMAD.MOV.U32 R127, RZ, RZ, R92 ;  /* 0x000000ffff7f7224 */ /* 0x000fe400078e005c */
[----:B------:R-:W1:Y:S03]  /*6da0*/  SYNCS.PHASECHK.TRANS64.TRYWAIT P5, [R3+URZ+0x34890], R0 ;  /* 0x03489000030075a7 */ /* 0x000e6600080a017f */
[----:B------:R-:W2:Y:S01]  /*6db0*/  LDC.64 R128, c[0x0][0x300] ;  /* 0x0000c000ff807b82 */ /* 0x000ea20000000a00 */
[----:B-1----:R-:W-:Y:S05]  /*6dc0*/  @!P5 BRA `(.L_x_684) ;  /* 0x000001a00004d947 */ /* 0x002fea0003800000 */
.L_x_983:
[----:B------:R-:W-:Y:S05]  /*6dd0*/  BSYNC B1 ;  /* 0x0000000000017941 */ /* 0x000fea0003800000 */
.L_x_683:
[----:B------:R-:W-:Y:S01]  /*6de0*/  BSSY B1, `(.L_x_685) ;  /* 0x0000194000017945 */ /* 0x000fe20003800000 */
[----:B0-----:R-:W-:-:S03]  /*6df0*/  IMAD.IADD R148, R147, 0x1, -R122 ;  /* 0x0000000193947824 */ /* 0x001fc600078e0a7a */
[----:B------:R-:W-:Y:S05]  /*6e00*/  @P4 BRA `(.L_x_686) ;  /* 0x0000001800444947 */ /* 0x000fea0003800000 */
[----:B------:R-:W-:Y:S01]  /*6e10*/  ISETP.NE.AND P4, PT, R14, RZ, PT ;  /* 0x000000ff0e00720c */ /* 0x000fe20003f85270 */
[-C--:B--2---:R-:W-:Y:S01]  /*6e20*/  IMAD R157, R145, R128.reuse, RZ ;  /* 0x00000080919d7224 */ /* 0x084fe200078e02ff */
[----:B------:R-:W-:Y:S01]  /*6e30*/  BSSY B2, `(.L_x_687) ;  /* 0x0000087000027945 */ /* 0x000fe20003800000 */
[----:B------:R-:W-:-:S04]  /*6e40*/  IMAD.WIDE.U32 R132, R17, R128, R126 ;  /* 0x0000008011847225 */ /* 0x000fc800078e007e */
[----:B------:R-:W-:-:S04]  /*6e50*/  IMAD R157, R17, R129, R157 ;  /* 0x00000081119d7224 */ /* 0x000fc800078e029d */
[----:B------:R-:W-:Y:S02]  /*6e60*/  IMAD.IADD R157, R157, 0x1, R133 ;  /* 0x000000019d9d7824 */ /* 0x000fe400078e0285 */
[----:B------:R-:W-:Y:S05]  /*6e70*/  @!P4 BRA `(.L_x_688) ;  /* 0x000000080008c947 */ /* 0x000fea0003800000 */
[----:B------:R-:W-:Y:S01]  /*6e80*/  SEL R88, R122, R148, !P0 ;  /* 0x000000947a587207 */ /* 0x000fe20004000000 */
[----:B------:R-:W-:Y:S01]  /*6e90*/  BSSY B3, `(.L_x_689) ;  /* 0x0000074000037945 */ /* 0x000fe20003800000 */
[----:B------:R-:W-:Y:S02]  /*6ea0*/  ISETP.GE.AND P4, PT, R18, R117, PT ;  /* 0x000000751200720c */ /* 0x000fe40003f86270 */
[----:B------:R-:W-:-:S04]  /*6eb0*/  SHF.R.S32.HI R89, RZ, 0x1f, R88 ;  /* 0x0000001fff597819 */ /* 0x000fc80000011458 */
[----:B------:R-:W-:-:S04]  /*6ec0*/  LEA.HI R89, R89, R88, RZ, 0x4 ;  /* 0x0000005859597211 */ /* 0x000fc800078f20ff */
[----:B------:R-:W-:-:S04]  /*6ed0*/  LEA.HI.SX32 R161, R89, R114, 0x1c ;  /* 0x0000007259a17211 */ /* 0x000fc800078fe2ff */
[----:B------:R-:W-:-:S04]  /*6ee0*/  SHF.R.S32.HI R88, RZ, 0x1f, R161 ;  /* 0x0000001fff587819 */ /* 0x000fc800000114a1 */
[----:B------:R-:W-:Y:S01]  /*6ef0*/  LEA.HI R88, R88, R161, RZ, 0x3 ;  /* 0x000000a158587211 */ /* 0x000fe200078f18ff */
[----:B------:R-:W-:-:S04]  /*6f00*/  IMAD.SHL.U32 R161, R161, 0x8, RZ ;  /* 0x00000008a1a17824 */ /* 0x000fc800078e00ff */
[----:B------:R-:W-:Y:S01]  /*6f10*/  IMAD.SHL.U32 R88, R88, 0x400, RZ ;  /* 0x0000040058587824 */ /* 0x000fe200078e00ff */
[----:B------:R-:W-:-:S04]  /*6f20*/  LOP3.LUT R89, R191, 0x38, R161, 0xf8, !PT ;  /* 0x00000038bf597812 */ /* 0x000fc800078ef8a1 */
[----:B------:R-:W-:Y:S02]  /*6f30*/  LOP3.LUT R88, R88, 0x7fffe000, RZ, 0xc0, !PT ;  /* 0x7fffe00058587812 */ /* 0x000fe400078ec0ff */
[----:B------:R-:W-:-:S03]  /*6f40*/  LOP3.LUT R89, R89, R193, RZ, 0x3c, !PT ;  /* 0x000000c159597212 */ /* 0x000fc600078e3cff */
[----:B------:R-:W-:-:S04]  /*6f50*/  IMAD R88, R192, 0x200, R88 ;  /* 0x00000200c0587824 */ /* 0x000fc800078e0258 */
[----:B------:R-:W-:-:S04]  /*6f60*/  IMAD.IADD R88, R88, 0x1, R89 ;  /* 0x0000000158587824 */ /* 0x000fc800078e0259 */
[C---:B------:R-:W-:Y:S02]  /*6f70*/  IMAD R92, R16.reuse, 0x6000, R88 ;  /* 0x00006000105c7824 */ /* 0x040fe400078e0258 */
[----:B------:R-:W-:Y:S02]  /*6f80*/  IMAD R88, R16, 0x6000, R143 ;  /* 0x0000600010587824 */ /* 0x000fe400078e028f */
[--C-:B------:R-:W-:Y:S02]  /*6f90*/  IMAD R92, R92, 0x2, R2.reuse ;  /* 0x000000025c5c7824 */ /* 0x100fe400078e0202 */
[----:B------:R-:W-:-:S04]  /*6fa0*/  IMAD R88, R88, 0x2, R2 ;  /* 0x0000000258587824 */ /* 0x000fc800078e0202 */
[----:B------:R-:W0:Y:S04]  /*6fb0*/  LDS.128 R92, [R92+0x1c400] ;  /* 0x01c400005c5c7984 */ /* 0x000e280000000c00 */
[----:B------:R-:W2:Y:S01]  /*6fc0*/  LDS.128 R88, [R88+0x1c400] ;  /* 0x01c4000058587984 */ /* 0x000ea20000000c00 */
[----:B------:R-:W-:Y:S05]  /*6fd0*/  @P4 BRA `(.L_x_690) ;  /* 0x00000004007c4947 */ /* 0x000fea0003800000 */
[--C-:B------:R-:W-:Y:S02]  /*6fe0*/  SHF.R.U64 R164, R48, 0x10, R49.reuse ;  /* 0x0000001030a47819 */ /* 0x100fe40000001231 */
[----:B------:R-:W-:Y:S02]  /*6ff0*/  SHF.R.U32.HI R48, RZ, 0x10, R49 ;  /* 0x00000010ff307819 */ /* 0x000fe40000011631 */
[--C-:B------:R-:W-:Y:S02]  /*7000*/  SHF.R.U64 R49, R60, 0x10, R61.reuse ;  /* 0x000000103c317819 */ /* 0x100fe4000000123d */
[----:B------:R-:W-:Y:S02]  /*7010*/  SHF.R.U32.HI R60, RZ, 0x10, R61 ;  /* 0x00000010ff3c7819 */ /* 0x000fe4000001163d */
[--C-:B------:R-:W-:Y:S02]  /*7020*/  SHF.R.U64 R50, R50, 0x10, R51.reuse ;  /* 0x0000001032327819 */ /* 0x100fe40000001233 */
[----:B------:R-:W-:-:S02]  /*7030*/  SHF.R.U32.HI R162, RZ, 0x10, R51 ;  /* 0x00000010ffa27819 */ /* 0x000fc40000011633 */
[--C-:B------:R-:W-:Y:S02]  /*7040*/  SHF.R.U64 R61, R62, 0x10, R63.reuse ;  /* 0x000000103e3d7819 */ /* 0x100fe4000000123f */
[----:B------:R-:W-:Y:S02]  /*7050*/  SHF.R.U32.HI R51, RZ, 0x10, R63 ;  /* 0x00000010ff337819 */ /* 0x000fe4000001163f */
[----:B------:R-:W-:Y:S02]  /*7060*/  PRMT R60, R178, 0x5432, R60 ;  /* 0x00005432b23c7816 */ /* 0x000fe4000000003c */
[----:B------:R-:W-:Y:S02]  /*7070*/  PRMT R63, R176, 0x5432, R48 ;  /* 0x00005432b03f7816 */ /* 0x000fe40000000030 */
[----:B------:R-:W-:Y:S01]  /*7080*/  PRMT R62, R163, 0x5432, R50 ;  /* 0x00005432a33e7816 */ /* 0x000fe20000000032 */
[----:B------:R-:W-:Y:S01]  /*7090*/  IMAD.U32 R50, R60, 0x10000, RZ ;  /* 0x000100003c327824 */ /* 0x000fe200078e00ff */
[----:B------:R-:W-:Y:S01]  /*70a0*/  PRMT R48, R165, 0x5432, R162 ;  /* 0x00005432a5307816 */ /* 0x000fe200000000a2 */
[----:B0-----:R-:W-:Y:S01]  /*70b0*/  IMAD.U32 R165, R93, 0x10000, RZ ;  /* 0x000100005da57824 */ /* 0x001fe200078e00ff */
[----:B------:R-:W-:Y:S01]  /*70c0*/  PRMT R49, R163, 0x5410, R49 ;  /* 0x00005410a3317816 */ /* 0x000fe20000000031 */
[----:B------:R-:W-:Y:S01]  /*70d0*/  IMAD.U32 R163, R63, 0x10000, RZ ;  /* 0x000100003fa37824 */ /* 0x000fe200078e00ff */
[----:B------:R-:W-:Y:S01]  /*70e0*/  PRMT R164, R166, 0x5432, R164 ;  /* 0x00005432a6a47816 */ /* 0x000fe200000000a4 */
[----:B--2---:R-:W-:-:S02]  /*70f0*/  IMAD.U32 R162, R89, 0x10000, RZ ;  /* 0x0001000059a27824 */ /* 0x004fc400078e00ff */
[CC--:B------:R-:W-:Y:S01]  /*7100*/  FMUL.FTZ R166, R165.reuse, R50.reuse ;  /* 0x00000032a5a67220 */ /* 0x0c0fe20000410000 */
[-C--:B------:R-:W-:Y:S01]  /*7110*/  FMUL.FTZ R165, R165, R163.reuse ;  /* 0x000000a3a5a57220 */ /* 0x080fe20000410000 */
[----:B------:R-:W-:Y:S02]  /*7120*/  LOP3.LUT R93, R93, 0xffff0000, RZ, 0xc0, !PT ;  /* 0xffff00005d5d7812 */ /* 0x000fe400078ec0ff */
[C---:B------:R-:W-:Y:S01]  /*7130*/  FFMA.FTZ R163, R162.reuse, R163, -R166 ;  /* 0x000000a3a2a37223 */ /* 0x040fe200000108a6 */
[----:B------:R-:W-:Y:S01]  /*7140*/  FFMA.FTZ R162, R162, R50, R165 ;  /* 0x00000032a2a27223 */ /* 0x000fe200000100a5 */
[----:B------:R-:W-:Y:S01]  /*7150*/  LOP3.LUT R165, R63, 0xffff0000, RZ, 0xc0, !PT ;  /* 0xffff00003fa57812 */ /* 0x000fe200078ec0ff */
[----:B------:R-:W-:Y:S01]  /*7160*/  IMAD.U32 R166, R95, 0x10000, RZ ;  /* 0x000100005fa67824 */ /* 0x000fe200078e00ff */
[----:B------:R-:W-:Y:S02]  /*7170*/  LOP3.LUT R63, R60, 0xffff0000, RZ, 0xc0, !PT ;  /* 0xffff00003c3f7812 */ /* 0x000fe400078ec0ff */
[----:B------:R-:W-:Y:S01]  /*7180*/  LOP3.LUT R50, R89, 0xffff0000, RZ, 0xc0, !PT ;  /* 0xffff000059327812 */ /* 0x000fe200078ec0ff */
[C---:B------:R-:W-:Y:S01]  /*7190*/  FMUL.FTZ R89, R93.reuse, R165 ;  /* 0x000000a55d597220 */ /* 0x040fe20000410000 */
[----:B------:R-:W-:Y:S01]  /*71a0*/  PRMT R51, R182, 0x5410, R51 ;  /* 0x00005410b6337816 */ /* 0x000fe20000000033 */
[----:B------:R-:W-:Y:S01]  /*71b0*/  FMUL.FTZ R60, R93, R63 ;  /* 0x0000003f5d3c7220 */ /* 0x000fe20000410000 */
[----:B------:R-:W-:Y:S01]  /*71c0*/  IMAD.U32 R93, R91, 0x10000, RZ ;  /* 0x000100005b5d7824 */ /* 0x000fe200078e00ff */
[----:B------:R-:W-:-:S02]  /*71d0*/  LOP3.LUT R95, R95, 0xffff0000, RZ, 0xc0, !PT ;  /* 0xffff00005f5f7812 */ /* 0x000fc400078ec0ff */
[C---:B------:R-:W-:Y:S01]  /*71e0*/  FFMA.FTZ R60, R50.reuse, R165, -R60 ;  /* 0x000000a5323c7223 */ /* 0x040fe2000001083c */
[----:B------:R-:W-:Y:S02]  /*71f0*/  IMAD.U32 R165, R51, 0x10000, RZ ;  /* 0x0001000033a57824 */ /* 0x000fe400078e00ff */
[----:B------:R-:W-:Y:S01]  /*7200*/  FFMA.FTZ R50, R50, R63, R89 ;  /* 0x0000003f32327223 */ /* 0x000fe20000010059 */
[C---:B------:R-:W-:Y:S01]  /*7210*/  IMAD.U32 R63, R48.reuse, 0x10000, RZ ;  /* 0x00010000303f7824 */ /* 0x040fe200078e00ff */
[----:B------:R-:W-:Y:S01]  /*7220*/  LOP3.LUT R48, R48, 0xffff0000, RZ, 0xc0, !PT ;  /* 0xffff000030307812 */ /* 0x000fe200078ec0ff */
[C---:B------:R-:W-:Y:S01]  /*7230*/  FMUL.FTZ R89, R166.reuse, R165 ;  /* 0x000000a5a6597220 */ /* 0x040fe20000410000 */
[----:B------:R-:W-:Y:S02]  /*7240*/  LOP3.LUT R91, R91, 0xffff0000, RZ, 0xc0, !PT ;  /* 0xffff00005b5b7812 */ /* 0x000fe400078ec0ff */
[----:B------:R-:W-:Y:S01]  /*7250*/  PRMT R61, R181, 0x5410, R61 ;  /* 0x00005410b53d7816 */ /* 0x000fe2000000003d */
[-C--:B------:R-:W-:Y:S01]  /*7260*/  FFMA.FTZ R89, R93, R63.reuse, -R89 ;  /* 0x0000003f5d597223 */ /* 0x080fe20000010859 */
[----:B------:R-:W-:Y:S01]  /*7270*/  FMUL.FTZ R63, R166, R63 ;  /* 0x0000003fa63f7220 */ /* 0x000fe20000410000 */
[----:B------:R-:W-:-:S02]  /*7280*/  F2FP.BF16.F32.PACK_AB R60, R60, R163 ;  /* 0x000000a33c3c723e */ /* 0x000fc400000010ff */
[----:B------:R-:W-:Y:S01]  /*7290*/  F2FP.BF16.F32.PACK_AB R50, R50, R162 ;  /* 0x000000a23232723e */ /* 0x000fe200000010ff */
[----:B------:R-:W-:Y:S01]  /*72a0*/  FFMA.FTZ R63, R93, R165, R63 ;  /* 0x000000a55d3f7223 */ /* 0x000fe2000001003f */
[----:B------:R-:W-:Y:S01]  /*72b0*/  LOP3.LUT R93, R51, 0xffff0000, RZ, 0xc0, !PT ;  /* 0xffff0000335d7812 */ /* 0x000fe200078ec0ff */
[----:B------:R-:W-:-:S04]  /*72c0*/  IMAD.U32 R165, R164, 0x10000, RZ ;  /* 0x00010000a4a57824 */ /* 0x000fc800078e00ff */
[----:B------:R-:W-:-:S04]  /*72d0*/  FMUL.FTZ R51, R95, R93 ;  /* 0x0000005d5f337220 */ /* 0x000fc80000410000 */
[-C--:B------:R-:W-:Y:S01]  /*72e0*/  FFMA.FTZ R51, R91, R48.reuse, -R51 ;  /* 0x000000305b337223 */ /* 0x080fe20000010833 */
[----:B------:R-:W-:Y:S01]  /*72f0*/  FMUL.FTZ R48, R95, R48 ;  /* 0x000000305f307220 */ /* 0x000fe20000410000 */
[C---:B------:R-:W-:Y:S01]  /*7300*/  IMAD.U32 R95, R92.reuse, 0x10000, RZ ;  /* 0x000100005c5f7824 */ /* 0x040fe200078e00ff */
[----:B------:R-:W-:Y:S02]  /*7310*/  LOP3.LUT R92, R92, 0xffff0000, RZ, 0xc0, !PT ;  /* 0xffff00005c5c7812 */ /* 0x000fe400078ec0ff */
[----:B------:R-:W-:Y:S01]  /*7320*/  FFMA.FTZ R48, R91, R93, R48 ;  /* 0x0000005d5b307223 */ /* 0x000fe20000010030 */
[----:B------:R-:W-:Y:S01]  /*7330*/  IMAD.U32 R93, R49, 0x10000, RZ ;  /* 0x00010000315d7824 */ /* 0x000fe200078e00ff */
[----:B------:R-:W-:Y:S01]  /*7340*/  F2FP.BF16.F32.PACK_AB R51, R51, R89 ;  /* 0x000000593333723e */ /* 0x000fe200000010ff */
[C---:B------:R-:W-:Y:S01]  /*7350*/  IMAD.U32 R91, R88.reuse, 0x10000, RZ ;  /* 0x00010000585b7824 */ /* 0x040fe200078e00ff */
[----:B------:R-:W-:Y:S01]  /*7360*/  LOP3.LUT R88, R88, 0xffff0000, RZ, 0xc0, !PT ;  /* 0xffff000058587812 */ /* 0x000fe200078ec0ff */
[C---:B------:R-:W-:Y:S01]  /*7370*/  FMUL.FTZ R166, R95.reuse, R93 ;  /* 0x0000005d5fa67220 */ /* 0x040fe20000410000 */
[----:B------:R-:W-:Y:S01]  /*7380*/  FMUL.FTZ R95, R95, R165 ;  /* 0x000000a55f5f7220 */ /* 0x000fe20000410000 */
[----:B------:R-:W-:Y:S01]  /*7390*/  F2FP.BF16.F32.PACK_AB R48, R48, R63 ;  /* 0x0000003f3030723e */ /* 0x000fe200000010ff */
[----:B------:R-:W-:-:S02]  /*73a0*/  IMAD.MOV.U32 R89, RZ, RZ, R60 ;  /* 0x000000ffff597224 */ /* 0x000fc400078e003c */
[C---:B------:R-:W-:Y:S01]  /*73b0*/  FFMA.FTZ R166, R91.reuse, R165, -R166 ;  /* 0x000000a55ba67223 */ /* 0x040fe200000108a6 */
[----:B------:R-:W-:Y:S01]  /*73c0*/  FFMA.FTZ R95, R91, R93, R95 ;  /* 0x0000005d5b5f7223 */ /* 0x000fe2000001005f */
[----:B------:R-:W-:Y:S02]  /*73d0*/  LOP3.LUT R91, R49, 0xffff0000, RZ, 0xc0, !PT ;  /* 0xffff0000315b7812 */ /* 0x000fe400078ec0ff */
[----:B------:R-:W-:Y:S01]  /*73e0*/  LOP3.LUT R49, R164, 0xffff0000, RZ, 0xc0, !PT ;  /* 0xffff0000a4317812 */ /* 0x000fe200078ec0ff */
[C---:B------:R-:W-:Y:S01]  /*73f0*/  IMAD.U32 R164, R62.reuse, 0x10000, RZ ;  /* 0x000100003ea47824 */ /* 0x040fe200078e00ff */
[----:B------:R-:W-:Y:S01]  /*7400*/  LOP3.LUT R62, R62, 0xffff0000, RZ, 0xc0, !PT ;  /* 0xffff00003e3e7812 */ /* 0x000fe200078ec0ff */
[C---:B------:R-:W-:Y:S02]  /*7410*/  FMUL.FTZ R93, R92.reuse, R91 ;  /* 0x0000005b5c5d7220 */ /* 0x040fe40000410000 */
[-C--:B------:R-:W-:Y:S02]  /*7420*/  FMUL.FTZ R92, R92, R49.reuse ;  /* 0x000000315c5c7220 */ /* 0x080fe40000410000 */
[----:B------:R-:W-:Y:S01]  /*7430*/  FFMA.FTZ R49, R88, R49, -R93 ;  /* 0x0000003158317223 */ /* 0x000fe2000001085d */
[----:B------:R-:W-:-:S02]  /*7440*/  IMAD.U32 R93, R94, 0x10000, RZ ;  /* 0x000100005e5d7824 */ /* 0x000fc400078e00ff */
[----:B------:R-:W-:Y:S01]  /*7450*/  FFMA.FTZ R88, R88, R91, R92 ;  /* 0x0000005b58587223 */ /* 0x000fe2000001005c */
[C---:B------:R-:W-:Y:S01]  /*7460*/  IMAD.U32 R92, R61.reuse, 0x10000, RZ ;  /* 0x000100003d5c7824 */ /* 0x040fe200078e00ff */
[----:B------:R-:W-:Y:S01]  /*7470*/  LOP3.LUT R94, R94, 0xffff0000, RZ, 0xc0, !PT ;  /* 0xffff00005e5e7812 */ /* 0x000fe200078ec0ff */
[C---:B------:R-:W-:Y:S01]  /*7480*/  IMAD.U32 R91, R90.reuse, 0x10000, RZ ;  /* 0x000100005a5b7824 */ /* 0x040fe200078e00ff */
[----:B------:R-:W-:Y:S01]  /*7490*/  LOP3.LUT R61, R61, 0xffff0000, RZ, 0xc0, !PT ;  /* 0xffff00003d3d7812 */ /* 0x000fe200078ec0ff */
[C---:B------:R-:W-:Y:S01]  /*74a0*/  FMUL.FTZ R165, R93.reuse, R92 ;  /* 0x0000005c5da57220 */ /* 0x040fe20000410000 */
[-C--:B------:R-:W-:Y:S01]  /*74b0*/  FMUL.FTZ R93, R93, R164.reuse ;  /* 0x000000a45d5d7220 */ /* 0x080fe20000410000 */
[----:B------:R-:W-:Y:S02]  /*74c0*/  LOP3.LUT R90, R90, 0xffff0000, RZ, 0xc0, !PT ;  /* 0xffff00005a5a7812 */ /* 0x000fe400078ec0ff */
[C---:B------:R-:W-:Y:S01]  /*74d0*/  FFMA.FTZ R165, R91.reuse, R164, -R165 ;  /* 0x000000a45ba57223 */ /* 0x040fe200000108a5 */
[----:B------:R-:W-:Y:S01]  /*74e0*/  FFMA.FTZ R93, R91, R92, R93 ;  /* 0x0000005c5b5d7223 */ /* 0x000fe2000001005d */
[C---:B------:R-:W-:Y:S01]  /*74f0*/  FMUL.FTZ R91, R94.reuse, R61 ;  /* 0x0000003d5e5b7220 */ /* 0x040fe20000410000 */
[----:B------:R-:W-:Y:S01]  /*7500*/  FMUL.FTZ R94, R94, R62 ;  /* 0x0000003e5e5e7220 */ /* 0x000fe20000410000 */
[----:B------:R-:W-:-:S02]  /*7510*/  F2FP.BF16.F32.PACK_AB R95, R88, R95 ;  /* 0x0000005f585f723e */ /* 0x000fc400000010ff */
[C---:B------:R-:W-:Y:S01]  /*7520*/  FFMA.FTZ R91, R90.reuse, R62, -R91 ;  /* 0x0000003e5a5b7223 */ /* 0x040fe2000001085b */
[----:B------:R-:W-:Y:S01]  /*7530*/  FFMA.FTZ R94, R90, R61, R94 ;  /* 0x0000003d5a5e7223 */ /* 0x000fe2000001005e */
[----:B------:R-:W-:Y:S01]  /*7540*/  F2FP.BF16.F32.PACK_AB R49, R49, R166 ;  /* 0x000000a63131723e */ /* 0x000fe200000010ff */
[----:B------:R-:W-:Y:S02]  /*7550*/  IMAD.MOV.U32 R92, RZ, RZ, R95 ;  /* 0x000000ffff5c7224 */ /* 0x000fe400078e005f */
[----:B------:R-:W-:Y:S01]  /*7560*/  F2FP.BF16.F32.PACK_AB R91, R91, R165 ;  /* 0x000000a55b5b723e */ /* 0x000fe200000010ff */
[----:B------:R-:W-:Y:S01]  /*7570*/  IMAD.MOV.U32 R95, RZ, RZ, R48 ;  /* 0x000000ffff5f7224 */ /* 0x000fe200078e0030 */
[----:B------:R-:W-:Y:S01]  /*7580*/  F2FP.BF16.F32.PACK_AB R94, R94, R93 ;  /* 0x0000005d5e5e723e */ /* 0x000fe200000010ff */
[----:B------:R-:W-:Y:S02]  /*7590*/  IMAD.MOV.U32 R88, RZ, RZ, R49 ;  /* 0x000000ffff587224 */ /* 0x000fe400078e0031 */
[----:B------:R-:W-:-:S02]  /*75a0*/  IMAD.MOV.U32 R90, RZ, RZ, R91 ;  /* 0x000000ffff5a7224 */ /* 0x000fc400078e005b */
[----:B------:R-:W-:Y:S02]  /*75b0*/  IMAD.MOV.U32 R93, RZ, RZ, R50 ;  /* 0x000000ffff5d7224 */ /* 0x000fe400078e0032 */
[----:B------:R-:W-:-:S07]  /*75c0*/  IMAD.MOV.U32 R91, RZ, RZ, R51 ;  /* 0x000000ffff5b7224 */ /* 0x000fce00078e0033 */
.L_x_690:
[----:B------:R-:W-:Y:S05]  /*75d0*/  BSYNC B3 ;  /* 0x0000000000037941 */ /* 0x000fea0003800000 */
.L_x_689:
[----:B------:R-:W-:-:S13]  /*75e0*/  ISETP.GE.AND P4, PT, R161, R147, PT ;  /* 0x00000093a100720c */ /* 0x000fda0003f86270 */
[--C-:B------:R-:W-:Y:S02]  /*75f0*/  @!P4 SHF.R.S32.HI R51, RZ, 0x1f, R161.reuse ;  /* 0x0000001fff33c819 */ /* 0x100fe400000114a1 */
[----:B------:R-:W-:-:S04]  /*7600*/  @!P4 IADD3 R161, P5, P6, R102, R132, R161 ;  /* 0x0000008466a1c210 */ /* 0x000fc80007ebe0a1 */
[----:B------:R-:W-:Y:S02]  /*7610*/  @!P4 IADD3.X R51, R97, R157, R51, P5, P6 ;  /* 0x0000009d6133c210 */ /* 0x000fe40002fec433 */
[----:B------:R-:W-:-:S04]  /*7620*/  IADD3 R49, P5, P6, R102, R132, R27 ;  /* 0x0000008466317210 */ /* 0x000fc80007ebe01b */
[----:B------:R-:W-:Y:S02]  /*7630*/  IADD3.X R50, R97, R157, R13, P5, P6 ;  /* 0x0000009d61327210 */ /* 0x000fe40002fec40d */
[----:B------:R-:W-:-:S04]  /*7640*/  LEA R48, P5, R49, R120, 0x1 ;  /* 0x0000007831307211 */ /* 0x000fc800078a08ff */
[----:B------:R-:W-:Y:S02]  /*7650*/  LEA.HI.X R49, R49, R121, R50, 0x1, P5 ;  /* 0x0000007931317211 */ /* 0x000fe400028f0c32 */
[----:B------:R-:W-:-:S03]  /*7660*/  @!P4 LEA R50, P5, R161, R120, 0x1 ;  /* 0x00000078a132c211 */ /* 0x000fc600078a08ff */
[----:B--2---:R2:W-:Y:S01]  /*7670*/  STG.E.128 desc[UR42][R48.64], R88 ;  /* 0x0000005830007986 */ /* 0x0045e2000c101d2a */
[----:B------:R-:W-:-:S05]  /*7680*/  @!P4 LEA.HI.X R51, R161, R121, R51, 0x1, P5 ;  /* 0x00000079a133c211 */ /* 0x000fca00028f0c33 */
[----:B0-----:R2:W-:Y:S04]  /*7690*/  @!P4 STG.E.128 desc[UR42][R50.64], R92 ;  /* 0x0000005c3200c986 */ /* 0x0015e8000c101d2a */
.L_x_688:
[----:B------:R-:W-:Y:S05]  /*76a0*/  BSYNC B2 ;  /* 0x0000000000027941 */ /* 0x000fea0003800000 */
.L_x_687:
[----:B------:R-:W-:Y:S01]  /*76b0*/  ISETP.NE.AND P4, PT, R10, RZ, PT ;  /* 0x000000ff0a00720c */ /* 0x000fe20003f85270 */
[----:B------:R-:W-:-:S12]  /*76c0*/  BSSY B2, `(.L_x_691) ;  /* 0x0000083000027945 */ /* 0x000fd80003800000 */
[----:B------:R-:W-:Y:S05]  /*76d0*/  @!P4 BRA `(.L_x_692) ;  /* 0x000000080004c947 */ /* 0x000fea0003800000 */
[----:B--2---:R-:W-:Y:S01]  /*76e0*/  SEL R48, R122, R148, !P1 ;  /* 0x000000947a307207 */ /* 0x004fe20004800000 */
[----:B------:R-:W-:Y:S01]  /*76f0*/  BSSY B3, `(.L_x_693) ;  /* 0x000007d000037945 */ /* 0x000fe20003800000 */
[----:B------:R-:W-:Y:S02]  /*7700*/  IADD3 R60, P4, P5, R102, R132, R21 ;  /* 0x00000084663c7210 */ /* 0x000fe40007d9e015 */
[----:B------:R-:W-:Y:S02]  /*7710*/  SHF.R.S32.HI R49, RZ, 0x1f, R48 ;  /* 0x0000001fff317819 */ /* 0x000fe40000011430 */
[----:B------:R-:W-:Y:S02]  /*7720*/  IADD3.X R61, R97, R157, R12, P4, P5 ;  /* 0x0000009d613d7210 */ /* 0x000fe400027ea40c */
[----:B------:R-:W-:-:S04]  /*7730*/  LEA.HI R48, R49, R48, RZ, 0x4 ;  /* 0x0000003031307211 */ /* 0x000fc800078f20ff */
[----:B------:R-:W-:-:S05]  /*7740*/  LEA.HI.SX32 R48, R48, R26, 0x1c ;  /* 0x0000001a30307211 */ /* 0x000fca00078fe2ff */
[----:B------:R-:W-:-:S05]  /*7750*/  IMAD.SHL.U32 R49, R48, 0x8, RZ ;  /* 0x0000000830317824 */ /* 0x000fca00078e00ff */
[----:B------:R-:W-:-:S13]  /*7760*/  ISETP.GE.AND P4, PT, R49, R147, PT ;  /* 0x000000933100720c */ /* 0x000fda0003f86270 */
[--C-:B------:R-:W-:Y:S02]  /*7770*/  @!P4 SHF.R.S32.HI R51, RZ, 0x1f, R49.reuse ;  /* 0x0000001fff33c819 */ /* 0x100fe40000011431 */
[--C-:B------:R-:W-:Y:S02]  /*7780*/  @!P4 IADD3 R50, P5, P6, R102, R132, R49.reuse ;  /* 0x000000846632c210 */ /* 0x100fe40007ebe031 */
[----:B------:R-:W-:Y:S02]  /*7790*/  LOP3.LUT R49, R191, 0x38, R49, 0xf8, !PT ;  /* 0x00000038bf317812 */ /* 0x000fe400078ef831 */
[----:B------:R-:W-:Y:S02]  /*77a0*/  @!P4 IADD3.X R51, R97, R157, R51, P5, P6 ;  /* 0x0000009d6133c210 */ /* 0x000fe40002fec433 */
[----:B------:R-:W-:Y:S02]  /*77b0*/  LEA R88, P5, R60, R120, 0x1 ;  /* 0x000000783c587211 */ /* 0x000fe400078a08ff */
[----:B------:R-:W-:-:S02]  /*77c0*/  LOP3.LUT R49, R49, R193, RZ, 0x3c, !PT ;  /* 0x000000c131317212 */ /* 0x000fc400078e3cff */
[----:B------:R-:W-:Y:S02]  /*77d0*/  LEA.HI.X R89, R60, R121, R61, 0x1, P5 ;  /* 0x000000793c597211 */ /* 0x000fe400028f0c3d */
[----:B------:R-:W-:-:S04]  /*77e0*/  @!P4 LEA R90, P5, R50, R120, 0x1 ;  /* 0x00000078325ac211 */ /* 0x000fc800078a08ff */
[----:B------:R-:W-:Y:S02]  /*77f0*/  @!P4 LEA.HI.X R91, R50, R121, R51, 0x1, P5 ;  /* 0x00000079325bc211 */ /* 0x000fe400028f0c33 */
[----:B------:R-:W-:Y:S02]  /*7800*/  SHF.R.S32.HI R50, RZ, 0x1f, R48 ;  /* 0x0000001fff327819 */ /* 0x000fe40000011430 */
[----:B------:R-:W-:Y:S02]  /*7810*/  ISETP.GE.AND P5, PT, R101, R117, PT ;  /* 0x000000756500720c */ /* 0x000fe40003fa6270 */
[----:B------:R-:W-:-:S05]  /*7820*/  LEA.HI R48, R50, R48, RZ, 0x3 ;  /* 0x0000003032307211 */ /* 0x000fca00078f18ff */
[----:B------:R-:W-:-:S05]  /*7830*/  IMAD.SHL.U32 R48, R48, 0x400, RZ ;  /* 0x0000040030307824 */ /* 0x000fca00078e00ff */
[----:B------:R-:W-:-:S04]  /*7840*/  LOP3.LUT R48, R48, 0x7fffe000, RZ, 0xc0, !PT ;  /* 0x7fffe00030307812 */ /* 0x000fc800078ec0ff */
[----:B------:R-:W-:-:S05]  /*7850*/  LEA R48, R192, R48, 0x9 ;  /* 0x00000030c0307211 */ /* 0x000fca00078e48ff */
[----:B------:R-:W-:Y:S02]  /*7860*/  IMAD.IADD R49, R48, 0x1, R49 ;  /* 0x0000000130317824 */ /* 0x000fe400078e0231 */
[C---:B------:R-:W-:Y:S02]  /*7870*/  IMAD R48, R16.reuse, 0x6000, R142 ;  /* 0x0000600010307824 */ /* 0x040fe400078e028e */
[----:B------:R-:W-:Y:S02]  /*7880*/  IMAD R60, R16, 0x6000, R49 ;  /* 0x00006000103c7824 */ /* 0x000fe400078e0231 */
[--C-:B------:R-:W-:Y:S02]  /*7890*/  IMAD R48, R48, 0x2, R2.reuse ;  /* 0x0000000230307824 */ /* 0x100fe400078e0202 */
[----:B------:R-:W-:-:S04]  /*78a0*/  IMAD R60, R60, 0x2, R2 ;  /* 0x000000023c3c7824 */ /* 0x000fc800078e0202 */
[----:B------:R-:W0:Y:S04]  /*78b0*/  LDS.128 R48, [R48+0x1c400] ;  /* 0x01c4000030307984 */ /* 0x000e280000000c00 */
[----:B------:R-:W2:Y:S01]  /*78c0*/  LDS.128 R60, [R60+0x1c400] ;  /* 0x01c400003c3c7984 */ /* 0x000ea20000000c00 */
[----:B------:R-:W-:Y:S05]  /*78d0*/  @P5 BRA `(.L_x_694) ;  /* 0x0000000400785947 */ /* 0x000fea0003800000 */
[----:B------:R-:W-:Y:S01]  /*78e0*/  SHF.R.U32.HI R92, RZ, 0x10, R57 ;  /* 0x00000010ff5c7819 */ /* 0x000fe20000011639 */
[----:B--2---:R-:W-:Y:S01]  /*78f0*/  IMAD.U32 R162, R61, 0x10000, RZ ;  /* 0x000100003da27824 */ /* 0x004fe200078e00ff */
[----:B------:R-:W-:Y:S01]  /*7900*/  SHF.R.U32.HI R93, RZ, 0x10, R45 ;  /* 0x00000010ff5d7819 */ /* 0x000fe2000001162d */
[----:B0-----:R-:W-:Y:S01]  /*7910*/  IMAD.U32 R94, R49, 0x10000, RZ ;  /* 0x00010000315e7824 */ /* 0x001fe200078e00ff */
[----:B------:R-:W-:Y:S02]  /*7920*/  PRMT R92, R177, 0x5432, R92 ;  /* 0x00005432b15c7816 */ /* 0x000fe4000000005c */
[----:B------:R-:W-:Y:S02]  /*7930*/  PRMT R93, R180, 0x5410, R93 ;  /* 0x00005410b45d7816 */ /* 0x000fe4000000005d */
[----:B------:R-:W-:Y:S01]  /*7940*/  LOP3.LUT R61, R61, 0xffff0000, RZ, 0xc0, !PT ;  /* 0xffff00003d3d7812 */ /* 0x000fe200078ec0ff */
[----:B------:R-:W-:Y:S01]  /*7950*/  IMAD.U32 R161, R92, 0x10000, RZ ;  /* 0x000100005ca17824 */ /* 0x000fe200078e00ff */
[----:B------:R-:W-:Y:S01]  /*7960*/  LOP3.LUT R49, R49, 0xffff0000, RZ, 0xc0, !PT ;  /* 0xffff000031317812 */ /* 0x000fe200078ec0ff */
[----:B------:R-:W-:Y:S01]  /*7970*/  IMAD.U32 R95, R93, 0x10000, RZ ;  /* 0x000100005d5f7824 */ /* 0x000fe200078e00ff */
[----:B------:R-:W-:Y:S01]  /*7980*/  SHF.R.U64 R57, R56, 0x10, R57 ;  /* 0x0000001038397819 */ /* 0x000fe20000001239 */
[C---:B------:R-:W-:Y:S01]  /*7990*/  FMUL.FTZ R163, R162.reuse, R161 ;  /* 0x000000a1a2a37220 */ /* 0x040fe20000410000 */
[----:B------:R-:W-:Y:S01]  /*79a0*/  LOP3.LUT R56, R63, 0xffff0000, RZ, 0xc0, !PT ;  /* 0xffff00003f387812 */ /* 0x000fe200078ec0ff */
[-C--:B------:R-:W-:Y:S01]  /*79b0*/  FMUL.FTZ R162, R162, R95.reuse ;  /* 0x0000005fa2a27220 */ /* 0x080fe20000410000 */
[----:B------:R-:W-:Y:S01]  /*79c0*/  SHF.R.U64 R45, R44, 0x10, R45 ;  /* 0x000000102c2d7819 */ /* 0x000fe2000000122d */
[C---:B------:R-:W-:Y:S01]  /*79d0*/  FFMA.FTZ R95, R94.reuse, R95, -R163 ;  /* 0x0000005f5e5f7223 */ /* 0x040fe200000108a3 */
[----:B------:R-:W-:Y:S01]  /*79e0*/  LOP3.LUT R44, R51, 0xffff0000, RZ, 0xc0, !PT ;  /* 0xffff0000332c7812 */ /* 0x000fe200078ec0ff */
[----:B------:R-:W-:Y:S01]  /*79f0*/  FFMA.FTZ R94, R94, R161, R162 ;  /* 0x000000a15e5e7223 */ /* 0x000fe200000100a2 */
[----:B------:R-:W-:Y:S01]  /*7a00*/  LOP3.LUT R161, R93, 0xffff0000, RZ, 0xc0, !PT ;  /* 0xffff00005da17812 */ /* 0x000fe200078ec0ff */
[----:B------:R-:W-:Y:S01]  /*7a10*/  IMAD.U32 R163, R63, 0x10000, RZ ;  /* 0x000100003fa37824 */ /* 0x000fe200078e00ff */
[----:B------:R-:W-:-:S02]  /*7a20*/  LOP3.LUT R93, R92, 0xffff0000, RZ, 0xc0, !PT ;  /* 0xffff00005c5d7812 */ /* 0x000fc400078ec0ff */
[----:B------:R-:W-:Y:S02]  /*7a30*/  SHF.R.U64 R46, R46, 0x10, R47 ;  /* 0x000000102e2e7819 */ /* 0x000fe4000000122f */
[----:B------:R-:W-:Y:S01]  /*7a40*/  SHF.R.U64 R58, R58, 0x10, R59 ;  /* 0x000000103a3a7819 */ /* 0x000fe2000000123b */
[C---:B------:R-:W-:Y:S01]  /*7a50*/  FMUL.FTZ R92, R61.reuse, R93 ;  /* 0x0000005d3d5c7220 */ /* 0x040fe20000410000 */
[-C--:B------:R-:W-:Y:S01]  /*7a60*/  FMUL.FTZ R61, R61, R161.reuse ;  /* 0x000000a13d3d7220 */ /* 0x080fe20000410000 */
[----:B------:R-:W-:Y:S02]  /*7a70*/  PRMT R46, R175, 0x5432, R46 ;  /* 0x00005432af2e7816 */ /* 0x000fe4000000002e */
[C---:B------:R-:W-:Y:S01]  /*7a80*/  FFMA.FTZ R92, R49.reuse, R161, -R92 ;  /* 0x000000a1315c7223 */ /* 0x040fe2000001085c */
[----:B------:R-:W-:Y:S01]  /*7a90*/  FFMA.FTZ R49, R49, R93, R61 ;  /* 0x0000005d31317223 */ /* 0x000fe2000001003d */
[----:B------:R-:W-:Y:S01]  /*7aa0*/  SHF.R.U32.HI R61, RZ, 0x10, R59 ;  /* 0x00000010ff3d7819 */ /* 0x000fe2000001163b */
[----:B------:R-:W-:Y:S01]  /*7ab0*/  IMAD.U32 R161, R51, 0x10000, RZ ;  /* 0x0001000033a17824 */ /* 0x000fe200078e00ff */
[----:B------:R-:W-:-:S02]  /*7ac0*/  SHF.R.U32.HI R93, RZ, 0x10, R47 ;  /* 0x00000010ff5d7819 */ /* 0x000fc4000001162f */
[----:B------:R-:W-:Y:S02]  /*7ad0*/  PRMT R61, R178, 0x5410, R61 ;  /* 0x00005410b23d7816 */ /* 0x000fe4000000003d */
[----:B------:R-:W-:Y:S02]  /*7ae0*/  PRMT R93, R179, 0x5410, R93 ;  /* 0x00005410b35d7816 */ /* 0x000fe4000000005d */
[----:B------:R-:W-:Y:S01]  /*7af0*/  PRMT R58, R175, 0x5410, R58 ;  /* 0x00005410af3a7816 */ /* 0x000fe2000000003a */
[C---:B------:R-:W-:Y:S01]  /*7b00*/  IMAD.U32 R162, R61.reuse, 0x10000, RZ ;  /* 0x000100003da27824 */ /* 0x040fe200078e00ff */
[----:B------:R-:W-:Y:S01]  /*7b10*/  LOP3.LUT R61, R61, 0xffff0000, RZ, 0xc0, !PT ;  /* 0xffff00003d3d7812 */ /* 0x000fe200078ec0ff */
[C---:B------:R-:W-:Y:S01]  /*7b20*/  IMAD.U32 R164, R93.reuse, 0x10000, RZ ;  /* 0x000100005da47824 */ /* 0x040fe200078e00ff */
[----:B------:R-:W-:Y:S01]  /*7b30*/  LOP3.LUT R93, R93, 0xffff0000, RZ, 0xc0, !PT ;  /* 0xffff00005d5d7812 */ /* 0x000fe200078ec0ff */
[C---:B------:R-:W-:Y:S01]  /*7b40*/  FMUL.FTZ R165, R163.reuse, R162 ;  /* 0x000000a2a3a57220 */ /* 0x040fe20000410000 */
[----:B------:R-:W-:Y:S01]  /*7b50*/  F2FP.BF16.F32.PACK_AB R92, R92, R95 ;  /* 0x0000005f5c5c723e */ /* 0x000fe200000010ff */
[C---:B------:R-:W-:Y:S01]  /*7b60*/  FMUL.FTZ R51, R56.reuse, R61 ;  /* 0x0000003d38337220 */ /* 0x040fe20000410000 */
[-C--:B------:R-:W-:Y:S01]  /*7b70*/  FMUL.FTZ R163, R163, R164.reuse ;  /* 0x000000a4a3a37220 */ /* 0x080fe20000410000 */
[-C--:B------:R-:W-:Y:S01]  /*7b80*/  FMUL.FTZ R56, R56, R93.reuse ;  /* 0x0000005d38387220 */ /* 0x080fe20000410000 */
[C---:B------:R-:W-:Y:S01]  /*7b90*/  FFMA.FTZ R164, R161.reuse, R164, -R165 ;  /* 0x000000a4a1a47223 */ /* 0x040fe200000108a5 */
[C---:B------:R-:W-:Y:S01]  /*7ba0*/  FFMA.FTZ R51, R44.reuse, R93, -R51 ;  /* 0x0000005d2c337223 */ /* 0x040fe20000010833 */
[----:B------:R-:W-:Y:S01]  /*7bb0*/  FFMA.FTZ R163, R161, R162, R163 ;  /* 0x000000a2a1a37223 */ /* 0x000fe200000100a3 */
[----:B------:R-:W-:Y:S01]  /*7bc0*/  FFMA.FTZ R44, R44, R61, R56 ;  /* 0x0000003d2c2c7223 */ /* 0x000fe20000010038 */
[----:B------:R-:W-:Y:S01]  /*7bd0*/  PRMT R56, R177, 0x5410, R45 ;  /* 0x00005410b1387816 */ /* 0x000fe2000000002d */
[----:B------:R-:W-:Y:S01]  /*7be0*/  IMAD.U32 R161, R60, 0x10000, RZ ;  /* 0x000100003ca17824 */ /* 0x000fe200078e00ff */
[----:B------:R-:W-:Y:S01]  /*7bf0*/  PRMT R45, R176, 0x5410, R57 ;  /* 0x00005410b02d7816 */ /* 0x000fe20000000039 */
[----:B------:R-:W-:Y:S01]  /*7c00*/  IMAD.U32 R57, R48, 0x10000, RZ ;  /* 0x0001000030397824 */ /* 0x000fe200078e00ff */
[----:B------:R-:W-:Y:S01]  /*7c10*/  LOP3.LUT R60, R60, 0xffff0000, RZ, 0xc0, !PT ;  /* 0xffff00003c3c7812 */ /* 0x000fe200078ec0ff */
[C---:B------:R-:W-:Y:S01]  /*7c20*/  IMAD.U32 R63, R56.reuse, 0x10000, RZ ;  /* 0x00010000383f7824 */ /* 0x040fe200078e00ff */
[C---:B------:R-:W-:Y:S01]  /*7c30*/  LOP3.LUT R47, R45.reuse, 0xffff0000, RZ, 0xc0, !PT ;  /* 0xffff00002d2f7812 */ /* 0x040fe200078ec0ff */
[----:B------:R-:W-:Y:S01]  /*7c40*/  IMAD.U32 R61, R45, 0x10000, RZ ;  /* 0x000100002d3d7824 */ /* 0x000fe200078e00ff */
[----:B------:R-:W-:-:S02]  /*7c50*/  LOP3.LUT R45, R56, 0xffff0000, RZ, 0xc0, !PT ;  /* 0xffff0000382d7812 */ /* 0x000fc400078ec0ff */
[----:B------:R-:W-:Y:S01]  /*7c60*/  LOP3.LUT R48, R48, 0xffff0000, RZ, 0xc0, !PT ;  /* 0xffff000030307812 */ /* 0x000fe200078ec0ff */
[C---:B------:R-:W-:Y:S01]  /*7c70*/  FMUL.FTZ R56, R60.reuse, R47 ;  /* 0x0000002f3c387220 */ /* 0x040fe20000410000 */
[C---:B------:R-:W-:Y:S01]  /*7c80*/  FMUL.FTZ R93, R161.reuse, R61 ;  /* 0x0000003da15d7220 */ /* 0x040fe20000410000 */
[----:B------:R-:W-:Y:S01]  /*7c90*/  FMUL.FTZ R60, R60, R45 ;  /* 0x0000002d3c3c7220 */ /* 0x000fe20000410000 */
[----:B------:R-:W-:Y:S01]  /*7ca0*/  FMUL.FTZ R161, R161, R63 ;  /* 0x0000003fa1a17220 */ /* 0x000fe20000410000 */
[C---:B------:R-:W-:Y:S01]  /*7cb0*/  FFMA.FTZ R45, R48.reuse, R45, -R56 ;  /* 0x0000002d302d7223 */ /* 0x040fe20000010838 */
[C---:B------:R-:W-:Y:S01]  /*7cc0*/  FFMA.FTZ R93, R57.reuse, R63, -R93 ;  /* 0x0000003f395d7223 */ /* 0x040fe2000001085d */
[----:B------:R-:W-:Y:S01]  /*7cd0*/  FFMA.FTZ R47, R48, R47, R60 ;  /* 0x0000002f302f7223 */ /* 0x000fe2000001003c */
[----:B------:R-:W-:Y:S01]  /*7ce0*/  FFMA.FTZ R161, R57, R61, R161 ;  /* 0x0000003d39a17223 */ /* 0x000fe200000100a1 */
[C---:B------:R-:W-:Y:S01]  /*7cf0*/  IMAD.U32 R60, R62.reuse, 0x10000, RZ ;  /* 0x000100003e3c7824 */ /* 0x040fe200078e00ff */
        /* <DEDUP_REMOVED lines=8> */
[----:B------:R-:W-:Y:S01]  /*7d80*/  LOP3.LUT R50, R50, 0xffff0000, RZ, 0xc0, !PT ;  /* 0xffff000032327812 */ /* 0x000fe200078ec0ff */
[C---:B------:R-:W-:Y:S02]  /*7d90*/  FFMA.FTZ R59, R48.reuse, R57, -R59 ;  /* 0x00000039303b7223 */ /* 0x040fe4000001083b */
[----:B------:R-:W-:Y:S01]  /*7da0*/  FFMA.FTZ R60, R48, R56, R60 ;  /* 0x00000038303c7223 */ /* 0x000fe2000001003c */
[C---:B------:R-:W-:Y:S01]  /*7db0*/  FMUL.FTZ R48, R62.reuse, R58 ;  /* 0x0000003a3e307220 */ /* 0x040fe20000410000 */
[----:B------:R-:W-:Y:S01]  /*7dc0*/  FMUL.FTZ R62, R62, R46 ;  /* 0x0000002e3e3e7220 */ /* 0x000fe20000410000 */
[----:B------:R-:W-:Y:S01]  /*7dd0*/  F2FP.BF16.F32.PACK_AB R94, R49, R94 ;  /* 0x0000005e315e723e */ /* 0x000fe200000010ff */
[----:B------:R-:W-:Y:S02]  /*7de0*/  IMAD.MOV.U32 R49, RZ, RZ, R92 ;  /* 0x000000ffff317224 */ /* 0x000fe400078e005c */
[C---:B------:R-:W-:Y:S01]  /*7df0*/  FFMA.FTZ R48, R50.reuse, R46, -R48 ;  /* 0x0000002e32307223 */ /* 0x040fe20000010830 */
[----:B------:R-:W-:Y:S01]  /*7e00*/  FFMA.FTZ R62, R50, R58, R62 ;  /* 0x0000003a323e7223 */ /* 0x000fe2000001003e */
[----:B------:R-:W-:Y:S01]  /*7e10*/  F2FP.BF16.F32.PACK_AB R44, R44, R163 ;  /* 0x000000a32c2c723e */ /* 0x000fe200000010ff */
[----:B------:R-:W-:Y:S01]  /*7e20*/  IMAD.MOV.U32 R61, RZ, RZ, R94 ;  /* 0x000000ffff3d7224 */ /* 0x000fe200078e005e */
[----:B------:R-:W-:-:S02]  /*7e30*/  F2FP.BF16.F32.PACK_AB R45, R45, R93 ;  /* 0x0000005d2d2d723e */ /* 0x000fc400000010ff */
[----:B------:R-:W-:Y:S01]  /*7e40*/  F2FP.BF16.F32.PACK_AB R47, R47, R161 ;  /* 0x000000a12f2f723e */ /* 0x000fe200000010ff */
[----:B------:R-:W-:Y:S01]  /*7e50*/  IMAD.MOV.U32 R63, RZ, RZ, R44 ;  /* 0x000000ffff3f7224 */ /* 0x000fe200078e002c */
[----:B------:R-:W-:Y:S01]  /*7e60*/  F2FP.BF16.F32.PACK_AB R59, R48, R59 ;  /* 0x0000003b303b723e */ /* 0x000fe200000010ff */
[----:B------:R-:W-:Y:S01]  /*7e70*/  IMAD.MOV.U32 R48, RZ, RZ, R45 ;  /* 0x000000ffff307224 */ /* 0x000fe200078e002d */
[----:B------:R-:W-:Y:S01]  /*7e80*/  F2FP.BF16.F32.PACK_AB R62, R62, R60 ;  /* 0x0000003c3e3e723e */ /* 0x000fe200000010ff */
[----:B------:R-:W-:Y:S01]  /*7e90*/  IMAD.MOV.U32 R60, RZ, RZ, R47 ;  /* 0x000000ffff3c7224 */ /* 0x000fe200078e002f */
[----:B------:R-:W-:Y:S01]  /*7ea0*/  F2FP.BF16.F32.PACK_AB R51, R51, R164 ;  /* 0x000000a43333723e */ /* 0x000fe200000010ff */
[----:B------:R-:W-:-:S07]  /*7eb0*/  IMAD.MOV.U32 R50, RZ, RZ, R59 ;  /* 0x000000ffff327224 */ /* 0x000fce00078e003b */
.L_x_694:
[----:B------:R-:W-:Y:S05]  /*7ec0*/  BSYNC B3 ;  /* 0x0000000000037941 */ /* 0x000fea0003800000 */
.L_x_693:
[----:B0-----:R0:W-:Y:S04]  /*7ed0*/  STG.E.128 desc[UR42][R88.64], R48 ;  /* 0x0000003058007986 */ /* 0x0011e8000c101d2a */
[----:B--2---:R0:W-:Y:S02]  /*7ee0*/  @!P4 STG.E.128 desc[UR42][R90.64], R60 ;  /* 0x0000003c5a00c986 */ /* 0x0041e4000c101d2a */
.L_x_692:
[----:B------:R-:W-:Y:S05]  /*7ef0*/  BSYNC B2 ;  /* 0x0000000000027941 */ /* 0x000fea0003800000 */
.L_x_691:
[----:B------:R-:W-:-:S13]  /*7f00*/  ISETP.NE.AND P4, PT, R9, RZ, PT ;  /* 0x000000ff0900720c */ /* 0x000fda0003f85270 */
[----:B------:R-:W-:Y:S05]  /*7f10*/  @!P4 BRA `(.L_x_686) ;  /* 0x000000080000c947 */ /* 0x000fea0003800000 */
[----:B------:R-:W3:Y:S01]  /*7f20*/  LDL R44, [R1+0x8] ;  /* 0x00000800012c7983 */ /* 0x000ee20000100800 */
[----:B------:R-:W-:Y:S01]  /*7f30*/  IADD3 R47, P4, P5, R102, R132, R15 ;  /* 0x00000084662f7210 */ /* 0x000fe20007d9e00f */
[----:B------:R-:W-:Y:S03]  /*7f40*/  BSSY B2, `(.L_x_695) ;  /* 0x000007b000027945 */ /* 0x000fe60003800000 */
[----:B------:R-:W-:Y:S02]  /*7f50*/  IADD3.X R46, R97, R157, R11, P4, P5 ;  /* 0x0000009d612e7210 */ /* 0x000fe400027ea40b */
[----:B---3--:R-:W-:-:S04]  /*7f60*/  LOP3.LUT P6, RZ, R44, 0x1, RZ, 0xc0, !PT ;  /* 0x000000012cff7812 */ /* 0x008fc800078cc0ff */
[----:B------:R-:W-:-:S04]  /*7f70*/  SEL R44, R122, R148, !P6 ;  /* 0x000000947a2c7207 */ /* 0x000fc80007000000 */
[----:B------:R-:W-:-:S04]  /*7f80*/  SHF.R.S32.HI R45, RZ, 0x1f, R44 ;  /* 0x0000001fff2d7819 */ /* 0x000fc8000001142c */
[----:B------:R-:W-:-:S04]  /*7f90*/  LEA.HI R45, R45, R44, RZ, 0x4 ;  /* 0x0000002c2d2d7211 */ /* 0x000fc800078f20ff */
[----:B------:R-:W-:-:S05]  /*7fa0*/  LEA.HI.SX32 R45, R45, R20, 0x1c ;  /* 0x000000142d2d7211 */ /* 0x000fca00078fe2ff */
[----:B------:R-:W-:-:S05]  /*7fb0*/  IMAD.SHL.U32 R44, R45, 0x8, RZ ;  /* 0x000000082d2c7824 */ /* 0x000fca00078e00ff */
[----:B------:R-:W-:-:S13]  /*7fc0*/  ISETP.GE.AND P4, PT, R44, R147, PT ;  /* 0x000000932c00720c */ /* 0x000fda0003f86270 */
[--C-:B0-2---:R-:W-:Y:S02]  /*7fd0*/  @!P4 SHF.R.S32.HI R48, RZ, 0x1f, R44.reuse ;  /* 0x0000001fff30c819 */ /* 0x105fe4000001142c */
[--C-:B------:R-:W-:Y:S02]  /*7fe0*/  @!P4 IADD3 R132, P5, P6, R102, R132, R44.reuse ;  /* 0x000000846684c210 */ /* 0x100fe40007ebe02c */
[----:B------:R-:W-:Y:S02]  /*7ff0*/  LOP3.LUT R44, R191, 0x38, R44, 0xf8, !PT ;  /* 0x00000038bf2c7812 */ /* 0x000fe400078ef82c */
[----:B------:R-:W-:Y:S02]  /*8000*/  @!P4 IADD3.X R157, R97, R157, R48, P5, P6 ;  /* 0x0000009d619dc210 */ /* 0x000fe40002fec430 */
[----:B------:R-:W-:Y:S02]  /*8010*/  LEA R56, P5, R47, R120, 0x1 ;  /* 0x000000782f387211 */ /* 0x000fe400078a08ff */
[----:B------:R-:W-:-:S02]  /*8020*/  LOP3.LUT R44, R44, R193, RZ, 0x3c, !PT ;  /* 0x000000c12c2c7212 */ /* 0x000fc400078e3cff */
[----:B------:R-:W-:Y:S02]  /*8030*/  LEA.HI.X R57, R47, R121, R46, 0x1, P5 ;  /* 0x000000792f397211 */ /* 0x000fe400028f0c2e */
[----:B------:R-:W-:Y:S02]  /*8040*/  SHF.R.S32.HI R46, RZ, 0x1f, R45 ;  /* 0x0000001fff2e7819 */ /* 0x000fe4000001142d */
[----:B------:R-:W-:Y:S02]  /*8050*/  @!P4 LEA R58, P5, R132, R120, 0x1 ;  /* 0x00000078843ac211 */ /* 0x000fe400078a08ff */
[----:B------:R-:W-:Y:S02]  /*8060*/  LEA.HI R45, R46, R45, RZ, 0x3 ;  /* 0x0000002d2e2d7211 */ /* 0x000fe400078f18ff */
[----:B------:R-:W-:Y:S02]  /*8070*/  @!P4 LEA.HI.X R59, R132, R121, R157, 0x1, P5 ;  /* 0x00000079843bc211 */ /* 0x000fe400028f0c9d */
[----:B------:R-:W-:Y:S01]  /*8080*/  ISETP.GE.AND P5, PT, R100, R117, PT ;  /* 0x000000756400720c */ /* 0x000fe20003fa6270 */
[----:B------:R-:W-:-:S05]  /*8090*/  IMAD.SHL.U32 R45, R45, 0x400, RZ ;  /* 0x000004002d2d7824 */ /* 0x000fca00078e00ff */
[----:B------:R-:W-:-:S05]  /*80a0*/  LOP3.LUT R45, R45, 0x7fffe000, RZ, 0xc0, !PT ;  /* 0x7fffe0002d2d7812 */ /* 0x000fca00078ec0ff */
[----:B------:R-:W-:-:S04]  /*80b0*/  IMAD R45, R192, 0x200, R45 ;  /* 0x00000200c02d7824 */ /* 0x000fc800078e022d */
        /* <DEDUP_REMOVED lines=8> */
[--C-:B------:R-:W-:Y:S01]  /*8140*/  SHF.R.U64 R42, R42, 0x10, R43.reuse ;  /* 0x000000102a2a7819 */ /* 0x100fe2000000122b */
[----:B--2---:R-:W-:Y:S01]  /*8150*/  IMAD.U32 R62, R49, 0x10000, RZ ;  /* 0x00010000313e7824 */ /* 0x004fe200078e00ff */
[----:B------:R-:W-:Y:S01]  /*8160*/  SHF.R.U32.HI R60, RZ, 0x10, R43 ;  /* 0x00000010ff3c7819 */ /* 0x000fe2000001162b */
[----:B------:R-:W-:Y:S01]  /*8170*/  IMAD.U32 R90, R51, 0x10000, RZ ;  /* 0x00010000335a7824 */ /* 0x000fe200078e00ff */
[--C-:B------:R-:W-:Y:S01]  /*8180*/  SHF.R.U64 R43, R52, 0x10, R53.reuse ;  /* 0x00000010342b7819 */ /* 0x100fe20000001235 */
[----:B0-----:R-:W-:Y:S01]  /*8190*/  IMAD.U32 R89, R47, 0x10000, RZ ;  /* 0x000100002f597824 */ /* 0x001fe200078e00ff */
[----:B------:R-:W-:Y:S01]  /*81a0*/  SHF.R.U32.HI R52, RZ, 0x10, R53 ;  /* 0x00000010ff347819 */ /* 0x000fe20000011635 */
[----:B------:R-:W-:Y:S01]  /*81b0*/  IMAD.U32 R91, R50, 0x10000, RZ ;  /* 0x00010000325b7824 */ /* 0x000fe200078e00ff */
[--C-:B------:R-:W-:Y:S01]  /*81c0*/  SHF.R.U64 R40, R40, 0x10, R41.reuse ;  /* 0x0000001028287819 */ /* 0x100fe20000001229 */
[----:B------:R-:W-:Y:S01]  /*81d0*/  IMAD.U32 R88, R46, 0x10000, RZ ;  /* 0x000100002e587824 */ /* 0x000fe200078e00ff */
[----:B------:R-:W-:-:S02]  /*81e0*/  SHF.R.U32.HI R41, RZ, 0x10, R41 ;  /* 0x00000010ff297819 */ /* 0x000fc40000011629 */
[----:B------:R-:W-:Y:S02]  /*81f0*/  PRMT R52, R173, 0x5432, R52 ;  /* 0x00005432ad347816 */ /* 0x000fe40000000034 */
[----:B------:R-:W-:Y:S02]  /*8200*/  SHF.R.U64 R53, R54, 0x10, R55 ;  /* 0x0000001036357819 */ /* 0x000fe40000001237 */
[----:B------:R-:W-:Y:S01]  /*8210*/  PRMT R41, R171, 0x5410, R41 ;  /* 0x00005410ab297816 */ /* 0x000fe20000000029 */
[----:B------:R-:W-:Y:S01]  /*8220*/  IMAD.U32 R92, R52, 0x10000, RZ ;  /* 0x00010000345c7824 */ /* 0x000fe200078e00ff */
[----:B------:R-:W-:Y:S01]  /*8230*/  SHF.R.U32.HI R54, RZ, 0x10, R55 ;  /* 0x00000010ff367819 */ /* 0x000fe20000011637 */
[----:B------:R-:W-:Y:S01]  /*8240*/  IMAD.U32 R55, R45, 0x10000, RZ ;  /* 0x000100002d377824 */ /* 0x000fe200078e00ff */
[----:B------:R-:W-:Y:S01]  /*8250*/  PRMT R43, R172, 0x5432, R43 ;  /* 0x00005432ac2b7816 */ /* 0x000fe2000000002b */
[----:B------:R-:W-:Y:S01]  /*8260*/  IMAD.U32 R93, R41, 0x10000, RZ ;  /* 0x00010000295d7824 */ /* 0x000fe200078e00ff */
[----:B------:R-:W-:-:S02]  /*8270*/  LOP3.LUT R63, R49, 0xffff0000, RZ, 0xc0, !PT ;  /* 0xffff0000313f7812 */ /* 0x000fc400078ec0ff */
[----:B------:R-:W-:Y:S01]  /*8280*/  PRMT R172, R172, 0x5410, R53 ;  /* 0x00005410acac7816 */ /* 0x000fe20000000035 */
[----:B------:R-:W-:Y:S01]  /*8290*/  FMUL.FTZ R53, R62, R92 ;  /* 0x0000005c3e357220 */ /* 0x000fe20000410000 */
[----:B------:R-:W-:Y:S01]  /*82a0*/  LOP3.LUT R52, R52, 0xffff0000, RZ, 0xc0, !PT ;  /* 0xffff000034347812 */ /* 0x000fe200078ec0ff */
[-C--:B------:R-:W-:Y:S01]  /*82b0*/  FMUL.FTZ R62, R62, R93.reuse ;  /* 0x0000005d3e3e7220 */ /* 0x080fe20000410000 */
[----:B------:R-:W-:Y:S01]  /*82c0*/  PRMT R54, R173, 0x5410, R54 ;  /* 0x00005410ad367816 */ /* 0x000fe20000000036 */
[----:B------:R-:W-:Y:S01]  /*82d0*/  FFMA.FTZ R53, R55, R93, -R53 ;  /* 0x0000005d37357223 */ /* 0x000fe20000010835 */
[----:B------:R-:W-:Y:S01]  /*82e0*/  LOP3.LUT R41, R41, 0xffff0000, RZ, 0xc0, !PT ;  /* 0xffff000029297812 */ /* 0x000fe200078ec0ff */
[----:B------:R-:W-:Y:S01]  /*82f0*/  FMUL.FTZ R94, R63, R52 ;  /* 0x000000343f5e7220 */ /* 0x000fe20000410000 */
[----:B------:R-:W-:Y:S01]  /*8300*/  LOP3.LUT R61, R45, 0xffff0000, RZ, 0xc0, !PT ;  /* 0xffff00002d3d7812 */ /* 0x000fe200078ec0ff */
[C---:B------:R-:W-:Y:S01]  /*8310*/  IMAD.U32 R93, R54.reuse, 0x10000, RZ ;  /* 0x00010000365d7824 */ /* 0x040fe200078e00ff */
[----:B------:R-:W-:Y:S01]  /*8320*/  PRMT R60, R171, 0x5432, R60 ;  /* 0x00005432ab3c7816 */ /* 0x000fe2000000003c */
[-C--:B------:R-:W-:Y:S01]  /*8330*/  FMUL.FTZ R63, R63, R41.reuse ;  /* 0x000000293f3f7220 */ /* 0x080fe20000410000 */
[----:B------:R-:W-:Y:S01]  /*8340*/  LOP3.LUT R51, R51, 0xffff0000, RZ, 0xc0, !PT ;  /* 0xffff000033337812 */ /* 0x000fe200078ec0ff */
[----:B------:R-:W-:Y:S01]  /*8350*/  FFMA.FTZ R62, R55, R92, R62 ;  /* 0x0000005c373e7223 */ /* 0x000fe2000001003e */
[----:B------:R-:W-:Y:S01]  /*8360*/  LOP3.LUT R54, R54, 0xffff0000, RZ, 0xc0, !PT ;  /* 0xffff000036367812 */ /* 0x000fe200078ec0ff */
[----:B------:R-:W-:Y:S01]  /*8370*/  FFMA.FTZ R94, R61, R41, -R94 ;  /* 0x000000293d5e7223 */ /* 0x000fe2000001085e */
[----:B------:R-:W-:-:S02]  /*8380*/  IMAD.U32 R55, R60, 0x10000, RZ ;  /* 0x000100003c377824 */ /* 0x000fc400078e00ff */
[----:B------:R-:W-:Y:S01]  /*8390*/  FMUL.FTZ R41, R90, R93 ;  /* 0x0000005d5a297220 */ /* 0x000fe20000410000 */
[----:B------:R-:W-:Y:S01]  /*83a0*/  PRMT R40, R174, 0x5410, R40 ;  /* 0x00005410ae287816 */ /* 0x000fe20000000028 */
[----:B------:R-:W-:Y:S01]  /*83b0*/  FFMA.FTZ R63, R61, R52, R63 ;  /* 0x000000343d3f7223 */ /* 0x000fe2000001003f */
[----:B------:R-:W-:Y:S01]  /*83c0*/  LOP3.LUT R47, R47, 0xffff0000, RZ, 0xc0, !PT ;  /* 0xffff00002f2f7812 */ /* 0x000fe200078ec0ff */
[----:B------:R-:W-:Y:S01]  /*83d0*/  FMUL.FTZ R61, R51, R54 ;  /* 0x00000036333d7220 */ /* 0x000fe20000410000 */
[----:B------:R-:W-:Y:S01]  /*83e0*/  LOP3.LUT R60, R60, 0xffff0000, RZ, 0xc0, !PT ;  /* 0xffff00003c3c7812 */ /* 0x000fe200078ec0ff */
[-C--:B------:R-:W-:Y:S01]  /*83f0*/  FMUL.FTZ R90, R90, R55.reuse ;  /* 0x000000375a5a7220 */ /* 0x080fe20000410000 */
[----:B------:R-:W-:Y:S01]  /*8400*/  SHF.L.U32 R49, R48, 0x10, RZ ;  /* 0x0000001030317819 */ /* 0x000fe200000006ff */
[----:B------:R-:W-:Y:S01]  /*8410*/  FFMA.FTZ R41, R89, R55, -R41 ;  /* 0x0000003759297223 */ /* 0x000fe20000010829 */
[----:B------:R-:W-:Y:S02]  /*8420*/  IMAD.U32 R55, R43, 0x10000, RZ ;  /* 0x000100002b377824 */ /* 0x000fe400078e00ff */
[----:B------:R-:W-:Y:S01]  /*8430*/  FMUL.FTZ R51, R51, R60 ;  /* 0x0000003c33337220 */ /* 0x000fe20000410000 */
[----:B------:R-:W-:-:S02]  /*8440*/  IMAD.U32 R52, R40, 0x10000, RZ ;  /* 0x0001000028347824 */ /* 0x000fc400078e00ff */
[----:B------:R-:W-:Y:S01]  /*8450*/  FFMA.FTZ R61, R47, R60, -R61 ;  /* 0x0000003c2f3d7223 */ /* 0x000fe2000001083d */
[----:B------:R-:W-:Y:S01]  /*8460*/  LOP3.LUT R60, R40, 0xffff0000, RZ, 0xc0, !PT ;  /* 0xffff0000283c7812 */ /* 0x000fe200078ec0ff */
[CC--:B------:R-:W-:Y:S01]  /*8470*/  FMUL.FTZ R40, R49.reuse, R55.reuse ;  /* 0x0000003731287220 */ /* 0x0c0fe20000410000 */
[----:B------:R-:W-:Y:S01]  /*8480*/  IMAD.U32 R45, R44, 0x10000, RZ ;  /* 0x000100002c2d7824 */ /* 0x000fe200078e00ff */
[----:B------:R-:W-:Y:S01]  /*8490*/  LOP3.LUT R48, R48, 0xffff0000, RZ, 0xc0, !PT ;  /* 0xffff000030307812 */ /* 0x000fe200078ec0ff */
[----:B------:R-:W-:Y:S01]  /*84a0*/  FMUL.FTZ R49, R49, R52 ;  /* 0x0000003431317220 */ /* 0x000fe20000410000 */
[----:B------:R-:W-:Y:S01]  /*84b0*/  LOP3.LUT R43, R43, 0xffff0000, RZ, 0xc0, !PT ;  /* 0xffff00002b2b7812 */ /* 0x000fe200078ec0ff */
[----:B------:R-:W-:Y:S01]  /*84c0*/  FFMA.FTZ R51, R47, R54, R51 ;  /* 0x000000362f337223 */ /* 0x000fe20000010033 */
[----:B------:R-:W-:Y:S01]  /*84d0*/  PRMT R42, R174, 0x5432, R42 ;  /* 0x00005432ae2a7816 */ /* 0x000fe2000000002a */
[C---:B------:R-:W-:Y:S01]  /*84e0*/  FFMA.FTZ R40, R45.reuse, R52, -R40 ;  /* 0x000000342d287223 */ /* 0x040fe20000010828 */
[----:B------:R-:W-:Y:S01]  /*84f0*/  FFMA.FTZ R49, R45, R55, R49 ;  /* 0x000000372d317223 */ /* 0x000fe20000010031 */
[----:B------:R-:W-:Y:S01]  /*8500*/  LOP3.LUT R44, R44, 0xffff0000, RZ, 0xc0, !PT ;  /* 0xffff00002c2c7812 */ /* 0x000fe200078ec0ff */
[-C--:B------:R-:W-:Y:S01]  /*8510*/  FMUL.FTZ R47, R48, R43.reuse ;  /* 0x0000002b302f7220 */ /* 0x080fe20000410000 */
[----:B------:R-:W-:Y:S01]  /*8520*/  IMAD.U32 R45, R172, 0x10000, RZ ;  /* 0x00010000ac2d7824 */ /* 0x000fe200078e00ff */
[----:B------:R-:W-:Y:S01]  /*8530*/  LOP3.LUT R50, R50, 0xffff0000, RZ, 0xc0, !PT ;  /* 0xffff000032327812 */ /* 0x000fe200078ec0ff */
[-C--:B------:R-:W-:Y:S01]  /*8540*/  FMUL.FTZ R48, R48, R60.reuse ;  /* 0x0000003c30307220 */ /* 0x080fe20000410000 */
[----:B------:R-:W-:Y:S01]  /*8550*/  IMAD.U32 R52, R42, 0x10000, RZ ;  /* 0x000100002a347824 */ /* 0x000fe200078e00ff */
[----:B------:R-:W-:Y:S01]  /*8560*/  LOP3.LUT R172, R172, 0xffff0000, RZ, 0xc0, !PT ;  /* 0xffff0000acac7812 */ /* 0x000fe200078ec0ff */
[----:B------:R-:W-:Y:S01]  /*8570*/  FFMA.FTZ R47, R44, R60, -R47 ;  /* 0x0000003c2c2f7223 */ /* 0x000fe2000001082f */
[----:B------:R-:W-:Y:S01]  /*8580*/  LOP3.LUT R42, R42, 0xffff0000, RZ, 0xc0, !PT ;  /* 0xffff00002a2a7812 */ /* 0x000fe200078ec0ff */
[----:B------:R-:W-:Y:S01]  /*8590*/  FFMA.FTZ R48, R44, R43, R48 ;  /* 0x0000002b2c307223 */ /* 0x000fe20000010030 */
[----:B------:R-:W-:Y:S01]  /*85a0*/  LOP3.LUT R46, R46, 0xffff0000, RZ, 0xc0, !PT ;  /* 0xffff00002e2e7812 */ /* 0x000fe200078ec0ff */
[C---:B------:R-:W-:Y:S01]  /*85b0*/  FMUL.FTZ R43, R91.reuse, R45 ;  /* 0x0000002d5b2b7220 */ /* 0x040fe20000410000 */
[C---:B------:R-:W-:Y:S01]  /*85c0*/  FMUL.FTZ R44, R50.reuse, R172 ;  /* 0x000000ac322c7220 */ /* 0x040fe20000410000 */
[----:B------:R-:W-:Y:S01]  /*85d0*/  FMUL.FTZ R91, R91, R52 ;  /* 0x000000345b5b7220 */ /* 0x000fe20000410000 */
[----:B------:R-:W-:Y:S01]  /*85e0*/  FMUL.FTZ R50, R50, R42 ;  /* 0x0000002a32327220 */ /* 0x000fe20000410000 */
[----:B------:R-:W-:Y:S01]  /*85f0*/  FFMA.FTZ R43, R88, R52, -R43 ;  /* 0x00000034582b7223 */ /* 0x000fe2000001082b */
[----:B------:R-:W-:Y:S01]  /*8600*/  FFMA.FTZ R44, R46, R42, -R44 ;  /* 0x0000002a2e2c7223 */ /* 0x000fe2000001082c */
[----:B------:R-:W-:Y:S01]  /*8610*/  FFMA.FTZ R90, R89, R93, R90 ;  /* 0x0000005d595a7223 */ /* 0x000fe2000001005a */
[----:B------:R-:W-:Y:S01]  /*8620*/  FFMA.FTZ R91, R88, R45, R91 ;  /* 0x0000002d585b7223 */ /* 0x000fe2000001005b */
[----:B------:R-:W-:Y:S01]  /*8630*/  FFMA.FTZ R50, R46, R172, R50 ;  /* 0x000000ac2e327223 */ /* 0x000fe20000010032 */
[----:B------:R-:W-:-:S02]  /*8640*/  F2FP.BF16.F32.PACK_AB R41, R61, R41 ;  /* 0x000000293d29723e */ /* 0x000fc400000010ff */
[----:B------:R-:W-:Y:S02]  /*8650*/  F2FP.BF16.F32.PACK_AB R62, R63, R62 ;  /* 0x0000003e3f3e723e */ /* 0x000fe400000010ff */
[----:B------:R-:W-:Y:S01]  /*8660*/  F2FP.BF16.F32.PACK_AB R40, R47, R40 ;  /* 0x000000282f28723e */ /* 0x000fe200000010ff */
[----:B------:R-:W-:Y:S01]  /*8670*/  IMAD.MOV.U32 R47, RZ, RZ, R41 ;  /* 0x000000ffff2f7224 */ /* 0x000fe200078e0029 */
[----:B------:R-:W-:Y:S01]  /*8680*/  F2FP.BF16.F32.PACK_AB R48, R48, R49 ;  /* 0x000000313030723e */ /* 0x000fe200000010ff */
[----:B------:R-:W-:Y:S01]  /*8690*/  IMAD.MOV.U32 R49, RZ, RZ, R62 ;  /* 0x000000ffff317224 */ /* 0x000fe200078e003e */
[----:B------:R-:W-:Y:S01]  /*86a0*/  F2FP.BF16.F32.PACK_AB R46, R44, R43 ;  /* 0x0000002b2c2e723e */ /* 0x000fe200000010ff */
[----:B------:R-:W-:Y:S01]  /*86b0*/  IMAD.MOV.U32 R44, RZ, RZ, R40 ;  /* 0x000000ffff2c7224 */ /* 0x000fe200078e0028 */
[----:B------:R-:W-:Y:S02]  /*86c0*/  F2FP.BF16.F32.PACK_AB R45, R94, R53 ;  /* 0x000000355e2d723e */ /* 0x000fe400000010ff */
[----:B------:R-:W-:-:S02]  /*86d0*/  F2FP.BF16.F32.PACK_AB R51, R51, R90 ;  /* 0x0000005a3333723e */ /* 0x000fc400000010ff */
[----:B------:R-:W-:-:S07]  /*86e0*/  F2FP.BF16.F32.PACK_AB R50, R50, R91 ;  /* 0x0000005b3232723e */ /* 0x000fce00000010ff */
.L_x_696:
[----:B------:R-:W-:Y:S05]  /*86f0*/  BSYNC B2 ;  /* 0x0000000000027941 */ /* 0x000fea0003800000 */
.L_x_695:
[----:B0-----:R3:W-:Y:S04]  /*8700*/  STG.E.128 desc[UR42][R56.64], R44 ;  /* 0x0000002c38007986 */ /* 0x0017e8000c101d2a */
[----:B--2---:R3:W-:Y:S02]  /*8710*/  @!P4 STG.E.128 desc[UR42][R58.64], R48 ;  /* 0x000000303a00c986 */ /* 0x0047e4000c101d2a */
.L_x_686:
[----:B------:R-:W-:Y:S05]  /*8720*/  BSYNC B1 ;  /* 0x0000000000017941 */ /* 0x000fea0003800000 */
.L_x_685:
[-C--:B--2---:R-:W-:Y:S02]  /*8730*/  IMAD R40, R146, R128.reuse, RZ ;  /* 0x0000008092287224 */ /* 0x084fe400078e02ff */
[----:B------:R-:W-:-:S04]  /*8740*/  IMAD.WIDE.U32 R126, R205, R128, R126 ;  /* 0x00000080cd7e7225 */ /* 0x000fc800078e007e */
[----:B------:R-:W-:Y:S01]  /*8750*/  IMAD R129, R205, R129, R40 ;  /* 0x00000081cd817224 */ /* 0x000fe200078e0228 */
[----:B------:R-:W-:Y:S06]  /*8760*/  @P3 BRA `(.L_x_655) ;  /* 0x0000001800f43947 */ /* 0x000fec0003800000 */
[----:B------:R-:W-:Y:S01]  /*8770*/  ISETP.NE.AND P3, PT, R14, RZ, PT ;  /* 0x000000ff0e00720c */ /* 0x000fe20003f65270 */
[----:B------:R-:W-:Y:S01]  /*8780*/  BSSY B1, `(.L_x_697) ;  /* 0x0000083000017945 */ /* 0x000fe20003800000 */
[----:B------:R-:W-:-:S11]  /*8790*/  IMAD.IADD R52, R127, 0x1, R129 ;  /* 0x000000017f347824 */ /* 0x000fd600078e0281 */
[----:B------:R-:W-:Y:S05]  /*87a0*/  @!P3 BRA `(.L_x_698) ;  /* 0x000000080000b947 */ /* 0x000fea0003800000 */
[----:B------:R-:W-:Y:S01]  /*87b0*/  SEL R40, R122, R148, !P0 ;  /* 0x000000947a287207 */ /* 0x000fe20004000000 */
[----:B------:R-:W-:Y:S01]  /*87c0*/  BSSY B2, `(.L_x_699) ;  /* 0x000007c000027945 */ /* 0x000fe20003800000 */
[----:B---3--:R-:W-:Y:S02]  /*87d0*/  IADD3 R44, P3, P4, R102, R126, R27 ;  /* 0x0000007e662c7210 */ /* 0x008fe40007c7e01b */
[----:B------:R-:W-:Y:S02]  /*87e0*/  SHF.R.S32.HI R41, RZ, 0x1f, R40 ;  /* 0x0000001fff297819 */ /* 0x000fe40000011428 */
[----:B------:R-:W-:Y:S02]  /*87f0*/  IADD3.X R46, R97, R52, R13, P3, P4 ;  /* 0x00000034612e7210 */ /* 0x000fe40001fe840d */
[----:B------:R-:W-:-:S04]  /*8800*/  LEA.HI R41, R41, R40, RZ, 0x4 ;  /* 0x0000002829297211 */ /* 0x000fc800078f20ff */
[----:B------:R-:W-:-:S04]  /*8810*/  LEA.HI.SX32 R41, R41, R114, 0x1c ;  /* 0x0000007229297211 */ /* 0x000fc800078fe2ff */
[----:B0-----:R-:W-:Y:S01]  /*8820*/  SHF.R.S32.HI R48, RZ, 0x1f, R41 ;  /* 0x0000001fff307819 */ /* 0x001fe20000011429 */
[----:B------:R-:W-:-:S03]  /*8830*/  IMAD.SHL.U32 R40, R41, 0x8, RZ ;  /* 0x0000000829287824 */ /* 0x000fc600078e00ff */
[----:B------:R-:W-:Y:S02]  /*8840*/  LEA.HI R48, R48, R41, RZ, 0x3 ;  /* 0x0000002930307211 */ /* 0x000fe400078f18ff */
[----:B------:R-:W-:Y:S02]  /*8850*/  ISETP.GE.AND P3, PT, R40, R147, PT ;  /* 0x000000932800720c */ /* 0x000fe40003f66270 */
[----:B------:R-:W-:Y:S01]  /*8860*/  LOP3.LUT R41, R185, 0x38, R40, 0xf8, !PT ;  /* 0x00000038b9297812 */ /* 0x000fe200078ef828 */
[----:B------:R-:W-:-:S05]  /*8870*/  IMAD.SHL.U32 R48, R48, 0x400, RZ ;  /* 0x0000040030307824 */ /* 0x000fca00078e00ff */
[----:B------:R-:W-:-:S05]  /*8880*/  LOP3.LUT R43, R48, 0x7fffe000, RZ, 0xc0, !PT ;  /* 0x7fffe000302b7812 */ /* 0x000fca00078ec0ff */
[--C-:B------:R-:W-:Y:S02]  /*8890*/  @!P3 SHF.R.S32.HI R45, RZ, 0x1f, R40.reuse ;  /* 0x0000001fff2db819 */ /* 0x100fe40000011428 */
[----:B------:R-:W-:Y:S02]  /*88a0*/  @!P3 IADD3 R42, P4, P5, R102, R126, R40 ;  /* 0x0000007e662ab210 */ /* 0x000fe40007d9e028 */
[----:B------:R-:W-:Y:S01]  /*88b0*/  LOP3.LUT R40, R41, R230, RZ, 0x3c, !PT ;  /* 0x000000e629287212 */ /* 0x000fe200078e3cff */
[----:B------:R-:W-:Y:S01]  /*88c0*/  IMAD R41, R16, 0x6000, R141 ;  /* 0x0000600010297824 */ /* 0x000fe200078e028d */
[----:B------:R-:W-:Y:S02]  /*88d0*/  @!P3 IADD3.X R45, R97, R52, R45, P4, P5 ;  /* 0x00000034612db210 */ /* 0x000fe400027ea42d */
[----:B------:R-:W-:Y:S01]  /*88e0*/  IADD3 R43, R40, R43, R195 ;  /* 0x0000002b282b7210 */ /* 0x000fe20007ffe0c3 */
[----:B------:R-:W-:Y:S01]  /*88f0*/  IMAD R41, R41, 0x2, R2 ;  /* 0x0000000229297824 */ /* 0x000fe200078e0202 */
[----:B------:R-:W-:-:S03]  /*8900*/  LEA R48, P4, R44, R120, 0x1 ;  /* 0x000000782c307211 */ /* 0x000fc600078808ff */
[----:B------:R-:W-:Y:S01]  /*8910*/  IMAD R43, R16, 0x6000, R43 ;  /* 0x00006000102b7824 */ /* 0x000fe200078e022b */
[----:B------:R-:W-:Y:S02]  /*8920*/  LEA.HI.X R49, R44, R121, R46, 0x1, P4 ;  /* 0x000000792c317211 */ /* 0x000fe400020f0c2e */
[----:B------:R-:W-:Y:S01]  /*8930*/  @!P3 LEA R50, P4, R42, R120, 0x1 ;  /* 0x000000782a32b211 */ /* 0x000fe200078808ff */
[----:B------:R-:W-:-:S03]  /*8940*/  IMAD R44, R43, 0x2, R2 ;  /* 0x000000022b2c7824 */ /* 0x000fc600078e0202 */
[----:B------:R-:W-:Y:S02]  /*8950*/  @!P3 LEA.HI.X R51, R42, R121, R45, 0x1, P4 ;  /* 0x000000792a33b211 */ /* 0x000fe400020f0c2d */
[----:B------:R-:W0:Y:S01]  /*8960*/  LDS.128 R40, [R41+0x1c400] ;  /* 0x01c4000029287984 */ /* 0x000e220000000c00 */
[----:B------:R-:W-:-:S03]  /*8970*/  ISETP.GE.AND P4, PT, R18, R117, PT ;  /* 0x000000751200720c */ /* 0x000fc60003f86270 */
[----:B------:R-:W2:Y:S10]  /*8980*/  LDS.128 R44, [R44+0x1c400] ;  /* 0x01c400002c2c7984 */ /* 0x000eb40000000c00 */
[----:B------:R-:W-:Y:S05]  /*8990*/  @P4 BRA `(.L_x_700) ;  /* 0x0000000400784947 */ /* 0x000fea0003800000 */
[----:B------:R-:W-:Y:S01]  /*89a0*/  SHF.R.U64 R53, R72, 0x10, R73 ;  /* 0x0000001048357819 */ /* 0x000fe20000001249 */
[----:B--2---:R-:W-:Y:S01]  /*89b0*/  IMAD.U32 R59, R45, 0x10000, RZ ;  /* 0x000100002d3b7824 */ /* 0x004fe200078e00ff */
[----:B------:R-:W-:Y:S01]  /*89c0*/  SHF.R.U64 R55, R84, 0x10, R85 ;  /* 0x0000001054377819 */ /* 0x000fe20000001255 */
[----:B0-----:R-:W-:Y:S01]  /*89d0*/  IMAD.U32 R57, R41, 0x10000, RZ ;  /* 0x0001000029397824 */ /* 0x001fe200078e00ff */
[----:B------:R-:W-:Y:S01]  /*89e0*/  SHF.R.U32.HI R73, RZ, 0x10, R73 ;  /* 0x00000010ff497819 */ /* 0x000fe20000011649 */
[----:B------:R-:W-:Y:S01]  /*89f0*/  IMAD.U32 R72, R47, 0x10000, RZ ;  /* 0x000100002f487824 */ /* 0x000fe200078e00ff */
[----:B------:R-:W-:Y:S01]  /*8a00*/  SHF.R.U32.HI R85, RZ, 0x10, R85 ;  /* 0x00000010ff557819 */ /* 0x000fe20000011655 */
[----:B------:R-:W-:Y:S01]  /*8a10*/  IMAD.U32 R62, R43, 0x10000, RZ ;  /* 0x000100002b3e7824 */ /* 0x000fe200078e00ff */
[----:B------:R-:W-:Y:S01]  /*8a20*/  PRMT R73, R168, 0x5432, R73 ;  /* 0x00005432a8497816 */ /* 0x000fe20000000049 */
[----:B------:R-:W-:Y:S01]  /*8a30*/  IMAD.U32 R61, R42, 0x10000, RZ ;  /* 0x000100002a3d7824 */ /* 0x000fe200078e00ff */
[----:B------:R-:W-:-:S02]  /*8a40*/  PRMT R85, R170, 0x5432, R85 ;  /* 0x00005432aa557816 */ /* 0x000fc40000000055 */
[----:B------:R-:W-:Y:S01]  /*8a50*/  SHF.R.U64 R56, R86, 0x10, R87 ;  /* 0x0000001056387819 */ /* 0x000fe20000001257 */
[----:B------:R-:W-:Y:S01]  /*8a60*/  IMAD.U32 R88, R73, 0x10000, RZ ;  /* 0x0001000049587824 */ /* 0x000fe200078e00ff */
[----:B------:R-:W-:Y:S01]  /*8a70*/  SHF.R.U64 R54, R74, 0x10, R75 ;  /* 0x000000104a367819 */ /* 0x000fe2000000124b */
[----:B------:R-:W-:Y:S01]  /*8a80*/  IMAD.U32 R84, R85, 0x10000, RZ ;  /* 0x0001000055547824 */ /* 0x000fe200078e00ff */
[----:B------:R-:W-:Y:S01]  /*8a90*/  SHF.R.U32.HI R86, RZ, 0x10, R87 ;  /* 0x00000010ff567819 */ /* 0x000fe20000011657 */
[C---:B------:R-:W-:Y:S01]  /*8aa0*/  FMUL.FTZ R92, R59.reuse, R88 ;  /* 0x000000583b5c7220 */ /* 0x040fe20000410000 */
[----:B------:R-:W-:Y:S01]  /*8ab0*/  SHF.R.U32.HI R74, RZ, 0x10, R75 ;  /* 0x00000010ff4a7819 */ /* 0x000fe2000001164b */
[----:B------:R-:W-:Y:S01]  /*8ac0*/  FMUL.FTZ R90, R59, R84 ;  /* 0x000000543b5a7220 */ /* 0x000fe20000410000 */
[----:B------:R-:W-:Y:S01]  /*8ad0*/  LOP3.LUT R60, R45, 0xffff0000, RZ, 0xc0, !PT ;  /* 0xffff00002d3c7812 */ /* 0x000fe200078ec0ff */
[----:B------:R-:W-:Y:S01]  /*8ae0*/  IMAD.U32 R45, R44, 0x10000, RZ ;  /* 0x000100002c2d7824 */ /* 0x000fe200078e00ff */
[----:B------:R-:W-:-:S02]  /*8af0*/  LOP3.LUT R85, R85, 0xffff0000, RZ, 0xc0, !PT ;  /* 0xffff000055557812 */ /* 0x000fc400078ec0ff */
[----:B------:R-:W-:Y:S02]  /*8b00*/  PRMT R86, R169, 0x5432, R86 ;  /* 0x00005432a9567816 */ /* 0x000fe40000000056 */
[----:B------:R-:W-:Y:S01]  /*8b10*/  PRMT R74, R167, 0x5432, R74 ;  /* 0x00005432a74a7816 */ /* 0x000fe2000000004a */
[----:B------:R-:W-:Y:S01]  /*8b20*/  FMUL.FTZ R87, R60, R85 ;  /* 0x000000553c577220 */ /* 0x000fe20000410000 */
[----:B------:R-:W-:Y:S01]  /*8b30*/  LOP3.LUT R59, R73, 0xffff0000, RZ, 0xc0, !PT ;  /* 0xffff0000493b7812 */ /* 0x000fe200078ec0ff */
[----:B------:R-:W-:Y:S01]  /*8b40*/  IMAD.U32 R73, R86, 0x10000, RZ ;  /* 0x0001000056497824 */ /* 0x000fe200078e00ff */
[----:B------:R-:W-:Y:S01]  /*8b50*/  LOP3.LUT R58, R41, 0xffff0000, RZ, 0xc0, !PT ;  /* 0xffff0000293a7812 */ /* 0x000fe200078ec0ff */
[----:B------:R-:W-:Y:S01]  /*8b60*/  IMAD.U32 R75, R74, 0x10000, RZ ;  /* 0x000100004a4b7824 */ /* 0x000fe200078e00ff */
[----:B------:R-:W-:Y:S01]  /*8b70*/  PRMT R170, R170, 0x5410, R55 ;  /* 0x00005410aaaa7816 */ /* 0x000fe20000000037 */
[C---:B------:R-:W-:Y:S01]  /*8b80*/  FFMA.FTZ R55, R57.reuse, R88, -R90 ;  /* 0x0000005839377223 */ /* 0x040fe2000001085a */
[-C--:B------:R-:W-:Y:S01]  /*8b90*/  FMUL.FTZ R89, R60, R59.reuse ;  /* 0x0000003b3c597220 */ /* 0x080fe20000410000 */
[----:B------:R-:W-:Y:S01]  /*8ba0*/  FFMA.FTZ R57, R57, R84, R92 ;  /* 0x0000005439397223 */ /* 0x000fe2000001005c */
[----:B------:R-:W-:Y:S01]  /*8bb0*/  FFMA.FTZ R60, R58, R59, -R87 ;  /* 0x0000003b3a3c7223 */ /* 0x000fe20000010857 */
[----:B------:R-:W-:Y:S01]  /*8bc0*/  LOP3.LUT R47, R47, 0xffff0000, RZ, 0xc0, !PT ;  /* 0xffff00002f2f7812 */ /* 0x000fe200078ec0ff */
[----:B------:R-:W-:Y:S01]  /*8bd0*/  FMUL.FTZ R59, R72, R73 ;  /* 0x00000049483b7220 */ /* 0x000fe20000410000 */
[----:B------:R-:W-:Y:S01]  /*8be0*/  LOP3.LUT R84, R86, 0xffff0000, RZ, 0xc0, !PT ;  /* 0xffff000056547812 */ /* 0x000fe200078ec0ff */
[-C--:B------:R-:W-:Y:S01]  /*8bf0*/  FMUL.FTZ R86, R72, R75.reuse ;  /* 0x0000004b48567220 */ /* 0x080fe20000410000 */
[----:B------:R-:W-:Y:S01]  /*8c00*/  PRMT R53, R168, 0x5410, R53 ;  /* 0x00005410a8357816 */ /* 0x000fe20000000035 */
[----:B------:R-:W-:Y:S01]  /*8c10*/  FFMA.FTZ R59, R62, R75, -R59 ;  /* 0x0000004b3e3b7223 */ /* 0x000fe2000001083b */
[----:B------:R-:W-:Y:S01]  /*8c20*/  LOP3.LUT R72, R74, 0xffff0000, RZ, 0xc0, !PT ;  /* 0xffff00004a487812 */ /* 0x000fe200078ec0ff */
[----:B------:R-:W-:Y:S01]  /*8c30*/  FFMA.FTZ R62, R62, R73, R86 ;  /* 0x000000493e3e7223 */ /* 0x000fe20000010056 */
[----:B------:R-:W-:Y:S01]  /*8c40*/  LOP3.LUT R43, R43, 0xffff0000, RZ, 0xc0, !PT ;  /* 0xffff00002b2b7812 */ /* 0x000fe200078ec0ff */
[----:B------:R-:W-:Y:S01]  /*8c50*/  FMUL.FTZ R88, R47, R84 ;  /* 0x000000542f587220 */ /* 0x000fe20000410000 */
[----:B------:R-:W-:-:S02]  /*8c60*/  IMAD.U32 R86, R170, 0x10000, RZ ;  /* 0x00010000aa567824 */ /* 0x000fc400078e00ff */
[-C--:B------:R-:W-:Y:S01]  /*8c70*/  FMUL.FTZ R90, R47, R72.reuse ;  /* 0x000000482f5a7220 */ /* 0x080fe20000410000 */
[----:B------:R-:W-:Y:S02]  /*8c80*/  IMAD.U32 R74, R53, 0x10000, RZ ;  /* 0x00010000354a7824 */ /* 0x000fe400078e00ff */
[----:B------:R-:W-:Y:S01]  /*8c90*/  FFMA.FTZ R72, R43, R72, -R88 ;  /* 0x000000482b487223 */ /* 0x000fe20000010858 */
[----:B------:R-:W-:Y:S01]  /*8ca0*/  IMAD.U32 R41, R40, 0x10000, RZ ;  /* 0x0001000028297824 */ /* 0x000fe200078e00ff */
[----:B------:R-:W-:Y:S01]  /*8cb0*/  LOP3.LUT R44, R44, 0xffff0000, RZ, 0xc0, !PT ;  /* 0xffff00002c2c7812 */ /* 0x000fe200078ec0ff */
[C---:B------:R-:W-:Y:S01]  /*8cc0*/  FMUL.FTZ R88, R45.reuse, R86 ;  /* 0x000000562d587220 */ /* 0x040fe20000410000 */
[----:B------:R-:W-:Y:S01]  /*8cd0*/  LOP3.LUT R47, R170, 0xffff0000, RZ, 0xc0, !PT ;  /* 0xffff0000aa2f7812 */ /* 0x000fe200078ec0ff */
[-C--:B------:R-:W-:Y:S01]  /*8ce0*/  FMUL.FTZ R73, R45, R74.reuse ;  /* 0x0000004a2d497220 */ /* 0x080fe20000410000 */
[----:B------:R-:W-:Y:S01]  /*8cf0*/  PRMT R56, R169, 0x5410, R56 ;  /* 0x00005410a9387816 */ /* 0x000fe20000000038 */
[----:B------:R-:W-:Y:S01]  /*8d00*/  FFMA.FTZ R45, R41, R74, -R88 ;  /* 0x0000004a292d7223 */ /* 0x000fe20000010858 */
[----:B------:R-:W-:Y:S01]  /*8d10*/  LOP3.LUT R53, R53, 0xffff0000, RZ, 0xc0, !PT ;  /* 0xffff000035357812 */ /* 0x000fe200078ec0ff */
[----:B------:R-:W-:Y:S01]  /*8d20*/  FMUL.FTZ R75, R44, R47 ;  /* 0x0000002f2c4b7220 */ /* 0x000fe20000410000 */
[----:B------:R-:W-:Y:S01]  /*8d30*/  LOP3.LUT R40, R40, 0xffff0000, RZ, 0xc0, !PT ;  /* 0xffff000028287812 */ /* 0x000fe200078ec0ff */
[----:B------:R-:W-:Y:S01]  /*8d40*/  FFMA.FTZ R41, R41, R86, R73 ;  /* 0x0000005629297223 */ /* 0x000fe20000010049 */
[----:B------:R-:W-:Y:S01]  /*8d50*/  LOP3.LUT R63, R42, 0xffff0000, RZ, 0xc0, !PT ;  /* 0xffff00002a3f7812 */ /* 0x000fe200078ec0ff */
[----:B------:R-:W-:Y:S01]  /*8d60*/  IMAD.U32 R42, R46, 0x10000, RZ ;  /* 0x000100002e2a7824 */ /* 0x000fe200078e00ff */
[----:B------:R-:W-:Y:S01]  /*8d70*/  PRMT R54, R167, 0x5410, R54 ;  /* 0x00005410a7367816 */ /* 0x000fe20000000036 */
[----:B------:R-:W-:Y:S01]  /*8d80*/  FFMA.FTZ R58, R58, R85, R89 ;  /* 0x000000553a3a7223 */ /* 0x000fe20000010059 */
[----:B------:R-:W-:Y:S01]  /*8d90*/  SHF.L.U32 R73, R56, 0x10, RZ ;  /* 0x0000001038497819 */ /* 0x000fe200000006ff */
[-C--:B------:R-:W-:Y:S01]  /*8da0*/  FMUL.FTZ R85, R44, R53.reuse ;  /* 0x000000352c557220 */ /* 0x080fe20000410000 */
[----:B------:R-:W-:Y:S01]  /*8db0*/  LOP3.LUT R46, R46, 0xffff0000, RZ, 0xc0, !PT ;  /* 0xffff00002e2e7812 */ /* 0x000fe200078ec0ff */
[----:B------:R-:W-:Y:S01]  /*8dc0*/  FFMA.FTZ R44, R40, R53, -R75 ;  /* 0x00000035282c7223 */ /* 0x000fe2000001084b */
[----:B------:R-:W-:Y:S01]  /*8dd0*/  LOP3.LUT R56, R56, 0xffff0000, RZ, 0xc0, !PT ;  /* 0xffff000038387812 */ /* 0x000fe200078ec0ff */
[----:B------:R-:W-:-:S02]  /*8de0*/  IMAD.U32 R53, R54, 0x10000, RZ ;  /* 0x0001000036357824 */ /* 0x000fc400078e00ff */
[----:B------:R-:W-:Y:S01]  /*8df0*/  FFMA.FTZ R43, R43, R84, R90 ;  /* 0x000000542b2b7223 */ /* 0x000fe2000001005a */
[----:B------:R-:W-:Y:S01]  /*8e00*/  LOP3.LUT R54, R54, 0xffff0000, RZ, 0xc0, !PT ;  /* 0xffff000036367812 */ /* 0x000fe200078ec0ff */
[----:B------:R-:W-:Y:S01]  /*8e10*/  FMUL.FTZ R74, R42, R73 ;  /* 0x000000492a4a7220 */ /* 0x000fe20000410000 */
[----:B------:R-:W-:Y:S01]  /*8e20*/  FMUL.FTZ R84, R46, R56 ;  /* 0x000000382e547220 */ /* 0x000fe20000410000 */
[----:B------:R-:W-:Y:S01]  /*8e30*/  FFMA.FTZ R40, R40, R47, R85 ;  /* 0x0000002f28287223 */ /* 0x000fe20000010055 */
[-C--:B------:R-:W-:Y:S01]  /*8e40*/  FMUL.FTZ R42, R42, R53.reuse ;  /* 0x000000352a2a7220 */ /* 0x080fe20000410000 */
[-C--:B------:R-:W-:Y:S01]  /*8e50*/  FMUL.FTZ R75, R46, R54.reuse ;  /* 0x000000362e4b7220 */ /* 0x080fe20000410000 */
[----:B------:R-:W-:Y:S01]  /*8e60*/  FFMA.FTZ R74, R61, R53, -R74 ;  /* 0x000000353d4a7223 */ /* 0x000fe2000001084a */
[----:B------:R-:W-:Y:S01]  /*8e70*/  FFMA.FTZ R47, R63, R54, -R84 ;  /* 0x000000363f2f7223 */ /* 0x000fe20000010854 */
[----:B------:R-:W-:Y:S01]  /*8e80*/  FFMA.FTZ R42, R61, R73, R42 ;  /* 0x000000493d2a7223 */ /* 0x000fe2000001002a */
[----:B------:R-:W-:Y:S01]  /*8e90*/  FFMA.FTZ R75, R63, R56, R75 ;  /* 0x000000383f4b7223 */ /* 0x000fe2000001004b */
[----:B------:R-:W-:-:S02]  /*8ea0*/  F2FP.BF16.F32.PACK_AB R57, R58, R57 ;  /* 0x000000393a39723e */ /* 0x000fc400000010ff */
[----:B------:R-:W-:Y:S02]  /*8eb0*/  F2FP.BF16.F32.PACK_AB R55, R60, R55 ;  /* 0x000000373c37723e */ /* 0x000fe400000010ff */
[----:B------:R-:W-:Y:S02]  /*8ec0*/  F2FP.BF16.F32.PACK_AB R59, R72, R59 ;  /* 0x0000003b483b723e */ /* 0x000fe400000010ff */
[----:B------:R-:W-:Y:S02]  /*8ed0*/  F2FP.BF16.F32.PACK_AB R62, R43, R62 ;  /* 0x0000003e2b3e723e */ /* 0x000fe400000010ff */
[----:B------:R-:W-:Y:S01]  /*8ee0*/  F2FP.BF16.F32.PACK_AB R54, R44, R45 ;  /* 0x0000002d2c36723e */ /* 0x000fe200000010ff */
[----:B------:R-:W-:Y:S01]  /*8ef0*/  IMAD.MOV.U32 R45, RZ, RZ, R57 ;  /* 0x000000ffff2d7224 */ /* 0x000fe200078e0039 */
[----:B------:R-:W-:Y:S01]  /*8f00*/  F2FP.BF16.F32.PACK_AB R58, R47, R74 ;  /* 0x0000004a2f3a723e */ /* 0x000fe200000010ff */
[----:B------:R-:W-:Y:S01]  /*8f10*/  IMAD.MOV.U32 R43, RZ, RZ, R59 ;  /* 0x000000ffff2b7224 */ /* 0x000fe200078e003b */
[----:B------:R-:W-:Y:S01]  /*8f20*/  F2FP.BF16.F32.PACK_AB R44, R40, R41 ;  /* 0x00000029282c723e */ /* 0x000fe200000010ff */
[----:B------:R-:W-:Y:S01]  /*8f30*/  IMAD.MOV.U32 R40, RZ, RZ, R54 ;  /* 0x000000ffff287224 */ /* 0x000fe200078e0036 */
[----:B------:R-:W-:Y:S01]  /*8f40*/  F2FP.BF16.F32.PACK_AB R46, R75, R42 ;  /* 0x0000002a4b2e723e */ /* 0x000fe200000010ff */
[----:B------:R-:W-:-:S02]  /*8f50*/  IMAD.MOV.U32 R41, RZ, RZ, R55 ;  /* 0x000000ffff297224 */ /* 0x000fc400078e0037 */
[----:B------:R-:W-:Y:S02]  /*8f60*/  IMAD.MOV.U32 R42, RZ, RZ, R58 ;  /* 0x000000ffff2a7224 */ /* 0x000fe400078e003a */
[----:B------:R-:W-:-:S07]  /*8f70*/  IMAD.MOV.U32 R47, RZ, RZ, R62 ;  /* 0x000000ffff2f7224 */ /* 0x000fce00078e003e */
.L_x_700:
[----:B------:R-:W-:Y:S05]  /*8f80*/  BSYNC B2 ;  /* 0x0000000000027941 */ /* 0x000fea0003800000 */
.L_x_699:
[----:B0-----:R4:W-:Y:S04]  /*8f90*/  STG.E.128 desc[UR42][R48.64], R40 ;  /* 0x0000002830007986 */ /* 0x0019e8000c101d2a */
[----:B--2---:R4:W-:Y:S02]  /*8fa0*/  @!P3 STG.E.128 desc[UR42][R50.64], R44 ;  /* 0x0000002c3200b986 */ /* 0x0049e4000c101d2a */
.L_x_698:
[----:B------:R-:W-:Y:S05]  /*8fb0*/  BSYNC B1 ;  /* 0x0000000000017941 */ /* 0x000fea0003800000 */
.L_x_697:
[----:B------:R-:W-:Y:S01]  /*8fc0*/  ISETP.NE.AND P3, PT, R10, RZ, PT ;  /* 0x000000ff0a00720c */ /* 0x000fe20003f65270 */
[----:B------:R-:W-:-:S12]  /*8fd0*/  BSSY B1, `(.L_x_701) ;  /* 0x000007e000017945 */ /* 0x000fd80003800000 */
[----:B------:R-:W-:Y:S05]  /*8fe0*/  @!P3 BRA `(.L_x_702) ;  /* 0x0000000400f0b947 */ /* 0x000fea0003800000 */
[----:B----4-:R-:W-:Y:S01]  /*8ff0*/  SEL R40, R122, R148, !P1 ;  /* 0x000000947a287207 */ /* 0x010fe20004800000 */
        /* <DEDUP_REMOVED lines=30> */
[--C-:B------:R-:W-:Y:S01]  /*91e0*/  SHF.R.U64 R75, R68, 0x10, R69.reuse ;  /* 0x00000010444b7819 */ /* 0x100fe20000001245 */
[----:B--2---:R-:W-:Y:S01]  /*91f0*/  IMAD.U32 R56, R45, 0x10000, RZ ;  /* 0x000100002d387824 */ /* 0x004fe200078e00ff */
[----:B------:R-:W-:Y:S01]  /*9200*/  SHF.R.U32.HI R73, RZ, 0x10, R69 ;  /* 0x00000010ff497819 */ /* 0x000fe20000011645 */
[----:B------:R-:W-:Y:S01]  /*9210*/  IMAD.U32 R68, R47, 0x10000, RZ ;  /* 0x000100002f447824 */ /* 0x000fe200078e00ff */
[----:B------:R-:W-:Y:S01]  /*9220*/  SHF.R.U32.HI R69, RZ, 0x10, R81 ;  /* 0x00000010ff457819 */ /* 0x000fe20000011651 */
[----:B0-----:R-:W-:Y:S01]  /*9230*/  IMAD.U32 R61, R41, 0x10000, RZ ;  /* 0x00010000293d7824 */ /* 0x001fe200078e00ff */
[----:B------:R-:W-:Y:S01]  /*9240*/  PRMT R60, R158, 0x5410, R75 ;  /* 0x000054109e3c7816 */ /* 0x000fe2000000004b */
[----:B------:R-:W-:Y:S01]  /*9250*/  IMAD.U32 R59, R43, 0x10000, RZ ;  /* 0x000100002b3b7824 */ /* 0x000fe200078e00ff */
[----:B------:R-:W-:Y:S02]  /*9260*/  PRMT R69, R160, 0x5432, R69 ;  /* 0x00005432a0457816 */ /* 0x000fe40000000045 */
[----:B------:R-:W-:-:S02]  /*9270*/  SHF.R.U64 R63, R70, 0x10, R71 ;  /* 0x00000010463f7819 */ /* 0x000fc40000001247 */
[----:B------:R-:W-:Y:S01]  /*9280*/  SHF.R.U64 R55, R80, 0x10, R81 ;  /* 0x0000001050377819 */ /* 0x000fe20000001251 */
[----:B------:R-:W-:Y:S01]  /*9290*/  IMAD.U32 R70, R69, 0x10000, RZ ;  /* 0x0001000045467824 */ /* 0x000fe200078e00ff */
[----:B------:R-:W-:Y:S02]  /*92a0*/  PRMT R158, R158, 0x5432, R73 ;  /* 0x000054329e9e7816 */ /* 0x000fe40000000049 */
[----:B------:R-:W-:Y:S02]  /*92b0*/  SHF.R.U64 R72, R82, 0x10, R83 ;  /* 0x0000001052487819 */ /* 0x000fe40000001253 */
[----:B------:R-:W-:Y:S02]  /*92c0*/  SHF.R.U32.HI R71, RZ, 0x10, R71 ;  /* 0x00000010ff477819 */ /* 0x000fe40000011647 */
[----:B------:R-:W-:Y:S02]  /*92d0*/  LOP3.LUT R57, R47, 0xffff0000, RZ, 0xc0, !PT ;  /* 0xffff00002f397812 */ /* 0x000fe400078ec0ff */
[----:B------:R-:W-:-:S02]  /*92e0*/  SHF.R.U32.HI R82, RZ, 0x10, R83 ;  /* 0x00000010ff527819 */ /* 0x000fc40000011653 */
[----:B------:R-:W-:Y:S01]  /*92f0*/  PRMT R47, R156, 0x5410, R63 ;  /* 0x000054109c2f7816 */ /* 0x000fe2000000003f */
[----:B------:R-:W-:Y:S01]  /*9300*/  IMAD.U32 R63, R158, 0x10000, RZ ;  /* 0x000100009e3f7824 */ /* 0x000fe200078e00ff */
[----:B------:R-:W-:Y:S02]  /*9310*/  PRMT R160, R160, 0x5410, R55 ;  /* 0x00005410a0a07816 */ /* 0x000fe40000000037 */
[----:B------:R-:W-:Y:S01]  /*9320*/  PRMT R55, R159, 0x5410, R72 ;  /* 0x000054109f377816 */ /* 0x000fe20000000048 */
[-C--:B------:R-:W-:Y:S01]  /*9330*/  FMUL.FTZ R72, R56, R70.reuse ;  /* 0x0000004638487220 */ /* 0x080fe20000410000 */
[----:B------:R-:W-:Y:S01]  /*9340*/  PRMT R156, R156, 0x5432, R71 ;  /* 0x000054329c9c7816 */ /* 0x000fe20000000047 */
[-C--:B------:R-:W-:Y:S01]  /*9350*/  FMUL.FTZ R74, R56, R63.reuse ;  /* 0x0000003f384a7220 */ /* 0x080fe20000410000 */
[----:B------:R-:W-:Y:S01]  /*9360*/  LOP3.LUT R62, R45, 0xffff0000, RZ, 0xc0, !PT ;  /* 0xffff00002d3e7812 */ /* 0x000fe200078ec0ff */
[----:B------:R-:W-:Y:S01]  /*9370*/  FFMA.FTZ R56, R61, R63, -R72 ;  /* 0x0000003f3d387223 */ /* 0x000fe20000010848 */
[----:B------:R-:W-:Y:S01]  /*9380*/  PRMT R159, R159, 0x5432, R82 ;  /* 0x000054329f9f7816 */ /* 0x000fe20000000052 */
[----:B------:R-:W-:Y:S01]  /*9390*/  FFMA.FTZ R61, R61, R70, R74 ;  /* 0x000000463d3d7223 */ /* 0x000fe2000001004a */
[----:B------:R-:W-:Y:S01]  /*93a0*/  LOP3.LUT R71, R69, 0xffff0000, RZ, 0xc0, !PT ;  /* 0xffff000045477812 */ /* 0x000fe200078ec0ff */
[----:B------:R-:W-:Y:S01]  /*93b0*/  IMAD.U32 R69, R156, 0x10000, RZ ;  /* 0x000100009c457824 */ /* 0x000fe200078e00ff */
[----:B------:R-:W-:Y:S01]  /*93c0*/  LOP3.LUT R63, R158, 0xffff0000, RZ, 0xc0, !PT ;  /* 0xffff00009e3f7812 */ /* 0x000fe200078ec0ff */
[----:B------:R-:W-:Y:S01]  /*93d0*/  IMAD.U32 R72, R159, 0x10000, RZ ;  /* 0x000100009f487824 */ /* 0x000fe200078e00ff */
[----:B------:R-:W-:Y:S01]  /*93e0*/  LOP3.LUT R58, R41, 0xffff0000, RZ, 0xc0, !PT ;  /* 0xffff0000293a7812 */ /* 0x000fe200078ec0ff */
[C---:B------:R-:W-:Y:S01]  /*93f0*/  FMUL.FTZ R73, R62.reuse, R71 ;  /* 0x000000473e497220 */ /* 0x040fe20000410000 */
[----:B------:R-:W-:Y:S01]  /*9400*/  LOP3.LUT R74, R159, 0xffff0000, RZ, 0xc0, !PT ;  /* 0xffff00009f4a7812 */ /* 0x000fe200078ec0ff */
[-C--:B------:R-:W-:Y:S01]  /*9410*/  FMUL.FTZ R75, R62, R63.reuse ;  /* 0x0000003f3e4b7220 */ /* 0x080fe20000410000 */
[----:B------:R-:W-:Y:S01]  /*9420*/  FMUL.FTZ R62, R68, R72 ;  /* 0x00000048443e7220 */ /* 0x000fe20000410000 */
[----:B------:R-:W-:Y:S01]  /*9430*/  FFMA.FTZ R63, R58, R63, -R73 ;  /* 0x0000003f3a3f7223 */ /* 0x000fe20000010849 */
[----:B------:R-:W-:Y:S01]  /*9440*/  FMUL.FTZ R73, R68, R69 ;  /* 0x0000004544497220 */ /* 0x000fe20000410000 */
[----:B------:R-:W-:Y:S01]  /*9450*/  LOP3.LUT R156, R156, 0xffff0000, RZ, 0xc0, !PT ;  /* 0xffff00009c9c7812 */ /* 0x000fe200078ec0ff */
[----:B------:R-:W-:-:S02]  /*9460*/  IMAD.U32 R45, R44, 0x10000, RZ ;  /* 0x000100002c2d7824 */ /* 0x000fc400078e00ff */
[C---:B------:R-:W-:Y:S01]  /*9470*/  FFMA.FTZ R62, R59.reuse, R69, -R62 ;  /* 0x000000453b3e7223 */ /* 0x040fe2000001083e */
[----:B------:R-:W-:Y:S02]  /*9480*/  IMAD.U32 R70, R160, 0x10000, RZ ;  /* 0x00010000a0467824 */ /* 0x000fe400078e00ff */
[----:B------:R-:W-:Y:S01]  /*9490*/  FFMA.FTZ R59, R59, R72, R73 ;  /* 0x000000483b3b7223 */ /* 0x000fe20000010049 */
[----:B------:R-:W-:Y:S01]  /*94a0*/  IMAD.U32 R68, R60, 0x10000, RZ ;  /* 0x000100003c447824 */ /* 0x000fe200078e00ff */
[----:B------:R-:W-:Y:S01]  /*94b0*/  LOP3.LUT R53, R43, 0xffff0000, RZ, 0xc0, !PT ;  /* 0xffff00002b357812 */ /* 0x000fe200078ec0ff */
[C---:B------:R-:W-:Y:S01]  /*94c0*/  FMUL.FTZ R72, R57.reuse, R74 ;  /* 0x0000004a39487220 */ /* 0x040fe20000410000 */
[----:B------:R-:W-:Y:S01]  /*94d0*/  FMUL.FTZ R80, R57, R156 ;  /* 0x0000009c39507220 */ /* 0x000fe20000410000 */
[----:B------:R-:W-:Y:S01]  /*94e0*/  LOP3.LUT R44, R44, 0xffff0000, RZ, 0xc0, !PT ;  /* 0xffff00002c2c7812 */ /* 0x000fe200078ec0ff */
[----:B------:R-:W-:Y:S01]  /*94f0*/  IMAD.U32 R41, R40, 0x10000, RZ ;  /* 0x0001000028297824 */ /* 0x000fe200078e00ff */
[----:B------:R-:W-:Y:S01]  /*9500*/  LOP3.LUT R69, R160, 0xffff0000, RZ, 0xc0, !PT ;  /* 0xffff0000a0457812 */ /* 0x000fe200078ec0ff */
[----:B------:R-:W-:Y:S01]  /*9510*/  FFMA.FTZ R58, R58, R71, R75 ;  /* 0x000000473a3a7223 */ /* 0x000fe2000001004b */
[----:B------:R-:W-:Y:S01]  /*9520*/  LOP3.LUT R57, R60, 0xffff0000, RZ, 0xc0, !PT ;  /* 0xffff00003c397812 */ /* 0x000fe200078ec0ff */
[C---:B------:R-:W-:Y:S01]  /*9530*/  FMUL.FTZ R60, R45.reuse, R70 ;  /* 0x000000462d3c7220 */ /* 0x040fe20000410000 */
[----:B------:R-:W-:Y:S01]  /*9540*/  FMUL.FTZ R45, R45, R68 ;  /* 0x000000442d2d7220 */ /* 0x000fe20000410000 */
[C---:B------:R-:W-:Y:S01]  /*9550*/  FFMA.FTZ R73, R53.reuse, R156, -R72 ;  /* 0x0000009c35497223 */ /* 0x040fe20000010848 */
[----:B------:R-:W-:Y:S01]  /*9560*/  FFMA.FTZ R80, R53, R74, R80 ;  /* 0x0000004a35507223 */ /* 0x000fe20000010050 */
[----:B------:R-:W-:Y:S01]  /*9570*/  LOP3.LUT R40, R40, 0xffff0000, RZ, 0xc0, !PT ;  /* 0xffff000028287812 */ /* 0x000fe200078ec0ff */
[C---:B------:R-:W-:Y:S01]  /*9580*/  IMAD.U32 R43, R42.reuse, 0x10000, RZ ;  /* 0x000100002a2b7824 */ /* 0x040fe200078e00ff */
[----:B------:R-:W-:Y:S01]  /*9590*/  LOP3.LUT R54, R42, 0xffff0000, RZ, 0xc0, !PT ;  /* 0xffff00002a367812 */ /* 0x000fe200078ec0ff */
[C---:B------:R-:W-:Y:S01]  /*95a0*/  FMUL.FTZ R53, R44.reuse, R69 ;  /* 0x000000452c357220 */ /* 0x040fe20000410000 */
[----:B------:R-:W-:Y:S01]  /*95b0*/  FMUL.FTZ R71, R44, R57 ;  /* 0x000000392c477220 */ /* 0x000fe20000410000 */
[----:B------:R-:W-:-:S02]  /*95c0*/  IMAD.U32 R42, R46, 0x10000, RZ ;  /* 0x000100002e2a7824 */ /* 0x000fc400078e00ff */
[C---:B------:R-:W-:Y:S01]  /*95d0*/  FFMA.FTZ R60, R41.reuse, R68, -R60 ;  /* 0x00000044293c7223 */ /* 0x040fe2000001083c */
[----:B------:R-:W-:Y:S01]  /*95e0*/  FFMA.FTZ R45, R41, R70, R45 ;  /* 0x00000046292d7223 */ /* 0x000fe2000001002d */
[----:B------:R-:W-:Y:S01]  /*95f0*/  IMAD.U32 R44, R55, 0x10000, RZ ;  /* 0x00010000372c7824 */ /* 0x000fe200078e00ff */
[----:B------:R-:W-:Y:S01]  /*9600*/  LOP3.LUT R46, R46, 0xffff0000, RZ, 0xc0, !PT ;  /* 0xffff00002e2e7812 */ /* 0x000fe200078ec0ff */
[----:B------:R-:W-:Y:S01]  /*9610*/  IMAD.U32 R41, R47, 0x10000, RZ ;  /* 0x000100002f297824 */ /* 0x000fe200078e00ff */
[----:B------:R-:W-:Y:S01]  /*9620*/  LOP3.LUT R55, R55, 0xffff0000, RZ, 0xc0, !PT ;  /* 0xffff000037377812 */ /* 0x000fe200078ec0ff */
[C---:B------:R-:W-:Y:S01]  /*9630*/  FFMA.FTZ R53, R40.reuse, R57, -R53 ;  /* 0x0000003928357223 */ /* 0x040fe20000010835 */
[----:B------:R-:W-:Y:S01]  /*9640*/  LOP3.LUT R47, R47, 0xffff0000, RZ, 0xc0, !PT ;  /* 0xffff00002f2f7812 */ /* 0x000fe200078ec0ff */
[----:B------:R-:W-:Y:S01]  /*9650*/  FFMA.FTZ R40, R40, R69, R71 ;  /* 0x0000004528287223 */ /* 0x000fe20000010047 */
[-C--:B------:R-:W-:Y:S01]  /*9660*/  FMUL.FTZ R68, R42, R44.reuse ;  /* 0x0000002c2a447220 */ /* 0x080fe20000410000 */
[----:B------:R-:W-:Y:S01]  /*9670*/  FMUL.FTZ R69, R46, R55 ;  /* 0x000000372e457220 */ /* 0x000fe20000410000 */
[----:B------:R-:W-:Y:S01]  /*9680*/  FMUL.FTZ R57, R42, R41 ;  /* 0x000000292a397220 */ /* 0x000fe20000410000 */
[----:B------:R-:W-:Y:S01]  /*9690*/  FMUL.FTZ R46, R46, R47 ;  /* 0x0000002f2e2e7220 */ /* 0x000fe20000410000 */
        /* <DEDUP_REMOVED lines=10> */
[----:B------:R-:W-:Y:S02]  /*9740*/  F2FP.BF16.F32.PACK_AB R43, R73, R62 ;  /* 0x0000003e492b723e */ /* 0x000fe400000010ff */
[----:B------:R-:W-:Y:S02]  /*9750*/  F2FP.BF16.F32.PACK_AB R47, R80, R59 ;  /* 0x0000003b502f723e */ /* 0x000fe400000010ff */
[----:B------:R-:W-:-:S02]  /*9760*/  F2FP.BF16.F32.PACK_AB R42, R69, R68 ;  /* 0x00000044452a723e */ /* 0x000fc400000010ff */
[----:B------:R-:W-:-:S07]  /*9770*/  F2FP.BF16.F32.PACK_AB R46, R46, R57 ;  /* 0x000000392e2e723e */ /* 0x000fce00000010ff */
.L_x_704:
[----:B------:R-:W-:Y:S05]  /*9780*/  BSYNC B2 ;  /* 0x0000000000027941 */ /* 0x000fea0003800000 */
.L_x_703:
[----:B0-----:R0:W-:Y:S04]  /*9790*/  STG.E.128 desc[UR42][R48.64], R40 ;  /* 0x0000002830007986 */ /* 0x0011e8000c101d2a */
[----:B--2---:R0:W-:Y:S02]  /*97a0*/  @!P3 STG.E.128 desc[UR42][R50.64], R44 ;  /* 0x0000002c3200b986 */ /* 0x0041e4000c101d2a */
.L_x_702:
[----:B------:R-:W-:Y:S05]  /*97b0*/  BSYNC B1 ;  /* 0x0000000000017941 */ /* 0x000fea0003800000 */
.L_x_701:
[----:B------:R-:W-:-:S13]  /*97c0*/  ISETP.NE.AND P3, PT, R9, RZ, PT ;  /* 0x000000ff0900720c */ /* 0x000fda0003f65270 */
[----:B------:R-:W-:Y:S05]  /*97d0*/  @!P3 BRA `(.L_x_655) ;  /* 0x0000000800d8b947 */ /* 0x000fea0003800000 */
[----:B0---4-:R-:W2:Y:S01]  /*97e0*/  LDL R40, [R1+0x8] ;  /* 0x0000080001287983 */ /* 0x011ea20000100800 */
[----:B------:R-:W-:Y:S01]  /*97f0*/  BSSY B1, `(.L_x_705) ;  /* 0x0000074000017945 */ /* 0x000fe20003800000 */
[----:B--2---:R-:W-:-:S04]  /*9800*/  LOP3.LUT P4, RZ, R40, 0x1, RZ, 0xc0, !PT ;  /* 0x0000000128ff7812 */ /* 0x004fc8000788c0ff */
[----:B------:R-:W-:Y:S02]  /*9810*/  SEL R148, R122, R148, !P4 ;  /* 0x000000947a947207 */ /* 0x000fe40006000000 */
[----:B---3--:R-:W-:Y:S02]  /*9820*/  IADD3 R49, P3, P4, R102, R126, R15 ;  /* 0x0000007e66317210 */ /* 0x008fe40007c7e00f */
[----:B------:R-:W-:Y:S02]  /*9830*/  SHF.R.S32.HI R41, RZ, 0x1f, R148 ;  /* 0x0000001fff297819 */ /* 0x000fe40000011494 */
[----:B------:R-:W-:Y:S02]  /*9840*/  IADD3.X R54, R97, R52, R11, P3, P4 ;  /* 0x0000003461367210 */ /* 0x000fe40001fe840b */
[----:B------:R-:W-:Y:S02]  /*9850*/  LEA.HI R41, R41, R148, RZ, 0x4 ;  /* 0x0000009429297211 */ /* 0x000fe400078f20ff */
[----:B------:R-:W-:-:S02]  /*9860*/  ISETP.GE.AND P4, PT, R100, R117, PT ;  /* 0x000000756400720c */ /* 0x000fc40003f86270 */
[----:B------:R-:W-:Y:S02]  /*9870*/  LEA.HI.SX32 R41, R41, R20, 0x1c ;  /* 0x0000001429297211 */ /* 0x000fe400078fe2ff */
[----:B------:R-:W-:Y:S02]  /*9880*/  LEA R48, P3, R49, R120, 0x1 ;  /* 0x0000007831307211 */ /* 0x000fe400078608ff */
[----:B------:R-:W-:Y:S01]  /*9890*/  SHF.R.S32.HI R40, RZ, 0x1f, R41 ;  /* 0x0000001fff287819 */ /* 0x000fe20000011429 */
[----:B------:R-:W-:Y:S01]  /*98a0*/  IMAD.SHL.U32 R50, R41, 0x8, RZ ;  /* 0x0000000829327824 */ /* 0x000fe200078e00ff */
[----:B------:R-:W-:Y:S02]  /*98b0*/  LEA.HI.X R49, R49, R121, R54, 0x1, P3 ;  /* 0x0000007931317211 */ /* 0x000fe400018f0c36 */
[----:B------:R-:W-:Y:S02]  /*98c0*/  LEA.HI R40, R40, R41, RZ, 0x3 ;  /* 0x0000002928287211 */ /* 0x000fe400078f18ff */
[----:B------:R-:W-:-:S03]  /*98d0*/  LOP3.LUT R41, R185, 0x38, R50, 0xf8, !PT ;  /* 0x00000038b9297812 */ /* 0x000fc600078ef832 */
[----:B------:R-:W-:Y:S01]  /*98e0*/  IMAD.SHL.U32 R42, R40, 0x400, RZ ;  /* 0x00000400282a7824 */ /* 0x000fe200078e00ff */
[----:B------:R-:W-:Y:S01]  /*98f0*/  LOP3.LUT R40, R41, R230, RZ, 0x3c, !PT ;  /* 0x000000e629287212 */ /* 0x000fe200078e3cff */
[----:B------:R-:W-:-:S03]  /*9900*/  IMAD R41, R16, 0x6000, R138 ;  /* 0x0000600010297824 */ /* 0x000fc600078e028a */
[----:B------:R-:W-:Y:S01]  /*9910*/  LOP3.LUT R42, R42, 0x7fffe000, RZ, 0xc0, !PT ;  /* 0x7fffe0002a2a7812 */ /* 0x000fe200078ec0ff */
[----:B------:R-:W-:-:S03]  /*9920*/  IMAD R41, R41, 0x2, R2 ;  /* 0x0000000229297824 */ /* 0x000fc600078e0202 */
[----:B------:R-:W-:-:S05]  /*9930*/  IADD3 R43, R40, R42, R195 ;  /* 0x0000002a282b7210 */ /* 0x000fca0007ffe0c3 */
[----:B------:R-:W-:-:S04]  /*9940*/  IMAD R43, R16, 0x6000, R43 ;  /* 0x00006000102b7824 */ /* 0x000fc800078e022b */
[----:B------:R-:W-:Y:S02]  /*9950*/  IMAD R44, R43, 0x2, R2 ;  /* 0x000000022b2c7824 */ /* 0x000fe400078e0202 */
[----:B------:R-:W0:Y:S04]  /*9960*/  LDS.128 R40, [R41+0x1c400] ;  /* 0x01c4000029287984 */ /* 0x000e280000000c00 */
[----:B------:R-:W2:Y:S01]  /*9970*/  LDS.128 R44, [R44+0x1c400] ;  /* 0x01c400002c2c7984 */ /* 0x000ea20000000c00 */
[----:B------:R-:W-:Y:S05]  /*9980*/  @P4 BRA `(.L_x_706) ;  /* 0x0000000400684947 */ /* 0x000fea0003800000 */
[----:B------:R-:W-:Y:S01]  /*9990*/  SHF.R.U64 R68, R64, 0x10, R65 ;  /* 0x0000001040447819 */ /* 0x000fe20000001241 */
[----:B--2---:R-:W-:Y:S01]  /*99a0*/  IMAD.U32 R58, R45, 0x10000, RZ ;  /* 0x000100002d3a7824 */ /* 0x004fe200078e00ff */
[----:B------:R-:W-:Y:S01]  /*99b0*/  SHF.R.U64 R63, R66, 0x10, R67 ;  /* 0x00000010423f7819 */ /* 0x000fe20000001243 */
[----:B0-----:R-:W-:Y:S01]  /*99c0*/  IMAD.U32 R55, R41, 0x10000, RZ ;  /* 0x0001000029377824 */ /* 0x001fe200078e00ff */
[----:B------:R-:W-:Y:S01]  /*99d0*/  SHF.R.U64 R62, R76, 0x10, R77 ;  /* 0x000000104c3e7819 */ /* 0x000fe2000000124d */
[----:B------:R-:W-:Y:S01]  /*99e0*/  IMAD.U32 R60, R47, 0x10000, RZ ;  /* 0x000100002f3c7824 */ /* 0x000fe200078e00ff */
[----:B------:R-:W-:Y:S01]  /*99f0*/  SHF.R.U32.HI R64, RZ, 0x10, R65 ;  /* 0x00000010ff407819 */ /* 0x000fe20000011641 */
[----:B------:R-:W-:Y:S01]  /*9a00*/  IMAD.U32 R57, R43, 0x10000, RZ ;  /* 0x000100002b397824 */ /* 0x000fe200078e00ff */
[----:B------:R-:W-:Y:S01]  /*9a10*/  SHF.R.U32.HI R76, RZ, 0x10, R77 ;  /* 0x00000010ff4c7819 */ /* 0x000fe2000001164d */
[----:B------:R-:W-:Y:S01]  /*9a20*/  IMAD.U32 R53, R44, 0x10000, RZ ;  /* 0x000100002c357824 */ /* 0x000fe200078e00ff */
[----:B------:R-:W-:-:S02]  /*9a30*/  LOP3.LUT R59, R45, 0xffff0000, RZ, 0xc0, !PT ;  /* 0xffff00002d3b7812 */ /* 0x000fc400078ec0ff */
[C---:B------:R-:W-:Y:S02]  /*9a40*/  PRMT R61, R153.reuse, 0x5410, R68 ;  /* 0x00005410993d7816 */ /* 0x040fe40000000044 */
[----:B------:R-:W-:Y:S02]  /*9a50*/  PRMT R45, R152, 0x5410, R63 ;  /* 0x00005410982d7816 */ /* 0x000fe4000000003f */
[----:B------:R-:W-:Y:S02]  /*9a60*/  PRMT R153, R153, 0x5432, R64 ;  /* 0x0000543299997816 */ /* 0x000fe40000000040 */
[C---:B------:R-:W-:Y:S02]  /*9a70*/  PRMT R63, R155.reuse, 0x5432, R76 ;  /* 0x000054329b3f7816 */ /* 0x040fe4000000004c */
[----:B------:R-:W-:Y:S01]  /*9a80*/  PRMT R155, R155, 0x5410, R62 ;  /* 0x000054109b9b7816 */ /* 0x000fe2000000003e */
[----:B------:R-:W-:Y:S01]  /*9a90*/  IMAD.U32 R62, R153, 0x10000, RZ ;  /* 0x00010000993e7824 */ /* 0x000fe200078e00ff */
[----:B------:R-:W-:Y:S01]  /*9aa0*/  SHF.R.U32.HI R67, RZ, 0x10, R67 ;  /* 0x00000010ff437819 */ /* 0x000fe20000011643 */
[----:B------:R-:W-:Y:S01]  /*9ab0*/  IMAD.U32 R64, R63, 0x10000, RZ ;  /* 0x000100003f407824 */ /* 0x000fe200078e00ff */
[--C-:B------:R-:W-:Y:S01]  /*9ac0*/  SHF.R.U64 R65, R78, 0x10, R79.reuse ;  /* 0x000000104e417819 */ /* 0x100fe2000000124f */
[C---:B------:R-:W-:Y:S01]  /*9ad0*/  FMUL.FTZ R68, R58.reuse, R62 ;  /* 0x0000003e3a447220 */ /* 0x040fe20000410000 */
[----:B------:R-:W-:Y:S01]  /*9ae0*/  SHF.R.U32.HI R79, RZ, 0x10, R79 ;  /* 0x00000010ff4f7819 */ /* 0x000fe2000001164f */
[-C--:B------:R-:W-:Y:S01]  /*9af0*/  FMUL.FTZ R66, R58, R64.reuse ;  /* 0x000000403a427220 */ /* 0x080fe20000410000 */
[----:B------:R-:W-:Y:S01]  /*9b00*/  PRMT R152, R152, 0x5432, R67 ;  /* 0x0000543298987816 */ /* 0x000fe20000000043 */
[C---:B------:R-:W-:Y:S01]  /*9b10*/  FFMA.FTZ R68, R55.reuse, R64, R68 ;  /* 0x0000004037447223 */ /* 0x040fe20000010044 */
[C---:B------:R-:W-:Y:S01]  /*9b20*/  PRMT R65, R154.reuse, 0x5410, R65 ;  /* 0x000054109a417816 */ /* 0x040fe20000000041 */
[----:B------:R-:W-:Y:S01]  /*9b30*/  FFMA.FTZ R66, R55, R62, -R66 ;  /* 0x0000003e37427223 */ /* 0x000fe20000010842 */
[----:B------:R-:W-:Y:S01]  /*9b40*/  PRMT R154, R154, 0x5432, R79 ;  /* 0x000054329a9a7816 */ /* 0x000fe2000000004f */
[----:B------:R-:W-:Y:S01]  /*9b50*/  IMAD.U32 R55, R152, 0x10000, RZ ;  /* 0x0001000098377824 */ /* 0x000fe200078e00ff */
[----:B------:R-:W-:-:S02]  /*9b60*/  LOP3.LUT R63, R63, 0xffff0000, RZ, 0xc0, !PT ;  /* 0xffff00003f3f7812 */ /* 0x000fc400078ec0ff */
[----:B------:R-:W-:Y:S01]  /*9b70*/  LOP3.LUT R153, R153, 0xffff0000, RZ, 0xc0, !PT ;  /* 0xffff000099997812 */ /* 0x000fe200078ec0ff */
[----:B------:R-:W-:Y:S02]  /*9b80*/  IMAD.U32 R58, R154, 0x10000, RZ ;  /* 0x000100009a3a7824 */ /* 0x000fe400078e00ff */
[C---:B------:R-:W-:Y:S01]  /*9b90*/  FMUL.FTZ R69, R60.reuse, R55 ;  /* 0x000000373c457220 */ /* 0x040fe20000410000 */
[----:B------:R-:W-:Y:S01]  /*9ba0*/  LOP3.LUT R56, R41, 0xffff0000, RZ, 0xc0, !PT ;  /* 0xffff000029387812 */ /* 0x000fe200078ec0ff */
[----:B------:R-:W-:Y:S01]  /*9bb0*/  FMUL.FTZ R67, R59, R63 ;  /* 0x0000003f3b437220 */ /* 0x000fe20000410000 */
[----:B------:R-:W-:Y:S01]  /*9bc0*/  LOP3.LUT R47, R47, 0xffff0000, RZ, 0xc0, !PT ;  /* 0xffff00002f2f7812 */ /* 0x000fe200078ec0ff */
[----:B------:R-:W-:Y:S01]  /*9bd0*/  FMUL.FTZ R59, R59, R153 ;  /* 0x000000993b3b7220 */ /* 0x000fe20000410000 */
[-C--:B------:R-:W-:Y:S01]  /*9be0*/  FMUL.FTZ R62, R60, R58.reuse ;  /* 0x0000003a3c3e7220 */ /* 0x080fe20000410000 */
[----:B------:R-:W-:Y:S01]  /*9bf0*/  LOP3.LUT R154, R154, 0xffff0000, RZ, 0xc0, !PT ;  /* 0xffff00009a9a7812 */ /* 0x000fe200078ec0ff */
[----:B------:R-:W-:Y:S01]  /*9c00*/  FFMA.FTZ R69, R57, R58, R69 ;  /* 0x0000003a39457223 */ /* 0x000fe20000010045 */
[----:B------:R-:W-:Y:S01]  /*9c10*/  LOP3.LUT R152, R152, 0xffff0000, RZ, 0xc0, !PT ;  /* 0xffff000098987812 */ /* 0x000fe200078ec0ff */
[----:B------:R-:W-:-:S02]  /*9c20*/  IMAD.U32 R58, R155, 0x10000, RZ ;  /* 0x000100009b3a7824 */ /* 0x000fc400078e00ff */
[C---:B------:R-:W-:Y:S01]  /*9c30*/  FFMA.FTZ R67, R56.reuse, R153, -R67 ;  /* 0x0000009938437223 */ /* 0x040fe20000010843 */
[----:B------:R-:W-:Y:S01]  /*9c40*/  FFMA.FTZ R59, R56, R63, R59 ;  /* 0x0000003f383b7223 */ /* 0x000fe2000001003b */
[----:B------:R-:W-:Y:S01]  /*9c50*/  FFMA.FTZ R62, R57, R55, -R62 ;  /* 0x00000037393e7223 */ /* 0x000fe2000001083e */
[----:B------:R-:W-:Y:S01]  /*9c60*/  SHF.L.U32 R51, R40, 0x10, RZ ;  /* 0x0000001028337819 */ /* 0x000fe200000006ff */
[----:B------:R-:W-:Y:S01]  /*9c70*/  FMUL.FTZ R55, R47, R154 ;  /* 0x0000009a2f377220 */ /* 0x000fe20000410000 */
[----:B------:R-:W-:Y:S01]  /*9c80*/  LOP3.LUT R54, R43, 0xffff0000, RZ, 0xc0, !PT ;  /* 0xffff00002b367812 */ /* 0x000fe200078ec0ff */
[----:B------:R-:W-:Y:S01]  /*9c90*/  IMAD.U32 R56, R61, 0x10000, RZ ;  /* 0x000100003d387824 */ /* 0x000fe200078e00ff */
[----:B------:R-:W-:Y:S01]  /*9ca0*/  LOP3.LUT R44, R44, 0xffff0000, RZ, 0xc0, !PT ;  /* 0xffff00002c2c7812 */ /* 0x000fe200078ec0ff */
[----:B------:R-:W-:Y:S01]  /*9cb0*/  FMUL.FTZ R47, R47, R152 ;  /* 0x000000982f2f7220 */ /* 0x000fe20000410000 */
[----:B------:R-:W-:Y:S01]  /*9cc0*/  LOP3.LUT R155, R155, 0xffff0000, RZ, 0xc0, !PT ;  /* 0xffff00009b9b7812 */ /* 0x000fe200078ec0ff */
[----:B------:R-:W-:Y:S01]  /*9cd0*/  FMUL.FTZ R60, R53, R58 ;  /* 0x0000003a353c7220 */ /* 0x000fe20000410000 */
[----:B------:R-:W-:Y:S01]  /*9ce0*/  LOP3.LUT R61, R61, 0xffff0000, RZ, 0xc0, !PT ;  /* 0xffff00003d3d7812 */ /* 0x000fe200078ec0ff */
[----:B------:R-:W-:Y:S01]  /*9cf0*/  FFMA.FTZ R55, R54, R152, -R55 ;  /* 0x0000009836377223 */ /* 0x000fe20000010837 */
[----:B------:R-:W-:Y:S01]  /*9d00*/  LOP3.LUT R41, R40, 0xffff0000, RZ, 0xc0, !PT ;  /* 0xffff000028297812 */ /* 0x000fe200078ec0ff */
[----:B------:R-:W-:Y:S01]  /*9d10*/  FMUL.FTZ R53, R53, R56 ;  /* 0x0000003835357220 */ /* 0x000fe20000410000 */
[----:B------:R-:W-:Y:S01]  /*9d20*/  FFMA.FTZ R154, R54, R154, R47 ;  /* 0x0000009a369a7223 */ /* 0x000fe2000001002f */
[----:B------:R-:W-:Y:S01]  /*9d30*/  FFMA.FTZ R60, R51, R56, -R60 ;  /* 0x00000038333c7223 */ /* 0x000fe2000001083c */
[----:B------:R-:W-:-:S02]  /*9d40*/  IMAD.U32 R43, R46, 0x10000, RZ ;  /* 0x000100002e2b7824 */ /* 0x000fc400078e00ff */
[C---:B------:R-:W-:Y:S01]  /*9d50*/  FMUL.FTZ R54, R44.reuse, R155 ;  /* 0x0000009b2c367220 */ /* 0x040fe20000410000 */
[-C--:B------:R-:W-:Y:S01]  /*9d60*/  FMUL.FTZ R56, R44, R61.reuse ;  /* 0x0000003d2c387220 */ /* 0x080fe20000410000 */
[----:B------:R-:W-:Y:S01]  /*9d70*/  IMAD.U32 R47, R65, 0x10000, RZ ;  /* 0x00010000412f7824 */ /* 0x000fe200078e00ff */
[----:B------:R-:W-:Y:S01]  /*9d80*/  LOP3.LUT R46, R46, 0xffff0000, RZ, 0xc0, !PT ;  /* 0xffff00002e2e7812 */ /* 0x000fe200078ec0ff */
[----:B------:R-:W-:Y:S01]  /*9d90*/  IMAD.U32 R44, R45, 0x10000, RZ ;  /* 0x000100002d2c7824 */ /* 0x000fe200078e00ff */
[----:B------:R-:W-:Y:S01]  /*9da0*/  LOP3.LUT R65, R65, 0xffff0000, RZ, 0xc0, !PT ;  /* 0xffff000041417812 */ /* 0x000fe200078ec0ff */
[C---:B------:R-:W-:Y:S01]  /*9db0*/  IMAD.U32 R40, R42.reuse, 0x10000, RZ ;  /* 0x000100002a287824 */ /* 0x040fe200078e00ff */
[----:B------:R-:W-:Y:S01]  /*9dc0*/  LOP3.LUT R45, R45, 0xffff0000, RZ, 0xc0, !PT ;  /* 0xffff00002d2d7812 */ /* 0x000fe200078ec0ff */
[C---:B------:R-:W-:Y:S01]  /*9dd0*/  FFMA.FTZ R61, R41.reuse, R61, -R54 ;  /* 0x0000003d293d7223 */ /* 0x040fe20000010836 */
[----:B------:R-:W-:Y:S01]  /*9de0*/  FFMA.FTZ R56, R41, R155, R56 ;  /* 0x0000009b29387223 */ /* 0x000fe20000010038 */
[----:B------:R-:W-:Y:S01]  /*9df0*/  LOP3.LUT R42, R42, 0xffff0000, RZ, 0xc0, !PT ;  /* 0xffff00002a2a7812 */ /* 0x000fe200078ec0ff */
[C---:B------:R-:W-:Y:S01]  /*9e00*/  FMUL.FTZ R41, R43.reuse, R47 ;  /* 0x0000002f2b297220 */ /* 0x040fe20000410000 */
[-C--:B------:R-:W-:Y:S01]  /*9e10*/  FMUL.FTZ R54, R43, R44.reuse ;  /* 0x0000002c2b367220 */ /* 0x080fe20000410000 */
[C---:B------:R-:W-:Y:S01]  /*9e20*/  FMUL.FTZ R43, R46.reuse, R65 ;  /* 0x000000412e2b7220 */ /* 0x040fe20000410000 */
[----:B------:R-:W-:Y:S01]  /*9e30*/  FMUL.FTZ R46, R46, R45 ;  /* 0x0000002d2e2e7220 */ /* 0x000fe20000410000 */
[C---:B------:R-:W-:Y:S01]  /*9e40*/  FFMA.FTZ R41, R40.reuse, R44, -R41 ;  /* 0x0000002c28297223 */ /* 0x040fe20000010829 */
[----:B------:R-:W-:Y:S01]  /*9e50*/  FFMA.FTZ R54, R40, R47, R54 ;  /* 0x0000002f28367223 */ /* 0x000fe20000010036 */
        /* <DEDUP_REMOVED lines=13> */
.L_x_706:
[----:B------:R-:W-:Y:S05]  /*9f30*/  BSYNC B1 ;  /* 0x0000000000017941 */ /* 0x000fea0003800000 */
.L_x_705:
[----:B0-----:R0:W-:Y:S01]  /*9f40*/  STG.E.128 desc[UR42][R48.64], R40 ;  /* 0x0000002830007986 */ /* 0x0011e2000c101d2a */
[----:B------:R-:W-:-:S13]  /*9f50*/  ISETP.GE.AND P3, PT, R50, R147, PT ;  /* 0x000000933200720c */ /* 0x000fda0003f66270 */
[----:B------:R-:W-:Y:S05]  /*9f60*/  @P3 BRA `(.L_x_655) ;  /* 0x0000000000f43947 */ /* 0x000fea0003800000 */
[--C-:B------:R-:W-:Y:S02]  /*9f70*/  IADD3 R126, P3, P4, R102, R126, R50.reuse ;  /* 0x0000007e667e7210 */ /* 0x100fe40007c7e032 */
[----:B------:R-:W-:-:S04]  /*9f80*/  SHF.R.S32.HI R50, RZ, 0x1f, R50 ;  /* 0x0000001fff327819 */ /* 0x000fc80000011432 */
[----:B------:R-:W-:Y:S02]  /*9f90*/  IADD3.X R52, R97, R52, R50, P3, P4 ;  /* 0x0000003461347210 */ /* 0x000fe40001fe8432 */
[----:B------:R-:W-:-:S04]  /*9fa0*/  LEA R120, P3, R126, R120, 0x1 ;  /* 0x000000787e787211 */ /* 0x000fc800078608ff */
[----:B------:R-:W-:-:S05]  /*9fb0*/  LEA.HI.X R121, R126, R121, R52, 0x1, P3 ;  /* 0x000000797e797211 */ /* 0x000fca00018f0c34 */
[----:B--2---:R2:W-:Y:S01]  /*9fc0*/  STG.E.128 desc[UR42][R120.64], R44 ;  /* 0x0000002c78007986 */ /* 0x0045e2000c101d2a */
[----:B------:R-:W-:Y:S05]  /*9fd0*/  BRA `(.L_x_655) ;  /* 0x0000000000d87947 */ /* 0x000fea0003800000 */
.L_x_622:
[----:B------:R-:W-:-:S06]  /*9fe0*/  UISETP.NE.AND UP0, UPT, UR37, 0x3, UPT ;  /* 0x000000032500788c */ /* 0x000fcc000bf05270 */
[----:B------:R-:W-:-:S13]  /*9ff0*/  PLOP3.LUT P2, PT, PT, PT, UP0, 0x80, 0x0 ;  /* 0x000000000000781c */ /* 0x000fda0003f4f008 */
[----:B------:R-:W-:Y:S05]  /*a000*/  @!P2 BRA `(.L_x_707) ;  /* 0x000000000004a947 */ /* 0x000fea0003800000 */
[----:B------:R-:W-:Y:S01]  /*a010*/  BPT.TRAP 0x1 ;  /* 0x000000040000795c */ /* 0x000fe20000300000 */
.L_x_707:
[----:B------:R-:W-:Y:S01]  /*a020*/  IMAD R3, R16, 0x8, R2 ;  /* 0x0000000810037824 */ /* 0x000fe200078e0202 */
[----:B------:R-:W-:Y:S01]  /*a030*/  SHF.L.U32 R0, R184, 0x1f, RZ ;  /* 0x0000001fb8007819 */ /* 0x000fe200000006ff */
[----:B------:R-:W-:Y:S01]  /*a040*/  IMAD R4, R24, -0x80, R25 ;  /* 0xffffff8018047824 */ /* 0x000fe200078e0219 */
[----:B------:R-:W-:Y:S02]  /*a050*/  BSSY B1, `(.L_x_708) ;  /* 0x0000005000017945 */ /* 0x000fe40003800000 */
[----:B------:R-:W1:Y:S02]  /*a060*/  SYNCS.PHASECHK.TRANS64.TRYWAIT P4, [R3+URZ+0x34890], R0 ;  /* 0x03489000030075a7 */ /* 0x000e64000808017f */
[----:B------:R-:W-:-:S04]  /*a070*/  VIMNMX R4, R4, 0x80, PT ;  /* 0x0000008004047848 */ /* 0x000fc80003fe0100 */
[----:B------:R-:W-:Y:S01]  /*a080*/  ISETP.GE.AND P3, PT, R17, R4, PT ;  /* 0x000000041100720c */ /* 0x000fe20003f66270 */
[----:B-1----:R-:W-:-:S12]  /*a090*/  @!P4 BRA `(.L_x_709) ;  /* 0x0000016c0064c947 */ /* 0x002fd80003800000 */
.L_x_984:
[----:B------:R-:W-:Y:S05]  /*a0a0*/  BSYNC B1 ;  /* 0x0000000000017941 */ /* 0x000fea0003800000 */
.L_x_708:
[----:B------:R-:W-:Y:S04]  /*a0b0*/  BSSY B1, `(.L_x_710) ;  /* 0x0000014000017945 */ /* 0x000fe80003800000 */
[----:B------:R-:W-:Y:S05]  /*a0c0*/  @P3 BRA `(.L_x_711) ;  /* 0x0000000000483947 */ /* 0x000fea0003800000 */
[----:B------:R-:W-:Y:S02]  /*a0d0*/  ISETP.NE.AND P4, PT, R14, RZ, PT ;  /* 0x000000ff0e00720c */ /* 0x000fe40003f85270 */
[----:B------:R-:W-:-:S11]  /*a0e0*/  ISETP.NE.AND P3, PT, R10, RZ, PT ;  /* 0x000000ff0a00720c */ /* 0x000fd60003f65270 */
[----:B0-----:R-:W0:Y:S04]  /*a0f0*/  @P4 LDS.128 R40, [R51] ;  /* 0x0000000033284984 */ /* 0x001e280000000c00 */
[----:B------:R-:W2:Y:S04]  /*a100*/  @P3 LDS.128 R44, [R50] ;  /* 0x00000000322c3984 */ /* 0x000ea80000000c00 */
[----:B0-----:R-:W-:Y:S01]  /*a110*/  @P4 STG.E.128 desc[UR42][R52.64], R40 ;  /* 0x0000002834004986 */ /* 0x001fe2000c101d2a */
[----:B------:R-:W-:-:S03]  /*a120*/  ISETP.NE.AND P4, PT, R9, RZ, PT ;  /* 0x000000ff0900720c */ /* 0x000fc60003f85270 */
[----:B--2---:R-:W-:Y:S01]  /*a130*/  @P3 STG.E.128 desc[UR42][R52.64+0x40], R44 ;  /* 0x0000402c34003986 */ /* 0x004fe2000c101d2a */
[----:B------:R-:W-:-:S09]  /*a140*/  ISETP.NE.AND P3, PT, R8, RZ, PT ;  /* 0x000000ff0800720c */ /* 0x000fd20003f65270 */
[----:B------:R-:W0:Y:S04]  /*a150*/  @P4 LDS.128 R40, [R51+0x4000] ;  /* 0x0040000033284984 */ /* 0x000e280000000c00 */
[----:B------:R-:W2:Y:S04]  /*a160*/  @P3 LDS.128 R44, [R50+0x4000] ;  /* 0x00400000322c3984 */ /* 0x000ea80000000c00 */
[----:B0-----:R-:W-:Y:S01]  /*a170*/  @P4 STG.E.128 desc[UR42][R52.64+0x80], R40 ;  /* 0x0000802834004986 */ /* 0x001fe2000c101d2a */
[----:B------:R-:W-:-:S03]  /*a180*/  ISETP.NE.AND P4, PT, R6, RZ, PT ;  /* 0x000000ff0600720c */ /* 0x000fc60003f85270 */
[----:B--2---:R-:W-:Y:S01]  /*a190*/  @P3 STG.E.128 desc[UR42][R52.64+0xc0], R44 ;  /* 0x0000c02c34003986 */ /* 0x004fe2000c101d2a */
[----:B------:R-:W-:-:S09]  /*a1a0*/  ISETP.NE.AND P3, PT, R7, RZ, PT ;  /* 0x000000ff0700720c */ /* 0x000fd20003f65270 */
[----:B------:R-:W0:Y:S04]  /*a1b0*/  @P4 LDS.128 R44, [R50+0x8000] ;  /* 0x00800000322c4984 */ /* 0x000e280000000c00 */
[----:B------:R-:W2:Y:S04]  /*a1c0*/  @P3 LDS.128 R40, [R51+0x8000] ;  /* 0x0080000033283984 */ /* 0x000ea80000000c00 */
[----:B0-----:R3:W-:Y:S04]  /*a1d0*/  @P4 STG.E.128 desc[UR42][R52.64+0x140], R44 ;  /* 0x0001402c34004986 */ /* 0x0017e8000c101d2a */
[----:B--2---:R3:W-:Y:S02]  /*a1e0*/  @P3 STG.E.128 desc[UR42][R52.64+0x100], R40 ;  /* 0x0001002834003986 */ /* 0x0047e4000c101d2a */
.L_x_711:
[----:B------:R-:W-:Y:S05]  /*a1f0*/  BSYNC B1 ;  /* 0x0000000000017941 */ /* 0x000fea0003800000 */
.L_x_710:
[----:B------:R-:W-:-:S13]  /*a200*/  ISETP.GE.AND P3, PT, R205, R4, PT ;  /* 0x00000004cd00720c */ /* 0x000fda0003f66270 */
[----:B------:R-:W-:Y:S05]  /*a210*/  @P3 BRA `(.L_x_655) ;  /* 0x0000000000483947 */ /* 0x000fea0003800000 */
[----:B------:R-:W-:Y:S02]  /*a220*/  ISETP.NE.AND P4, PT, R14, RZ, PT ;  /* 0x000000ff0e00720c */ /* 0x000fe40003f85270 */
[----:B------:R-:W-:-:S11]  /*a230*/  ISETP.NE.AND P3, PT, R9, RZ, PT ;  /* 0x000000ff0900720c */ /* 0x000fd60003f65270 */
[----:B0--3--:R-:W0:Y:S04]  /*a240*/  @P4 LDS.128 R40, [R51+0x2000] ;  /* 0x0020000033284984 */ /* 0x009e280000000c00 */
[----:B------:R-:W2:Y:S04]  /*a250*/  @P3 LDS.128 R44, [R51+0x6000] ;  /* 0x00600000332c3984 */ /* 0x000ea80000000c00 */
        /* <DEDUP_REMOVED lines=14> */
.L_x_655:
[----:B------:R-:W-:Y:S05]  /*a340*/  BSYNC B0 ;  /* 0x0000000000007941 */ /* 0x000fea0003800000 */
.L_x_621:
[----:B0-234-:R-:W0:Y:S01]  /*a350*/  S2R R40, SR_TID.X ;  /* 0x0000000000287919 */ /* 0x01de220000002100 */
[----:B------:R-:W-:Y:S01]  /*a360*/  @!PT LDS RZ, [RZ] ;  /* 0x00000000fffff984 */ /* 0x000fe20000000800 */
[----:B------:R-:W-:Y:S01]  /*a370*/  @!PT LDS RZ, [RZ] ;  /* 0x00000000fffff984 */ /* 0x000fe20000000800 */
[----:B------:R-:W-:Y:S01]  /*a380*/  @!PT LDS RZ, [RZ] ;  /* 0x00000000fffff984 */ /* 0x000fe20000000800 */
[----:B------:R-:W-:Y:S01]  /*a390*/  @!PT LDS RZ, [RZ] ;  /* 0x00000000fffff984 */ /* 0x000fe20000000800 */
[----:B------:R2:W-:Y:S06]  /*a3a0*/  MEMBAR.ALL.CTA ;  /* 0x0000000000007992 */ /* 0x0005ec0000008000 */
[----:B--2---:R-:W2:Y:S01]  /*a3b0*/  FENCE.VIEW.ASYNC.S ;  /* 0x00000000000073c6 */ /* 0x004ea20000000000 */
[----:B------:R-:W-:Y:S05]  /*a3c0*/  WARPSYNC.ALL ;  /* 0x0000000000007948 */ /* 0x000fea0003800000 */
[----:B------:R-:W-:Y:S01]  /*a3d0*/  BSSY B0, `(.L_x_712) ;  /* 0x0000009000007945 */ /* 0x000fe20003800000 */
[----:B0-----:R-:W-:Y:S01]  /*a3e0*/  LOP3.LUT R40, R40, 0x7f, RZ, 0xc0, !PT ;  /* 0x0000007f28287812 */ /* 0x001fe200078ec0ff */
[----:B--2---:R0:W-:Y:S03]  /*a3f0*/  BAR.SYNC.DEFER_BLOCKING R151, 0x80 ;  /* 0x000200970000751d */ /* 0x0041e60000010000 */
[----:B------:R-:W-:-:S13]  /*a400*/  ISETP.NE.AND P3, PT, R40, RZ, PT ;  /* 0x000000ff2800720c */ /* 0x000fda0003f65270 */
[----:B------:R-:W-:-:S05]  /*a410*/  @!P3 VIADD R40, R3, 0x348a0 ;  /* 0x000348a00328b836 */ /* 0x000fca0000000000 */
[----:B------:R-:W-:-:S04]  /*a420*/  @!P3 PRMT R40, RZ, 0x654, R40 ;  /* 0x00000654ff28b816 */ /* 0x000fc80000000028 */
[----:B------:R0:W-:Y:S01]  /*a430*/  @!P3 SYNCS.ARRIVE.TRANS64.RED.A1T0 RZ, [R40+URZ], RZ ;  /* 0x000000ff28ffb9a7 */ /* 0x0001e2000810043f */
[----:B------:R-:W-:Y:S05]  /*a440*/  @!P2 BRA `(.L_x_713) ;  /* 0x000000000004a947 */ /* 0x000fea0003800000 */
[----:B------:R-:W-:Y:S01]  /*a450*/  BPT.TRAP 0x1 ;  /* 0x000000040000795c */ /* 0x000fe20000300000 */
.L_x_713:
[----:B------:R-:W-:Y:S05]  /*a460*/  BSYNC B0 ;  /* 0x0000000000007941 */ /* 0x000fea0003800000 */
.L_x_712:
[----:B------:R-:W2:Y:S01]  /*a470*/  SYNCS.PHASECHK.TRANS64.TRYWAIT P4, [R3+URZ+0x348b0], R0 ;  /* 0x0348b000030075a7 */ /* 0x000ea2000808017f */
[----:B0-----:R-:W-:Y:S01]  /*a480*/  IMAD R40, R16, 0x4000, R32 ;  /* 0x0000400010287824 */ /* 0x001fe200078e0220 */
[----:B------:R-:W-:Y:S01]  /*a490*/  ULDC UR60, c[0x0][0x320] ;  /* 0x0000c800003c7ab9 */ /* 0x000fe20000000800 */
[----:B------:R-:W-:Y:S01]  /*a4a0*/  ULDC.64 UR40, c[0x0][0x328] ;  /* 0x0000ca0000287ab9 */ /* 0x000fe20000000a00 */
[----:B------:R-:W-:Y:S01]  /*a4b0*/  ULDC.64 UR38, c[0x0][0x318] ;  /* 0x0000c60000267ab9 */ /* 0x000fe20000000a00 */
[----:B------:R-:W-:Y:S01]  /*a4c0*/  BSSY B0, `(.L_x_714) ;  /* 0x0000004000007945 */ /* 0x000fe20003800000 */
[----:B------:R-:W-:Y:S01]  /*a4d0*/  ISETP.GE.AND P2, PT, R17, R4, PT ;  /* 0x000000041100720c */ /* 0x000fe20003f46270 */
[----:B------:R-:W-:Y:S02]  /*a4e0*/  IMAD.IADD R42, R124, 0x1, R40 ;  /* 0x000000017c2a7824 */ /* 0x000fe400078e0228 */
[----:B--2---:R-:W-:Y:S10]  /*a4f0*/  @!P4 BRA `(.L_x_715) ;  /* 0x000001680060c947 */ /* 0x004ff40003800000 */
.L_x_985:
[----:B------:R-:W-:Y:S05]  /*a500*/  BSYNC B0 ;  /* 0x0000000000007941 */ /* 0x000fea0003800000 */
.L_x_714:
[----:B------:R-:W-:Y:S01]  /*a510*/  BSSY B0, `(.L_x_716) ;  /* 0x0000019000007945 */ /* 0x000fe20003800000 */
[----:B01----:R-:W-:Y:S02]  /*a520*/  IMAD R0, R40, 0x2, R115 ;  /* 0x0000000228007824 */ /* 0x003fe400078e0273 */
[----:B------:R-:W-:-:S04]  /*a530*/  IMAD.WIDE R48, R24, 0x80, R118 ;  /* 0x0000008018307825 */ /* 0x000fc800078e0276 */
[----:B------:R-:W-:Y:S01]  /*a540*/  IMAD R52, R42, 0x2, R115 ;  /* 0x000000022a347824 */ /* 0x000fe200078e0273 */
[----:B------:R-:W-:Y:S06]  /*a550*/  @P2 BRA `(.L_x_717) ;  /* 0x0000000000502947 */ /* 0x000fec0003800000 */
[----:B------:R-:W-:Y:S01]  /*a560*/  IMAD R43, R49, UR40, RZ ;  /* 0x00000028312b7c24 */ /* 0x000fe2000f8e02ff */
[----:B------:R-:W-:Y:S01]  /*a570*/  ISETP.GE.AND P4, PT, R18, UR60, PT ;  /* 0x0000003c12007c0c */ /* 0x000fe2000bf86270 */
[----:B------:R-:W-:Y:S02]  /*a580*/  IMAD.MOV.U32 R40, RZ, RZ, R104 ;  /* 0x000000ffff287224 */ /* 0x000fe400078e0068 */
[----:B------:R-:W-:Y:S02]  /*a590*/  IMAD.MOV.U32 R41, RZ, RZ, R5 ;  /* 0x000000ffff297224 */ /* 0x000fe400078e0005 */
[C---:B------:R-:W-:Y:S02]  /*a5a0*/  IMAD R43, R48.reuse, UR41, R43 ;  /* 0x00000029302b7c24 */ /* 0x040fe4000f8e022b */
[----:B------:R-:W-:-:S04]  /*a5b0*/  IMAD.WIDE.U32 R40, R48, UR40, R40 ;  /* 0x0000002830287c25 */ /* 0x000fc8000f8e0028 */
[----:B------:R-:W-:Y:S01]  /*a5c0*/  IMAD.IADD R41, R41, 0x1, R43 ;  /* 0x0000000129297824 */ /* 0x000fe200078e022b */
[----:B------:R-:W-:-:S04]  /*a5d0*/  LEA R50, P2, R40, UR38, 0x1 ;  /* 0x0000002628327c11 */ /* 0x000fc8000f8408ff */
[----:B------:R-:W-:Y:S02]  /*a5e0*/  LEA.HI.X R51, R40, UR39, R41, 0x1, P2 ;  /* 0x0000002728337c11 */ /* 0x000fe400090f0c29 */
[----:B------:R-:W-:Y:S01]  /*a5f0*/  ISETP.GE.AND P2, PT, R101, UR60, PT ;  /* 0x0000003c65007c0c */ /* 0x000fe2000bf46270 */
[----:B------:R-:W0:-:S12]  /*a600*/  @!P4 LDS.128 R40, [R0] ;  /* 0x000000000028c984 */ /* 0x000e180000000c00 */
[----:B------:R-:W1:Y:S04]  /*a610*/  @!P2 LDS.128 R44, [R52] ;  /* 0x00000000342ca984 */ /* 0x000e680000000c00 */
[----:B0-----:R-:W-:Y:S01]  /*a620*/  @!P4 STG.E.128 desc[UR42][R50.64], R40 ;  /* 0x000000283200c986 */ /* 0x001fe2000c101d2a */
[----:B------:R-:W-:-:S03]  /*a630*/  ISETP.GE.AND P4, PT, R100, UR60, PT ;  /* 0x0000003c64007c0c */ /* 0x000fc6000bf86270 */
[----:B-1----:R-:W-:Y:S01]  /*a640*/  @!P2 STG.E.128 desc[UR42][R50.64+0x40], R44 ;  /* 0x0000402c3200a986 */ /* 0x002fe2000c101d2a */
[----:B------:R-:W-:-:S09]  /*a650*/  ISETP.GE.AND P2, PT, R99, UR60, PT ;  /* 0x0000003c63007c0c */ /* 0x000fd2000bf46270 */
[----:B------:R-:W0:Y:S04]  /*a660*/  @!P4 LDS.128 R40, [R0+0x4000] ;  /* 0x004000000028c984 */ /* 0x000e280000000c00 */
[----:B------:R-:W1:Y:S04]  /*a670*/  @!P2 LDS.128 R44, [R52+0x4000] ;  /* 0x00400000342ca984 */ /* 0x000e680000000c00 */
[----:B0-----:R0:W-:Y:S04]  /*a680*/  @!P4 STG.E.128 desc[UR42][R50.64+0x80], R40 ;  /* 0x000080283200c986 */ /* 0x0011e8000c101d2a */
[----:B-1----:R0:W-:Y:S02]  /*a690*/  @!P2 STG.E.128 desc[UR42][R50.64+0xc0], R44 ;  /* 0x0000c02c3200a986 */ /* 0x0021e4000c101d2a */
.L_x_717:
[----:B------:R-:W-:Y:S05]  /*a6a0*/  BSYNC B0 ;  /* 0x0000000000007941 */ /* 0x000fea0003800000 */
.L_x_716:
[----:B------:R-:W-:Y:S01]  /*a6b0*/  ISETP.GE.AND P2, PT, R205, R4, PT ;  /* 0x00000004cd00720c */ /* 0x000fe20003f46270 */
[----:B------:R-:W-:-:S12]  /*a6c0*/  BSSY B0, `(.L_x_718) ;  /* 0x0000017000007945 */ /* 0x000fd80003800000 */
[----:B------:R-:W-:Y:S05]  /*a6d0*/  @P2 BRA `(.L_x_719) ;  /* 0x0000000000542947 */ /* 0x000fea0003800000 */
[----:B0-----:R-:W-:Y:S01]  /*a6e0*/  IADD3 R43, P2, R48, 0x40, RZ ;  /* 0x00000040302b7810 */ /* 0x001fe20007f5e0ff */
[----:B------:R-:W-:Y:S01]  /*a6f0*/  IMAD.MOV.U32 R4, RZ, RZ, R104 ;  /* 0x000000ffff047224 */ /* 0x000fe200078e0068 */
[----:B------:R-:W-:-:S03]  /*a700*/  ISETP.GE.AND P4, PT, R18, UR60, PT ;  /* 0x0000003c12007c0c */ /* 0x000fc6000bf86270 */
[----:B------:R-:W-:Y:S02]  /*a710*/  IMAD.X R48, RZ, RZ, R49, P2 ;  /* 0x000000ffff307224 */ /* 0x000fe400010e0631 */
[----:B------:R-:W-:-:S04]  /*a720*/  IMAD.WIDE.U32 R40, R43, UR40, R4 ;  /* 0x000000282b287c25 */ /* 0x000fc8000f8e0004 */
[----:B------:R-:W-:-:S04]  /*a730*/  IMAD R48, R48, UR40, RZ ;  /* 0x0000002830307c24 */ /* 0x000fc8000f8e02ff */
[----:B------:R-:W-:Y:S01]  /*a740*/  IMAD R43, R43, UR41, R48 ;  /* 0x000000292b2b7c24 */ /* 0x000fe2000f8e0230 */
[----:B------:R-:W-:-:S03]  /*a750*/  LEA R48, P2, R40, UR38, 0x1 ;  /* 0x0000002628307c11 */ /* 0x000fc6000f8408ff */
[----:B------:R-:W-:-:S05]  /*a760*/  IMAD.IADD R41, R41, 0x1, R43 ;  /* 0x0000000129297824 */ /* 0x000fca00078e022b */
[----:B------:R-:W-:Y:S02]  /*a770*/  LEA.HI.X R49, R40, UR39, R41, 0x1, P2 ;  /* 0x0000002728317c11 */ /* 0x000fe400090f0c29 */
[----:B------:R-:W-:Y:S01]  /*a780*/  ISETP.GE.AND P2, PT, R100, UR60, PT ;  /* 0x0000003c64007c0c */ /* 0x000fe2000bf46270 */
[----:B------:R-:W0:-:S12]  /*a790*/  @!P4 LDS.128 R40, [R0+0x2000] ;  /* 0x002000000028c984 */ /* 0x000e180000000c00 */
[----:B------:R-:W1:Y:S04]  /*a7a0*/  @!P2 LDS.128 R44, [R0+0x6000] ;  /* 0x00600000002ca984 */ /* 0x000e680000000c00 */
        /* <DEDUP_REMOVED lines=8> */
.L_x_719:
[----:B------:R-:W-:Y:S05]  /*a830*/  BSYNC B0 ;  /* 0x0000000000007941 */ /* 0x000fea0003800000 */
.L_x_718:
[----:B------:R-:W3:Y:S01]  /*a840*/  LDL R0, [R1+0x8] ;  /* 0x0000080001007983 */ /* 0x000ee20000100800 */
[----:B------:R-:W-:Y:S01]  /*a850*/  @!P3 VIADD R3, R3, 0x348c0 ;  /* 0x000348c00303b836 */ /* 0x000fe20000000000 */
[----:B------:R-:W-:Y:S01]  /*a860*/  PLOP3.LUT P2, PT, PT, PT, PT, 0x8, 0x0 ;  /* 0x000000000000781c */ /* 0x000fe20003f4e170 */
[----:B------:R-:W-:Y:S01]  /*a870*/  VIADD R16, R16, 0x1 ;  /* 0x0000000110107836 */ /* 0x000fe20000000000 */
[----:B------:R-:W-:Y:S01]  /*a880*/  @!PT LDS RZ, [RZ] ;  /* 0x00000000fffff984 */ /* 0x000fe20000000800 */
[----:B------:R-:W-:Y:S01]  /*a890*/  @!PT LDS RZ, [RZ] ;  /* 0x00000000fffff984 */ /* 0x000fe20000000800 */
[----:B------:R-:W-:Y:S01]  /*a8a0*/  @!PT LDS RZ, [RZ] ;  /* 0x00000000fffff984 */ /* 0x000fe20000000800 */
[----:B------:R-:W-:Y:S01]  /*a8b0*/  @!PT LDS RZ, [RZ] ;  /* 0x00000000fffff984 */ /* 0x000fe20000000800 */
[----:B------:R1:W-:Y:S06]  /*a8c0*/  MEMBAR.ALL.CTA ;  /* 0x0000000000007992 */ /* 0x0003ec0000008000 */
[----:B-1----:R-:W1:Y:S01]  /*a8d0*/  FENCE.VIEW.ASYNC.S ;  /* 0x00000000000073c6 */ /* 0x002e620000000000 */
[----:B------:R-:W-:Y:S01]  /*a8e0*/  @!P3 PRMT R3, RZ, 0x654, R3 ;  /* 0x00000654ff03b816 */ /* 0x000fe20000000003 */
[----:B-1----:R1:W-:Y:S06]  /*a8f0*/  BAR.SYNC.DEFER_BLOCKING R151, 0x80 ;  /* 0x000200970000751d */ /* 0x0023ec0000010000 */
[----:B------:R4:W-:Y:S01]  /*a900*/  @!P3 SYNCS.ARRIVE.TRANS64.RED.A1T0 RZ, [R3+URZ], RZ ;  /* 0x000000ff03ffb9a7 */ /* 0x0009e2000810043f */
[----:B------:R-:W-:-:S04]  /*a910*/  ISETP.NE.AND P3, PT, R16, 0x2, PT ;  /* 0x000000021000780c */ /* 0x000fc80003f65270 */
[----:B------:R-:W-:Y:S02]  /*a920*/  SEL R16, R16, RZ, P3 ;  /* 0x000000ff10107207 */ /* 0x000fe40001800000 */
[----:B----4-:R-:W-:-:S04]  /*a930*/  SEL R3, RZ, 0x1, P3 ;  /* 0x00000001ff037807 */ /* 0x010fc80001800000 */
[----:B------:R-:W-:Y:S02]  /*a940*/  LOP3.LUT R184, R184, R3, RZ, 0x3c, !PT ;  /* 0x00000003b8b87212 */ /* 0x000fe400078e3cff */
[----:B---3--:R-:W-:-:S13]  /*a950*/  LOP3.LUT P4, RZ, R0, 0x2, RZ, 0xc0, !PT ;  /* 0x0000000200ff7812 */ /* 0x008fda000788c0ff */
[----:B-1----:R-:W-:Y:S05]  /*a960*/  @P4 BRA `(.L_x_720) ;  /* 0xffffff7c009c4947 */ /* 0x002fea000383ffff */
.L_x_616:
[----:B------:R-:W-:Y:S01]  /*a970*/  BSSY B0, `(.L_x_721) ;  /* 0x000002a000007945 */ /* 0x000fe20003800000 */
[----:B------:R-:W-:Y:S01]  /*a980*/  ISETP.GE.AND P1, PT, R150, 0x1, PT ;  /* 0x000000019600780c */ /* 0x000fe20003f26270 */
[----:B------:R-:W-:Y:S01]  /*a990*/  IMAD.MOV.U32 R3, RZ, RZ, RZ ;  /* 0x000000ffff037224 */ /* 0x000fe200078e00ff */
[----:B------:R-:W-:Y:S01]  /*a9a0*/  PLOP3.LUT P0, PT, PT, PT, PT, 0x80, 0x0 ;  /* 0x000000000000781c */ /* 0x000fe20003f0f070 */
[----:B------:R-:W-:Y:S01]  /*a9b0*/  IMAD.MOV.U32 R0, RZ, RZ, RZ ;  /* 0x000000ffff007224 */ /* 0x000fe200078e00ff */
        /* <DEDUP_REMOVED lines=19> */
[----:B0-----:R-:W-:Y:S02]  /*aaf0*/  CS2R R50, SRZ ;  /* 0x0000000000327805 */ /* 0x001fe4000001ff00 */
[----:B--2---:R-:W-:Y:S02]  /*ab00*/  CS2R R48, SRZ ;  /* 0x0000000000307805 */ /* 0x004fe4000001ff00 */
[----:B------:R-:W-:-:S02]  /*ab10*/  CS2R R46, SRZ ;  /* 0x00000000002e7805 */ /* 0x000fc4000001ff00 */
[----:B------:R-:W-:Y:S02]  /*ab20*/  CS2R R44, SRZ ;  /* 0x00000000002c7805 */ /* 0x000fe4000001ff00 */
[----:B------:R-:W-:Y:S02]  /*ab30*/  CS2R R42, SRZ ;  /* 0x00000000002a7805 */ /* 0x000fe4000001ff00 */
[----:B------:R-:W-:Y:S02]  /*ab40*/  CS2R R40, SRZ ;  /* 0x0000000000287805 */ /* 0x000fe4000001ff00 */
[----:B------:R-:W-:Y:S01]  /*ab50*/  CS2R R36, SRZ ;  /* 0x0000000000247805 */ /* 0x000fe2000001ff00 */
[----:B------:R-:W-:Y:S01]  /*ab60*/  IMAD.MOV.U32 R91, RZ, RZ, RZ ;  /* 0x000000ffff5b7224 */ /* 0x000fe200078e00ff */
[----:B------:R-:W-:Y:S01]  /*ab70*/  CS2R R32, SRZ ;  /* 0x0000000000207805 */ /* 0x000fe2000001ff00 */
[----:B------:R-:W-:Y:S01]  /*ab80*/  IMAD.MOV.U32 R88, RZ, RZ, RZ ;  /* 0x000000ffff587224 */ /* 0x000fe200078e00ff */
[----:B------:R-:W-:Y:S01]  /*ab90*/  MOV R26, RZ ;  /* 0x000000ff001a7202 */ /* 0x000fe20000000f00 */
[----:B------:R-:W-:Y:S01]  /*aba0*/  IMAD.MOV.U32 R93, RZ, RZ, RZ ;  /* 0x000000ffff5d7224 */ /* 0x000fe200078e00ff */
[----:B------:R-:W-:Y:S01]  /*abb0*/  CS2R R10, SRZ ;  /* 0x00000000000a7805 */ /* 0x000fe2000001ff00 */
[----:B------:R-:W-:-:S02]  /*abc0*/  IMAD.MOV.U32 R28, RZ, RZ, RZ ;  /* 0x000000ffff1c7224 */ /* 0x000fc400078e00ff */
[----:B------:R-:W-:Y:S01]  /*abd0*/  IMAD.MOV.U32 R95, RZ, RZ, RZ ;  /* 0x000000ffff5f7224 */ /* 0x000fe200078e00ff */
[----:B------:R-:W-:Y:S06]  /*abe0*/  @P2 BRA `(.L_x_722) ;  /* 0x0000000000082947 */ /* 0x000fec0003800000 */
[----:B------:R-:W0:Y:S02]  /*abf0*/  FENCE.VIEW.ASYNC.G ;  /* 0x00000000000073c6 */ /* 0x000e240000000100 */
[----:B0-----:R-:W-:Y:S06]  /*ac00*/  BAR.ARV 0xc, 0x180 ;  /* 0x0306000000007b1d */ /* 0x001fec0000002000 */
.L_x_722:
[----:B------:R-:W-:Y:S05]  /*ac10*/  BSYNC B0 ;  /* 0x0000000000007941 */ /* 0x000fea0003800000 */
.L_x_721:
[----:B------:R-:W-:Y:S02]  /*ac20*/  IMAD.MOV.U32 R89, RZ, RZ, RZ ;  /* 0x000000ffff597224 */ /* 0x000fe400078e00ff */
[----:B------:R-:W-:Y:S01]  /*ac30*/  IMAD.MOV.U32 R24, RZ, RZ, RZ ;  /* 0x000000ffff187224 */ /* 0x000fe200078e00ff */
[----:B------:R-:W-:Y:S06]  /*ac40*/  @!P1 BRA `(.L_x_723) ;  /* 0x000000c800589947 */ /* 0x000fec0003800000 */
[----:B------:R-:W0:Y:S02]  /*ac50*/  SHFL.IDX PT, R0, R231, RZ, 0x1f ;  /* 0x00001fffe7007589 */ /* 0x000e2400000e0000 */
[----:B0-----:R-:W-:-:S04]  /*ac60*/  LEA.HI R3, R0, R0, RZ, 0x1 ;  /* 0x0000000000037211 */ /* 0x001fc800078f08ff */
[----:B------:R-:W-:-:S05]  /*ac70*/  LOP3.LUT R3, R3, 0x1e, RZ, 0xc0, !PT ;  /* 0x0000001e03037812 */ /* 0x000fca00078ec0ff */
[----:B------:R-:W-:Y:S02]  /*ac80*/  IMAD.IADD R3, R0, 0x1, -R3 ;  /* 0x0000000100037824 */ /* 0x000fe400078e0a03 */
[----:B------:R-:W-:-:S03]  /*ac90*/  IMAD.U32 R0, RZ, RZ, UR61 ;  /* 0x0000003dff007e24 */ /* 0x000fc6000f8e00ff */
[----:B------:R-:W-:Y:S02]  /*aca0*/  LEA R3, R3, UR61, 0xd ;  /* 0x0000003d03037c11 */ /* 0x000fe4000f8e68ff */
[----:B------:R-:W-:Y:S02]  /*acb0*/  LOP3.LUT P0, RZ, R0, 0x3ff, RZ, 0xc0, !PT ;  /* 0x000003ff00ff7812 */ /* 0x000fe4000780c0ff */
[----:B------:R-:W-:Y:S02]  /*acc0*/  SHF.R.U32.HI R3, RZ, 0x4, R3 ;  /* 0x00000004ff037819 */ /* 0x000fe40000011603 */
[----:B------:R-:W-:Y:S02]  /*acd0*/  P2R R24, PR, RZ, 0x1 ;  /* 0x00000001ff187803 */ /* 0x000fe40000000000 */
[----:B------:R-:W-:-:S07]  /*ace0*/  LOP3.LUT R36, R3, 0x3fff, RZ, 0xc0, !PT ;  /* 0x00003fff03247812 */ /* 0x000fce00078ec0ff */
        /* <DEDUP_REMOVED lines=17> */
.L_x_724:
[----:B------:R-:W-:Y:S02]  /*ae00*/  ULDC UR4, c[0x0][0x3f4] ;  /* 0x0000fd0000047ab9 */ /* 0x000fe40000000800 */
[----:B------:R-:W-:-:S13]  /*ae10*/  ISETP.LT.AND P0, PT, RZ, UR4, PT ;  /* 0x00000004ff007c0c */ /* 0x000fda000bf01270 */
[----:B------:R-:W-:Y:S05]  /*ae20*/  @P0 BRA `(.L_x_725) ;  /* 0x00000000003c0947 */ /* 0x000fea0003800000 */
[----:B------:R-:W-:-:S04]  /*ae30*/  LEA.HI R0, R204, R204, RZ, 0x1 ;  /* 0x000000cccc007211 */ /* 0x000fc800078f08ff */
[----:B------:R-:W-:-:S05]  /*ae40*/  LOP3.LUT R3, R0, 0xfffffffe, RZ, 0xc0, !PT ;  /* 0xfffffffe00037812 */ /* 0x000fca00078ec0ff */
[----:B------:R-:W-:-:S05]  /*ae50*/  IMAD.IADD R3, R204, 0x1, -R3 ;  /* 0x00000001cc037824 */ /* 0x000fca00078e0a03 */
[----:B------:R-:W-:-:S04]  /*ae60*/  SHF.L.U32 R3, R3, 0x1f, RZ ;  /* 0x0000001f03037819 */ /* 0x000fc800000006ff */
[----:B------:R0:W1:Y:S03]  /*ae70*/  SYNCS.PHASECHK.TRANS64.TRYWAIT P0, [R2+URZ+0x34800], R3 ;  /* 0x03480003020075a7 */ /* 0x000066000800017f */
[----:B-1----:R-:W-:Y:S05]  /*ae80*/  @!P0 NANOSLEEP.SYNCS 0x989680 ;  /* 0x009896800000895d */ /* 0x002fea0003900000 */
[----:B------:R-:W1:Y:S01]  /*ae90*/  @!P0 SYNCS.PHASECHK.TRANS64 P0, [R2+URZ+0x34800], R3 ;  /* 0x03480003020085a7 */ /* 0x000e62000800007f */
[----:B------:R-:W-:Y:S04]  /*aea0*/  BSSY B0, `(.L_x_726) ;  /* 0x0000006000007945 */ /* 0x000fe80003800000 */
[----:B-1----:R-:W-:Y:S05]  /*aeb0*/  @P0 BRA `(.L_x_727) ;  /* 0x0000000000100947 */ /* 0x002fea0003800000 */
.L_x_728:
[----:B-1----:R1:W2:Y:S02]  /*aec0*/  SYNCS.PHASECHK.TRANS64.TRYWAIT P0, [R2+URZ+0x34800], R3 ;  /* 0x03480003020075a7 */ /* 0x0022a4000800017f */
[----:B--2---:R-:W-:Y:S05]  /*aed0*/  @!P0 NANOSLEEP.SYNCS 0x989680 ;  /* 0x009896800000895d */ /* 0x004fea0003900000 */
[----:B------:R-:W2:Y:S02]  /*aee0*/  @!P0 SYNCS.PHASECHK.TRANS64 P0, [R2+URZ+0x34800], R3 ;  /* 0x03480003020085a7 */ /* 0x000ea4000800007f */
[----:B--2---:R-:W-:Y:S05]  /*aef0*/  @!P0 BRA `(.L_x_728) ;  /* 0xfffffffc00f08947 */ /* 0x004fea000383ffff */
.L_x_727:
[----:B------:R-:W-:Y:S05]  /*af00*/  BSYNC B0 ;  /* 0x0000000000007941 */ /* 0x000fea0003800000 */
.L_x_726:
[----:B------:R-:W-:Y:S05]  /*af10*/  BRA `(.L_x_729) ;  /* 0x0000005800487947 */ /* 0x000fea0003800000 */
.L_x_725:
[----:B-----5:R-:W-:Y:S01]  /*af20*/  SHF.R.S32.HI R0, RZ, 0x1f, R144 ;  /* 0x0000001fff007819 */ /* 0x020fe20000011490 */
[----:B------:R-:W-:Y:S01]  /*af30*/  ULDC.64 UR4, c[0x0][0x3f8] ;  /* 0x0000fe0000047ab9 */ /* 0x000fe20000000a00 */
[----:B------:R-:W-:Y:S01]  /*af40*/  ULDC.64 UR6, c[0x0][0x408] ;  /* 0x0001020000067ab9 */ /* 0x000fe20000000a00 */
[----:B------:R-:W-:Y:S01]  /*af50*/  ISETP.NE.AND P2, PT, R24, RZ, PT ;  /* 0x000000ff1800720c */ /* 0x000fe20003f45270 */
[----:B------:R-:W-:-:S04]  /*af60*/  IMAD.WIDE.U32 R4, R144, UR4, RZ ;  /* 0x0000000490047c25 */ /* 0x000fc8000f8e00ff */
[C---:B------:R-:W-:Y:S02]  /*af70*/  IMAD R3, R0.reuse, UR4, RZ ;  /* 0x0000000400037c24 */ /* 0x040fe4000f8e02ff */
[----:B------:R-:W-:Y:S02]  /*af80*/  IMAD R9, R0, UR6, RZ ;  /* 0x0000000600097c24 */ /* 0x000fe4000f8e02ff */
[C---:B------:R-:W-:Y:S01]  /*af90*/  IMAD R3, R144.reuse, UR5, R3 ;  /* 0x0000000590037c24 */ /* 0x040fe2000f8e0203 */
[----:B------:R-:W-:Y:S01]  /*afa0*/  ULDC.64 UR4, c[0x0][0x3e8] ;  /* 0x0000fa0000047ab9 */ /* 0x000fe20000000a00 */
[----:B------:R-:W-:Y:S01]  /*afb0*/  IMAD.WIDE.U32 R6, R144, UR6, RZ ;  /* 0x0000000690067c25 */ /* 0x000fe2000f8e00ff */
[----:B------:R-:W-:-:S03]  /*afc0*/  LEA R24, P0, R4, UR4, 0x1 ;  /* 0x0000000404187c11 */ /* 0x000fc6000f8008ff */
[----:B------:R-:W-:Y:S01]  /*afd0*/  IMAD R9, R144, UR7, R9 ;  /* 0x0000000790097c24 */ /* 0x000fe2000f8e0209 */
[----:B------:R-:W-:Y:S01]  /*afe0*/  ULDC.64 UR6, c[0x0][0x400] ;  /* 0x0001000000067ab9 */ /* 0x000fe20000000a00 */
[----:B------:R-:W-:Y:S01]  /*aff0*/  IMAD.IADD R25, R3, 0x1, R5 ;  /* 0x0000000103197824 */ /* 0x000fe200078e0205 */
[----:B------:R-:W-:Y:S01]  /*b000*/  LEA R26, P1, R6, UR6, 0x1 ;  /* 0x00000006061a7c11 */ /* 0x000fe2000f8208ff */
[----:B------:R-:W-:-:S03]  /*b010*/  IMAD.IADD R27, R9, 0x1, R7 ;  /* 0x00000001091b7824 */ /* 0x000fc600078e0207 */
[----:B------:R-:W-:Y:S02]  /*b020*/  LEA.HI.X R25, R4, UR5, R25, 0x1, P0 ;  /* 0x0000000504197c11 */ /* 0x000fe400080f0c19 */
[----:B------:R-:W-:Y:S01]  /*b030*/  LEA.HI.X R27, R6, UR7, R27, 0x1, P1 ;  /* 0x00000007061b7c11 */ /* 0x000fe200088f0c1b */
[----:B------:R-:W-:Y:S06]  /*b040*/  @!P2 BRA `(.L_x_730) ;  /* 0x000000000040a947 */ /* 0x000fec0003800000 */
        /* <DEDUP_REMOVED lines=16> */
.L_x_730:
[----:B------:R-:W-:Y:S01]  /*b150*/  ULDC.U8 UR4, c[0x0][0x410] ;  /* 0x0001040000047ab9 */ /* 0x000fe20000000000 */
[----:B------:R-:W-:Y:S01]  /*b160*/  BSSY B0, `(.L_x_731) ;  /* 0x0000565000007945 */ /* 0x000fe20003800000 */
[----:B------:R-:W-:Y:S01]  /*b170*/  ISETP.NE.AND P0, PT, RZ, UR4, PT ;  /* 0x00000004ff007c0c */ /* 0x000fe2000bf05270 */
[----:B------:R-:W-:-:S12]  /*b180*/  IMAD R6, R125, 0x80, R17 ;  /* 0x000000807d067824 */ /* 0x000fd800078e0211 */
[----:B------:R-:W-:Y:S05]  /*b190*/  @!P0 BRA `(.L_x_732) ;  /* 0x0000002800a08947 */ /* 0x000fea0003800000 */
[----:B------:R-:W-:-:S03]  /*b1a0*/  UMOV UR4, 0xffffffff ;  /* 0xffffffff00047882 */ /* 0x000fc60000000000 */
[----:B------:R-:W-:Y:S05]  /*b1b0*/  BRA.DIV UR4, `(.L_x_733) ;  /* 0x0000015e04447947 */ /* 0x000fea000b800000 */
[----:B------:R0:W1:Y:S04]  /*b1c0*/  SHFL.IDX PT, R0, R25, RZ, 0x1c1f ;  /* 0x001c1fff19007589 */ /* 0x00006800000e0000 */
[----:B------:R0:W2:Y:S04]  /*b1d0*/  SHFL.IDX PT, R3, R24, RZ, 0x1c1f ;  /* 0x001c1fff18037589 */ /* 0x0000a800000e0000 */
[----:B------:R0:W3:Y:S04]  /*b1e0*/  SHFL.IDX PT, R4, R27, RZ, 0x1c1f ;  /* 0x001c1fff1b047589 */ /* 0x0000e800000e0000 */
[----:B------:R0:W4:Y:S02]  /*b1f0*/  SHFL.IDX PT, R5, R26, RZ, 0x1c1f ;  /* 0x001c1fff1a057589 */ /* 0x00012400000e0000 */
.L_x_991:
[----:B------:R-:W-:Y:S01]  /*b200*/  ULDC UR4, c[0x0][0x448] ;  /* 0x0001120000047ab9 */ /* 0x000fe20000000800 */
[----:B------:R-:W-:Y:S01]  /*b210*/  LOP3.LUT R8, R191, 0x18, R18, 0xf8, !PT ;  /* 0x00000018bf087812 */ /* 0x000fe200078ef812 */
[----:B------:R-:W-:Y:S01]  /*b220*/  IMAD R37, R149, UR4, RZ ;  /* 0x0000000495257c24 */ /* 0x000fe2000f8e02ff */
[----:B------:R-:W-:Y:S01]  /*b230*/  BSSY B1, `(.L_x_734) ;  /* 0x000004f000017945 */ /* 0x000fe20003800000 */
[----:B------:R-:W-:Y:S02]  /*b240*/  LOP3.LUT P0, RZ, R213, 0x4, RZ, 0xc0, !PT ;  /* 0x00000004d5ff7812 */ /* 0x000fe4000780c0ff */
[----:B0-----:R-:W-:Y:S02]  /*b250*/  CS2R R24, SRZ ;  /* 0x0000000000187805 */ /* 0x001fe4000001ff00 */
[----:B------:R-:W-:Y:S02]  /*b260*/  LOP3.LUT R9, R8, R193, RZ, 0x3c, !PT ;  /* 0x000000c108097212 */ /* 0x000fe400078e3cff */
[----:B------:R-:W-:-:S02]  /*b270*/  CS2R R12, SRZ ;  /* 0x00000000000c7805 */ /* 0x000fc4000001ff00 */
[----:B------:R-:W-:Y:S01]  /*b280*/  ISETP.GE.AND P1, PT, R6, R37, PT ;  /* 0x000000250600720c */ /* 0x000fe20003f26270 */
[----:B------:R-:W-:Y:S01]  /*b290*/  IMAD R37, R125, -0x80, R37 ;  /* 0xffffff807d257824 */ /* 0x000fe200078e0225 */
[----:B------:R-:W-:Y:S01]  /*b2a0*/  CS2R R6, SRZ ;  /* 0x0000000000067805 */ /* 0x000fe2000001ff00 */
[----:B------:R-:W-:Y:S01]  /*b2b0*/  IMAD R9, R192, 0x200, R9 ;  /* 0x00000200c0097824 */ /* 0x000fe200078e0209 */
[----:B------:R-:W-:Y:S02]  /*b2c0*/  CS2R R14, SRZ ;  /* 0x00000000000e7805 */ /* 0x000fe4000001ff00 */
[----:B------:R-:W-:Y:S02]  /*b2d0*/  CS2R R20, SRZ ;  /* 0x0000000000147805 */ /* 0x000fe4000001ff00 */
[----:B------:R-:W-:Y:S01]  /*b2e0*/  CS2R R10, SRZ ;  /* 0x00000000000a7805 */ /* 0x000fe2000001ff00 */
[----:B------:R-:W-:Y:S01]  /*b2f0*/  IMAD R9, R9, 0x2, R2 ;  /* 0x0000000209097824 */ /* 0x000fe200078e0202 */
[----:B------:R-:W-:-:S02]  /*b300*/  CS2R R30, SRZ ;  /* 0x00000000001e7805 */ /* 0x000fc4000001ff00 */
[----:B------:R-:W-:Y:S02]  /*b310*/  CS2R R32, SRZ ;  /* 0x0000000000207805 */ /* 0x000fe4000001ff00 */
[----:B------:R-:W-:Y:S02]  /*b320*/  CS2R R34, SRZ ;  /* 0x0000000000227805 */ /* 0x000fe4000001ff00 */
[----:B------:R-:W-:Y:S02]  /*b330*/  CS2R R38, SRZ ;  /* 0x0000000000267805 */ /* 0x000fe4000001ff00 */
[----:B------:R-:W-:Y:S01]  /*b340*/  CS2R R28, SRZ ;  /* 0x00000000001c7805 */ /* 0x000fe2000001ff00 */
[C---:B------:R-:W-:Y:S01]  /*b350*/  VIADD R52, R9.reuse, 0x10400 ;  /* 0x0001040009347836 */ /* 0x040fe20000000000 */
[----:B------:R-:W-:Y:S01]  /*b360*/  CS2R R26, SRZ ;  /* 0x00000000001a7805 */ /* 0x000fe2000001ff00 */
[----:B------:R-:W-:Y:S01]  /*b370*/  VIADD R8, R9, 0x10440 ;  /* 0x0001044009087836 */ /* 0x000fe20000000000 */
[----:B------:R-:W-:Y:S06]  /*b380*/  @P1 BRA `(.L_x_735) ;  /* 0x0000000000e41947 */ /* 0x000fec0003800000 */
[----:B------:R-:W-:Y:S01]  /*b390*/  ULDC UR4, c[0x0][0x3f4] ;  /* 0x0000fd0000047ab9 */ /* 0x000fe20000000800 */
[----:B------:R-:W-:Y:S02]  /*b3a0*/  CS2R R30, SRZ ;  /* 0x00000000001e7805 */ /* 0x000fe4000001ff00 */
[----:B------:R-:W-:Y:S02]  /*b3b0*/  ISETP.GE.AND P2, PT, R22, UR4, PT ;  /* 0x0000000416007c0c */ /* 0x000fe4000bf46270 */
[----:B------:R-:W-:Y:S02]  /*b3c0*/  CS2R R6, SRZ ;  /* 0x0000000000067805 */ /* 0x000fe4000001ff00 */
[----:B------:R-:W-:Y:S02]  /*b3d0*/  ISETP.GE.AND P3, PT, R187, UR4, PT ;  /* 0x00000004bb007c0c */ /* 0x000fe4000bf66270 */
[----:B------:R-:W-:Y:S02]  /*b3e0*/  CS2R R32, SRZ ;  /* 0x0000000000207805 */ /* 0x000fe4000001ff00 */
[----:B------:R-:W-:-:S05]  /*b3f0*/  ISETP.GE.AND P4, PT, R186, UR4, PT ;  /* 0x00000004ba007c0c */ /* 0x000fca000bf86270 */
[----:B-1----:R-:W-:Y:S01]  /*b400*/  @!P2 MOV R11, R0 ;  /* 0x00000000000ba202 */ /* 0x002fe20000000f00 */
[----:B--2---:R-:W-:-:S03]  /*b410*/  @!P2 IMAD.MOV.U32 R10, RZ, RZ, R3 ;  /* 0x000000ffff0aa224 */ /* 0x004fc600078e0003 */
[----:B------:R-:W-:Y:S01]  /*b420*/  @!P3 IADD3 R14, P1, R3, R216, RZ ;  /* 0x000000d8030eb210 */ /* 0x000fe20007f3e0ff */
[----:B----4-:R-:W-:Y:S02]  /*b430*/  @!P2 IMAD.MOV.U32 R12, RZ, RZ, R5 ;  /* 0x000000ffff0ca224 */ /* 0x010fe400078e0005 */
[----:B---3--:R-:W-:Y:S02]  /*b440*/  @!P2 IMAD.MOV.U32 R13, RZ, RZ, R4 ;  /* 0x000000ffff0da224 */ /* 0x008fe400078e0004 */
[----:B------:R-:W-:-:S04]  /*b450*/  @!P2 IMAD.WIDE R10, R22, 0x2, R10 ;  /* 0x00000002160aa825 */ /* 0x000fc800078e020a */
[----:B------:R-:W-:Y:S01]  /*b460*/  @!P2 IMAD.WIDE R12, R22, 0x2, R12 ;  /* 0x00000002160ca825 */ /* 0x000fe200078e020c */
[----:B------:R-:W5:Y:S03]  /*b470*/  @!P2 LD.E.64 R30, desc[UR42][R10.64] ;  /* 0x0000002a0a1ea980 */ /* 0x000f66000c101b00 */
[----:B------:R-:W-:Y:S01]  /*b480*/  @!P3 IMAD.X R15, R0, 0x1, R215, P1 ;  /* 0x00000001000fb824 */ /* 0x000fe200008e06d7 */
[----:B------:R0:W5:Y:S01]  /*b490*/  @!P2 LD.E.64 R6, desc[UR42][R12.64] ;  /* 0x0000002a0c06a980 */ /* 0x000162000c101b00 */
[----:B------:R-:W-:Y:S02]  /*b4a0*/  @!P3 IADD3 R20, P1, R5, R216, RZ ;  /* 0x000000d80514b210 */ /* 0x000fe40007f3e0ff */
[----:B------:R-:W-:Y:S02]  /*b4b0*/  ISETP.GE.AND P2, PT, R189, UR4, PT ;  /* 0x00000004bd007c0c */ /* 0x000fe4000bf46270 */
[----:B------:R-:W-:-:S02]  /*b4c0*/  CS2R R24, SRZ ;  /* 0x0000000000187805 */ /* 0x000fc4000001ff00 */
[-C--:B------:R-:W-:Y:S02]  /*b4d0*/  @!P4 IADD3 R26, P5, R3, R218.reuse, RZ ;  /* 0x000000da031ac210 */ /* 0x080fe40007fbe0ff */
[----:B------:R-:W-:Y:S01]  /*b4e0*/  @!P4 IADD3 R40, P6, R5, R218, RZ ;  /* 0x000000da0528c210 */ /* 0x000fe20007fde0ff */
[----:B------:R-:W-:Y:S01]  /*b4f0*/  @!P3 IMAD.X R21, R4, 0x1, R215, P1 ;  /* 0x000000010415b824 */ /* 0x000fe200008e06d7 */
[----:B------:R-:W-:Y:S02]  /*b500*/  CS2R R34, SRZ ;  /* 0x0000000000227805 */ /* 0x000fe4000001ff00 */
[----:B0-----:R-:W-:Y:S01]  /*b510*/  CS2R R12, SRZ ;  /* 0x00000000000c7805 */ /* 0x001fe2000001ff00 */
[--C-:B------:R-:W-:Y:S01]  /*b520*/  @!P4 IMAD.X R27, R0, 0x1, R217.reuse, P5 ;  /* 0x00000001001bc824 */ /* 0x100fe200028e06d9 */
[----:B------:R0:W5:Y:S01]  /*b530*/  @!P3 LD.E.64 R32, desc[UR42][R14.64] ;  /* 0x0000002a0e20b980 */ /* 0x000162000c101b00 */
[----:B------:R-:W-:Y:S01]  /*b540*/  @!P4 IMAD.X R41, R4, 0x1, R217, P6 ;  /* 0x000000010429c824 */ /* 0x000fe200030e06d9 */
[----:B------:R-:W-:-:S02]  /*b550*/  ISETP.GE.AND P1, PT, R188, UR4, PT ;  /* 0x00000004bc007c0c */ /* 0x000fc4000bf26270 */
[----:B------:R-:W5:Y:S01]  /*b560*/  @!P3 LD.E.64 R24, desc[UR42][R20.64] ;  /* 0x0000002a1418b980 */ /* 0x000f62000c101b00 */
[----:B------:R-:W-:Y:S02]  /*b570*/  ISETP.GE.AND P3, PT, R190, UR4, PT ;  /* 0x00000004be007c0c */ /* 0x000fe4000bf66270 */
[-C--:B------:R-:W-:Y:S01]  /*b580*/  @!P2 IADD3 R44, P5, R5, R220.reuse, RZ ;  /* 0x000000dc052ca210 */ /* 0x080fe20007fbe0ff */
[----:B------:R-:W5:Y:S04]  /*b590*/  @!P4 LD.E.64 R34, desc[UR42][R26.64] ;  /* 0x0000002a1a22c980 */ /* 0x000f68000c101b00 */
[----:B------:R1:W5:Y:S01]  /*b5a0*/  @!P4 LD.E.64 R12, desc[UR42][R40.64] ;  /* 0x0000002a280cc980 */ /* 0x000362000c101b00 */
[----:B------:R-:W-:Y:S02]  /*b5b0*/  @!P2 IADD3 R42, P4, R3, R220, RZ ;  /* 0x000000dc032aa210 */ /* 0x000fe40007f9e0ff */
[----:B------:R-:W-:-:S02]  /*b5c0*/  CS2R R38, SRZ ;  /* 0x0000000000267805 */ /* 0x000fc4000001ff00 */
[----:B0-----:R-:W-:Y:S01]  /*b5d0*/  CS2R R14, SRZ ;  /* 0x00000000000e7805 */ /* 0x001fe2000001ff00 */
[--C-:B------:R-:W-:Y:S02]  /*b5e0*/  @!P2 IMAD.X R45, R4, 0x1, R219.reuse, P5 ;  /* 0x00000001042da824 */ /* 0x100fe400028e06db */
[----:B------:R-:W-:Y:S01]  /*b5f0*/  @!P2 IMAD.X R43, R0, 0x1, R219, P4 ;  /* 0x00000001002ba824 */ /* 0x000fe200020e06db */
[C---:B------:R-:W-:Y:S02]  /*b600*/  @!P1 IADD3 R46, P6, R3.reuse, R222, RZ ;  /* 0x000000de032e9210 */ /* 0x040fe40007fde0ff */
[----:B------:R0:W5:Y:S01]  /*b610*/  @!P2 LD.E.64 R14, desc[UR42][R44.64] ;  /* 0x0000002a2c0ea980 */ /* 0x000162000c101b00 */
[-C--:B------:R-:W-:Y:S02]  /*b620*/  @!P3 IADD3 R48, P4, R3, R224.reuse, RZ ;  /* 0x000000e00330b210 */ /* 0x080fe40007f9e0ff */
[C---:B------:R-:W-:Y:S01]  /*b630*/  @!P3 IADD3 R50, P5, R5.reuse, R224, RZ ;  /* 0x000000e00532b210 */ /* 0x040fe20007fbe0ff */
[----:B------:R0:W5:Y:S01]  /*b640*/  @!P2 LD.E.64 R38, desc[UR42][R42.64] ;  /* 0x0000002a2a26a980 */ /* 0x000162000c101b00 */
[----:B-1----:R-:W-:-:S02]  /*b650*/  @!P1 IADD3 R40, P2, R5, R222, RZ ;  /* 0x000000de05289210 */ /* 0x002fc40007f5e0ff */
[----:B------:R-:W-:Y:S02]  /*b660*/  CS2R R28, SRZ ;  /* 0x00000000001c7805 */ /* 0x000fe4000001ff00 */
[----:B------:R-:W-:Y:S02]  /*b670*/  CS2R R20, SRZ ;  /* 0x0000000000147805 */ /* 0x000fe4000001ff00 */
[----:B------:R-:W-:Y:S02]  /*b680*/  CS2R R26, SRZ ;  /* 0x00000000001a7805 */ /* 0x000fe4000001ff00 */
[----:B------:R-:W-:Y:S01]  /*b690*/  CS2R R10, SRZ ;  /* 0x00000000000a7805 */ /* 0x000fe2000001ff00 */
[--C-:B------:R-:W-:Y:S02]  /*b6a0*/  @!P1 IMAD.X R47, R0, 0x1, R221.reuse, P6 ;  /* 0x00000001002f9824 */ /* 0x100fe400030e06dd */
[----:B------:R-:W-:Y:S02]  /*b6b0*/  @!P1 IMAD.X R41, R4, 0x1, R221, P2 ;  /* 0x0000000104299824 */ /* 0x000fe400010e06dd */
[--C-:B------:R-:W-:Y:S01]  /*b6c0*/  @!P3 IMAD.X R49, R0, 0x1, R223.reuse, P4 ;  /* 0x000000010031b824 */ /* 0x100fe200020e06df */
[----:B------:R0:W5:Y:S01]  /*b6d0*/  @!P1 LD.E.64 R28, desc[UR42][R46.64] ;  /* 0x0000002a2e1c9980 */ /* 0x000162000c101b00 */
[----:B------:R-:W-:-:S03]  /*b6e0*/  @!P3 IMAD.X R51, R4, 0x1, R223, P5 ;  /* 0x000000010433b824 */ /* 0x000fc600028e06df */
[----:B------:R0:W5:Y:S04]  /*b6f0*/  @!P1 LD.E.64 R20, desc[UR42][R40.64] ;  /* 0x0000002a28149980 */ /* 0x000168000c101b00 */
[----:B------:R0:W5:Y:S04]  /*b700*/  @!P3 LD.E.64 R26, desc[UR42][R48.64] ;  /* 0x0000002a301ab980 */ /* 0x000168000c101b00 */
[----:B------:R0:W5:Y:S02]  /*b710*/  @!P3 LD.E.64 R10, desc[UR42][R50.64] ;  /* 0x0000002a320ab980 */ /* 0x000164000c101b00 */
.L_x_735:
[----:B------:R-:W-:Y:S05]  /*b720*/  BSYNC B1 ;  /* 0x0000000000017941 */ /* 0x000fea0003800000 */
.L_x_734:
[----:B---3--:R-:W-:Y:S01]  /*b730*/  LEA.HI R4, R204, R204, RZ, 0x1 ;  /* 0x000000cccc047211 */ /* 0x008fe200078f08ff */
[----:B------:R-:W-:Y:S01]  /*b740*/  @P0 VIADD R8, R52, 0xffffffc0 ;  /* 0xffffffc034080836 */ /* 0x000fe20000000000 */
[----:B-----5:R-:W-:Y:S01]  /*b750*/  SHF.R.U64 R67, R34, 0x10, R35 ;  /* 0x0000001022437819 */ /* 0x020fe20000001223 */
[----:B0-----:R-:W-:Y:S01]  /*b760*/  IMAD.MOV.U32 R40, RZ, RZ, R34 ;  /* 0x000000ffff287224 */ /* 0x001fe200078e0022 */
[----:B----4-:R-:W-:Y:S01]  /*b770*/  LOP3.LUT R5, R4, 0xfffffffe, RZ, 0xc0, !PT ;  /* 0xfffffffe04057812 */ /* 0x010fe200078ec0ff */
[----:B-1----:R-:W-:Y:S01]  /*b780*/  IMAD.MOV.U32 R0, RZ, RZ, R30 ;  /* 0x000000ffff007224 */ /* 0x002fe200078e001e */
[--C-:B------:R-:W-:Y:S01]  /*b790*/  SHF.R.U64 R71, R30, 0x10, R31.reuse ;  /* 0x000000101e477819 */ /* 0x100fe2000000121f */
[--C-:B--2---:R-:W-:Y:S01]  /*b7a0*/  IMAD.MOV.U32 R3, RZ, RZ, R31.reuse ;  /* 0x000000ffff037224 */ /* 0x104fe200078e001f */
[----:B------:R-:W-:Y:S01]  /*b7b0*/  SHF.R.U32.HI R68, RZ, 0x10, R31 ;  /* 0x00000010ff447819 */ /* 0x000fe2000001161f */
[----:B------:R-:W-:Y:S01]  /*b7c0*/  IMAD.IADD R5, R204, 0x1, -R5 ;  /* 0x00000001cc057824 */ /* 0x000fe200078e0a05 */
[--C-:B------:R-:W-:Y:S01]  /*b7d0*/  SHF.R.U64 R69, R32, 0x10, R33.reuse ;  /* 0x0000001020457819 */ /* 0x100fe20000001221 */
[----:B------:R-:W-:Y:S01]  /*b7e0*/  IMAD.MOV.U32 R30, RZ, RZ, R32 ;  /* 0x000000ffff1e7224 */ /* 0x000fe200078e0020 */
[--C-:B------:R-:W-:Y:S01]  /*b7f0*/  SHF.R.U32.HI R66, RZ, 0x10, R33.reuse ;  /* 0x00000010ff427819 */ /* 0x100fe20000011621 */
[----:B------:R-:W-:Y:S01]  /*b800*/  IMAD.MOV.U32 R31, RZ, RZ, R33 ;  /* 0x000000ffff1f7224 */ /* 0x000fe200078e0021 */
[----:B------:R-:W-:Y:S01]  /*b810*/  SHF.L.U32 R5, R5, 0x1f, RZ ;  /* 0x0000001f05057819 */ /* 0x000fe200000006ff */
[--C-:B------:R-:W-:Y:S01]  /*b820*/  IMAD.MOV.U32 R43, RZ, RZ, R39.reuse ;  /* 0x000000ffff2b7224 */ /* 0x100fe200078e0027 */
[--C-:B------:R-:W-:Y:S01]  /*b830*/  SHF.R.U64 R65, R38, 0x10, R39.reuse ;  /* 0x0000001026417819 */ /* 0x100fe20000001227 */
[----:B------:R-:W-:Y:S01]  /*b840*/  IMAD.MOV.U32 R42, RZ, RZ, R38 ;  /* 0x000000ffff2a7224 */ /* 0x000fe200078e0026 */
[----:B------:R-:W0:Y:S01]  /*b850*/  SYNCS.PHASECHK.TRANS64.TRYWAIT P0, [R2+URZ+0x34800], R5 ;  /* 0x03480005020075a7 */ /* 0x000e22000800017f */
[----:B------:R-:W-:Y:S01]  /*b860*/  SHF.R.U32.HI R62, RZ, 0x10, R39 ;  /* 0x00000010ff3e7819 */ /* 0x000fe20000011627 */
[----:B------:R-:W-:Y:S01]  /*b870*/  IMAD.MOV.U32 R39, RZ, RZ, R28 ;  /* 0x000000ffff277224 */ /* 0x000fe200078e001c */
[--C-:B------:R-:W-:Y:S01]  /*b880*/  SHF.R.U64 R60, R28, 0x10, R29.reuse ;  /* 0x000000101c3c7819 */ /* 0x100fe2000000121d */
[--C-:B------:R-:W-:Y:S01]  /*b890*/  IMAD.MOV.U32 R44, RZ, RZ, R29.reuse ;  /* 0x000000ffff2c7224 */ /* 0x100fe200078e001d */
[----:B------:R-:W-:Y:S01]  /*b8a0*/  SHF.R.U32.HI R63, RZ, 0x10, R29 ;  /* 0x00000010ff3f7819 */ /* 0x000fe2000001161d */
[----:B------:R-:W-:Y:S01]  /*b8b0*/  IMAD.MOV.U32 R45, RZ, RZ, R26 ;  /* 0x000000ffff2d7224 */ /* 0x000fe200078e001a */
[----:B------:R-:W-:Y:S01]  /*b8c0*/  SHF.R.U64 R58, R26, 0x10, R27 ;  /* 0x000000101a3a7819 */ /* 0x000fe2000000121b */
[----:B------:R-:W-:Y:S01]  /*b8d0*/  IMAD.MOV.U32 R32, RZ, RZ, R24 ;  /* 0x000000ffff207224 */ /* 0x000fe200078e0018 */
[--C-:B------:R-:W-:Y:S01]  /*b8e0*/  SHF.R.U64 R55, R24, 0x10, R25.reuse ;  /* 0x0000001018377819 */ /* 0x100fe20000001219 */
[--C-:B------:R-:W-:Y:S01]  /*b8f0*/  IMAD.MOV.U32 R33, RZ, RZ, R25.reuse ;  /* 0x000000ffff217224 */ /* 0x100fe200078e0019 */
[----:B------:R-:W-:Y:S01]  /*b900*/  SHF.R.U32.HI R56, RZ, 0x10, R25 ;  /* 0x00000010ff387819 */ /* 0x000fe20000011619 */
[----:B------:R-:W-:Y:S01]  /*b910*/  IMAD.MOV.U32 R41, RZ, RZ, R35 ;  /* 0x000000ffff297224 */ /* 0x000fe200078e0023 */
[----:B------:R-:W-:Y:S01]  /*b920*/  PRMT R26, R40, 0x5410, R67 ;  /* 0x00005410281a7816 */ /* 0x000fe20000000043 */
[----:B------:R-:W-:Y:S01]  /*b930*/  IMAD.MOV.U32 R46, RZ, RZ, R27 ;  /* 0x000000ffff2e7224 */ /* 0x000fe200078e001b */
[----:B------:R-:W-:Y:S01]  /*b940*/  SHF.R.U32.HI R64, RZ, 0x10, R35 ;  /* 0x00000010ff407819 */ /* 0x000fe20000011623 */
[----:B------:R-:W-:Y:S01]  /*b950*/  IMAD.MOV.U32 R4, RZ, RZ, R6 ;  /* 0x000000ffff047224 */ /* 0x000fe200078e0006 */
[----:B------:R-:W-:Y:S01]  /*b960*/  SHF.R.U32.HI R61, RZ, 0x10, R27 ;  /* 0x00000010ff3d7819 */ /* 0x000fe2000001161b */
[--C-:B------:R-:W-:Y:S01]  /*b970*/  IMAD.MOV.U32 R38, RZ, RZ, R7.reuse ;  /* 0x000000ffff267224 */ /* 0x100fe200078e0007 */
[--C-:B------:R-:W-:Y:S01]  /*b980*/  SHF.R.U64 R59, R6, 0x10, R7.reuse ;  /* 0x00000010063b7819 */ /* 0x100fe20000001207 */
        /* <DEDUP_REMOVED lines=8> */
[----:B------:R-:W-:Y:S01]  /*ba10*/  BSSY B1, `(.L_x_736) ;  /* 0x0000020000017945 */ /* 0x000fe20003800000 */
[----:B------:R-:W-:Y:S01]  /*ba20*/  SHF.R.U32.HI R52, RZ, 0x10, R15 ;  /* 0x00000010ff347819 */ /* 0x000fe2000001160f */
[----:B------:R-:W-:Y:S01]  /*ba30*/  IMAD.MOV.U32 R15, RZ, RZ, R21 ;  /* 0x000000ffff0f7224 */ /* 0x000fe200078e0015 */
[----:B------:R-:W-:Y:S01]  /*ba40*/  VIMNMX R40, R37, 0x80, PT ;  /* 0x0000008025287848 */ /* 0x000fe20003fe0100 */
[----:B------:R-:W-:Y:S01]  /*ba50*/  IMAD.MOV.U32 R6, RZ, RZ, R10 ;  /* 0x000000ffff067224 */ /* 0x000fe200078e000a */
[----:B------:R-:W-:Y:S01]  /*ba60*/  MOV R14, R20 ;  /* 0x00000014000e7202 */ /* 0x000fe20000000f00 */
[----:B------:R-:W-:Y:S01]  /*ba70*/  IMAD.MOV.U32 R7, RZ, RZ, R11 ;  /* 0x000000ffff077224 */ /* 0x000fe200078e000b */
[----:B------:R-:W-:-:S02]  /*ba80*/  SHF.R.U64 R49, R20, 0x10, R21 ;  /* 0x0000001014317819 */ /* 0x000fc40000001215 */
[----:B------:R-:W-:Y:S02]  /*ba90*/  SHF.R.U32.HI R50, RZ, 0x10, R21 ;  /* 0x00000010ff327819 */ /* 0x000fe40000011615 */
[----:B------:R-:W-:Y:S02]  /*baa0*/  PRMT R34, R0, 0x5410, R71 ;  /* 0x0000541000227816 */ /* 0x000fe40000000047 */
[----:B------:R-:W-:Y:S02]  /*bab0*/  PRMT R35, R3, 0x5410, R68 ;  /* 0x0000541003237816 */ /* 0x000fe40000000044 */
[--C-:B------:R-:W-:Y:S02]  /*bac0*/  SHF.R.U64 R47, R10, 0x10, R11.reuse ;  /* 0x000000100a2f7819 */ /* 0x100fe4000000120b */
[----:B------:R-:W-:Y:S02]  /*bad0*/  SHF.R.U32.HI R48, RZ, 0x10, R11 ;  /* 0x00000010ff307819 */ /* 0x000fe4000001160b */
[----:B------:R-:W-:-:S02]  /*bae0*/  PRMT R30, R30, 0x5410, R69 ;  /* 0x000054101e1e7816 */ /* 0x000fc40000000045 */
[----:B------:R-:W-:Y:S02]  /*baf0*/  PRMT R31, R31, 0x5410, R66 ;  /* 0x000054101f1f7816 */ /* 0x000fe40000000042 */
[----:B------:R-:W-:Y:S02]  /*bb00*/  PRMT R27, R41, 0x5410, R64 ;  /* 0x00005410291b7816 */ /* 0x000fe40000000040 */
[----:B------:R-:W-:Y:S02]  /*bb10*/  PRMT R20, R42, 0x5410, R65 ;  /* 0x000054102a147816 */ /* 0x000fe40000000041 */
[----:B------:R-:W-:Y:S02]  /*bb20*/  PRMT R21, R43, 0x5410, R62 ;  /* 0x000054102b157816 */ /* 0x000fe4000000003e */
[----:B------:R-:W-:Y:S02]  /*bb30*/  PRMT R12, R39, 0x5410, R60 ;  /* 0x00005410270c7816 */ /* 0x000fe4000000003c */
[----:B------:R-:W-:-:S02]  /*bb40*/  PRMT R13, R44, 0x5410, R63 ;  /* 0x000054102c0d7816 */ /* 0x000fc4000000003f */
[----:B------:R-:W-:Y:S02]  /*bb50*/  PRMT R0, R45, 0x5410, R58 ;  /* 0x000054102d007816 */ /* 0x000fe4000000003a */
[----:B------:R-:W-:Y:S02]  /*bb60*/  PRMT R3, R46, 0x5410, R61 ;  /* 0x000054102e037816 */ /* 0x000fe4000000003d */
[----:B------:R-:W-:Y:S02]  /*bb70*/  PRMT R37, R4, 0x5410, R59 ;  /* 0x0000541004257816 */ /* 0x000fe4000000003b */
[----:B------:R-:W-:Y:S02]  /*bb80*/  ISETP.GE.AND P1, PT, R17, R40, PT ;  /* 0x000000281100720c */ /* 0x000fe40003f26270 */
[----:B------:R-:W-:Y:S02]  /*bb90*/  PRMT R38, R38, 0x5410, R57 ;  /* 0x0000541026267816 */ /* 0x000fe40000000039 */
[----:B------:R-:W-:-:S02]  /*bba0*/  PRMT R32, R32, 0x5410, R55 ;  /* 0x0000541020207816 */ /* 0x000fc40000000037 */
[----:B------:R-:W-:Y:S02]  /*bbb0*/  PRMT R33, R33, 0x5410, R56 ;  /* 0x0000541021217816 */ /* 0x000fe40000000038 */
[----:B------:R-:W-:Y:S02]  /*bbc0*/  PRMT R28, R28, 0x5410, R53 ;  /* 0x000054101c1c7816 */ /* 0x000fe40000000035 */
[----:B------:R-:W-:Y:S02]  /*bbd0*/  PRMT R29, R29, 0x5410, R54 ;  /* 0x000054101d1d7816 */ /* 0x000fe40000000036 */
[----:B------:R-:W-:Y:S02]  /*bbe0*/  PRMT R24, R24, 0x5410, R51 ;  /* 0x0000541018187816 */ /* 0x000fe40000000033 */
[----:B------:R-:W-:Y:S01]  /*bbf0*/  PRMT R25, R25, 0x5410, R52 ;  /* 0x0000541019197816 */ /* 0x000fe20000000034 */
[----:B0-----:R-:W-:Y:S06]  /*bc00*/  @!P0 BRA `(.L_x_737) ;  /* 0x0000015400248947 */ /* 0x001fec0003800000 */
.L_x_992:
[----:B------:R-:W-:Y:S05]  /*bc10*/  BSYNC B1 ;  /* 0x0000000000017941 */ /* 0x000fea0003800000 */
.L_x_736:
[----:B------:R-:W-:Y:S01]  /*bc20*/  BSSY B1, `(.L_x_738) ;  /* 0x0000101000017945 */ /* 0x000fe20003800000 */
[----:B------:R-:W-:Y:S02]  /*bc30*/  PRMT R14, R14, 0x5410, R49 ;  /* 0x000054100e0e7816 */ /* 0x000fe40000000031 */
[----:B------:R-:W-:Y:S02]  /*bc40*/  PRMT R15, R15, 0x5410, R50 ;  /* 0x000054100f0f7816 */ /* 0x000fe40000000032 */
[----:B------:R-:W-:Y:S02]  /*bc50*/  PRMT R10, R6, 0x5410, R47 ;  /* 0x00005410060a7816 */ /* 0x000fe4000000002f */
[----:B------:R-:W-:Y:S01]  /*bc60*/  PRMT R11, R7, 0x5410, R48 ;  /* 0x00005410070b7816 */ /* 0x000fe20000000030 */
[----:B------:R-:W-:Y:S06]  /*bc70*/  @P1 BRA `(.L_x_739) ;  /* 0x0000000c00ec1947 */ /* 0x000fec0003800000 */
[----:B0-----:R-:W0:Y:S01]  /*bc80*/  LDC R5, c[0x0][0x3f4] ;  /* 0x0000fd00ff057b82 */ /* 0x001e220000000800 */
[----:B------:R-:W-:Y:S01]  /*bc90*/  BSSY B2, `(.L_x_740) ;  /* 0x000002e000027945 */ /* 0x000fe20003800000 */
[-C--:B0-----:R-:W-:Y:S02]  /*bca0*/  ISETP.GE.AND P0, PT, R22, R5.reuse, PT ;  /* 0x000000051600720c */ /* 0x081fe40003f06270 */
[-C--:B------:R-:W-:Y:S02]  /*bcb0*/  ISETP.GE.AND P1, PT, R187, R5.reuse, PT ;  /* 0x00000005bb00720c */ /* 0x080fe40003f26270 */
[-C--:B------:R-:W-:Y:S02]  /*bcc0*/  ISETP.GE.AND P2, PT, R186, R5.reuse, PT ;  /* 0x00000005ba00720c */ /* 0x080fe40003f46270 */
[-C--:B------:R-:W-:Y:S02]  /*bcd0*/  ISETP.GE.AND P3, PT, R189, R5.reuse, PT ;  /* 0x00000005bd00720c */ /* 0x080fe40003f66270 */
[----:B------:R-:W-:-:S02]  /*bce0*/  ISETP.GE.AND P4, PT, R188, R5, PT ;  /* 0x00000005bc00720c */ /* 0x000fc40003f86270 */
[----:B------:R-:W-:-:S03]  /*bcf0*/  ISETP.GE.AND P5, PT, R190, R5, PT ;  /* 0x00000005be00720c */ /* 0x000fc60003fa6270 */
[----:B------:R-:W-:Y:S10]  /*bd00*/  @P0 BRA `(.L_x_741) ;  /* 0x0000000000980947 */ /* 0x000ff40003800000 */
[----:B------:R-:W0:Y:S01]  /*bd10*/  LDS.128 R4, [R9+0x10400] ;  /* 0x0104000009047984 */ /* 0x000e220000000c00 */
[C---:B------:R-:W-:Y:S01]  /*bd20*/  IMAD.U32 R45, R37.reuse, 0x10000, RZ ;  /* 0x00010000252d7824 */ /* 0x040fe200078e00ff */
[----:B------:R-:W-:Y:S01]  /*bd30*/  LOP3.LUT R48, R37, 0xffff0000, RZ, 0xc0, !PT ;  /* 0xffff000025307812 */ /* 0x000fe200078ec0ff */
[C---:B------:R-:W-:Y:S01]  /*bd40*/  IMAD.U32 R44, R34.reuse, 0x10000, RZ ;  /* 0x00010000222c7824 */ /* 0x040fe200078e00ff */
[----:B------:R-:W-:Y:S01]  /*bd50*/  LOP3.LUT R46, R34, 0xffff0000, RZ, 0xc0, !PT ;  /* 0xffff0000222e7812 */ /* 0x000fe200078ec0ff */
[C---:B0-----:R-:W-:Y:S01]  /*bd60*/  IMAD.U32 R39, R4.reuse, 0x10000, RZ ;  /* 0x0001000004277824 */ /* 0x041fe200078e00ff */
[----:B------:R-:W-:Y:S01]  /*bd70*/  LOP3.LUT R4, R4, 0xffff0000, RZ, 0xc0, !PT ;  /* 0xffff000004047812 */ /* 0x000fe200078ec0ff */
[C---:B------:R-:W-:Y:S01]  /*bd80*/  IMAD.U32 R41, R5.reuse, 0x10000, RZ ;  /* 0x0001000005297824 */ /* 0x040fe200078e00ff */
[----:B------:R-:W-:Y:S01]  /*bd90*/  LOP3.LUT R5, R5, 0xffff0000, RZ, 0xc0, !PT ;  /* 0xffff000005057812 */ /* 0x000fe200078ec0ff */
[C---:B------:R-:W-:Y:S01]  /*bda0*/  IMAD.U32 R42, R6.reuse, 0x10000, RZ ;  /* 0x00010000062a7824 */ /* 0x040fe200078e00ff */
[----:B------:R-:W-:Y:S01]  /*bdb0*/  LOP3.LUT R6, R6, 0xffff0000, RZ, 0xc0, !PT ;  /* 0xffff000006067812 */ /* 0x000fe200078ec0ff */
[C---:B------:R-:W-:Y:S01]  /*bdc0*/  FMUL.FTZ R50, R4.reuse, R45 ;  /* 0x0000002d04327220 */ /* 0x040fe20000410000 */
[----:B------:R-:W-:Y:S01]  /*bdd0*/  FMUL.FTZ R4, R4, R44 ;  /* 0x0000002c04047220 */ /* 0x000fe20000410000 */
[----:B------:R-:W-:-:S02]  /*bde0*/  IMAD.U32 R43, R7, 0x10000, RZ ;  /* 0x00010000072b7824 */ /* 0x000fc400078e00ff */
[----:B------:R-:W-:Y:S01]  /*bdf0*/  FMUL.FTZ R52, R5, R48 ;  /* 0x0000003005347220 */ /* 0x000fe20000410000 */
[C---:B------:R-:W-:Y:S01]  /*be00*/  FFMA.FTZ R50, R39.reuse, R44, -R50 ;  /* 0x0000002c27327223 */ /* 0x040fe20000010832 */
[----:B------:R-:W-:Y:S01]  /*be10*/  FFMA.FTZ R45, R39, R45, R4 ;  /* 0x0000002d272d7223 */ /* 0x000fe20000010004 */
[----:B------:R-:W-:Y:S01]  /*be20*/  LOP3.LUT R7, R7, 0xffff0000, RZ, 0xc0, !PT ;  /* 0xffff000007077812 */ /* 0x000fe200078ec0ff */
[-C--:B------:R-:W-:Y:S01]  /*be30*/  FMUL.FTZ R54, R5, R46.reuse ;  /* 0x0000002e05367220 */ /* 0x080fe20000410000 */
[C---:B------:R-:W-:Y:S01]  /*be40*/  LOP3.LUT R44, R38.reuse, 0xffff0000, RZ, 0xc0, !PT ;  /* 0xffff0000262c7812 */ /* 0x040fe200078ec0ff */
[----:B------:R-:W-:Y:S01]  /*be50*/  IMAD.U32 R39, R38, 0x10000, RZ ;  /* 0x0001000026277824 */ /* 0x000fe200078e00ff */
[C---:B------:R-:W-:Y:S01]  /*be60*/  LOP3.LUT R4, R35.reuse, 0xffff0000, RZ, 0xc0, !PT ;  /* 0xffff000023047812 */ /* 0x040fe200078ec0ff */
[----:B------:R-:W-:Y:S02]  /*be70*/  IMAD.U32 R5, R35, 0x10000, RZ ;  /* 0x0001000023057824 */ /* 0x000fe400078e00ff */
[C---:B------:R-:W-:Y:S01]  /*be80*/  FFMA.FTZ R52, R41.reuse, R46, -R52 ;  /* 0x0000002e29347223 */ /* 0x040fe20000010834 */
[----:B------:R-:W-:Y:S01]  /*be90*/  FFMA.FTZ R41, R41, R48, R54 ;  /* 0x0000003029297223 */ /* 0x000fe20000010036 */
[C---:B------:R-:W-:Y:S01]  /*bea0*/  FMUL.FTZ R47, R6.reuse, R39 ;  /* 0x00000027062f7220 */ /* 0x040fe20000410000 */
        /* <DEDUP_REMOVED lines=9> */
[----:B------:R-:W-:Y:S02]  /*bf40*/  F2FP.BF16.F32.PACK_AB R6, R39, R6 ;  /* 0x000000062706723e */ /* 0x000fe400000010ff */
[----:B------:R-:W-:-:S05]  /*bf50*/  F2FP.BF16.F32.PACK_AB R7, R44, R7 ;  /* 0x000000072c07723e */ /* 0x000fca00000010ff */
[----:B------:R0:W-:Y:S02]  /*bf60*/  STS.128 [R9+0x10400], R4 ;  /* 0x0104000409007388 */ /* 0x0001e40000000c00 */
.L_x_741:
[----:B------:R-:W-:Y:S05]  /*bf70*/  BSYNC B2 ;  /* 0x0000000000027941 */ /* 0x000fea0003800000 */
.L_x_740:
[----:B------:R-:W-:Y:S04]  /*bf80*/  BSSY B2, `(.L_x_742) ;  /* 0x0000028000027945 */ /* 0x000fe80003800000 */
[----:B------:R-:W-:Y:S05]  /*bf90*/  @P1 BRA `(.L_x_743) ;  /* 0x0000000000981947 */ /* 0x000fea0003800000 */
[----:B0-----:R-:W0:Y:S01]  /*bfa0*/  LDS.128 R4, [R8] ;  /* 0x0000000008047984 */ /* 0x001e220000000c00 */
        /* <DEDUP_REMOVED lines=36> */
[----:B------:R1:W-:Y:S02]  /*c1f0*/  STS.128 [R8], R4 ;  /* 0x0000000408007388 */ /* 0x0003e40000000c00 */
.L_x_743:
[----:B------:R-:W-:Y:S05]  /*c200*/  BSYNC B2 ;  /* 0x0000000000027941 */ /* 0x000fea0003800000 */
.L_x_742:
[----:B------:R-:W-:Y:S04]  /*c210*/  BSSY B2, `(.L_x_744) ;  /* 0x0000028000027945 */ /* 0x000fe80003800000 */
[----:B------:R-:W-:Y:S05]  /*c220*/  @P2 BRA `(.L_x_745) ;  /* 0x0000000000982947 */ /* 0x000fea0003800000 */
[----:B01----:R-:W0:Y:S01]  /*c230*/  LDS.128 R4, [R9+0x14400] ;  /* 0x0144000009047984 */ /* 0x003e220000000c00 */
        /* <DEDUP_REMOVED lines=37> */
.L_x_745:
[----:B------:R-:W-:Y:S05]  /*c490*/  BSYNC B2 ;  /* 0x0000000000027941 */ /* 0x000fea0003800000 */
.L_x_744:
[----:B------:R-:W-:Y:S04]  /*c4a0*/  BSSY B2, `(.L_x_746) ;  /* 0x0000028000027945 */ /* 0x000fe80003800000 */
[----:B------:R-:W-:Y:S05]  /*c4b0*/  @P3 BRA `(.L_x_747) ;  /* 0x0000000000983947 */ /* 0x000fea0003800000 */
[----:B012---:R-:W0:Y:S01]  /*c4c0*/  LDS.128 R4, [R8+0x4000] ;  /* 0x0040000008047984 */ /* 0x007e220000000c00 */
[----:B------:R-:W-:Y:S01]  /*c4d0*/  IMAD.U32 R45, R24, 0x10000, RZ ;  /* 0x00010000182d7824 */ /* 0x000fe200078e00ff */
[C---:B------:R-:W-:Y:S01]  /*c4e0*/  LOP3.LUT R46, R20.reuse, 0xffff0000, RZ, 0xc0, !PT ;  /* 0xffff0000142e7812 */ /* 0x040fe200078ec0ff */
[----:B------:R-:W-:Y:S01]  /*c4f0*/  IMAD.U32 R44, R20, 0x10000, RZ ;  /* 0x00010000142c7824 */ /* 0x000fe200078e00ff */
        /* <DEDUP_REMOVED lines=13> */
[-C--:B------:R-:W-:Y:S01]  /*c5d0*/  FMUL.FTZ R54, R5, R46.reuse ;  /* 0x0000002e05367220 */ /* 0x080fe20000410000 */
[----:B------:R-:W-:Y:S01]  /*c5e0*/  LOP3.LUT R7, R7, 0xffff0000, RZ, 0xc0, !PT ;  /* 0xffff000007077812 */ /* 0x000fe200078ec0ff */
[----:B------:R-:W-:Y:S01]  /*c5f0*/  IMAD.U32 R39, R25, 0x10000, RZ ;  /* 0x0001000019277824 */ /* 0x000fe200078e00ff */
[----:B------:R-:W-:Y:S01]  /*c600*/  SHF.L.U32 R5, R21, 0x10, RZ ;  /* 0x0000001015057819 */ /* 0x000fe200000006ff */
[----:B------:R-:W-:Y:S01]  /*c610*/  FFMA.FTZ R52, R41, R46, -R52 ;  /* 0x0000002e29347223 */ /* 0x000fe20000010834 */
[----:B------:R-:W-:Y:S01]  /*c620*/  LOP3.LUT R44, R25, 0xffff0000, RZ, 0xc0, !PT ;  /* 0xffff0000192c7812 */ /* 0x000fe200078ec0ff */
[----:B------:R-:W-:Y:S01]  /*c630*/  FFMA.FTZ R41, R41, R48, R54 ;  /* 0x0000003029297223 */ /* 0x000fe20000010036 */
[----:B------:R-:W-:Y:S01]  /*c640*/  LOP3.LUT R4, R21, 0xffff0000, RZ, 0xc0, !PT ;  /* 0xffff000015047812 */ /* 0x000fe200078ec0ff */
[C---:B------:R-:W-:Y:S01]  /*c650*/  FMUL.FTZ R47, R6.reuse, R39 ;  /* 0x00000027062f7220 */ /* 0x040fe20000410000 */
[----:B------:R-:W-:Y:S01]  /*c660*/  FMUL.FTZ R46, R6, R5 ;  /* 0x00000005062e7220 */ /* 0x000fe20000410000 */
[----:B------:R-:W-:-:S02]  /*c670*/  FMUL.FTZ R48, R7, R44 ;  /* 0x0000002c07307220 */ /* 0x000fc40000410000 */
[-C--:B------:R-:W-:Y:S01]  /*c680*/  FMUL.FTZ R49, R7, R4.reuse ;  /* 0x0000000407317220 */ /* 0x080fe20000410000 */
[C---:B------:R-:W-:Y:S01]  /*c690*/  FFMA.FTZ R6, R42.reuse, R5, -R47 ;  /* 0x000000052a067223 */ /* 0x040fe2000001082f */
[----:B------:R-:W-:Y:S01]  /*c6a0*/  FFMA.FTZ R39, R42, R39, R46 ;  /* 0x000000272a277223 */ /* 0x000fe2000001002e */
[C---:B------:R-:W-:Y:S01]  /*c6b0*/  FFMA.FTZ R7, R43.reuse, R4, -R48 ;  /* 0x000000042b077223 */ /* 0x040fe20000010830 */
[----:B------:R-:W-:Y:S01]  /*c6c0*/  FFMA.FTZ R44, R43, R44, R49 ;  /* 0x0000002c2b2c7223 */ /* 0x000fe20000010031 */
[----:B------:R-:W-:Y:S02]  /*c6d0*/  F2FP.BF16.F32.PACK_AB R4, R45, R50 ;  /* 0x000000322d04723e */ /* 0x000fe400000010ff */
[----:B------:R-:W-:Y:S02]  /*c6e0*/  F2FP.BF16.F32.PACK_AB R5, R41, R52 ;  /* 0x000000342905723e */ /* 0x000fe400000010ff */
[----:B------:R-:W-:Y:S02]  /*c6f0*/  F2FP.BF16.F32.PACK_AB R6, R39, R6 ;  /* 0x000000062706723e */ /* 0x000fe400000010ff */
[----:B------:R-:W-:-:S05]  /*c700*/  F2FP.BF16.F32.PACK_AB R7, R44, R7 ;  /* 0x000000072c07723e */ /* 0x000fca00000010ff */
[----:B------:R3:W-:Y:S02]  /*c710*/  STS.128 [R8+0x4000], R4 ;  /* 0x0040000408007388 */ /* 0x0007e40000000c00 */
.L_x_747:
[----:B------:R-:W-:Y:S05]  /*c720*/  BSYNC B2 ;  /* 0x0000000000027941 */ /* 0x000fea0003800000 */
.L_x_746:
[----:B------:R-:W-:Y:S04]  /*c730*/  BSSY B2, `(.L_x_748) ;  /* 0x0000028000027945 */ /* 0x000fe80003800000 */
[----:B------:R-:W-:Y:S05]  /*c740*/  @P4 BRA `(.L_x_749) ;  /* 0x0000000000984947 */ /* 0x000fea0003800000 */
[----:B0123--:R-:W0:Y:S01]  /*c750*/  LDS.128 R4, [R9+0x18400] ;  /* 0x0184000009047984 */ /* 0x00fe220000000c00 */
        /* <DEDUP_REMOVED lines=37> */
.L_x_749:
[----:B------:R-:W-:Y:S05]  /*c9b0*/  BSYNC B2 ;  /* 0x0000000000027941 */ /* 0x000fea0003800000 */
.L_x_748:
[----:B------:R-:W-:Y:S05]  /*c9c0*/  @P5 BRA `(.L_x_739) ;  /* 0x0000000000985947 */ /* 0x000fea0003800000 */
[----:B01234-:R-:W0:Y:S01]  /*c9d0*/  LDS.128 R4, [R8+0x8000] ;  /* 0x0080000008047984 */ /* 0x01fe220000000c00 */
        /* <DEDUP_REMOVED lines=37> */
.L_x_739:
[----:B------:R-:W-:Y:S05]  /*cc30*/  BSYNC B1 ;  /* 0x0000000000017941 */ /* 0x000fea0003800000 */
.L_x_738:
[----:B------:R-:W-:-:S13]  /*cc40*/  ISETP.GE.AND P0, PT, R205, R40, PT ;  /* 0x00000028cd00720c */ /* 0x000fda0003f06270 */
[----:B------:R-:W-:Y:S05]  /*cc50*/  @P0 BRA `(.L_x_750) ;  /* 0x0000003800d40947 */ /* 0x000fea0003800000 */
[----:B01234-:R-:W0:Y:S01]  /*cc60*/  LDC R5, c[0x0][0x3f4] ;  /* 0x0000fd00ff057b82 */ /* 0x01fe220000000800 */
        /* <DEDUP_REMOVED lines=12> */
[----:B------:R-:W-:Y:S02]  /*cd30*/  LOP3.LUT R46, R34, 0xffff0000, RZ, 0xc0, !PT ;  /* 0xffff0000222e7812 */ /* 0x000fe400078ec0ff */
[----:B------:R-:W-:Y:S01]  /*cd40*/  LOP3.LUT R47, R38, 0xffff0000, RZ, 0xc0, !PT ;  /* 0xffff0000262f7812 */ /* 0x000fe200078ec0ff */
[C---:B0-----:R-:W-:Y:S01]  /*cd50*/  IMAD.U32 R39, R4.reuse, 0x10000, RZ ;  /* 0x0001000004277824 */ /* 0x041fe200078e00ff */
[----:B------:R-:W-:Y:S01]  /*cd60*/  LOP3.LUT R4, R4, 0xffff0000, RZ, 0xc0, !PT ;  /* 0xffff000004047812 */ /* 0x000fe200078ec0ff */
[C---:B------:R-:W-:Y:S01]  /*cd70*/  IMAD.U32 R40, R5.reuse, 0x10000, RZ ;  /* 0x0001000005287824 */ /* 0x040fe200078e00ff */
[----:B------:R-:W-:Y:S01]  /*cd80*/  LOP3.LUT R5, R5, 0xffff0000, RZ, 0xc0, !PT ;  /* 0xffff000005057812 */ /* 0x000fe200078ec0ff */
[C---:B------:R-:W-:Y:S01]  /*cd90*/  IMAD.U32 R34, R6.reuse, 0x10000, RZ ;  /* 0x0001000006227824 */ /* 0x040fe200078e00ff */
[----:B------:R-:W-:Y:S01]  /*cda0*/  LOP3.LUT R6, R6, 0xffff0000, RZ, 0xc0, !PT ;  /* 0xffff000006067812 */ /* 0x000fe200078ec0ff */
[-C--:B------:R-:W-:Y:S01]  /*cdb0*/  FMUL.FTZ R42, R45, R4.reuse ;  /* 0x000000042d2a7220 */ /* 0x080fe20000410000 */
[----:B------:R-:W-:Y:S01]  /*cdc0*/  FMUL.FTZ R44, R43, R4 ;  /* 0x000000042b2c7220 */ /* 0x000fe20000410000 */
[----:B------:R-:W-:Y:S01]  /*cdd0*/  FMUL.FTZ R41, R48, R5 ;  /* 0x0000000530297220 */ /* 0x000fe20000410000 */
[----:B------:R-:W-:-:S02]  /*cde0*/  IMAD.U32 R37, R7, 0x10000, RZ ;  /* 0x0001000007257824 */ /* 0x000fc400078e00ff */
[-C--:B------:R-:W-:Y:S01]  /*cdf0*/  FFMA.FTZ R4, R43, R39.reuse, -R42 ;  /* 0x000000272b047223 */ /* 0x080fe2000001082a */
[----:B------:R-:W-:Y:S01]  /*ce00*/  FFMA.FTZ R39, R45, R39, R44 ;  /* 0x000000272d277223 */ /* 0x000fe2000001002c */
[C---:B------:R-:W-:Y:S01]  /*ce10*/  FMUL.FTZ R43, R46.reuse, R5 ;  /* 0x000000052e2b7220 */ /* 0x040fe20000410000 */
[----:B------:R-:W-:Y:S01]  /*ce20*/  LOP3.LUT R7, R7, 0xffff0000, RZ, 0xc0, !PT ;  /* 0xffff000007077812 */ /* 0x000fe200078ec0ff */
[-C--:B------:R-:W-:Y:S01]  /*ce30*/  FFMA.FTZ R5, R46, R40.reuse, -R41 ;  /* 0x000000282e057223 */ /* 0x080fe20000010829 */
[C---:B------:R-:W-:Y:S01]  /*ce40*/  LOP3.LUT R45, R35.reuse, 0xffff0000, RZ, 0xc0, !PT ;  /* 0xffff0000232d7812 */ /* 0x040fe200078ec0ff */
[----:B------:R-:W-:Y:S02]  /*ce50*/  IMAD.U32 R46, R38, 0x10000, RZ ;  /* 0x00010000262e7824 */ /* 0x000fe400078e00ff */
[----:B------:R-:W-:Y:S01]  /*ce60*/  FFMA.FTZ R40, R48, R40, R43 ;  /* 0x0000002830287223 */ /* 0x000fe2000001002b */
[----:B------:R-:W-:Y:S02]  /*ce70*/  IMAD.U32 R44, R35, 0x10000, RZ ;  /* 0x00010000232c7824 */ /* 0x000fe400078e00ff */
[-C--:B------:R-:W-:Y:S01]  /*ce80*/  FMUL.FTZ R38, R47, R7.reuse ;  /* 0x000000072f267220 */ /* 0x080fe20000410000 */
[-C--:B------:R-:W-:Y:S01]  /*ce90*/  FMUL.FTZ R35, R46, R6.reuse ;  /* 0x000000062e237220 */ /* 0x080fe20000410000 */
[C---:B------:R-:W-:Y:S01]  /*cea0*/  FMUL.FTZ R42, R45.reuse, R7 ;  /* 0x000000072d2a7220 */ /* 0x040fe20000410000 */
[C---:B------:R-:W-:Y:S01]  /*ceb0*/  FMUL.FTZ R41, R44.reuse, R6 ;  /* 0x000000062c297220 */ /* 0x040fe20000410000 */
[-C--:B------:R-:W-:Y:S01]  /*cec0*/  FFMA.FTZ R7, R45, R37.reuse, -R38 ;  /* 0x000000252d077223 */ /* 0x080fe20000010826 */
[-C--:B------:R-:W-:Y:S01]  /*ced0*/  FFMA.FTZ R6, R44, R34.reuse, -R35 ;  /* 0x000000222c067223 */ /* 0x080fe20000010823 */
[----:B------:R-:W-:Y:S01]  /*cee0*/  FFMA.FTZ R42, R47, R37, R42 ;  /* 0x000000252f2a7223 */ /* 0x000fe2000001002a */
[----:B------:R-:W-:Y:S01]  /*cef0*/  FFMA.FTZ R41, R46, R34, R41 ;  /* 0x000000222e297223 */ /* 0x000fe20000010029 */
[----:B------:R-:W-:-:S02]  /*cf00*/  F2FP.BF16.F32.PACK_AB R4, R39, R4 ;  /* 0x000000042704723e */ /* 0x000fc400000010ff */
[----:B------:R-:W-:Y:S02]  /*cf10*/  F2FP.BF16.F32.PACK_AB R5, R40, R5 ;  /* 0x000000052805723e */ /* 0x000fe400000010ff */
[----:B------:R-:W-:Y:S02]  /*cf20*/  F2FP.BF16.F32.PACK_AB R6, R41, R6 ;  /* 0x000000062906723e */ /* 0x000fe400000010ff */
[----:B------:R-:W-:-:S05]  /*cf30*/  F2FP.BF16.F32.PACK_AB R7, R42, R7 ;  /* 0x000000072a07723e */ /* 0x000fca00000010ff */
[----:B------:R0:W-:Y:S02]  /*cf40*/  STS.128 [R9+0x12400], R4 ;  /* 0x0124000409007388 */ /* 0x0001e40000000c00 */
.L_x_752:
[----:B------:R-:W-:Y:S05]  /*cf50*/  BSYNC B1 ;  /* 0x0000000000017941 */ /* 0x000fea0003800000 */
.L_x_751:
[----:B------:R-:W-:Y:S04]  /*cf60*/  BSSY B1, `(.L_x_753) ;  /* 0x0000028000017945 */ /* 0x000fe80003800000 */
[----:B------:R-:W-:Y:S05]  /*cf70*/  @P1 BRA `(.L_x_754) ;  /* 0x0000000000981947 */ /* 0x000fea0003800000 */
[----:B0-----:R-:W0:Y:S01]  /*cf80*/  LDS.128 R4, [R8+0x2000] ;  /* 0x0020000008047984 */ /* 0x001e220000000c00 */
[----:B------:R-:W-:Y:S01]  /*cf90*/  IMAD.U32 R40, R30, 0x10000, RZ ;  /* 0x000100001e287824 */ /* 0x000fe200078e00ff */
[C---:B------:R-:W-:Y:S01]  /*cfa0*/  LOP3.LUT R43, R32.reuse, 0xffff0000, RZ, 0xc0, !PT ;  /* 0xffff0000202b7812 */ /* 0x040fe200078ec0ff */
[----:B------:R-:W-:Y:S01]  /*cfb0*/  IMAD.U32 R42, R32, 0x10000, RZ ;  /* 0x00010000202a7824 */ /* 0x000fe200078e00ff */
        /* <DEDUP_REMOVED lines=17> */
[----:B------:R-:W-:Y:S01]  /*d0d0*/  LOP3.LUT R40, R31, 0xffff0000, RZ, 0xc0, !PT ;  /* 0xffff00001f287812 */ /* 0x000fe200078ec0ff */
[----:B------:R-:W-:Y:S02]  /*d0e0*/  IMAD.U32 R42, R33, 0x10000, RZ ;  /* 0x00010000212a7824 */ /* 0x000fe400078e00ff */
[----:B------:R-:W-:Y:S01]  /*d0f0*/  FFMA.FTZ R34, R43, R35, R34 ;  /* 0x000000232b227223 */ /* 0x000fe20000010022 */
[----:B------:R-:W-:Y:S02]  /*d100*/  IMAD.U32 R38, R31, 0x10000, RZ ;  /* 0x000100001f267824 */ /* 0x000fe400078e00ff */
[-C--:B------:R-:W-:Y:S01]  /*d110*/  FMUL.FTZ R35, R44, R7.reuse ;  /* 0x000000072c237220 */ /* 0x080fe20000410000 */
[-C--:B------:R-:W-:Y:S01]  /*d120*/  FMUL.FTZ R31, R42, R6.reuse ;  /* 0x000000062a1f7220 */ /* 0x080fe20000410000 */
[----:B------:R-:W-:Y:S01]  /*d130*/  FMUL.FTZ R37, R40, R7 ;  /* 0x0000000728257220 */ /* 0x000fe20000410000 */
[----:B------:R-:W-:Y:S01]  /*d140*/  FMUL.FTZ R33, R38, R6 ;  /* 0x0000000626217220 */ /* 0x000fe20000410000 */
[----:B------:R-:W-:Y:S01]  /*d150*/  FFMA.FTZ R7, R40, R32, -R35 ;  /* 0x0000002028077223 */ /* 0x000fe20000010823 */
[----:B------:R-:W-:Y:S01]  /*d160*/  FFMA.FTZ R6, R38, R30, -R31 ;  /* 0x0000001e26067223 */ /* 0x000fe2000001081f */
[----:B------:R-:W-:Y:S01]  /*d170*/  FFMA.FTZ R32, R44, R32, R37 ;  /* 0x000000202c207223 */ /* 0x000fe20000010025 */
[----:B------:R-:W-:Y:S01]  /*d180*/  FFMA.FTZ R33, R42, R30, R33 ;  /* 0x0000001e2a217223 */ /* 0x000fe20000010021 */
[----:B------:R-:W-:-:S02]  /*d190*/  F2FP.BF16.F32.PACK_AB R4, R39, R4 ;  /* 0x000000042704723e */ /* 0x000fc400000010ff */
[----:B------:R-:W-:Y:S02]  /*d1a0*/  F2FP.BF16.F32.PACK_AB R5, R34, R5 ;  /* 0x000000052205723e */ /* 0x000fe400000010ff */
[----:B------:R-:W-:Y:S02]  /*d1b0*/  F2FP.BF16.F32.PACK_AB R6, R33, R6 ;  /* 0x000000062106723e */ /* 0x000fe400000010ff */
[----:B------:R-:W-:-:S05]  /*d1c0*/  F2FP.BF16.F32.PACK_AB R7, R32, R7 ;  /* 0x000000072007723e */ /* 0x000fca00000010ff */
[----:B------:R1:W-:Y:S02]  /*d1d0*/  STS.128 [R8+0x2000], R4 ;  /* 0x0020000408007388 */ /* 0x0003e40000000c00 */
.L_x_754:
[----:B------:R-:W-:Y:S05]  /*d1e0*/  BSYNC B1 ;  /* 0x0000000000017941 */ /* 0x000fea0003800000 */
.L_x_753:
[----:B------:R-:W-:Y:S04]  /*d1f0*/  BSSY B1, `(.L_x_755) ;  /* 0x0000028000017945 */ /* 0x000fe80003800000 */
[----:B------:R-:W-:Y:S05]  /*d200*/  @P2 BRA `(.L_x_756) ;  /* 0x0000000000982947 */ /* 0x000fea0003800000 */
[----:B01----:R-:W0:Y:S01]  /*d210*/  LDS.128 R4, [R9+0x16400] ;  /* 0x0164000009047984 */ /* 0x003e220000000c00 */
[----:B------:R-:W-:Y:S01]  /*d220*/  SHF.L.U32 R34, R26, 0x10, RZ ;  /* 0x000000101a227819 */ /* 0x000fe200000006ff */
[C---:B------:R-:W-:Y:S01]  /*d230*/  IMAD.U32 R38, R28.reuse, 0x10000, RZ ;  /* 0x000100001c267824 */ /* 0x040fe200078e00ff */
[----:B------:R-:W-:Y:S02]  /*d240*/  LOP3.LUT R39, R28, 0xffff0000, RZ, 0xc0, !PT ;  /* 0xffff00001c277812 */ /* 0x000fe400078ec0ff */
        /* <DEDUP_REMOVED lines=34> */
.L_x_756:
[----:B------:R-:W-:Y:S05]  /*d470*/  BSYNC B1 ;  /* 0x0000000000017941 */ /* 0x000fea0003800000 */
.L_x_755:
[----:B------:R-:W-:Y:S04]  /*d480*/  BSSY B1, `(.L_x_757) ;  /* 0x0000028000017945 */ /* 0x000fe80003800000 */
[----:B------:R-:W-:Y:S05]  /*d490*/  @P3 BRA `(.L_x_758) ;  /* 0x0000000000983947 */ /* 0x000fea0003800000 */
[----:B012---:R-:W0:Y:S01]  /*d4a0*/  LDS.128 R4, [R8+0x6000] ;  /* 0x0060000008047984 */ /* 0x007e220000000c00 */
        /* <DEDUP_REMOVED lines=37> */
.L_x_758:
[----:B------:R-:W-:Y:S05]  /*d700*/  BSYNC B1 ;  /* 0x0000000000017941 */ /* 0x000fea0003800000 */
.L_x_757:
[----:B------:R-:W-:Y:S04]  /*d710*/  BSSY B1, `(.L_x_759) ;  /* 0x0000028000017945 */ /* 0x000fe80003800000 */
[----:B------:R-:W-:Y:S05]  /*d720*/  @P4 BRA `(.L_x_760) ;  /* 0x0000000000984947 */ /* 0x000fea0003800000 */
[----:B0123--:R-:W0:Y:S01]  /*d730*/  LDS.128 R4, [R9+0x1a400] ;  /* 0x01a4000009047984 */ /* 0x00fe220000000c00 */
        /* <DEDUP_REMOVED lines=37> */
.L_x_760:
[----:B------:R-:W-:Y:S05]  /*d990*/  BSYNC B1 ;  /* 0x0000000000017941 */ /* 0x000fea0003800000 */
.L_x_759:
[----:B------:R-:W-:Y:S05]  /*d9a0*/  @P5 BRA `(.L_x_750) ;  /* 0x0000002c00805947 */ /* 0x000fea0003800000 */
[----:B01234-:R-:W0:Y:S01]  /*d9b0*/  LDS.128 R4, [R8+0xa000] ;  /* 0x00a0000008047984 */ /* 0x01fe220000000c00 */
        /* <DEDUP_REMOVED lines=17> */
[----:B------:R-:W-:Y:S01]  /*dad0*/  FMUL.FTZ R15, R24, R5 ;  /* 0x00000005180f7220 */ /* 0x000fe20000410000 */
        /* <DEDUP_REMOVED lines=18> */
[----:B------:R0:W-:Y:S01]  /*dc00*/  STS.128 [R8+0xa000], R4 ;  /* 0x00a0000408007388 */ /* 0x0001e20000000c00 */
[----:B------:R-:W-:Y:S05]  /*dc10*/  BRA `(.L_x_750) ;  /* 0x0000002800e47947 */ /* 0x000fea0003800000 */
.L_x_732:
[----:B------:R-:W-:-:S03]  /*dc20*/  UMOV UR4, 0xffffffff ;  /* 0xffffffff00047882 */ /* 0x000fc60000000000 */
[----:B------:R-:W-:Y:S05]  /*dc30*/  BRA.DIV UR4, `(.L_x_761) ;  /* 0x00000136042c7947 */ /* 0x000fea000b800000 */
[----:B------:R-:W0:Y:S04]  /*dc40*/  SHFL.IDX PT, R3, R25, RZ, 0x1c1f ;  /* 0x001c1fff19037589 */ /* 0x000e2800000e0000 */
[----:B------:R-:W1:Y:S04]  /*dc50*/  SHFL.IDX PT, R0, R24, RZ, 0x1c1f ;  /* 0x001c1fff18007589 */ /* 0x000e6800000e0000 */
[----:B------:R2:W3:Y:S04]  /*dc60*/  SHFL.IDX PT, R5, R27, RZ, 0x1c1f ;  /* 0x001c1fff1b057589 */ /* 0x0004e800000e0000 */
[----:B------:R2:W4:Y:S01]  /*dc70*/  SHFL.IDX PT, R14, R26, RZ, 0x1c1f ;  /* 0x001c1fff1a0e7589 */ /* 0x00052200000e0000 */
[----:B0-----:R-:W-:-:S02]  /*dc80*/  IMAD.MOV.U32 R43, RZ, RZ, R3 ;  /* 0x000000ffff2b7224 */ /* 0x001fc400078e0003 */
[----:B-12---:R-:W-:-:S07]  /*dc90*/  IMAD.MOV.U32 R42, RZ, RZ, R0 ;  /* 0x000000ffff2a7224 */ /* 0x006fce00078e0000 */
.L_x_998:
[----:B------:R-:W-:Y:S01]  /*dca0*/  ULDC UR4, c[0x0][0x448] ;  /* 0x0001120000047ab9 */ /* 0x000fe20000000800 */
[----:B------:R-:W-:Y:S01]  /*dcb0*/  BSSY B1, `(.L_x_762) ;  /* 0x0000033000017945 */ /* 0x000fe20003800000 */
[----:B------:R-:W-:Y:S01]  /*dcc0*/  IMAD R37, R149, UR4, RZ ;  /* 0x0000000495257c24 */ /* 0x000fe2000f8e02ff */
[----:B------:R-:W-:Y:S01]  /*dcd0*/  CS2R R8, SRZ ;  /* 0x0000000000087805 */ /* 0x000fe2000001ff00 */
[----:B----4-:R-:W-:Y:S01]  /*dce0*/  IMAD.MOV.U32 R20, RZ, RZ, R14 ;  /* 0x000000ffff147224 */ /* 0x010fe200078e000e */
[----:B------:R-:W-:Y:S01]  /*dcf0*/  CS2R R10, SRZ ;  /* 0x00000000000a7805 */ /* 0x000fe2000001ff00 */
[----:B---3--:R-:W-:Y:S01]  /*dd00*/  IMAD.MOV.U32 R21, RZ, RZ, R5 ;  /* 0x000000ffff157224 */ /* 0x008fe200078e0005 */
[----:B------:R-:W-:Y:S01]  /*dd10*/  ISETP.GE.AND P0, PT, R6, R37, PT ;  /* 0x000000250600720c */ /* 0x000fe20003f06270 */
[----:B------:R-:W-:Y:S01]  /*dd20*/  IMAD R37, R125, -0x80, R37 ;  /* 0xffffff807d257824 */ /* 0x000fe200078e0225 */
        /* <DEDUP_REMOVED lines=11> */
[C---:B------:R-:W-:Y:S01]  /*dde0*/  VIADD R0, R18.reuse, 0x20 ;  /* 0x0000002012007836 */ /* 0x040fe20000000000 */
[C---:B------:R-:W-:Y:S01]  /*ddf0*/  IADD3 R3, R18.reuse, 0x40, RZ ;  /* 0x0000004012037810 */ /* 0x040fe20007ffe0ff */
[----:B------:R-:W-:Y:S01]  /*de00*/  ULDC UR4, c[0x0][0x3f4] ;  /* 0x0000fd0000047ab9 */ /* 0x000fe20000000800 */
[----:B------:R-:W-:Y:S02]  /*de10*/  CS2R R24, SRZ ;  /* 0x0000000000187805 */ /* 0x000fe4000001ff00 */
[----:B------:R-:W-:Y:S02]  /*de20*/  ISETP.GE.AND P0, PT, R18, UR4, PT ;  /* 0x0000000412007c0c */ /* 0x000fe4000bf06270 */
[----:B------:R-:W-:Y:S02]  /*de30*/  CS2R R26, SRZ ;  /* 0x00000000001a7805 */ /* 0x000fe4000001ff00 */
[----:B------:R-:W-:Y:S02]  /*de40*/  ISETP.GE.AND P1, PT, R0, UR4, PT ;  /* 0x0000000400007c0c */ /* 0x000fe4000bf26270 */
[----:B------:R-:W-:-:S02]  /*de50*/  ISETP.GE.AND P2, PT, R3, UR4, PT ;  /* 0x0000000403007c0c */ /* 0x000fc4000bf46270 */
[----:B------:R-:W-:Y:S02]  /*de60*/  CS2R R4, SRZ ;  /* 0x0000000000047805 */ /* 0x000fe4000001ff00 */
[----:B------:R-:W-:Y:S02]  /*de70*/  CS2R R6, SRZ ;  /* 0x0000000000067805 */ /* 0x000fe4000001ff00 */
[----:B------:R-:W-:Y:S01]  /*de80*/  CS2R R28, SRZ ;  /* 0x00000000001c7805 */ /* 0x000fe2000001ff00 */
[----:B------:R-:W-:-:S04]  /*de90*/  @!P0 IMAD.WIDE R12, R18, 0x2, R42 ;  /* 0x00000002120c8825 */ /* 0x000fc800078e022a */
[----:B------:R-:W-:Y:S01]  /*dea0*/  @!P1 IMAD.SHL.U32 R41, R211, 0x8, RZ ;  /* 0x00000008d3299824 */ /* 0x000fe200078e00ff */
[----:B------:R0:W5:Y:S01]  /*deb0*/  @!P0 LD.E.128 R24, desc[UR42][R12.64] ;  /* 0x0000002a0c188980 */ /* 0x000162000c101d00 */
[----:B------:R-:W-:Y:S01]  /*dec0*/  @!P2 IMAD.SHL.U32 R45, R212, 0x8, RZ ;  /* 0x00000008d42da824 */ /* 0x000fe200078e00ff */
[----:B------:R-:W-:Y:S01]  /*ded0*/  CS2R R30, SRZ ;  /* 0x00000000001e7805 */ /* 0x000fe2000001ff00 */
[--C-:B------:R-:W-:Y:S01]  /*dee0*/  @!P1 IMAD.WIDE R38, R41, 0x2, R42.reuse ;  /* 0x0000000229269825 */ /* 0x100fe200078e022a */
[----:B------:R-:W-:Y:S02]  /*def0*/  CS2R R8, SRZ ;  /* 0x0000000000087805 */ /* 0x000fe4000001ff00 */
[----:B------:R-:W-:Y:S02]  /*df00*/  CS2R R10, SRZ ;  /* 0x00000000000a7805 */ /* 0x000fe4000001ff00 */
[----:B------:R-:W-:Y:S01]  /*df10*/  CS2R R32, SRZ ;  /* 0x0000000000207805 */ /* 0x000fe2000001ff00 */
[----:B------:R-:W-:Y:S01]  /*df20*/  @!P2 IMAD.WIDE R42, R45, 0x2, R42 ;  /* 0x000000022d2aa825 */ /* 0x000fe200078e022a */
[----:B------:R-:W-:-:S02]  /*df30*/  CS2R R34, SRZ ;  /* 0x0000000000227805 */ /* 0x000fc4000001ff00 */
[----:B------:R-:W-:Y:S02]  /*df40*/  CS2R R14, SRZ ;  /* 0x00000000000e7805 */ /* 0x000fe4000001ff00 */
[----:B0-----:R-:W-:Y:S01]  /*df50*/  CS2R R12, SRZ ;  /* 0x00000000000c7805 */ /* 0x001fe2000001ff00 */
[--C-:B------:R-:W-:Y:S01]  /*df60*/  @!P1 IMAD.WIDE R40, R41, 0x2, R20.reuse ;  /* 0x0000000229289825 */ /* 0x100fe200078e0214 */
[----:B------:R0:W5:Y:S03]  /*df70*/  @!P1 LD.E.128 R28, desc[UR42][R38.64] ;  /* 0x0000002a261c9980 */ /* 0x000166000c101d00 */
[--C-:B------:R-:W-:Y:S01]  /*df80*/  @!P2 IMAD.WIDE R44, R45, 0x2, R20.reuse ;  /* 0x000000022d2ca825 */ /* 0x100fe200078e0214 */
[----:B------:R0:W5:Y:S03]  /*df90*/  @!P1 LD.E.128 R8, desc[UR42][R40.64] ;  /* 0x0000002a28089980 */ /* 0x000166000c101d00 */
[----:B------:R-:W-:Y:S01]  /*dfa0*/  @!P0 IMAD.WIDE R20, R18, 0x2, R20 ;  /* 0x0000000212148825 */ /* 0x000fe200078e0214 */
[----:B------:R0:W5:Y:S04]  /*dfb0*/  @!P2 LD.E.128 R32, desc[UR42][R42.64] ;  /* 0x0000002a2a20a980 */ /* 0x000168000c101d00 */
[----:B------:R0:W5:Y:S04]  /*dfc0*/  @!P0 LD.E.128 R4, desc[UR42][R20.64] ;  /* 0x0000002a14048980 */ /* 0x000168000c101d00 */
[----:B------:R0:W5:Y:S02]  /*dfd0*/  @!P2 LD.E.128 R12, desc[UR42][R44.64] ;  /* 0x0000002a2c0ca980 */ /* 0x000164000c101d00 */
.L_x_763:
[----:B------:R-:W-:Y:S05]  /*dfe0*/  BSYNC B1 ;  /* 0x0000000000017941 */ /* 0x000fea0003800000 */
.L_x_762:
[----:B0-----:R-:W-:Y:S01]  /*dff0*/  LEA.HI R20, R204, R204, RZ, 0x1 ;  /* 0x000000cccc147211 */ /* 0x001fe200078f08ff */
[--C-:B-----5:R-:W-:Y:S01]  /*e000*/  IMAD.MOV.U32 R38, RZ, RZ, R5.reuse ;  /* 0x000000ffff267224 */ /* 0x120fe200078e0005 */
[----:B------:R-:W-:Y:S01]  /*e010*/  SHF.R.U64 R55, R4, 0x10, R5 ;  /* 0x0000001004377819 */ /* 0x000fe20000001205 */
[----:B------:R-:W-:Y:S01]  /*e020*/  IMAD.MOV.U32 R3, RZ, RZ, R25 ;  /* 0x000000ffff037224 */ /* 0x000fe200078e0019 */
[----:B------:R-:W-:Y:S01]  /*e030*/  LOP3.LUT R21, R20, 0xfffffffe, RZ, 0xc0, !PT ;  /* 0xfffffffe14157812 */ /* 0x000fe200078ec0ff */
[----:B------:R-:W-:Y:S01]  /*e040*/  IMAD.MOV.U32 R42, RZ, RZ, R31 ;  /* 0x000000ffff2a7224 */ /* 0x000fe200078e001f */
[----:B------:R-:W-:Y:S01]  /*e050*/  SHF.R.U32.HI R53, RZ, 0x10, R5 ;  /* 0x00000010ff357819 */ /* 0x000fe20000011605 */
[----:B------:R-:W-:Y:S01]  /*e060*/  IMAD.MOV.U32 R0, RZ, RZ, R24 ;  /* 0x000000ffff007224 */ /* 0x000fe200078e0018 */
[----:B------:R-:W-:Y:S01]  /*e070*/  SHF.R.U64 R67, R24, 0x10, R25 ;  /* 0x0000001018437819 */ /* 0x000fe20000001219 */
[----:B------:R-:W-:Y:S01]  /*e080*/  IMAD.IADD R21, R204, 0x1, -R21 ;  /* 0x00000001cc157824 */ /* 0x000fe200078e0a15 */
[----:B------:R-:W-:Y:S01]  /*e090*/  SHF.R.U32.HI R64, RZ, 0x10, R25 ;  /* 0x00000010ff407819 */ /* 0x000fe20000011619 */
[--C-:B------:R-:W-:Y:S01]  /*e0a0*/  IMAD.MOV.U32 R25, RZ, RZ, R27.reuse ;  /* 0x000000ffff197224 */ /* 0x100fe200078e001b */
[----:B------:R-:W-:Y:S01]  /*e0b0*/  SHF.R.U64 R65, R26, 0x10, R27 ;  /* 0x000000101a417819 */ /* 0x000fe2000000121b */
[----:B------:R-:W-:Y:S01]  /*e0c0*/  IMAD.MOV.U32 R46, RZ, RZ, R35 ;  /* 0x000000ffff2e7224 */ /* 0x000fe200078e0023 */
[----:B------:R-:W-:Y:S01]  /*e0d0*/  SHF.L.U32 R5, R21, 0x1f, RZ ;  /* 0x0000001f15057819 */ /* 0x000fe200000006ff */
[----:B------:R-:W-:Y:S01]  /*e0e0*/  IMAD.MOV.U32 R24, RZ, RZ, R26 ;  /* 0x000000ffff187224 */ /* 0x000fe200078e001a */
[----:B------:R-:W-:Y:S01]  /*e0f0*/  SHF.R.U32.HI R62, RZ, 0x10, R27 ;  /* 0x00000010ff3e7819 */ /* 0x000fe2000001161b */
[--C-:B------:R-:W-:Y:S01]  /*e100*/  IMAD.MOV.U32 R27, RZ, RZ, R29.reuse ;  /* 0x000000ffff1b7224 */ /* 0x100fe200078e001d */
[----:B------:R-:W0:Y:S01]  /*e110*/  SYNCS.PHASECHK.TRANS64.TRYWAIT P0, [R2+URZ+0x34800], R5 ;  /* 0x03480005020075a7 */ /* 0x000e22000800017f */
[----:B------:R-:W-:Y:S01]  /*e120*/  SHF.R.U32.HI R60, RZ, 0x10, R29 ;  /* 0x00000010ff3c7819 */ /* 0x000fe2000001161d */
[----:B------:R-:W-:Y:S01]  /*e130*/  IMAD.MOV.U32 R26, RZ, RZ, R28 ;  /* 0x000000ffff1a7224 */ /* 0x000fe200078e001c */
[----:B------:R-:W-:Y:S01]  /*e140*/  SHF.R.U32.HI R61, RZ, 0x10, R31 ;  /* 0x00000010ff3d7819 */ /* 0x000fe2000001161f */
[----:B------:R-:W-:Y:S01]  /*e150*/  IMAD.MOV.U32 R41, RZ, RZ, R30 ;  /* 0x000000ffff297224 */ /* 0x000fe200078e001e */
[--C-:B------:R-:W-:Y:S01]  /*e160*/  SHF.R.U64 R54, R34, 0x10, R35.reuse ;  /* 0x0000001022367819 */ /* 0x100fe20000001223 */
[----:B------:R-:W-:Y:S01]  /*e170*/  IMAD.MOV.U32 R43, RZ, RZ, R32 ;  /* 0x000000ffff2b7224 */ /* 0x000fe200078e0020 */
[----:B------:R-:W-:Y:S01]  /*e180*/  SHF.R.U32.HI R57, RZ, 0x10, R35 ;  /* 0x00000010ff397819 */ /* 0x000fe20000011623 */
[----:B------:R-:W-:Y:S01]  /*e190*/  IMAD.MOV.U32 R44, RZ, RZ, R33 ;  /* 0x000000ffff2c7224 */ /* 0x000fe200078e0021 */
[----:B------:R-:W-:Y:S01]  /*e1a0*/  PRMT R35, R25, 0x5410, R62 ;  /* 0x0000541019237816 */ /* 0x000fe2000000003e */
[----:B------:R-:W-:Y:S01]  /*e1b0*/  IMAD.MOV.U32 R45, RZ, RZ, R34 ;  /* 0x000000ffff2d7224 */ /* 0x000fe200078e0022 */
[----:B------:R-:W-:Y:S01]  /*e1c0*/  SHF.R.U64 R63, R28, 0x10, R29 ;  /* 0x000000101c3f7819 */ /* 0x000fe2000000121d */
[----:B------:R-:W-:Y:S01]  /*e1d0*/  IMAD.MOV.U32 R20, RZ, RZ, R4 ;  /* 0x000000ffff147224 */ /* 0x000fe200078e0004 */
[----:B------:R-:W-:Y:S01]  /*e1e0*/  SHF.R.U64 R58, R30, 0x10, R31 ;  /* 0x000000101e3a7819 */ /* 0x000fe2000000121f */
[----:B------:R-:W-:Y:S01]  /*e1f0*/  IMAD.MOV.U32 R39, RZ, RZ, R6 ;  /* 0x000000ffff277224 */ /* 0x000fe200078e0006 */
[----:B------:R-:W-:Y:S01]  /*e200*/  PRMT R25, R27, 0x5410, R60 ;  /* 0x000054101b197816 */ /* 0x000fe2000000003c */
[----:B------:R-:W-:Y:S01]  /*e210*/  IMAD.MOV.U32 R40, RZ, RZ, R7 ;  /* 0x000000ffff287224 */ /* 0x000fe200078e0007 */
[----:B------:R-:W-:Y:S01]  /*e220*/  PRMT R27, R42, 0x5410, R61 ;  /* 0x000054102a1b7816 */ /* 0x000fe2000000003d */
[----:B------:R-:W-:Y:S01]  /*e230*/  IMAD.MOV.U32 R28, RZ, RZ, R8 ;  /* 0x000000ffff1c7224 */ /* 0x000fe200078e0008 */
[----:B------:R-:W-:Y:S01]  /*e240*/  SHF.R.U64 R56, R32, 0x10, R33 ;  /* 0x0000001020387819 */ /* 0x000fe20000001221 */
[----:B------:R-:W-:Y:S01]  /*e250*/  IMAD.MOV.U32 R29, RZ, RZ, R9 ;  /* 0x000000ffff1d7224 */ /* 0x000fe200078e0009 */
[----:B------:R-:W-:Y:S01]  /*e260*/  SHF.R.U32.HI R59, RZ, 0x10, R33 ;  /* 0x00000010ff3b7819 */ /* 0x000fe20000011621 */
[----:B------:R-:W-:Y:S01]  /*e270*/  IMAD.MOV.U32 R30, RZ, RZ, R10 ;  /* 0x000000ffff1e7224 */ /* 0x000fe200078e000a */
[----:B------:R-:W-:Y:S01]  /*e280*/  SHF.R.U64 R52, R6, 0x10, R7 ;  /* 0x0000001006347819 */ /* 0x000fe20000001207 */
[----:B------:R-:W-:Y:S01]  /*e290*/  IMAD.MOV.U32 R31, RZ, RZ, R11 ;  /* 0x000000ffff1f7224 */ /* 0x000fe200078e000b */
[----:B------:R-:W-:Y:S01]  /*e2a0*/  SHF.R.U32.HI R51, RZ, 0x10, R7 ;  /* 0x00000010ff337819 */ /* 0x000fe20000011607 */
[----:B------:R-:W-:Y:S01]  /*e2b0*/  BSSY B1, `(.L_x_764) ;  /* 0x0000021000017945 */ /* 0x000fe20003800000 */
[--C-:B------:R-:W-:Y:S01]  /*e2c0*/  SHF.R.U64 R49, R8, 0x10, R9.reuse ;  /* 0x0000001008317819 */ /* 0x100fe20000001209 */
[----:B------:R-:W-:Y:S01]  /*e2d0*/  IMAD.MOV.U32 R4, RZ, RZ, R12 ;  /* 0x000000ffff047224 */ /* 0x000fe200078e000c */
[----:B------:R-:W-:Y:S01]  /*e2e0*/  SHF.R.U32.HI R50, RZ, 0x10, R9 ;  /* 0x00000010ff327819 */ /* 0x000fe20000011609 */
[----:B------:R-:W-:Y:S01]  /*e2f0*/  IMAD.MOV.U32 R6, RZ, RZ, R13 ;  /* 0x000000ffff067224 */ /* 0x000fe200078e000d */
[--C-:B------:R-:W-:Y:S01]  /*e300*/  SHF.R.U64 R47, R10, 0x10, R11.reuse ;  /* 0x000000100a2f7819 */ /* 0x100fe2000000120b */
[----:B------:R-:W-:Y:S01]  /*e310*/  IMAD.MOV.U32 R7, RZ, RZ, R14 ;  /* 0x000000ffff077224 */ /* 0x000fe200078e000e */
[----:B------:R-:W-:Y:S01]  /*e320*/  SHF.R.U32.HI R48, RZ, 0x10, R11 ;  /* 0x00000010ff307819 */ /* 0x000fe2000001160b */
[----:B------:R-:W-:Y:S01]  /*e330*/  IMAD.MOV.U32 R21, RZ, RZ, R15 ;  /* 0x000000ffff157224 */ /* 0x000fe200078e000f */
[----:B------:R-:W-:-:S02]  /*e340*/  VIMNMX R42, R37, 0x80, PT ;  /* 0x00000080252a7848 */ /* 0x000fc40003fe0100 */
[----:B------:R-:W-:Y:S02]  /*e350*/  PRMT R34, R24, 0x5410, R65 ;  /* 0x0000541018227816 */ /* 0x000fe40000000041 */
[--C-:B------:R-:W-:Y:S02]  /*e360*/  SHF.R.U64 R11, R12, 0x10, R13.reuse ;  /* 0x000000100c0b7819 */ /* 0x100fe4000000120d */
[----:B------:R-:W-:Y:S02]  /*e370*/  SHF.R.U32.HI R9, RZ, 0x10, R13 ;  /* 0x00000010ff097819 */ /* 0x000fe4000001160d */
[----:B------:R-:W-:Y:S02]  /*e380*/  PRMT R32, R0, 0x5410, R67 ;  /* 0x0000541000207816 */ /* 0x000fe40000000043 */
[----:B------:R-:W-:Y:S02]  /*e390*/  PRMT R33, R3, 0x5410, R64 ;  /* 0x0000541003217816 */ /* 0x000fe40000000040 */
[----:B------:R-:W-:-:S02]  /*e3a0*/  PRMT R24, R26, 0x5410, R63 ;  /* 0x000054101a187816 */ /* 0x000fc4000000003f */
[--C-:B------:R-:W-:Y:S02]  /*e3b0*/  SHF.R.U64 R10, R14, 0x10, R15.reuse ;  /* 0x000000100e0a7819 */ /* 0x100fe4000000120f */
[----:B------:R-:W-:Y:S02]  /*e3c0*/  SHF.R.U32.HI R8, RZ, 0x10, R15 ;  /* 0x00000010ff087819 */ /* 0x000fe4000001160f */
[----:B------:R-:W-:Y:S02]  /*e3d0*/  PRMT R26, R41, 0x5410, R58 ;  /* 0x00005410291a7816 */ /* 0x000fe4000000003a */
[----:B------:R-:W-:Y:S02]  /*e3e0*/  PRMT R0, R43, 0x5410, R56 ;  /* 0x000054102b007816 */ /* 0x000fe40000000038 */
[----:B------:R-:W-:Y:S02]  /*e3f0*/  PRMT R3, R44, 0x5410, R59 ;  /* 0x000054102c037816 */ /* 0x000fe4000000003b */
[----:B------:R-:W-:-:S02]  /*e400*/  PRMT R12, R45, 0x5410, R54 ;  /* 0x000054102d0c7816 */ /* 0x000fc40000000036 */
[----:B------:R-:W-:Y:S02]  /*e410*/  PRMT R13, R46, 0x5410, R57 ;  /* 0x000054102e0d7816 */ /* 0x000fe40000000039 */
[----:B------:R-:W-:Y:S02]  /*e420*/  PRMT R37, R20, 0x5410, R55 ;  /* 0x0000541014257816 */ /* 0x000fe40000000037 */
[----:B------:R-:W-:Y:S02]  /*e430*/  ISETP.GE.AND P1, PT, R17, R42, PT ;  /* 0x0000002a1100720c */ /* 0x000fe40003f26270 */
[----:B------:R-:W-:Y:S02]  /*e440*/  PRMT R38, R38, 0x5410, R53 ;  /* 0x0000541026267816 */ /* 0x000fe40000000035 */
[----:B------:R-:W-:Y:S02]  /*e450*/  PRMT R39, R39, 0x5410, R52 ;  /* 0x0000541027277816 */ /* 0x000fe40000000034 */
[----:B------:R-:W-:-:S02]  /*e460*/  PRMT R40, R40, 0x5410, R51 ;  /* 0x0000541028287816 */ /* 0x000fc40000000033 */
[----:B------:R-:W-:Y:S02]  /*e470*/  PRMT R28, R28, 0x5410, R49 ;  /* 0x000054101c1c7816 */ /* 0x000fe40000000031 */
[----:B------:R-:W-:Y:S02]  /*e480*/  PRMT R29, R29, 0x5410, R50 ;  /* 0x000054101d1d7816 */ /* 0x000fe40000000032 */
[----:B------:R-:W-:Y:S02]  /*e490*/  PRMT R30, R30, 0x5410, R47 ;  /* 0x000054101e1e7816 */ /* 0x000fe4000000002f */
[----:B------:R-:W-:Y:S01]  /*e4a0*/  PRMT R31, R31, 0x5410, R48 ;  /* 0x000054101f1f7816 */ /* 0x000fe20000000030 */
[----:B0-----:R-:W-:Y:S06]  /*e4b0*/  @!P0 BRA `(.L_x_765) ;  /* 0x0000012c00848947 */ /* 0x001fec0003800000 */
.L_x_999:
[----:B------:R-:W-:Y:S05]  /*e4c0*/  BSYNC B1 ;  /* 0x0000000000017941 */ /* 0x000fea0003800000 */
.L_x_764:
[----:B------:R-:W-:Y:S01]  /*e4d0*/  BSSY B1, `(.L_x_766) ;  /* 0x000011c000017945 */ /* 0x000fe20003800000 */
[----:B------:R-:W-:Y:S02]  /*e4e0*/  PRMT R14, R4, 0x5410, R11 ;  /* 0x00005410040e7816 */ /* 0x000fe4000000000b */
[----:B------:R-:W-:Y:S02]  /*e4f0*/  PRMT R15, R6, 0x5410, R9 ;  /* 0x00005410060f7816 */ /* 0x000fe40000000009 */
[----:B------:R-:W-:Y:S02]  /*e500*/  PRMT R20, R7, 0x5410, R10 ;  /* 0x0000541007147816 */ /* 0x000fe4000000000a */
[----:B------:R-:W-:Y:S01]  /*e510*/  PRMT R21, R21, 0x5410, R8 ;  /* 0x0000541015157816 */ /* 0x000fe20000000008 */
[----:B------:R-:W-:Y:S06]  /*e520*/  @P1 BRA `(.L_x_767) ;  /* 0x0000001000581947 */ /* 0x000fec0003800000 */
[----:B------:R-:W1:Y:S01]  /*e530*/  LDC R41, c[0x0][0x3f4] ;  /* 0x0000fd00ff297b82 */ /* 0x000e620000000800 */
[C---:B------:R-:W-:Y:S01]  /*e540*/  VIADD R4, R18.reuse, 0x20 ;  /* 0x0000002012047836 */ /* 0x040fe20000000000 */
[----:B------:R-:W-:Y:S01]  /*e550*/  BSSY B2, `(.L_x_768) ;  /* 0x0000061000027945 */ /* 0x000fe20003800000 */
[C---:B------:R-:W-:Y:S01]  /*e560*/  VIADD R6, R18.reuse, 0x40 ;  /* 0x0000004012067836 */ /* 0x040fe20000000000 */
[-C--:B-1----:R-:W-:Y:S02]  /*e570*/  ISETP.GE.AND P0, PT, R18, R41.reuse, PT ;  /* 0x000000291200720c */ /* 0x082fe40003f06270 */
[-C--:B------:R-:W-:Y:S02]  /*e580*/  ISETP.GE.AND P1, PT, R4, R41.reuse, PT ;  /* 0x000000290400720c */ /* 0x080fe40003f26270 */
[----:B------:R-:W-:-:S09]  /*e590*/  ISETP.GE.AND P2, PT, R6, R41, PT ;  /* 0x000000290600720c */ /* 0x000fd20003f46270 */
[----:B------:R-:W-:Y:S05]  /*e5a0*/  @P0 BRA `(.L_x_769) ;  /* 0x00000004006c0947 */ /* 0x000fea0003800000 */
[----:B0-----:R-:W-:Y:S01]  /*e5b0*/  LEA.HI R5, R41, R209, RZ, 0x1d ;  /* 0x000000d129057211 */ /* 0x001fe200078fe8ff */
[----:B------:R-:W-:Y:S01]  /*e5c0*/  IMAD.U32 R54, R37, 0x10000, RZ ;  /* 0x0001000025367824 */ /* 0x000fe200078e00ff */
[----:B------:R-:W-:Y:S01]  /*e5d0*/  LOP3.LUT R4, R191, 0x38, R18, 0xf8, !PT ;  /* 0x00000038bf047812 */ /* 0x000fe200078ef812 */
[----:B------:R-:W-:Y:S01]  /*e5e0*/  IMAD.U32 R52, R32, 0x10000, RZ ;  /* 0x0001000020347824 */ /* 0x000fe200078e00ff */
[----:B------:R-:W-:Y:S01]  /*e5f0*/  SHF.R.S32.HI R6, RZ, 0x1f, R5 ;  /* 0x0000001fff067819 */ /* 0x000fe20000011405 */
[----:B------:R-:W-:Y:S01]  /*e600*/  IMAD.U32 R53, R38, 0x10000, RZ ;  /* 0x0001000026357824 */ /* 0x000fe200078e00ff */
[----:B------:R-:W-:Y:S02]  /*e610*/  LOP3.LUT R51, R37, 0xffff0000, RZ, 0xc0, !PT ;  /* 0xffff000025337812 */ /* 0x000fe400078ec0ff */
[----:B------:R-:W-:Y:S01]  /*e620*/  LEA.HI R7, R6, R5, RZ, 0x3 ;  /* 0x0000000506077211 */ /* 0x000fe200078f18ff */
[----:B------:R-:W-:Y:S01]  /*e630*/  IMAD.SHL.U32 R6, R5, 0x8, RZ ;  /* 0x0000000805067824 */ /* 0x000fe200078e00ff */
[----:B------:R-:W-:-:S03]  /*e640*/  LOP3.LUT R5, R4, R193, RZ, 0x3c, !PT ;  /* 0x000000c104057212 */ /* 0x000fc600078e3cff */
[----:B------:R-:W-:Y:S01]  /*e650*/  IMAD.SHL.U32 R7, R7, 0x400, RZ ;  /* 0x0000040007077824 */ /* 0x000fe200078e00ff */
[----:B------:R-:W-:Y:S01]  /*e660*/  LOP3.LUT R6, R191, 0x38, R6, 0xf8, !PT ;  /* 0x00000038bf067812 */ /* 0x000fe200078ef806 */
[----:B------:R-:W-:-:S03]  /*e670*/  IMAD R5, R192, 0x200, R5 ;  /* 0x00000200c0057824 */ /* 0x000fc600078e0205 */
[----:B------:R-:W-:Y:S01]  /*e680*/  LOP3.LUT R7, R7, 0x7fffe000, RZ, 0xc0, !PT ;  /* 0x7fffe00007077812 */ /* 0x000fe200078ec0ff */
[----:B------:R-:W-:Y:S01]  /*e690*/  IMAD R61, R5, 0x2, R2 ;  /* 0x00000002053d7824 */ /* 0x000fe200078e0202 */
[----:B------:R-:W-:-:S03]  /*e6a0*/  LOP3.LUT R6, R6, R193, RZ, 0x3c, !PT ;  /* 0x000000c106067212 */ /* 0x000fc600078e3cff */
[----:B------:R-:W-:-:S05]  /*e6b0*/  IMAD R7, R192, 0x200, R7 ;  /* 0x00000200c0077824 */ /* 0x000fca00078e0207 */
[----:B------:R-:W-:Y:S02]  /*e6c0*/  IADD3 R9, R7, R6, RZ ;  /* 0x0000000607097210 */ /* 0x000fe40007ffe0ff */
[----:B------:R-:W0:Y:S03]  /*e6d0*/  LDS.128 R4, [R61+0x10400] ;  /* 0x010400003d047984 */ /* 0x000e260000000c00 */
[----:B------:R-:W-:-:S05]  /*e6e0*/  IMAD R62, R9, 0x2, R2 ;  /* 0x00000002093e7824 */ /* 0x000fca00078e0202 */
[----:B------:R-:W1:Y:S01]  /*e6f0*/  LDS.128 R8, [R62+0x10400] ;  /* 0x010400003e087984 */ /* 0x000e620000000c00 */
[C---:B0-----:R-:W-:Y:S01]  /*e700*/  IMAD.U32 R43, R4.reuse, 0x10000, RZ ;  /* 0x00010000042b7824 */ /* 0x041fe200078e00ff */
[----:B------:R-:W-:Y:S01]  /*e710*/  LOP3.LUT R4, R4, 0xffff0000, RZ, 0xc0, !PT ;  /* 0xffff000004047812 */ /* 0x000fe200078ec0ff */
[C---:B------:R-:W-:Y:S01]  /*e720*/  IMAD.U32 R44, R5.reuse, 0x10000, RZ ;  /* 0x00010000052c7824 */ /* 0x040fe200078e00ff */
[----:B------:R-:W-:Y:S01]  /*e730*/  LOP3.LUT R5, R5, 0xffff0000, RZ, 0xc0, !PT ;  /* 0xffff000005057812 */ /* 0x000fe200078ec0ff */
[C---:B------:R-:W-:Y:S01]  /*e740*/  IMAD.U32 R45, R6.reuse, 0x10000, RZ ;  /* 0x00010000062d7824 */ /* 0x040fe200078e00ff */
[----:B------:R-:W-:Y:S01]  /*e750*/  LOP3.LUT R6, R6, 0xffff0000, RZ, 0xc0, !PT ;  /* 0xffff000006067812 */ /* 0x000fe200078ec0ff */
[C---:B------:R-:W-:Y:S01]  /*e760*/  IMAD.U32 R46, R7.reuse, 0x10000, RZ ;  /* 0x00010000072e7824 */ /* 0x040fe200078e00ff */
[----:B------:R-:W-:Y:S01]  /*e770*/  LOP3.LUT R7, R7, 0xffff0000, RZ, 0xc0, !PT ;  /* 0xffff000007077812 */ /* 0x000fe200078ec0ff */
[C---:B-1----:R-:W-:Y:S01]  /*e780*/  IMAD.U32 R47, R8.reuse, 0x10000, RZ ;  /* 0x00010000082f7824 */ /* 0x042fe200078e00ff */
[----:B------:R-:W-:Y:S01]  /*e790*/  LOP3.LUT R8, R8, 0xffff0000, RZ, 0xc0, !PT ;  /* 0xffff000008087812 */ /* 0x000fe200078ec0ff */
[C---:B------:R-:W-:Y:S01]  /*e7a0*/  IMAD.U32 R48, R9.reuse, 0x10000, RZ ;  /* 0x0001000009307824 */ /* 0x040fe200078e00ff */
[----:B------:R-:W-:Y:S01]  /*e7b0*/  LOP3.LUT R9, R9, 0xffff0000, RZ, 0xc0, !PT ;  /* 0xffff000009097812 */ /* 0x000fe200078ec0ff */
[C---:B------:R-:W-:Y:S01]  /*e7c0*/  FMUL.FTZ R56, R47.reuse, R54 ;  /* 0x000000362f387220 */ /* 0x040fe20000410000 */
[-C--:B------:R-:W-:Y:S01]  /*e7d0*/  FMUL.FTZ R58, R47, R52.reuse ;  /* 0x000000342f3a7220 */ /* 0x080fe20000410000 */
[----:B------:R-:W-:Y:S01]  /*e7e0*/  LOP3.LUT R47, R32, 0xffff0000, RZ, 0xc0, !PT ;  /* 0xffff0000202f7812 */ /* 0x000fe200078ec0ff */
[----:B------:R-:W-:Y:S01]  /*e7f0*/  FMUL.FTZ R55, R8, R51 ;  /* 0x0000003308377220 */ /* 0x000fe20000410000 */
[C---:B------:R-:W-:Y:S01]  /*e800*/  FFMA.FTZ R56, R43.reuse, R52, -R56 ;  /* 0x000000342b387223 */ /* 0x040fe20000010838 */
[----:B------:R-:W-:Y:S01]  /*e810*/  FFMA.FTZ R58, R43, R54, R58 ;  /* 0x000000362b3a7223 */ /* 0x000fe2000001003a */
[----:B------:R-:W-:-:S02]  /*e820*/  IMAD.U32 R43, R33, 0x10000, RZ ;  /* 0x00010000212b7824 */ /* 0x000fc400078e00ff */
[-C--:B------:R-:W-:Y:S01]  /*e830*/  FMUL.FTZ R57, R8, R47.reuse ;  /* 0x0000002f08397220 */ /* 0x080fe20000410000 */
[----:B------:R-:W-:Y:S01]  /*e840*/  FFMA.FTZ R55, R4, R47, -R55 ;  /* 0x0000002f04377223 */ /* 0x000fe20000010837 */
[----:B------:R-:W-:Y:S01]  /*e850*/  FMUL.FTZ R47, R48, R53 ;  /* 0x00000035302f7220 */ /* 0x000fe20000410000 */
[----:B------:R-:W-:Y:S02]  /*e860*/  IMAD.U32 R49, R10, 0x10000, RZ ;  /* 0x000100000a317824 */ /* 0x000fe400078e00ff */
[----:B------:R-:W-:Y:S01]  /*e870*/  FMUL.FTZ R52, R48, R43 ;  /* 0x0000002b30347220 */ /* 0x000fe20000410000 */
[----:B------:R-:W-:Y:S01]  /*e880*/  FFMA.FTZ R57, R4, R51, R57 ;  /* 0x0000003304397223 */ /* 0x000fe20000010039 */
[----:B------:R-:W-:Y:S01]  /*e890*/  LOP3.LUT R10, R10, 0xffff0000, RZ, 0xc0, !PT ;  /* 0xffff00000a0a7812 */ /* 0x000fe200078ec0ff */
[----:B------:R-:W-:Y:S01]  /*e8a0*/  FFMA.FTZ R48, R44, R43, -R47 ;  /* 0x0000002b2c307223 */ /* 0x000fe2000001082f */
[C---:B------:R-:W-:Y:S01]  /*e8b0*/  LOP3.LUT R51, R39.reuse, 0xffff0000, RZ, 0xc0, !PT ;  /* 0xffff000027337812 */ /* 0x040fe200078ec0ff */
[----:B------:R-:W-:Y:S01]  /*e8c0*/  IMAD.U32 R8, R39, 0x10000, RZ ;  /* 0x0001000027087824 */ /* 0x000fe200078e00ff */
[C---:B------:R-:W-:Y:S01]  /*e8d0*/  LOP3.LUT R43, R34.reuse, 0xffff0000, RZ, 0xc0, !PT ;  /* 0xffff0000222b7812 */ /* 0x040fe200078ec0ff */
[----:B------:R-:W-:-:S02]  /*e8e0*/  IMAD.U32 R4, R34, 0x10000, RZ ;  /* 0x0001000022047824 */ /* 0x000fc400078e00ff */
[----:B------:R-:W-:Y:S01]  /*e8f0*/  FFMA.FTZ R52, R44, R53, R52 ;  /* 0x000000352c347223 */ /* 0x000fe20000010034 */
[C---:B------:R-:W-:Y:S01]  /*e900*/  FMUL.FTZ R59, R10.reuse, R51 ;  /* 0x000000330a3b7220 */ /* 0x040fe20000410000 */
[C---:B------:R-:W-:Y:S01]  /*e910*/  FMUL.FTZ R44, R49.reuse, R8 ;  /* 0x00000008312c7220 */ /* 0x040fe20000410000 */
[-C--:B------:R-:W-:Y:S01]  /*e920*/  FMUL.FTZ R54, R49, R4.reuse ;  /* 0x0000000431367220 */ /* 0x080fe20000410000 */
[----:B------:R-:W-:Y:S01]  /*e930*/  FMUL.FTZ R10, R10, R43 ;  /* 0x0000002b0a0a7220 */ /* 0x000fe20000410000 */
[----:B------:R-:W-:Y:S02]  /*e940*/  IMAD.U32 R50, R11, 0x10000, RZ ;  /* 0x000100000b327824 */ /* 0x000fe400078e00ff */
[C---:B------:R-:W-:Y:S01]  /*e950*/  FFMA.FTZ R53, R45.reuse, R4, -R44 ;  /* 0x000000042d357223 */ /* 0x040fe2000001082c */
[----:B------:R-:W-:Y:S02]  /*e960*/  IMAD.U32 R49, R40, 0x10000, RZ ;  /* 0x0001000028317824 */ /* 0x000fe400078e00ff */
[----:B------:R-:W-:Y:S01]  /*e970*/  FFMA.FTZ R54, R45, R8, R54 ;  /* 0x000000082d367223 */ /* 0x000fe20000010036 */
[----:B------:R-:W-:-:S02]  /*e980*/  IMAD.U32 R47, R35, 0x10000, RZ ;  /* 0x00010000232f7824 */ /* 0x000fc400078e00ff */
[----:B------:R-:W-:Y:S01]  /*e990*/  FFMA.FTZ R51, R6, R51, R10 ;  /* 0x0000003306337223 */ /* 0x000fe2000001000a */
[----:B------:R-:W-:Y:S01]  /*e9a0*/  LOP3.LUT R11, R11, 0xffff0000, RZ, 0xc0, !PT ;  /* 0xffff00000b0b7812 */ /* 0x000fe200078ec0ff */
[----:B------:R-:W-:Y:S01]  /*e9b0*/  FMUL.FTZ R45, R50, R49 ;  /* 0x00000031322d7220 */ /* 0x000fe20000410000 */
[----:B------:R-:W-:Y:S01]  /*e9c0*/  FFMA.FTZ R60, R6, R43, -R59 ;  /* 0x0000002b063c7223 */ /* 0x000fe2000001083b */
[----:B------:R-:W-:Y:S01]  /*e9d0*/  LOP3.LUT R8, R38, 0xffff0000, RZ, 0xc0, !PT ;  /* 0xffff000026087812 */ /* 0x000fe200078ec0ff */
[-C--:B------:R-:W-:Y:S01]  /*e9e0*/  FMUL.FTZ R43, R50, R47.reuse ;  /* 0x0000002f322b7220 */ /* 0x080fe20000410000 */
[----:B------:R-:W-:Y:S01]  /*e9f0*/  LOP3.LUT R10, R40, 0xffff0000, RZ, 0xc0, !PT ;  /* 0xffff0000280a7812 */ /* 0x000fe200078ec0ff */
[C---:B------:R-:W-:Y:S01]  /*ea00*/  FFMA.FTZ R45, R46.reuse, R47, -R45 ;  /* 0x0000002f2e2d7223 */ /* 0x040fe2000001082d */
[----:B------:R-:W-:Y:S01]  /*ea10*/  LOP3.LUT R4, R33, 0xffff0000, RZ, 0xc0, !PT ;  /* 0xffff000021047812 */ /* 0x000fe200078ec0ff */
[----:B------:R-:W-:Y:S01]  /*ea20*/  FFMA.FTZ R46, R46, R49, R43 ;  /* 0x000000312e2e7223 */ /* 0x000fe2000001002b */
[----:B------:R-:W-:Y:S01]  /*ea30*/  LOP3.LUT R6, R35, 0xffff0000, RZ, 0xc0, !PT ;  /* 0xffff000023067812 */ /* 0x000fe200078ec0ff */
[----:B------:R-:W-:Y:S01]  /*ea40*/  FMUL.FTZ R44, R9, R8 ;  /* 0x00000008092c7220 */ /* 0x000fe20000410000 */
[----:B------:R-:W-:Y:S01]  /*ea50*/  FMUL.FTZ R50, R11, R10 ;  /* 0x0000000a0b327220 */ /* 0x000fe20000410000 */
[----:B------:R-:W-:-:S02]  /*ea60*/  FMUL.FTZ R43, R9, R4 ;  /* 0x00000004092b7220 */ /* 0x000fc40000410000 */
[----:B------:R-:W-:Y:S01]  /*ea70*/  FMUL.FTZ R11, R11, R6 ;  /* 0x000000060b0b7220 */ /* 0x000fe20000410000 */
[----:B------:R-:W-:Y:S01]  /*ea80*/  FFMA.FTZ R9, R5, R4, -R44 ;  /* 0x0000000405097223 */ /* 0x000fe2000001082c */
[----:B------:R-:W-:Y:S01]  /*ea90*/  FFMA.FTZ R50, R7, R6, -R50 ;  /* 0x0000000607327223 */ /* 0x000fe20000010832 */
[----:B------:R-:W-:Y:S01]  /*eaa0*/  FFMA.FTZ R43, R5, R8, R43 ;  /* 0x00000008052b7223 */ /* 0x000fe2000001002b */
[----:B------:R-:W-:Y:S01]  /*eab0*/  FFMA.FTZ R11, R7, R10, R11 ;  /* 0x0000000a070b7223 */ /* 0x000fe2000001000b */
[----:B------:R-:W-:Y:S02]  /*eac0*/  F2FP.BF16.F32.PACK_AB R6, R60, R53 ;  /* 0x000000353c06723e */ /* 0x000fe400000010ff */
[----:B------:R-:W-:Y:S02]  /*ead0*/  F2FP.BF16.F32.PACK_AB R4, R55, R56 ;  /* 0x000000383704723e */ /* 0x000fe400000010ff */
[----:B------:R-:W-:Y:S02]  /*eae0*/  F2FP.BF16.F32.PACK_AB R5, R9, R48 ;  /* 0x000000300905723e */ /* 0x000fe400000010ff */
[----:B------:R-:W-:-:S02]  /*eaf0*/  F2FP.BF16.F32.PACK_AB R7, R50, R45 ;  /* 0x0000002d3207723e */ /* 0x000fc400000010ff */
[----:B------:R-:W-:Y:S02]  /*eb00*/  F2FP.BF16.F32.PACK_AB R10, R51, R54 ;  /* 0x00000036330a723e */ /* 0x000fe400000010ff */
[----:B------:R-:W-:Y:S01]  /*eb10*/  F2FP.BF16.F32.PACK_AB R8, R57, R58 ;  /* 0x0000003a3908723e */ /* 0x000fe200000010ff */
[----:B------:R1:W-:Y:S01]  /*eb20*/  STS.128 [R61+0x10400], R4 ;  /* 0x010400043d007388 */ /* 0x0003e20000000c00 */
[----:B------:R-:W-:Y:S02]  /*eb30*/  F2FP.BF16.F32.PACK_AB R9, R43, R52 ;  /* 0x000000342b09723e */ /* 0x000fe400000010ff */
[----:B------:R-:W-:-:S05]  /*eb40*/  F2FP.BF16.F32.PACK_AB R11, R11, R46 ;  /* 0x0000002e0b0b723e */ /* 0x000fca00000010ff */
[----:B------:R1:W-:Y:S02]  /*eb50*/  STS.128 [R62+0x10400], R8 ;  /* 0x010400083e007388 */ /* 0x0003e40000000c00 */
.L_x_769:
[----:B------:R-:W-:Y:S05]  /*eb60*/  BSYNC B2 ;  /* 0x0000000000027941 */ /* 0x000fea0003800000 */
.L_x_768:
[----:B------:R-:W-:Y:S04]  /*eb70*/  BSSY B2, `(.L_x_770) ;  /* 0x0000059000027945 */ /* 0x000fe80003800000 */
[----:B------:R-:W-:Y:S05]  /*eb80*/  @P1 BRA `(.L_x_771) ;  /* 0x00000004005c1947 */ /* 0x000fea0003800000 */
[----:B-1----:R-:W-:Y:S01]  /*eb90*/  LEA.HI R4, R41, R211, RZ, 0x1d ;  /* 0x000000d329047211 */ /* 0x002fe200078fe8ff */
[C---:B------:R-:W-:Y:S01]  /*eba0*/  IMAD.U32 R55, R28.reuse, 0x10000, RZ ;  /* 0x000100001c377824 */ /* 0x040fe200078e00ff */
[----:B------:R-:W-:Y:S01]  /*ebb0*/  LOP3.LUT R57, R28, 0xffff0000, RZ, 0xc0, !PT ;  /* 0xffff00001c397812 */ /* 0x000fe200078ec0ff */
[----:B------:R-:W-:Y:S01]  /*ebc0*/  IMAD.U32 R53, R24, 0x10000, RZ ;  /* 0x0001000018357824 */ /* 0x000fe200078e00ff */
[----:B0-----:R-:W-:-:S04]  /*ebd0*/  SHF.R.S32.HI R5, RZ, 0x1f, R4 ;  /* 0x0000001fff057819 */ /* 0x001fc80000011404 */
[----:B------:R-:W-:Y:S01]  /*ebe0*/  LEA.HI R5, R5, R4, RZ, 0x3 ;  /* 0x0000000405057211 */ /* 0x000fe200078f18ff */
[----:B------:R-:W-:-:S04]  /*ebf0*/  IMAD.SHL.U32 R4, R4, 0x8, RZ ;  /* 0x0000000804047824 */ /* 0x000fc800078e00ff */
[----:B------:R-:W-:Y:S01]  /*ec00*/  IMAD.SHL.U32 R5, R5, 0x400, RZ ;  /* 0x0000040005057824 */ /* 0x000fe200078e00ff */
[----:B------:R-:W-:-:S04]  /*ec10*/  LOP3.LUT R4, R191, 0x38, R4, 0xf8, !PT ;  /* 0x00000038bf047812 */ /* 0x000fc800078ef804 */
[----:B------:R-:W-:Y:S02]  /*ec20*/  LOP3.LUT R5, R5, 0x7fffe000, RZ, 0xc0, !PT ;  /* 0x7fffe00005057812 */ /* 0x000fe400078ec0ff */
[----:B------:R-:W-:-:S03]  /*ec30*/  LOP3.LUT R4, R4, R193, RZ, 0x3c, !PT ;  /* 0x000000c104047212 */ /* 0x000fc600078e3cff */
[----:B------:R-:W-:-:S04]  /*ec40*/  IMAD R5, R192, 0x200, R5 ;  /* 0x00000200c0057824 */ /* 0x000fc800078e0205 */
[----:B------:R-:W-:Y:S02]  /*ec50*/  IMAD.IADD R9, R5, 0x1, R4 ;  /* 0x0000000105097824 */ /* 0x000fe400078e0204 */
[----:B------:R-:W0:Y:S02]  /*ec60*/  LDS.128 R4, [R229] ;  /* 0x00000000e5047984 */ /* 0x000e240000000c00 */
        /* <DEDUP_REMOVED lines=15> */
[----:B------:R-:W-:Y:S01]  /*ed60*/  FMUL.FTZ R61, R48, R53 ;  /* 0x00000035303d7220 */ /* 0x000fe20000410000 */
[----:B------:R-:W-:Y:S01]  /*ed70*/  FMUL.FTZ R63, R8, R57 ;  /* 0x00000039083f7220 */ /* 0x000fe20000410000 */
[----:B------:R-:W-:-:S02]  /*ed80*/  IMAD.U32 R48, R29, 0x10000, RZ ;  /* 0x000100001d307824 */ /* 0x000fc400078e00ff */
[----:B------:R-:W-:Y:S01]  /*ed90*/  FFMA.FTZ R59, R44, R53, -R59 ;  /* 0x000000352c3b7223 */ /* 0x000fe2000001083b */
[----:B------:R-:W-:Y:S01]  /*eda0*/  LOP3.LUT R53, R24, 0xffff0000, RZ, 0xc0, !PT ;  /* 0xffff000018357812 */ /* 0x000fe200078ec0ff */
[----:B------:R-:W-:Y:S01]  /*edb0*/  FFMA.FTZ R61, R44, R55, R61 ;  /* 0x000000372c3d7223 */ /* 0x000fe2000001003d */
[----:B------:R-:W-:Y:S02]  /*edc0*/  IMAD.U32 R44, R25, 0x10000, RZ ;  /* 0x00010000192c7824 */ /* 0x000fe400078e00ff */
[----:B------:R-:W-:Y:S02]  /*edd0*/  IMAD.U32 R50, R10, 0x10000, RZ ;  /* 0x000100000a327824 */ /* 0x000fe400078e00ff */
[-C--:B------:R-:W-:Y:S01]  /*ede0*/  FMUL.FTZ R55, R8, R53.reuse ;  /* 0x0000003508377220 */ /* 0x080fe20000410000 */
[----:B------:R-:W-:Y:S01]  /*edf0*/  FFMA.FTZ R52, R4, R53, -R63 ;  /* 0x0000003504347223 */ /* 0x000fe2000001083f */
[----:B------:R-:W-:Y:S01]  /*ee00*/  SHF.L.U32 R53, R30, 0x10, RZ ;  /* 0x000000101e357819 */ /* 0x000fe200000006ff */
[C---:B------:R-:W-:Y:S01]  /*ee10*/  FMUL.FTZ R8, R49.reuse, R48 ;  /* 0x0000003031087220 */ /* 0x040fe20000410000 */
[-C--:B------:R-:W-:Y:S01]  /*ee20*/  FMUL.FTZ R63, R49, R44.reuse ;  /* 0x0000002c313f7220 */ /* 0x080fe20000410000 */
[----:B------:R-:W-:Y:S01]  /*ee30*/  FFMA.FTZ R54, R4, R57, R55 ;  /* 0x0000003904367223 */ /* 0x000fe20000010037 */
[----:B------:R-:W-:Y:S01]  /*ee40*/  LOP3.LUT R10, R10, 0xffff0000, RZ, 0xc0, !PT ;  /* 0xffff00000a0a7812 */ /* 0x000fe200078ec0ff */
[----:B------:R-:W-:Y:S01]  /*ee50*/  FFMA.FTZ R56, R45, R44, -R8 ;  /* 0x0000002c2d387223 */ /* 0x000fe20000010808 */
[----:B------:R-:W-:-:S02]  /*ee60*/  IMAD.U32 R49, R26, 0x10000, RZ ;  /* 0x000100001a317824 */ /* 0x000fc400078e00ff */
[----:B------:R-:W-:Y:S01]  /*ee70*/  FFMA.FTZ R63, R45, R48, R63 ;  /* 0x000000302d3f7223 */ /* 0x000fe2000001003f */
[----:B------:R-:W-:Y:S01]  /*ee80*/  FMUL.FTZ R57, R50, R53 ;  /* 0x0000003532397220 */ /* 0x000fe20000410000 */
[----:B------:R-:W-:Y:S01]  /*ee90*/  LOP3.LUT R55, R30, 0xffff0000, RZ, 0xc0, !PT ;  /* 0xffff00001e377812 */ /* 0x000fe200078ec0ff */
[----:B------:R-:W-:Y:S01]  /*eea0*/  IMAD.U32 R51, R11, 0x10000, RZ ;  /* 0x000100000b337824 */ /* 0x000fe200078e00ff */
[----:B------:R-:W-:Y:S01]  /*eeb0*/  LOP3.LUT R45, R26, 0xffff0000, RZ, 0xc0, !PT ;  /* 0xffff00001a2d7812 */ /* 0x000fe200078ec0ff */
[----:B------:R-:W-:Y:S02]  /*eec0*/  IMAD.U32 R44, R31, 0x10000, RZ ;  /* 0x000100001f2c7824 */ /* 0x000fe400078e00ff */
[-C--:B------:R-:W-:Y:S01]  /*eed0*/  FMUL.FTZ R65, R50, R49.reuse ;  /* 0x0000003132417220 */ /* 0x080fe20000410000 */
[----:B------:R-:W-:Y:S01]  /*eee0*/  FFMA.FTZ R57, R46, R49, -R57 ;  /* 0x000000312e397223 */ /* 0x000fe20000010839 */
[----:B------:R-:W-:Y:S01]  /*eef0*/  FMUL.FTZ R49, R10, R55 ;  /* 0x000000370a317220 */ /* 0x000fe20000410000 */
[----:B------:R-:W-:-:S02]  /*ef00*/  IMAD.U32 R4, R27, 0x10000, RZ ;  /* 0x000100001b047824 */ /* 0x000fc400078e00ff */
[----:B------:R-:W-:Y:S01]  /*ef10*/  FMUL.FTZ R10, R10, R45 ;  /* 0x0000002d0a0a7220 */ /* 0x000fe20000410000 */
[----:B------:R-:W-:Y:S01]  /*ef20*/  FMUL.FTZ R8, R51, R44 ;  /* 0x0000002c33087220 */ /* 0x000fe20000410000 */
[----:B------:R-:W-:Y:S01]  /*ef30*/  FFMA.FTZ R65, R46, R53, R65 ;  /* 0x000000352e417223 */ /* 0x000fe20000010041 */
[C---:B------:R-:W-:Y:S01]  /*ef40*/  FFMA.FTZ R46, R6.reuse, R45, -R49 ;  /* 0x0000002d062e7223 */ /* 0x040fe20000010831 */
[----:B------:R-:W-:Y:S01]  /*ef50*/  FFMA.FTZ R48, R6, R55, R10 ;  /* 0x0000003706307223 */ /* 0x000fe2000001000a */
[-C--:B------:R-:W-:Y:S01]  /*ef60*/  FFMA.FTZ R49, R47, R4.reuse, -R8 ;  /* 0x000000042f317223 */ /* 0x080fe20000010808 */
[----:B------:R-:W-:Y:S01]  /*ef70*/  LOP3.LUT R11, R11, 0xffff0000, RZ, 0xc0, !PT ;  /* 0xffff00000b0b7812 */ /* 0x000fe200078ec0ff */
[----:B------:R-:W-:Y:S01]  /*ef80*/  FMUL.FTZ R50, R51, R4 ;  /* 0x0000000433327220 */ /* 0x000fe20000410000 */
[----:B------:R-:W-:Y:S02]  /*ef90*/  LOP3.LUT R8, R29, 0xffff0000, RZ, 0xc0, !PT ;  /* 0xffff00001d087812 */ /* 0x000fe400078ec0ff */
[----:B------:R-:W-:Y:S01]  /*efa0*/  LOP3.LUT R10, R31, 0xffff0000, RZ, 0xc0, !PT ;  /* 0xffff00001f0a7812 */ /* 0x000fe200078ec0ff */
[----:B------:R-:W-:Y:S01]  /*efb0*/  FFMA.FTZ R50, R47, R44, R50 ;  /* 0x0000002c2f327223 */ /* 0x000fe20000010032 */
[----:B------:R-:W-:Y:S01]  /*efc0*/  LOP3.LUT R4, R25, 0xffff0000, RZ, 0xc0, !PT ;  /* 0xffff000019047812 */ /* 0x000fe200078ec0ff */
[----:B------:R-:W-:Y:S01]  /*efd0*/  FMUL.FTZ R44, R9, R8 ;  /* 0x00000008092c7220 */ /* 0x000fe20000410000 */
[----:B------:R-:W-:Y:S01]  /*efe0*/  LOP3.LUT R6, R27, 0xffff0000, RZ, 0xc0, !PT ;  /* 0xffff00001b067812 */ /* 0x000fe200078ec0ff */
[----:B------:R-:W-:-:S02]  /*eff0*/  FMUL.FTZ R58, R11, R10 ;  /* 0x0000000a0b3a7220 */ /* 0x000fc40000410000 */
[-C--:B------:R-:W-:Y:S01]  /*f000*/  FMUL.FTZ R45, R9, R4.reuse ;  /* 0x00000004092d7220 */ /* 0x080fe20000410000 */
[----:B------:R-:W-:Y:S01]  /*f010*/  FFMA.FTZ R9, R5, R4, -R44 ;  /* 0x0000000405097223 */ /* 0x000fe2000001082c */
[-C--:B------:R-:W-:Y:S01]  /*f020*/  FMUL.FTZ R11, R11, R6.reuse ;  /* 0x000000060b0b7220 */ /* 0x080fe20000410000 */
[----:B------:R-:W-:Y:S01]  /*f030*/  FFMA.FTZ R58, R7, R6, -R58 ;  /* 0x00000006073a7223 */ /* 0x000fe2000001083a */
[----:B------:R-:W-:Y:S01]  /*f040*/  FFMA.FTZ R44, R5, R8, R45 ;  /* 0x00000008052c7223 */ /* 0x000fe2000001002d */
[----:B------:R-:W-:Y:S01]  /*f050*/  F2FP.BF16.F32.PACK_AB R6, R46, R57 ;  /* 0x000000392e06723e */ /* 0x000fe200000010ff */
[----:B------:R-:W-:Y:S01]  /*f060*/  FFMA.FTZ R11, R7, R10, R11 ;  /* 0x0000000a070b7223 */ /* 0x000fe2000001000b */
[----:B------:R-:W-:Y:S02]  /*f070*/  F2FP.BF16.F32.PACK_AB R4, R52, R59 ;  /* 0x0000003b3404723e */ /* 0x000fe400000010ff */
[----:B------:R-:W-:Y:S02]  /*f080*/  F2FP.BF16.F32.PACK_AB R5, R9, R56 ;  /* 0x000000380905723e */ /* 0x000fe400000010ff */
[----:B------:R-:W-:-:S02]  /*f090*/  F2FP.BF16.F32.PACK_AB R7, R58, R49 ;  /* 0x000000313a07723e */ /* 0x000fc400000010ff */
[----:B------:R-:W-:Y:S02]  /*f0a0*/  F2FP.BF16.F32.PACK_AB R10, R48, R65 ;  /* 0x00000041300a723e */ /* 0x000fe400000010ff */
[----:B------:R-:W-:Y:S01]  /*f0b0*/  F2FP.BF16.F32.PACK_AB R8, R54, R61 ;  /* 0x0000003d3608723e */ /* 0x000fe200000010ff */
[----:B------:R2:W-:Y:S01]  /*f0c0*/  STS.128 [R229], R4 ;  /* 0x00000004e5007388 */ /* 0x0005e20000000c00 */
[----:B------:R-:W-:Y:S02]  /*f0d0*/  F2FP.BF16.F32.PACK_AB R9, R44, R63 ;  /* 0x0000003f2c09723e */ /* 0x000fe400000010ff */
[----:B------:R-:W-:-:S05]  /*f0e0*/  F2FP.BF16.F32.PACK_AB R11, R11, R50 ;  /* 0x000000320b0b723e */ /* 0x000fca00000010ff */
[----:B------:R2:W-:Y:S02]  /*f0f0*/  STS.128 [R43+0x10400], R8 ;  /* 0x010400082b007388 */ /* 0x0005e40000000c00 */
.L_x_771:
[----:B------:R-:W-:Y:S05]  /*f100*/  BSYNC B2 ;  /* 0x0000000000027941 */ /* 0x000fea0003800000 */
.L_x_770:
[----:B------:R-:W-:Y:S05]  /*f110*/  @P2 BRA `(.L_x_767) ;  /* 0x00000004005c2947 */ /* 0x000fea0003800000 */
[----:B------:R-:W-:Y:S01]  /*f120*/  LEA.HI R41, R41, R212, RZ, 0x1d ;  /* 0x000000d429297211 */ /* 0x000fe200078fe8ff */
[C---:B------:R-:W-:Y:S01]  /*f130*/  IMAD.U32 R54, R14.reuse, 0x10000, RZ ;  /* 0x000100000e367824 */ /* 0x040fe200078e00ff */
[----:B------:R-:W-:Y:S01]  /*f140*/  LOP3.LUT R51, R14, 0xffff0000, RZ, 0xc0, !PT ;  /* 0xffff00000e337812 */ /* 0x000fe200078ec0ff */
[----:B------:R-:W-:Y:S01]  /*f150*/  IMAD.U32 R52, R0, 0x10000, RZ ;  /* 0x0001000000347824 */ /* 0x000fe200078e00ff */
[----:B-12---:R-:W-:Y:S01]  /*f160*/  SHF.R.S32.HI R4, RZ, 0x1f, R41 ;  /* 0x0000001fff047819 */ /* 0x006fe20000011429 */
[----:B------:R-:W-:-:S03]  /*f170*/  IMAD.U32 R53, R15, 0x10000, RZ ;  /* 0x000100000f357824 */ /* 0x000fc600078e00ff */
[----:B0-----:R-:W-:Y:S01]  /*f180*/  LEA.HI R5, R4, R41, RZ, 0x3 ;  /* 0x0000002904057211 */ /* 0x001fe200078f18ff */
        /* <DEDUP_REMOVED lines=47> */
[----:B------:R-:W-:Y:S01]  /*f480*/  FFMA.FTZ R53, R45, R4, -R44 ;  /* 0x000000042d357223 */ /* 0x000fe2000001082c */
        /* <DEDUP_REMOVED lines=32> */
.L_x_767:
[----:B------:R-:W-:Y:S05]  /*f690*/  BSYNC B1 ;  /* 0x0000000000017941 */ /* 0x000fea0003800000 */
.L_x_766:
[----:B------:R-:W-:-:S13]  /*f6a0*/  ISETP.GE.AND P0, PT, R205, R42, PT ;  /* 0x0000002acd00720c */ /* 0x000fda0003f06270 */
[----:B------:R-:W-:Y:S05]  /*f6b0*/  @P0 BRA `(.L_x_750) ;  /* 0x00000010003c0947 */ /* 0x000fea0003800000 */
[----:B---3--:R-:W3:Y:S01]  /*f6c0*/  LDC R41, c[0x0][0x3f4] ;  /* 0x0000fd00ff297b82 */ /* 0x008ee20000000800 */
[C---:B-12---:R-:W-:Y:S01]  /*f6d0*/  VIADD R4, R18.reuse, 0x20 ;  /* 0x0000002012047836 */ /* 0x046fe20000000000 */
[----:B------:R-:W-:Y:S01]  /*f6e0*/  BSSY B1, `(.L_x_772) ;  /* 0x000005c000017945 */ /* 0x000fe20003800000 */
[C---:B------:R-:W-:Y:S01]  /*f6f0*/  VIADD R6, R18.reuse, 0x40 ;  /* 0x0000004012067836 */ /* 0x040fe20000000000 */
[-C--:B---3--:R-:W-:Y:S02]  /*f700*/  ISETP.GE.AND P0, PT, R18, R41.reuse, PT ;  /* 0x000000291200720c */ /* 0x088fe40003f06270 */
[-C--:B------:R-:W-:Y:S02]  /*f710*/  ISETP.GE.AND P1, PT, R4, R41.reuse, PT ;  /* 0x000000290400720c */ /* 0x080fe40003f26270 */
[----:B------:R-:W-:-:S09]  /*f720*/  ISETP.GE.AND P2, PT, R6, R41, PT ;  /* 0x000000290600720c */ /* 0x000fd20003f46270 */
[----:B------:R-:W-:Y:S05]  /*f730*/  @P0 BRA `(.L_x_773) ;  /* 0x0000000400580947 */ /* 0x000fea0003800000 */
[----:B------:R-:W-:Y:S01]  /*f740*/  LEA.HI R4, R41, R209, RZ, 0x1d ;  /* 0x000000d129047211 */ /* 0x000fe200078fe8ff */
[C---:B------:R-:W-:Y:S01]  /*f750*/  IMAD.U32 R53, R37.reuse, 0x10000, RZ ;  /* 0x0001000025357824 */ /* 0x040fe200078e00ff */
[----:B------:R-:W-:Y:S01]  /*f760*/  LOP3.LUT R58, R37, 0xffff0000, RZ, 0xc0, !PT ;  /* 0xffff0000253a7812 */ /* 0x000fe200078ec0ff */
[----:B------:R-:W-:Y:S01]  /*f770*/  IMAD.U32 R51, R32, 0x10000, RZ ;  /* 0x0001000020337824 */ /* 0x000fe200078e00ff */
[----:B0-----:R-:W-:Y:S01]  /*f780*/  SHF.R.S32.HI R5, RZ, 0x1f, R4 ;  /* 0x0000001fff057819 */ /* 0x001fe20000011404 */
[----:B------:R-:W-:Y:S01]  /*f790*/  IMAD.SHL.U32 R6, R4, 0x8, RZ ;  /* 0x0000000804067824 */ /* 0x000fe200078e00ff */
[----:B------:R-:W-:Y:S01]  /*f7a0*/  LOP3.LUT R32, R32, 0xffff0000, RZ, 0xc0, !PT ;  /* 0xffff000020207812 */ /* 0x000fe200078ec0ff */
[----:B------:R-:W-:Y:S01]  /*f7b0*/  IMAD.U32 R60, R38, 0x10000, RZ ;  /* 0x00010000263c7824 */ /* 0x000fe200078e00ff */
[----:B------:R-:W-:Y:S01]  /*f7c0*/  LEA.HI R4, R5, R4, RZ, 0x3 ;  /* 0x0000000405047211 */ /* 0x000fe200078f18ff */
[----:B------:R-:W-:Y:S01]  /*f7d0*/  IMAD.U32 R56, R33, 0x10000, RZ ;  /* 0x0001000021387824 */ /* 0x000fe200078e00ff */
[----:B------:R-:W-:Y:S01]  /*f7e0*/  LOP3.LUT R5, R185, 0x38, R6, 0xf8, !PT ;  /* 0x00000038b9057812 */ /* 0x000fe200078ef806 */
[----:B------:R-:W-:Y:S01]  /*f7f0*/  IMAD.U32 R55, R39, 0x10000, RZ ;  /* 0x0001000027377824 */ /* 0x000fe200078e00ff */
[----:B------:R-:W-:Y:S01]  /*f800*/  LOP3.LUT R57, R40, 0xffff0000, RZ, 0xc0, !PT ;  /* 0xffff000028397812 */ /* 0x000fe200078ec0ff */
[----:B------:R-:W-:Y:S01]  /*f810*/  IMAD.SHL.U32 R6, R4, 0x400, RZ ;  /* 0x0000040004067824 */ /* 0x000fe200078e00ff */
[----:B------:R-:W-:-:S02]  /*f820*/  LOP3.LUT R4, R5, R230, RZ, 0x3c, !PT ;  /* 0x000000e605047212 */ /* 0x000fc400078e3cff */
[----:B------:R-:W-:Y:S02]  /*f830*/  LOP3.LUT R33, R33, 0xffff0000, RZ, 0xc0, !PT ;  /* 0xffff000021217812 */ /* 0x000fe400078ec0ff */
[----:B------:R-:W-:-:S04]  /*f840*/  LOP3.LUT R6, R6, 0x7fffe000, RZ, 0xc0, !PT ;  /* 0x7fffe00006067812 */ /* 0x000fc800078ec0ff */
[----:B------:R-:W-:Y:S02]  /*f850*/  IADD3 R9, R4, R6, R195 ;  /* 0x0000000604097210 */ /* 0x000fe40007ffe0c3 */
[----:B------:R-:W0:Y:S03]  /*f860*/  LDS.128 R4, [R228] ;  /* 0x00000000e4047984 */ /* 0x000e260000000c00 */
        /* <DEDUP_REMOVED lines=10> */
[----:B-1----:R-:W-:Y:S01]  /*f910*/  IMAD.U32 R47, R8, 0x10000, RZ ;  /* 0x00010000082f7824 */ /* 0x002fe200078e00ff */
[----:B------:R-:W-:Y:S01]  /*f920*/  SHF.L.U32 R48, R9, 0x10, RZ ;  /* 0x0000001009307819 */ /* 0x000fe200000006ff */
[----:B------:R-:W-:Y:S01]  /*f930*/  IMAD.U32 R49, R10, 0x10000, RZ ;  /* 0x000100000a317824 */ /* 0x000fe200078e00ff */
[----:B------:R-:W-:Y:S01]  /*f940*/  LOP3.LUT R8, R8, 0xffff0000, RZ, 0xc0, !PT ;  /* 0xffff000008087812 */ /* 0x000fe200078ec0ff */
[-C--:B------:R-:W-:Y:S01]  /*f950*/  FMUL.FTZ R52, R53, R47.reuse ;  /* 0x0000002f35347220 */ /* 0x080fe20000410000 */
[C---:B------:R-:W-:Y:S01]  /*f960*/  FMUL.FTZ R54, R51.reuse, R47 ;  /* 0x0000002f33367220 */ /* 0x040fe20000410000 */
[-C--:B------:R-:W-:Y:S01]  /*f970*/  FMUL.FTZ R47, R60, R48.reuse ;  /* 0x000000303c2f7220 */ /* 0x080fe20000410000 */
[----:B------:R-:W-:Y:S01]  /*f980*/  LOP3.LUT R10, R10, 0xffff0000, RZ, 0xc0, !PT ;  /* 0xffff00000a0a7812 */ /* 0x000fe200078ec0ff */
[-C--:B------:R-:W-:Y:S01]  /*f990*/  FFMA.FTZ R52, R51, R43.reuse, -R52 ;  /* 0x0000002b33347223 */ /* 0x080fe20000010834 */
[----:B------:R-:W-:Y:S01]  /*f9a0*/  FMUL.FTZ R51, R56, R48 ;  /* 0x0000003038337220 */ /* 0x000fe20000410000 */
[----:B------:R-:W-:Y:S01]  /*f9b0*/  FFMA.FTZ R54, R53, R43, R54 ;  /* 0x0000002b35367223 */ /* 0x000fe20000010036 */
[-C--:B------:R-:W-:Y:S01]  /*f9c0*/  FMUL.FTZ R37, R58, R8.reuse ;  /* 0x000000083a257220 */ /* 0x080fe20000410000 */
[----:B------:R-:W-:Y:S01]  /*f9d0*/  FMUL.FTZ R43, R32, R8 ;  /* 0x00000008202b7220 */ /* 0x000fe20000410000 */
[----:B------:R-:W-:-:S02]  /*f9e0*/  IMAD.U32 R53, R34, 0x10000, RZ ;  /* 0x0001000022357824 */ /* 0x000fc400078e00ff */
[-C--:B------:R-:W-:Y:S01]  /*f9f0*/  FFMA.FTZ R47, R56, R44.reuse, -R47 ;  /* 0x0000002c382f7223 */ /* 0x080fe2000001082f */
[----:B------:R-:W-:Y:S01]  /*fa00*/  FFMA.FTZ R51, R60, R44, R51 ;  /* 0x0000002c3c337223 */ /* 0x000fe20000010033 */
[----:B------:R-:W-:Y:S01]  /*fa10*/  LOP3.LUT R34, R34, 0xffff0000, RZ, 0xc0, !PT ;  /* 0xffff000022227812 */ /* 0x000fe200078ec0ff */
[-C--:B------:R-:W-:Y:S01]  /*fa20*/  FFMA.FTZ R37, R32, R4.reuse, -R37 ;  /* 0x0000000420257223 */ /* 0x080fe20000010825 */
[----:B------:R-:W-:Y:S01]  /*fa30*/  LOP3.LUT R44, R39, 0xffff0000, RZ, 0xc0, !PT ;  /* 0xffff0000272c7812 */ /* 0x000fe200078ec0ff */
[----:B------:R-:W-:Y:S01]  /*fa40*/  FFMA.FTZ R43, R58, R4, R43 ;  /* 0x000000043a2b7223 */ /* 0x000fe2000001002b */
[-C--:B------:R-:W-:Y:S01]  /*fa50*/  FMUL.FTZ R4, R55, R49.reuse ;  /* 0x0000003137047220 */ /* 0x080fe20000410000 */
[----:B------:R-:W-:Y:S01]  /*fa60*/  FMUL.FTZ R32, R53, R49 ;  /* 0x0000003135207220 */ /* 0x000fe20000410000 */
[----:B------:R-:W-:Y:S02]  /*fa70*/  IMAD.U32 R50, R11, 0x10000, RZ ;  /* 0x000100000b327824 */ /* 0x000fe400078e00ff */
[----:B------:R-:W-:Y:S01]  /*fa80*/  FMUL.FTZ R39, R44, R10 ;  /* 0x0000000a2c277220 */ /* 0x000fe20000410000 */
[----:B------:R-:W-:-:S02]  /*fa90*/  IMAD.U32 R48, R40, 0x10000, RZ ;  /* 0x0001000028307824 */ /* 0x000fc400078e00ff */
[----:B------:R-:W-:Y:S01]  /*faa0*/  FMUL.FTZ R49, R34, R10 ;  /* 0x0000000a22317220 */ /* 0x000fe20000410000 */
[-C--:B------:R-:W-:Y:S01]  /*fab0*/  FFMA.FTZ R8, R53, R45.reuse, -R4 ;  /* 0x0000002d35087223 */ /* 0x080fe20000010804 */
[----:B------:R-:W-:Y:S01]  /*fac0*/  FFMA.FTZ R10, R55, R45, R32 ;  /* 0x0000002d370a7223 */ /* 0x000fe20000010020 */
[----:B------:R-:W-:Y:S01]  /*fad0*/  LOP3.LUT R9, R9, 0xffff0000, RZ, 0xc0, !PT ;  /* 0xffff000009097812 */ /* 0x000fe200078ec0ff */
[----:B------:R-:W-:Y:S01]  /*fae0*/  IMAD.U32 R4, R35, 0x10000, RZ ;  /* 0x0001000023047824 */ /* 0x000fe200078e00ff */
[----:B------:R-:W-:Y:S01]  /*faf0*/  LOP3.LUT R11, R11, 0xffff0000, RZ, 0xc0, !PT ;  /* 0xffff00000b0b7812 */ /* 0x000fe200078ec0ff */
[-C--:B------:R-:W-:Y:S01]  /*fb00*/  FMUL.FTZ R45, R48, R50.reuse ;  /* 0x00000032302d7220 */ /* 0x080fe20000410000 */
[----:B------:R-:W-:Y:S01]  /*fb10*/  LOP3.LUT R55, R38, 0xffff0000, RZ, 0xc0, !PT ;  /* 0xffff000026377812 */ /* 0x000fe200078ec0ff */
[C---:B------:R-:W-:Y:S01]  /*fb20*/  FMUL.FTZ R53, R4.reuse, R50 ;  /* 0x0000003204357220 */ /* 0x040fe20000410000 */
[----:B------:R-:W-:Y:S01]  /*fb30*/  LOP3.LUT R35, R35, 0xffff0000, RZ, 0xc0, !PT ;  /* 0xffff000023237812 */ /* 0x000fe200078ec0ff */
[----:B------:R-:W-:Y:S01]  /*fb40*/  FFMA.FTZ R45, R4, R46, -R45 ;  /* 0x0000002e042d7223 */ /* 0x000fe2000001082d */
[-C--:B------:R-:W-:Y:S01]  /*fb50*/  FFMA.FTZ R39, R34, R6.reuse, -R39 ;  /* 0x0000000622277223 */ /* 0x080fe20000010827 */
[----:B------:R-:W-:Y:S01]  /*fb60*/  FFMA.FTZ R49, R44, R6, R49 ;  /* 0x000000062c317223 */ /* 0x000fe20000010031 */
[----:B------:R-:W-:Y:S01]  /*fb70*/  FMUL.FTZ R4, R55, R9 ;  /* 0x0000000937047220 */ /* 0x000fe20000410000 */
[----:B------:R-:W-:Y:S01]  /*fb80*/  FMUL.FTZ R38, R57, R11 ;  /* 0x0000000b39267220 */ /* 0x000fe20000410000 */
        /* <DEDUP_REMOVED lines=9> */
[----:B------:R-:W-:Y:S02]  /*fc20*/  F2FP.BF16.F32.PACK_AB R5, R32, R47 ;  /* 0x0000002f2005723e */ /* 0x000fe400000010ff */
[----:B------:R-:W-:Y:S02]  /*fc30*/  F2FP.BF16.F32.PACK_AB R7, R38, R45 ;  /* 0x0000002d2607723e */ /* 0x000fe400000010ff */
[----:B------:R-:W-:Y:S02]  /*fc40*/  F2FP.BF16.F32.PACK_AB R10, R49, R10 ;  /* 0x0000000a310a723e */ /* 0x000fe400000010ff */
[----:B------:R-:W-:Y:S01]  /*fc50*/  F2FP.BF16.F32.PACK_AB R8, R43, R54 ;  /* 0x000000362b08723e */ /* 0x000fe200000010ff */
[----:B------:R1:W-:Y:S01]  /*fc60*/  STS.128 [R228], R4 ;  /* 0x00000004e4007388 */ /* 0x0003e20000000c00 */
[----:B------:R-:W-:-:S02]  /*fc70*/  F2FP.BF16.F32.PACK_AB R9, R34, R51 ;  /* 0x000000332209723e */ /* 0x000fc400000010ff */
[----:B------:R-:W-:-:S05]  /*fc80*/  F2FP.BF16.F32.PACK_AB R11, R40, R53 ;  /* 0x00000035280b723e */ /* 0x000fca00000010ff */
[----:B------:R1:W-:Y:S02]  /*fc90*/  STS.128 [R42+0x10400], R8 ;  /* 0x010400082a007388 */ /* 0x0003e40000000c00 */
.L_x_773:
[----:B------:R-:W-:Y:S05]  /*fca0*/  BSYNC B1 ;  /* 0x0000000000017941 */ /* 0x000fea0003800000 */
.L_x_772:
[----:B------:R-:W-:Y:S04]  /*fcb0*/  BSSY B1, `(.L_x_774) ;  /* 0x0000058000017945 */ /* 0x000fe80003800000 */
[----:B------:R-:W-:Y:S05]  /*fcc0*/  @P1 BRA `(.L_x_775) ;  /* 0x0000000400581947 */ /* 0x000fea0003800000 */
[----:B-1----:R-:W-:Y:S01]  /*fcd0*/  LEA.HI R4, R41, R211, RZ, 0x1d ;  /* 0x000000d329047211 */ /* 0x002fe200078fe8ff */
        /* <DEDUP_REMOVED lines=8> */
[C---:B------:R-:W-:Y:S01]  /*fd60*/  IMAD.U32 R47, R26.reuse, 0x10000, RZ ;  /* 0x000100001a2f7824 */ /* 0x040fe200078e00ff */
[----:B------:R-:W-:Y:S01]  /*fd70*/  LOP3.LUT R5, R185, 0x38, R6, 0xf8, !PT ;  /* 0x00000038b9057812 */ /* 0x000fe200078ef806 */
[----:B------:R-:W-:Y:S01]  /*fd80*/  IMAD.U32 R48, R29, 0x10000, RZ ;  /* 0x000100001d307824 */ /* 0x000fe200078e00ff */
[----:B------:R-:W-:Y:S01]  /*fd90*/  LOP3.LUT R26, R26, 0xffff0000, RZ, 0xc0, !PT ;  /* 0xffff00001a1a7812 */ /* 0x000fe200078ec0ff */
[----:B------:R-:W-:Y:S01]  /*fda0*/  IMAD.SHL.U32 R6, R4, 0x400, RZ ;  /* 0x0000040004067824 */ /* 0x000fe200078e00ff */
[----:B------:R-:W-:Y:S01]  /*fdb0*/  LOP3.LUT R4, R5, R230, RZ, 0x3c, !PT ;  /* 0x000000e605047212 */ /* 0x000fe200078e3cff */
[----:B------:R-:W-:Y:S01]  /*fdc0*/  IMAD.U32 R55, R31, 0x10000, RZ ;  /* 0x000100001f377824 */ /* 0x000fe200078e00ff */
[----:B------:R-:W-:Y:S01]  /*fdd0*/  LOP3.LUT R30, R30, 0xffff0000, RZ, 0xc0, !PT ;  /* 0xffff00001e1e7812 */ /* 0x000fe200078ec0ff */
[----:B------:R-:W-:Y:S01]  /*fde0*/  IMAD.U32 R28, R25, 0x10000, RZ ;  /* 0x00010000191c7824 */ /* 0x000fe200078e00ff */
[----:B------:R-:W-:Y:S01]  /*fdf0*/  LOP3.LUT R6, R6, 0x7fffe000, RZ, 0xc0, !PT ;  /* 0x7fffe00006067812 */ /* 0x000fe200078ec0ff */
[----:B------:R-:W-:Y:S01]  /*fe00*/  IMAD.U32 R51, R27, 0x10000, RZ ;  /* 0x000100001b337824 */ /* 0x000fe200078e00ff */
[----:B------:R-:W-:-:S02]  /*fe10*/  LOP3.LUT R29, R29, 0xffff0000, RZ, 0xc0, !PT ;  /* 0xffff00001d1d7812 */ /* 0x000fc400078ec0ff */
[----:B------:R-:W-:Y:S02]  /*fe20*/  IADD3 R9, R4, R6, R195 ;  /* 0x0000000604097210 */ /* 0x000fe40007ffe0c3 */
[----:B------:R-:W0:Y:S01]  /*fe30*/  LDS.128 R4, [R226] ;  /* 0x00000000e2047984 */ /* 0x000e220000000c00 */
[----:B------:R-:W-:Y:S02]  /*fe40*/  LOP3.LUT R31, R31, 0xffff0000, RZ, 0xc0, !PT ;  /* 0xffff00001f1f7812 */ /* 0x000fe400078ec0ff */
[----:B------:R-:W-:Y:S01]  /*fe50*/  IMAD R32, R9, 0x2, R2 ;  /* 0x0000000209207824 */ /* 0x000fe200078e0202 */
[----:B------:R-:W-:Y:S02]  /*fe60*/  LOP3.LUT R25, R25, 0xffff0000, RZ, 0xc0, !PT ;  /* 0xffff000019197812 */ /* 0x000fe400078ec0ff */
[----:B------:R-:W-:Y:S02]  /*fe70*/  LOP3.LUT R27, R27, 0xffff0000, RZ, 0xc0, !PT ;  /* 0xffff00001b1b7812 */ /* 0x000fe400078ec0ff */
        /* <DEDUP_REMOVED lines=13> */
[-C--:B------:R-:W-:Y:S01]  /*ff50*/  FMUL.FTZ R44, R45, R38.reuse ;  /* 0x000000262d2c7220 */ /* 0x080fe20000410000 */
[----:B------:R-:W-:Y:S01]  /*ff60*/  FMUL.FTZ R38, R43, R38 ;  /* 0x000000262b267220 */ /* 0x000fe20000410000 */
[C---:B------:R-:W-:Y:S01]  /*ff70*/  IMAD.U32 R39, R9.reuse, 0x10000, RZ ;  /* 0x0001000009277824 */ /* 0x040fe200078e00ff */
[----:B------:R-:W-:Y:S01]  /*ff80*/  LOP3.LUT R9, R9, 0xffff0000, RZ, 0xc0, !PT ;  /* 0xffff000009097812 */ /* 0x000fe200078ec0ff */
[-C--:B------:R-:W-:Y:S01]  /*ff90*/  FFMA.FTZ R44, R43, R33.reuse, -R44 ;  /* 0x000000212b2c7223 */ /* 0x080fe2000001082c */
[----:B------:R-:W-:Y:S01]  /*ffa0*/  FFMA.FTZ R38, R45, R33, R38 ;  /* 0x000000212d267223 */ /* 0x000fe20000010026 */
[-C--:B------:R-:W-:Y:S01]  /*ffb0*/  FMUL.FTZ R43, R46, R8.reuse ;  /* 0x000000082e2b7220 */ /* 0x080fe20000410000 */
[----:B------:R-:W-:Y:S01]  /*ffc0*/  FMUL.FTZ R33, R24, R8 ;  /* 0x0000000818217220 */ /* 0x000fe20000410000 */
[----:B------:R-:W-:-:S02]  /*ffd0*/  IMAD.U32 R42, R11, 0x10000, RZ ;  /* 0x000100000b2a7824 */ /* 0x000fc400078e00ff */
[----:B------:R-:W-:Y:S01]  /*ffe0*/  FMUL.FTZ R45, R48, R39 ;  /* 0x00000027302d7220 */ /* 0x000fe20000410000 */
[-C--:B------:R-:W-:Y:S01]  /*fff0*/  FFMA.FTZ R43, R24, R4.reuse, -R43 ;  /* 0x00000004182b7223 */ /* 0x080fe2000001082b */
[----:B------:R-:W-:Y:S01]  /*10000*/  FFMA.FTZ R33, R46, R4, R33 ;  /* 0x000000042e217223 */ /* 0x000fe20000010021 */
[-C--:B------:R-:W-:Y:S01]  /*10010*/  FMUL.FTZ R4, R53, R40.reuse ;  /* 0x0000002835047220 */ /* 0x080fe20000410000 */
[----:B------:R-:W-:Y:S01]  /*10020*/  LOP3.LUT R11, R11, 0xffff0000, RZ, 0xc0, !PT ;  /* 0xffff00000b0b7812 */ /* 0x000fe200078ec0ff */
[C---:B------:R-:W-:Y:S01]  /*10030*/  FMUL.FTZ R40, R47.reuse, R40 ;  /* 0x000000282f287220 */ /* 0x040fe20000410000 */
[----:B------:R-:W-:Y:S01]  /*10040*/  FMUL.FTZ R49, R26, R10 ;  /* 0x0000000a1a317220 */ /* 0x000fe20000410000 */
[----:B------:R-:W-:Y:S01]  /*10050*/  FFMA.FTZ R8, R47, R35, -R4 ;  /* 0x000000232f087223 */ /* 0x000fe20000010804 */
[----:B------:R-:W-:Y:S01]  /*10060*/  FMUL.FTZ R4, R55, R42 ;  /* 0x0000002a37047220 */ /* 0x000fe20000410000 */
[----:B------:R-:W-:Y:S01]  /*10070*/  FMUL.FTZ R39, R28, R39 ;  /* 0x000000271c277220 */ /* 0x000fe20000410000 */
[----:B------:R-:W-:Y:S01]  /*10080*/  FMUL.FTZ R47, R30, R10 ;  /* 0x0000000a1e2f7220 */ /* 0x000fe20000410000 */
[----:B------:R-:W-:Y:S01]  /*10090*/  FFMA.FTZ R45, R28, R34, -R45 ;  /* 0x000000221c2d7223 */ /* 0x000fe2000001082d */
[----:B------:R-:W-:Y:S01]  /*100a0*/  FFMA.FTZ R49, R30, R6, R49 ;  /* 0x000000061e317223 */ /* 0x000fe20000010031 */
[----:B------:R-:W-:Y:S01]  /*100b0*/  FFMA.FTZ R28, R51, R37, -R4 ;  /* 0x00000025331c7223 */ /* 0x000fe20000010804 */
[----:B------:R-:W-:Y:S01]  /*100c0*/  FFMA.FTZ R39, R48, R34, R39 ;  /* 0x0000002230277223 */ /* 0x000fe20000010027 */
[----:B------:R-:W-:Y:S01]  /*100d0*/  FFMA.FTZ R47, R26, R6, -R47 ;  /* 0x000000061a2f7223 */ /* 0x000fe2000001082f */
[----:B------:R-:W-:Y:S01]  /*100e0*/  FMUL.FTZ R4, R29, R9 ;  /* 0x000000091d047220 */ /* 0x000fe20000410000 */
        /* <DEDUP_REMOVED lines=20> */
.L_x_775:
[----:B------:R-:W-:Y:S05]  /*10230*/  BSYNC B1 ;  /* 0x0000000000017941 */ /* 0x000fea0003800000 */
.L_x_774:
[----:B------:R-:W-:Y:S05]  /*10240*/  @P2 BRA `(.L_x_750) ;  /* 0x0000000400582947 */ /* 0x000fea0003800000 */
[----:B------:R-:W-:Y:S01]  /*10250*/  LEA.HI R41, R41, R212, RZ, 0x1d ;  /* 0x000000d429297211 */ /* 0x000fe200078fe8ff */
[C---:B------:R-:W-:Y:S01]  /*10260*/  IMAD.U32 R35, R14.reuse, 0x10000, RZ ;  /* 0x000100000e237824 */ /* 0x040fe200078e00ff */
[----:B------:R-:W-:Y:S01]  /*10270*/  LOP3.LUT R40, R14, 0xffff0000, RZ, 0xc0, !PT ;  /* 0xffff00000e287812 */ /* 0x000fe200078ec0ff */
[C---:B------:R-:W-:Y:S01]  /*10280*/  IMAD.U32 R33, R0.reuse, 0x10000, RZ ;  /* 0x0001000000217824 */ /* 0x040fe200078e00ff */
[----:B-12---:R-:W-:Y:S01]  /*10290*/  SHF.R.S32.HI R6, RZ, 0x1f, R41 ;  /* 0x0000001fff067819 */ /* 0x006fe20000011429 */
[----:B------:R-:W-:Y:S01]  /*102a0*/  IMAD.SHL.U32 R4, R41, 0x8, RZ ;  /* 0x0000000829047824 */ /* 0x000fe200078e00ff */
[----:B------:R-:W-:Y:S01]  /*102b0*/  LOP3.LUT R0, R0, 0xffff0000, RZ, 0xc0, !PT ;  /* 0xffff000000007812 */ /* 0x000fe200078ec0ff */
[----:B------:R-:W-:Y:S01]  /*102c0*/  IMAD.U32 R42, R15, 0x10000, RZ ;  /* 0x000100000f2a7824 */ /* 0x000fe200078e00ff */
[----:B------:R-:W-:Y:S01]  /*102d0*/  LEA.HI R6, R6, R41, RZ, 0x3 ;  /* 0x0000002906067211 */ /* 0x000fe200078f18ff */
[----:B------:R-:W-:Y:S01]  /*102e0*/  IMAD.U32 R38, R3, 0x10000, RZ ;  /* 0x0001000003267824 */ /* 0x000fe200078e00ff */
[----:B0-----:R-:W-:Y:S01]  /*102f0*/  LOP3.LUT R5, R185, 0x38, R4, 0xf8, !PT ;  /* 0x00000038b9057812 */ /* 0x001fe200078ef804 */
[C---:B------:R-:W-:Y:S01]  /*10300*/  IMAD.U32 R39, R20.reuse, 0x10000, RZ ;  /* 0x0001000014277824 */ /* 0x040fe200078e00ff */
[----:B------:R-:W-:Y:S01]  /*10310*/  LOP3.LUT R20, R20, 0xffff0000, RZ, 0xc0, !PT ;  /* 0xffff000014147812 */ /* 0x000fe200078ec0ff */
[----:B------:R-:W-:Y:S01]  /*10320*/  IMAD.SHL.U32 R6, R6, 0x400, RZ ;  /* 0x0000040006067824 */ /* 0x000fe200078e00ff */
[----:B------:R-:W-:Y:S01]  /*10330*/  LOP3.LUT R4, R5, R230, RZ, 0x3c, !PT ;  /* 0x000000e605047212 */ /* 0x000fe200078e3cff */
[C---:B------:R-:W-:Y:S01]  /*10340*/  IMAD.U32 R37, R12.reuse, 0x10000, RZ ;  /* 0x000100000c257824 */ /* 0x040fe200078e00ff */
[----:B------:R-:W-:-:S02]  /*10350*/  LOP3.LUT R12, R12, 0xffff0000, RZ, 0xc0, !PT ;  /* 0xffff00000c0c7812 */ /* 0x000fc400078ec0ff */
[----:B------:R-:W-:Y:S02]  /*10360*/  LOP3.LUT R6, R6, 0x7fffe000, RZ, 0xc0, !PT ;  /* 0x7fffe00006067812 */ /* 0x000fe400078ec0ff */
[----:B------:R-:W-:Y:S02]  /*10370*/  LOP3.LUT R15, R15, 0xffff0000, RZ, 0xc0, !PT ;  /* 0xffff00000f0f7812 */ /* 0x000fe400078ec0ff */
[----:B------:R-:W-:Y:S02]  /*10380*/  IADD3 R9, R4, R6, R195 ;  /* 0x0000000604097210 */ /* 0x000fe40007ffe0c3 */
[----:B------:R-:W0:Y:S01]  /*10390*/  LDS.128 R4, [R225] ;  /* 0x00000000e1047984 */ /* 0x000e220000000c00 */
[----:B------:R-:W-:Y:S02]  /*103a0*/  LOP3.LUT R3, R3, 0xffff0000, RZ, 0xc0, !PT ;  /* 0xffff000003037812 */ /* 0x000fe400078ec0ff */
[----:B------:R-:W-:-:S05]  /*103b0*/  IMAD R24, R9, 0x2, R2 ;  /* 0x0000000209187824 */ /* 0x000fca00078e0202 */
[----:B------:R-:W1:Y:S01]  /*103c0*/  LDS.128 R8, [R24+0x10400] ;  /* 0x0104000018087984 */ /* 0x000e620000000c00 */
[C---:B0-----:R-:W-:Y:S01]  /*103d0*/  IMAD.U32 R25, R4.reuse, 0x10000, RZ ;  /* 0x0001000004197824 */ /* 0x041fe200078e00ff */
[----:B------:R-:W-:Y:S01]  /*103e0*/  LOP3.LUT R4, R4, 0xffff0000, RZ, 0xc0, !PT ;  /* 0xffff000004047812 */ /* 0x000fe200078ec0ff */
[----:B------:R-:W-:Y:S01]  /*103f0*/  IMAD.U32 R26, R5, 0x10000, RZ ;  /* 0x00010000051a7824 */ /* 0x000fe200078e00ff */
[C---:B------:R-:W-:Y:S01]  /*10400*/  SHF.L.U32 R27, R6.reuse, 0x10, RZ ;  /* 0x00000010061b7819 */ /* 0x040fe200000006ff */
[----:B------:R-:W-:Y:S01]  /*10410*/  IMAD.U32 R28, R7, 0x10000, RZ ;  /* 0x00010000071c7824 */ /* 0x000fe200078e00ff */
[----:B------:R-:W-:Y:S02]  /*10420*/  LOP3.LUT R6, R6, 0xffff0000, RZ, 0xc0, !PT ;  /* 0xffff000006067812 */ /* 0x000fe400078ec0ff */
[----:B------:R-:W-:Y:S01]  /*10430*/  LOP3.LUT R5, R5, 0xffff0000, RZ, 0xc0, !PT ;  /* 0xffff000005057812 */ /* 0x000fe200078ec0ff */
[C---:B-1----:R-:W-:Y:S01]  /*10440*/  IMAD.U32 R29, R8.reuse, 0x10000, RZ ;  /* 0x00010000081d7824 */ /* 0x042fe200078e00ff */
        /* <DEDUP_REMOVED lines=10> */
[----:B------:R-:W-:Y:S01]  /*104f0*/  FFMA.FTZ R29, R0, R4, -R29 ;  /* 0x00000004001d7223 */ /* 0x000fe2000001081d */
[-C--:B------:R-:W-:Y:S01]  /*10500*/  FMUL.FTZ R33, R42, R30.reuse ;  /* 0x0000001e2a217220 */ /* 0x080fe20000410000 */
[----:B------:R-:W-:Y:S01]  /*10510*/  FMUL.FTZ R35, R38, R30 ;  /* 0x0000001e26237220 */ /* 0x000fe20000410000 */
[-C--:B------:R-:W-:Y:S01]  /*10520*/  FMUL.FTZ R0, R39, R31.reuse ;  /* 0x0000001f27007220 */ /* 0x080fe20000410000 */
[----:B------:R-:W-:Y:S01]  /*10530*/  LOP3.LUT R10, R10, 0xffff0000, RZ, 0xc0, !PT ;  /* 0xffff00000a0a7812 */ /* 0x000fe200078ec0ff */
[----:B------:R-:W-:Y:S01]  /*10540*/  FFMA.FTZ R25, R40, R4, R25 ;  /* 0x0000000428197223 */ /* 0x000fe20000010019 */
[-C--:B------:R-:W-:Y:S01]  /*10550*/  FFMA.FTZ R33, R38, R26.reuse, -R33 ;  /* 0x0000001a26217223 */ /* 0x080fe20000010821 */
[----:B------:R-:W-:Y:S01]  /*10560*/  FFMA.FTZ R35, R42, R26, R35 ;  /* 0x0000001a2a237223 */ /* 0x000fe20000010023 */
[----:B------:R-:W-:Y:S01]  /*10570*/  FMUL.FTZ R4, R37, R31 ;  /* 0x0000001f25047220 */ /* 0x000fe20000410000 */
[----:B------:R-:W-:-:S02]  /*10580*/  IMAD.U32 R32, R11, 0x10000, RZ ;  /* 0x000100000b207824 */ /* 0x000fc400078e00ff */
[-C--:B------:R-:W-:Y:S01]  /*10590*/  FFMA.FTZ R8, R37, R27.reuse, -R0 ;  /* 0x0000001b25087223 */ /* 0x080fe20000010800 */
[----:B------:R-:W-:Y:S02]  /*105a0*/  IMAD.U32 R26, R21, 0x10000, RZ ;  /* 0x00010000151a7824 */ /* 0x000fe400078e00ff */
[-C--:B------:R-:W-:Y:S01]  /*105b0*/  FMUL.FTZ R31, R20, R10.reuse ;  /* 0x0000000a141f7220 */ /* 0x080fe20000410000 */
[----:B------:R-:W-:Y:S02]  /*105c0*/  IMAD.U32 R0, R13, 0x10000, RZ ;  /* 0x000100000d007824 */ /* 0x000fe400078e00ff */
[----:B------:R-:W-:Y:S01]  /*105d0*/  FMUL.FTZ R37, R12, R10 ;  /* 0x0000000a0c257220 */ /* 0x000fe20000410000 */
[----:B------:R-:W-:Y:S01]  /*105e0*/  FFMA.FTZ R10, R39, R27, R4 ;  /* 0x0000001b270a7223 */ /* 0x000fe20000010004 */
[----:B------:R-:W-:Y:S01]  /*105f0*/  LOP3.LUT R11, R11, 0xffff0000, RZ, 0xc0, !PT ;  /* 0xffff00000b0b7812 */ /* 0x000fe200078ec0ff */
[-C--:B------:R-:W-:Y:S01]  /*10600*/  FMUL.FTZ R27, R26, R32.reuse ;  /* 0x000000201a1b7220 */ /* 0x080fe20000410000 */
[----:B------:R-:W-:Y:S01]  /*10610*/  LOP3.LUT R21, R21, 0xffff0000, RZ, 0xc0, !PT ;  /* 0xffff000015157812 */ /* 0x000fe200078ec0ff */
[----:B------:R-:W-:Y:S01]  /*10620*/  FMUL.FTZ R39, R0, R32 ;  /* 0x0000002000277220 */ /* 0x000fe20000410000 */
[----:B------:R-:W-:Y:S01]  /*10630*/  LOP3.LUT R13, R13, 0xffff0000, RZ, 0xc0, !PT ;  /* 0xffff00000d0d7812 */ /* 0x000fe200078ec0ff */
[-C--:B------:R-:W-:Y:S01]  /*10640*/  FFMA.FTZ R31, R12, R6.reuse, -R31 ;  /* 0x000000060c1f7223 */ /* 0x080fe2000001081f */
[----:B------:R-:W-:Y:S01]  /*10650*/  LOP3.LUT R7, R7, 0xffff0000, RZ, 0xc0, !PT ;  /* 0xffff000007077812 */ /* 0x000fe200078ec0ff */
[----:B------:R-:W-:Y:S01]  /*10660*/  FFMA.FTZ R37, R20, R6, R37 ;  /* 0x0000000614257223 */ /* 0x000fe20000010025 */
        /* <DEDUP_REMOVED lines=20> */
.L_x_750:
[----:B------:R-:W-:Y:S05]  /*107b0*/  BSYNC B0 ;  /* 0x0000000000007941 */ /* 0x000fea0003800000 */
.L_x_731:
[----:B------:R-:W-:Y:S01]  /*107c0*/  @!PT LDS RZ, [RZ] ;  /* 0x00000000fffff984 */ /* 0x000fe20000000800 */
[----:B------:R-:W-:Y:S01]  /*107d0*/  @!PT LDS RZ, [RZ] ;  /* 0x00000000fffff984 */ /* 0x000fe20000000800 */
[----:B------:R-:W-:Y:S01]  /*107e0*/  @!PT LDS RZ, [RZ] ;  /* 0x00000000fffff984 */ /* 0x000fe20000000800 */
[----:B------:R-:W-:Y:S01]  /*107f0*/  @!PT LDS RZ, [RZ] ;  /* 0x00000000fffff984 */ /* 0x000fe20000000800 */
[----:B------:R5:W-:Y:S06]  /*10800*/  MEMBAR.ALL.CTA ;  /* 0x0000000000007992 */ /* 0x000bec0000008000 */
[----:B-----5:R-:W5:Y:S01]  /*10810*/  FENCE.VIEW.ASYNC.S ;  /* 0x00000000000073c6 */ /* 0x020f620000000000 */
[----:B------:R-:W-:Y:S05]  /*10820*/  WARPSYNC.ALL ;  /* 0x0000000000007948 */ /* 0x000fea0003800000 */
[----:B-----5:R-:W-:Y:S06]  /*10830*/  BAR.SYNC.DEFER_BLOCKING 0xd, 0x100 ;  /* 0x0344000000007b1d */ /* 0x020fec0000010000 */
.L_x_729:
[----:B------:R-:W-:-:S05]  /*10840*/  IMAD.U32 R0, RZ, RZ, UR37 ;  /* 0x00000025ff007e24 */ /* 0x000fca000f8e00ff */
[----:B------:R-:W-:-:S13]  /*10850*/  ISETP.NE.AND P0, PT, R0, 0x3, PT ;  /* 0x000000030000780c */ /* 0x000fda0003f05270 */
[----:B------:R-:W-:Y:S05]  /*10860*/  @!P0 BRA `(.L_x_776) ;  /* 0x0000000000048947 */ /* 0x000fea0003800000 */
[----:B------:R-:W-:Y:S01]  /*10870*/  BPT.TRAP 0x1 ;  /* 0x000000040000795c */ /* 0x000fe20000300000 */
.L_x_776:
[----:B------:R-:W-:Y:S01]  /*10880*/  IMAD R0, R194, 0x8, R2 ;  /* 0x00000008c2007824 */ /* 0x000fe200078e0202 */
[----:B01----:R-:W-:-:S04]  /*10890*/  SHF.L.U32 R3, R196, 0x1f, RZ ;  /* 0x0000001fc4037819 */ /* 0x003fc800000006ff */
[----:B------:R0:W1:Y:S01]  /*108a0*/  SYNCS.PHASECHK.TRANS64.TRYWAIT P2, [R0+URZ+0x34830], R3 ;  /* 0x03483003000075a7 */ /* 0x000062000804017f */
[----:B------:R-:W-:Y:S05]  /*108b0*/  @!P0 BRA `(.L_x_777) ;  /* 0x0000000000048947 */ /* 0x000fea0003800000 */
[----:B------:R-:W-:Y:S01]  /*108c0*/  BPT.TRAP 0x1 ;  /* 0x000000040000795c */ /* 0x000fe20000300000 */
.L_x_777:
[----:B--234-:R-:W2:Y:S01]  /*108d0*/  S2R R4, SR_TID.X ;  /* 0x0000000000047919 */ /* 0x01cea20000002100 */
[----:B------:R-:W-:Y:S01]  /*108e0*/  IMAD.MOV.U32 R151, RZ, RZ, RZ ;  /* 0x000000ffff977224 */ /* 0x000fe200078e00ff */
[----:B--2---:R-:W-:-:S04]  /*108f0*/  LOP3.LUT R4, R4, 0x7f, RZ, 0xc0, !PT ;  /* 0x0000007f04047812 */ /* 0x004fc800078ec0ff */
[----:B------:R-:W-:Y:S01]  /*10900*/  ISETP.NE.AND P1, PT, R4, RZ, PT ;  /* 0x000000ff0400720c */ /* 0x000fe20003f25270 */
[----:B-1----:R-:W-:-:S12]  /*10910*/  @P2 BRA `(.L_x_778) ;  /* 0x0000000000082947 */ /* 0x002fd80003800000 */
[----:B------:R-:W1:Y:S02]  /*10920*/  SYNCS.PHASECHK.TRANS64.TRYWAIT P2, [R0+URZ+0x34830], R3 ;  /* 0x03483003000075a7 */ /* 0x000e64000804017f */
[----:B-1----:R-:W-:Y:S05]  /*10930*/  @!P2 BRA `(.L_x_779) ;  /* 0x000001080078a947 */ /* 0x002fea0003800000 */
.L_x_778:
[----:B------:R-:W-:Y:S05]  /*10940*/  WARPSYNC.ALL ;  /* 0x0000000000007948 */ /* 0x000fea0003800000 */
[----:B01----:R-:W-:Y:S01]  /*10950*/  VIADD R3, R2, 0x1c400 ;  /* 0x0001c40002037836 */ /* 0x003fe20000000000 */
[----:B------:R-:W-:Y:S01]  /*10960*/  R2UR UR4, R36 ;  /* 0x00000000240472ca */ /* 0x000fe200000e0000 */
[----:B------:R-:W-:Y:S01]  /*10970*/  IMAD.MOV.U32 R7, RZ, RZ, 0x40000040 ;  /* 0x40000040ff077424 */ /* 0x000fe200078e00ff */
[----:B------:R-:W-:Y:S01]  /*10980*/  WARPGROUP.ARRIVE ;  /* 0x00000000000079c5 */ /* 0x000fe20000000000 */
[----:B------:R-:W-:Y:S01]  /*10990*/  UMOV UR9, 0x40000040 ;  /* 0x4000004000097882 */ /* 0x000fe20000000000 */
[----:B------:R-:W-:Y:S01]  /*109a0*/  SHF.R.U32.HI R3, RZ, 0x4, R3 ;  /* 0x00000004ff037819 */ /* 0x000fe20000011603 */
[----:B------:R-:W-:Y:S01]  /*109b0*/  IMAD.MOV.U32 R9, RZ, RZ, 0x40000040 ;  /* 0x40000040ff097424 */ /* 0x000fe200078e00ff */
[----:B------:R-:W-:Y:S01]  /*109c0*/  R2UR UR11, R7 ;  /* 0x00000000070b72ca */ /* 0x000fe200000e0000 */
[----:B------:R-:W-:Y:S01]  /*109d0*/  IMAD.U32 R11, RZ, RZ, UR9 ;  /* 0x00000009ff0b7e24 */ /* 0x000fe2000f8e00ff */
[----:B------:R-:W-:Y:S01]  /*109e0*/  LOP3.LUT R3, R3, 0x3fff, RZ, 0xc0, !PT ;  /* 0x00003fff03037812 */ /* 0x000fe200078ec0ff */
[----:B------:R-:W-:Y:S01]  /*109f0*/  UMOV UR57, 0x40000040 ;  /* 0x4000004000397882 */ /* 0x000fe20000000000 */
[----:B------:R-:W-:Y:S01]  /*10a00*/  UMOV UR45, 0x40000040 ;  /* 0x40000040002d7882 */ /* 0x000fe20000000000 */
[----:B------:R-:W-:Y:S01]  /*10a10*/  UMOV UR49, 0x40000040 ;  /* 0x4000004000317882 */ /* 0x000fe20000000000 */
[----:B------:R-:W-:Y:S01]  /*10a20*/  LOP3.LUT R5, R3, 0x10000, RZ, 0xfc, !PT ;  /* 0x0001000003057812 */ /* 0x000fe200078efcff */
[----:B------:R-:W-:Y:S01]  /*10a30*/  ULOP3.LUT UR4, UR4, 0x10000, URZ, 0xfc, !UPT ;  /* 0x0001000004047892 */ /* 0x000fe2000f8efc3f */
[----:B------:R-:W-:Y:S01]  /*10a40*/  IMAD.MOV.U32 R7, RZ, RZ, 0x40000040 ;  /* 0x40000040ff077424 */ /* 0x000fe200078e00ff */
[----:B------:R-:W-:Y:S01]  /*10a50*/  UMOV UR53, 0x40000040 ;  /* 0x4000004000357882 */ /* 0x000fe20000000000 */
[----:B------:R-:W-:Y:S01]  /*10a60*/  IMAD.IADD R21, R233, 0x1, R150 ;  /* 0x00000001e9157824 */ /* 0x000fe200078e0296 */
[----:B------:R-:W-:Y:S01]  /*10a70*/  UIADD3 UR5, UR4, 0x2, URZ ;  /* 0x0000000204057890 */ /* 0x000fe2000fffe03f */
[----:B------:R-:W-:Y:S01]  /*10a80*/  IMAD R6, R194, 0xc00, R5 ;  /* 0x00000c00c2067824 */ /* 0x000fe200078e0205 */
[----:B------:R-:W-:Y:S01]  /*10a90*/  UIADD3 UR56, UR4, 0x406, URZ ;  /* 0x0000040604387890 */ /* 0x000fe2000fffe03f */
[----:B------:R-:W-:Y:S01]  /*10aa0*/  IMAD R21, R210, -0x80, R21 ;  /* 0xffffff80d2157824 */ /* 0x000fe200078e0215 */
[----:B------:R-:W-:Y:S01]  /*10ab0*/  UMOV UR8, UR4 ;  /* 0x0000000400087c82 */ /* 0x000fe20008000000 */
[C---:B------:R-:W-:Y:S01]  /*10ac0*/  VIADD R8, R6.reuse, 0x2 ;  /* 0x0000000206087836 */ /* 0x040fe20000000000 */
[----:B------:R-:W-:Y:S01]  /*10ad0*/  R2UR UR10, R6 ;  /* 0x00000000060a72ca */ /* 0x000fe200000e0000 */
[----:B------:R-:W-:Y:S01]  /*10ae0*/  IMAD.U32 R10, RZ, RZ, UR8 ;  /* 0x00000008ff0a7e24 */ /* 0x000fe2000f8e00ff */
[----:B------:R-:W-:Y:S01]  /*10af0*/  UIADD3 UR44, UR4, 0x800, URZ ;  /* 0x00000800042c7890 */ /* 0x000fe2000fffe03f */
[C---:B------:R-:W-:Y:S01]  /*10b00*/  ISETP.GT.AND P2, PT, R21.reuse, RZ, PT ;  /* 0x000000ff1500720c */ /* 0x040fe20003f44270 */
[----:B------:R-:W-:Y:S01]  /*10b10*/  UIADD3 UR48, UR4, 0x802, URZ ;  /* 0x0000080204307890 */ /* 0x000fe2000fffe03f */
[C---:B------:R-:W-:Y:S01]  /*10b20*/  ISETP.GT.AND P3, PT, R21.reuse, 0x1, PT ;  /* 0x000000011500780c */ /* 0x040fe20003f64270 */
[----:B------:R0:W-:Y:S01]  /*10b30*/  STL.64 [R1+0x40], R10 ;  /* 0x0000400a01007387 */ /* 0x0001e20000100a00 */
[----:B------:R-:W-:Y:S01]  /*10b40*/  UIADD3 UR52, UR4, 0x804, URZ ;  /* 0x0000080404347890 */ /* 0x000fe2000fffe03f */
[C---:B------:R-:W-:Y:S01]  /*10b50*/  ISETP.GT.AND P5, PT, R21.reuse, 0x9, PT ;  /* 0x000000091500780c */ /* 0x040fe20003fa4270 */
[----:B------:R-:W-:Y:S01]  /*10b60*/  ULDC UR36, c[0x0][0x9d8] ;  /* 0x0002760000247ab9 */ /* 0x000fe20000000800 */
[C---:B------:R-:W-:Y:S01]  /*10b70*/  ISETP.GT.AND P6, PT, R21.reuse, 0x8, PT ;  /* 0x000000081500780c */ /* 0x040fe20003fc4270 */
[----:B------:R-:W-:Y:S01]  /*10b80*/  BSSY B0, `(.L_x_780) ;  /* 0x00005b6000007945 */ /* 0x000fe20003800000 */
[----:B------:R-:W-:Y:S01]  /*10b90*/  ISETP.GT.AND P4, PT, R21, 0x10, PT ;  /* 0x000000101500780c */ /* 0x000fe20003f84270 */
[----:B------:R-:W-:Y:S01]  /*10ba0*/  HGMMA.64x128x16.F32.BF16 R24, gdesc[UR8], RZ, !UPT, gsb0 ;  /* 0x01e00000081879f0 */ /* 0x000fe2000c0018ff */
[----:B------:R-:W-:Y:S01]  /*10bb0*/  R2UR UR10, R8 ;  /* 0x00000000080a72ca */ /* 0x000fe200000e0000 */
[----:B------:R-:W-:Y:S01]  /*10bc0*/  UMOV UR8, UR5 ;  /* 0x0000000500087c82 */ /* 0x000fe20008000000 */
[----:B------:R-:W-:Y:S01]  /*10bd0*/  R2UR UR11, R9 ;  /* 0x00000000090b72ca */ /* 0x000fe200000e0000 */
[----:B------:R-:W-:Y:S01]  /*10be0*/  UMOV UR9, 0x40000040 ;  /* 0x4000004000097882 */ /* 0x000fe20000000000 */
[----:B------:R-:W-:Y:S01]  /*10bf0*/  VIADD R8, R6, 0x4 ;  /* 0x0000000406087836 */ /* 0x000fe20000000000 */
[----:B------:R-:W-:Y:S01]  /*10c00*/  UIADD3 UR5, UR4, 0x4, URZ ;  /* 0x0000000404057890 */ /* 0x000fe2000fffe03f */
[----:B------:R-:W-:Y:S01]  /*10c10*/  IMAD.MOV.U32 R9, RZ, RZ, 0x40000040 ;  /* 0x40000040ff097424 */ /* 0x000fe200078e00ff */
[----:B------:R-:W-:Y:S01]  /*10c20*/  P2R R89, PR, RZ, 0x1 ;  /* 0x00000001ff597803 */ /* 0x000fe20000000000 */
[----:B0-----:R-:W-:Y:S01]  /*10c30*/  IMAD.U32 R10, RZ, RZ, UR8 ;  /* 0x00000008ff0a7e24 */ /* 0x001fe2000f8e00ff */
[-C--:B------:R-:W-:Y:S01]  /*10c40*/  MOV R142, R151.reuse ;  /* 0x00000097008e7202 */ /* 0x080fe20000000f00 */
[----:B------:R-:W-:Y:S01]  /*10c50*/  IMAD.U32 R11, RZ, RZ, UR9 ;  /* 0x00000009ff0b7e24 */ /* 0x000fe2000f8e00ff */
[----:B------:R-:W-:Y:S01]  /*10c60*/  MOV R107, R151 ;  /* 0x00000097006b7202 */ /* 0x000fe20000000f00 */
[----:B------:R-:W-:-:S02]  /*10c70*/  IMAD.MOV.U32 R149, RZ, RZ, R151 ;  /* 0x000000ffff957224 */ /* 0x000fc400078e0097 */
[--C-:B------:R-:W-:Y:S01]  /*10c80*/  IMAD.MOV.U32 R148, RZ, RZ, R151.reuse ;  /* 0x000000ffff947224 */ /* 0x100fe200078e0097 */
[----:B------:R0:W-:Y:S01]  /*10c90*/  STL.64 [R1+0x38], R10 ;  /* 0x0000380a01007387 */ /* 0x0001e20000100a00 */
[--C-:B------:R-:W-:Y:S02]  /*10ca0*/  IMAD.MOV.U32 R147, RZ, RZ, R151.reuse ;  /* 0x000000ffff937224 */ /* 0x100fe400078e0097 */
[--C-:B------:R-:W-:Y:S02]  /*10cb0*/  IMAD.MOV.U32 R146, RZ, RZ, R151.reuse ;  /* 0x000000ffff927224 */ /* 0x100fe400078e0097 */
[--C-:B------:R-:W-:Y:S02]  /*10cc0*/  IMAD.MOV.U32 R145, RZ, RZ, R151.reuse ;  /* 0x000000ffff917224 */ /* 0x100fe400078e0097 */
[--C-:B-----5:R-:W-:Y:S02]  /*10cd0*/  IMAD.MOV.U32 R144, RZ, RZ, R151.reuse ;  /* 0x000000ffff907224 */ /* 0x120fe400078e0097 */
        /* <DEDUP_REMOVED lines=31> */
[----:B------:R-:W-:Y:S01]  /*10ed0*/  IMAD.MOV.U32 R91, RZ, RZ, R151 ;  /* 0x000000ffff5b7224 */ /* 0x000fe200078e0097 */
[----:B------:R-:W-:Y:S02]  /*10ee0*/  WARPGROUP.DEPBAR.LE gsb0, 0x0 ;  /* 0x00008000000079c5 */ /* 0x000fe40000010000 */
[----:B------:R-:W-:-:S06]  /*10ef0*/  WARPGROUP.ARRIVE ;  /* 0x00000000000079c5 */ /* 0x000fcc0000000000 */
[----:B------:R-:W-:Y:S01]  /*10f00*/  HGMMA.64x128x16.F32.BF16 R24, gdesc[UR8], R24, gsb0 ;  /* 0x01e00000081879f0 */ /* 0x000fe20008001818 */
[----:B------:R-:W-:Y:S01]  /*10f10*/  R2UR UR10, R8 ;  /* 0x00000000080a72ca */ /* 0x000fe200000e0000 */
[----:B------:R-:W-:Y:S01]  /*10f20*/  UMOV UR8, UR5 ;  /* 0x0000000500087c82 */ /* 0x000fe20008000000 */
[----:B------:R-:W-:Y:S01]  /*10f30*/  R2UR UR11, R9 ;  /* 0x00000000090b72ca */ /* 0x000fe200000e0000 */
[----:B------:R-:W-:Y:S01]  /*10f40*/  UMOV UR9, 0x40000040 ;  /* 0x4000004000097882 */ /* 0x000fe20000000000 */
[----:B------:R-:W-:Y:S01]  /*10f50*/  VIADD R8, R6, 0x6 ;  /* 0x0000000606087836 */ /* 0x000fe20000000000 */
[----:B------:R-:W-:Y:S01]  /*10f60*/  UIADD3 UR5, UR4, 0x6, URZ ;  /* 0x0000000604057890 */ /* 0x000fe2000fffe03f */
[----:B------:R-:W-:Y:S02]  /*10f70*/  IMAD.MOV.U32 R9, RZ, RZ, 0x40000040 ;  /* 0x40000040ff097424 */ /* 0x000fe400078e00ff */
[----:B0-----:R-:W-:Y:S02]  /*10f80*/  IMAD.U32 R10, RZ, RZ, UR8 ;  /* 0x00000008ff0a7e24 */ /* 0x001fe4000f8e00ff */
[----:B------:R-:W-:-:S05]  /*10f90*/  IMAD.U32 R11, RZ, RZ, UR9 ;  /* 0x00000009ff0b7e24 */ /* 0x000fca000f8e00ff */
[----:B------:R0:W-:Y:S01]  /*10fa0*/  STL.64 [R1+0x30], R10 ;  /* 0x0000300a01007387 */ /* 0x0001e20000100a00 */
        /* <DEDUP_REMOVED lines=22> */
[----:B------:R-:W-:Y:S01]  /*11110*/  IMAD.MOV.U32 R9, RZ, RZ, 0x40000040 ;  /* 0x40000040ff097424 */ /* 0x000fe200078e00ff */
[----:B0-----:R-:W-:Y:S01]  /*11120*/  MOV R10, UR8 ;  /* 0x00000008000a7c02 */ /* 0x001fe20008000f00 */
        /* <DEDUP_REMOVED lines=12> */
[----:B------:R-:W-:Y:S01]  /*111f0*/  UIADD3 UR4, UR4, 0x806, URZ ;  /* 0x0000080604047890 */ /* 0x000fe2000fffe03f */
        /* <DEDUP_REMOVED lines=11> */
[----:B------:R-:W-:Y:S01]  /*112b0*/  ULDC UR5, c[0x0][0x988] ;  /* 0x0002620000057ab9 */ /* 0x000fe20000000800 */
[----:B------:R-:W-:Y:S02]  /*112c0*/  IMAD.MOV.U32 R9, RZ, RZ, 0x40000040 ;  /* 0x40000040ff097424 */ /* 0x000fe400078e00ff */
[----:B0-----:R-:W-:Y:S01]  /*112d0*/  IMAD.U32 R10, RZ, RZ, UR8 ;  /* 0x00000008ff0a7e24 */ /* 0x001fe2000f8e00ff */
[----:B------:R-:W-:Y:S01]  /*112e0*/  R2UR UR58, R8 ;  /* 0x00000000083a72ca */ /* 0x000fe200000e0000 */
[----:B------:R-:W-:Y:S01]  /*112f0*/  VIADD R8, R6, 0x800 ;  /* 0x0000080006087836 */ /* 0x000fe20000000000 */
[----:B------:R-:W-:Y:S01]  /*11300*/  R2UR UR59, R9 ;  /* 0x00000000093b72ca */ /* 0x000fe200000e0000 */
[----:B------:R-:W-:-:S02]  /*11310*/  IMAD.MOV.U32 R9, RZ, RZ, 0x40000040 ;  /* 0x40000040ff097424 */ /* 0x000fc400078e00ff */
[----:B------:R-:W-:Y:S01]  /*11320*/  IMAD.U32 R11, RZ, RZ, UR9 ;  /* 0x00000009ff0b7e24 */ /* 0x000fe2000f8e00ff */
[----:B------:R-:W-:Y:S01]  /*11330*/  R2UR UR46, R8 ;  /* 0x00000000082e72ca */ /* 0x000fe200000e0000 */
[----:B------:R-:W-:Y:S01]  /*11340*/  VIADD R8, R6, 0x802 ;  /* 0x0000080206087836 */ /* 0x000fe20000000000 */
[----:B------:R-:W-:Y:S01]  /*11350*/  R2UR UR47, R9 ;  /* 0x00000000092f72ca */ /* 0x000fe200000e0000 */
[----:B------:R-:W-:Y:S01]  /*11360*/  IMAD.MOV.U32 R9, RZ, RZ, 0x40000040 ;  /* 0x40000040ff097424 */ /* 0x000fe200078e00ff */
[----:B------:R-:W-:Y:S02]  /*11370*/  STL.64 [R1+0x10], R10 ;  /* 0x0000100a01007387 */ /* 0x000fe40000100a00 */
[----:B------:R-:W-:Y:S01]  /*11380*/  R2UR UR50, R8 ;  /* 0x00000000083272ca */ /* 0x000fe200000e0000 */
[----:B------:R-:W-:Y:S01]  /*11390*/  VIADD R8, R6, 0x804 ;  /* 0x0000080406087836 */ /* 0x000fe20000000000 */
[----:B------:R-:W-:Y:S01]  /*113a0*/  R2UR UR51, R9 ;  /* 0x00000000093372ca */ /* 0x000fe200000e0000 */
[----:B------:R-:W-:-:S02]  /*113b0*/  IMAD.MOV.U32 R9, RZ, RZ, 0x40000040 ;  /* 0x40000040ff097424 */ /* 0x000fc400078e00ff */
[----:B------:R-:W-:Y:S01]  /*113c0*/  VIADD R6, R6, 0x806 ;  /* 0x0000080606067836 */ /* 0x000fe20000000000 */
[----:B------:R-:W-:Y:S02]  /*113d0*/  R2UR UR54, R8 ;  /* 0x00000000083672ca */ /* 0x000fe400000e0000 */
[----:B------:R-:W-:Y:S01]  /*113e0*/  R2UR UR55, R9 ;  /* 0x00000000093772ca */ /* 0x000fe200000e0000 */
[----:B------:R-:W-:Y:S02]  /*113f0*/  WARPGROUP.DEPBAR.LE gsb0, 0x0 ;  /* 0x00008000000079c5 */ /* 0x000fe40000010000 */
[----:B------:R-:W-:-:S06]  /*11400*/  WARPGROUP.ARRIVE ;  /* 0x00000000000079c5 */ /* 0x000fcc0000000000 */
[----:B------:R-:W-:Y:S01]  /*11410*/  HGMMA.64x128x16.F32.BF16 R24, gdesc[UR8], R24, gsb0 ;  /* 0x01e00000081879f0 */ /* 0x000fe20008001818 */
[----:B------:R-:W-:Y:S01]  /*11420*/  R2UR UR10, R6 ;  /* 0x00000000060a72ca */ /* 0x000fe200000e0000 */
[----:B------:R-:W-:Y:S01]  /*11430*/  UMOV UR8, UR4 ;  /* 0x0000000400087c82 */ /* 0x000fe20008000000 */
[----:B------:R-:W-:Y:S01]  /*11440*/  R2UR UR11, R7 ;  /* 0x00000000070b72ca */ /* 0x000fe200000e0000 */
[----:B------:R-:W-:Y:S01]  /*11450*/  UMOV UR9, 0x40000040 ;  /* 0x4000004000097882 */ /* 0x000fe20000000000 */
[----:B------:R-:W-:Y:S01]  /*11460*/  IMAD.U32 R6, RZ, RZ, UR8 ;  /* 0x00000008ff067e24 */ /* 0x000fe2000f8e00ff */
[----:B------:R-:W-:Y:S01]  /*11470*/  ULDC UR4, c[0x0][0x9d8] ;  /* 0x0002760000047ab9 */ /* 0x000fe20000000800 */
[----:B------:R-:W-:-:S05]  /*11480*/  IMAD.U32 R7, RZ, RZ, UR9 ;  /* 0x00000009ff077e24 */ /* 0x000fca000f8e00ff */
[----:B------:R0:W-:Y:S01]  /*11490*/  STL.64 [R1], R6 ;  /* 0x0000000601007387 */ /* 0x0001e20000100a00 */
[----:B------:R-:W-:Y:S02]  /*114a0*/  WARPGROUP.DEPBAR.LE gsb0, 0x0 ;  /* 0x00008000000079c5 */ /* 0x000fe40000010000 */
[----:B------:R-:W-:-:S06]  /*114b0*/  WARPGROUP.ARRIVE ;  /* 0x00000000000079c5 */ /* 0x000fcc0000000000 */
[----:B------:R-:W-:Y:S01]  /*114c0*/  HGMMA.64x128x16.F32.BF16 R24, gdesc[UR56], R24, gsb0 ;  /* 0x01e00000381879f0 */ /* 0x000fe20008001818 */
[----:B------:R-:W-:Y:S02]  /*114d0*/  ULDC UR58, c[0x0][0x988] ;  /* 0x00026200003a7ab9 */ /* 0x000fe40000000800 */
        /* <DEDUP_REMOVED lines=14> */
[----:B0-----:R-:W-:Y:S01]  /*115c0*/  FMUL.FTZ R6, R25, UR4 ;  /* 0x0000000419067c20 */ /* 0x001fe20008410000 */
        /* <DEDUP_REMOVED lines=21> */
[----:B0-----:R-:W-:Y:S01]  /*11720*/  FSEL R14, R3, -INF , P2 ;  /* 0xff800000030e7808 */ /* 0x001fe20001000000 */
[----:B------:R-:W-:Y:S01]  /*11730*/  FMUL.FTZ R35, R35, UR4 ;  /* 0x0000000423237c20 */ /* 0x000fe20008410000 */
[----:B------:R-:W-:Y:S01]  /*11740*/  FMUL.FTZ R62, R62, UR4 ;  /* 0x000000043e3e7c20 */ /* 0x000fe20008410000 */
[----:B------:R-:W-:Y:S01]  /*11750*/  FMUL.FTZ R38, R38, UR4 ;  /* 0x0000000426267c20 */ /* 0x000fe20008410000 */
[----:B------:R-:W-:Y:S01]  /*11760*/  FMUL.FTZ R41, R57, UR4 ;  /* 0x0000000439297c20 */ /* 0x000fe20008410000 */
[----:B------:R-:W-:Y:S01]  /*11770*/  FMUL.FTZ R66, R66, UR4 ;  /* 0x0000000442427c20 */ /* 0x000fe20008410000 */
[----:B------:R-:W-:Y:S01]  /*11780*/  FMUL.FTZ R29, R45, UR4 ;  /* 0x000000042d1d7c20 */ /* 0x000fe20008410000 */
[----:B------:R-:W-:Y:S01]  /*11790*/  MUFU.TANH R7, R7 ;  /* 0x0000000700077308 */ /* 0x000fe20000002400 */
[----:B-1----:R-:W-:Y:S01]  /*117a0*/  FSEL R15, R6, -INF , P3 ;  /* 0xff800000060f7808 */ /* 0x002fe20001800000 */
        /* <DEDUP_REMOVED lines=23> */
[----:B0-----:R-:W-:Y:S01]  /*11920*/  FSEL R4, R4, -INF , P2 ;  /* 0xff80000004047808 */ /* 0x001fe20001000000 */
[----:B------:R-:W-:Y:S01]  /*11930*/  FMUL.FTZ R85, R85, UR4 ;  /* 0x0000000455557c20 */ /* 0x000fe20008410000 */
[----:B------:R-:W-:Y:S01]  /*11940*/  ISETP.GT.AND P2, PT, R21, 0x11, PT ;  /* 0x000000111500780c */ /* 0x000fe20003f44270 */
[----:B------:R-:W-:Y:S01]  /*11950*/  FMUL.FTZ R79, R79, UR4 ;  /* 0x000000044f4f7c20 */ /* 0x000fe20008410000 */
[----:B------:R-:W-:Y:S01]  /*11960*/  FMUL.FTZ R82, R82, UR4 ;  /* 0x0000000452527c20 */ /* 0x000fe20008410000 */
[----:B------:R-:W-:Y:S01]  /*11970*/  FMUL.FTZ R83, R83, UR4 ;  /* 0x0000000453537c20 */ /* 0x000fe20008410000 */
[----:B------:R-:W-:Y:S01]  /*11980*/  FMUL.FTZ R86, R86, UR4 ;  /* 0x0000000456567c20 */ /* 0x000fe20008410000 */
[----:B------:R-:W-:Y:S01]  /*11990*/  MUFU.TANH R13, R13 ;  /* 0x0000000d000d7308 */ /* 0x000fe20000002400 */
[----:B------:R-:W-:-:S07]  /*119a0*/  FMUL.FTZ R87, R87, UR4 ;  /* 0x0000000457577c20 */ /* 0x000fce0008410000 */
[----:B------:R0:W-:Y:S01]  /*119b0*/  MUFU.TANH R28, R43 ;  /* 0x0000002b001c7308 */ /* 0x0001e20000002400 */
[----:B-1----:R-:W-:Y:S02]  /*119c0*/  FSEL R3, R8, -INF , P3 ;  /* 0xff80000008037808 */ /* 0x002fe40001800000 */
[----:B------:R-:W-:-:S05]  /*119d0*/  ISETP.GT.AND P3, PT, R21, 0x18, PT ;  /* 0x000000181500780c */ /* 0x000fca0003f64270 */
[----:B------:R-:W1:Y:S01]  /*119e0*/  MUFU.TANH R30, R30 ;  /* 0x0000001e001e7308 */ /* 0x000e620000002400 */
[----:B0-----:R-:W-:-:S07]  /*119f0*/  FMUL.FTZ R43, R56, UR4 ;  /* 0x00000004382b7c20 */ /* 0x001fce0008410000 */
[----:B------:R-:W-:Y:S08]  /*11a00*/  MUFU.TANH R26, R42 ;  /* 0x0000002a001a7308 */ /* 0x000ff00000002400 */
[----:B------:R0:W-:Y:S01]  /*11a10*/  MUFU.TANH R56, R58 ;  /* 0x0000003a00387308 */ /* 0x0001e20000002400 */
[----:B-1----:R-:W-:-:S07]  /*11a20*/  FSEL R6, R30, -INF , P6 ;  /* 0xff8000001e067808 */ /* 0x002fce0003000000 */
[----:B------:R-:W-:Y:S01]  /*11a30*/  MUFU.TANH R36, R36 ;  /* 0x0000002400247308 */ /* 0x000fe20000002400 */
[----:B0-----:R-:W-:Y:S02]  /*11a40*/  FSEL R58, R9, -INF , P5 ;  /* 0xff800000093a7808 */ /* 0x001fe40002800000 */
[----:B------:R-:W-:-:S05]  /*11a50*/  FMNMX.FTZ R9, R14, R15, !PT ;  /* 0x0000000f0e097209 */ /* 0x000fca0007810000 */
[----:B------:R0:W-:Y:S08]  /*11a60*/  MUFU.TANH R42, R54 ;  /* 0x00000036002a7308 */ /* 0x0001f00000002400 */
[----:B------:R1:W2:Y:S01]  /*11a70*/  MUFU.TANH R10, R31 ;  /* 0x0000001f000a7308 */ /* 0x0002a20000002400 */
[----:B0-----:R-:W-:Y:S02]  /*11a80*/  FSEL R54, R7, -INF , P6 ;  /* 0xff80000007367808 */ /* 0x001fe40003000000 */
[----:B------:R-:W-:-:S02]  /*11a90*/  ISETP.GT.AND P6, PT, R21, 0x19, PT ;  /* 0x000000191500780c */ /* 0x000fc40003fc4270 */
[----:B------:R-:W-:-:S03]  /*11aa0*/  FMNMX.FTZ R9, R54, R9, !PT ;  /* 0x0000000936097209 */ /* 0x000fc60007810000 */
[----:B------:R-:W0:Y:S01]  /*11ab0*/  MUFU.TANH R25, R25 ;  /* 0x0000001900197308 */ /* 0x000e220000002400 */
[----:B------:R-:W-:Y:S01]  /*11ac0*/  FMNMX.FTZ R9, R58, R9, !PT ;  /* 0x000000093a097209 */ /* 0x000fe20007810000 */
[----:B-1----:R-:W-:-:S06]  /*11ad0*/  FMUL.FTZ R31, R44, UR4 ;  /* 0x000000042c1f7c20 */ /* 0x002fcc0008410000 */
[----:B------:R-:W1:Y:S01]  /*11ae0*/  MUFU.TANH R34, R34 ;  /* 0x0000002200227308 */ /* 0x000e620000002400 */
[----:B--2---:R-:W-:Y:S02]  /*11af0*/  FSEL R8, R10, -INF , P5 ;  /* 0xff8000000a087808 */ /* 0x004fe40002800000 */
[----:B------:R-:W-:-:S04]  /*11b00*/  ISETP.GT.AND P5, PT, R21, 0x20, PT ;  /* 0x000000201500780c */ /* 0x000fc80003fa4270 */
[----:B------:R-:W-:Y:S01]  /*11b10*/  FSEL R26, R26, -INF , P5 ;  /* 0xff8000001a1a7808 */ /* 0x000fe20002800000 */
[----:B------:R2:W-:Y:S01]  /*11b20*/  MUFU.TANH R32, R47 ;  /* 0x0000002f00207308 */ /* 0x0005e20000002400 */
[----:B0-----:R-:W-:-:S07]  /*11b30*/  FSEL R68, R25, -INF , P6 ;  /* 0xff80000019447808 */ /* 0x001fce0003000000 */
[----:B------:R-:W-:Y:S01]  /*11b40*/  MUFU.TANH R40, R40 ;  /* 0x0000002800287308 */ /* 0x000fe20000002400 */
[----:B--2---:R-:W-:Y:S01]  /*11b50*/  FMUL.FTZ R47, R60, UR4 ;  /* 0x000000043c2f7c20 */ /* 0x004fe20008410000 */
[----:B------:R-:W-:Y:S02]  /*11b60*/  FSEL R60, R11, -INF , P4 ;  /* 0xff8000000b3c7808 */ /* 0x000fe40002000000 */
[----:B-1----:R-:W-:Y:S02]  /*11b70*/  FSEL R10, R34, -INF , P4 ;  /* 0xff800000220a7808 */ /* 0x002fe40002000000 */
[----:B------:R-:W-:Y:S02]  /*11b80*/  FMNMX.FTZ R9, R60, R9, !PT ;  /* 0x000000093c097209 */ /* 0x000fe40007810000 */
[----:B------:R0:W1:Y:S01]  /*11b90*/  MUFU.TANH R12, R35 ;  /* 0x00000023000c7308 */ /* 0x0000620000002400 */
[----:B------:R-:W-:-:S04]  /*11ba0*/  ISETP.GT.AND P4, PT, R21, 0x21, PT ;  /* 0x000000211500780c */ /* 0x000fc80003f84270 */
[----:B------:R-:W-:-:S03]  /*11bb0*/  FSEL R28, R28, -INF , P4 ;  /* 0xff8000001c1c7808 */ /* 0x000fc60002000000 */
[----:B------:R-:W2:Y:S01]  /*11bc0*/  MUFU.TANH R27, R27 ;  /* 0x0000001b001b7308 */ /* 0x000ea20000002400 */
[----:B0-----:R-:W-:Y:S01]  /*11bd0*/  FMUL.FTZ R35, R48, UR4 ;  /* 0x0000000430237c20 */ /* 0x001fe20008410000 */
[----:B------:R-:W-:-:S06]  /*11be0*/  FMUL.FTZ R48, R63, UR4 ;  /* 0x000000043f307c20 */ /* 0x000fcc0008410000 */
[----:B------:R0:W-:Y:S01]  /*11bf0*/  MUFU.TANH R57, R62 ;  /* 0x0000003e00397308 */ /* 0x0001e20000002400 */
[----:B-1----:R-:W-:-:S07]  /*11c00*/  FSEL R12, R12, -INF , P2 ;  /* 0xff8000000c0c7808 */ /* 0x002fce0001000000 */
[----:B------:R-:W1:Y:S01]  /*11c10*/  MUFU.TANH R20, R38 ;  /* 0x0000002600147308 */ /* 0x000e620000002400 */
[----:B0-----:R-:W-:Y:S02]  /*11c20*/  FSEL R62, R13, -INF , P2 ;  /* 0xff8000000d3e7808 */ /* 0x001fe40001000000 */
[----:B------:R-:W-:Y:S02]  /*11c30*/  ISETP.GT.AND P2, PT, R21, 0x28, PT ;  /* 0x000000281500780c */ /* 0x000fe40003f44270 */
[----:B------:R-:W-:Y:S02]  /*11c40*/  FMNMX.FTZ R9, R62, R9, !PT ;  /* 0x000000093e097209 */ /* 0x000fe40007810000 */
[----:B--2---:R-:W-:Y:S01]  /*11c50*/  FSEL R88, R27, -INF , P4 ;  /* 0xff8000001b587808 */ /* 0x004fe20002000000 */
[----:B------:R-:W0:Y:S01]  /*11c60*/  MUFU.TANH R31, R31 ;  /* 0x0000001f001f7308 */ /* 0x000e220000002400 */
[----:B------:R-:W-:-:S07]  /*11c70*/  ISETP.GT.AND P4, PT, R21, 0x38, PT ;  /* 0x000000381500780c */ /* 0x000fce0003f84270 */
[----:B------:R2:W-:Y:S01]  /*11c80*/  MUFU.TANH R61, R66 ;  /* 0x00000042003d7308 */ /* 0x0005e20000002400 */
[----:B-1----:R-:W-:-:S07]  /*11c90*/  FSEL R20, R20, -INF , P3 ;  /* 0xff80000014147808 */ /* 0x002fce0001800000 */
[----:B------:R1:W3:Y:S01]  /*11ca0*/  MUFU.TANH R24, R39 ;  /* 0x0000002700187308 */ /* 0x0002e20000002400 */
[----:B--2---:R-:W-:Y:S02]  /*11cb0*/  FSEL R66, R36, -INF , P3 ;  /* 0xff80000024427808 */ /* 0x004fe40001800000 */
[----:B------:R-:W-:Y:S02]  /*11cc0*/  ISETP.GT.AND P3, PT, R21, 0x29, PT ;  /* 0x000000291500780c */ /* 0x000fe40003f64270 */
[----:B------:R-:W-:Y:S02]  /*11cd0*/  FMNMX.FTZ R9, R66, R9, !PT ;  /* 0x0000000942097209 */ /* 0x000fe40007810000 */
[----:B0-----:R-:W-:Y:S01]  /*11ce0*/  FSEL R90, R31, -INF , P2 ;  /* 0xff8000001f5a7808 */ /* 0x001fe20001000000 */
[----:B------:R-:W0:Y:S01]  /*11cf0*/  MUFU.TANH R29, R29 ;  /* 0x0000001d001d7308 */ /* 0x000e220000002400 */
[----:B------:R-:W-:Y:S01]  /*11d00*/  FMNMX.FTZ R9, R68, R9, !PT ;  /* 0x0000000944097209 */ /* 0x000fe20007810000 */
[----:B-1----:R-:W-:Y:S01]  /*11d10*/  FMUL.FTZ R39, R52, UR4 ;  /* 0x0000000434277c20 */ /* 0x002fe20008410000 */
[----:B------:R-:W-:Y:S01]  /*11d20*/  FSEL R32, R32, -INF , P3 ;  /* 0xff80000020207808 */ /* 0x000fe20001800000 */
[----:B------:R-:W-:-:S04]  /*11d30*/  FMUL.FTZ R52, R67, UR4 ;  /* 0x0000000443347c20 */ /* 0x000fc80008410000 */
[----:B------:R-:W1:Y:S01]  /*11d40*/  MUFU.TANH R35, R35 ;  /* 0x0000002300237308 */ /* 0x000e620000002400 */
[----:B---3--:R-:W-:Y:S02]  /*11d50*/  FSEL R24, R24, -INF , P6 ;  /* 0xff80000018187808 */ /* 0x008fe40003000000 */
[----:B------:R-:W-:-:S05]  /*11d60*/  ISETP.GT.AND P6, PT, R21, 0x30, PT ;  /* 0x000000301500780c */ /* 0x000fca0003fc4270 */
[----:B------:R2:W-:Y:S01]  /*11d70*/  MUFU.TANH R7, R70 ;  /* 0x0000004600077308 */ /* 0x0005e20000002400 */
[----:B0-----:R-:W-:Y:S02]  /*11d80*/  FSEL R92, R29, -INF , P3 ;  /* 0xff8000001d5c7808 */ /* 0x001fe40001800000 */
[----:B------:R-:W-:-:S05]  /*11d90*/  ISETP.GT.AND P3, PT, R21, 0x40, PT ;  /* 0x000000401500780c */ /* 0x000fca0003f64270 */
[----:B------:R-:W0:Y:S01]  /*11da0*/  MUFU.TANH R33, R33 ;  /* 0x0000002100217308 */ /* 0x000e220000002400 */
[----:B--2---:R-:W-:Y:S02]  /*11db0*/  FSEL R70, R40, -INF , P5 ;  /* 0xff80000028467808 */ /* 0x004fe40002800000 */
[----:B------:R-:W-:Y:S02]  /*11dc0*/  ISETP.GT.AND P5, PT, R21, 0x31, PT ;  /* 0x000000311500780c */ /* 0x000fe40003fa4270 */
[----:B------:R-:W-:Y:S02]  /*11dd0*/  FMNMX.FTZ R9, R70, R9, !PT ;  /* 0x0000000946097209 */ /* 0x000fe40007810000 */
[----:B-1----:R-:W-:Y:S01]  /*11de0*/  FSEL R94, R35, -INF , P6 ;  /* 0xff800000235e7808 */ /* 0x002fe20003000000 */
[----:B------:R-:W1:Y:S01]  /*11df0*/  MUFU.TANH R46, R46 ;  /* 0x0000002e002e7308 */ /* 0x000e620000002400 */
[----:B------:R-:W-:-:S04]  /*11e00*/  FMNMX.FTZ R9, R88, R9, !PT ;  /* 0x0000000958097209 */ /* 0x000fc80007810000 */
[----:B------:R-:W-:-:S03]  /*11e10*/  FMNMX.FTZ R9, R90, R9, !PT ;  /* 0x000000095a097209 */ /* 0x000fc60007810000 */
[----:B------:R-:W2:Y:S01]  /*11e20*/  MUFU.TANH R39, R39 ;  /* 0x0000002700277308 */ /* 0x000ea20000002400 */
[----:B------:R-:W-:Y:S02]  /*11e30*/  FMNMX.FTZ R9, R92, R9, !PT ;  /* 0x000000095c097209 */ /* 0x000fe40007810000 */
[----:B0-----:R-:W-:Y:S02]  /*11e40*/  FSEL R96, R33, -INF , P5 ;  /* 0xff80000021607808 */ /* 0x001fe40002800000 */
[----:B------:R-:W-:-:S03]  /*11e50*/  FMNMX.FTZ R9, R94, R9, !PT ;  /* 0x000000095e097209 */ /* 0x000fc60007810000 */
[----:B------:R-:W0:Y:S01]  /*11e60*/  MUFU.TANH R37, R37 ;  /* 0x0000002500257308 */ /* 0x000e220000002400 */
[----:B-1----:R-:W-:Y:S02]  /*11e70*/  FSEL R30, R46, -INF , P2 ;  /* 0xff8000002e1e7808 */ /* 0x002fe40001000000 */
[----:B------:R-:W-:Y:S02]  /*11e80*/  ISETP.GT.AND P2, PT, R21, 0x39, PT ;  /* 0x000000391500780c */ /* 0x000fe40003f44270 */
[----:B------:R-:W-:-:S03]  /*11e90*/  FMNMX.FTZ R9, R96, R9, !PT ;  /* 0x0000000960097209 */ /* 0x000fc60007810000 */
[----:B------:R-:W1:Y:S01]  /*11ea0*/  MUFU.TANH R50, R50 ;  /* 0x0000003200327308 */ /* 0x000e620000002400 */
[----:B--2---:R-:W-:-:S04]  /*11eb0*/  FSEL R98, R39, -INF , P4 ;  /* 0xff80000027627808 */ /* 0x004fc80002000000 */
[----:B------:R-:W-:-:S03]  /*11ec0*/  FMNMX.FTZ R9, R98, R9, !PT ;  /* 0x0000000962097209 */ /* 0x000fc60007810000 */
[----:B------:R-:W2:Y:S01]  /*11ed0*/  MUFU.TANH R43, R43 ;  /* 0x0000002b002b7308 */ /* 0x000ea20000002400 */
[----:B0-----:R-:W-:-:S04]  /*11ee0*/  FSEL R100, R37, -INF , P2 ;  /* 0xff80000025647808 */ /* 0x001fc80001000000 */
[----:B------:R-:W-:Y:S01]  /*11ef0*/  FMNMX.FTZ R11, R100, R9, !PT ;  /* 0x00000009640b7209 */ /* 0x000fe20007810000 */
[----:B------:R-:W-:Y:S02]  /*11f00*/  FMUL.FTZ R9, R78, UR4 ;  /* 0x000000044e097c20 */ /* 0x000fe40008410000 */
[----:B------:R0:W3:Y:S01]  /*11f10*/  MUFU.TANH R38, R51 ;  /* 0x0000003300267308 */ /* 0x0000e20000002400 */
[----:B-1----:R-:W-:Y:S02]  /*11f20*/  FSEL R34, R50, -INF , P6 ;  /* 0xff80000032227808 */ /* 0x002fe40003000000 */
[----:B------:R-:W-:-:S05]  /*11f30*/  ISETP.GT.AND P6, PT, R21, 0x41, PT ;  /* 0x000000411500780c */ /* 0x000fca0003fc4270 */
[----:B------:R-:W1:Y:S01]  /*11f40*/  MUFU.TANH R41, R41 ;  /* 0x0000002900297308 */ /* 0x000e620000002400 */
[----:B0-----:R-:W-:Y:S01]  /*11f50*/  FMUL.FTZ R51, R64, UR4 ;  /* 0x0000000440337c20 */ /* 0x001fe20008410000 */
[----:B--2---:R-:W-:-:S04]  /*11f60*/  FSEL R102, R43, -INF , P3 ;  /* 0xff8000002b667808 */ /* 0x004fc80001800000 */
[----:B------:R-:W-:Y:S02]  /*11f70*/  FMNMX.FTZ R11, R102, R11, !PT ;  /* 0x0000000b660b7209 */ /* 0x000fe40007810000 */
[----:B------:R-:W0:Y:S01]  /*11f80*/  MUFU.TANH R47, R47 ;  /* 0x0000002f002f7308 */ /* 0x000e220000002400 */
[----:B---3--:R-:W-:Y:S02]  /*11f90*/  FSEL R36, R38, -INF , P5 ;  /* 0xff80000026247808 */ /* 0x008fe40002800000 */
[C---:B------:R-:W-:Y:S02]  /*11fa0*/  ISETP.GT.AND P5, PT, R21.reuse, 0x48, PT ;  /* 0x000000481500780c */ /* 0x040fe40003fa4270 */
[----:B------:R-:W-:Y:S02]  /*11fb0*/  FSEL R38, R42, -INF , P4 ;  /* 0xff8000002a267808 */ /* 0x000fe40002000000 */
[----:B------:R-:W-:Y:S01]  /*11fc0*/  ISETP.GT.AND P4, PT, R21, 0x49, PT ;  /* 0x000000491500780c */ /* 0x000fe20003f84270 */
[----:B------:R2:W3:Y:S01]  /*11fd0*/  MUFU.TANH R44, R55 ;  /* 0x00000037002c7308 */ /* 0x0004e20000002400 */
[----:B-1----:R-:W-:-:S02]  /*11fe0*/  FSEL R104, R41, -INF , P6 ;  /* 0xff80000029687808 */ /* 0x002fc40003000000 */
[----:B------:R-:W-:Y:S02]  /*11ff0*/  FSEL R42, R56, -INF , P3 ;  /* 0xff800000382a7808 */ /* 0x000fe40001800000 */
[----:B------:R-:W-:Y:S02]  /*12000*/  FMNMX.FTZ R11, R104, R11, !PT ;  /* 0x0000000b680b7209 */ /* 0x000fe40007810000 */
[----:B------:R-:W-:Y:S01]  /*12010*/  ISETP.GT.AND P3, PT, R21, 0x51, PT ;  /* 0x000000511500780c */ /* 0x000fe20003f64270 */
[----:B------:R-:W1:Y:S01]  /*12020*/  MUFU.TANH R45, R45 ;  /* 0x0000002d002d7308 */ /* 0x000e620000002400 */
[----:B--2---:R-:W-:Y:S01]  /*12030*/  FMUL.FTZ R55, R69, UR4 ;  /* 0x0000000445377c20 */ /* 0x004fe20008410000 */
[----:B0-----:R-:W-:Y:S02]  /*12040*/  FSEL R78, R47, -INF , P5 ;  /* 0xff8000002f4e7808 */ /* 0x001fe40002800000 */
[----:B------:R-:W-:Y:S02]  /*12050*/  FSEL R46, R57, -INF , P5 ;  /* 0xff800000392e7808 */ /* 0x000fe40002800000 */
[----:B------:R-:W-:Y:S01]  /*12060*/  FMNMX.FTZ R13, R78, R11, !PT ;  /* 0x0000000b4e0d7209 */ /* 0x000fe20007810000 */
[----:B------:R-:W-:Y:S01]  /*12070*/  FMUL.FTZ R11, R80, UR4 ;  /* 0x00000004500b7c20 */ /* 0x000fe20008410000 */
[----:B------:R-:W0:Y:S01]  /*12080*/  MUFU.TANH R51, R51 ;  /* 0x0000003300337308 */ /* 0x000e220000002400 */
[----:B---3--:R-:W-:-:S02]  /*12090*/  FSEL R40, R44, -INF , P2 ;  /* 0xff8000002c287808 */ /* 0x008fc40001000000 */
[C---:B------:R-:W-:Y:S02]  /*120a0*/  ISETP.GT.AND P2, PT, R21.reuse, 0x50, PT ;  /* 0x000000501500780c */ /* 0x040fe40003f44270 */
[----:B------:R-:W-:Y:S02]  /*120b0*/  ISETP.GT.AND P5, PT, R21, 0x59, PT ;  /* 0x000000591500780c */ /* 0x000fe40003fa4270 */
[----:B------:R-:W-:Y:S01]  /*120c0*/  FSEL R50, R61, -INF , P2 ;  /* 0xff8000003d327808 */ /* 0x000fe20001000000 */
[----:B------:R-:W2:Y:S01]  /*120d0*/  MUFU.TANH R59, R59 ;  /* 0x0000003b003b7308 */ /* 0x000ea20000002400 */
[----:B-1----:R-:W-:-:S04]  /*120e0*/  FSEL R106, R45, -INF , P4 ;  /* 0xff8000002d6a7808 */ /* 0x002fc80002000000 */
[----:B------:R-:W-:-:S03]  /*120f0*/  FMNMX.FTZ R13, R106, R13, !PT ;  /* 0x0000000d6a0d7209 */ /* 0x000fc60007810000 */
[----:B------:R-:W1:Y:S01]  /*12100*/  MUFU.TANH R49, R49 ;  /* 0x0000003100317308 */ /* 0x000e620000002400 */
[----:B0-----:R-:W-:Y:S02]  /*12110*/  FSEL R80, R51, -INF , P2 ;  /* 0xff80000033507808 */ /* 0x001fe40001000000 */
[----:B------:R-:W-:Y:S02]  /*12120*/  ISETP.GT.AND P2, PT, R21, 0x68, PT ;  /* 0x000000681500780c */ /* 0x000fe40003f44270 */
[----:B------:R-:W-:-:S03]  /*12130*/  FMNMX.FTZ R13, R80, R13, !PT ;  /* 0x0000000d500d7209 */ /* 0x000fc60007810000 */
[----:B------:R-:W0:Y:S01]  /*12140*/  MUFU.TANH R53, R53 ;  /* 0x0000003500357308 */ /* 0x000e220000002400 */
[----:B--2---:R-:W-:Y:S02]  /*12150*/  FSEL R44, R59, -INF , P6 ;  /* 0xff8000003b2c7808 */ /* 0x004fe40003000000 */
[----:B------:R-:W-:-:S04]  /*12160*/  ISETP.GT.AND P6, PT, R21, 0x58, PT ;  /* 0x000000581500780c */ /* 0x000fc80003fc4270 */
[----:B------:R-:W-:Y:S01]  /*12170*/  FSEL R56, R7, -INF , P6 ;  /* 0xff80000007387808 */ /* 0x000fe20003000000 */
[----:B------:R-:W2:Y:S01]  /*12180*/  MUFU.TANH R48, R48 ;  /* 0x0000003000307308 */ /* 0x000ea20000002400 */
[----:B-1----:R-:W-:Y:S01]  /*12190*/  FSEL R108, R49, -INF , P3 ;  /* 0xff800000316c7808 */ /* 0x002fe20001800000 */
[----:B------:R-:W-:-:S03]  /*121a0*/  IMAD.U32 R7, RZ, RZ, UR5 ;  /* 0x00000005ff077e24 */ /* 0x000fc6000f8e00ff */
[----:B------:R-:W-:-:S03]  /*121b0*/  FMNMX.FTZ R13, R108, R13, !PT ;  /* 0x0000000d6c0d7209 */ /* 0x000fc60007810000 */
[----:B------:R-:W1:Y:S01]  /*121c0*/  MUFU.TANH R55, R55 ;  /* 0x0000003700377308 */ /* 0x000e620000002400 */
[----:B0-----:R-:W-:Y:S02]  /*121d0*/  FSEL R110, R53, -INF , P6 ;  /* 0xff800000356e7808 */ /* 0x001fe40003000000 */
[C---:B------:R-:W-:Y:S02]  /*121e0*/  ISETP.GT.AND P6, PT, R21.reuse, 0x69, PT ;  /* 0x000000691500780c */ /* 0x040fe40003fc4270 */
[----:B------:R-:W-:Y:S01]  /*121f0*/  FMNMX.FTZ R25, R110, R13, !PT ;  /* 0x0000000d6e197209 */ /* 0x000fe20007810000 */
[----:B------:R-:W-:Y:S02]  /*12200*/  FMUL.FTZ R13, R84, UR4 ;  /* 0x00000004540d7c20 */ /* 0x000fe40008410000 */
[----:B------:R-:W0:Y:S01]  /*12210*/  MUFU.TANH R52, R52 ;  /* 0x0000003400347308 */ /* 0x000e220000002400 */
[----:B--2---:R-:W-:Y:S02]  /*12220*/  FSEL R48, R48, -INF , P4 ;  /* 0xff80000030307808 */ /* 0x004fe40002000000 */
[----:B------:R-:W-:-:S05]  /*12230*/  ISETP.GT.AND P4, PT, R21, 0x60, PT ;  /* 0x000000601500780c */ /* 0x000fca0003f84270 */
[----:B------:R-:W2:Y:S01]  /*12240*/  MUFU.TANH R72, R72 ;  /* 0x0000004800487308 */ /* 0x000ea20000002400 */
[----:B-1----:R-:W-:-:S04]  /*12250*/  FSEL R112, R55, -INF , P5 ;  /* 0xff80000037707808 */ /* 0x002fc80002800000 */
[----:B------:R-:W-:-:S03]  /*12260*/  FMNMX.FTZ R25, R112, R25, !PT ;  /* 0x0000001970197209 */ /* 0x000fc60007810000 */
[----:B------:R-:W1:Y:S01]  /*12270*/  MUFU.TANH R73, R73 ;  /* 0x0000004900497308 */ /* 0x000e620000002400 */
[----:B0-----:R-:W-:Y:S02]  /*12280*/  FSEL R52, R52, -INF , P3 ;  /* 0xff80000034347808 */ /* 0x001fe40001800000 */
[----:B------:R-:W-:-:S05]  /*12290*/  ISETP.GT.AND P3, PT, R21, 0x61, PT ;  /* 0x000000611500780c */ /* 0x000fca0003f64270 */
[----:B------:R-:W0:Y:S01]  /*122a0*/  MUFU.TANH R76, R76 ;  /* 0x0000004c004c7308 */ /* 0x000e220000002400 */
[----:B--2---:R-:W-:-:S04]  /*122b0*/  FSEL R84, R72, -INF , P4 ;  /* 0xff80000048547808 */ /* 0x004fc80002000000 */
[----:B------:R-:W-:-:S03]  /*122c0*/  FMNMX.FTZ R25, R84, R25, !PT ;  /* 0x0000001954197209 */ /* 0x000fc60007810000 */
[----:B------:R-:W2:Y:S01]  /*122d0*/  MUFU.TANH R64, R71 ;  /* 0x0000004700407308 */ /* 0x000ea20000002400 */
[----:B-1----:R-:W-:-:S04]  /*122e0*/  FSEL R114, R73, -INF , P3 ;  /* 0xff80000049727808 */ /* 0x002fc80001800000 */
[----:B------:R-:W-:-:S03]  /*122f0*/  FMNMX.FTZ R25, R114, R25, !PT ;  /* 0x0000001972197209 */ /* 0x000fc60007810000 */
[----:B------:R-:W1:Y:S01]  /*12300*/  MUFU.TANH R77, R77 ;  /* 0x0000004d004d7308 */ /* 0x000e620000002400 */
[----:B0-----:R-:W-:-:S04]  /*12310*/  FSEL R116, R76, -INF , P2 ;  /* 0xff8000004c747808 */ /* 0x001fc80001000000 */
[----:B------:R-:W-:-:S03]  /*12320*/  FMNMX.FTZ R25, R116, R25, !PT ;  /* 0x0000001974197209 */ /* 0x000fc60007810000 */
        /* <DEDUP_REMOVED lines=13> */
[----:B-1----:R-:W-:Y:S02]  /*12400*/  FSEL R74, R75, -INF , P3 ;  /* 0xff8000004b4a7808 */ /* 0x002fe40001800000 */
[----:B------:R-:W-:-:S05]  /*12410*/  ISETP.GT.AND P3, PT, R21, 0x78, PT ;  /* 0x000000781500780c */ /* 0x000fca0003f64270 */
        /* <DEDUP_REMOVED lines=10> */
[----:B0-----:R-:W-:-:S04]  /*124c0*/  FSEL R126, R85, -INF , P2 ;  /* 0xff800000557e7808 */ /* 0x001fc80001000000 */
[----:B------:R-:W-:-:S03]  /*124d0*/  FMNMX.FTZ R25, R126, R25, !PT ;  /* 0x000000197e197209 */ /* 0x000fc60007810000 */
[----:B------:R-:W0:Y:S02]  /*124e0*/  MUFU.TANH R83, R83 ;  /* 0x0000005300537308 */ /* 0x000e240000002400 */
[----:B------:R-:W3:Y:S06]  /*124f0*/  SHFL.BFLY PT, R128, R25, 0x2, 0x1f ;  /* 0x0c401f0019807f89 */ /* 0x000eec00000e0000 */
[----:B------:R-:W-:Y:S08]  /*12500*/  MUFU.TANH R86, R86 ;  /* 0x0000005600567308 */ /* 0x000ff00000002400 */
[----:B------:R-:W4:Y:S01]  /*12510*/  MUFU.TANH R87, R87 ;  /* 0x0000005700577308 */ /* 0x000f220000002400 */
[----:B---3--:R-:W-:-:S05]  /*12520*/  FMNMX.FTZ R128, R25, R128, !PT ;  /* 0x0000008019807209 */ /* 0x008fca0007810000 */
[----:B------:R-:W3:Y:S02]  /*12530*/  SHFL.BFLY PT, R9, R128, 0x1, 0x1f ;  /* 0x0c201f0080097f89 */ /* 0x000ee400000e0000 */
[----:B---3--:R-:W-:Y:S01]  /*12540*/  FMNMX.FTZ R9, R128, R9, !PT ;  /* 0x0000000980097209 */ /* 0x008fe20007810000 */
[----:B------:R-:W-:-:S03]  /*12550*/  IMAD.MOV.U32 R128, RZ, RZ, R151 ;  /* 0x000000ffff807224 */ /* 0x000fc600078e0097 */
[C---:B------:R-:W-:Y:S01]  /*12560*/  FSETP.NEU.FTZ.AND P0, PT, R9.reuse, -INF , PT ;  /* 0xff8000000900780b */ /* 0x040fe20003f1d000 */
[----:B------:R-:W-:-:S05]  /*12570*/  FMUL.FTZ R21, R9, R7 ;  /* 0x0000000709157220 */ /* 0x000fca0000410000 */
[----:B------:R-:W-:Y:S02]  /*12580*/  FSEL R21, R21, RZ, P0 ;  /* 0x000000ff15157208 */ /* 0x000fe40000000000 */
[----:B------:R-:W-:Y:S01]  /*12590*/  ISETP.NE.AND P0, PT, R89, RZ, PT ;  /* 0x000000ff5900720c */ /* 0x000fe20003f05270 */
[----:B------:R-:W-:Y:S02]  /*125a0*/  IMAD.MOV.U32 R89, RZ, RZ, R151 ;  /* 0x000000ffff597224 */ /* 0x000fe400078e0097 */
[--C-:B------:R-:W-:Y:S01]  /*125b0*/  FFMA.FTZ R11, R15, R7, -R21.reuse ;  /* 0x000000070f0b7223 */ /* 0x100fe20000010815 */
[----:B------:R-:W-:Y:S01]  /*125c0*/  FMNMX.FTZ R15, R4, R3, !PT ;  /* 0x00000003040f7209 */ /* 0x000fe20007810000 */
[-CC-:B------:R-:W-:Y:S01]  /*125d0*/  FFMA.FTZ R182, R54, R7.reuse, -R21.reuse ;  /* 0x0000000736b67223 */ /* 0x180fe20000010815 */
[----:B--2---:R-:W-:Y:S01]  /*125e0*/  FSEL R54, R79, -INF , P6 ;  /* 0xff8000004f367808 */ /* 0x004fe20003000000 */
[--C-:B------:R-:W-:Y:S01]  /*125f0*/  FFMA.FTZ R13, R58, R7, -R21.reuse ;  /* 0x000000073a0d7223 */ /* 0x100fe20000010815 */
[----:B------:R-:W-:Y:S01]  /*12600*/  FMNMX.FTZ R15, R6, R15, !PT ;  /* 0x0000000f060f7209 */ /* 0x000fe20007810000 */
[-CC-:B------:R-:W-:Y:S01]  /*12610*/  FFMA.FTZ R176, R60, R7.reuse, -R21.reuse ;  /* 0x000000073cb07223 */ /* 0x180fe20000010815 */
[----:B-1----:R-:W-:Y:S01]  /*12620*/  FSEL R58, R82, -INF , P5 ;  /* 0xff800000523a7808 */ /* 0x002fe20002800000 */
[--C-:B------:R-:W-:Y:S01]  /*12630*/  FFMA.FTZ R62, R62, R7, -R21.reuse ;  /* 0x000000073e3e7223 */ /* 0x100fe20000010815 */
[----:B------:R-:W-:Y:S01]  /*12640*/  FMNMX.FTZ R15, R8, R15, !PT ;  /* 0x0000000f080f7209 */ /* 0x000fe20007810000 */
[-CC-:B------:R-:W-:Y:S01]  /*12650*/  FFMA.FTZ R178, R66, R7.reuse, -R21.reuse ;  /* 0x0000000742b27223 */ /* 0x180fe20000010815 */
[----:B0-----:R-:W-:Y:S01]  /*12660*/  FSEL R60, R83, -INF , P4 ;  /* 0xff800000533c7808 */ /* 0x001fe20002000000 */
[--C-:B------:R-:W-:Y:S01]  /*12670*/  FFMA.FTZ R180, R14, R7, -R21.reuse ;  /* 0x000000070eb47223 */ /* 0x100fe20000010815 */
[----:B------:R-:W-:Y:S01]  /*12680*/  FMNMX.FTZ R15, R10, R15, !PT ;  /* 0x0000000f0a0f7209 */ /* 0x000fe20007810000 */
[----:B------:R-:W-:Y:S01]  /*12690*/  MUFU.EX2 R11, R11 ;  /* 0x0000000b000b7308 */ /* 0x000fe20000000800 */
[----:B----4-:R-:W-:Y:S01]  /*126a0*/  FSEL R66, R87, -INF , P2 ;  /* 0xff80000057427808 */ /* 0x010fe20001000000 */
[--C-:B------:R-:W-:Y:S01]  /*126b0*/  FFMA.FTZ R68, R68, R7, -R21.reuse ;  /* 0x0000000744447223 */ /* 0x100fe20000010815 */
[----:B------:R-:W-:Y:S01]  /*126c0*/  FMNMX.FTZ R25, R12, R15, !PT ;  /* 0x0000000f0c197209 */ /* 0x000fe20007810000 */
[-CC-:B------:R-:W-:Y:S01]  /*126d0*/  FFMA.FTZ R172, R70, R7.reuse, -R21.reuse ;  /* 0x0000000746ac7223 */ /* 0x180fe20000010815 */
[-CC-:B------:R-:W-:Y:S01]  /*126e0*/  FFMA.FTZ R88, R88, R7.reuse, -R21.reuse ;  /* 0x0000000758587223 */ /* 0x180fe20000010815 */
[--C-:B------:R-:W-:Y:S01]  /*126f0*/  FFMA.FTZ R174, R90, R7, -R21.reuse ;  /* 0x000000075aae7223 */ /* 0x100fe20000010815 */
[----:B------:R-:W-:Y:S01]  /*12700*/  FMNMX.FTZ R25, R20, R25, !PT ;  /* 0x0000001914197209 */ /* 0x000fe20007810000 */
[----:B------:R0:W-:Y:S01]  /*12710*/  MUFU.EX2 R15, R62 ;  /* 0x0000003e000f7308 */ /* 0x0001e20000000800 */
        /* <DEDUP_REMOVED lines=8> */
[----:B0-----:R-:W-:Y:S01]  /*127a0*/  FSEL R62, R86, -INF , P3 ;  /* 0xff800000563e7808 */ /* 0x001fe20001800000 */
        /* <DEDUP_REMOVED lines=19> */
[----:B------:R-:W-:Y:S01]  /*128e0*/  FFMA.FTZ R166, R124, R7, -R21 ;  /* 0x000000077ca67223 */ /* 0x000fe20000010815 */
[--C-:B------:R-:W-:Y:S01]  /*128f0*/  IMAD.MOV.U32 R124, RZ, RZ, R151.reuse ;  /* 0x000000ffff7c7224 */ /* 0x100fe200078e0097 */
[----:B------:R-:W-:Y:S01]  /*12900*/  FMNMX.FTZ R29, R38, R29, !PT ;  /* 0x0000001d261d7209 */ /* 0x000fe20007810000 */
[----:B------:R-:W3:Y:S01]  /*12910*/  MUFU.EX2 R176, R176 ;  /* 0x000000b000b07308 */ /* 0x000ee20000000800 */
        /* <DEDUP_REMOVED lines=8> */
[--C-:B------:R-:W-:Y:S02]  /*129a0*/  IMAD.MOV.U32 R110, RZ, RZ, R151.reuse ;  /* 0x000000ffff6e7224 */ /* 0x100fe400078e0097 */
[--C-:B------:R-:W-:Y:S01]  /*129b0*/  IMAD.MOV.U32 R108, RZ, RZ, R151.reuse ;  /* 0x000000ffff6c7224 */ /* 0x100fe200078e0097 */
[----:B------:R-:W-:Y:S01]  /*129c0*/  FMNMX.FTZ R31, R46, R31, !PT ;  /* 0x0000001f2e1f7209 */ /* 0x000fe20007810000 */
[----:B------:R-:W4:Y:S01]  /*129d0*/  MUFU.EX2 R178, R178 ;  /* 0x000000b200b27308 */ /* 0x000f220000000800 */
[----:B------:R-:W-:-:S02]  /*129e0*/  IMAD.MOV.U32 R102, RZ, RZ, R151 ;  /* 0x000000ffff667224 */ /* 0x000fc400078e0097 */
[----:B------:R-:W-:Y:S01]  /*129f0*/  FMNMX.FTZ R31, R48, R31, !PT ;  /* 0x0000001f301f7209 */ /* 0x000fe20007810000 */
[--C-:B------:R-:W-:Y:S02]  /*12a00*/  IMAD.MOV.U32 R98, RZ, RZ, R151.reuse ;  /* 0x000000ffff627224 */ /* 0x100fe400078e0097 */
[--C-:B------:R-:W-:Y:S01]  /*12a10*/  IMAD.MOV.U32 R94, RZ, RZ, R151.reuse ;  /* 0x000000ffff5e7224 */ /* 0x100fe200078e0097 */
[----:B------:R-:W-:Y:S01]  /*12a20*/  FMNMX.FTZ R31, R50, R31, !PT ;  /* 0x0000001f321f7209 */ /* 0x000fe20007810000 */
[----:B------:R-:W4:Y:S01]  /*12a30*/  MUFU.EX2 R172, R172 ;  /* 0x000000ac00ac7308 */ /* 0x000f220000000800 */
[----:B------:R-:W-:Y:S02]  /*12a40*/  IMAD.MOV.U32 R90, RZ, RZ, R151 ;  /* 0x000000ffff5a7224 */ /* 0x000fe400078e0097 */
[----:B------:R-:W-:-:S04]  /*12a50*/  FMNMX.FTZ R33, R52, R31, !PT ;  /* 0x0000001f34217209 */ /* 0x000fc80007810000 */
[----:B------:R-:W-:Y:S01]  /*12a60*/  FMNMX.FTZ R33, R56, R33, !PT ;  /* 0x0000002138217209 */ /* 0x000fe20007810000 */
[----:B------:R1:W-:Y:S03]  /*12a70*/  MUFU.EX2 R27, R88 ;  /* 0x00000058001b7308 */ /* 0x0003e60000000800 */
[----:B------:R-:W-:-:S04]  /*12a80*/  FMNMX.FTZ R33, R64, R33, !PT ;  /* 0x0000002140217209 */ /* 0x000fc80007810000 */
[----:B------:R-:W-:Y:S01]  /*12a90*/  FMNMX.FTZ R33, R72, R33, !PT ;  /* 0x0000002148217209 */ /* 0x000fe20007810000 */
[----:B------:R-:W-:Y:S01]  /*12aa0*/  MUFU.EX2 R174, R174 ;  /* 0x000000ae00ae7308 */ /* 0x000fe20000000800 */
[----:B-1----:R-:W-:Y:S02]  /*12ab0*/  IMAD.MOV.U32 R88, RZ, RZ, R151 ;  /* 0x000000ffff587224 */ /* 0x002fe400078e0097 */
        /* <DEDUP_REMOVED lines=10> */
[----:B------:R-:W-:Y:S01]  /*12b60*/  FMNMX.FTZ R14, R66, R37, !PT ;  /* 0x00000025420e7209 */ /* 0x000fe20007810000 */
[----:B------:R-:W-:Y:S01]  /*12b70*/  FFMA.FTZ R37, R106, R7, -R21 ;  /* 0x000000076a257223 */ /* 0x000fe20000010815 */
[----:B------:R-:W-:-:S03]  /*12b80*/  IMAD.MOV.U32 R106, RZ, RZ, R151 ;  /* 0x000000ffff6a7224 */ /* 0x000fc600078e0097 */
[----:B------:R-:W0:Y:S01]  /*12b90*/  SHFL.BFLY PT, R43, R14, 0x2, 0x1f ;  /* 0x0c401f000e2b7f89 */ /* 0x000e2200000e0000 */
[----:B------:R-:W-:Y:S01]  /*12ba0*/  MUFU.EX2 R170, R170 ;  /* 0x000000aa00aa7308 */ /* 0x000fe20000000800 */
[----:B-1----:R-:W-:-:S07]  /*12bb0*/  IMAD.MOV.U32 R96, RZ, RZ, R151 ;  /* 0x000000ffff607224 */ /* 0x002fce00078e0097 */
[----:B------:R1:W-:Y:S08]  /*12bc0*/  MUFU.EX2 R33, R100 ;  /* 0x0000006400217308 */ /* 0x0003f00000000800 */
[----:B------:R-:W-:Y:S01]  /*12bd0*/  MUFU.EX2 R152, R152 ;  /* 0x0000009800987308 */ /* 0x000fe20000000800 */
[----:B-1----:R-:W-:Y:S01]  /*12be0*/  IMAD.MOV.U32 R100, RZ, RZ, R151 ;  /* 0x000000ffff647224 */ /* 0x002fe200078e0097 */
[----:B0-----:R-:W-:-:S06]  /*12bf0*/  FMNMX.FTZ R47, R14, R43, !PT ;  /* 0x0000002b0e2f7209 */ /* 0x001fcc0007810000 */
[----:B------:R0:W-:Y:S01]  /*12c00*/  MUFU.EX2 R35, R104 ;  /* 0x0000006800237308 */ /* 0x0001e20000000800 */
[-CC-:B------:R-:W-:Y:S01]  /*12c10*/  FFMA.FTZ R43, R114, R7.reuse, -R21.reuse ;  /* 0x00000007722b7223 */ /* 0x180fe20000010815 */
[----:B------:R-:W-:Y:S01]  /*12c20*/  FFMA.FTZ R21, R126, R7, -R21 ;  /* 0x000000077e157223 */ /* 0x000fe20000010815 */
[--C-:B------:R-:W-:Y:S01]  /*12c30*/  IMAD.MOV.U32 R126, RZ, RZ, R151.reuse ;  /* 0x000000ffff7e7224 */ /* 0x100fe200078e0097 */
[----:B------:R-:W1:Y:S01]  /*12c40*/  SHFL.BFLY PT, R14, R47, 0x1, 0x1f ;  /* 0x0c201f002f0e7f89 */ /* 0x000e6200000e0000 */
[----:B------:R-:W-:-:S03]  /*12c50*/  IMAD.MOV.U32 R114, RZ, RZ, R151 ;  /* 0x000000ffff727224 */ /* 0x000fc600078e0097 */
[----:B------:R-:W-:Y:S01]  /*12c60*/  MUFU.EX2 R154, R154 ;  /* 0x0000009a009a7308 */ /* 0x000fe20000000800 */
[----:B0-----:R-:W-:-:S07]  /*12c70*/  IMAD.MOV.U32 R104, RZ, RZ, R151 ;  /* 0x000000ffff687224 */ /* 0x001fce00078e0097 */
[----:B------:R-:W-:Y:S08]  /*12c80*/  MUFU.EX2 R37, R37 ;  /* 0x0000002500257308 */ /* 0x000ff00000000800 */
[----:B------:R-:W-:Y:S01]  /*12c90*/  MUFU.EX2 R156, R156 ;  /* 0x0000009c009c7308 */ /* 0x000fe20000000800 */
[----:B-1----:R-:W-:-:S04]  /*12ca0*/  FMNMX.FTZ R14, R47, R14, !PT ;  /* 0x0000000e2f0e7209 */ /* 0x002fc80007810000 */
        /* <DEDUP_REMOVED lines=8> */
[-C--:B------:R-:W-:Y:S01]  /*12d30*/  FFMA.FTZ R68, R3, R7.reuse, -R49 ;  /* 0x0000000703447223 */ /* 0x080fe20000010831 */
[----:B------:R-:W-:Y:S01]  /*12d40*/  FADD.FTZ R3, R180, R11 ;  /* 0x0000000bb4037221 */ /* 0x000fe20000010000 */
[-CC-:B------:R-:W-:Y:S01]  /*12d50*/  FFMA.FTZ R183, R6, R7.reuse, -R49.reuse ;  /* 0x0000000706b77223 */ /* 0x180fe20000010831 */
[-CC-:B------:R-:W-:Y:S01]  /*12d60*/  FFMA.FTZ R6, R8, R7.reuse, -R49.reuse ;  /* 0x0000000708067223 */ /* 0x180fe20000010831 */
[-C--:B------:R-:W-:Y:S01]  /*12d70*/  FFMA.FTZ R177, R10, R7.reuse, -R49 ;  /* 0x000000070ab17223 */ /* 0x080fe20000010831 */
[----:B------:R-:W-:Y:S01]  /*12d80*/  FADD.FTZ R4, R182, R3 ;  /* 0x00000003b6047221 */ /* 0x000fe20000010000 */
[----:B------:R-:W-:Y:S01]  /*12d90*/  MUFU.EX2 R181, R181 ;  /* 0x000000b500b57308 */ /* 0x000fe20000000800 */
[-CC-:B------:R-:W-:Y:S01]  /*12da0*/  FFMA.FTZ R8, R12, R7.reuse, -R49.reuse ;  /* 0x000000070c087223 */ /* 0x180fe20000010831 */
[-CC-:B------:R-:W-:Y:S01]  /*12db0*/  FFMA.FTZ R179, R20, R7.reuse, -R49.reuse ;  /* 0x0000000714b37223 */ /* 0x180fe20000010831 */
[----:B--2---:R-:W-:Y:S01]  /*12dc0*/  FADD.FTZ R3, R13, R4 ;  /* 0x000000040d037221 */ /* 0x004fe20000010000 */
[-CC-:B------:R-:W-:Y:S01]  /*12dd0*/  FFMA.FTZ R175, R30, R7.reuse, -R49.reuse ;  /* 0x000000071eaf7223 */ /* 0x180fe20000010831 */
[-CC-:B------:R-:W-:Y:S01]  /*12de0*/  FFMA.FTZ R10, R24, R7.reuse, -R49.reuse ;  /* 0x00000007180a7223 */ /* 0x180fe20000010831 */
[-C--:B------:R-:W-:Y:S01]  /*12df0*/  FFMA.FTZ R173, R26, R7.reuse, -R49 ;  /* 0x000000071aad7223 */ /* 0x080fe20000010831 */
[----:B---3--:R-:W-:Y:S01]  /*12e00*/  FADD.FTZ R4, R176, R3 ;  /* 0x00000003b0047221 */ /* 0x008fe20000010000 */
[----:B------:R-:W0:Y:S01]  /*12e10*/  MUFU.EX2 R68, R68 ;  /* 0x0000004400447308 */ /* 0x000e220000000800 */
[-CC-:B------:R-:W-:Y:S01]  /*12e20*/  FFMA.FTZ R20, R32, R7.reuse, -R49.reuse ;  /* 0x0000000720147223 */ /* 0x180fe20000010831 */
[-CC-:B------:R-:W-:Y:S01]  /*12e30*/  FFMA.FTZ R12, R28, R7.reuse, -R49.reuse ;  /* 0x000000071c0c7223 */ /* 0x180fe20000010831 */
[----:B------:R-:W-:Y:S01]  /*12e40*/  FADD.FTZ R3, R15, R4 ;  /* 0x000000040f037221 */ /* 0x000fe20000010000 */
[-CC-:B------:R-:W-:Y:S01]  /*12e50*/  FFMA.FTZ R169, R34, R7.reuse, -R49.reuse ;  /* 0x0000000722a97223 */ /* 0x180fe20000010831 */
[-CC-:B------:R-:W-:Y:S01]  /*12e60*/  FFMA.FTZ R24, R36, R7.reuse, -R49.reuse ;  /* 0x0000000724187223 */ /* 0x180fe20000010831 */
[-C--:B------:R-:W-:Y:S01]  /*12e70*/  FFMA.FTZ R171, R38, R7.reuse, -R49 ;  /* 0x0000000726ab7223 */ /* 0x080fe20000010831 */
[----:B----4-:R-:W-:Y:S01]  /*12e80*/  FADD.FTZ R30, R178, R3 ;  /* 0x00000003b21e7221 */ /* 0x010fe20000010000 */
[----:B------:R-:W1:Y:S01]  /*12e90*/  MUFU.EX2 R183, R183 ;  /* 0x000000b700b77308 */ /* 0x000e620000000800 */
[-CC-:B------:R-:W-:Y:S01]  /*12ea0*/  FFMA.FTZ R26, R40, R7.reuse, -R49.reuse ;  /* 0x00000007281a7223 */ /* 0x180fe20000010831 */
[-CC-:B------:R-:W-:Y:S01]  /*12eb0*/  FFMA.FTZ R153, R42, R7.reuse, -R49.reuse ;  /* 0x000000072a997223 */ /* 0x180fe20000010831 */
[----:B------:R-:W-:Y:S01]  /*12ec0*/  FADD.FTZ R51, R25, R30 ;  /* 0x0000001e19337221 */ /* 0x000fe20000010000 */
[-CC-:B------:R-:W-:Y:S01]  /*12ed0*/  FFMA.FTZ R28, R44, R7.reuse, -R49.reuse ;  /* 0x000000072c1c7223 */ /* 0x180fe20000010831 */
[-CC-:B------:R-:W-:Y:S01]  /*12ee0*/  FFMA.FTZ R155, R46, R7.reuse, -R49.reuse ;  /* 0x000000072e9b7223 */ /* 0x180fe20000010831 */
[-C--:B------:R-:W-:Y:S01]  /*12ef0*/  FFMA.FTZ R30, R48, R7.reuse, -R49 ;  /* 0x00000007301e7223 */ /* 0x080fe20000010831 */
[----:B------:R-:W-:Y:S01]  /*12f00*/  FADD.FTZ R32, R172, R51 ;  /* 0x00000033ac207221 */ /* 0x000fe20000010000 */
[----:B------:R-:W2:Y:S01]  /*12f10*/  MUFU.EX2 R6, R6 ;  /* 0x0000000600067308 */ /* 0x000ea20000000800 */
[----:B0-----:R-:W-:Y:S01]  /*12f20*/  FADD.FTZ R4, R181, R68 ;  /* 0x00000044b5047221 */ /* 0x001fe20000010000 */
[-CC-:B------:R-:W-:Y:S01]  /*12f30*/  FFMA.FTZ R157, R50, R7.reuse, -R49.reuse ;  /* 0x00000007329d7223 */ /* 0x180fe20000010831 */
[----:B------:R-:W-:Y:S01]  /*12f40*/  FADD.FTZ R51, R27, R32 ;  /* 0x000000201b337221 */ /* 0x000fe20000010000 */
[-CC-:B------:R-:W-:Y:S01]  /*12f50*/  FFMA.FTZ R52, R52, R7.reuse, -R49.reuse ;  /* 0x0000000734347223 */ /* 0x180fe20000010831 */
[-C--:B------:R-:W-:Y:S01]  /*12f60*/  FFMA.FTZ R56, R56, R7.reuse, -R49 ;  /* 0x0000000738387223 */ /* 0x080fe20000010831 */
[----:B------:R-:W-:Y:S01]  /*12f70*/  F2FP.BF16.F32.PACK_AB R180, R11, R180 ;  /* 0x000000b40bb4723e */ /* 0x000fe200000010ff */
[----:B------:R-:W-:Y:S01]  /*12f80*/  FADD.FTZ R32, R174, R51 ;  /* 0x00000033ae207221 */ /* 0x000fe20000010000 */
[----:B------:R-:W0:Y:S01]  /*12f90*/  MUFU.EX2 R177, R177 ;  /* 0x000000b100b17308 */ /* 0x000e220000000800 */
[----:B-1----:R-:W-:Y:S01]  /*12fa0*/  FADD.FTZ R3, R183, R4 ;  /* 0x00000004b7037221 */ /* 0x002fe20000010000 */
[-CC-:B------:R-:W-:Y:S01]  /*12fb0*/  FFMA.FTZ R64, R64, R7.reuse, -R49.reuse ;  /* 0x0000000740407223 */ /* 0x180fe20000010831 */
[-CC-:B------:R-:W-:Y:S01]  /*12fc0*/  FFMA.FTZ R72, R72, R7.reuse, -R49.reuse ;  /* 0x0000000748487223 */ /* 0x180fe20000010831 */
[-CC-:B------:R-:W-:Y:S01]  /*12fd0*/  FFMA.FTZ R74, R74, R7.reuse, -R49.reuse ;  /* 0x000000074a4a7223 */ /* 0x180fe20000010831 */
[-CC-:B------:R-:W-:Y:S01]  /*12fe0*/  FFMA.FTZ R76, R76, R7.reuse, -R49.reuse ;  /* 0x000000074c4c7223 */ /* 0x180fe20000010831 */
[-CC-:B------:R-:W-:Y:S01]  /*12ff0*/  FFMA.FTZ R54, R54, R7.reuse, -R49.reuse ;  /* 0x0000000736367223 */ /* 0x180fe20000010831 */
[-C--:B------:R-:W-:Y:S01]  /*13000*/  FFMA.FTZ R58, R58, R7.reuse, -R49 ;  /* 0x000000073a3a7223 */ /* 0x080fe20000010831 */
[----:B------:R-:W1:Y:S01]  /*13010*/  MUFU.EX2 R8, R8 ;  /* 0x0000000800087308 */ /* 0x000e620000000800 */
[----:B--2---:R-:W-:Y:S01]  /*13020*/  FADD.FTZ R4, R6, R3 ;  /* 0x0000000306047221 */ /* 0x004fe20000010000 */
[-CC-:B------:R-:W-:Y:S01]  /*13030*/  FFMA.FTZ R60, R60, R7.reuse, -R49.reuse ;  /* 0x000000073c3c7223 */ /* 0x180fe20000010831 */
[-CC-:B------:R-:W-:Y:S01]  /*13040*/  FFMA.FTZ R62, R62, R7.reuse, -R49.reuse ;  /* 0x000000073e3e7223 */ /* 0x180fe20000010831 */
[----:B------:R-:W-:Y:S01]  /*13050*/  FFMA.FTZ R49, R66, R7, -R49 ;  /* 0x0000000742317223 */ /* 0x000fe20000010831 */
[----:B------:R-:W-:-:S02]  /*13060*/  F2FP.BF16.F32.PACK_AB R183, R6, R183 ;  /* 0x000000b706b7723e */ /* 0x000fc400000010ff */
[----:B------:R-:W-:Y:S01]  /*13070*/  F2FP.BF16.F32.PACK_AB R182, R13, R182 ;  /* 0x000000b60db6723e */ /* 0x000fe200000010ff */
[----:B------:R-:W2:Y:S01]  /*13080*/  MUFU.EX2 R179, R179 ;  /* 0x000000b300b37308 */ /* 0x000ea20000000800 */
[----:B0-----:R-:W-:Y:S01]  /*13090*/  FADD.FTZ R3, R177, R4 ;  /* 0x00000004b1037221 */ /* 0x001fe20000010000 */
[----:B------:R-:W-:Y:S02]  /*130a0*/  F2FP.BF16.F32.PACK_AB R176, R15, R176 ;  /* 0x000000b00fb0723e */ /* 0x000fe400000010ff */
[----:B------:R-:W-:Y:S02]  /*130b0*/  F2FP.BF16.F32.PACK_AB R178, R25, R178 ;  /* 0x000000b219b2723e */ /* 0x000fe400000010ff */
[----:B------:R-:W-:Y:S02]  /*130c0*/  F2FP.BF16.F32.PACK_AB R172, R27, R172 ;  /* 0x000000ac1bac723e */ /* 0x000fe400000010ff */
[----:B------:R-:W0:Y:S01]  /*130d0*/  MUFU.EX2 R10, R10 ;  /* 0x0000000a000a7308 */ /* 0x000e220000000800 */
[----:B-1----:R-:W-:Y:S01]  /*130e0*/  FADD.FTZ R4, R8, R3 ;  /* 0x0000000308047221 */ /* 0x002fe20000010000 */
[C---:B------:R-:W-:Y:S01]  /*130f0*/  FADD.FTZ R3, R29.reuse, R32 ;  /* 0x000000201d037221 */ /* 0x040fe20000010000 */
[----:B------:R-:W-:-:S02]  /*13100*/  F2FP.BF16.F32.PACK_AB R174, R29, R174 ;  /* 0x000000ae1dae723e */ /* 0x000fc400000010ff */
[----:B------:R-:W-:Y:S01]  /*13110*/  F2FP.BF16.F32.PACK_AB R181, R68, R181 ;  /* 0x000000b544b5723e */ /* 0x000fe200000010ff */
[----:B------:R-:W-:Y:S01]  /*13120*/  FADD.FTZ R32, R168, R3 ;  /* 0x00000003a8207221 */ /* 0x000fe20000010000 */
[----:B------:R-:W-:Y:S01]  /*13130*/  @!P1 VIADD R3, R0, 0x34840 ;  /* 0x0003484000039836 */ /* 0x000fe20000000000 */
[----:B------:R-:W1:Y:S01]  /*13140*/  MUFU.EX2 R173, R173 ;  /* 0x000000ad00ad7308 */ /* 0x000e620000000800 */
[----:B--2---:R-:W-:Y:S01]  /*13150*/  FADD.FTZ R51, R179, R4 ;  /* 0x00000004b3337221 */ /* 0x004fe20000010000 */
[C---:B------:R-:W-:Y:S01]  /*13160*/  FADD.FTZ R53, R31.reuse, R32 ;  /* 0x000000201f357221 */ /* 0x040fe20000010000 */
[----:B------:R-:W-:Y:S02]  /*13170*/  F2FP.BF16.F32.PACK_AB R168, R31, R168 ;  /* 0x000000a81fa8723e */ /* 0x000fe400000010ff */
[----:B------:R-:W-:Y:S01]  /*13180*/  @!P1 PRMT R3, RZ, 0x654, R3 ;  /* 0x00000654ff039816 */ /* 0x000fe20000000003 */
[----:B------:R-:W-:Y:S01]  /*13190*/  FADD.FTZ R32, R170, R53 ;  /* 0x00000035aa207221 */ /* 0x000fe20000010000 */
[----:B------:R-:W-:Y:S01]  /*131a0*/  F2FP.BF16.F32.PACK_AB R170, R33, R170 ;  /* 0x000000aa21aa723e */ /* 0x000fe200000010ff */
[----:B------:R-:W2:Y:S01]  /*131b0*/  MUFU.EX2 R12, R12 ;  /* 0x0000000c000c7308 */ /* 0x000ea20000000800 */
[----:B0-----:R-:W-:Y:S01]  /*131c0*/  FADD.FTZ R4, R10, R51 ;  /* 0x000000330a047221 */ /* 0x001fe20000010000 */
[----:B------:R0:W-:Y:S01]  /*131d0*/  @!P1 SYNCS.ARRIVE.TRANS64.RED.A1T0 RZ, [R3+URZ], RZ ;  /* 0x000000ff03ff99a7 */ /* 0x0001e2000810043f */
[----:B------:R-:W-:-:S02]  /*131e0*/  F2FP.BF16.F32.PACK_AB R177, R8, R177 ;  /* 0x000000b108b1723e */ /* 0x000fc400000010ff */
[----:B------:R-:W-:-:S03]  /*131f0*/  F2FP.BF16.F32.PACK_AB R179, R10, R179 ;  /* 0x000000b30ab3723e */ /* 0x000fc600000010ff */
[----:B------:R-:W0:Y:S01]  /*13200*/  MUFU.EX2 R175, R175 ;  /* 0x000000af00af7308 */ /* 0x000e220000000800 */
[----:B-1----:R-:W-:-:S07]  /*13210*/  FADD.FTZ R51, R173, R4 ;  /* 0x00000004ad337221 */ /* 0x002fce0000010000 */
[----:B------:R-:W1:Y:S01]  /*13220*/  MUFU.EX2 R20, R20 ;  /* 0x0000001400147308 */ /* 0x000e620000000800 */
[C---:B--2---:R-:W-:Y:S01]  /*13230*/  FADD.FTZ R4, R12.reuse, R51 ;  /* 0x000000330c047221 */ /* 0x044fe20000010000 */
[----:B------:R-:W-:Y:S01]  /*13240*/  FADD.FTZ R51, R33, R32 ;  /* 0x0000002021337221 */ /* 0x000fe20000010000 */
[----:B------:R-:W-:-:S03]  /*13250*/  F2FP.BF16.F32.PACK_AB R173, R12, R173 ;  /* 0x000000ad0cad723e */ /* 0x000fc600000010ff */
[----:B------:R-:W-:Y:S01]  /*13260*/  FADD.FTZ R32, R152, R51 ;  /* 0x0000003398207221 */ /* 0x000fe20000010000 */
[----:B------:R-:W-:Y:S01]  /*13270*/  F2FP.BF16.F32.PACK_AB R152, R35, R152 ;  /* 0x000000982398723e */ /* 0x000fe200000010ff */
[----:B------:R-:W2:Y:S01]  /*13280*/  MUFU.EX2 R169, R169 ;  /* 0x000000a900a97308 */ /* 0x000ea20000000800 */
[----:B0-----:R-:W-:Y:S01]  /*13290*/  FADD.FTZ R3, R175, R4 ;  /* 0x00000004af037221 */ /* 0x001fe20000010000 */
[----:B------:R-:W-:-:S04]  /*132a0*/  FADD.FTZ R51, R35, R32 ;  /* 0x0000002023337221 */ /* 0x000fc80000010000 */
[----:B------:R-:W-:Y:S01]  /*132b0*/  FADD.FTZ R32, R154, R51 ;  /* 0x000000339a207221 */ /* 0x000fe20000010000 */
[C---:B------:R-:W-:Y:S01]  /*132c0*/  F2FP.BF16.F32.PACK_AB R154, R37.reuse, R154 ;  /* 0x0000009a259a723e */ /* 0x040fe200000010ff */
[----:B------:R-:W0:Y:S01]  /*132d0*/  MUFU.EX2 R24, R24 ;  /* 0x0000001800187308 */ /* 0x000e220000000800 */
[C---:B-1----:R-:W-:Y:S01]  /*132e0*/  FADD.FTZ R4, R20.reuse, R3 ;  /* 0x0000000314047221 */ /* 0x042fe20000010000 */
[----:B------:R-:W-:Y:S01]  /*132f0*/  FADD.FTZ R51, R37, R32 ;  /* 0x0000002025337221 */ /* 0x000fe20000010000 */
[----:B------:R-:W-:-:S03]  /*13300*/  F2FP.BF16.F32.PACK_AB R175, R20, R175 ;  /* 0x000000af14af723e */ /* 0x000fc600000010ff */
[----:B------:R-:W-:Y:S01]  /*13310*/  FADD.FTZ R32, R156, R51 ;  /* 0x000000339c207221 */ /* 0x000fe20000010000 */
[----:B------:R-:W-:Y:S01]  /*13320*/  F2FP.BF16.F32.PACK_AB R156, R39, R156 ;  /* 0x0000009c279c723e */ /* 0x000fe200000010ff */
[----:B------:R-:W1:Y:S01]  /*13330*/  MUFU.EX2 R171, R171 ;  /* 0x000000ab00ab7308 */ /* 0x000e620000000800 */
[----:B--2---:R-:W-:Y:S01]  /*13340*/  FADD.FTZ R3, R169, R4 ;  /* 0x00000004a9037221 */ /* 0x004fe20000010000 */
[----:B------:R-:W-:-:S04]  /*13350*/  FADD.FTZ R51, R39, R32 ;  /* 0x0000002027337221 */ /* 0x000fc80000010000 */
[----:B------:R-:W-:Y:S02]  /*13360*/  FADD.FTZ R32, R158, R51 ;  /* 0x000000339e207221 */ /* 0x000fe40000010000 */
[----:B------:R-:W2:Y:S01]  /*13370*/  MUFU.EX2 R26, R26 ;  /* 0x0000001a001a7308 */ /* 0x000ea20000000800 */
[C---:B0-----:R-:W-:Y:S01]  /*13380*/  FADD.FTZ R4, R24.reuse, R3 ;  /* 0x0000000318047221 */ /* 0x041fe20000010000 */
[----:B------:R-:W-:-:S06]  /*13390*/  F2FP.BF16.F32.PACK_AB R169, R24, R169 ;  /* 0x000000a918a9723e */ /* 0x000fcc00000010ff */
        /* <DEDUP_REMOVED lines=21> */
[C---:B0-----:R-:W-:Y:S01]  /*134f0*/  FADD.FTZ R11, R43.reuse, R32 ;  /* 0x000000202b0b7221 */ /* 0x041fe20000010000 */
[----:B------:R-:W-:-:S06]  /*13500*/  F2FP.BF16.F32.PACK_AB R160, R43, R160 ;  /* 0x000000a02ba0723e */ /* 0x000fcc00000010ff */
[----:B------:R-:W0:Y:S01]  /*13510*/  MUFU.EX2 R0, R52 ;  /* 0x0000003400007308 */ /* 0x000e220000000800 */
[----:B-1----:R-:W-:-:S07]  /*13520*/  FADD.FTZ R3, R157, R4 ;  /* 0x000000049d037221 */ /* 0x002fce0000010000 */
[----:B------:R-:W1:Y:S01]  /*13530*/  MUFU.EX2 R45, R45 ;  /* 0x0000002d002d7308 */ /* 0x000e620000000800 */
[----:B--2---:R-:W-:-:S07]  /*13540*/  FADD.FTZ R4, R162, R11 ;  /* 0x0000000ba2047221 */ /* 0x004fce0000010000 */
[----:B------:R-:W2:Y:S01]  /*13550*/  MUFU.EX2 R56, R56 ;  /* 0x0000003800387308 */ /* 0x000ea20000000800 */
[C---:B0-----:R-:W-:Y:S01]  /*13560*/  FADD.FTZ R3, R0.reuse, R3 ;  /* 0x0000000300037221 */ /* 0x041fe20000010000 */
[----:B------:R-:W-:-:S06]  /*13570*/  F2FP.BF16.F32.PACK_AB R157, R0, R157 ;  /* 0x0000009d009d723e */ /* 0x000fcc00000010ff */
[----:B------:R-:W0:Y:S01]  /*13580*/  MUFU.EX2 R164, R164 ;  /* 0x000000a400a47308 */ /* 0x000e220000000800 */
[C---:B-1----:R-:W-:Y:S01]  /*13590*/  FADD.FTZ R11, R45.reuse, R4 ;  /* 0x000000042d0b7221 */ /* 0x042fe20000010000 */
[----:B------:R-:W-:-:S06]  /*135a0*/  F2FP.BF16.F32.PACK_AB R162, R45, R162 ;  /* 0x000000a22da2723e */ /* 0x000fcc00000010ff */
[----:B------:R-:W1:Y:S01]  /*135b0*/  MUFU.EX2 R159, R64 ;  /* 0x00000040009f7308 */ /* 0x000e620000000800 */
[----:B--2---:R-:W-:-:S07]  /*135c0*/  FADD.FTZ R4, R56, R3 ;  /* 0x0000000338047221 */ /* 0x004fce0000010000 */
[----:B------:R2:W3:Y:S01]  /*135d0*/  MUFU.EX2 R47, R122 ;  /* 0x0000007a002f7308 */ /* 0x0004e20000000800 */
[----:B0-----:R-:W-:-:S07]  /*135e0*/  FADD.FTZ R32, R164, R11 ;  /* 0x0000000ba4207221 */ /* 0x001fce0000010000 */
[----:B------:R-:W0:Y:S01]  /*135f0*/  MUFU.EX2 R72, R72 ;  /* 0x0000004800487308 */ /* 0x000e220000000800 */
[C---:B-1----:R-:W-:Y:S01]  /*13600*/  FADD.FTZ R3, R159.reuse, R4 ;  /* 0x000000049f037221 */ /* 0x042fe20000010000 */
[----:B------:R-:W-:Y:S01]  /*13610*/  F2FP.BF16.F32.PACK_AB R159, R159, R56 ;  /* 0x000000389f9f723e */ /* 0x000fe200000010ff */
[----:B--2---:R-:W-:-:S05]  /*13620*/  IMAD.MOV.U32 R122, RZ, RZ, R151 ;  /* 0x000000ffff7a7224 */ /* 0x004fca00078e0097 */
        /* <DEDUP_REMOVED lines=22> */
[----:B------:R-:W-:Y:S01]  /*13790*/  F2FP.BF16.F32.PACK_AB R165, R165, R58 ;  /* 0x0000003aa5a5723e */ /* 0x000fe200000010ff */
[----:B------:R-:W-:Y:S02]  /*137a0*/  IMAD.MOV.U32 R6, RZ, RZ, 0x3f800000 ;  /* 0x3f800000ff067424 */ /* 0x000fe400078e00ff */
[----:B--2---:R-:W-:-:S04]  /*137b0*/  FADD.FTZ R0, R62, R3 ;  /* 0x000000033e007221 */ /* 0x004fc80000010000 */
[C---:B0-----:R-:W-:Y:S01]  /*137c0*/  FADD.FTZ R3, R49.reuse, R0 ;  /* 0x0000000031037221 */ /* 0x041fe20000010000 */
[----:B------:R-:W-:Y:S01]  /*137d0*/  F2FP.BF16.F32.PACK_AB R167, R49, R62 ;  /* 0x0000003e31a7723e */ /* 0x000fe200000010ff */
[----:B------:R-:W-:Y:S01]  /*137e0*/  IMAD.MOV.U32 R0, RZ, RZ, 0x3f800000 ;  /* 0x3f800000ff007424 */ /* 0x000fe200078e00ff */
[----:B------:R-:W-:Y:S06]  /*137f0*/  @!P2 BRA `(.L_x_781) ;  /* 0x0000002c00b8a947 */ /* 0x000fec0003800000 */
[----:B------:R-:W-:Y:S01]  /*13800*/  VIADD R210, R210, 0xfffffffe ;  /* 0xfffffffed2d27836 */ /* 0x000fe20000000000 */
[----:B------:R-:W-:Y:S01]  /*13810*/  CS2R R150, SRZ ;  /* 0x0000000000967805 */ /* 0x000fe2000001ff00 */
[----:B------:R-:W-:Y:S01]  /*13820*/  IMAD.MOV.U32 R12, RZ, RZ, R14 ;  /* 0x000000ffff0c7224 */ /* 0x000fe200078e000e */
[----:B------:R-:W-:Y:S01]  /*13830*/  CS2R R146, SRZ ;  /* 0x0000000000927805 */ /* 0x000fe2000001ff00 */
[----:B------:R-:W-:Y:S01]  /*13840*/  IMAD.MOV.U32 R11, RZ, RZ, R9 ;  /* 0x000000ffff0b7224 */ /* 0x000fe200078e0009 */
[----:B------:R-:W-:Y:S01]  /*13850*/  CS2R R142, SRZ ;  /* 0x00000000008e7805 */ /* 0x000fe2000001ff00 */
[----:B------:R-:W-:Y:S01]  /*13860*/  IMAD.MOV.U32 R13, RZ, RZ, R196 ;  /* 0x000000ffff0d7224 */ /* 0x000fe200078e00c4 */
[----:B------:R-:W-:Y:S01]  /*13870*/  CS2R R138, SRZ ;  /* 0x00000000008a7805 */ /* 0x000fe2000001ff00 */
[----:B------:R-:W-:Y:S01]  /*13880*/  IMAD.MOV.U32 R15, RZ, RZ, R194 ;  /* 0x000000ffff0f7224 */ /* 0x000fe200078e00c2 */
[----:B------:R-:W-:Y:S01]  /*13890*/  CS2R R134, SRZ ;  /* 0x0000000000867805 */ /* 0x000fe2000001ff00 */
[----:B------:R-:W-:Y:S01]  /*138a0*/  IMAD.MOV.U32 R0, RZ, RZ, 0x3f800000 ;  /* 0x3f800000ff007424 */ /* 0x000fe200078e00ff */
        /* <DEDUP_REMOVED lines=26> */
[----:B------:R-:W-:-:S07]  /*13a50*/  CS2R R88, SRZ ;  /* 0x0000000000587805 */ /* 0x000fce000001ff00 */
.L_x_792:
[----:B------:R-:W-:-:S05]  /*13a60*/  VIADD R7, R15, 0x1 ;  /* 0x000000010f077836 */ /* 0x000fca0000000000 */
[----:B------:R-:W-:-:S04]  /*13a70*/  ISETP.NE.AND P2, PT, R7, 0x2, PT ;  /* 0x000000020700780c */ /* 0x000fc80003f45270 */
[----:B------:R-:W-:Y:S02]  /*13a80*/  SEL R196, RZ, 0x1, P2 ;  /* 0x00000001ffc47807 */ /* 0x000fe40001000000 */
[----:B------:R-:W-:Y:S02]  /*13a90*/  SEL R194, R7, RZ, P2 ;  /* 0x000000ff07c27207 */ /* 0x000fe40001000000 */
[----:B------:R-:W-:Y:S01]  /*13aa0*/  LOP3.LUT R196, R13, R196, RZ, 0x3c, !PT ;  /* 0x000000c40dc47212 */ /* 0x000fe200078e3cff */
[----:B------:R-:W-:Y:S06]  /*13ab0*/  @!P0 BRA `(.L_x_782) ;  /* 0x0000000000048947 */ /* 0x000fec0003800000 */
[----:B------:R-:W-:Y:S01]  /*13ac0*/  BPT.TRAP 0x1 ;  /* 0x000000040000795c */ /* 0x000fe20000300000 */
.L_x_782:
[----:B------:R-:W-:Y:S01]  /*13ad0*/  IMAD R10, R194, 0x8, R2 ;  /* 0x00000008c20a7824 */ /* 0x000fe200078e0202 */
[----:B------:R-:W-:-:S04]  /*13ae0*/  SHF.L.U32 R7, R196, 0x1f, RZ ;  /* 0x0000001fc4077819 */ /* 0x000fc800000006ff */
[----:B------:R0:W1:Y:S01]  /*13af0*/  SYNCS.PHASECHK.TRANS64.TRYWAIT P2, [R10+URZ+0x34830], R7 ;  /* 0x034830070a0075a7 */ /* 0x000062000804017f */
[----:B------:R-:W-:Y:S05]  /*13b00*/  @!P0 BRA `(.L_x_783) ;  /* 0x0000000000048947 */ /* 0x000fea0003800000 */
[----:B------:R-:W-:Y:S01]  /*13b10*/  BPT.TRAP 0x1 ;  /* 0x000000040000795c */ /* 0x000fe20000300000 */
.L_x_783:
[----:B------:R-:W-:Y:S01]  /*13b20*/  IMAD R8, R194, 0xc00, R5 ;  /* 0x00000c00c2087824 */ /* 0x000fe200078e0205 */
[----:B------:R-:W-:Y:S03]  /*13b30*/  BSSY B1, `(.L_x_784) ;  /* 0x0000006000017945 */ /* 0x000fe60003800000 */
[C---:B------:R-:W-:Y:S02]  /*13b40*/  VIADD R20, R8.reuse, 0x2 ;  /* 0x0000000208147836 */ /* 0x040fe40000000000 */
[----:B------:R-:W-:Y:S01]  /*13b50*/  VIADD R24, R8, 0x4 ;  /* 0x0000000408187836 */ /* 0x000fe20000000000 */
[----:B-1----:R-:W-:Y:S06]  /*13b60*/  @P2 BRA `(.L_x_785) ;  /* 0x0000000000082947 */ /* 0x002fec0003800000 */
[----:B------:R-:W1:Y:S02]  /*13b70*/  SYNCS.PHASECHK.TRANS64.TRYWAIT P2, [R10+URZ+0x34830], R7 ;  /* 0x034830070a0075a7 */ /* 0x000e64000804017f */
[----:B-1----:R-:W-:Y:S05]  /*13b80*/  @!P2 BRA `(.L_x_786) ;  /* 0x000000d400f8a947 */ /* 0x002fea0003800000 */
.L_x_785:
[----:B------:R-:W-:Y:S05]  /*13b90*/  BSYNC B1 ;  /* 0x0000000000017941 */ /* 0x000fea0003800000 */
.L_x_784:
[----:B------:R-:W2:Y:S04]  /*13ba0*/  LDL.64 R28, [R1+0x40] ;  /* 0x00004000011c7983 */ /* 0x000ea80000100a00 */
[----:B------:R3:W-:Y:S04]  /*13bb0*/  STL [R1+0x88], R15 ;  /* 0x0000880f01007387 */ /* 0x0007e80000100800 */
[----:B---3--:R-:W3:Y:S04]  /*13bc0*/  LDL.64 R14, [R1+0x38] ;  /* 0x00003800010e7983 */ /* 0x008ee80000100a00 */
[----:B------:R4:W-:Y:S04]  /*13bd0*/  STL.64 [R1+0x80], R12 ;  /* 0x0000800c01007387 */ /* 0x0009e80000100a00 */
[----:B----4-:R-:W4:Y:S01]  /*13be0*/  LDL.64 R12, [R1+0x30] ;  /* 0x00003000010c7983 */ /* 0x010f220000100a00 */
[----:B------:R-:W-:Y:S01]  /*13bf0*/  R2UR UR14, R24 ;  /* 0x00000000180e72ca */ /* 0x000fe200000e0000 */
[C---:B------:R-:W-:Y:S01]  /*13c00*/  VIADD R24, R8.reuse, 0x400 ;  /* 0x0000040008187836 */ /* 0x040fe20000000000 */
[C---:B------:R-:W-:Y:S01]  /*13c10*/  IADD3 R26, R8.reuse, 0x402, RZ ;  /* 0x00000402081a7810 */ /* 0x040fe20007ffe0ff */
[----:B------:R-:W-:Y:S01]  /*13c20*/  IMAD.MOV.U32 R9, RZ, RZ, 0x40000040 ;  /* 0x40000040ff097424 */ /* 0x000fe200078e00ff */
[----:B------:R-:W-:Y:S01]  /*13c30*/  R2UR UR6, R8 ;  /* 0x00000000080672ca */ /* 0x000fe200000e0000 */
[----:B------:R-:W-:Y:S01]  /*13c40*/  IMAD.MOV.U32 R25, RZ, RZ, 0x40000040 ;  /* 0x40000040ff197424 */ /* 0x000fe200078e00ff */
[----:B------:R-:W-:Y:S01]  /*13c50*/  R2UR UR22, R24 ;  /* 0x00000000181672ca */ /* 0x000fe200000e0000 */
[----:B------:R-:W-:Y:S01]  /*13c60*/  VIADD R24, R8, 0x406 ;  /* 0x0000040608187836 */ /* 0x000fe20000000000 */
[----:B------:R-:W-:Y:S01]  /*13c70*/  R2UR UR7, R9 ;  /* 0x00000000090772ca */ /* 0x000fe200000e0000 */
[----:B------:R-:W-:Y:S01]  /*13c80*/  IMAD.MOV.U32 R27, RZ, RZ, 0x40000040 ;  /* 0x40000040ff1b7424 */ /* 0x000fe200078e00ff */
[----:B------:R-:W-:Y:S01]  /*13c90*/  R2UR UR26, R26 ;  /* 0x000000001a1a72ca */ /* 0x000fe200000e0000 */
[----:B------:R-:W-:Y:S01]  /*13ca0*/  VIADD R26, R8, 0x800 ;  /* 0x00000800081a7836 */ /* 0x000fe20000000000 */
[----:B------:R-:W-:Y:S01]  /*13cb0*/  R2UR UR34, R24 ;  /* 0x00000000182272ca */ /* 0x000fe200000e0000 */
[----:B------:R-:W-:Y:S01]  /*13cc0*/  VIADD R24, R8, 0x804 ;  /* 0x0000080408187836 */ /* 0x000fe20000000000 */
[C---:B------:R-:W-:Y:S01]  /*13cd0*/  R2UR UR15, R25.reuse ;  /* 0x00000000190f72ca */ /* 0x040fe200000e0000 */
[----:B------:R0:W-:Y:S01]  /*13ce0*/  STL.64 [R1+0x78], R10 ;  /* 0x0000780a01007387 */ /* 0x0001e20000100a00 */
[----:B------:R-:W-:-:S02]  /*13cf0*/  R2UR UR23, R25 ;  /* 0x00000000191772ca */ /* 0x000fc400000e0000 */
[----:B------:R-:W-:Y:S02]  /*13d00*/  R2UR UR27, R27 ;  /* 0x000000001b1b72ca */ /* 0x000fe400000e0000 */
[----:B------:R-:W-:Y:S02]  /*13d10*/  R2UR UR35, R25 ;  /* 0x00000000192372ca */ /* 0x000fe400000e0000 */
[----:B------:R-:W-:Y:S02]  /*13d20*/  R2UR UR46, R26 ;  /* 0x000000001a2e72ca */ /* 0x000fe400000e0000 */
[----:B------:R-:W-:Y:S02]  /*13d30*/  R2UR UR47, R27 ;  /* 0x000000001b2f72ca */ /* 0x000fe400000e0000 */
[----:B------:R-:W-:Y:S01]  /*13d40*/  R2UR UR54, R24 ;  /* 0x00000000183672ca */ /* 0x000fe200000e0000 */
[----:B01----:R-:W4:Y:S01]  /*13d50*/  LDL.64 R10, [R1+0x28] ;  /* 0x00002800010a7983 */ /* 0x003f220000100a00 */
[----:B------:R-:W-:Y:S01]  /*13d60*/  R2UR UR55, R25 ;  /* 0x00000000193772ca */ /* 0x000fe200000e0000 */
[----:B------:R-:W-:Y:S01]  /*13d70*/  IMAD.MOV.U32 R21, RZ, RZ, 0x40000040 ;  /* 0x40000040ff157424 */ /* 0x000fe200078e00ff */
[----:B------:R-:W-:Y:S01]  /*13d80*/  R2UR UR10, R20 ;  /* 0x00000000140a72ca */ /* 0x000fe200000e0000 */
[----:B------:R0:W-:Y:S03]  /*13d90*/  STL.64 [R1+0x70], R4 ;  /* 0x0000700401007387 */ /* 0x0001e60000100a00 */
[C---:B------:R-:W-:Y:S01]  /*13da0*/  R2UR UR11, R21.reuse ;  /* 0x00000000150b72ca */ /* 0x040fe200000e0000 */
[----:B0-----:R-:W4:Y:S01]  /*13db0*/  LDL.64 R4, [R1+0x20] ;  /* 0x0000200001047983 */ /* 0x001f220000100a00 */
[----:B------:R-:W-:Y:S01]  /*13dc0*/  VIADD R20, R8, 0x6 ;  /* 0x0000000608147836 */ /* 0x000fe20000000000 */
[----:B------:R-:W-:-:S02]  /*13dd0*/  R2UR UR19, R21 ;  /* 0x00000000151372ca */ /* 0x000fc400000e0000 */
[----:B------:R0:W-:Y:S01]  /*13de0*/  STL.64 [R1+0x68], R2 ;  /* 0x0000680201007387 */ /* 0x0001e20000100a00 */
[C---:B------:R-:W-:Y:S02]  /*13df0*/  R2UR UR31, R21.reuse ;  /* 0x00000000151f72ca */ /* 0x040fe400000e0000 */
[----:B------:R-:W-:Y:S01]  /*13e00*/  R2UR UR18, R20 ;  /* 0x00000000141272ca */ /* 0x000fe200000e0000 */
[----:B------:R-:W-:Y:S01]  /*13e10*/  VIADD R20, R8, 0x404 ;  /* 0x0000040408147836 */ /* 0x000fe20000000000 */
[----:B------:R-:W-:-:S04]  /*13e20*/  R2UR UR51, R21 ;  /* 0x00000000153372ca */ /* 0x000fc800000e0000 */
[----:B------:R-:W-:Y:S01]  /*13e30*/  R2UR UR30, R20 ;  /* 0x00000000141e72ca */ /* 0x000fe200000e0000 */
[----:B------:R-:W-:Y:S01]  /*13e40*/  VIADD R20, R8, 0x802 ;  /* 0x0000080208147836 */ /* 0x000fe20000000000 */
[----:B0-----:R-:W4:Y:S04]  /*13e50*/  LDL.64 R2, [R1+0x10] ;  /* 0x0000100001027983 */ /* 0x001f280000100a00 */
[----:B------:R-:W-:Y:S02]  /*13e60*/  R2UR UR50, R20 ;  /* 0x00000000143272ca */ /* 0x000fe400000e0000 */
[----:B------:R-:W4:Y:S01]  /*13e70*/  LDL.64 R20, [R1+0x18] ;  /* 0x0000180001147983 */ /* 0x000f220000100a00 */
[----:B--2---:R-:W-:Y:S02]  /*13e80*/  R2UR UR4, R28 ;  /* 0x000000001c0472ca */ /* 0x004fe400000e0000 */
[----:B------:R-:W-:-:S02]  /*13e90*/  R2UR UR5, R29 ;  /* 0x000000001d0572ca */ /* 0x000fc400000e0000 */
[----:B------:R-:W-:-:S11]  /*13ea0*/  WARPGROUP.ARRIVE ;  /* 0x00000000000079c5 */ /* 0x000fd60000000000 */
[----:B------:R-:W-:Y:S01]  /*13eb0*/  HGMMA.64x128x16.F32.BF16 R24, gdesc[UR4], RZ, !UPT, gsb0 ;  /* 0x01e00000041879f0 */ /* 0x000fe2000c0018ff */
[----:B---3--:R-:W-:Y:S02]  /*13ec0*/  R2UR UR8, R14 ;  /* 0x000000000e0872ca */ /* 0x008fe400000e0000 */
[----:B------:R-:W-:Y:S01]  /*13ed0*/  R2UR UR9, R15 ;  /* 0x000000000f0972ca */ /* 0x000fe200000e0000 */
[----:B------:R-:W-:Y:S01]  /*13ee0*/  UMOV UR32, UR56 ;  /* 0x0000003800207c82 */ /* 0x000fe20008000000 */
[----:B------:R-:W-:Y:S01]  /*13ef0*/  UMOV UR33, UR57 ;  /* 0x0000003900217c82 */ /* 0x000fe20008000000 */
[----:B------:R0:W5:Y:S01]  /*13f00*/  LDL.LU R15, [R1+0x88] ;  /* 0x00008800010f7983 */ /* 0x0001620000300800 */
[----:B----4-:R-:W-:Y:S02]  /*13f10*/  R2UR UR12, R12 ;  /* 0x000000000c0c72ca */ /* 0x010fe400000e0000 */
[----:B------:R-:W-:Y:S02]  /*13f20*/  R2UR UR13, R13 ;  /* 0x000000000d0d72ca */ /* 0x000fe400000e0000 */
[----:B------:R0:W5:Y:S01]  /*13f30*/  LDL.LU.64 R12, [R1+0x80] ;  /* 0x00008000010c7983 */ /* 0x0001620000300a00 */
[----:B------:R-:W-:-:S02]  /*13f40*/  WARPGROUP.DEPBAR.LE gsb0, 0x0 ;  /* 0x00008000000079c5 */ /* 0x000fc40000010000 */
[----:B------:R-:W-:-:S06]  /*13f50*/  WARPGROUP.ARRIVE ;  /* 0x00000000000079c5 */ /* 0x000fcc0000000000 */
[----:B------:R-:W-:Y:S01]  /*13f60*/  HGMMA.64x128x16.F32.BF16 R24, gdesc[UR8], R24, gsb0 ;  /* 0x01e00000081879f0 */ /* 0x000fe20008001818 */
[----:B------:R-:W-:Y:S02]  /*13f70*/  R2UR UR16, R10 ;  /* 0x000000000a1072ca */ /* 0x000fe400000e0000 */
[----:B------:R-:W-:Y:S02]  /*13f80*/  R2UR UR17, R11 ;  /* 0x000000000b1172ca */ /* 0x000fe400000e0000 */
[----:B------:R-:W-:Y:S01]  /*13f90*/  R2UR UR20, R4 ;  /* 0x00000000041472ca */ /* 0x000fe200000e0000 */
[----:B------:R0:W5:Y:S01]  /*13fa0*/  LDL.LU.64 R10, [R1+0x78] ;  /* 0x00007800010a7983 */ /* 0x0001620000300a00 */
[----:B------:R-:W-:Y:S02]  /*13fb0*/  WARPGROUP.DEPBAR.LE gsb0, 0x0 ;  /* 0x00008000000079c5 */ /* 0x000fe40000010000 */
[----:B------:R-:W-:-:S06]  /*13fc0*/  WARPGROUP.ARRIVE ;  /* 0x00000000000079c5 */ /* 0x000fcc0000000000 */
[----:B------:R-:W-:Y:S01]  /*13fd0*/  HGMMA.64x128x16.F32.BF16 R24, gdesc[UR12], R24, gsb0 ;  /* 0x01e000000c1879f0 */ /* 0x000fe20008001818 */
        /* <DEDUP_REMOVED lines=8> */
[----:B------:R-:W2:Y:S01]  /*14060*/  LDL.64 R20, [R1] ;  /* 0x0000000001147983 */ /* 0x000ea20000100a00 */
[----:B------:R-:W-:Y:S02]  /*14070*/  WARPGROUP.DEPBAR.LE gsb0, 0x0 ;  /* 0x00008000000079c5 */ /* 0x000fe40000010000 */
[----:B------:R-:W-:-:S06]  /*14080*/  WARPGROUP.ARRIVE ;  /* 0x00000000000079c5 */ /* 0x000fcc0000000000 */
[----:B------:R-:W-:Y:S01]  /*14090*/  HGMMA.64x128x16.F32.BF16 R24, gdesc[UR20], R24, gsb0 ;  /* 0x01e00000141879f0 */ /* 0x000fe20008001818 */
[----:B------:R-:W-:Y:S02]  /*140a0*/  R2UR UR29, R3 ;  /* 0x00000000031d72ca */ /* 0x000fe400000e0000 */
[----:B------:R0:W5:Y:S01]  /*140b0*/  LDL.LU.64 R2, [R1+0x68] ;  /* 0x0000680001027983 */ /* 0x0001620000300a00 */
        /* <DEDUP_REMOVED lines=14> */
[----:B------:R-:W-:Y:S01]  /*141a0*/  HGMMA.64x128x16.F32.BF16 R24, gdesc[UR48], R24, gsb0 ;  /* 0x01e00000301879f0 */ /* 0x000fe20008001818 */
[----:B------:R-:W-:Y:S02]  /*141b0*/  VIADD R8, R8, 0x806 ;  /* 0x0000080608087836 */ /* 0x000fe40000000000 */
[----:B------:R-:W-:Y:S01]  /*141c0*/  IMAD.MOV.U32 R9, RZ, RZ, 0x40000040 ;  /* 0x40000040ff097424 */ /* 0x000fe200078e00ff */
[----:B--2---:R-:W-:Y:S02]  /*141d0*/  R2UR UR4, R20 ;  /* 0x00000000140472ca */ /* 0x004fe400000e0000 */
[----:B------:R-:W-:Y:S02]  /*141e0*/  R2UR UR6, R8 ;  /* 0x00000000080672ca */ /* 0x000fe400000e0000 */
[----:B------:R-:W-:Y:S02]  /*141f0*/  R2UR UR7, R9 ;  /* 0x00000000090772ca */ /* 0x000fe400000e0000 */
[----:B------:R-:W-:Y:S01]  /*14200*/  R2UR UR5, R21 ;  /* 0x00000000150572ca */ /* 0x000fe200000e0000 */
[----:B------:R-:W-:-:S02]  /*14210*/  WARPGROUP.DEPBAR.LE gsb0, 0x0 ;  /* 0x00008000000079c5 */ /* 0x000fc40000010000 */
[----:B------:R-:W-:-:S06]  /*14220*/  WARPGROUP.ARRIVE ;  /* 0x00000000000079c5 */ /* 0x000fcc0000000000 */
[----:B------:R-:W-:Y:S01]  /*14230*/  HGMMA.64x128x16.F32.BF16 R24, gdesc[UR52], R24, gsb0 ;  /* 0x01e00000341879f0 */ /* 0x000fe20008001818 */
        /* <DEDUP_REMOVED lines=68> */
[----:B0-----:R-:W-:Y:S05]  /*14680*/  @!P0 BRA `(.L_x_787) ;  /* 0x0000000000048947 */ /* 0x001fea0003800000 */
[----:B------:R-:W-:Y:S01]  /*14690*/  BPT.TRAP 0x1 ;  /* 0x000000040000795c */ /* 0x000fe20000300000 */
.L_x_787:
[----:B-----5:R-:W-:Y:S01]  /*146a0*/  SHF.L.U32 R0, R13, 0x1f, RZ ;  /* 0x0000001f0d007819 */ /* 0x020fe200000006ff */
[----:B------:R-:W-:-:S04]  /*146b0*/  IMAD R13, R15, 0x8, R2 ;  /* 0x000000080f0d7824 */ /* 0x000fc800078e0202 */
[----:B------:R0:W1:Y:S01]  /*146c0*/  SYNCS.PHASECHK.TRANS64.TRYWAIT P2, [R13+URZ+0x34850], R0 ;  /* 0x034850000d0075a7 */ /* 0x000062000804017f */
[----:B------:R-:W-:Y:S05]  /*146d0*/  @!P0 BRA `(.L_x_788) ;  /* 0x0000000000048947 */ /* 0x000fea0003800000 */
[----:B------:R-:W-:Y:S01]  /*146e0*/  BPT.TRAP 0x1 ;  /* 0x000000040000795c */ /* 0x000fe20000300000 */
.L_x_788:
[----:B------:R-:W-:Y:S04]  /*146f0*/  BSSY B1, `(.L_x_789) ;  /* 0x0000004000017945 */ /* 0x000fe80003800000 */
[----:B-1----:R-:W-:Y:S05]  /*14700*/  @P2 BRA `(.L_x_790) ;  /* 0x0000000000082947 */ /* 0x002fea0003800000 */
[----:B------:R-:W1:Y:S02]  /*14710*/  SYNCS.PHASECHK.TRANS64.TRYWAIT P2, [R13+URZ+0x34850], R0 ;  /* 0x034850000d0075a7 */ /* 0x000e64000804017f */
[----:B-1----:R-:W-:Y:S05]  /*14720*/  @!P2 BRA `(.L_x_791) ;  /* 0x000000cc0024a947 */ /* 0x002fea0003800000 */
.L_x_790:
[----:B------:R-:W-:Y:S05]  /*14730*/  BSYNC B1 ;  /* 0x0000000000017941 */ /* 0x000fea0003800000 */
.L_x_789:
[----:B01----:R-:W-:Y:S01]  /*14740*/  VIADD R0, R2, 0x400 ;  /* 0x0000040002007836 */ /* 0x003fe20000000000 */
[----:B------:R-:W-:Y:S01]  /*14750*/  WARPGROUP.ARRIVE ;  /* 0x00000000000079c5 */ /* 0x000fe20000000000 */
[----:B------:R-:W-:Y:S02]  /*14760*/  IMAD.MOV.U32 R9, RZ, RZ, 0x40000040 ;  /* 0x40000040ff097424 */ /* 0x000fe400078e00ff */
[----:B------:R-:W-:Y:S01]  /*14770*/  FMUL.FTZ R14, R25, UR36 ;  /* 0x00000024190e7c20 */ /* 0x000fe20008410000 */
[----:B------:R-:W-:Y:S01]  /*14780*/  IMAD.MOV.U32 R7, RZ, RZ, 0x40000040 ;  /* 0x40000040ff077424 */ /* 0x000fe200078e00ff */
[----:B------:R-:W-:Y:S01]  /*14790*/  SHF.R.U32.HI R0, RZ, 0x4, R0 ;  /* 0x00000004ff007819 */ /* 0x000fe20000011600 */
[----:B------:R-:W-:Y:S01]  /*147a0*/  FMUL.FTZ R20, R27, UR36 ;  /* 0x000000241b147c20 */ /* 0x000fe20008410000 */
[----:B------:R-:W-:Y:S01]  /*147b0*/  R2UR UR7, R9 ;  /* 0x00000000090772ca */ /* 0x000fe200000e0000 */
[----:B------:R-:W-:Y:S01]  /*147c0*/  FMUL.FTZ R27, R34, UR36 ;  /* 0x00000024221b7c20 */ /* 0x000fe20008410000 */
[----:B------:R-:W-:Y:S01]  /*147d0*/  LOP3.LUT R0, R0, 0x3fff, RZ, 0xc0, !PT ;  /* 0x00003fff00007812 */ /* 0x000fe200078ec0ff */
[----:B------:R-:W-:Y:S01]  /*147e0*/  MUFU.TANH R14, R14 ;  /* 0x0000000e000e7308 */ /* 0x000fe20000002400 */
[----:B------:R-:W-:Y:S01]  /*147f0*/  FMUL.FTZ R34, R37, UR36 ;  /* 0x0000002425227c20 */ /* 0x000fe20008410000 */
[----:B------:R-:W-:Y:S01]  /*14800*/  FMUL.FTZ R37, R41, UR36 ;  /* 0x0000002429257c20 */ /* 0x000fe20008410000 */
[----:B------:R-:W-:Y:S01]  /*14810*/  LOP3.LUT R0, R0, 0x4000000, RZ, 0xfc, !PT ;  /* 0x0400000000007812 */ /* 0x000fe200078efcff */
[----:B------:R-:W-:Y:S01]  /*14820*/  FMUL.FTZ R21, R30, UR36 ;  /* 0x000000241e157c20 */ /* 0x000fe20008410000 */
[----:B------:R-:W-:Y:S01]  /*14830*/  FMUL.FTZ R30, R35, UR36 ;  /* 0x00000024231e7c20 */ /* 0x000fe20008410000 */
[----:B------:R-:W-:Y:S01]  /*14840*/  FMUL.FTZ R35, R42, UR36 ;  /* 0x000000242a237c20 */ /* 0x000fe20008410000 */
[----:B------:R-:W-:Y:S01]  /*14850*/  FMUL.FTZ R42, R44, UR36 ;  /* 0x000000242c2a7c20 */ /* 0x000fe20008410000 */
[----:B------:R-:W-:-:S02]  /*14860*/  IMAD R8, R15, 0x800, R0 ;  /* 0x000008000f087824 */ /* 0x000fc400078e0200 */
[----:B------:R-:W-:Y:S01]  /*14870*/  FMUL.FTZ R0, R24, UR36 ;  /* 0x0000002418007c20 */ /* 0x000fe20008410000 */
[----:B------:R-:W-:Y:S01]  /*14880*/  FMUL.FTZ R24, R28, UR36 ;  /* 0x000000241c187c20 */ /* 0x000fe20008410000 */
[----:B------:R-:W-:Y:S01]  /*14890*/  FMUL.FTZ R15, R26, UR36 ;  /* 0x000000241a0f7c20 */ /* 0x000fe20008410000 */
[C---:B------:R-:W-:Y:S01]  /*148a0*/  VIADD R6, R8.reuse, 0x80 ;  /* 0x0000008008067836 */ /* 0x040fe20000000000 */
[----:B------:R-:W-:Y:S01]  /*148b0*/  R2UR UR6, R8 ;  /* 0x00000000080672ca */ /* 0x000fe200000e0000 */
        /* <DEDUP_REMOVED lines=12> */
[----:B------:R-:W-:Y:S01]  /*14980*/  HGMMA.64x128x16.F32.BF16 R88, R180, gdesc[UR4].tnspB, R88, gsb0 ;  /* 0x41e00004b4587df0 */ /* 0x000fe20008001858 */
[----:B------:R-:W-:Y:S01]  /*14990*/  R2UR UR6, R6 ;  /* 0x00000000060672ca */ /* 0x000fe200000e0000 */
[----:B------:R-:W-:Y:S01]  /*149a0*/  VIADD R6, R8, 0x100 ;  /* 0x0000010008067836 */ /* 0x000fe20000000000 */
[----:B------:R-:W-:Y:S01]  /*149b0*/  R2UR UR7, R7 ;  /* 0x00000000070772ca */ /* 0x000fe200000e0000 */
[----:B------:R-:W-:Y:S01]  /*149c0*/  IMAD.MOV.U32 R7, RZ, RZ, 0x40000040 ;  /* 0x40000040ff077424 */ /* 0x000fe200078e00ff */
[----:B------:R-:W2:Y:S01]  /*149d0*/  MUFU.TANH R26, R26 ;  /* 0x0000001a001a7308 */ /* 0x000ea20000002400 */
        /* <DEDUP_REMOVED lines=16> */
[----:B------:R-:W-:Y:S01]  /*14ae0*/  FMUL.FTZ R53, R58, UR36 ;  /* 0x000000243a357c20 */ /* 0x000fe20008410000 */
[----:B------:R-:W-:Y:S01]  /*14af0*/  FMUL.FTZ R58, R62, UR36 ;  /* 0x000000243e3a7c20 */ /* 0x000fe20008410000 */
[----:B------:R-:W-:Y:S01]  /*14b00*/  FMUL.FTZ R62, R68, UR36 ;  /* 0x00000024443e7c20 */ /* 0x000fe20008410000 */
[----:B------:R-:W-:Y:S01]  /*14b10*/  FMUL.FTZ R64, R69, UR36 ;  /* 0x0000002445407c20 */ /* 0x000fe20008410000 */
[----:B------:R-:W-:Y:S01]  /*14b20*/  FMUL.FTZ R65, R72, UR36 ;  /* 0x0000002448417c20 */ /* 0x000fe20008410000 */
[----:B------:R-:W-:Y:S01]  /*14b30*/  FMUL.FTZ R68, R73, UR36 ;  /* 0x0000002449447c20 */ /* 0x000fe20008410000 */
[----:B------:R-:W-:Y:S01]  /*14b40*/  FMUL.FTZ R69, R76, UR36 ;  /* 0x000000244c457c20 */ /* 0x000fe20008410000 */
[----:B------:R-:W5:Y:S01]  /*14b50*/  MUFU.TANH R32, R32 ;  /* 0x0000002000207308 */ /* 0x000f620000002400 */
        /* <DEDUP_REMOVED lines=9> */
[----:B------:R-:W-:-:S02]  /*14bf0*/  VIADD R38, R8, 0x200 ;  /* 0x0000020008267836 */ /* 0x000fc40000000000 */
[----:B------:R-:W-:Y:S01]  /*14c00*/  FMUL.FTZ R81, R82, UR36 ;  /* 0x0000002452517c20 */ /* 0x000fe20008410000 */
[----:B------:R-:W-:Y:S02]  /*14c10*/  IMAD.MOV.U32 R39, RZ, RZ, 0x40000040 ;  /* 0x40000040ff277424 */ /* 0x000fe400078e00ff */
        /* <DEDUP_REMOVED lines=14> */
[----:B------:R-:W-:Y:S01]  /*14d00*/  @!P1 VIADD R10, R10, 0x34840 ;  /* 0x000348400a0a9836 */ /* 0x000fe20000000000 */
[----:B------:R-:W-:Y:S01]  /*14d10*/  ISETP.GT.AND P2, PT, R210, RZ, PT ;  /* 0x000000ffd200720c */ /* 0x000fe20003f44270 */
[----:B------:R-:W-:-:S02]  /*14d20*/  @!P1 VIADD R13, R13, 0x34860 ;  /* 0x000348600d0d9836 */ /* 0x000fc40000000000 */
[----:B------:R-:W-:Y:S01]  /*14d30*/  VIADD R210, R210, 0xffffffff ;  /* 0xffffffffd2d27836 */ /* 0x000fe20000000000 */
[----:B------:R-:W5:Y:S02]  /*14d40*/  MUFU.TANH R42, R42 ;  /* 0x0000002a002a7308 */ /* 0x000f640000002400 */
[----:B------:R-:W-:-:S06]  /*14d50*/  @!P1 PRMT R13, RZ, 0x654, R13 ;  /* 0x00000654ff0d9816 */ /* 0x000fcc000000000d */
[----:B------:R-:W5:Y:S08]  /*14d60*/  MUFU.TANH R44, R44 ;  /* 0x0000002c002c7308 */ /* 0x000f700000002400 */
        /* <DEDUP_REMOVED lines=8> */
[----:B------:R-:W5:Y:S01]  /*14df0*/  MUFU.TANH R60, R60 ;  /* 0x0000003c003c7308 */ /* 0x000f620000002400 */
[----:B------:R-:W-:-:S02]  /*14e00*/  WARPGROUP.DEPBAR.LE gsb0, 0x0 ;  /* 0x00008000000079c5 */ /* 0x000fc40000010000 */
[----:B------:R-:W-:-:S05]  /*14e10*/  WARPGROUP.ARRIVE ;  /* 0x00000000000079c5 */ /* 0x000fca0000000000 */
[----:B------:R-:W5:Y:S01]  /*14e20*/  MUFU.TANH R61, R61 ;  /* 0x0000003d003d7308 */ /* 0x000f620000002400 */
[----:B------:R-:W-:Y:S01]  /*14e30*/  HGMMA.64x128x16.F32.BF16 R88, R176, gdesc[UR4].tnspB, R88, gsb0 ;  /* 0x41e00004b0587df0 */ /* 0x000fe20008001858 */
[----:B------:R-:W-:Y:S01]  /*14e40*/  R2UR UR6, R6 ;  /* 0x00000000060672ca */ /* 0x000fe200000e0000 */
[----:B------:R-:W-:Y:S01]  /*14e50*/  VIADD R6, R8, 0x180 ;  /* 0x0000018008067836 */ /* 0x000fe20000000000 */
[----:B------:R-:W-:Y:S01]  /*14e60*/  R2UR UR7, R7 ;  /* 0x00000000070772ca */ /* 0x000fe200000e0000 */
[----:B------:R-:W-:-:S03]  /*14e70*/  IMAD.MOV.U32 R7, RZ, RZ, 0x40000040 ;  /* 0x40000040ff077424 */ /* 0x000fc600078e00ff */
        /* <DEDUP_REMOVED lines=21> */
[----:B------:R-:W-:Y:S02]  /*14fd0*/  R2UR UR6, R6 ;  /* 0x00000000060672ca */ /* 0x000fe400000e0000 */
[----:B0-----:R-:W-:-:S04]  /*14fe0*/  FMNMX.FTZ R6, R0, R11, !PT ;  /* 0x0000000b00067209 */ /* 0x001fc80007810000 */
[----:B------:R-:W0:Y:S01]  /*14ff0*/  MUFU.TANH R35, R35 ;  /* 0x0000002300237308 */ /* 0x000e220000002400 */
[----:B------:R-:W-:Y:S01]  /*15000*/  R2UR UR7, R7 ;  /* 0x00000000070772ca */ /* 0x000fe200000e0000 */
[----:B------:R-:W-:Y:S01]  /*15010*/  IMAD.U32 R7, RZ, RZ, UR58 ;  /* 0x0000003aff077e24 */ /* 0x000fe2000f8e00ff */
[----:B------:R-:W-:-:S04]  /*15020*/  FMNMX.FTZ R6, R14, R6, !PT ;  /* 0x000000060e067209 */ /* 0x000fc80007810000 */
[----:B-1----:R-:W-:Y:S01]  /*15030*/  FMNMX.FTZ R6, R24, R6, !PT ;  /* 0x0000000618067209 */ /* 0x002fe20007810000 */
[----:B------:R-:W-:Y:S03]  /*15040*/  MUFU.TANH R40, R40 ;  /* 0x0000002800287308 */ /* 0x000fe60000002400 */
[----:B--2---:R-:W-:-:S04]  /*15050*/  FMNMX.FTZ R6, R26, R6, !PT ;  /* 0x000000061a067209 */ /* 0x004fc80007810000 */
[----:B---3--:R-:W-:Y:S01]  /*15060*/  FMNMX.FTZ R6, R28, R6, !PT ;  /* 0x000000061c067209 */ /* 0x008fe20007810000 */
[----:B------:R-:W-:Y:S03]  /*15070*/  MUFU.TANH R41, R41 ;  /* 0x0000002900297308 */ /* 0x000fe60000002400 */
[----:B----4-:R-:W-:-:S04]  /*15080*/  FMNMX.FTZ R6, R29, R6, !PT ;  /* 0x000000061d067209 */ /* 0x010fc80007810000 */
[----:B-----5:R-:W-:Y:S01]  /*15090*/  FMNMX.FTZ R6, R32, R6, !PT ;  /* 0x0000000620067209 */ /* 0x020fe20007810000 */
[----:B------:R-:W-:Y:S03]  /*150a0*/  MUFU.TANH R43, R43 ;  /* 0x0000002b002b7308 */ /* 0x000fe60000002400 */
[----:B------:R-:W-:-:S04]  /*150b0*/  FMNMX.FTZ R6, R34, R6, !PT ;  /* 0x0000000622067209 */ /* 0x000fc80007810000 */
[----:B------:R-:W-:Y:S01]  /*150c0*/  FMNMX.FTZ R6, R36, R6, !PT ;  /* 0x0000000624067209 */ /* 0x000fe20007810000 */
        /* <DEDUP_REMOVED lines=34> */
[----:B------:R-:W-:-:S05]  /*152f0*/  FMNMX.FTZ R9, R76, R6, !PT ;  /* 0x000000064c097209 */ /* 0x000fca0007810000 */
[----:B------:R-:W1:Y:S01]  /*15300*/  SHFL.BFLY PT, R6, R9, 0x2, 0x1f ;  /* 0x0c401f0009067f89 */ /* 0x000e6200000e0000 */
[----:B------:R-:W-:Y:S08]  /*15310*/  MUFU.TANH R74, R74 ;  /* 0x0000004a004a7308 */ /* 0x000ff00000002400 */
[----:B------:R-:W-:Y:S01]  /*15320*/  MUFU.TANH R75, R75 ;  /* 0x0000004b004b7308 */ /* 0x000fe20000002400 */
[----:B------:R-:W-:-:S02]  /*15330*/  WARPGROUP.DEPBAR.LE gsb0, 0x0 ;  /* 0x00008000000079c5 */ /* 0x000fc40000010000 */
[----:B------:R-:W-:-:S05]  /*15340*/  WARPGROUP.ARRIVE ;  /* 0x00000000000079c5 */ /* 0x000fca0000000000 */
[----:B------:R-:W-:Y:S01]  /*15350*/  MUFU.TANH R78, R78 ;  /* 0x0000004e004e7308 */ /* 0x000fe20000002400 */
[----:B------:R-:W-:Y:S01]  /*15360*/  HGMMA.64x128x16.F32.BF16 R88, R168, gdesc[UR4].tnspB, R88, gsb0 ;  /* 0x41e00004a8587df0 */ /* 0x000fe20008001858 */
[----:B------:R-:W-:Y:S02]  /*15370*/  R2UR UR6, R38 ;  /* 0x00000000260672ca */ /* 0x000fe400000e0000 */
[----:B------:R-:W-:Y:S02]  /*15380*/  R2UR UR7, R39 ;  /* 0x00000000270772ca */ /* 0x000fe400000e0000 */
[----:B-1----:R-:W-:Y:S02]  /*15390*/  FMNMX.FTZ R9, R9, R6, !PT ;  /* 0x0000000609097209 */ /* 0x002fe40007810000 */
[----:B------:R-:W-:Y:S03]  /*153a0*/  MUFU.TANH R79, R79 ;  /* 0x0000004f004f7308 */ /* 0x000fe60000002400 */
[----:B------:R-:W1:Y:S05]  /*153b0*/  SHFL.BFLY PT, R6, R9, 0x1, 0x1f ;  /* 0x0c201f0009067f89 */ /* 0x000e6a00000e0000 */
[----:B------:R-:W-:Y:S08]  /*153c0*/  MUFU.TANH R81, R81 ;  /* 0x0000005100517308 */ /* 0x000ff00000002400 */
[----:B------:R-:W-:Y:S08]  /*153d0*/  MUFU.TANH R82, R82 ;  /* 0x0000005200527308 */ /* 0x000ff00000002400 */
[----:B------:R-:W-:Y:S01]  /*153e0*/  MUFU.TANH R83, R83 ;  /* 0x0000005300537308 */ /* 0x000fe20000002400 */
[----:B-1----:R-:W-:-:S07]  /*153f0*/  FMNMX.FTZ R9, R9, R6, !PT ;  /* 0x0000000609097209 */ /* 0x002fce0007810000 */
[----:B------:R-:W-:Y:S01]  /*15400*/  MUFU.TANH R84, R84 ;  /* 0x0000005400547308 */ /* 0x000fe20000002400 */
[C---:B------:R-:W-:Y:S01]  /*15410*/  FMUL.FTZ R86, R9.reuse, R7 ;  /* 0x0000000709567220 */ /* 0x040fe20000410000 */
[----:B------:R-:W-:-:S03]  /*15420*/  FADD.FTZ R6, -R9, R11 ;  /* 0x0000000b09067221 */ /* 0x000fc60000010100 */
[-CC-:B------:R-:W-:Y:S01]  /*15430*/  FFMA.FTZ R180, R0, R7.reuse, -R86.reuse ;  /* 0x0000000700b47223 */ /* 0x180fe20000010856 */
[----:B------:R-:W-:Y:S01]  /*15440*/  FMNMX.FTZ R0, R15, R12, !PT ;  /* 0x0000000c0f007209 */ /* 0x000fe20007810000 */
[-CC-:B------:R-:W-:Y:S01]  /*15450*/  FFMA.FTZ R38, R29, R7.reuse, -R86.reuse ;  /* 0x000000071d267223 */ /* 0x180fe20000010856 */
[-CC-:B------:R-:W-:Y:S01]  /*15460*/  FFMA.FTZ R176, R28, R7.reuse, -R86.reuse ;  /* 0x000000071cb07223 */ /* 0x180fe20000010856 */
[----:B------:R-:W-:Y:S01]  /*15470*/  VIADD R28, R8, 0x280 ;  /* 0x00000280081c7836 */ /* 0x000fe20000000000 */
[----:B------:R-:W-:Y:S01]  /*15480*/  FMNMX.FTZ R0, R20, R0, !PT ;  /* 0x0000000014007209 */ /* 0x000fe20007810000 */
[-CC-:B------:R-:W-:Y:S01]  /*15490*/  FFMA.FTZ R11, R14, R7.reuse, -R86.reuse ;  /* 0x000000070e0b7223 */ /* 0x180fe20000010856 */
[-C--:B------:R-:W-:Y:S01]  /*154a0*/  FMUL.FTZ R6, R6, R7.reuse ;  /* 0x0000000706067220 */ /* 0x080fe20000410000 */
[----:B------:R-:W-:Y:S01]  /*154b0*/  MUFU.EX2 R180, R180 ;  /* 0x000000b400b47308 */ /* 0x000fe20000000800 */
[----:B------:R-:W-:Y:S01]  /*154c0*/  FMNMX.FTZ R0, R21, R0, !PT ;  /* 0x0000000015007209 */ /* 0x000fe20007810000 */
[-CC-:B------:R-:W-:Y:S01]  /*154d0*/  FFMA.FTZ R182, R24, R7.reuse, -R86.reuse ;  /* 0x0000000718b67223 */ /* 0x180fe20000010856 */
[-CC-:B------:R-:W-:Y:S01]  /*154e0*/  FFMA.FTZ R24, R26, R7.reuse, -R86.reuse ;  /* 0x000000071a187223 */ /* 0x180fe20000010856 */
[-CC-:B------:R-:W-:Y:S01]  /*154f0*/  FFMA.FTZ R178, R32, R7.reuse, -R86.reuse ;  /* 0x0000000720b27223 */ /* 0x180fe20000010856 */
[----:B------:R-:W-:Y:S01]  /*15500*/  FMNMX.FTZ R0, R25, R0, !PT ;  /* 0x0000000019007209 */ /* 0x000fe20007810000 */
[-CC-:B------:R-:W-:Y:S01]  /*15510*/  FFMA.FTZ R39, R34, R7.reuse, -R86.reuse ;  /* 0x0000000722277223 */ /* 0x180fe20000010856 */
[-CC-:B------:R-:W-:Y:S01]  /*15520*/  FFMA.FTZ R172, R36, R7.reuse, -R86.reuse ;  /* 0x0000000724ac7223 */ /* 0x180fe20000010856 */
[----:B------:R-:W1:Y:S01]  /*15530*/  MUFU.EX2 R6, R6 ;  /* 0x0000000600067308 */ /* 0x000e620000000800 */
[----:B------:R-:W-:Y:S01]  /*15540*/  FMNMX.FTZ R29, R27, R0, !PT ;  /* 0x000000001b1d7209 */ /* 0x000fe20007810000 */
[-CC-:B------:R-:W-:Y:S01]  /*15550*/  FFMA.FTZ R26, R37, R7.reuse, -R86.reuse ;  /* 0x00000007251a7223 */ /* 0x180fe20000010856 */
[-CC-:B------:R-:W-:Y:S01]  /*15560*/  FFMA.FTZ R174, R42, R7.reuse, -R86.reuse ;  /* 0x000000072aae7223 */ /* 0x180fe20000010856 */
[--C-:B------:R-:W-:Y:S01]  /*15570*/  FFMA.FTZ R32, R44, R7, -R86.reuse ;  /* 0x000000072c207223 */ /* 0x100fe20000010856 */
[----:B------:R-:W-:Y:S01]  /*15580*/  FMNMX.FTZ R0, R30, R29, !PT ;  /* 0x0000001d1e007209 */ /* 0x000fe20007810000 */
[-CC-:B------:R-:W-:Y:S01]  /*15590*/  FFMA.FTZ R34, R48, R7.reuse, -R86.reuse ;  /* 0x0000000730227223 */ /* 0x180fe20000010856 */
[-CC-:B------:R-:W-:Y:S01]  /*155a0*/  FFMA.FTZ R36, R51, R7.reuse, -R86.reuse ;  /* 0x0000000733247223 */ /* 0x180fe20000010856 */
[----:B------:R-:W2:Y:S01]  /*155b0*/  MUFU.EX2 R11, R11 ;  /* 0x0000000b000b7308 */ /* 0x000ea20000000800 */
[----:B------:R-:W-:Y:S01]  /*155c0*/  FMNMX.FTZ R0, R31, R0, !PT ;  /* 0x000000001f007209 */ /* 0x000fe20007810000 */
[-CC-:B------:R-:W-:Y:S01]  /*155d0*/  FFMA.FTZ R44, R55, R7.reuse, -R86.reuse ;  /* 0x00000007372c7223 */ /* 0x180fe20000010856 */
[-CC-:B------:R-:W-:Y:S01]  /*155e0*/  FFMA.FTZ R42, R61, R7.reuse, -R86.reuse ;  /* 0x000000073d2a7223 */ /* 0x180fe20000010856 */
[-CC-:B------:R-:W-:Y:S01]  /*155f0*/  FFMA.FTZ R37, R65, R7.reuse, -R86.reuse ;  /* 0x0000000741257223 */ /* 0x180fe20000010856 */
[----:B------:R-:W-:Y:S01]  /*15600*/  FMNMX.FTZ R0, R33, R0, !PT ;  /* 0x0000000021007209 */ /* 0x000fe20007810000 */
[-CC-:B------:R-:W-:Y:S01]  /*15610*/  FFMA.FTZ R48, R68, R7.reuse, -R86.reuse ;  /* 0x0000000744307223 */ /* 0x180fe20000010856 */
[-C--:B------:R-:W-:Y:S01]  /*15620*/  FFMA.FTZ R51, R69, R7.reuse, -R86 ;  /* 0x0000000745337223 */ /* 0x080fe20000010856 */
[----:B------:R-:W-:Y:S01]  /*15630*/  MUFU.EX2 R182, R182 ;  /* 0x000000b600b67308 */ /* 0x000fe20000000800 */
[----:B0-----:R-:W-:Y:S01]  /*15640*/  FMNMX.FTZ R29, R35, R0, !PT ;  /* 0x00000000231d7209 */ /* 0x001fe20007810000 */
[----:B-1----:R-:W-:Y:S01]  /*15650*/  FFMA.FTZ R4, R6, R4, R180 ;  /* 0x0000000406047223 */ /* 0x002fe200000100b4 */
[-CC-:B------:R-:W-:Y:S01]  /*15660*/  FFMA.FTZ R55, R77, R7.reuse, -R86.reuse ;  /* 0x000000074d377223 */ /* 0x180fe20000010856 */
[----:B------:R-:W-:Y:S01]  /*15670*/  FFMA.FTZ R76, R76, R7, -R86 ;  /* 0x000000074c4c7223 */ /* 0x000fe20000010856 */
[----:B------:R-:W-:-:S03]  /*15680*/  FMNMX.FTZ R0, R40, R29, !PT ;  /* 0x0000001d28007209 */ /* 0x000fc60007810000 */
[----:B------:R-:W-:Y:S01]  /*15690*/  MUFU.EX2 R24, R24 ;  /* 0x0000001800187308 */ /* 0x000fe20000000800 */
[----:B------:R-:W-:Y:S02]  /*156a0*/  FMNMX.FTZ R0, R41, R0, !PT ;  /* 0x0000000029007209 */ /* 0x000fe40007810000 */
[----:B--2---:R-:W-:Y:S02]  /*156b0*/  F2FP.BF16.F32.PACK_AB R180, R11, R180 ;  /* 0x000000b40bb4723e */ /* 0x004fe400000010ff */
        /* <DEDUP_REMOVED lines=15> */
[----:B------:R-:W-:-:S03]  /*157b0*/  IMAD.MOV.U32 R29, RZ, RZ, 0x40000040 ;  /* 0x40000040ff1d7424 */ /* 0x000fc600078e00ff */
[----:B------:R-:W-:-:S03]  /*157c0*/  FMNMX.FTZ R0, R67, R0, !PT ;  /* 0x0000000043007209 */ /* 0x000fc60007810000 */
[----:B------:R-:W-:Y:S01]  /*157d0*/  MUFU.EX2 R26, R26 ;  /* 0x0000001a001a7308 */ /* 0x000fe20000000800 */
[----:B------:R-:W-:-:S07]  /*157e0*/  FMNMX.FTZ R0, R70, R0, !PT ;  /* 0x0000000046007209 */ /* 0x000fce0007810000 */
[----:B------:R-:W-:Y:S01]  /*157f0*/  MUFU.EX2 R174, R174 ;  /* 0x000000ae00ae7308 */ /* 0x000fe20000000800 */
[----:B------:R-:W-:Y:S02]  /*15800*/  WARPGROUP.DEPBAR.LE gsb0, 0x0 ;  /* 0x00008000000079c5 */ /* 0x000fe40000010000 */
[----:B------:R-:W-:Y:S01]  /*15810*/  WARPGROUP.ARRIVE ;  /* 0x00000000000079c5 */ /* 0x000fe20000000000 */
[-CC-:B------:R-:W-:Y:S01]  /*15820*/  FFMA.FTZ R168, R46, R7.reuse, -R86.reuse ;  /* 0x000000072ea87223 */ /* 0x180fe20000010856 */
[-CC-:B------:R-:W-:Y:S01]  /*15830*/  FFMA.FTZ R170, R50, R7.reuse, -R86.reuse ;  /* 0x0000000732aa7223 */ /* 0x180fe20000010856 */
[-CC-:B------:R-:W-:Y:S02]  /*15840*/  FFMA.FTZ R50, R59, R7.reuse, -R86.reuse ;  /* 0x000000073b327223 */ /* 0x180fe40000010856 */
[----:B------:R-:W-:Y:S01]  /*15850*/  MUFU.EX2 R32, R32 ;  /* 0x0000002000207308 */ /* 0x000fe20000000800 */
[-CC-:B------:R-:W-:Y:S01]  /*15860*/  FFMA.FTZ R46, R64, R7.reuse, -R86.reuse ;  /* 0x00000007402e7223 */ /* 0x180fe20000010856 */
[----:B------:R-:W-:Y:S01]  /*15870*/  HGMMA.64x128x16.F32.BF16 R88, R152, gdesc[UR4].tnspB, R88, gsb0 ;  /* 0x41e0000498587df0 */ /* 0x000fe20008001858 */
[----:B------:R-:W-:Y:S01]  /*15880*/  R2UR UR6, R28 ;  /* 0x000000001c0672ca */ /* 0x000fe200000e0000 */
[----:B------:R-:W-:Y:S01]  /*15890*/  VIADD R28, R8, 0x300 ;  /* 0x00000300081c7836 */ /* 0x000fe20000000000 */
[----:B------:R-:W-:Y:S01]  /*158a0*/  R2UR UR7, R29 ;  /* 0x000000001d0772ca */ /* 0x000fe200000e0000 */
[----:B------:R-:W-:Y:S01]  /*158b0*/  FFMA.FTZ R59, R73, R7, -R86 ;  /* 0x00000007493b7223 */ /* 0x000fe20000010856 */
        /* <DEDUP_REMOVED lines=13> */
[----:B------:R-:W-:Y:S04]  /*15990*/  MUFU.EX2 R44, R44 ;  /* 0x0000002c002c7308 */ /* 0x000fe80000000800 */
[----:B------:R-:W0:Y:S04]  /*159a0*/  SHFL.BFLY PT, R29, R0, 0x2, 0x1f ;  /* 0x0c401f00001d7f89 */ /* 0x000e2800000e0000 */
[----:B------:R-:W-:Y:S08]  /*159b0*/  MUFU.EX2 R50, R50 ;  /* 0x0000003200327308 */ /* 0x000ff00000000800 */
[----:B------:R-:W-:Y:S08]  /*159c0*/  MUFU.EX2 R42, R42 ;  /* 0x0000002a002a7308 */ /* 0x000ff00000000800 */
[----:B------:R-:W-:Y:S01]  /*159d0*/  MUFU.EX2 R46, R46 ;  /* 0x0000002e002e7308 */ /* 0x000fe20000000800 */
[----:B0-----:R-:W-:Y:S01]  /*159e0*/  FMNMX.FTZ R14, R0, R29, !PT ;  /* 0x0000001d000e7209 */ /* 0x001fe20007810000 */
[----:B------:R-:W-:-:S06]  /*159f0*/  IMAD.MOV.U32 R29, RZ, RZ, 0x40000040 ;  /* 0x40000040ff1d7424 */ /* 0x000fcc00078e00ff */
[----:B------:R-:W-:Y:S01]  /*15a00*/  MUFU.EX2 R37, R37 ;  /* 0x0000002500257308 */ /* 0x000fe20000000800 */
[----:B------:R-:W0:Y:S07]  /*15a10*/  SHFL.BFLY PT, R0, R14, 0x1, 0x1f ;  /* 0x0c201f000e007f89 */ /* 0x000e2e00000e0000 */
[----:B------:R-:W1:Y:S08]  /*15a20*/  MUFU.EX2 R48, R48 ;  /* 0x0000003000307308 */ /* 0x000e700000000800 */
[----:B------:R-:W-:Y:S08]  /*15a30*/  MUFU.EX2 R51, R51 ;  /* 0x0000003300337308 */ /* 0x000ff00000000800 */
[----:B------:R-:W-:Y:S01]  /*15a40*/  MUFU.EX2 R55, R55 ;  /* 0x0000003700377308 */ /* 0x000fe20000000800 */
[----:B0-----:R-:W-:-:S05]  /*15a50*/  FMNMX.FTZ R14, R14, R0, !PT ;  /* 0x000000000e0e7209 */ /* 0x001fca0007810000 */
[----:B------:R-:W-:Y:S02]  /*15a60*/  FADD.FTZ R0, -R14, R12 ;  /* 0x0000000c0e007221 */ /* 0x000fe40000010100 */
[----:B------:R-:W-:Y:S02]  /*15a70*/  MUFU.EX2 R59, R59 ;  /* 0x0000003b003b7308 */ /* 0x000fe40000000800 */
[----:B------:R-:W-:-:S06]  /*15a80*/  FMUL.FTZ R0, R0, R7 ;  /* 0x0000000700007220 */ /* 0x000fcc0000410000 */
[----:B------:R-:W-:Y:S08]  /*15a90*/  MUFU.EX2 R0, R0 ;  /* 0x0000000000007308 */ /* 0x000ff00000000800 */
[----:B------:R-:W-:Y:S01]  /*15aa0*/  MUFU.EX2 R12, R76 ;  /* 0x0000004c000c7308 */ /* 0x000fe20000000800 */
[----:B------:R-:W-:Y:S02]  /*15ab0*/  WARPGROUP.DEPBAR.LE gsb0, 0x0 ;  /* 0x00008000000079c5 */ /* 0x000fe40000010000 */
[----:B------:R-:W-:Y:S01]  /*15ac0*/  WARPGROUP.ARRIVE ;  /* 0x00000000000079c5 */ /* 0x000fe20000000000 */
[-CC-:B------:R-:W-:Y:S01]  /*15ad0*/  FFMA.FTZ R152, R54, R7.reuse, -R86.reuse ;  /* 0x0000000736987223 */ /* 0x180fe20000010856 */
[-CC-:B------:R-:W-:Y:S01]  /*15ae0*/  FFMA.FTZ R154, R57, R7.reuse, -R86.reuse ;  /* 0x00000007399a7223 */ /* 0x180fe20000010856 */
[-CC-:B------:R-:W-:Y:S01]  /*15af0*/  FFMA.FTZ R54, R72, R7.reuse, -R86.reuse ;  /* 0x0000000748367223 */ /* 0x180fe20000010856 */
[----:B------:R-:W-:-:S02]  /*15b00*/  FFMA.FTZ R57, R80, R7, -R86 ;  /* 0x0000000750397223 */ /* 0x000fc40000010856 */
[----:B------:R-:W-:Y:S01]  /*15b10*/  HGMMA.64x128x16.F32.BF16 R88, R156, gdesc[UR4].tnspB, R88, gsb0 ;  /* 0x41e000049c587df0 */ /* 0x000fe20008001858 */
[----:B------:R-:W-:Y:S01]  /*15b20*/  R2UR UR6, R28 ;  /* 0x000000001c0672ca */ /* 0x000fe200000e0000 */
[-C--:B------:R-:W-:Y:S01]  /*15b30*/  FMUL.FTZ R28, R14, R7.reuse ;  /* 0x000000070e1c7220 */ /* 0x080fe20000410000 */
[----:B------:R-:W-:Y:S01]  /*15b40*/  R2UR UR7, R29 ;  /* 0x000000001d0772ca */ /* 0x000fe200000e0000 */
[----:B------:R-:W-:Y:S02]  /*15b50*/  MUFU.EX2 R152, R152 ;  /* 0x0000009800987308 */ /* 0x000fe40000000800 */
[-CC-:B------:R-:W-:Y:S01]  /*15b60*/  FFMA.FTZ R181, R15, R7.reuse, -R28.reuse ;  /* 0x000000070fb57223 */ /* 0x180fe2000001081c */
[-CC-:B------:R-:W-:Y:S01]  /*15b70*/  FFMA.FTZ R15, R20, R7.reuse, -R28.reuse ;  /* 0x00000007140f7223 */ /* 0x180fe2000001081c */
[-CC-:B------:R-:W-:Y:S01]  /*15b80*/  FFMA.FTZ R183, R21, R7.reuse, -R28.reuse ;  /* 0x0000000715b77223 */ /* 0x180fe2000001081c */
[----:B------:R-:W-:Y:S02]  /*15b90*/  VIADD R20, R8, 0x380 ;  /* 0x0000038008147836 */ /* 0x000fe40000000000 */
[-CC-:B------:R-:W-:Y:S01]  /*15ba0*/  FFMA.FTZ R25, R25, R7.reuse, -R28.reuse ;  /* 0x0000000719197223 */ /* 0x180fe2000001081c */
[----:B------:R-:W-:Y:S01]  /*15bb0*/  IMAD.MOV.U32 R21, RZ, RZ, 0x40000040 ;  /* 0x40000040ff157424 */ /* 0x000fe200078e00ff */
        /* <DEDUP_REMOVED lines=40> */
[-C--:B------:R-:W-:Y:S01]  /*15e40*/  FFMA.FTZ R156, R60, R7.reuse, -R86 ;  /* 0x000000073c9c7223 */ /* 0x080fe20000010856 */
[-C--:B------:R-:W-:Y:S01]  /*15e50*/  FFMA.FTZ R157, R66, R7.reuse, -R28 ;  /* 0x00000007429d7223 */ /* 0x080fe2000001081c */
[-C--:B------:R-:W-:Y:S02]  /*15e60*/  FFMA.FTZ R158, R62, R7.reuse, -R86 ;  /* 0x000000073e9e7223 */ /* 0x080fe40000010856 */
[----:B------:R-:W-:Y:S01]  /*15e70*/  MUFU.EX2 R154, R154 ;  /* 0x0000009a009a7308 */ /* 0x000fe20000000800 */
[----:B------:R-:W-:Y:S01]  /*15e80*/  FFMA.FTZ R159, R70, R7, -R28 ;  /* 0x00000007469f7223 */ /* 0x000fe2000001081c */
[----:B------:R-:W-:Y:S01]  /*15e90*/  HGMMA.64x128x16.F32.BF16 R88, R160, gdesc[UR4].tnspB, R88, gsb0 ;  /* 0x41e00004a0587df0 */ /* 0x000fe20008001858 */
[----:B------:R-:W-:Y:S02]  /*15ea0*/  R2UR UR6, R20 ;  /* 0x00000000140672ca */ /* 0x000fe400000e0000 */
[----:B------:R-:W-:-:S02]  /*15eb0*/  R2UR UR7, R21 ;  /* 0x00000000150772ca */ /* 0x000fc400000e0000 */
[----:B------:R-:W-:Y:S01]  /*15ec0*/  @!P1 PRMT R20, RZ, 0x654, R10 ;  /* 0x00000654ff149816 */ /* 0x000fe2000000000a */
        /* <DEDUP_REMOVED lines=8> */
[----:B------:R-:W2:Y:S08]  /*15f50*/  MUFU.EX2 R79, R79 ;  /* 0x0000004f004f7308 */ /* 0x000eb00000000800 */
[----:B------:R-:W-:Y:S08]  /*15f60*/  MUFU.EX2 R81, R81 ;  /* 0x0000005100517308 */ /* 0x000ff00000000800 */
[----:B------:R-:W3:Y:S08]  /*15f70*/  MUFU.EX2 R57, R57 ;  /* 0x0000003900397308 */ /* 0x000ef00000000800 */
[----:B------:R-:W4:Y:S08]  /*15f80*/  MUFU.EX2 R82, R82 ;  /* 0x0000005200527308 */ /* 0x000f300000000800 */
[----:B------:R-:W-:Y:S01]  /*15f90*/  MUFU.EX2 R83, R83 ;  /* 0x0000005300537308 */ /* 0x000fe20000000800 */
[----:B------:R-:W-:-:S02]  /*15fa0*/  WARPGROUP.DEPBAR.LE gsb0, 0x0 ;  /* 0x00008000000079c5 */ /* 0x000fc40000010000 */
[----:B------:R-:W-:Y:S01]  /*15fb0*/  WARPGROUP.ARRIVE ;  /* 0x00000000000079c5 */ /* 0x000fe20000000000 */
[----:B------:R-:W-:Y:S01]  /*15fc0*/  FFMA.FTZ R161, R74, R7, -R28 ;  /* 0x000000074aa17223 */ /* 0x000fe2000001081c */
[----:B-1----:R-:W-:Y:S02]  /*15fd0*/  F2FP.BF16.F32.PACK_AB R160, R48, R37 ;  /* 0x0000002530a0723e */ /* 0x002fe400000010ff */
[----:B0-----:R-:W-:Y:S02]  /*15fe0*/  F2FP.BF16.F32.PACK_AB R162, R54, R51 ;  /* 0x0000003336a2723e */ /* 0x001fe400000010ff */
[----:B------:R-:W-:Y:S01]  /*15ff0*/  HGMMA.64x128x16.F32.BF16 R88, R164, gdesc[UR4].tnspB, R88, gsb0 ;  /* 0x41e00004a4587df0 */ /* 0x000fe20008001858 */
[----:B------:R-:W-:Y:S01]  /*16000*/  MUFU.EX2 R161, R161 ;  /* 0x000000a100a17308 */ /* 0x000fe20000000800 */
[----:B--2---:R-:W-:Y:S01]  /*16010*/  F2FP.BF16.F32.PACK_AB R163, R79, R78 ;  /* 0x0000004e4fa3723e */ /* 0x004fe200000010ff */
[----:B------:R-:W-:Y:S02]  /*16020*/  WARPGROUP.DEPBAR.LE gsb0, 0x0 ;  /* 0x00008000000079c5 */ /* 0x000fe40000010000 */
[----:B------:R0:W-:Y:S01]  /*16030*/  @!P1 SYNCS.ARRIVE.TRANS64.RED.A1T0 RZ, [R20+URZ], RZ ;  /* 0x000000ff14ff99a7 */ /* 0x0001e2000810043f */
[----:B------:R-:W-:-:S02]  /*16040*/  F2FP.BF16.F32.PACK_AB R166, R12, R59 ;  /* 0x0000003b0ca6723e */ /* 0x000fc400000010ff */
[----:B---3--:R-:W-:Y:S02]  /*16050*/  F2FP.BF16.F32.PACK_AB R164, R57, R55 ;  /* 0x0000003739a4723e */ /* 0x008fe400000010ff */
[----:B----4-:R-:W-:Y:S01]  /*16060*/  F2FP.BF16.F32.PACK_AB R165, R82, R81 ;  /* 0x0000005152a5723e */ /* 0x010fe200000010ff */
[----:B0-----:R-:W-:Y:S01]  /*16070*/  FFMA.FTZ R20, R0, R3, R181 ;  /* 0x0000000300147223 */ /* 0x001fe200000100b5 */
[----:B------:R-:W-:Y:S01]  /*16080*/  FADD.FTZ R3, R11, R4 ;  /* 0x000000040b037221 */ /* 0x000fe20000010000 */
[----:B------:R0:W-:Y:S01]  /*16090*/  @!P1 SYNCS.ARRIVE.TRANS64.RED.A1T0 RZ, [R13+URZ], RZ ;  /* 0x000000ff0dff99a7 */ /* 0x0001e2000810043f */
[----:B------:R-:W-:Y:S01]  /*160a0*/  FFMA.FTZ R4, R63, R7, -R28 ;  /* 0x000000073f047223 */ /* 0x000fe2000001081c */
[----:B------:R-:W-:Y:S01]  /*160b0*/  FADD.FTZ R20, R15, R20 ;  /* 0x000000140f147221 */ /* 0x000fe20000010000 */
[----:B------:R-:W-:Y:S01]  /*160c0*/  FADD.FTZ R3, R182, R3 ;  /* 0x00000003b6037221 */ /* 0x000fe20000010000 */
[C---:B------:R-:W-:Y:S02]  /*160d0*/  F2FP.BF16.F32.PACK_AB R182, R24.reuse, R182 ;  /* 0x000000b618b6723e */ /* 0x040fe400000010ff */
[----:B------:R-:W-:Y:S01]  /*160e0*/  FADD.FTZ R20, R183, R20 ;  /* 0x00000014b7147221 */ /* 0x000fe20000010000 */
[----:B------:R-:W-:Y:S01]  /*160f0*/  FADD.FTZ R3, R24, R3 ;  /* 0x0000000318037221 */ /* 0x000fe20000010000 */
[----:B------:R-:W1:Y:S01]  /*16100*/  MUFU.EX2 R4, R4 ;  /* 0x0000000400047308 */ /* 0x000e620000000800 */
[----:B------:R-:W-:Y:S01]  /*16110*/  F2FP.BF16.F32.PACK_AB R181, R15, R181 ;  /* 0x000000b50fb5723e */ /* 0x000fe200000010ff */
[----:B------:R-:W-:Y:S01]  /*16120*/  FADD.FTZ R40, R25, R20 ;  /* 0x0000001419287221 */ /* 0x000fe20000010000 */
[----:B------:R-:W-:Y:S01]  /*16130*/  FADD.FTZ R3, R176, R3 ;  /* 0x00000003b0037221 */ /* 0x000fe20000010000 */
[C---:B------:R-:W-:Y:S01]  /*16140*/  F2FP.BF16.F32.PACK_AB R176, R38.reuse, R176 ;  /* 0x000000b026b0723e */ /* 0x040fe200000010ff */
[----:B------:R-:W-:Y:S01]  /*16150*/  FFMA.FTZ R20, R67, R7, -R28 ;  /* 0x0000000743147223 */ /* 0x000fe2000001081c */
[----:B------:R-:W-:Y:S01]  /*16160*/  FADD.FTZ R40, R177, R40 ;  /* 0x00000028b1287221 */ /* 0x000fe20000010000 */
[----:B------:R-:W-:Y:S01]  /*16170*/  FADD.FTZ R3, R38, R3 ;  /* 0x0000000326037221 */ /* 0x000fe20000010000 */
[----:B------:R-:W-:Y:S01]  /*16180*/  MUFU.EX2 R24, R75 ;  /* 0x0000004b00187308 */ /* 0x000fe20000000800 */
[----:B------:R-:W-:Y:S01]  /*16190*/  F2FP.BF16.F32.PACK_AB R183, R25, R183 ;  /* 0x000000b719b7723e */ /* 0x000fe200000010ff */
[----:B------:R-:W-:Y:S01]  /*161a0*/  FADD.FTZ R52, R27, R40 ;  /* 0x000000281b347221 */ /* 0x000fe20000010000 */
[----:B------:R-:W-:Y:S01]  /*161b0*/  FADD.FTZ R56, R178, R3 ;  /* 0x00000003b2387221 */ /* 0x000fe20000010000 */
[-CC-:B------:R-:W-:Y:S01]  /*161c0*/  FFMA.FTZ R40, R71, R7.reuse, -R28.reuse ;  /* 0x0000000747287223 */ /* 0x180fe2000001081c */
[----:B------:R-:W-:Y:S01]  /*161d0*/  FFMA.FTZ R28, R84, R7, -R28 ;  /* 0x00000007541c7223 */ /* 0x000fe2000001081c */
[----:B------:R-:W-:Y:S01]  /*161e0*/  FADD.FTZ R52, R179, R52 ;  /* 0x00000034b3347221 */ /* 0x000fe20000010000 */
[----:B------:R-:W-:Y:S01]  /*161f0*/  FADD.FTZ R3, R39, R56 ;  /* 0x0000003827037221 */ /* 0x000fe20000010000 */
[----:B------:R-:W2:Y:S01]  /*16200*/  MUFU.EX2 R20, R20 ;  /* 0x0000001400147308 */ /* 0x000ea20000000800 */
[----:B------:R-:W-:Y:S01]  /*16210*/  F2FP.BF16.F32.PACK_AB R177, R27, R177 ;  /* 0x000000b11bb1723e */ /* 0x000fe200000010ff */
[----:B------:R-:W-:Y:S01]  /*16220*/  FADD.FTZ R52, R29, R52 ;  /* 0x000000341d347221 */ /* 0x000fe20000010000 */
[----:B------:R-:W-:Y:S01]  /*16230*/  FADD.FTZ R3, R172, R3 ;  /* 0x00000003ac037221 */ /* 0x000fe20000010000 */
[----:B------:R-:W-:Y:S01]  /*16240*/  F2FP.BF16.F32.PACK_AB R172, R26, R172 ;  /* 0x000000ac1aac723e */ /* 0x000fe200000010ff */
[----:B------:R-:W-:-:S02]  /*16250*/  IMAD.MOV.U32 R15, RZ, RZ, R194 ;  /* 0x000000ffff0f7224 */ /* 0x000fc400078e00c2 */
[----:B0-----:R-:W-:Y:S01]  /*16260*/  FADD.FTZ R13, R173, R52 ;  /* 0x00000034ad0d7221 */ /* 0x001fe20000010000 */
[----:B------:R-:W-:Y:S01]  /*16270*/  FADD.FTZ R3, R26, R3 ;  /* 0x000000031a037221 */ /* 0x000fe20000010000 */
[----:B------:R-:W0:Y:S01]  /*16280*/  MUFU.EX2 R40, R40 ;  /* 0x0000002800287308 */ /* 0x000e220000000800 */
[----:B------:R-:W-:Y:S01]  /*16290*/  F2FP.BF16.F32.PACK_AB R178, R39, R178 ;  /* 0x000000b227b2723e */ /* 0x000fe200000010ff */
[----:B------:R-:W-:Y:S01]  /*162a0*/  FADD.FTZ R52, R30, R13 ;  /* 0x0000000d1e347221 */ /* 0x000fe20000010000 */
[----:B------:R-:W-:Y:S01]  /*162b0*/  FADD.FTZ R3, R174, R3 ;  /* 0x00000003ae037221 */ /* 0x000fe20000010000 */
[----:B------:R-:W-:Y:S01]  /*162c0*/  F2FP.BF16.F32.PACK_AB R179, R29, R179 ;  /* 0x000000b31db3723e */ /* 0x000fe200000010ff */
[----:B------:R-:W-:Y:S02]  /*162d0*/  IMAD.MOV.U32 R13, RZ, RZ, R196 ;  /* 0x000000ffff0d7224 */ /* 0x000fe400078e00c4 */
[----:B------:R-:W-:Y:S01]  /*162e0*/  FADD.FTZ R52, R175, R52 ;  /* 0x00000034af347221 */ /* 0x000fe20000010000 */
[----:B------:R-:W-:Y:S01]  /*162f0*/  FADD.FTZ R3, R32, R3 ;  /* 0x0000000320037221 */ /* 0x000fe20000010000 */
[----:B------:R-:W3:Y:S01]  /*16300*/  MUFU.EX2 R28, R28 ;  /* 0x0000001c001c7308 */ /* 0x000ee20000000800 */
        /* <DEDUP_REMOVED lines=9> */
[----:B------:R-:W-:Y:S02]  /*163a0*/  F2FP.BF16.F32.PACK_AB R168, R34, R168 ;  /* 0x000000a822a8723e */ /* 0x000fe400000010ff */
        /* <DEDUP_REMOVED lines=14> */
[C---:B-1----:R-:W-:Y:S02]  /*16490*/  F2FP.BF16.F32.PACK_AB R155, R4.reuse, R155 ;  /* 0x0000009b049b723e */ /* 0x042fe400000010ff */
[----:B------:R-:W-:Y:S01]  /*164a0*/  FADD.FTZ R26, R4, R11 ;  /* 0x0000000b041a7221 */ /* 0x000fe20000010000 */
[----:B------:R-:W-:Y:S01]  /*164b0*/  FADD.FTZ R3, R156, R3 ;  /* 0x000000039c037221 */ /* 0x000fe20000010000 */
[----:B------:R-:W-:Y:S02]  /*164c0*/  F2FP.BF16.F32.PACK_AB R152, R44, R152 ;  /* 0x000000982c98723e */ /* 0x000fe400000010ff */
[----:B------:R-:W-:Y:S01]  /*164d0*/  FADD.FTZ R11, R157, R26 ;  /* 0x0000001a9d0b7221 */ /* 0x000fe20000010000 */
[----:B------:R-:W-:Y:S01]  /*164e0*/  FADD.FTZ R3, R42, R3 ;  /* 0x000000032a037221 */ /* 0x000fe20000010000 */
[----:B------:R-:W-:-:S02]  /*164f0*/  F2FP.BF16.F32.PACK_AB R154, R50, R154 ;  /* 0x0000009a329a723e */ /* 0x000fc400000010ff */
[----:B--2---:R-:W-:Y:S01]  /*16500*/  FADD.FTZ R26, R20, R11 ;  /* 0x0000000b141a7221 */ /* 0x004fe20000010000 */
[----:B------:R-:W-:Y:S01]  /*16510*/  FADD.FTZ R3, R158, R3 ;  /* 0x000000039e037221 */ /* 0x000fe20000010000 */
[----:B------:R-:W-:Y:S02]  /*16520*/  F2FP.BF16.F32.PACK_AB R156, R42, R156 ;  /* 0x0000009c2a9c723e */ /* 0x000fe400000010ff */
[----:B------:R-:W-:Y:S01]  /*16530*/  FADD.FTZ R11, R159, R26 ;  /* 0x0000001a9f0b7221 */ /* 0x000fe20000010000 */
[----:B------:R-:W-:Y:S01]  /*16540*/  FADD.FTZ R8, R46, R3 ;  /* 0x000000032e087221 */ /* 0x000fe20000010000 */
[----:B------:R-:W-:Y:S02]  /*16550*/  F2FP.BF16.F32.PACK_AB R157, R20, R157 ;  /* 0x0000009d149d723e */ /* 0x000fe400000010ff */
[----:B0-----:R-:W-:Y:S01]  /*16560*/  FADD.FTZ R10, R40, R11 ;  /* 0x0000000b280a7221 */ /* 0x001fe20000010000 */
[----:B------:R-:W-:Y:S01]  /*16570*/  FADD.FTZ R3, R37, R8 ;  /* 0x0000000825037221 */ /* 0x000fe20000010000 */
[----:B------:R-:W-:-:S02]  /*16580*/  F2FP.BF16.F32.PACK_AB R158, R46, R158 ;  /* 0x0000009e2e9e723e */ /* 0x000fc400000010ff */
[----:B------:R-:W-:Y:S01]  /*16590*/  FADD.FTZ R11, R161, R10 ;  /* 0x0000000aa10b7221 */ /* 0x000fe20000010000 */
[----:B------:R-:W-:Y:S01]  /*165a0*/  FADD.FTZ R4, R48, R3 ;  /* 0x0000000330047221 */ /* 0x000fe20000010000 */
[----:B------:R-:W-:Y:S02]  /*165b0*/  F2FP.BF16.F32.PACK_AB R159, R40, R159 ;  /* 0x0000009f289f723e */ /* 0x000fe400000010ff */
[C---:B------:R-:W-:Y:S01]  /*165c0*/  FADD.FTZ R11, R24.reuse, R11 ;  /* 0x0000000b180b7221 */ /* 0x040fe20000010000 */
[----:B------:R-:W-:Y:S01]  /*165d0*/  FADD.FTZ R3, R51, R4 ;  /* 0x0000000433037221 */ /* 0x000fe20000010000 */
[----:B------:R-:W-:Y:S02]  /*165e0*/  F2FP.BF16.F32.PACK_AB R161, R24, R161 ;  /* 0x000000a118a1723e */ /* 0x000fe400000010ff */
[----:B------:R-:W-:Y:S01]  /*165f0*/  FADD.FTZ R4, R78, R11 ;  /* 0x0000000b4e047221 */ /* 0x000fe20000010000 */
[----:B------:R-:W-:Y:S01]  /*16600*/  FADD.FTZ R8, R54, R3 ;  /* 0x0000000336087221 */ /* 0x000fe20000010000 */
[----:B---3--:R-:W-:Y:S01]  /*16610*/  F2FP.BF16.F32.PACK_AB R167, R28, R83 ;  /* 0x000000531ca7723e */ /* 0x008fe200000010ff */
[----:B------:R-:W-:-:S02]  /*16620*/  IMAD.MOV.U32 R11, RZ, RZ, R9 ;  /* 0x000000ffff0b7224 */ /* 0x000fc400078e0009 */
        /* <DEDUP_REMOVED lines=10> */
[----:B------:R-:W-:Y:S06]  /*166d0*/  @P2 BRA `(.L_x_792) ;  /* 0xffffffd000e02947 */ /* 0x000fec000383ffff */
.L_x_781:
[----:B------:R-:W-:Y:S05]  /*166e0*/  BSYNC B0 ;  /* 0x0000000000007941 */ /* 0x000fea0003800000 */
.L_x_780:
        /* <DEDUP_REMOVED lines=67> */
.L_x_793:
[----:B------:R-:W-:Y:S02]  /*16b20*/  LEA R8, R194, R2, 0x3 ;  /* 0x00000002c2087211 */ /* 0x000fe400078e18ff */
[----:B------:R-:W-:-:S04]  /*16b30*/  SHF.L.U32 R5, R196, 0x1f, RZ ;  /* 0x0000001fc4057819 */ /* 0x000fc800000006ff */
[----:B------:R0:W1:Y:S01]  /*16b40*/  SYNCS.PHASECHK.TRANS64.TRYWAIT P2, [R8+URZ+0x34850], R5 ;  /* 0x03485005080075a7 */ /* 0x000062000804017f */
[----:B------:R-:W-:Y:S05]  /*16b50*/  @!P0 BRA `(.L_x_794) ;  /* 0x0000000000048947 */ /* 0x000fea0003800000 */
[----:B------:R-:W-:Y:S01]  /*16b60*/  BPT.TRAP 0x1 ;  /* 0x000000040000795c */ /* 0x000fe20000300000 */
.L_x_794:
[----:B------:R-:W-:Y:S01]  /*16b70*/  VIADD R2, R2, 0x400 ;  /* 0x0000040002027836 */ /* 0x000fe20000000000 */
[----:B------:R-:W-:Y:S04]  /*16b80*/  BSSY B0, `(.L_x_795) ;  /* 0x0000008000007945 */ /* 0x000fe80003800000 */
[----:B------:R-:W-:-:S04]  /*16b90*/  SHF.R.U32.HI R2, RZ, 0x4, R2 ;  /* 0x00000004ff027819 */ /* 0x000fc80000011602 */
[----:B------:R-:W-:-:S04]  /*16ba0*/  LOP3.LUT R2, R2, 0x3fff, RZ, 0xc0, !PT ;  /* 0x00003fff02027812 */ /* 0x000fc800078ec0ff */
[----:B------:R-:W-:-:S05]  /*16bb0*/  LOP3.LUT R11, R2, 0x4000000, RZ, 0xfc, !PT ;  /* 0x04000000020b7812 */ /* 0x000fca00078efcff */
[----:B------:R-:W-:Y:S01]  /*16bc0*/  IMAD R0, R194, 0x800, R11 ;  /* 0x00000800c2007824 */ /* 0x000fe200078e020b */
[----:B-1----:R-:W-:Y:S06]  /*16bd0*/  @P2 BRA `(.L_x_796) ;  /* 0x0000000000082947 */ /* 0x002fec0003800000 */
[----:B------:R-:W1:Y:S02]  /*16be0*/  SYNCS.PHASECHK.TRANS64.TRYWAIT P0, [R8+URZ+0x34850], R5 ;  /* 0x03485005080075a7 */ /* 0x000e64000800017f */
[----:B-1----:R-:W-:Y:S05]  /*16bf0*/  @!P0 BRA `(.L_x_797) ;  /* 0x000000a800048947 */ /* 0x002fea0003800000 */
.L_x_796:
[----:B------:R-:W-:Y:S05]  /*16c00*/  BSYNC B0 ;  /* 0x0000000000007941 */ /* 0x000fea0003800000 */
.L_x_795:
[----:B------:R-:W-:Y:S01]  /*16c10*/  IMAD.MOV.U32 R10, RZ, RZ, R0 ;  /* 0x000000ffff0a7224 */ /* 0x000fe200078e0000 */
[----:B------:R-:W-:Y:S01]  /*16c20*/  WARPGROUP.ARRIVE ;  /* 0x00000000000079c5 */ /* 0x000fe20000000000 */
[----:B------:R-:W-:Y:S01]  /*16c30*/  IMAD.MOV.U32 R11, RZ, RZ, 0x40000040 ;  /* 0x40000040ff0b7424 */ /* 0x000fe200078e00ff */
[----:B01----:R-:W0:Y:S01]  /*16c40*/  SHFL.BFLY PT, R5, R4, 0x2, 0x1f ;  /* 0x0c401f0004057f89 */ /* 0x003e2200000e0000 */
[----:B------:R-:W-:Y:S01]  /*16c50*/  VIADD R194, R194, 0x1 ;  /* 0x00000001c2c27836 */ /* 0x000fe20000000000 */
[----:B------:R-:W-:Y:S01]  /*16c60*/  R2UR UR6, R10 ;  /* 0x000000000a0672ca */ /* 0x000fe200000e0000 */
[----:B------:R-:W-:Y:S01]  /*16c70*/  VIADD R10, R0, 0x80 ;  /* 0x00000080000a7836 */ /* 0x000fe20000000000 */
[----:B------:R-:W-:Y:S01]  /*16c80*/  R2UR UR7, R11 ;  /* 0x000000000b0772ca */ /* 0x000fe200000e0000 */
[----:B------:R-:W-:Y:S01]  /*16c90*/  IMAD.MOV.U32 R11, RZ, RZ, 0x40000040 ;  /* 0x40000040ff0b7424 */ /* 0x000fe200078e00ff */
[----:B------:R-:W-:Y:S01]  /*16ca0*/  ISETP.NE.AND P2, PT, R194, 0x2, PT ;  /* 0x00000002c200780c */ /* 0x000fe20003f45270 */
[----:B------:R-:W-:-:S03]  /*16cb0*/  VIADD R204, R204, 0x1 ;  /* 0x00000001cccc7836 */ /* 0x000fc60000000000 */
[----:B------:R-:W-:-:S07]  /*16cc0*/  SEL R194, R194, RZ, P2 ;  /* 0x000000ffc2c27207 */ /* 0x000fce0001000000 */
[----:B------:R-:W-:Y:S01]  /*16cd0*/  HGMMA.64x128x16.F32.BF16 R24, R180, gdesc[UR4].tnspB, R24, gsb0 ;  /* 0x41e00004b4187df0 */ /* 0x000fe20008001818 */
[----:B------:R-:W-:Y:S01]  /*16ce0*/  R2UR UR6, R10 ;  /* 0x000000000a0672ca */ /* 0x000fe200000e0000 */
[----:B------:R-:W-:Y:S01]  /*16cf0*/  VIADD R10, R0, 0x100 ;  /* 0x00000100000a7836 */ /* 0x000fe20000000000 */
[----:B------:R-:W-:Y:S01]  /*16d00*/  R2UR UR7, R11 ;  /* 0x000000000b0772ca */ /* 0x000fe200000e0000 */
[----:B------:R-:W-:Y:S02]  /*16d10*/  IMAD.MOV.U32 R11, RZ, RZ, 0x40000040 ;  /* 0x40000040ff0b7424 */ /* 0x000fe400078e00ff */
[----:B0-----:R-:W-:Y:S01]  /*16d20*/  FADD.FTZ R5, R5, R4 ;  /* 0x0000000405057221 */ /* 0x001fe20000010000 */
[----:B------:R-:W-:Y:S01]  /*16d30*/  IMAD.MOV.U32 R4, RZ, RZ, RZ ;  /* 0x000000ffff047224 */ /* 0x000fe200078e00ff */
        /* <DEDUP_REMOVED lines=35> */
[----:B------:R-:W0:Y:S02]  /*16f70*/  SHFL.BFLY PT, R0, R3, 0x2, 0x1f ;  /* 0x0c401f0003007f89 */ /* 0x000e2400000e0000 */
[----:B0-----:R-:W-:Y:S01]  /*16f80*/  FADD.FTZ R2, R0, R3 ;  /* 0x0000000300027221 */ /* 0x001fe20000010000 */
[----:B------:R-:W-:Y:S01]  /*16f90*/  SEL R3, RZ, 0x1, P2 ;  /* 0x00000001ff037807 */ /* 0x000fe20001000000 */
[----:B------:R-:W0:Y:S03]  /*16fa0*/  SHFL.BFLY PT, R0, R5, 0x1, 0x1f ;  /* 0x0c201f0005007f89 */ /* 0x000e2600000e0000 */
[----:B------:R-:W-:Y:S01]  /*16fb0*/  LOP3.LUT R196, R196, R3, RZ, 0x3c, !PT ;  /* 0x00000003c4c47212 */ /* 0x000fe200078e3cff */
[----:B------:R-:W-:-:S02]  /*16fc0*/  IMAD.MOV.U32 R3, RZ, RZ, -0x800000 ;  /* 0xff800000ff037424 */ /* 0x000fc400078e00ff */
[----:B0-----:R-:W-:Y:S01]  /*16fd0*/  FADD.FTZ R12, R5, R0 ;  /* 0x00000000050c7221 */ /* 0x001fe20000010000 */
[----:B------:R-:W-:-:S04]  /*16fe0*/  IMAD.MOV.U32 R0, RZ, RZ, -0x800000 ;  /* 0xff800000ff007424 */ /* 0x000fc800078e00ff */
[----:B------:R-:W-:-:S13]  /*16ff0*/  FSETP.NE.FTZ.AND P0, PT, R12, RZ, PT ;  /* 0x000000ff0c00720b */ /* 0x000fda0003f15000 */
[----:B------:R-:W0:Y:S08]  /*17000*/  @P0 MUFU.LG2 R6, R12 ;  /* 0x0000000c00060308 */ /* 0x000e300000000c00 */
[----:B------:R-:W-:Y:S01]  /*17010*/  @P0 MUFU.RCP R4, R12 ;  /* 0x0000000c00040308 */ /* 0x000fe20000001000 */
[----:B0-----:R-:W-:Y:S01]  /*17020*/  @P0 FMUL.FTZ R5, R6, 0.69314718246459960938 ;  /* 0x3f31721806050820 */ /* 0x001fe20000410000 */
[----:B------:R-:W-:-:S02]  /*17030*/  WARPGROUP.DEPBAR.LE gsb0, 0x0 ;  /* 0x00008000000079c5 */ /* 0x000fc40000010000 */
[----:B------:R-:W-:-:S06]  /*17040*/  WARPGROUP.ARRIVE ;  /* 0x00000000000079c5 */ /* 0x000fcc0000000000 */
[----:B------:R-:W-:Y:S01]  /*17050*/  HGMMA.64x128x16.F32.BF16 R24, R160, gdesc[UR4].tnspB, R24, gsb0 ;  /* 0x41e00004a0187df0 */ /* 0x000fe20008001818 */
[----:B------:R-:W-:Y:S02]  /*17060*/  R2UR UR6, R10 ;  /* 0x000000000a0672ca */ /* 0x000fe400000e0000 */
[----:B------:R-:W-:Y:S02]  /*17070*/  R2UR UR7, R11 ;  /* 0x000000000b0772ca */ /* 0x000fe400000e0000 */
[----:B------:R-:W0:Y:S02]  /*17080*/  SHFL.BFLY PT, R11, R2, 0x1, 0x1f ;  /* 0x0c201f00020b7f89 */ /* 0x000e2400000e0000 */
[----:B0-----:R-:W-:Y:S01]  /*17090*/  FADD.FTZ R13, R2, R11 ;  /* 0x0000000b020d7221 */ /* 0x001fe20000010000 */
[----:B------:R-:W-:Y:S02]  /*170a0*/  @!P1 VIADD R11, R8, 0x34860 ;  /* 0x00034860080b9836 */ /* 0x000fe40000000000 */
[----:B------:R-:W-:Y:S01]  /*170b0*/  @P0 FMUL.FTZ R2, R7, 0.69314718246459960938 ;  /* 0x3f31721807020820 */ /* 0x000fe20000410000 */
[----:B------:R-:W-:Y:S01]  /*170c0*/  IMAD.MOV.U32 R8, RZ, RZ, RZ ;  /* 0x000000ffff087224 */ /* 0x000fe200078e00ff */
[----:B------:R-:W-:-:S02]  /*170d0*/  FSETP.NE.FTZ.AND P3, PT, R13, RZ, PT ;  /* 0x000000ff0d00720b */ /* 0x000fc40003f75000 */
[----:B------:R-:W-:Y:S01]  /*170e0*/  @P0 FFMA.FTZ R0, R2, R9, R5 ;  /* 0x0000000902000223 */ /* 0x000fe20000010005 */
[----:B------:R-:W-:Y:S02]  /*170f0*/  @!P1 PRMT R11, RZ, 0x654, R11 ;  /* 0x00000654ff0b9816 */ /* 0x000fe4000000000b */
[----:B------:R-:W-:-:S08]  /*17100*/  PLOP3.LUT P0, PT, PT, PT, PT, 0x8, 0x0 ;  /* 0x000000000000781c */ /* 0x000fd00003f0e170 */
[----:B------:R-:W0:Y:S01]  /*17110*/  @P3 MUFU.LG2 R10, R13 ;  /* 0x0000000d000a3308 */ /* 0x000e220000000c00 */
[----:B------:R-:W-:-:S07]  /*17120*/  @P3 FMUL.FTZ R20, R7, 0.69314718246459960938 ;  /* 0x3f31721807143820 */ /* 0x000fce0000410000 */
[----:B------:R-:W1:Y:S01]  /*17130*/  @P3 MUFU.RCP R8, R13 ;  /* 0x0000000d00083308 */ /* 0x000e620000001000 */
[----:B0-----:R-:W-:-:S04]  /*17140*/  @P3 FMUL.FTZ R7, R10, 0.69314718246459960938 ;  /* 0x3f3172180a073820 */ /* 0x001fc80000410000 */
[----:B------:R-:W-:Y:S01]  /*17150*/  @P3 FFMA.FTZ R3, R20, R14, R7 ;  /* 0x0000000e14033223 */ /* 0x000fe20000010007 */
[----:B------:R-:W-:Y:S02]  /*17160*/  WARPGROUP.DEPBAR.LE gsb0, 0x0 ;  /* 0x00008000000079c5 */ /* 0x000fe40000010000 */
[----:B------:R-:W-:-:S06]  /*17170*/  WARPGROUP.ARRIVE ;  /* 0x00000000000079c5 */ /* 0x000fcc0000000000 */
[----:B------:R-:W-:Y:S03]  /*17180*/  HGMMA.64x128x16.F32.BF16 R24, R164, gdesc[UR4].tnspB, R24, gsb0 ;  /* 0x41e00004a4187df0 */ /* 0x000fe60008001818 */
[----:B------:R-:W-:Y:S02]  /*17190*/  WARPGROUP.DEPBAR.LE gsb0, 0x0 ;  /* 0x00008000000079c5 */ /* 0x000fe40000010000 */
[-C--:B-1----:R-:W-:Y:S01]  /*171a0*/  FMUL.FTZ R95, R26, R8.reuse ;  /* 0x000000081a5f7220 */ /* 0x082fe20000410000 */
[----:B------:R-:W-:Y:S01]  /*171b0*/  FMUL.FTZ R93, R30, R8 ;  /* 0x000000081e5d7220 */ /* 0x000fe20000410000 */
[----:B------:R0:W-:Y:S01]  /*171c0*/  @!P1 SYNCS.ARRIVE.TRANS64.RED.A1T0 RZ, [R11+URZ], RZ ;  /* 0x000000ff0bff99a7 */ /* 0x0001e2000810043f */
[----:B------:R-:W-:Y:S01]  /*171d0*/  FMUL.FTZ R10, R28, R4 ;  /* 0x000000041c0a7220 */ /* 0x000fe20000410000 */
[-C--:B------:R-:W-:Y:S01]  /*171e0*/  FMUL.FTZ R26, R31, R8.reuse ;  /* 0x000000081f1a7220 */ /* 0x080fe20000410000 */
[-C--:B------:R-:W-:Y:S01]  /*171f0*/  FMUL.FTZ R88, R34, R8.reuse ;  /* 0x0000000822587220 */ /* 0x080fe20000410000 */
[-C--:B------:R-:W-:Y:S01]  /*17200*/  FMUL.FTZ R91, R35, R8.reuse ;  /* 0x00000008235b7220 */ /* 0x080fe20000410000 */
[----:B------:R-:W-:Y:S01]  /*17210*/  FMUL.FTZ R30, R38, R8 ;  /* 0x00000008261e7220 */ /* 0x000fe20000410000 */
        /* <DEDUP_REMOVED lines=56> */
[----:B------:R-:W-:-:S07]  /*175a0*/  FMUL.FTZ R87, R87, R8 ;  /* 0x0000000857577220 */ /* 0x000fce0000410000 */
.L_x_723:
[----:B------:R-:W0:Y:S08]  /*175b0*/  S2UR UR5, SR_CgaCtaId ;  /* 0x00000000000579c3 */ /* 0x000e300000008800 */
[----:B------:R-:W-:Y:S06]  /*175c0*/  BAR.SYNC.DEFER_BLOCKING 0x5, 0x180 ;  /* 0x0146000000007b1d */ /* 0x000fec0000010000 */
[----:B------:R-:W-:Y:S01]  /*175d0*/  UMOV UR4, 0x400 ;  /* 0x0000040000047882 */ /* 0x000fe20000000000 */
[----:B------:R-:W-:Y:S01]  /*175e0*/  BSSY B0, `(.L_x_798) ;  /* 0x00001f3000007945 */ /* 0x000fe20003800000 */
[----:B0-----:R-:W-:-:S06]  /*175f0*/  ULEA UR4, UR5, UR4, 0x18 ;  /* 0x0000000405047291 */ /* 0x001fcc000f8ec03f */
[----:B------:R-:W-:-:S05]  /*17600*/  IMAD.U32 R2, RZ, RZ, UR4 ;  /* 0x00000004ff027e24 */ /* 0x000fca000f8e00ff */
[----:B------:R0:W1:Y:S01]  /*17610*/  LDS.128 R124, [R2+0x348d0] ;  /* 0x0348d000027c7984 */ /* 0x0000620000000c00 */
[----:B------:R-:W-:Y:S06]  /*17620*/  BAR.ARV 0x4, 0x180 ;  /* 0x0106000000007b1d */ /* 0x000fec0000002000 */
[----:B------:R-:W-:Y:S05]  /*17630*/  @P0 BRA `(.L_x_799) ;  /* 0x0000001000fc0947 */ /* 0x000fea0003800000 */
[----:B------:R-:W2:Y:S01]  /*17640*/  S2R R5, SR_SWINHI ;  /* 0x0000000000057919 */ /* 0x000ea20000002f00 */
[----:B------:R-:W-:Y:S01]  /*17650*/  F2FP.BF16.F32.PACK_AB R10, R11, R10 ;  /* 0x0000000a0b0a723e */ /* 0x000fe200000010ff */
[----:B------:R-:W-:Y:S01]  /*17660*/  ULDC.64 UR4, c[0x0][0xc00] ;  /* 0x0003000000047ab9 */ /* 0x000fe20000000a00 */
[----:B------:R-:W-:Y:S02]  /*17670*/  F2FP.BF16.F32.PACK_AB R11, R26, R93 ;  /* 0x0000005d1a0b723e */ /* 0x000fe400000010ff */
[----:B------:R-:W-:Y:S02]  /*17680*/  F2FP.BF16.F32.PACK_AB R31, R34, R31 ;  /* 0x0000001f221f723e */ /* 0x000fe400000010ff */
[----:B------:R-:W-:Y:S02]  /*17690*/  F2FP.BF16.F32.PACK_AB R34, R77, R76 ;  /* 0x0000004c4d22723e */ /* 0x000fe400000010ff */
[----:B------:R-:W-:Y:S02]  /*176a0*/  F2FP.BF16.F32.PACK_AB R35, R38, R35 ;  /* 0x000000232623723e */ /* 0x000fe400000010ff */
[----:B------:R-:W-:-:S02]  /*176b0*/  MOV R20, R2 ;  /* 0x0000000200147202 */ /* 0x000fc40000000f00 */
[----:B--2---:R-:W-:-:S03]  /*176c0*/  MOV R21, R5 ;  /* 0x0000000500157202 */ /* 0x004fc60000000f00 */
        /* <DEDUP_REMOVED lines=11> */
[----:B------:R-:W-:Y:S01]  /*17780*/  BAR.SYNC.DEFER_BLOCKING 0x1, 0x100 ;  /* 0x0044000000007b1d */ /* 0x000fe20000010000 */
[C---:B------:R-:W-:Y:S02]  /*17790*/  IADD3 R103, P1, R8.reuse, 0x4040, RZ ;  /* 0x0000404008677810 */ /* 0x040fe40007f3e0ff */
[----:B------:R-:W-:Y:S01]  /*177a0*/  IADD3 R105, P0, R8, 0x4060, RZ ;  /* 0x0000406008697810 */ /* 0x000fe20007f1e0ff */
[--C-:B------:R-:W-:Y:S01]  /*177b0*/  IMAD.X R25, RZ, RZ, R9.reuse, P2 ;  /* 0x000000ffff197224 */ /* 0x100fe200010e0609 */
[----:B------:R-:W-:Y:S01]  /*177c0*/  LOP3.LUT R4, R71, 0x380, RZ, 0xc0, !PT ;  /* 0x0000038047047812 */ /* 0x000fe200078ec0ff */
[--C-:B------:R-:W-:Y:S01]  /*177d0*/  IMAD.X R27, RZ, RZ, R9.reuse, P1 ;  /* 0x000000ffff1b7224 */ /* 0x100fe200008e0609 */
[----:B------:R-:W-:Y:S01]  /*177e0*/  LOP3.LUT R6, R79, 0x380, RZ, 0xc0, !PT ;  /* 0x000003804f067812 */ /* 0x000fe200078ec0ff */
[--C-:B------:R-:W-:Y:S01]  /*177f0*/  IMAD.X R29, RZ, RZ, R9.reuse, P0 ;  /* 0x000000ffff1d7224 */ /* 0x100fe200000e0609 */
[----:B------:R-:W-:Y:S01]  /*17800*/  LOP3.LUT R8, R15, R8, RZ, 0x3c, !PT ;  /* 0x000000080f087212 */ /* 0x000fe200078e3cff */
[----:B------:R-:W-:Y:S01]  /*17810*/  IMAD.X R15, RZ, RZ, R9, P3 ;  /* 0x000000ffff0f7224 */ /* 0x000fe200018e0609 */
[----:B------:R-:W-:-:S02]  /*17820*/  SHF.R.U64 R4, R4, 0x3, RZ ;  /* 0x0000000304047819 */ /* 0x000fc400000012ff */
[----:B------:R-:W-:Y:S02]  /*17830*/  SHF.R.U64 R6, R6, 0x3, RZ ;  /* 0x0000000306067819 */ /* 0x000fe400000012ff */
[----:B------:R-:W-:Y:S02]  /*17840*/  MOV R92, R8 ;  /* 0x00000008005c7202 */ /* 0x000fe40000000f00 */
[----:B------:R-:W-:Y:S02]  /*17850*/  LOP3.LUT R12, R97, 0x380, RZ, 0xc0, !PT ;  /* 0x00000380610c7812 */ /* 0x000fe400078ec0ff */
[----:B------:R-:W-:Y:S02]  /*17860*/  LOP3.LUT R14, R99, 0x380, RZ, 0xc0, !PT ;  /* 0x00000380630e7812 */ /* 0x000fe400078ec0ff */
[----:B------:R-:W-:Y:S02]  /*17870*/  F2FP.BF16.F32.PACK_AB R8, R89, R24 ;  /* 0x000000185908723e */ /* 0x000fe400000010ff */
[----:B------:R-:W-:-:S02]  /*17880*/  F2FP.BF16.F32.PACK_AB R9, R28, R95 ;  /* 0x0000005f1c09723e */ /* 0x000fc400000010ff */
[----:B------:R-:W-:Y:S02]  /*17890*/  LOP3.LUT R24, R101, 0x380, RZ, 0xc0, !PT ;  /* 0x0000038065187812 */ /* 0x000fe400078ec0ff */
[----:B------:R-:W-:Y:S01]  /*178a0*/  LOP3.LUT R28, R103, 0x380, RZ, 0xc0, !PT ;  /* 0x00000380671c7812 */ /* 0x000fe200078ec0ff */
[----:B------:R2:W-:Y:S01]  /*178b0*/  STSM.16.M88.4 [R92], R8 ;  /* 0x000000085c007844 */ /* 0x0005e20000000200 */
[----:B------:R-:W-:Y:S02]  /*178c0*/  LOP3.LUT R4, R4, R71, RZ, 0x3c, !PT ;  /* 0x0000004704047212 */ /* 0x000fe400078e3cff */
[----:B------:R-:W-:Y:S02]  /*178d0*/  LOP3.LUT R6, R6, R79, RZ, 0x3c, !PT ;  /* 0x0000004f06067212 */ /* 0x000fe400078e3cff */
[----:B------:R-:W-:Y:S02]  /*178e0*/  LOP3.LUT R70, R105, 0x380, RZ, 0xc0, !PT ;  /* 0x0000038069467812 */ /* 0x000fe400078ec0ff */
[----:B------:R-:W-:-:S02]  /*178f0*/  SHF.R.U64 R12, R12, 0x3, RZ ;  /* 0x000000030c0c7819 */ /* 0x000fc400000012ff */
[----:B------:R-:W-:Y:S02]  /*17900*/  SHF.R.U64 R14, R14, 0x3, RZ ;  /* 0x000000030e0e7819 */ /* 0x000fe400000012ff */
[----:B------:R-:W-:Y:S02]  /*17910*/  SHF.R.U64 R24, R24, 0x3, RZ ;  /* 0x0000000318187819 */ /* 0x000fe400000012ff */
[----:B------:R-:W-:Y:S02]  /*17920*/  SHF.R.U64 R28, R28, 0x3, RZ ;  /* 0x000000031c1c7819 */ /* 0x000fe400000012ff */
[----:B------:R-:W-:Y:S02]  /*17930*/  SHF.R.U64 R70, R70, 0x3, RZ ;  /* 0x0000000346467819 */ /* 0x000fe400000012ff */
[----:B------:R-:W-:Y:S02]  /*17940*/  MOV R90, R4 ;  /* 0x00000004005a7202 */ /* 0x000fe40000000f00 */
[----:B------:R-:W-:-:S02]  /*17950*/  MOV R89, R6 ;  /* 0x0000000600597202 */ /* 0x000fc40000000f00 */
[----:B------:R-:W-:Y:S02]  /*17960*/  F2FP.BF16.F32.PACK_AB R4, R33, R32 ;  /* 0x000000202104723e */ /* 0x000fe400000010ff */
[----:B------:R-:W-:Y:S02]  /*17970*/  F2FP.BF16.F32.PACK_AB R5, R91, R88 ;  /* 0x000000585b05723e */ /* 0x000fe400000010ff */
[----:B------:R-:W-:Y:S02]  /*17980*/  F2FP.BF16.F32.PACK_AB R6, R37, R36 ;  /* 0x000000242506723e */ /* 0x000fe400000010ff */
[----:B------:R-:W-:Y:S02]  /*17990*/  F2FP.BF16.F32.PACK_AB R7, R39, R30 ;  /* 0x0000001e2707723e */ /* 0x000fe400000010ff */
[----:B------:R-:W-:Y:S02]  /*179a0*/  LOP3.LUT R12, R12, R97, RZ, 0x3c, !PT ;  /* 0x000000610c0c7212 */ /* 0x000fe400078e3cff */
[----:B------:R-:W-:Y:S01]  /*179b0*/  LOP3.LUT R14, R14, R99, RZ, 0x3c, !PT ;  /* 0x000000630e0e7212 */ /* 0x000fe200078e3cff */
[----:B------:R-:W-:Y:S01]  /*179c0*/  STSM.16.M88.4 [R90], R4 ;  /* 0x000000045a007844 */ /* 0x000fe20000000200 */
[----:B--2---:R-:W-:-:S02]  /*179d0*/  F2FP.BF16.F32.PACK_AB R8, R41, R40 ;  /* 0x000000282908723e */ /* 0x004fc400000010ff */
[----:B------:R-:W-:Y:S02]  /*179e0*/  F2FP.BF16.F32.PACK_AB R9, R43, R42 ;  /* 0x0000002a2b09723e */ /* 0x000fe400000010ff */
[----:B------:R-:W-:Y:S01]  /*179f0*/  F2FP.BF16.F32.PACK_AB R10, R45, R44 ;  /* 0x0000002c2d0a723e */ /* 0x000fe200000010ff */
[----:B------:R-:W-:Y:S01]  /*17a00*/  IMAD.MOV.U32 R44, RZ, RZ, RZ ;  /* 0x000000ffff2c7224 */ /* 0x000fe200078e00ff */
[----:B------:R-:W-:Y:S02]  /*17a10*/  F2FP.BF16.F32.PACK_AB R11, R47, R46 ;  /* 0x0000002e2f0b723e */ /* 0x000fe400000010ff */
[----:B------:R-:W-:Y:S01]  /*17a20*/  LOP3.LUT R24, R24, R101, RZ, 0x3c, !PT ;  /* 0x0000006518187212 */ /* 0x000fe200078e3cff */
[----:B------:R-:W2:Y:S01]  /*17a30*/  LDC R46, c[0x0][0xbe8] ;  /* 0x0002fa00ff2e7b82 */ /* 0x000ea20000000800 */
[----:B------:R-:W-:Y:S01]  /*17a40*/  LOP3.LUT R26, R28, R103, RZ, 0x3c, !PT ;  /* 0x000000671c1a7212 */ /* 0x000fe200078e3cff */
[----:B------:R3:W-:Y:S01]  /*17a50*/  STSM.16.M88.4 [R89], R8 ;  /* 0x0000000859007844 */ /* 0x0007e20000000200 */
[----:B------:R-:W-:-:S02]  /*17a60*/  LOP3.LUT R28, R70, R105, RZ, 0x3c, !PT ;  /* 0x00000069461c7212 */ /* 0x000fc400078e3cff */
[----:B------:R-:W-:Y:S02]  /*17a70*/  MOV R79, R12 ;  /* 0x0000000c004f7202 */ /* 0x000fe40000000f00 */
[----:B------:R-:W-:Y:S02]  /*17a80*/  MOV R78, R14 ;  /* 0x0000000e004e7202 */ /* 0x000fe40000000f00 */
[----:B------:R-:W-:Y:S02]  /*17a90*/  MOV R71, R24 ;  /* 0x0000001800477202 */ /* 0x000fe40000000f00 */
[----:B------:R-:W-:Y:S02]  /*17aa0*/  MOV R70, R26 ;  /* 0x0000001a00467202 */ /* 0x000fe40000000f00 */
[----:B------:R-:W-:Y:S02]  /*17ab0*/  F2FP.BF16.F32.PACK_AB R12, R49, R48 ;  /* 0x00000030310c723e */ /* 0x000fe400000010ff */
[----:B------:R-:W-:-:S02]  /*17ac0*/  F2FP.BF16.F32.PACK_AB R13, R51, R50 ;  /* 0x00000032330d723e */ /* 0x000fc400000010ff */
[----:B------:R-:W-:Y:S02]  /*17ad0*/  F2FP.BF16.F32.PACK_AB R14, R53, R52 ;  /* 0x00000034350e723e */ /* 0x000fe400000010ff */
[----:B------:R-:W-:Y:S02]  /*17ae0*/  F2FP.BF16.F32.PACK_AB R15, R55, R54 ;  /* 0x00000036370f723e */ /* 0x000fe400000010ff */
[----:B------:R-:W-:Y:S02]  /*17af0*/  F2FP.BF16.F32.PACK_AB R24, R57, R56 ;  /* 0x000000383918723e */ /* 0x000fe400000010ff */
[----:B------:R-:W-:Y:S01]  /*17b00*/  F2FP.BF16.F32.PACK_AB R25, R59, R58 ;  /* 0x0000003a3b19723e */ /* 0x000fe200000010ff */
[----:B------:R-:W-:Y:S01]  /*17b10*/  STSM.16.M88.4 [R79], R12 ;  /* 0x0000000c4f007844 */ /* 0x000fe20000000200 */
[----:B------:R-:W-:Y:S02]  /*17b20*/  F2FP.BF16.F32.PACK_AB R26, R61, R60 ;  /* 0x0000003c3d1a723e */ /* 0x000fe400000010ff */
[----:B------:R-:W-:-:S02]  /*17b30*/  F2FP.BF16.F32.PACK_AB R27, R63, R62 ;  /* 0x0000003e3f1b723e */ /* 0x000fc400000010ff */
[----:B------:R-:W-:Y:S02]  /*17b40*/  MOV R36, R28 ;  /* 0x0000001c00247202 */ /* 0x000fe40000000f00 */
[----:B------:R-:W-:Y:S01]  /*17b50*/  ISETP.NE.U32.AND P0, PT, RZ, UR4, PT ;  /* 0x00000004ff007c0c */ /* 0x000fe2000bf05070 */
[----:B------:R-:W-:Y:S01]  /*17b60*/  STSM.16.M88.4 [R78], R24 ;  /* 0x000000184e007844 */ /* 0x000fe20000000200 */
[----:B---3--:R-:W-:Y:S02]  /*17b70*/  IADD3 R10, P1, R201, UR4, RZ ;  /* 0x00000004c90a7c10 */ /* 0x008fe4000ff3e0ff */
[----:B------:R-:W-:Y:S02]  /*17b80*/  F2FP.BF16.F32.PACK_AB R28, R65, R64 ;  /* 0x00000040411c723e */ /* 0x000fe400000010ff */
[----:B------:R-:W-:Y:S02]  /*17b90*/  F2FP.BF16.F32.PACK_AB R29, R67, R66 ;  /* 0x00000042431d723e */ /* 0x000fe400000010ff */
[----:B------:R-:W-:-:S02]  /*17ba0*/  F2FP.BF16.F32.PACK_AB R30, R69, R68 ;  /* 0x00000044451e723e */ /* 0x000fc400000010ff */
[----:B------:R-:W-:Y:S02]  /*17bb0*/  F2FP.BF16.F32.PACK_AB R32, R73, R72 ;  /* 0x000000484920723e */ /* 0x000fe400000010ff */
[----:B------:R-:W-:Y:S01]  /*17bc0*/  F2FP.BF16.F32.PACK_AB R33, R75, R74 ;  /* 0x0000004a4b21723e */ /* 0x000fe200000010ff */
[----:B------:R-:W-:Y:S01]  /*17bd0*/  STSM.16.M88.4 [R71], R28 ;  /* 0x0000001c47007844 */ /* 0x000fe20000000200 */
[----:B------:R-:W-:Y:S02]  /*17be0*/  F2FP.BF16.F32.PACK_AB R4, R81, R80 ;  /* 0x000000505104723e */ /* 0x000fe400000010ff */
[----:B------:R-:W-:Y:S01]  /*17bf0*/  F2FP.BF16.F32.PACK_AB R5, R83, R82 ;  /* 0x000000525305723e */ /* 0x000fe200000010ff */
[----:B------:R-:W-:Y:S01]  /*17c00*/  STSM.16.M88.4 [R70], R32 ;  /* 0x0000002046007844 */ /* 0x000fe20000000200 */
[----:B------:R-:W-:Y:S02]  /*17c10*/  F2FP.BF16.F32.PACK_AB R6, R85, R84 ;  /* 0x000000545506723e */ /* 0x000fe400000010ff */
[----:B------:R-:W-:-:S02]  /*17c20*/  F2FP.BF16.F32.PACK_AB R7, R87, R86 ;  /* 0x000000565707723e */ /* 0x000fc400000010ff */
[----:B------:R-:W-:Y:S02]  /*17c30*/  ISETP.NE.AND.EX P0, PT, RZ, UR5, PT, P0 ;  /* 0x00000005ff007c0c */ /* 0x000fe4000bf05300 */
[----:B------:R-:W-:Y:S01]  /*17c40*/  IADD3.X R11, R202, UR5, RZ, P1, !PT ;  /* 0x00000005ca0b7c10 */ /* 0x000fe20008ffe4ff */
[----:B------:R-:W-:Y:S01]  /*17c50*/  ULDC.64 UR4, c[0x0][0xc08] ;  /* 0x0003020000047ab9 */ /* 0x000fe20000000a00 */
[----:B------:R3:W-:Y:S01]  /*17c60*/  STSM.16.M88.4 [R36], R4 ;  /* 0x0000000424007844 */ /* 0x0007e20000000200 */
[----:B------:R-:W-:Y:S01]  /*17c70*/  BAR.SYNC.DEFER_BLOCKING 0x1, 0x100 ;  /* 0x0044000000007b1d */ /* 0x000fe20000010000 */
[----:B------:R-:W-:-:S04]  /*17c80*/  ISETP.NE.U32.AND P2, PT, RZ, UR4, PT ;  /* 0x00000004ff007c0c */ /* 0x000fc8000bf45070 */
[----:B------:R-:W-:-:S13]  /*17c90*/  ISETP.NE.AND.EX P2, PT, RZ, UR5, PT, P2 ;  /* 0x00000005ff007c0c */ /* 0x000fda000bf45320 */
[----:B------:R-:W-:Y:S01]  /*17ca0*/  @P2 IADD3 R8, P3, R201, UR4, RZ ;  /* 0x00000004c9082c10 */ /* 0x000fe2000ff7e0ff */
[----:B------:R-:W-:Y:S02]  /*17cb0*/  ULDC UR4, c[0x0][0xa88] ;  /* 0x0002a20000047ab9 */ /* 0x000fe40000000800 */
[----:B---3--:R-:W-:Y:S02]  /*17cc0*/  MOV R7, UR4 ;  /* 0x0000000400077c02 */ /* 0x008fe40008000f00 */
[----:B------:R-:W-:Y:S01]  /*17cd0*/  @P2 IADD3.X R9, R202, UR5, RZ, P3, !PT ;  /* 0x00000005ca092c10 */ /* 0x000fe20009ffe4ff */
[----:B------:R3:W5:Y:S01]  /*17ce0*/  @P0 LDG.E R44, desc[UR42][R10.64] ;  /* 0x0000002a0a2c0981 */ /* 0x000762000c1e1900 */
[----:B--2---:R-:W-:-:S03]  /*17cf0*/  ISETP.NE.AND P1, PT, R46, 0x1, PT ;  /* 0x000000012e00780c */ /* 0x004fc60003f25270 */
[----:B------:R3:W5:Y:S10]  /*17d00*/  @P2 LDG.E R7, desc[UR42][R8.64] ;  /* 0x0000002a08072981 */ /* 0x000774000c1e1900 */
[----:B------:R-:W2:Y:S08]  /*17d10*/  @P1 LDC R12, c[0x0][0xbec] ;  /* 0x0002fb00ff0c1b82 */ /* 0x000eb00000000800 */
[----:B------:R-:W4:Y:S01]  /*17d20*/  @P1 LDC R15, c[0x0][0xbf0] ;  /* 0x0002fc00ff0f1b82 */ /* 0x000f220000000800 */
[----:B---3--:R-:W-:Y:S05]  /*17d30*/  @P2 BRA `(.L_x_800) ;  /* 0x0000000000102947 */ /* 0x008fea0003800000 */
[----:B------:R-:W-:Y:S05]  /*17d40*/  @!P0 BRA `(.L_x_800) ;  /* 0x00000000000c8947 */ /* 0x000fea0003800000 */
[----:B------:R-:W3:Y:S04]  /*17d50*/  LDG.E R4, desc[UR42][R10.64] ;  /* 0x0000002a0a047981 */ /* 0x000ee8000c1e1900 */
[----:B-----5:R-:W3:Y:S02]  /*17d60*/  LDG.E R7, desc[UR42][R10.64+0x4] ;  /* 0x0000042a0a077981 */ /* 0x020ee4000c1e1900 */
[----:B---3--:R-:W-:-:S07]  /*17d70*/  IMAD.IADD R7, R7, 0x1, -R4 ;  /* 0x0000000107077824 */ /* 0x008fce00078e0a04 */
.L_x_800:
[----:B------:R-:W-:Y:S01]  /*17d80*/  SHF.R.S32.HI R47, RZ, 0x1f, R200 ;  /* 0x0000001fff2f7819 */ /* 0x000fe200000114c8 */
[----:B------:R-:W-:Y:S01]  /*17d90*/  IMAD R25, R206, 0x80, R234 ;  /* 0x00000080ce197824 */ /* 0x000fe200078e02ea */
[----:B------:R-:W-:Y:S01]  /*17da0*/  ULDC.64 UR4, c[0x0][0xb90] ;  /* 0x0002e40000047ab9 */ /* 0x000fe20000000a00 */
[----:B-----5:R-:W-:Y:S01]  /*17db0*/  SHF.R.S32.HI R45, RZ, 0x1f, R44 ;  /* 0x0000001fff2d7819 */ /* 0x020fe2000001142c */
[----:B------:R-:W-:Y:S01]  /*17dc0*/  IMAD R11, R207, 0x40, R197 ;  /* 0x00000040cf0b7824 */ /* 0x000fe200078e02c5 */
[----:B------:R-:W-:Y:S01]  /*17dd0*/  SEL R208, R208, RZ, !P0 ;  /* 0x000000ffd0d07207 */ /* 0x000fe20004000000 */
[----:B------:R-:W-:Y:S01]  /*17de0*/  IMAD R5, R47, UR4, RZ ;  /* 0x000000042f057c24 */ /* 0x000fe2000f8e02ff */
[----:B------:R-:W-:Y:S01]  /*17df0*/  SEL R203, R203, RZ, !P0 ;  /* 0x000000ffcbcb7207 */ /* 0x000fe20004000000 */
[----:B--2---:R-:W-:-:S04]  /*17e00*/  @P1 IMAD.HI.U32 R6, R25, R12, RZ ;  /* 0x0000000c19061227 */ /* 0x004fc800078e00ff */
[----:B------:R-:W-:Y:S01]  /*17e10*/  IMAD.MOV.U32 R9, RZ, RZ, R25 ;  /* 0x000000ffff097224 */ /* 0x000fe200078e0019 */
[----:B----4-:R-:W-:Y:S01]  /*17e20*/  @P1 SHF.R.U32.HI R9, RZ, R15, R6 ;  /* 0x0000000fff091219 */ /* 0x010fe20000011606 */
[C---:B------:R-:W-:Y:S02]  /*17e30*/  IMAD R13, R200.reuse, UR5, R5 ;  /* 0x00000005c80d7c24 */ /* 0x040fe4000f8e0205 */
[----:B------:R-:W-:Y:S01]  /*17e40*/  IMAD.WIDE.U32 R4, R200, UR4, R44 ;  /* 0x00000004c8047c25 */ /* 0x000fe2000f8e002c */
[----:B------:R-:W-:-:S03]  /*17e50*/  ULDC.64 UR4, c[0x0][0xb98] ;  /* 0x0002e60000047ab9 */ /* 0x000fc60000000a00 */
[----:B------:R-:W-:Y:S02]  /*17e60*/  IMAD.IADD R5, R5, 0x1, R13 ;  /* 0x0000000105057824 */ /* 0x000fe400078e020d */
[----:B------:R-:W-:Y:S02]  /*17e70*/  IMAD.MOV R13, RZ, RZ, -R9 ;  /* 0x000000ffff0d7224 */ /* 0x000fe400078e0a09 */
[----:B------:R-:W-:-:S04]  /*17e80*/  IMAD.WIDE R20, R11, 0x2, R20 ;  /* 0x000000020b147825 */ /* 0x000fc800078e0214 */
[----:B------:R-:W-:Y:S01]  /*17e90*/  IMAD R6, R208, UR4, RZ ;  /* 0x00000004d0067c24 */ /* 0x000fe2000f8e02ff */
[C---:B------:R-:W-:Y:S01]  /*17ea0*/  IADD3 R15, P0, R20.reuse, 0x1000, RZ ;  /* 0x00001000140f7810 */ /* 0x040fe20007f1e0ff */
[C---:B------:R-:W-:Y:S01]  /*17eb0*/  IMAD.WIDE.U32 R4, R203.reuse, UR4, R4 ;  /* 0x00000004cb047c25 */ /* 0x040fe2000f8e0004 */
[C---:B------:R-:W-:Y:S02]  /*17ec0*/  IADD3 R29, P6, R20.reuse, 0x4000, RZ ;  /* 0x00004000141d7810 */ /* 0x040fe40007fde0ff */
[----:B------:R-:W-:Y:S01]  /*17ed0*/  IADD3 R33, P5, R20, 0x5000, RZ ;  /* 0x0000500014217810 */ /* 0x000fe20007fbe0ff */
[----:B------:R-:W-:Y:S01]  /*17ee0*/  IMAD R11, R46, R13, R25 ;  /* 0x0000000d2e0b7224 */ /* 0x000fe200078e0219 */
[----:B------:R-:W-:Y:S01]  /*17ef0*/  SHF.R.S32.HI R13, RZ, 0x1f, R9 ;  /* 0x0000001fff0d7819 */ /* 0x000fe20000011409 */
[----:B------:R-:W-:Y:S01]  /*17f00*/  IMAD R8, R203, UR5, R6 ;  /* 0x00000005cb087c24 */ /* 0x000fe2000f8e0206 */
[----:B------:R-:W-:Y:S01]  /*17f10*/  IADD3 R4, P2, R9, R4, RZ ;  /* 0x0000000409047210 */ /* 0x000fe20007f5e0ff */
[----:B------:R-:W-:Y:S01]  /*17f20*/  ULDC.64 UR4, c[0x0][0xb88] ;  /* 0x0002e20000047ab9 */ /* 0x000fe20000000a00 */
[----:B------:R-:W-:Y:S01]  /*17f30*/  SHF.R.S32.HI R6, RZ, 0x1f, R11 ;  /* 0x0000001fff067819 */ /* 0x000fe2000001140b */
[----:B------:R-:W-:Y:S01]  /*17f40*/  IMAD R14, R206, 0x80, R232 ;  /* 0x00000080ce0e7824 */ /* 0x000fe200078e02e8 */
[----:B------:R-:W-:Y:S01]  /*17f50*/  IADD3.X R5, R13, R5, R8, P2, !PT ;  /* 0x000000050d057210 */ /* 0x000fe200017fe408 */
[----:B------:R-:W-:Y:S01]  /*17f60*/  IMAD R53, R7, R46, RZ ;  /* 0x0000002e07357224 */ /* 0x000fe200078e02ff */
[----:B------:R-:W-:Y:S01]  /*17f70*/  IADD3 R9, P3, R20, 0x2000, RZ ;  /* 0x0000200014097810 */ /* 0x000fe20007f7e0ff */
[----:B------:R-:W-:Y:S01]  /*17f80*/  IMAD R6, R6, UR4, RZ ;  /* 0x0000000406067c24 */ /* 0x000fe2000f8e02ff */
[----:B------:R-:W-:Y:S01]  /*17f90*/  IADD3 R25, P2, R20, 0x3000, RZ ;  /* 0x0000300014197810 */ /* 0x000fe20007f5e0ff */
[----:B------:R-:W-:Y:S01]  /*17fa0*/  IMAD.WIDE.U32 R4, R11, UR4, R4 ;  /* 0x000000040b047c25 */ /* 0x000fe2000f8e0004 */
[----:B------:R-:W-:-:S02]  /*17fb0*/  LOP3.LUT R12, R9, 0x380, RZ, 0xc0, !PT ;  /* 0x00000380090c7812 */ /* 0x000fc400078ec0ff */
[----:B------:R-:W-:Y:S01]  /*17fc0*/  LOP3.LUT R24, R25, 0x380, RZ, 0xc0, !PT ;  /* 0x0000038019187812 */ /* 0x000fe200078ec0ff */
[----:B------:R-:W-:Y:S01]  /*17fd0*/  IMAD R13, R11, UR5, R6 ;  /* 0x000000050b0d7c24 */ /* 0x000fe2000f8e0206 */
[----:B------:R-:W-:Y:S01]  /*17fe0*/  ULDC.64 UR4, c[0x0][0xb50] ;  /* 0x0002d40000047ab9 */ /* 0x000fe20000000a00 */
[----:B------:R-:W-:Y:S02]  /*17ff0*/  SHF.R.U64 R12, R12, 0x3, RZ ;  /* 0x000000030c0c7819 */ /* 0x000fe400000012ff */
[----:B------:R-:W-:Y:S01]  /*18000*/  IMAD.IADD R5, R5, 0x1, R13 ;  /* 0x0000000105057824 */ /* 0x000fe200078e020d */
[----:B------:R-:W-:Y:S01]  /*18010*/  LEA R6, P4, R4, UR4, 0x2 ;  /* 0x0000000404067c11 */ /* 0x000fe2000f8810ff */
[--C-:B------:R-:W-:Y:S01]  /*18020*/  IMAD.X R13, RZ, RZ, R21.reuse, P3 ;  /* 0x000000ffff0d7224 */ /* 0x100fe200018e0615 */
[----:B------:R-:W-:Y:S01]  /*18030*/  LOP3.LUT R12, R12, R9, RZ, 0x3c, !PT ;  /* 0x000000090c0c7212 */ /* 0x000fe200078e3cff */
[----:B------:R-:W-:Y:S01]  /*18040*/  IMAD.X R9, RZ, RZ, R21, P0 ;  /* 0x000000ffff097224 */ /* 0x000fe200000e0615 */
[----:B------:R-:W-:Y:S01]  /*18050*/  LEA.HI.X R10, R4, UR5, R5, 0x2, P4 ;  /* 0x00000005040a7c11 */ /* 0x000fe2000a0f1405 */
[----:B------:R-:W-:Y:S01]  /*18060*/  SHFL.IDX PT, R48, R6, RZ, 0x1c1f ;  /* 0x001c1fff06307589 */ /* 0x000fe200000e0000 */
[----:B------:R-:W-:Y:S01]  /*18070*/  SHF.R.U64 R24, R24, 0x3, RZ ;  /* 0x0000000318187819 */ /* 0x000fe200000012ff */
[----:B------:R-:W-:Y:S01]  /*18080*/  VIADD R4, R14, 0x8 ;  /* 0x000000080e047836 */ /* 0x000fe20000000000 */
[----:B------:R-:W-:Y:S01]  /*18090*/  LOP3.LUT P0, RZ, R214, 0x3, RZ, 0xc0, !PT ;  /* 0x00000003d6ff7812 */ /* 0x000fe2000780c0ff */
[----:B------:R-:W2:Y:S01]  /*180a0*/  SHFL.IDX PT, R49, R10, RZ, 0x1c1f ;  /* 0x001c1fff0a317589 */ /* 0x000ea200000e0000 */
[----:B------:R-:W-:Y:S01]  /*180b0*/  LOP3.LUT R24, R24, R25, RZ, 0x3c, !PT ;  /* 0x0000001918187212 */ /* 0x000fe200078e3cff */
[----:B------:R-:W-:Y:S01]  /*180c0*/  IMAD.X R25, RZ, RZ, R21, P2 ;  /* 0x000000ffff197224 */ /* 0x000fe200010e0615 */
[-C--:B------:R-:W-:Y:S01]  /*180d0*/  ISETP.GE.OR P2, PT, R14, R53.reuse, P0 ;  /* 0x000000350e00720c */ /* 0x080fe20000746670 */
[----:B------:R-:W-:Y:S01]  /*180e0*/  SHFL.IDX PT, R50, R6, 0x1, 0x1c1f ;  /* 0x003c1f0006327f89 */ /* 0x000fe200000e0000 */
[----:B------:R-:W-:Y:S01]  /*180f0*/  ISETP.GE.OR P0, PT, R4, R53, P0 ;  /* 0x000000350400720c */ /* 0x000fe20000706670 */
[----:B------:R-:W-:Y:S01]  /*18100*/  ULDC.64 UR4, c[0x0][0xaa0] ;  /* 0x0002a80000047ab9 */ /* 0x000fe20000000a00 */
[C---:B------:R-:W-:Y:S01]  /*18110*/  IADD3 R5, P3, R20.reuse, 0x7000, RZ ;  /* 0x0000700014057810 */ /* 0x040fe20007f7e0ff */
[----:B------:R-:W3:Y:S01]  /*18120*/  SHFL.IDX PT, R51, R10, 0x1, 0x1c1f ;  /* 0x003c1f000a337f89 */ /* 0x000ee200000e0000 */
[----:B------:R-:W-:-:S02]  /*18130*/  IADD3 R37, P4, R20, 0x6000, RZ ;  /* 0x0000600014257810 */ /* 0x000fc40007f9e0ff */
[----:B------:R-:W-:Y:S01]  /*18140*/  LOP3.LUT R7, R20, 0x380, RZ, 0xc0, !PT ;  /* 0x0000038014077812 */ /* 0x000fe200078ec0ff */
[----:B------:R-:W-:Y:S01]  /*18150*/  IMAD.X R41, RZ, RZ, R21, P3 ;  /* 0x000000ffff297224 */ /* 0x000fe200018e0615 */
[----:B------:R-:W-:Y:S02]  /*18160*/  LOP3.LUT R4, R5, 0x380, RZ, 0xc0, !PT ;  /* 0x0000038005047812 */ /* 0x000fe400078ec0ff */
[----:B------:R-:W-:Y:S02]  /*18170*/  LOP3.LUT R28, R29, 0x380, RZ, 0xc0, !PT ;  /* 0x000003801d1c7812 */ /* 0x000fe400078ec0ff */
[----:B------:R-:W-:Y:S02]  /*18180*/  LOP3.LUT R32, R33, 0x380, RZ, 0xc0, !PT ;  /* 0x0000038021207812 */ /* 0x000fe400078ec0ff */
[----:B------:R-:W-:Y:S02]  /*18190*/  LOP3.LUT R36, R37, 0x380, RZ, 0xc0, !PT ;  /* 0x0000038025247812 */ /* 0x000fe400078ec0ff */
[----:B------:R-:W-:-:S02]  /*181a0*/  SHF.R.U64 R7, R7, 0x3, RZ ;  /* 0x0000000307077819 */ /* 0x000fc400000012ff */
[----:B------:R-:W-:Y:S01]  /*181b0*/  SHF.R.U64 R4, R4, 0x3, RZ ;  /* 0x0000000304047819 */ /* 0x000fe200000012ff */
[----:B--2---:R2:W-:Y:S01]  /*181c0*/  @!P2 ST.E desc[UR42][R48.64], R0 ;  /* 0x000000003000a985 */ /* 0x0045e2000c10192a */
[----:B------:R-:W-:Y:S02]  /*181d0*/  SHF.R.U64 R28, R28, 0x3, RZ ;  /* 0x000000031c1c7819 */ /* 0x000fe400000012ff */
[----:B------:R-:W-:Y:S02]  /*181e0*/  SHF.R.U64 R32, R32, 0x3, RZ ;  /* 0x0000000320207819 */ /* 0x000fe400000012ff */
[----:B------:R-:W-:Y:S02]  /*181f0*/  SHF.R.U64 R36, R36, 0x3, RZ ;  /* 0x0000000324247819 */ /* 0x000fe400000012ff */
[----:B------:R-:W-:Y:S01]  /*18200*/  LOP3.LUT R20, R7, R20, RZ, 0x3c, !PT ;  /* 0x0000001407147212 */ /* 0x000fe200078e3cff */
[----:B---3--:R3:W-:Y:S01]  /*18210*/  @!P0 ST.E desc[UR42][R50.64], R3 ;  /* 0x0000000332008985 */ /* 0x0087e2000c10192a */
[----:B------:R-:W-:Y:S01]  /*18220*/  LOP3.LUT R28, R28, R29, RZ, 0x3c, !PT ;  /* 0x0000001d1c1c7212 */ /* 0x000fe200078e3cff */
[--C-:B------:R-:W-:Y:S01]  /*18230*/  IMAD.X R29, RZ, RZ, R21.reuse, P6 ;  /* 0x000000ffff1d7224 */ /* 0x100fe200030e0615 */
[----:B------:R-:W-:Y:S01]  /*18240*/  LOP3.LUT R32, R32, R33, RZ, 0x3c, !PT ;  /* 0x0000002120207212 */ /* 0x000fe200078e3cff */
[----:B--2---:R-:W2:Y:S01]  /*18250*/  @P1 LDC R49, c[0x0][0xbec] ;  /* 0x0002fb00ff311b82 */ /* 0x004ea20000000800 */
[----:B------:R-:W-:Y:S01]  /*18260*/  LOP3.LUT R36, R36, R37, RZ, 0x3c, !PT ;  /* 0x0000002524247212 */ /* 0x000fe200078e3cff */
[--C-:B------:R-:W-:Y:S01]  /*18270*/  IMAD.X R33, RZ, RZ, R21.reuse, P5 ;  /* 0x000000ffff217224 */ /* 0x100fe200028e0615 */
[----:B------:R-:W-:Y:S01]  /*18280*/  LOP3.LUT R40, R4, R5, RZ, 0x3c, !PT ;  /* 0x0000000504287212 */ /* 0x000fe200078e3cff */
[----:B------:R-:W-:Y:S01]  /*18290*/  IMAD.X R37, RZ, RZ, R21, P4 ;  /* 0x000000ffff257224 */ /* 0x000fe200020e0615 */
[----:B------:R4:W5:Y:S01]  /*182a0*/  LD.E.128 R4, desc[UR42][R20.64] ;  /* 0x0000002a14047980 */ /* 0x000962000c101d00 */
[----:B------:R-:W-:-:S02]  /*182b0*/  LOP3.LUT R8, R15, 0x380, RZ, 0xc0, !PT ;  /* 0x000003800f087812 */ /* 0x000fc400078ec0ff */
[----:B---3--:R-:W3:Y:S01]  /*182c0*/  @P1 LDC R51, c[0x0][0xbf0] ;  /* 0x0002fc00ff331b82 */ /* 0x008ee20000000800 */
[----:B------:R-:W-:Y:S01]  /*182d0*/  IMAD R3, R45, UR4, RZ ;  /* 0x000000042d037c24 */ /* 0x000fe2000f8e02ff */
[----:B------:R-:W-:Y:S01]  /*182e0*/  SHF.R.U64 R8, R8, 0x3, RZ ;  /* 0x0000000308087819 */ /* 0x000fe200000012ff */
[----:B------:R-:W5:Y:S02]  /*182f0*/  LD.E.128 R24, desc[UR42][R24.64] ;  /* 0x0000002a18187980 */ /* 0x000f64000c101d00 */
[----:B------:R-:W-:Y:S01]  /*18300*/  IMAD R3, R44, UR5, R3 ;  /* 0x000000052c037c24 */ /* 0x000fe2000f8e0203 */
[----:B------:R-:W-:Y:S01]  /*18310*/  LOP3.LUT R8, R8, R15, RZ, 0x3c, !PT ;  /* 0x0000000f08087212 */ /* 0x000fe200078e3cff */
[----:B----4-:R-:W-:Y:S01]  /*18320*/  IMAD.WIDE.U32 R20, R44, UR4, RZ ;  /* 0x000000042c147c25 */ /* 0x010fe2000f8e00ff */
[----:B------:R-:W-:Y:S01]  /*18330*/  ULDC.64 UR4, c[0x0][0xae8] ;  /* 0x0002ba0000047ab9 */ /* 0x000fe20000000a00 */
[----:B------:R-:W5:Y:S02]  /*18340*/  LD.E.128 R12, desc[UR42][R12.64] ;  /* 0x0000002a0c0c7980 */ /* 0x000f64000c101d00 */
[----:B------:R-:W-:-:S02]  /*18350*/  IMAD.IADD R21, R21, 0x1, R3 ;  /* 0x0000000115157824 */ /* 0x000fc400078e0203 */
[----:B------:R-:W-:Y:S01]  /*18360*/  IMAD R3, R199, 0x20, R207 ;  /* 0x00000020c7037824 */ /* 0x000fe200078e02cf */
[----:B------:R-:W5:Y:S01]  /*18370*/  LD.E.128 R8, desc[UR42][R8.64] ;  /* 0x0000002a08087980 */ /* 0x000f62000c101d00 */
[----:B------:R-:W-:Y:S02]  /*18380*/  IMAD R45, R47, UR4, RZ ;  /* 0x000000042f2d7c24 */ /* 0x000fe4000f8e02ff */
[----:B------:R-:W-:Y:S01]  /*18390*/  IMAD R48, R206, 0x80, R3 ;  /* 0x00000080ce307824 */ /* 0x000fe200078e0203 */
[----:B------:R-:W5:Y:S01]  /*183a0*/  LD.E.128 R28, desc[UR42][R28.64] ;  /* 0x0000002a1c1c7980 */ /* 0x000f62000c101d00 */
[----:B------:R-:W-:Y:S02]  /*183b0*/  IMAD R45, R200, UR5, R45 ;  /* 0x00000005c82d7c24 */ /* 0x000fe4000f8e022d */
[----:B--2---:R-:W-:Y:S01]  /*183c0*/  @P1 IMAD.HI.U32 R0, R48, R49, RZ ;  /* 0x0000003130001227 */ /* 0x004fe200078e00ff */
[----:B------:R-:W5:Y:S03]  /*183d0*/  LD.E.128 R32, desc[UR42][R32.64] ;  /* 0x0000002a20207980 */ /* 0x000f66000c101d00 */
[----:B------:R-:W-:Y:S01]  /*183e0*/  IMAD.WIDE.U32 R20, R200, UR4, R20 ;  /* 0x00000004c8147c25 */ /* 0x000fe2000f8e0014 */
[----:B------:R-:W-:Y:S01]  /*183f0*/  ULDC.64 UR4, c[0x0][0xaf0] ;  /* 0x0002bc0000047ab9 */ /* 0x000fe20000000a00 */
[----:B------:R-:W5:Y:S02]  /*18400*/  LD.E.128 R36, desc[UR42][R36.64] ;  /* 0x0000002a24247980 */ /* 0x000f64000c101d00 */
[----:B------:R-:W-:Y:S01]  /*18410*/  IMAD.MOV.U32 R3, RZ, RZ, R48 ;  /* 0x000000ffff037224 */ /* 0x000fe200078e0030 */
[----:B---3--:R-:W-:Y:S01]  /*18420*/  @P1 SHF.R.U32.HI R3, RZ, R51, R0 ;  /* 0x00000033ff031219 */ /* 0x008fe20000011600 */
[----:B------:R-:W-:Y:S01]  /*18430*/  IMAD.IADD R21, R21, 0x1, R45 ;  /* 0x0000000115157824 */ /* 0x000fe200078e022d */
[----:B------:R-:W5:Y:S01]  /*18440*/  LD.E.128 R40, desc[UR42][R40.64] ;  /* 0x0000002a28287980 */ /* 0x000f62000c101d00 */
[----:B------:R-:W-:Y:S01]  /*18450*/  IMAD R44, R208, UR4, RZ ;  /* 0x00000004d02c7c24 */ /* 0x000fe2000f8e02ff */
[----:B------:R-:W-:Y:S01]  /*18460*/  SHF.R.S32.HI R0, RZ, 0x1f, R3 ;  /* 0x0000001fff007819 */ /* 0x000fe20000011403 */
[C---:B------:R-:W-:Y:S01]  /*18470*/  IMAD.WIDE.U32 R20, R203.reuse, UR4, R20 ;  /* 0x00000004cb147c25 */ /* 0x040fe2000f8e0014 */
[----:B------:R-:W-:Y:S01]  /*18480*/  @!PT LDS RZ, [RZ] ;  /* 0x00000000fffff984 */ /* 0x000fe20000000800 */
[----:B------:R-:W-:Y:S01]  /*18490*/  @!PT LDS RZ, [RZ] ;  /* 0x00000000fffff984 */ /* 0x000fe20000000800 */
[----:B------:R-:W-:Y:S01]  /*184a0*/  @!PT LDS RZ, [RZ] ;  /* 0x00000000fffff984 */ /* 0x000fe20000000800 */
[----:B------:R-:W-:Y:S01]  /*184b0*/  @!PT LDS RZ, [RZ] ;  /* 0x00000000fffff984 */ /* 0x000fe20000000800 */
[----:B------:R2:W-:Y:S06]  /*184c0*/  MEMBAR.ALL.CTA ;  /* 0x0000000000007992 */ /* 0x0005ec0000008000 */
[----:B--2---:R-:W2:Y:S01]  /*184d0*/  FENCE.VIEW.ASYNC.S ;  /* 0x00000000000073c6 */ /* 0x004ea20000000000 */
[----:B------:R-:W-:Y:S01]  /*184e0*/  IMAD R45, R203, UR5, R44 ;  /* 0x00000005cb2d7c24 */ /* 0x000fe2000f8e022c */
[----:B------:R-:W-:Y:S01]  /*184f0*/  ULDC.64 UR4, c[0x0][0xae0] ;  /* 0x0002b80000047ab9 */ /* 0x000fe20000000a00 */
[----:B------:R-:W-:-:S02]  /*18500*/  IMAD.MOV R47, RZ, RZ, -R3 ;  /* 0x000000ffff2f7224 */ /* 0x000fc400078e0a03 */
[----:B------:R-:W-:Y:S02]  /*18510*/  IMAD.IADD R21, R21, 0x1, R45 ;  /* 0x0000000115157824 */ /* 0x000fe400078e022d */
[----:B------:R-:W-:Y:S02]  /*18520*/  IMAD R0, R0, UR4, RZ ;  /* 0x0000000400007c24 */ /* 0x000fe4000f8e02ff */
[----:B------:R-:W-:Y:S02]  /*18530*/  IMAD R45, R46, R47, R48 ;  /* 0x0000002f2e2d7224 */ /* 0x000fe400078e0230 */
[C---:B------:R-:W-:Y:S02]  /*18540*/  IMAD R47, R3.reuse, UR5, R0 ;  /* 0x00000005032f7c24 */ /* 0x040fe4000f8e0200 */
[----:B------:R-:W-:Y:S01]  /*18550*/  IMAD.WIDE.U32 R20, R3, UR4, R20 ;  /* 0x0000000403147c25 */ /* 0x000fe2000f8e0014 */
[----:B------:R-:W-:Y:S01]  /*18560*/  SHF.R.S32.HI R0, RZ, 0x1f, R45 ;  /* 0x0000001fff007819 */ /* 0x000fe2000001142d */
[----:B------:R-:W-:-:S02]  /*18570*/  ULDC.64 UR4, c[0x0][0xad8] ;  /* 0x0002b60000047ab9 */ /* 0x000fc40000000a00 */
[----:B------:R-:W-:Y:S02]  /*18580*/  IMAD R48, R206, 0x80, R207 ;  /* 0x00000080ce307824 */ /* 0x000fe400078e02cf */
[----:B------:R-:W-:Y:S02]  /*18590*/  IMAD.IADD R21, R21, 0x1, R47 ;  /* 0x0000000115157824 */ /* 0x000fe400078e022f */
[----:B------:R-:W-:Y:S02]  /*185a0*/  IMAD R44, R0, UR4, RZ ;  /* 0x00000004002c7c24 */ /* 0x000fe4000f8e02ff */
[----:B------:R-:W-:Y:S02]  /*185b0*/  VIADD R0, R48, 0x20 ;  /* 0x0000002030007836 */ /* 0x000fe40000000000 */
[C---:B------:R-:W-:Y:S02]  /*185c0*/  IMAD R47, R45.reuse, UR5, R44 ;  /* 0x000000052d2f7c24 */ /* 0x040fe4000f8e022c */
[----:B------:R-:W-:Y:S01]  /*185d0*/  IMAD.WIDE.U32 R20, R45, UR4, R20 ;  /* 0x000000042d147c25 */ /* 0x000fe2000f8e0014 */
[-C--:B------:R-:W-:Y:S01]  /*185e0*/  ISETP.GE.AND P0, PT, R0, R53.reuse, PT ;  /* 0x000000350000720c */ /* 0x080fe20003f06270 */
[----:B------:R-:W-:Y:S01]  /*185f0*/  ULDC.64 UR4, c[0x0][0xa80] ;  /* 0x0002a00000047ab9 */ /* 0x000fe20000000a00 */
[----:B------:R-:W-:Y:S01]  /*18600*/  ISETP.GE.AND P2, PT, R48, R53, PT ;  /* 0x000000353000720c */ /* 0x000fe20003f46270 */
[----:B------:R-:W-:-:S02]  /*18610*/  VIADD R0, R2, 0x34820 ;  /* 0x0003482002007836 */ /* 0x000fc40000000000 */
[----:B------:R-:W-:Y:S01]  /*18620*/  VIADD R3, R48, 0x40 ;  /* 0x0000004030037836 */ /* 0x000fe20000000000 */
[C---:B------:R-:W-:Y:S01]  /*18630*/  LEA R46, P3, R20.reuse, UR4, 0x1 ;  /* 0x00000004142e7c11 */ /* 0x040fe2000f8608ff */
[----:B------:R-:W-:Y:S01]  /*18640*/  IMAD.IADD R21, R21, 0x1, R47 ;  /* 0x0000000115157824 */ /* 0x000fe200078e022f */
[----:B------:R-:W-:Y:S02]  /*18650*/  PRMT R0, RZ, 0x654, R0 ;  /* 0x00000654ff007816 */ /* 0x000fe40000000000 */
[----:B------:R-:W-:Y:S02]  /*18660*/  ISETP.GE.AND P1, PT, R3, R53, PT ;  /* 0x000000350300720c */ /* 0x000fe40003f26270 */
[----:B------:R-:W-:Y:S01]  /*18670*/  LEA.HI.X R3, R20, UR5, R21, 0x1, P3 ;  /* 0x0000000514037c11 */ /* 0x000fe200098f0c15 */
[----:B--2---:R2:W-:Y:S01]  /*18680*/  SYNCS.ARRIVE.TRANS64.RED.A1T0 RZ, [R0+URZ], RZ ;  /* 0x000000ff00ff79a7 */ /* 0x0045e2000810043f */
[----:B------:R3:W4:Y:S01]  /*18690*/  SHFL.IDX PT, R44, R46, RZ, 0x181f ;  /* 0x00181fff2e2c7589 */ /* 0x00072200000e0000 */
[----:B------:R-:W-:Y:S03]  /*186a0*/  BSSY B1, `(.L_x_801) ;  /* 0x000000c000017945 */ /* 0x000fe60003800000 */
[----:B--2---:R3:W2:Y:S01]  /*186b0*/  SHFL.IDX PT, R0, R3, RZ, 0x181f ;  /* 0x00181fff03007589 */ /* 0x0046a200000e0000 */
[----:B------:R-:W-:Y:S05]  /*186c0*/  @P2 BRA `(.L_x_802) ;  /* 0x0000000000242947 */ /* 0x000fea0003800000 */
[----:B------:R-:W-:Y:S02]  /*186d0*/  ULDC UR4, c[0x0][0xac8] ;  /* 0x0002b20000047ab9 */ /* 0x000fe40000000800 */
[----:B------:R-:W-:Y:S02]  /*186e0*/  ISETP.GE.AND P2, PT, R197, UR4, PT ;  /* 0x00000004c5007c0c */ /* 0x000fe4000bf46270 */
[----:B------:R-:W-:-:S11]  /*186f0*/  ISETP.GE.AND P3, PT, R198, UR4, PT ;  /* 0x00000004c6007c0c */ /* 0x000fd6000bf66270 */
[CC--:B----4-:R-:W-:Y:S02]  /*18700*/  @!P2 LEA R20, P4, R197.reuse, R44.reuse, 0x1 ;  /* 0x0000002cc514a211 */ /* 0x0d0fe400078808ff */
[C---:B------:R-:W-:Y:S02]  /*18710*/  @!P3 LEA R44, P5, R198.reuse, R44, 0x1 ;  /* 0x0000002cc62cb211 */ /* 0x040fe400078a08ff */
[-C--:B--2---:R-:W-:Y:S02]  /*18720*/  @!P2 LEA.HI.X R21, R197, R0.reuse, R237, 0x1, P4 ;  /* 0x00000000c515a211 */ /* 0x084fe400020f0ced */
[----:B------:R-:W-:-:S03]  /*18730*/  @!P3 LEA.HI.X R45, R198, R0, R236, 0x1, P5 ;  /* 0x00000000c62db211 */ /* 0x000fc600028f0cec */
[----:B-----5:R2:W-:Y:S04]  /*18740*/  @!P2 ST.E.128 desc[UR42][R20.64], R4 ;  /* 0x000000041400a985 */ /* 0x0205e8000c101d2a */
[----:B------:R2:W-:Y:S02]  /*18750*/  @!P3 ST.E.128 desc[UR42][R44.64], R28 ;  /* 0x0000001c2c00b985 */ /* 0x0005e4000c101d2a */
.L_x_802:
[----:B------:R-:W-:Y:S05]  /*18760*/  BSYNC B1 ;  /* 0x0000000000017941 */ /* 0x000fea0003800000 */
.L_x_801:
[----:B--2---:R2:W0:Y:S01]  /*18770*/  SHFL.IDX PT, R0, R3, 0x1, 0x181f ;  /* 0x00381f0003007f89 */ /* 0x00442200000e0000 */
[----:B------:R-:W-:Y:S03]  /*18780*/  BSSY B1, `(.L_x_803) ;  /* 0x000000c000017945 */ /* 0x000fe60003800000 */
[----:B-----5:R2:W0:Y:S01]  /*18790*/  SHFL.IDX PT, R6, R46, 0x1, 0x181f ;  /* 0x00381f002e067f89 */ /* 0x02042200000e0000 */
[----:B------:R-:W-:Y:S05]  /*187a0*/  @P0 BRA `(.L_x_804) ;  /* 0x0000000000240947 */ /* 0x000fea0003800000 */
[----:B------:R-:W-:Y:S02]  /*187b0*/  ULDC UR4, c[0x0][0xac8] ;  /* 0x0002b20000047ab9 */ /* 0x000fe40000000800 */
[----:B------:R-:W-:Y:S02]  /*187c0*/  ISETP.GE.AND P3, PT, R197, UR4, PT ;  /* 0x00000004c5007c0c */ /* 0x000fe4000bf66270 */
[----:B------:R-:W-:-:S11]  /*187d0*/  ISETP.GE.AND P4, PT, R198, UR4, PT ;  /* 0x00000004c6007c0c */ /* 0x000fd6000bf86270 */
[CC--:B0-----:R-:W-:Y:S02]  /*187e0*/  @!P3 LEA R4, P0, R197.reuse, R6.reuse, 0x1 ;  /* 0x00000006c504b211 */ /* 0x0c1fe400078008ff */
[C---:B------:R-:W-:Y:S02]  /*187f0*/  @!P4 LEA R6, P2, R198.reuse, R6, 0x1 ;  /* 0x00000006c606c211 */ /* 0x040fe400078408ff */
[-C--:B------:R-:W-:Y:S02]  /*18800*/  @!P3 LEA.HI.X R5, R197, R0.reuse, R237, 0x1, P0 ;  /* 0x00000000c505b211 */ /* 0x080fe400000f0ced */
[----:B------:R-:W-:-:S03]  /*18810*/  @!P4 LEA.HI.X R7, R198, R0, R236, 0x1, P2 ;  /* 0x00000000c607c211 */ /* 0x000fc600010f0cec */
[----:B------:R0:W-:Y:S04]  /*18820*/  @!P3 ST.E.128 desc[UR42][R4.64], R8 ;  /* 0x000000080400b985 */ /* 0x0001e8000c101d2a */
[----:B------:R0:W-:Y:S02]  /*18830*/  @!P4 ST.E.128 desc[UR42][R6.64], R32 ;  /* 0x000000200600c985 */ /* 0x0001e4000c101d2a */
.L_x_804:
[----:B------:R-:W-:Y:S05]  /*18840*/  BSYNC B1 ;  /* 0x0000000000017941 */ /* 0x000fea0003800000 */
.L_x_803:
[----:B0-----:R0:W0:Y:S01]  /*18850*/  SHFL.IDX PT, R0, R3, 0x2, 0x181f ;  /* 0x00581f0003007f89 */ /* 0x00102200000e0000 */
[----:B------:R-:W-:Y:S03]  /*18860*/  BSSY B1, `(.L_x_805) ;  /* 0x000000c000017945 */ /* 0x000fe60003800000 */
[----:B------:R0:W0:Y:S01]  /*18870*/  SHFL.IDX PT, R6, R46, 0x2, 0x181f ;  /* 0x00581f002e067f89 */ /* 0x00002200000e0000 */
        /* <DEDUP_REMOVED lines=10> */
.L_x_806:
[----:B------:R-:W-:Y:S05]  /*18920*/  BSYNC B1 ;  /* 0x0000000000017941 */ /* 0x000fea0003800000 */
.L_x_805:
[----:B0-----:R-:W-:Y:S01]  /*18930*/  VIADD R0, R48, 0x60 ;  /* 0x0000006030007836 */ /* 0x001fe20000000000 */
[----:B--23--:R-:W0:Y:S04]  /*18940*/  SHFL.IDX PT, R3, R3, 0x3, 0x181f ;  /* 0x00781f0003037f89 */ /* 0x00ce2800000e0000 */
[----:B------:R-:W-:Y:S01]  /*18950*/  ISETP.GE.AND P0, PT, R0, R53, PT ;  /* 0x000000350000720c */ /* 0x000fe20003f06270 */
[----:B------:R-:W2:-:S12]  /*18960*/  SHFL.IDX PT, R46, R46, 0x3, 0x181f ;  /* 0x00781f002e2e7f89 */ /* 0x000e9800000e0000 */
[----:B------:R-:W-:Y:S05]  /*18970*/  @P0 BRA `(.L_x_807) ;  /* 0x0000000800e40947 */ /* 0x000fea0003800000 */
[----:B------:R-:W-:Y:S02]  /*18980*/  ULDC UR4, c[0x0][0xac8] ;  /* 0x0002b20000047ab9 */ /* 0x000fe40000000800 */
[----:B------:R-:W-:-:S13]  /*18990*/  ISETP.GE.AND P1, PT, R197, UR4, PT ;  /* 0x00000004c5007c0c */ /* 0x000fda000bf26270 */
[----:B--2---:R-:W-:-:S04]  /*189a0*/  @!P1 LEA R4, P0, R197, R46, 0x1 ;  /* 0x0000002ec5049211 */ /* 0x004fc800078008ff */
[----:B0-----:R-:W-:Y:S02]  /*189b0*/  @!P1 LEA.HI.X R5, R197, R3, R237, 0x1, P0 ;  /* 0x00000003c5059211 */ /* 0x001fe400000f0ced */
[----:B------:R-:W-:-:S03]  /*189c0*/  ISETP.GE.AND P0, PT, R198, UR4, PT ;  /* 0x00000004c6007c0c */ /* 0x000fc6000bf06270 */
[----:B------:R3:W-:Y:S10]  /*189d0*/  @!P1 ST.E.128 desc[UR42][R4.64], R24 ;  /* 0x0000001804009985 */ /* 0x0007f4000c101d2a */
[----:B------:R-:W-:Y:S05]  /*189e0*/  @P0 BRA `(.L_x_807) ;  /* 0x0000000800c80947 */ /* 0x000fea0003800000 */
[----:B---3--:R-:W-:-:S04]  /*189f0*/  LEA R4, P0, R198, R46, 0x1 ;  /* 0x0000002ec6047211 */ /* 0x008fc800078008ff */
[----:B------:R-:W-:-:S05]  /*18a00*/  LEA.HI.X R5, R198, R3, R236, 0x1, P0 ;  /* 0x00000003c6057211 */ /* 0x000fca00000f0cec */
[----:B------:R0:W-:Y:S01]  /*18a10*/  ST.E.128 desc[UR42][R4.64], R40 ;  /* 0x0000002804007985 */ /* 0x0001e2000c101d2a */
[----:B------:R-:W-:Y:S05]  /*18a20*/  BRA `(.L_x_807) ;  /* 0x0000000800b87947 */ /* 0x000fea0003800000 */
.L_x_799:
[----:B------:R-:W-:Y:S01]  /*18a30*/  ULDC.64 UR4, c[0x0][0xc00] ;  /* 0x0003000000047ab9 */ /* 0x000fe20000000a00 */
[----:B------:R-:W-:Y:S01]  /*18a40*/  IMAD.MOV.U32 R3, RZ, RZ, RZ ;  /* 0x000000ffff037224 */ /* 0x000fe200078e00ff */
[----:B------:R-:W-:Y:S01]  /*18a50*/  ISETP.NE.U32.AND P0, PT, RZ, UR4, PT ;  /* 0x00000004ff007c0c */ /* 0x000fe2000bf05070 */
[----:B------:R-:W2:Y:S01]  /*18a60*/  LDC R21, c[0x0][0xbe8] ;  /* 0x0002fa00ff157b82 */ /* 0x000ea20000000800 */
[----:B------:R-:W-:Y:S02]  /*18a70*/  IADD3 R4, P1, R201, UR4, RZ ;  /* 0x00000004c9047c10 */ /* 0x000fe4000ff3e0ff */
[----:B------:R-:W-:Y:S02]  /*18a80*/  ISETP.NE.AND.EX P0, PT, RZ, UR5, PT, P0 ;  /* 0x00000005ff007c0c */ /* 0x000fe4000bf05300 */
[----:B------:R-:W-:Y:S01]  /*18a90*/  IADD3.X R5, R202, UR5, RZ, P1, !PT ;  /* 0x00000005ca057c10 */ /* 0x000fe20008ffe4ff */
[----:B------:R-:W-:Y:S02]  /*18aa0*/  ULDC.64 UR4, c[0x0][0xc08] ;  /* 0x0003020000047ab9 */ /* 0x000fe40000000a00 */
[----:B------:R-:W-:-:S04]  /*18ab0*/  ISETP.NE.U32.AND P1, PT, RZ, UR4, PT ;  /* 0x00000004ff007c0c */ /* 0x000fc8000bf25070 */
[----:B------:R-:W-:-:S04]  /*18ac0*/  ISETP.NE.AND.EX P1, PT, RZ, UR5, PT, P1 ;  /* 0x00000005ff007c0c */ /* 0x000fc8000bf25310 */
[----:B------:R3:W5:Y:S09]  /*18ad0*/  @P0 LDG.E R3, desc[UR42][R4.64] ;  /* 0x0000002a04030981 */ /* 0x000772000c1e1900 */
[----:B------:R-:W-:Y:S01]  /*18ae0*/  @P1 IADD3 R6, P2, R201, UR4, RZ ;  /* 0x00000004c9061c10 */ /* 0x000fe2000ff5e0ff */
[----:B------:R-:W-:-:S02]  /*18af0*/  ULDC UR4, c[0x0][0xa88] ;  /* 0x0002a20000047ab9 */ /* 0x000fc40000000800 */
[----:B------:R-:W-:Y:S01]  /*18b00*/  IMAD.U32 R0, RZ, RZ, UR4 ;  /* 0x00000004ff007e24 */ /* 0x000fe2000f8e00ff */
[----:B------:R-:W-:-:S05]  /*18b10*/  @P1 IADD3.X R7, R202, UR5, RZ, P2, !PT ;  /* 0x00000005ca071c10 */ /* 0x000fca00097fe4ff */
[----:B------:R3:W5:Y:S01]  /*18b20*/  @P1 LDG.E R0, desc[UR42][R6.64] ;  /* 0x0000002a06001981 */ /* 0x000762000c1e1900 */
[----:B--2---:R-:W-:Y:S01]  /*18b30*/  ISETP.NE.AND P2, PT, R21, 0x1, PT ;  /* 0x000000011500780c */ /* 0x004fe20003f45270 */
[----:B------:R-:W2:-:S12]  /*18b40*/  S2R R8, SR_TID.X ;  /* 0x0000000000087919 */ /* 0x000e980000002100 */
[----:B------:R-:W4:Y:S08]  /*18b50*/  @P2 LDC R14, c[0x0][0xbec] ;  /* 0x0002fb00ff0e2b82 */ /* 0x000f300000000800 */
[----:B------:R-:W0:Y:S01]  /*18b60*/  @P2 LDC R25, c[0x0][0xbf0] ;  /* 0x0002fc00ff192b82 */ /* 0x000e220000000800 */
[----:B--2---:R-:W-:-:S05]  /*18b70*/  VIADD R8, R8, 0xffffff80 ;  /* 0xffffff8008087836 */ /* 0x004fca0000000000 */
[----:B------:R-:W-:Y:S01]  /*18b80*/  ISETP.GE.AND P3, PT, R8, 0x80, PT ;  /* 0x000000800800780c */ /* 0x000fe20003f66270 */
[----:B---3--:R-:W-:-:S12]  /*18b90*/  @P1 BRA `(.L_x_808) ;  /* 0x0000000000101947 */ /* 0x008fd80003800000 */
[----:B------:R-:W-:Y:S05]  /*18ba0*/  @!P0 BRA `(.L_x_808) ;  /* 0x00000000000c8947 */ /* 0x000fea0003800000 */
[----:B------:R-:W2:Y:S04]  /*18bb0*/  LDG.E R7, desc[UR42][R4.64] ;  /* 0x0000002a04077981 */ /* 0x000ea8000c1e1900 */
[----:B-----5:R-:W2:Y:S02]  /*18bc0*/  LDG.E R0, desc[UR42][R4.64+0x4] ;  /* 0x0000042a04007981 */ /* 0x020ea4000c1e1900 */
[----:B--2---:R-:W-:-:S07]  /*18bd0*/  IMAD.IADD R0, R0, 0x1, -R7 ;  /* 0x0000000100007824 */ /* 0x004fce00078e0a07 */
.L_x_808:
[----:B------:R-:W-:Y:S01]  /*18be0*/  BSSY B1, `(.L_x_809) ;  /* 0x000002e000017945 */ /* 0x000fe20003800000 */
[----:B------:R-:W-:Y:S02]  /*18bf0*/  SHF.R.S32.HI R12, RZ, 0x1f, R200 ;  /* 0x0000001fff0c7819 */ /* 0x000fe400000114c8 */
[----:B------:R-:W-:Y:S02]  /*18c00*/  SEL R203, R203, RZ, !P0 ;  /* 0x000000ffcbcb7207 */ /* 0x000fe40004000000 */
[----:B------:R-:W-:Y:S02]  /*18c10*/  SEL R208, R208, RZ, !P0 ;  /* 0x000000ffd0d07207 */ /* 0x000fe40004000000 */
[----:B-----5:R-:W-:Y:S01]  /*18c20*/  SHF.R.S32.HI R10, RZ, 0x1f, R3 ;  /* 0x0000001fff0a7819 */ /* 0x020fe20000011403 */
[----:B------:R-:W-:Y:S06]  /*18c30*/  @P3 BRA `(.L_x_810) ;  /* 0x0000000000a03947 */ /* 0x000fec0003800000 */
[----:B------:R-:W2:Y:S01]  /*18c40*/  S2R R5, SR_TID.X ;  /* 0x0000000000057919 */ /* 0x000ea20000002100 */
[----:B------:R-:W3:Y:S01]  /*18c50*/  LDC R11, c[0x0][0xbe8] ;  /* 0x0002fa00ff0b7b82 */ /* 0x000ee20000000800 */
[----:B--2---:R-:W-:Y:S01]  /*18c60*/  LEA R4, R206, R5, 0x7 ;  /* 0x00000005ce047211 */ /* 0x004fe200078e38ff */
[----:B---3--:R-:W-:-:S04]  /*18c70*/  IMAD R5, R0, R11, RZ ;  /* 0x0000000b00057224 */ /* 0x008fc800078e02ff */
[----:B------:R-:W-:-:S05]  /*18c80*/  VIADD R8, R4, 0xffffff80 ;  /* 0xffffff8004087836 */ /* 0x000fca0000000000 */
[----:B------:R-:W-:-:S13]  /*18c90*/  ISETP.GE.AND P0, PT, R8, R5, PT ;  /* 0x000000050800720c */ /* 0x000fda0003f06270 */
[----:B------:R-:W-:Y:S05]  /*18ca0*/  @P0 BRA `(.L_x_810) ;  /* 0x0000000000840947 */ /* 0x000fea0003800000 */
[----:B------:R-:W-:Y:S01]  /*18cb0*/  ISETP.NE.AND P0, PT, R11, 0x1, PT ;  /* 0x000000010b00780c */ /* 0x000fe20003f05270 */
[----:B------:R-:W-:Y:S01]  /*18cc0*/  ULDC.64 UR4, c[0x0][0xb90] ;  /* 0x0002e40000047ab9 */ /* 0x000fe20000000a00 */
[----:B------:R-:W-:Y:S02]  /*18cd0*/  IMAD.MOV.U32 R4, RZ, RZ, R3 ;  /* 0x000000ffff047224 */ /* 0x000fe400078e0003 */
[----:B------:R-:W-:Y:S02]  /*18ce0*/  IMAD R9, R12, UR4, RZ ;  /* 0x000000040c097c24 */ /* 0x000fe4000f8e02ff */
[----:B------:R-:W-:Y:S02]  /*18cf0*/  IMAD.MOV.U32 R5, RZ, RZ, R10 ;  /* 0x000000ffff057224 */ /* 0x000fe400078e000a */
[----:B------:R-:W-:Y:S02]  /*18d00*/  IMAD.MOV.U32 R7, RZ, RZ, R8 ;  /* 0x000000ffff077224 */ /* 0x000fe400078e0008 */
[----:B------:R-:W-:-:S03]  /*18d10*/  IMAD.WIDE.U32 R4, R200, UR4, R4 ;  /* 0x00000004c8047c25 */ /* 0x000fc6000f8e0004 */
[----:B------:R-:W2:Y:S01]  /*18d20*/  @P0 LDC R13, c[0x0][0xbec] ;  /* 0x0002fb00ff0d0b82 */ /* 0x000ea20000000800 */
[----:B------:R-:W-:Y:S01]  /*18d30*/  IMAD R9, R200, UR5, R9 ;  /* 0x00000005c8097c24 */ /* 0x000fe2000f8e0209 */
[----:B------:R-:W-:-:S03]  /*18d40*/  ULDC.64 UR4, c[0x0][0xb98] ;  /* 0x0002e60000047ab9 */ /* 0x000fc60000000a00 */
[----:B------:R-:W-:-:S03]  /*18d50*/  IMAD.IADD R5, R5, 0x1, R9 ;  /* 0x0000000105057824 */ /* 0x000fc600078e0209 */
[----:B------:R-:W3:Y:S01]  /*18d60*/  @P0 LDC R15, c[0x0][0xbf0] ;  /* 0x0002fc00ff0f0b82 */ /* 0x000ee20000000800 */
[----:B------:R-:W-:-:S04]  /*18d70*/  IMAD.WIDE.U32 R4, R203, UR4, R4 ;  /* 0x00000004cb047c25 */ /* 0x000fc8000f8e0004 */
[----:B--2---:R-:W-:-:S05]  /*18d80*/  @P0 IMAD.HI.U32 R6, R8, R13, RZ ;  /* 0x0000000d08060227 */ /* 0x004fca00078e00ff */
[----:B---3--:R-:W-:Y:S01]  /*18d90*/  @P0 SHF.R.U32.HI R7, RZ, R15, R6 ;  /* 0x0000000fff070219 */ /* 0x008fe20000011606 */
[----:B------:R-:W-:-:S03]  /*18da0*/  IMAD R6, R208, UR4, RZ ;  /* 0x00000004d0067c24 */ /* 0x000fc6000f8e02ff */
[----:B------:R-:W-:Y:S01]  /*18db0*/  IADD3 R4, P0, R7, R4, RZ ;  /* 0x0000000407047210 */ /* 0x000fe20007f1e0ff */
[----:B------:R-:W-:-:S04]  /*18dc0*/  IMAD.MOV R9, RZ, RZ, -R7 ;  /* 0x000000ffff097224 */ /* 0x000fc800078e0a07 */
[----:B------:R-:W-:Y:S01]  /*18dd0*/  IMAD R9, R11, R9, R8 ;  /* 0x000000090b097224 */ /* 0x000fe200078e0208 */
[----:B------:R-:W-:Y:S01]  /*18de0*/  SHF.R.S32.HI R11, RZ, 0x1f, R7 ;  /* 0x0000001fff0b7819 */ /* 0x000fe20000011407 */
[----:B------:R-:W-:Y:S01]  /*18df0*/  IMAD R8, R203, UR5, R6 ;  /* 0x00000005cb087c24 */ /* 0x000fe2000f8e0206 */
[----:B------:R-:W-:Y:S02]  /*18e00*/  ULDC.64 UR4, c[0x0][0xb88] ;  /* 0x0002e20000047ab9 */ /* 0x000fe40000000a00 */
[----:B------:R-:W-:Y:S02]  /*18e10*/  SHF.R.S32.HI R6, RZ, 0x1f, R9 ;  /* 0x0000001fff067819 */ /* 0x000fe40000011409 */
[----:B------:R-:W-:-:S03]  /*18e20*/  IADD3.X R5, R11, R5, R8, P0, !PT ;  /* 0x000000050b057210 */ /* 0x000fc600007fe408 */
[----:B------:R-:W-:Y:S02]  /*18e30*/  IMAD R6, R6, UR4, RZ ;  /* 0x0000000406067c24 */ /* 0x000fe4000f8e02ff */
[----:B------:R-:W-:-:S04]  /*18e40*/  IMAD.WIDE.U32 R4, R9, UR4, R4 ;  /* 0x0000000409047c25 */ /* 0x000fc8000f8e0004 */
[----:B------:R-:W-:Y:S01]  /*18e50*/  IMAD R7, R9, UR5, R6 ;  /* 0x0000000509077c24 */ /* 0x000fe2000f8e0206 */
[----:B------:R-:W-:Y:S02]  /*18e60*/  ULDC.64 UR4, c[0x0][0xb50] ;  /* 0x0002d40000047ab9 */ /* 0x000fe40000000a00 */
[----:B------:R-:W-:Y:S01]  /*18e70*/  LEA R6, P0, R4, UR4, 0x2 ;  /* 0x0000000404067c11 */ /* 0x000fe2000f8010ff */
[----:B------:R-:W-:-:S05]  /*18e80*/  IMAD.IADD R5, R5, 0x1, R7 ;  /* 0x0000000105057824 */ /* 0x000fca00078e0207 */
[----:B------:R-:W-:Y:S01]  /*18e90*/  LEA.HI.X R7, R4, UR5, R5, 0x2, P0 ;  /* 0x0000000504077c11 */ /* 0x000fe200080f1405 */
[----:B------:R-:W-:-:S05]  /*18ea0*/  IMAD.MOV.U32 R5, RZ, RZ, -0x800000 ;  /* 0xff800000ff057424 */ /* 0x000fca00078e00ff */
[----:B------:R2:W-:Y:S02]  /*18eb0*/  STG.E desc[UR42][R6.64], R5 ;  /* 0x0000000506007986 */ /* 0x0005e4000c10192a */
.L_x_810:
[----:B------:R-:W-:Y:S05]  /*18ec0*/  BSYNC B1 ;  /* 0x0000000000017941 */ /* 0x000fea0003800000 */
.L_x_809:
[----:B------:R-:W-:Y:S01]  /*18ed0*/  ULDC.64 UR4, c[0x0][0xaa0] ;  /* 0x0002a80000047ab9 */ /* 0x000fe20000000a00 */
[----:B------:R-:W-:Y:S01]  /*18ee0*/  BSSY B1, `(.L_x_811) ;  /* 0x0000038000017945 */ /* 0x000fe20003800000 */
[----:B------:R-:W-:-:S04]  /*18ef0*/  IMAD R4, R10, UR4, RZ ;  /* 0x000000040a047c24 */ /* 0x000fc8000f8e02ff */
[C---:B--2---:R-:W-:Y:S02]  /*18f00*/  IMAD R7, R3.reuse, UR5, R4 ;  /* 0x0000000503077c24 */ /* 0x044fe4000f8e0204 */
[----:B------:R-:W-:Y:S01]  /*18f10*/  IMAD.WIDE.U32 R4, R3, UR4, RZ ;  /* 0x0000000403047c25 */ /* 0x000fe2000f8e00ff */
[----:B------:R-:W-:-:S03]  /*18f20*/  ULDC.64 UR4, c[0x0][0xae8] ;  /* 0x0002ba0000047ab9 */ /* 0x000fc60000000a00 */
[----:B------:R-:W-:Y:S02]  /*18f30*/  IMAD R3, R199, 0x20, R207 ;  /* 0x00000020c7037824 */ /* 0x000fe400078e02cf */
[----:B------:R-:W-:Y:S02]  /*18f40*/  IMAD.IADD R5, R5, 0x1, R7 ;  /* 0x0000000105057824 */ /* 0x000fe400078e0207 */
[----:B------:R-:W-:Y:S02]  /*18f50*/  IMAD R9, R206, 0x80, R3 ;  /* 0x00000080ce097824 */ /* 0x000fe400078e0203 */
[----:B------:R-:W-:Y:S02]  /*18f60*/  IMAD R7, R12, UR4, RZ ;  /* 0x000000040c077c24 */ /* 0x000fe4000f8e02ff */
[----:B----4-:R-:W-:-:S04]  /*18f70*/  @P2 IMAD.HI.U32 R6, R9, R14, RZ ;  /* 0x0000000e09062227 */ /* 0x010fc800078e00ff */
[C---:B------:R-:W-:Y:S02]  /*18f80*/  IMAD R7, R200.reuse, UR5, R7 ;  /* 0x00000005c8077c24 */ /* 0x040fe4000f8e0207 */
[----:B------:R-:W-:Y:S01]  /*18f90*/  IMAD.WIDE.U32 R4, R200, UR4, R4 ;  /* 0x00000004c8047c25 */ /* 0x000fe2000f8e0004 */
[----:B------:R-:W-:-:S03]  /*18fa0*/  ULDC.64 UR4, c[0x0][0xaf0] ;  /* 0x0002bc0000047ab9 */ /* 0x000fc60000000a00 */
[----:B------:R-:W-:Y:S01]  /*18fb0*/  IMAD.MOV.U32 R3, RZ, RZ, R9 ;  /* 0x000000ffff037224 */ /* 0x000fe200078e0009 */
[----:B0-----:R-:W-:Y:S01]  /*18fc0*/  @P2 SHF.R.U32.HI R3, RZ, R25, R6 ;  /* 0x00000019ff032219 */ /* 0x001fe20000011606 */
[----:B------:R-:W-:Y:S02]  /*18fd0*/  IMAD R8, R208, UR4, RZ ;  /* 0x00000004d0087c24 */ /* 0x000fe4000f8e02ff */
[----:B------:R-:W-:Y:S01]  /*18fe0*/  IMAD.IADD R5, R5, 0x1, R7 ;  /* 0x0000000105057824 */ /* 0x000fe200078e0207 */
[----:B------:R-:W-:Y:S01]  /*18ff0*/  SHF.R.S32.HI R6, RZ, 0x1f, R3 ;  /* 0x0000001fff067819 */ /* 0x000fe20000011403 */
[C---:B------:R-:W-:Y:S02]  /*19000*/  IMAD R7, R203.reuse, UR5, R8 ;  /* 0x00000005cb077c24 */ /* 0x040fe4000f8e0208 */
[----:B------:R-:W-:Y:S01]  /*19010*/  IMAD.WIDE.U32 R4, R203, UR4, R4 ;  /* 0x00000004cb047c25 */ /* 0x000fe2000f8e0004 */
[----:B------:R-:W-:-:S03]  /*19020*/  ULDC.64 UR4, c[0x0][0xae0] ;  /* 0x0002b80000047ab9 */ /* 0x000fc60000000a00 */
[----:B------:R-:W-:Y:S02]  /*19030*/  IMAD.MOV R8, RZ, RZ, -R3 ;  /* 0x000000ffff087224 */ /* 0x000fe400078e0a03 */
[----:B------:R-:W-:Y:S02]  /*19040*/  IMAD.IADD R5, R5, 0x1, R7 ;  /* 0x0000000105057824 */ /* 0x000fe400078e0207 */
[----:B------:R-:W-:Y:S02]  /*19050*/  IMAD R6, R6, UR4, RZ ;  /* 0x0000000406067c24 */ /* 0x000fe4000f8e02ff */
[----:B------:R-:W-:Y:S02]  /*19060*/  IMAD R7, R21, R8, R9 ;  /* 0x0000000815077224 */ /* 0x000fe400078e0209 */
[C---:B------:R-:W-:Y:S02]  /*19070*/  IMAD R9, R3.reuse, UR5, R6 ;  /* 0x0000000503097c24 */ /* 0x040fe4000f8e0206 */
[----:B------:R-:W-:Y:S01]  /*19080*/  IMAD.WIDE.U32 R4, R3, UR4, R4 ;  /* 0x0000000403047c25 */ /* 0x000fe2000f8e0004 */
[----:B------:R-:W-:Y:S01]  /*19090*/  SHF.R.S32.HI R3, RZ, 0x1f, R7 ;  /* 0x0000001fff037819 */ /* 0x000fe20000011407 */
[----:B------:R-:W-:-:S02]  /*190a0*/  ULDC.64 UR4, c[0x0][0xad8] ;  /* 0x0002b60000047ab9 */ /* 0x000fc40000000a00 */
[----:B------:R-:W-:Y:S02]  /*190b0*/  IMAD.IADD R5, R5, 0x1, R9 ;  /* 0x0000000105057824 */ /* 0x000fe400078e0209 */
[----:B------:R-:W-:Y:S02]  /*190c0*/  IMAD R6, R3, UR4, RZ ;  /* 0x0000000403067c24 */ /* 0x000fe4000f8e02ff */
[----:B------:R-:W-:Y:S02]  /*190d0*/  IMAD R8, R206, 0x80, R207 ;  /* 0x00000080ce087824 */ /* 0x000fe400078e02cf */
[----:B------:R-:W-:Y:S02]  /*190e0*/  IMAD R21, R0, R21, RZ ;  /* 0x0000001500157224 */ /* 0x000fe400078e02ff */
        /* <DEDUP_REMOVED lines=10> */
[----:B------:R0:W2:Y:S02]  /*19190*/  SHFL.IDX PT, R4, R6, RZ, 0x181f ;  /* 0x00181fff06047589 */ /* 0x0000a400000e0000 */
[----:B------:R-:W-:Y:S02]  /*191a0*/  ISETP.GE.AND P0, PT, R0, R21, PT ;  /* 0x000000150000720c */ /* 0x000fe40003f06270 */
[----:B------:R0:W3:Y:S01]  /*191b0*/  SHFL.IDX PT, R0, R3, RZ, 0x181f ;  /* 0x00181fff03007589 */ /* 0x0000e200000e0000 */
[----:B------:R-:W-:Y:S10]  /*191c0*/  @P2 BRA `(.L_x_812) ;  /* 0x0000000000242947 */ /* 0x000ff40003800000 */
[----:B------:R-:W-:Y:S02]  /*191d0*/  ULDC UR4, c[0x0][0xac8] ;  /* 0x0002b20000047ab9 */ /* 0x000fe40000000800 */
[----:B------:R-:W-:Y:S02]  /*191e0*/  ISETP.GE.AND P4, PT, R197, UR4, PT ;  /* 0x00000004c5007c0c */ /* 0x000fe4000bf86270 */
[----:B------:R-:W-:-:S11]  /*191f0*/  ISETP.GE.AND P5, PT, R198, UR4, PT ;  /* 0x00000004c6007c0c */ /* 0x000fd6000bfa6270 */
[CC--:B--2---:R-:W-:Y:S02]  /*19200*/  @!P4 LEA R10, P2, R197.reuse, R4.reuse, 0x1 ;  /* 0x00000004c50ac211 */ /* 0x0c4fe400078408ff */
[C---:B------:R-:W-:Y:S02]  /*19210*/  @!P5 LEA R4, P3, R198.reuse, R4, 0x1 ;  /* 0x00000004c604d211 */ /* 0x040fe400078608ff */
[-C--:B---3--:R-:W-:Y:S02]  /*19220*/  @!P4 LEA.HI.X R11, R197, R0.reuse, R237, 0x1, P2 ;  /* 0x00000000c50bc211 */ /* 0x088fe400010f0ced */
[----:B------:R-:W-:-:S03]  /*19230*/  @!P5 LEA.HI.X R5, R198, R0, R236, 0x1, P3 ;  /* 0x00000000c605d211 */ /* 0x000fc600018f0cec */
[----:B------:R4:W-:Y:S04]  /*19240*/  @!P4 ST.E.128 desc[UR42][R10.64], RZ ;  /* 0x000000ff0a00c985 */ /* 0x0009e8000c101d2a */
[----:B------:R4:W-:Y:S02]  /*19250*/  @!P5 ST.E.128 desc[UR42][R4.64], RZ ;  /* 0x000000ff0400d985 */ /* 0x0009e4000c101d2a */
.L_x_812:
[----:B------:R-:W-:Y:S05]  /*19260*/  BSYNC B1 ;  /* 0x0000000000017941 */ /* 0x000fea0003800000 */
.L_x_811:
[----:B---3--:R3:W0:Y:S01]  /*19270*/  SHFL.IDX PT, R0, R3, 0x1, 0x181f ;  /* 0x00381f0003007f89 */ /* 0x00862200000e0000 */
[----:B------:R-:W-:Y:S03]  /*19280*/  BSSY B1, `(.L_x_813) ;  /* 0x000000c000017945 */ /* 0x000fe60003800000 */
[----:B--2-4-:R3:W2:Y:S01]  /*19290*/  SHFL.IDX PT, R4, R6, 0x1, 0x181f ;  /* 0x00381f0006047f89 */ /* 0x0146a200000e0000 */
[----:B------:R-:W-:Y:S05]  /*192a0*/  @P1 BRA `(.L_x_814) ;  /* 0x0000000000241947 */ /* 0x000fea0003800000 */
[----:B------:R-:W-:Y:S02]  /*192b0*/  ULDC UR4, c[0x0][0xac8] ;  /* 0x0002b20000047ab9 */ /* 0x000fe40000000800 */
        /* <DEDUP_REMOVED lines=8> */
.L_x_814:
[----:B------:R-:W-:Y:S05]  /*19340*/  BSYNC B1 ;  /* 0x0000000000017941 */ /* 0x000fea0003800000 */
.L_x_813:
[----:B0-----:R0:W0:Y:S01]  /*19350*/  SHFL.IDX PT, R0, R3, 0x2, 0x181f ;  /* 0x00581f0003007f89 */ /* 0x00102200000e0000 */
[----:B------:R-:W-:Y:S03]  /*19360*/  BSSY B1, `(.L_x_815) ;  /* 0x000000c000017945 */ /* 0x000fe60003800000 */
[----:B--2-4-:R2:W4:Y:S01]  /*19370*/  SHFL.IDX PT, R4, R6, 0x2, 0x181f ;  /* 0x00581f0006047f89 */ /* 0x01452200000e0000 */
[----:B------:R-:W-:Y:S05]  /*19380*/  @P0 BRA `(.L_x_816) ;  /* 0x0000000000240947 */ /* 0x000fea0003800000 */
[----:B------:R-:W-:Y:S02]  /*19390*/  ULDC UR4, c[0x0][0xac8] ;  /* 0x0002b20000047ab9 */ /* 0x000fe40000000800 */
[----:B------:R-:W-:Y:S02]  /*193a0*/  ISETP.GE.AND P2, PT, R197, UR4, PT ;  /* 0x00000004c5007c0c */ /* 0x000fe4000bf46270 */
[----:B------:R-:W-:-:S11]  /*193b0*/  ISETP.GE.AND P3, PT, R198, UR4, PT ;  /* 0x00000004c6007c0c */ /* 0x000fd6000bf66270 */
[CC--:B----4-:R-:W-:Y:S02]  /*193c0*/  @!P2 LEA R10, P0, R197.reuse, R4.reuse, 0x1 ;  /* 0x00000004c50aa211 */ /* 0x0d0fe400078008ff */
[C---:B------:R-:W-:Y:S02]  /*193d0*/  @!P3 LEA R4, P1, R198.reuse, R4, 0x1 ;  /* 0x00000004c604b211 */ /* 0x040fe400078208ff */
[-C--:B0-----:R-:W-:Y:S02]  /*193e0*/  @!P2 LEA.HI.X R11, R197, R0.reuse, R237, 0x1, P0 ;  /* 0x00000000c50ba211 */ /* 0x081fe400000f0ced */
[----:B------:R-:W-:-:S03]  /*193f0*/  @!P3 LEA.HI.X R5, R198, R0, R236, 0x1, P1 ;  /* 0x00000000c605b211 */ /* 0x000fc600008f0cec */
[----:B------:R0:W-:Y:S04]  /*19400*/  @!P2 ST.E.128 desc[UR42][R10.64], RZ ;  /* 0x000000ff0a00a985 */ /* 0x0001e8000c101d2a */
[----:B------:R0:W-:Y:S02]  /*19410*/  @!P3 ST.E.128 desc[UR42][R4.64], RZ ;  /* 0x000000ff0400b985 */ /* 0x0001e4000c101d2a */
.L_x_816:
[----:B------:R-:W-:Y:S05]  /*19420*/  BSYNC B1 ;  /* 0x0000000000017941 */ /* 0x000fea0003800000 */
.L_x_815:
[----:B0-----:R-:W-:Y:S01]  /*19430*/  VIADD R0, R8, 0x60 ;  /* 0x0000006008007836 */ /* 0x001fe20000000000 */
[----:B---3--:R-:W0:Y:S04]  /*19440*/  SHFL.IDX PT, R3, R3, 0x3, 0x181f ;  /* 0x00781f0003037f89 */ /* 0x008e2800000e0000 */
[----:B------:R-:W-:Y:S01]  /*19450*/  ISETP.GE.AND P0, PT, R0, R21, PT ;  /* 0x000000150000720c */ /* 0x000fe20003f06270 */
[----:B----4-:R3:W4:-:S12]  /*19460*/  SHFL.IDX PT, R4, R6, 0x3, 0x181f ;  /* 0x00781f0006047f89 */ /* 0x01071800000e0000 */
[----:B---3--:R-:W-:Y:S05]  /*19470*/  @P0 BRA `(.L_x_807) ;  /* 0x0000000000240947 */ /* 0x008fea0003800000 */
[----:B------:R-:W-:Y:S02]  /*19480*/  ULDC UR4, c[0x0][0xac8] ;  /* 0x0002b20000047ab9 */ /* 0x000fe40000000800 */
[----:B------:R-:W-:Y:S02]  /*19490*/  ISETP.GE.AND P2, PT, R197, UR4, PT ;  /* 0x00000004c5007c0c */ /* 0x000fe4000bf46270 */
[----:B------:R-:W-:-:S11]  /*194a0*/  ISETP.GE.AND P3, PT, R198, UR4, PT ;  /* 0x00000004c6007c0c */ /* 0x000fd6000bf66270 */
[CC--:B--2-4-:R-:W-:Y:S02]  /*194b0*/  @!P2 LEA R6, P0, R197.reuse, R4.reuse, 0x1 ;  /* 0x00000004c506a211 */ /* 0x0d4fe400078008ff */
[C---:B------:R-:W-:Y:S02]  /*194c0*/  @!P3 LEA R4, P1, R198.reuse, R4, 0x1 ;  /* 0x00000004c604b211 */ /* 0x040fe400078208ff */
[-C--:B0-----:R-:W-:Y:S02]  /*194d0*/  @!P2 LEA.HI.X R7, R197, R3.reuse, R237, 0x1, P0 ;  /* 0x00000003c507a211 */ /* 0x081fe400000f0ced */
[----:B------:R-:W-:-:S03]  /*194e0*/  @!P3 LEA.HI.X R5, R198, R3, R236, 0x1, P1 ;  /* 0x00000003c605b211 */ /* 0x000fc600008f0cec */
[----:B------:R0:W-:Y:S04]  /*194f0*/  @!P2 ST.E.128 desc[UR42][R6.64], RZ ;  /* 0x000000ff0600a985 */ /* 0x0001e8000c101d2a */
[----:B------:R0:W-:Y:S02]  /*19500*/  @!P3 ST.E.128 desc[UR42][R4.64], RZ ;  /* 0x000000ff0400b985 */ /* 0x0001e4000c101d2a */
.L_x_807:
[----:B------:R-:W-:Y:S05]  /*19510*/  BSYNC B0 ;  /* 0x0000000000007941 */ /* 0x000fea0003800000 */
.L_x_798:
[----:B------:R-:W-:Y:S02]  /*19520*/  ULDC UR4, c[0x0][0xc3c] ;  /* 0x00030f0000047ab9 */ /* 0x000fe40000000800 */
[----:B-1----:R-:W-:-:S13]  /*19530*/  ISETP.GE.AND P0, PT, R127, UR4, PT ;  /* 0x000000047f007c0c */ /* 0x002fda000bf06270 */
[----:B------:R-:W-:Y:S05]  /*19540*/  @!P0 BRA `(.L_x_817) ;  /* 0xfffffe7c00808947 */ /* 0x000fea000383ffff */
[----:B------:R-:W-:Y:S05]  /*19550*/  BRA `(.L_x_612) ;  /* 0x0000007800047947 */ /* 0x000fea0003800000 */
.L_x_610:
[----:B------:R-:W-:-:S08]  /*19560*/  NOP ;  /* 0x0000000000007918 */ /* 0x000fd00000000000 */
[----:B0-----:R-:W0:-:S00]  /*19570*/  USETMAXREG.DEALLOC.CTAPOOL 0x18 ;  /* 0x00000018000079c8 */ /* 0x001e0000080e0500 */
[----:B0-----:R-:W2:Y:S01]  /*19580*/  LDL.LU R3, [R1+0x8] ;  /* 0x0000080001037983 */ /* 0x001ea20000300800 */
[----:B------:R-:W-:Y:S01]  /*19590*/  LOP3.LUT R2, R2, 0x3, RZ, 0xc0, !PT ;  /* 0x0000000302027812 */ /* 0x000fe200078ec0ff */
[----:B------:R-:W-:-:S05]  /*195a0*/  IMAD.MOV.U32 R4, RZ, RZ, RZ ;  /* 0x000000ffff047224 */ /* 0x000fca00078e00ff */
[----:B------:R-:W0:Y:S02]  /*195b0*/  SHFL.IDX PT, R2, R2, RZ, 0x1f ;  /* 0x00001fff02027589 */ /* 0x000e2400000e0000 */
[----:B0-----:R-:W-:Y:S02]  /*195c0*/  ISETP.NE.AND P0, PT, R2, RZ, PT ;  /* 0x000000ff0200720c */ /* 0x001fe40003f05270 */
[----:B--2---:R-:W-:-:S11]  /*195d0*/  LOP3.LUT R3, R3, 0xffffffef, RZ, 0xc0, !PT ;  /* 0xffffffef03037812 */ /* 0x004fd600078ec0ff */
[----:B------:R-:W-:-:S05]  /*195e0*/  @P0 LOP3.LUT R3, R3, 0x10, RZ, 0xfc, !PT ;  /* 0x0000001003030812 */ /* 0x000fca00078efcff */
[----:B------:R0:W-:Y:S01]  /*195f0*/  STL [R1+0x8], R3 ;  /* 0x0000080301007387 */ /* 0x0001e20000100800 */
        /* <DEDUP_REMOVED lines=8> */
.L_x_818:
[----:B------:R-:W-:Y:S01]  /*19680*/  LOP3.LUT R5, R0, 0x1f, RZ, 0xc0, !PT ;  /* 0x0000001f00057812 */ /* 0x000fe200078ec0ff */
[----:B------:R-:W-:Y:S01]  /*19690*/  ULDC UR4, c[0x0][0xc3c] ;  /* 0x00030f0000047ab9 */ /* 0x000fe20000000800 */
[----:B------:R-:W1:Y:S01]  /*196a0*/  S2UR UR6, SR_CTAID.X ;  /* 0x00000000000679c3 */ /* 0x000e620000002500 */
[----:B------:R-:W-:Y:S01]  /*196b0*/  ULDC UR5, c[0x0][0xc38] ;  /* 0x00030e0000057ab9 */ /* 0x000fe20000000800 */
[----:B------:R-:W-:-:S04]  /*196c0*/  ISETP.NE.AND P0, PT, R5, 0x1f, PT ;  /* 0x0000001f0500780c */ /* 0x000fc80003f05270 */
[----:B------:R-:W-:-:S13]  /*196d0*/  ISETP.GE.OR P1, PT, R5, UR4, !P0 ;  /* 0x0000000405007c0c */ /* 0x000fda000c726670 */
[----:B0-----:R-:W0:Y:S02]  /*196e0*/  @!P1 LDC.64 R2, c[0x0][0xc80] ;  /* 0x00032000ff029b82 */ /* 0x001e240000000a00 */
[----:B0-----:R-:W-:-:S05]  /*196f0*/  @!P1 IMAD.WIDE.U32 R2, R5, 0x4, R2 ;  /* 0x0000000405029825 */ /* 0x001fca00078e0002 */
[----:B------:R-:W2:Y:S01]  /*19700*/  @!P1 LDG.E R4, desc[UR42][R2.64] ;  /* 0x0000002a02049981 */ /* 0x000ea2000c1e1900 */
[C---:B------:R-:W-:Y:S01]  /*19710*/  ISETP.NE.AND P1, PT, R5.reuse, RZ, PT ;  /* 0x000000ff0500720c */ /* 0x040fe20003f25270 */
[----:B------:R-:W-:Y:S01]  /*19720*/  UMOV UR4, URZ ;  /* 0x0000003f00047c82 */ /* 0x000fe20008000000 */
[C---:B------:R-:W-:Y:S01]  /*19730*/  ISETP.GE.U32.AND P2, PT, R5.reuse, 0x2, PT ;  /* 0x000000020500780c */ /* 0x040fe20003f46070 */
[----:B------:R-:W-:Y:S01]  /*19740*/  IMAD.MOV.U32 R16, RZ, RZ, RZ ;  /* 0x000000ffff107224 */ /* 0x000fe200078e00ff */
[C---:B------:R-:W-:Y:S02]  /*19750*/  ISETP.GE.U32.AND P3, PT, R5.reuse, 0x4, PT ;  /* 0x000000040500780c */ /* 0x040fe40003f66070 */
[C---:B------:R-:W-:Y:S02]  /*19760*/  ISETP.GE.U32.AND P4, PT, R5.reuse, 0x8, PT ;  /* 0x000000080500780c */ /* 0x040fe40003f86070 */
[----:B------:R-:W-:Y:S01]  /*19770*/  ISETP.GE.U32.AND P5, PT, R5, 0x10, PT ;  /* 0x000000100500780c */ /* 0x000fe20003fa6070 */
[----:B--2---:R-:W0:Y:S02]  /*19780*/  SHFL.UP PT, R6, R4, 0x1, RZ ;  /* 0x0420000004067989 */ /* 0x004e2400000e00ff */
        /* <DEDUP_REMOVED lines=16> */
[----:B------:R-:W-:Y:S01]  /*19890*/  IMAD.MOV.U32 R3, RZ, RZ, R6 ;  /* 0x000000ffff037224 */ /* 0x000fe200078e0006 */
[----:B-1----:R-:W-:-:S13]  /*198a0*/  ISETP.GT.AND P6, PT, R6, UR6, PT ;  /* 0x0000000606007c0c */ /* 0x002fda000bfc4270 */
[----:B------:R-:W-:Y:S05]  /*198b0*/  @P6 BRA `(.L_x_820) ;  /* 0x00000000009c6947 */ /* 0x000fea0003800000 */
[----:B------:R-:W0:Y:S01]  /*198c0*/  LDC R7, c[0x0][0xc3c] ;  /* 0x00030f00ff077b82 */ /* 0x000e220000000800 */
[----:B------:R-:W-:Y:S01]  /*198d0*/  IMAD.MOV.U32 R6, RZ, RZ, R3 ;  /* 0x000000ffff067224 */ /* 0x000fe200078e0003 */
[----:B------:R-:W-:Y:S01]  /*198e0*/  UMOV UR4, URZ ;  /* 0x0000003f00047c82 */ /* 0x000fe20008000000 */
[----:B------:R-:W-:Y:S01]  /*198f0*/  ULDC UR7, c[0x0][0xc3c] ;  /* 0x00030f0000077ab9 */ /* 0x000fe20000000800 */
[----:B------:R-:W-:-:S05]  /*19900*/  ULDC UR5, c[0x0][0xc38] ;  /* 0x00030e0000057ab9 */ /* 0x000fca0000000800 */
.L_x_824:
[----:B------:R-:W-:Y:S01]  /*19910*/  UIADD3 UR4, UR4, 0x1f, URZ ;  /* 0x0000001f04047890 */ /* 0x000fe2000fffe03f */
[----:B------:R-:W-:-:S05]  /*19920*/  IMAD.U32 R19, RZ, RZ, UR7 ;  /* 0x00000007ff137e24 */ /* 0x000fca000f8e00ff */
[----:B0-----:R-:W-:-:S13]  /*19930*/  ISETP.LE.AND P6, PT, R7, UR4, PT ;  /* 0x0000000407007c0c */ /* 0x001fda000bfc3270 */
[----:B------:R-:W-:Y:S05]  /*19940*/  @P6 BRA `(.L_x_821) ;  /* 0x00000004001c6947 */ /* 0x000fea0003800000 */
[----:B------:R-:W-:Y:S01]  /*19950*/  VIADD R8, R5, UR4 ;  /* 0x0000000405087c36 */ /* 0x000fe20008000000 */
[----:B------:R-:W-:Y:S01]  /*19960*/  BSSY B0, `(.L_x_822) ;  /* 0x0000007000007945 */ /* 0x000fe20003800000 */
[----:B------:R-:W-:-:S03]  /*19970*/  IMAD.MOV.U32 R4, RZ, RZ, RZ ;  /* 0x000000ffff047224 */ /* 0x000fc600078e00ff */
[----:B------:R-:W-:-:S13]  /*19980*/  ISETP.GE.OR P6, PT, R8, R7, !P0 ;  /* 0x000000070800720c */ /* 0x000fda00047c6670 */
[----:B------:R-:W-:Y:S05]  /*19990*/  @P6 BRA `(.L_x_823) ;  /* 0x00000000000c6947 */ /* 0x000fea0003800000 */
[----:B------:R-:W0:Y:S02]  /*199a0*/  LDC.64 R2, c[0x0][0xc80] ;  /* 0x00032000ff027b82 */ /* 0x000e240000000a00 */
[----:B0-----:R-:W-:-:S05]  /*199b0*/  IMAD.WIDE R2, R8, 0x4, R2 ;  /* 0x0000000408027825 */ /* 0x001fca00078e0202 */
[----:B------:R0:W5:Y:S02]  /*199c0*/  LDG.E R4, desc[UR42][R2.64] ;  /* 0x0000002a02047981 */ /* 0x000164000c1e1900 */
.L_x_823:
[----:B------:R-:W-:Y:S05]  /*199d0*/  BSYNC B0 ;  /* 0x0000000000007941 */ /* 0x000fea0003800000 */
.L_x_822:
[----:B0----5:R-:W0:Y:S02]  /*199e0*/  SHFL.UP PT, R2, R4, 0x1, RZ ;  /* 0x0420000004027989 */ /* 0x021e2400000e00ff */
        /* <DEDUP_REMOVED lines=19> */
[----:B------:R-:W-:-:S07]  /*19b20*/  IMAD.MOV.U32 R2, RZ, RZ, R11 ;  /* 0x000000ffff027224 */ /* 0x000fce00078e000b */
.L_x_820:
[----:B------:R-:W-:-:S04]  /*19b30*/  IMAD.IADD R7, R6, 0x1, -R3 ;  /* 0x0000000106077824 */ /* 0x000fc800078e0a03 */
        /* <DEDUP_REMOVED lines=15> */
.L_x_825:
[----:B-1----:R-:W-:Y:S02]  /*19c30*/  IMAD R16, R16, UR5, R7 ;  /* 0x0000000510107c24 */ /* 0x002fe4000f8e0207 */
[----:B------:R-:W-:Y:S02]  /*19c40*/  IMAD R7, R11, R6, RZ ;  /* 0x000000060b077224 */ /* 0x000fe400078e02ff */
[----:B0-----:R-:W-:Y:S01]  /*19c50*/  IMAD.MOV.U32 R2, RZ, RZ, RZ ;  /* 0x000000ffff027224 */ /* 0x001fe200078e00ff */
[----:B------:R-:W-:Y:S01]  /*19c60*/  IADD3 R17, -R16, UR6, RZ ;  /* 0x0000000610117c10 */ /* 0x000fe2000fffe1ff */
[----:B------:R-:W-:Y:S02]  /*19c70*/  VIADD R19, R19, UR4 ;  /* 0x0000000413137c36 */ /* 0x000fe40008000000 */
        /* <DEDUP_REMOVED lines=15> */
[----:B------:R-:W-:-:S05]  /*19d70*/  @!P1 LOP3.LUT R2, RZ, R4, RZ, 0x33, !PT ;  /* 0x00000004ff029212 */ /* 0x000fca00078e33ff */
[--C-:B------:R-:W-:Y:S02]  /*19d80*/  IMAD.MOV R3, RZ, RZ, -R2.reuse ;  /* 0x000000ffff037224 */ /* 0x100fe400078e0a02 */
[----:B------:R-:W-:Y:S02]  /*19d90*/  IMAD.MOV.U32 R18, RZ, RZ, R2 ;  /* 0x000000ffff127224 */ /* 0x000fe400078e0002 */
[----:B------:R-:W-:Y:S01]  /*19da0*/  IMAD R17, R4, R3, R17 ;  /* 0x0000000304117224 */ /* 0x000fe200078e0211 */
[----:B------:R-:W-:Y:S06]  /*19db0*/  BRA `(.L_x_826) ;  /* 0x00000000000c7947 */ /* 0x000fec0003800000 */
.L_x_821:
[----:B------:R-:W-:Y:S02]  /*19dc0*/  IMAD.MOV.U32 R17, RZ, RZ, RZ ;  /* 0x000000ffff117224 */ /* 0x000fe400078e00ff */
[----:B------:R-:W-:Y:S02]  /*19dd0*/  IMAD.U32 R16, RZ, RZ, UR6 ;  /* 0x00000006ff107e24 */ /* 0x000fe4000f8e00ff */
[----:B------:R-:W-:-:S07]  /*19de0*/  IMAD.MOV.U32 R18, RZ, RZ, RZ ;  /* 0x000000ffff127224 */ /* 0x000fce00078e00ff */
.L_x_826:
[----:B------:R-:W-:-:S13]  /*19df0*/  ISETP.NE.AND P0, PT, R5, RZ, PT ;  /* 0x000000ff0500720c */ /* 0x000fda0003f05270 */
[----:B------:R-:W0:Y:S01]  /*19e00*/  @!P0 S2R R3, SR_CgaCtaId ;  /* 0x0000000000038919 */ /* 0x000e220000008800 */
[----:B------:R-:W-:-:S04]  /*19e10*/  @!P0 MOV R2, 0x400 ;  /* 0x0000040000028802 */ /* 0x000fc80000000f00 */
[----:B0-----:R-:W-:-:S05]  /*19e20*/  @!P0 LEA R2, R3, R2, 0x18 ;  /* 0x0000000203028211 */ /* 0x001fca00078ec0ff */
[----:B------:R2:W-:Y:S01]  /*19e30*/  @!P0 STS.128 [R2+0x348d0], R16 ;  /* 0x0348d01002008388 */ /* 0x0005e20000000c00 */
[----:B------:R-:W-:Y:S06]  /*19e40*/  BAR.ARV 0x5, 0x180 ;  /* 0x0146000000007b1d */ /* 0x000fec0000002000 */
.L_x_819:
[----:B--2---:R-:W-:Y:S01]  /*19e50*/  IMAD.MOV.U32 R2, RZ, RZ, 0x1 ;  /* 0x00000001ff027424 */ /* 0x004fe200078e00ff */
[----:B------:R2:W-:Y:S01]  /*19e60*/  STL [R1+0xc], RZ ;  /* 0x00000cff01007387 */ /* 0x0005e20000100800 */
[----:B------:R-:W-:Y:S02]  /*19e70*/  ULDC UR4, c[0x0][0xc3c] ;  /* 0x00030f0000047ab9 */ /* 0x000fe40000000800 */
[----:B-1----:R-:W-:Y:S01]  /*19e80*/  ISETP.GE.AND P0, PT, R19, UR4, PT ;  /* 0x0000000413007c0c */ /* 0x002fe2000bf06270 */
[----:B------:R2:W-:Y:S04]  /*19e90*/  STL [R1+0x18], R2 ;  /* 0x0000180201007387 */ /* 0x0005e80000100800 */
[----:B------:R2:W-:Y:S08]  /*19ea0*/  STL [R1+0x58], RZ ;  /* 0x000058ff01007387 */ /* 0x0005f00000100800 */
[----:B--2---:R-:W-:Y:S05]  /*19eb0*/  @P0 BRA `(.L_x_827) ;  /* 0x0000006800bc0947 */ /* 0x004fea0003800000 */
[----:B------:R-:W2:Y:S04]  /*19ec0*/  LDL R2, [R1+0x60] ;  /* 0x0000600001027983 */ /* 0x000ea80000100800 */
[----:B------:R-:W3:Y:S01]  /*19ed0*/  LDL.LU R5, [R1+0x8] ;  /* 0x0000080001057983 */ /* 0x000ee20000300800 */
[----:B------:R-:W1:Y:S01]  /*19ee0*/  S2UR UR5, SR_CgaCtaId ;  /* 0x00000000000579c3 */ /* 0x000e620000008800 */
[----:B------:R-:W-:Y:S01]  /*19ef0*/  LOP3.LUT R7, R0, 0x7f, RZ, 0xc0, !PT ;  /* 0x0000007f00077812 */ /* 0x000fe200078ec0ff */
[----:B------:R-:W-:Y:S01]  /*19f00*/  UMOV UR4, 0x400 ;  /* 0x0000040000047882 */ /* 0x000fe20000000000 */
[----:B------:R-:W-:Y:S01]  /*19f10*/  BSSY B8, `(.L_x_827) ;  /* 0x00006a9000087945 */ /* 0x000fe20003800000 */
[----:B------:R-:W-:Y:S01]  /*19f20*/  ULDC.64 UR36, c[0x0][0x198] ;  /* 0x0000660000247ab9 */ /* 0x000fe20000000a00 */
[----:B------:R-:W-:Y:S01]  /*19f30*/  ISETP.NE.AND P1, PT, R7, RZ, PT ;  /* 0x000000ff0700720c */ /* 0x000fe20003f25270 */
[----:B------:R-:W-:Y:S01]  /*19f40*/  ULDC UR39, c[0x0][0xc] ;  /* 0x0000030000277ab9 */ /* 0x000fe20000000800 */
[----:B------:R-:W-:Y:S01]  /*19f50*/  SHF.R.U32.HI R6, RZ, 0x3, R7 ;  /* 0x00000003ff067819 */ /* 0x000fe20000011607 */
[----:B-1----:R-:W-:Y:S01]  /*19f60*/  ULEA UR4, UR5, UR4, 0x18 ;  /* 0x0000000405047291 */ /* 0x002fe2000f8ec03f */
[----:B--2---:R-:W-:Y:S01]  /*19f70*/  R2UR UR6, R2 ;  /* 0x00000000020672ca */ /* 0x004fe200000e0000 */
[----:B------:R-:W-:Y:S01]  /*19f80*/  IMAD.SHL.U32 R2, R0, 0x8, RZ ;  /* 0x0000000800027824 */ /* 0x000fe200078e00ff */
[----:B---3--:R-:W-:-:S04]  /*19f90*/  LOP3.LUT R5, R5, 0xfffffffd, RZ, 0xc0, !PT ;  /* 0xfffffffd05057812 */ /* 0x008fc800078ec0ff */
[----:B0-----:R-:W-:-:S03]  /*19fa0*/  LOP3.LUT R3, R2, 0x1f8, RZ, 0xc0, !PT ;  /* 0x000001f802037812 */ /* 0x001fc600078ec0ff */
[----:B------:R-:W-:Y:S02]  /*19fb0*/  @P1 LOP3.LUT R5, R5, 0x2, RZ, 0xfc, !PT ;  /* 0x0000000205051812 */ /* 0x000fe400078efcff */
[----:B------:R-:W-:Y:S01]  /*19fc0*/  LOP3.LUT R4, R3, 0x38, R0, 0x78, !PT ;  /* 0x0000003803047812 */ /* 0x000fe200078e7800 */
[----:B------:R-:W-:Y:S01]  /*19fd0*/  IMAD.SHL.U32 R3, R7, 0x8, RZ ;  /* 0x0000000807037824 */ /* 0x000fe200078e00ff */
[----:B------:R-:W-:Y:S01]  /*19fe0*/  LOP3.LUT R5, R5, 0xfffffffe, RZ, 0xc0, !PT ;  /* 0xfffffffe05057812 */ /* 0x000fe200078ec0ff */
[----:B------:R-:W-:Y:S01]  /*19ff0*/  ULOP3.LUT UR38, UR6, 0x2, URZ, 0xfc, !UPT ;  /* 0x0000000206267892 */ /* 0x000fe2000f8efc3f */
[----:B------:R-:W-:Y:S02]  /*1a000*/  LOP3.LUT R2, R2, 0x38, RZ, 0xc0, !PT ;  /* 0x0000003802027812 */ /* 0x000fe400078ec0ff */
[----:B------:R-:W-:Y:S02]  /*1a010*/  LOP3.LUT R3, R4, 0x200, R3, 0xf8, !PT ;  /* 0x0000020004037812 */ /* 0x000fe400078ef803 */
[C---:B------:R-:W-:Y:S01]  /*1a020*/  LOP3.LUT P0, R4, R0.reuse, 0x1f, RZ, 0xc0, !PT ;  /* 0x0000001f00047812 */ /* 0x040fe2000780c0ff */
[----:B------:R-:W-:-:S04]  /*1a030*/  IMAD.SHL.U32 R0, R0, 0x10, RZ ;  /* 0x0000001000007824 */ /* 0x000fc800078e00ff */
[----:B------:R0:W-:Y:S01]  /*1a040*/  STL [R1+0x2c], R4 ;  /* 0x00002c0401007387 */ /* 0x0001e20000100800 */
[----:B------:R-:W-:-:S07]  /*1a050*/  LOP3.LUT R6, R6, 0x70, R0, 0xf8, !PT ;  /* 0x0000007006067812 */ /* 0x000fce00078ef800 */
[----:B------:R-:W-:Y:S02]  /*1a060*/  @P0 LOP3.LUT R5, R5, 0x1, RZ, 0xfc, !PT ;  /* 0x0000000105050812 */ /* 0x000fe400078efcff */
[----:B------:R-:W-:Y:S01]  /*1a070*/  ISETP.NE.OR P0, PT, R7, RZ, !P0 ;  /* 0x000000ff0700720c */ /* 0x000fe20004705670 */
[----:B0-----:R-:W-:Y:S01]  /*1a080*/  IMAD.U32 R4, RZ, RZ, UR4 ;  /* 0x00000004ff047e24 */ /* 0x001fe2000f8e00ff */
[----:B------:R-:W-:-:S03]  /*1a090*/  LOP3.LUT R5, R5, 0xfffffff7, RZ, 0xc0, !PT ;  /* 0xfffffff705057812 */ /* 0x000fc600078ec0ff */
[----:B------:R-:W-:Y:S01]  /*1a0a0*/  IMAD R0, R3, 0x2, R4 ;  /* 0x0000000203007824 */ /* 0x000fe200078e0204 */
[----:B------:R-:W-:Y:S01]  /*1a0b0*/  STL [R1+0x4], R4 ;  /* 0x0000040401007387 */ /* 0x000fe20000100800 */
[----:B------:R-:W-:-:S03]  /*1a0c0*/  LOP3.LUT R3, R2, 0x40, RZ, 0xfc, !PT ;  /* 0x0000004002037812 */ /* 0x000fc600078efcff */
[----:B------:R0:W-:Y:S03]  /*1a0d0*/  STL [R1+0x30], R0 ;  /* 0x0000300001007387 */ /* 0x0001e60000100800 */
[----:B------:R-:W-:Y:S01]  /*1a0e0*/  @P0 LOP3.LUT R5, R5, 0x8, RZ, 0xfc, !PT ;  /* 0x0000000805050812 */ /* 0x000fe200078efcff */
[----:B------:R-:W-:Y:S04]  /*1a0f0*/  STL [R1+0x10], RZ ;  /* 0x000010ff01007387 */ /* 0x000fe80000100800 */
[----:B------:R-:W-:Y:S01]  /*1a100*/  STL [R1+0x8], R5 ;  /* 0x0000080501007387 */ /* 0x000fe20000100800 */
[----:B0-----:R-:W-:-:S05]  /*1a110*/  IMAD.MOV.U32 R0, RZ, RZ, 0x1 ;  /* 0x00000001ff007424 */ /* 0x001fca00078e00ff */
[----:B------:R-:W-:Y:S04]  /*1a120*/  STL [R1+0x24], R0 ;  /* 0x0000240001007387 */ /* 0x000fe80000100800 */
[----:B------:R-:W-:Y:S04]  /*1a130*/  STL [R1+0x58], RZ ;  /* 0x000058ff01007387 */ /* 0x000fe80000100800 */
[----:B------:R-:W-:Y:S04]  /*1a140*/  STL [R1+0xc], RZ ;  /* 0x00000cff01007387 */ /* 0x000fe80000100800 */
[----:B------:R0:W-:Y:S02]  /*1a150*/  STL [R1+0x18], R0 ;  /* 0x0000180001007387 */ /* 0x0001e40000100800 */
[----:B0-----:R-:W-:-:S07]  /*1a160*/  LOP3.LUT R0, R2, 0x80, RZ, 0xfc, !PT ;  /* 0x0000008002007812 */ /* 0x001fce00078efcff */
.L_x_971:
[----:B0---4-:R-:W0:Y:S02]  /*1a170*/  LDC.64 R2, c[0x0][0xc88] ;  /* 0x00032200ff027b82 */ /* 0x011e240000000a00 */
[----:B0-----:R-:W-:-:S05]  /*1a180*/  IMAD.WIDE R2, R19, 0x4, R2 ;  /* 0x0000000413027825 */ /* 0x001fca00078e0202 */
[----:B--2---:R-:W2:Y:S01]  /*1a190*/  LDG.E R15, desc[UR42][R2.64] ;  /* 0x0000002a020f7981 */ /* 0x004ea2000c1e1900 */
[----:B------:R-:W-:Y:S05]  /*1a1a0*/  YIELD ;  /* 0x0000000000007946 */ /* 0x000fea0003800000 */
[----:B------:R-:W-:Y:S01]  /*1a1b0*/  ULDC.64 UR4, c[0x0][0xa28] ;  /* 0x00028a0000047ab9 */ /* 0x000fe20000000a00 */
[----:B------:R-:W-:Y:S01]  /*1a1c0*/  ULDC.64 UR10, c[0x0][0xa18] ;  /* 0x00028600000a7ab9 */ /* 0x000fe20000000a00 */
[----:B------:R-:W-:Y:S01]  /*1a1d0*/  ISETP.NE.U32.AND P0, PT, RZ, UR4, PT ;  /* 0x00000004ff007c0c */ /* 0x000fe2000bf05070 */
[----:B------:R-:W-:Y:S01]  /*1a1e0*/  ULDC.64 UR6, c[0x0][0xa08] ;  /* 0x0002820000067ab9 */ /* 0x000fe20000000a00 */
[----:B------:R-:W-:Y:S01]  /*1a1f0*/  ISETP.NE.U32.AND P3, PT, RZ, UR10, PT ;  /* 0x0000000aff007c0c */ /* 0x000fe2000bf65070 */
[----:B------:R-:W-:Y:S01]  /*1a200*/  IMAD.MOV.U32 R0, RZ, RZ, RZ ;  /* 0x000000ffff007224 */ /* 0x000fe200078e00ff */
[----:B------:R-:W-:Y:S01]  /*1a210*/  ISETP.NE.AND.EX P0, PT, RZ, UR5, PT, P0 ;  /* 0x00000005ff007c0c */ /* 0x000fe2000bf05300 */
[----:B------:R-:W-:Y:S01]  /*1a220*/  IMAD.MOV.U32 R12, RZ, RZ, RZ ;  /* 0x000000ffff0c7224 */ /* 0x000fe200078e00ff */
[----:B------:R-:W-:Y:S01]  /*1a230*/  ISETP.NE.AND.EX P3, PT, RZ, UR11, PT, P3 ;  /* 0x0000000bff007c0c */ /* 0x000fe2000bf65330 */
[----:B------:R-:W-:Y:S01]  /*1a240*/  ULDC.64 UR8, c[0x0][0xa10] ;  /* 0x0002840000087ab9 */ /* 0x000fe20000000a00 */
[----:B--2---:R-:W-:Y:S01]  /*1a250*/  SHF.R.S32.HI R4, RZ, 0x1f, R15 ;  /* 0x0000001fff047819 */ /* 0x004fe2000001140f */
[----:B------:R-:W-:-:S08]  /*1a260*/  IMAD.SHL.U32 R14, R15, 0x4, RZ ;  /* 0x000000040f0e7824 */ /* 0x000fd000078e00ff */
[C---:B------:R-:W-:Y:S01]  /*1a270*/  @P0 LEA R2, P1, R15.reuse, UR4, 0x2 ;  /* 0x000000040f020c11 */ /* 0x040fe2000f8210ff */
[----:B------:R-:W-:Y:S01]  /*1a280*/  STL [R1+0x34], R15 ;  /* 0x0000340f01007387 */ /* 0x000fe20000100800 */
[C-C-:B------:R-:W-:Y:S02]  /*1a290*/  SHF.L.U64.HI R13, R15.reuse, 0x2, R4.reuse ;  /* 0x000000020f0d7819 */ /* 0x140fe40000010204 */
[----:B------:R-:W-:Y:S01]  /*1a2a0*/  @P0 LEA.HI.X R3, R15, UR5, R4, 0x2, P1 ;  /* 0x000000050f030c11 */ /* 0x000fe200088f1404 */
[----:B------:R-:W-:Y:S01]  /*1a2b0*/  ULDC.64 UR4, c[0x0][0xa00] ;  /* 0x0002800000047ab9 */ /* 0x000fe20000000a00 */
[C---:B------:R-:W-:Y:S01]  /*1a2c0*/  @P3 IADD3 R8, P1, R14.reuse, UR10, RZ ;  /* 0x0000000a0e083c10 */ /* 0x040fe2000ff3e0ff */
[----:B------:R0:W-:Y:S03]  /*1a2d0*/  STL [R1+0x44], R4 ;  /* 0x0000440401007387 */ /* 0x0001e60000100800 */
[----:B------:R-:W-:Y:S01]  /*1a2e0*/  @P3 IADD3.X R9, R13, UR11, RZ, P1, !PT ;  /* 0x0000000b0d093c10 */ /* 0x000fe20008ffe4ff */
[----:B-1----:R1:W5:Y:S01]  /*1a2f0*/  @P0 LDG.E R0, desc[UR42][R2.64] ;  /* 0x0000002a02000981 */ /* 0x002362000c1e1900 */
[----:B------:R-:W-:-:S02]  /*1a300*/  IADD3 R6, P1, R14, UR6, RZ ;  /* 0x000000060e067c10 */ /* 0x000fc4000ff3e0ff */
[----:B------:R-:W-:Y:S02]  /*1a310*/  CS2R R10, SRZ ;  /* 0x00000000000a7805 */ /* 0x000fe4000001ff00 */
[----:B------:R-:W-:Y:S01]  /*1a320*/  ISETP.NE.U32.AND P2, PT, RZ, UR6, PT ;  /* 0x00000006ff007c0c */ /* 0x000fe2000bf45070 */
[----:B------:R-:W-:Y:S01]  /*1a330*/  STL [R1], R14 ;  /* 0x0000000e01007387 */ /* 0x000fe20000100800 */
[----:B------:R-:W-:Y:S02]  /*1a340*/  IADD3.X R7, R13, UR7, RZ, P1, !PT ;  /* 0x000000070d077c10 */ /* 0x000fe40008ffe4ff */
[----:B------:R-:W-:Y:S01]  /*1a350*/  ISETP.NE.U32.AND P1, PT, RZ, UR4, PT ;  /* 0x00000004ff007c0c */ /* 0x000fe2000bf25070 */
[----:B------:R-:W-:Y:S01]  /*1a360*/  STL [R1+0x28], R13 ;  /* 0x0000280d01007387 */ /* 0x000fe20000100800 */
[----:B------:R-:W-:Y:S02]  /*1a370*/  ISETP.NE.AND.EX P2, PT, RZ, UR7, PT, P2 ;  /* 0x00000007ff007c0c */ /* 0x000fe4000bf45320 */
[----:B------:R-:W-:-:S02]  /*1a380*/  ISETP.NE.AND.EX P1, PT, RZ, UR5, PT, P1 ;  /* 0x00000005ff007c0c */ /* 0x000fc4000bf25310 */
[----:B-1----:R-:W-:-:S04]  /*1a390*/  IADD3 R2, P0, R14, UR4, RZ ;  /* 0x000000040e027c10 */ /* 0x002fc8000ff1e0ff */
[----:B------:R-:W-:Y:S01]  /*1a3a0*/  IADD3.X R3, R13, UR5, RZ, P0, !PT ;  /* 0x000000050d037c10 */ /* 0x000fe200087fe4ff */
[----:B------:R-:W-:Y:S01]  /*1a3b0*/  ULDC UR4, c[0x0][0x288] ;  /* 0x0000a20000047ab9 */ /* 0x000fe20000000800 */
[----:B0-----:R-:W-:-:S03]  /*1a3c0*/  IADD3 R4, P0, R14, UR8, RZ ;  /* 0x000000080e047c10 */ /* 0x001fc6000ff1e0ff */
[----:B------:R-:W5:Y:S01]  /*1a3d0*/  @P2 LDG.E R11, desc[UR42][R6.64] ;  /* 0x0000002a060b2981 */ /* 0x000f62000c1e1900 */
[----:B------:R-:W-:Y:S02]  /*1a3e0*/  IADD3.X R5, R13, UR9, RZ, P0, !PT ;  /* 0x000000090d057c10 */ /* 0x000fe400087fe4ff */
[----:B------:R-:W-:Y:S01]  /*1a3f0*/  ISETP.NE.U32.AND P0, PT, RZ, UR8, PT ;  /* 0x00000008ff007c0c */ /* 0x000fe2000bf05070 */
[----:B------:R-:W2:Y:S03]  /*1a400*/  @P1 LDG.E R12, desc[UR42][R2.64] ;  /* 0x0000002a020c1981 */ /* 0x000ea6000c1e1900 */
[----:B------:R-:W-:-:S13]  /*1a410*/  ISETP.NE.AND.EX P0, PT, RZ, UR9, PT, P0 ;  /* 0x00000009ff007c0c */ /* 0x000fda000bf05300 */
[----:B------:R-:W5:Y:S04]  /*1a420*/  @P0 LDG.E R10, desc[UR42][R4.64] ;  /* 0x0000002a040a0981 */ /* 0x000f68000c1e1900 */
[----:B--2---:R0:W-:Y:S02]  /*1a430*/  STL [R1+0x40], R12 ;  /* 0x0000400c01007387 */ /* 0x0041e40000100800 */
[----:B0-----:R-:W-:Y:S01]  /*1a440*/  IMAD.U32 R12, RZ, RZ, UR4 ;  /* 0x00000004ff0c7e24 */ /* 0x001fe2000f8e00ff */
[----:B------:R-:W-:-:S05]  /*1a450*/  ULDC.64 UR4, c[0x0][0x418] ;  /* 0x0001060000047ab9 */ /* 0x000fca0000000a00 */
[----:B------:R0:W2:Y:S01]  /*1a460*/  @P3 LDG.E R12, desc[UR42][R8.64] ;  /* 0x0000002a080c3981 */ /* 0x0000a2000c1e1900 */
[----:B------:R-:W-:-:S03]  /*1a470*/  UISETP.NE.U32.AND UP0, UPT, UR4, URZ, UPT ;  /* 0x0000003f0400728c */ /* 0x000fc6000bf05070 */
[----:B------:R-:W-:Y:S01]  /*1a480*/  ULDC UR4, c[0x0][0x424] ;  /* 0x0001090000047ab9 */ /* 0x000fe20000000800 */
[----:B------:R-:W-:-:S03]  /*1a490*/  UISETP.NE.AND.EX UP0, UPT, UR5, URZ, UPT, UP0 ;  /* 0x0000003f0500728c */ /* 0x000fc6000bf05300 */
[----:B------:R-:W-:Y:S01]  /*1a4a0*/  ULDC UR5, c[0x0][0x2f0] ;  /* 0x0000bc0000057ab9 */ /* 0x000fe20000000800 */
[----:B------:R-:W-:-:S04]  /*1a4b0*/  USEL UR4, UR4, 0x1, UP0 ;  /* 0x0000000104047887 */ /* 0x000fc80008000000 */
[----:B------:R-:W-:-:S03]  /*1a4c0*/  UIMAD UR4, UR4, UR5, URZ ;  /* 0x00000005040472a4 */ /* 0x000fc6000f8e023f */
[----:B------:R-:W-:Y:S02]  /*1a4d0*/  ULDC UR5, c[0x0][0x348] ;  /* 0x0000d20000057ab9 */ /* 0x000fe40000000800 */
[----:B0-----:R-:W-:Y:S02]  /*1a4e0*/  IMAD.U32 R9, RZ, RZ, UR5 ;  /* 0x00000005ff097e24 */ /* 0x001fe4000f8e00ff */
[----:B------:R-:W-:Y:S01]  /*1a4f0*/  IMAD.U32 R8, RZ, RZ, UR4 ;  /* 0x00000004ff087e24 */ /* 0x000fe2000f8e00ff */
[----:B--2---:R0:W-:Y:S01]  /*1a500*/  STL [R1+0x54], R12 ;  /* 0x0000540c01007387 */ /* 0x0041e20000100800 */
[----:B------:R-:W-:Y:S05]  /*1a510*/  @P3 BRA `(.L_x_828) ;  /* 0x0000000000143947 */ /* 0x000fea0003800000 */
[----:B------:R-:W-:Y:S05]  /*1a520*/  @!P1 BRA `(.L_x_828) ;  /* 0x0000000000109947 */ /* 0x000fea0003800000 */
[----:B0-----:R-:W2:Y:S04]  /*1a530*/  LDG.E R12, desc[UR42][R2.64] ;  /* 0x0000002a020c7981 */ /* 0x001ea8000c1e1900 */
[----:B------:R-:W2:Y:S02]  /*1a540*/  LDG.E R2, desc[UR42][R2.64+0x4] ;  /* 0x0000042a02027981 */ /* 0x000ea4000c1e1900 */
[----:B--2---:R-:W-:-:S05]  /*1a550*/  IADD3 R2, -R12, R2, RZ ;  /* 0x000000020c027210 */ /* 0x004fca0007ffe1ff */
[----:B------:R1:W-:Y:S02]  /*1a560*/  STL [R1+0x54], R2 ;  /* 0x0000540201007387 */ /* 0x0003e40000100800 */
.L_x_828:
[----:B0-----:R-:W-:Y:S01]  /*1a570*/  IMAD.MOV.U32 R12, RZ, RZ, R15 ;  /* 0x000000ffff0c7224 */ /* 0x001fe200078e000f */
[----:B------:R-:W-:Y:S01]  /*1a580*/  ULDC.64 UR4, c[0x0][0xa20] ;  /* 0x0002880000047ab9 */ /* 0x000fe20000000a00 */
[----:B-1---5:R-:W-:Y:S01]  /*1a590*/  IMAD.IADD R2, R11, 0x1, R0 ;  /* 0x000000010b027824 */ /* 0x022fe200078e0200 */
[----:B------:R-:W-:Y:S02]  /*1a5a0*/  ISETP.NE.U32.AND P1, PT, RZ, UR4, PT ;  /* 0x00000004ff007c0c */ /* 0x000fe4000bf25070 */
[----:B------:R0:W-:Y:S02]  /*1a5b0*/  STL [R1+0x14], R12 ;  /* 0x0000140c01007387 */ /* 0x0001e40000100800 */
[----:B------:R-:W-:Y:S02]  /*1a5c0*/  ISETP.NE.AND.EX P1, PT, RZ, UR5, PT, P1 ;  /* 0x00000005ff007c0c */ /* 0x000fe4000bf25310 */
[----:B------:R0:W-:Y:S11]  /*1a5d0*/  STL [R1+0x20], R2 ;  /* 0x0000200201007387 */ /* 0x0001f60000100800 */
[----:B0-----:R-:W-:Y:S05]  /*1a5e0*/  @!P1 BRA `(.L_x_829) ;  /* 0x0000000000109947 */ /* 0x001fea0003800000 */
[----:B------:R-:W-:-:S04]  /*1a5f0*/  IADD3 R2, P1, R14, UR4, RZ ;  /* 0x000000040e027c10 */ /* 0x000fc8000ff3e0ff */
[----:B------:R-:W-:-:S05]  /*1a600*/  IADD3.X R3, R13, UR5, RZ, P1, !PT ;  /* 0x000000050d037c10 */ /* 0x000fca0008ffe4ff */
[----:B------:R0:W5:Y:S01]  /*1a610*/  LDG.E R8, desc[UR42][R2.64] ;  /* 0x0000002a02087981 */ /* 0x000162000c1e1900 */
[----:B------:R-:W-:Y:S05]  /*1a620*/  BRA `(.L_x_830) ;  /* 0x0000000000107947 */ /* 0x000fea0003800000 */
.L_x_829:
[----:B------:R-:W-:Y:S05]  /*1a630*/  @!P2 BRA `(.L_x_830) ;  /* 0x00000000000ca947 */ /* 0x000fea0003800000 */
[----:B------:R-:W2:Y:S04]  /*1a640*/  LDG.E R8, desc[UR42][R6.64] ;  /* 0x0000002a06087981 */ /* 0x000ea8000c1e1900 */
[----:B------:R-:W2:Y:S02]  /*1a650*/  LDG.E R6, desc[UR42][R6.64+0x4] ;  /* 0x0000042a06067981 */ /* 0x000ea4000c1e1900 */
[----:B--2---:R-:W-:-:S07]  /*1a660*/  IMAD.IADD R8, R6, 0x1, -R8 ;  /* 0x0000000106087824 */ /* 0x004fce00078e0a08 */
.L_x_830:
[----:B0-----:R-:W2:Y:S01]  /*1a670*/  @P0 LDG.E R2, desc[UR42][R4.64] ;  /* 0x0000002a04020981 */ /* 0x001ea2000c1e1900 */
[----:B-----5:R-:W-:-:S03]  /*1a680*/  IMAD.IADD R0, R8, 0x1, -R0 ;  /* 0x0000000108007824 */ /* 0x020fc600078e0a00 */
[----:B------:R-:W2:Y:S01]  /*1a690*/  @P0 LDG.E R4, desc[UR42][R4.64+0x4] ;  /* 0x0000042a04040981 */ /* 0x000ea2000c1e1900 */
[----:B------:R-:W-:Y:S01]  /*1a6a0*/  BSSY B0, `(.L_x_831) ;  /* 0x0000150000007945 */ /* 0x000fe20003800000 */
[----:B------:R-:W-:Y:S01]  /*1a6b0*/  PLOP3.LUT P5, PT, PT, PT, PT, 0x80, 0x0 ;  /* 0x000000000000781c */ /* 0x000fe20003faf070 */
[----:B--2---:R-:W-:-:S04]  /*1a6c0*/  @P0 IMAD.IADD R9, R4, 0x1, -R2 ;  /* 0x0000000104090824 */ /* 0x004fc800078e0a02 */
[----:B------:R-:W-:-:S04]  /*1a6d0*/  IMAD.IADD R3, R0, 0x1, R9 ;  /* 0x0000000100037824 */ /* 0x000fc800078e0209 */
[----:B------:R-:W-:Y:S01]  /*1a6e0*/  VIADD R2, R3, 0x7f ;  /* 0x0000007f03027836 */ /* 0x000fe20000000000 */
[----:B------:R0:W-:Y:S04]  /*1a6f0*/  STL [R1+0x50], R3 ;  /* 0x0000500301007387 */ /* 0x0001e80000100800 */
[----:B0-----:R-:W-:-:S04]  /*1a700*/  SHF.R.S32.HI R3, RZ, 0x1f, R2 ;  /* 0x0000001fff037819 */ /* 0x001fc80000011402 */
[----:B------:R-:W-:-:S04]  /*1a710*/  LEA.HI R2, R3, R2, RZ, 0x7 ;  /* 0x0000000203027211 */ /* 0x000fc800078f38ff */
[----:B------:R-:W-:-:S04]  /*1a720*/  LOP3.LUT R3, R2, 0xffffff80, RZ, 0xc0, !PT ;  /* 0xffffff8002037812 */ /* 0x000fc800078ec0ff */
[----:B------:R-:W-:Y:S01]  /*1a730*/  VIADDMNMX R9, R3, -R0, R9, PT ;  /* 0x8000000003097246 */ /* 0x000fe20003800109 */
[----:B------:R-:W-:-:S05]  /*1a740*/  IMAD.MOV R3, RZ, RZ, -R0 ;  /* 0x000000ffff037224 */ /* 0x000fca00078e0a00 */
[----:B------:R-:W-:-:S04]  /*1a750*/  VIMNMX R3, RZ, R3, !PT ;  /* 0x00000003ff037248 */ /* 0x000fc80007fe0100 */
[----:B------:R-:W-:-:S13]  /*1a760*/  ISETP.GT.AND P1, PT, R9, R3, PT ;  /* 0x000000030900720c */ /* 0x000fda0003f24270 */
[----:B------:R-:W-:Y:S01]  /*1a770*/  @P1 VIADD R0, R9, 0x7f ;  /* 0x0000007f09001836 */ /* 0x000fe20000000000 */
[----:B------:R-:W-:-:S04]  /*1a780*/  SHF.R.U32.HI R9, RZ, 0x7, R3 ;  /* 0x00000007ff097819 */ /* 0x000fc80000011603 */
[----:B------:R-:W-:Y:S01]  /*1a790*/  @P1 SHF.R.S32.HI R3, RZ, 0x1f, R0 ;  /* 0x0000001fff031819 */ /* 0x000fe20000011400 */
[----:B------:R-:W-:-:S03]  /*1a7a0*/  IMAD.MOV.U32 R6, RZ, RZ, R9 ;  /* 0x000000ffff067224 */ /* 0x000fc600078e0009 */
[----:B------:R-:W-:-:S04]  /*1a7b0*/  @P1 LEA.HI R0, R3, R0, RZ, 0x7 ;  /* 0x0000000003001211 */ /* 0x000fc800078f38ff */
[----:B------:R-:W-:Y:S02]  /*1a7c0*/  @P1 SHF.R.S32.HI R6, RZ, 0x7, R0 ;  /* 0x00000007ff061819 */ /* 0x000fe40000011400 */
[----:B------:R-:W-:-:S05]  /*1a7d0*/  SHF.R.S32.HI R0, RZ, 0x7, R2 ;  /* 0x00000007ff007819 */ /* 0x000fca0000011402 */
[----:B------:R0:W-:Y:S01]  /*1a7e0*/  STL [R1+0x3c], R0 ;  /* 0x00003c0001007387 */ /* 0x0001e20000100800 */
[----:B------:R-:W-:-:S13]  /*1a7f0*/  ISETP.GT.AND P1, PT, R6, R9, PT ;  /* 0x000000090600720c */ /* 0x000fda0003f24270 */
[----:B0-----:R-:W-:Y:S05]  /*1a800*/  @!P1 BRA `(.L_x_832) ;  /* 0x0000001000e49947 */ /* 0x001fea0003800000 */
[----:B------:R-:W-:Y:S01]  /*1a810*/  UMOV UR4, 0xffffffff ;  /* 0xffffffff00047882 */ /* 0x000fe20000000000 */
[----:B------:R-:W-:Y:S02]  /*1a820*/  SEL R0, R12, RZ, !P0 ;  /* 0x000000ff0c007207 */ /* 0x000fe40004000000 */
[----:B------:R-:W-:Y:S05]  /*1a830*/  BRA.DIV UR4, `(.L_x_833) ;  /* 0x0000006e04087947 */ /* 0x000fea000b800000 */
[----:B------:R-:W0:Y:S02]  /*1a840*/  S2R R2, SR_TID.X ;  /* 0x0000000000027919 */ /* 0x000e240000002100 */
[----:B0-----:R-:W-:-:S04]  /*1a850*/  SHF.R.U32.HI R2, RZ, 0x5, R2 ;  /* 0x00000005ff027819 */ /* 0x001fc80000011602 */
[----:B------:R-:W-:-:S05]  /*1a860*/  LOP3.LUT R2, R2, 0x3, RZ, 0xc0, !PT ;  /* 0x0000000302027812 */ /* 0x000fca00078ec0ff */
[----:B------:R0:W1:Y:S02]  /*1a870*/  SHFL.IDX PT, R14, R2, RZ, 0x1f ;  /* 0x00001fff020e7589 */ /* 0x00006400000e0000 */
.L_x_1002:
[----:B-1----:R-:W-:Y:S02]  /*1a880*/  ISETP.NE.AND P0, PT, R14, RZ, PT ;  /* 0x000000ff0e00720c */ /* 0x002fe40003f05270 */
[----:B------:R-:W-:-:S11]  /*1a890*/  PLOP3.LUT P2, PT, PT, PT, PT, 0x8, 0x0 ;  /* 0x000000000000781c */ /* 0x000fd60003f4e170 */
[----:B------:R-:W-:Y:S05]  /*1a8a0*/  @P0 BRA `(.L_x_834) ;  /* 0x00000000000c0947 */ /* 0x000fea0003800000 */
[----:B------:R-:W-:-:S03]  /*1a8b0*/  UMOV UR4, 0xffffffff ;  /* 0xffffffff00047882 */ /* 0x000fc60000000000 */
[----:B------:R-:W-:Y:S05]  /*1a8c0*/  BRA.DIV UR4, `(.L_x_835) ;  /* 0x0000006e04187947 */ /* 0x000fea000b800000 */
[----:B------:R-:W-:-:S13]  /*1a8d0*/  ELECT P2, URZ, PT ;  /* 0x00000000003f782f */ /* 0x000fda0003840000 */
.L_x_834:
[----:B0-----:R-:W2:Y:S04]  /*1a8e0*/  LDL R2, [R1+0x58] ;  /* 0x0000580001027983 */ /* 0x001ea80000100800 */
[----:B------:R-:W3:Y:S01]  /*1a8f0*/  LDL R4, [R1+0x4] ;  /* 0x0000040001047983 */ /* 0x000ee20000100800 */
[----:B------:R-:W-:Y:S01]  /*1a900*/  BSSY B1, `(.L_x_836) ;  /* 0x0000008000017945 */ /* 0x000fe20003800000 */
[----:B--2---:R-:W-:-:S05]  /*1a910*/  VIADD R2, R2, 0x1 ;  /* 0x0000000102027836 */ /* 0x004fca0000000000 */
[----:B------:R-:W-:-:S04]  /*1a920*/  LEA.HI R3, R2, R2, RZ, 0x1 ;  /* 0x0000000202037211 */ /* 0x000fc800078f08ff */
[----:B------:R-:W-:-:S05]  /*1a930*/  LOP3.LUT R3, R3, 0xfffffffe, RZ, 0xc0, !PT ;  /* 0xfffffffe03037812 */ /* 0x000fca00078ec0ff */
[----:B------:R-:W-:-:S05]  /*1a940*/  IMAD.IADD R2, R2, 0x1, -R3 ;  /* 0x0000000102027824 */ /* 0x000fca00078e0a03 */
[----:B------:R-:W-:-:S04]  /*1a950*/  SHF.L.U32 R2, R2, 0x1f, RZ ;  /* 0x0000001f02027819 */ /* 0x000fc800000006ff */
[----:B---3--:R-:W0:Y:S02]  /*1a960*/  SYNCS.PHASECHK.TRANS64.TRYWAIT P0, [R4+URZ+0x34820], R2 ;  /* 0x03482002040075a7 */ /* 0x008e24000800017f */
[----:B0-----:R-:W-:Y:S05]  /*1a970*/  @!P0 BRA `(.L_x_837) ;  /* 0x0000006c00108947 */ /* 0x001fea0003800000 */
.L_x_1005:
[----:B------:R-:W-:Y:S05]  /*1a980*/  BSYNC B1 ;  /* 0x0000000000017941 */ /* 0x000fea0003800000 */
.L_x_836:
[----:B------:R-:W-:Y:S04]  /*1a990*/  BSSY B1, `(.L_x_838) ;  /* 0x0000085000017945 */ /* 0x000fe80003800000 */
[----:B------:R-:W-:Y:S05]  /*1a9a0*/  @!P2 BRA `(.L_x_839) ;  /* 0x00000008000ca947 */ /* 0x000fea0003800000 */
[----:B------:R-:W2:Y:S04]  /*1a9b0*/  LDL R7, [R1+0x4] ;  /* 0x0000040001077983 */ /* 0x000ea80000100800 */
[----:B------:R-:W2:Y:S04]  /*1a9c0*/  LDL R5, [R1+0x10] ;  /* 0x0000100001057983 */ /* 0x000ea80000100800 */
[----:B------:R-:W3:Y:S01]  /*1a9d0*/  LDL R4, [R1+0x24] ;  /* 0x0000240001047983 */ /* 0x000ee20000100800 */
[----:B------:R-:W-:Y:S01]  /*1a9e0*/  BSSY B2, `(.L_x_840) ;  /* 0x0000008000027945 */ /* 0x000fe20003800000 */
[----:B0-----:R-:W0:Y:S02]  /*1a9f0*/  S2R R3, SR_TID.X ;  /* 0x0000000000037919 */ /* 0x001e240000002100 */
[----:B0-----:R-:W-:-:S04]  /*1aa00*/  LOP3.LUT R3, R3, 0x7f, RZ, 0xc0, !PT ;  /* 0x0000007f03037812 */ /* 0x001fc800078ec0ff */
[----:B------:R-:W-:Y:S01]  /*1aa10*/  ISETP.NE.AND P4, PT, R3, RZ, PT ;  /* 0x000000ff0300720c */ /* 0x000fe20003f85270 */
[----:B--2---:R-:W-:Y:S01]  /*1aa20*/  IMAD R5, R5, 0x8, R7 ;  /* 0x0000000805057824 */ /* 0x004fe200078e0207 */
[----:B---3--:R-:W-:-:S04]  /*1aa30*/  SHF.L.U32 R8, R4, 0x1f, RZ ;  /* 0x0000001f04087819 */ /* 0x008fc800000006ff */
[----:B------:R-:W0:Y:S02]  /*1aa40*/  SYNCS.PHASECHK.TRANS64.TRYWAIT P0, [R5+URZ+0x348a0], R8 ;  /* 0x0348a008050075a7 */ /* 0x000e24000800017f */
[----:B0-----:R-:W-:Y:S05]  /*1aa50*/  @!P0 BRA `(.L_x_841) ;  /* 0x0000006800f08947 */ /* 0x001fea0003800000 */
.L_x_1006:
[----:B------:R-:W-:Y:S05]  /*1aa60*/  BSYNC B2 ;  /* 0x0000000000027941 */ /* 0x000fea0003800000 */
.L_x_840:
[----:B------:R-:W-:Y:S04]  /*1aa70*/  BSSY B2, `(.L_x_842) ;  /* 0x0000008000027945 */ /* 0x000fe80003800000 */
[----:B------:R-:W-:Y:S05]  /*1aa80*/  @P4 BRA `(.L_x_843) ;  /* 0x0000000000184947 */ /* 0x000fea0003800000 */
[----:B------:R-:W2:Y:S02]  /*1aa90*/  LDL R2, [R1+0x8] ;  /* 0x0000080001027983 */ /* 0x000ea40000100800 */
[----:B--2---:R-:W-:Y:S01]  /*1aaa0*/  LOP3.LUT P0, RZ, R2, 0x1, RZ, 0xc0, !PT ;  /* 0x0000000102ff7812 */ /* 0x004fe2000780c0ff */
[----:B------:R-:W-:-:S04]  /*1aab0*/  IMAD.MOV.U32 R2, RZ, RZ, 0xc000 ;  /* 0x0000c000ff027424 */ /* 0x000fc800078e00ff */
[----:B------:R1:W-:Y:S08]  /*1aac0*/  SYNCS.ARRIVE.TRANS64 RZ, [R5+URZ+0x34890], R2 ;  /* 0x0348900205ff79a7 */ /* 0x0003f0000800003f */
[----:B------:R-:W-:Y:S05]  /*1aad0*/  @!P0 BRA `(.L_x_843) ;  /* 0x0000000000048947 */ /* 0x000fea0003800000 */
[----:B------:R-:W-:Y:S01]  /*1aae0*/  BPT.TRAP 0x1 ;  /* 0x000000040000795c */ /* 0x000fe20000300000 */
.L_x_843:
[----:B------:R-:W-:Y:S05]  /*1aaf0*/  BSYNC B2 ;  /* 0x0000000000027941 */ /* 0x000fea0003800000 */
.L_x_842:
[----:B------:R-:W2:Y:S04]  /*1ab00*/  LDL R4, [R1+0x4] ;  /* 0x0000040001047983 */ /* 0x000ea80000100800 */
[----:B-1----:R-:W2:Y:S01]  /*1ab10*/  LDL R2, [R1+0x10] ;  /* 0x0000100001027983 */ /* 0x002ea20000100800 */
[----:B------:R-:W-:Y:S01]  /*1ab20*/  IMAD.MOV.U32 R11, RZ, RZ, RZ ;  /* 0x000000ffff0b7224 */ /* 0x000fe200078e00ff */
[----:B------:R-:W-:Y:S01]  /*1ab30*/  UIADD3 UR4, UP0, UR36, 0x570, URZ ;  /* 0x0000057024047890 */ /* 0x000fe2000ff1e03f */
[----:B------:R-:W-:Y:S01]  /*1ab40*/  IMAD R3, R6, 0x80, R10 ;  /* 0x0000008006037824 */ /* 0x000fe200078e020a */
[----:B------:R-:W-:Y:S01]  /*1ab50*/  PLOP3.LUT P0, PT, PT, PT, PT, 0x80, 0x0 ;  /* 0x000000000000781c */ /* 0x000fe20003f0f070 */
[----:B------:R-:W-:Y:S01]  /*1ab60*/  UMOV UR6, 0x0 ;  /* 0x0000000000067882 */ /* 0x000fe20000000000 */
[----:B------:R-:W-:Y:S01]  /*1ab70*/  R2UR UR10, R11 ;  /* 0x000000000b0a72ca */ /* 0x000fe200000e0000 */
[----:B------:R-:W-:Y:S01]  /*1ab80*/  VIADD R3, R3, 0xffffff80 ;  /* 0xffffff8003037836 */ /* 0x000fe20000000000 */
[----:B------:R-:W-:Y:S01]  /*1ab90*/  UIADD3.X UR5, URZ, UR37, URZ, UP0, !UPT ;  /* 0x000000253f057290 */ /* 0x000fe200087fe43f */
[----:B------:R-:W-:Y:S01]  /*1aba0*/  UMOV UR7, 0x12f00000 ;  /* 0x12f0000000077882 */ /* 0x000fe20000000000 */
[----:B--2---:R-:W-:-:S02]  /*1abb0*/  IMAD R7, R2, 0xc000, R4 ;  /* 0x0000c00002077824 */ /* 0x004fc400078e0204 */
[----:B------:R-:W-:Y:S02]  /*1abc0*/  VIADD R2, R5, 0x34890 ;  /* 0x0003489005027836 */ /* 0x000fe40000000000 */
[----:B------:R-:W-:-:S07]  /*1abd0*/  VIADD R4, R7, 0x1c400 ;  /* 0x0001c40007047836 */ /* 0x000fce0000000000 */
.L_x_844:
        /* <DEDUP_REMOVED lines=10> */
[----:B------:R-:W-:Y:S01]  /*1ac80*/  IMAD.MOV.U32 R14, RZ, RZ, 0x40 ;  /* 0x00000040ff0e7424 */ /* 0x000fe200078e00ff */
[----:B------:R-:W-:Y:S01]  /*1ac90*/  PLOP3.LUT P0, PT, PT, PT, PT, 0x80, 0x0 ;  /* 0x000000000000781c */ /* 0x000fe20003f0f070 */
[----:B------:R-:W-:Y:S01]  /*1aca0*/  VIADD R4, R7, 0x20400 ;  /* 0x0002040007047836 */ /* 0x000fe20000000000 */
[----:B------:R-:W-:Y:S01]  /*1acb0*/  UMOV UR6, 0x0 ;  /* 0x0000000000067882 */ /* 0x000fe20000000000 */
[----:B------:R-:W-:Y:S01]  /*1acc0*/  UMOV UR7, 0x12f00000 ;  /* 0x12f0000000077882 */ /* 0x000fe20000000000 */
[----:B------:R-:W-:-:S15]  /*1acd0*/  R2UR UR10, R14 ;  /* 0x000000000e0a72ca */ /* 0x000fde00000e0000 */
.L_x_845:
        /* <DEDUP_REMOVED lines=15> */
.L_x_846:
        /* <DEDUP_REMOVED lines=10> */
[----:B------:R-:W1:Y:S01]  /*1ae70*/  SYNCS.PHASECHK.TRANS64.TRYWAIT P0, [R5+URZ+0x348c0], R8 ;  /* 0x0348c008050075a7 */ /* 0x000e62000800017f */
[----:B------:R-:W-:Y:S04]  /*1ae80*/  BSSY B2, `(.L_x_847) ;  /* 0x0000002000027945 */ /* 0x000fe80003800000 */
[----:B-1----:R-:W-:Y:S05]  /*1ae90*/  @!P0 BRA `(.L_x_848) ;  /* 0x0000006400f48947 */ /* 0x002fea0003800000 */
.L_x_1007:
[----:B------:R-:W-:Y:S05]  /*1aea0*/  BSYNC B2 ;  /* 0x0000000000027941 */ /* 0x000fea0003800000 */
.L_x_847:
[----:B------:R-:W-:Y:S01]  /*1aeb0*/  BSSY B2, `(.L_x_849) ;  /* 0x000000a000027945 */ /* 0x000fe20003800000 */
[----:B------:R-:W-:Y:S02]  /*1aec0*/  IMAD.MOV.U32 R12, RZ, RZ, 0x0 ;  /* 0x00000000ff0c7424 */ /* 0x000fe400078e00ff */
[----:B------:R-:W-:Y:S01]  /*1aed0*/  IMAD.MOV.U32 R13, RZ, RZ, 0x12f00000 ;  /* 0x12f00000ff0d7424 */ /* 0x000fe200078e00ff */
[----:B------:R-:W-:Y:S06]  /*1aee0*/  @P4 BRA `(.L_x_850) ;  /* 0x0000000000184947 */ /* 0x000fec0003800000 */
[----:B------:R-:W2:Y:S02]  /*1aef0*/  LDL R2, [R1+0x8] ;  /* 0x0000080001027983 */ /* 0x000ea40000100800 */
[----:B--2---:R-:W-:Y:S01]  /*1af00*/  LOP3.LUT P0, RZ, R2, 0x1, RZ, 0xc0, !PT ;  /* 0x0000000102ff7812 */ /* 0x004fe2000780c0ff */
[----:B------:R-:W-:-:S04]  /*1af10*/  IMAD.MOV.U32 R2, RZ, RZ, 0x8000 ;  /* 0x00008000ff027424 */ /* 0x000fc800078e00ff */
[----:B------:R2:W-:Y:S08]  /*1af20*/  SYNCS.ARRIVE.TRANS64 RZ, [R5+URZ+0x348b0], R2 ;  /* 0x0348b00205ff79a7 */ /* 0x0005f0000800003f */
[----:B------:R-:W-:Y:S05]  /*1af30*/  @!P0 BRA `(.L_x_850) ;  /* 0x0000000000048947 */ /* 0x000fea0003800000 */
[----:B------:R-:W-:Y:S01]  /*1af40*/  BPT.TRAP 0x1 ;  /* 0x000000040000795c */ /* 0x000fe20000300000 */
.L_x_850:
[----:B------:R-:W-:Y:S05]  /*1af50*/  BSYNC B2 ;  /* 0x0000000000027941 */ /* 0x000fea0003800000 */
.L_x_849:
[----:B------:R-:W3:Y:S04]  /*1af60*/  LDL R4, [R1+0x4] ;  /* 0x0000040001047983 */ /* 0x000ee80000100800 */
[----:B--2---:R-:W2:Y:S01]  /*1af70*/  LDL R2, [R1+0x10] ;  /* 0x0000100001027983 */ /* 0x004ea20000100800 */
[----:B------:R-:W-:Y:S01]  /*1af80*/  R2UR UR10, R11 ;  /* 0x000000000b0a72ca */ /* 0x000fe200000e0000 */
[----:B------:R-:W-:Y:S01]  /*1af90*/  UIADD3 UR4, UP0, UR36, 0x670, URZ ;  /* 0x0000067024047890 */ /* 0x000fe2000ff1e03f */
[----:B------:R-:W-:Y:S01]  /*1afa0*/  R2UR UR6, R12 ;  /* 0x000000000c0672ca */ /* 0x000fe200000e0000 */
[----:B01----:R-:W-:Y:S01]  /*1afb0*/  VIADD R5, R5, 0x348b0 ;  /* 0x000348b005057836 */ /* 0x003fe20000000000 */
[----:B------:R-:W-:Y:S01]  /*1afc0*/  R2UR UR7, R13 ;  /* 0x000000000d0772ca */ /* 0x000fe200000e0000 */
[----:B------:R-:W-:Y:S01]  /*1afd0*/  UIADD3.X UR5, URZ, UR37, URZ, UP0, !UPT ;  /* 0x000000253f057290 */ /* 0x000fe200087fe43f */
[----:B------:R-:W-:Y:S01]  /*1afe0*/  PLOP3.LUT P0, PT, PT, PT, PT, 0x80, 0x0 ;  /* 0x000000000000781c */ /* 0x000fe20003f0f070 */
[----:B---3--:R-:W-:-:S04]  /*1aff0*/  VIADD R4, R4, 0x400 ;  /* 0x0000040004047836 */ /* 0x008fc80000000000 */
[----:B--2---:R-:W-:-:S08]  /*1b000*/  IMAD R2, R2, 0x8000, R4 ;  /* 0x0000800002027824 */ /* 0x004fd000078e0204 */
.L_x_851:
        /* <DEDUP_REMOVED lines=10> */
[----:B------:R-:W2:Y:S01]  /*1b0b0*/  LDL R7, [R1+0x10] ;  /* 0x0000100001077983 */ /* 0x000ea20000100800 */
[----:B------:R-:W-:Y:S01]  /*1b0c0*/  IMAD.MOV.U32 R2, RZ, RZ, 0x6000 ;  /* 0x00006000ff027424 */ /* 0x000fe200078e00ff */
[----:B------:R-:W-:Y:S02]  /*1b0d0*/  R2UR UR10, R14 ;  /* 0x000000000e0a72ca */ /* 0x000fe400000e0000 */
[----:B------:R-:W-:Y:S02]  /*1b0e0*/  R2UR UR6, R12 ;  /* 0x000000000c0672ca */ /* 0x000fe400000e0000 */
[----:B------:R-:W-:Y:S02]  /*1b0f0*/  R2UR UR7, R13 ;  /* 0x000000000d0772ca */ /* 0x000fe400000e0000 */
[----:B------:R-:W-:Y:S01]  /*1b100*/  PLOP3.LUT P0, PT, PT, PT, PT, 0x80, 0x0 ;  /* 0x000000000000781c */ /* 0x000fe20003f0f070 */
[----:B--2---:R-:W-:-:S04]  /*1b110*/  IMAD R2, R7, R2, 0x2000 ;  /* 0x0000200007027424 */ /* 0x004fc800078e0202 */
[----:B------:R-:W-:-:S04]  /*1b120*/  IMAD R2, R7, -0x2000, R2 ;  /* 0xffffe00007027824 */ /* 0x000fc800078e0202 */
[----:B------:R-:W-:-:S07]  /*1b130*/  IMAD R2, R2, 0x2, R4 ;  /* 0x0000000202027824 */ /* 0x000fce00078e0204 */
.L_x_852:
        /* <DEDUP_REMOVED lines=10> */
.L_x_839:
[----:B------:R-:W-:Y:S05]  /*1b1e0*/  BSYNC B1 ;  /* 0x0000000000017941 */ /* 0x000fea0003800000 */
.L_x_838:
[----:B------:R-:W0:Y:S04]  /*1b1f0*/  LDL.LU R7, [R1+0x10] ;  /* 0x0000100001077983 */ /* 0x000e280000300800 */
[----:B------:R-:W2:Y:S01]  /*1b200*/  LDL.LU R4, [R1+0x24] ;  /* 0x0000240001047983 */ /* 0x000ea20000300800 */
[----:B------:R-:W-:Y:S01]  /*1b210*/  PLOP3.LUT P5, PT, PT, PT, PT, 0x8, 0x0 ;  /* 0x000000000000781c */ /* 0x000fe20003fae170 */
[----:B0-----:R-:W-:Y:S02]  /*1b220*/  VIADD R2, R7, 0x1 ;  /* 0x0000000107027836 */ /* 0x001fe40000000000 */
[----:B------:R-:W-:-:S03]  /*1b230*/  VIADD R7, R6, 0xfffffffe ;  /* 0xfffffffe06077836 */ /* 0x000fc60000000000 */
[----:B------:R-:W-:-:S04]  /*1b240*/  ISETP.NE.AND P0, PT, R2, 0x2, PT ;  /* 0x000000020200780c */ /* 0x000fc80003f05270 */
[----:B------:R-:W-:Y:S02]  /*1b250*/  SEL R3, R2, RZ, P0 ;  /* 0x000000ff02037207 */ /* 0x000fe40000000000 */
[----:B------:R-:W-:Y:S02]  /*1b260*/  SEL R2, RZ, 0x1, P0 ;  /* 0x00000001ff027807 */ /* 0x000fe40000000000 */
[----:B------:R-:W-:Y:S01]  /*1b270*/  ISETP.GE.AND P0, PT, R7, R9, PT ;  /* 0x000000090700720c */ /* 0x000fe20003f06270 */
[----:B------:R0:W-:Y:S01]  /*1b280*/  STL [R1+0x10], R3 ;  /* 0x0000100301007387 */ /* 0x0001e20000100800 */
[----:B--2---:R-:W-:-:S05]  /*1b290*/  LOP3.LUT R4, R4, R2, RZ, 0x3c, !PT ;  /* 0x0000000204047212 */ /* 0x004fca00078e3cff */
[----:B------:R0:W-:Y:S06]  /*1b2a0*/  STL [R1+0x24], R4 ;  /* 0x0000240401007387 */ /* 0x0001ec0000100800 */
[----:B------:R-:W-:Y:S05]  /*1b2b0*/  @!P0 BRA `(.L_x_832) ;  /* 0x0000000800388947 */ /* 0x000fea0003800000 */
.L_x_868:
[----:B------:R-:W-:Y:S05]  /*1b2c0*/  YIELD ;  /* 0x0000000000007946 */ /* 0x000fea0003800000 */
[----:B------:R-:W-:Y:S04]  /*1b2d0*/  BSSY B1, `(.L_x_853) ;  /* 0x0000080000017945 */ /* 0x000fe80003800000 */
[----:B-1----:R-:W-:Y:S05]  /*1b2e0*/  @!P2 BRA `(.L_x_854) ;  /* 0x0000000400f8a947 */ /* 0x002fea0003800000 */
[----:B------:R-:W2:Y:S04]  /*1b2f0*/  LDL R5, [R1+0x4] ;  /* 0x0000040001057983 */ /* 0x000ea80000100800 */
[----:B0-----:R-:W2:Y:S04]  /*1b300*/  LDL R4, [R1+0x10] ;  /* 0x0000100001047983 */ /* 0x001ea80000100800 */
[----:B------:R-:W3:Y:S01]  /*1b310*/  LDL R3, [R1+0x24] ;  /* 0x0000240001037983 */ /* 0x000ee20000100800 */
[----:B------:R-:W-:Y:S01]  /*1b320*/  BSSY B2, `(.L_x_855) ;  /* 0x0000008000027945 */ /* 0x000fe20003800000 */
[----:B------:R-:W0:Y:S02]  /*1b330*/  S2R R2, SR_TID.X ;  /* 0x0000000000027919 */ /* 0x000e240000002100 */
[----:B0-----:R-:W-:-:S04]  /*1b340*/  LOP3.LUT R2, R2, 0x7f, RZ, 0xc0, !PT ;  /* 0x0000007f02027812 */ /* 0x001fc800078ec0ff */
[----:B------:R-:W-:Y:S01]  /*1b350*/  ISETP.NE.AND P1, PT, R2, RZ, PT ;  /* 0x000000ff0200720c */ /* 0x000fe20003f25270 */
[----:B--2---:R-:W-:Y:S01]  /*1b360*/  IMAD R6, R4, 0x8, R5 ;  /* 0x0000000804067824 */ /* 0x004fe200078e0205 */
[----:B---3--:R-:W-:-:S04]  /*1b370*/  SHF.L.U32 R5, R3, 0x1f, RZ ;  /* 0x0000001f03057819 */ /* 0x008fc800000006ff */
[----:B------:R-:W0:Y:S02]  /*1b380*/  SYNCS.PHASECHK.TRANS64.TRYWAIT P0, [R6+URZ+0x348a0], R5 ;  /* 0x0348a005060075a7 */ /* 0x000e24000800017f */
[----:B0-----:R-:W-:Y:S05]  /*1b390*/  @!P0 BRA `(.L_x_856) ;  /* 0x0000006000c88947 */ /* 0x001fea0003800000 */
.L_x_1008:
[----:B------:R-:W-:Y:S05]  /*1b3a0*/  BSYNC B2 ;  /* 0x0000000000027941 */ /* 0x000fea0003800000 */
.L_x_855:
        /* <DEDUP_REMOVED lines=8> */
.L_x_858:
[----:B------:R-:W-:Y:S05]  /*1b430*/  BSYNC B2 ;  /* 0x0000000000027941 */ /* 0x000fea0003800000 */
.L_x_857:
[----:B------:R-:W2:Y:S04]  /*1b440*/  LDL R3, [R1+0x4] ;  /* 0x0000040001037983 */ /* 0x000ea80000100800 */
[----:B-1----:R-:W2:Y:S01]  /*1b450*/  LDL R2, [R1+0x10] ;  /* 0x0000100001027983 */ /* 0x002ea20000100800 */
[----:B------:R-:W-:Y:S01]  /*1b460*/  MOV R11, RZ ;  /* 0x000000ff000b7202 */ /* 0x000fe20000000f00 */
[----:B------:R-:W-:Y:S01]  /*1b470*/  UIADD3 UR4, UP0, UR36, 0x570, URZ ;  /* 0x0000057024047890 */ /* 0x000fe2000ff1e03f */
[----:B------:R-:W-:Y:S01]  /*1b480*/  PLOP3.LUT P0, PT, PT, PT, PT, 0x80, 0x0 ;  /* 0x000000000000781c */ /* 0x000fe20003f0f070 */
[----:B------:R-:W-:Y:S01]  /*1b490*/  UMOV UR6, 0x0 ;  /* 0x0000000000067882 */ /* 0x000fe20000000000 */
[----:B------:R-:W-:Y:S01]  /*1b4a0*/  R2UR UR10, R11 ;  /* 0x000000000b0a72ca */ /* 0x000fe200000e0000 */
[----:B------:R-:W-:Y:S01]  /*1b4b0*/  UIADD3.X UR5, URZ, UR37, URZ, UP0, !UPT ;  /* 0x000000253f057290 */ /* 0x000fe200087fe43f */
[----:B------:R-:W-:Y:S01]  /*1b4c0*/  UMOV UR7, 0x12f00000 ;  /* 0x12f0000000077882 */ /* 0x000fe20000000000 */
[----:B--2---:R-:W-:-:S02]  /*1b4d0*/  IMAD R4, R2, 0xc000, R3 ;  /* 0x0000c00002047824 */ /* 0x004fc400078e0203 */
[----:B------:R-:W-:Y:S02]  /*1b4e0*/  IMAD R3, R7, 0x80, R10 ;  /* 0x0000008007037824 */ /* 0x000fe400078e020a */
[----:B------:R-:W-:Y:S02]  /*1b4f0*/  VIADD R2, R6, 0x34890 ;  /* 0x0003489006027836 */ /* 0x000fe40000000000 */
[----:B------:R-:W-:-:S07]  /*1b500*/  VIADD R8, R4, 0x1c400 ;  /* 0x0001c40004087836 */ /* 0x000fce0000000000 */
.L_x_859:
        /* <DEDUP_REMOVED lines=16> */
.L_x_860:
        /* <DEDUP_REMOVED lines=10> */
[----:B------:R-:W-:Y:S01]  /*1b6b0*/  VIADD R4, R4, 0x24400 ;  /* 0x0002440004047836 */ /* 0x000fe20000000000 */
[----:B------:R-:W-:Y:S01]  /*1b6c0*/  PLOP3.LUT P0, PT, PT, PT, PT, 0x80, 0x0 ;  /* 0x000000000000781c */ /* 0x000fe20003f0f070 */
[----:B------:R-:W-:Y:S01]  /*1b6d0*/  UMOV UR6, 0x0 ;  /* 0x0000000000067882 */ /* 0x000fe20000000000 */
[----:B------:R-:W-:Y:S01]  /*1b6e0*/  UMOV UR7, 0x12f00000 ;  /* 0x12f0000000077882 */ /* 0x000fe20000000000 */
[----:B------:R-:W-:-:S10]  /*1b6f0*/  UMOV UR10, 0x80 ;  /* 0x00000080000a7882 */ /* 0x000fd40000000000 */
.L_x_861:
        /* <DEDUP_REMOVED lines=13> */
.L_x_1009:
[----:B------:R-:W-:Y:S05]  /*1b7d0*/  BSYNC B2 ;  /* 0x0000000000027941 */ /* 0x000fea0003800000 */
.L_x_862:
[----:B------:R-:W-:Y:S01]  /*1b7e0*/  BSSY B2, `(.L_x_864) ;  /* 0x000000a000027945 */ /* 0x000fe20003800000 */
[----:B------:R-:W-:Y:S02]  /*1b7f0*/  IMAD.MOV.U32 R4, RZ, RZ, 0x0 ;  /* 0x00000000ff047424 */ /* 0x000fe400078e00ff */
[----:B01----:R-:W-:Y:S01]  /*1b800*/  IMAD.MOV.U32 R5, RZ, RZ, 0x12f00000 ;  /* 0x12f00000ff057424 */ /* 0x003fe200078e00ff */
[----:B------:R-:W-:Y:S06]  /*1b810*/  @P1 BRA `(.L_x_865) ;  /* 0x0000000000181947 */ /* 0x000fec0003800000 */
[----:B------:R-:W2:Y:S02]  /*1b820*/  LDL R2, [R1+0x8] ;  /* 0x0000080001027983 */ /* 0x000ea40000100800 */
[----:B--2---:R-:W-:Y:S01]  /*1b830*/  LOP3.LUT P0, RZ, R2, 0x1, RZ, 0xc0, !PT ;  /* 0x0000000102ff7812 */ /* 0x004fe2000780c0ff */
[----:B------:R-:W-:-:S04]  /*1b840*/  IMAD.MOV.U32 R2, RZ, RZ, 0x8000 ;  /* 0x00008000ff027424 */ /* 0x000fc800078e00ff */
[----:B------:R0:W-:Y:S08]  /*1b850*/  SYNCS.ARRIVE.TRANS64 RZ, [R6+URZ+0x348b0], R2 ;  /* 0x0348b00206ff79a7 */ /* 0x0001f0000800003f */
[----:B------:R-:W-:Y:S05]  /*1b860*/  @!P0 BRA `(.L_x_865) ;  /* 0x0000000000048947 */ /* 0x000fea0003800000 */
[----:B------:R-:W-:Y:S01]  /*1b870*/  BPT.TRAP 0x1 ;  /* 0x000000040000795c */ /* 0x000fe20000300000 */
.L_x_865:
[----:B------:R-:W-:Y:S05]  /*1b880*/  BSYNC B2 ;  /* 0x0000000000027941 */ /* 0x000fea0003800000 */
.L_x_864:
[----:B0-----:R-:W2:Y:S04]  /*1b890*/  LDL R2, [R1+0x4] ;  /* 0x0000040001027983 */ /* 0x001ea80000100800 */
[----:B------:R-:W3:Y:S01]  /*1b8a0*/  LDL R8, [R1+0x10] ;  /* 0x0000100001087983 */ /* 0x000ee20000100800 */
[----:B------:R-:W-:Y:S01]  /*1b8b0*/  R2UR UR10, R11 ;  /* 0x000000000b0a72ca */ /* 0x000fe200000e0000 */
[----:B------:R-:W-:Y:S01]  /*1b8c0*/  UIADD3 UR4, UP0, UR36, 0x670, URZ ;  /* 0x0000067024047890 */ /* 0x000fe2000ff1e03f */
[----:B------:R-:W-:Y:S01]  /*1b8d0*/  R2UR UR6, R4 ;  /* 0x00000000040672ca */ /* 0x000fe200000e0000 */
[----:B------:R-:W-:Y:S01]  /*1b8e0*/  VIADD R6, R6, 0x348b0 ;  /* 0x000348b006067836 */ /* 0x000fe20000000000 */
[----:B------:R-:W-:Y:S01]  /*1b8f0*/  R2UR UR7, R5 ;  /* 0x00000000050772ca */ /* 0x000fe200000e0000 */
[----:B------:R-:W-:Y:S01]  /*1b900*/  UIADD3.X UR5, URZ, UR37, URZ, UP0, !UPT ;  /* 0x000000253f057290 */ /* 0x000fe200087fe43f */
[----:B------:R-:W-:Y:S01]  /*1b910*/  PLOP3.LUT P0, PT, PT, PT, PT, 0x80, 0x0 ;  /* 0x000000000000781c */ /* 0x000fe20003f0f070 */
[----:B--2---:R-:W-:-:S04]  /*1b920*/  VIADD R2, R2, 0x400 ;  /* 0x0000040002027836 */ /* 0x004fc80000000000 */
[----:B---3--:R-:W-:-:S08]  /*1b930*/  IMAD R2, R8, 0x8000, R2 ;  /* 0x0000800008027824 */ /* 0x008fd000078e0202 */
.L_x_866:
        /* <DEDUP_REMOVED lines=15> */
.L_x_867:
        /* <DEDUP_REMOVED lines=10> */
.L_x_854:
[----:B------:R-:W-:Y:S05]  /*1bad0*/  BSYNC B1 ;  /* 0x0000000000017941 */ /* 0x000fea0003800000 */
.L_x_853:
[----:B------:R-:W2:Y:S04]  /*1bae0*/  LDL.LU R5, [R1+0x10] ;  /* 0x0000100001057983 */ /* 0x000ea80000300800 */
[----:B0-----:R-:W3:Y:S01]  /*1baf0*/  LDL.LU R4, [R1+0x24] ;  /* 0x0000240001047983 */ /* 0x001ee20000300800 */
[----:B--2---:R-:W-:-:S05]  /*1bb00*/  VIADD R2, R5, 0x1 ;  /* 0x0000000105027836 */ /* 0x004fca0000000000 */
[----:B------:R-:W-:-:S04]  /*1bb10*/  ISETP.NE.AND P0, PT, R2, 0x2, PT ;  /* 0x000000020200780c */ /* 0x000fc80003f05270 */
[----:B------:R-:W-:Y:S02]  /*1bb20*/  SEL R3, RZ, 0x1, P0 ;  /* 0x00000001ff037807 */ /* 0x000fe40000000000 */
[----:B------:R-:W-:Y:S02]  /*1bb30*/  SEL R2, R2, RZ, P0 ;  /* 0x000000ff02027207 */ /* 0x000fe40000000000 */
[----:B---3--:R-:W-:Y:S02]  /*1bb40*/  LOP3.LUT R4, R4, R3, RZ, 0x3c, !PT ;  /* 0x0000000304047212 */ /* 0x008fe400078e3cff */
[C---:B------:R-:W-:Y:S01]  /*1bb50*/  ISETP.GT.AND P0, PT, R7.reuse, R9, PT ;  /* 0x000000090700720c */ /* 0x040fe20003f04270 */
[----:B------:R-:W-:Y:S02]  /*1bb60*/  VIADD R7, R7, 0xffffffff ;  /* 0xffffffff07077836 */ /* 0x000fe40000000000 */
[----:B------:R1:W-:Y:S04]  /*1bb70*/  STL [R1+0x24], R4 ;  /* 0x0000240401007387 */ /* 0x0003e80000100800 */
[----:B------:R1:W-:Y:S06]  /*1bb80*/  STL [R1+0x10], R2 ;  /* 0x0000100201007387 */ /* 0x0003ec0000100800 */
[----:B------:R-:W-:Y:S05]  /*1bb90*/  @P0 BRA `(.L_x_868) ;  /* 0xfffffff400c80947 */ /* 0x000fea000383ffff */
.L_x_832:
[----:B------:R-:W-:Y:S05]  /*1bba0*/  BSYNC B0 ;  /* 0x0000000000007941 */ /* 0x000fea0003800000 */
.L_x_831:
[----:B-1----:R-:W2:Y:S01]  /*1bbb0*/  LDL R2, [R1+0x50] ;  /* 0x0000500001027983 */ /* 0x002ea20000100800 */
[----:B------:R-:W-:Y:S05]  /*1bbc0*/  @!P5 WARPSYNC.ALL ;  /* 0x000000000000d948 */ /* 0x000fea0003800000 */
[----:B------:R-:W-:Y:S01]  /*1bbd0*/  BSSY B7, `(.L_x_869) ;  /* 0x000043b000077945 */ /* 0x000fe20003800000 */
[----:B------:R-:W-:Y:S01]  /*1bbe0*/  @!P5 BAR.SYNC.DEFER_BLOCKING 0xc, 0x180 ;  /* 0x030600000000db1d */ /* 0x000fe20000010000 */
[----:B--2---:R-:W-:-:S13]  /*1bbf0*/  ISETP.GT.AND P0, PT, R2, RZ, PT ;  /* 0x000000ff0200720c */ /* 0x004fda0003f04270 */
[----:B------:R-:W-:Y:S05]  /*1bc00*/  @P0 BRA `(.L_x_870) ;  /* 0x0000000000440947 */ /* 0x000fea0003800000 */
[----:B------:R-:W1:Y:S02]  /*1bc10*/  S2R R2, SR_TID.X ;  /* 0x0000000000027919 */ /* 0x000e640000002100 */
[----:B-1----:R-:W-:-:S04]  /*1bc20*/  LOP3.LUT R2, R2, 0x7f, RZ, 0xc0, !PT ;  /* 0x0000007f02027812 */ /* 0x002fc800078ec0ff */
[----:B------:R-:W-:-:S13]  /*1bc30*/  ISETP.NE.AND P1, PT, R2, RZ, PT ;  /* 0x000000ff0200720c */ /* 0x000fda0003f25270 */
[----:B------:R-:W-:Y:S05]  /*1bc40*/  @P1 BRA `(.L_x_871) ;  /* 0x0000004000cc1947 */ /* 0x000fea0003800000 */
[----:B0-----:R-:W0:Y:S01]  /*1bc50*/  S2R R3, SR_LANEID ;  /* 0x0000000000037919 */ /* 0x001e220000000000 */
[----:B------:R-:W-:Y:S01]  /*1bc60*/  VOTEU.ANY UR4, UPT, PT ;  /* 0x0000000000047886 */ /* 0x000fe200038e0100 */
[----:B------:R-:W1:Y:S01]  /*1bc70*/  LDC.64 R4, c[0x0][0xc60] ;  /* 0x00031800ff047b82 */ /* 0x000e620000000a00 */
[----:B------:R-:W0:Y:S08]  /*1bc80*/  FLO.U32 R0, UR4 ;  /* 0x0000000400007d00 */ /* 0x000e3000080e0000 */
[----:B------:R-:W1:Y:S01]  /*1bc90*/  POPC R2, UR4 ;  /* 0x0000000400027d09 */ /* 0x000e620008000000 */
[----:B0-----:R-:W-:-:S13]  /*1bca0*/  ISETP.EQ.U32.AND P0, PT, R0, R3, PT ;  /* 0x000000030000720c */ /* 0x001fda0003f02070 */
[----:B-1----:R-:W2:Y:S01]  /*1bcb0*/  @P0 ATOMG.E.ADD.STRONG.GPU PT, R5, desc[UR42][R4.64], R2 ;  /* 0x00000002040509a8 */ /* 0x002ea200081ee1ea */
[----:B------:R-:W0:Y:S02]  /*1bcc0*/  S2R R3, SR_LTMASK ;  /* 0x0000000000037919 */ /* 0x000e240000003900 */
[----:B0-----:R-:W-:-:S06]  /*1bcd0*/  LOP3.LUT R3, R3, UR4, RZ, 0xc0, !PT ;  /* 0x0000000403037c12 */ /* 0x001fcc000f8ec0ff */
[----:B------:R-:W0:Y:S01]  /*1bce0*/  POPC R3, R3 ;  /* 0x0000000300037309 */ /* 0x000e220000000000 */
[----:B--2---:R-:W0:Y:S02]  /*1bcf0*/  SHFL.IDX PT, R0, R5, R0, 0x1f ;  /* 0x00001f0005007589 */ /* 0x004e2400000e0000 */
[----:B0-----:R-:W-:Y:S01]  /*1bd00*/  IADD3 R16, R0, UR39, R3 ;  /* 0x0000002700107c10 */ /* 0x001fe2000fffe003 */
[----:B------:R-:W-:Y:S06]  /*1bd10*/  BRA `(.L_x_871) ;  /* 0x0000004000987947 */ /* 0x000fec0003800000 */
.L_x_870:
        /* <DEDUP_REMOVED lines=20> */
[----:B0-----:R-:W-:Y:S05]  /*1be60*/  CALL.ABS.NOINC R2 ;  /* 0x0000000002007343 */ /* 0x001fea0003c00000 */
.L_x_873:
[----:B------:R-:W-:Y:S05]  /*1be70*/  BSYNC B6 ;  /* 0x0000000000067941 */ /* 0x000fea0003800000 */
.L_x_872:
        /* <DEDUP_REMOVED lines=9> */
[----:B0-----:R0:W1:Y:S01]  /*1bf10*/  LDC.64 R2, c[0x4][R0] ;  /* 0x0100000000027b82 */ /* 0x0010620000000a00 */
[----:B------:R-:W-:Y:S01]  /*1bf20*/  IMAD.U32 R4, RZ, RZ, UR6 ;  /* 0x00000006ff047e24 */ /* 0x000fe2000f8e00ff */
[----:B------:R-:W-:Y:S01]  /*1bf30*/  MOV R13, RZ ;  /* 0x000000ff000d7202 */ /* 0x000fe20000000f00 */
[----:B------:R-:W-:Y:S02]  /*1bf40*/  IMAD.U32 R5, RZ, RZ, UR7 ;  /* 0x00000007ff057e24 */ /* 0x000fe4000f8e00ff */
[----:B------:R-:W-:Y:S02]  /*1bf50*/  IMAD.U32 R6, RZ, RZ, UR8 ;  /* 0x00000008ff067e24 */ /* 0x000fe4000f8e00ff */
[----:B------:R-:W-:-:S02]  /*1bf60*/  IMAD.U32 R7, RZ, RZ, UR9 ;  /* 0x00000009ff077e24 */ /* 0x000fc4000f8e00ff */
[----:B------:R-:W-:Y:S02]  /*1bf70*/  IMAD.U32 R10, RZ, RZ, UR4 ;  /* 0x00000004ff0a7e24 */ /* 0x000fe4000f8e00ff */
[----:B------:R-:W-:Y:S02]  /*1bf80*/  IMAD.U32 R11, RZ, RZ, UR5 ;  /* 0x00000005ff0b7e24 */ /* 0x000fe4000f8e00ff */
[----:B------:R-:W-:Y:S02]  /*1bf90*/  IMAD.MOV.U32 R8, RZ, RZ, 0x70 ;  /* 0x00000070ff087424 */ /* 0x000fe400078e00ff */
[----:B0-----:R-:W-:-:S07]  /*1bfa0*/  IMAD.MOV.U32 R12, RZ, RZ, 0x1 ;  /* 0x00000001ff0c7424 */ /* 0x001fce00078e00ff */
[----:B------:R-:W-:-:S07]  /*1bfb0*/  LEPC R20, `(.L_x_876) ;  /* 0x000000001014794e */ /* 0x000fce0000000000 */
[----:B-1----:R-:W-:Y:S05]  /*1bfc0*/  CALL.ABS.NOINC R2 ;  /* 0x0000000002007343 */ /* 0x002fea0003c00000 */
.L_x_876:
[----:B------:R-:W-:Y:S01]  /*1bfd0*/  MOV R2, 0x0 ;  /* 0x0000000000027802 */ /* 0x000fe20000000f00 */
[----:B------:R-:W-:Y:S01]  /*1bfe0*/  ULDC.64 UR4, c[0x4][0x118] ;  /* 0x0100460000047ab9 */ /* 0x000fe20000000a00 */
[----:B------:R-:W-:Y:S01]  /*1bff0*/  ULDC.64 UR6, c[0x4][0x120] ;  /* 0x0100480000067ab9 */ /* 0x000fe20000000a00 */
[----:B------:R-:W-:Y:S01]  /*1c000*/  ULDC.64 UR8, c[0x4][0x80] ;  /* 0x0100200000087ab9 */ /* 0x000fe20000000a00 */
[----:B------:R-:W-:Y:S02]  /*1c010*/  IMAD.U32 R4, RZ, RZ, UR4 ;  /* 0x00000004ff047e24 */ /* 0x000fe4000f8e00ff */
        /* <DEDUP_REMOVED lines=11> */
.L_x_875:
[----:B------:R-:W-:Y:S05]  /*1c0d0*/  BSYNC B6 ;  /* 0x0000000000067941 */ /* 0x000fea0003800000 */
.L_x_874:
[----:B------:R-:W2:Y:S01]  /*1c0e0*/  LDL.LU R2, [R1] ;  /* 0x0000000001027983 */ /* 0x000ea20000300800 */
[----:B------:R-:W-:-:S03]  /*1c0f0*/  ULDC.64 UR4, c[0x0][0x9f8] ;  /* 0x00027e0000047ab9 */ /* 0x000fc60000000a00 */
[----:B0-----:R-:W3:Y:S04]  /*1c100*/  LDL.LU R4, [R1+0x28] ;  /* 0x0000280001047983 */ /* 0x001ee80000300800 */
[----:B------:R-:W4:Y:S01]  /*1c110*/  LDL R7, [R1+0x14] ;  /* 0x0000140001077983 */ /* 0x000f220000100800 */
[----:B------:R-:W-:-:S03]  /*1c120*/  ISETP.NE.U32.AND P0, PT, RZ, UR4, PT ;  /* 0x00000004ff007c0c */ /* 0x000fc6000bf05070 */
[----:B------:R-:W5:Y:S01]  /*1c130*/  LDL R0, [R1+0x3c] ;  /* 0x00003c0001007983 */ /* 0x000f620000100800 */
[----:B------:R-:W-:-:S13]  /*1c140*/  ISETP.NE.AND.EX P0, PT, RZ, UR5, PT, P0 ;  /* 0x00000005ff007c0c */ /* 0x000fda000bf05300 */
[----:B--2---:R-:W-:-:S04]  /*1c150*/  @P0 IADD3 R2, P1, R2, UR4, RZ ;  /* 0x0000000402020c10 */ /* 0x004fc8000ff3e0ff */
[----:B---3--:R-:W-:Y:S01]  /*1c160*/  @P0 IADD3.X R3, R4, UR5, RZ, P1, !PT ;  /* 0x0000000504030c10 */ /* 0x008fe20008ffe4ff */
[----:B------:R-:W-:-:S04]  /*1c170*/  ULDC.64 UR4, c[0x0][0xa08] ;  /* 0x0002820000047ab9 */ /* 0x000fc80000000a00 */
[----:B----4-:R0:W2:Y:S01]  /*1c180*/  @P0 LDG.E R7, desc[UR42][R2.64] ;  /* 0x0000002a02070981 */ /* 0x0100a2000c1e1900 */
[----:B-----5:R-:W-:Y:S01]  /*1c190*/  VIADD R9, R0, 0xffffffff ;  /* 0xffffffff00097836 */ /* 0x020fe20000000000 */
[----:B0-----:R-:W0:Y:S01]  /*1c1a0*/  LDC.64 R2, c[0x0][0x418] ;  /* 0x00010600ff027b82 */ /* 0x001e220000000a00 */
[----:B--2---:R-:W-:Y:S01]  /*1c1b0*/  SHF.R.S32.HI R8, RZ, 0x1f, R7 ;  /* 0x0000001fff087819 */ /* 0x004fe20000011407 */
[----:B------:R1:W-:Y:S04]  /*1c1c0*/  @P0 STL [R1+0x14], R7 ;  /* 0x0000140701000387 */ /* 0x0003e80000100800 */
[----:B------:R1:W-:Y:S04]  /*1c1d0*/  STL [R1+0x38], R9 ;  /* 0x0000380901007387 */ /* 0x0003e80000100800 */
[----:B------:R1:W-:Y:S01]  /*1c1e0*/  STL [R1+0x28], R8 ;  /* 0x0000280801007387 */ /* 0x0003e20000100800 */
[----:B0-----:R-:W-:Y:S01]  /*1c1f0*/  LOP3.LUT P0, RZ, R2, UR4, RZ, 0xfc, !PT ;  /* 0x0000000402ff7c12 */ /* 0x001fe2000f80fcff */
[----:B------:R-:W-:-:S03]  /*1c200*/  UMOV UR4, 0xffffffff ;  /* 0xffffffff00047882 */ /* 0x000fc60000000000 */
[----:B------:R-:W-:-:S04]  /*1c210*/  LOP3.LUT P0, RZ, R3, UR5, RZ, 0xfc, P0 ;  /* 0x0000000503ff7c12 */ /* 0x000fc8000800fcff */
[----:B------:R-:W-:Y:S01]  /*1c220*/  SEL R0, R7, RZ, !P0 ;  /* 0x000000ff07007207 */ /* 0x000fe20004000000 */
[----:B-1----:R-:W-:Y:S08]  /*1c230*/  BRA.DIV UR4, `(.L_x_877) ;  /* 0x0000005604487947 */ /* 0x002ff0000b800000 */
[----:B------:R-:W0:Y:S02]  /*1c240*/  S2R R4, SR_TID.X ;  /* 0x0000000000047919 */ /* 0x000e240000002100 */
[----:B0-----:R-:W-:-:S04]  /*1c250*/  SHF.R.U32.HI R4, RZ, 0x5, R4 ;  /* 0x00000005ff047819 */ /* 0x001fc80000011604 */
[----:B------:R-:W-:-:S05]  /*1c260*/  LOP3.LUT R4, R4, 0x3, RZ, 0xc0, !PT ;  /* 0x0000000304047812 */ /* 0x000fca00078ec0ff */
[----:B------:R0:W1:Y:S02]  /*1c270*/  SHFL.IDX PT, R14, R4, RZ, 0x1f ;  /* 0x00001fff040e7589 */ /* 0x00006400000e0000 */
.L_x_1012:
[----:B0-----:R-:W2:Y:S01]  /*1c280*/  LDL.LU R4, [R1+0x8] ;  /* 0x0000080001047983 */ /* 0x001ea20000300800 */
[----:B------:R-:W-:Y:S02]  /*1c290*/  PLOP3.LUT P1, PT, PT, PT, PT, 0x8, 0x0 ;  /* 0x000000000000781c */ /* 0x000fe40003f2e170 */
[----:B-1----:R-:W-:Y:S01]  /*1c2a0*/  ISETP.NE.AND P0, PT, R14, RZ, PT ;  /* 0x000000ff0e00720c */ /* 0x002fe20003f05270 */
[----:B------:R0:W-:Y:S01]  /*1c2b0*/  STL [R1], R0 ;  /* 0x0000000001007387 */ /* 0x0001e20000100800 */
[----:B--2---:R-:W-:-:S09]  /*1c2c0*/  LOP3.LUT R4, R4, 0xfffffffb, RZ, 0xc0, !PT ;  /* 0xfffffffb04047812 */ /* 0x004fd200078ec0ff */
[----:B------:R-:W-:-:S05]  /*1c2d0*/  @P1 LOP3.LUT R4, R4, 0x4, RZ, 0xfc, !PT ;  /* 0x0000000404041812 */ /* 0x000fca00078efcff */
[----:B------:R0:W-:Y:S01]  /*1c2e0*/  STL [R1+0x8], R4 ;  /* 0x0000080401007387 */ /* 0x0001e20000100800 */
[----:B------:R-:W-:Y:S05]  /*1c2f0*/  @P0 BRA `(.L_x_878) ;  /* 0x0000000400480947 */ /* 0x000fea0003800000 */
[----:B------:R-:W-:-:S03]  /*1c300*/  UMOV UR4, 0xffffffff ;  /* 0xffffffff00047882 */ /* 0x000fc60000000000 */
[----:B------:R-:W-:Y:S05]  /*1c310*/  BRA.DIV UR4, `(.L_x_879) ;  /* 0x0000005604447947 */ /* 0x000fea000b800000 */
[----:B------:R-:W-:-:S13]  /*1c320*/  ELECT P6, URZ, PT ;  /* 0x00000000003f782f */ /* 0x000fda00038c0000 */
.L_x_1015:
[----:B------:R-:W-:Y:S05]  /*1c330*/  @!P6 BRA `(.L_x_878) ;  /* 0x000000040038e947 */ /* 0x000fea0003800000 */
[----:B------:R1:W-:Y:S01]  /*1c340*/  STL [R1+0x1c], R9 ;  /* 0x00001c0901007387 */ /* 0x0003e20000100800 */
[----:B------:R-:W-:-:S04]  /*1c350*/  ISETP.NE.U32.AND P0, PT, R2, RZ, PT ;  /* 0x000000ff0200720c */ /* 0x000fc80003f05070 */
[----:B------:R-:W-:-:S13]  /*1c360*/  ISETP.NE.AND.EX P0, PT, R3, RZ, PT, P0 ;  /* 0x000000ff0300720c */ /* 0x000fda0003f05300 */
[----:B-1----:R-:W-:Y:S05]  /*1c370*/  @!P0 BRA `(.L_x_880) ;  /* 0x0000000000508947 */ /* 0x002fea0003800000 */
[----:B------:R-:W1:Y:S01]  /*1c380*/  LDC R6, c[0x0][0x43c] ;  /* 0x00010f00ff067b82 */ /* 0x000e620000000800 */
[----:B0-----:R-:W-:Y:S01]  /*1c390*/  IMAD.MOV.U32 R0, RZ, RZ, R9 ;  /* 0x000000ffff007224 */ /* 0x001fe200078e0009 */
[----:B------:R-:W-:Y:S01]  /*1c3a0*/  ULDC.64 UR4, c[0x0][0x428] ;  /* 0x00010a0000047ab9 */ /* 0x000fe20000000a00 */
[----:B-1----:R-:W-:-:S13]  /*1c3b0*/  ISETP.NE.AND P0, PT, R6, 0x1, PT ;  /* 0x000000010600780c */ /* 0x002fda0003f05270 */
        /* <DEDUP_REMOVED lines=11> */
[----:B------:R-:W-:-:S04]  /*1c470*/  IMAD R0, R7, UR5, R6 ;  /* 0x0000000507007c24 */ /* 0x000fc8000f8e0206 */
[----:B------:R-:W-:-:S05]  /*1c480*/  IMAD.IADD R0, R5, 0x1, R0 ;  /* 0x0000000105007824 */ /* 0x000fca00078e0200 */
[----:B------:R-:W-:-:S05]  /*1c490*/  LEA.HI.X R3, R4, R3, R0, 0x2, P0 ;  /* 0x0000000304037211 */ /* 0x000fca00000f1400 */
[----:B------:R-:W2:Y:S04]  /*1c4a0*/  LDG.E R0, desc[UR42][R2.64] ;  /* 0x0000002a02007981 */ /* 0x000ea8000c1e1900 */
[----:B--2---:R1:W-:Y:S02]  /*1c4b0*/  STL [R1], R0 ;  /* 0x0000000001007387 */ /* 0x0043e40000100800 */
.L_x_880:
[----:B------:R-:W2:Y:S04]  /*1c4c0*/  LDL R7, [R1+0x4] ;  /* 0x0000040001077983 */ /* 0x000ea80000100800 */
[----:B01----:R-:W2:Y:S04]  /*1c4d0*/  LDL R0, [R1+0xc] ;  /* 0x00000c0001007983 */ /* 0x003ea80000100800 */
[----:B------:R-:W3:Y:S01]  /*1c4e0*/  LDL R2, [R1+0x18] ;  /* 0x0000180001027983 */ /* 0x000ee20000100800 */
[----:B--2---:R-:W-:Y:S01]  /*1c4f0*/  IMAD R0, R0, 0x8, R7 ;  /* 0x0000000800007824 */ /* 0x004fe200078e0207 */
[----:B---3--:R-:W-:-:S04]  /*1c500*/  SHF.L.U32 R2, R2, 0x1f, RZ ;  /* 0x0000001f02027819 */ /* 0x008fc800000006ff */
[----:B------:R-:W0:Y:S02]  /*1c510*/  SYNCS.PHASECHK.TRANS64.TRYWAIT P0, [R0+URZ+0x34840], R2 ;  /* 0x03484002000075a7 */ /* 0x000e24000800017f */
[----:B0-----:R-:W-:Y:S05]  /*1c520*/  @!P0 BRA `(.L_x_881) ;  /* 0x0000005000e08947 */ /* 0x001fea0003800000 */
.L_x_1016:
[----:B------:R1:W5:Y:S01]  /*1c530*/  LDL R3, [R1+0x8] ;  /* 0x0000080001037983 */ /* 0x0003620000100800 */
[----:B------:R-:W2:Y:S02]  /*1c540*/  S2R R4, SR_TID.X ;  /* 0x0000000000047919 */ /* 0x000ea40000002100 */
[----:B--2---:R-:W-:-:S04]  /*1c550*/  LOP3.LUT R4, R4, 0x7f, RZ, 0xc0, !PT ;  /* 0x0000007f04047812 */ /* 0x004fc800078ec0ff */
[----:B------:R-:W-:-:S13]  /*1c560*/  ISETP.NE.AND P0, PT, R4, RZ, PT ;  /* 0x000000ff0400720c */ /* 0x000fda0003f05270 */
[----:B-1----:R-:W-:Y:S05]  /*1c570*/  @P0 BRA `(.L_x_882) ;  /* 0x0000000000140947 */ /* 0x002fea0003800000 */
[----:B-----5:R-:W-:Y:S01]  /*1c580*/  LOP3.LUT P1, RZ, R3, 0x1, RZ, 0xc0, !PT ;  /* 0x0000000103ff7812 */ /* 0x020fe2000782c0ff */
[----:B0-----:R-:W-:-:S04]  /*1c590*/  IMAD.MOV.U32 R2, RZ, RZ, 0xc000 ;  /* 0x0000c000ff027424 */ /* 0x001fc800078e00ff */
[----:B------:R1:W-:Y:S08]  /*1c5a0*/  SYNCS.ARRIVE.TRANS64 RZ, [R0+URZ+0x34830], R2 ;  /* 0x0348300200ff79a7 */ /* 0x0003f0000800003f */
[----:B------:R-:W-:Y:S05]  /*1c5b0*/  @!P1 BRA `(.L_x_882) ;  /* 0x0000000000049947 */ /* 0x000fea0003800000 */
[----:B------:R-:W-:Y:S01]  /*1c5c0*/  BPT.TRAP 0x1 ;  /* 0x000000040000795c */ /* 0x000fe20000300000 */
.L_x_882:
[----:B------:R-:W2:Y:S04]  /*1c5d0*/  LDL R7, [R1+0x4] ;  /* 0x0000040001077983 */ /* 0x000ea80000100800 */
[----:B------:R-:W2:Y:S04]  /*1c5e0*/  LDL R6, [R1+0xc] ;  /* 0x00000c0001067983 */ /* 0x000ea80000100800 */
[----:B------:R-:W3:Y:S04]  /*1c5f0*/  LDL R5, [R1+0x1c] ;  /* 0x00001c0001057983 */ /* 0x000ee80000100800 */
[----:B------:R-:W4:Y:S04]  /*1c600*/  LDL R4, [R1+0x20] ;  /* 0x0000200001047983 */ /* 0x000f280000100800 */
[----:B01----:R-:W4:Y:S01]  /*1c610*/  LDL R2, [R1] ;  /* 0x0000000001027983 */ /* 0x003f220000100800 */
[----:B------:R-:W-:Y:S01]  /*1c620*/  R2UR UR9, R0 ;  /* 0x00000000000972ca */ /* 0x000fe200000e0000 */
[----:B------:R-:W-:Y:S01]  /*1c630*/  UIADD3 UR4, UP0, UR36, 0x370, URZ ;  /* 0x0000037024047890 */ /* 0x000fe2000ff1e03f */
[----:B------:R-:W-:Y:S01]  /*1c640*/  R2UR UR12, R18 ;  /* 0x00000000120c72ca */ /* 0x000fe200000e0000 */
[----:B------:R-:W-:Y:S01]  /*1c650*/  UMOV UR10, URZ ;  /* 0x0000003f000a7c82 */ /* 0x000fe20008000000 */
[----:B------:R-:W-:Y:S01]  /*1c660*/  PLOP3.LUT P0, PT, PT, PT, PT, 0x80, 0x0 ;  /* 0x000000000000781c */ /* 0x000fe20003f0f070 */
[----:B------:R-:W-:Y:S01]  /*1c670*/  UMOV UR6, 0x0 ;  /* 0x0000000000067882 */ /* 0x000fe20000000000 */
[----:B-----5:R-:W-:Y:S01]  /*1c680*/  LOP3.LUT R3, R3, 0xfffffffb, RZ, 0xc0, !PT ;  /* 0xfffffffb03037812 */ /* 0x020fe200078ec0ff */
[----:B------:R-:W-:Y:S01]  /*1c690*/  UMOV UR7, 0x14f00000 ;  /* 0x14f0000000077882 */ /* 0x000fe20000000000 */
[----:B------:R-:W-:-:S05]  /*1c6a0*/  UMOV UR17, 0x40 ;  /* 0x0000004000117882 */ /* 0x000fca0000000000 */
[----:B------:R-:W-:-:S04]  /*1c6b0*/  UIADD3 UR9, UR9, 0x34830, URZ ;  /* 0x0003483009097890 */ /* 0x000fc8000fffe03f */
[----:B------:R-:W-:-:S05]  /*1c6c0*/  @P0 LOP3.LUT R3, R3, 0x4, RZ, 0xfc, !PT ;  /* 0x0000000403030812 */ /* 0x000fca00078efcff */
[----:B------:R1:W-:Y:S01]  /*1c6d0*/  STL [R1+0x8], R3 ;  /* 0x0000080301007387 */ /* 0x0003e20000100800 */
[----:B--2---:R-:W-:Y:S01]  /*1c6e0*/  IMAD R0, R6, 0xc000, R7 ;  /* 0x0000c00006007824 */ /* 0x004fe200078e0207 */
[----:B---3--:R-:W-:-:S04]  /*1c6f0*/  R2UR UR11, R5 ;  /* 0x00000000050b72ca */ /* 0x008fc800000e0000 */
[----:B------:R-:W-:Y:S02]  /*1c700*/  R2UR UR8, R0 ;  /* 0x00000000000872ca */ /* 0x000fe400000e0000 */
[----:B----4-:R-:W-:Y:S02]  /*1c710*/  R2UR UR5, R4 ;  /* 0x00000000040572ca */ /* 0x010fe400000e0000 */
[----:B------:R-:W-:-:S09]  /*1c720*/  R2UR UR13, R2 ;  /* 0x00000000020d72ca */ /* 0x000fd200000e0000 */
[----:B------:R-:W-:Y:S02]  /*1c730*/  UIADD3 UR14, UR8, 0x1c400, URZ ;  /* 0x0001c400080e7890 */ /* 0x000fe4000fffe03f */
[----:B------:R-:W-:Y:S02]  /*1c740*/  ULEA UR11, UR11, UR5, 0x7 ;  /* 0x000000050b0b7291 */ /* 0x000fe4000f8e383f */
[----:B------:R-:W-:Y:S02]  /*1c750*/  UIADD3.X UR5, URZ, UR37, URZ, UP0, !UPT ;  /* 0x000000253f057290 */ /* 0x000fe400087fe43f */
[----:B------:R-:W-:Y:S02]  /*1c760*/  UIADD3 UR15, UR8, 0x20400, URZ ;  /* 0x00020400080f7890 */ /* 0x000fe4000fffe03f */
[----:B------:R-:W-:-:S03]  /*1c770*/  UIADD3 UR16, UR8, 0x24400, URZ ;  /* 0x0002440008107890 */ /* 0x000fc6000fffe03f */
[----:B------:R-:W-:Y:S01]  /*1c780*/  UMOV UR8, UR14 ;  /* 0x0000000e00087c82 */ /* 0x000fe20008000000 */
[----:B------:R-:W-:Y:S01]  /*1c790*/  UMOV UR14, 0x80 ;  /* 0x00000080000e7882 */ /* 0x000fe20000000000 */
[----:B------:R0:W-:Y:S02]  /*1c7a0*/  UTMALDG.4D [UR8], [UR4], desc[UR6] ;  /* 0x00000608040075b4 */ /* 0x0001e40008019000 */
[----:B0-----:R-:W-:Y:S01]  /*1c7b0*/  UMOV UR8, UR15 ;  /* 0x0000000f00087c82 */ /* 0x001fe20008000000 */
[----:B------:R-:W-:Y:S02]  /*1c7c0*/  UMOV UR10, UR17 ;  /* 0x00000011000a7c82 */ /* 0x000fe40008000000 */
[----:B------:R0:W-:Y:S02]  /*1c7d0*/  UTMALDG.4D [UR8], [UR4], desc[UR6] ;  /* 0x00000608040075b4 */ /* 0x0001e40008019000 */
[----:B0-----:R-:W-:Y:S01]  /*1c7e0*/  UMOV UR8, UR16 ;  /* 0x0000001000087c82 */ /* 0x001fe20008000000 */
[----:B------:R-:W-:-:S02]  /*1c7f0*/  UMOV UR10, UR14 ;  /* 0x0000000e000a7c82 */ /* 0x000fc40008000000 */
[----:B------:R1:W-:Y:S02]  /*1c800*/  UTMALDG.4D [UR8], [UR4], desc[UR6] ;  /* 0x00000608040075b4 */ /* 0x0003e40008019000 */
[----:B-1----:R-:W-:Y:S01]  /*1c810*/  NOP ;  /* 0x0000000000007918 */ /* 0x002fe20000000000 */
.L_x_878:
[----:B------:R-:W2:Y:S04]  /*1c820*/  LDL R2, [R1+0x4] ;  /* 0x0000040001027983 */ /* 0x000ea80000100800 */
[----:B------:R-:W3:Y:S04]  /*1c830*/  LDL.LU R3, [R1+0x40] ;  /* 0x0000400001037983 */ /* 0x000ee80000300800 */
[----:B------:R-:W4:Y:S04]  /*1c840*/  LDL.LU R5, [R1+0x34] ;  /* 0x0000340001057983 */ /* 0x000f280000300800 */
[----:B0-----:R-:W5:Y:S01]  /*1c850*/  LDL.LU R4, [R1+0x44] ;  /* 0x0000440001047983 */ /* 0x001f620000300800 */
[----:B------:R-:W-:Y:S05]  /*1c860*/  WARPSYNC.ALL ;  /* 0x0000000000007948 */ /* 0x000fea0003800000 */
[----:B------:R-:W-:Y:S01]  /*1c870*/  ULDC.64 UR4, c[0x0][0x298] ;  /* 0x0000a60000047ab9 */ /* 0x000fe20000000a00 */
[----:B------:R-:W-:Y:S01]  /*1c880*/  ULDC.64 UR6, c[0x0][0xa00] ;  /* 0x0002800000067ab9 */ /* 0x000fe20000000a00 */
[----:B------:R-:W-:Y:S01]  /*1c890*/  BSSY B6, `(.L_x_883) ;  /* 0x0000024000067945 */ /* 0x000fe20003800000 */
[----:B------:R-:W-:Y:S01]  /*1c8a0*/  BAR.SYNC.DEFER_BLOCKING 0x8, 0x180 ;  /* 0x0206000000007b1d */ /* 0x000fe20000010000 */
[----:B------:R-:W-:-:S04]  /*1c8b0*/  ISETP.NE.U32.AND P0, PT, RZ, UR6, PT ;  /* 0x00000006ff007c0c */ /* 0x000fc8000bf05070 */
[----:B------:R-:W-:Y:S01]  /*1c8c0*/  ISETP.NE.AND.EX P0, PT, RZ, UR7, PT, P0 ;  /* 0x00000007ff007c0c */ /* 0x000fe2000bf05300 */
[----:B--2---:R-:W-:Y:S01]  /*1c8d0*/  VIADD R2, R2, 0x10400 ;  /* 0x0001040002027836 */ /* 0x004fe20000000000 */
[----:B---3--:R-:W-:-:S04]  /*1c8e0*/  SHF.R.S32.HI R0, RZ, 0x1f, R3 ;  /* 0x0000001fff007819 */ /* 0x008fc80000011403 */
        /* <DEDUP_REMOVED lines=9> */
[----:B0-----:R-:W-:Y:S01]  /*1c980*/  IMAD.IADD R2, R3, 0x1, R0 ;  /* 0x0000000103027824 */ /* 0x001fe200078e0200 */
[----:B------:R-:W-:-:S05]  /*1c990*/  SHF.R.S32.HI R0, RZ, 0x1f, R18 ;  /* 0x0000001fff007819 */ /* 0x000fca0000011412 */
[----:B------:R1:W-:Y:S04]  /*1c9a0*/  STL [R1+0x44], R0 ;  /* 0x0000440001007387 */ /* 0x0003e80000100800 */
[----:B------:R1:W-:Y:S01]  /*1c9b0*/  STL [R1+0x40], R2 ;  /* 0x0000400201007387 */ /* 0x0003e20000100800 */
[----:B------:R-:W-:Y:S05]  /*1c9c0*/  @!P1 BRA `(.L_x_884) ;  /* 0x0000000000409947 */ /* 0x000fea0003800000 */
[----:B-1----:R-:W-:Y:S01]  /*1c9d0*/  MOV R2, 0x0 ;  /* 0x0000000000027802 */ /* 0x002fe20000000f00 */
        /* <DEDUP_REMOVED lines=15> */
.L_x_884:
[----:B------:R-:W-:Y:S05]  /*1cad0*/  BSYNC B6 ;  /* 0x0000000000067941 */ /* 0x000fea0003800000 */
.L_x_883:
[----:B------:R-:W2:Y:S01]  /*1cae0*/  LDL.LU R6, [R1+0x40] ;  /* 0x0000400001067983 */ /* 0x000ea20000300800 */
[----:B------:R-:W-:Y:S01]  /*1caf0*/  ULDC.64 UR4, c[0x0][0x2d8] ;  /* 0x0000b60000047ab9 */ /* 0x000fe20000000a00 */
[----:B------:R-:W0:Y:S02]  /*1cb00*/  LDC R7, c[0x0][0x448] ;  /* 0x00011200ff077b82 */ /* 0x000e240000000800 */
[----:B-1----:R-:W2:Y:S04]  /*1cb10*/  LDL.LU.64 R2, [R1+0x48] ;  /* 0x0000480001027983 */ /* 0x002ea80000300a00 */
[----:B------:R-:W3:Y:S04]  /*1cb20*/  LDL.LU R0, [R1+0x44] ;  /* 0x0000440001007983 */ /* 0x000ee80000300800 */
[----:B------:R-:W4:Y:S04]  /*1cb30*/  LDL.LU R5, [R1+0x5c] ;  /* 0x00005c0001057983 */ /* 0x000f280000300800 */
[----:B------:R-:W5:Y:S01]  /*1cb40*/  LDL.LU R4, [R1+0x34] ;  /* 0x0000340001047983 */ /* 0x000f620000300800 */
[----:B------:R-:W-:Y:S01]  /*1cb50*/  IMAD.SHL.U32 R17, R17, 0x80, RZ ;  /* 0x0000008011117824 */ /* 0x000fe200078e00ff */
[----:B------:R-:W1:Y:S01]  /*1cb60*/  S2R R9, SR_TID.X ;  /* 0x0000000000097919 */ /* 0x000e620000002100 */
[----:B------:R-:W1:Y:S01]  /*1cb70*/  S2R R8, SR_TID.X ;  /* 0x0000000000087919 */ /* 0x000e620000002100 */
[----:B0-----:R-:W-:Y:S01]  /*1cb80*/  ISETP.NE.AND P0, PT, R7, 0x1, PT ;  /* 0x000000010700780c */ /* 0x001fe20003f05270 */
[----:B------:R-:W0:Y:S01]  /*1cb90*/  S2R R10, SR_TID.X ;  /* 0x00000000000a7919 */ /* 0x000e220000002100 */
[----:B-1----:R-:W-:-:S02]  /*1cba0*/  IMAD.SHL.U32 R9, R9, 0x8, RZ ;  /* 0x0000000809097824 */ /* 0x002fc400078e00ff */
[----:B------:R-:W-:-:S03]  /*1cbb0*/  IMAD.SHL.U32 R8, R8, 0x8, RZ ;  /* 0x0000000808087824 */ /* 0x000fc600078e00ff */
[----:B------:R-:W-:Y:S02]  /*1cbc0*/  LOP3.LUT R9, R9, 0x38, RZ, 0xc0, !PT ;  /* 0x0000003809097812 */ /* 0x000fe400078ec0ff */
[----:B0-----:R-:W-:Y:S02]  /*1cbd0*/  LOP3.LUT R10, R10, 0x7f, RZ, 0xc0, !PT ;  /* 0x0000007f0a0a7812 */ /* 0x001fe400078ec0ff */
[C---:B------:R-:W-:Y:S02]  /*1cbe0*/  LOP3.LUT R11, R9.reuse, 0x40, RZ, 0xfc, !PT ;  /* 0x00000040090b7812 */ /* 0x040fe400078efcff */
[----:B------:R-:W-:Y:S02]  /*1cbf0*/  LOP3.LUT R8, R8, 0x38, RZ, 0xc0, !PT ;  /* 0x0000003808087812 */ /* 0x000fe400078ec0ff */
[----:B------:R-:W-:Y:S02]  /*1cc00*/  LOP3.LUT R9, R9, 0x80, RZ, 0xfc, !PT ;  /* 0x0000008009097812 */ /* 0x000fe400078efcff */
[----:B------:R-:W-:Y:S01]  /*1cc10*/  SHF.R.U32.HI R10, RZ, 0x3, R10 ;  /* 0x00000003ff0a7819 */ /* 0x000fe2000001160a */
[----:B--2---:R-:W-:-:S02]  /*1cc20*/  IMAD.MOV.U32 R3, RZ, RZ, R6 ;  /* 0x000000ffff037224 */ /* 0x004fc400078e0006 */
[----:B------:R-:W0:Y:S01]  /*1cc30*/  @P0 LDC R6, c[0x0][0x450] ;  /* 0x00011400ff060b82 */ /* 0x000e220000000800 */
[----:B---3--:R-:W-:Y:S02]  /*1cc40*/  IMAD R0, R0, UR4, RZ ;  /* 0x0000000400007c24 */ /* 0x008fe4000f8e02ff */
[----:B------:R-:W-:-:S04]  /*1cc50*/  IMAD.WIDE.U32 R2, R18, UR4, R2 ;  /* 0x0000000412027c25 */ /* 0x000fc8000f8e0002 */
[----:B------:R-:W-:Y:S01]  /*1cc60*/  IMAD R0, R18, UR5, R0 ;  /* 0x0000000512007c24 */ /* 0x000fe2000f8e0200 */
[----:B------:R-:W-:-:S03]  /*1cc70*/  ULDC.64 UR4, c[0x0][0x2e0] ;  /* 0x0000b80000047ab9 */ /* 0x000fc60000000a00 */
[----:B------:R-:W-:Y:S02]  /*1cc80*/  IMAD.IADD R3, R3, 0x1, R0 ;  /* 0x0000000103037824 */ /* 0x000fe400078e0200 */
[----:B----4-:R-:W-:Y:S02]  /*1cc90*/  IMAD R0, R5, UR4, RZ ;  /* 0x0000000405007c24 */ /* 0x010fe4000f8e02ff */
[----:B-----5:R-:W-:-:S04]  /*1cca0*/  IMAD.WIDE.U32 R2, R4, UR4, R2 ;  /* 0x0000000404027c25 */ /* 0x020fc8000f8e0002 */
[----:B------:R-:W-:Y:S01]  /*1ccb0*/  IMAD R0, R4, UR5, R0 ;  /* 0x0000000504007c24 */ /* 0x000fe2000f8e0200 */
[----:B------:R-:W-:Y:S01]  /*1ccc0*/  ULDC.64 UR4, c[0x0][0x2d0] ;  /* 0x0000b40000047ab9 */ /* 0x000fe20000000a00 */
[----:B------:R-:W1:Y:S02]  /*1ccd0*/  S2R R4, SR_TID.X ;  /* 0x0000000000047919 */ /* 0x000e640000002100 */
[----:B------:R-:W-:Y:S01]  /*1cce0*/  IMAD.IADD R3, R3, 0x1, R0 ;  /* 0x0000000103037824 */ /* 0x000fe200078e0200 */
[----:B-1----:R-:W-:-:S04]  /*1ccf0*/  LOP3.LUT R4, R4, 0x7f, RZ, 0xc0, !PT ;  /* 0x0000007f04047812 */ /* 0x002fc800078ec0ff */
[----:B------:R-:W-:Y:S02]  /*1cd00*/  SHF.R.U32.HI R5, RZ, 0x3, R4 ;  /* 0x00000003ff057819 */ /* 0x000fe40000011604 */
[----:B------:R-:W1:Y:S02]  /*1cd10*/  S2R R4, SR_TID.X ;  /* 0x0000000000047919 */ /* 0x000e640000002100 */
[----:B-1----:R-:W-:-:S05]  /*1cd20*/  IMAD.SHL.U32 R4, R4, 0x10, RZ ;  /* 0x0000001004047824 */ /* 0x002fca00078e00ff */
[----:B------:R-:W-:Y:S02]  /*1cd30*/  LOP3.LUT R4, R5, 0x70, R4, 0xf8, !PT ;  /* 0x0000007005047812 */ /* 0x000fe400078ef804 */
[----:B------:R-:W1:Y:S02]  /*1cd40*/  @P0 LDC R5, c[0x0][0x44c] ;  /* 0x00011300ff050b82 */ /* 0x000e640000000800 */
[----:B------:R-:W-:-:S05]  /*1cd50*/  LOP3.LUT R4, R4, R17, RZ, 0xfc, !PT ;  /* 0x0000001104047212 */ /* 0x000fca00078efcff */
[----:B------:R-:W-:Y:S02]  /*1cd60*/  IMAD.MOV.U32 R0, RZ, RZ, R4 ;  /* 0x000000ffff007224 */ /* 0x000fe400078e0004 */
[----:B-1----:R-:W-:-:S05]  /*1cd70*/  @P0 IMAD.HI.U32 R5, R4, R5, RZ ;  /* 0x0000000504050227 */ /* 0x002fca00078e00ff */
[----:B0-----:R-:W-:-:S05]  /*1cd80*/  @P0 SHF.R.U32.HI R0, RZ, R6, R5 ;  /* 0x00000006ff000219 */ /* 0x001fca0000011605 */
[----:B------:R-:W-:Y:S02]  /*1cd90*/  IMAD.MOV R5, RZ, RZ, -R0 ;  /* 0x000000ffff057224 */ /* 0x000fe400078e0a00 */
[----:B------:R-:W-:-:S04]  /*1cda0*/  IMAD.WIDE.U32 R2, R0, UR4, R2 ;  /* 0x0000000400027c25 */ /* 0x000fc8000f8e0002 */
[----:B------:R-:W-:Y:S01]  /*1cdb0*/  IMAD R4, R7, R5, R4 ;  /* 0x0000000507047224 */ /* 0x000fe200078e0204 */
[----:B------:R-:W-:-:S05]  /*1cdc0*/  SHF.R.S32.HI R5, RZ, 0x1f, R0 ;  /* 0x0000001fff057819 */ /* 0x000fca0000011400 */
[----:B------:R-:W-:-:S04]  /*1cdd0*/  IMAD R5, R5, UR4, RZ ;  /* 0x0000000405057c24 */ /* 0x000fc8000f8e02ff */
[----:B------:R-:W-:Y:S01]  /*1cde0*/  IMAD R0, R0, UR5, R5 ;  /* 0x0000000500007c24 */ /* 0x000fe2000f8e0205 */
[----:B------:R-:W-:-:S04]  /*1cdf0*/  ULDC.64 UR4, c[0x0][0x2c8] ;  /* 0x0000b20000047ab9 */ /* 0x000fc80000000a00 */
[----:B------:R-:W-:Y:S02]  /*1ce00*/  IADD3 R3, R3, R0, RZ ;  /* 0x0000000003037210 */ /* 0x000fe40007ffe0ff */
[----:B------:R-:W-:Y:S01]  /*1ce10*/  SHF.R.S32.HI R0, RZ, 0x1f, R4 ;  /* 0x0000001fff007819 */ /* 0x000fe20000011404 */
[----:B------:R-:W-:-:S04]  /*1ce20*/  IMAD.WIDE.U32 R2, R4, UR4, R2 ;  /* 0x0000000404027c25 */ /* 0x000fc8000f8e0002 */
[----:B------:R-:W-:-:S04]  /*1ce30*/  IMAD R0, R0, UR4, RZ ;  /* 0x0000000400007c24 */ /* 0x000fc8000f8e02ff */
[----:B------:R-:W-:Y:S01]  /*1ce40*/  IMAD R4, R4, UR5, R0 ;  /* 0x0000000504047c24 */ /* 0x000fe2000f8e0200 */
[----:B------:R-:W-:-:S03]  /*1ce50*/  ULDC.64 UR4, c[0x0][0x280] ;  /* 0x0000a00000047ab9 */ /* 0x000fc60000000a00 */
[----:B------:R-:W-:Y:S01]  /*1ce60*/  IMAD.IADD R3, R3, 0x1, R4 ;  /* 0x0000000103037824 */ /* 0x000fe200078e0204 */
[----:B------:R-:W-:Y:S01]  /*1ce70*/  LEA R4, P0, R2, UR4, 0x1 ;  /* 0x0000000402047c11 */ /* 0x000fe2000f8008ff */
[----:B------:R-:W-:Y:S02]  /*1ce80*/  ULDC UR4, c[0x0][0x2b8] ;  /* 0x0000ae0000047ab9 */ /* 0x000fe40000000800 */
[----:B------:R-:W-:Y:S02]  /*1ce90*/  ISETP.GE.AND P3, PT, R8, UR4, PT ;  /* 0x0000000408007c0c */ /* 0x000fe4000bf66270 */
[----:B------:R-:W-:Y:S01]  /*1cea0*/  LEA.HI.X R3, R2, UR5, R3, 0x1, P0 ;  /* 0x0000000502037c11 */ /* 0x000fe200080f0c03 */
[----:B------:R-:W-:Y:S01]  /*1ceb0*/  UMOV UR5, 0xffffffff ;  /* 0xffffffff00057882 */ /* 0x000fe20000000000 */
[----:B------:R-:W-:Y:S02]  /*1cec0*/  ISETP.GE.AND P0, PT, R11, UR4, PT ;  /* 0x000000040b007c0c */ /* 0x000fe4000bf06270 */
[----:B------:R-:W-:Y:S01]  /*1ced0*/  ISETP.GE.AND P1, PT, R9, UR4, PT ;  /* 0x0000000409007c0c */ /* 0x000fe2000bf26270 */
[----:B------:R-:W-:-:S12]  /*1cee0*/  BRA.DIV UR5, `(.L_x_885) ;  /* 0x0000004a05847947 */ /* 0x000fd8000b800000 */
[----:B------:R-:W2:Y:S04]  /*1cef0*/  LDL.LU R6, [R1+0x54] ;  /* 0x0000540001067983 */ /* 0x000ea80000300800 */
[----:B------:R-:W3:Y:S01]  /*1cf00*/  LDL R9, [R1+0x30] ;  /* 0x0000300001097983 */ /* 0x000ee20000100800 */
[----:B------:R-:W-:-:S04]  /*1cf10*/  IMAD.IADD R0, R10, 0x1, R17 ;  /* 0x000000010a007824 */ /* 0x000fc800078e0211 */
[----:B------:R-:W-:Y:S02]  /*1cf20*/  VIADD R5, R0, 0x10 ;  /* 0x0000001000057836 */ /* 0x000fe40000000000 */
[----:B--2---:R-:W-:Y:S02]  /*1cf30*/  IMAD R2, R6, R7, RZ ;  /* 0x0000000706027224 */ /* 0x004fe400078e02ff */
[----:B------:R-:W0:Y:S03]  /*1cf40*/  SHFL.IDX PT, R7, R4, RZ, 0x181f ;  /* 0x00181fff04077589 */ /* 0x000e2600000e0000 */
[----:B------:R-:W-:Y:S01]  /*1cf50*/  ISETP.GE.AND P2, PT, R0, R2, PT ;  /* 0x000000020000720c */ /* 0x000fe20003f46270 */
[----:B------:R-:W1:-:S12]  /*1cf60*/  SHFL.IDX PT, R6, R3, RZ, 0x181f ;  /* 0x00181fff03067589 */ /* 0x000e5800000e0000 */
[----:B0-----:R-:W-:-:S05]  /*1cf70*/  @!P2 LEA R7, P4, R8, R7, 0x1 ;  /* 0x000000070807a211 */ /* 0x001fca00078808ff */
[----:B-1----:R-:W-:-:S05]  /*1cf80*/  @!P2 IMAD.X R6, RZ, RZ, R6, P4 ;  /* 0x000000ffff06a224 */ /* 0x002fca00020e0606 */
[----:B------:R-:W-:-:S04]  /*1cf90*/  @!P2 LOP3.LUT R7, R7, R6, RZ, 0x3c, !PT ;  /* 0x000000060707a212 */ /* 0x000fc800078e3cff */
[----:B------:R-:W-:-:S04]  /*1cfa0*/  @!P2 LOP3.LUT R6, R7, R6, RZ, 0x3c, !PT ;  /* 0x000000060706a212 */ /* 0x000fc800078e3cff */
[----:B------:R-:W-:-:S05]  /*1cfb0*/  @!P2 LOP3.LUT R7, R7, R6, RZ, 0x3c, !PT ;  /* 0x000000060707a212 */ /* 0x000fca00078e3cff */
[----:B------:R-:W-:Y:S01]  /*1cfc0*/  @!PT LDS RZ, [RZ] ;  /* 0x00000000fffff984 */ /* 0x000fe20000000800 */
[----:B---3--:R-:W-:Y:S04]  /*1cfd0*/  @!P2 LDGSTS.E.BYPASS.LTC128B.128 [R9+0x10400], desc[UR42][R6.64], !P3 ;  /* 0x104000000609afae */ /* 0x008fe8000d901d6a */
        /* <DEDUP_REMOVED lines=64> */
[----:B------:R1:W2:Y:S04]  /*1d3e0*/  SHFL.IDX PT, R5, R3, 0x7, 0x181f ;  /* 0x00f81f0003057f89 */ /* 0x0002a800000e0000 */
[----:B------:R1:W-:Y:S04]  /*1d3f0*/  @!P2 LDGSTS.E.BYPASS.LTC128B.128 [R9+0x13400], desc[UR42][R6.64], !P3 ;  /* 0x134000000609afae */ /* 0x0003e8000d901d6a */
[----:B------:R1:W-:Y:S04]  /*1d400*/  @!P2 LDGSTS.E.BYPASS.LTC128B.128 [R9+0x17400], desc[UR42][R6.64+0x80], !P0 ;  /* 0x174000800609afae */ /* 0x0003e8000c101d6a */
[----:B------:R1:W-:Y:S04]  /*1d410*/  @!P2 LDGSTS.E.BYPASS.LTC128B.128 [R9+0x1b400], desc[UR42][R6.64+0x100], !P1 ;  /* 0x1b4001000609afae */ /* 0x0003e8000c901d6a */
[----:B------:R1:W3:Y:S02]  /*1d420*/  SHFL.IDX PT, R3, R4, 0x7, 0x181f ;  /* 0x00f81f0004037f89 */ /* 0x0002e400000e0000 */
.L_x_1033:
[----:B------:R-:W-:Y:S01]  /*1d430*/  VIADD R0, R0, 0x70 ;  /* 0x0000007000007836 */ /* 0x000fe20000000000 */
[----:B------:R-:W-:Y:S04]  /*1d440*/  BSSY B0, `(.L_x_886) ;  /* 0x000000c000007945 */ /* 0x000fe80003800000 */
[----:B------:R-:W-:-:S13]  /*1d450*/  ISETP.GE.AND P2, PT, R0, R2, PT ;  /* 0x000000020000720c */ /* 0x000fda0003f46270 */
[----:B------:R-:W-:Y:S05]  /*1d460*/  @P2 BRA `(.L_x_887) ;  /* 0x0000000000242947 */ /* 0x000fea0003800000 */
[----:B-1----:R-:W4:Y:S01]  /*1d470*/  LDL R4, [R1+0x30] ;  /* 0x0000300001047983 */ /* 0x002f220000100800 */
[----:B---3--:R-:W-:-:S05]  /*1d480*/  LEA R2, P2, R8, R3, 0x1 ;  /* 0x0000000308027211 */ /* 0x008fca00078408ff */
[----:B--2---:R-:W-:-:S05]  /*1d490*/  IMAD.X R3, RZ, RZ, R5, P2 ;  /* 0x000000ffff037224 */ /* 0x004fca00010e0605 */
[----:B------:R-:W-:Y:S01]  /*1d4a0*/  @!PT LDS RZ, [RZ] ;  /* 0x00000000fffff984 */ /* 0x000fe20000000800 */
[----:B------:R-:W-:Y:S01]  /*1d4b0*/  @!PT LDS RZ, [RZ] ;  /* 0x00000000fffff984 */ /* 0x000fe20000000800 */
[----:B------:R-:W-:Y:S01]  /*1d4c0*/  @!PT LDS RZ, [RZ] ;  /* 0x00000000fffff984 */ /* 0x000fe20000000800 */
[----:B----4-:R4:W-:Y:S04]  /*1d4d0*/  LDGSTS.E.BYPASS.LTC128B.128 [R4+0x13c00], desc[UR42][R2.64], !P3 ;  /* 0x13c0000002047fae */ /* 0x0109e8000d901d6a */
[----:B------:R4:W-:Y:S04]  /*1d4e0*/  LDGSTS.E.BYPASS.LTC128B.128 [R4+0x17c00], desc[UR42][R2.64+0x80], !P0 ;  /* 0x17c0008002047fae */ /* 0x0009e8000c101d6a */
[----:B------:R4:W-:Y:S02]  /*1d4f0*/  LDGSTS.E.BYPASS.LTC128B.128 [R4+0x1bc00], desc[UR42][R2.64+0x100], !P1 ;  /* 0x1bc0010002047fae */ /* 0x0009e4000c901d6a */
.L_x_887:
[----:B------:R-:W-:Y:S05]  /*1d500*/  BSYNC B0 ;  /* 0x0000000000007941 */ /* 0x000fea0003800000 */
.L_x_886:
[----:B------:R0:W5:Y:S01]  /*1d510*/  LDL R8, [R1+0x4] ;  /* 0x0000040001087983 */ /* 0x0001620000100800 */
[----:B------:R-:W-:Y:S01]  /*1d520*/  PLOP3.LUT P0, PT, PT, PT, PT, 0x80, 0x0 ;  /* 0x000000000000781c */ /* 0x000fe20003f0f070 */
[----:B------:R-:W-:-:S12]  /*1d530*/  NOP ;  /* 0x0000000000007918 */ /* 0x000fd80000000000 */
.L_x_888:
[----:B----4-:R-:W4:Y:S01]  /*1d540*/  LDL R2, [R1+0x4] ;  /* 0x0000040001027983 */ /* 0x010f220000100800 */
[----:B------:R-:W-:Y:S02]  /*1d550*/  PLOP3.LUT P1, PT, P1, P0, PT, 0xa2, 0x0 ;  /* 0x000000000000781c */ /* 0x000fe40000f21472 */
[----:B----4-:R-:W-:-:S08]  /*1d560*/  @P0 R2UR P1, UR4, R2 ;  /* 0x00000000020402ca */ /* 0x010fd00000020000 */
[----:B------:R-:W-:-:S05]  /*1d570*/  @P0 PLOP3.LUT P0, PT, P1, PT, PT, 0x80, 0x0 ;  /* 0x000000000000081c */ /* 0x000fca0000f0f070 */
[----:B------:R-:W-:Y:S01]  /*1d580*/  @!P1 SYNCS.ARRIVE.TRANS64.RED.A0T1 RZ, [UR4+0x34800], RZ ;  /* 0x034800ffffff99a7 */ /* 0x000fe20008200404 */
[----:B------:R-:W-:Y:S07]  /*1d590*/  @!P1 ARRIVES.LDGSTSBAR.64.TRANSCNT [UR4+0x34800] ;  /* 0x03480000ff0099b0 */ /* 0x000fee0008000a84 */
[----:B------:R-:W-:Y:S05]  /*1d5a0*/  @P0 BRA.U.ANY `(.L_x_888) ;  /* 0xfffffffd00e40947 */ /* 0x000fea000393ffff */
[----:B-1-3--:R-:W3:Y:S02]  /*1d5b0*/  LDL.LU R3, [R1+0x58] ;  /* 0x0000580001037983 */ /* 0x00aee40000300800 */
[----:B---3--:R-:W-:-:S05]  /*1d5c0*/  VIADD R3, R3, 0x1 ;  /* 0x0000000103037836 */ /* 0x008fca0000000000 */
        /* <DEDUP_REMOVED lines=8> */
[----:B------:R-:W3:Y:S03]  /*1d650*/  SYNCS.PHASECHK.TRANS64.TRYWAIT P0, [R2+URZ+0x34820], R0 ;  /* 0x03482000020075a7 */ /* 0x000ee6000800017f */
[----:B-1-3--:R-:W-:Y:S05]  /*1d660*/  @!P0 BRA `(.L_x_890) ;  /* 0x0000004c007c8947 */ /* 0x00afea0003800000 */
.L_x_1034:
[----:B------:R-:W-:Y:S05]  /*1d670*/  BSYNC B0 ;  /* 0x0000000000007941 */ /* 0x000fea0003800000 */
.L_x_889:
[----:B-1----:R-:W3:Y:S01]  /*1d680*/  LDL.LU R2, [R1+0x50] ;  /* 0x0000500001027983 */ /* 0x002ee20000300800 */
[----:B------:R-:W-:Y:S01]  /*1d690*/  BSSY B0, `(.L_x_891) ;  /* 0x000022c000007945 */ /* 0x000fe20003800000 */
[----:B---3--:R-:W-:-:S13]  /*1d6a0*/  ISETP.GE.AND P0, PT, R2, 0x81, PT ;  /* 0x000000810200780c */ /* 0x008fda0003f06270 */
[----:B------:R-:W-:Y:S05]  /*1d6b0*/  @!P0 BRA `(.L_x_892) ;  /* 0x0000002000a48947 */ /* 0x000fea0003800000 */
[----:B------:R-:W3:Y:S01]  /*1d6c0*/  LDL R2, [R1+0x3c] ;  /* 0x00003c0001027983 */ /* 0x000ee20000100800 */
[----:B------:R-:W-:Y:S01]  /*1d6d0*/  MOV R0, 0x1 ;  /* 0x0000000100007802 */ /* 0x000fe20000000f00 */
[----:B------:R-:W-:Y:S01]  /*1d6e0*/  BSSY B2, `(.L_x_893) ;  /* 0x00000bd000027945 */ /* 0x000fe20003800000 */
[----:B---3-5:R-:W-:-:S05]  /*1d6f0*/  IMAD.MOV R8, RZ, RZ, -R2 ;  /* 0x000000ffff087224 */ /* 0x028fca00078e0a02 */
[----:B------:R-:W-:-:S05]  /*1d700*/  VIADDMNMX R8, R8, R0, 0xffffffff, !PT ;  /* 0xffffffff08087446 */ /* 0x000fca0007800100 */
[----:B------:R-:W-:-:S05]  /*1d710*/  IMAD.IADD R0, R2, 0x1, R8 ;  /* 0x0000000102007824 */ /* 0x000fca00078e0208 */
[----:B------:R-:W-:-:S04]  /*1d720*/  LOP3.LUT R0, R0, 0x1, RZ, 0xc0, !PT ;  /* 0x0000000100007812 */ /* 0x000fc800078ec0ff */
[----:B------:R-:W-:Y:S01]  /*1d730*/  ISETP.NE.U32.AND P0, PT, R0, 0x1, PT ;  /* 0x000000010000780c */ /* 0x000fe20003f05070 */
[----:B------:R-:W-:-:S12]  /*1d740*/  VIADD R0, R2, 0xfffffffe ;  /* 0xfffffffe02007836 */ /* 0x000fd80000000000 */
[----:B------:R-:W-:Y:S05]  /*1d750*/  @P0 BRA `(.L_x_894) ;  /* 0x0000000800d40947 */ /* 0x000fea0003800000 */
[----:B------:R-:W3:Y:S04]  /*1d760*/  LDL R4, [R1+0x8] ;  /* 0x0000080001047983 */ /* 0x000ee80000100800 */
[----:B------:R-:W0:Y:S04]  /*1d770*/  LDL R3, [R1+0xc] ;  /* 0x00000c0001037983 */ /* 0x000e280000100800 */
[----:B------:R-:W4:Y:S01]  /*1d780*/  LDL R2, [R1+0x18] ;  /* 0x0000180001027983 */ /* 0x000f220000100800 */
[----:B------:R-:W-:Y:S01]  /*1d790*/  BSSY B1, `(.L_x_895) ;  /* 0x00000ad000017945 */ /* 0x000fe20003800000 */
[----:B---3--:R-:W-:Y:S01]  /*1d7a0*/  LOP3.LUT P1, RZ, R4, 0x4, RZ, 0xc0, !PT ;  /* 0x0000000404ff7812 */ /* 0x008fe2000782c0ff */
[----:B0-----:R-:W-:-:S05]  /*1d7b0*/  VIADD R7, R3, 0x1 ;  /* 0x0000000103077836 */ /* 0x001fca0000000000 */
        /* <DEDUP_REMOVED lines=10> */
[----:B------:R-:W3:Y:S01]  /*1d860*/  LDL R10, [R1+0x28] ;  /* 0x00002800010a7983 */ /* 0x000ee20000100800 */
[----:B--2---:R-:W0:Y:S01]  /*1d870*/  LDC R5, c[0x0][0x43c] ;  /* 0x00010f00ff057b82 */ /* 0x004e220000000800 */
[----:B------:R-:W-:Y:S02]  /*1d880*/  ULDC.64 UR6, c[0x0][0x428] ;  /* 0x00010a0000067ab9 */ /* 0x000fe40000000a00 */
[----:B------:R-:W2:Y:S01]  /*1d890*/  LDL R6, [R1+0x14] ;  /* 0x0000140001067983 */ /* 0x000ea20000100800 */
        /* <DEDUP_REMOVED lines=8> */
[----:B---3--:R-:W-:-:S04]  /*1d920*/  IMAD R4, R10, UR6, RZ ;  /* 0x000000060a047c24 */ /* 0x008fc8000f8e02ff */
[C---:B--2---:R-:W-:Y:S02]  /*1d930*/  IMAD R4, R6.reuse, UR7, R4 ;  /* 0x0000000706047c24 */ /* 0x044fe4000f8e0204 */
[----:B------:R-:W-:-:S04]  /*1d940*/  IMAD.WIDE.U32 R2, R6, UR6, R2 ;  /* 0x0000000606027c25 */ /* 0x000fc8000f8e0002 */
[----:B------:R-:W-:Y:S01]  /*1d950*/  IMAD.IADD R3, R4, 0x1, R3 ;  /* 0x0000000104037824 */ /* 0x000fe200078e0203 */
[----:B------:R-:W-:-:S04]  /*1d960*/  LEA R4, P0, R2, UR4, 0x2 ;  /* 0x0000000402047c11 */ /* 0x000fc8000f8010ff */
[----:B------:R-:W-:-:S05]  /*1d970*/  LEA.HI.X R5, R2, UR5, R3, 0x2, P0 ;  /* 0x0000000502057c11 */ /* 0x000fca00080f1403 */
[----:B------:R0:W5:Y:S04]  /*1d980*/  LDG.E R4, desc[UR42][R4.64] ;  /* 0x0000002a04047981 */ /* 0x000168000c1e1900 */
.L_x_897:
[----:B------:R-:W3:Y:S01]  /*1d990*/  LDL R2, [R1+0x4] ;  /* 0x0000040001027983 */ /* 0x000ee20000100800 */
[----:B------:R-:W-:Y:S01]  /*1d9a0*/  BSSY B3, `(.L_x_898) ;  /* 0x0000005000037945 */ /* 0x000fe20003800000 */
[----:B---3--:R-:W-:Y:S01]  /*1d9b0*/  IMAD R3, R7, 0x8, R2 ;  /* 0x0000000807037824 */ /* 0x008fe200078e0202 */
[----:B------:R-:W-:-:S04]  /*1d9c0*/  SHF.L.U32 R2, R9, 0x1f, RZ ;  /* 0x0000001f09027819 */ /* 0x000fc800000006ff */
[----:B------:R-:W1:Y:S02]  /*1d9d0*/  SYNCS.PHASECHK.TRANS64.TRYWAIT P0, [R3+URZ+0x34840], R2 ;  /* 0x03484002030075a7 */ /* 0x000e64000800017f */
[----:B-1----:R-:W-:Y:S05]  /*1d9e0*/  @!P0 BRA `(.L_x_899) ;  /* 0x0000004800b48947 */ /* 0x002fea0003800000 */
.L_x_1035:
[----:B------:R-:W-:Y:S05]  /*1d9f0*/  BSYNC B3 ;  /* 0x0000000000037941 */ /* 0x000fea0003800000 */
.L_x_898:
[----:B0-2---:R-:W0:Y:S01]  /*1da00*/  S2R R5, SR_TID.X ;  /* 0x0000000000057919 */ /* 0x005e220000002100 */
[----:B------:R-:W-:Y:S01]  /*1da10*/  BSSY B3, `(.L_x_900) ;  /* 0x000000a000037945 */ /* 0x000fe20003800000 */
[----:B0-----:R-:W-:-:S04]  /*1da20*/  LOP3.LUT R5, R5, 0x7f, RZ, 0xc0, !PT ;  /* 0x0000007f05057812 */ /* 0x001fc800078ec0ff */
[----:B------:R-:W-:-:S13]  /*1da30*/  ISETP.NE.AND P0, PT, R5, RZ, PT ;  /* 0x000000ff0500720c */ /* 0x000fda0003f05270 */
[----:B------:R-:W-:Y:S05]  /*1da40*/  @P0 BRA `(.L_x_901) ;  /* 0x0000000000180947 */ /* 0x000fea0003800000 */
[----:B------:R-:W2:Y:S01]  /*1da50*/  LDL R5, [R1+0x8] ;  /* 0x0000080001057983 */ /* 0x000ea20000100800 */
[----:B-1----:R-:W-:-:S04]  /*1da60*/  IMAD.MOV.U32 R2, RZ, RZ, 0xc000 ;  /* 0x0000c000ff027424 */ /* 0x002fc800078e00ff */
[----:B------:R0:W-:Y:S01]  /*1da70*/  SYNCS.ARRIVE.TRANS64 RZ, [R3+URZ+0x34830], R2 ;  /* 0x0348300203ff79a7 */ /* 0x0001e2000800003f */
[----:B--2---:R-:W-:-:S13]  /*1da80*/  LOP3.LUT P1, RZ, R5, 0x1, RZ, 0xc0, !PT ;  /* 0x0000000105ff7812 */ /* 0x004fda000782c0ff */
[----:B0-----:R-:W-:Y:S05]  /*1da90*/  @!P1 BRA `(.L_x_901) ;  /* 0x0000000000049947 */ /* 0x001fea0003800000 */
[----:B------:R-:W-:Y:S01]  /*1daa0*/  BPT.TRAP 0x1 ;  /* 0x000000040000795c */ /* 0x000fe20000300000 */
.L_x_901:
[----:B------:R-:W-:Y:S05]  /*1dab0*/  BSYNC B3 ;  /* 0x0000000000037941 */ /* 0x000fea0003800000 */
.L_x_900:
        /* <DEDUP_REMOVED lines=11> */
[----:B---3--:R-:W-:Y:S02]  /*1db70*/  IMAD R2, R0, 0x80, R2 ;  /* 0x0000008000027824 */ /* 0x008fe400078e0202 */
[----:B------:R-:W-:-:S08]  /*1db80*/  VIADD R5, R6, 0x1c400 ;  /* 0x0001c40006057836 */ /* 0x000fd00000000000 */
.L_x_902:
        /* <DEDUP_REMOVED lines=16> */
.L_x_903:
        /* <DEDUP_REMOVED lines=15> */
.L_x_904:
        /* <DEDUP_REMOVED lines=11> */
[----:B------:R-:W3:Y:S04]  /*1de30*/  LDL R12, [R1+0x4] ;  /* 0x00000400010c7983 */ /* 0x000ee80000100800 */
[----:B------:R-:W3:Y:S01]  /*1de40*/  LDL R6, [R1+0xc] ;  /* 0x00000c0001067983 */ /* 0x000ee20000100800 */
[----:B------:R-:W-:Y:S01]  /*1de50*/  BSSY B3, `(.L_x_905) ;  /* 0x0000005000037945 */ /* 0x000fe20003800000 */
[----:B--2---:R-:W-:Y:S01]  /*1de60*/  SHF.L.U32 R3, R13, 0x1f, RZ ;  /* 0x0000001f0d037819 */ /* 0x004fe200000006ff */
[----:B---3--:R-:W-:-:S04]  /*1de70*/  IMAD R2, R6, 0x8, R12 ;  /* 0x0000000806027824 */ /* 0x008fc800078e020c */
[----:B------:R-:W0:Y:S02]  /*1de80*/  SYNCS.PHASECHK.TRANS64.TRYWAIT P0, [R2+URZ+0x34860], R3 ;  /* 0x03486003020075a7 */ /* 0x000e24000800017f */
[----:B0-----:R-:W-:Y:S05]  /*1de90*/  @!P0 BRA `(.L_x_906) ;  /* 0x00000044009c8947 */ /* 0x001fea0003800000 */
.L_x_1036:
[----:B------:R-:W-:Y:S05]  /*1dea0*/  BSYNC B3 ;  /* 0x0000000000037941 */ /* 0x000fea0003800000 */
.L_x_905:
[----:B------:R-:W1:Y:S01]  /*1deb0*/  S2R R5, SR_TID.X ;  /* 0x0000000000057919 */ /* 0x000e620000002100 */
[----:B------:R-:W-:-:S04]  /*1dec0*/  UPRMT UR4, UR38, 0x9910, URZ ;  /* 0x0000991026047896 */ /* 0x000fc8000800003f */
[----:B------:R-:W-:Y:S01]  /*1ded0*/  UISETP.NE.AND UP0, UPT, UR4, 0x2, UPT ;  /* 0x000000020400788c */ /* 0x000fe2000bf05270 */
[----:B-1----:R-:W-:-:S04]  /*1dee0*/  LOP3.LUT R5, R5, 0x7f, RZ, 0xc0, !PT ;  /* 0x0000007f05057812 */ /* 0x002fc800078ec0ff */
[----:B------:R-:W-:-:S13]  /*1def0*/  ISETP.NE.AND P0, PT, R5, RZ, PT ;  /* 0x000000ff0500720c */ /* 0x000fda0003f05270 */
[----:B0-----:R-:W-:-:S04]  /*1df00*/  @!P0 IMAD.MOV.U32 R3, RZ, RZ, 0x8000 ;  /* 0x00008000ff038424 */ /* 0x001fc800078e00ff */
[----:B------:R0:W-:Y:S01]  /*1df10*/  @!P0 SYNCS.ARRIVE.TRANS64 RZ, [R2+URZ+0x34850], R3 ;  /* 0x0348500302ff89a7 */ /* 0x0001e2000800003f */
[----:B------:R-:W-:-:S13]  /*1df20*/  PLOP3.LUT P0, PT, PT, PT, UP0, 0x80, 0x0 ;  /* 0x000000000000781c */ /* 0x000fda0003f0f008 */
[----:B0-----:R-:W-:Y:S05]  /*1df30*/  @P0 BRA `(.L_x_907) ;  /* 0x0000000000040947 */ /* 0x001fea0003800000 */
[----:B------:R-:W-:Y:S01]  /*1df40*/  BPT.TRAP 0x1 ;  /* 0x000000040000795c */ /* 0x000fe20000300000 */
.L_x_907:
[----:B------:R-:W2:Y:S01]  /*1df50*/  LDL R3, [R1+0x8] ;  /* 0x0000080001037983 */ /* 0x000ea20000100800 */
[----:B------:R-:W-:Y:S01]  /*1df60*/  BSSY B3, `(.L_x_908) ;  /* 0x0000004000037945 */ /* 0x000fe20003800000 */
[----:B--2---:R-:W-:-:S13]  /*1df70*/  LOP3.LUT P0, RZ, R3, 0x8, RZ, 0xc0, !PT ;  /* 0x0000000803ff7812 */ /* 0x004fda000780c0ff */
[----:B------:R-:W-:Y:S05]  /*1df80*/  @P0 BRA `(.L_x_909) ;  /* 0x0000000000040947 */ /* 0x000fea0003800000 */
[----:B------:R-:W-:Y:S01]  /*1df90*/  BPT.TRAP 0x1 ;  /* 0x000000040000795c */ /* 0x000fe20000300000 */
.L_x_909:
[----:B------:R-:W-:Y:S05]  /*1dfa0*/  BSYNC B3 ;  /* 0x0000000000037941 */ /* 0x000fea0003800000 */
.L_x_908:
[----:B------:R-:W2:Y:S04]  /*1dfb0*/  LDL R12, [R1+0x4] ;  /* 0x00000400010c7983 */ /* 0x000ea80000100800 */
[----:B------:R-:W2:Y:S04]  /*1dfc0*/  LDL.LU R6, [R1+0xc] ;  /* 0x00000c0001067983 */ /* 0x000ea80000300800 */
[----:B------:R-:W3:Y:S04]  /*1dfd0*/  LDL R5, [R1+0x20] ;  /* 0x0000200001057983 */ /* 0x000ee80000100800 */
[----:B------:R-:W3:Y:S01]  /*1dfe0*/  LDL.LU R3, [R1+0x1c] ;  /* 0x00001c0001037983 */ /* 0x000ee20000300800 */
[----:B------:R-:W-:Y:S01]  /*1dff0*/  R2UR UR10, R10 ;  /* 0x000000000a0a72ca */ /* 0x000fe200000e0000 */
[----:B------:R-:W-:Y:S01]  /*1e000*/  UIADD3 UR4, UP0, UR36, 0x470, URZ ;  /* 0x0000047024047890 */ /* 0x000fe2000ff1e03f */
[----:B------:R-:W-:Y:S01]  /*1e010*/  PLOP3.LUT P0, PT, PT, PT, PT, 0x80, 0x0 ;  /* 0x000000000000781c */ /* 0x000fe20003f0f070 */
[----:B------:R-:W-:Y:S01]  /*1e020*/  VIADD R2, R2, 0x34850 ;  /* 0x0003485002027836 */ /* 0x000fe20000000000 */
[----:B------:R-:W-:Y:S01]  /*1e030*/  UMOV UR6, 0x0 ;  /* 0x0000000000067882 */ /* 0x000fe20000000000 */
[----:B------:R-:W-:Y:S01]  /*1e040*/  UIADD3.X UR5, URZ, UR37, URZ, UP0, !UPT ;  /* 0x000000253f057290 */ /* 0x000fe200087fe43f */
[----:B------:R-:W-:Y:S01]  /*1e050*/  UMOV UR7, 0x14f00000 ;  /* 0x14f0000000077882 */ /* 0x000fe20000000000 */
[----:B--2---:R-:W-:-:S02]  /*1e060*/  IMAD R6, R6, 0x8000, R12 ;  /* 0x0000800006067824 */ /* 0x004fc400078e020c */
[----:B---3--:R-:W-:Y:S02]  /*1e070*/  IMAD R3, R3, 0x80, R5 ;  /* 0x0000008003037824 */ /* 0x008fe400078e0205 */
[----:B------:R-:W-:-:S07]  /*1e080*/  VIADD R5, R6, 0x400 ;  /* 0x0000040006057836 */ /* 0x000fce0000000000 */
.L_x_910:
        /* <DEDUP_REMOVED lines=13> */
[----:B------:R-:W-:Y:S01]  /*1e160*/  PLOP3.LUT P0, PT, PT, PT, PT, 0x80, 0x0 ;  /* 0x000000000000781c */ /* 0x000fe20003f0f070 */
[----:B------:R-:W-:Y:S01]  /*1e170*/  UMOV UR6, 0x0 ;  /* 0x0000000000067882 */ /* 0x000fe20000000000 */
[----:B------:R-:W-:-:S11]  /*1e180*/  UMOV UR7, 0x14f00000 ;  /* 0x14f0000000077882 */ /* 0x000fd60000000000 */
.L_x_911:
        /* <DEDUP_REMOVED lines=13> */
.L_x_896:
[----:B------:R-:W-:Y:S05]  /*1e260*/  BSYNC B1 ;  /* 0x0000000000017941 */ /* 0x000fea0003800000 */
.L_x_895:
[----:B0-----:R-:W3:Y:S04]  /*1e270*/  LDL.LU R0, [R1+0x3c] ;  /* 0x00003c0001007983 */ /* 0x001ee80000300800 */
[----:B------:R1:W-:Y:S04]  /*1e280*/  STL [R1+0xc], R7 ;  /* 0x00000c0701007387 */ /* 0x0003e80000100800 */
[----:B------:R1:W-:Y:S02]  /*1e290*/  STL [R1+0x18], R9 ;  /* 0x0000180901007387 */ /* 0x0003e40000100800 */
[----:B-1-3--:R-:W-:-:S07]  /*1e2a0*/  VIADD R0, R0, 0xfffffffd ;  /* 0xfffffffd00007836 */ /* 0x00afce0000000000 */
.L_x_894:
[----:B------:R-:W-:Y:S05]  /*1e2b0*/  BSYNC B2 ;  /* 0x0000000000027941 */ /* 0x000fea0003800000 */
.L_x_893:
[----:B------:R-:W3:Y:S01]  /*1e2c0*/  LDL.LU R2, [R1+0x38] ;  /* 0x0000380001027983 */ /* 0x000ee20000300800 */
[----:B------:R-:W-:-:S05]  /*1e2d0*/  IMAD.MOV R8, RZ, RZ, -R8 ;  /* 0x000000ffff087224 */ /* 0x000fca00078e0a08 */
[----:B---3--:R-:W-:-:S13]  /*1e2e0*/  ISETP.NE.AND P0, PT, R2, R8, PT ;  /* 0x000000080200720c */ /* 0x008fda0003f05270 */
[----:B------:R-:W-:Y:S05]  /*1e2f0*/  @!P0 BRA `(.L_x_892) ;  /* 0x0000001400948947 */ /* 0x000fea0003800000 */
[----:B------:R1:W5:Y:S02]  /*1e300*/  LDL R8, [R1] ;  /* 0x0000000001087983 */ /* 0x0003640000100800 */
.L_x_946:
[----:B---3--:R-:W3:Y:S04]  /*1e310*/  LDL R4, [R1+0x8] ;  /* 0x0000080001047983 */ /* 0x008ee80000100800 */
[----:B----4-:R-:W4:Y:S04]  /*1e320*/  LDL R3, [R1+0xc] ;  /* 0x00000c0001037983 */ /* 0x010f280000100800 */
[----:B--2---:R-:W2:Y:S01]  /*1e330*/  LDL R2, [R1+0x18] ;  /* 0x0000180001027983 */ /* 0x004ea20000100800 */
[----:B------:R-:W-:Y:S05]  /*1e340*/  YIELD ;  /* 0x0000000000007946 */ /* 0x000fea0003800000 */
[----:B------:R-:W-:Y:S01]  /*1e350*/  BSSY B1, `(.L_x_912) ;  /* 0x00000ad000017945 */ /* 0x000fe20003800000 */
[----:B---3--:R-:W-:Y:S01]  /*1e360*/  LOP3.LUT P1, RZ, R4, 0x4, RZ, 0xc0, !PT ;  /* 0x0000000404ff7812 */ /* 0x008fe2000782c0ff */
[----:B----4-:R-:W-:-:S05]  /*1e370*/  VIADD R4, R3, 0x1 ;  /* 0x0000000103047836 */ /* 0x010fca0000000000 */
[----:B------:R-:W-:-:S04]  /*1e380*/  ISETP.NE.AND P0, PT, R4, 0x2, PT ;  /* 0x000000020400780c */ /* 0x000fc80003f05270 */
[----:B--2---:R-:W-:Y:S02]  /*1e390*/  SEL R5, RZ, 0x1, P0 ;  /* 0x00000001ff057807 */ /* 0x004fe40000000000 */
[----:B------:R-:W-:Y:S02]  /*1e3a0*/  SEL R4, R4, RZ, P0 ;  /* 0x000000ff04047207 */ /* 0x000fe40000000000 */
[----:B------:R-:W-:Y:S01]  /*1e3b0*/  LOP3.LUT R5, R2, R5, RZ, 0x3c, !PT ;  /* 0x0000000502057212 */ /* 0x000fe200078e3cff */
[----:B------:R-:W-:Y:S06]  /*1e3c0*/  @!P1 BRA `(.L_x_913) ;  /* 0x0000000800949947 */ /* 0x000fec0003800000 */
[----:B------:R-:W-:Y:S01]  /*1e3d0*/  ULDC.64 UR4, c[0x0][0x418] ;  /* 0x0001060000047ab9 */ /* 0x000fe20000000a00 */
[----:B0-----:R-:W-:Y:S01]  /*1e3e0*/  IMAD.MOV.U32 R6, RZ, RZ, R0 ;  /* 0x000000ffff067224 */ /* 0x001fe200078e0000 */
[----:B------:R-:W-:-:S04]  /*1e3f0*/  ISETP.NE.U32.AND P0, PT, RZ, UR4, PT ;  /* 0x00000004ff007c0c */ /* 0x000fc8000bf05070 */
[----:B------:R-:W-:-:S13]  /*1e400*/  ISETP.NE.AND.EX P0, PT, RZ, UR5, PT, P0 ;  /* 0x00000005ff007c0c */ /* 0x000fda000bf05300 */
        /* <DEDUP_REMOVED lines=9> */
[----:B------:R-:W-:-:S04]  /*1e4a0*/  @P0 SHF.R.U32.HI R2, RZ, R3, R6 ;  /* 0x00000003ff020219 */ /* 0x000fc80000011606 */
[--C-:B------:R-:W-:Y:S01]  /*1e4b0*/  SHF.R.S32.HI R3, RZ, 0x1f, R2.reuse ;  /* 0x0000001fff037819 */ /* 0x100fe20000011402 */
[----:B------:R-:W-:-:S04]  /*1e4c0*/  IMAD.MOV R6, RZ, RZ, -R2 ;  /* 0x000000ffff067224 */ /* 0x000fc800078e0a02 */
[----:B------:R-:W-:Y:S02]  /*1e4d0*/  IMAD R6, R7, R6, R0 ;  /* 0x0000000607067224 */ /* 0x000fe400078e0200 */
[----:B--2---:R-:W-:-:S04]  /*1e4e0*/  IMAD R7, R10, UR6, RZ ;  /* 0x000000060a077c24 */ /* 0x004fc8000f8e02ff */
[C---:B---3--:R-:W-:Y:S02]  /*1e4f0*/  IMAD R7, R9.reuse, UR7, R7 ;  /* 0x0000000709077c24 */ /* 0x048fe4000f8e0207 */
[----:B------:R-:W-:-:S04]  /*1e500*/  IMAD.WIDE.U32 R2, R9, UR6, R2 ;  /* 0x0000000609027c25 */ /* 0x000fc8000f8e0002 */
[----:B------:R-:W-:Y:S01]  /*1e510*/  IMAD.IADD R3, R7, 0x1, R3 ;  /* 0x0000000107037824 */ /* 0x000fe200078e0203 */
[----:B-----5:R-:W-:-:S04]  /*1e520*/  LEA R8, P0, R2, UR4, 0x2 ;  /* 0x0000000402087c11 */ /* 0x020fc8000f8010ff */
[----:B------:R-:W-:-:S05]  /*1e530*/  LEA.HI.X R9, R2, UR5, R3, 0x2, P0 ;  /* 0x0000000502097c11 */ /* 0x000fca00080f1403 */
[----:B------:R0:W5:Y:S04]  /*1e540*/  LDG.E R8, desc[UR42][R8.64] ;  /* 0x0000002a08087981 */ /* 0x000168000c1e1900 */
.L_x_914:
[----:B------:R-:W2:Y:S01]  /*1e550*/  LDL R2, [R1+0x4] ;  /* 0x0000040001027983 */ /* 0x000ea20000100800 */
[----:B------:R-:W-:Y:S01]  /*1e560*/  BSSY B2, `(.L_x_915) ;  /* 0x0000005000027945 */ /* 0x000fe20003800000 */
[----:B--2---:R-:W-:Y:S01]  /*1e570*/  IMAD R3, R4, 0x8, R2 ;  /* 0x0000000804037824 */ /* 0x004fe200078e0202 */
[----:B------:R-:W-:-:S04]  /*1e580*/  SHF.L.U32 R2, R5, 0x1f, RZ ;  /* 0x0000001f05027819 */ /* 0x000fc800000006ff */
[----:B------:R-:W2:Y:S02]  /*1e590*/  SYNCS.PHASECHK.TRANS64.TRYWAIT P0, [R3+URZ+0x34840], R2 ;  /* 0x03484002030075a7 */ /* 0x000ea4000800017f */
[----:B--2---:R-:W-:Y:S05]  /*1e5a0*/  @!P0 BRA `(.L_x_916) ;  /* 0x0000003c00ec8947 */ /* 0x004fea0003800000 */
.L_x_1037:
[----:B------:R-:W-:Y:S05]  /*1e5b0*/  BSYNC B2 ;  /* 0x0000000000027941 */ /* 0x000fea0003800000 */
.L_x_915:
[----:B------:R-:W3:Y:S01]  /*1e5c0*/  S2R R7, SR_TID.X ;  /* 0x0000000000077919 */ /* 0x000ee20000002100 */
[----:B------:R-:W-:Y:S01]  /*1e5d0*/  BSSY B2, `(.L_x_917) ;  /* 0x000000a000027945 */ /* 0x000fe20003800000 */
[----:B---3--:R-:W-:-:S04]  /*1e5e0*/  LOP3.LUT R7, R7, 0x7f, RZ, 0xc0, !PT ;  /* 0x0000007f07077812 */ /* 0x008fc800078ec0ff */
[----:B------:R-:W-:-:S13]  /*1e5f0*/  ISETP.NE.AND P0, PT, R7, RZ, PT ;  /* 0x000000ff0700720c */ /* 0x000fda0003f05270 */
[----:B------:R-:W-:Y:S05]  /*1e600*/  @P0 BRA `(.L_x_918) ;  /* 0x0000000000180947 */ /* 0x000fea0003800000 */
[----:B------:R-:W3:Y:S01]  /*1e610*/  LDL R7, [R1+0x8] ;  /* 0x0000080001077983 */ /* 0x000ee20000100800 */
[----:B--2---:R-:W-:-:S04]  /*1e620*/  IMAD.MOV.U32 R2, RZ, RZ, 0xc000 ;  /* 0x0000c000ff027424 */ /* 0x004fc800078e00ff */
[----:B------:R4:W-:Y:S01]  /*1e630*/  SYNCS.ARRIVE.TRANS64 RZ, [R3+URZ+0x34830], R2 ;  /* 0x0348300203ff79a7 */ /* 0x0009e2000800003f */
[----:B---3--:R-:W-:-:S13]  /*1e640*/  LOP3.LUT P1, RZ, R7, 0x1, RZ, 0xc0, !PT ;  /* 0x0000000107ff7812 */ /* 0x008fda000782c0ff */
[----:B----4-:R-:W-:Y:S05]  /*1e650*/  @!P1 BRA `(.L_x_918) ;  /* 0x0000000000049947 */ /* 0x010fea0003800000 */
[----:B------:R-:W-:Y:S01]  /*1e660*/  BPT.TRAP 0x1 ;  /* 0x000000040000795c */ /* 0x000fe20000300000 */
.L_x_918:
[----:B------:R-:W-:Y:S05]  /*1e670*/  BSYNC B2 ;  /* 0x0000000000027941 */ /* 0x000fea0003800000 */
.L_x_917:
[----:B------:R-:W3:Y:S04]  /*1e680*/  LDL R7, [R1+0x4] ;  /* 0x0000040001077983 */ /* 0x000ee80000100800 */
[----:B--2---:R-:W2:Y:S01]  /*1e690*/  LDL R2, [R1+0x20] ;  /* 0x0000200001027983 */ /* 0x004ea20000100800 */
        /* <DEDUP_REMOVED lines=8> */
[----:B---3--:R-:W-:-:S02]  /*1e720*/  IMAD R7, R4, 0xc000, R7 ;  /* 0x0000c00004077824 */ /* 0x008fc400078e0207 */
[----:B--2---:R-:W-:-:S03]  /*1e730*/  IMAD R2, R6, 0x80, R2 ;  /* 0x0000008006027824 */ /* 0x004fc600078e0202 */
[----:B0-----:R-:W-:-:S07]  /*1e740*/  IADD3 R9, R7, 0x1c400, RZ ;  /* 0x0001c40007097810 */ /* 0x001fce0007ffe0ff */
.L_x_919:
        /* <DEDUP_REMOVED lines=16> */
.L_x_920:
        /* <DEDUP_REMOVED lines=15> */
.L_x_921:
        /* <DEDUP_REMOVED lines=18> */
.L_x_1038:
[----:B------:R-:W-:Y:S05]  /*1ea60*/  BSYNC B2 ;  /* 0x0000000000027941 */ /* 0x000fea0003800000 */
.L_x_922:
[----:B------:R-:W2:Y:S01]  /*1ea70*/  S2R R7, SR_TID.X ;  /* 0x0000000000077919 */ /* 0x000ea20000002100 */
[----:B------:R-:W-:-:S04]  /*1ea80*/  UPRMT UR4, UR38, 0x9910, URZ ;  /* 0x0000991026047896 */ /* 0x000fc8000800003f */
[----:B------:R-:W-:Y:S01]  /*1ea90*/  UISETP.NE.AND UP0, UPT, UR4, 0x2, UPT ;  /* 0x000000020400788c */ /* 0x000fe2000bf05270 */
[----:B--2---:R-:W-:-:S04]  /*1eaa0*/  LOP3.LUT R7, R7, 0x7f, RZ, 0xc0, !PT ;  /* 0x0000007f07077812 */ /* 0x004fc800078ec0ff */
[----:B------:R-:W-:-:S13]  /*1eab0*/  ISETP.NE.AND P0, PT, R7, RZ, PT ;  /* 0x000000ff0700720c */ /* 0x000fda0003f05270 */
[----:B0-----:R-:W-:-:S04]  /*1eac0*/  @!P0 IMAD.MOV.U32 R3, RZ, RZ, 0x8000 ;  /* 0x00008000ff038424 */ /* 0x001fc800078e00ff */
[----:B------:R0:W-:Y:S01]  /*1ead0*/  @!P0 SYNCS.ARRIVE.TRANS64 RZ, [R2+URZ+0x34850], R3 ;  /* 0x0348500302ff89a7 */ /* 0x0001e2000800003f */
[----:B------:R-:W-:-:S13]  /*1eae0*/  PLOP3.LUT P0, PT, PT, PT, UP0, 0x80, 0x0 ;  /* 0x000000000000781c */ /* 0x000fda0003f0f008 */
[----:B0-----:R-:W-:Y:S05]  /*1eaf0*/  @P0 BRA `(.L_x_924) ;  /* 0x0000000000040947 */ /* 0x001fea0003800000 */
[----:B------:R-:W-:Y:S01]  /*1eb00*/  BPT.TRAP 0x1 ;  /* 0x000000040000795c */ /* 0x000fe20000300000 */
.L_x_924:
[----:B------:R-:W2:Y:S01]  /*1eb10*/  LDL R3, [R1+0x8] ;  /* 0x0000080001037983 */ /* 0x000ea20000100800 */
[----:B------:R-:W-:Y:S01]  /*1eb20*/  BSSY B2, `(.L_x_925) ;  /* 0x0000004000027945 */ /* 0x000fe20003800000 */
[----:B--2---:R-:W-:-:S13]  /*1eb30*/  LOP3.LUT P0, RZ, R3, 0x8, RZ, 0xc0, !PT ;  /* 0x0000000803ff7812 */ /* 0x004fda000780c0ff */
[----:B------:R-:W-:Y:S05]  /*1eb40*/  @P0 BRA `(.L_x_926) ;  /* 0x0000000000040947 */ /* 0x000fea0003800000 */
[----:B------:R-:W-:Y:S01]  /*1eb50*/  BPT.TRAP 0x1 ;  /* 0x000000040000795c */ /* 0x000fe20000300000 */
.L_x_926:
[----:B------:R-:W-:Y:S05]  /*1eb60*/  BSYNC B2 ;  /* 0x0000000000027941 */ /* 0x000fea0003800000 */
.L_x_925:
        /* <DEDUP_REMOVED lines=14> */
.L_x_927:
        /* <DEDUP_REMOVED lines=16> */
.L_x_928:
        /* <DEDUP_REMOVED lines=11> */
[----:B------:R2:W-:Y:S04]  /*1ee00*/  STL [R1+0x1c], R6 ;  /* 0x00001c0601007387 */ /* 0x0005e80000100800 */
[----:B------:R2:W-:Y:S02]  /*1ee10*/  STL [R1], R8 ;  /* 0x0000000801007387 */ /* 0x0005e40000100800 */
.L_x_913:
[----:B------:R-:W-:Y:S05]  /*1ee20*/  BSYNC B1 ;  /* 0x0000000000017941 */ /* 0x000fea0003800000 */
.L_x_912:
[----:B------:R-:W3:Y:S01]  /*1ee30*/  LDL R2, [R1+0x8] ;  /* 0x0000080001027983 */ /* 0x000ee20000100800 */
[----:B------:R-:W-:Y:S01]  /*1ee40*/  VIADD R3, R4, 0x1 ;  /* 0x0000000104037836 */ /* 0x000fe20000000000 */
[----:B------:R-:W-:Y:S04]  /*1ee50*/  BSSY B1, `(.L_x_929) ;  /* 0x00000ac000017945 */ /* 0x000fe80003800000 */
[----:B------:R-:W-:-:S04]  /*1ee60*/  ISETP.NE.AND P0, PT, R3, 0x2, PT ;  /* 0x000000020300780c */ /* 0x000fc80003f05270 */
[----:B------:R-:W-:Y:S02]  /*1ee70*/  SEL R11, R3, RZ, P0 ;  /* 0x000000ff030b7207 */ /* 0x000fe40000000000 */
[----:B---3--:R-:W-:Y:S02]  /*1ee80*/  LOP3.LUT P1, RZ, R2, 0x4, RZ, 0xc0, !PT ;  /* 0x0000000402ff7812 */ /* 0x008fe4000782c0ff */
[----:B------:R-:W-:-:S04]  /*1ee90*/  SEL R2, RZ, 0x1, P0 ;  /* 0x00000001ff027807 */ /* 0x000fc80000000000 */
[----:B------:R-:W-:-:S05]  /*1eea0*/  LOP3.LUT R10, R5, R2, RZ, 0x3c, !PT ;  /* 0x00000002050a7212 */ /* 0x000fca00078e3cff */
[----:B------:R3:W-:Y:S04]  /*1eeb0*/  STL [R1+0x18], R10 ;  /* 0x0000180a01007387 */ /* 0x0007e80000100800 */
[----:B------:R3:W-:Y:S01]  /*1eec0*/  STL [R1+0xc], R11 ;  /* 0x00000c0b01007387 */ /* 0x0007e20000100800 */
[----:B------:R-:W-:Y:S05]  /*1eed0*/  @!P1 BRA `(.L_x_930) ;  /* 0x00000008008c9947 */ /* 0x000fea0003800000 */
[----:B------:R-:W-:Y:S01]  /*1eee0*/  ULDC.64 UR4, c[0x0][0x418] ;  /* 0x0001060000047ab9 */ /* 0x000fe20000000a00 */
[----:B0-2---:R-:W-:Y:S01]  /*1eef0*/  VIADD R6, R0, 0xffffffff ;  /* 0xffffffff00067836 */ /* 0x005fe20000000000 */
[----:B------:R-:W-:-:S04]  /*1ef00*/  ISETP.NE.U32.AND P0, PT, RZ, UR4, PT ;  /* 0x00000004ff007c0c */ /* 0x000fc8000bf05070 */
[----:B------:R-:W-:-:S13]  /*1ef10*/  ISETP.NE.AND.EX P0, PT, RZ, UR5, PT, P0 ;  /* 0x00000005ff007c0c */ /* 0x000fda000bf05300 */
[----:B------:R-:W-:Y:S05]  /*1ef20*/  @!P0 BRA `(.L_x_931) ;  /* 0x00000000004c8947 */ /* 0x000fea0003800000 */
[----:B------:R-:W2:Y:S01]  /*1ef30*/  LDL R12, [R1+0x28] ;  /* 0x00002800010c7983 */ /* 0x000ea20000100800 */
[----:B-----5:R-:W0:Y:S01]  /*1ef40*/  LDC R8, c[0x0][0x43c] ;  /* 0x00010f00ff087b82 */ /* 0x020e220000000800 */
[----:B------:R-:W-:Y:S02]  /*1ef50*/  ULDC.64 UR6, c[0x0][0x428] ;  /* 0x00010a0000067ab9 */ /* 0x000fe40000000a00 */
[----:B------:R-:W4:Y:S01]  /*1ef60*/  LDL R9, [R1+0x14] ;  /* 0x0000140001097983 */ /* 0x000f220000100800 */
        /* <DEDUP_REMOVED lines=9> */
[C---:B----4-:R-:W-:Y:S02]  /*1f000*/  IMAD R7, R9.reuse, UR7, R7 ;  /* 0x0000000709077c24 */ /* 0x050fe4000f8e0207 */
[----:B------:R-:W-:-:S04]  /*1f010*/  IMAD.WIDE.U32 R2, R9, UR6, R2 ;  /* 0x0000000609027c25 */ /* 0x000fc8000f8e0002 */
[----:B------:R-:W-:Y:S01]  /*1f020*/  IMAD.IADD R3, R7, 0x1, R3 ;  /* 0x0000000107037824 */ /* 0x000fe200078e0203 */
[----:B------:R-:W-:-:S04]  /*1f030*/  LEA R8, P0, R2, UR4, 0x2 ;  /* 0x0000000402087c11 */ /* 0x000fc8000f8010ff */
[----:B------:R-:W-:-:S05]  /*1f040*/  LEA.HI.X R9, R2, UR5, R3, 0x2, P0 ;  /* 0x0000000502097c11 */ /* 0x000fca00080f1403 */
[----:B------:R0:W5:Y:S04]  /*1f050*/  LDG.E R8, desc[UR42][R8.64] ;  /* 0x0000002a08087981 */ /* 0x000168000c1e1900 */
.L_x_931:
[----:B------:R-:W2:Y:S01]  /*1f060*/  LDL R2, [R1+0x4] ;  /* 0x0000040001027983 */ /* 0x000ea20000100800 */
[----:B------:R-:W-:Y:S01]  /*1f070*/  BSSY B2, `(.L_x_932) ;  /* 0x0000005000027945 */ /* 0x000fe20003800000 */
[----:B--2---:R-:W-:Y:S01]  /*1f080*/  IMAD R3, R11, 0x8, R2 ;  /* 0x000000080b037824 */ /* 0x004fe200078e0202 */
[----:B------:R-:W-:-:S04]  /*1f090*/  SHF.L.U32 R2, R10, 0x1f, RZ ;  /* 0x0000001f0a027819 */ /* 0x000fc800000006ff */
[----:B------:R-:W2:Y:S02]  /*1f0a0*/  SYNCS.PHASECHK.TRANS64.TRYWAIT P0, [R3+URZ+0x34840], R2 ;  /* 0x03484002030075a7 */ /* 0x000ea4000800017f */
[----:B--2---:R-:W-:Y:S05]  /*1f0b0*/  @!P0 BRA `(.L_x_933) ;  /* 0x0000003400508947 */ /* 0x004fea0003800000 */
.L_x_1039:
[----:B------:R-:W-:Y:S05]  /*1f0c0*/  BSYNC B2 ;  /* 0x0000000000027941 */ /* 0x000fea0003800000 */
.L_x_932:
[----:B------:R-:W4:Y:S01]  /*1f0d0*/  S2R R7, SR_TID.X ;  /* 0x0000000000077919 */ /* 0x000f220000002100 */
[----:B------:R-:W-:Y:S01]  /*1f0e0*/  BSSY B2, `(.L_x_934) ;  /* 0x000000a000027945 */ /* 0x000fe20003800000 */
[----:B----4-:R-:W-:-:S04]  /*1f0f0*/  LOP3.LUT R7, R7, 0x7f, RZ, 0xc0, !PT ;  /* 0x0000007f07077812 */ /* 0x010fc800078ec0ff */
[----:B------:R-:W-:-:S13]  /*1f100*/  ISETP.NE.AND P0, PT, R7, RZ, PT ;  /* 0x000000ff0700720c */ /* 0x000fda0003f05270 */
[----:B------:R-:W-:Y:S05]  /*1f110*/  @P0 BRA `(.L_x_935) ;  /* 0x0000000000180947 */ /* 0x000fea0003800000 */
[----:B------:R-:W4:Y:S01]  /*1f120*/  LDL R7, [R1+0x8] ;  /* 0x0000080001077983 */ /* 0x000f220000100800 */
[----:B--2---:R-:W-:-:S04]  /*1f130*/  IMAD.MOV.U32 R2, RZ, RZ, 0xc000 ;  /* 0x0000c000ff027424 */ /* 0x004fc800078e00ff */
[----:B------:R2:W-:Y:S01]  /*1f140*/  SYNCS.ARRIVE.TRANS64 RZ, [R3+URZ+0x34830], R2 ;  /* 0x0348300203ff79a7 */ /* 0x0005e2000800003f */
[----:B----4-:R-:W-:-:S13]  /*1f150*/  LOP3.LUT P1, RZ, R7, 0x1, RZ, 0xc0, !PT ;  /* 0x0000000107ff7812 */ /* 0x010fda000782c0ff */
[----:B--2---:R-:W-:Y:S05]  /*1f160*/  @!P1 BRA `(.L_x_935) ;  /* 0x0000000000049947 */ /* 0x004fea0003800000 */
[----:B------:R-:W-:Y:S01]  /*1f170*/  BPT.TRAP 0x1 ;  /* 0x000000040000795c */ /* 0x000fe20000300000 */
.L_x_935:
[----:B------:R-:W-:Y:S05]  /*1f180*/  BSYNC B2 ;  /* 0x0000000000027941 */ /* 0x000fea0003800000 */
.L_x_934:
[----:B0-----:R-:W4:Y:S04]  /*1f190*/  LDL R9, [R1+0x4] ;  /* 0x0000040001097983 */ /* 0x001f280000100800 */
[----:B------:R-:W4:Y:S04]  /*1f1a0*/  LDL R7, [R1+0xc] ;  /* 0x00000c0001077983 */ /* 0x000f280000100800 */
[----:B--2---:R-:W2:Y:S01]  /*1f1b0*/  LDL R2, [R1+0x20] ;  /* 0x0000200001027983 */ /* 0x004ea20000100800 */
[----:B---3--:R-:W-:Y:S01]  /*1f1c0*/  IMAD.MOV.U32 R10, RZ, RZ, RZ ;  /* 0x000000ffff0a7224 */ /* 0x008fe200078e00ff */
[----:B------:R-:W-:Y:S01]  /*1f1d0*/  UIADD3 UR4, UP0, UR36, 0x370, URZ ;  /* 0x0000037024047890 */ /* 0x000fe2000ff1e03f */
[----:B------:R-:W-:Y:S01]  /*1f1e0*/  PLOP3.LUT P0, PT, PT, PT, PT, 0x80, 0x0 ;  /* 0x000000000000781c */ /* 0x000fe20003f0f070 */
[----:B------:R-:W-:Y:S01]  /*1f1f0*/  VIADD R3, R3, 0x34830 ;  /* 0x0003483003037836 */ /* 0x000fe20000000000 */
[----:B------:R-:W-:Y:S01]  /*1f200*/  UMOV UR6, 0x0 ;  /* 0x0000000000067882 */ /* 0x000fe20000000000 */
[----:B------:R-:W-:Y:S01]  /*1f210*/  R2UR UR10, R10 ;  /* 0x000000000a0a72ca */ /* 0x000fe200000e0000 */
[----:B------:R-:W-:Y:S01]  /*1f220*/  UIADD3.X UR5, URZ, UR37, URZ, UP0, !UPT ;  /* 0x000000253f057290 */ /* 0x000fe200087fe43f */
[----:B------:R-:W-:Y:S01]  /*1f230*/  UMOV UR7, 0x14f00000 ;  /* 0x14f0000000077882 */ /* 0x000fe20000000000 */
[----:B----4-:R-:W-:-:S02]  /*1f240*/  IMAD R7, R7, 0xc000, R9 ;  /* 0x0000c00007077824 */ /* 0x010fc400078e0209 */
[----:B--2---:R-:W-:Y:S02]  /*1f250*/  IMAD R2, R6, 0x80, R2 ;  /* 0x0000008006027824 */ /* 0x004fe400078e0202 */
[----:B------:R-:W-:-:S08]  /*1f260*/  VIADD R9, R7, 0x1c400 ;  /* 0x0001c40007097836 */ /* 0x000fd00000000000 */
.L_x_936:
        /* <DEDUP_REMOVED lines=16> */
.L_x_937:
        /* <DEDUP_REMOVED lines=15> */
.L_x_938:
        /* <DEDUP_REMOVED lines=11> */
[----:B------:R-:W-:Y:S01]  /*1f510*/  SHF.L.U32 R5, R5, 0x1f, RZ ;  /* 0x0000001f05057819 */ /* 0x000fe200000006ff */
[----:B------:R-:W-:Y:S01]  /*1f520*/  BSSY B2, `(.L_x_939) ;  /* 0x0000004000027945 */ /* 0x000fe20003800000 */
[----:B--2---:R-:W-:-:S04]  /*1f530*/  IMAD R2, R4, 0x8, R9 ;  /* 0x0000000804027824 */ /* 0x004fc800078e0209 */
[----:B------:R-:W0:Y:S02]  /*1f540*/  SYNCS.PHASECHK.TRANS64.TRYWAIT P0, [R2+URZ+0x34860], R5 ;  /* 0x03486005020075a7 */ /* 0x000e24000800017f */
[----:B0-----:R-:W-:Y:S05]  /*1f550*/  @!P0 BRA `(.L_x_940) ;  /* 0x00000030003c8947 */ /* 0x001fea0003800000 */
.L_x_1040:
[----:B------:R-:W-:Y:S05]  /*1f560*/  BSYNC B2 ;  /* 0x0000000000027941 */ /* 0x000fea0003800000 */
.L_x_939:
[----:B------:R-:W2:Y:S01]  /*1f570*/  S2R R3, SR_TID.X ;  /* 0x0000000000037919 */ /* 0x000ea20000002100 */
[----:B------:R-:W-:-:S04]  /*1f580*/  UPRMT UR4, UR38, 0x9910, URZ ;  /* 0x0000991026047896 */ /* 0x000fc8000800003f */
[----:B------:R-:W-:Y:S01]  /*1f590*/  UISETP.NE.AND UP0, UPT, UR4, 0x2, UPT ;  /* 0x000000020400788c */ /* 0x000fe2000bf05270 */
[----:B--2---:R-:W-:-:S04]  /*1f5a0*/  LOP3.LUT R3, R3, 0x7f, RZ, 0xc0, !PT ;  /* 0x0000007f03037812 */ /* 0x004fc800078ec0ff */
[----:B------:R-:W-:-:S13]  /*1f5b0*/  ISETP.NE.AND P0, PT, R3, RZ, PT ;  /* 0x000000ff0300720c */ /* 0x000fda0003f05270 */
[----:B------:R-:W-:-:S04]  /*1f5c0*/  @!P0 IMAD.MOV.U32 R3, RZ, RZ, 0x8000 ;  /* 0x00008000ff038424 */ /* 0x000fc800078e00ff */
[----:B------:R2:W-:Y:S01]  /*1f5d0*/  @!P0 SYNCS.ARRIVE.TRANS64 RZ, [R2+URZ+0x34850], R3 ;  /* 0x0348500302ff89a7 */ /* 0x0005e2000800003f */
[----:B------:R-:W-:-:S13]  /*1f5e0*/  PLOP3.LUT P0, PT, PT, PT, UP0, 0x80, 0x0 ;  /* 0x000000000000781c */ /* 0x000fda0003f0f008 */
[----:B--2---:R-:W-:Y:S05]  /*1f5f0*/  @P0 BRA `(.L_x_941) ;  /* 0x0000000000040947 */ /* 0x004fea0003800000 */
[----:B------:R-:W-:Y:S01]  /*1f600*/  BPT.TRAP 0x1 ;  /* 0x000000040000795c */ /* 0x000fe20000300000 */
.L_x_941:
[----:B------:R-:W2:Y:S01]  /*1f610*/  LDL R3, [R1+0x8] ;  /* 0x0000080001037983 */ /* 0x000ea20000100800 */
[----:B------:R-:W-:Y:S01]  /*1f620*/  BSSY B2, `(.L_x_942) ;  /* 0x0000004000027945 */ /* 0x000fe20003800000 */
[----:B--2---:R-:W-:-:S13]  /*1f630*/  LOP3.LUT P0, RZ, R3, 0x8, RZ, 0xc0, !PT ;  /* 0x0000000803ff7812 */ /* 0x004fda000780c0ff */
[----:B------:R-:W-:Y:S05]  /*1f640*/  @P0 BRA `(.L_x_943) ;  /* 0x0000000000040947 */ /* 0x000fea0003800000 */
[----:B------:R-:W-:Y:S01]  /*1f650*/  BPT.TRAP 0x1 ;  /* 0x000000040000795c */ /* 0x000fe20000300000 */
.L_x_943:
[----:B------:R-:W-:Y:S05]  /*1f660*/  BSYNC B2 ;  /* 0x0000000000027941 */ /* 0x000fea0003800000 */
.L_x_942:
[----:B------:R-:W2:Y:S04]  /*1f670*/  LDL R7, [R1+0x4] ;  /* 0x0000040001077983 */ /* 0x000ea80000100800 */
[----:B0-----:R-:W3:Y:S04]  /*1f680*/  LDL R5, [R1+0x20] ;  /* 0x0000200001057983 */ /* 0x001ee80000100800 */
        /* <DEDUP_REMOVED lines=11> */
.L_x_944:
        /* <DEDUP_REMOVED lines=16> */
.L_x_945:
        /* <DEDUP_REMOVED lines=13> */
.L_x_930:
[----:B------:R-:W-:Y:S05]  /*1f910*/  BSYNC B1 ;  /* 0x0000000000017941 */ /* 0x000fea0003800000 */
.L_x_929:
[C---:B------:R-:W-:Y:S01]  /*1f920*/  ISETP.GT.AND P0, PT, R0.reuse, 0x1, PT ;  /* 0x000000010000780c */ /* 0x040fe20003f04270 */
[----:B------:R-:W-:-:S12]  /*1f930*/  VIADD R0, R0, 0xfffffffe ;  /* 0xfffffffe00007836 */ /* 0x000fd80000000000 */
[----:B------:R-:W-:Y:S05]  /*1f940*/  @P0 BRA `(.L_x_946) ;  /* 0xffffffe800700947 */ /* 0x000fea000383ffff */
.L_x_892:
[----:B------:R-:W-:Y:S05]  /*1f950*/  BSYNC B0 ;  /* 0x0000000000007941 */ /* 0x000fea0003800000 */
.L_x_891:
[----:B------:R-:W0:Y:S01]  /*1f960*/  S2R R2, SR_TID.X ;  /* 0x0000000000027919 */ /* 0x000e220000002100 */
[----:B------:R-:W-:Y:S01]  /*1f970*/  BSSY B0, `(.L_x_947) ;  /* 0x0000010000007945 */ /* 0x000fe20003800000 */
[----:B0-----:R-:W-:-:S04]  /*1f980*/  LOP3.LUT R2, R2, 0x7f, RZ, 0xc0, !PT ;  /* 0x0000007f02027812 */ /* 0x001fc800078ec0ff */
[----:B------:R-:W-:-:S13]  /*1f990*/  ISETP.NE.AND P0, PT, R2, RZ, PT ;  /* 0x000000ff0200720c */ /* 0x000fda0003f05270 */
[----:B------:R-:W-:Y:S05]  /*1f9a0*/  @P0 BRA `(.L_x_948) ;  /* 0x0000000000300947 */ /* 0x000fea0003800000 */
[----:B------:R-:W0:Y:S01]  /*1f9b0*/  S2R R2, SR_LANEID ;  /* 0x0000000000027919 */ /* 0x000e220000000000 */
[----:B------:R-:W-:Y:S01]  /*1f9c0*/  VOTEU.ANY UR4, UPT, PT ;  /* 0x0000000000047886 */ /* 0x000fe200038e0100 */
[----:B--2---:R-:W2:Y:S01]  /*1f9d0*/  LDC.64 R4, c[0x0][0xc60] ;  /* 0x00031800ff047b82 */ /* 0x004ea20000000a00 */
[----:B------:R-:W0:Y:S02]  /*1f9e0*/  FLO.U32 R0, UR4 ;  /* 0x0000000400007d00 */ /* 0x000e2400080e0000 */
[----:B0-----:R-:W-:-:S06]  /*1f9f0*/  ISETP.EQ.U32.AND P0, PT, R0, R2, PT ;  /* 0x000000020000720c */ /* 0x001fcc0003f02070 */
[----:B------:R-:W2:Y:S07]  /*1fa00*/  POPC R2, UR4 ;  /* 0x0000000400027d09 */ /* 0x000eae0008000000 */
[----:B--2---:R-:W2:Y:S04]  /*1fa10*/  @P0 ATOMG.E.ADD.STRONG.GPU PT, R2, desc[UR42][R4.64], R2 ;  /* 0x00000002040209a8 */ /* 0x004ea800081ee1ea */
[----:B--2---:R0:W2:Y:S02]  /*1fa20*/  SHFL.IDX PT, R2, R2, R0, 0x1f ;  /* 0x00001f0002027589 */ /* 0x0040a400000e0000 */
[----:B0-----:R-:W0:Y:S02]  /*1fa30*/  S2R R0, SR_LTMASK ;  /* 0x0000000000007919 */ /* 0x001e240000003900 */
[----:B0-----:R-:W-:-:S06]  /*1fa40*/  LOP3.LUT R0, R0, UR4, RZ, 0xc0, !PT ;  /* 0x0000000400007c12 */ /* 0x001fcc000f8ec0ff */
[----:B------:R-:W2:Y:S02]  /*1fa50*/  POPC R0, R0 ;  /* 0x0000000000007309 */ /* 0x000ea40000000000 */
[----:B--2---:R-:W-:-:S07]  /*1fa60*/  IADD3 R16, R2, UR39, R0 ;  /* 0x0000002702107c10 */ /* 0x004fce000fffe000 */
.L_x_948:
[----:B------:R-:W-:Y:S05]  /*1fa70*/  BSYNC B0 ;  /* 0x0000000000007941 */ /* 0x000fea0003800000 */
.L_x_947:
[----:B------:R-:W2:Y:S01]  /*1fa80*/  LDL R0, [R1+0x8] ;  /* 0x0000080001007983 */ /* 0x000ea20000100800 */
[----:B------:R-:W-:Y:S01]  /*1fa90*/  BSSY B0, `(.L_x_949) ;  /* 0x0000045000007945 */ /* 0x000fe20003800000 */
[----:B--2---:R-:W-:-:S13]  /*1faa0*/  LOP3.LUT P0, RZ, R0, 0x4, RZ, 0xc0, !PT ;  /* 0x0000000400ff7812 */ /* 0x004fda000780c0ff */
[----:B------:R-:W-:Y:S05]  /*1fab0*/  @!P0 BRA `(.L_x_950) ;  /* 0x0000000400088947 */ /* 0x000fea0003800000 */
[----:B------:R-:W2:Y:S04]  /*1fac0*/  LDL R3, [R1+0x4] ;  /* 0x0000040001037983 */ /* 0x000ea80000100800 */
[----:B------:R-:W2:Y:S04]  /*1fad0*/  LDL R0, [R1+0xc] ;  /* 0x00000c0001007983 */ /* 0x000ea80000100800 */
[----:B------:R-:W3:Y:S01]  /*1fae0*/  LDL R2, [R1+0x18] ;  /* 0x0000180001027983 */ /* 0x000ee20000100800 */
[----:B------:R-:W-:Y:S01]  /*1faf0*/  BSSY B1, `(.L_x_951) ;  /* 0x0000005000017945 */ /* 0x000fe20003800000 */
[----:B--2---:R-:W-:Y:S01]  /*1fb00*/  IMAD R0, R0, 0x8, R3 ;  /* 0x0000000800007824 */ /* 0x004fe200078e0203 */
[----:B---3--:R-:W-:-:S04]  /*1fb10*/  SHF.L.U32 R2, R2, 0x1f, RZ ;  /* 0x0000001f02027819 */ /* 0x008fc800000006ff */
[----:B------:R-:W0:Y:S02]  /*1fb20*/  SYNCS.PHASECHK.TRANS64.TRYWAIT P0, [R0+URZ+0x34860], R2 ;  /* 0x03486002000075a7 */ /* 0x000e24000800017f */
[----:B0-----:R-:W-:Y:S05]  /*1fb30*/  @!P0 BRA `(.L_x_952) ;  /* 0x0000002800d88947 */ /* 0x001fea0003800000 */
.L_x_1041:
[----:B------:R-:W-:Y:S05]  /*1fb40*/  BSYNC B1 ;  /* 0x0000000000017941 */ /* 0x000fea0003800000 */
.L_x_951:
        /* <DEDUP_REMOVED lines=10> */
.L_x_953:
[----:B------:R-:W2:Y:S01]  /*1fbf0*/  LDL R2, [R1+0x8] ;  /* 0x0000080001027983 */ /* 0x000ea20000100800 */
[----:B------:R-:W-:Y:S01]  /*1fc00*/  BSSY B1, `(.L_x_954) ;  /* 0x0000004000017945 */ /* 0x000fe20003800000 */
[----:B--2---:R-:W-:-:S13]  /*1fc10*/  LOP3.LUT P0, RZ, R2, 0x8, RZ, 0xc0, !PT ;  /* 0x0000000802ff7812 */ /* 0x004fda000780c0ff */
[----:B------:R-:W-:Y:S05]  /*1fc20*/  @P0 BRA `(.L_x_955) ;  /* 0x0000000000040947 */ /* 0x000fea0003800000 */
[----:B------:R-:W-:Y:S01]  /*1fc30*/  BPT.TRAP 0x1 ;  /* 0x000000040000795c */ /* 0x000fe20000300000 */
.L_x_955:
[----:B------:R-:W-:Y:S05]  /*1fc40*/  BSYNC B1 ;  /* 0x0000000000017941 */ /* 0x000fea0003800000 */
.L_x_954:
[----:B------:R-:W2:Y:S04]  /*1fc50*/  LDL.LU R5, [R1+0x20] ;  /* 0x0000200001057983 */ /* 0x000ea80000300800 */
[----:B------:R-:W3:Y:S04]  /*1fc60*/  LDL R4, [R1+0x4] ;  /* 0x0000040001047983 */ /* 0x000ee80000100800 */
[----:B------:R-:W3:Y:S04]  /*1fc70*/  LDL R2, [R1+0xc] ;  /* 0x00000c0001027983 */ /* 0x000ee80000100800 */
        /* <DEDUP_REMOVED lines=8> */
[----:B---3--:R-:W-:Y:S01]  /*1fd00*/  IMAD R2, R2, 0x8000, R4 ;  /* 0x0000800002027824 */ /* 0x008fe200078e0204 */
[----:B--2---:R-:W-:-:S03]  /*1fd10*/  LEA R3, R3, R5, 0x7 ;  /* 0x0000000503037211 */ /* 0x004fc600078e38ff */
[----:B------:R-:W-:-:S07]  /*1fd20*/  VIADD R4, R2, 0x400 ;  /* 0x0000040002047836 */ /* 0x000fce0000000000 */
.L_x_956:
        /* <DEDUP_REMOVED lines=16> */
.L_x_957:
        /* <DEDUP_REMOVED lines=11> */
.L_x_950:
[----:B------:R-:W-:Y:S05]  /*1fee0*/  BSYNC B0 ;  /* 0x0000000000007941 */ /* 0x000fea0003800000 */
.L_x_949:
[----:B------:R-:W2:Y:S04]  /*1fef0*/  LDL.LU R5, [R1+0xc] ;  /* 0x00000c0001057983 */ /* 0x000ea80000300800 */
[----:B------:R-:W3:Y:S01]  /*1ff00*/  LDL.LU R4, [R1+0x18] ;  /* 0x0000180001047983 */ /* 0x000ee20000300800 */
[----:B--2---:R-:W-:-:S05]  /*1ff10*/  VIADD R0, R5, 0x1 ;  /* 0x0000000105007836 */ /* 0x004fca0000000000 */
[----:B------:R-:W-:-:S04]  /*1ff20*/  ISETP.NE.AND P0, PT, R0, 0x2, PT ;  /* 0x000000020000780c */ /* 0x000fc80003f05270 */
[----:B------:R-:W-:Y:S02]  /*1ff30*/  SEL R2, RZ, 0x1, P0 ;  /* 0x00000001ff027807 */ /* 0x000fe40000000000 */
[----:B------:R-:W-:Y:S02]  /*1ff40*/  SEL R0, R0, RZ, P0 ;  /* 0x000000ff00007207 */ /* 0x000fe40000000000 */
[----:B---3--:R-:W-:-:S03]  /*1ff50*/  LOP3.LUT R4, R4, R2, RZ, 0x3c, !PT ;  /* 0x0000000204047212 */ /* 0x008fc600078e3cff */
[----:B------:R2:W-:Y:S04]  /*1ff60*/  STL [R1+0xc], R0 ;  /* 0x00000c0001007387 */ /* 0x0005e80000100800 */
[----:B------:R2:W-:Y:S02]  /*1ff70*/  STL [R1+0x18], R4 ;  /* 0x0000180401007387 */ /* 0x0005e40000100800 */
.L_x_871:
[----:B------:R-:W-:Y:S05]  /*1ff80*/  BSYNC B7 ;  /* 0x0000000000077941 */ /* 0x000fea0003800000 */
.L_x_869:
[----:B----45:R-:W3:Y:S02]  /*1ff90*/  LDL R8, [R1+0x8] ;  /* 0x0000080001087983 */ /* 0x030ee40000100800 */
[----:B---3--:R-:W-:-:S13]  /*1ffa0*/  LOP3.LUT P0, RZ, R8, 0x10, RZ, 0xc0, !PT ;  /* 0x0000001008ff7812 */ /* 0x008fda000780c0ff */
[----:B------:R-:W-:Y:S05]  /*1ffb0*/  @!P0 BRA `(.L_x_958) ;  /* 0x0000000000288947 */ /* 0x000fea0003800000 */
[----:B------:R-:W-:Y:S05]  /*1ffc0*/  WARPSYNC.ALL ;  /* 0x0000000000007948 */ /* 0x000fea0003800000 */
[----:B------:R-:W3:Y:S08]  /*1ffd0*/  S2UR UR5, SR_CgaCtaId ;  /* 0x00000000000579c3 */ /* 0x000ef00000008800 */
[----:B------:R-:W-:Y:S06]  /*1ffe0*/  BAR.SYNC.DEFER_BLOCKING 0x5, 0x180 ;  /* 0x0146000000007b1d */ /* 0x000fec0000010000 */
[----:B------:R-:W-:-:S02]  /*1fff0*/  UMOV UR4, 0x400 ;  /* 0x0000040000047882 */ /* 0x000fc40000000000 */
[----:B---3--:R-:W-:-:S06]  /*20000*/  ULEA UR4, UR5, UR4, 0x18 ;  /* 0x0000000405047291 */ /* 0x008fcc000f8ec03f */
[----:B--2---:R-:W-:-:S05]  /*20010*/  IMAD.U32 R0, RZ, RZ, UR4 ;  /* 0x00000004ff007e24 */ /* 0x004fca000f8e00ff */
[----:B------:R2:W3:Y:S04]  /*20020*/  LDS.128 R16, [R0+0x348d0] ;  /* 0x0348d00000107984 */ /* 0x0004e80000000c00 */
[----:B------:R2:W-:Y:S01]  /*20030*/  STL [R1+0x4], R0 ;  /* 0x0000040001007387 */ /* 0x0005e20000100800 */
[----:B------:R-:W-:Y:S06]  /*20040*/  BAR.ARV 0x4, 0x180 ;  /* 0x0106000000007b1d */ /* 0x000fec0000002000 */
[----:B------:R-:W-:Y:S05]  /*20050*/  BRA `(.L_x_959) ;  /* 0x0000000800447947 */ /* 0x000fea0003800000 */
.L_x_958:
[----:B------:R-:W3:Y:S01]  /*20060*/  LDL R7, [R1+0x2c] ;  /* 0x00002c0001077983 */ /* 0x000ee20000100800 */
[----:B------:R-:W-:Y:S01]  /*20070*/  UMOV UR4, 0xffffffff ;  /* 0xffffffff00047882 */ /* 0x000fe20000000000 */
[----:B---3--:R-:W-:Y:S02]  /*20080*/  ISETP.NE.AND P5, PT, R7, 0x1f, PT ;  /* 0x0000001f0700780c */ /* 0x008fe40003fa5270 */
[----:B------:R-:W-:Y:S11]  /*20090*/  BRA.DIV UR4, `(.L_x_960) ;  /* 0x0000002604947947 */ /* 0x000ff6000b800000 */
[----:B--2---:R-:W-:Y:S01]  /*200a0*/  IMAD.IADD R0, R19, 0x1, R7 ;  /* 0x0000000113007824 */ /* 0x004fe200078e0207 */
[----:B------:R-:W-:Y:S01]  /*200b0*/  ULDC UR4, c[0x0][0xc3c] ;  /* 0x00030f0000047ab9 */ /* 0x000fe20000000800 */
[----:B------:R-:W-:-:S03]  /*200c0*/  LOP3.LUT P4, RZ, R8, 0x1, RZ, 0xc0, !PT ;  /* 0x0000000108ff7812 */ /* 0x000fc6000788c0ff */
[----:B------:R-:W-:-:S13]  /*200d0*/  ISETP.GE.OR P0, PT, R0, UR4, !P5 ;  /* 0x0000000400007c0c */ /* 0x000fda000ef06670 */
[----:B0-----:R-:W0:Y:S02]  /*200e0*/  @!P0 LDC.64 R2, c[0x0][0xc80] ;  /* 0x00032000ff028b82 */ /* 0x001e240000000a00 */
[----:B0-----:R-:W-:-:S06]  /*200f0*/  @!P0 IMAD.WIDE R2, R0, 0x4, R2 ;  /* 0x0000000400028825 */ /* 0x001fcc00078e0202 */
[----:B------:R0:W2:Y:S01]  /*20100*/  @!P0 LDG.E R3, desc[UR42][R2.64] ;  /* 0x0000002a02038981 */ /* 0x0000a2000c1e1900 */
[C---:B------:R-:W-:Y:S02]  /*20110*/  ISETP.GE.U32.AND P1, PT, R7.reuse, 0x4, PT ;  /* 0x000000040700780c */ /* 0x040fe40003f26070 */
[C---:B------:R-:W-:Y:S01]  /*20120*/  ISETP.GE.U32.AND P2, PT, R7.reuse, 0x8, PT ;  /* 0x000000080700780c */ /* 0x040fe20003f46070 */
[----:B------:R-:W-:Y:S01]  /*20130*/  SHFL.IDX PT, R0, R16, RZ, 0x1f ;  /* 0x00001fff10007589 */ /* 0x000fe200000e0000 */
[----:B------:R-:W-:-:S03]  /*20140*/  ISETP.GE.U32.AND P3, PT, R7, 0x10, PT ;  /* 0x000000100700780c */ /* 0x000fc60003f66070 */
[----:B------:R-:W-:Y:S01]  /*20150*/  SHFL.IDX PT, R4, R16, 0x1, 0x1f ;  /* 0x00201f0010047f89 */ /* 0x000fe200000e0000 */
[----:B0-----:R-:W-:Y:S02]  /*20160*/  IMAD.MOV.U32 R2, RZ, RZ, RZ ;  /* 0x000000ffff027224 */ /* 0x001fe400078e00ff */
[----:B--2---:R-:W-:Y:S01]  /*20170*/  @!P0 IMAD.MOV.U32 R2, RZ, RZ, R3 ;  /* 0x000000ffff028224 */ /* 0x004fe200078e0003 */
[----:B------:R-:W-:-:S04]  /*20180*/  ISETP.GE.U32.AND P0, PT, R7, 0x2, PT ;  /* 0x000000020700780c */ /* 0x000fc80003f06070 */
        /* <DEDUP_REMOVED lines=15> */
[----:B------:R0:W2:Y:S02]  /*20280*/  SHFL.IDX PT, R6, R5, 0x1f, 0x1f ;  /* 0x03e01f0005067f89 */ /* 0x0000a400000e0000 */
.L_x_1051:
[----:B------:R-:W-:Y:S02]  /*20290*/  ULDC UR4, c[0x0][0xc38] ;  /* 0x00030e0000047ab9 */ /* 0x000fe40000000800 */
[----:B------:R-:W-:-:S04]  /*202a0*/  IMAD.U32 R16, RZ, RZ, UR4 ;  /* 0x00000004ff107e24 */ /* 0x000fc8000f8e00ff */
[----:B--2---:R-:W-:-:S04]  /*202b0*/  IMAD R6, R6, R16, RZ ;  /* 0x0000001006067224 */ /* 0x004fc800078e02ff */
[----:B------:R-:W-:-:S05]  /*202c0*/  IMAD.IADD R4, R4, 0x1, R6 ;  /* 0x0000000104047824 */ /* 0x000fca00078e0206 */
[----:B------:R-:W-:-:S13]  /*202d0*/  ISETP.GT.AND P4, PT, R4, R0, PT ;  /* 0x000000000400720c */ /* 0x000fda0003f84270 */
[----:B------:R-:W-:Y:S05]  /*202e0*/  @P4 BRA `(.L_x_961) ;  /* 0x0000000000a04947 */ /* 0x000fea0003800000 */
.L_x_966:
[----:B------:R-:W2:Y:S01]  /*202f0*/  LDC R2, c[0x0][0xc3c] ;  /* 0x00030f00ff027b82 */ /* 0x000ea20000000800 */
[----:B------:R-:W-:-:S05]  /*20300*/  VIADD R19, R19, 0x1f ;  /* 0x0000001f13137836 */ /* 0x000fca0000000000 */
[----:B--2---:R-:W-:-:S13]  /*20310*/  ISETP.GE.AND P4, PT, R19, R2, PT ;  /* 0x000000021300720c */ /* 0x004fda0003f86270 */
[----:B------:R-:W-:Y:S05]  /*20320*/  @P4 BRA `(.L_x_962) ;  /* 0x0000000400484947 */ /* 0x000fea0003800000 */
[----:B------:R-:W0:Y:S01]  /*20330*/  LDL R3, [R1+0x2c] ;  /* 0x00002c0001037983 */ /* 0x000e220000100800 */
[----:B------:R-:W-:Y:S01]  /*20340*/  BSSY B0, `(.L_x_963) ;  /* 0x0000008000007945 */ /* 0x000fe20003800000 */
[----:B0-----:R-:W-:-:S05]  /*20350*/  IMAD.IADD R5, R19, 0x1, R3 ;  /* 0x0000000113057824 */ /* 0x001fca00078e0203 */
[----:B------:R-:W-:Y:S01]  /*20360*/  ISETP.GE.OR P4, PT, R5, R2, !P5 ;  /* 0x000000020500720c */ /* 0x000fe20006f86670 */
[----:B------:R-:W-:-:S12]  /*20370*/  IMAD.MOV.U32 R2, RZ, RZ, RZ ;  /* 0x000000ffff027224 */ /* 0x000fd800078e00ff */
[----:B------:R-:W-:Y:S05]  /*20380*/  @P4 BRA `(.L_x_964) ;  /* 0x00000000000c4947 */ /* 0x000fea0003800000 */
[----:B------:R-:W0:Y:S02]  /*20390*/  LDC.64 R2, c[0x0][0xc80] ;  /* 0x00032000ff027b82 */ /* 0x000e240000000a00 */
[----:B0-----:R-:W-:-:S06]  /*203a0*/  IMAD.WIDE R2, R5, 0x4, R2 ;  /* 0x0000000405027825 */ /* 0x001fcc00078e0202 */
[----:B------:R0:W5:Y:S02]  /*203b0*/  LDG.E R2, desc[UR42][R2.64] ;  /* 0x0000002a02027981 */ /* 0x000164000c1e1900 */
.L_x_964:
[----:B------:R-:W-:Y:S05]  /*203c0*/  BSYNC B0 ;  /* 0x0000000000007941 */ /* 0x000fea0003800000 */
.L_x_963:
[----:B------:R-:W-:-:S03]  /*203d0*/  UMOV UR4, 0xffffffff ;  /* 0xffffffff00047882 */ /* 0x000fc60000000000 */
[----:B------:R-:W-:Y:S05]  /*203e0*/  BRA.DIV UR4, `(.L_x_965) ;  /* 0x0000002604fc7947 */ /* 0x000fea000b800000 */
[----:B0-----:R-:W2:Y:S02]  /*203f0*/  LDL R3, [R1+0x8] ;  /* 0x0000080001037983 */ /* 0x001ea40000100800 */
[----:B--2---:R-:W-:Y:S02]  /*20400*/  LOP3.LUT P4, RZ, R3, 0x1, RZ, 0xc0, !PT ;  /* 0x0000000103ff7812 */ /* 0x004fe4000788c0ff */
        /* <DEDUP_REMOVED lines=16> */
.L_x_1059:
[----:B------:R-:W-:Y:S02]  /*20510*/  ULDC UR4, c[0x0][0xc38] ;  /* 0x00030e0000047ab9 */ /* 0x000fe40000000800 */
[----:B------:R-:W-:-:S04]  /*20520*/  IMAD.U32 R16, RZ, RZ, UR4 ;  /* 0x00000004ff107e24 */ /* 0x000fc8000f8e00ff */
[----:B--2---:R-:W-:-:S04]  /*20530*/  IMAD R6, R6, R16, RZ ;  /* 0x0000001006067224 */ /* 0x004fc800078e02ff */
[----:B------:R-:W-:-:S05]  /*20540*/  IMAD.IADD R4, R6, 0x1, R4 ;  /* 0x0000000106047824 */ /* 0x000fca00078e0204 */
[----:B------:R-:W-:-:S13]  /*20550*/  ISETP.GT.AND P4, PT, R4, R0, PT ;  /* 0x000000000400720c */ /* 0x000fda0003f84270 */
[----:B------:R-:W-:Y:S05]  /*20560*/  @!P4 BRA `(.L_x_966) ;  /* 0xfffffffc0060c947 */ /* 0x000fea000383ffff */
.L_x_961:
[----:B------:R-:W-:Y:S01]  /*20570*/  IMAD.IADD R6, R4, 0x1, -R6 ;  /* 0x0000000104067824 */ /* 0x000fe200078e0a06 */
[----:B------:R-:W-:-:S03]  /*20580*/  UMOV UR4, 0xffffffff ;  /* 0xffffffff00047882 */ /* 0x000fc60000000000 */
[----:B------:R-:W-:-:S05]  /*20590*/  IMAD R3, R5, R16, R6 ;  /* 0x0000001005037224 */ /* 0x000fca00078e0206 */
[----:B------:R-:W-:Y:S01]  /*205a0*/  ISETP.GT.AND P6, PT, R3, R0, PT ;  /* 0x000000000300720c */ /* 0x000fe20003fc4270 */
[----:B------:R-:W-:-:S12]  /*205b0*/  BRA.DIV UR4, `(.L_x_967) ;  /* 0x0000002a04687947 */ /* 0x000fd8000b800000 */
[----:B------:R-:W-:-:S04]  /*205c0*/  VOTE.ANY R3, PT, !P6 ;  /* 0x0000000000037806 */ /* 0x000fc800070e0100 */
[----:B------:R-:W2:Y:S02]  /*205d0*/  POPC R4, R3 ;  /* 0x0000000300047309 */ /* 0x000ea40000000000 */
[----:B--2---:R2:W3:Y:S02]  /*205e0*/  SHFL.IDX PT, R17, R2, R4, 0x1f ;  /* 0x00001f0402117589 */ /* 0x0044e400000e0000 */
.L_x_1063:
[----:B------:R-:W-:Y:S01]  /*205f0*/  ISETP.NE.AND P0, PT, R3, RZ, PT ;  /* 0x000000ff0300720c */ /* 0x000fe20003f05270 */
[----:B--2---:R-:W-:-:S12]  /*20600*/  IMAD.MOV.U32 R2, RZ, RZ, RZ ;  /* 0x000000ffff027224 */ /* 0x004fd800078e00ff */
[----:B------:R-:W-:Y:S05]  /*20610*/  @!P0 BRA `(.L_x_968) ;  /* 0x0000000000108947 */ /* 0x000fea0003800000 */
[----:B------:R-:W-:Y:S01]  /*20620*/  UMOV UR4, 0xffffffff ;  /* 0xffffffff00047882 */ /* 0x000fe20000000000 */
[----:B------:R-:W-:Y:S02]  /*20630*/  VIADD R12, R4, 0xffffffff ;  /* 0xffffffff040c7836 */ /* 0x000fe40000000000 */
[----:B------:R-:W-:Y:S05]  /*20640*/  BRA.DIV UR4, `(.L_x_969) ;  /* 0x0000002a048c7947 */ /* 0x000fea000b800000 */
[----:B------:R2:W4:Y:S02]  /*20650*/  SHFL.IDX PT, R2, R5, R12, 0x1f ;  /* 0x00001f0c05027589 */ /* 0x00052400000e0000 */
.L_x_968:
[----:B0-23--:R-:W-:Y:S01]  /*20660*/  IABS R5, R17 ;  /* 0x0000001100057213 */ /* 0x00dfe20000000000 */
[----:B----4-:R-:W-:Y:S02]  /*20670*/  IMAD R16, R2, R16, R6 ;  /* 0x0000001002107224 */ /* 0x010fe400078e0206 */
[----:B------:R-:W-:Y:S01]  /*20680*/  IMAD.IADD R19, R4, 0x1, R19 ;  /* 0x0000000104137824 */ /* 0x000fe200078e0213 */
[----:B------:R-:W0:Y:S01]  /*20690*/  I2F.RP R2, R5 ;  /* 0x0000000500027306 */ /* 0x000e220000209400 */
[----:B------:R-:W-:-:S07]  /*206a0*/  IMAD.IADD R0, R0, 0x1, -R16 ;  /* 0x0000000100007824 */ /* 0x000fce00078e0a10 */
[----:B0-----:R-:W0:Y:S02]  /*206b0*/  MUFU.RCP R2, R2 ;  /* 0x0000000200027308 */ /* 0x001e240000001000 */
[----:B0-----:R-:W-:-:S06]  /*206c0*/  VIADD R2, R2, 0xffffffe ;  /* 0x0ffffffe02027836 */ /* 0x001fcc0000000000 */
[----:B------:R-:W0:Y:S02]  /*206d0*/  F2I.FTZ.U32.TRUNC.NTZ R3, R2 ;  /* 0x0000000200037305 */ /* 0x000e24000021f000 */
[----:B0-----:R-:W-:-:S04]  /*206e0*/  IMAD.MOV R2, RZ, RZ, -R3 ;  /* 0x000000ffff027224 */ /* 0x001fc800078e0a03 */
[----:B------:R-:W-:Y:S02]  /*206f0*/  IMAD R6, R2, R5, RZ ;  /* 0x0000000502067224 */ /* 0x000fe400078e02ff */
[----:B------:R-:W-:-:S04]  /*20700*/  IMAD.MOV.U32 R2, RZ, RZ, RZ ;  /* 0x000000ffff027224 */ /* 0x000fc800078e00ff */
[----:B------:R-:W-:Y:S01]  /*20710*/  IMAD.HI.U32 R2, R3, R6, R2 ;  /* 0x0000000603027227 */ /* 0x000fe200078e0002 */
[----:B------:R-:W-:Y:S02]  /*20720*/  IABS R6, R17 ;  /* 0x0000001100067213 */ /* 0x000fe40000000000 */
[----:B------:R-:W-:-:S03]  /*20730*/  IABS R3, R0 ;  /* 0x0000000000037213 */ /* 0x000fc60000000000 */
[----:B------:R-:W-:Y:S02]  /*20740*/  IMAD.MOV R6, RZ, RZ, -R6 ;  /* 0x000000ffff067224 */ /* 0x000fe400078e0a06 */
[----:B------:R-:W-:-:S04]  /*20750*/  IMAD.HI.U32 R2, R2, R3, RZ ;  /* 0x0000000302027227 */ /* 0x000fc800078e00ff */
[----:B------:R-:W-:-:S05]  /*20760*/  IMAD R3, R2, R6, R3 ;  /* 0x0000000602037224 */ /* 0x000fca00078e0203 */
[----:B------:R-:W-:-:S13]  /*20770*/  ISETP.GT.U32.AND P2, PT, R5, R3, PT ;  /* 0x000000030500720c */ /* 0x000fda0003f44070 */
[-C--:B------:R-:W-:Y:S01]  /*20780*/  @!P2 IADD3 R3, R3, -R5.reuse, RZ ;  /* 0x800000050303a210 */ /* 0x080fe20007ffe0ff */
        /* <DEDUP_REMOVED lines=12> */
.L_x_962:
[----:B------:R-:W-:Y:S01]  /*20850*/  UMOV UR4, URZ ;  /* 0x0000003f00047c82 */ /* 0x000fe20008000000 */
[----:B------:R-:W-:Y:S01]  /*20860*/  UMOV UR5, URZ ;  /* 0x0000003f00057c82 */ /* 0x000fe20008000000 */
[----:B------:R-:W-:Y:S01]  /*20870*/  ULDC UR6, c[0x0][0xc3c] ;  /* 0x00030f0000067ab9 */ /* 0x000fe20000000800 */
[----:B------:R-:W-:Y:S02]  /*20880*/  IMAD.MOV.U32 R16, RZ, RZ, R0 ;  /* 0x000000ffff107224 */ /* 0x000fe400078e0000 */
[----:B------:R-:W-:Y:S02]  /*20890*/  IMAD.U32 R17, RZ, RZ, UR4 ;  /* 0x00000004ff117e24 */ /* 0x000fe4000f8e00ff */
[----:B------:R-:W-:Y:S02]  /*208a0*/  IMAD.U32 R18, RZ, RZ, UR5 ;  /* 0x00000005ff127e24 */ /* 0x000fe4000f8e00ff */
[----:B------:R-:W-:-:S07]  /*208b0*/  IMAD.U32 R19, RZ, RZ, UR6 ;  /* 0x00000006ff137e24 */ /* 0x000fce000f8e00ff */
.L_x_970:
[----:B------:R-:W2:Y:S04]  /*208c0*/  LDL R0, [R1+0x2c] ;  /* 0x00002c0001007983 */ /* 0x000ea80000100800 */
[----:B------:R4:W3:Y:S01]  /*208d0*/  LDL R3, [R1+0x4] ;  /* 0x0000040001037983 */ /* 0x0008e20000100800 */
[----:B------:R-:W-:Y:S05]  /*208e0*/  WARPSYNC.ALL ;  /* 0x0000000000007948 */ /* 0x000fea0003800000 */
[----:B------:R-:W-:Y:S01]  /*208f0*/  BAR.SYNC.DEFER_BLOCKING 0x4, 0x180 ;  /* 0x0106000000007b1d */ /* 0x000fe20000010000 */
[----:B--2---:R-:W-:-:S13]  /*20900*/  ISETP.NE.AND P0, PT, R0, RZ, PT ;  /* 0x000000ff0000720c */ /* 0x004fda0003f05270 */
[----:B------:R-:W3:Y:S01]  /*20910*/  @!P0 S2R R0, SR_CgaCtaId ;  /* 0x0000000000008919 */ /* 0x000ee20000008800 */
[----:B------:R-:W-:-:S04]  /*20920*/  @!P0 MOV R2, 0x400 ;  /* 0x0000040000028802 */ /* 0x000fc80000000f00 */
[----:B---3--:R-:W-:-:S05]  /*20930*/  @!P0 LEA R3, R0, R2, 0x18 ;  /* 0x0000000200038211 */ /* 0x008fca00078ec0ff */
[----:B------:R4:W-:Y:S04]  /*20940*/  @!P0 STS.128 [R3+0x348d0], R16 ;  /* 0x0348d01003008388 */ /* 0x0009e80000000c00 */
[----:B------:R4:W-:Y:S01]  /*20950*/  @!P0 STL [R1+0x4], R3 ;  /* 0x0000040301008387 */ /* 0x0009e20000100800 */
[----:B------:R-:W-:Y:S06]  /*20960*/  BAR.ARV 0x5, 0x180 ;  /* 0x0146000000007b1d */ /* 0x000fec0000002000 */
.L_x_959:
[----:B------:R-:W-:Y:S02]  /*20970*/  ULDC UR4, c[0x0][0xc3c] ;  /* 0x00030f0000047ab9 */ /* 0x000fe40000000800 */
[----:B---3--:R-:W-:-:S13]  /*20980*/  ISETP.GE.AND P0, PT, R19, UR4, PT ;  /* 0x0000000413007c0c */ /* 0x008fda000bf06270 */
[----:B------:R-:W-:Y:S05]  /*20990*/  @!P0 BRA `(.L_x_971) ;  /* 0xffffff9400f48947 */ /* 0x000fea000383ffff */
[----:B------:R-:W-:Y:S05]  /*209a0*/  BSYNC B8 ;  /* 0x0000000000087941 */ /* 0x000fea0003800000 */
.L_x_827:
[----:B--2---:R-:W2:Y:S01]  /*209b0*/  LDL.LU R0, [R1+0x58] ;  /* 0x0000580001007983 */ /* 0x004ea20000300800 */
[----:B------:R-:W-:Y:S01]  /*209c0*/  BSSY B0, `(.L_x_972) ;  /* 0x000000b000007945 */ /* 0x000fe20003800000 */
[----:B0-----:R-:W0:Y:S01]  /*209d0*/  S2R R5, SR_CgaCtaId ;  /* 0x0000000000057919 */ /* 0x001e220000008800 */
[----:B--2---:R-:W-:-:S05]  /*209e0*/  VIADD R0, R0, 0x1 ;  /* 0x0000000100007836 */ /* 0x004fca0000000000 */
[----:B------:R-:W-:-:S04]  /*209f0*/  LEA.HI R2, R0, R0, RZ, 0x1 ;  /* 0x0000000000027211 */ /* 0x000fc800078f08ff */
[----:B----4-:R-:W-:-:S05]  /*20a00*/  LOP3.LUT R3, R2, 0xfffffffe, RZ, 0xc0, !PT ;  /* 0xfffffffe02037812 */ /* 0x010fca00078ec0ff */
[----:B------:R-:W-:Y:S01]  /*20a10*/  IMAD.IADD R3, R0, 0x1, -R3 ;  /* 0x0000000100037824 */ /* 0x000fe200078e0a03 */
[----:B------:R-:W-:-:S04]  /*20a20*/  MOV R0, 0x400 ;  /* 0x0000040000007802 */ /* 0x000fc80000000f00 */
[----:B0-----:R-:W-:Y:S02]  /*20a30*/  LEA R0, R5, R0, 0x18 ;  /* 0x0000000005007211 */ /* 0x001fe400078ec0ff */
[----:B------:R-:W-:-:S04]  /*20a40*/  SHF.L.U32 R3, R3, 0x1f, RZ ;  /* 0x0000001f03037819 */ /* 0x000fc800000006ff */
[----:B------:R-:W0:Y:S02]  /*20a50*/  SYNCS.PHASECHK.TRANS64.TRYWAIT P0, [R0+URZ+0x34820], R3 ;  /* 0x03482003000075a7 */ /* 0x000e24000800017f */
[----:B0-----:R-:W-:Y:S05]  /*20a60*/  @!P0 BRA `(.L_x_973) ;  /* 0x0000002400ac8947 */ /* 0x001fea0003800000 */
.L_x_1066:
[----:B------:R-:W-:Y:S05]  /*20a70*/  BSYNC B0 ;  /* 0x0000000000007941 */ /* 0x000fea0003800000 */
.L_x_972:
[----:B------:R-:W-:-:S03]  /*20a80*/  UMOV UR4, 0xffffffff ;  /* 0xffffffff00047882 */ /* 0x000fc60000000000 */
[----:B------:R-:W-:Y:S05]  /*20a90*/  BRA.DIV UR4, `(.L_x_974) ;  /* 0x0000002604b47947 */ /* 0x000fea000b800000 */
[----:B------:R-:W2:Y:S02]  /*20aa0*/  S2R R2, SR_TID.X ;  /* 0x0000000000027919 */ /* 0x000ea40000002100 */
[----:B--2---:R-:W-:-:S04]  /*20ab0*/  SHF.R.U32.HI R2, RZ, 0x5, R2 ;  /* 0x00000005ff027819 */ /* 0x004fc80000011602 */
[----:B------:R-:W-:-:S05]  /*20ac0*/  LOP3.LUT R2, R2, 0x3, RZ, 0xc0, !PT ;  /* 0x0000000302027812 */ /* 0x000fca00078ec0ff */
[----:B------:R2:W3:Y:S02]  /*20ad0*/  SHFL.IDX PT, R14, R2, RZ, 0x1f ;  /* 0x00001fff020e7589 */ /* 0x0004e400000e0000 */
.L_x_1069:
[----:B---3--:R-:W-:-:S13]  /*20ae0*/  ISETP.NE.AND P0, PT, R14, RZ, PT ;  /* 0x000000ff0e00720c */ /* 0x008fda0003f05270 */
[----:B------:R-:W-:Y:S05]  /*20af0*/  @P0 BRA `(.L_x_612) ;  /* 0x00000000009c0947 */ /* 0x000fea0003800000 */
[----:B------:R-:W-:-:S03]  /*20b00*/  UMOV UR4, 0xffffffff ;  /* 0xffffffff00047882 */ /* 0x000fc60000000000 */
[----:B------:R-:W-:Y:S05]  /*20b10*/  BRA.DIV UR4, `(.L_x_975) ;  /* 0x0000002604c87947 */ /* 0x000fea000b800000 */
[----:B------:R-:W-:-:S13]  /*20b20*/  ELECT P6, URZ, PT ;  /* 0x00000000003f782f */ /* 0x000fda00038c0000 */
.L_x_1072:
        /* <DEDUP_REMOVED lines=8> */
.L_x_976:
[----:B0-----:R-:W2:Y:S04]  /*20bb0*/  LDL R3, [R1+0xc] ;  /* 0x00000c0001037983 */ /* 0x001ea80000100800 */
[----:B------:R-:W3:Y:S01]  /*20bc0*/  LDL.LU R7, [R1+0x18] ;  /* 0x0000180001077983 */ /* 0x000ee20000300800 */
[----:B------:R-:W-:-:S04]  /*20bd0*/  VIADD R2, R0, 0x34840 ;  /* 0x0003484000027836 */ /* 0x000fc80000000000 */
[C---:B--2---:R-:W-:Y:S02]  /*20be0*/  IMAD R6, R3.reuse, 0x8, R2 ;  /* 0x0000000803067824 */ /* 0x044fe400078e0202 */
        /* <DEDUP_REMOVED lines=10> */
.L_x_1073:
[----:B------:R-:W2:Y:S02]  /*20c90*/  SYNCS.PHASECHK.TRANS64.TRYWAIT P0, [R7+URZ], R2 ;  /* 0x00000002070075a7 */ /* 0x000ea4000800017f */
[----:B--2---:R-:W-:Y:S05]  /*20ca0*/  @!P0 BRA `(.L_x_978) ;  /* 0x0000002400988947 */ /* 0x004fea0003800000 */
.L_x_1074:
[----:B------:R-:W-:Y:S05]  /*20cb0*/  @!P2 BRA `(.L_x_979) ;  /* 0x000000000004a947 */ /* 0x000fea0003800000 */
[----:B------:R-:W-:Y:S01]  /*20cc0*/  BPT.TRAP 0x1 ;  /* 0x000000040000795c */ /* 0x000fe20000300000 */
.L_x_979:
[----:B------:R-:W3:Y:S01]  /*20cd0*/  LDL.LU R4, [R1+0xc] ;  /* 0x00000c0001047983 */ /* 0x000ee20000300800 */
[----:B------:R-:W-:-:S04]  /*20ce0*/  VIADD R0, R0, 0x34860 ;  /* 0x0003486000007836 */ /* 0x000fc80000000000 */
[----:B---3--:R-:W-:-:S04]  /*20cf0*/  IMAD R4, R4, 0x8, R0 ;  /* 0x0000000804047824 */ /* 0x008fc800078e0200 */
[----:B------:R-:W3:Y:S02]  /*20d00*/  SYNCS.PHASECHK.TRANS64.TRYWAIT P0, [R4+URZ], R5 ;  /* 0x00000005040075a7 */ /* 0x000ee4000800017f */
[----:B---3--:R-:W-:Y:S05]  /*20d10*/  @!P0 BRA `(.L_x_980) ;  /* 0x0000002400908947 */ /* 0x008fea0003800000 */
.L_x_1075:
[----:B------:R-:W-:-:S07]  /*20d20*/  IMAD R3, R3, 0x8, R0 ;  /* 0x0000000803037824 */ /* 0x000fce00078e0200 */
.L_x_981:
[----:B----4-:R4:W0:Y:S02]  /*20d30*/  SYNCS.PHASECHK.TRANS64.TRYWAIT P0, [R3+URZ], R2 ;  /* 0x00000002030075a7 */ /* 0x010824000800017f */
[----:B0-----:R-:W-:Y:S05]  /*20d40*/  @!P0 NANOSLEEP.SYNCS 0x989680 ;  /* 0x009896800000895d */ /* 0x001fea0003900000 */
[----:B------:R-:W0:Y:S02]  /*20d50*/  @!P0 SYNCS.PHASECHK.TRANS64 P0, [R3+URZ], R2 ;  /* 0x00000002030085a7 */ /* 0x000e24000800007f */
[----:B0-----:R-:W-:Y:S05]  /*20d60*/  @!P0 BRA `(.L_x_981) ;  /* 0xfffffffc00f08947 */ /* 0x001fea000383ffff */
.L_x_612:
[----:B------:R-:W-:Y:S05]  /*20d70*/  BSYNC B9 ;  /* 0x0000000000097941 */ /* 0x000fea0003800000 */
.L_x_609:
[----:B------:R-:W-:Y:S05]  /*20d80*/  EXIT ;  /* 0x000000000000794d */ /* 0x000fea0003800000 */
.L_x_630:
[----:B-1----:R1:W2:Y:S02]  /*20d90*/  SYNCS.PHASECHK.TRANS64.TRYWAIT P5, [R3+URZ+0x34890], R0 ;  /* 0x03489000030075a7 */ /* 0x0022a400080a017f */
[----:B--2---:R-:W-:Y:S05]  /*20da0*/  @!P5 NANOSLEEP.SYNCS 0x989680 ;  /* 0x009896800000d95d */ /* 0x004fea0003900000 */
[----:B------:R-:W2:Y:S02]  /*20db0*/  @!P5 SYNCS.PHASECHK.TRANS64 P5, [R3+URZ+0x34890], R0 ;  /* 0x034890000300d5a7 */ /* 0x000ea400080a007f */
[----:B--2---:R-:W-:Y:S05]  /*20dc0*/  @!P5 BRA `(.L_x_630) ;  /* 0xfffffffc00f0d947 */ /* 0x004fea000383ffff */
[----:B------:R-:W-:Y:S05]  /*20dd0*/  BRA `(.L_x_982) ;  /* 0xfffffe2800907947 */ /* 0x000fea000383ffff */
.L_x_684:
[----:B-1----:R1:W3:Y:S02]  /*20de0*/  SYNCS.PHASECHK.TRANS64.TRYWAIT P5, [R3+URZ+0x34890], R0 ;  /* 0x03489000030075a7 */ /* 0x0022e400080a017f */
[----:B---3--:R-:W-:Y:S05]  /*20df0*/  @!P5 NANOSLEEP.SYNCS 0x989680 ;  /* 0x009896800000d95d */ /* 0x008fea0003900000 */
[----:B------:R-:W3:Y:S02]  /*20e00*/  @!P5 SYNCS.PHASECHK.TRANS64 P5, [R3+URZ+0x34890], R0 ;  /* 0x034890000300d5a7 */ /* 0x000ee400080a007f */
[----:B---3--:R-:W-:Y:S05]  /*20e10*/  @!P5 BRA `(.L_x_684) ;  /* 0xfffffffc00f0d947 */ /* 0x008fea000383ffff */
[----:B------:R-:W-:Y:S05]  /*20e20*/  BRA `(.L_x_983) ;  /* 0xfffffe5c00e87947 */ /* 0x000fea000383ffff */
.L_x_709:
[----:B-1----:R1:W2:Y:S02]  /*20e30*/  SYNCS.PHASECHK.TRANS64.TRYWAIT P4, [R3+URZ+0x34890], R0 ;  /* 0x03489000030075a7 */ /* 0x0022a4000808017f */
[----:B--2---:R-:W-:Y:S05]  /*20e40*/  @!P4 NANOSLEEP.SYNCS 0x989680 ;  /* 0x009896800000c95d */ /* 0x004fea0003900000 */
[----:B------:R-:W2:Y:S02]  /*20e50*/  @!P4 SYNCS.PHASECHK.TRANS64 P4, [R3+URZ+0x34890], R0 ;  /* 0x034890000300c5a7 */ /* 0x000ea4000808007f */
[----:B--2---:R-:W-:Y:S05]  /*20e60*/  @!P4 BRA `(.L_x_709) ;  /* 0xfffffffc00f0c947 */ /* 0x004fea000383ffff */
[----:B------:R-:W-:Y:S05]  /*20e70*/  BRA `(.L_x_984) ;  /* 0xfffffe9000887947 */ /* 0x000fea000383ffff */
.L_x_715:
[----:B0-----:R0:W2:Y:S02]  /*20e80*/  SYNCS.PHASECHK.TRANS64.TRYWAIT P4, [R3+URZ+0x348b0], R0 ;  /* 0x0348b000030075a7 */ /* 0x0010a4000808017f */
[----:B--2---:R-:W-:Y:S05]  /*20e90*/  @!P4 NANOSLEEP.SYNCS 0x989680 ;  /* 0x009896800000c95d */ /* 0x004fea0003900000 */
[----:B------:R-:W2:Y:S02]  /*20ea0*/  @!P4 SYNCS.PHASECHK.TRANS64 P4, [R3+URZ+0x348b0], R0 ;  /* 0x0348b0000300c5a7 */ /* 0x000ea4000808007f */
[----:B--2---:R-:W-:Y:S05]  /*20eb0*/  @!P4 BRA `(.L_x_715) ;  /* 0xfffffffc00f0c947 */ /* 0x004fea000383ffff */
[----:B------:R-:W-:Y:S05]  /*20ec0*/  BRA `(.L_x_985) ;  /* 0xfffffe94008c7947 */ /* 0x000fea000383ffff */
.L_x_733:
[----:B------:R-:W-:Y:S01]  /*20ed0*/  BSSY B1, `(.L_x_986) ;  /* 0x0000008000017945 */ /* 0x000fe20003800000 */
[----:B------:R-:W-:Y:S02]  /*20ee0*/  IMAD.MOV.U32 R13, RZ, RZ, R25 ;  /* 0x000000ffff0d7224 */ /* 0x000fe400078e0019 */
[----:B------:R-:W-:Y:S02]  /*20ef0*/  IMAD.MOV.U32 R12, RZ, RZ, RZ ;  /* 0x000000ffff0c7224 */ /* 0x000fe400078e00ff */
[----:B------:R-:W-:Y:S02]  /*20f00*/  IMAD.MOV.U32 R11, RZ, RZ, 0x1c1f ;  /* 0x00001c1fff0b7424 */ /* 0x000fe400078e00ff */
[----:B------:R-:W-:-:S07]  /*20f10*/  IMAD.MOV.U32 R15, RZ, RZ, -0x1 ;  /* 0xffffffffff0f7424 */ /* 0x000fce00078e00ff */
[----:B------:R-:W-:Y:S05]  /*20f20*/  WARPSYNC.COLLECTIVE R15, `(.L_x_987) ;  /* 0x000000000f087348 */ /* 0x000fea0003c00000 */
[----:B------:R0:W1:Y:S02]  /*20f30*/  SHFL.IDX P6, R14, R13, R12, R11 ;  /* 0x0000000c0d0e7389 */ /* 0x00006400000c000b */
[----:B01----:R-:W-:Y:S01]  /*20f40*/  ENDCOLLECTIVE ;  /* 0x000000000000791b */ /* 0x003fe20003800000 */
.L_x_987:
[----:B------:R-:W-:Y:S05]  /*20f50*/  BSYNC B1 ;  /* 0x0000000000017941 */ /* 0x000fea0003800000 */
.L_x_986:
[----:B------:R-:W-:Y:S02]  /*20f60*/  IMAD.MOV.U32 R13, RZ, RZ, R24 ;  /* 0x000000ffff0d7224 */ /* 0x000fe400078e0018 */
[----:B------:R-:W-:Y:S02]  /*20f70*/  IMAD.MOV.U32 R12, RZ, RZ, RZ ;  /* 0x000000ffff0c7224 */ /* 0x000fe400078e00ff */
[----:B------:R-:W-:Y:S02]  /*20f80*/  IMAD.MOV.U32 R11, RZ, RZ, 0x1c1f ;  /* 0x00001c1fff0b7424 */ /* 0x000fe400078e00ff */
[----:B------:R-:W-:Y:S02]  /*20f90*/  IMAD.MOV.U32 R15, RZ, RZ, -0x1 ;  /* 0xffffffffff0f7424 */ /* 0x000fe400078e00ff */
[----:B------:R-:W-:-:S07]  /*20fa0*/  IMAD.MOV.U32 R0, RZ, RZ, R14 ;  /* 0x000000ffff007224 */ /* 0x000fce00078e000e */
[----:B------:R-:W-:Y:S05]  /*20fb0*/  WARPSYNC.COLLECTIVE R15, `(.L_x_988) ;  /* 0x000000000f087348 */ /* 0x000fea0003c00000 */
[----:B------:R0:W1:Y:S02]  /*20fc0*/  SHFL.IDX P6, R14, R13, R12, R11 ;  /* 0x0000000c0d0e7389 */ /* 0x00006400000c000b */
[----:B01----:R-:W-:Y:S01]  /*20fd0*/  ENDCOLLECTIVE ;  /* 0x000000000000791b */ /* 0x003fe20003800000 */
.L_x_988:
[----:B------:R-:W-:Y:S02]  /*20fe0*/  IMAD.MOV.U32 R13, RZ, RZ, R27 ;  /* 0x000000ffff0d7224 */ /* 0x000fe400078e001b */
[----:B------:R-:W-:-:S07]  /*20ff0*/  IMAD.MOV.U32 R3, RZ, RZ, R14 ;  /* 0x000000ffff037224 */ /* 0x000fce00078e000e */
[----:B------:R-:W-:Y:S05]  /*21000*/  WARPSYNC.COLLECTIVE R15, `(.L_x_989) ;  /* 0x000000000f087348 */ /* 0x000fea0003c00000 */
[----:B------:R0:W1:Y:S02]  /*21010*/  SHFL.IDX P6, R14, R13, R12, R11 ;  /* 0x0000000c0d0e7389 */ /* 0x00006400000c000b */
[----:B01----:R-:W-:Y:S01]  /*21020*/  ENDCOLLECTIVE ;  /* 0x000000000000791b */ /* 0x003fe20003800000 */
.L_x_989:
[----:B------:R-:W-:Y:S02]  /*21030*/  IMAD.MOV.U32 R13, RZ, RZ, R26 ;  /* 0x000000ffff0d7224 */ /* 0x000fe400078e001a */
[----:B------:R-:W-:-:S07]  /*21040*/  IMAD.MOV.U32 R4, RZ, RZ, R14 ;  /* 0x000000ffff047224 */ /* 0x000fce00078e000e */
[----:B------:R-:W-:Y:S05]  /*21050*/  WARPSYNC.COLLECTIVE R15, `(.L_x_990) ;  /* 0x000000000f087348 */ /* 0x000fea0003c00000 */
[----:B------:R0:W1:Y:S02]  /*21060*/  SHFL.IDX P6, R14, R13, R12, R11 ;  /* 0x0000000c0d0e7389 */ /* 0x00006400000c000b */
[----:B01----:R-:W-:Y:S01]  /*21070*/  ENDCOLLECTIVE ;  /* 0x000000000000791b */ /* 0x003fe20003800000 */
.L_x_990:
[----:B------:R-:W-:Y:S01]  /*21080*/  IMAD.MOV.U32 R5, RZ, RZ, R14 ;  /* 0x000000ffff057224 */ /* 0x000fe200078e000e */
[----:B------:R-:W-:Y:S06]  /*21090*/  BRA `(.L_x_991) ;  /* 0xfffffea000587947 */ /* 0x000fec000383ffff */
.L_x_737:
[----:B0-----:R0:W1:Y:S02]  /*210a0*/  SYNCS.PHASECHK.TRANS64.TRYWAIT P0, [R2+URZ+0x34800], R5 ;  /* 0x03480005020075a7 */ /* 0x001064000800017f */
[----:B-1----:R-:W-:Y:S05]  /*210b0*/  @!P0 NANOSLEEP.SYNCS 0x989680 ;  /* 0x009896800000895d */ /* 0x002fea0003900000 */
[----:B------:R-:W1:Y:S02]  /*210c0*/  @!P0 SYNCS.PHASECHK.TRANS64 P0, [R2+URZ+0x34800], R5 ;  /* 0x03480005020085a7 */ /* 0x000e64000800007f */
[----:B-1----:R-:W-:Y:S05]  /*210d0*/  @!P0 BRA `(.L_x_737) ;  /* 0xfffffffc00f08947 */ /* 0x002fea000383ffff */
[----:B------:R-:W-:Y:S05]  /*210e0*/  BRA `(.L_x_992) ;  /* 0xfffffea800c87947 */ /* 0x000fea000383ffff */
.L_x_761:
[----:B------:R-:W-:Y:S01]  /*210f0*/  BSSY B1, `(.L_x_993) ;  /* 0x0000008000017945 */ /* 0x000fe20003800000 */
[----:B------:R-:W-:Y:S01]  /*21100*/  MOV R13, R25 ;  /* 0x00000019000d7202 */ /* 0x000fe20000000f00 */
[----:B------:R-:W-:Y:S02]  /*21110*/  IMAD.MOV.U32 R12, RZ, RZ, RZ ;  /* 0x000000ffff0c7224 */ /* 0x000fe400078e00ff */
[----:B------:R-:W-:Y:S02]  /*21120*/  IMAD.MOV.U32 R11, RZ, RZ, 0x1c1f ;  /* 0x00001c1fff0b7424 */ /* 0x000fe400078e00ff */
[----:B------:R-:W-:-:S07]  /*21130*/  IMAD.MOV.U32 R15, RZ, RZ, -0x1 ;  /* 0xffffffffff0f7424 */ /* 0x000fce00078e00ff */
[----:B------:R-:W-:Y:S05]  /*21140*/  WARPSYNC.COLLECTIVE R15, `(.L_x_994) ;  /* 0x000000000f087348 */ /* 0x000fea0003c00000 */
[----:B------:R0:W1:Y:S02]  /*21150*/  SHFL.IDX P6, R14, R13, R12, R11 ;  /* 0x0000000c0d0e7389 */ /* 0x00006400000c000b */
[----:B01----:R-:W-:Y:S01]  /*21160*/  ENDCOLLECTIVE ;  /* 0x000000000000791b */ /* 0x003fe20003800000 */
.L_x_994:
[----:B------:R-:W-:Y:S05]  /*21170*/  BSYNC B1 ;  /* 0x0000000000017941 */ /* 0x000fea0003800000 */
.L_x_993:
        /* <DEDUP_REMOVED lines=8> */
.L_x_995:
[----:B------:R-:W-:Y:S02]  /*21200*/  IMAD.MOV.U32 R43, RZ, RZ, R3 ;  /* 0x000000ffff2b7224 */ /* 0x000fe400078e0003 */
[----:B------:R-:W-:Y:S02]  /*21210*/  IMAD.MOV.U32 R13, RZ, RZ, R27 ;  /* 0x000000ffff0d7224 */ /* 0x000fe400078e001b */
[----:B------:R-:W-:-:S07]  /*21220*/  IMAD.MOV.U32 R0, RZ, RZ, R14 ;  /* 0x000000ffff007224 */ /* 0x000fce00078e000e */
[----:B------:R-:W-:Y:S05]  /*21230*/  WARPSYNC.COLLECTIVE R15, `(.L_x_996) ;  /* 0x000000000f087348 */ /* 0x000fea0003c00000 */
[----:B------:R0:W1:Y:S02]  /*21240*/  SHFL.IDX P6, R14, R13, R12, R11 ;  /* 0x0000000c0d0e7389 */ /* 0x00006400000c000b */
[----:B01----:R-:W-:Y:S01]  /*21250*/  ENDCOLLECTIVE ;  /* 0x000000000000791b */ /* 0x003fe20003800000 */
.L_x_996:
[----:B------:R-:W-:Y:S02]  /*21260*/  IMAD.MOV.U32 R42, RZ, RZ, R0 ;  /* 0x000000ffff2a7224 */ /* 0x000fe400078e0000 */
[----:B------:R-:W-:Y:S02]  /*21270*/  IMAD.MOV.U32 R13, RZ, RZ, R26 ;  /* 0x000000ffff0d7224 */ /* 0x000fe400078e001a */
[----:B------:R-:W-:-:S07]  /*21280*/  IMAD.MOV.U32 R5, RZ, RZ, R14 ;  /* 0x000000ffff057224 */ /* 0x000fce00078e000e */
[----:B------:R-:W-:Y:S05]  /*21290*/  WARPSYNC.COLLECTIVE R15, `(.L_x_997) ;  /* 0x000000000f087348 */ /* 0x000fea0003c00000 */
[----:B------:R0:W1:Y:S02]  /*212a0*/  SHFL.IDX P6, R14, R13, R12, R11 ;  /* 0x0000000c0d0e7389 */ /* 0x00006400000c000b */
[----:B01----:R-:W-:Y:S01]  /*212b0*/  ENDCOLLECTIVE ;  /* 0x000000000000791b */ /* 0x003fe20003800000 */
.L_x_997:
[----:B------:R-:W-:Y:S05]  /*212c0*/  BRA `(.L_x_998) ;  /* 0xfffffec800747947 */ /* 0x000fea000383ffff */
.L_x_765:
[----:B0-----:R0:W1:Y:S02]  /*212d0*/  SYNCS.PHASECHK.TRANS64.TRYWAIT P0, [R2+URZ+0x34800], R5 ;  /* 0x03480005020075a7 */ /* 0x001064000800017f */
[----:B-1----:R-:W-:Y:S05]  /*212e0*/  @!P0 NANOSLEEP.SYNCS 0x989680 ;  /* 0x009896800000895d */ /* 0x002fea0003900000 */
[----:B------:R-:W1:Y:S02]  /*212f0*/  @!P0 SYNCS.PHASECHK.TRANS64 P0, [R2+URZ+0x34800], R5 ;  /* 0x03480005020085a7 */ /* 0x000e64000800007f */
[----:B-1----:R-:W-:Y:S05]  /*21300*/  @!P0 BRA `(.L_x_765) ;  /* 0xfffffffc00f08947 */ /* 0x002fea000383ffff */
[----:B------:R-:W-:Y:S05]  /*21310*/  BRA `(.L_x_999) ;  /* 0xfffffed000687947 */ /* 0x000fea000383ffff */
.L_x_779:
[----:B-1----:R1:W2:Y:S02]  /*21320*/  SYNCS.PHASECHK.TRANS64.TRYWAIT P2, [R0+URZ+0x34830], R3 ;  /* 0x03483003000075a7 */ /* 0x0022a4000804017f */
[----:B--2---:R-:W-:Y:S05]  /*21330*/  @!P2 NANOSLEEP.SYNCS 0x989680 ;  /* 0x009896800000a95d */ /* 0x004fea0003900000 */
[----:B------:R-:W2:Y:S02]  /*21340*/  @!P2 SYNCS.PHASECHK.TRANS64 P2, [R0+URZ+0x34830], R3 ;  /* 0x034830030000a5a7 */ /* 0x000ea4000804007f */
[----:B--2---:R-:W-:Y:S05]  /*21350*/  @!P2 BRA `(.L_x_779) ;  /* 0xfffffffc00f0a947 */ /* 0x004fea000383ffff */
[----:B------:R-:W-:Y:S05]  /*21360*/  BRA `(.L_x_778) ;  /* 0xfffffef400747947 */ /* 0x000fea000383ffff */
.L_x_786:
[----:B-1----:R1:W2:Y:S02]  /*21370*/  SYNCS.PHASECHK.TRANS64.TRYWAIT P2, [R10+URZ+0x34830], R7 ;  /* 0x034830070a0075a7 */ /* 0x0022a4000804017f */
[----:B--2---:R-:W-:Y:S05]  /*21380*/  @!P2 NANOSLEEP.SYNCS 0x989680 ;  /* 0x009896800000a95d */ /* 0x004fea0003900000 */
[----:B------:R-:W2:Y:S02]  /*21390*/  @!P2 SYNCS.PHASECHK.TRANS64 P2, [R10+URZ+0x34830], R7 ;  /* 0x034830070a00a5a7 */ /* 0x000ea4000804007f */
[----:B--2---:R-:W-:Y:S05]  /*213a0*/  @!P2 BRA `(.L_x_786) ;  /* 0xfffffffc00f0a947 */ /* 0x004fea000383ffff */
[----:B------:R-:W-:Y:S05]  /*213b0*/  BRA `(.L_x_785) ;  /* 0xffffff2400f47947 */ /* 0x000fea000383ffff */
.L_x_791:
[----:B-1----:R1:W2:Y:S02]  /*213c0*/  SYNCS.PHASECHK.TRANS64.TRYWAIT P2, [R13+URZ+0x34850], R0 ;  /* 0x034850000d0075a7 */ /* 0x0022a4000804017f */
[----:B--2---:R-:W-:Y:S05]  /*213d0*/  @!P2 NANOSLEEP.SYNCS 0x989680 ;  /* 0x009896800000a95d */ /* 0x004fea0003900000 */
[----:B------:R-:W2:Y:S02]  /*213e0*/  @!P2 SYNCS.PHASECHK.TRANS64 P2, [R13+URZ+0x34850], R0 ;  /* 0x034850000d00a5a7 */ /* 0x000ea4000804007f */
[----:B--2---:R-:W-:Y:S05]  /*213f0*/  @!P2 BRA `(.L_x_791) ;  /* 0xfffffffc00f0a947 */ /* 0x004fea000383ffff */
[----:B------:R-:W-:Y:S05]  /*21400*/  BRA `(.L_x_790) ;  /* 0xffffff3000c87947 */ /* 0x000fea000383ffff */
.L_x_797:
[----:B-1----:R1:W2:Y:S02]  /*21410*/  SYNCS.PHASECHK.TRANS64.TRYWAIT P0, [R8+URZ+0x34850], R5 ;  /* 0x03485005080075a7 */ /* 0x0022a4000800017f */
[----:B--2---:R-:W-:Y:S05]  /*21420*/  @!P0 NANOSLEEP.SYNCS 0x989680 ;  /* 0x009896800000895d */ /* 0x004fea0003900000 */
[----:B------:R-:W2:Y:S02]  /*21430*/  @!P0 SYNCS.PHASECHK.TRANS64 P0, [R8+URZ+0x34850], R5 ;  /* 0x03485005080085a7 */ /* 0x000ea4000800007f */
[----:B--2---:R-:W-:Y:S05]  /*21440*/  @!P0 BRA `(.L_x_797) ;  /* 0xfffffffc00f08947 */ /* 0x004fea000383ffff */
[----:B------:R-:W-:Y:S05]  /*21450*/  BRA `(.L_x_796) ;  /* 0xffffff5400e87947 */ /* 0x000fea000383ffff */
.L_x_833:
        /* <DEDUP_REMOVED lines=8> */
[----:B------:R-:W-:Y:S05]  /*214e0*/  WARPSYNC.COLLECTIVE R15, `(.L_x_1001) ;  /* 0x000000000f087348 */ /* 0x000fea0003c00000 */
[----:B------:R0:W1:Y:S02]  /*214f0*/  SHFL.IDX P6, R14, R13, R12, R11 ;  /* 0x0000000c0d0e7389 */ /* 0x00006400000c000b */
[----:B01----:R-:W-:Y:S01]  /*21500*/  ENDCOLLECTIVE ;  /* 0x000000000000791b */ /* 0x003fe20003800000 */
.L_x_1001:
[----:B------:R-:W-:Y:S05]  /*21510*/  BSYNC B1 ;  /* 0x0000000000017941 */ /* 0x000fea0003800000 */
.L_x_1000:
[----:B------:R-:W-:Y:S05]  /*21520*/  BRA `(.L_x_1002) ;  /* 0xffffff9000d47947 */ /* 0x000fea000383ffff */
.L_x_835:
[----:B------:R-:W-:Y:S01]  /*21530*/  BSSY B1, `(.L_x_1003) ;  /* 0x0000006000017945 */ /* 0x000fe20003800000 */
[----:B------:R-:W-:-:S07]  /*21540*/  IMAD.MOV.U32 R15, RZ, RZ, -0x1 ;  /* 0xffffffffff0f7424 */ /* 0x000fce00078e00ff */
[----:B0-----:R-:W-:Y:S05]  /*21550*/  WARPSYNC.COLLECTIVE R15, `(.L_x_1004) ;  /* 0x000000000f0c7348 */ /* 0x001fea0003c00000 */
[----:B------:R-:W-:Y:S02]  /*21560*/  ELECT P6, UR62, PT ;  /* 0x00000000003e782f */ /* 0x000fe400038c0000 */
[----:B------:R-:W-:Y:S01]  /*21570*/  MOV R14, UR62 ;  /* 0x0000003e000e7c02 */ /* 0x000fe20008000f00 */
[----:B0-----:R-:W-:Y:S10]  /*21580*/  ENDCOLLECTIVE ;  /* 0x000000000000791b */ /* 0x001ff40003800000 */
.L_x_1004:
[----:B------:R-:W-:Y:S05]  /*21590*/  BSYNC B1 ;  /* 0x0000000000017941 */ /* 0x000fea0003800000 */
.L_x_1003:
[----:B------:R-:W-:Y:S01]  /*215a0*/  PLOP3.LUT P2, PT, P6, PT, PT, 0x80, 0x0 ;  /* 0x000000000000781c */ /* 0x000fe2000374f070 */
[----:B------:R-:W-:-:S12]  /*215b0*/  BRA `(.L_x_834) ;  /* 0xffffff9000c87947 */ /* 0x000fd8000383ffff */
.L_x_837:
[----:B0-----:R-:W2:Y:S02]  /*215c0*/  LDL R3, [R1+0x4] ;  /* 0x0000040001037983 */ /* 0x001ea40000100800 */
[----:B--2---:R0:W1:Y:S02]  /*215d0*/  SYNCS.PHASECHK.TRANS64.TRYWAIT P0, [R3+URZ+0x34820], R2 ;  /* 0x03482002030075a7 */ /* 0x004064000800017f */
[----:B-1----:R-:W-:Y:S05]  /*215e0*/  @!P0 NANOSLEEP.SYNCS 0x989680 ;  /* 0x009896800000895d */ /* 0x002fea0003900000 */
[----:B------:R-:W1:Y:S02]  /*215f0*/  @!P0 SYNCS.PHASECHK.TRANS64 P0, [R3+URZ+0x34820], R2 ;  /* 0x03482002030085a7 */ /* 0x000e64000800007f */
[----:B-1----:R-:W-:Y:S05]  /*21600*/  @!P0 BRA `(.L_x_837) ;  /* 0xfffffffc00ec8947 */ /* 0x002fea000383ffff */
[----:B------:R-:W-:Y:S05]  /*21610*/  BRA `(.L_x_1005) ;  /* 0xffffff9000d87947 */ /* 0x000fea000383ffff */
.L_x_841:
[----:B0-----:R0:W1:Y:S02]  /*21620*/  SYNCS.PHASECHK.TRANS64.TRYWAIT P0, [R5+URZ+0x348a0], R8 ;  /* 0x0348a008050075a7 */ /* 0x001064000800017f */
[----:B-1----:R-:W-:Y:S05]  /*21630*/  @!P0 NANOSLEEP.SYNCS 0x989680 ;  /* 0x009896800000895d */ /* 0x002fea0003900000 */
[----:B------:R-:W1:Y:S02]  /*21640*/  @!P0 SYNCS.PHASECHK.TRANS64 P0, [R5+URZ+0x348a0], R8 ;  /* 0x0348a008050085a7 */ /* 0x000e64000800007f */
[----:B-1----:R-:W-:Y:S05]  /*21650*/  @!P0 BRA `(.L_x_841) ;  /* 0xfffffffc00f08947 */ /* 0x002fea000383ffff */
[----:B------:R-:W-:Y:S05]  /*21660*/  BRA `(.L_x_1006) ;  /* 0xffffff9000fc7947 */ /* 0x000fea000383ffff */
.L_x_848:
[----:B-1----:R1:W2:Y:S02]  /*21670*/  SYNCS.PHASECHK.TRANS64.TRYWAIT P0, [R5+URZ+0x348c0], R8 ;  /* 0x0348c008050075a7 */ /* 0x0022a4000800017f */
[----:B--2---:R-:W-:Y:S05]  /*21680*/  @!P0 NANOSLEEP.SYNCS 0x989680 ;  /* 0x009896800000895d */ /* 0x004fea0003900000 */
[----:B------:R-:W2:Y:S02]  /*21690*/  @!P0 SYNCS.PHASECHK.TRANS64 P0, [R5+URZ+0x348c0], R8 ;  /* 0x0348c008050085a7 */ /* 0x000ea4000800007f */
[----:B--2---:R-:W-:Y:S05]  /*216a0*/  @!P0 BRA `(.L_x_848) ;  /* 0xfffffffc00f08947 */ /* 0x004fea000383ffff */
[----:B------:R-:W-:Y:S05]  /*216b0*/  BRA `(.L_x_1007) ;  /* 0xffffff9400f87947 */ /* 0x000fea000383ffff */
.L_x_856:
[----:B0-----:R0:W1:Y:S02]  /*216c0*/  SYNCS.PHASECHK.TRANS64.TRYWAIT P0, [R6+URZ+0x348a0], R5 ;  /* 0x0348a005060075a7 */ /* 0x001064000800017f */
[----:B-1----:R-:W-:Y:S05]  /*216d0*/  @!P0 NANOSLEEP.SYNCS 0x989680 ;  /* 0x009896800000895d */ /* 0x002fea0003900000 */
[----:B------:R-:W1:Y:S02]  /*216e0*/  @!P0 SYNCS.PHASECHK.TRANS64 P0, [R6+URZ+0x348a0], R5 ;  /* 0x0348a005060085a7 */ /* 0x000e64000800007f */
[----:B-1----:R-:W-:Y:S05]  /*216f0*/  @!P0 BRA `(.L_x_856) ;  /* 0xfffffffc00f08947 */ /* 0x002fea000383ffff */
[----:B------:R-:W-:Y:S05]  /*21700*/  BRA `(.L_x_1008) ;  /* 0xffffff9c00247947 */ /* 0x000fea000383ffff */
.L_x_863:
[----:B-1----:R1:W2:Y:S02]  /*21710*/  SYNCS.PHASECHK.TRANS64.TRYWAIT P0, [R6+URZ+0x348c0], R5 ;  /* 0x0348c005060075a7 */ /* 0x0022a4000800017f */
[----:B--2---:R-:W-:Y:S05]  /*21720*/  @!P0 NANOSLEEP.SYNCS 0x989680 ;  /* 0x009896800000895d */ /* 0x004fea0003900000 */
[----:B------:R-:W2:Y:S02]  /*21730*/  @!P0 SYNCS.PHASECHK.TRANS64 P0, [R6+URZ+0x348c0], R5 ;  /* 0x0348c005060085a7 */ /* 0x000ea4000800007f */
[----:B--2---:R-:W-:Y:S05]  /*21740*/  @!P0 BRA `(.L_x_863) ;  /* 0xfffffffc00f08947 */ /* 0x004fea000383ffff */
[----:B------:R-:W-:Y:S05]  /*21750*/  BRA `(.L_x_1009) ;  /* 0xffffffa0001c7947 */ /* 0x000fea000383ffff */
.L_x_877:
        /* <DEDUP_REMOVED lines=11> */
.L_x_1011:
[----:B------:R-:W-:Y:S05]  /*21810*/  BSYNC B0 ;  /* 0x0000000000007941 */ /* 0x000fea0003800000 */
.L_x_1010:
[----:B------:R-:W-:Y:S05]  /*21820*/  BRA `(.L_x_1012) ;  /* 0xffffffa800947947 */ /* 0x000fea000383ffff */
.L_x_879:
[----:B------:R-:W-:Y:S01]  /*21830*/  BSSY B0, `(.L_x_1013) ;  /* 0x0000006000007945 */ /* 0x000fe20003800000 */
[----:B------:R-:W-:-:S07]  /*21840*/  IMAD.MOV.U32 R15, RZ, RZ, -0x1 ;  /* 0xffffffffff0f7424 */ /* 0x000fce00078e00ff */
[----:B0-----:R-:W-:Y:S05]  /*21850*/  WARPSYNC.COLLECTIVE R15, `(.L_x_1014) ;  /* 0x000000000f0c7348 */ /* 0x001fea0003c00000 */
[----:B------:R-:W-:Y:S02]  /*21860*/  ELECT P6, UR62, PT ;  /* 0x00000000003e782f */ /* 0x000fe400038c0000 */
[----:B------:R-:W-:Y:S01]  /*21870*/  MOV R14, UR62 ;  /* 0x0000003e000e7c02 */ /* 0x000fe20008000f00 */
[----:B0-----:R-:W-:Y:S10]  /*21880*/  ENDCOLLECTIVE ;  /* 0x000000000000791b */ /* 0x001ff40003800000 */
.L_x_1014:
[----:B------:R-:W-:Y:S05]  /*21890*/  BSYNC B0 ;  /* 0x0000000000007941 */ /* 0x000fea0003800000 */
.L_x_1013:
[----:B------:R-:W-:Y:S05]  /*218a0*/  BRA `(.L_x_1015) ;  /* 0xffffffa800a07947 */ /* 0x000fea000383ffff */
.L_x_881:
[----:B0-----:R0:W1:Y:S02]  /*218b0*/  SYNCS.PHASECHK.TRANS64.TRYWAIT P0, [R0+URZ+0x34840], R2 ;  /* 0x03484002000075a7 */ /* 0x001064000800017f */
[----:B-1----:R-:W-:Y:S05]  /*218c0*/  @!P0 NANOSLEEP.SYNCS 0x989680 ;  /* 0x009896800000895d */ /* 0x002fea0003900000 */
[----:B------:R-:W1:Y:S02]  /*218d0*/  @!P0 SYNCS.PHASECHK.TRANS64 P0, [R0+URZ+0x34840], R2 ;  /* 0x03484002000085a7 */ /* 0x000e64000800007f */
[----:B-1----:R-:W-:Y:S05]  /*218e0*/  @!P0 BRA `(.L_x_881) ;  /* 0xfffffffc00f08947 */ /* 0x002fea000383ffff */
[----:B------:R-:W-:Y:S05]  /*218f0*/  BRA `(.L_x_1016) ;  /* 0xffffffac000c7947 */ /* 0x000fea000383ffff */
.L_x_885:
[----:B------:R0:W5:Y:S01]  /*21900*/  LDL.LU R9, [R1+0x54] ;  /* 0x0000540001097983 */ /* 0x0001620000300800 */
[----:B------:R-:W-:Y:S02]  /*21910*/  IMAD.MOV.U32 R13, RZ, RZ, R3 ;  /* 0x000000ffff0d7224 */ /* 0x000fe400078e0003 */
[----:B------:R-:W-:Y:S02]  /*21920*/  IMAD.MOV.U32 R12, RZ, RZ, RZ ;  /* 0x000000ffff0c7224 */ /* 0x000fe400078e00ff */
[----:B------:R-:W-:Y:S02]  /*21930*/  IMAD.MOV.U32 R11, RZ, RZ, 0x181f ;  /* 0x0000181fff0b7424 */ /* 0x000fe400078e00ff */
[----:B------:R-:W-:-:S07]  /*21940*/  IMAD.MOV.U32 R15, RZ, RZ, -0x1 ;  /* 0xffffffffff0f7424 */ /* 0x000fce00078e00ff */
[----:B0----5:R-:W-:Y:S05]  /*21950*/  WARPSYNC.COLLECTIVE R15, `(.L_x_1017) ;  /* 0x000000000f087348 */ /* 0x021fea0003c00000 */
[----:B------:R1:W2:Y:S02]  /*21960*/  SHFL.IDX P6, R14, R13, R12, R11 ;  /* 0x0000000c0d0e7389 */ /* 0x0002a400000c000b */
[----:B012--5:R-:W-:Y:S01]  /*21970*/  ENDCOLLECTIVE ;  /* 0x000000000000791b */ /* 0x027fe20003800000 */
.L_x_1017:
[----:B------:R-:W-:Y:S02]  /*21980*/  IMAD.MOV.U32 R13, RZ, RZ, R4 ;  /* 0x000000ffff0d7224 */ /* 0x000fe400078e0004 */
[----:B------:R-:W-:-:S07]  /*21990*/  IMAD.MOV.U32 R6, RZ, RZ, R14 ;  /* 0x000000ffff067224 */ /* 0x000fce00078e000e */
[----:B------:R-:W-:Y:S05]  /*219a0*/  WARPSYNC.COLLECTIVE R15, `(.L_x_1018) ;  /* 0x000000000f087348 */ /* 0x000fea0003c00000 */
[----:B------:R0:W1:Y:S02]  /*219b0*/  SHFL.IDX P6, R14, R13, R12, R11 ;  /* 0x0000000c0d0e7389 */ /* 0x00006400000c000b */
[----:B01----:R-:W-:Y:S01]  /*219c0*/  ENDCOLLECTIVE ;  /* 0x000000000000791b */ /* 0x003fe20003800000 */
.L_x_1018:
[----:B------:R-:W-:Y:S02]  /*219d0*/  IMAD.IADD R0, R10, 0x1, R17 ;  /* 0x000000010a007824 */ /* 0x000fe400078e0211 */
[----:B------:R-:W-:Y:S02]  /*219e0*/  IMAD R2, R9, R7, RZ ;  /* 0x0000000709027224 */ /* 0x000fe400078e02ff */
[----:B------:R0:W5:Y:S01]  /*219f0*/  LDL R9, [R1+0x30] ;  /* 0x0000300001097983 */ /* 0x0001620000100800 */
[----:B------:R-:W-:Y:S01]  /*21a00*/  IMAD.MOV.U32 R7, RZ, RZ, R14 ;  /* 0x000000ffff077224 */ /* 0x000fe200078e000e */
[----:B------:R-:W-:Y:S01]  /*21a10*/  MOV R13, R3 ;  /* 0x00000003000d7202 */ /* 0x000fe20000000f00 */
[----:B------:R-:W-:Y:S01]  /*21a20*/  IMAD.MOV.U32 R12, RZ, RZ, 0x1 ;  /* 0x00000001ff0c7424 */ /* 0x000fe200078e00ff */
[C---:B------:R-:W-:Y:S01]  /*21a30*/  ISETP.GE.AND P2, PT, R0.reuse, R2, PT ;  /* 0x000000020000720c */ /* 0x040fe20003f46270 */
[----:B------:R-:W-:-:S12]  /*21a40*/  VIADD R5, R0, 0x10 ;  /* 0x0000001000057836 */ /* 0x000fd80000000000 */
[----:B0----5:R-:W-:Y:S05]  /*21a50*/  WARPSYNC.COLLECTIVE R15, `(.L_x_1019) ;  /* 0x000000000f087348 */ /* 0x021fea0003c00000 */
[----:B------:R1:W2:Y:S02]  /*21a60*/  SHFL.IDX P6, R14, R13, R12, R11 ;  /* 0x0000000c0d0e7389 */ /* 0x0002a400000c000b */
[----:B012--5:R-:W-:Y:S01]  /*21a70*/  ENDCOLLECTIVE ;  /* 0x000000000000791b */ /* 0x027fe20003800000 */
.L_x_1019:
[----:B------:R-:W-:-:S05]  /*21a80*/  @!P2 LEA R7, P4, R8, R7, 0x1 ;  /* 0x000000070807a211 */ /* 0x000fca00078808ff */
[----:B------:R-:W-:Y:S02]  /*21a90*/  @!P2 IMAD.X R6, RZ, RZ, R6, P4 ;  /* 0x000000ffff06a224 */ /* 0x000fe400020e0606 */
[----:B------:R-:W-:-:S03]  /*21aa0*/  IMAD.MOV.U32 R13, RZ, RZ, R4 ;  /* 0x000000ffff0d7224 */ /* 0x000fc600078e0004 */
[----:B------:R-:W-:-:S04]  /*21ab0*/  @!P2 LOP3.LUT R7, R7, R6, RZ, 0x3c, !PT ;  /* 0x000000060707a212 */ /* 0x000fc800078e3cff */
        /* <DEDUP_REMOVED lines=13> */
.L_x_1020:
[----:B------:R-:W-:Y:S02]  /*21b90*/  IMAD.MOV.U32 R13, RZ, RZ, R3 ;  /* 0x000000ffff0d7224 */ /* 0x000fe400078e0003 */
[----:B------:R-:W-:Y:S02]  /*21ba0*/  IMAD.MOV.U32 R12, RZ, RZ, 0x2 ;  /* 0x00000002ff0c7424 */ /* 0x000fe400078e00ff */
[----:B------:R-:W-:-:S07]  /*21bb0*/  IMAD.MOV.U32 R5, RZ, RZ, R14 ;  /* 0x000000ffff057224 */ /* 0x000fce00078e000e */
[----:B------:R-:W-:Y:S05]  /*21bc0*/  WARPSYNC.COLLECTIVE R15, `(.L_x_1021) ;  /* 0x000000000f087348 */ /* 0x000fea0003c00000 */
[----:B------:R0:W1:Y:S02]  /*21bd0*/  SHFL.IDX P6, R14, R13, R12, R11 ;  /* 0x0000000c0d0e7389 */ /* 0x00006400000c000b */
[----:B01----:R-:W-:Y:S01]  /*21be0*/  ENDCOLLECTIVE ;  /* 0x000000000000791b */ /* 0x003fe20003800000 */
.L_x_1021:
[----:B------:R-:W-:-:S05]  /*21bf0*/  @!P2 LEA R5, P4, R8, R5, 0x1 ;  /* 0x000000050805a211 */ /* 0x000fca00078808ff */
[----:B------:R-:W-:-:S04]  /*21c00*/  @!P2 IMAD.X R6, RZ, RZ, R6, P4 ;  /* 0x000000ffff06a224 */ /* 0x000fc800020e0606 */
[----:B------:R-:W-:Y:S02]  /*21c10*/  @!P2 IMAD.MOV.U32 R7, RZ, RZ, R6 ;  /* 0x000000ffff07a224 */ /* 0x000fe400078e0006 */
[----:B------:R-:W-:Y:S02]  /*21c20*/  @!P2 IMAD.MOV.U32 R6, RZ, RZ, R5 ;  /* 0x000000ffff06a224 */ /* 0x000fe400078e0005 */
[----:B------:R-:W-:Y:S02]  /*21c30*/  IMAD.MOV.U32 R13, RZ, RZ, R4 ;  /* 0x000000ffff0d7224 */ /* 0x000fe400078e0004 */
[----:B------:R-:W-:Y:S01]  /*21c40*/  VIADD R5, R0, 0x20 ;  /* 0x0000002000057836 */ /* 0x000fe20000000000 */
        /* <DEDUP_REMOVED lines=11> */
.L_x_1022:
[----:B------:R-:W-:Y:S02]  /*21d00*/  IMAD.MOV.U32 R13, RZ, RZ, R3 ;  /* 0x000000ffff0d7224 */ /* 0x000fe400078e0003 */
[----:B------:R-:W-:Y:S02]  /*21d10*/  IMAD.MOV.U32 R12, RZ, RZ, 0x3 ;  /* 0x00000003ff0c7424 */ /* 0x000fe400078e00ff */
[----:B------:R-:W-:-:S07]  /*21d20*/  IMAD.MOV.U32 R5, RZ, RZ, R14 ;  /* 0x000000ffff057224 */ /* 0x000fce00078e000e */
[----:B------:R-:W-:Y:S05]  /*21d30*/  WARPSYNC.COLLECTIVE R15, `(.L_x_1023) ;  /* 0x000000000f087348 */ /* 0x000fea0003c00000 */
[----:B------:R0:W1:Y:S02]  /*21d40*/  SHFL.IDX P6, R14, R13, R12, R11 ;  /* 0x0000000c0d0e7389 */ /* 0x00006400000c000b */
[----:B01----:R-:W-:Y:S01]  /*21d50*/  ENDCOLLECTIVE ;  /* 0x000000000000791b */ /* 0x003fe20003800000 */
.L_x_1023:
        /* <DEDUP_REMOVED lines=17> */
.L_x_1024:
[----:B------:R-:W-:Y:S02]  /*21e70*/  IMAD.MOV.U32 R13, RZ, RZ, R3 ;  /* 0x000000ffff0d7224 */ /* 0x000fe400078e0003 */
[----:B------:R-:W-:Y:S02]  /*21e80*/  IMAD.MOV.U32 R12, RZ, RZ, 0x4 ;  /* 0x00000004ff0c7424 */ /* 0x000fe400078e00ff */
[----:B------:R-:W-:-:S07]  /*21e90*/  IMAD.MOV.U32 R5, RZ, RZ, R14 ;  /* 0x000000ffff057224 */ /* 0x000fce00078e000e */
[----:B------:R-:W-:Y:S05]  /*21ea0*/  WARPSYNC.COLLECTIVE R15, `(.L_x_1025) ;  /* 0x000000000f087348 */ /* 0x000fea0003c00000 */
[----:B------:R0:W1:Y:S02]  /*21eb0*/  SHFL.IDX P6, R14, R13, R12, R11 ;  /* 0x0000000c0d0e7389 */ /* 0x00006400000c000b */
[----:B01----:R-:W-:Y:S01]  /*21ec0*/  ENDCOLLECTIVE ;  /* 0x000000000000791b */ /* 0x003fe20003800000 */
.L_x_1025:
        /* <DEDUP_REMOVED lines=17> */
.L_x_1026:
[----:B------:R-:W-:Y:S02]  /*21fe0*/  IMAD.MOV.U32 R13, RZ, RZ, R3 ;  /* 0x000000ffff0d7224 */ /* 0x000fe400078e0003 */
[----:B------:R-:W-:Y:S02]  /*21ff0*/  IMAD.MOV.U32 R12, RZ, RZ, 0x5 ;  /* 0x00000005ff0c7424 */ /* 0x000fe400078e00ff */
[----:B------:R-:W-:-:S07]  /*22000*/  IMAD.MOV.U32 R5, RZ, RZ, R14 ;  /* 0x000000ffff057224 */ /* 0x000fce00078e000e */
[----:B------:R-:W-:Y:S05]  /*22010*/  WARPSYNC.COLLECTIVE R15, `(.L_x_1027) ;  /* 0x000000000f087348 */ /* 0x000fea0003c00000 */
[----:B------:R0:W1:Y:S02]  /*22020*/  SHFL.IDX P6, R14, R13, R12, R11 ;  /* 0x0000000c0d0e7389 */ /* 0x00006400000c000b */
[----:B01----:R-:W-:Y:S01]  /*22030*/  ENDCOLLECTIVE ;  /* 0x000000000000791b */ /* 0x003fe20003800000 */
.L_x_1027:
[----:B------:R-:W-:-:S05]  /*22040*/  @!P2 LEA R5, P4, R8, R5, 0x1 ;  /* 0x000000050805a211 */ /* 0x000fca00078808ff */
[----:B------:R-:W-:-:S04]  /*22050*/  @!P2 IMAD.X R6, RZ, RZ, R6, P4 ;  /* 0x000000ffff06a224 */ /* 0x000fc800020e0606 */
[----:B------:R-:W-:Y:S02]  /*22060*/  @!P2 IMAD.MOV.U32 R7, RZ, RZ, R6 ;  /* 0x000000ffff07a224 */ /* 0x000fe400078e0006 */
[----:B------:R-:W-:Y:S01]  /*22070*/  @!P2 IMAD.MOV.U32 R6, RZ, RZ, R5 ;  /* 0x000000ffff06a224 */ /* 0x000fe200078e0005 */
[----:B------:R-:W-:Y:S01]  /*22080*/  IADD3 R5, R0, 0x50, RZ ;  /* 0x0000005000057810 */ /* 0x000fe20007ffe0ff */
[----:B------:R-:W-:-:S03]  /*22090*/  IMAD.MOV.U32 R13, RZ, RZ, R4 ;  /* 0x000000ffff0d7224 */ /* 0x000fc600078e0004 */
        /* <DEDUP_REMOVED lines=11> */
.L_x_1028:
[----:B------:R-:W-:Y:S02]  /*22150*/  IMAD.MOV.U32 R13, RZ, RZ, R3 ;  /* 0x000000ffff0d7224 */ /* 0x000fe400078e0003 */
[----:B------:R-:W-:Y:S02]  /*22160*/  IMAD.MOV.U32 R12, RZ, RZ, 0x6 ;  /* 0x00000006ff0c7424 */ /* 0x000fe400078e00ff */
[----:B------:R-:W-:-:S07]  /*22170*/  IMAD.MOV.U32 R5, RZ, RZ, R14 ;  /* 0x000000ffff057224 */ /* 0x000fce00078e000e */
[----:B------:R-:W-:Y:S05]  /*22180*/  WARPSYNC.COLLECTIVE R15, `(.L_x_1029) ;  /* 0x000000000f087348 */ /* 0x000fea0003c00000 */
[----:B------:R0:W1:Y:S02]  /*22190*/  SHFL.IDX P6, R14, R13, R12, R11 ;  /* 0x0000000c0d0e7389 */ /* 0x00006400000c000b */
[----:B01----:R-:W-:Y:S01]  /*221a0*/  ENDCOLLECTIVE ;  /* 0x000000000000791b */ /* 0x003fe20003800000 */
.L_x_1029:
        /* <DEDUP_REMOVED lines=17> */
.L_x_1030:
[----:B------:R-:W-:Y:S02]  /*222c0*/  IMAD.MOV.U32 R13, RZ, RZ, R3 ;  /* 0x000000ffff0d7224 */ /* 0x000fe400078e0003 */
[----:B------:R-:W-:Y:S02]  /*222d0*/  IMAD.MOV.U32 R12, RZ, RZ, 0x7 ;  /* 0x00000007ff0c7424 */ /* 0x000fe400078e00ff */
[----:B------:R-:W-:-:S07]  /*222e0*/  IMAD.MOV.U32 R5, RZ, RZ, R14 ;  /* 0x000000ffff057224 */ /* 0x000fce00078e000e */
[----:B------:R-:W-:Y:S05]  /*222f0*/  WARPSYNC.COLLECTIVE R15, `(.L_x_1031) ;  /* 0x000000000f087348 */ /* 0x000fea0003c00000 */
[----:B------:R0:W1:Y:S02]  /*22300*/  SHFL.IDX P6, R14, R13, R12, R11 ;  /* 0x0000000c0d0e7389 */ /* 0x00006400000c000b */
[----:B01----:R-:W-:Y:S01]  /*22310*/  ENDCOLLECTIVE ;  /* 0x000000000000791b */ /* 0x003fe20003800000 */
.L_x_1031:
[----:B------:R-:W-:-:S05]  /*22320*/  @!P2 LEA R5, P4, R8, R5, 0x1 ;  /* 0x000000050805a211 */ /* 0x000fca00078808ff */
[----:B------:R-:W-:-:S04]  /*22330*/  @!P2 IMAD.X R6, RZ, RZ, R6, P4 ;  /* 0x000000ffff06a224 */ /* 0x000fc800020e0606 */
[----:B------:R-:W-:Y:S02]  /*22340*/  @!P2 IMAD.MOV.U32 R7, RZ, RZ, R6 ;  /* 0x000000ffff07a224 */ /* 0x000fe400078e0006 */
[----:B------:R-:W-:Y:S02]  /*22350*/  IMAD.MOV.U32 R13, RZ, RZ, R4 ;  /* 0x000000ffff0d7224 */ /* 0x000fe400078e0004 */
[----:B------:R-:W-:-:S05]  /*22360*/  @!P2 IMAD.MOV.U32 R6, RZ, RZ, R5 ;  /* 0x000000ffff06a224 */ /* 0x000fca00078e0005 */
[----:B------:R-:W-:Y:S01]  /*22370*/  @!PT LDS RZ, [RZ] ;  /* 0x00000000fffff984 */ /* 0x000fe20000000800 */
[----:B------:R-:W-:Y:S01]  /*22380*/  @!PT LDS RZ, [RZ] ;  /* 0x00000000fffff984 */ /* 0x000fe20000000800 */
[----:B------:R-:W-:Y:S01]  /*22390*/  @!PT LDS RZ, [RZ] ;  /* 0x00000000fffff984 */ /* 0x000fe20000000800 */
[----:B------:R0:W-:Y:S01]  /*223a0*/  @!P2 LDGSTS.E.BYPASS.LTC128B.128 [R9+0x13400], desc[UR42][R6.64], !P3 ;  /* 0x134000000609afae */ /* 0x0001e2000d901d6a */
[----:B------:R-:W-:-:S03]  /*223b0*/  IMAD.MOV.U32 R5, RZ, RZ, R14 ;  /* 0x000000ffff057224 */ /* 0x000fc600078e000e */
[----:B------:R0:W-:Y:S04]  /*223c0*/  @!P2 LDGSTS.E.BYPASS.LTC128B.128 [R9+0x17400], desc[UR42][R6.64+0x80], !P0 ;  /* 0x174000800609afae */ /* 0x0001e8000c101d6a */
[----:B0-----:R-:W-:Y:S05]  /*223d0*/  WARPSYNC.COLLECTIVE R15, `(.L_x_1032) ;  /* 0x000000000f087348 */ /* 0x001fea0003c00000 */
[----:B------:R1:W2:Y:S02]  /*223e0*/  SHFL.IDX P6, R14, R13, R12, R11 ;  /* 0x0000000c0d0e7389 */ /* 0x0002a400000c000b */
[----:B012---:R-:W-:Y:S01]  /*223f0*/  ENDCOLLECTIVE ;  /* 0x000000000000791b */ /* 0x007fe20003800000 */
.L_x_1032:
[----:B------:R-:W-:Y:S01]  /*22400*/  @!PT LDS RZ, [RZ] ;  /* 0x00000000fffff984 */ /* 0x000fe20000000800 */
[----:B------:R-:W-:Y:S01]  /*22410*/  @!PT LDS RZ, [RZ] ;  /* 0x00000000fffff984 */ /* 0x000fe20000000800 */
[----:B------:R-:W-:Y:S01]  /*22420*/  @!PT LDS RZ, [RZ] ;  /* 0x00000000fffff984 */ /* 0x000fe20000000800 */
[----:B------:R0:W-:Y:S01]  /*22430*/  @!P2 LDGSTS.E.BYPASS.LTC128B.128 [R9+0x1b400], desc[UR42][R6.64+0x100], !P1 ;  /* 0x1b4001000609afae */ /* 0x0001e2000c901d6a */
[----:B------:R-:W-:Y:S01]  /*22440*/  IMAD.MOV.U32 R3, RZ, RZ, R14 ;  /* 0x000000ffff037224 */ /* 0x000fe200078e000e */
[----:B------:R-:W-:Y:S06]  /*22450*/  BRA `(.L_x_1033) ;  /* 0xffffffac00f47947 */ /* 0x000fec000383ffff */
.L_x_890:
[----:B-1----:R-:W3:Y:S02]  /*22460*/  LDL R2, [R1+0x4] ;  /* 0x0000040001027983 */ /* 0x002ee40000100800 */
[----:B---3--:R1:W3:Y:S02]  /*22470*/  SYNCS.PHASECHK.TRANS64.TRYWAIT P0, [R2+URZ+0x34820], R0 ;  /* 0x03482000020075a7 */ /* 0x0082e4000800017f */
[----:B---3--:R-:W-:Y:S05]  /*22480*/  @!P0 NANOSLEEP.SYNCS 0x989680 ;  /* 0x009896800000895d */ /* 0x008fea0003900000 */
[----:B------:R-:W3:Y:S02]  /*22490*/  @!P0 SYNCS.PHASECHK.TRANS64 P0, [R2+URZ+0x34820], R0 ;  /* 0x03482000020085a7 */ /* 0x000ee4000800007f */
[----:B---3--:R-:W-:Y:S05]  /*224a0*/  @!P0 BRA `(.L_x_890) ;  /* 0xfffffffc00ec8947 */ /* 0x008fea000383ffff */
[----:B------:R-:W-:Y:S05]  /*224b0*/  BRA `(.L_x_1034) ;  /* 0xffffffb0006c7947 */ /* 0x000fea000383ffff */
.L_x_899:
[----:B-1----:R1:W3:Y:S02]  /*224c0*/  SYNCS.PHASECHK.TRANS64.TRYWAIT P0, [R3+URZ+0x34840], R2 ;  /* 0x03484002030075a7 */ /* 0x0022e4000800017f */
[----:B---3--:R-:W-:Y:S05]  /*224d0*/  @!P0 NANOSLEEP.SYNCS 0x989680 ;  /* 0x009896800000895d */ /* 0x008fea0003900000 */
[----:B------:R-:W3:Y:S02]  /*224e0*/  @!P0 SYNCS.PHASECHK.TRANS64 P0, [R3+URZ+0x34840], R2 ;  /* 0x03484002030085a7 */ /* 0x000ee4000800007f */
[----:B---3--:R-:W-:Y:S05]  /*224f0*/  @!P0 BRA `(.L_x_899) ;  /* 0xfffffffc00f08947 */ /* 0x008fea000383ffff */
[----:B------:R-:W-:Y:S05]  /*22500*/  BRA `(.L_x_1035) ;  /* 0xffffffb400387947 */ /* 0x000fea000383ffff */
.L_x_906:
[----:B0-----:R0:W1:Y:S02]  /*22510*/  SYNCS.PHASECHK.TRANS64.TRYWAIT P0, [R2+URZ+0x34860], R3 ;  /* 0x03486003020075a7 */ /* 0x001064000800017f */
[----:B-1----:R-:W-:Y:S05]  /*22520*/  @!P0 NANOSLEEP.SYNCS 0x989680 ;  /* 0x009896800000895d */ /* 0x002fea0003900000 */
[----:B------:R-:W1:Y:S02]  /*22530*/  @!P0 SYNCS.PHASECHK.TRANS64 P0, [R2+URZ+0x34860], R3 ;  /* 0x03486003020085a7 */ /* 0x000e64000800007f */
[----:B-1----:R-:W-:Y:S05]  /*22540*/  @!P0 BRA `(.L_x_906) ;  /* 0xfffffffc00f08947 */ /* 0x002fea000383ffff */
[----:B------:R-:W-:Y:S05]  /*22550*/  BRA `(.L_x_1036) ;  /* 0xffffffb800507947 */ /* 0x000fea000383ffff */
.L_x_916:
[----:B--2---:R2:W3:Y:S02]  /*22560*/  SYNCS.PHASECHK.TRANS64.TRYWAIT P0, [R3+URZ+0x34840], R2 ;  /* 0x03484002030075a7 */ /* 0x0044e4000800017f */
[----:B---3--:R-:W-:Y:S05]  /*22570*/  @!P0 NANOSLEEP.SYNCS 0x989680 ;  /* 0x009896800000895d */ /* 0x008fea0003900000 */
[----:B------:R-:W3:Y:S02]  /*22580*/  @!P0 SYNCS.PHASECHK.TRANS64 P0, [R3+URZ+0x34840], R2 ;  /* 0x03484002030085a7 */ /* 0x000ee4000800007f */
[----:B---3--:R-:W-:Y:S05]  /*22590*/  @!P0 BRA `(.L_x_916) ;  /* 0xfffffffc00f08947 */ /* 0x008fea000383ffff */
[----:B------:R-:W-:Y:S05]  /*225a0*/  BRA `(.L_x_1037) ;  /* 0xffffffc000007947 */ /* 0x000fea000383ffff */
.L_x_923:
[----:B0-----:R0:W2:Y:S02]  /*225b0*/  SYNCS.PHASECHK.TRANS64.TRYWAIT P0, [R2+URZ+0x34860], R3 ;  /* 0x03486003020075a7 */ /* 0x0010a4000800017f */
[----:B--2---:R-:W-:Y:S05]  /*225c0*/  @!P0 NANOSLEEP.SYNCS 0x989680 ;  /* 0x009896800000895d */ /* 0x004fea0003900000 */
[----:B------:R-:W2:Y:S02]  /*225d0*/  @!P0 SYNCS.PHASECHK.TRANS64 P0, [R2+URZ+0x34860], R3 ;  /* 0x03486003020085a7 */ /* 0x000ea4000800007f */
[----:B--2---:R-:W-:Y:S05]  /*225e0*/  @!P0 BRA `(.L_x_923) ;  /* 0xfffffffc00f08947 */ /* 0x004fea000383ffff */
[----:B------:R-:W-:Y:S05]  /*225f0*/  BRA `(.L_x_1038) ;  /* 0xffffffc400187947 */ /* 0x000fea000383ffff */
.L_x_933:
[----:B--2---:R2:W4:Y:S02]  /*22600*/  SYNCS.PHASECHK.TRANS64.TRYWAIT P0, [R3+URZ+0x34840], R2 ;  /* 0x03484002030075a7 */ /* 0x004524000800017f */
[----:B----4-:R-:W-:Y:S05]  /*22610*/  @!P0 NANOSLEEP.SYNCS 0x989680 ;  /* 0x009896800000895d */ /* 0x010fea0003900000 */
[----:B------:R-:W4:Y:S02]  /*22620*/  @!P0 SYNCS.PHASECHK.TRANS64 P0, [R3+URZ+0x34840], R2 ;  /* 0x03484002030085a7 */ /* 0x000f24000800007f */
[----:B----4-:R-:W-:Y:S05]  /*22630*/  @!P0 BRA `(.L_x_933) ;  /* 0xfffffffc00f08947 */ /* 0x010fea000383ffff */
[----:B------:R-:W-:Y:S05]  /*22640*/  BRA `(.L_x_1039) ;  /* 0xffffffc8009c7947 */ /* 0x000fea000383ffff */
.L_x_940:
[----:B0-----:R0:W2:Y:S02]  /*22650*/  SYNCS.PHASECHK.TRANS64.TRYWAIT P0, [R2+URZ+0x34860], R5 ;  /* 0x03486005020075a7 */ /* 0x0010a4000800017f */
[----:B--2---:R-:W-:Y:S05]  /*22660*/  @!P0 NANOSLEEP.SYNCS 0x989680 ;  /* 0x009896800000895d */ /* 0x004fea0003900000 */
[----:B------:R-:W2:Y:S02]  /*22670*/  @!P0 SYNCS.PHASECHK.TRANS64 P0, [R2+URZ+0x34860], R5 ;  /* 0x03486005020085a7 */ /* 0x000ea4000800007f */
[----:B--2---:R-:W-:Y:S05]  /*22680*/  @!P0 BRA `(.L_x_940) ;  /* 0xfffffffc00f08947 */ /* 0x004fea000383ffff */
[----:B------:R-:W-:Y:S05]  /*22690*/  BRA `(.L_x_1040) ;  /* 0xffffffcc00b07947 */ /* 0x000fea000383ffff */
.L_x_952:
[----:B0-----:R0:W2:Y:S02]  /*226a0*/  SYNCS.PHASECHK.TRANS64.TRYWAIT P0, [R0+URZ+0x34860], R2 ;  /* 0x03486002000075a7 */ /* 0x0010a4000800017f */
[----:B--2---:R-:W-:Y:S05]  /*226b0*/  @!P0 NANOSLEEP.SYNCS 0x989680 ;  /* 0x009896800000895d */ /* 0x004fea0003900000 */
[----:B------:R-:W2:Y:S02]  /*226c0*/  @!P0 SYNCS.PHASECHK.TRANS64 P0, [R0+URZ+0x34860], R2 ;  /* 0x03486002000085a7 */ /* 0x000ea4000800007f */
[----:B--2---:R-:W-:Y:S05]  /*226d0*/  @!P0 BRA `(.L_x_952) ;  /* 0xfffffffc00f08947 */ /* 0x004fea000383ffff */
[----:B------:R-:W-:Y:S05]  /*226e0*/  BRA `(.L_x_1041) ;  /* 0xffffffd400147947 */ /* 0x000fea000383ffff */
.L_x_960:
[----:B------:R-:W-:Y:S01]  /*226f0*/  BSSY B0, `(.L_x_1042) ;  /* 0x0000008000007945 */ /* 0x000fe20003800000 */
[----:B------:R-:W-:Y:S02]  /*22700*/  IMAD.MOV.U32 R13, RZ, RZ, R16 ;  /* 0x000000ffff0d7224 */ /* 0x000fe400078e0010 */
[----:B------:R-:W-:Y:S02]  /*22710*/  IMAD.MOV.U32 R12, RZ, RZ, RZ ;  /* 0x000000ffff0c7224 */ /* 0x000fe400078e00ff */
[----:B------:R-:W-:Y:S02]  /*22720*/  IMAD.MOV.U32 R11, RZ, RZ, 0x1f ;  /* 0x0000001fff0b7424 */ /* 0x000fe400078e00ff */
[----:B------:R-:W-:-:S07]  /*22730*/  IMAD.MOV.U32 R15, RZ, RZ, -0x1 ;  /* 0xffffffffff0f7424 */ /* 0x000fce00078e00ff */
[----:B012---:R-:W-:Y:S05]  /*22740*/  WARPSYNC.COLLECTIVE R15, `(.L_x_1043) ;  /* 0x000000000f087348 */ /* 0x007fea0003c00000 */
[----:B------:R3:W4:Y:S02]  /*22750*/  SHFL.IDX P6, R14, R13, R12, R11 ;  /* 0x0000000c0d0e7389 */ /* 0x00072400000c000b */
[----:B01234-:R-:W-:Y:S01]  /*22760*/  ENDCOLLECTIVE ;  /* 0x000000000000791b */ /* 0x01ffe20003800000 */
.L_x_1043:
[----:B------:R-:W-:Y:S05]  /*22770*/  BSYNC B0 ;  /* 0x0000000000007941 */ /* 0x000fea0003800000 */
.L_x_1042:
[----:B------:R-:W-:Y:S01]  /*22780*/  IMAD.MOV.U32 R13, RZ, RZ, R16 ;  /* 0x000000ffff0d7224 */ /* 0x000fe200078e0010 */
[----:B------:R-:W-:Y:S01]  /*22790*/  LOP3.LUT P1, RZ, R8, 0x1, RZ, 0xc0, !PT ;  /* 0x0000000108ff7812 */ /* 0x000fe2000782c0ff */
        /* <DEDUP_REMOVED lines=8> */
.L_x_1044:
[----:B------:R-:W-:Y:S02]  /*22820*/  ULDC UR4, c[0x0][0xc3c] ;  /* 0x00030f0000047ab9 */ /* 0x000fe40000000800 */
[----:B------:R-:W-:-:S13]  /*22830*/  ISETP.GE.OR P0, PT, R5, UR4, !P5 ;  /* 0x0000000405007c0c */ /* 0x000fda000ef06670 */
[----:B------:R-:W0:Y:S01]  /*22840*/  @!P0 LDC.64 R2, c[0x0][0xc80] ;  /* 0x00032000ff028b82 */ /* 0x000e220000000a00 */
[----:B------:R-:W-:Y:S02]  /*22850*/  IMAD.MOV.U32 R11, RZ, RZ, RZ ;  /* 0x000000ffff0b7224 */ /* 0x000fe400078e00ff */
[----:B------:R-:W-:Y:S02]  /*22860*/  IMAD.MOV.U32 R4, RZ, RZ, R14 ;  /* 0x000000ffff047224 */ /* 0x000fe400078e000e */
[----:B0-----:R-:W-:-:S06]  /*22870*/  @!P0 IMAD.WIDE R2, R5, 0x4, R2 ;  /* 0x0000000405028825 */ /* 0x001fcc00078e0202 */
[----:B------:R0:W2:Y:S01]  /*22880*/  @!P0 LDG.E R3, desc[UR42][R2.64] ;  /* 0x0000002a02038981 */ /* 0x0000a2000c1e1900 */
[C---:B------:R-:W-:Y:S02]  /*22890*/  ISETP.GE.U32.AND P2, PT, R7.reuse, 0x8, PT ;  /* 0x000000080700780c */ /* 0x040fe40003f46070 */
[C---:B------:R-:W-:Y:S01]  /*228a0*/  ISETP.GE.U32.AND P3, PT, R7.reuse, 0x10, PT ;  /* 0x000000100700780c */ /* 0x040fe20003f66070 */
[----:B0-----:R-:W-:Y:S01]  /*228b0*/  IMAD.MOV.U32 R2, RZ, RZ, RZ ;  /* 0x000000ffff027224 */ /* 0x001fe200078e00ff */
[----:B--2---:R-:W-:Y:S02]  /*228c0*/  @!P0 MOV R2, R3 ;  /* 0x0000000300028202 */ /* 0x004fe40000000f00 */
[----:B------:R-:W-:-:S03]  /*228d0*/  ISETP.GE.U32.AND P0, PT, R7, 0x2, PT ;  /* 0x000000020700780c */ /* 0x000fc60003f06070 */
[----:B------:R-:W-:-:S10]  /*228e0*/  IMAD.MOV.U32 R13, RZ, RZ, R2 ;  /* 0x000000ffff0d7224 */ /* 0x000fd400078e0002 */
[----:B------:R-:W-:Y:S05]  /*228f0*/  WARPSYNC.COLLECTIVE R15, `(.L_x_1045) ;  /* 0x000000000f087348 */ /* 0x000fea0003c00000 */
[----:B------:R0:W1:Y:S02]  /*22900*/  SHFL.UP P6, R14, R13, R12, R11 ;  /* 0x0400000c0d0e7389 */ /* 0x00006400000c000b */
[----:B01----:R-:W-:Y:S01]  /*22910*/  ENDCOLLECTIVE ;  /* 0x000000000000791b */ /* 0x003fe20003800000 */
.L_x_1045:
[----:B------:R-:W-:Y:S02]  /*22920*/  IMAD.MOV.U32 R12, RZ, RZ, 0x2 ;  /* 0x00000002ff0c7424 */ /* 0x000fe400078e00ff */
[----:B------:R-:W-:-:S05]  /*22930*/  IMAD.MOV.U32 R3, RZ, RZ, R14 ;  /* 0x000000ffff037224 */ /* 0x000fca00078e000e */
[----:B------:R-:W-:Y:S02]  /*22940*/  SEL R3, R3, RZ, P1 ;  /* 0x000000ff03037207 */ /* 0x000fe40000800000 */
[----:B------:R-:W-:-:S03]  /*22950*/  ISETP.GE.U32.AND P1, PT, R7, 0x4, PT ;  /* 0x000000040700780c */ /* 0x000fc60003f26070 */
[----:B------:R-:W-:-:S04]  /*22960*/  IMAD.IADD R3, R2, 0x1, R3 ;  /* 0x0000000102037824 */ /* 0x000fc800078e0203 */
[----:B------:R-:W-:-:S07]  /*22970*/  IMAD.MOV.U32 R13, RZ, RZ, R3 ;  /* 0x000000ffff0d7224 */ /* 0x000fce00078e0003 */
[----:B------:R-:W-:Y:S05]  /*22980*/  WARPSYNC.COLLECTIVE R15, `(.L_x_1046) ;  /* 0x000000000f087348 */ /* 0x000fea0003c00000 */
[----:B------:R0:W1:Y:S02]  /*22990*/  SHFL.UP P6, R14, R13, R12, R11 ;  /* 0x0400000c0d0e7389 */ /* 0x00006400000c000b */
[----:B01----:R-:W-:Y:S01]  /*229a0*/  ENDCOLLECTIVE ;  /* 0x000000000000791b */ /* 0x003fe20003800000 */
.L_x_1046:
        /* <DEDUP_REMOVED lines=8> */
.L_x_1047:
        /* <DEDUP_REMOVED lines=8> */
.L_x_1048:
        /* <DEDUP_REMOVED lines=8> */
.L_x_1049:
        /* <DEDUP_REMOVED lines=9> */
.L_x_1050:
[----:B------:R-:W-:Y:S01]  /*22bc0*/  IMAD.MOV.U32 R6, RZ, RZ, R14 ;  /* 0x000000ffff067224 */ /* 0x000fe200078e000e */
[----:B------:R-:W-:Y:S06]  /*22bd0*/  BRA `(.L_x_1051) ;  /* 0xffffffd400ac7947 */ /* 0x000fec000383ffff */
.L_x_965:
[----:B------:R-:W-:Y:S01]  /*22be0*/  BSSY B0, `(.L_x_1052) ;  /* 0x0000008000007945 */ /* 0x000fe20003800000 */
[----:B-----5:R-:W-:Y:S02]  /*22bf0*/  IMAD.MOV.U32 R13, RZ, RZ, R2 ;  /* 0x000000ffff0d7224 */ /* 0x020fe400078e0002 */
[----:B------:R-:W-:Y:S02]  /*22c00*/  IMAD.MOV.U32 R12, RZ, RZ, 0x1 ;  /* 0x00000001ff0c7424 */ /* 0x000fe400078e00ff */
[----:B------:R-:W-:Y:S02]  /*22c10*/  IMAD.MOV.U32 R11, RZ, RZ, RZ ;  /* 0x000000ffff0b7224 */ /* 0x000fe400078e00ff */
[----:B------:R-:W-:-:S07]  /*22c20*/  IMAD.MOV.U32 R15, RZ, RZ, -0x1 ;  /* 0xffffffffff0f7424 */ /* 0x000fce00078e00ff */
[----:B01----:R-:W-:Y:S05]  /*22c30*/  WARPSYNC.COLLECTIVE R15, `(.L_x_1053) ;  /* 0x000000000f087348 */ /* 0x003fea0003c00000 */
[----:B------:R2:W3:Y:S02]  /*22c40*/  SHFL.UP P6, R14, R13, R12, R11 ;  /* 0x0400000c0d0e7389 */ /* 0x0004e400000c000b */
[----:B0123--:R-:W-:Y:S01]  /*22c50*/  ENDCOLLECTIVE ;  /* 0x000000000000791b */ /* 0x00ffe20003800000 */
.L_x_1053:
[----:B------:R-:W-:Y:S05]  /*22c60*/  BSYNC B0 ;  /* 0x0000000000007941 */ /* 0x000fea0003800000 */
.L_x_1052:
[----:B------:R-:W2:Y:S01]  /*22c70*/  LDL R3, [R1+0x8] ;  /* 0x0000080001037983 */ /* 0x000ea20000100800 */
[----:B------:R-:W-:Y:S02]  /*22c80*/  IMAD.MOV.U32 R12, RZ, RZ, 0x2 ;  /* 0x00000002ff0c7424 */ /* 0x000fe400078e00ff */
[----:B------:R-:W-:Y:S02]  /*22c90*/  IMAD.MOV.U32 R11, RZ, RZ, RZ ;  /* 0x000000ffff0b7224 */ /* 0x000fe400078e00ff */
[----:B------:R-:W-:Y:S01]  /*22ca0*/  IMAD.MOV.U32 R15, RZ, RZ, -0x1 ;  /* 0xffffffffff0f7424 */ /* 0x000fe200078e00ff */
[----:B--2---:R-:W-:Y:S01]  /*22cb0*/  LOP3.LUT P4, RZ, R3, 0x1, RZ, 0xc0, !PT ;  /* 0x0000000103ff7812 */ /* 0x004fe2000788c0ff */
[----:B------:R-:W-:-:S05]  /*22cc0*/  IMAD.MOV.U32 R3, RZ, RZ, R14 ;  /* 0x000000ffff037224 */ /* 0x000fca00078e000e */
[----:B------:R-:W-:-:S05]  /*22cd0*/  SEL R3, R3, RZ, P4 ;  /* 0x000000ff03037207 */ /* 0x000fca0002000000 */
[----:B------:R-:W-:-:S04]  /*22ce0*/  IMAD.IADD R3, R2, 0x1, R3 ;  /* 0x0000000102037824 */ /* 0x000fc800078e0203 */
[----:B------:R-:W-:-:S07]  /*22cf0*/  IMAD.MOV.U32 R13, RZ, RZ, R3 ;  /* 0x000000ffff0d7224 */ /* 0x000fce00078e0003 */
[----:B------:R-:W-:Y:S05]  /*22d00*/  WARPSYNC.COLLECTIVE R15, `(.L_x_1054) ;  /* 0x000000000f087348 */ /* 0x000fea0003c00000 */
[----:B------:R0:W1:Y:S02]  /*22d10*/  SHFL.UP P6, R14, R13, R12, R11 ;  /* 0x0400000c0d0e7389 */ /* 0x00006400000c000b */
[----:B01----:R-:W-:Y:S01]  /*22d20*/  ENDCOLLECTIVE ;  /* 0x000000000000791b */ /* 0x003fe20003800000 */
.L_x_1054:
        /* <DEDUP_REMOVED lines=8> */
.L_x_1055:
        /* <DEDUP_REMOVED lines=8> */
.L_x_1056:
        /* <DEDUP_REMOVED lines=8> */
.L_x_1057:
        /* <DEDUP_REMOVED lines=9> */
.L_x_1058:
[----:B------:R-:W-:Y:S01]  /*22f40*/  IMAD.MOV.U32 R6, RZ, RZ, R14 ;  /* 0x000000ffff067224 */ /* 0x000fe200078e000e */
[----:B------:R-:W-:Y:S06]  /*22f50*/  BRA `(.L_x_1059) ;  /* 0xffffffd4006c7947 */ /* 0x000fec000383ffff */
.L_x_967:
[----:B------:R-:W-:Y:S01]  /*22f60*/  BSSY B0, `(.L_x_1060) ;  /* 0x0000006000007945 */ /* 0x000fe20003800000 */
[----:B------:R-:W-:Y:S01]  /*22f70*/  PLOP3.LUT P6, PT, P6, PT, PT, 0x8, 0x0 ;  /* 0x000000000000781c */ /* 0x000fe200037ce170 */
[----:B------:R-:W-:-:S12]  /*22f80*/  IMAD.MOV.U32 R15, RZ, RZ, -0x1 ;  /* 0xffffffffff0f7424 */ /* 0x000fd800078e00ff */
[----:B01----:R-:W-:Y:S05]  /*22f90*/  WARPSYNC.COLLECTIVE R15, `(.L_x_1061) ;  /* 0x000000000f087348 */ /* 0x003fea0003c00000 */
[----:B------:R-:W-:Y:S01]  /*22fa0*/  VOTE.ANY R14, PT, P6 ;  /* 0x00000000000e7806 */ /* 0x000fe200030e0100 */
[----:B01----:R-:W-:Y:S06]  /*22fb0*/  ENDCOLLECTIVE ;  /* 0x000000000000791b */ /* 0x003fec0003800000 */
.L_x_1061:
[----:B------:R-:W-:Y:S05]  /*22fc0*/  BSYNC B0 ;  /* 0x0000000000007941 */ /* 0x000fea0003800000 */
.L_x_1060:
        /* <DEDUP_REMOVED lines=9> */
.L_x_1062:
[----:B------:R-:W-:Y:S01]  /*23060*/  IMAD.MOV.U32 R17, RZ, RZ, R14 ;  /* 0x000000ffff117224 */ /* 0x000fe200078e000e */
[----:B------:R-:W-:Y:S06]  /*23070*/  BRA `(.L_x_1063) ;  /* 0xffffffd4005c7947 */ /* 0x000fec000383ffff */
.L_x_969:
[----:B------:R-:W-:Y:S01]  /*23080*/  BSSY B0, `(.L_x_1064) ;  /* 0x0000007000007945 */ /* 0x000fe20003800000 */
[----:B------:R-:W-:Y:S02]  /*23090*/  IMAD.MOV.U32 R13, RZ, RZ, R5 ;  /* 0x000000ffff0d7224 */ /* 0x000fe400078e0005 */
[----:B------:R-:W-:Y:S02]  /*230a0*/  IMAD.MOV.U32 R11, RZ, RZ, 0x1f ;  /* 0x0000001fff0b7424 */ /* 0x000fe400078e00ff */
[----:B------:R-:W-:-:S07]  /*230b0*/  IMAD.MOV.U32 R15, RZ, RZ, -0x1 ;  /* 0xffffffffff0f7424 */ /* 0x000fce00078e00ff */
[----:B01-3--:R-:W-:Y:S05]  /*230c0*/  WARPSYNC.COLLECTIVE R15, `(.L_x_1065) ;  /* 0x000000000f087348 */ /* 0x00bfea0003c00000 */
[----:B------:R2:W4:Y:S02]  /*230d0*/  SHFL.IDX P6, R14, R13, R12, R11 ;  /* 0x0000000c0d0e7389 */ /* 0x00052400000c000b */
[----:B01234-:R-:W-:Y:S01]  /*230e0*/  ENDCOLLECTIVE ;  /* 0x000000000000791b */ /* 0x01ffe20003800000 */
.L_x_1065:
[----:B------:R-:W-:Y:S05]  /*230f0*/  BSYNC B0 ;  /* 0x0000000000007941 */ /* 0x000fea0003800000 */
.L_x_1064:
[----:B------:R-:W-:Y:S01]  /*23100*/  IMAD.MOV.U32 R2, RZ, RZ, R14 ;  /* 0x000000ffff027224 */ /* 0x000fe200078e000e */
[----:B------:R-:W-:Y:S06]  /*23110*/  BRA `(.L_x_968) ;  /* 0xffffffd400507947 */ /* 0x000fec000383ffff */
.L_x_973:
[----:B0-----:R0:W2:Y:S02]  /*23120*/  SYNCS.PHASECHK.TRANS64.TRYWAIT P0, [R0+URZ+0x34820], R3 ;  /* 0x03482003000075a7 */ /* 0x0010a4000800017f */
[----:B--2---:R-:W-:Y:S05]  /*23130*/  @!P0 NANOSLEEP.SYNCS 0x989680 ;  /* 0x009896800000895d */ /* 0x004fea0003900000 */
[----:B------:R-:W2:Y:S02]  /*23140*/  @!P0 SYNCS.PHASECHK.TRANS64 P0, [R0+URZ+0x34820], R3 ;  /* 0x03482003000085a7 */ /* 0x000ea4000800007f */
[----:B--2---:R-:W-:Y:S05]  /*23150*/  @!P0 BRA `(.L_x_973) ;  /* 0xfffffffc00f08947 */ /* 0x004fea000383ffff */
[----:B------:R-:W-:Y:S05]  /*23160*/  BRA `(.L_x_1066) ;  /* 0xffffffd800407947 */ /* 0x000fea000383ffff */
.L_x_974:
        /* <DEDUP_REMOVED lines=11> */
.L_x_1068:
[----:B------:R-:W-:Y:S05]  /*23220*/  BSYNC B0 ;  /* 0x0000000000007941 */ /* 0x000fea0003800000 */
.L_x_1067:
[----:B------:R-:W-:Y:S05]  /*23230*/  BRA `(.L_x_1069) ;  /* 0xffffffd800287947 */ /* 0x000fea000383ffff */
.L_x_975:
[----:B------:R-:W-:Y:S01]  /*23240*/  BSSY B0, `(.L_x_1070) ;  /* 0x0000006000007945 */ /* 0x000fe20003800000 */
[----:B------:R-:W-:-:S07]  /*23250*/  IMAD.MOV.U32 R15, RZ, RZ, -0x1 ;  /* 0xffffffffff0f7424 */ /* 0x000fce00078e00ff */
[----:B012---:R-:W-:Y:S05]  /*23260*/  WARPSYNC.COLLECTIVE R15, `(.L_x_1071) ;  /* 0x000000000f0c7348 */ /* 0x007fea0003c00000 */
[----:B------:R-:W-:Y:S02]  /*23270*/  ELECT P6, UR62, PT ;  /* 0x00000000003e782f */ /* 0x000fe400038c0000 */
[----:B------:R-:W-:Y:S01]  /*23280*/  MOV R14, UR62 ;  /* 0x0000003e000e7c02 */ /* 0x000fe20008000f00 */
[----:B012---:R-:W-:Y:S10]  /*23290*/  ENDCOLLECTIVE ;  /* 0x000000000000791b */ /* 0x007ff40003800000 */
.L_x_1071:
[----:B------:R-:W-:Y:S05]  /*232a0*/  BSYNC B0 ;  /* 0x0000000000007941 */ /* 0x000fea0003800000 */
.L_x_1070:
[----:B------:R-:W-:Y:S05]  /*232b0*/  BRA `(.L_x_1072) ;  /* 0xffffffd8001c7947 */ /* 0x000fea000383ffff */
.L_x_977:
[----:B0-----:R0:W2:Y:S02]  /*232c0*/  SYNCS.PHASECHK.TRANS64.TRYWAIT P0, [R6+URZ], R5 ;  /* 0x00000005060075a7 */ /* 0x0010a4000800017f */
[----:B--2---:R-:W-:Y:S05]  /*232d0*/  @!P0 NANOSLEEP.SYNCS 0x989680 ;  /* 0x009896800000895d */ /* 0x004fea0003900000 */
[----:B------:R-:W2:Y:S02]  /*232e0*/  @!P0 SYNCS.PHASECHK.TRANS64 P0, [R6+URZ], R5 ;  /* 0x00000005060085a7 */ /* 0x000ea4000800007f */
[----:B--2---:R-:W-:Y:S05]  /*232f0*/  @!P0 BRA `(.L_x_977) ;  /* 0xfffffffc00f08947 */ /* 0x004fea000383ffff */
[----:B------:R-:W-:Y:S05]  /*23300*/  BRA `(.L_x_1073) ;  /* 0xffffffd800607947 */ /* 0x000fea000383ffff */
.L_x_978:
[----:B--2---:R2:W3:Y:S02]  /*23310*/  SYNCS.PHASECHK.TRANS64.TRYWAIT P0, [R7+URZ], R2 ;  /* 0x00000002070075a7 */ /* 0x0044e4000800017f */
[----:B---3--:R-:W-:Y:S05]  /*23320*/  @!P0 NANOSLEEP.SYNCS 0x989680 ;  /* 0x009896800000895d */ /* 0x008fea0003900000 */
[----:B------:R-:W3:Y:S02]  /*23330*/  @!P0 SYNCS.PHASECHK.TRANS64 P0, [R7+URZ], R2 ;  /* 0x00000002070085a7 */ /* 0x000ee4000800007f */
[----:B---3--:R-:W-:Y:S05]  /*23340*/  @!P0 BRA `(.L_x_978) ;  /* 0xfffffffc00f08947 */ /* 0x008fea000383ffff */
[----:B------:R-:W-:Y:S05]  /*23350*/  BRA `(.L_x_1074) ;  /* 0xffffffd800547947 */ /* 0x000fea000383ffff */
.L_x_980:
[----:B---3--:R3:W4:Y:S02]  /*23360*/  SYNCS.PHASECHK.TRANS64.TRYWAIT P0, [R4+URZ], R5 ;  /* 0x00000005040075a7 */ /* 0x008724000800017f */
[----:B----4-:R-:W-:Y:S05]  /*23370*/  @!P0 NANOSLEEP.SYNCS 0x989680 ;  /* 0x009896800000895d */ /* 0x010fea0003900000 */
[----:B------:R-:W4:Y:S02]  /*23380*/  @!P0 SYNCS.PHASECHK.TRANS64 P0, [R4+URZ], R5 ;  /* 0x00000005040085a7 */ /* 0x000f24000800007f */
[----:B----4-:R-:W-:Y:S05]  /*23390*/  @!P0 BRA `(.L_x_980) ;  /* 0xfffffffc00f08947 */ /* 0x010fea000383ffff */
[----:B------:R-:W-:Y:S05]  /*233a0*/  BRA `(.L_x_1075) ;  /* 0xffffffd8005c7947 */ /* 0x000fea000383ffff */
.L_x_1076:
        /* <DEDUP_REMOVED lines=13> */
.L_x_15277:


//--------------------- .text._ZN7cutlass13device_kernelIN5flash11enable_sm90INS1_16FlashAttnFwdSm90INS1_25CollectiveMainloopFwdSm90ILi2EN4cute5tupleIJNS5_1CILi1EEES8_S8_EEENS6_IJNS7_ILi128EEENS7_ILi96EEENS7_ILi192EEEEEELi128ENS_10bfloat16_tEfNS_4arch4Sm90ELb0ELb1ELb1ELb0ELb0ELb0ELb0ELb1ELb1ELb1ELb0ELb0EEENS1_21CollectiveEpilogueFwdINS6_IJSA_SA_SB_EEES9_SE_SG_Li256ELb0ELb1ELb0ELb0EEENS1_30DynamicPersistentTileSchedulerILi256ELi128ELb0ELb1ELb1EEEEEEEEEvNT_6ParamsE --------------------------
	.section	.text._ZN7cutlass13device_kernelIN5flash11enable_sm90INS1_16FlashAttnFwdSm90INS1_25CollectiveMainloopFwdSm90ILi2EN4cute5tupleIJNS5_1CILi1EEES8_S8_EEENS6_IJNS7_ILi128EEENS7_ILi96EEENS7_ILi192EEEEEELi128ENS_10bfloat16_tEfNS_4arch4Sm90ELb0ELb1ELb1ELb0ELb0ELb0ELb0ELb1ELb1ELb1ELb0ELb0EEENS1_21CollectiveEpilogueFwdINS6_IJSA_SA_SB_EEES9_SE_SG_Li256ELb0ELb1ELb0ELb0EEENS1_30DynamicPersistentTileSchedulerILi256ELi128ELb0ELb1ELb1EEEEEEEEEvNT_6ParamsE,"ax",@progbits
	.align	128
.text._ZN7cutlass13device_kernelIN5flash11enable_sm90INS1_16FlashAttnFwdSm90INS1_25CollectiveMainloopFwdSm90ILi2EN4cute5tupleIJNS5_1CILi1EEES8_S8_EEENS6_IJNS7_ILi128EEENS7_ILi96EEENS7_ILi192EEEEEELi128ENS_10bfloat16_tEfNS_4arch4Sm90ELb0ELb1ELb1ELb0ELb0ELb0ELb0ELb1ELb1ELb1ELb0ELb0EEENS1_21CollectiveEpilogueFwdINS6_IJSA_SA_SB_EEES9_SE_SG_Li256ELb0ELb1ELb0ELb0EEENS1_30DynamicPersistentTileSchedulerILi256ELi128ELb0ELb1ELb1EEEEEEEEEvNT_6ParamsE:
        .type           _ZN7cutlass13device_kernelIN5flash11enable_sm90INS1_16FlashAttnFwdSm90INS1_25CollectiveMainloopFwdSm90ILi2EN4cute5tupleIJNS5_1CILi1EEES8_S8_EEENS6_IJNS7_ILi128EEENS7_ILi96EEENS7_ILi192EEEEEELi128ENS_10bfloat16_tEfNS_4arch4Sm90ELb0ELb1ELb1ELb0ELb0ELb0ELb0ELb1ELb1ELb1ELb0ELb0EEENS1_21CollectiveEpilogueFwdINS6_IJSA_SA_SB_EEES9_SE_SG_Li256ELb0ELb1ELb0ELb0EEENS1_30DynamicPersistentTileSchedulerILi256ELi128ELb0ELb1ELb1EEEEEEEEEvNT_6ParamsE,@function
        .size           _ZN7cutlass13device_kernelIN5flash11enable_sm90INS1_16FlashAttnFwdSm90INS1_25CollectiveMainloopFwdSm90ILi2EN4cute5tupleIJNS5_1CILi1EEES8_S8_EEENS6_IJNS7_ILi128EEENS7_ILi96EEENS7_ILi192EEEEEELi128ENS_10bfloat16_tEfNS_4arch4Sm90ELb0ELb1ELb1ELb0ELb0ELb0ELb0ELb1ELb1ELb1ELb0ELb0EEENS1_21CollectiveEpilogueFwdINS6_IJSA_SA_SB_EEES9_SE_SG_Li256ELb0ELb1ELb0ELb0EEENS1_30DynamicPersistentTileSchedulerILi256ELi128ELb0ELb1ELb1EEEEEEEEEvNT_6ParamsE,(.L_x_15278 - _ZN7cutlass13device_kernelIN5flash11enable_sm90INS1_16FlashAttnFwdSm90INS1_25CollectiveMainloopFwdSm90ILi2EN4cute5tupleIJNS5_1CILi1EEES8_S8_EEENS6_IJNS7_ILi128EEENS7_ILi96EEENS7_ILi192EEEEEELi128ENS_10bfloat16_tEfNS_4arch4Sm90ELb0ELb1ELb1ELb0ELb0ELb0ELb0ELb1ELb1ELb1ELb0ELb0EEENS1_21CollectiveEpilogueFwdINS6_IJSA_SA_SB_EEES9_SE_SG_Li256ELb0ELb1ELb0ELb0EEENS1_30DynamicPersistentTileSchedulerILi256ELi128ELb0ELb1ELb1EEEEEEEEEvNT_6ParamsE)
        .other          _ZN7cutlass13device_kernelIN5flash11enable_sm90INS1_16FlashAttnFwdSm90INS1_25CollectiveMainloopFwdSm90ILi2EN4cute5tupleIJNS5_1CILi1EEES8_S8_EEENS6_IJNS7_ILi128EEENS7_ILi96EEENS7_ILi192EEEEEELi128ENS_10bfloat16_tEfNS_4arch4Sm90ELb0ELb1ELb1ELb0ELb0ELb0ELb0ELb1ELb1ELb1ELb0ELb0EEENS1_21CollectiveEpilogueFwdINS6_IJSA_SA_SB_EEES9_SE_SG_Li256ELb0ELb1ELb0ELb0EEENS1_30DynamicPersistentTileSchedulerILi256ELi128ELb0ELb1ELb1EEEEEEEEEvNT_6ParamsE,@"STO_CUDA_ENTRY STV_DEFAULT"
_ZN7cutlass13device_kernelIN5flash11enable_sm90INS1_16FlashAttnFwdSm90INS1_25CollectiveMainloopFwdSm90ILi2EN4cute5tupleIJNS5_1CILi1EEES8_S8_EEENS6_IJNS7_ILi128EEENS7_ILi96EEENS7_ILi192EEEEEELi128ENS_10bfloat16_tEfNS_4arch4Sm90ELb0ELb1ELb1ELb0ELb0ELb0ELb0ELb1ELb1ELb1ELb0ELb0EEENS1_21CollectiveEpilogueFwdINS6_IJSA_SA_SB_EEES9_SE_SG_Li256ELb0ELb1ELb0ELb0EEENS1_30DynamicPersistentTileSchedulerILi256ELi128ELb0ELb1ELb1EEEEEEEEEvNT_6ParamsE:
        /* <DEDUP_REMOVED lines=18> */
.L_x_1078:
[----:B------:R-:W-:Y:S05]  /*0120*/  BSYNC B0 ;  /* 0x0000000000007941 */ /* 0x000fea0003800000 */
.L_x_1077:
        /* <DEDUP_REMOVED lines=41> */
.L_x_1079:
        /* <DEDUP_REMOVED lines=22> */
.L_x_1080:
        /* <DEDUP_REMOVED lines=18> */
.L_x_1081:
        /* <DEDUP_REMOVED lines=22> */
.L_x_1082:
        /* <DEDUP_REMOVED lines=22> */
.L_x_1083:
        /* <DEDUP_REMOVED lines=8> */
.L_x_1085:
[----:B------:R-:W-:-:S08]  /*0980*/  NOP ;  /* 0x0000000000007918 */ /* 0x000fd00000000000 */
[----:B------:R-:W1:Y:S02]  /*0990*/  USETMAXREG.TRY_ALLOC.CTAPOOL UP0, 0xf0 ;  /* 0x000000f0000079c8 */ /* 0x000e640008000600 */
[----:B-1----:R-:W-:-:S13]  /*09a0*/  PLOP3.LUT P0, PT, PT, PT, UP0, 0x80, 0x0 ;  /* 0x000000000000781c */ /* 0x002fda0003f0f008 */
[----:B------:R-:W-:Y:S05]  /*09b0*/  @!P0 BRA `(.L_x_1085) ;  /* 0xfffffffc00f08947 */ /* 0x000fea000383ffff */
[----:B------:R-:W1:Y:S08]  /*09c0*/  S2UR UR4, SR_CTAID.X ;  /* 0x00000000000479c3 */ /* 0x000e700000002500 */
[----:B------:R-:W-:Y:S08]  /*09d0*/  BAR.ARV 0x4, 0x180 ;  /* 0x0106000000007b1d */ /* 0x000ff00000002000 */
[----:B------:R-:W1:Y:S08]  /*09e0*/  LDC R0, c[0x0][0xc38] ;  /* 0x00030e00ff007b82 */ /* 0x000e700000000800 */
[----:B------:R-:W-:Y:S06]  /*09f0*/  BAR.ARV 0x8, 0x180 ;  /* 0x0206000000007b1d */ /* 0x000fec0000002000 */
[----:B-1----:R-:W-:-:S13]  /*0a00*/  ISETP.LE.AND P0, PT, R0, UR4, PT ;  /* 0x0000000400007c0c */ /* 0x002fda000bf03270 */
[----:B------:R-:W-:Y:S05]  /*0a10*/  @P0 EXIT ;  /* 0x000000000000094d */ /* 0x000fea0003800000 */
[----:B------:R-:W2:Y:S01]  /*0a20*/  LDL R3, [R1+0x1c] ;  /* 0x00001c0001037983 */ /* 0x000ea20000100800 */
[----:B------:R-:W-:Y:S01]  /*0a30*/  IMAD.MOV.U32 R165, RZ, RZ, RZ ;  /* 0x000000ffffa57224 */ /* 0x000fe200078e00ff */
[----:B------:R-:W-:Y:S01]  /*0a40*/  UMOV UR36, URZ ;  /* 0x0000003f00247c82 */ /* 0x000fe20008000000 */
[----:B------:R-:W-:Y:S01]  /*0a50*/  UMOV UR37, URZ ;  /* 0x0000003f00257c82 */ /* 0x000fe20008000000 */
[----:B0-----:R-:W0:Y:S02]  /*0a60*/  S2R R2, SR_TID.X ;  /* 0x0000000000027919 */ /* 0x001e240000002100 */
[----:B0-----:R-:W-:Y:S01]  /*0a70*/  VIADD R172, R2, 0xffffff80 ;  /* 0xffffff8002ac7836 */ /* 0x001fe20000000000 */
[----:B--2---:R-:W-:-:S04]  /*0a80*/  R2UR UR5, R3 ;  /* 0x00000000030572ca */ /* 0x004fc800000e0000 */
[----:B------:R-:W-:-:S04]  /*0a90*/  SHF.R.S32.HI R3, RZ, 0x1f, R172 ;  /* 0x0000001fff037819 */ /* 0x000fc800000114ac */
[CC--:B------:R-:W-:Y:S02]  /*0aa0*/  LEA.HI R0, R3.reuse, R172.reuse, RZ, 0x7 ;  /* 0x000000ac03007211 */ /* 0x0c0fe400078f38ff */
[CC--:B------:R-:W-:Y:S02]  /*0ab0*/  LEA.HI R2, R3.reuse, R172.reuse, RZ, 0x4 ;  /* 0x000000ac03027211 */ /* 0x0c0fe400078f20ff */
[----:B------:R-:W-:Y:S02]  /*0ac0*/  LOP3.LUT R5, R0, 0xffffff80, RZ, 0xc0, !PT ;  /* 0xffffff8000057812 */ /* 0x000fe400078ec0ff */
[----:B------:R-:W-:Y:S01]  /*0ad0*/  SHF.R.S32.HI R7, RZ, 0x4, R2 ;  /* 0x00000004ff077819 */ /* 0x000fe20000011402 */
[----:B------:R-:W-:Y:S01]  /*0ae0*/  ULOP3.LUT UR61, UR5, 0x1, URZ, 0xfc, !UPT ;  /* 0x00000001053d7892 */ /* 0x000fe2000f8efc3f */
[----:B------:R-:W-:Y:S01]  /*0af0*/  LEA.HI R4, R3, R172, RZ, 0x5 ;  /* 0x000000ac03047211 */ /* 0x000fe200078f28ff */
[----:B------:R-:W-:Y:S01]  /*0b00*/  IMAD.IADD R166, R172, 0x1, -R5 ;  /* 0x00000001aca67824 */ /* 0x000fe200078e0a05 */
[----:B------:R-:W-:-:S02]  /*0b10*/  LOP3.LUT R5, R2, 0x3fffff0, RZ, 0xc0, !PT ;  /* 0x03fffff002057812 */ /* 0x000fc400078ec0ff */
[----:B------:R-:W-:Y:S01]  /*0b20*/  LEA.HI R2, R2, R7, RZ, 0x1 ;  /* 0x0000000702027211 */ /* 0x000fe200078f08ff */
[----:B------:R-:W-:Y:S01]  /*0b30*/  IMAD.SHL.U32 R4, R4, 0x20, RZ ;  /* 0x0000002004047824 */ /* 0x000fe200078e00ff */
[----:B------:R-:W-:Y:S01]  /*0b40*/  SHF.R.S32.HI R9, RZ, 0x1f, R166 ;  /* 0x0000001fff097819 */ /* 0x000fe200000114a6 */
[----:B------:R-:W-:Y:S01]  /*0b50*/  IMAD.IADD R5, R172, 0x1, -R5 ;  /* 0x00000001ac057824 */ /* 0x000fe200078e0a05 */
[----:B------:R-:W-:Y:S02]  /*0b60*/  LOP3.LUT R2, R2, 0x1ffffffe, RZ, 0xc0, !PT ;  /* 0x1ffffffe02027812 */ /* 0x000fe400078ec0ff */
[----:B------:R-:W-:Y:S02]  /*0b70*/  LEA.HI R6, R9, R166, RZ, 0x2 ;  /* 0x000000a609067211 */ /* 0x000fe400078f10ff */
[----:B------:R-:W-:Y:S01]  /*0b80*/  LEA.HI R10, R3, R172, RZ, 0x2 ;  /* 0x000000ac030a7211 */ /* 0x000fe200078f10ff */
[----:B------:R-:W-:Y:S01]  /*0b90*/  IMAD.IADD R2, R7, 0x1, -R2 ;  /* 0x0000000107027824 */ /* 0x000fe200078e0a02 */
[----:B------:R-:W-:-:S02]  /*0ba0*/  SHF.R.S32.HI R8, RZ, 0x2, R6 ;  /* 0x00000002ff087819 */ /* 0x000fc40000011406 */
[----:B------:R-:W-:Y:S02]  /*0bb0*/  SHF.R.S32.HI R11, RZ, 0x1f, R6 ;  /* 0x0000001fff0b7819 */ /* 0x000fe40000011406 */
[----:B------:R-:W-:Y:S02]  /*0bc0*/  LOP3.LUT R4, R4, 0xfffffc00, RZ, 0xc0, !PT ;  /* 0xfffffc0004047812 */ /* 0x000fe400078ec0ff */
[----:B------:R-:W-:Y:S02]  /*0bd0*/  LOP3.LUT R7, R10, 0xfffffffc, RZ, 0xc0, !PT ;  /* 0xfffffffc0a077812 */ /* 0x000fe400078ec0ff */
[----:B------:R-:W-:Y:S01]  /*0be0*/  LEA.HI R3, R3, R172, RZ, 0x3 ;  /* 0x000000ac03037211 */ /* 0x000fe200078f18ff */
[----:B------:R-:W-:Y:S01]  /*0bf0*/  IMAD R5, R5, 0x40, R4 ;  /* 0x0000004005057824 */ /* 0x000fe200078e0204 */
[----:B------:R-:W-:Y:S01]  /*0c00*/  LEA.HI R11, R11, R8, RZ, 0x3 ;  /* 0x000000080b0b7211 */ /* 0x000fe200078f18ff */
[----:B------:R-:W-:Y:S01]  /*0c10*/  IMAD.IADD R4, R172, 0x1, -R7 ;  /* 0x00000001ac047824 */ /* 0x000fe200078e0a07 */
[----:B------:R-:W-:Y:S01]  /*0c20*/  SHF.R.S32.HI R167, RZ, 0x7, R0 ;  /* 0x00000007ffa77819 */ /* 0x000fe20000011400 */
[----:B------:R-:W-:Y:S01]  /*0c30*/  IMAD R169, R2, 0x8, R5 ;  /* 0x0000000802a97824 */ /* 0x000fe200078e0205 */
[----:B------:R-:W-:-:S02]  /*0c40*/  LOP3.LUT R7, R3, 0xfffffff8, RZ, 0xc0, !PT ;  /* 0xfffffff803077812 */ /* 0x000fc400078ec0ff */
[----:B------:R-:W-:Y:S02]  /*0c50*/  LOP3.LUT R11, R11, 0xfffffff8, RZ, 0xc0, !PT ;  /* 0xfffffff80b0b7812 */ /* 0x000fe400078ec0ff */
[----:B------:R-:W-:Y:S01]  /*0c60*/  LEA.HI R9, R9, R166, RZ, 0x5 ;  /* 0x000000a609097211 */ /* 0x000fe200078f28ff */
[----:B------:R-:W-:Y:S01]  /*0c70*/  IMAD.IADD R162, R172, 0x1, -R7 ;  /* 0x00000001aca27824 */ /* 0x000fe200078e0a07 */
[----:B------:R-:W-:Y:S01]  /*0c80*/  LEA.HI R0, R0, R167, RZ, 0x1 ;  /* 0x000000a700007211 */ /* 0x000fe200078f08ff */
[----:B------:R-:W-:Y:S01]  /*0c90*/  IMAD.IADD R8, R8, 0x1, -R11 ;  /* 0x0000000108087824 */ /* 0x000fe200078e0a0b */
[----:B------:R-:W-:Y:S01]  /*0ca0*/  SHF.R.S32.HI R9, RZ, 0x5, R9 ;  /* 0x00000005ff097819 */ /* 0x000fe20000011409 */
[----:B------:R-:W-:Y:S01]  /*0cb0*/  IMAD.SHL.U32 R23, R162, 0x8, RZ ;  /* 0x00000008a2177824 */ /* 0x000fe200078e00ff */
[----:B------:R-:W-:Y:S02]  /*0cc0*/  LEA.HI R10, R4, R4, RZ, 0x1 ;  /* 0x00000004040a7211 */ /* 0x000fe400078f08ff */
[----:B------:R-:W-:Y:S01]  /*0cd0*/  LOP3.LUT R0, R0, 0x3fffffe, RZ, 0xc0, !PT ;  /* 0x03fffffe00007812 */ /* 0x000fe200078ec0ff */
[----:B------:R-:W-:Y:S01]  /*0ce0*/  IMAD R9, R9, 0x10, R8 ;  /* 0x0000001009097824 */ /* 0x000fe200078e0208 */
[----:B------:R-:W-:Y:S01]  /*0cf0*/  LOP3.LUT R11, R10, 0x1ffffffe, RZ, 0xc0, !PT ;  /* 0x1ffffffe0a0b7812 */ /* 0x000fe200078ec0ff */
[----:B------:R-:W-:Y:S01]  /*0d00*/  VIADD R160, R23, 0x40 ;  /* 0x0000004017a07836 */ /* 0x000fe20000000000 */
[----:B------:R-:W-:Y:S01]  /*0d10*/  LOP3.LUT R5, R6, 0x7ffffffc, RZ, 0xc0, !PT ;  /* 0x7ffffffc06057812 */ /* 0x000fe200078ec0ff */
[----:B------:R-:W-:Y:S01]  /*0d20*/  IMAD.IADD R0, R167, 0x1, -R0 ;  /* 0x00000001a7007824 */ /* 0x000fe200078e0a00 */
[----:B------:R-:W-:Y:S01]  /*0d30*/  SHF.R.S32.HI R164, RZ, 0x3, R3 ;  /* 0x00000003ffa47819 */ /* 0x000fe20000011403 */
[----:B------:R-:W-:Y:S01]  /*0d40*/  IMAD.IADD R11, R4, 0x1, -R11 ;  /* 0x00000001040b7824 */ /* 0x000fe200078e0a0b */
[----:B------:R-:W-:Y:S01]  /*0d50*/  SHF.R.S32.HI R171, RZ, 0x1f, R23 ;  /* 0x0000001fffab7819 */ /* 0x000fe20000011417 */
[----:B------:R-:W-:Y:S01]  /*0d60*/  IMAD R168, R0, 0x40, R9 ;  /* 0x0000004000a87824 */ /* 0x000fe200078e0209 */
[----:B------:R-:W-:Y:S01]  /*0d70*/  SHF.R.S32.HI R170, RZ, 0x1f, R160 ;  /* 0x0000001fffaa7819 */ /* 0x000fe200000114a0 */
[----:B------:R-:W-:-:S02]  /*0d80*/  IMAD.U32 R0, RZ, RZ, UR4 ;  /* 0x00000004ff007e24 */ /* 0x000fc4000f8e00ff */
[----:B------:R-:W-:Y:S02]  /*0d90*/  IMAD.IADD R18, R166, 0x1, -R5 ;  /* 0x00000001a6127824 */ /* 0x000fe400078e0a05 */
[----:B------:R-:W-:-:S07]  /*0da0*/  IMAD R19, R11, 0x8, R168 ;  /* 0x000000080b137824 */ /* 0x000fce00078e02a8 */
.L_x_1182:
[----:B0----5:R-:W0:Y:S01]  /*0db0*/  LDC R5, c[0x0][0xc60] ;  /* 0x00031800ff057b82 */ /* 0x021e220000000800 */
[----:B--2---:R-:W-:Y:S01]  /*0dc0*/  IMAD.MOV.U32 R2, RZ, RZ, R0 ;  /* 0x000000ffff027224 */ /* 0x004fe200078e0000 */
[----:B------:R-:W-:Y:S01]  /*0dd0*/  ULDC UR4, c[0x0][0xc78] ;  /* 0x00031e0000047ab9 */ /* 0x000fe20000000800 */
[----:B0-----:R-:W-:-:S13]  /*0de0*/  ISETP.NE.AND P0, PT, R5, 0x1, PT ;  /* 0x000000010500780c */ /* 0x001fda0003f05270 */
[----:B---3--:R-:W0:Y:S08]  /*0df0*/  @P0 LDC R3, c[0x0][0xc64] ;  /* 0x00031900ff030b82 */ /* 0x008e300000000800 */
[----:B------:R-:W1:Y:S01]  /*0e00*/  @P0 LDC R4, c[0x0][0xc68] ;  /* 0x00031a00ff040b82 */ /* 0x000e620000000800 */
[----:B0-----:R-:W-:-:S05]  /*0e10*/  @P0 IMAD.HI.U32 R3, R0, R3, RZ ;  /* 0x0000000300030227 */ /* 0x001fca00078e00ff */
[----:B-1----:R-:W-:-:S04]  /*0e20*/  @P0 SHF.R.U32.HI R2, RZ, R4, R3 ;  /* 0x00000004ff020219 */ /* 0x002fc80000011603 */
[----:B------:R-:W-:Y:S01]  /*0e30*/  ISETP.GE.AND P0, PT, R2, UR4, PT ;  /* 0x0000000402007c0c */ /* 0x000fe2000bf06270 */
[----:B------:R-:W-:-:S04]  /*0e40*/  IMAD.MOV R3, RZ, RZ, -R2 ;  /* 0x000000ffff037224 */ /* 0x000fc800078e0a02 */
[----:B------:R-:W-:-:S08]  /*0e50*/  IMAD R15, R5, R3, R0 ;  /* 0x00000003050f7224 */ /* 0x000fd000078e0200 */
[----:B----4-:R-:W-:Y:S05]  /*0e60*/  @!P0 BRA `(.L_x_1086) ;  /* 0x0000000000208947 */ /* 0x010fea0003800000 */
[----:B------:R-:W0:Y:S01]  /*0e70*/  LDC R3, c[0x0][0xc6c] ;  /* 0x00031b00ff037b82 */ /* 0x000e220000000800 */
[----:B------:R-:W-:Y:S01]  /*0e80*/  IMAD.MOV.U32 R0, RZ, RZ, R15 ;  /* 0x000000ffff007224 */ /* 0x000fe200078e000f */
[----:B0-----:R-:W-:-:S13]  /*0e90*/  ISETP.NE.AND P0, PT, R3, 0x1, PT ;  /* 0x000000010300780c */ /* 0x001fda0003f05270 */
[----:B------:R-:W0:Y:S02]  /*0ea0*/  @P0 LDC.64 R4, c[0x0][0xc70] ;  /* 0x00031c00ff040b82 */ /* 0x000e240000000a00 */
[----:B0-----:R-:W-:-:S05]  /*0eb0*/  @P0 IMAD.HI.U32 R4, R15, R4, RZ ;  /* 0x000000040f040227 */ /* 0x001fca00078e00ff */
[----:B------:R-:W-:-:S05]  /*0ec0*/  @P0 SHF.R.U32.HI R0, RZ, R5, R4 ;  /* 0x00000005ff000219 */ /* 0x000fca0000011604 */
[----:B------:R-:W-:Y:S01]  /*0ed0*/  IMAD R3, R0, R3, RZ ;  /* 0x0000000300037224 */ /* 0x000fe200078e02ff */
[----:B------:R-:W-:Y:S06]  /*0ee0*/  BRA `(.L_x_1087) ;  /* 0x00000000001c7947 */ /* 0x000fec0003800000 */
.L_x_1086:
[----:B------:R-:W0:Y:S01]  /*0ef0*/  LDC R3, c[0x0][0xc54] ;  /* 0x00031500ff037b82 */ /* 0x000e220000000800 */
[----:B------:R-:W-:Y:S01]  /*0f00*/  IMAD.MOV.U32 R0, RZ, RZ, R15 ;  /* 0x000000ffff007224 */ /* 0x000fe200078e000f */
[----:B0-----:R-:W-:-:S13]  /*0f10*/  ISETP.NE.AND P0, PT, R3, 0x1, PT ;  /* 0x000000010300780c */ /* 0x001fda0003f05270 */
[----:B------:R-:W0:Y:S02]  /*0f20*/  @P0 LDC.64 R4, c[0x0][0xc58] ;  /* 0x00031600ff040b82 */ /* 0x000e240000000a00 */
[----:B0-----:R-:W-:-:S05]  /*0f30*/  @P0 IMAD.HI.U32 R4, R15, R4, RZ ;  /* 0x000000040f040227 */ /* 0x001fca00078e00ff */
[----:B------:R-:W-:-:S05]  /*0f40*/  @P0 SHF.R.U32.HI R0, RZ, R5, R4 ;  /* 0x00000005ff000219 */ /* 0x000fca0000011604 */
[----:B------:R-:W-:-:S07]  /*0f50*/  IMAD R3, R0, R3, RZ ;  /* 0x0000000300037224 */ /* 0x000fce00078e02ff */
.L_x_1087:
[----:B------:R-:W0:Y:S01]  /*0f60*/  LDC R163, c[0x0][0xc48] ;  /* 0x00031200ffa37b82 */ /* 0x000e220000000800 */
[----:B------:R-:W-:Y:S01]  /*0f70*/  LOP3.LUT R0, RZ, R0, RZ, 0x33, !PT ;  /* 0x00000000ff007212 */ /* 0x000fe200078e33ff */
[----:B------:R-:W-:Y:S01]  /*0f80*/  IMAD.IADD R3, R15, 0x1, -R3 ;  /* 0x000000010f037824 */ /* 0x000fe200078e0a03 */
[----:B------:R-:W-:Y:S01]  /*0f90*/  ULDC UR4, c[0x0][0xc3c] ;  /* 0x00030f0000047ab9 */ /* 0x000fe20000000800 */
[----:B------:R-:W-:Y:S02]  /*0fa0*/  ULDC UR6, c[0x0][0xc54] ;  /* 0x0003150000067ab9 */ /* 0x000fe40000000800 */
[----:B------:R-:W-:Y:S01]  /*0fb0*/  VIADD R0, R0, UR4 ;  /* 0x0000000400007c36 */ /* 0x000fe20008000000 */
[----:B------:R-:W-:Y:S01]  /*0fc0*/  ULDC.64 UR4, c[0x0][0x418] ;  /* 0x0001060000047ab9 */ /* 0x000fe20000000a00 */
[----:B------:R-:W1:Y:S01]  /*0fd0*/  LDC R4, c[0x0][0x448] ;  /* 0x00011200ff047b82 */ /* 0x000e620000000800 */
[----:B------:R-:W-:Y:S01]  /*0fe0*/  IMAD R15, R2, UR6, R3 ;  /* 0x00000006020f7c24 */ /* 0x000fe2000f8e0203 */
[----:B------:R-:W-:Y:S01]  /*0ff0*/  ISETP.NE.U32.AND P0, PT, RZ, UR4, PT ;  /* 0x00000004ff007c0c */ /* 0x000fe2000bf05070 */
[----:B------:R-:W-:-:S02]  /*1000*/  IMAD.SHL.U32 R17, R0, 0x80, RZ ;  /* 0x0000008000117824 */ /* 0x000fc400078e00ff */
[----:B------:R-:W-:Y:S01]  /*1010*/  IMAD.MOV.U32 R161, RZ, RZ, R15 ;  /* 0x000000ffffa17224 */ /* 0x000fe200078e000f */
[----:B------:R-:W-:Y:S01]  /*1020*/  ISETP.NE.AND.EX P0, PT, RZ, UR5, PT, P0 ;  /* 0x00000005ff007c0c */ /* 0x000fe2000bf05300 */
[----:B------:R-:W-:Y:S01]  /*1030*/  VIADD R2, R17, 0x7f ;  /* 0x0000007f11027836 */ /* 0x000fe20000000000 */
[----:B------:R-:W2:Y:S01]  /*1040*/  LDC.64 R12, c[0x0][0x9e0] ;  /* 0x00027800ff0c7b82 */ /* 0x000ea20000000a00 */
[----:B0-----:R-:W-:-:S07]  /*1050*/  ISETP.NE.AND P2, PT, R163, 0x1, PT ;  /* 0x00000001a300780c */ /* 0x001fce0003f45270 */
[----:B------:R-:W0:Y:S01]  /*1060*/  LDC R8, c[0x0][0x288] ;  /* 0x0000a200ff087b82 */ /* 0x000e220000000800 */
[----:B-1----:R-:W-:-:S07]  /*1070*/  ISETP.NE.AND P1, PT, R4, 0x1, PT ;  /* 0x000000010400780c */ /* 0x002fce0003f25270 */
[----:B------:R-:W1:Y:S08]  /*1080*/  LDC R72, c[0x0][0x424] ;  /* 0x00010900ff487b82 */ /* 0x000e700000000800 */
[----:B------:R-:W3:Y:S08]  /*1090*/  @P2 LDC R4, c[0x0][0xc4c] ;  /* 0x00031300ff042b82 */ /* 0x000ef00000000800 */
[----:B------:R-:W4:Y:S01]  /*10a0*/  @P2 LDC R7, c[0x0][0xc50] ;  /* 0x00031400ff072b82 */ /* 0x000f220000000800 */
[----:B0-----:R-:W-:-:S07]  /*10b0*/  IADD3 R5, -R8, 0x1, RZ ;  /* 0x0000000108057810 */ /* 0x001fce0007ffe1ff */
[----:B------:R-:W0:Y:S01]  /*10c0*/  @P1 LDC R11, c[0x0][0x44c] ;  /* 0x00011300ff0b1b82 */ /* 0x000e220000000800 */
[----:B-1----:R-:W-:-:S07]  /*10d0*/  SEL R72, R72, 0x1, P0 ;  /* 0x0000000148487807 */ /* 0x002fce0000000000 */
[----:B------:R-:W1:Y:S01]  /*10e0*/  @P1 LDC R6, c[0x0][0x450] ;  /* 0x00011400ff061b82 */ /* 0x000e620000000800 */
[----:B---3--:R-:W-:-:S07]  /*10f0*/  @P2 IMAD.HI.U32 R0, R15, R4, RZ ;  /* 0x000000040f002227 */ /* 0x008fce00078e00ff */
[----:B------:R-:W3:Y:S01]  /*1100*/  LDC R9, c[0x0][0x2f0] ;  /* 0x0000bc00ff097b82 */ /* 0x000ee20000000800 */
[----:B----4-:R-:W-:Y:S02]  /*1110*/  @P2 SHF.R.U32.HI R161, RZ, R7, R0 ;  /* 0x00000007ffa12219 */ /* 0x010fe40000011600 */
[----:B--2---:R-:W-:-:S03]  /*1120*/  ISETP.GE.AND P2, PT, R13, 0x1, PT ;  /* 0x000000010d00780c */ /* 0x004fc60003f46270 */
[----:B------:R-:W-:Y:S02]  /*1130*/  IMAD.MOV R0, RZ, RZ, -R161 ;  /* 0x000000ffff007224 */ /* 0x000fe400078e0aa1 */
[----:B0-----:R-:W-:-:S04]  /*1140*/  @P1 IMAD.HI.U32 R3, R2, R11, RZ ;  /* 0x0000000b02031227 */ /* 0x001fc800078e00ff */
[----:B------:R-:W-:Y:S01]  /*1150*/  IMAD R163, R163, R0, R15 ;  /* 0x00000000a3a37224 */ /* 0x000fe200078e020f */
[----:B-1----:R-:W-:Y:S01]  /*1160*/  @P1 SHF.R.U32.HI R2, RZ, R6, R3 ;  /* 0x00000006ff021219 */ /* 0x002fe20000011603 */
[CC--:B---3--:R-:W-:Y:S02]  /*1170*/  IMAD R5, R72.reuse, R9.reuse, R5 ;  /* 0x0000000948057224 */ /* 0x0c8fe400078e0205 */
[----:B------:R-:W-:Y:S02]  /*1180*/  IMAD R16, R72, R9, RZ ;  /* 0x0000000948107224 */ /* 0x000fe400078e02ff */
[----:B------:R-:W-:-:S04]  /*1190*/  IMAD.IADD R3, R5, 0x1, R2 ;  /* 0x0000000105037824 */ /* 0x000fc800078e0202 */
[----:B------:R-:W-:Y:S01]  /*11a0*/  IMAD.IADD R0, R3, 0x1, R12 ;  /* 0x0000000103007824 */ /* 0x000fe200078e020c */
[----:B------:R-:W-:Y:S06]  /*11b0*/  @!P2 BRA `(.L_x_1088) ;  /* 0x000000000040a947 */ /* 0x000fec0003800000 */
[C---:B------:R-:W-:Y:S01]  /*11c0*/  ISETP.GT.AND P0, PT, R3.reuse, RZ, PT ;  /* 0x000000ff0300720c */ /* 0x040fe20003f04270 */
[----:B------:R-:W-:-:S12]  /*11d0*/  VIADD R2, R3, 0xffffffff ;  /* 0xffffffff03027836 */ /* 0x000fd80000000000 */
[----:B------:R-:W-:Y:S05]  /*11e0*/  @P0 BRA `(.L_x_1089) ;  /* 0x00000000001c0947 */ /* 0x000fea0003800000 */
[----:B------:R-:W-:Y:S01]  /*11f0*/  ISETP.NE.AND P0, PT, R13, 0x1, PT ;  /* 0x000000010d00780c */ /* 0x000fe20003f05270 */
[----:B------:R-:W-:-:S12]  /*1200*/  IMAD.MOV R3, RZ, RZ, -R3 ;  /* 0x000000ffff037224 */ /* 0x000fd800078e0a03 */
[----:B------:R-:W0:Y:S02]  /*1210*/  @P0 LDC.64 R4, c[0x0][0x9e8] ;  /* 0x00027a00ff040b82 */ /* 0x000e240000000a00 */
[----:B0-----:R-:W-:-:S05]  /*1220*/  @P0 IMAD.HI.U32 R2, R3, R4, RZ ;  /* 0x0000000403020227 */ /* 0x001fca00078e00ff */
[----:B------:R-:W-:-:S04]  /*1230*/  @P0 SHF.R.U32.HI R3, RZ, R5, R2 ;  /* 0x00000005ff030219 */ /* 0x000fc80000011602 */
[----:B------:R-:W-:Y:S01]  /*1240*/  LOP3.LUT R2, RZ, R3, RZ, 0x33, !PT ;  /* 0x00000003ff027212 */ /* 0x000fe200078e33ff */
[----:B------:R-:W-:Y:S06]  /*1250*/  BRA `(.L_x_1090) ;  /* 0x0000000000107947 */ /* 0x000fec0003800000 */
.L_x_1089:
[----:B------:R-:W-:-:S13]  /*1260*/  ISETP.NE.AND P0, PT, R13, 0x1, PT ;  /* 0x000000010d00780c */ /* 0x000fda0003f05270 */
[----:B------:R-:W0:Y:S02]  /*1270*/  @P0 LDC.64 R4, c[0x0][0x9e8] ;  /* 0x00027a00ff040b82 */ /* 0x000e240000000a00 */
[----:B0-----:R-:W-:-:S05]  /*1280*/  @P0 IMAD.HI.U32 R4, R2, R4, RZ ;  /* 0x0000000402040227 */ /* 0x001fca00078e00ff */
[----:B------:R-:W-:-:S07]  /*1290*/  @P0 SHF.R.U32.HI R2, RZ, R5, R4 ;  /* 0x00000005ff020219 */ /* 0x000fce0000011604 */
.L_x_1090:
[----:B------:R-:W-:-:S05]  /*12a0*/  IMAD R3, R2, R13, R13 ;  /* 0x0000000d02037224 */ /* 0x000fca00078e020d */
[----:B------:R-:W-:-:S07]  /*12b0*/  VIMNMX R0, R0, R3, PT ;  /* 0x0000000300007248 */ /* 0x000fce0003fe0100 */
.L_x_1088:
[----:B------:R-:W0:Y:S01]  /*12c0*/  @P1 LDC R4, c[0x0][0x44c] ;  /* 0x00011300ff041b82 */ /* 0x000e220000000800 */
[----:B------:R-:W-:Y:S01]  /*12d0*/  VIADD R2, R0, 0x5f ;  /* 0x0000005f00027836 */ /* 0x000fe20000000000 */
[----:B------:R-:W-:Y:S01]  /*12e0*/  ULDC UR4, c[0x0][0x9dc] ;  /* 0x0002770000047ab9 */ /* 0x000fe20000000800 */
[----:B------:R-:W-:Y:S02]  /*12f0*/  IMAD R0, R72, R9, 0x5f ;  /* 0x0000005f48007424 */ /* 0x000fe400078e0209 */
[----:B------:R-:W-:-:S03]  /*1300*/  IMAD.HI R2, R2, 0x2aaaaaab, RZ ;  /* 0x2aaaaaab02027827 */ /* 0x000fc600078e02ff */
[----:B------:R-:W1:Y:S01]  /*1310*/  @P1 LDC R11, c[0x0][0x450] ;  /* 0x00011400ff0b1b82 */ /* 0x000e620000000800 */
[----:B------:R-:W-:Y:S01]  /*1320*/  IMAD.HI R0, R0, 0x2aaaaaab, RZ ;  /* 0x2aaaaaab00007827 */ /* 0x000fe200078e02ff */
[----:B------:R-:W-:-:S03]  /*1330*/  SHF.R.U32.HI R5, RZ, 0x1f, R2 ;  /* 0x0000001fff057819 */ /* 0x000fc60000011602 */
[----:B------:R-:W-:Y:S01]  /*1340*/  IMAD.MOV.U32 R7, RZ, RZ, R17 ;  /* 0x000000ffff077224 */ /* 0x000fe200078e0011 */
[----:B------:R-:W-:Y:S01]  /*1350*/  SHF.R.U32.HI R3, RZ, 0x1f, R0 ;  /* 0x0000001fff037819 */ /* 0x000fe20000011600 */
[----:B------:R-:W-:Y:S01]  /*1360*/  IMAD R72, R72, R9, -R8 ;  /* 0x0000000948487224 */ /* 0x000fe200078e0a08 */
[----:B------:R-:W-:Y:S02]  /*1370*/  LEA.HI.SX32 R2, R2, R5, 0x1c ;  /* 0x0000000502027211 */ /* 0x000fe400078fe2ff */
[----:B------:R-:W-:-:S04]  /*1380*/  LEA.HI.SX32 R3, R0, R3, 0x1c ;  /* 0x0000000300037211 */ /* 0x000fc800078fe2ff */
[----:B------:R-:W-:Y:S01]  /*1390*/  VIMNMX R73, R3, R2, PT ;  /* 0x0000000203497248 */ /* 0x000fe20003fe0100 */
[----:B0-----:R-:W-:-:S05]  /*13a0*/  @P1 IMAD.HI.U32 R4, R17, R4, RZ ;  /* 0x0000000411041227 */ /* 0x001fca00078e00ff */
[----:B-1----:R-:W-:-:S05]  /*13b0*/  @P1 SHF.R.U32.HI R7, RZ, R11, R4 ;  /* 0x0000000bff071219 */ /* 0x002fca0000011604 */
[----:B------:R-:W-:-:S04]  /*13c0*/  IMAD.IADD R0, R72, 0x1, R7 ;  /* 0x0000000148007824 */ /* 0x000fc800078e0207 */
[----:B------:R-:W-:Y:S01]  /*13d0*/  VIADD R2, R0, -UR4 ;  /* 0x8000000400027c36 */ /* 0x000fe20008000000 */
[----:B------:R-:W-:Y:S06]  /*13e0*/  @!P2 BRA `(.L_x_1091) ;  /* 0x00000000003ca947 */ /* 0x000fec0003800000 */
[----:B------:R-:W-:-:S13]  /*13f0*/  ISETP.GT.AND P0, PT, R0, -0x1, PT ;  /* 0xffffffff0000780c */ /* 0x000fda0003f04270 */
[----:B------:R-:W-:Y:S05]  /*1400*/  @P0 BRA `(.L_x_1092) ;  /* 0x00000000001c0947 */ /* 0x000fea0003800000 */
[----:B------:R-:W-:Y:S02]  /*1410*/  ISETP.NE.AND P0, PT, R13, 0x1, PT ;  /* 0x000000010d00780c */ /* 0x000fe40003f05270 */
[----:B------:R-:W-:-:S11]  /*1420*/  LOP3.LUT R3, RZ, R0, RZ, 0x33, !PT ;  /* 0x00000000ff037212 */ /* 0x000fd600078e33ff */
[----:B------:R-:W0:Y:S02]  /*1430*/  @P0 LDC.64 R4, c[0x0][0x9e8] ;  /* 0x00027a00ff040b82 */ /* 0x000e240000000a00 */
[----:B0-----:R-:W-:-:S05]  /*1440*/  @P0 IMAD.HI.U32 R0, R3, R4, RZ ;  /* 0x0000000403000227 */ /* 0x001fca00078e00ff */
[----:B------:R-:W-:-:S04]  /*1450*/  @P0 SHF.R.U32.HI R3, RZ, R5, R0 ;  /* 0x00000005ff030219 */ /* 0x000fc80000011600 */
[----:B------:R-:W-:Y:S01]  /*1460*/  LOP3.LUT R0, RZ, R3, RZ, 0x33, !PT ;  /* 0x00000003ff007212 */ /* 0x000fe200078e33ff */
[----:B------:R-:W-:Y:S06]  /*1470*/  BRA `(.L_x_1093) ;  /* 0x0000000000107947 */ /* 0x000fec0003800000 */
.L_x_1092:
[----:B------:R-:W-:-:S13]  /*1480*/  ISETP.NE.AND P0, PT, R13, 0x1, PT ;  /* 0x000000010d00780c */ /* 0x000fda0003f05270 */
[----:B------:R-:W0:Y:S02]  /*1490*/  @P0 LDC.64 R4, c[0x0][0x9e8] ;  /* 0x00027a00ff040b82 */ /* 0x000e240000000a00 */
[----:B0-----:R-:W-:-:S05]  /*14a0*/  @P0 IMAD.HI.U32 R4, R0, R4, RZ ;  /* 0x0000000400040227 */ /* 0x001fca00078e00ff */
[----:B------:R-:W-:-:S07]  /*14b0*/  @P0 SHF.R.U32.HI R0, RZ, R5, R4 ;  /* 0x00000005ff000219 */ /* 0x000fce0000011604 */
.L_x_1093:
[----:B------:R-:W-:-:S05]  /*14c0*/  IMAD R3, R0, R13, RZ ;  /* 0x0000000d00037224 */ /* 0x000fca00078e02ff */
[----:B------:R-:W-:-:S07]  /*14d0*/  VIMNMX R2, R2, R3, !PT ;  /* 0x0000000302027248 */ /* 0x000fce0007fe0100 */
.L_x_1091:
[----:B------:R-:W-:Y:S01]  /*14e0*/  IMAD.HI R2, R2, 0x2aaaaaab, RZ ;  /* 0x2aaaaaab02027827 */ /* 0x000fe200078e02ff */
[----:B------:R-:W-:Y:S02]  /*14f0*/  PLOP3.LUT P0, PT, PT, PT, PT, 0x80, 0x0 ;  /* 0x000000000000781c */ /* 0x000fe40003f0f070 */
[----:B------:R-:W-:Y:S02]  /*1500*/  CS2R R88, SRZ ;  /* 0x0000000000587805 */ /* 0x000fe4000001ff00 */
[----:B------:R-:W-:Y:S02]  /*1510*/  CS2R R86, SRZ ;  /* 0x0000000000567805 */ /* 0x000fe4000001ff00 */
[----:B------:R-:W-:Y:S02]  /*1520*/  CS2R R84, SRZ ;  /* 0x0000000000547805 */ /* 0x000fe4000001ff00 */
[----:B------:R-:W-:Y:S02]  /*1530*/  SHF.R.U32.HI R3, RZ, 0x1f, R2 ;  /* 0x0000001fff037819 */ /* 0x000fe40000011602 */
[----:B------:R-:W-:-:S02]  /*1540*/  CS2R R82, SRZ ;  /* 0x0000000000527805 */ /* 0x000fc4000001ff00 */
[----:B------:R-:W-:Y:S02]  /*1550*/  CS2R R80, SRZ ;  /* 0x0000000000507805 */ /* 0x000fe4000001ff00 */
[----:B------:R-:W-:Y:S02]  /*1560*/  CS2R R78, SRZ ;  /* 0x00000000004e7805 */ /* 0x000fe4000001ff00 */
[----:B------:R-:W-:Y:S02]  /*1570*/  LEA.HI.SX32 R3, R2, R3, 0x1c ;  /* 0x0000000302037211 */ /* 0x000fe400078fe2ff */
[----:B------:R-:W-:Y:S02]  /*1580*/  CS2R R76, SRZ ;  /* 0x00000000004c7805 */ /* 0x000fe4000001ff00 */
[----:B------:R-:W-:Y:S02]  /*1590*/  CS2R R74, SRZ ;  /* 0x00000000004a7805 */ /* 0x000fe4000001ff00 */
[----:B------:R-:W-:-:S02]  /*15a0*/  CS2R R44, SRZ ;  /* 0x00000000002c7805 */ /* 0x000fc4000001ff00 */
[----:B------:R-:W-:Y:S02]  /*15b0*/  VIMNMX R22, RZ, R3, !PT ;  /* 0x00000003ff167248 */ /* 0x000fe40007fe0100 */
[----:B------:R-:W-:Y:S02]  /*15c0*/  CS2R R70, SRZ ;  /* 0x0000000000467805 */ /* 0x000fe4000001ff00 */
[----:B------:R-:W-:Y:S02]  /*15d0*/  CS2R R68, SRZ ;  /* 0x0000000000447805 */ /* 0x000fe4000001ff00 */
[----:B------:R-:W-:Y:S02]  /*15e0*/  CS2R R66, SRZ ;  /* 0x0000000000427805 */ /* 0x000fe4000001ff00 */
[----:B------:R-:W-:Y:S02]  /*15f0*/  ISETP.GT.AND P1, PT, R73, R22, PT ;  /* 0x000000164900720c */ /* 0x000fe40003f24270 */
        /* <DEDUP_REMOVED lines=18> */
[----:B------:R-:W-:Y:S01]  /*1720*/  IMAD.MOV.U32 R106, RZ, RZ, RZ ;  /* 0x000000ffff6a7224 */ /* 0x000fe200078e00ff */
[----:B------:R-:W-:Y:S01]  /*1730*/  CS2R R6, SRZ ;  /* 0x0000000000067805 */ /* 0x000fe2000001ff00 */
[----:B------:R-:W-:Y:S02]  /*1740*/  IMAD.MOV.U32 R30, RZ, RZ, RZ ;  /* 0x000000ffff1e7224 */ /* 0x000fe400078e00ff */
[----:B------:R-:W-:Y:S02]  /*1750*/  IMAD.MOV.U32 R29, RZ, RZ, RZ ;  /* 0x000000ffff1d7224 */ /* 0x000fe400078e00ff */
[----:B------:R-:W-:-:S02]  /*1760*/  IMAD.MOV.U32 R27, RZ, RZ, RZ ;  /* 0x000000ffff1b7224 */ /* 0x000fc400078e00ff */
[----:B------:R-:W-:Y:S02]  /*1770*/  IMAD.MOV.U32 R108, RZ, RZ, RZ ;  /* 0x000000ffff6c7224 */ /* 0x000fe400078e00ff */
[----:B------:R-:W-:Y:S01]  /*1780*/  IMAD.MOV.U32 R3, RZ, RZ, RZ ;  /* 0x000000ffff037224 */ /* 0x000fe200078e00ff */
[----:B------:R-:W-:Y:S06]  /*1790*/  @!P1 BRA `(.L_x_1094) ;  /* 0x000000cc00489947 */ /* 0x000fec0003800000 */
[----:B------:R-:W0:Y:S01]  /*17a0*/  SHFL.IDX PT, R0, R167, RZ, 0x1f ;  /* 0x00001fffa7007589 */ /* 0x000e2200000e0000 */
[----:B------:R-:W1:Y:S01]  /*17b0*/  S2UR UR6, SR_CgaCtaId ;  /* 0x00000000000679c3 */ /* 0x000e620000008800 */
[----:B------:R-:W-:Y:S01]  /*17c0*/  UMOV UR38, 0x400 ;  /* 0x0000040000267882 */ /* 0x000fe20000000000 */
        /* <DEDUP_REMOVED lines=28> */
.L_x_1095:
[----:B------:R-:W-:Y:S01]  /*1990*/  LEA.HI R0, R165, R165, RZ, 0x1 ;  /* 0x000000a5a5007211 */ /* 0x000fe200078f08ff */
[----:B------:R-:W-:-:S03]  /*19a0*/  IMAD.U32 R2, RZ, RZ, UR61 ;  /* 0x0000003dff027e24 */ /* 0x000fc6000f8e00ff */
[----:B------:R-:W-:Y:S02]  /*19b0*/  LOP3.LUT R0, R0, 0xfffffffe, RZ, 0xc0, !PT ;  /* 0xfffffffe00007812 */ /* 0x000fe400078ec0ff */
[----:B------:R-:W-:-:S03]  /*19c0*/  ISETP.NE.AND P0, PT, R2, 0x3, PT ;  /* 0x000000030200780c */ /* 0x000fc60003f05270 */
[----:B------:R-:W-:-:S05]  /*19d0*/  IMAD.IADD R0, R165, 0x1, -R0 ;  /* 0x00000001a5007824 */ /* 0x000fca00078e0a00 */
[----:B------:R-:W-:-:S04]  /*19e0*/  SHF.L.U32 R0, R0, 0x1f, RZ ;  /* 0x0000001f00007819 */ /* 0x000fc800000006ff */
[----:B------:R-:W0:Y:S02]  /*19f0*/  SYNCS.PHASECHK.TRANS64.TRYWAIT P1, [UR38+0x2a800], R0 ;  /* 0x02a80000ff0075a7 */ /* 0x000e240008020166 */
[----:B0-----:R-:W-:Y:S05]  /*1a00*/  @!P1 BRA `(.L_x_1096) ;  /* 0x0000013400b49947 */ /* 0x001fea0003800000 */
.L_x_1292:
[----:B------:R-:W-:Y:S05]  /*1a10*/  @!P0 BRA `(.L_x_1097) ;  /* 0x0000000000048947 */ /* 0x000fea0003800000 */
[----:B------:R-:W-:Y:S01]  /*1a20*/  BPT.TRAP 0x1 ;  /* 0x000000040000795c */ /* 0x000fe20000300000 */
.L_x_1097:
[----:B------:R-:W-:Y:S02]  /*1a30*/  IMAD.U32 R21, RZ, RZ, UR37 ;  /* 0x00000025ff157e24 */ /* 0x000fe4000f8e00ff */
[----:B0-----:R-:W-:-:S03]  /*1a40*/  IMAD.U32 R0, RZ, RZ, UR36 ;  /* 0x00000024ff007e24 */ /* 0x001fc6000f8e00ff */
[----:B------:R-:W-:Y:S02]  /*1a50*/  LEA R21, R21, UR38, 0x3 ;  /* 0x0000002615157c11 */ /* 0x000fe4000f8e18ff */
[----:B------:R-:W-:-:S04]  /*1a60*/  SHF.L.U32 R0, R0, 0x1f, RZ ;  /* 0x0000001f00007819 */ /* 0x000fc800000006ff */
[----:B------:R0:W1:Y:S01]  /*1a70*/  SYNCS.PHASECHK.TRANS64.TRYWAIT P1, [R21+URZ+0x2a830], R0 ;  /* 0x02a83000150075a7 */ /* 0x000062000802017f */
[----:B------:R-:W-:Y:S05]  /*1a80*/  @!P0 BRA `(.L_x_1098) ;  /* 0x0000000000048947 */ /* 0x000fea0003800000 */
[----:B------:R-:W-:Y:S01]  /*1a90*/  BPT.TRAP 0x1 ;  /* 0x000000040000795c */ /* 0x000fe20000300000 */
.L_x_1098:
[----:B------:R-:W2:Y:S01]  /*1aa0*/  LDL.LU R2, [R1+0xc] ;  /* 0x00000c0001027983 */ /* 0x000ea20000300800 */
[----:B------:R-:W3:Y:S02]  /*1ab0*/  S2R R3, SR_TID.X ;  /* 0x0000000000037919 */ /* 0x000ee40000002100 */
[----:B---3--:R-:W-:Y:S02]  /*1ac0*/  LOP3.LUT P2, RZ, R3, 0x7f, RZ, 0xc0, !PT ;  /* 0x0000007f03ff7812 */ /* 0x008fe4000784c0ff */
[----:B--2---:R-:W-:-:S11]  /*1ad0*/  LOP3.LUT R2, R2, 0xffefffff, RZ, 0xc0, !PT ;  /* 0xffefffff02027812 */ /* 0x004fd600078ec0ff */
[----:B------:R-:W-:-:S05]  /*1ae0*/  @P2 LOP3.LUT R2, R2, 0x100000, RZ, 0xfc, !PT ;  /* 0x0010000002022812 */ /* 0x000fca00078efcff */
[----:B------:R2:W-:Y:S01]  /*1af0*/  STL [R1+0xc], R2 ;  /* 0x00000c0201007387 */ /* 0x0005e20000100800 */
[----:B-1----:R-:W-:Y:S05]  /*1b00*/  @P1 BRA `(.L_x_1099) ;  /* 0x0000000000081947 */ /* 0x002fea0003800000 */
[----:B------:R-:W1:Y:S02]  /*1b10*/  SYNCS.PHASECHK.TRANS64.TRYWAIT P1, [R21+URZ+0x2a830], R0 ;  /* 0x02a83000150075a7 */ /* 0x000e64000802017f */
[----:B-1----:R-:W-:Y:S05]  /*1b20*/  @!P1 BRA `(.L_x_1100) ;  /* 0x0000013400849947 */ /* 0x002fea0003800000 */
.L_x_1099:
[----:B------:R-:W-:Y:S05]  /*1b30*/  WARPSYNC.ALL ;  /* 0x0000000000007948 */ /* 0x000fea0003800000 */
[----:B------:R-:W-:Y:S01]  /*1b40*/  UIADD3 UR4, UR38, 0x18400, URZ ;  /* 0x0001840026047890 */ /* 0x000fe2000fffe03f */
[----:B------:R-:W-:Y:S01]  /*1b50*/  WARPGROUP.ARRIVE ;  /* 0x00000000000079c5 */ /* 0x000fe20000000000 */
[----:B------:R-:W-:Y:S01]  /*1b60*/  UMOV UR9, 0x40000040 ;  /* 0x4000004000097882 */ /* 0x000fe20000000000 */
[----:B------:R-:W-:Y:S01]  /*1b70*/  UMOV UR11, 0x40000040 ;  /* 0x40000040000b7882 */ /* 0x000fe20000000000 */
[----:B------:R-:W-:Y:S01]  /*1b80*/  USHF.R.U32.HI UR4, URZ, 0x4, UR4 ;  /* 0x000000043f047899 */ /* 0x000fe20008011604 */
[----:B------:R-:W-:Y:S01]  /*1b90*/  IMAD.U32 R5, RZ, RZ, UR9 ;  /* 0x00000009ff057e24 */ /* 0x000fe2000f8e00ff */
[----:B------:R-:W-:Y:S01]  /*1ba0*/  UMOV UR57, 0x40000040 ;  /* 0x4000004000397882 */ /* 0x000fe20000000000 */
[----:B------:R-:W-:Y:S01]  /*1bb0*/  UMOV UR59, 0x40000040 ;  /* 0x40000040003b7882 */ /* 0x000fe20000000000 */
[----:B------:R-:W-:Y:S01]  /*1bc0*/  ULOP3.LUT UR4, UR4, 0x3fff, URZ, 0xc0, !UPT ;  /* 0x00003fff04047892 */ /* 0x000fe2000f8ec03f */
[----:B------:R-:W3:Y:S01]  /*1bd0*/  LDC R10, c[0x0][0x448] ;  /* 0x00011200ff0a7b82 */ /* 0x000ee20000000800 */
[----:B------:R-:W-:Y:S01]  /*1be0*/  UMOV UR53, 0x40000040 ;  /* 0x4000004000357882 */ /* 0x000fe20000000000 */
[----:B------:R-:W-:Y:S01]  /*1bf0*/  UMOV UR55, 0x40000040 ;  /* 0x4000004000377882 */ /* 0x000fe20000000000 */
[----:B------:R-:W-:Y:S01]  /*1c00*/  ULOP3.LUT UR60, UR4, 0x10000, URZ, 0xfc, !UPT ;  /* 0x00010000043c7892 */ /* 0x000fe2000f8efc3f */
[----:B------:R-:W4:Y:S01]  /*1c10*/  S2R R20, SR_TID.X ;  /* 0x0000000000147919 */ /* 0x000f220000002100 */
[----:B------:R-:W-:Y:S01]  /*1c20*/  ULOP3.LUT UR4, UR39, 0x10000, URZ, 0xfc, !UPT ;  /* 0x0001000027047892 */ /* 0x000fe2000f8efc3f */
[----:B------:R-:W-:Y:S01]  /*1c30*/  IMAD.IADD R9, R19, 0x1, R17 ;  /* 0x0000000113097824 */ /* 0x000fe200078e0211 */
[----:B------:R-:W-:Y:S01]  /*1c40*/  UIMAD UR5, UR37, 0x900, UR60 ;  /* 0x00000900250578a4 */ /* 0x000fe2000f8e023c */
[----:B------:R-:W5:Y:S01]  /*1c50*/  LDC R13, c[0x0][0x288] ;  /* 0x0000a200ff0d7b82 */ /* 0x000f620000000800 */
[----:B------:R-:W-:-:S02]  /*1c60*/  UIADD3 UR56, UR4, 0x2, URZ ;  /* 0x0000000204387890 */ /* 0x000fc4000fffe03f */
[----:B------:R-:W-:Y:S01]  /*1c70*/  UIADD3 UR58, UR5, 0x2, URZ ;  /* 0x00000002053a7890 */ /* 0x000fe2000fffe03f */
[----:B------:R-:W-:Y:S02]  /*1c80*/  UMOV UR8, UR4 ;  /* 0x0000000400087c82 */ /* 0x000fe40008000000 */
[----:B------:R-:W-:Y:S01]  /*1c90*/  UMOV UR10, UR5 ;  /* 0x00000005000a7c82 */ /* 0x000fe20008000000 */
[----:B------:R-:W-:Y:S01]  /*1ca0*/  UIADD3 UR52, UR4, 0x4, URZ ;  /* 0x0000000404347890 */ /* 0x000fe2000fffe03f */
[----:B------:R-:W-:Y:S01]  /*1cb0*/  HGMMA.64x96x16.F32.BF16 R24, gdesc[UR8], RZ, !UPT, gsb0 ;  /* 0x01600000081879f0 */ /* 0x000fe2000c0018ff */
[----:B------:R-:W-:Y:S01]  /*1cc0*/  UIADD3 UR54, UR5, 0x4, URZ ;  /* 0x0000000405367890 */ /* 0x000fe2000fffe03f */
[----:B------:R-:W-:Y:S01]  /*1cd0*/  IMAD.U32 R4, RZ, RZ, UR8 ;  /* 0x00000008ff047e24 */ /* 0x000fe2000f8e00ff */
[----:B------:R-:W-:Y:S02]  /*1ce0*/  UIADD3 UR8, UR4, 0x6, URZ ;  /* 0x0000000604087890 */ /* 0x000fe4000fffe03f */
[----:B------:R-:W-:Y:S01]  /*1cf0*/  UIADD3 UR10, UR5, 0x6, URZ ;  /* 0x00000006050a7890 */ /* 0x000fe2000fffe03f */
[----:B------:R-:W-:Y:S01]  /*1d00*/  UMOV UR9, 0x40000040 ;  /* 0x4000004000097882 */ /* 0x000fe20000000000 */
[----:B------:R-:W-:Y:S01]  /*1d10*/  UMOV UR11, 0x40000040 ;  /* 0x40000040000b7882 */ /* 0x000fe20000000000 */
[----:B------:R-:W-:Y:S01]  /*1d20*/  UIADD3 UR12, UR4, 0x400, URZ ;  /* 0x00000400040c7890 */ /* 0x000fe2000fffe03f */
[----:B---3--:R-:W-:Y:S01]  /*1d30*/  ISETP.NE.AND P2, PT, R10, 0x1, PT ;  /* 0x000000010a00780c */ /* 0x008fe20003f45270 */
[----:B------:R-:W-:Y:S01]  /*1d40*/  UIADD3 UR14, UR5, 0x300, URZ ;  /* 0x00000300050e7890 */ /* 0x000fe2000fffe03f */
[----:B------:R-:W-:Y:S01]  /*1d50*/  UMOV UR13, 0x40000040 ;  /* 0x40000040000d7882 */ /* 0x000fe20000000000 */
[----:B------:R-:W-:Y:S01]  /*1d60*/  UMOV UR15, 0x40000040 ;  /* 0x40000040000f7882 */ /* 0x000fe20000000000 */
[----:B------:R-:W-:-:S02]  /*1d70*/  UIADD3 UR16, UR4, 0x402, URZ ;  /* 0x0000040204107890 */ /* 0x000fc4000fffe03f */
[----:B------:R-:W-:Y:S01]  /*1d80*/  UIADD3 UR18, UR5, 0x302, URZ ;  /* 0x0000030205127890 */ /* 0x000fe2000fffe03f */
[----:B------:R-:W-:Y:S01]  /*1d90*/  UMOV UR17, 0x40000040 ;  /* 0x4000004000117882 */ /* 0x000fe20000000000 */
[----:B------:R-:W-:Y:S01]  /*1da0*/  UMOV UR19, 0x40000040 ;  /* 0x4000004000137882 */ /* 0x000fe20000000000 */
[----:B------:R-:W-:Y:S01]  /*1db0*/  UIADD3 UR20, UR4, 0x404, URZ ;  /* 0x0000040404147890 */ /* 0x000fe2000fffe03f */
[----:B----4-:R-:W-:Y:S01]  /*1dc0*/  LOP3.LUT P1, RZ, R20, 0x7f, RZ, 0xc0, !PT ;  /* 0x0000007f14ff7812 */ /* 0x010fe2000782c0ff */
[----:B------:R-:W-:Y:S02]  /*1dd0*/  UIADD3 UR22, UR5, 0x304, URZ ;  /* 0x0000030405167890 */ /* 0x000fe4000fffe03f */
[----:B------:R-:W3:Y:S01]  /*1de0*/  @P2 LDC R14, c[0x0][0x44c] ;  /* 0x00011300ff0e2b82 */ /* 0x000ee20000000800 */
[----:B------:R-:W-:Y:S01]  /*1df0*/  UMOV UR21, 0x40000040 ;  /* 0x4000004000157882 */ /* 0x000fe20000000000 */
[----:B------:R-:W-:Y:S01]  /*1e00*/  UMOV UR23, 0x40000040 ;  /* 0x4000004000177882 */ /* 0x000fe20000000000 */
[----:B------:R-:W-:-:S02]  /*1e10*/  UIADD3 UR24, UR4, 0x406, URZ ;  /* 0x0000040604187890 */ /* 0x000fc4000fffe03f */
[----:B------:R-:W-:Y:S01]  /*1e20*/  UIADD3 UR26, UR5, 0x306, URZ ;  /* 0x00000306051a7890 */ /* 0x000fe2000fffe03f */
[----:B------:R-:W-:Y:S01]  /*1e30*/  UMOV UR25, 0x40000040 ;  /* 0x4000004000197882 */ /* 0x000fe20000000000 */
[----:B------:R-:W-:Y:S01]  /*1e40*/  UMOV UR27, 0x40000040 ;  /* 0x40000040001b7882 */ /* 0x000fe20000000000 */
[----:B------:R-:W-:Y:S01]  /*1e50*/  UIADD3 UR28, UR4, 0x800, URZ ;  /* 0x00000800041c7890 */ /* 0x000fe2000fffe03f */
[----:B------:R-:W4:Y:S01]  /*1e60*/  @P2 LDC R15, c[0x0][0x450] ;  /* 0x00011400ff0f2b82 */ /* 0x000f220000000800 */
        /* <DEDUP_REMOVED lines=9> */
[----:B---3--:R-:W-:Y:S01]  /*1f00*/  @P2 IMAD.HI.U32 R14, R9, R14, RZ ;  /* 0x0000000e090e2227 */ /* 0x008fe200078e00ff */
[----:B------:R-:W-:Y:S01]  /*1f10*/  UMOV UR41, 0x40000040 ;  /* 0x4000004000297882 */ /* 0x000fe20000000000 */
[----:B------:R-:W-:Y:S01]  /*1f20*/  UMOV UR43, 0x40000040 ;  /* 0x40000040002b7882 */ /* 0x000fe20000000000 */
[----:B------:R-:W-:Y:S02]  /*1f30*/  UIADD3 UR48, UR4, 0x806, URZ ;  /* 0x0000080604307890 */ /* 0x000fe4000fffe03f */
[----:B------:R-:W-:Y:S01]  /*1f40*/  UIADD3 UR50, UR5, 0x606, URZ ;  /* 0x0000060605327890 */ /* 0x000fe2000fffe03f */
[----:B------:R-:W-:Y:S01]  /*1f50*/  UMOV UR49, 0x40000040 ;  /* 0x4000004000317882 */ /* 0x000fe20000000000 */
[----:B------:R-:W-:Y:S01]  /*1f60*/  UMOV UR51, 0x40000040 ;  /* 0x4000004000337882 */ /* 0x000fe20000000000 */
[----:B------:R-:W-:Y:S01]  /*1f70*/  ULDC UR4, c[0x0][0x9d8] ;  /* 0x0002760000047ab9 */ /* 0x000fe20000000800 */
[----:B------:R-:W-:-:S02]  /*1f80*/  WARPGROUP.DEPBAR.LE gsb0, 0x0 ;  /* 0x00008000000079c5 */ /* 0x000fc40000010000 */
[----:B------:R-:W-:-:S06]  /*1f90*/  WARPGROUP.ARRIVE ;  /* 0x00000000000079c5 */ /* 0x000fcc0000000000 */
[----:B------:R-:W-:Y:S03]  /*1fa0*/  HGMMA.64x96x16.F32.BF16 R24, gdesc[UR56], R24, gsb0 ;  /* 0x01600000381879f0 */ /* 0x000fe60008001818 */
[----:B------:R-:W-:Y:S02]  /*1fb0*/  WARPGROUP.DEPBAR.LE gsb0, 0x0 ;  /* 0x00008000000079c5 */ /* 0x000fe40000010000 */
        /* <DEDUP_REMOVED lines=28> */
[----:B------:R-:W-:Y:S01]  /*2180*/  HGMMA.64x96x16.F32.BF16 R24, gdesc[UR48], R24, gsb0 ;  /* 0x01600000301879f0 */ /* 0x000fe20008001818 */
[----:B------:R-:W-:Y:S02]  /*2190*/  ULDC UR51, c[0x0][0x9dc] ;  /* 0x0002770000337ab9 */ /* 0x000fe40000000800 */
[----:B------:R-:W-:Y:S01]  /*21a0*/  ULOP3.LUT UR51, URZ, UR51, URZ, 0x33, !UPT ;  /* 0x000000333f337292 */ /* 0x000fe2000f8e333f */
[----:B------:R-:W-:Y:S02]  /*21b0*/  WARPGROUP.DEPBAR.LE gsb0, 0x0 ;  /* 0x00008000000079c5 */ /* 0x000fe40000010000 */
[----:B------:R-:W-:Y:S01]  /*21c0*/  FMUL.FTZ R25, R25, UR4 ;  /* 0x0000000419197c20 */ /* 0x000fe20008410000 */
[----:B------:R-:W-:Y:S01]  /*21d0*/  FMUL.FTZ R8, R24, UR4 ;  /* 0x0000000418087c20 */ /* 0x000fe20008410000 */
[----:B------:R-:W-:Y:S01]  /*21e0*/  FMUL.FTZ R7, R67, UR4 ;  /* 0x0000000443077c20 */ /* 0x000fe20008410000 */
[----:B------:R-:W-:Y:S01]  /*21f0*/  IMAD.MOV.U32 R24, RZ, RZ, -0x60 ;  /* 0xffffffa0ff187424 */ /* 0x000fe200078e00ff */
[----:B------:R3:W5:Y:S01]  /*2200*/  MUFU.TANH R74, R25 ;  /* 0x00000019004a7308 */ /* 0x0007620000002400 */
[----:B01----:R-:W-:Y:S01]  /*2210*/  FMUL.FTZ R0, R27, UR4 ;  /* 0x000000041b007c20 */ /* 0x003fe20008410000 */
[----:B------:R-:W-:Y:S01]  /*2220*/  FMUL.FTZ R3, R26, UR4 ;  /* 0x000000041a037c20 */ /* 0x000fe20008410000 */
[----:B------:R-:W-:-:S02]  /*2230*/  IMAD R27, R73, R24, 0x61 ;  /* 0x00000061491b7424 */ /* 0x000fc400078e0218 */
[----:B--2---:R-:W-:Y:S01]  /*2240*/  FMUL.FTZ R2, R30, UR4 ;  /* 0x000000041e027c20 */ /* 0x004fe20008410000 */
[----:B------:R-:W-:Y:S01]  /*2250*/  FMUL.FTZ R6, R31, UR4 ;  /* 0x000000041f067c20 */ /* 0x000fe20008410000 */
[----:B------:R-:W-:Y:S01]  /*2260*/  FMUL.FTZ R32, R32, UR4 ;  /* 0x0000000420207c20 */ /* 0x000fe20008410000 */
[----:B------:R-:W-:Y:S01]  /*2270*/  FMUL.FTZ R33, R33, UR4 ;  /* 0x0000000421217c20 */ /* 0x000fe20008410000 */
[----:B------:R-:W-:Y:S01]  /*2280*/  FMUL.FTZ R11, R34, UR4 ;  /* 0x00000004220b7c20 */ /* 0x000fe20008410000 */
[----:B---3--:R-:W-:Y:S01]  /*2290*/  IMAD.MOV.U32 R25, RZ, RZ, R9 ;  /* 0x000000ffff197224 */ /* 0x008fe200078e0009 */
[----:B----4-:R-:W-:Y:S01]  /*22a0*/  @P2 SHF.R.U32.HI R25, RZ, R15, R14 ;  /* 0x0000000fff192219 */ /* 0x010fe2000001160e */
[----:B------:R-:W-:Y:S01]  /*22b0*/  @!P1 VIADD R9, R21, 0x2a840 ;  /* 0x0002a84015099836 */ /* 0x000fe20000000000 */
[----:B------:R-:W0:Y:S01]  /*22c0*/  LDC.64 R14, c[0x0][0x9e0] ;  /* 0x00027800ff0e7b82 */ /* 0x000e220000000a00 */
[----:B------:R-:W-:Y:S01]  /*22d0*/  FMUL.FTZ R12, R35, UR4 ;  /* 0x00000004230c7c20 */ /* 0x000fe20008410000 */
[----:B------:R-:W-:Y:S01]  /*22e0*/  FMUL.FTZ R36, R36, UR4 ;  /* 0x0000000424247c20 */ /* 0x000fe20008410000 */
[----:B------:R-:W1:Y:S01]  /*22f0*/  SHFL.IDX PT, R67, R25, RZ, 0x1c1f ;  /* 0x001c1fff19437589 */ /* 0x000e6200000e0000 */
[----:B------:R-:W-:Y:S01]  /*2300*/  @!P1 PRMT R9, RZ, 0x654, R9 ;  /* 0x00000654ff099816 */ /* 0x000fe20000000009 */
[----:B------:R-:W-:Y:S01]  /*2310*/  FMUL.FTZ R37, R37, UR4 ;  /* 0x0000000425257c20 */ /* 0x000fe20008410000 */
[----:B------:R-:W-:Y:S01]  /*2320*/  FMUL.FTZ R39, R39, UR4 ;  /* 0x0000000427277c20 */ /* 0x000fe20008410000 */
[----:B------:R-:W-:Y:S01]  /*2330*/  FMUL.FTZ R40, R40, UR4 ;  /* 0x0000000428287c20 */ /* 0x000fe20008410000 */
[----:B------:R2:W-:Y:S01]  /*2340*/  @!P1 SYNCS.ARRIVE.TRANS64.RED.A1T0 RZ, [R9+URZ], RZ ;  /* 0x000000ff09ff99a7 */ /* 0x0005e2000810043f */
[----:B------:R-:W-:Y:S01]  /*2350*/  FMUL.FTZ R41, R41, UR4 ;  /* 0x0000000429297c20 */ /* 0x000fe20008410000 */
        /* <DEDUP_REMOVED lines=20> */
[----:B--2---:R-:W-:Y:S01]  /*24a0*/  FMUL.FTZ R9, R71, UR4 ;  /* 0x0000000447097c20 */ /* 0x004fe20008410000 */
[----:B------:R-:W-:Y:S01]  /*24b0*/  FMUL.FTZ R28, R28, UR4 ;  /* 0x000000041c1c7c20 */ /* 0x000fe20008410000 */
[----:B------:R-:W-:Y:S01]  /*24c0*/  FMUL.FTZ R29, R29, UR4 ;  /* 0x000000041d1d7c20 */ /* 0x000fe20008410000 */
[----:B------:R-:W-:Y:S01]  /*24d0*/  FMUL.FTZ R58, R58, UR4 ;  /* 0x000000043a3a7c20 */ /* 0x000fe20008410000 */
[----:B------:R-:W-:Y:S01]  /*24e0*/  FMUL.FTZ R60, R60, UR4 ;  /* 0x000000043c3c7c20 */ /* 0x000fe20008410000 */
[----:B------:R-:W-:Y:S01]  /*24f0*/  FMUL.FTZ R62, R62, UR4 ;  /* 0x000000043e3e7c20 */ /* 0x000fe20008410000 */
[----:B------:R-:W-:Y:S01]  /*2500*/  FMUL.FTZ R64, R64, UR4 ;  /* 0x0000000440407c20 */ /* 0x000fe20008410000 */
[----:B------:R-:W-:Y:S01]  /*2510*/  FMUL.FTZ R66, R66, UR4 ;  /* 0x0000000442427c20 */ /* 0x000fe20008410000 */
[----:B------:R-:W-:Y:S01]  /*2520*/  IMAD R24, R18, -0x2, R27 ;  /* 0xfffffffe12187824 */ /* 0x000fe200078e021b */
[----:B0-----:R-:W-:Y:S01]  /*2530*/  ISETP.GE.AND P1, PT, R15, 0x1, PT ;  /* 0x000000010f00780c */ /* 0x001fe20003f26270 */
[----:B------:R-:W-:Y:S01]  /*2540*/  IMAD R21, R73, -0x60, R16 ;  /* 0xffffffa049157824 */ /* 0x000fe200078e0210 */
[----:B------:R-:W0:Y:S01]  /*2550*/  MUFU.TANH R8, R8 ;  /* 0x0000000800087308 */ /* 0x000e220000002400 */
[----:B------:R-:W-:Y:S01]  /*2560*/  FMUL.FTZ R46, R46, UR4 ;  /* 0x000000042e2e7c20 */ /* 0x000fe20008410000 */
[----:B------:R-:W-:Y:S01]  /*2570*/  FMUL.FTZ R38, R38, UR4 ;  /* 0x0000000426267c20 */ /* 0x000fe20008410000 */
[----:B------:R-:W-:-:S02]  /*2580*/  VIADD R21, R21, 0x60 ;  /* 0x0000006015157836 */ /* 0x000fc40000000000 */
[----:B------:R-:W-:Y:S01]  /*2590*/  FMUL.FTZ R50, R50, UR4 ;  /* 0x0000000432327c20 */ /* 0x000fe20008410000 */
[----:B------:R-:W-:Y:S01]  /*25a0*/  FMUL.FTZ R54, R54, UR4 ;  /* 0x0000000436367c20 */ /* 0x000fe20008410000 */
[----:B------:R-:W-:Y:S01]  /*25b0*/  P2R R173, PR, RZ, 0x2 ;  /* 0x00000002ffad7803 */ /* 0x000fe20000000000 */
[----:B------:R-:W2:Y:S08]  /*25c0*/  MUFU.TANH R3, R3 ;  /* 0x0000000300037308 */ /* 0x000eb00000002400 */
[----:B------:R-:W3:Y:S08]  /*25d0*/  MUFU.TANH R0, R0 ;  /* 0x0000000000007308 */ /* 0x000ef00000002400 */
[----:B------:R-:W4:Y:S08]  /*25e0*/  MUFU.TANH R75, R28 ;  /* 0x0000001c004b7308 */ /* 0x000f300000002400 */
[----:B------:R5:W0:Y:S08]  /*25f0*/  MUFU.TANH R76, R29 ;  /* 0x0000001d004c7308 */ /* 0x000a300000002400 */
[----:B------:R-:W0:Y:S01]  /*2600*/  MUFU.TANH R2, R2 ;  /* 0x0000000200027308 */ /* 0x000e220000002400 */
[----:B-----5:R-:W-:-:S07]  /*2610*/  IADD3 R29, R24, -R13, R16 ;  /* 0x8000000d181d7210 */ /* 0x020fce0007ffe010 */
[----:B------:R-:W0:Y:S08]  /*2620*/  MUFU.TANH R6, R6 ;  /* 0x0000000600067308 */ /* 0x000e300000002400 */
        /* <DEDUP_REMOVED lines=36> */
[----:B------:R5:W0:Y:S08]  /*2870*/  MUFU.TANH R35, R46 ;  /* 0x0000002e00237308 */ /* 0x000a300000002400 */
[----:B------:R1:W0:Y:S01]  /*2880*/  MUFU.TANH R31, R38 ;  /* 0x00000026001f7308 */ /* 0x0002220000002400 */
[----:B-----5:R-:W-:-:S02]  /*2890*/  VIADD R46, R29, UR51 ;  /* 0x000000331d2e7c36 */ /* 0x020fc40008000000 */
[----:B------:R-:W-:-:S05]  /*28a0*/  IMAD.IADD R29, R29, 0x1, R14 ;  /* 0x000000011d1d7824 */ /* 0x000fca00078e020e */
[----:B------:R5:W0:Y:S01]  /*28b0*/  MUFU.TANH R77, R50 ;  /* 0x00000032004d7308 */ /* 0x000a220000002400 */
[----:B-1----:R-:W-:Y:S02]  /*28c0*/  IMAD R38, R18, -0x2, R21 ;  /* 0xfffffffe12267824 */ /* 0x002fe400078e0215 */
[----:B------:R-:W-:-:S03]  /*28d0*/  IMAD.IADD R21, R46, 0x1, R67 ;  /* 0x000000012e157824 */ /* 0x000fc600078e0243 */
[----:B------:R-:W-:Y:S02]  /*28e0*/  VIADDMNMX R26, R67, R29, R38, PT ;  /* 0x0000001d431a7246 */ /* 0x000fe40003800126 */
[----:B------:R1:W0:Y:S01]  /*28f0*/  MUFU.TANH R78, R54 ;  /* 0x00000036004e7308 */ /* 0x0002220000002400 */
[----:B-----5:R-:W-:Y:S02]  /*2900*/  VIADD R50, R27, 0xffffffff ;  /* 0xffffffff1b327836 */ /* 0x020fe40000000000 */
[----:B-1----:R-:W-:Y:S01]  /*2910*/  VIADD R54, R24, 0xffffffff ;  /* 0xffffffff18367836 */ /* 0x002fe20000000000 */
[----:B--234-:R-:W-:Y:S06]  /*2920*/  @!P1 BRA `(.L_x_1101) ;  /* 0x00000000004c9947 */ /* 0x01cfec0003800000 */
[----:B------:R-:W-:Y:S01]  /*2930*/  IADD3 R24, R16, -R13, R67 ;  /* 0x8000000d10187210 */ /* 0x000fe20007ffe043 */
[----:B------:R-:W-:Y:S03]  /*2940*/  BSSY B0, `(.L_x_1102) ;  /* 0x000000e000007945 */ /* 0x000fe60003800000 */
[----:B------:R-:W-:-:S13]  /*2950*/  ISETP.GT.AND P1, PT, R24, -0x1, PT ;  /* 0xffffffff1800780c */ /* 0x000fda0003f24270 */
[----:B------:R-:W-:Y:S05]  /*2960*/  @P1 BRA `(.L_x_1103) ;  /* 0x00000000001c1947 */ /* 0x000fea0003800000 */
[----:B------:R-:W-:Y:S02]  /*2970*/  ISETP.NE.AND P1, PT, R15, 0x1, PT ;  /* 0x000000010f00780c */ /* 0x000fe40003f25270 */
[----:B------:R-:W-:-:S11]  /*2980*/  LOP3.LUT R27, RZ, R24, RZ, 0x33, !PT ;  /* 0x00000018ff1b7212 */ /* 0x000fd600078e33ff */
[----:B------:R-:W1:Y:S02]  /*2990*/  @P1 LDC.64 R66, c[0x0][0x9e8] ;  /* 0x00027a00ff421b82 */ /* 0x000e640000000a00 */
[----:B-1----:R-:W-:-:S05]  /*29a0*/  @P1 IMAD.HI.U32 R24, R27, R66, RZ ;  /* 0x000000421b181227 */ /* 0x002fca00078e00ff */
[----:B------:R-:W-:-:S04]  /*29b0*/  @P1 SHF.R.U32.HI R27, RZ, R67, R24 ;  /* 0x00000043ff1b1219 */ /* 0x000fc80000011618 */
[----:B------:R-:W-:Y:S01]  /*29c0*/  LOP3.LUT R24, RZ, R27, RZ, 0x33, !PT ;  /* 0x0000001bff187212 */ /* 0x000fe200078e33ff */
[----:B------:R-:W-:Y:S06]  /*29d0*/  BRA `(.L_x_1104) ;  /* 0x0000000000107947 */ /* 0x000fec0003800000 */
.L_x_1103:
[----:B------:R-:W-:-:S13]  /*29e0*/  ISETP.NE.AND P1, PT, R15, 0x1, PT ;  /* 0x000000010f00780c */ /* 0x000fda0003f25270 */
[----:B------:R-:W1:Y:S02]  /*29f0*/  @P1 LDC.64 R66, c[0x0][0x9e8] ;  /* 0x00027a00ff421b82 */ /* 0x000e640000000a00 */
[----:B-1----:R-:W-:-:S05]  /*2a00*/  @P1 IMAD.HI.U32 R28, R24, R66, RZ ;  /* 0x00000042181c1227 */ /* 0x002fca00078e00ff */
[----:B------:R-:W-:-:S07]  /*2a10*/  @P1 SHF.R.U32.HI R24, RZ, R67, R28 ;  /* 0x00000043ff181219 */ /* 0x000fce000001161c */
.L_x_1104:
[----:B------:R-:W-:Y:S05]  /*2a20*/  BSYNC B0 ;  /* 0x0000000000007941 */ /* 0x000fea0003800000 */
.L_x_1102:
[----:B------:R-:W-:-:S05]  /*2a30*/  IMAD R24, R24, R15, R54 ;  /* 0x0000000f18187224 */ /* 0x000fca00078e0236 */
[----:B------:R-:W-:Y:S02]  /*2a40*/  VIMNMX R21, R21, R24, !PT ;  /* 0x0000001815157248 */ /* 0x000fe40007fe0100 */
[----:B------:R-:W-:-:S07]  /*2a50*/  VIADDMNMX R26, R24, R15, R26, PT ;  /* 0x0000000f181a7246 */ /* 0x000fce000380011a */
.L_x_1101:
[C---:B------:R-:W-:Y:S01]  /*2a60*/  ISETP.GE.AND P1, PT, R50.reuse, 0x2, PT ;  /* 0x000000023200780c */ /* 0x040fe20003f26270 */
[----:B------:R-:W1:Y:S01]  /*2a70*/  SHFL.IDX PT, R25, R25, 0x1, 0x1c1f ;  /* 0x003c1f0019197f89 */ /* 0x000e6200000e0000 */
[C---:B------:R-:W-:Y:S02]  /*2a80*/  ISETP.GE.AND P5, PT, R50.reuse, 0x9, PT ;  /* 0x000000093200780c */ /* 0x040fe40003fa6270 */
[----:B------:R-:W-:Y:S02]  /*2a90*/  ISETP.GT.AND P2, PT, R21, 0x1, !P1 ;  /* 0x000000011500780c */ /* 0x000fe40004f44270 */
[----:B------:R-:W-:Y:S02]  /*2aa0*/  ISETP.GE.AND P3, PT, R50, 0xa, PT ;  /* 0x0000000a3200780c */ /* 0x000fe40003f66270 */
[----:B------:R-:W-:Y:S02]  /*2ab0*/  ISETP.LT.OR P2, PT, R26, 0x2, P2 ;  /* 0x000000021a00780c */ /* 0x000fe40001741670 */
[----:B------:R-:W-:-:S02]  /*2ac0*/  P2R R27, PR, RZ, 0x8 ;  /* 0x00000008ff1b7803 */ /* 0x000fc40000000000 */
[----:B------:R-:W-:Y:S02]  /*2ad0*/  FSEL R67, R74, -INF , !P2 ;  /* 0xff8000004a437808 */ /* 0x000fe40005000000 */
[----:B------:R-:W-:Y:S02]  /*2ae0*/  ISETP.GT.AND P2, PT, R21, 0x8, !P5 ;  /* 0x000000081500780c */ /* 0x000fe40006f44270 */
[----:B------:R-:W-:Y:S02]  /*2af0*/  ISETP.GE.AND P6, PT, R50, 0x52, PT ;  /* 0x000000523200780c */ /* 0x000fe40003fc6270 */
[----:B------:R-:W-:-:S04]  /*2b00*/  ISETP.LT.OR P2, PT, R26, 0x9, P2 ;  /* 0x000000091a00780c */ /* 0x000fc80001741670 */
[----:B------:R-:W-:Y:S02]  /*2b10*/  FSEL R75, R75, -INF , !P2 ;  /* 0xff8000004b4b7808 */ /* 0x000fe40005000000 */
[----:B------:R-:W-:Y:S02]  /*2b20*/  ISETP.GT.AND P2, PT, R21, 0x9, !P3 ;  /* 0x000000091500780c */ /* 0x000fe40005f44270 */
[----:B------:R-:W-:Y:S02]  /*2b30*/  ISETP.GE.AND P3, PT, R50, 0x11, PT ;  /* 0x000000113200780c */ /* 0x000fe40003f66270 */
[----:B------:R-:W-:Y:S02]  /*2b40*/  ISETP.LT.OR P2, PT, R26, 0xa, P2 ;  /* 0x0000000a1a00780c */ /* 0x000fe40001741670 */
[----:B------:R-:W-:Y:S02]  /*2b50*/  P2R R58, PR, RZ, 0x8 ;  /* 0x00000008ff3a7803 */ /* 0x000fe40000000000 */
[----:B0-----:R-:W-:-:S02]  /*2b60*/  FSEL R71, R76, -INF , !P2 ;  /* 0xff8000004c477808 */ /* 0x001fc40005000000 */
[C---:B------:R-:W-:Y:S02]  /*2b70*/  ISETP.GT.AND P2, PT, R21.reuse, 0x10, !P3 ;  /* 0x000000101500780c */ /* 0x040fe40005f44270 */
[----:B------:R-:W-:Y:S02]  /*2b80*/  ISETP.GE.AND P3, PT, R50, 0x12, PT ;  /* 0x000000123200780c */ /* 0x000fe40003f66270 */
[----:B------:R-:W-:Y:S02]  /*2b90*/  ISETP.LT.OR P2, PT, R26, 0x11, P2 ;  /* 0x000000111a00780c */ /* 0x000fe40001741670 */
[----:B------:R-:W-:Y:S02]  /*2ba0*/  P2R R60, PR, RZ, 0x8 ;  /* 0x00000008ff3c7803 */ /* 0x000fe40000000000 */
[----:B------:R-:W-:Y:S02]  /*2bb0*/  FSEL R83, R32, -INF , !P2 ;  /* 0xff80000020537808 */ /* 0x000fe40005000000 */
[----:B------:R-:W-:-:S02]  /*2bc0*/  ISETP.GT.AND P2, PT, R21, 0x11, !P3 ;  /* 0x000000111500780c */ /* 0x000fc40005f44270 */
[----:B------:R-:W-:Y:S02]  /*2bd0*/  ISETP.GE.AND P3, PT, R50, 0x19, PT ;  /* 0x000000193200780c */ /* 0x000fe40003f66270 */
[----:B------:R-:W-:Y:S02]  /*2be0*/  ISETP.LT.OR P2, PT, R26, 0x12, P2 ;  /* 0x000000121a00780c */ /* 0x000fe40001741670 */
[----:B------:R-:W-:Y:S02]  /*2bf0*/  P2R R62, PR, RZ, 0x8 ;  /* 0x00000008ff3e7803 */ /* 0x000fe40000000000 */
[----:B------:R-:W-:Y:S02]  /*2c00*/  FSEL R85, R33, -INF , !P2 ;  /* 0xff80000021557808 */ /* 0x000fe40005000000 */
[----:B------:R-:W-:Y:S02]  /*2c10*/  ISETP.GT.AND P2, PT, R21, 0x18, !P3 ;  /* 0x000000181500780c */ /* 0x000fe40005f44270 */
[----:B------:R-:W-:-:S02]  /*2c20*/  ISETP.GE.AND P3, PT, R50, 0x1a, PT ;  /* 0x0000001a3200780c */ /* 0x000fc40003f66270 */
[----:B------:R-:W-:Y:S02]  /*2c30*/  ISETP.LT.OR P2, PT, R26, 0x19, P2 ;  /* 0x000000191a00780c */ /* 0x000fe40001741670 */
[----:B------:R-:W-:Y:S02]  /*2c40*/  P2R R64, PR, RZ, 0x8 ;  /* 0x00000008ff407803 */ /* 0x000fe40000000000 */
[----:B------:R-:W-:Y:S02]  /*2c50*/  FSEL R87, R36, -INF , !P2 ;  /* 0xff80000024577808 */ /* 0x000fe40005000000 */
[----:B------:R-:W-:Y:S02]  /*2c60*/  ISETP.GT.AND P2, PT, R21, 0x19, !P3 ;  /* 0x000000191500780c */ /* 0x000fe40005f44270 */
[----:B------:R-:W-:Y:S02]  /*2c70*/  ISETP.GE.AND P3, PT, R50, 0x21, PT ;  /* 0x000000213200780c */ /* 0x000fe40003f66270 */
[----:B------:R-:W-:-:S04]  /*2c80*/  ISETP.LT.OR P2, PT, R26, 0x1a, P2 ;  /* 0x0000001a1a00780c */ /* 0x000fc80001741670 */
[----:B------:R-:W-:Y:S02]  /*2c90*/  FSEL R89, R37, -INF , !P2 ;  /* 0xff80000025597808 */ /* 0x000fe40005000000 */
[----:B------:R-:W-:Y:S02]  /*2ca0*/  ISETP.GT.AND P2, PT, R21, 0x20, !P3 ;  /* 0x000000201500780c */ /* 0x000fe40005f44270 */
[----:B------:R-:W-:Y:S02]  /*2cb0*/  P2R R37, PR, RZ, 0x8 ;  /* 0x00000008ff257803 */ /* 0x000fe40000000000 */
[----:B------:R-:W-:Y:S02]  /*2cc0*/  ISETP.LT.OR P2, PT, R26, 0x21, P2 ;  /* 0x000000211a00780c */ /* 0x000fe40001741670 */
[----:B------:R-:W-:Y:S02]  /*2cd0*/  ISETP.GE.AND P3, PT, R50, 0x22, PT ;  /* 0x000000223200780c */ /* 0x000fe40003f66270 */
[----:B------:R-:W-:-:S02]  /*2ce0*/  FSEL R91, R40, -INF , !P2 ;  /* 0xff800000285b7808 */ /* 0x000fc40005000000 */
[----:B------:R-:W-:Y:S02]  /*2cf0*/  ISETP.GT.AND P2, PT, R21, 0x21, !P3 ;  /* 0x000000211500780c */ /* 0x000fe40005f44270 */
[----:B------:R-:W-:Y:S02]  /*2d00*/  P2R R66, PR, RZ, 0x8 ;  /* 0x00000008ff427803 */ /* 0x000fe40000000000 */
[----:B------:R-:W-:Y:S02]  /*2d10*/  ISETP.LT.OR P2, PT, R26, 0x22, P2 ;  /* 0x000000221a00780c */ /* 0x000fe40001741670 */
[----:B------:R-:W-:Y:S02]  /*2d20*/  ISETP.GE.AND P3, PT, R50, 0x29, PT ;  /* 0x000000293200780c */ /* 0x000fe40003f66270 */
[----:B------:R-:W-:Y:S02]  /*2d30*/  FSEL R41, R41, -INF , !P2 ;  /* 0xff80000029297808 */ /* 0x000fe40005000000 */
[----:B------:R-:W-:-:S02]  /*2d40*/  ISETP.GT.AND P2, PT, R21, 0x28, !P3 ;  /* 0x000000281500780c */ /* 0x000fc40005f44270 */
[----:B------:R-:W-:Y:S02]  /*2d50*/  P2R R70, PR, RZ, 0x8 ;  /* 0x00000008ff467803 */ /* 0x000fe40000000000 */
[----:B------:R-:W-:Y:S02]  /*2d60*/  ISETP.LT.OR P2, PT, R26, 0x29, P2 ;  /* 0x000000291a00780c */ /* 0x000fe40001741670 */
[----:B------:R-:W-:Y:S02]  /*2d70*/  ISETP.GE.AND P3, PT, R50, 0x2a, PT ;  /* 0x0000002a3200780c */ /* 0x000fe40003f66270 */
[----:B------:R-:W-:Y:S02]  /*2d80*/  FSEL R93, R44, -INF , !P2 ;  /* 0xff8000002c5d7808 */ /* 0x000fe40005000000 */
[----:B------:R-:W-:Y:S02]  /*2d90*/  ISETP.GT.AND P2, PT, R21, 0x29, !P3 ;  /* 0x000000291500780c */ /* 0x000fe40005f44270 */
[----:B------:R-:W-:-:S02]  /*2da0*/  P2R R74, PR, RZ, 0x8 ;  /* 0x00000008ff4a7803 */ /* 0x000fc40000000000 */
[----:B------:R-:W-:Y:S02]  /*2db0*/  ISETP.LT.OR P2, PT, R26, 0x2a, P2 ;  /* 0x0000002a1a00780c */ /* 0x000fe40001741670 */
[----:B------:R-:W-:Y:S02]  /*2dc0*/  ISETP.GE.AND P3, PT, R50, 0x31, PT ;  /* 0x000000313200780c */ /* 0x000fe40003f66270 */
[----:B------:R-:W-:Y:S02]  /*2dd0*/  FSEL R45, R45, -INF , !P2 ;  /* 0xff8000002d2d7808 */ /* 0x000fe40005000000 */
[----:B------:R-:W-:Y:S02]  /*2de0*/  ISETP.GT.AND P2, PT, R21, 0x30, !P3 ;  /* 0x000000301500780c */ /* 0x000fe40005f44270 */
[----:B------:R-:W-:Y:S02]  /*2df0*/  P2R R76, PR, RZ, 0x8 ;  /* 0x00000008ff4c7803 */ /* 0x000fe40000000000 */
[----:B------:R-:W-:-:S02]  /*2e00*/  ISETP.LT.OR P2, PT, R26, 0x31, P2 ;  /* 0x000000311a00780c */ /* 0x000fc40001741670 */
[----:B------:R-:W-:Y:S02]  /*2e10*/  ISETP.GE.AND P3, PT, R50, 0x32, PT ;  /* 0x000000323200780c */ /* 0x000fe40003f66270 */
[----:B------:R-:W-:Y:S02]  /*2e20*/  FSEL R95, R48, -INF , !P2 ;  /* 0xff800000305f7808 */ /* 0x000fe40005000000 */
[----:B------:R-:W-:Y:S02]  /*2e30*/  ISETP.GT.AND P2, PT, R21, 0x31, !P3 ;  /* 0x000000311500780c */ /* 0x000fe40005f44270 */
[----:B------:R-:W-:Y:S02]  /*2e40*/  P2R R82, PR, RZ, 0x8 ;  /* 0x00000008ff527803 */ /* 0x000fe40000000000 */
[----:B------:R-:W-:Y:S02]  /*2e50*/  ISETP.LT.OR P2, PT, R26, 0x32, P2 ;  /* 0x000000321a00780c */ /* 0x000fe40001741670 */
[----:B------:R-:W-:-:S02]  /*2e60*/  ISETP.GE.AND P3, PT, R50, 0x39, PT ;  /* 0x000000393200780c */ /* 0x000fc40003f66270 */
        /* <DEDUP_REMOVED lines=34> */
[----:B-1----:R-:W-:Y:S02]  /*3090*/  VIADDMNMX R40, R25, R29, R38, PT ;  /* 0x0000001d19287246 */ /* 0x002fe40003800126 */
[----:B------:R-:W-:-:S02]  /*30a0*/  FSEL R30, R30, -INF , !P2 ;  /* 0xff8000001e1e7808 */ /* 0x000fc40005000000 */
[----:B------:R-:W-:-:S04]  /*30b0*/  ISETP.GT.AND P2, PT, R21, 0x51, !P6 ;  /* 0x000000511500780c */ /* 0x000fc80007744270 */
[----:B------:R-:W-:-:S04]  /*30c0*/  ISETP.LT.OR P2, PT, R26, 0x52, P2 ;  /* 0x000000521a00780c */ /* 0x000fc80001741670 */
[----:B------:R-:W-:Y:S02]  /*30d0*/  FSEL R28, R65, -INF , !P2 ;  /* 0xff800000411c7808 */ /* 0x000fe40005000000 */
[----:B------:R-:W-:-:S04]  /*30e0*/  ISETP.GE.AND P2, PT, R50, 0x59, PT ;  /* 0x000000593200780c */ /* 0x000fc80003f46270 */
[----:B------:R-:W-:-:S04]  /*30f0*/  ISETP.GT.AND P3, PT, R21, 0x58, !P2 ;  /* 0x000000581500780c */ /* 0x000fc80005764270 */
[----:B------:R-:W-:-:S04]  /*3100*/  ISETP.LT.OR P3, PT, R26, 0x59, P3 ;  /* 0x000000591a00780c */ /* 0x000fc80001f61670 */
[----:B------:R-:W-:Y:S02]  /*3110*/  FSEL R24, R68, -INF , !P3 ;  /* 0xff80000044187808 */ /* 0x000fe40005800000 */
[----:B------:R-:W-:-:S04]  /*3120*/  ISETP.GE.AND P3, PT, R50, 0x1, PT ;  /* 0x000000013200780c */ /* 0x000fc80003f66270 */
[----:B------:R-:W-:-:S04]  /*3130*/  ISETP.GT.AND P4, PT, R21, RZ, !P3 ;  /* 0x000000ff1500720c */ /* 0x000fc80005f84270 */
[----:B------:R-:W-:-:S04]  /*3140*/  ISETP.LT.OR P4, PT, R26, 0x1, P4 ;  /* 0x000000011a00780c */ /* 0x000fc80002781670 */
[----:B------:R-:W-:Y:S02]  /*3150*/  FSEL R33, R8, -INF , !P4 ;  /* 0xff80000008217808 */ /* 0x000fe40006000000 */
[----:B------:R-:W-:-:S04]  /*3160*/  ISETP.GE.AND P4, PT, R50, 0x5a, PT ;  /* 0x0000005a3200780c */ /* 0x000fc80003f86270 */
[----:B------:R-:W-:Y:S02]  /*3170*/  P2R R65, PR, RZ, 0x10 ;  /* 0x00000010ff417803 */ /* 0x000fe40000000000 */
[----:B------:R-:W-:Y:S01]  /*3180*/  ISETP.GT.AND P4, PT, R21, 0x59, !P4 ;  /* 0x000000591500780c */ /* 0x000fe20006784270 */
[----:B------:R-:W-:-:S03]  /*3190*/  IMAD.IADD R21, R46, 0x1, R25 ;  /* 0x000000012e157824 */ /* 0x000fc600078e0219 */
[----:B------:R-:W-:-:S04]  /*31a0*/  ISETP.LT.OR P4, PT, R26, 0x5a, P4 ;  /* 0x0000005a1a00780c */ /* 0x000fc80002781670 */
[----:B------:R-:W-:Y:S02]  /*31b0*/  FSEL R26, R69, -INF , !P4 ;  /* 0xff800000451a7808 */ /* 0x000fe40006000000 */
[----:B------:R-:W-:-:S13]  /*31c0*/  ISETP.GE.AND P4, PT, R15, 0x1, PT ;  /* 0x000000010f00780c */ /* 0x000fda0003f86270 */
[----:B------:R-:W-:Y:S05]  /*31d0*/  @!P4 BRA `(.L_x_1105) ;  /* 0x00000000004cc947 */ /* 0x000fea0003800000 */
[----:B------:R-:W-:Y:S01]  /*31e0*/  IADD3 R8, R16, -R13, R25 ;  /* 0x8000000d10087210 */ /* 0x000fe20007ffe019 */
[----:B------:R-:W-:Y:S03]  /*31f0*/  BSSY B0, `(.L_x_1106) ;  /* 0x000000e000007945 */ /* 0x000fe60003800000 */
        /* <DEDUP_REMOVED lines=9> */
.L_x_1107:
[----:B------:R-:W-:-:S13]  /*3290*/  ISETP.NE.AND P4, PT, R15, 0x1, PT ;  /* 0x000000010f00780c */ /* 0x000fda0003f85270 */
[----:B------:R-:W0:Y:S02]  /*32a0*/  @P4 LDC.64 R56, c[0x0][0x9e8] ;  /* 0x00027a00ff384b82 */ /* 0x000e240000000a00 */
[----:B0-----:R-:W-:-:S05]  /*32b0*/  @P4 IMAD.HI.U32 R38, R8, R56, RZ ;  /* 0x0000003808264227 */ /* 0x001fca00078e00ff */
[----:B------:R-:W-:-:S07]  /*32c0*/  @P4 SHF.R.U32.HI R8, RZ, R57, R38 ;  /* 0x00000039ff084219 */ /* 0x000fce0000011626 */
.L_x_1108:
[----:B------:R-:W-:Y:S05]  /*32d0*/  BSYNC B0 ;  /* 0x0000000000007941 */ /* 0x000fea0003800000 */
.L_x_1106:
[----:B------:R-:W-:-:S05]  /*32e0*/  IMAD R8, R8, R15, R54 ;  /* 0x0000000f08087224 */ /* 0x000fca00078e0236 */
[----:B------:R-:W-:Y:S02]  /*32f0*/  VIMNMX R21, R21, R8, !PT ;  /* 0x0000000815157248 */ /* 0x000fe40007fe0100 */
[----:B------:R-:W-:-:S07]  /*3300*/  VIADDMNMX R40, R8, R15, R40, PT ;  /* 0x0000000f08287246 */ /* 0x000fce0003800128 */
.L_x_1105:
[C---:B------:R-:W-:Y:S01]  /*3310*/  ISETP.GT.AND P1, PT, R21.reuse, 0x1, !P1 ;  /* 0x000000011500780c */ /* 0x040fe20004f24270 */
[----:B------:R-:W-:Y:S01]  /*3320*/  ULDC UR4, c[0x0][0x988] ;  /* 0x0002620000047ab9 */ /* 0x000fe20000000800 */
[----:B------:R-:W-:Y:S02]  /*3330*/  ISETP.GT.AND P5, PT, R21, 0x8, !P5 ;  /* 0x000000081500780c */ /* 0x000fe40006fa4270 */
[C---:B------:R-:W-:Y:S02]  /*3340*/  ISETP.LT.OR P1, PT, R40.reuse, 0x2, P1 ;  /* 0x000000022800780c */ /* 0x040fe40000f21670 */
[----:B------:R-:W-:Y:S02]  /*3350*/  ISETP.LT.OR P5, PT, R40, 0x9, P5 ;  /* 0x000000092800780c */ /* 0x000fe40002fa1670 */
[----:B------:R-:W-:Y:S02]  /*3360*/  FSEL R25, R0, -INF , !P1 ;  /* 0xff80000000197808 */ /* 0x000fe40004800000 */
[----:B------:R-:W-:-:S02]  /*3370*/  ISETP.NE.AND P1, PT, R27, RZ, PT ;  /* 0x000000ff1b00720c */ /* 0x000fc40003f25270 */
[----:B------:R-:W-:Y:S02]  /*3380*/  FSEL R44, R2, -INF , !P5 ;  /* 0xff800000022c7808 */ /* 0x000fe40006800000 */
[----:B------:R-:W-:Y:S02]  /*3390*/  ISETP.GT.AND P1, PT, R21, 0x9, !P1 ;  /* 0x000000091500780c */ /* 0x000fe40004f24270 */
[----:B------:R-:W-:Y:S02]  /*33a0*/  ISETP.NE.AND P5, PT, R64, RZ, PT ;  /* 0x000000ff4000720c */ /* 0x000fe40003fa5270 */
[----:B------:R-:W-:Y:S02]  /*33b0*/  ISETP.LT.OR P1, PT, R40, 0xa, P1 ;  /* 0x0000000a2800780c */ /* 0x000fe40000f21670 */
[----:B------:R-:W-:Y:S02]  /*33c0*/  ISETP.NE.AND P4, PT, R37, RZ, PT ;  /* 0x000000ff2500720c */ /* 0x000fe40003f85270 */
[----:B------:R-:W-:-:S02]  /*33d0*/  FSEL R46, R6, -INF , !P1 ;  /* 0xff800000062e7808 */ /* 0x000fc40004800000 */
[----:B------:R-:W-:Y:S02]  /*33e0*/  ISETP.NE.AND P1, PT, R58, RZ, PT ;  /* 0x000000ff3a00720c */ /* 0x000fe40003f25270 */
[C---:B------:R-:W-:Y:S02]  /*33f0*/  ISETP.GT.AND P3, PT, R21.reuse, RZ, !P3 ;  /* 0x000000ff1500720c */ /* 0x040fe40005f64270 */
[C---:B------:R-:W-:Y:S02]  /*3400*/  ISETP.GT.AND P1, PT, R21.reuse, 0x10, !P1 ;  /* 0x000000101500780c */ /* 0x040fe40004f24270 */
[C---:B------:R-:W-:Y:S02]  /*3410*/  ISETP.LT.OR P3, PT, R40.reuse, 0x1, P3 ;  /* 0x000000012800780c */ /* 0x040fe40001f61670 */
[----:B------:R-:W-:Y:S02]  /*3420*/  ISETP.LT.OR P1, PT, R40, 0x11, P1 ;  /* 0x000000112800780c */ /* 0x000fe40000f21670 */
[----:B------:R-:W-:-:S02]  /*3430*/  ISETP.GT.AND P6, PT, R21, 0x51, !P6 ;  /* 0x000000511500780c */ /* 0x000fc400077c4270 */
[----:B------:R-:W-:Y:S01]  /*3440*/  FSEL R48, R11, -INF , !P1 ;  /* 0xff8000000b307808 */ /* 0x000fe20004800000 */
[----:B------:R-:W-:Y:S01]  /*3450*/  IMAD.U32 R11, RZ, RZ, UR4 ;  /* 0x00000004ff0b7e24 */ /* 0x000fe2000f8e00ff */
[----:B------:R-:W-:Y:S02]  /*3460*/  ISETP.NE.AND P1, PT, R60, RZ, PT ;  /* 0x000000ff3c00720c */ /* 0x000fe40003f25270 */
[C---:B------:R-:W-:Y:S02]  /*3470*/  ISETP.GT.AND P2, PT, R21.reuse, 0x58, !P2 ;  /* 0x000000581500780c */ /* 0x040fe40005744270 */
[----:B------:R-:W-:Y:S02]  /*3480*/  ISETP.GT.AND P1, PT, R21, 0x11, !P1 ;  /* 0x000000111500780c */ /* 0x000fe40004f24270 */
[C---:B------:R-:W-:Y:S02]  /*3490*/  ISETP.LT.OR P6, PT, R40.reuse, 0x52, P6 ;  /* 0x000000522800780c */ /* 0x040fe400037c1670 */
[----:B------:R-:W-:-:S02]  /*34a0*/  ISETP.LT.OR P1, PT, R40, 0x12, P1 ;  /* 0x000000122800780c */ /* 0x000fc40000f21670 */
[----:B------:R-:W-:Y:S02]  /*34b0*/  ISETP.LT.OR P2, PT, R40, 0x59, P2 ;  /* 0x000000592800780c */ /* 0x000fe40001741670 */
[----:B------:R-:W-:Y:S02]  /*34c0*/  FSEL R50, R12, -INF , !P1 ;  /* 0xff8000000c327808 */ /* 0x000fe40004800000 */
[----:B------:R-:W-:Y:S02]  /*34d0*/  ISETP.NE.AND P1, PT, R62, RZ, PT ;  /* 0x000000ff3e00720c */ /* 0x000fe40003f25270 */
[----:B------:R-:W-:Y:S02]  /*34e0*/  FSEL R20, R20, -INF , !P2 ;  /* 0xff80000014147808 */ /* 0x000fe40005000000 */
[----:B------:R-:W-:-:S04]  /*34f0*/  ISETP.GT.AND P1, PT, R21, 0x18, !P1 ;  /* 0x000000181500780c */ /* 0x000fc80004f24270 */
[----:B------:R-:W-:-:S04]  /*3500*/  ISETP.LT.OR P1, PT, R40, 0x19, P1 ;  /* 0x000000192800780c */ /* 0x000fc80000f21670 */
[----:B------:R-:W-:Y:S02]  /*3510*/  FSEL R52, R31, -INF , !P1 ;  /* 0xff8000001f347808 */ /* 0x000fe40004800000 */
[----:B------:R-:W-:Y:S02]  /*3520*/  ISETP.GT.AND P1, PT, R21, 0x19, !P5 ;  /* 0x000000191500780c */ /* 0x000fe40006f24270 */
[----:B------:R-:W-:Y:S02]  /*3530*/  ISETP.NE.AND P5, PT, R92, RZ, PT ;  /* 0x000000ff5c00720c */ /* 0x000fe40003fa5270 */
[----:B------:R-:W-:-:S04]  /*3540*/  ISETP.LT.OR P1, PT, R40, 0x1a, P1 ;  /* 0x0000001a2800780c */ /* 0x000fc80000f21670 */
[----:B------:R-:W-:Y:S02]  /*3550*/  FSEL R54, R39, -INF , !P1 ;  /* 0xff80000027367808 */ /* 0x000fe40004800000 */
[----:B------:R-:W-:Y:S02]  /*3560*/  ISETP.GT.AND P1, PT, R21, 0x20, !P4 ;  /* 0x000000201500780c */ /* 0x000fe40006724270 */
[----:B------:R-:W-:Y:S02]  /*3570*/  ISETP.NE.AND P4, PT, R94, RZ, PT ;  /* 0x000000ff5e00720c */ /* 0x000fe40003f85270 */
[----:B------:R-:W-:-:S04]  /*3580*/  ISETP.LT.OR P1, PT, R40, 0x21, P1 ;  /* 0x000000212800780c */ /* 0x000fc80000f21670 */
[----:B------:R-:W-:Y:S02]  /*3590*/  FSEL R56, R42, -INF , !P1 ;  /* 0xff8000002a387808 */ /* 0x000fe40004800000 */
[----:B------:R-:W-:Y:S02]  /*35a0*/  FSEL R42, R3, -INF , !P3 ;  /* 0xff800000032a7808 */ /* 0x000fe40005800000 */
[----:B------:R-:W-:Y:S02]  /*35b0*/  FMNMX.FTZ R3, R33, R67, !PT ;  /* 0x0000004321037209 */ /* 0x000fe40007810000 */
[----:B------:R-:W-:Y:S02]  /*35c0*/  ISETP.NE.AND P1, PT, R66, RZ, PT ;  /* 0x000000ff4200720c */ /* 0x000fe40003f25270 */
[----:B------:R-:W-:Y:S02]  /*35d0*/  FMNMX.FTZ R3, R75, R3, !PT ;  /* 0x000000034b037209 */ /* 0x000fe40007810000 */
[----:B------:R-:W-:-:S02]  /*35e0*/  ISETP.GT.AND P1, PT, R21, 0x21, !P1 ;  /* 0x000000211500780c */ /* 0x000fc40004f24270 */
[----:B------:R-:W-:Y:S02]  /*35f0*/  FMNMX.FTZ R3, R71, R3, !PT ;  /* 0x0000000347037209 */ /* 0x000fe40007810000 */
[----:B------:R-:W-:Y:S02]  /*3600*/  ISETP.LT.OR P1, PT, R40, 0x22, P1 ;  /* 0x000000222800780c */ /* 0x000fe40000f21670 */
[----:B------:R-:W-:Y:S02]  /*3610*/  FMNMX.FTZ R3, R83, R3, !PT ;  /* 0x0000000353037209 */ /* 0x000fe40007810000 */
[----:B------:R-:W-:Y:S02]  /*3620*/  FSEL R58, R43, -INF , !P1 ;  /* 0xff8000002b3a7808 */ /* 0x000fe40004800000 */
[----:B------:R-:W-:Y:S02]  /*3630*/  FMNMX.FTZ R3, R85, R3, !PT ;  /* 0x0000000355037209 */ /* 0x000fe40007810000 */
[----:B------:R-:W-:-:S02]  /*3640*/  ISETP.NE.AND P1, PT, R70, RZ, PT ;  /* 0x000000ff4600720c */ /* 0x000fc40003f25270 */
[----:B------:R-:W-:Y:S02]  /*3650*/  FMNMX.FTZ R3, R87, R3, !PT ;  /* 0x0000000357037209 */ /* 0x000fe40007810000 */
[----:B------:R-:W-:Y:S02]  /*3660*/  ISETP.GT.AND P1, PT, R21, 0x28, !P1 ;  /* 0x000000281500780c */ /* 0x000fe40004f24270 */
[----:B------:R-:W-:Y:S02]  /*3670*/  FMNMX.FTZ R3, R89, R3, !PT ;  /* 0x0000000359037209 */ /* 0x000fe40007810000 */
[----:B------:R-:W-:Y:S02]  /*3680*/  ISETP.LT.OR P1, PT, R40, 0x29, P1 ;  /* 0x000000292800780c */ /* 0x000fe40000f21670 */
[----:B------:R-:W-:Y:S02]  /*3690*/  FMNMX.FTZ R3, R91, R3, !PT ;  /* 0x000000035b037209 */ /* 0x000fe40007810000 */
[----:B------:R-:W-:-:S02]  /*36a0*/  FSEL R60, R35, -INF , !P1 ;  /* 0xff800000233c7808 */ /* 0x000fc40004800000 */
[----:B------:R-:W-:Y:S02]  /*36b0*/  FMNMX.FTZ R3, R41, R3, !PT ;  /* 0x0000000329037209 */ /* 0x000fe40007810000 */
[----:B------:R-:W-:Y:S02]  /*36c0*/  ISETP.NE.AND P1, PT, R74, RZ, PT ;  /* 0x000000ff4a00720c */ /* 0x000fe40003f25270 */
[----:B------:R-:W-:Y:S02]  /*36d0*/  FMNMX.FTZ R3, R93, R3, !PT ;  /* 0x000000035d037209 */ /* 0x000fe40007810000 */
[----:B------:R-:W-:Y:S02]  /*36e0*/  ISETP.GT.AND P1, PT, R21, 0x29, !P1 ;  /* 0x000000291500780c */ /* 0x000fe40004f24270 */
[----:B------:R-:W-:Y:S02]  /*36f0*/  FMNMX.FTZ R3, R45, R3, !PT ;  /* 0x000000032d037209 */ /* 0x000fe40007810000 */
[----:B------:R-:W-:-:S02]  /*3700*/  ISETP.LT.OR P1, PT, R40, 0x2a, P1 ;  /* 0x0000002a2800780c */ /* 0x000fc40000f21670 */
[----:B------:R-:W-:Y:S02]  /*3710*/  FMNMX.FTZ R3, R95, R3, !PT ;  /* 0x000000035f037209 */ /* 0x000fe40007810000 */
        /* <DEDUP_REMOVED lines=16> */
[----:B------:R-:W-:Y:S01]  /*3820*/  FSEL R66, R51, -INF , !P1 ;  /* 0xff80000033427808 */ /* 0x000fe20004800000 */
[----:B------:R-:W-:Y:S01]  /*3830*/  IMAD.MOV.U32 R51, RZ, RZ, R17 ;  /* 0x000000ffff337224 */ /* 0x000fe200078e0011 */
[----:B------:R-:W-:-:S02]  /*3840*/  FMNMX.FTZ R3, R28, R3, !PT ;  /* 0x000000031c037209 */ /* 0x000fc40007810000 */
[----:B------:R-:W-:Y:S02]  /*3850*/  ISETP.NE.AND P1, PT, R84, RZ, PT ;  /* 0x000000ff5400720c */ /* 0x000fe40003f25270 */
[----:B------:R-:W-:Y:S02]  /*3860*/  FMNMX.FTZ R3, R24, R3, !PT ;  /* 0x0000000318037209 */ /* 0x000fe40007810000 */
[----:B------:R-:W-:Y:S02]  /*3870*/  ISETP.GT.AND P1, PT, R21, 0x38, !P1 ;  /* 0x000000381500780c */ /* 0x000fe40004f24270 */
[----:B------:R-:W-:Y:S02]  /*3880*/  FMNMX.FTZ R3, R26, R3, !PT ;  /* 0x000000031a037209 */ /* 0x000fe40007810000 */
[----:B------:R-:W-:Y:S02]  /*3890*/  ISETP.LT.OR P1, PT, R40, 0x39, P1 ;  /* 0x000000392800780c */ /* 0x000fe40000f21670 */
[----:B------:R-:W-:Y:S01]  /*38a0*/  FSEL R74, R7, -INF , !P6 ;  /* 0xff800000074a7808 */ /* 0x000fe20007000000 */
[----:B------:R-:W0:Y:S01]  /*38b0*/  SHFL.BFLY PT, R8, R3, 0x2, 0x1f ;  /* 0x0c401f0003087f89 */ /* 0x000e2200000e0000 */
[----:B------:R-:W-:-:S02]  /*38c0*/  FSEL R68, R78, -INF , !P1 ;  /* 0xff8000004e447808 */ /* 0x000fc40004800000 */
[----:B------:R-:W-:-:S04]  /*38d0*/  ISETP.NE.AND P1, PT, R86, RZ, PT ;  /* 0x000000ff5600720c */ /* 0x000fc80003f25270 */
[----:B------:R-:W-:-:S04]  /*38e0*/  ISETP.GT.AND P1, PT, R21, 0x39, !P1 ;  /* 0x000000391500780c */ /* 0x000fc80004f24270 */
[----:B------:R-:W-:-:S04]  /*38f0*/  ISETP.LT.OR P1, PT, R40, 0x3a, P1 ;  /* 0x0000003a2800780c */ /* 0x000fc80000f21670 */
[----:B------:R-:W-:Y:S02]  /*3900*/  FSEL R38, R55, -INF , !P1 ;  /* 0xff80000037267808 */ /* 0x000fe40004800000 */
[----:B------:R-:W-:-:S04]  /*3910*/  ISETP.NE.AND P1, PT, R88, RZ, PT ;  /* 0x000000ff5800720c */ /* 0x000fc80003f25270 */
[----:B------:R-:W-:Y:S02]  /*3920*/  ISETP.GT.AND P1, PT, R21, 0x40, !P1 ;  /* 0x000000401500780c */ /* 0x000fe40004f24270 */
[----:B0-----:R-:W-:Y:S02]  /*3930*/  FMNMX.FTZ R27, R3, R8, !PT ;  /* 0x00000008031b7209 */ /* 0x001fe40007810000 */
[----:B------:R-:W-:Y:S02]  /*3940*/  FMNMX.FTZ R3, R42, R25, !PT ;  /* 0x000000192a037209 */ /* 0x000fe40007810000 */
[----:B------:R-:W-:Y:S01]  /*3950*/  ISETP.LT.OR P1, PT, R40, 0x41, P1 ;  /* 0x000000412800780c */ /* 0x000fe20000f21670 */
[----:B------:R-:W0:Y:S01]  /*3960*/  SHFL.BFLY PT, R8, R27, 0x1, 0x1f ;  /* 0x0c201f001b087f89 */ /* 0x000e2200000e0000 */
        /* <DEDUP_REMOVED lines=19> */
[----:B0-----:R-:W-:-:S02]  /*3aa0*/  FMNMX.FTZ R8, R27, R8, !PT ;  /* 0x000000081b087209 */ /* 0x001fc40007810000 */
[----:B------:R-:W-:Y:S02]  /*3ab0*/  FMNMX.FTZ R3, R64, R3, !PT ;  /* 0x0000000340037209 */ /* 0x000fe40007810000 */
[----:B------:R-:W-:Y:S01]  /*3ac0*/  ISETP.LT.OR P1, PT, R40, 0x4a, P1 ;  /* 0x0000004a2800780c */ /* 0x000fe20000f21670 */
[----:B------:R-:W-:Y:S01]  /*3ad0*/  FMUL.FTZ R29, R8, R11 ;  /* 0x0000000b081d7220 */ /* 0x000fe20000410000 */
[----:B------:R-:W-:Y:S02]  /*3ae0*/  FMNMX.FTZ R3, R66, R3, !PT ;  /* 0x0000000342037209 */ /* 0x000fe40007810000 */
[----:B------:R-:W-:Y:S02]  /*3af0*/  FSEL R0, R63, -INF , !P1 ;  /* 0xff8000003f007808 */ /* 0x000fe40004800000 */
[----:B------:R-:W-:Y:S02]  /*3b00*/  FMNMX.FTZ R3, R68, R3, !PT ;  /* 0x0000000344037209 */ /* 0x000fe40007810000 */
[----:B------:R-:W-:-:S02]  /*3b10*/  FSETP.NEU.FTZ.AND P1, PT, R8, -INF , PT ;  /* 0xff8000000800780b */ /* 0x000fc40003f3d000 */
[----:B------:R-:W-:Y:S02]  /*3b20*/  FMNMX.FTZ R3, R38, R3, !PT ;  /* 0x0000000326037209 */ /* 0x000fe40007810000 */
[----:B------:R-:W-:Y:S02]  /*3b30*/  ISETP.NE.AND P4, PT, R61, RZ, PT ;  /* 0x000000ff3d00720c */ /* 0x000fe40003f85270 */
[----:B------:R-:W-:Y:S02]  /*3b40*/  FMNMX.FTZ R3, R12, R3, !PT ;  /* 0x000000030c037209 */ /* 0x000fe40007810000 */
[----:B------:R-:W-:Y:S02]  /*3b50*/  FSEL R78, R29, RZ, P1 ;  /* 0x000000ff1d4e7208 */ /* 0x000fe40000800000 */
[----:B------:R-:W-:Y:S02]  /*3b60*/  ISETP.GT.AND P1, PT, R21, 0x50, !P4 ;  /* 0x000000501500780c */ /* 0x000fe40006724270 */
[----:B------:R-:W-:Y:S01]  /*3b70*/  FMNMX.FTZ R3, R6, R3, !PT ;  /* 0x0000000306037209 */ /* 0x000fe20007810000 */
[-CC-:B------:R-:W-:Y:S01]  /*3b80*/  FFMA.FTZ R7, R41, R11.reuse, -R78.reuse ;  /* 0x0000000b29077223 */ /* 0x180fe2000001084e */
[----:B------:R-:W-:Y:S01]  /*3b90*/  ISETP.LT.OR P1, PT, R40, 0x51, P1 ;  /* 0x000000512800780c */ /* 0x000fe20000f21670 */
[--C-:B------:R-:W-:Y:S01]  /*3ba0*/  FFMA.FTZ R39, R49, R11, -R78.reuse ;  /* 0x0000000b31277223 */ /* 0x100fe2000001084e */
[----:B------:R-:W-:Y:S01]  /*3bb0*/  FMNMX.FTZ R3, R2, R3, !PT ;  /* 0x0000000302037209 */ /* 0x000fe20007810000 */
[----:B------:R-:W-:Y:S01]  /*3bc0*/  MUFU.EX2 R148, R7 ;  /* 0x0000000700947308 */ /* 0x000fe20000000800 */
[----:B------:R-:W-:Y:S01]  /*3bd0*/  ISETP.NE.AND P4, PT, R65, RZ, PT ;  /* 0x000000ff4100720c */ /* 0x000fe20003f85270 */
[-CC-:B------:R-:W-:Y:S01]  /*3be0*/  FFMA.FTZ R43, R53, R11.reuse, -R78.reuse ;  /* 0x0000000b352b7223 */ /* 0x180fe2000001084e */
[----:B------:R-:W-:Y:S01]  /*3bf0*/  FSEL R70, R81, -INF , !P1 ;  /* 0xff80000051467808 */ /* 0x000fe20004800000 */
[--C-:B------:R-:W-:Y:S01]  /*3c00*/  FFMA.FTZ R27, R33, R11, -R78.reuse ;  /* 0x0000000b211b7223 */ /* 0x100fe2000001084e */
[----:B------:R-:W-:Y:S01]  /*3c10*/  FMNMX.FTZ R3, R0, R3, !PT ;  /* 0x0000000300037209 */ /* 0x000fe20007810000 */
[--C-:B------:R-:W-:Y:S01]  /*3c20*/  FFMA.FTZ R29, R67, R11, -R78.reuse ;  /* 0x0000000b431d7223 */ /* 0x100fe2000001084e */
[----:B------:R-:W-:Y:S01]  /*3c30*/  ISETP.GT.AND P1, PT, R21, 0x59, !P4 ;  /* 0x000000591500780c */ /* 0x000fe20006724270 */
[----:B------:R-:W-:Y:S01]  /*3c40*/  MUFU.EX2 R144, R39 ;  /* 0x0000002700907308 */ /* 0x000fe20000000800 */
[----:B------:R-:W-:Y:S01]  /*3c50*/  FMNMX.FTZ R3, R70, R3, !PT ;  /* 0x0000000346037209 */ /* 0x000fe20007810000 */
[-CC-:B------:R-:W-:Y:S01]  /*3c60*/  FFMA.FTZ R31, R75, R11.reuse, -R78.reuse ;  /* 0x0000000b4b1f7223 */ /* 0x180fe2000001084e */
[----:B------:R-:W-:Y:S01]  /*3c70*/  ISETP.LT.OR P1, PT, R40, 0x5a, P1 ;  /* 0x0000005a2800780c */ /* 0x000fe20000f21670 */
[--C-:B------:R-:W-:Y:S01]  /*3c80*/  FFMA.FTZ R33, R71, R11, -R78.reuse ;  /* 0x0000000b47217223 */ /* 0x100fe2000001084e */
[----:B------:R-:W-:Y:S01]  /*3c90*/  FMNMX.FTZ R3, R74, R3, !PT ;  /* 0x000000034a037209 */ /* 0x000fe20007810000 */
[--C-:B------:R-:W-:Y:S01]  /*3ca0*/  FFMA.FTZ R35, R83, R11, -R78.reuse ;  /* 0x0000000b53237223 */ /* 0x100fe2000001084e */
[----:B------:R-:W-:Y:S01]  /*3cb0*/  FSEL R40, R9, -INF , !P1 ;  /* 0xff80000009287808 */ /* 0x000fe20004800000 */
[----:B------:R-:W-:Y:S01]  /*3cc0*/  MUFU.EX2 R146, R43 ;  /* 0x0000002b00927308 */ /* 0x000fe20000000800 */
[----:B------:R-:W-:Y:S01]  /*3cd0*/  FMNMX.FTZ R3, R20, R3, !PT ;  /* 0x0000000314037209 */ /* 0x000fe20007810000 */
[-CC-:B------:R-:W-:Y:S01]  /*3ce0*/  FFMA.FTZ R26, R26, R11.reuse, -R78.reuse ;  /* 0x0000000b1a1a7223 */ /* 0x180fe2000001084e */
[-CC-:B------:R-:W-:Y:S01]  /*3cf0*/  FFMA.FTZ R37, R87, R11.reuse, -R78.reuse ;  /* 0x0000000b57257223 */ /* 0x180fe2000001084e */
[--C-:B------:R-:W-:Y:S01]  /*3d00*/  FFMA.FTZ R21, R45, R11, -R78.reuse ;  /* 0x0000000b2d157223 */ /* 0x100fe2000001084e */
[----:B------:R-:W-:Y:S01]  /*3d10*/  FMNMX.FTZ R3, R40, R3, !PT ;  /* 0x0000000328037209 */ /* 0x000fe20007810000 */
[-CC-:B------:R-:W-:Y:S01]  /*3d20*/  FFMA.FTZ R28, R28, R11.reuse, -R78.reuse ;  /* 0x0000000b1c1c7223 */ /* 0x180fe2000001084e */
[-CC-:B------:R-:W-:Y:S01]  /*3d30*/  FFMA.FTZ R9, R93, R11.reuse, -R78.reuse ;  /* 0x0000000b5d097223 */ /* 0x180fe2000001084e */
[----:B------:R-:W-:Y:S01]  /*3d40*/  MUFU.EX2 R27, R27 ;  /* 0x0000001b001b7308 */ /* 0x000fe20000000800 */
[-CC-:B------:R-:W-:Y:S01]  /*3d50*/  FFMA.FTZ R41, R97, R11.reuse, -R78.reuse ;  /* 0x0000000b61297223 */ /* 0x180fe2000001084e */
[----:B------:R-:W0:Y:S01]  /*3d60*/  SHFL.BFLY PT, R76, R3, 0x2, 0x1f ;  /* 0x0c401f00034c7f89 */ /* 0x000e2200000e0000 */
[----:B------:R-:W-:Y:S01]  /*3d70*/  ISETP.NE.AND P4, PT, R10, 0x1, PT ;  /* 0x000000010a00780c */ /* 0x000fe20003f85270 */
[-CC-:B------:R-:W-:Y:S01]  /*3d80*/  FFMA.FTZ R45, R99, R11.reuse, -R78.reuse ;  /* 0x0000000b632d7223 */ /* 0x180fe2000001084e */
[-CC-:B------:R-:W-:Y:S01]  /*3d90*/  FFMA.FTZ R32, R32, R11.reuse, -R78.reuse ;  /* 0x0000000b20207223 */ /* 0x180fe2000001084e */
[-CC-:B------:R-:W-:Y:S01]  /*3da0*/  FFMA.FTZ R36, R36, R11.reuse, -R78.reuse ;  /* 0x0000000b24247223 */ /* 0x180fe2000001084e */
[-CC-:B------:R-:W-:Y:S01]  /*3db0*/  FFMA.FTZ R34, R34, R11.reuse, -R78.reuse ;  /* 0x0000000b22227223 */ /* 0x180fe2000001084e */
[----:B------:R1:W2:Y:S01]  /*3dc0*/  MUFU.EX2 R156, R29 ;  /* 0x0000001d009c7308 */ /* 0x0002a20000000800 */
[-CC-:B------:R-:W-:Y:S01]  /*3dd0*/  FFMA.FTZ R30, R30, R11.reuse, -R78.reuse ;  /* 0x0000000b1e1e7223 */ /* 0x180fe2000001084e */
[----:B------:R-:W-:-:S06]  /*3de0*/  FFMA.FTZ R24, R24, R11, -R78 ;  /* 0x0000000b18187223 */ /* 0x000fcc000001084e */
[----:B------:R-:W3:Y:S01]  /*3df0*/  MUFU.EX2 R31, R31 ;  /* 0x0000001f001f7308 */ /* 0x000ee20000000800 */
[----:B-1----:R-:W-:Y:S01]  /*3e00*/  FFMA.FTZ R29, R85, R11, -R78 ;  /* 0x0000000b551d7223 */ /* 0x002fe2000001084e */
[----:B------:R-:W1:Y:S06]  /*3e10*/  @P4 LDC R53, c[0x0][0x450] ;  /* 0x00011400ff354b82 */ /* 0x000e6c0000000800 */
[----:B------:R4:W5:Y:S01]  /*3e20*/  MUFU.EX2 R158, R33 ;  /* 0x00000021009e7308 */ /* 0x0009620000000800 */
[----:B0-----:R-:W-:-:S05]  /*3e30*/  FMNMX.FTZ R76, R3, R76, !PT ;  /* 0x0000004c034c7209 */ /* 0x001fca0007810000 */
[----:B------:R-:W0:Y:S02]  /*3e40*/  SHFL.BFLY PT, R7, R76, 0x1, 0x1f ;  /* 0x0c201f004c077f89 */ /* 0x000e2400000e0000 */
[----:B------:R-:W5:Y:S01]  /*3e50*/  MUFU.EX2 R35, R35 ;  /* 0x0000002300237308 */ /* 0x000f620000000800 */
[----:B----4-:R-:W-:-:S07]  /*3e60*/  FFMA.FTZ R33, R89, R11, -R78 ;  /* 0x0000000b59217223 */ /* 0x010fce000001084e */
[----:B------:R4:W-:Y:S08]  /*3e70*/  MUFU.EX2 R152, R29 ;  /* 0x0000001d00987308 */ /* 0x0009f00000000800 */
[----:B------:R-:W-:Y:S01]  /*3e80*/  MUFU.EX2 R37, R37 ;  /* 0x0000002500257308 */ /* 0x000fe20000000800 */
[----:B----4-:R-:W-:Y:S01]  /*3e90*/  FFMA.FTZ R29, R91, R11, -R78 ;  /* 0x0000000b5b1d7223 */ /* 0x010fe2000001084e */
[----:B0-----:R-:W-:-:S06]  /*3ea0*/  FMNMX.FTZ R7, R76, R7, !PT ;  /* 0x000000074c077209 */ /* 0x001fcc0007810000 */
[----:B------:R0:W-:Y:S01]  /*3eb0*/  MUFU.EX2 R154, R33 ;  /* 0x00000021009a7308 */ /* 0x0001e20000000800 */
[C---:B------:R-:W-:Y:S01]  /*3ec0*/  FSETP.NEU.FTZ.AND P1, PT, R7.reuse, -INF , PT ;  /* 0xff8000000700780b */ /* 0x040fe20003f3d000 */
[----:B------:R-:W-:-:S06]  /*3ed0*/  FMUL.FTZ R39, R7, R11 ;  /* 0x0000000b07277220 */ /* 0x000fcc0000410000 */
[----:B------:R-:W-:Y:S01]  /*3ee0*/  MUFU.EX2 R29, R29 ;  /* 0x0000001d001d7308 */ /* 0x000fe20000000800 */
[----:B------:R-:W-:Y:S01]  /*3ef0*/  FSEL R43, R39, RZ, P1 ;  /* 0x000000ff272b7208 */ /* 0x000fe20000800000 */
[----:B0-----:R-:W-:-:S04]  /*3f00*/  FFMA.FTZ R33, R95, R11, -R78 ;  /* 0x0000000b5f217223 */ /* 0x001fc8000001084e */
        /* <DEDUP_REMOVED lines=14> */
[----:B--2---:R-:W-:Y:S01]  /*3ff0*/  FADD.FTZ R26, R27, R156 ;  /* 0x0000009c1b1a7221 */ /* 0x004fe20000010000 */
[-CC-:B------:R-:W-:Y:S01]  /*4000*/  FFMA.FTZ R64, R64, R11.reuse, -R43.reuse ;  /* 0x0000000b40407223 */ /* 0x180fe2000001082b */
[-CC-:B------:R-:W-:Y:S01]  /*4010*/  FFMA.FTZ R66, R66, R11.reuse, -R43.reuse ;  /* 0x0000000b42427223 */ /* 0x180fe2000001082b */
[-CC-:B------:R-:W-:Y:S01]  /*4020*/  FFMA.FTZ R68, R68, R11.reuse, -R43.reuse ;  /* 0x0000000b44447223 */ /* 0x180fe2000001082b */
[----:B---3--:R-:W-:Y:S01]  /*4030*/  FADD.FTZ R47, R31, R26 ;  /* 0x0000001a1f2f7221 */ /* 0x008fe20000010000 */
[-CC-:B------:R-:W-:Y:S01]  /*4040*/  FFMA.FTZ R6, R6, R11.reuse, -R43.reuse ;  /* 0x0000000b06067223 */ /* 0x180fe2000001082b */
[-C--:B------:R-:W-:Y:S01]  /*4050*/  FFMA.FTZ R38, R38, R11.reuse, -R43 ;  /* 0x0000000b26267223 */ /* 0x080fe2000001082b */
[----:B------:R-:W0:Y:S01]  /*4060*/  MUFU.EX2 R25, R25 ;  /* 0x0000001900197308 */ /* 0x000e220000000800 */
[----:B-----5:R-:W-:Y:S01]  /*4070*/  FADD.FTZ R26, R158, R47 ;  /* 0x0000002f9e1a7221 */ /* 0x020fe20000010000 */
[-CC-:B------:R-:W-:Y:S01]  /*4080*/  FFMA.FTZ R12, R12, R11.reuse, -R43.reuse ;  /* 0x0000000b0c0c7223 */ /* 0x180fe2000001082b */
[-CC-:B------:R-:W-:Y:S01]  /*4090*/  FFMA.FTZ R2, R2, R11.reuse, -R43.reuse ;  /* 0x0000000b02027223 */ /* 0x180fe2000001082b */
[-CC-:B------:R-:W-:Y:S01]  /*40a0*/  FFMA.FTZ R0, R0, R11.reuse, -R43.reuse ;  /* 0x0000000b00007223 */ /* 0x180fe2000001082b */
[----:B------:R-:W-:Y:S01]  /*40b0*/  FADD.FTZ R49, R35, R26 ;  /* 0x0000001a23317221 */ /* 0x000fe20000010000 */
[-CC-:B------:R-:W-:Y:S01]  /*40c0*/  FFMA.FTZ R70, R70, R11.reuse, -R43.reuse ;  /* 0x0000000b46467223 */ /* 0x180fe2000001082b */
[-CC-:B------:R-:W-:Y:S01]  /*40d0*/  FFMA.FTZ R74, R74, R11.reuse, -R43.reuse ;  /* 0x0000000b4a4a7223 */ /* 0x180fe2000001082b */
[----:B------:R-:W2:Y:S01]  /*40e0*/  MUFU.EX2 R44, R44 ;  /* 0x0000002c002c7308 */ /* 0x000ea20000000800 */
[-CC-:B------:R-:W-:Y:S01]  /*40f0*/  FFMA.FTZ R20, R20, R11.reuse, -R43.reuse ;  /* 0x0000000b14147223 */ /* 0x180fe2000001082b */
[----:B------:R-:W-:Y:S01]  /*4100*/  FFMA.FTZ R40, R40, R11, -R43 ;  /* 0x0000000b28287223 */ /* 0x000fe2000001082b */
[----:B------:R-:W-:-:S02]  /*4110*/  F2FP.BF16.F32.PACK_AB R156, R156, R27 ;  /* 0x0000001b9c9c723e */ /* 0x000fc400000010ff */
[----:B------:R-:W-:-:S03]  /*4120*/  F2FP.BF16.F32.PACK_AB R158, R158, R31 ;  /* 0x0000001f9e9e723e */ /* 0x000fc600000010ff */
[----:B------:R-:W3:Y:S01]  /*4130*/  MUFU.EX2 R159, R46 ;  /* 0x0000002e009f7308 */ /* 0x000ee20000000800 */
[----:B0-----:R-:W-:Y:S01]  /*4140*/  FADD.FTZ R47, R42, R25 ;  /* 0x000000192a2f7221 */ /* 0x001fe20000010000 */
[----:B------:R-:W-:-:S06]  /*4150*/  F2FP.BF16.F32.PACK_AB R157, R25, R42 ;  /* 0x0000002a199d723e */ /* 0x000fcc00000010ff */
[----:B------:R-:W0:Y:S01]  /*4160*/  MUFU.EX2 R48, R48 ;  /* 0x0000003000307308 */ /* 0x000e220000000800 */
[----:B--2---:R-:W-:-:S07]  /*4170*/  FADD.FTZ R26, R44, R47 ;  /* 0x0000002f2c1a7221 */ /* 0x004fce0000010000 */
[----:B------:R-:W2:Y:S01]  /*4180*/  MUFU.EX2 R153, R50 ;  /* 0x0000003200997308 */ /* 0x000ea20000000800 */
[C---:B---3--:R-:W-:Y:S01]  /*4190*/  FADD.FTZ R47, R159.reuse, R26 ;  /* 0x0000001a9f2f7221 */ /* 0x048fe20000010000 */
[----:B------:R-:W-:-:S06]  /*41a0*/  F2FP.BF16.F32.PACK_AB R159, R159, R44 ;  /* 0x0000002c9f9f723e */ /* 0x000fcc00000010ff */
[----:B------:R-:W3:Y:S01]  /*41b0*/  MUFU.EX2 R52, R52 ;  /* 0x0000003400347308 */ /* 0x000ee20000000800 */
[----:B0-----:R-:W-:-:S07]  /*41c0*/  FADD.FTZ R26, R48, R47 ;  /* 0x0000002f301a7221 */ /* 0x001fce0000010000 */
[----:B------:R-:W0:Y:S01]  /*41d0*/  MUFU.EX2 R155, R54 ;  /* 0x00000036009b7308 */ /* 0x000e220000000800 */
[C---:B--2---:R-:W-:Y:S01]  /*41e0*/  FADD.FTZ R47, R153.reuse, R26 ;  /* 0x0000001a992f7221 */ /* 0x044fe20000010000 */
[----:B------:R-:W-:-:S06]  /*41f0*/  F2FP.BF16.F32.PACK_AB R153, R153, R48 ;  /* 0x000000309999723e */ /* 0x000fcc00000010ff */
[----:B------:R-:W2:Y:S01]  /*4200*/  MUFU.EX2 R56, R56 ;  /* 0x0000003800387308 */ /* 0x000ea20000000800 */
[----:B---3--:R-:W-:-:S07]  /*4210*/  FADD.FTZ R26, R52, R47 ;  /* 0x0000002f341a7221 */ /* 0x008fce0000010000 */
[----:B------:R-:W-:Y:S01]  /*4220*/  MUFU.EX2 R150, R21 ;  /* 0x0000001500967308 */ /* 0x000fe20000000800 */
[C---:B0-----:R-:W-:Y:S01]  /*4230*/  FADD.FTZ R47, R155.reuse, R26 ;  /* 0x0000001a9b2f7221 */ /* 0x041fe20000010000 */
[----:B------:R-:W-:-:S06]  /*4240*/  F2FP.BF16.F32.PACK_AB R155, R155, R52 ;  /* 0x000000349b9b723e */ /* 0x000fcc00000010ff */
[----:B------:R0:W-:Y:S01]  /*4250*/  MUFU.EX2 R21, R28 ;  /* 0x0000001c00157308 */ /* 0x0001e20000000800 */
[----:B--2---:R-:W-:-:S07]  /*4260*/  FADD.FTZ R26, R56, R47 ;  /* 0x0000002f381a7221 */ /* 0x004fce0000010000 */
[----:B------:R-:W2:Y:S01]  /*4270*/  MUFU.EX2 R149, R58 ;  /* 0x0000003a00957308 */ /* 0x000ea20000000800 */
[C---:B0-----:R-:W-:Y:S01]  /*4280*/  FADD.FTZ R28, R152.reuse, R49 ;  /* 0x00000031981c7221 */ /* 0x041fe20000010000 */
[----:B------:R-:W-:-:S03]  /*4290*/  F2FP.BF16.F32.PACK_AB R152, R152, R35 ;  /* 0x000000239898723e */ /* 0x000fc600000010ff */
[----:B------:R-:W-:-:S03]  /*42a0*/  FADD.FTZ R49, R37, R28 ;  /* 0x0000001c25317221 */ /* 0x000fc60000010000 */
[----:B------:R-:W0:Y:S01]  /*42b0*/  MUFU.EX2 R9, R9 ;  /* 0x0000000900097308 */ /* 0x000e220000000800 */
[C---:B------:R-:W-:Y:S01]  /*42c0*/  FADD.FTZ R28, R154.reuse, R49 ;  /* 0x000000319a1c7221 */ /* 0x040fe20000010000 */
[----:B------:R-:W-:-:S03]  /*42d0*/  F2FP.BF16.F32.PACK_AB R154, R154, R37 ;  /* 0x000000259a9a723e */ /* 0x000fc600000010ff */
[----:B------:R-:W-:-:S03]  /*42e0*/  FADD.FTZ R49, R29, R28 ;  /* 0x0000001c1d317221 */ /* 0x000fc60000010000 */
[----:B------:R-:W-:Y:S01]  /*42f0*/  MUFU.EX2 R60, R60 ;  /* 0x0000003c003c7308 */ /* 0x000fe20000000800 */
[C---:B------:R-:W-:Y:S01]  /*4300*/  FADD.FTZ R28, R148.reuse, R49 ;  /* 0x00000031941c7221 */ /* 0x040fe20000010000 */
[C---:B--2---:R-:W-:Y:S01]  /*4310*/  FADD.FTZ R47, R149.reuse, R26 ;  /* 0x0000001a952f7221 */ /* 0x044fe20000010000 */
[----:B------:R-:W-:Y:S02]  /*4320*/  F2FP.BF16.F32.PACK_AB R148, R148, R29 ;  /* 0x0000001d9494723e */ /* 0x000fe400000010ff */
[----:B------:R-:W-:-:S03]  /*4330*/  F2FP.BF16.F32.PACK_AB R149, R149, R56 ;  /* 0x000000389595723e */ /* 0x000fc600000010ff */
[----:B------:R-:W-:Y:S01]  /*4340*/  MUFU.EX2 R151, R62 ;  /* 0x0000003e00977308 */ /* 0x000fe20000000800 */
[----:B0-----:R-:W-:-:S04]  /*4350*/  FADD.FTZ R49, R9, R28 ;  /* 0x0000001c09317221 */ /* 0x001fc80000010000 */
[C---:B------:R-:W-:Y:S01]  /*4360*/  FADD.FTZ R28, R150.reuse, R49 ;  /* 0x00000031961c7221 */ /* 0x040fe20000010000 */
[----:B------:R-:W-:Y:S02]  /*4370*/  F2FP.BF16.F32.PACK_AB R150, R150, R9 ;  /* 0x000000099696723e */ /* 0x000fe400000010ff */
[----:B------:R-:W0:Y:S08]  /*4380*/  MUFU.EX2 R33, R33 ;  /* 0x0000002100217308 */ /* 0x000e300000000800 */
[----:B------:R-:W-:Y:S08]  /*4390*/  MUFU.EX2 R64, R64 ;  /* 0x0000004000407308 */ /* 0x000ff00000000800 */
[----:B------:R-:W-:Y:S01]  /*43a0*/  MUFU.EX2 R145, R66 ;  /* 0x0000004200917308 */ /* 0x000fe20000000800 */
[----:B0-----:R-:W-:-:S04]  /*43b0*/  FADD.FTZ R49, R33, R28 ;  /* 0x0000001c21317221 */ /* 0x001fc80000010000 */
[C---:B------:R-:W-:Y:S01]  /*43c0*/  FADD.FTZ R26, R144.reuse, R49 ;  /* 0x00000031901a7221 */ /* 0x040fe20000010000 */
[----:B------:R-:W-:Y:S02]  /*43d0*/  F2FP.BF16.F32.PACK_AB R144, R144, R33 ;  /* 0x000000219090723e */ /* 0x000fe400000010ff */
[----:B------:R-:W0:Y:S08]  /*43e0*/  MUFU.EX2 R41, R41 ;  /* 0x0000002900297308 */ /* 0x000e300000000800 */
[----:B------:R-:W-:Y:S08]  /*43f0*/  MUFU.EX2 R68, R68 ;  /* 0x0000004400447308 */ /* 0x000ff00000000800 */
[----:B------:R2:W-:Y:S08]  /*4400*/  MUFU.EX2 R141, R6 ;  /* 0x00000006008d7308 */ /* 0x0005f00000000800 */
[----:B------:R-:W-:Y:S01]  /*4410*/  MUFU.EX2 R147, R38 ;  /* 0x0000002600937308 */ /* 0x000fe20000000800 */
[----:B--2---:R-:W-:Y:S01]  /*4420*/  FADD.FTZ R6, R60, R47 ;  /* 0x0000002f3c067221 */ /* 0x004fe20000010000 */
[----:B0-----:R-:W-:-:S03]  /*4430*/  FADD.FTZ R47, R41, R26 ;  /* 0x0000001a292f7221 */ /* 0x001fc60000010000 */
[C---:B------:R-:W-:Y:S01]  /*4440*/  FADD.FTZ R43, R151.reuse, R6 ;  /* 0x00000006972b7221 */ /* 0x040fe20000010000 */
[C---:B------:R-:W-:Y:S01]  /*4450*/  FADD.FTZ R26, R146.reuse, R47 ;  /* 0x0000002f921a7221 */ /* 0x040fe20000010000 */
[----:B------:R-:W-:Y:S01]  /*4460*/  F2FP.BF16.F32.PACK_AB R146, R146, R41 ;  /* 0x000000299292723e */ /* 0x000fe200000010ff */
[----:B------:R-:W0:Y:S01]  /*4470*/  MUFU.EX2 R45, R45 ;  /* 0x0000002d002d7308 */ /* 0x000e220000000800 */
[----:B------:R-:W-:Y:S01]  /*4480*/  FADD.FTZ R6, R64, R43 ;  /* 0x0000002b40067221 */ /* 0x000fe20000010000 */
[----:B------:R-:W-:-:S03]  /*4490*/  F2FP.BF16.F32.PACK_AB R151, R151, R60 ;  /* 0x0000003c9797723e */ /* 0x000fc600000010ff */
[C---:B------:R-:W-:Y:S01]  /*44a0*/  FADD.FTZ R27, R145.reuse, R6 ;  /* 0x00000006911b7221 */ /* 0x040fe20000010000 */
[----:B------:R-:W-:Y:S02]  /*44b0*/  F2FP.BF16.F32.PACK_AB R145, R145, R64 ;  /* 0x000000409191723e */ /* 0x000fe400000010ff */
[----:B------:R2:W-:Y:S08]  /*44c0*/  MUFU.EX2 R3, R32 ;  /* 0x0000002000037308 */ /* 0x0005f00000000800 */
[----:B------:R-:W-:Y:S01]  /*44d0*/  MUFU.EX2 R12, R12 ;  /* 0x0000000c000c7308 */ /* 0x000fe20000000800 */
[----:B--2---:R-:W2:Y:S01]  /*44e0*/  @P4 LDC R32, c[0x0][0x44c] ;  /* 0x00011300ff204b82 */ /* 0x004ea20000000800 */
[----:B0-----:R-:W-:-:S06]  /*44f0*/  FADD.FTZ R43, R45, R26 ;  /* 0x0000001a2d2b7221 */ /* 0x001fcc0000010000 */
[----:B------:R-:W0:Y:S08]  /*4500*/  MUFU.EX2 R36, R36 ;  /* 0x0000002400247308 */ /* 0x000e300000000800 */
[----:B------:R-:W3:Y:S08]  /*4510*/  MUFU.EX2 R34, R34 ;  /* 0x0000002200227308 */ /* 0x000ef00000000800 */
[----:B------:R-:W4:Y:S01]  /*4520*/  MUFU.EX2 R2, R2 ;  /* 0x0000000200027308 */ /* 0x000f220000000800 */
[C---:B0-----:R-:W-:Y:S01]  /*4530*/  FADD.FTZ R43, R36.reuse, R43 ;  /* 0x0000002b242b7221 */ /* 0x041fe20000010000 */
[----:B--2---:R-:W-:Y:S01]  /*4540*/  @P4 IMAD.HI.U32 R32, R17, R32, RZ ;  /* 0x0000002011204227 */ /* 0x004fe200078e00ff */
[----:B------:R-:W-:-:S04]  /*4550*/  F2FP.BF16.F32.PACK_AB R140, R36, R45 ;  /* 0x0000002d248c723e */ /* 0x000fc800000010ff */
[----:B-1----:R-:W-:Y:S01]  /*4560*/  @P4 SHF.R.U32.HI R51, RZ, R53, R32 ;  /* 0x00000035ff334219 */ /* 0x002fe20000011620 */
[----:B------:R0:W1:Y:S01]  /*4570*/  MUFU.EX2 R143, R0 ;  /* 0x00000000008f7308 */ /* 0x0000620000000800 */
[----:B---3--:R-:W-:Y:S01]  /*4580*/  FADD.FTZ R6, R34, R43 ;  /* 0x0000002b22067221 */ /* 0x008fe20000010000 */
[----:B------:R-:W-:Y:S02]  /*4590*/  F2FP.BF16.F32.PACK_AB R142, R3, R34 ;  /* 0x00000022038e723e */ /* 0x000fe400000010ff */
[----:B------:R-:W-:Y:S01]  /*45a0*/  ISETP.GE.AND P4, PT, R15, 0x1, PT ;  /* 0x000000010f00780c */ /* 0x000fe20003f86270 */
[----:B------:R-:W-:Y:S01]  /*45b0*/  FADD.FTZ R29, R3, R6 ;  /* 0x00000006031d7221 */ /* 0x000fe20000010000 */
[----:B------:R-:W-:Y:S02]  /*45c0*/  IMAD.IADD R47, R72, 0x1, R51 ;  /* 0x00000001482f7824 */ /* 0x000fe400078e0233 */
[----:B------:R-:W2:Y:S01]  /*45d0*/  MUFU.EX2 R70, R70 ;  /* 0x0000004600467308 */ /* 0x000ea20000000800 */
[----:B0-----:R-:W-:Y:S01]  /*45e0*/  FADD.FTZ R0, R68, R27 ;  /* 0x0000001b44007221 */ /* 0x001fe20000010000 */
[----:B------:R-:W-:-:S03]  /*45f0*/  IMAD.IADD R14, R47, 0x1, R14 ;  /* 0x000000012f0e7824 */ /* 0x000fc600078e020e */
[C---:B------:R-:W-:Y:S01]  /*4600*/  FADD.FTZ R27, R147.reuse, R0 ;  /* 0x00000000931b7221 */ /* 0x040fe20000010000 */
[----:B------:R-:W-:Y:S02]  /*4610*/  F2FP.BF16.F32.PACK_AB R147, R147, R68 ;  /* 0x000000449393723e */ /* 0x000fe400000010ff */
[----:B------:R-:W0:Y:S01]  /*4620*/  MUFU.EX2 R30, R30 ;  /* 0x0000001e001e7308 */ /* 0x000e220000000800 */
[----:B------:R-:W-:-:S04]  /*4630*/  FADD.FTZ R0, R12, R27 ;  /* 0x0000001b0c007221 */ /* 0x000fc80000010000 */
[C---:B------:R-:W-:Y:S01]  /*4640*/  FADD.FTZ R9, R141.reuse, R0 ;  /* 0x000000008d097221 */ /* 0x040fe20000010000 */
[----:B------:R-:W-:Y:S02]  /*4650*/  F2FP.BF16.F32.PACK_AB R141, R141, R12 ;  /* 0x0000000c8d8d723e */ /* 0x000fe400000010ff */
[----:B------:R-:W3:Y:S01]  /*4660*/  MUFU.EX2 R137, R74 ;  /* 0x0000004a00897308 */ /* 0x000ee20000000800 */
[----:B----4-:R-:W-:Y:S01]  /*4670*/  FADD.FTZ R0, R2, R9 ;  /* 0x0000000902007221 */ /* 0x010fe20000010000 */
[----:B------:R-:W-:-:S03]  /*4680*/  VIADD R9, R73, 0xfffffffe ;  /* 0xfffffffe49097836 */ /* 0x000fc60000000000 */
[C---:B-1----:R-:W-:Y:S01]  /*4690*/  FADD.FTZ R3, R143.reuse, R0 ;  /* 0x000000008f037221 */ /* 0x042fe20000010000 */
[----:B------:R-:W-:Y:S02]  /*46a0*/  F2FP.BF16.F32.PACK_AB R143, R143, R2 ;  /* 0x000000028f8f723e */ /* 0x000fe400000010ff */
[----:B------:R-:W1:Y:S01]  /*46b0*/  MUFU.EX2 R20, R20 ;  /* 0x0000001400147308 */ /* 0x000e620000000800 */
[----:B--2---:R-:W-:Y:S01]  /*46c0*/  FADD.FTZ R0, R70, R3 ;  /* 0x0000000346007221 */ /* 0x004fe20000010000 */
[----:B0-----:R-:W-:Y:S01]  /*46d0*/  FADD.FTZ R6, R30, R29 ;  /* 0x0000001d1e067221 */ /* 0x001fe20000010000 */
[----:B------:R-:W-:-:S03]  /*46e0*/  F2FP.BF16.F32.PACK_AB R136, R21, R30 ;  /* 0x0000001e1588723e */ /* 0x000fc600000010ff */
[----:B------:R-:W-:Y:S02]  /*46f0*/  FADD.FTZ R27, R21, R6 ;  /* 0x00000006151b7221 */ /* 0x000fe40000010000 */
[----:B------:R-:W0:Y:S01]  /*4700*/  MUFU.EX2 R24, R24 ;  /* 0x0000001800187308 */ /* 0x000e220000000800 */
[C---:B---3--:R-:W-:Y:S01]  /*4710*/  FADD.FTZ R3, R137.reuse, R0 ;  /* 0x0000000089037221 */ /* 0x048fe20000010000 */
[----:B------:R-:W-:-:S06]  /*4720*/  F2FP.BF16.F32.PACK_AB R137, R137, R70 ;  /* 0x000000468989723e */ /* 0x000fcc00000010ff */
[----:B------:R-:W2:Y:S01]  /*4730*/  MUFU.EX2 R139, R40 ;  /* 0x00000028008b7308 */ /* 0x000ea20000000800 */
[----:B-1----:R-:W-:Y:S01]  /*4740*/  FADD.FTZ R0, R20, R3 ;  /* 0x0000000314007221 */ /* 0x002fe20000010000 */
[----:B0-----:R-:W-:Y:S01]  /*4750*/  FADD.FTZ R6, R24, R27 ;  /* 0x0000001b18067221 */ /* 0x001fe20000010000 */
[----:B------:R-:W-:-:S03]  /*4760*/  F2FP.BF16.F32.PACK_AB R138, R39, R24 ;  /* 0x00000018278a723e */ /* 0x000fc600000010ff */
[----:B------:R-:W-:Y:S01]  /*4770*/  FADD.FTZ R6, R39, R6 ;  /* 0x0000000627067221 */ /* 0x000fe20000010000 */
[C---:B--2---:R-:W-:Y:S01]  /*4780*/  FADD.FTZ R3, R139.reuse, R0 ;  /* 0x000000008b037221 */ /* 0x044fe20000010000 */
[----:B------:R-:W-:Y:S01]  /*4790*/  F2FP.BF16.F32.PACK_AB R139, R139, R20 ;  /* 0x000000148b8b723e */ /* 0x000fe200000010ff */
        /* <DEDUP_REMOVED lines=11> */
.L_x_1110:
[----:B------:R-:W-:-:S13]  /*4850*/  ISETP.NE.AND P1, PT, R15, 0x1, PT ;  /* 0x000000010f00780c */ /* 0x000fda0003f25270 */
[----:B------:R-:W0:Y:S02]  /*4860*/  @P1 LDC.64 R20, c[0x0][0x9e8] ;  /* 0x00027a00ff141b82 */ /* 0x000e240000000a00 */
[----:B0-----:R-:W-:-:S05]  /*4870*/  @P1 IMAD.HI.U32 R2, R0, R20, RZ ;  /* 0x0000001400021227 */ /* 0x001fca00078e00ff */
[----:B------:R-:W-:-:S07]  /*4880*/  @P1 SHF.R.U32.HI R0, RZ, R21, R2 ;  /* 0x00000015ff001219 */ /* 0x000fce0000011602 */
.L_x_1111:
[----:B------:R-:W-:-:S05]  /*4890*/  IMAD R15, R0, R15, R15 ;  /* 0x0000000f000f7224 */ /* 0x000fca00078e020f */
[----:B------:R-:W-:-:S07]  /*48a0*/  VIMNMX R14, R14, R15, PT ;  /* 0x0000000f0e0e7248 */ /* 0x000fce0003fe0100 */
.L_x_1109:
[----:B------:R-:W-:Y:S01]  /*48b0*/  IMAD.HI R14, R14, 0x2aaaaaab, RZ ;  /* 0x2aaaaaab0e0e7827 */ /* 0x000fe200078e02ff */
[----:B------:R-:W-:Y:S02]  /*48c0*/  CS2R R86, SRZ ;  /* 0x0000000000567805 */ /* 0x000fe4000001ff00 */
[----:B------:R-:W-:Y:S02]  /*48d0*/  CS2R R84, SRZ ;  /* 0x0000000000547805 */ /* 0x000fe4000001ff00 */
[----:B------:R-:W-:Y:S01]  /*48e0*/  CS2R R82, SRZ ;  /* 0x0000000000527805 */ /* 0x000fe2000001ff00 */
[----:B------:R-:W-:Y:S01]  /*48f0*/  IMAD.MOV.U32 R2, RZ, RZ, 0x3f800000 ;  /* 0x3f800000ff027424 */ /* 0x000fe200078e00ff */
[----:B------:R-:W-:Y:S01]  /*4900*/  SHF.R.U32.HI R15, RZ, 0x1f, R14 ;  /* 0x0000001fff0f7819 */ /* 0x000fe2000001160e */
[----:B------:R-:W-:Y:S01]  /*4910*/  IMAD.MOV.U32 R0, RZ, RZ, 0x3f800000 ;  /* 0x3f800000ff007424 */ /* 0x000fe200078e00ff */
[----:B------:R-:W-:Y:S02]  /*4920*/  CS2R R80, SRZ ;  /* 0x0000000000507805 */ /* 0x000fe4000001ff00 */
[----:B------:R-:W-:-:S02]  /*4930*/  CS2R R78, SRZ ;  /* 0x00000000004e7805 */ /* 0x000fc4000001ff00 */
[----:B------:R-:W-:Y:S02]  /*4940*/  LEA.HI.SX32 R15, R14, R15, 0x1c ;  /* 0x0000000f0e0f7211 */ /* 0x000fe400078fe2ff */
[----:B------:R-:W-:Y:S02]  /*4950*/  CS2R R76, SRZ ;  /* 0x00000000004c7805 */ /* 0x000fe4000001ff00 */
[----:B------:R-:W-:Y:S02]  /*4960*/  CS2R R74, SRZ ;  /* 0x00000000004a7805 */ /* 0x000fe4000001ff00 */
[----:B------:R-:W-:Y:S02]  /*4970*/  CS2R R72, SRZ ;  /* 0x0000000000487805 */ /* 0x000fe4000001ff00 */
[----:B------:R-:W-:Y:S02]  /*4980*/  VIMNMX R12, R22, R15, !PT ;  /* 0x0000000f160c7248 */ /* 0x000fe40007fe0100 */
[----:B------:R-:W-:-:S02]  /*4990*/  CS2R R70, SRZ ;  /* 0x0000000000467805 */ /* 0x000fc4000001ff00 */
[----:B------:R-:W-:Y:S02]  /*49a0*/  CS2R R68, SRZ ;  /* 0x0000000000447805 */ /* 0x000fe4000001ff00 */
[----:B------:R-:W-:Y:S02]  /*49b0*/  CS2R R66, SRZ ;  /* 0x0000000000427805 */ /* 0x000fe4000001ff00 */
        /* <DEDUP_REMOVED lines=22> */
[----:B------:R-:W-:Y:S06]  /*4b20*/  @!P1 BRA `(.L_x_1112) ;  /* 0x0000003000f89947 */ /* 0x000fec0003800000 */
[----:B------:R-:W-:Y:S01]  /*4b30*/  IMAD.MOV.U32 R2, RZ, RZ, 0x3f800000 ;  /* 0x3f800000ff027424 */ /* 0x000fe200078e00ff */
[----:B------:R-:W-:Y:S01]  /*4b40*/  ULDC UR50, c[0x0][0x9e4] ;  /* 0x0002790000327ab9 */ /* 0x000fe20000000800 */
[----:B------:R-:W-:Y:S01]  /*4b50*/  IMAD.MOV.U32 R87, RZ, RZ, RZ ;  /* 0x000000ffff577224 */ /* 0x000fe200078e00ff */
[----:B------:R-:W-:Y:S01]  /*4b60*/  ULDC UR4, c[0x0][0x9d8] ;  /* 0x0002760000047ab9 */ /* 0x000fe20000000800 */
[----:B------:R-:W-:-:S05]  /*4b70*/  ULDC UR54, c[0x0][0x9e0] ;  /* 0x0002780000367ab9 */ /* 0x000fca0000000800 */
.L_x_1129:
[----:B------:R-:W-:-:S04]  /*4b80*/  UIADD3 UR5, UR37, 0x1, URZ ;  /* 0x0000000125057890 */ /* 0x000fc8000fffe03f */
[----:B------:R-:W-:-:S04]  /*4b90*/  UISETP.NE.AND UP0, UPT, UR5, 0x2, UPT ;  /* 0x000000020500788c */ /* 0x000fc8000bf05270 */
[----:B------:R-:W-:Y:S02]  /*4ba0*/  USEL UR39, URZ, 0x1, UP0 ;  /* 0x000000013f277887 */ /* 0x000fe40008000000 */
[----:B------:R-:W-:Y:S02]  /*4bb0*/  USEL UR5, UR5, URZ, UP0 ;  /* 0x0000003f05057287 */ /* 0x000fe40008000000 */
[----:B------:R-:W-:Y:S01]  /*4bc0*/  ULOP3.LUT UR39, UR36, UR39, URZ, 0x3c, !UPT ;  /* 0x0000002724277292 */ /* 0x000fe2000f8e3c3f */
[----:B------:R-:W-:Y:S11]  /*4bd0*/  @!P0 BRA `(.L_x_1113) ;  /* 0x0000000000048947 */ /* 0x000ff60003800000 */
[----:B------:R-:W-:Y:S01]  /*4be0*/  BPT.TRAP 0x1 ;  /* 0x000000040000795c */ /* 0x000fe20000300000 */
.L_x_1113:
[----:B------:R-:W-:Y:S01]  /*4bf0*/  ULEA UR7, UR5, UR38, 0x3 ;  /* 0x0000002605077291 */ /* 0x000fe2000f8e183f */
[----:B------:R-:W-:-:S05]  /*4c00*/  IMAD.U32 R11, RZ, RZ, UR39 ;  /* 0x00000027ff0b7e24 */ /* 0x000fca000f8e00ff */
[----:B------:R-:W-:-:S04]  /*4c10*/  SHF.L.U32 R11, R11, 0x1f, RZ ;  /* 0x0000001f0b0b7819 */ /* 0x000fc800000006ff */
[----:B------:R0:W1:Y:S01]  /*4c20*/  SYNCS.PHASECHK.TRANS64.TRYWAIT P1, [UR7+0x2a830], R11 ;  /* 0x02a8300bff0075a7 */ /* 0x0000620008020147 */
[----:B------:R-:W-:Y:S05]  /*4c30*/  @!P0 BRA `(.L_x_1114) ;  /* 0x0000000000048947 */ /* 0x000fea0003800000 */
[----:B------:R-:W-:Y:S01]  /*4c40*/  BPT.TRAP 0x1 ;  /* 0x000000040000795c */ /* 0x000fe20000300000 */
.L_x_1114:
[----:B-1----:R-:W-:Y:S05]  /*4c50*/  @P1 BRA `(.L_x_1115) ;  /* 0x0000000000081947 */ /* 0x002fea0003800000 */
[----:B------:R-:W1:Y:S02]  /*4c60*/  SYNCS.PHASECHK.TRANS64.TRYWAIT P1, [UR7+0x2a830], R11 ;  /* 0x02a8300bff0075a7 */ /* 0x000e640008020147 */
[----:B-1----:R-:W-:Y:S05]  /*4c70*/  @!P1 BRA `(.L_x_1116) ;  /* 0x0000010400449947 */ /* 0x002fea0003800000 */
.L_x_1115:
        /* <DEDUP_REMOVED lines=15> */
[----:B------:R-:W-:Y:S01]  /*4d70*/  HGMMA.64x96x16.F32.BF16 R88, gdesc[UR44], RZ, !UPT, gsb0 ;  /* 0x016000002c5879f0 */ /* 0x000fe2000c0018ff */
[----:B------:R-:W-:Y:S01]  /*4d80*/  UIADD3 UR46, UR6, 0x2, URZ ;  /* 0x00000002062e7890 */ /* 0x000fe2000fffe03f */
[-C--:B------:R-:W-:Y:S01]  /*4d90*/  FMUL.FTZ R29, R29, R0.reuse ;  /* 0x000000001d1d7220 */ /* 0x080fe20000410000 */
[----:B------:R-:W-:Y:S01]  /*4da0*/  UMOV UR44, UR56 ;  /* 0x00000038002c7c82 */ /* 0x000fe20008000000 */
[----:B------:R-:W-:Y:S01]  /*4db0*/  UMOV UR45, UR57 ;  /* 0x00000039002d7c82 */ /* 0x000fe20008000000 */
        /* <DEDUP_REMOVED lines=73> */
[----:B------:R-:W-:Y:S01]  /*5250*/  HGMMA.64x96x16.F32.BF16 R88, gdesc[UR44], R88, gsb0 ;  /* 0x016000002c5879f0 */ /* 0x000fe20008001858 */
[----:B------:R-:W-:Y:S01]  /*5260*/  UIADD3 UR46, UR6, 0x4, URZ ;  /* 0x00000004062e7890 */ /* 0x000fe2000fffe03f */
[----:B------:R-:W-:Y:S01]  /*5270*/  UMOV UR44, UR52 ;  /* 0x00000034002c7c82 */ /* 0x000fe20008000000 */
[----:B------:R-:W-:Y:S01]  /*5280*/  UMOV UR45, UR53 ;  /* 0x00000035002d7c82 */ /* 0x000fe20008000000 */
[----:B------:R-:W-:Y:S01]  /*5290*/  UMOV UR47, 0x40000040 ;  /* 0x40000040002f7882 */ /* 0x000fe20000000000 */
[----:B------:R-:W-:Y:S02]  /*52a0*/  WARPGROUP.DEPBAR.LE gsb0, 0x0 ;  /* 0x00008000000079c5 */ /* 0x000fe40000010000 */
        /* <DEDUP_REMOVED lines=34> */
[----:B------:R-:W-:Y:S05]  /*54d0*/  @!P0 BRA `(.L_x_1117) ;  /* 0x0000000000048947 */ /* 0x000fea0003800000 */
[----:B------:R-:W-:Y:S01]  /*54e0*/  BPT.TRAP 0x1 ;  /* 0x000000040000795c */ /* 0x000fe20000300000 */
.L_x_1117:
[----:B------:R-:W-:Y:S01]  /*54f0*/  ULEA UR14, UR37, UR38, 0x3 ;  /* 0x00000026250e7291 */ /* 0x000fe2000f8e183f */
[----:B------:R-:W-:-:S05]  /*5500*/  IMAD.U32 R0, RZ, RZ, UR36 ;  /* 0x00000024ff007e24 */ /* 0x000fca000f8e00ff */
[----:B------:R-:W-:-:S04]  /*5510*/  SHF.L.U32 R0, R0, 0x1f, RZ ;  /* 0x0000001f00007819 */ /* 0x000fc800000006ff */
[----:B------:R2:W3:Y:S01]  /*5520*/  SYNCS.PHASECHK.TRANS64.TRYWAIT P1, [UR14+0x2a850], R0 ;  /* 0x02a85000ff0075a7 */ /* 0x0004e2000802014e */
[----:B------:R-:W-:Y:S05]  /*5530*/  @!P0 BRA `(.L_x_1118) ;  /* 0x0000000000048947 */ /* 0x000fea0003800000 */
[----:B------:R-:W-:Y:S01]  /*5540*/  BPT.TRAP 0x1 ;  /* 0x000000040000795c */ /* 0x000fe20000300000 */
.L_x_1118:
[----:B---3--:R-:W-:Y:S05]  /*5550*/  @P1 BRA `(.L_x_1119) ;  /* 0x0000000000081947 */ /* 0x008fea0003800000 */
[----:B------:R-:W3:Y:S02]  /*5560*/  SYNCS.PHASECHK.TRANS64.TRYWAIT P1, [UR14+0x2a850], R0 ;  /* 0x02a85000ff0075a7 */ /* 0x000ee4000802014e */
[----:B---3--:R-:W-:Y:S05]  /*5570*/  @!P1 BRA `(.L_x_1120) ;  /* 0x000000fc001c9947 */ /* 0x008fea0003800000 */
.L_x_1119:
[----:B------:R-:W-:Y:S01]  /*5580*/  UIADD3 UR6, UR38, 0x400, URZ ;  /* 0x0000040026067890 */ /* 0x000fe2000fffe03f */
[----:B------:R-:W-:Y:S01]  /*5590*/  WARPGROUP.ARRIVE ;  /* 0x00000000000079c5 */ /* 0x000fe20000000000 */
[----:B------:R-:W-:Y:S01]  /*55a0*/  UMOV UR11, 0x40000040 ;  /* 0x40000040000b7882 */ /* 0x000fe20000000000 */
[----:B------:R-:W-:Y:S01]  /*55b0*/  ISETP.NE.AND P2, PT, R10, 0x1, PT ;  /* 0x000000010a00780c */ /* 0x000fe20003f45270 */
[----:B------:R-:W-:Y:S01]  /*55c0*/  USHF.R.U32.HI UR6, URZ, 0x4, UR6 ;  /* 0x000000043f067899 */ /* 0x000fe20008011606 */
[----:B01----:R-:W-:Y:S02]  /*55d0*/  FMUL.FTZ R11, R88, UR4 ;  /* 0x00000004580b7c20 */ /* 0x003fe40008410000 */
[----:B------:R-:W0:Y:S01]  /*55e0*/  S2R R175, SR_TID.X ;  /* 0x0000000000af7919 */ /* 0x000e220000002100 */
[----:B------:R-:W-:Y:S01]  /*55f0*/  FMUL.FTZ R88, R102, UR4 ;  /* 0x0000000466587c20 */ /* 0x000fe20008410000 */
[----:B------:R-:W-:Y:S01]  /*5600*/  ULOP3.LUT UR6, UR6, 0x3fff, URZ, 0xc0, !UPT ;  /* 0x00003fff06067892 */ /* 0x000fe2000f8ec03f */
[----:B------:R-:W-:Y:S01]  /*5610*/  FMUL.FTZ R21, R99, UR4 ;  /* 0x0000000463157c20 */ /* 0x000fe20008410000 */
[----:B------:R-:W-:Y:S01]  /*5620*/  FMUL.FTZ R99, R115, UR4 ;  /* 0x0000000473637c20 */ /* 0x000fe20008410000 */
[----:B------:R-:W-:Y:S01]  /*5630*/  IMAD.IADD R115, R19, 0x1, R17 ;  /* 0x0000000113737824 */ /* 0x000fe200078e0211 */
[----:B------:R-:W-:Y:S01]  /*5640*/  ULOP3.LUT UR6, UR6, 0x3000000, URZ, 0xfc, !UPT ;  /* 0x0300000006067892 */ /* 0x000fe2000f8efc3f */
[----:B------:R-:W1:Y:S01]  /*5650*/  LDC R13, c[0x0][0x288] ;  /* 0x0000a200ff0d7b82 */ /* 0x000e620000000800 */
[----:B------:R-:W-:Y:S01]  /*5660*/  FMUL.FTZ R14, R94, UR4 ;  /* 0x000000045e0e7c20 */ /* 0x000fe20008410000 */
[----:B------:R-:W-:Y:S01]  /*5670*/  FMUL.FTZ R94, R110, UR4 ;  /* 0x000000046e5e7c20 */ /* 0x000fe20008410000 */
[----:B------:R-:W-:Y:S01]  /*5680*/  UIMAD UR6, UR37, 0x600, UR6 ;  /* 0x00000600250678a4 */ /* 0x000fe2000f8e0206 */
[----:B------:R-:W-:Y:S01]  /*5690*/  FMUL.FTZ R110, R112, UR4 ;  /* 0x00000004706e7c20 */ /* 0x000fe20008410000 */
[----:B------:R-:W-:Y:S01]  /*56a0*/  FMUL.FTZ R112, R116, UR4 ;  /* 0x0000000474707c20 */ /* 0x000fe20008410000 */
[----:B------:R-:W-:Y:S01]  /*56b0*/  FMUL.FTZ R15, R95, UR4 ;  /* 0x000000045f0f7c20 */ /* 0x000fe20008410000 */
[----:B------:R-:W-:Y:S01]  /*56c0*/  FMUL.FTZ R2, R91, UR4 ;  /* 0x000000045b027c20 */ /* 0x000fe20008410000 */
[----:B------:R-:W3:Y:S01]  /*56d0*/  @P2 LDC R102, c[0x0][0x44c] ;  /* 0x00011300ff662b82 */ /* 0x000ee20000000800 */
[----:B------:R-:W-:Y:S01]  /*56e0*/  FMUL.FTZ R95, R111, UR4 ;  /* 0x000000046f5f7c20 */ /* 0x000fe20008410000 */
[----:B------:R-:W-:Y:S01]  /*56f0*/  UMOV UR10, UR6 ;  /* 0x00000006000a7c82 */ /* 0x000fe20008000000 */
[----:B--2---:R-:W-:Y:S01]  /*5700*/  FMUL.FTZ R0, R90, UR4 ;  /* 0x000000045a007c20 */ /* 0x004fe20008410000 */
[----:B------:R-:W-:Y:S01]  /*5710*/  HGMMA.64x128x16.F32.BF16 R24, R156, gdesc[UR8].tnspB, R24, gsb0 ;  /* 0x41e000089c187df0 */ /* 0x000fe20008001818 */
[----:B------:R-:W-:Y:S01]  /*5720*/  UIADD3 UR10, UR6, 0x80, URZ ;  /* 0x00000080060a7890 */ /* 0x000fe2000fffe03f */
[----:B------:R-:W-:Y:S01]  /*5730*/  FMUL.FTZ R20, R98, UR4 ;  /* 0x0000000462147c20 */ /* 0x000fe20008410000 */
[----:B------:R-:W-:Y:S01]  /*5740*/  UMOV UR11, 0x40000040 ;  /* 0x40000040000b7882 */ /* 0x000fe20000000000 */
        /* <DEDUP_REMOVED lines=16> */
[----:B---3--:R-:W-:-:S04]  /*5850*/  @P2 IMAD.HI.U32 R102, R115, R102, RZ ;  /* 0x0000006673662227 */ /* 0x008fc800078e00ff */
[----:B------:R-:W-:Y:S01]  /*5860*/  FMUL.FTZ R133, R133, UR4 ;  /* 0x0000000485857c20 */ /* 0x000fe20008410000 */
[----:B------:R-:W-:Y:S01]  /*5870*/  FMUL.FTZ R120, R120, UR4 ;  /* 0x0000000478787c20 */ /* 0x000fe20008410000 */
[----:B------:R-:W-:Y:S01]  /*5880*/  FMUL.FTZ R121, R121, UR4 ;  /* 0x0000000479797c20 */ /* 0x000fe20008410000 */
[----:B------:R-:W-:Y:S01]  /*5890*/  FMUL.FTZ R124, R124, UR4 ;  /* 0x000000047c7c7c20 */ /* 0x000fe20008410000 */
[----:B------:R-:W-:Y:S01]  /*58a0*/  FMUL.FTZ R128, R128, UR4 ;  /* 0x0000000480807c20 */ /* 0x000fe20008410000 */
[----:B------:R-:W-:Y:S01]  /*58b0*/  FMUL.FTZ R134, R134, UR4 ;  /* 0x0000000486867c20 */ /* 0x000fe20008410000 */
[----:B------:R-:W-:Y:S01]  /*58c0*/  ISETP.NE.AND P1, PT, R173, RZ, PT ;  /* 0x000000ffad00720c */ /* 0x000fe20003f25270 */
[----:B------:R-:W2:Y:S08]  /*58d0*/  MUFU.TANH R11, R11 ;  /* 0x0000000b000b7308 */ /* 0x000eb00000002400 */
[----:B------:R-:W3:Y:S08]  /*58e0*/  MUFU.TANH R0, R0 ;  /* 0x0000000000007308 */ /* 0x000ef00000002400 */
[----:B------:R-:W4:Y:S08]  /*58f0*/  MUFU.TANH R2, R2 ;  /* 0x0000000200027308 */ /* 0x000f300000002400 */
        /* <DEDUP_REMOVED lines=11> */
[----:B------:R-:W0:Y:S01]  /*59b0*/  MUFU.TANH R91, R91 ;  /* 0x0000005b005b7308 */ /* 0x000e220000002400 */
[----:B------:R-:W-:-:S02]  /*59c0*/  WARPGROUP.DEPBAR.LE gsb0, 0x0 ;  /* 0x00008000000079c5 */ /* 0x000fc40000010000 */
[----:B------:R-:W-:Y:S01]  /*59d0*/  WARPGROUP.ARRIVE ;  /* 0x00000000000079c5 */ /* 0x000fe20000000000 */
[----:B------:R-:W-:Y:S01]  /*59e0*/  FMUL.FTZ R156, R101, UR4 ;  /* 0x00000004659c7c20 */ /* 0x000fe20008410000 */
[----:B------:R-:W-:Y:S01]  /*59f0*/  FMUL.FTZ R101, R119, UR4 ;  /* 0x0000000477657c20 */ /* 0x000fe20008410000 */
[----:B------:R-:W-:Y:S02]  /*5a00*/  FMUL.FTZ R158, R131, UR4 ;  /* 0x00000004839e7c20 */ /* 0x000fe40008410000 */
[----:B------:R-:W0:Y:S01]  /*5a10*/  MUFU.TANH R108, R108 ;  /* 0x0000006c006c7308 */ /* 0x000e220000002400 */
[----:B------:R-:W-:Y:S01]  /*5a20*/  HGMMA.64x128x16.F32.BF16 R24, R152, gdesc[UR8].tnspB, R24, gsb0 ;  /* 0x41e0000898187df0 */ /* 0x000fe20008001818 */
[----:B------:R-:W-:Y:S01]  /*5a30*/  UIADD3 UR10, UR6, 0x100, URZ ;  /* 0x00000100060a7890 */ /* 0x000fe2000fffe03f */
[----:B------:R-:W-:-:S05]  /*5a40*/  UMOV UR11, 0x40000040 ;  /* 0x40000040000b7882 */ /* 0x000fca0000000000 */
        /* <DEDUP_REMOVED lines=13> */
[----:B------:R-:W0:Y:S08]  /*5b20*/  MUFU.TANH R125, R125 ;  /* 0x0000007d007d7308 */ /* 0x000e300000002400 */
[----:B------:R-:W0:Y:S08]  /*5b30*/  MUFU.TANH R129, R129 ;  /* 0x0000008100817308 */ /* 0x000e300000002400 */
[----:B------:R-:W0:Y:S08]  /*5b40*/  MUFU.TANH R158, R158 ;  /* 0x0000009e009e7308 */ /* 0x000e300000002400 */
[----:B------:R-:W0:Y:S01]  /*5b50*/  MUFU.TANH R132, R132 ;  /* 0x0000008400847308 */ /* 0x000e220000002400 */
[----:B------:R-:W-:-:S02]  /*5b60*/  WARPGROUP.DEPBAR.LE gsb0, 0x0 ;  /* 0x00008000000079c5 */ /* 0x000fc40000010000 */
[----:B------:R-:W-:Y:S01]  /*5b70*/  WARPGROUP.ARRIVE ;  /* 0x00000000000079c5 */ /* 0x000fe20000000000 */
[----:B------:R-:W-:Y:S01]  /*5b80*/  FMUL.FTZ R154, R130, UR4 ;  /* 0x00000004829a7c20 */ /* 0x000fe20008410000 */
[----:B------:R-:W-:Y:S02]  /*5b90*/  IMAD R130, R9, -0x60, RZ ;  /* 0xffffffa009827824 */ /* 0x000fe400078e02ff */
[----:B------:R-:W-:Y:S01]  /*5ba0*/  FMUL.FTZ R152, R127, UR4 ;  /* 0x000000047f987c20 */ /* 0x000fe20008410000 */
[----:B------:R-:W0:Y:S01]  /*5bb0*/  MUFU.TANH R133, R133 ;  /* 0x0000008500857308 */ /* 0x000e220000002400 */
[----:B------:R-:W-:Y:S01]  /*5bc0*/  HGMMA.64x128x16.F32.BF16 R24, R148, gdesc[UR8].tnspB, R24, gsb0 ;  /* 0x41e0000894187df0 */ /* 0x000fe20008001818 */
[----:B------:R-:W-:Y:S01]  /*5bd0*/  UIADD3 UR10, UR6, 0x180, URZ ;  /* 0x00000180060a7890 */ /* 0x000fe2000fffe03f */
[----:B------:R-:W-:Y:S01]  /*5be0*/  VIADD R107, R130, 0x1 ;  /* 0x00000001826b7836 */ /* 0x000fe20000000000 */
[----:B------:R-:W-:-:S03]  /*5bf0*/  UMOV UR11, 0x40000040 ;  /* 0x40000040000b7882 */ /* 0x000fc60000000000 */
[----:B------:R-:W-:Y:S01]  /*5c00*/  IMAD R107, R18, -0x2, R107 ;  /* 0xfffffffe126b7824 */ /* 0x000fe200078e026b */
[----:B------:R-:W0:Y:S04]  /*5c10*/  MUFU.TANH R152, R152 ;  /* 0x0000009800987308 */ /* 0x000e280000002400 */
[----:B-1----:R-:W-:-:S04]  /*5c20*/  IADD3 R106, R107, -R13, R16 ;  /* 0x8000000d6b6a7210 */ /* 0x002fc80007ffe010 */
[----:B------:R1:W0:Y:S01]  /*5c30*/  MUFU.TANH R127, R128 ;  /* 0x00000080007f7308 */ /* 0x0002220000002400 */
[----:B------:R-:W-:-:S07]  /*5c40*/  VIADD R131, R106, UR54 ;  /* 0x000000366a837c36 */ /* 0x000fce0008000000 */
[----:B------:R-:W0:Y:S01]  /*5c50*/  MUFU.TANH R154, R154 ;  /* 0x0000009a009a7308 */ /* 0x000e220000002400 */
[----:B------:R-:W-:Y:S02]  /*5c60*/  WARPGROUP.DEPBAR.LE gsb0, 0x0 ;  /* 0x00008000000079c5 */ /* 0x000fe40000010000 */
[----:B------:R-:W-:Y:S01]  /*5c70*/  WARPGROUP.ARRIVE ;  /* 0x00000000000079c5 */ /* 0x000fe20000000000 */
[----:B------:R-:W-:Y:S01]  /*5c80*/  FMUL.FTZ R148, R104, UR4 ;  /* 0x0000000468947c20 */ /* 0x000fe20008410000 */
[----:B------:R-:W-:Y:S01]  /*5c90*/  FMUL.FTZ R104, R105, UR4 ;  /* 0x0000000469687c20 */ /* 0x000fe20008410000 */
[----:B------:R-:W-:Y:S01]  /*5ca0*/  FMUL.FTZ R105, R122, UR4 ;  /* 0x000000047a697c20 */ /* 0x000fe20008410000 */
[----:B------:R-:W-:Y:S02]  /*5cb0*/  FMUL.FTZ R150, R126, UR4 ;  /* 0x000000047e967c20 */ /* 0x000fe40008410000 */
[----:B------:R-:W-:Y:S01]  /*5cc0*/  HGMMA.64x128x16.F32.BF16 R24, R144, gdesc[UR8].tnspB, R24, gsb0 ;  /* 0x41e0000890187df0 */ /* 0x000fe20008001818 */
[----:B------:R-:W-:Y:S01]  /*5cd0*/  UIADD3 UR10, UR6, 0x200, URZ ;  /* 0x00000200060a7890 */ /* 0x000fe2000fffe03f */
[----:B------:R-:W0:Y:S01]  /*5ce0*/  MUFU.TANH R148, R148 ;  /* 0x0000009400947308 */ /* 0x000e220000002400 */
[----:B------:R-:W-:Y:S01]  /*5cf0*/  UMOV UR11, 0x40000040 ;  /* 0x40000040000b7882 */ /* 0x000fe20000000000 */
[----:B------:R-:W-:-:S06]  /*5d00*/  UIADD3 UR6, UR6, 0x280, URZ ;  /* 0x0000028006067890 */ /* 0x000fcc000fffe03f */
[----:B------:R-:W0:Y:S08]  /*5d10*/  MUFU.TANH R104, R104 ;  /* 0x0000006800687308 */ /* 0x000e300000002400 */
[----:B------:R-:W0:Y:S08]  /*5d20*/  MUFU.TANH R105, R105 ;  /* 0x0000006900697308 */ /* 0x000e300000002400 */
[----:B------:R-:W0:Y:S01]  /*5d30*/  MUFU.TANH R150, R150 ;  /* 0x0000009600967308 */ /* 0x000e220000002400 */
[----:B------:R-:W-:-:S02]  /*5d40*/  WARPGROUP.DEPBAR.LE gsb0, 0x0 ;  /* 0x00008000000079c5 */ /* 0x000fc40000010000 */
[----:B------:R-:W-:Y:S01]  /*5d50*/  WARPGROUP.ARRIVE ;  /* 0x00000000000079c5 */ /* 0x000fe20000000000 */
[----:B------:R-:W-:Y:S01]  /*5d60*/  FMUL.FTZ R144, R89, UR4 ;  /* 0x0000000459907c20 */ /* 0x000fe20008410000 */
[----:B------:R-:W-:Y:S01]  /*5d70*/  FMUL.FTZ R89, R103, UR4 ;  /* 0x0000000467597c20 */ /* 0x000fe20008410000 */
[----:B------:R-:W-:Y:S01]  /*5d80*/  FMUL.FTZ R146, R123, UR4 ;  /* 0x000000047b927c20 */ /* 0x000fe20008410000 */
[----:B------:R-:W5:Y:S01]  /*5d90*/  @P2 LDC R103, c[0x0][0x450] ;  /* 0x00011400ff672b82 */ /* 0x000f620000000800 */
[----:B------:R1:W0:Y:S01]  /*5da0*/  MUFU.TANH R123, R124 ;  /* 0x0000007c007b7308 */ /* 0x0002220000002400 */
[----:B------:R-:W-:Y:S01]  /*5db0*/  HGMMA.64x128x16.F32.BF16 R24, R140, gdesc[UR8].tnspB, R24, gsb0 ;  /* 0x41e000088c187df0 */ /* 0x000fe20008001818 */
[----:B------:R-:W-:Y:S01]  /*5dc0*/  UMOV UR10, UR6 ;  /* 0x00000006000a7c82 */ /* 0x000fe20008000000 */
[----:B------:R-:W-:-:S05]  /*5dd0*/  UMOV UR11, 0x40000040 ;  /* 0x40000040000b7882 */ /* 0x000fca0000000000 */
[----:B------:R-:W0:Y:S08]  /*5de0*/  MUFU.TANH R144, R144 ;  /* 0x0000009000907308 */ /* 0x000e300000002400 */
[----:B------:R-:W0:Y:S01]  /*5df0*/  MUFU.TANH R89, R89 ;  /* 0x0000005900597308 */ /* 0x000e220000002400 */
[----:B-----5:R-:W-:Y:S01]  /*5e00*/  @P2 SHF.R.U32.HI R115, RZ, R103, R102 ;  /* 0x00000067ff732219 */ /* 0x020fe20000011666 */
[----:B------:R-:W-:Y:S01]  /*5e10*/  IMAD.U32 R102, RZ, RZ, UR7 ;  /* 0x00000007ff667e24 */ /* 0x000fe2000f8e00ff */
[----:B0-----:R-:W-:-:S05]  /*5e20*/  LOP3.LUT P2, RZ, R175, 0x7f, RZ, 0xc0, !PT ;  /* 0x0000007fafff7812 */ /* 0x001fca000784c0ff */
[----:B------:R-:W0:Y:S01]  /*5e30*/  MUFU.TANH R146, R146 ;  /* 0x0000009200927308 */ /* 0x000e220000002400 */
[----:B------:R-:W5:Y:S07]  /*5e40*/  SHFL.IDX PT, R116, R115, RZ, 0x1c1f ;  /* 0x001c1fff73747589 */ /* 0x000f6e00000e0000 */
[----:B------:R-:W-:-:S05]  /*5e50*/  @!P2 VIADD R102, R102, 0x2a840 ;  /* 0x0002a8406666a836 */ /* 0x000fca0000000000 */
[----:B------:R-:W-:Y:S02]  /*5e60*/  @!P2 PRMT R103, RZ, 0x654, R102 ;  /* 0x00000654ff67a816 */ /* 0x000fe40000000066 */
[----:B------:R1:W0:Y:S01]  /*5e70*/  MUFU.TANH R102, R134 ;  /* 0x0000008600667308 */ /* 0x0002220000002400 */
[----:B-----5:R-:W-:Y:S01]  /*5e80*/  IMAD.IADD R117, R131, 0x1, R116 ;  /* 0x0000000183757824 */ /* 0x020fe200078e0274 */
[----:B------:R-:W-:Y:S02]  /*5e90*/  WARPGROUP.DEPBAR.LE gsb0, 0x0 ;  /* 0x00008000000079c5 */ /* 0x000fe40000010000 */
[----:B------:R-:W-:-:S04]  /*5ea0*/  WARPGROUP.ARRIVE ;  /* 0x00000000000079c5 */ /* 0x000fc80000000000 */
[----:B------:R1:W0:Y:S02]  /*5eb0*/  MUFU.TANH R140, R121 ;  /* 0x00000079008c7308 */ /* 0x0002240000002400 */
[----:B------:R-:W-:Y:S03]  /*5ec0*/  HGMMA.64x128x16.F32.BF16 R24, R136, gdesc[UR8].tnspB, R24, gsb0 ;  /* 0x41e0000888187df0 */ /* 0x000fe60008001818 */
[----:B------:R-:W-:Y:S02]  /*5ed0*/  WARPGROUP.DEPBAR.LE gsb0, 0x0 ;  /* 0x00008000000079c5 */ /* 0x000fe40000010000 */
[----:B------:R5:W-:Y:S01]  /*5ee0*/  @!P2 SYNCS.ARRIVE.TRANS64.RED.A1T0 RZ, [R103+URZ], RZ ;  /* 0x000000ff67ffa9a7 */ /* 0x000be2000810043f */
[----:B------:R-:W-:Y:S02]  /*5ef0*/  VIADD R136, R107, 0xffffffff ;  /* 0xffffffff6b887836 */ /* 0x000fe40000000000 */
[----:B-----5:R-:W-:Y:S01]  /*5f00*/  FMUL.FTZ R103, R135, UR4 ;  /* 0x0000000487677c20 */ /* 0x020fe20008410000 */
[----:B------:R-:W-:-:S04]  /*5f10*/  VIADD R135, R106, UR51 ;  /* 0x000000336a877c36 */ /* 0x000fc80008000000 */
[----:B------:R-:W-:Y:S01]  /*5f20*/  IMAD.IADD R119, R135, 0x1, R116 ;  /* 0x0000000187777824 */ /* 0x000fe200078e0274 */
[----:B------:R-:W0:Y:S01]  /*5f30*/  MUFU.TANH R103, R103 ;  /* 0x0000006700677308 */ /* 0x000e220000002400 */
[----:B-1234-:R-:W-:Y:S05]  /*5f40*/  @!P1 BRA `(.L_x_1121) ;  /* 0x0000000000549947 */ /* 0x01efea0003800000 */
[----:B------:R-:W-:Y:S01]  /*5f50*/  IADD3 R121, R16, -R13, R116 ;  /* 0x8000000d10797210 */ /* 0x000fe20007ffe074 */
[----:B------:R-:W-:Y:S03]  /*5f60*/  BSSY B0, `(.L_x_1122) ;  /* 0x0000010000007945 */ /* 0x000fe60003800000 */
[----:B------:R-:W-:-:S13]  /*5f70*/  ISETP.GT.AND P1, PT, R121, -0x1, PT ;  /* 0xffffffff7900780c */ /* 0x000fda0003f24270 */
[----:B------:R-:W-:Y:S05]  /*5f80*/  @P1 BRA `(.L_x_1123) ;  /* 0x0000000000201947 */ /* 0x000fea0003800000 */
[----:B------:R-:W-:Y:S01]  /*5f90*/  IMAD.U32 R116, RZ, RZ, UR50 ;  /* 0x00000032ff747e24 */ /* 0x000fe2000f8e00ff */
[----:B------:R-:W-:-:S04]  /*5fa0*/  LOP3.LUT R121, RZ, R121, RZ, 0x33, !PT ;  /* 0x00000079ff797212 */ /* 0x000fc800078e33ff */
[----:B------:R-:W-:-:S13]  /*5fb0*/  ISETP.NE.AND P1, PT, R116, 0x1, PT ;  /* 0x000000017400780c */ /* 0x000fda0003f25270 */
[----:B------:R-:W1:Y:S02]  /*5fc0*/  @P1 LDC.64 R106, c[0x0][0x9e8] ;  /* 0x00027a00ff6a1b82 */ /* 0x000e640000000a00 */
[----:B-1----:R-:W-:-:S05]  /*5fd0*/  @P1 IMAD.HI.U32 R106, R121, R106, RZ ;  /* 0x0000006a796a1227 */ /* 0x002fca00078e00ff */
[----:B------:R-:W-:-:S04]  /*5fe0*/  @P1 SHF.R.U32.HI R121, RZ, R107, R106 ;  /* 0x0000006bff791219 */ /* 0x000fc8000001166a */
[----:B------:R-:W-:Y:S01]  /*5ff0*/  LOP3.LUT R121, RZ, R121, RZ, 0x33, !PT ;  /* 0x00000079ff797212 */ /* 0x000fe200078e33ff */
[----:B------:R-:W-:Y:S06]  /*6000*/  BRA `(.L_x_1124) ;  /* 0x0000000000147947 */ /* 0x000fec0003800000 */
.L_x_1123:
[----:B------:R-:W-:-:S05]  /*6010*/  IMAD.U32 R116, RZ, RZ, UR50 ;  /* 0x00000032ff747e24 */ /* 0x000fca000f8e00ff */
[----:B------:R-:W-:-:S13]  /*6020*/  ISETP.NE.AND P1, PT, R116, 0x1, PT ;  /* 0x000000017400780c */ /* 0x000fda0003f25270 */
[----:B------:R-:W1:Y:S02]  /*6030*/  @P1 LDC.64 R106, c[0x0][0x9e8] ;  /* 0x00027a00ff6a1b82 */ /* 0x000e640000000a00 */
[----:B-1----:R-:W-:-:S05]  /*6040*/  @P1 IMAD.HI.U32 R106, R121, R106, RZ ;  /* 0x0000006a796a1227 */ /* 0x002fca00078e00ff */
[----:B------:R-:W-:-:S07]  /*6050*/  @P1 SHF.R.U32.HI R121, RZ, R107, R106 ;  /* 0x0000006bff791219 */ /* 0x000fce000001166a */
.L_x_1124:
[----:B------:R-:W-:Y:S05]  /*6060*/  BSYNC B0 ;  /* 0x0000000000007941 */ /* 0x000fea0003800000 */
.L_x_1122:
[----:B------:R-:W-:-:S05]  /*6070*/  IMAD R106, R121, R116, R136 ;  /* 0x00000074796a7224 */ /* 0x000fca00078e0288 */
[----:B------:R-:W-:Y:S02]  /*6080*/  VIADDMNMX R117, R106, R116, R117, PT ;  /* 0x000000746a757246 */ /* 0x000fe40003800175 */
[----:B------:R-:W-:-:S07]  /*6090*/  VIMNMX R119, R119, R106, !PT ;  /* 0x0000006a77777248 */ /* 0x000fce0007fe0100 */
.L_x_1121:
[C---:B------:R-:W-:Y:S02]  /*60a0*/  ISETP.GE.AND P1, PT, R130.reuse, 0x2, PT ;  /* 0x000000028200780c */ /* 0x040fe40003f26270 */
[C---:B------:R-:W-:Y:S02]  /*60b0*/  ISETP.GE.AND P4, PT, R130.reuse, 0xa, PT ;  /* 0x0000000a8200780c */ /* 0x040fe40003f86270 */
[----:B------:R-:W-:Y:S02]  /*60c0*/  ISETP.GT.AND P2, PT, R119, 0x1, !P1 ;  /* 0x000000017700780c */ /* 0x000fe40004f44270 */
[----:B------:R-:W-:Y:S02]  /*60d0*/  P2R R121, PR, RZ, 0x10 ;  /* 0x00000010ff797803 */ /* 0x000fe40000000000 */
[----:B------:R-:W-:Y:S02]  /*60e0*/  ISETP.LT.OR P3, PT, R117, 0x2, P2 ;  /* 0x000000027500780c */ /* 0x000fe40001761670 */
[----:B------:R-:W-:-:S02]  /*60f0*/  ISETP.GE.AND P2, PT, R130, 0x9, PT ;  /* 0x000000098200780c */ /* 0x000fc40003f46270 */
[----:B------:R-:W-:Y:S02]  /*6100*/  FSEL R184, R144, -INF , !P3 ;  /* 0xff80000090b87808 */ /* 0x000fe40005800000 */
[----:B------:R-:W-:-:S04]  /*6110*/  ISETP.GT.AND P3, PT, R119, 0x8, !P2 ;  /* 0x000000087700780c */ /* 0x000fc80005764270 */
[----:B------:R-:W-:-:S04]  /*6120*/  ISETP.LT.OR P3, PT, R117, 0x9, P3 ;  /* 0x000000097500780c */ /* 0x000fc80001f61670 */
[----:B------:R-:W-:Y:S02]  /*6130*/  FSEL R186, R92, -INF , !P3 ;  /* 0xff8000005cba7808 */ /* 0x000fe40005800000 */
[----:B------:R-:W-:Y:S02]  /*6140*/  ISETP.GT.AND P3, PT, R119, 0x9, !P4 ;  /* 0x000000097700780c */ /* 0x000fe40006764270 */
[----:B------:R-:W-:Y:S02]  /*6150*/  ISETP.GE.AND P4, PT, R130, 0x11, PT ;  /* 0x000000118200780c */ /* 0x000fe40003f86270 */
[----:B------:R-:W-:Y:S02]  /*6160*/  ISETP.LT.OR P3, PT, R117, 0xa, P3 ;  /* 0x0000000a7500780c */ /* 0x000fe40001f61670 */
[----:B------:R-:W-:Y:S02]  /*6170*/  P2R R134, PR, RZ, 0x10 ;  /* 0x00000010ff867803 */ /* 0x000fe40000000000 */
[----:B------:R-:W-:-:S02]  /*6180*/  FSEL R182, R93, -INF , !P3 ;  /* 0xff8000005db67808 */ /* 0x000fc40005800000 */
[----:B------:R-:W-:Y:S02]  /*6190*/  ISETP.GT.AND P3, PT, R119, 0x10, !P4 ;  /* 0x000000107700780c */ /* 0x000fe40006764270 */
[----:B------:R-:W-:Y:S02]  /*61a0*/  ISETP.GE.AND P4, PT, R130, 0x12, PT ;  /* 0x000000128200780c */ /* 0x000fe40003f86270 */
[----:B------:R-:W-:Y:S02]  /*61b0*/  ISETP.LT.OR P3, PT, R117, 0x11, P3 ;  /* 0x000000117500780c */ /* 0x000fe40001f61670 */
[----:B------:R-:W-:Y:S02]  /*61c0*/  P2R R137, PR, RZ, 0x10 ;  /* 0x00000010ff897803 */ /* 0x000fe40000000000 */
[----:B------:R-:W-:Y:S02]  /*61d0*/  FSEL R180, R96, -INF , !P3 ;  /* 0xff80000060b47808 */ /* 0x000fe40005800000 */
[----:B------:R-:W-:-:S02]  /*61e0*/  ISETP.GT.AND P3, PT, R119, 0x11, !P4 ;  /* 0x000000117700780c */ /* 0x000fc40006764270 */
[C---:B------:R-:W-:Y:S02]  /*61f0*/  ISETP.GE.AND P4, PT, R130.reuse, 0x19, PT ;  /* 0x000000198200780c */ /* 0x040fe40003f86270 */
        /* <DEDUP_REMOVED lines=10> */
[----:B------:R-:W-:-:S02]  /*62a0*/  ISETP.LT.OR P3, PT, R117, 0x1a, P3 ;  /* 0x0000001a7500780c */ /* 0x000fc40001f61670 */
[----:B------:R-:W-:Y:S02]  /*62b0*/  P2R R141, PR, RZ, 0x10 ;  /* 0x00000010ff8d7803 */ /* 0x000fe40000000000 */
[----:B------:R-:W-:Y:S02]  /*62c0*/  FSEL R156, R156, -INF , !P3 ;  /* 0xff8000009c9c7808 */ /* 0x000fe40005800000 */
[----:B------:R-:W-:Y:S02]  /*62d0*/  ISETP.GT.AND P3, PT, R119, 0x20, !P4 ;  /* 0x000000207700780c */ /* 0x000fe40006764270 */
[----:B------:R-:W-:Y:S02]  /*62e0*/  ISETP.GE.AND P4, PT, R130, 0x22, PT ;  /* 0x000000228200780c */ /* 0x000fe40003f86270 */
[----:B------:R-:W-:Y:S02]  /*62f0*/  ISETP.LT.OR P3, PT, R117, 0x21, P3 ;  /* 0x000000217500780c */ /* 0x000fe40001f61670 */
[----:B------:R-:W-:-:S02]  /*6300*/  P2R R142, PR, RZ, 0x10 ;  /* 0x00000010ff8e7803 */ /* 0x000fc40000000000 */
        /* <DEDUP_REMOVED lines=44> */
[----:B0-----:R-:W-:Y:S02]  /*65d0*/  FSEL R112, R140, -INF , !P3 ;  /* 0xff8000008c707808 */ /* 0x001fe40005800000 */
[----:B------:R-:W-:-:S02]  /*65e0*/  ISETP.GT.AND P3, PT, R119, 0x48, !P4 ;  /* 0x000000487700780c */ /* 0x000fc40006764270 */
[----:B------:R-:W-:Y:S02]  /*65f0*/  P2R R155, PR, RZ, 0x10 ;  /* 0x00000010ff9b7803 */ /* 0x000fe40000000000 */
[----:B------:R-:W-:Y:S02]  /*6600*/  ISETP.LT.OR P3, PT, R117, 0x49, P3 ;  /* 0x000000497500780c */ /* 0x000fe40001f61670 */
[----:B------:R-:W-:Y:S02]  /*6610*/  ISETP.GE.AND P4, PT, R130, 0x4a, PT ;  /* 0x0000004a8200780c */ /* 0x000fe40003f86270 */
[----:B------:R-:W-:Y:S02]  /*6620*/  FSEL R110, R123, -INF , !P3 ;  /* 0xff8000007b6e7808 */ /* 0x000fe40005800000 */
[----:B------:R-:W-:Y:S02]  /*6630*/  ISETP.GT.AND P3, PT, R119, 0x49, !P4 ;  /* 0x000000497700780c */ /* 0x000fe40006764270 */
[----:B------:R-:W-:-:S02]  /*6640*/  P2R R123, PR, RZ, 0x10 ;  /* 0x00000010ff7b7803 */ /* 0x000fc40000000000 */
[----:B------:R-:W-:-:S04]  /*6650*/  ISETP.LT.OR P3, PT, R117, 0x4a, P3 ;  /* 0x0000004a7500780c */ /* 0x000fc80001f61670 */
[----:B------:R-:W-:Y:S02]  /*6660*/  FSEL R108, R125, -INF , !P3 ;  /* 0xff8000007d6c7808 */ /* 0x000fe40005800000 */
[----:B------:R-:W-:-:S04]  /*6670*/  ISETP.GE.AND P3, PT, R130, 0x51, PT ;  /* 0x000000518200780c */ /* 0x000fc80003f66270 */
        /* <DEDUP_REMOVED lines=12> */
[----:B------:R-:W-:Y:S02]  /*6740*/  P2R R111, PR, RZ, 0x40 ;  /* 0x00000040ff6f7803 */ /* 0x000fe40000000000 */
[----:B------:R-:W-:-:S04]  /*6750*/  ISETP.GT.AND P6, PT, R119, RZ, !P6 ;  /* 0x000000ff7700720c */ /* 0x000fc800077c4270 */
[----:B------:R-:W-:-:S04]  /*6760*/  ISETP.LT.OR P6, PT, R117, 0x1, P6 ;  /* 0x000000017500780c */ /* 0x000fc800037c1670 */
[----:B------:R-:W-:Y:S02]  /*6770*/  FSEL R107, R11, -INF , !P6 ;  /* 0xff8000000b6b7808 */ /* 0x000fe40007000000 */
[----:B------:R-:W-:Y:S02]  /*6780*/  ISETP.GE.AND P6, PT, R130, 0x5a, PT ;  /* 0x0000005a8200780c */ /* 0x000fe40003fc6270 */
[----:B------:R-:W0:Y:S02]  /*6790*/  SHFL.IDX PT, R130, R115, 0x1, 0x1c1f ;  /* 0x003c1f0073827f89 */ /* 0x000e2400000e0000 */
[----:B------:R-:W-:Y:S02]  /*67a0*/  P2R R125, PR, RZ, 0x40 ;  /* 0x00000040ff7d7803 */ /* 0x000fe40000000000 */
[----:B------:R-:W-:-:S04]  /*67b0*/  ISETP.GT.AND P6, PT, R119, 0x59, !P6 ;  /* 0x000000597700780c */ /* 0x000fc800077c4270 */
[----:B------:R-:W-:-:S04]  /*67c0*/  ISETP.LT.OR P6, PT, R117, 0x5a, P6 ;  /* 0x0000005a7500780c */ /* 0x000fc800037c1670 */
[----:B------:R-:W-:Y:S02]  /*67d0*/  FSEL R104, R133, -INF , !P6 ;  /* 0xff80000085687808 */ /* 0x000fe40007000000 */
[----:B------:R-:W-:Y:S01]  /*67e0*/  ISETP.NE.AND P6, PT, R173, RZ, PT ;  /* 0x000000ffad00720c */ /* 0x000fe20003fc5270 */
[--C-:B0-----:R-:W-:Y:S02]  /*67f0*/  IMAD.IADD R93, R131, 0x1, R130.reuse ;  /* 0x00000001835d7824 */ /* 0x101fe400078e0282 */
[----:B------:R-:W-:-:S10]  /*6800*/  IMAD.IADD R97, R135, 0x1, R130 ;  /* 0x0000000187617824 */ /* 0x000fd400078e0282 */
[----:B------:R-:W-:Y:S05]  /*6810*/  @!P6 BRA `(.L_x_1125) ;  /* 0x000000000054e947 */ /* 0x000fea0003800000 */
[----:B------:R-:W-:Y:S01]  /*6820*/  IADD3 R11, R16, -R13, R130 ;  /* 0x8000000d100b7210 */ /* 0x000fe20007ffe082 */
[----:B------:R-:W-:Y:S03]  /*6830*/  BSSY B0, `(.L_x_1126) ;  /* 0x0000010000007945 */ /* 0x000fe60003800000 */
[----:B------:R-:W-:-:S13]  /*6840*/  ISETP.GT.AND P6, PT, R11, -0x1, PT ;  /* 0xffffffff0b00780c */ /* 0x000fda0003fc4270 */
[----:B------:R-:W-:Y:S05]  /*6850*/  @P6 BRA `(.L_x_1127) ;  /* 0x0000000000206947 */ /* 0x000fea0003800000 */
[----:B------:R-:W-:Y:S01]  /*6860*/  IMAD.U32 R109, RZ, RZ, UR50 ;  /* 0x00000032ff6d7e24 */ /* 0x000fe2000f8e00ff */
[----:B------:R-:W-:-:S04]  /*6870*/  LOP3.LUT R11, RZ, R11, RZ, 0x33, !PT ;  /* 0x0000000bff0b7212 */ /* 0x000fc800078e33ff */
[----:B------:R-:W-:-:S13]  /*6880*/  ISETP.NE.AND P6, PT, R109, 0x1, PT ;  /* 0x000000016d00780c */ /* 0x000fda0003fc5270 */
[----:B------:R-:W0:Y:S02]  /*6890*/  @P6 LDC.64 R130, c[0x0][0x9e8] ;  /* 0x00027a00ff826b82 */ /* 0x000e240000000a00 */
[----:B0-----:R-:W-:-:S05]  /*68a0*/  @P6 IMAD.HI.U32 R130, R11, R130, RZ ;  /* 0x000000820b826227 */ /* 0x001fca00078e00ff */
[----:B------:R-:W-:-:S04]  /*68b0*/  @P6 SHF.R.U32.HI R11, RZ, R131, R130 ;  /* 0x00000083ff0b6219 */ /* 0x000fc80000011682 */
[----:B------:R-:W-:Y:S01]  /*68c0*/  LOP3.LUT R11, RZ, R11, RZ, 0x33, !PT ;  /* 0x0000000bff0b7212 */ /* 0x000fe200078e33ff */
[----:B------:R-:W-:Y:S06]  /*68d0*/  BRA `(.L_x_1128) ;  /* 0x0000000000147947 */ /* 0x000fec0003800000 */
.L_x_1127:
[----:B------:R-:W-:-:S05]  /*68e0*/  IMAD.U32 R109, RZ, RZ, UR50 ;  /* 0x00000032ff6d7e24 */ /* 0x000fca000f8e00ff */
[----:B------:R-:W-:-:S13]  /*68f0*/  ISETP.NE.AND P6, PT, R109, 0x1, PT ;  /* 0x000000016d00780c */ /* 0x000fda0003fc5270 */
[----:B------:R-:W0:Y:S02]  /*6900*/  @P6 LDC.64 R130, c[0x0][0x9e8] ;  /* 0x00027a00ff826b82 */ /* 0x000e240000000a00 */
[----:B0-----:R-:W-:-:S05]  /*6910*/  @P6 IMAD.HI.U32 R130, R11, R130, RZ ;  /* 0x000000820b826227 */ /* 0x001fca00078e00ff */
[----:B------:R-:W-:-:S07]  /*6920*/  @P6 SHF.R.U32.HI R11, RZ, R131, R130 ;  /* 0x00000083ff0b6219 */ /* 0x000fce0000011682 */
.L_x_1128:
[----:B------:R-:W-:Y:S05]  /*6930*/  BSYNC B0 ;  /* 0x0000000000007941 */ /* 0x000fea0003800000 */
.L_x_1126:
[----:B------:R-:W-:-:S05]  /*6940*/  IMAD R130, R11, R109, R136 ;  /* 0x0000006d0b827224 */ /* 0x000fca00078e0288 */
[----:B------:R-:W-:Y:S02]  /*6950*/  VIADDMNMX R93, R130, R109, R93, PT ;  /* 0x0000006d825d7246 */ /* 0x000fe4000380015d */
[----:B------:R-:W-:-:S07]  /*6960*/  VIMNMX R97, R97, R130, !PT ;  /* 0x0000008261617248 */ /* 0x000fce0007fe0100 */
.L_x_1125:
[C---:B------:R-:W-:Y:S01]  /*6970*/  ISETP.GT.AND P1, PT, R97.reuse, 0x1, !P1 ;  /* 0x000000016100780c */ /* 0x040fe20004f24270 */
[----:B------:R-:W-:Y:S01]  /*6980*/  UMOV UR36, UR39 ;  /* 0x0000002700247c82 */ /* 0x000fe20008000000 */
[----:B------:R-:W-:Y:S01]  /*6990*/  ISETP.GT.AND P2, PT, R97, 0x8, !P2 ;  /* 0x000000086100780c */ /* 0x000fe20005744270 */
[----:B------:R-:W-:Y:S01]  /*69a0*/  UMOV UR37, UR5 ;  /* 0x0000000500257c82 */ /* 0x000fe20008000000 */
        /* <DEDUP_REMOVED lines=11> */
[----:B------:R-:W-:Y:S02]  /*6a60*/  FMNMX.FTZ R11, R107, R8, !PT ;  /* 0x000000086b0b7209 */ /* 0x000fe40007810000 */
[----:B------:R-:W-:Y:S02]  /*6a70*/  ISETP.GT.AND P1, PT, R97, 0x10, !P1 ;  /* 0x000000106100780c */ /* 0x000fe40004f24270 */
[----:B------:R-:W-:Y:S02]  /*6a80*/  FMNMX.FTZ R11, R184, R11, !PT ;  /* 0x0000000bb80b7209 */ /* 0x000fe40007810000 */
[----:B------:R-:W-:Y:S02]  /*6a90*/  ISETP.LT.OR P1, PT, R93, 0x11, P1 ;  /* 0x000000115d00780c */ /* 0x000fe40000f21670 */
[----:B------:R-:W-:-:S02]  /*6aa0*/  FMNMX.FTZ R11, R186, R11, !PT ;  /* 0x0000000bba0b7209 */ /* 0x000fc40007810000 */
[----:B------:R-:W-:Y:S02]  /*6ab0*/  FSEL R20, R20, -INF , !P1 ;  /* 0xff80000014147808 */ /* 0x000fe40004800000 */
[----:B------:R-:W-:Y:S02]  /*6ac0*/  ISETP.NE.AND P1, PT, R137, RZ, PT ;  /* 0x000000ff8900720c */ /* 0x000fe40003f25270 */
[----:B------:R-:W-:Y:S02]  /*6ad0*/  FMNMX.FTZ R11, R182, R11, !PT ;  /* 0x0000000bb60b7209 */ /* 0x000fe40007810000 */
[----:B------:R-:W-:Y:S02]  /*6ae0*/  ISETP.GT.AND P1, PT, R97, 0x11, !P1 ;  /* 0x000000116100780c */ /* 0x000fe40004f24270 */
[----:B------:R-:W-:Y:S02]  /*6af0*/  FMNMX.FTZ R11, R180, R11, !PT ;  /* 0x0000000bb40b7209 */ /* 0x000fe40007810000 */
[----:B------:R-:W-:-:S02]  /*6b00*/  ISETP.LT.OR P1, PT, R93, 0x12, P1 ;  /* 0x000000125d00780c */ /* 0x000fc40000f21670 */
[----:B------:R-:W-:Y:S02]  /*6b10*/  FMNMX.FTZ R11, R178, R11, !PT ;  /* 0x0000000bb20b7209 */ /* 0x000fe40007810000 */
[----:B------:R-:W-:Y:S02]  /*6b20*/  FSEL R136, R21, -INF , !P1 ;  /* 0xff80000015887808 */ /* 0x000fe40004800000 */
[----:B------:R-:W-:Y:S02]  /*6b30*/  ISETP.NE.AND P1, PT, R139, RZ, PT ;  /* 0x000000ff8b00720c */ /* 0x000fe40003f25270 */
[----:B------:R-:W-:Y:S02]  /*6b40*/  FMNMX.FTZ R11, R176, R11, !PT ;  /* 0x0000000bb00b7209 */ /* 0x000fe40007810000 */
[----:B------:R-:W-:Y:S02]  /*6b50*/  ISETP.GT.AND P1, PT, R97, 0x18, !P1 ;  /* 0x000000186100780c */ /* 0x000fe40004f24270 */
[----:B------:R-:W-:-:S02]  /*6b60*/  FMNMX.FTZ R11, R156, R11, !PT ;  /* 0x0000000b9c0b7209 */ /* 0x000fc40007810000 */
[----:B------:R-:W-:Y:S02]  /*6b70*/  ISETP.LT.OR P1, PT, R93, 0x19, P1 ;  /* 0x000000195d00780c */ /* 0x000fe40000f21670 */
[----:B------:R-:W-:Y:S02]  /*6b80*/  FMNMX.FTZ R11, R148, R11, !PT ;  /* 0x0000000b940b7209 */ /* 0x000fe40007810000 */
[----:B------:R-:W-:Y:S02]  /*6b90*/  FSEL R88, R88, -INF , !P1 ;  /* 0xff80000058587808 */ /* 0x000fe40004800000 */
[----:B------:R-:W-:Y:S02]  /*6ba0*/  ISETP.GT.AND P1, PT, R97, 0x19, !P2 ;  /* 0x000000196100780c */ /* 0x000fe40005724270 */
[----:B------:R-:W-:Y:S02]  /*6bb0*/  FMNMX.FTZ R11, R128, R11, !PT ;  /* 0x0000000b800b7209 */ /* 0x000fe40007810000 */
[----:B------:R-:W-:-:S02]  /*6bc0*/  ISETP.LT.OR P1, PT, R93, 0x1a, P1 ;  /* 0x0000001a5d00780c */ /* 0x000fc40000f21670 */
[----:B------:R-:W-:Y:S02]  /*6bd0*/  FMNMX.FTZ R11, R126, R11, !PT ;  /* 0x0000000b7e0b7209 */ /* 0x000fe40007810000 */
[----:B------:R-:W-:Y:S02]  /*6be0*/  FSEL R134, R89, -INF , !P1 ;  /* 0xff80000059867808 */ /* 0x000fe40004800000 */
        /* <DEDUP_REMOVED lines=19> */
[----:B------:R-:W-:Y:S02]  /*6d20*/  ISETP.NE.AND P1, PT, R144, RZ, PT ;  /* 0x000000ff9000720c */ /* 0x000fe40003f25270 */
[----:B------:R-:W-:Y:S02]  /*6d30*/  FMNMX.FTZ R11, R108, R11, !PT ;  /* 0x0000000b6c0b7209 */ /* 0x000fe40007810000 */
[----:B------:R-:W-:-:S02]  /*6d40*/  ISETP.GT.AND P1, PT, R97, 0x29, !P1 ;  /* 0x000000296100780c */ /* 0x000fc40004f24270 */
[----:B------:R-:W-:Y:S02]  /*6d50*/  FMNMX.FTZ R11, R106, R11, !PT ;  /* 0x0000000b6a0b7209 */ /* 0x000fe40007810000 */
[----:B------:R-:W-:Y:S02]  /*6d60*/  ISETP.LT.OR P1, PT, R93, 0x2a, P1 ;  /* 0x0000002a5d00780c */ /* 0x000fe40000f21670 */
[----:B------:R-:W-:Y:S02]  /*6d70*/  FMNMX.FTZ R11, R96, R11, !PT ;  /* 0x0000000b600b7209 */ /* 0x000fe40007810000 */
[----:B------:R-:W-:Y:S02]  /*6d80*/  FSEL R130, R95, -INF , !P1 ;  /* 0xff8000005f827808 */ /* 0x000fe40004800000 */
[----:B------:R-:W-:Y:S02]  /*6d90*/  ISETP.NE.AND P1, PT, R145, RZ, PT ;  /* 0x000000ff9100720c */ /* 0x000fe40003f25270 */
[----:B------:R-:W-:-:S02]  /*6da0*/  FMNMX.FTZ R11, R92, R11, !PT ;  /* 0x0000000b5c0b7209 */ /* 0x000fc40007810000 */
[----:B------:R-:W-:Y:S02]  /*6db0*/  ISETP.GT.AND P1, PT, R97, 0x30, !P1 ;  /* 0x000000306100780c */ /* 0x000fe40004f24270 */
[----:B------:R-:W-:Y:S02]  /*6dc0*/  FMNMX.FTZ R15, R104, R11, !PT ;  /* 0x0000000b680f7209 */ /* 0x000fe40007810000 */
[----:B------:R-:W-:Y:S01]  /*6dd0*/  ISETP.LT.OR P1, PT, R93, 0x31, P1 ;  /* 0x000000315d00780c */ /* 0x000fe20000f21670 */
[----:B------:R-:W0:Y:S01]  /*6de0*/  LDC R11, c[0x0][0x988] ;  /* 0x00026200ff0b7b82 */ /* 0x000e220000000800 */
[----:B------:R-:W-:Y:S01]  /*6df0*/  ISETP.NE.AND P2, PT, R155, RZ, PT ;  /* 0x000000ff9b00720c */ /* 0x000fe20003f45270 */
[----:B------:R-:W1:Y:S01]  /*6e00*/  SHFL.BFLY PT, R174, R15, 0x2, 0x1f ;  /* 0x0c401f000fae7f89 */ /* 0x000e6200000e0000 */
[----:B------:R-:W-:Y:S02]  /*6e10*/  FSEL R98, R98, -INF , !P1 ;  /* 0xff80000062627808 */ /* 0x000fe40004800000 */
[----:B------:R-:W-:-:S02]  /*6e20*/  ISETP.NE.AND P1, PT, R147, RZ, PT ;  /* 0x000000ff9300720c */ /* 0x000fc40003f25270 */
[----:B------:R-:W-:Y:S02]  /*6e30*/  ISETP.NE.AND P6, PT, R123, RZ, PT ;  /* 0x000000ff7b00720c */ /* 0x000fe40003fc5270 */
[C---:B------:R-:W-:Y:S02]  /*6e40*/  ISETP.GT.AND P1, PT, R97.reuse, 0x31, !P1 ;  /* 0x000000316100780c */ /* 0x040fe40004f24270 */
[----:B------:R-:W-:Y:S02]  /*6e50*/  ISETP.GT.AND P3, PT, R97, 0x50, !P3 ;  /* 0x000000506100780c */ /* 0x000fe40005f64270 */
[C---:B------:R-:W-:Y:S02]  /*6e60*/  ISETP.LT.OR P1, PT, R93.reuse, 0x32, P1 ;  /* 0x000000325d00780c */ /* 0x040fe40000f21670 */
[----:B------:R-:W-:Y:S02]  /*6e70*/  ISETP.LT.OR P3, PT, R93, 0x51, P3 ;  /* 0x000000515d00780c */ /* 0x000fe40001f61670 */
[----:B------:R-:W-:-:S02]  /*6e80*/  FSEL R94, R99, -INF , !P1 ;  /* 0xff800000635e7808 */ /* 0x000fc40004800000 */
[----:B------:R-:W-:Y:S02]  /*6e90*/  ISETP.NE.AND P1, PT, R149, RZ, PT ;  /* 0x000000ff9500720c */ /* 0x000fe40003f25270 */
[C---:B------:R-:W-:Y:S02]  /*6ea0*/  ISETP.GT.AND P4, PT, R97.reuse, 0x51, !P4 ;  /* 0x000000516100780c */ /* 0x040fe40006784270 */
[----:B------:R-:W-:Y:S02]  /*6eb0*/  ISETP.GT.AND P1, PT, R97, 0x38, !P1 ;  /* 0x000000386100780c */ /* 0x000fe40004f24270 */
[----:B------:R-:W-:Y:S02]  /*6ec0*/  FSEL R154, R154, -INF , !P3 ;  /* 0xff8000009a9a7808 */ /* 0x000fe40005800000 */
[----:B------:R-:W-:Y:S02]  /*6ed0*/  ISETP.LT.OR P1, PT, R93, 0x39, P1 ;  /* 0x000000395d00780c */ /* 0x000fe40000f21670 */
[----:B-1----:R-:W-:-:S02]  /*6ee0*/  FMNMX.FTZ R21, R15, R174, !PT ;  /* 0x000000ae0f157209 */ /* 0x002fc40007810000 */
[----:B------:R-:W-:Y:S02]  /*6ef0*/  FSEL R100, R100, -INF , !P1 ;  /* 0xff80000064647808 */ /* 0x000fe40004800000 */
[----:B------:R-:W-:Y:S01]  /*6f00*/  ISETP.NE.AND P1, PT, R151, RZ, PT ;  /* 0x000000ff9700720c */ /* 0x000fe20003f25270 */
[----:B------:R-:W1:Y:S01]  /*6f10*/  SHFL.BFLY PT, R174, R21, 0x1, 0x1f ;  /* 0x0c201f0015ae7f89 */ /* 0x000e6200000e0000 */
[----:B------:R-:W-:Y:S02]  /*6f20*/  ISETP.LT.OR P4, PT, R93, 0x52, P4 ;  /* 0x000000525d00780c */ /* 0x000fe40002781670 */
[C---:B------:R-:W-:Y:S02]  /*6f30*/  ISETP.GT.AND P1, PT, R97.reuse, 0x39, !P1 ;  /* 0x000000396100780c */ /* 0x040fe40004f24270 */
[----:B------:R-:W-:Y:S02]  /*6f40*/  ISETP.GT.AND P5, PT, R97, 0x58, !P5 ;  /* 0x000000586100780c */ /* 0x000fe40006fa4270 */
[----:B------:R-:W-:-:S02]  /*6f50*/  ISETP.LT.OR P1, PT, R93, 0x3a, P1 ;  /* 0x0000003a5d00780c */ /* 0x000fc40000f21670 */
[----:B------:R-:W-:Y:S02]  /*6f60*/  FSEL R158, R158, -INF , !P4 ;  /* 0xff8000009e9e7808 */ /* 0x000fe40006000000 */
[----:B------:R-:W-:Y:S02]  /*6f70*/  FSEL R142, R101, -INF , !P1 ;  /* 0xff800000658e7808 */ /* 0x000fe40004800000 */
[----:B------:R-:W-:Y:S02]  /*6f80*/  ISETP.NE.AND P1, PT, R113, RZ, PT ;  /* 0x000000ff7100720c */ /* 0x000fe40003f25270 */
[----:B------:R-:W-:Y:S02]  /*6f90*/  ISETP.LT.OR P5, PT, R93, 0x59, P5 ;  /* 0x000000595d00780c */ /* 0x000fe40002fa1670 */
[----:B------:R-:W-:Y:S02]  /*6fa0*/  ISETP.GT.AND P1, PT, R97, 0x40, !P1 ;  /* 0x000000406100780c */ /* 0x000fe40004f24270 */
[----:B------:R-:W-:-:S02]  /*6fb0*/  FSEL R102, R102, -INF , !P5 ;  /* 0xff80000066667808 */ /* 0x000fc40006800000 */
[----:B------:R-:W-:Y:S02]  /*6fc0*/  ISETP.LT.OR P1, PT, R93, 0x41, P1 ;  /* 0x000000415d00780c */ /* 0x000fe40000f21670 */
[----:B-1----:R-:W-:Y:S02]  /*6fd0*/  FMNMX.FTZ R174, R21, R174, !PT ;  /* 0x000000ae15ae7209 */ /* 0x002fe40007810000 */
[----:B------:R-:W-:Y:S02]  /*6fe0*/  FSEL R144, R105, -INF , !P1 ;  /* 0xff80000069907808 */ /* 0x000fe40004800000 */
[----:B------:R-:W-:-:S04]  /*6ff0*/  ISETP.NE.AND P1, PT, R153, RZ, PT ;  /* 0x000000ff9900720c */ /* 0x000fc80003f25270 */
[----:B------:R-:W-:-:S04]  /*7000*/  ISETP.GT.AND P1, PT, R97, 0x41, !P1 ;  /* 0x000000416100780c */ /* 0x000fc80004f24270 */
[----:B------:R-:W-:-:S04]  /*7010*/  ISETP.LT.OR P1, PT, R93, 0x42, P1 ;  /* 0x000000425d00780c */ /* 0x000fc80000f21670 */
        /* <DEDUP_REMOVED lines=8> */
[----:B------:R-:W-:Y:S02]  /*70a0*/  ISETP.GT.AND P1, PT, R97, RZ, !P6 ;  /* 0x000000ff6100720c */ /* 0x000fe40007724270 */
[----:B------:R-:W-:Y:S02]  /*70b0*/  ISETP.NE.AND P6, PT, R125, RZ, PT ;  /* 0x000000ff7d00720c */ /* 0x000fe40003fc5270 */
[----:B------:R-:W-:Y:S02]  /*70c0*/  ISETP.LT.OR P1, PT, R93, 0x1, P1 ;  /* 0x000000015d00780c */ /* 0x000fe40000f21670 */
[----:B------:R-:W-:Y:S02]  /*70d0*/  ISETP.GT.AND P2, PT, R97, 0x59, !P6 ;  /* 0x000000596100780c */ /* 0x000fe40007744270 */
[----:B------:R-:W-:Y:S01]  /*70e0*/  FSEL R188, R0, -INF , !P1 ;  /* 0xff80000000bc7808 */ /* 0x000fe20004800000 */
[C---:B0-----:R-:W-:Y:S01]  /*70f0*/  FMUL.FTZ R0, R174.reuse, R11 ;  /* 0x0000000bae007220 */ /* 0x041fe20000410000 */
[----:B------:R-:W-:-:S02]  /*7100*/  FSETP.NEU.FTZ.AND P1, PT, R174, -INF , PT ;  /* 0xff800000ae00780b */ /* 0x000fc40003f3d000 */
[----:B------:R-:W-:Y:S02]  /*7110*/  FMNMX.FTZ R15, R188, R7, !PT ;  /* 0x00000007bc0f7209 */ /* 0x000fe40007810000 */
[----:B------:R-:W-:Y:S02]  /*7120*/  FSEL R111, R0, RZ, P1 ;  /* 0x000000ff006f7208 */ /* 0x000fe40000800000 */
[----:B------:R-:W-:Y:S02]  /*7130*/  FMNMX.FTZ R21, R140, R15, !PT ;  /* 0x0000000f8c157209 */ /* 0x000fe40007810000 */
[----:B------:R-:W-:Y:S01]  /*7140*/  ISETP.LT.OR P2, PT, R93, 0x5a, P2 ;  /* 0x0000005a5d00780c */ /* 0x000fe20001741670 */
[--C-:B------:R-:W-:Y:S01]  /*7150*/  FFMA.FTZ R0, R176, R11, -R111.reuse ;  /* 0x0000000bb0007223 */ /* 0x100fe2000001086f */
[----:B------:R-:W-:Y:S01]  /*7160*/  FMNMX.FTZ R21, R14, R21, !PT ;  /* 0x000000150e157209 */ /* 0x000fe20007810000 */
[-CC-:B------:R-:W-:Y:S01]  /*7170*/  FFMA.FTZ R93, R126, R11.reuse, -R111.reuse ;  /* 0x0000000b7e5d7223 */ /* 0x180fe2000001086f */
[----:B------:R-:W-:Y:S01]  /*7180*/  FSEL R126, R103, -INF , !P2 ;  /* 0xff800000677e7808 */ /* 0x000fe20005000000 */
[--C-:B------:R-:W-:Y:S01]  /*7190*/  FFMA.FTZ R107, R107, R11, -R111.reuse ;  /* 0x0000000b6b6b7223 */ /* 0x100fe2000001086f */
[----:B------:R-:W-:Y:S01]  /*71a0*/  FMNMX.FTZ R21, R138, R21, !PT ;  /* 0x000000158a157209 */ /* 0x000fe20007810000 */
[--C-:B------:R-:W-:Y:S01]  /*71b0*/  FFMA.FTZ R105, R106, R11, -R111.reuse ;  /* 0x0000000b6a697223 */ /* 0x100fe2000001086f */
[----:B------:R-:W-:Y:S01]  /*71c0*/  FSEL R109, R174, RZ, P1 ;  /* 0x000000ffae6d7208 */ /* 0x000fe20000800000 */
[----:B------:R-:W-:Y:S01]  /*71d0*/  MUFU.EX2 R15, R107 ;  /* 0x0000006b000f7308 */ /* 0x000fe20000000800 */
[----:B------:R-:W-:Y:S01]  /*71e0*/  FMNMX.FTZ R21, R20, R21, !PT ;  /* 0x0000001514157209 */ /* 0x000fe20007810000 */
[-CC-:B------:R-:W-:Y:S01]  /*71f0*/  FFMA.FTZ R106, R92, R11.reuse, -R111.reuse ;  /* 0x0000000b5c6a7223 */ /* 0x180fe2000001086f */
[-CC-:B------:R-:W-:Y:S01]  /*7200*/  FFMA.FTZ R184, R184, R11.reuse, -R111.reuse ;  /* 0x0000000bb8b87223 */ /* 0x180fe2000001086f */
[--C-:B------:R-:W-:Y:S01]  /*7210*/  FFMA.FTZ R186, R186, R11, -R111.reuse ;  /* 0x0000000bbaba7223 */ /* 0x100fe2000001086f */
[----:B------:R-:W-:Y:S01]  /*7220*/  FMNMX.FTZ R89, R136, R21, !PT ;  /* 0x0000001588597209 */ /* 0x000fe20007810000 */
[-CC-:B------:R-:W-:Y:S01]  /*7230*/  FFMA.FTZ R182, R182, R11.reuse, -R111.reuse ;  /* 0x0000000bb6b67223 */ /* 0x180fe2000001086f */
[--C-:B------:R-:W-:Y:S01]  /*7240*/  FFMA.FTZ R180, R180, R11, -R111.reuse ;  /* 0x0000000bb4b47223 */ /* 0x100fe2000001086f */
        /* <DEDUP_REMOVED lines=8> */
[----:B------:R-:W0:Y:S01]  /*72d0*/  MUFU.EX2 R184, R184 ;  /* 0x000000b800b87308 */ /* 0x000e220000000800 */
[----:B------:R-:W-:Y:S01]  /*72e0*/  FMNMX.FTZ R89, R90, R89, !PT ;  /* 0x000000595a597209 */ /* 0x000fe20007810000 */
[-CC-:B------:R-:W-:Y:S01]  /*72f0*/  FFMA.FTZ R97, R116, R11.reuse, -R111.reuse ;  /* 0x0000000b74617223 */ /* 0x180fe2000001086f */
[-CC-:B------:R-:W-:Y:S01]  /*7300*/  FFMA.FTZ R116, R124, R11.reuse, -R111.reuse ;  /* 0x0000000b7c747223 */ /* 0x180fe2000001086f */
[----:B------:R-:W-:Y:S01]  /*7310*/  LOP3.LUT P6, RZ, R175, 0x7f, RZ, 0xc0, !PT ;  /* 0x0000007fafff7812 */ /* 0x000fe200078cc0ff */
[--C-:B------:R-:W-:Y:S01]  /*7320*/  FFMA.FTZ R101, R114, R11, -R111.reuse ;  /* 0x0000000b72657223 */ /* 0x100fe2000001086f */
[----:B------:R-:W-:Y:S01]  /*7330*/  FMNMX.FTZ R91, R132, R89, !PT ;  /* 0x00000059845b7209 */ /* 0x000fe20007810000 */
[-CC-:B------:R-:W-:Y:S01]  /*7340*/  FFMA.FTZ R112, R112, R11.reuse, -R111.reuse ;  /* 0x0000000b70707223 */ /* 0x180fe2000001086f */
[----:B------:R-:W-:Y:S01]  /*7350*/  MUFU.EX2 R182, R182 ;  /* 0x000000b600b67308 */ /* 0x000fe20000000800 */
[--C-:B------:R-:W-:Y:S01]  /*7360*/  FFMA.FTZ R108, R108, R11, -R111.reuse ;  /* 0x0000000b6c6c7223 */ /* 0x100fe2000001086f */
[----:B------:R-:W-:Y:S01]  /*7370*/  FMNMX.FTZ R91, R2, R91, !PT ;  /* 0x0000005b025b7209 */ /* 0x000fe20007810000 */
[----:B------:R-:W-:-:S03]  /*7380*/  FFMA.FTZ R96, R96, R11, -R111 ;  /* 0x0000000b60607223 */ /* 0x000fc6000001086f */
[----:B------:R-:W-:Y:S02]  /*7390*/  FMNMX.FTZ R91, R130, R91, !PT ;  /* 0x0000005b825b7209 */ /* 0x000fe40007810000 */
[----:B------:R-:W-:Y:S01]  /*73a0*/  MUFU.EX2 R89, R180 ;  /* 0x000000b400597308 */ /* 0x000fe20000000800 */
[----:B0-----:R-:W-:Y:S02]  /*73b0*/  F2FP.BF16.F32.PACK_AB R156, R184, R15 ;  /* 0x0000000fb89c723e */ /* 0x001fe400000010ff */
[----:B------:R-:W-:-:S04]  /*73c0*/  FMNMX.FTZ R91, R98, R91, !PT ;  /* 0x0000005b625b7209 */ /* 0x000fc80007810000 */
[----:B------:R-:W-:Y:S01]  /*73d0*/  FMNMX.FTZ R95, R94, R91, !PT ;  /* 0x0000005b5e5f7209 */ /* 0x000fe20007810000 */
[----:B------:R-:W-:Y:S03]  /*73e0*/  MUFU.EX2 R178, R178 ;  /* 0x000000b200b27308 */ /* 0x000fe60000000800 */
[----:B------:R-:W-:-:S04]  /*73f0*/  FMNMX.FTZ R95, R100, R95, !PT ;  /* 0x0000005f645f7209 */ /* 0x000fc80007810000 */
[----:B------:R-:W-:Y:S01]  /*7400*/  FMNMX.FTZ R95, R142, R95, !PT ;  /* 0x0000005f8e5f7209 */ /* 0x000fe20007810000 */
[----:B------:R0:W-:Y:S03]  /*7410*/  MUFU.EX2 R91, R0 ;  /* 0x00000000005b7308 */ /* 0x0001e60000000800 */
        /* <DEDUP_REMOVED lines=10> */
[----:B0-----:R-:W-:Y:S01]  /*74c0*/  FMNMX.FTZ R0, R126, R99, !PT ;  /* 0x000000637e007209 */ /* 0x001fe20007810000 */
[----:B------:R-:W-:Y:S01]  /*74d0*/  MUFU.EX2 R93, R93 ;  /* 0x0000005d005d7308 */ /* 0x000fe20000000800 */
[-CC-:B------:R-:W-:Y:S01]  /*74e0*/  FFMA.FTZ R99, R118, R11.reuse, -R111.reuse ;  /* 0x0000000b76637223 */ /* 0x180fe2000001086f */
[--C-:B------:R-:W-:Y:S02]  /*74f0*/  FFMA.FTZ R118, R122, R11, -R111.reuse ;  /* 0x0000000b7a767223 */ /* 0x100fe4000001086f */
[----:B------:R-:W0:Y:S04]  /*7500*/  SHFL.BFLY PT, R103, R0, 0x2, 0x1f ;  /* 0x0c401f0000677f89 */ /* 0x000e2800000e0000 */
[----:B------:R-:W-:Y:S08]  /*7510*/  MUFU.EX2 R120, R120 ;  /* 0x0000007800787308 */ /* 0x000ff00000000800 */
[----:B------:R-:W-:Y:S08]  /*7520*/  MUFU.EX2 R97, R97 ;  /* 0x0000006100617308 */ /* 0x000ff00000000800 */
[----:B------:R-:W-:Y:S01]  /*7530*/  MUFU.EX2 R116, R116 ;  /* 0x0000007400747308 */ /* 0x000fe20000000800 */
[----:B0-----:R-:W-:Y:S01]  /*7540*/  FMNMX.FTZ R107, R0, R103, !PT ;  /* 0x00000067006b7209 */ /* 0x001fe20007810000 */
[----:B------:R-:W-:-:S06]  /*7550*/  FFMA.FTZ R103, R110, R11, -R111 ;  /* 0x0000000b6e677223 */ /* 0x000fcc000001086f */
[----:B------:R-:W-:Y:S01]  /*7560*/  MUFU.EX2 R99, R99 ;  /* 0x0000006300637308 */ /* 0x000fe20000000800 */
[----:B------:R-:W0:Y:S07]  /*7570*/  SHFL.BFLY PT, R0, R107, 0x1, 0x1f ;  /* 0x0c201f006b007f89 */ /* 0x000e2e00000e0000 */
[----:B------:R-:W-:Y:S08]  /*7580*/  MUFU.EX2 R118, R118 ;  /* 0x0000007600767308 */ /* 0x000ff00000000800 */
[----:B------:R-:W-:Y:S08]  /*7590*/  MUFU.EX2 R101, R101 ;  /* 0x0000006500657308 */ /* 0x000ff00000000800 */
[----:B------:R-:W-:Y:S01]  /*75a0*/  MUFU.EX2 R112, R112 ;  /* 0x0000007000707308 */ /* 0x000fe20000000800 */
[----:B0-----:R-:W-:Y:S01]  /*75b0*/  FMNMX.FTZ R92, R107, R0, !PT ;  /* 0x000000006b5c7209 */ /* 0x001fe20007810000 */
[----:B------:R-:W-:Y:S01]  /*75c0*/  FADD.FTZ R0, -R109, R8 ;  /* 0x000000086d007221 */ /* 0x000fe20000010100 */
[----:B------:R-:W-:-:S02]  /*75d0*/  FFMA.FTZ R107, R104, R11, -R111 ;  /* 0x0000000b686b7223 */ /* 0x000fc4000001086f */
[C---:B------:R-:W-:Y:S01]  /*75e0*/  FSETP.NEU.FTZ.AND P1, PT, R92.reuse, -INF , PT ;  /* 0xff8000005c00780b */ /* 0x040fe20003f3d000 */
[-C--:B------:R-:W-:Y:S01]  /*75f0*/  FMUL.FTZ R8, R92, R11.reuse ;  /* 0x0000000b5c087220 */ /* 0x080fe20000410000 */
[----:B------:R-:W-:Y:S01]  /*7600*/  FMUL.FTZ R0, R0, R11 ;  /* 0x0000000b00007220 */ /* 0x000fe20000410000 */
[----:B------:R-:W-:Y:S03]  /*7610*/  MUFU.EX2 R103, R103 ;  /* 0x0000006700677308 */ /* 0x000fe60000000800 */
[----:B------:R-:W-:-:S05]  /*7620*/  FSEL R109, R8, RZ, P1 ;  /* 0x000000ff086d7208 */ /* 0x000fca0000800000 */
[-CC-:B------:R-:W-:Y:S01]  /*7630*/  FFMA.FTZ R151, R2, R11.reuse, -R109.reuse ;  /* 0x0000000b02977223 */ /* 0x180fe2000001086d */
[----:B------:R-:W-:Y:S01]  /*7640*/  FSEL R2, R92, RZ, P1 ;  /* 0x000000ff5c027208 */ /* 0x000fe20000800000 */
[----:B------:R-:W0:Y:S01]  /*7650*/  MUFU.EX2 R0, R0 ;  /* 0x0000000000007308 */ /* 0x000e220000000800 */
[-CC-:B------:R-:W-:Y:S01]  /*7660*/  FFMA.FTZ R157, R188, R11.reuse, -R109.reuse ;  /* 0x0000000bbc9d7223 */ /* 0x180fe2000001086d */
[-CC-:B------:R-:W-:Y:S01]  /*7670*/  FFMA.FTZ R8, R140, R11.reuse, -R109.reuse ;  /* 0x0000000b8c087223 */ /* 0x180fe2000001086d */
[-C--:B------:R-:W-:Y:S01]  /*7680*/  FFMA.FTZ R159, R14, R11.reuse, -R109 ;  /* 0x0000000b0e9f7223 */ /* 0x080fe2000001086d */
[----:B------:R-:W-:Y:S01]  /*7690*/  FADD.FTZ R2, -R2, R7 ;  /* 0x0000000702027221 */ /* 0x000fe20000010100 */
[-CC-:B------:R-:W-:Y:S01]  /*76a0*/  FFMA.FTZ R14, R138, R11.reuse, -R109.reuse ;  /* 0x0000000b8a0e7223 */ /* 0x180fe2000001086d */
[-CC-:B------:R-:W-:Y:S01]  /*76b0*/  FFMA.FTZ R153, R20, R11.reuse, -R109.reuse ;  /* 0x0000000b14997223 */ /* 0x180fe2000001086d */
[-CC-:B------:R-:W-:Y:S01]  /*76c0*/  FFMA.FTZ R20, R136, R11.reuse, -R109.reuse ;  /* 0x0000000b88147223 */ /* 0x180fe2000001086d */
        /* <DEDUP_REMOVED lines=8> */
[-C--:B------:R-:W-:Y:S01]  /*7750*/  FFMA.FTZ R104, R130, R11.reuse, -R109 ;  /* 0x0000000b82687223 */ /* 0x080fe2000001086d */
[----:B------:R-:W1:Y:S01]  /*7760*/  MUFU.EX2 R2, R2 ;  /* 0x0000000200027308 */ /* 0x000e620000000800 */
[----:B0-----:R-:W-:Y:S01]  /*7770*/  FFMA.FTZ R7, R0, R6, R15 ;  /* 0x0000000600077223 */ /* 0x001fe2000001000f */
[-CC-:B------:R-:W-:Y:S01]  /*7780*/  FFMA.FTZ R100, R100, R11.reuse, -R109.reuse ;  /* 0x0000000b64647223 */ /* 0x180fe2000001086d */
[-CC-:B------:R-:W-:Y:S01]  /*7790*/  FFMA.FTZ R142, R142, R11.reuse, -R109.reuse ;  /* 0x0000000b8e8e7223 */ /* 0x180fe2000001086d */
[-C--:B------:R-:W-:Y:S01]  /*77a0*/  FFMA.FTZ R144, R144, R11.reuse, -R109 ;  /* 0x0000000b90907223 */ /* 0x080fe2000001086d */
[----:B------:R-:W-:Y:S01]  /*77b0*/  FADD.FTZ R6, R184, R7 ;  /* 0x00000007b8067221 */ /* 0x000fe20000010000 */
[-CC-:B------:R-:W-:Y:S01]  /*77c0*/  FFMA.FTZ R146, R146, R11.reuse, -R109.reuse ;  /* 0x0000000b92927223 */ /* 0x180fe2000001086d */
[-CC-:B------:R-:W-:Y:S01]  /*77d0*/  FFMA.FTZ R150, R150, R11.reuse, -R109.reuse ;  /* 0x0000000b96967223 */ /* 0x180fe2000001086d */
[----:B------:R-:W0:Y:S01]  /*77e0*/  MUFU.EX2 R8, R8 ;  /* 0x0000000800087308 */ /* 0x000e220000000800 */
[----:B------:R-:W-:Y:S01]  /*77f0*/  FADD.FTZ R7, R21, R6 ;  /* 0x0000000615077221 */ /* 0x000fe20000010000 */
[----:B------:R-:W-:Y:S01]  /*7800*/  FFMA.FTZ R102, R102, R11, -R109 ;  /* 0x0000000b66667223 */ /* 0x000fe2000001086d */
[C---:B------:R-:W-:Y:S01]  /*7810*/  ISETP.GT.AND P1, PT, R9.reuse, R12, PT ;  /* 0x0000000c0900720c */ /* 0x040fe20003f24270 */
[----:B------:R-:W-:-:S02]  /*7820*/  VIADD R9, R9, 0xffffffff ;  /* 0xffffffff09097836 */ /* 0x000fc40000000000 */
[----:B------:R-:W-:Y:S01]  /*7830*/  FADD.FTZ R6, R182, R7 ;  /* 0x00000007b6067221 */ /* 0x000fe20000010000 */
[----:B------:R-:W-:Y:S01]  /*7840*/  F2FP.BF16.F32.PACK_AB R140, R112, R101 ;  /* 0x00000065708c723e */ /* 0x000fe200000010ff */
[----:B------:R-:W2:Y:S01]  /*7850*/  MUFU.EX2 R159, R159 ;  /* 0x0000009f009f7308 */ /* 0x000ea20000000800 */
[----:B-1----:R-:W-:Y:S01]  /*7860*/  FFMA.FTZ R3, R2, R3, R157 ;  /* 0x0000000302037223 */ /* 0x002fe2000001009d */
[----:B------:R-:W-:-:S04]  /*7870*/  FADD.FTZ R7, R89, R6 ;  /* 0x0000000659077221 */ /* 0x000fc80000010000 */
[----:B------:R-:W-:Y:S02]  /*7880*/  FADD.FTZ R110, R178, R7 ;  /* 0x00000007b26e7221 */ /* 0x000fe40000010000 */
[----:B------:R-:W1:Y:S01]  /*7890*/  MUFU.EX2 R14, R14 ;  /* 0x0000000e000e7308 */ /* 0x000e620000000800 */
[C---:B0-----:R-:W-:Y:S01]  /*78a0*/  FADD.FTZ R6, R8.reuse, R3 ;  /* 0x0000000308067221 */ /* 0x041fe20000010000 */
[----:B------:R-:W-:Y:S01]  /*78b0*/  FADD.FTZ R7, R91, R110 ;  /* 0x0000006e5b077221 */ /* 0x000fe20000010000 */
[----:B------:R-:W-:Y:S01]  /*78c0*/  F2FP.BF16.F32.PACK_AB R157, R8, R157 ;  /* 0x0000009d089d723e */ /* 0x000fe200000010ff */
[----:B------:R-:W-:Y:S02]  /*78d0*/  IMAD.MOV.U32 R8, RZ, RZ, R174 ;  /* 0x000000ffff087224 */ /* 0x000fe400078e00ae */
[----:B------:R-:W-:Y:S02]  /*78e0*/  FADD.FTZ R7, R176, R7 ;  /* 0x00000007b0077221 */ /* 0x000fe40000010000 */
        /* <DEDUP_REMOVED lines=11> */
[----:B-1----:R-:W-:-:S07]  /*79a0*/  FADD.FTZ R3, R155, R6 ;  /* 0x000000069b037221 */ /* 0x002fce0000010000 */
[----:B------:R1:W-:Y:S01]  /*79b0*/  MUFU.EX2 R145, R94 ;  /* 0x0000005e00917308 */ /* 0x0003e20000000800 */
[----:B0-----:R-:W-:Y:S01]  /*79c0*/  FADD.FTZ R6, R88, R3 ;  /* 0x0000000358067221 */ /* 0x001fe20000010000 */
[----:B------:R-:W-:Y:S01]  /*79d0*/  FFMA.FTZ R3, R152, R11, -R109 ;  /* 0x0000000b98037223 */ /* 0x000fe2000001086d */
[----:B------:R-:W-:Y:S02]  /*79e0*/  F2FP.BF16.F32.PACK_AB R152, R178, R89 ;  /* 0x00000059b298723e */ /* 0x000fe400000010ff */
[----:B------:R-:W-:-:S03]  /*79f0*/  F2FP.BF16.F32.PACK_AB R155, R88, R155 ;  /* 0x0000009b589b723e */ /* 0x000fc600000010ff */
[----:B------:R-:W0:Y:S01]  /*7a00*/  MUFU.EX2 R90, R90 ;  /* 0x0000005a005a7308 */ /* 0x000e220000000800 */
[----:B-1----:R-:W-:Y:S01]  /*7a10*/  FADD.FTZ R94, R148, R7 ;  /* 0x00000007945e7221 */ /* 0x002fe20000010000 */
[----:B------:R-:W-:-:S03]  /*7a20*/  F2FP.BF16.F32.PACK_AB R148, R95, R148 ;  /* 0x000000945f94723e */ /* 0x000fc600000010ff */
[----:B------:R-:W-:-:S03]  /*7a30*/  FADD.FTZ R94, R95, R94 ;  /* 0x0000005e5f5e7221 */ /* 0x000fc60000010000 */
[----:B------:R-:W1:Y:S01]  /*7a40*/  MUFU.EX2 R151, R151 ;  /* 0x0000009700977308 */ /* 0x000e620000000800 */
[----:B------:R-:W-:-:S04]  /*7a50*/  FADD.FTZ R7, R93, R94 ;  /* 0x0000005e5d077221 */ /* 0x000fc80000010000 */
[----:B------:R-:W-:Y:S01]  /*7a60*/  FADD.FTZ R94, R120, R7 ;  /* 0x00000007785e7221 */ /* 0x000fe20000010000 */
[----:B--2---:R-:W-:Y:S01]  /*7a70*/  FADD.FTZ R7, R149, R6 ;  /* 0x0000000695077221 */ /* 0x004fe20000010000 */
[-C--:B------:R-:W-:Y:S01]  /*7a80*/  FFMA.FTZ R6, R154, R11.reuse, -R109 ;  /* 0x0000000b9a067223 */ /* 0x080fe2000001086d */
[----:B------:R2:W-:Y:S01]  /*7a90*/  MUFU.EX2 R114, R98 ;  /* 0x0000006200727308 */ /* 0x0005e20000000800 */
[----:B------:R-:W-:Y:S01]  /*7aa0*/  FADD.FTZ R111, R97, R94 ;  /* 0x0000005e616f7221 */ /* 0x000fe20000010000 */
[----:B0-----:R-:W-:Y:S01]  /*7ab0*/  FADD.FTZ R94, R90, R7 ;  /* 0x000000075a5e7221 */ /* 0x001fe20000010000 */
[-CC-:B------:R-:W-:Y:S01]  /*7ac0*/  FFMA.FTZ R7, R158, R11.reuse, -R109.reuse ;  /* 0x0000000b9e077223 */ /* 0x180fe2000001086d */
[----:B------:R-:W-:Y:S01]  /*7ad0*/  FFMA.FTZ R109, R126, R11, -R109 ;  /* 0x0000000b7e6d7223 */ /* 0x000fe2000001086d */
[----:B------:R-:W-:Y:S02]  /*7ae0*/  F2FP.BF16.F32.PACK_AB R158, R182, R21 ;  /* 0x00000015b69e723e */ /* 0x000fe400000010ff */
[----:B------:R-:W-:Y:S01]  /*7af0*/  F2FP.BF16.F32.PACK_AB R154, R176, R91 ;  /* 0x0000005bb09a723e */ /* 0x000fe200000010ff */
[----:B------:R-:W0:Y:S01]  /*7b00*/  MUFU.EX2 R104, R104 ;  /* 0x0000006800687308 */ /* 0x000e220000000800 */
[----:B--2---:R-:W-:Y:S01]  /*7b10*/  IMAD.U32 R98, RZ, RZ, UR14 ;  /* 0x0000000eff627e24 */ /* 0x004fe2000f8e00ff */
[----:B------:R-:W-:-:S03]  /*7b20*/  F2FP.BF16.F32.PACK_AB R149, R90, R149 ;  /* 0x000000955a95723e */ /* 0x000fc600000010ff */
[----:B------:R-:W-:-:S03]  /*7b30*/  @!P6 VIADD R98, R98, 0x2a860 ;  /* 0x0002a8606262e836 */ /* 0x000fc60000000000 */
[----:B------:R-:W2:Y:S02]  /*7b40*/  MUFU.EX2 R100, R100 ;  /* 0x0000006400647308 */ /* 0x000ea40000000800 */
[----:B------:R-:W-:-:S04]  /*7b50*/  @!P6 PRMT R98, RZ, 0x654, R98 ;  /* 0x00000654ff62e816 */ /* 0x000fc80000000062 */
[----:B------:R3:W-:Y:S02]  /*7b60*/  @!P6 SYNCS.ARRIVE.TRANS64.RED.A1T0 RZ, [R98+URZ], RZ ;  /* 0x000000ff62ffe9a7 */ /* 0x0007e4000810043f */
[----:B------:R-:W4:Y:S01]  /*7b70*/  MUFU.EX2 R147, R142 ;  /* 0x0000008e00937308 */ /* 0x000f220000000800 */
[----:B---3--:R-:W-:Y:S01]  /*7b80*/  FADD.FTZ R98, R116, R111 ;  /* 0x0000006f74627221 */ /* 0x008fe20000010000 */
[----:B-1----:R-:W-:-:S06]  /*7b90*/  FADD.FTZ R111, R151, R94 ;  /* 0x0000005e976f7221 */ /* 0x002fcc0000010000 */
[----:B------:R1:W3:Y:S01]  /*7ba0*/  MUFU.EX2 R110, R144 ;  /* 0x00000090006e7308 */ /* 0x0002e20000000800 */
[C---:B0-----:R-:W-:Y:S01]  /*7bb0*/  F2FP.BF16.F32.PACK_AB R151, R104.reuse, R151 ;  /* 0x000000976897723e */ /* 0x041fe200000010ff */
[----:B------:R-:W-:Y:S01]  /*7bc0*/  FADD.FTZ R113, R99, R98 ;  /* 0x0000006263717221 */ /* 0x000fe20000010000 */
[----:B------:R-:W-:-:S03]  /*7bd0*/  FADD.FTZ R111, R104, R111 ;  /* 0x0000006f686f7221 */ /* 0x000fc60000010000 */
[----:B------:R-:W-:Y:S01]  /*7be0*/  FADD.FTZ R94, R118, R113 ;  /* 0x00000071765e7221 */ /* 0x000fe20000010000 */
[----:B------:R-:W-:Y:S01]  /*7bf0*/  FADD.FTZ R111, R114, R111 ;  /* 0x0000006f726f7221 */ /* 0x000fe20000010000 */
[----:B------:R0:W5:Y:S01]  /*7c00*/  MUFU.EX2 R141, R146 ;  /* 0x00000092008d7308 */ /* 0x0001620000000800 */
[----:B-1----:R-:W-:Y:S01]  /*7c10*/  F2FP.BF16.F32.PACK_AB R144, R116, R97 ;  /* 0x000000617490723e */ /* 0x002fe200000010ff */
[----:B------:R-:W-:Y:S01]  /*7c20*/  FADD.FTZ R113, R101, R94 ;  /* 0x0000005e65717221 */ /* 0x000fe20000010000 */
[C---:B------:R-:W-:Y:S01]  /*7c30*/  FADD.FTZ R111, R145.reuse, R111 ;  /* 0x0000006f916f7221 */ /* 0x040fe20000010000 */
[----:B------:R-:W-:Y:S02]  /*7c40*/  F2FP.BF16.F32.PACK_AB R145, R145, R114 ;  /* 0x000000729191723e */ /* 0x000fe400000010ff */
[----:B------:R-:W-:Y:S01]  /*7c50*/  FADD.FTZ R94, R112, R113 ;  /* 0x00000071705e7221 */ /* 0x000fe20000010000 */
[----:B--2---:R-:W-:Y:S01]  /*7c60*/  FADD.FTZ R111, R100, R111 ;  /* 0x0000006f646f7221 */ /* 0x004fe20000010000 */
[----:B------:R1:W2:Y:S01]  /*7c70*/  MUFU.EX2 R122, R150 ;  /* 0x00000096007a7308 */ /* 0x0002a20000000800 */
[----:B0-----:R-:W-:Y:S01]  /*7c80*/  F2FP.BF16.F32.PACK_AB R146, R118, R99 ;  /* 0x000000637692723e */ /* 0x001fe200000010ff */
[----:B------:R-:W-:Y:S01]  /*7c90*/  FADD.FTZ R15, R103, R94 ;  /* 0x0000005e670f7221 */ /* 0x000fe20000010000 */
[C---:B----4-:R-:W-:Y:S01]  /*7ca0*/  FADD.FTZ R111, R147.reuse, R111 ;  /* 0x0000006f936f7221 */ /* 0x050fe20000010000 */
[----:B------:R-:W-:-:S03]  /*7cb0*/  F2FP.BF16.F32.PACK_AB R147, R147, R100 ;  /* 0x000000649393723e */ /* 0x000fc600000010ff */
[----:B---3--:R-:W-:Y:S01]  /*7cc0*/  FADD.FTZ R111, R110, R111 ;  /* 0x0000006f6e6f7221 */ /* 0x008fe20000010000 */
[----:B------:R-:W0:Y:S01]  /*7cd0*/  MUFU.EX2 R108, R108 ;  /* 0x0000006c006c7308 */ /* 0x000e220000000800 */
[----:B-1----:R-:W-:Y:S02]  /*7ce0*/  F2FP.BF16.F32.PACK_AB R150, R120, R93 ;  /* 0x0000005d7896723e */ /* 0x002fe400000010ff */
[C---:B-----5:R-:W-:Y:S01]  /*7cf0*/  FADD.FTZ R111, R141.reuse, R111 ;  /* 0x0000006f8d6f7221 */ /* 0x060fe20000010000 */
[----:B------:R-:W-:-:S04]  /*7d00*/  F2FP.BF16.F32.PACK_AB R141, R141, R110 ;  /* 0x0000006e8d8d723e */ /* 0x000fc800000010ff */
        /* <DEDUP_REMOVED lines=17> */
[----:B------:R-:W-:Y:S01]  /*7e20*/  F2FP.BF16.F32.PACK_AB R137, R7, R98 ;  /* 0x000000620789723e */ /* 0x000fe200000010ff */
[----:B------:R-:W-:-:S05]  /*7e30*/  IMAD.MOV.U32 R7, RZ, RZ, R92 ;  /* 0x000000ffff077224 */ /* 0x000fca00078e005c */
[----:B------:R-:W2:Y:S01]  /*7e40*/  MUFU.EX2 R107, R107 ;  /* 0x0000006b006b7308 */ /* 0x000ea20000000800 */
[----:B0-----:R-:W-:-:S07]  /*7e50*/  FADD.FTZ R6, R106, R3 ;  /* 0x000000036a067221 */ /* 0x001fce0000010000 */
[----:B------:R-:W0:Y:S01]  /*7e60*/  MUFU.EX2 R109, R109 ;  /* 0x0000006d006d7308 */ /* 0x000e220000000800 */
[----:B-1----:R-:W-:Y:S01]  /*7e70*/  FADD.FTZ R111, R102, R111 ;  /* 0x0000006f666f7221 */ /* 0x002fe20000010000 */
[C---:B--2---:R-:W-:Y:S01]  /*7e80*/  FADD.FTZ R6, R107.reuse, R6 ;  /* 0x000000066b067221 */ /* 0x044fe20000010000 */
[----:B------:R-:W-:Y:S02]  /*7e90*/  F2FP.BF16.F32.PACK_AB R138, R107, R106 ;  /* 0x0000006a6b8a723e */ /* 0x000fe400000010ff */
[C---:B0-----:R-:W-:Y:S01]  /*7ea0*/  FADD.FTZ R3, R109.reuse, R111 ;  /* 0x0000006f6d037221 */ /* 0x041fe20000010000 */
[----:B------:R-:W-:Y:S01]  /*7eb0*/  F2FP.BF16.F32.PACK_AB R139, R109, R102 ;  /* 0x000000666d8b723e */ /* 0x000fe200000010ff */
[----:B------:R-:W-:Y:S06]  /*7ec0*/  @P1 BRA `(.L_x_1129) ;  /* 0xffffffcc002c1947 */ /* 0x000fec000383ffff */
[----:B------:R-:W-:Y:S01]  /*7ed0*/  IMAD.MOV.U32 R7, RZ, RZ, R92 ;  /* 0x000000ffff077224 */ /* 0x000fe200078e005c */
[----:B------:R-:W-:Y:S01]  /*7ee0*/  UMOV UR37, UR5 ;  /* 0x0000000500257c82 */ /* 0x000fe20008000000 */
[----:B------:R-:W-:Y:S01]  /*7ef0*/  IMAD.MOV.U32 R8, RZ, RZ, R174 ;  /* 0x000000ffff087224 */ /* 0x000fe200078e00ae */
[----:B------:R-:W-:-:S06]  /*7f00*/  UMOV UR36, UR39 ;  /* 0x0000002700247c82 */ /* 0x000fcc0008000000 */
.L_x_1112:
[----:B------:R-:W0:Y:S01]  /*7f10*/  LDC R21, c[0x0][0x448] ;  /* 0x00011200ff157b82 */ /* 0x000e220000000800 */
[----:B------:R-:W-:Y:S01]  /*7f20*/  VIADD R12, R17, 0x7f ;  /* 0x0000007f110c7836 */ /* 0x000fe20000000000 */
[----:B------:R-:W-:Y:S01]  /*7f30*/  IADD3 R13, R16, 0x1, -R13 ;  /* 0x00000001100d7810 */ /* 0x000fe20007ffe80d */
[----:B------:R-:W-:-:S05]  /*7f40*/  ULDC UR4, c[0x0][0x9dc] ;  /* 0x0002770000047ab9 */ /* 0x000fca0000000800 */
[----:B------:R-:W1:Y:S01]  /*7f50*/  LDC R10, c[0x0][0x9e4] ;  /* 0x00027900ff0a7b82 */ /* 0x000e620000000800 */
[----:B0-----:R-:W-:-:S13]  /*7f60*/  ISETP.NE.AND P1, PT, R21, 0x1, PT ;  /* 0x000000011500780c */ /* 0x001fda0003f25270 */
[----:B------:R-:W0:Y:S08]  /*7f70*/  @P1 LDC R15, c[0x0][0x44c] ;  /* 0x00011300ff0f1b82 */ /* 0x000e300000000800 */
[----:B------:R-:W2:Y:S01]  /*7f80*/  @P1 LDC R14, c[0x0][0x450] ;  /* 0x00011400ff0e1b82 */ /* 0x000ea20000000800 */
[----:B0-----:R-:W-:-:S05]  /*7f90*/  @P1 IMAD.HI.U32 R15, R12, R15, RZ ;  /* 0x0000000f0c0f1227 */ /* 0x001fca00078e00ff */
[----:B--2---:R-:W-:Y:S02]  /*7fa0*/  @P1 SHF.R.U32.HI R12, RZ, R14, R15 ;  /* 0x0000000eff0c1219 */ /* 0x004fe4000001160f */
[----:B-1----:R-:W-:-:S03]  /*7fb0*/  ISETP.GE.AND P1, PT, R10, 0x1, PT ;  /* 0x000000010a00780c */ /* 0x002fc60003f26270 */
[----:B------:R-:W-:-:S04]  /*7fc0*/  IMAD.IADD R12, R13, 0x1, R12 ;  /* 0x000000010d0c7824 */ /* 0x000fc800078e020c */
[----:B------:R-:W-:-:S06]  /*7fd0*/  VIADD R13, R12, -UR4 ;  /* 0x800000040c0d7c36 */ /* 0x000fcc0008000000 */
[----:B------:R-:W-:Y:S05]  /*7fe0*/  @!P1 BRA `(.L_x_1130) ;  /* 0x00000000003c9947 */ /* 0x000fea0003800000 */
        /* <DEDUP_REMOVED lines=9> */
.L_x_1131:
[----:B------:R-:W-:-:S13]  /*8080*/  ISETP.NE.AND P1, PT, R10, 0x1, PT ;  /* 0x000000010a00780c */ /* 0x000fda0003f25270 */
[----:B------:R-:W0:Y:S02]  /*8090*/  @P1 LDC.64 R14, c[0x0][0x9e8] ;  /* 0x00027a00ff0e1b82 */ /* 0x000e240000000a00 */
[----:B0-----:R-:W-:-:S05]  /*80a0*/  @P1 IMAD.HI.U32 R14, R12, R14, RZ ;  /* 0x0000000e0c0e1227 */ /* 0x001fca00078e00ff */
[----:B------:R-:W-:-:S07]  /*80b0*/  @P1 SHF.R.U32.HI R12, RZ, R15, R14 ;  /* 0x0000000fff0c1219 */ /* 0x000fce000001160e */
.L_x_1132:
[----:B------:R-:W-:-:S05]  /*80c0*/  IMAD R12, R12, R10, RZ ;  /* 0x0000000a0c0c7224 */ /* 0x000fca00078e02ff */
[----:B------:R-:W-:-:S07]  /*80d0*/  VIMNMX R13, R13, R12, !PT ;  /* 0x0000000c0d0d7248 */ /* 0x000fce0007fe0100 */
.L_x_1130:
[----:B------:R-:W-:-:S04]  /*80e0*/  VIADD R13, R13, 0x5f ;  /* 0x0000005f0d0d7836 */ /* 0x000fc80000000000 */
[----:B------:R-:W-:-:S05]  /*80f0*/  IMAD.HI R13, R13, 0x2aaaaaab, RZ ;  /* 0x2aaaaaab0d0d7827 */ /* 0x000fca00078e02ff */
[----:B------:R-:W-:-:S04]  /*8100*/  SHF.R.U32.HI R12, RZ, 0x1f, R13 ;  /* 0x0000001fff0c7819 */ /* 0x000fc8000001160d */
[----:B------:R-:W-:-:S04]  /*8110*/  LEA.HI.SX32 R13, R13, R12, 0x1c ;  /* 0x0000000c0d0d7211 */ /* 0x000fc800078fe2ff */
[----:B------:R-:W-:-:S04]  /*8120*/  VIMNMX R14, R22, R13, !PT ;  /* 0x0000000d160e7248 */ /* 0x000fc80007fe0100 */
[----:B------:R-:W-:-:S13]  /*8130*/  ISETP.GE.AND P1, PT, R9, R14, PT ;  /* 0x0000000e0900720c */ /* 0x000fda0003f26270 */
[----:B------:R-:W-:Y:S05]  /*8140*/  @!P1 BRA `(.L_x_1133) ;  /* 0x0000002000909947 */ /* 0x000fea0003800000 */
[----:B------:R-:W-:Y:S01]  /*8150*/  IMAD.MOV.U32 R12, RZ, RZ, R7 ;  /* 0x000000ffff0c7224 */ /* 0x000fe200078e0007 */
[----:B------:R-:W-:Y:S01]  /*8160*/  UMOV UR7, UR36 ;  /* 0x0000002400077c82 */ /* 0x000fe20008000000 */
[----:B------:R-:W-:Y:S01]  /*8170*/  IMAD.MOV.U32 R15, RZ, RZ, R8 ;  /* 0x000000ffff0f7224 */ /* 0x000fe200078e0008 */
[----:B------:R-:W-:Y:S01]  /*8180*/  UMOV UR4, UR37 ;  /* 0x0000002500047c82 */ /* 0x000fe20008000000 */
[----:B------:R-:W-:-:S05]  /*8190*/  ULDC UR5, c[0x0][0x9d8] ;  /* 0x0002760000057ab9 */ /* 0x000fca0000000800 */
.L_x_1142:
[----:B------:R-:W-:-:S04]  /*81a0*/  UIADD3 UR37, UR4, 0x1, URZ ;  /* 0x0000000104257890 */ /* 0x000fc8000fffe03f */
[----:B------:R-:W-:-:S04]  /*81b0*/  UISETP.NE.AND UP0, UPT, UR37, 0x2, UPT ;  /* 0x000000022500788c */ /* 0x000fc8000bf05270 */
[----:B------:R-:W-:Y:S02]  /*81c0*/  USEL UR36, URZ, 0x1, UP0 ;  /* 0x000000013f247887 */ /* 0x000fe40008000000 */
[----:B------:R-:W-:Y:S02]  /*81d0*/  USEL UR37, UR37, URZ, UP0 ;  /* 0x0000003f25257287 */ /* 0x000fe40008000000 */
[----:B------:R-:W-:Y:S01]  /*81e0*/  ULOP3.LUT UR36, UR7, UR36, URZ, 0x3c, !UPT ;  /* 0x0000002407247292 */ /* 0x000fe2000f8e3c3f */
[----:B------:R-:W-:Y:S11]  /*81f0*/  @!P0 BRA `(.L_x_1134) ;  /* 0x0000000000048947 */ /* 0x000ff60003800000 */
[----:B------:R-:W-:Y:S01]  /*8200*/  BPT.TRAP 0x1 ;  /* 0x000000040000795c */ /* 0x000fe20000300000 */
.L_x_1134:
[----:B------:R-:W-:Y:S01]  /*8210*/  ULEA UR6, UR37, UR38, 0x3 ;  /* 0x0000002625067291 */ /* 0x000fe2000f8e183f */
[----:B------:R-:W-:-:S05]  /*8220*/  IMAD.U32 R7, RZ, RZ, UR36 ;  /* 0x00000024ff077e24 */ /* 0x000fca000f8e00ff */
[----:B------:R-:W-:-:S04]  /*8230*/  SHF.L.U32 R7, R7, 0x1f, RZ ;  /* 0x0000001f07077819 */ /* 0x000fc800000006ff */
[----:B------:R0:W1:Y:S01]  /*8240*/  SYNCS.PHASECHK.TRANS64.TRYWAIT P1, [UR6+0x2a830], R7 ;  /* 0x02a83007ff0075a7 */ /* 0x0000620008020146 */
[----:B------:R-:W-:Y:S05]  /*8250*/  @!P0 BRA `(.L_x_1135) ;  /* 0x0000000000048947 */ /* 0x000fea0003800000 */
[----:B------:R-:W-:Y:S01]  /*8260*/  BPT.TRAP 0x1 ;  /* 0x000000040000795c */ /* 0x000fe20000300000 */
.L_x_1135:
[----:B-1----:R-:W-:Y:S05]  /*8270*/  @P1 BRA `(.L_x_1136) ;  /* 0x0000000000081947 */ /* 0x002fea0003800000 */
[----:B------:R-:W1:Y:S02]  /*8280*/  SYNCS.PHASECHK.TRANS64.TRYWAIT P1, [UR6+0x2a830], R7 ;  /* 0x02a83007ff0075a7 */ /* 0x000e640008020146 */
[----:B-1----:R-:W-:Y:S05]  /*8290*/  @!P1 BRA `(.L_x_1137) ;  /* 0x000000cc00ec9947 */ /* 0x002fea0003800000 */
.L_x_1136:
        /* <DEDUP_REMOVED lines=135> */
.L_x_1138:
[----:B------:R-:W-:Y:S01]  /*8b10*/  ULEA UR10, UR4, UR38, 0x3 ;  /* 0x00000026040a7291 */ /* 0x000fe2000f8e183f */
[----:B------:R-:W-:-:S05]  /*8b20*/  IMAD.U32 R0, RZ, RZ, UR7 ;  /* 0x00000007ff007e24 */ /* 0x000fca000f8e00ff */
[----:B------:R-:W-:-:S04]  /*8b30*/  SHF.L.U32 R0, R0, 0x1f, RZ ;  /* 0x0000001f00007819 */ /* 0x000fc800000006ff */
[----:B------:R2:W3:Y:S01]  /*8b40*/  SYNCS.PHASECHK.TRANS64.TRYWAIT P1, [UR10+0x2a850], R0 ;  /* 0x02a85000ff0075a7 */ /* 0x0004e2000802014a */
[----:B------:R-:W-:Y:S05]  /*8b50*/  @!P0 BRA `(.L_x_1139) ;  /* 0x0000000000048947 */ /* 0x000fea0003800000 */
[----:B------:R-:W-:Y:S01]  /*8b60*/  BPT.TRAP 0x1 ;  /* 0x000000040000795c */ /* 0x000fe20000300000 */
.L_x_1139:
[----:B---3--:R-:W-:Y:S05]  /*8b70*/  @P1 BRA `(.L_x_1140) ;  /* 0x0000000000081947 */ /* 0x008fea0003800000 */
[----:B------:R-:W3:Y:S02]  /*8b80*/  SYNCS.PHASECHK.TRANS64.TRYWAIT P1, [UR10+0x2a850], R0 ;  /* 0x02a85000ff0075a7 */ /* 0x000ee4000802014a */
[----:B---3--:R-:W-:Y:S05]  /*8b90*/  @!P1 BRA `(.L_x_1141) ;  /* 0x000000c400c49947 */ /* 0x008fea0003800000 */
.L_x_1140:
[----:B------:R-:W-:Y:S01]  /*8ba0*/  UIADD3 UR6, UR38, 0x400, URZ ;  /* 0x0000040026067890 */ /* 0x000fe2000fffe03f */
[----:B------:R-:W-:Y:S01]  /*8bb0*/  WARPGROUP.ARRIVE ;  /* 0x00000000000079c5 */ /* 0x000fe20000000000 */
[----:B------:R-:W-:Y:S01]  /*8bc0*/  UMOV UR7, 0x40000040 ;  /* 0x4000004000077882 */ /* 0x000fe20000000000 */
[----:B------:R-:W-:Y:S01]  /*8bd0*/  FMUL.FTZ R2, R88, UR5 ;  /* 0x0000000558027c20 */ /* 0x000fe20008410000 */
[----:B------:R-:W-:Y:S01]  /*8be0*/  USHF.R.U32.HI UR6, URZ, 0x4, UR6 ;  /* 0x000000043f067899 */ /* 0x000fe20008011606 */
[----:B------:R-:W-:Y:S01]  /*8bf0*/  FMUL.FTZ R174, R89, UR5 ;  /* 0x0000000559ae7c20 */ /* 0x000fe20008410000 */
[----:B------:R-:W-:Y:S01]  /*8c00*/  FMUL.FTZ R176, R92, UR5 ;  /* 0x000000055cb07c20 */ /* 0x000fe20008410000 */
[----:B------:R-:W-:Y:S01]  /*8c10*/  FMUL.FTZ R178, R93, UR5 ;  /* 0x000000055db27c20 */ /* 0x000fe20008410000 */
[----:B------:R-:W-:Y:S01]  /*8c20*/  ULOP3.LUT UR6, UR6, 0x3fff, URZ, 0xc0, !UPT ;  /* 0x00003fff06067892 */ /* 0x000fe2000f8ec03f */
[----:B------:R-:W0:Y:S01]  /*8c30*/  MUFU.TANH R2, R2 ;  /* 0x0000000200027308 */ /* 0x000e220000002400 */
[----:B------:R-:W-:Y:S01]  /*8c40*/  FMUL.FTZ R180, R96, UR5 ;  /* 0x0000000560b47c20 */ /* 0x000fe20008410000 */
[----:B------:R-:W-:Y:S01]  /*8c50*/  FMUL.FTZ R182, R101, UR5 ;  /* 0x0000000565b67c20 */ /* 0x000fe20008410000 */
[----:B------:R-:W-:Y:S01]  /*8c60*/  ULOP3.LUT UR6, UR6, 0x3000000, URZ, 0xfc, !UPT ;  /* 0x0300000006067892 */ /* 0x000fe2000f8efc3f */
[----:B------:R-:W-:Y:S01]  /*8c70*/  FMUL.FTZ R184, R104, UR5 ;  /* 0x0000000568b87c20 */ /* 0x000fe20008410000 */
[----:B------:R-:W-:Y:S01]  /*8c80*/  FMUL.FTZ R186, R105, UR5 ;  /* 0x0000000569ba7c20 */ /* 0x000fe20008410000 */
[----:B------:R-:W-:Y:S01]  /*8c90*/  FMUL.FTZ R104, R110, UR5 ;  /* 0x000000056e687c20 */ /* 0x000fe20008410000 */
[----:B------:R-:W-:Y:S01]  /*8ca0*/  UIMAD UR4, UR4, 0x600, UR6 ;  /* 0x00000600040478a4 */ /* 0x000fe2000f8e0206 */
[----:B------:R-:W3:Y:S01]  /*8cb0*/  MUFU.TANH R174, R174 ;  /* 0x000000ae00ae7308 */ /* 0x000ee20000002400 */
        /* <DEDUP_REMOVED lines=9> */
[----:B------:R-:W4:Y:S01]  /*8d50*/  MUFU.TANH R176, R176 ;  /* 0x000000b000b07308 */ /* 0x000f220000002400 */
[----:B------:R-:W-:Y:S01]  /*8d60*/  UMOV UR7, 0x40000040 ;  /* 0x4000004000077882 */ /* 0x000fe20000000000 */
[----:B01----:R-:W-:Y:S01]  /*8d70*/  FMNMX.FTZ R7, R2, R15, !PT ;  /* 0x0000000f02077209 */ /* 0x003fe20007810000 */
[----:B------:R-:W-:Y:S01]  /*8d80*/  FMUL.FTZ R128, R128, UR5 ;  /* 0x0000000580807c20 */ /* 0x000fe20008410000 */
[----:B------:R-:W-:Y:S01]  /*8d90*/  FMUL.FTZ R190, R129, UR5 ;  /* 0x0000000581be7c20 */ /* 0x000fe20008410000 */
[----:B------:R-:W-:Y:S01]  /*8da0*/  FMUL.FTZ R132, R132, UR5 ;  /* 0x0000000584847c20 */ /* 0x000fe20008410000 */
[----:B------:R-:W-:Y:S01]  /*8db0*/  FMUL.FTZ R192, R133, UR5 ;  /* 0x0000000585c07c20 */ /* 0x000fe20008410000 */
[----:B---3--:R-:W-:Y:S01]  /*8dc0*/  FMNMX.FTZ R7, R174, R7, !PT ;  /* 0x00000007ae077209 */ /* 0x008fe20007810000 */
        /* <DEDUP_REMOVED lines=25> */
[----:B-1----:R-:W-:Y:S01]  /*8f60*/  FMNMX.FTZ R7, R180, R7, !PT ;  /* 0x00000007b4077209 */ /* 0x002fe20007810000 */
[----:B------:R-:W0:Y:S01]  /*8f70*/  LDC R11, c[0x0][0x988] ;  /* 0x00026200ff0b7b82 */ /* 0x000e220000000800 */
[----:B------:R-:W-:Y:S01]  /*8f80*/  FMUL.FTZ R202, R135, UR5 ;  /* 0x0000000587ca7c20 */ /* 0x000fe20008410000 */
[----:B------:R-:W1:Y:S04]  /*8f90*/  S2R R173, SR_TID.X ;  /* 0x0000000000ad7919 */ /* 0x000e680000002100 */
[----:B------:R-:W-:Y:S08]  /*8fa0*/  MUFU.TANH R186, R186 ;  /* 0x000000ba00ba7308 */ /* 0x000ff00000002400 */
[----:B------:R-:W-:Y:S08]  /*8fb0*/  MUFU.TANH R110, R110 ;  /* 0x0000006e006e7308 */ /* 0x000ff00000002400 */
[----:B------:R-:W-:Y:S08]  /*8fc0*/  MUFU.TANH R112, R112 ;  /* 0x0000007000707308 */ /* 0x000ff00000002400 */
[----:B------:R-:W-:Y:S01]  /*8fd0*/  MUFU.TANH R116, R116 ;  /* 0x0000007400747308 */ /* 0x000fe20000002400 */
[----:B-1----:R-:W-:-:S07]  /*8fe0*/  LOP3.LUT P1, RZ, R173, 0x7f, RZ, 0xc0, !PT ;  /* 0x0000007fadff7812 */ /* 0x002fce000782c0ff */
        /* <DEDUP_REMOVED lines=15> */
[----:B------:R-:W-:Y:S01]  /*90e0*/  FMUL.FTZ R108, R109, UR5 ;  /* 0x000000056d6c7c20 */ /* 0x000fe20008410000 */
[----:B------:R-:W-:Y:S01]  /*90f0*/  HGMMA.64x128x16.F32.BF16 R24, R152, gdesc[UR4].tnspB, R24, gsb0 ;  /* 0x41e0000498187df0 */ /* 0x000fe20008001818 */
[----:B------:R-:W-:Y:S01]  /*9100*/  UIADD3 UR6, UR4, 0x100, URZ ;  /* 0x0000010004067890 */ /* 0x000fe2000fffe03f */
[----:B------:R-:W1:Y:S01]  /*9110*/  MUFU.TANH R156, R156 ;  /* 0x0000009c009c7308 */ /* 0x000e620000002400 */
[----:B------:R-:W-:-:S07]  /*9120*/  UMOV UR7, 0x40000040 ;  /* 0x4000004000077882 */ /* 0x000fce0000000000 */
[----:B------:R-:W3:Y:S08]  /*9130*/  MUFU.TANH R158, R158 ;  /* 0x0000009e009e7308 */ /* 0x000ef00000002400 */
[----:B------:R-:W4:Y:S01]  /*9140*/  MUFU.TANH R106, R106 ;  /* 0x0000006a006a7308 */ /* 0x000f220000002400 */
[----:B-1----:R-:W-:-:S07]  /*9150*/  FMNMX.FTZ R7, R156, R7, !PT ;  /* 0x000000079c077209 */ /* 0x002fce0007810000 */
[----:B------:R-:W1:Y:S01]  /*9160*/  MUFU.TANH R108, R108 ;  /* 0x0000006c006c7308 */ /* 0x000e620000002400 */
[----:B---3--:R-:W-:-:S04]  /*9170*/  FMNMX.FTZ R7, R158, R7, !PT ;  /* 0x000000079e077209 */ /* 0x008fc80007810000 */
[----:B------:R-:W-:-:S03]  /*9180*/  FMNMX.FTZ R7, R182, R7, !PT ;  /* 0x00000007b6077209 */ /* 0x000fc60007810000 */
[----:B------:R-:W-:Y:S01]  /*9190*/  MUFU.TANH R88, R88 ;  /* 0x0000005800587308 */ /* 0x000fe20000002400 */
[----:B------:R-:W-:-:S04]  /*91a0*/  FMNMX.FTZ R7, R184, R7, !PT ;  /* 0x00000007b8077209 */ /* 0x000fc80007810000 */
[----:B------:R-:W-:-:S03]  /*91b0*/  FMNMX.FTZ R7, R186, R7, !PT ;  /* 0x00000007ba077209 */ /* 0x000fc60007810000 */
[----:B------:R-:W-:Y:S01]  /*91c0*/  MUFU.TANH R90, R90 ;  /* 0x0000005a005a7308 */ /* 0x000fe20000002400 */
[----:B----4-:R-:W-:-:S04]  /*91d0*/  FMNMX.FTZ R7, R106, R7, !PT ;  /* 0x000000076a077209 */ /* 0x010fc80007810000 */
[----:B-1----:R-:W-:-:S03]  /*91e0*/  FMNMX.FTZ R7, R108, R7, !PT ;  /* 0x000000076c077209 */ /* 0x002fc60007810000 */
        /* <DEDUP_REMOVED lines=25> */
[----:B------:R-:W1:Y:S08]  /*9380*/  MUFU.TANH R152, R152 ;  /* 0x0000009800987308 */ /* 0x000e700000002400 */
[----:B------:R-:W3:Y:S08]  /*9390*/  MUFU.TANH R154, R154 ;  /* 0x0000009a009a7308 */ /* 0x000ef00000002400 */
[----:B------:R-:W-:Y:S01]  /*93a0*/  MUFU.TANH R126, R126 ;  /* 0x0000007e007e7308 */ /* 0x000fe20000002400 */
[----:B-1----:R-:W-:-:S04]  /*93b0*/  FMNMX.FTZ R7, R152, R7, !PT ;  /* 0x0000000798077209 */ /* 0x002fc80007810000 */
[----:B------:R-:W-:-:S03]  /*93c0*/  FMNMX.FTZ R7, R124, R7, !PT ;  /* 0x000000077c077209 */ /* 0x000fc60007810000 */
[----:B------:R-:W-:Y:S01]  /*93d0*/  MUFU.TANH R130, R130 ;  /* 0x0000008200827308 */ /* 0x000fe20000002400 */
[----:B---3--:R-:W-:-:S04]  /*93e0*/  FMNMX.FTZ R7, R154, R7, !PT ;  /* 0x000000079a077209 */ /* 0x008fc80007810000 */
[----:B------:R-:W-:-:S03]  /*93f0*/  FMNMX.FTZ R7, R128, R7, !PT ;  /* 0x0000000780077209 */ /* 0x000fc60007810000 */
[----:B------:R-:W-:Y:S01]  /*9400*/  MUFU.TANH R200, R200 ;  /* 0x000000c800c87308 */ /* 0x000fe20000002400 */
[----:B------:R-:W-:-:S04]  /*9410*/  FMNMX.FTZ R7, R190, R7, !PT ;  /* 0x00000007be077209 */ /* 0x000fc80007810000 */
[----:B------:R-:W-:-:S03]  /*9420*/  FMNMX.FTZ R7, R132, R7, !PT ;  /* 0x0000000784077209 */ /* 0x000fc60007810000 */
[----:B------:R-:W-:Y:S01]  /*9430*/  MUFU.TANH R134, R134 ;  /* 0x0000008600867308 */ /* 0x000fe20000002400 */
[----:B------:R-:W-:-:S05]  /*9440*/  FMNMX.FTZ R7, R192, R7, !PT ;  /* 0x00000007c0077209 */ /* 0x000fca0007810000 */
[----:B--2---:R-:W1:Y:S02]  /*9450*/  SHFL.BFLY PT, R0, R7, 0x2, 0x1f ;  /* 0x0c401f0007007f89 */ /* 0x004e6400000e0000 */
[----:B------:R-:W-:Y:S01]  /*9460*/  MUFU.TANH R202, R202 ;  /* 0x000000ca00ca7308 */ /* 0x000fe20000002400 */
[----:B-1----:R-:W-:-:S05]  /*9470*/  FMNMX.FTZ R0, R7, R0, !PT ;  /* 0x0000000007007209 */ /* 0x002fca0007810000 */
[----:B------:R-:W1:Y:S02]  /*9480*/  SHFL.BFLY PT, R7, R0, 0x1, 0x1f ;  /* 0x0c201f0000077f89 */ /* 0x000e6400000e0000 */
[----:B-1----:R-:W-:Y:S02]  /*9490*/  FMNMX.FTZ R8, R0, R7, !PT ;  /* 0x0000000700087209 */ /* 0x002fe40007810000 */
[----:B------:R-:W-:-:S03]  /*94a0*/  FMNMX.FTZ R7, R13, R12, !PT ;  /* 0x0000000c0d077209 */ /* 0x000fc60007810000 */
[----:B0-----:R-:W-:Y:S01]  /*94b0*/  FMUL.FTZ R111, R8, R11 ;  /* 0x0000000b086f7220 */ /* 0x001fe20000410000 */
[----:B------:R-:W-:Y:S01]  /*94c0*/  FMNMX.FTZ R7, R20, R7, !PT ;  /* 0x0000000714077209 */ /* 0x000fe20007810000 */
[----:B------:R-:W-:Y:S02]  /*94d0*/  FADD.FTZ R0, -R8, R15 ;  /* 0x0000000f08007221 */ /* 0x000fe40000010100 */
[--C-:B------:R-:W-:Y:S01]  /*94e0*/  FFMA.FTZ R15, R2, R11, -R111.reuse ;  /* 0x0000000b020f7223 */ /* 0x100fe2000001086f */
[----:B------:R-:W-:Y:S01]  /*94f0*/  FMNMX.FTZ R7, R88, R7, !PT ;  /* 0x0000000758077209 */ /* 0x000fe20007810000 */
[-C--:B------:R-:W-:Y:S01]  /*9500*/  FMUL.FTZ R0, R0, R11.reuse ;  /* 0x0000000b00007220 */ /* 0x080fe20000410000 */
[-CC-:B------:R-:W-:Y:S01]  /*9510*/  FFMA.FTZ R174, R174, R11.reuse, -R111.reuse ;  /* 0x0000000baeae7223 */ /* 0x180fe2000001086f */
        /* <DEDUP_REMOVED lines=24> */
[----:B------:R-:W-:Y:S01]  /*96a0*/  FFMA.FTZ R116, R154, R11, -R111 ;  /* 0x0000000b9a747223 */ /* 0x000fe2000001086f */
[----:B------:R-:W-:-:S02]  /*96b0*/  WARPGROUP.DEPBAR.LE gsb0, 0x0 ;  /* 0x00008000000079c5 */ /* 0x000fc40000010000 */
[----:B------:R-:W-:Y:S01]  /*96c0*/  WARPGROUP.ARRIVE ;  /* 0x00000000000079c5 */ /* 0x000fe20000000000 */
[----:B------:R-:W-:Y:S01]  /*96d0*/  FMNMX.FTZ R7, R102, R7, !PT ;  /* 0x0000000766077209 */ /* 0x000fe20007810000 */
[----:B------:R-:W-:Y:S01]  /*96e0*/  FMUL.FTZ R148, R123, UR5 ;  /* 0x000000057b947c20 */ /* 0x000fe20008410000 */
[----:B------:R-:W-:Y:S01]  /*96f0*/  FMUL.FTZ R150, R127, UR5 ;  /* 0x000000057f967c20 */ /* 0x000fe20008410000 */
[----:B------:R-:W-:Y:S01]  /*9700*/  MUFU.EX2 R89, R89 ;  /* 0x0000005900597308 */ /* 0x000fe20000000800 */
[----:B------:R-:W-:Y:S01]  /*9710*/  FMNMX.FTZ R7, R104, R7, !PT ;  /* 0x0000000768077209 */ /* 0x000fe20007810000 */
[----:B------:R-:W-:Y:S01]  /*9720*/  HGMMA.64x128x16.F32.BF16 R24, R144, gdesc[UR4].tnspB, R24, gsb0 ;  /* 0x41e0000490187df0 */ /* 0x000fe20008001818 */
[----:B------:R-:W-:Y:S01]  /*9730*/  UIADD3 UR6, UR4, 0x200, URZ ;  /* 0x0000020004067890 */ /* 0x000fe2000fffe03f */
[--C-:B------:R-:W-:Y:S01]  /*9740*/  FFMA.FTZ R107, R128, R11, -R111.reuse ;  /* 0x0000000b806b7223 */ /* 0x100fe2000001086f */
[----:B------:R-:W-:Y:S01]  /*9750*/  UMOV UR7, 0x40000040 ;  /* 0x4000004000077882 */ /* 0x000fe20000000000 */
[----:B------:R-:W-:Y:S01]  /*9760*/  FMNMX.FTZ R7, R194, R7, !PT ;  /* 0x00000007c2077209 */ /* 0x000fe20007810000 */
[----:B------:R-:W-:Y:S01]  /*9770*/  UIADD3 UR4, UR4, 0x280, URZ ;  /* 0x0000028004047890 */ /* 0x000fe2000fffe03f */
[----:B------:R-:W0:Y:S01]  /*9780*/  MUFU.TANH R148, R148 ;  /* 0x0000009400947308 */ /* 0x000e220000002400 */
[--C-:B------:R-:W-:Y:S01]  /*9790*/  FFMA.FTZ R120, R190, R11, -R111.reuse ;  /* 0x0000000bbe787223 */ /* 0x100fe2000001086f */
[----:B------:R-:W-:Y:S01]  /*97a0*/  FMNMX.FTZ R7, R114, R7, !PT ;  /* 0x0000000772077209 */ /* 0x000fe20007810000 */
[----:B------:R-:W-:-:S03]  /*97b0*/  FFMA.FTZ R109, R132, R11, -R111 ;  /* 0x0000000b846d7223 */ /* 0x000fc6000001086f */
[----:B------:R-:W-:Y:S02]  /*97c0*/  FMNMX.FTZ R7, R196, R7, !PT ;  /* 0x00000007c4077209 */ /* 0x000fe40007810000 */
[----:B------:R-:W1:Y:S02]  /*97d0*/  MUFU.TANH R150, R150 ;  /* 0x0000009600967308 */ /* 0x000e640000002400 */
[----:B------:R-:W-:-:S04]  /*97e0*/  FMNMX.FTZ R7, R118, R7, !PT ;  /* 0x0000000776077209 */ /* 0x000fc80007810000 */
[----:B------:R-:W-:Y:S02]  /*97f0*/  FMNMX.FTZ R7, R198, R7, !PT ;  /* 0x00000007c6077209 */ /* 0x000fe40007810000 */
[----:B------:R-:W2:Y:S02]  /*9800*/  MUFU.EX2 R176, R176 ;  /* 0x000000b000b07308 */ /* 0x000ea40000000800 */
[----:B------:R-:W-:-:S04]  /*9810*/  FMNMX.FTZ R7, R122, R7, !PT ;  /* 0x000000077a077209 */ /* 0x000fc80007810000 */
[----:B0-----:R-:W-:Y:S02]  /*9820*/  FMNMX.FTZ R7, R148, R7, !PT ;  /* 0x0000000794077209 */ /* 0x001fe40007810000 */
[----:B------:R-:W-:Y:S02]  /*9830*/  MUFU.EX2 R91, R91 ;  /* 0x0000005b005b7308 */ /* 0x000fe40000000800 */
[----:B------:R-:W-:-:S04]  /*9840*/  FMNMX.FTZ R7, R126, R7, !PT ;  /* 0x000000077e077209 */ /* 0x000fc80007810000 */
[----:B-1----:R-:W-:Y:S02]  /*9850*/  FMNMX.FTZ R7, R150, R7, !PT ;  /* 0x0000000796077209 */ /* 0x002fe40007810000 */
[----:B------:R-:W-:Y:S01]  /*9860*/  MUFU.EX2 R93, R93 ;  /* 0x0000005d005d7308 */ /* 0x000fe20000000800 */
[----:B--2---:R-:W-:Y:S02]  /*9870*/  F2FP.BF16.F32.PACK_AB R158, R176, R89 ;  /* 0x00000059b09e723e */ /* 0x004fe400000010ff */
        /* <DEDUP_REMOVED lines=16> */
[----:B0-----:R-:W-:-:S05]  /*9980*/  FMNMX.FTZ R7, R2, R7, !PT ;  /* 0x0000000702077209 */ /* 0x001fca0007810000 */
[CC--:B------:R-:W-:Y:S01]  /*9990*/  FMUL.FTZ R113, R7.reuse, R11.reuse ;  /* 0x0000000b07717220 */ /* 0x0c0fe20000410000 */
[----:B------:R-:W-:Y:S01]  /*99a0*/  FADD.FTZ R2, -R7, R12 ;  /* 0x0000000c07027221 */ /* 0x000fe20000010100 */
[----:B------:R-:W-:Y:S02]  /*99b0*/  MUFU.EX2 R112, R112 ;  /* 0x0000007000707308 */ /* 0x000fe40000000800 */
[-CC-:B------:R-:W-:Y:S01]  /*99c0*/  FFMA.FTZ R13, R13, R11.reuse, -R113.reuse ;  /* 0x0000000b0d0d7223 */ /* 0x180fe20000010871 */
[-C--:B------:R-:W-:Y:S01]  /*99d0*/  FMUL.FTZ R2, R2, R11.reuse ;  /* 0x0000000b02027220 */ /* 0x080fe20000410000 */
        /* <DEDUP_REMOVED lines=13> */
[----:B0-----:R-:W-:-:S02]  /*9ab0*/  IMAD.U32 R13, RZ, RZ, UR37 ;  /* 0x00000025ff0d7e24 */ /* 0x001fc4000f8e00ff */
[-CC-:B------:R-:W-:Y:S01]  /*9ac0*/  FFMA.FTZ R114, R114, R11.reuse, -R113.reuse ;  /* 0x0000000b72727223 */ /* 0x180fe20000010871 */
[-CC-:B------:R-:W-:Y:S01]  /*9ad0*/  FFMA.FTZ R196, R196, R11.reuse, -R113.reuse ;  /* 0x0000000bc4c47223 */ /* 0x180fe20000010871 */
[-CC-:B------:R-:W-:Y:S01]  /*9ae0*/  FFMA.FTZ R118, R118, R11.reuse, -R113.reuse ;  /* 0x0000000b76767223 */ /* 0x180fe20000010871 */
[-CC-:B------:R-:W-:Y:S01]  /*9af0*/  FFMA.FTZ R198, R198, R11.reuse, -R113.reuse ;  /* 0x0000000bc6c67223 */ /* 0x180fe20000010871 */
[----:B------:R-:W-:Y:S01]  /*9b00*/  @!P1 LEA R13, R13, UR38, 0x3 ;  /* 0x000000260d0d9c11 */ /* 0x000fe2000f8e18ff */
[----:B------:R-:W-:Y:S01]  /*9b10*/  FFMA.FTZ R122, R122, R11, -R113 ;  /* 0x0000000b7a7a7223 */ /* 0x000fe20000010871 */
[----:B------:R-:W-:Y:S02]  /*9b20*/  WARPGROUP.DEPBAR.LE gsb0, 0x0 ;  /* 0x00008000000079c5 */ /* 0x000fe40000010000 */
[----:B------:R-:W-:Y:S01]  /*9b30*/  WARPGROUP.ARRIVE ;  /* 0x00000000000079c5 */ /* 0x000fe20000000000 */
[----:B------:R0:W2:Y:S01]  /*9b40*/  MUFU.EX2 R124, R20 ;  /* 0x00000014007c7308 */ /* 0x0000a20000000800 */
[----:B------:R-:W-:-:S02]  /*9b50*/  @!P1 VIADD R13, R13, 0x2a840 ;  /* 0x0002a8400d0d9836 */ /* 0x000fc40000000000 */
[-CC-:B------:R-:W-:Y:S01]  /*9b60*/  FFMA.FTZ R144, R156, R11.reuse, -R111.reuse ;  /* 0x0000000b9c907223 */ /* 0x180fe2000001086f */
[-C--:B------:R-:W-:Y:S01]  /*9b70*/  FFMA.FTZ R146, R182, R11.reuse, -R111 ;  /* 0x0000000bb6927223 */ /* 0x080fe2000001086f */
[----:B------:R-:W-:Y:S01]  /*9b80*/  FFMA.FTZ R148, R148, R11, -R113 ;  /* 0x0000000b94947223 */ /* 0x000fe20000010871 */
[----:B------:R-:W-:Y:S01]  /*9b90*/  HGMMA.64x128x16.F32.BF16 R24, R140, gdesc[UR4].tnspB, R24, gsb0 ;  /* 0x41e000048c187df0 */ /* 0x000fe20008001818 */
[----:B------:R-:W-:Y:S01]  /*9ba0*/  UMOV UR6, UR4 ;  /* 0x0000000400067c82 */ /* 0x000fe20008000000 */
[----:B------:R-:W-:Y:S01]  /*9bb0*/  UMOV UR7, 0x40000040 ;  /* 0x4000004000077882 */ /* 0x000fe20000000000 */
[----:B------:R-:W3:Y:S01]  /*9bc0*/  MUFU.EX2 R88, R88 ;  /* 0x0000005800587308 */ /* 0x000ee20000000800 */
[----:B------:R-:W-:Y:S01]  /*9bd0*/  @!P1 PRMT R13, RZ, 0x654, R13 ;  /* 0x00000654ff0d9816 */ /* 0x000fe2000000000d */
[----:B-1----:R-:W-:Y:S01]  /*9be0*/  FFMA.FTZ R3, R2, R3, R157 ;  /* 0x0000000302037223 */ /* 0x002fe2000001009d */
[-CC-:B------:R-:W-:Y:S01]  /*9bf0*/  FFMA.FTZ R126, R126, R11.reuse, -R113.reuse ;  /* 0x0000000b7e7e7223 */ /* 0x180fe20000010871 */
[-CC-:B------:R-:W-:Y:S01]  /*9c00*/  FFMA.FTZ R150, R150, R11.reuse, -R113.reuse ;  /* 0x0000000b96967223 */ /* 0x180fe20000010871 */
[----:B------:R-:W-:Y:S01]  /*9c10*/  FFMA.FTZ R130, R130, R11, -R113 ;  /* 0x0000000b82827223 */ /* 0x000fe20000010871 */
[----:B0-----:R-:W-:-:S02]  /*9c20*/  IMAD.U32 R20, RZ, RZ, UR10 ;  /* 0x0000000aff147e24 */ /* 0x001fc4000f8e00ff */
[-C--:B------:R-:W-:Y:S01]  /*9c30*/  FFMA.FTZ R200, R200, R11.reuse, -R113 ;  /* 0x0000000bc8c87223 */ /* 0x080fe20000010871 */
[----:B------:R-:W0:Y:S01]  /*9c40*/  MUFU.EX2 R90, R90 ;  /* 0x0000005a005a7308 */ /* 0x000e220000000800 */
[----:B--2---:R-:W-:Y:S01]  /*9c50*/  FADD.FTZ R3, R124, R3 ;  /* 0x000000037c037221 */ /* 0x004fe20000010000 */
[-CC-:B------:R-:W-:Y:S01]  /*9c60*/  FFMA.FTZ R134, R134, R11.reuse, -R113.reuse ;  /* 0x0000000b86867223 */ /* 0x180fe20000010871 */
[----:B------:R-:W-:Y:S02]  /*9c70*/  @!P1 VIADD R20, R20, 0x2a860 ;  /* 0x0002a86014149836 */ /* 0x000fe40000000000 */
[-C--:B------:R-:W-:Y:S01]  /*9c80*/  FFMA.FTZ R113, R202, R11.reuse, -R113 ;  /* 0x0000000bca717223 */ /* 0x080fe20000010871 */
[----:B------:R-:W-:Y:S01]  /*9c90*/  FFMA.FTZ R111, R192, R11, -R111 ;  /* 0x0000000bc06f7223 */ /* 0x000fe2000001086f */
[----:B------:R-:W-:Y:S01]  /*9ca0*/  UMOV UR4, UR37 ;  /* 0x0000002500047c82 */ /* 0x000fe20008000000 */
[----:B------:R-:W-:Y:S01]  /*9cb0*/  F2FP.BF16.F32.PACK_AB R156, R174, R15 ;  /* 0x0000000fae9c723e */ /* 0x000fe200000010ff */
[----:B------:R-:W1:Y:S01]  /*9cc0*/  MUFU.EX2 R92, R92 ;  /* 0x0000005c005c7308 */ /* 0x000e620000000800 */
[----:B---3--:R-:W-:Y:S01]  /*9cd0*/  FADD.FTZ R3, R88, R3 ;  /* 0x0000000358037221 */ /* 0x008fe20000010000 */
[----:B------:R-:W-:-:S02]  /*9ce0*/  @!P1 PRMT R20, RZ, 0x654, R20 ;  /* 0x00000654ff149816 */ /* 0x000fc40000000014 */
[----:B------:R-:W-:-:S04]  /*9cf0*/  F2FP.BF16.F32.PACK_AB R157, R124, R157 ;  /* 0x0000009d7c9d723e */ /* 0x000fc800000010ff */
[----:B------:R-:W2:Y:S01]  /*9d00*/  MUFU.EX2 R144, R144 ;  /* 0x0000009000907308 */ /* 0x000ea20000000800 */
[C---:B0-----:R-:W-:Y:S01]  /*9d10*/  FADD.FTZ R3, R90.reuse, R3 ;  /* 0x000000035a037221 */ /* 0x041fe20000010000 */
[----:B------:R-:W-:-:S06]  /*9d20*/  F2FP.BF16.F32.PACK_AB R159, R90, R88 ;  /* 0x000000585a9f723e */ /* 0x000fcc00000010ff */
[----:B------:R-:W0:Y:S01]  /*9d30*/  MUFU.EX2 R94, R94 ;  /* 0x0000005e005e7308 */ /* 0x000e220000000800 */
[----:B-1----:R-:W-:-:S07]  /*9d40*/  FADD.FTZ R3, R92, R3 ;  /* 0x000000035c037221 */ /* 0x002fce0000010000 */
[----:B------:R-:W1:Y:S01]  /*9d50*/  MUFU.EX2 R96, R96 ;  /* 0x0000006000607308 */ /* 0x000e620000000800 */
[----:B--2---:R-:W-:-:S07]  /*9d60*/  F2FP.BF16.F32.PACK_AB R152, R144, R91 ;  /* 0x0000005b9098723e */ /* 0x004fce00000010ff */
        /* <DEDUP_REMOVED lines=26> */
[----:B-1----:R-:W-:-:S07]  /*9f10*/  FADD.FTZ R3, R118, R3 ;  /* 0x0000000376037221 */ /* 0x002fce0000010000 */
[----:B------:R-:W-:Y:S01]  /*9f20*/  MUFU.EX2 R105, R105 ;  /* 0x0000006900697308 */ /* 0x000fe20000000800 */
[C---:B--2---:R-:W-:Y:S01]  /*9f30*/  FADD.FTZ R3, R147.reuse, R3 ;  /* 0x0000000393037221 */ /* 0x044fe20000010000 */
[----:B------:R-:W-:Y:S01]  /*9f40*/  F2FP.BF16.F32.PACK_AB R147, R147, R118 ;  /* 0x000000769393723e */ /* 0x000fe200000010ff */
[----:B------:R-:W-:Y:S02]  /*9f50*/  WARPGROUP.DEPBAR.LE gsb0, 0x0 ;  /* 0x00008000000079c5 */ /* 0x000fe40000010000 */
[----:B------:R-:W-:Y:S01]  /*9f60*/  WARPGROUP.ARRIVE ;  /* 0x00000000000079c5 */ /* 0x000fe20000000000 */
[----:B------:R-:W-:Y:S02]  /*9f70*/  F2FP.BF16.F32.PACK_AB R140, R112, R103 ;  /* 0x00000067708c723e */ /* 0x000fe400000010ff */
[----:B------:R1:W2:Y:S01]  /*9f80*/  MUFU.EX2 R141, R148 ;  /* 0x00000094008d7308 */ /* 0x0002a20000000800 */
[----:B0-----:R-:W-:Y:S02]  /*9f90*/  FADD.FTZ R3, R122, R3 ;  /* 0x000000037a037221 */ /* 0x001fe40000010000 */
[----:B------:R-:W-:Y:S01]  /*9fa0*/  HGMMA.64x128x16.F32.BF16 R24, R136, gdesc[UR4].tnspB, R24, gsb0 ;  /* 0x41e0000488187df0 */ /* 0x000fe20008001818 */
[----:B------:R-:W-:-:S04]  /*9fb0*/  UMOV UR7, UR36 ;  /* 0x0000002400077c82 */ /* 0x000fc80008000000 */
[----:B------:R-:W0:Y:S01]  /*9fc0*/  MUFU.EX2 R126, R126 ;  /* 0x0000007e007e7308 */ /* 0x000e220000000800 */
[----:B-1----:R-:W-:-:S07]  /*9fd0*/  F2FP.BF16.F32.PACK_AB R148, R178, R95 ;  /* 0x0000005fb294723e */ /* 0x002fce00000010ff */
[----:B------:R-:W1:Y:S01]  /*9fe0*/  MUFU.EX2 R116, R116 ;  /* 0x0000007400747308 */ /* 0x000e620000000800 */
[C---:B--2---:R-:W-:Y:S01]  /*9ff0*/  FADD.FTZ R3, R141.reuse, R3 ;  /* 0x000000038d037221 */ /* 0x044fe20000010000 */
[----:B------:R-:W-:-:S06]  /*a000*/  F2FP.BF16.F32.PACK_AB R141, R141, R122 ;  /* 0x0000007a8d8d723e */ /* 0x000fcc00000010ff */
[----:B------:R2:W3:Y:S01]  /*a010*/  MUFU.EX2 R143, R150 ;  /* 0x00000096008f7308 */ /* 0x0004e20000000800 */
[----:B0-----:R-:W-:-:S07]  /*a020*/  FADD.FTZ R3, R126, R3 ;  /* 0x000000037e037221 */ /* 0x001fce0000010000 */
[----:B------:R-:W-:Y:S01]  /*a030*/  MUFU.EX2 R107, R107 ;  /* 0x0000006b006b7308 */ /* 0x000fe20000000800 */
[----:B--2---:R-:W-:Y:S02]  /*a040*/  F2FP.BF16.F32.PACK_AB R150, R106, R97 ;  /* 0x000000616a96723e */ /* 0x004fe400000010ff */
[----:B-1----:R-:W-:-:S05]  /*a050*/  F2FP.BF16.F32.PACK_AB R142, R116, R105 ;  /* 0x00000069748e723e */ /* 0x002fca00000010ff */
[----:B------:R-:W0:Y:S01]  /*a060*/  MUFU.EX2 R130, R130 ;  /* 0x0000008200827308 */ /* 0x000e220000000800 */
[C---:B---3--:R-:W-:Y:S01]  /*a070*/  FADD.FTZ R3, R143.reuse, R3 ;  /* 0x000000038f037221 */ /* 0x048fe20000010000 */
[----:B------:R-:W-:-:S06]  /*a080*/  F2FP.BF16.F32.PACK_AB R143, R143, R126 ;  /* 0x0000007e8f8f723e */ /* 0x000fcc00000010ff */
[----:B------:R-:W-:Y:S08]  /*a090*/  MUFU.EX2 R120, R120 ;  /* 0x0000007800787308 */ /* 0x000ff00000000800 */
[----:B------:R-:W-:Y:S01]  /*a0a0*/  MUFU.EX2 R109, R109 ;  /* 0x0000006d006d7308 */ /* 0x000fe20000000800 */
[----:B0-----:R-:W-:-:S07]  /*a0b0*/  FADD.FTZ R3, R130, R3 ;  /* 0x0000000382037221 */ /* 0x001fce0000010000 */
[----:B------:R-:W-:Y:S08]  /*a0c0*/  MUFU.EX2 R134, R134 ;  /* 0x0000008600867308 */ /* 0x000ff00000000800 */
[----:B------:R-:W0:Y:S08]  /*a0d0*/  MUFU.EX2 R12, R111 ;  /* 0x0000006f000c7308 */ /* 0x000e300000000800 */
[----:B------:R-:W1:Y:S01]  /*a0e0*/  MUFU.EX2 R113, R113 ;  /* 0x0000007100717308 */ /* 0x000e620000000800 */
[----:B------:R-:W-:-:S02]  /*a0f0*/  WARPGROUP.DEPBAR.LE gsb0, 0x0 ;  /* 0x00008000000079c5 */ /* 0x000fc40000010000 */
[----:B------:R2:W-:Y:S05]  /*a100*/  @!P1 SYNCS.ARRIVE.TRANS64.RED.A1T0 RZ, [R13+URZ], RZ ;  /* 0x000000ff0dff99a7 */ /* 0x0005ea000810043f */
[----:B------:R-:W3:Y:S01]  /*a110*/  MUFU.EX2 R137, R200 ;  /* 0x000000c800897308 */ /* 0x000ee20000000800 */
[----:B0-----:R-:W-:Y:S02]  /*a120*/  F2FP.BF16.F32.PACK_AB R138, R12, R109 ;  /* 0x0000006d0c8a723e */ /* 0x001fe400000010ff */
[----:B------:R-:W-:Y:S02]  /*a130*/  F2FP.BF16.F32.PACK_AB R136, R120, R107 ;  /* 0x0000006b7888723e */ /* 0x000fe400000010ff */
[----:B-1----:R-:W-:Y:S01]  /*a140*/  F2FP.BF16.F32.PACK_AB R139, R113, R134 ;  /* 0x00000086718b723e */ /* 0x002fe200000010ff */
[----:B--2---:R-:W-:Y:S01]  /*a150*/  FFMA.FTZ R13, R0, R6, R15 ;  /* 0x00000006000d7223 */ /* 0x004fe2000001000f */
[----:B------:R0:W-:Y:S01]  /*a160*/  @!P1 SYNCS.ARRIVE.TRANS64.RED.A1T0 RZ, [R20+URZ], RZ ;  /* 0x000000ff14ff99a7 */ /* 0x0001e2000810043f */
[C---:B------:R-:W-:Y:S01]  /*a170*/  ISETP.GT.AND P1, PT, R9.reuse, R14, PT ;  /* 0x0000000e0900720c */ /* 0x040fe20003f24270 */
[----:B------:R-:W-:-:S02]  /*a180*/  VIADD R9, R9, 0xffffffff ;  /* 0xffffffff09097836 */ /* 0x000fc40000000000 */
[----:B------:R-:W-:Y:S01]  /*a190*/  FADD.FTZ R6, R174, R13 ;  /* 0x0000000dae067221 */ /* 0x000fe20000010000 */
[----:B------:R-:W-:-:S03]  /*a1a0*/  IMAD.MOV.U32 R15, RZ, RZ, R8 ;  /* 0x000000ffff0f7224 */ /* 0x000fc600078e0008 */
[----:B------:R-:W-:Y:S01]  /*a1b0*/  FADD.FTZ R13, R89, R6 ;  /* 0x00000006590d7221 */ /* 0x000fe20000010000 */
[C---:B---3--:R-:W-:Y:S01]  /*a1c0*/  FADD.FTZ R3, R137.reuse, R3 ;  /* 0x0000000389037221 */ /* 0x048fe20000010000 */
[----:B------:R-:W-:Y:S02]  /*a1d0*/  F2FP.BF16.F32.PACK_AB R137, R137, R130 ;  /* 0x000000828989723e */ /* 0x000fe400000010ff */
[----:B------:R-:W-:Y:S01]  /*a1e0*/  FADD.FTZ R6, R176, R13 ;  /* 0x0000000db0067221 */ /* 0x000fe20000010000 */
[----:B------:R-:W-:-:S03]  /*a1f0*/  FADD.FTZ R3, R134, R3 ;  /* 0x0000000386037221 */ /* 0x000fc60000010000 */
[----:B------:R-:W-:Y:S01]  /*a200*/  FADD.FTZ R13, R91, R6 ;  /* 0x000000065b0d7221 */ /* 0x000fe20000010000 */
[----:B------:R-:W-:-:S03]  /*a210*/  FADD.FTZ R3, R113, R3 ;  /* 0x0000000371037221 */ /* 0x000fc60000010000 */
[----:B------:R-:W-:Y:S01]  /*a220*/  FADD.FTZ R6, R144, R13 ;  /* 0x0000000d90067221 */ /* 0x000fe20000010000 */
[----:B------:R-:W-:-:S03]  /*a230*/  F2FP.BF16.F32.PACK_AB R144, R108, R99 ;  /* 0x000000636c90723e */ /* 0x000fc600000010ff */
[----:B------:R-:W-:-:S04]  /*a240*/  FADD.FTZ R13, R93, R6 ;  /* 0x000000065d0d7221 */ /* 0x000fc80000010000 */
[----:B------:R-:W-:Y:S01]  /*a250*/  FADD.FTZ R6, R146, R13 ;  /* 0x0000000d92067221 */ /* 0x000fe20000010000 */
[----:B------:R-:W-:-:S03]  /*a260*/  F2FP.BF16.F32.PACK_AB R146, R110, R101 ;  /* 0x000000656e92723e */ /* 0x000fc600000010ff */
[----:B------:R-:W-:-:S04]  /*a270*/  FADD.FTZ R13, R95, R6 ;  /* 0x000000065f0d7221 */ /* 0x000fc80000010000 */
        /* <DEDUP_REMOVED lines=14> */
[----:B------:R-:W-:Y:S01]  /*a360*/  FADD.FTZ R6, R12, R13 ;  /* 0x0000000d0c067221 */ /* 0x000fe20000010000 */
[----:B------:R-:W-:Y:S01]  /*a370*/  IMAD.MOV.U32 R12, RZ, RZ, R7 ;  /* 0x000000ffff0c7224 */ /* 0x000fe200078e0007 */
[----:B0-----:R-:W-:Y:S06]  /*a380*/  @P1 BRA `(.L_x_1142) ;  /* 0xffffffdc00841947 */ /* 0x001fec000383ffff */
.L_x_1133:
[----:B------:R-:W-:-:S13]  /*a390*/  ISETP.GE.AND P1, PT, R9, R22, PT ;  /* 0x000000160900720c */ /* 0x000fda0003f26270 */
[----:B------:R-:W-:Y:S05]  /*a3a0*/  @!P1 BRA `(.L_x_1143) ;  /* 0x0000003000f09947 */ /* 0x000fea0003800000 */
[----:B------:R-:W-:Y:S01]  /*a3b0*/  IMAD.MOV.U32 R13, RZ, RZ, R7 ;  /* 0x000000ffff0d7224 */ /* 0x000fe200078e0007 */
[----:B------:R-:W-:Y:S01]  /*a3c0*/  UMOV UR7, UR36 ;  /* 0x0000002400077c82 */ /* 0x000fe20008000000 */
[----:B------:R-:W-:Y:S01]  /*a3d0*/  IMAD.MOV.U32 R12, RZ, RZ, R8 ;  /* 0x000000ffff0c7224 */ /* 0x000fe200078e0008 */
[----:B------:R-:W-:Y:S01]  /*a3e0*/  UMOV UR4, UR37 ;  /* 0x0000002500047c82 */ /* 0x000fe20008000000 */
[----:B------:R-:W-:Y:S01]  /*a3f0*/  ULDC UR39, c[0x0][0x9e4] ;  /* 0x0002790000277ab9 */ /* 0x000fe20000000800 */
[----:B------:R-:W-:Y:S01]  /*a400*/  ULDC UR50, c[0x0][0x288] ;  /* 0x0000a20000327ab9 */ /* 0x000fe20000000800 */
[----:B------:R-:W-:Y:S01]  /*a410*/  ULDC UR5, c[0x0][0x9d8] ;  /* 0x0002760000057ab9 */ /* 0x000fe20000000800 */
[----:B------:R-:W-:-:S05]  /*a420*/  ULDC UR54, c[0x0][0x9e0] ;  /* 0x0002780000367ab9 */ /* 0x000fca0000000800 */
.L_x_1160:
[----:B------:R-:W-:-:S04]  /*a430*/  UIADD3 UR37, UR4, 0x1, URZ ;  /* 0x0000000104257890 */ /* 0x000fc8000fffe03f */
[----:B------:R-:W-:-:S04]  /*a440*/  UISETP.NE.AND UP0, UPT, UR37, 0x2, UPT ;  /* 0x000000022500788c */ /* 0x000fc8000bf05270 */
[----:B------:R-:W-:Y:S02]  /*a450*/  USEL UR36, URZ, 0x1, UP0 ;  /* 0x000000013f247887 */ /* 0x000fe40008000000 */
[----:B------:R-:W-:Y:S02]  /*a460*/  USEL UR37, UR37, URZ, UP0 ;  /* 0x0000003f25257287 */ /* 0x000fe40008000000 */
[----:B------:R-:W-:Y:S01]  /*a470*/  ULOP3.LUT UR36, UR7, UR36, URZ, 0x3c, !UPT ;  /* 0x0000002407247292 */ /* 0x000fe2000f8e3c3f */
[----:B------:R-:W-:Y:S11]  /*a480*/  @!P0 BRA `(.L_x_1144) ;  /* 0x0000000000048947 */ /* 0x000ff60003800000 */
[----:B------:R-:W-:Y:S01]  /*a490*/  BPT.TRAP 0x1 ;  /* 0x000000040000795c */ /* 0x000fe20000300000 */
.L_x_1144:
[----:B------:R-:W-:Y:S01]  /*a4a0*/  ULEA UR6, UR37, UR38, 0x3 ;  /* 0x0000002625067291 */ /* 0x000fe2000f8e183f */
[----:B------:R-:W-:-:S05]  /*a4b0*/  IMAD.U32 R7, RZ, RZ, UR36 ;  /* 0x00000024ff077e24 */ /* 0x000fca000f8e00ff */
[----:B------:R-:W-:-:S04]  /*a4c0*/  SHF.L.U32 R7, R7, 0x1f, RZ ;  /* 0x0000001f07077819 */ /* 0x000fc800000006ff */
[----:B------:R0:W1:Y:S01]  /*a4d0*/  SYNCS.PHASECHK.TRANS64.TRYWAIT P1, [UR6+0x2a830], R7 ;  /* 0x02a83007ff0075a7 */ /* 0x0000620008020146 */
[----:B------:R-:W-:Y:S05]  /*a4e0*/  @!P0 BRA `(.L_x_1145) ;  /* 0x0000000000048947 */ /* 0x000fea0003800000 */
[----:B------:R-:W-:Y:S01]  /*a4f0*/  BPT.TRAP 0x1 ;  /* 0x000000040000795c */ /* 0x000fe20000300000 */
.L_x_1145:
[----:B-1----:R-:W-:Y:S05]  /*a500*/  @P1 BRA `(.L_x_1146) ;  /* 0x0000000000081947 */ /* 0x002fea0003800000 */
[----:B------:R-:W1:Y:S02]  /*a510*/  SYNCS.PHASECHK.TRANS64.TRYWAIT P1, [UR6+0x2a830], R7 ;  /* 0x02a83007ff0075a7 */ /* 0x000e640008020146 */
[----:B-1----:R-:W-:Y:S05]  /*a520*/  @!P1 BRA `(.L_x_1147) ;  /* 0x000000ac00789947 */ /* 0x002fea0003800000 */
.L_x_1146:
        /* <DEDUP_REMOVED lines=135> */
.L_x_1148:
[----:B------:R-:W-:Y:S01]  /*ada0*/  ULEA UR10, UR4, UR38, 0x3 ;  /* 0x00000026040a7291 */ /* 0x000fe2000f8e183f */
[----:B------:R-:W-:-:S05]  /*adb0*/  IMAD.U32 R0, RZ, RZ, UR7 ;  /* 0x00000007ff007e24 */ /* 0x000fca000f8e00ff */
[----:B------:R-:W-:-:S04]  /*adc0*/  SHF.L.U32 R0, R0, 0x1f, RZ ;  /* 0x0000001f00007819 */ /* 0x000fc800000006ff */
[----:B------:R2:W3:Y:S01]  /*add0*/  SYNCS.PHASECHK.TRANS64.TRYWAIT P1, [UR10+0x2a850], R0 ;  /* 0x02a85000ff0075a7 */ /* 0x0004e2000802014a */
[----:B------:R-:W-:Y:S05]  /*ade0*/  @!P0 BRA `(.L_x_1149) ;  /* 0x0000000000048947 */ /* 0x000fea0003800000 */
[----:B------:R-:W-:Y:S01]  /*adf0*/  BPT.TRAP 0x1 ;  /* 0x000000040000795c */ /* 0x000fe20000300000 */
.L_x_1149:
[----:B---3--:R-:W-:Y:S05]  /*ae00*/  @P1 BRA `(.L_x_1150) ;  /* 0x0000000000081947 */ /* 0x008fea0003800000 */
[----:B------:R-:W3:Y:S02]  /*ae10*/  SYNCS.PHASECHK.TRANS64.TRYWAIT P1, [UR10+0x2a850], R0 ;  /* 0x02a85000ff0075a7 */ /* 0x000ee4000802014a */
[----:B---3--:R-:W-:Y:S05]  /*ae20*/  @!P1 BRA `(.L_x_1151) ;  /* 0x000000a400509947 */ /* 0x008fea0003800000 */
.L_x_1150:
[----:B------:R-:W-:Y:S01]  /*ae30*/  UIADD3 UR6, UR38, 0x400, URZ ;  /* 0x0000040026067890 */ /* 0x000fe2000fffe03f */
[----:B------:R-:W-:Y:S01]  /*ae40*/  WARPGROUP.ARRIVE ;  /* 0x00000000000079c5 */ /* 0x000fe20000000000 */
[----:B------:R-:W-:-:S05]  /*ae50*/  UMOV UR7, 0x40000040 ;  /* 0x4000004000077882 */ /* 0x000fca0000000000 */
[----:B------:R-:W3:Y:S01]  /*ae60*/  S2R R173, SR_TID.X ;  /* 0x0000000000ad7919 */ /* 0x000ee20000002100 */
[----:B------:R-:W-:Y:S01]  /*ae70*/  USHF.R.U32.HI UR6, URZ, 0x4, UR6 ;  /* 0x000000043f067899 */ /* 0x000fe20008011606 */
[----:B------:R-:W-:Y:S01]  /*ae80*/  ISETP.NE.AND P2, PT, R21, 0x1, PT ;  /* 0x000000011500780c */ /* 0x000fe20003f45270 */
[----:B------:R-:W-:Y:S01]  /*ae90*/  FMUL.FTZ R20, R102, UR5 ;  /* 0x0000000566147c20 */ /* 0x000fe20008410000 */
[----:B------:R-:W-:Y:S01]  /*aea0*/  FMUL.FTZ R11, R95, UR5 ;  /* 0x000000055f0b7c20 */ /* 0x000fe20008410000 */
[----:B------:R-:W-:Y:S01]  /*aeb0*/  ULOP3.LUT UR6, UR6, 0x3fff, URZ, 0xc0, !UPT ;  /* 0x00003fff06067892 */ /* 0x000fe2000f8ec03f */
[----:B------:R-:W-:Y:S01]  /*aec0*/  FMUL.FTZ R95, R111, UR5 ;  /* 0x000000056f5f7c20 */ /* 0x000fe20008410000 */
[----:B------:R-:W-:Y:S02]  /*aed0*/  IMAD.IADD R111, R19, 0x1, R17 ;  /* 0x00000001136f7824 */ /* 0x000fe400078e0211 */
[----:B0-2---:R-:W-:Y:S01]  /*aee0*/  FMUL.FTZ R0, R90, UR5 ;  /* 0x000000055a007c20 */ /* 0x005fe20008410000 */
[----:B------:R-:W-:Y:S01]  /*aef0*/  ULOP3.LUT UR6, UR6, 0x3000000, URZ, 0xfc, !UPT ;  /* 0x0300000006067892 */ /* 0x000fe2000f8efc3f */
[----:B------:R-:W-:Y:S01]  /*af00*/  FMUL.FTZ R90, R106, UR5 ;  /* 0x000000056a5a7c20 */ /* 0x000fe20008410000 */
[----:B------:R-:W-:Y:S01]  /*af10*/  FMUL.FTZ R121, R121, UR5 ;  /* 0x0000000579797c20 */ /* 0x000fe20008410000 */
[----:B------:R-:W-:Y:S01]  /*af20*/  FMUL.FTZ R2, R91, UR5 ;  /* 0x000000055b027c20 */ /* 0x000fe20008410000 */
[----:B------:R-:W-:Y:S01]  /*af30*/  UIMAD UR4, UR4, 0x600, UR6 ;  /* 0x00000600040478a4 */ /* 0x000fe2000f8e0206 */
[----:B------:R-:W-:Y:S01]  /*af40*/  FMUL.FTZ R106, R109, UR5 ;  /* 0x000000056d6a7c20 */ /* 0x000fe20008410000 */
[----:B------:R-:W0:Y:S01]  /*af50*/  @P2 LDC R102, c[0x0][0x44c] ;  /* 0x00011300ff662b82 */ /* 0x000e220000000800 */
[----:B------:R-:W-:Y:S01]  /*af60*/  FMUL.FTZ R91, R107, UR5 ;  /* 0x000000056b5b7c20 */ /* 0x000fe20008410000 */
[----:B------:R-:W-:Y:S01]  /*af70*/  FMUL.FTZ R109, R116, UR5 ;  /* 0x00000005746d7c20 */ /* 0x000fe20008410000 */
[----:B------:R-:W-:Y:S01]  /*af80*/  FMUL.FTZ R107, R112, UR5 ;  /* 0x00000005706b7c20 */ /* 0x000fe20008410000 */
[----:B-1----:R-:W-:Y:S01]  /*af90*/  FMUL.FTZ R7, R88, UR5 ;  /* 0x0000000558077c20 */ /* 0x002fe20008410000 */
[----:B------:R-:W-:Y:S01]  /*afa0*/  UMOV UR6, UR4 ;  /* 0x0000000400067c82 */ /* 0x000fe20008000000 */
[----:B------:R1:W2:Y:S01]  /*afb0*/  MUFU.TANH R112, R121 ;  /* 0x0000007900707308 */ /* 0x0002a20000002400 */
        /* <DEDUP_REMOVED lines=8> */
[----:B-1----:R-:W-:-:S02]  /*b040*/  IMAD R121, R9, -0x60, RZ ;  /* 0xffffffa009797824 */ /* 0x002fc400078e02ff */
[----:B------:R-:W-:Y:S01]  /*b050*/  FMUL.FTZ R103, R108, UR5 ;  /* 0x000000056c677c20 */ /* 0x000fe20008410000 */
[----:B---3--:R-:W-:Y:S01]  /*b060*/  LOP3.LUT P1, RZ, R173, 0x7f, RZ, 0xc0, !PT ;  /* 0x0000007fadff7812 */ /* 0x008fe2000782c0ff */
[----:B------:R-:W-:Y:S01]  /*b070*/  FMUL.FTZ R94, R110, UR5 ;  /* 0x000000056e5e7c20 */ /* 0x000fe20008410000 */
[----:B------:R-:W-:Y:S01]  /*b080*/  FMUL.FTZ R89, R89, UR5 ;  /* 0x0000000559597c20 */ /* 0x000fe20008410000 */
[----:B------:R-:W-:Y:S01]  /*b090*/  FMUL.FTZ R92, R92, UR5 ;  /* 0x000000055c5c7c20 */ /* 0x000fe20008410000 */
[----:B------:R-:W-:Y:S01]  /*b0a0*/  FMUL.FTZ R93, R93, UR5 ;  /* 0x000000055d5d7c20 */ /* 0x000fe20008410000 */
[----:B------:R-:W-:Y:S01]  /*b0b0*/  FMUL.FTZ R96, R96, UR5 ;  /* 0x0000000560607c20 */ /* 0x000fe20008410000 */
[----:B------:R-:W-:Y:S01]  /*b0c0*/  FMUL.FTZ R97, R97, UR5 ;  /* 0x0000000561617c20 */ /* 0x000fe20008410000 */
[----:B0-----:R-:W-:-:S04]  /*b0d0*/  @P2 IMAD.HI.U32 R102, R111, R102, RZ ;  /* 0x000000666f662227 */ /* 0x001fc800078e00ff */
        /* <DEDUP_REMOVED lines=13> */
[----:B------:R-:W0:Y:S08]  /*b1b0*/  MUFU.TANH R7, R7 ;  /* 0x0000000700077308 */ /* 0x000e300000002400 */
[----:B------:R-:W1:Y:S08]  /*b1c0*/  MUFU.TANH R89, R89 ;  /* 0x0000005900597308 */ /* 0x000e700000002400 */
        /* <DEDUP_REMOVED lines=16> */
[----:B------:R-:W5:Y:S02]  /*b2d0*/  @P2 LDC R101, c[0x0][0x450] ;  /* 0x00011400ff652b82 */ /* 0x000f640000000800 */
[----:B------:R-:W0:Y:S01]  /*b2e0*/  MUFU.TANH R88, R88 ;  /* 0x0000005800587308 */ /* 0x000e220000002400 */
[----:B------:R-:W-:Y:S01]  /*b2f0*/  HGMMA.64x128x16.F32.BF16 R24, R152, gdesc[UR4].tnspB, R24, gsb0 ;  /* 0x41e0000498187df0 */ /* 0x000fe20008001818 */
[----:B------:R-:W-:Y:S01]  /*b300*/  UIADD3 UR6, UR4, 0x100, URZ ;  /* 0x0000010004067890 */ /* 0x000fe2000fffe03f */
[----:B------:R-:W-:-:S05]  /*b310*/  UMOV UR7, 0x40000040 ;  /* 0x4000004000077882 */ /* 0x000fca0000000000 */
[----:B------:R-:W0:Y:S08]  /*b320*/  MUFU.TANH R158, R158 ;  /* 0x0000009e009e7308 */ /* 0x000e300000002400 */
[----:B------:R-:W0:Y:S01]  /*b330*/  MUFU.TANH R90, R90 ;  /* 0x0000005a005a7308 */ /* 0x000e220000002400 */
[----:B-----5:R-:W-:-:S07]  /*b340*/  @P2 SHF.R.U32.HI R111, RZ, R101, R102 ;  /* 0x00000065ff6f2219 */ /* 0x020fce0000011666 */
[----:B------:R-:W0:Y:S01]  /*b350*/  MUFU.TANH R91, R91 ;  /* 0x0000005b005b7308 */ /* 0x000e220000002400 */
[----:B------:R-:W5:Y:S07]  /*b360*/  SHFL.IDX PT, R116, R111, RZ, 0x1c1f ;  /* 0x001c1fff6f747589 */ /* 0x000f6e00000e0000 */
        /* <DEDUP_REMOVED lines=13> */
[----:B------:R-:W0:Y:S01]  /*b440*/  MUFU.TANH R128, R128 ;  /* 0x0000008000807308 */ /* 0x000e220000002400 */
[----:B------:R-:W-:-:S02]  /*b450*/  WARPGROUP.DEPBAR.LE gsb0, 0x0 ;  /* 0x00008000000079c5 */ /* 0x000fc40000010000 */
[----:B------:R-:W-:Y:S01]  /*b460*/  WARPGROUP.ARRIVE ;  /* 0x00000000000079c5 */ /* 0x000fe20000000000 */
[----:B------:R-:W-:Y:S01]  /*b470*/  FMUL.FTZ R152, R104, UR5 ;  /* 0x0000000568987c20 */ /* 0x000fe20008410000 */
[----:B------:R-:W-:Y:S02]  /*b480*/  IMAD.U32 R104, RZ, RZ, UR37 ;  /* 0x00000025ff687e24 */ /* 0x000fe4000f8e00ff */
[----:B------:R-:W-:Y:S01]  /*b490*/  FMUL.FTZ R154, R130, UR5 ;  /* 0x00000005829a7c20 */ /* 0x000fe20008410000 */
[----:B------:R-:W0:Y:S01]  /*b4a0*/  MUFU.TANH R129, R129 ;  /* 0x0000008100817308 */ /* 0x000e220000002400 */
[----:B------:R-:W-:Y:S01]  /*b4b0*/  HGMMA.64x128x16.F32.BF16 R24, R148, gdesc[UR4].tnspB, R24, gsb0 ;  /* 0x41e0000494187df0 */ /* 0x000fe20008001818 */
[----:B------:R-:W-:Y:S01]  /*b4c0*/  UIADD3 UR6, UR4, 0x180, URZ ;  /* 0x0000018004067890 */ /* 0x000fe2000fffe03f */
[----:B------:R-:W-:Y:S01]  /*b4d0*/  @!P1 LEA R101, R104, UR38, 0x3 ;  /* 0x0000002668659c11 */ /* 0x000fe2000f8e18ff */
[----:B------:R-:W-:-:S04]  /*b4e0*/  UMOV UR7, 0x40000040 ;  /* 0x4000004000077882 */ /* 0x000fc80000000000 */
[----:B------:R-:W0:Y:S01]  /*b4f0*/  MUFU.TANH R152, R152 ;  /* 0x0000009800987308 */ /* 0x000e220000002400 */
[----:B------:R-:W-:-:S05]  /*b500*/  @!P1 VIADD R101, R101, 0x2a840 ;  /* 0x0002a84065659836 */ /* 0x000fca0000000000 */
[----:B------:R-:W-:Y:S02]  /*b510*/  @!P1 PRMT R102, RZ, 0x654, R101 ;  /* 0x00000654ff669816 */ /* 0x000fe40000000065 */
[----:B------:R-:W0:Y:S08]  /*b520*/  MUFU.TANH R154, R154 ;  /* 0x0000009a009a7308 */ /* 0x000e300000002400 */
[----:B------:R-:W0:Y:S08]  /*b530*/  MUFU.TANH R156, R156 ;  /* 0x0000009c009c7308 */ /* 0x000e300000002400 */
[----:B------:R-:W0:Y:S08]  /*b540*/  MUFU.TANH R132, R132 ;  /* 0x0000008400847308 */ /* 0x000e300000002400 */
[----:B------:R-:W0:Y:S08]  /*b550*/  MUFU.TANH R133, R133 ;  /* 0x0000008500857308 */ /* 0x000e300000002400 */
[----:B------:R0:W0:Y:S01]  /*b560*/  MUFU.TANH R101, R134 ;  /* 0x0000008600657308 */ /* 0x0000220000002400 */
[----:B------:R-:W-:-:S02]  /*b570*/  WARPGROUP.DEPBAR.LE gsb0, 0x0 ;  /* 0x00008000000079c5 */ /* 0x000fc40000010000 */
[----:B------:R-:W-:Y:S01]  /*b580*/  WARPGROUP.ARRIVE ;  /* 0x00000000000079c5 */ /* 0x000fe20000000000 */
[----:B------:R-:W-:Y:S01]  /*b590*/  FMUL.FTZ R148, R126, UR5 ;  /* 0x000000057e947c20 */ /* 0x000fe20008410000 */
[----:B------:R-:W-:-:S04]  /*b5a0*/  FMUL.FTZ R150, R127, UR5 ;  /* 0x000000057f967c20 */ /* 0x000fc80008410000 */
[----:B------:R-:W-:Y:S01]  /*b5b0*/  HGMMA.64x128x16.F32.BF16 R24, R144, gdesc[UR4].tnspB, R24, gsb0 ;  /* 0x41e0000490187df0 */ /* 0x000fe20008001818 */
[----:B------:R-:W-:Y:S01]  /*b5c0*/  UIADD3 UR6, UR4, 0x200, URZ ;  /* 0x0000020004067890 */ /* 0x000fe2000fffe03f */
[----:B------:R-:W0:Y:S01]  /*b5d0*/  MUFU.TANH R148, R148 ;  /* 0x0000009400947308 */ /* 0x000e220000002400 */
[----:B------:R-:W-:-:S07]  /*b5e0*/  UMOV UR7, 0x40000040 ;  /* 0x4000004000077882 */ /* 0x000fce0000000000 */
[----:B------:R-:W0:Y:S01]  /*b5f0*/  MUFU.TANH R150, R150 ;  /* 0x0000009600967308 */ /* 0x000e220000002400 */
[----:B------:R-:W-:Y:S02]  /*b600*/  WARPGROUP.DEPBAR.LE gsb0, 0x0 ;  /* 0x00008000000079c5 */ /* 0x000fe40000010000 */
        /* <DEDUP_REMOVED lines=11> */
[----:B------:R-:W-:Y:S01]  /*b6c0*/  FMUL.FTZ R142, R119, UR5 ;  /* 0x00000005778e7c20 */ /* 0x000fe20008410000 */
[----:B------:R-:W-:Y:S02]  /*b6d0*/  VIADD R105, R121, 0x1 ;  /* 0x0000000179697836 */ /* 0x000fe40000000000 */
[----:B------:R0:W0:Y:S01]  /*b6e0*/  MUFU.TANH R119, R124 ;  /* 0x0000007c00777308 */ /* 0x0000220000002400 */
[----:B------:R-:W-:Y:S01]  /*b6f0*/  HGMMA.64x128x16.F32.BF16 R24, R136, gdesc[UR4].tnspB, R24, gsb0 ;  /* 0x41e0000488187df0 */ /* 0x000fe20008001818 */
[----:B------:R-:W-:-:S04]  /*b700*/  IMAD R105, R18, -0x2, R105 ;  /* 0xfffffffe12697824 */ /* 0x000fc800078e0269 */
[C---:B------:R-:W-:Y:S02]  /*b710*/  VIADD R130, R105.reuse, 0xffffffff ;  /* 0xffffffff69827836 */ /* 0x040fe40000000000 */
[----:B------:R-:W0:Y:S01]  /*b720*/  MUFU.TANH R140, R140 ;  /* 0x0000008c008c7308 */ /* 0x000e220000002400 */
[----:B------:R-:W-:-:S05]  /*b730*/  IADD3 R104, R105, -UR50, R16 ;  /* 0x8000003269687c10 */ /* 0x000fca000fffe010 */
[C---:B------:R-:W-:Y:S02]  /*b740*/  VIADD R123, R104.reuse, UR54 ;  /* 0x00000036687b7c36 */ /* 0x040fe40008000000 */
[----:B------:R-:W0:Y:S01]  /*b750*/  MUFU.TANH R142, R142 ;  /* 0x0000008e008e7308 */ /* 0x000e220000002400 */
[----:B------:R-:W-:Y:S02]  /*b760*/  VIADD R127, R104, UR51 ;  /* 0x00000033687f7c36 */ /* 0x000fe40008000000 */
[--C-:B-----5:R-:W-:Y:S02]  /*b770*/  IMAD.IADD R113, R123, 0x1, R116.reuse ;  /* 0x000000017b717824 */ /* 0x120fe400078e0274 */
[----:B------:R-:W-:Y:S01]  /*b780*/  IMAD.IADD R115, R127, 0x1, R116 ;  /* 0x000000017f737824 */ /* 0x000fe200078e0274 */
[----:B------:R-:W-:Y:S02]  /*b790*/  WARPGROUP.DEPBAR.LE gsb0, 0x0 ;  /* 0x00008000000079c5 */ /* 0x000fe40000010000 */
[----:B------:R5:W-:Y:S01]  /*b7a0*/  @!P1 SYNCS.ARRIVE.TRANS64.RED.A1T0 RZ, [R102+URZ], RZ ;  /* 0x000000ff66ff99a7 */ /* 0x000be2000810043f */
[----:B------:R-:W-:Y:S01]  /*b7b0*/  ISETP.GE.AND P1, PT, R10, 0x1, PT ;  /* 0x000000010a00780c */ /* 0x000fe20003f26270 */
[----:B-----5:R-:W-:-:S06]  /*b7c0*/  FMUL.FTZ R102, R135, UR5 ;  /* 0x0000000587667c20 */ /* 0x020fcc0008410000 */
[----:B------:R-:W0:Y:S06]  /*b7d0*/  MUFU.TANH R102, R102 ;  /* 0x0000006600667308 */ /* 0x000e2c0000002400 */
[----:B-1234-:R-:W-:Y:S05]  /*b7e0*/  @!P1 BRA `(.L_x_1152) ;  /* 0x0000000000549947 */ /* 0x01efea0003800000 */
[----:B------:R-:W-:Y:S01]  /*b7f0*/  IADD3 R117, R16, -UR50, R116 ;  /* 0x8000003210757c10 */ /* 0x000fe2000fffe074 */
        /* <DEDUP_REMOVED lines=11> */
.L_x_1154:
[----:B------:R-:W-:-:S05]  /*b8b0*/  IMAD.U32 R116, RZ, RZ, UR39 ;  /* 0x00000027ff747e24 */ /* 0x000fca000f8e00ff */
[----:B------:R-:W-:-:S13]  /*b8c0*/  ISETP.NE.AND P1, PT, R116, 0x1, PT ;  /* 0x000000017400780c */ /* 0x000fda0003f25270 */
[----:B------:R-:W1:Y:S02]  /*b8d0*/  @P1 LDC.64 R104, c[0x0][0x9e8] ;  /* 0x00027a00ff681b82 */ /* 0x000e640000000a00 */
[----:B-1----:R-:W-:-:S05]  /*b8e0*/  @P1 IMAD.HI.U32 R104, R117, R104, RZ ;  /* 0x0000006875681227 */ /* 0x002fca00078e00ff */
[----:B------:R-:W-:-:S07]  /*b8f0*/  @P1 SHF.R.U32.HI R117, RZ, R105, R104 ;  /* 0x00000069ff751219 */ /* 0x000fce0000011668 */
.L_x_1155:
[----:B------:R-:W-:Y:S05]  /*b900*/  BSYNC B0 ;  /* 0x0000000000007941 */ /* 0x000fea0003800000 */
.L_x_1153:
[----:B------:R-:W-:-:S05]  /*b910*/  IMAD R104, R117, R116, R130 ;  /* 0x0000007475687224 */ /* 0x000fca00078e0282 */
[----:B------:R-:W-:Y:S02]  /*b920*/  VIADDMNMX R113, R104, R116, R113, PT ;  /* 0x0000007468717246 */ /* 0x000fe40003800171 */
[----:B------:R-:W-:-:S07]  /*b930*/  VIMNMX R115, R115, R104, !PT ;  /* 0x0000006873737248 */ /* 0x000fce0007fe0100 */
.L_x_1152:
[C---:B------:R-:W-:Y:S02]  /*b940*/  ISETP.GE.AND P1, PT, R121.reuse, 0x2, PT ;  /* 0x000000027900780c */ /* 0x040fe40003f26270 */
[----:B------:R-:W-:Y:S02]  /*b950*/  ISETP.GE.AND P4, PT, R121, 0xa, PT ;  /* 0x0000000a7900780c */ /* 0x000fe40003f86270 */
[----:B------:R-:W-:Y:S02]  /*b960*/  ISETP.GT.AND P2, PT, R115, 0x1, !P1 ;  /* 0x000000017300780c */ /* 0x000fe40004f44270 */
[----:B------:R-:W-:Y:S02]  /*b970*/  P2R R105, PR, RZ, 0x10 ;  /* 0x00000010ff697803 */ /* 0x000fe40000000000 */
[----:B------:R-:W-:Y:S02]  /*b980*/  ISETP.LT.OR P3, PT, R113, 0x2, P2 ;  /* 0x000000027100780c */ /* 0x000fe40001761670 */
[----:B------:R-:W-:-:S02]  /*b990*/  ISETP.GE.AND P2, PT, R121, 0x9, PT ;  /* 0x000000097900780c */ /* 0x000fc40003f46270 */
[----:B------:R-:W-:Y:S02]  /*b9a0*/  FSEL R180, R89, -INF , !P3 ;  /* 0xff80000059b47808 */ /* 0x000fe40005800000 */
[----:B------:R-:W-:-:S04]  /*b9b0*/  ISETP.GT.AND P3, PT, R115, 0x8, !P2 ;  /* 0x000000087300780c */ /* 0x000fc80005764270 */
[----:B------:R-:W-:-:S04]  /*b9c0*/  ISETP.LT.OR P3, PT, R113, 0x9, P3 ;  /* 0x000000097100780c */ /* 0x000fc80001f61670 */
[----:B0-----:R-:W-:Y:S02]  /*b9d0*/  FSEL R184, R92, -INF , !P3 ;  /* 0xff8000005cb87808 */ /* 0x001fe40005800000 */
        /* <DEDUP_REMOVED lines=81> */
[----:B------:R-:W-:-:S04]  /*bef0*/  ISETP.LT.OR P3, PT, R113, 0x4a, P3 ;  /* 0x0000004a7100780c */ /* 0x000fc80001f61670 */
[----:B------:R-:W-:Y:S02]  /*bf00*/  FSEL R108, R125, -INF , !P3 ;  /* 0xff8000007d6c7808 */ /* 0x000fe40005800000 */
[----:B------:R-:W-:-:S04]  /*bf10*/  ISETP.GE.AND P3, PT, R121, 0x51, PT ;  /* 0x000000517900780c */ /* 0x000fc80003f66270 */
[----:B------:R-:W-:-:S04]  /*bf20*/  ISETP.GT.AND P4, PT, R115, 0x50, !P3 ;  /* 0x000000507300780c */ /* 0x000fc80005f84270 */
[----:B------:R-:W-:-:S04]  /*bf30*/  ISETP.LT.OR P4, PT, R113, 0x51, P4 ;  /* 0x000000517100780c */ /* 0x000fc80002781670 */
[----:B------:R-:W-:Y:S02]  /*bf40*/  FSEL R106, R128, -INF , !P4 ;  /* 0xff800000806a7808 */ /* 0x000fe40006000000 */
[----:B------:R-:W-:Y:S01]  /*bf50*/  ISETP.GE.AND P4, PT, R121, 0x52, PT ;  /* 0x000000527900780c */ /* 0x000fe20003f86270 */
[----:B------:R-:W0:Y:S03]  /*bf60*/  SHFL.IDX PT, R128, R111, 0x1, 0x1c1f ;  /* 0x003c1f006f807f89 */ /* 0x000e2600000e0000 */
[----:B------:R-:W-:-:S04]  /*bf70*/  ISETP.GT.AND P5, PT, R115, 0x51, !P4 ;  /* 0x000000517300780c */ /* 0x000fc800067a4270 */
[----:B------:R-:W-:-:S04]  /*bf80*/  ISETP.LT.OR P5, PT, R113, 0x52, P5 ;  /* 0x000000527100780c */ /* 0x000fc80002fa1670 */
[----:B------:R-:W-:Y:S02]  /*bf90*/  FSEL R96, R129, -INF , !P5 ;  /* 0xff80000081607808 */ /* 0x000fe40006800000 */
[----:B------:R-:W-:-:S04]  /*bfa0*/  ISETP.GE.AND P5, PT, R121, 0x59, PT ;  /* 0x000000597900780c */ /* 0x000fc80003fa6270 */
[----:B------:R-:W-:-:S04]  /*bfb0*/  ISETP.GT.AND P6, PT, R115, 0x58, !P5 ;  /* 0x000000587300780c */ /* 0x000fc80006fc4270 */
[----:B------:R-:W-:Y:S01]  /*bfc0*/  ISETP.LT.OR P6, PT, R113, 0x59, P6 ;  /* 0x000000597100780c */ /* 0x000fe200037c1670 */
[----:B0-----:R-:W-:-:S03]  /*bfd0*/  IMAD.IADD R89, R127, 0x1, R128 ;  /* 0x000000017f597824 */ /* 0x001fc600078e0280 */
[----:B------:R-:W-:Y:S02]  /*bfe0*/  FSEL R92, R132, -INF , !P6 ;  /* 0xff800000845c7808 */ /* 0x000fe40007000000 */
[----:B------:R-:W-:-:S04]  /*bff0*/  ISETP.GE.AND P6, PT, R121, 0x1, PT ;  /* 0x000000017900780c */ /* 0x000fc80003fc6270 */
[----:B------:R-:W-:Y:S02]  /*c000*/  P2R R103, PR, RZ, 0x40 ;  /* 0x00000040ff677803 */ /* 0x000fe40000000000 */
[----:B------:R-:W-:-:S04]  /*c010*/  ISETP.GT.AND P6, PT, R115, RZ, !P6 ;  /* 0x000000ff7300720c */ /* 0x000fc800077c4270 */
[----:B------:R-:W-:-:S04]  /*c020*/  ISETP.LT.OR P6, PT, R113, 0x1, P6 ;  /* 0x000000017100780c */ /* 0x000fc800037c1670 */
[----:B------:R-:W-:Y:S01]  /*c030*/  FSEL R188, R7, -INF , !P6 ;  /* 0xff80000007bc7808 */ /* 0x000fe20007000000 */
[----:B------:R-:W-:Y:S01]  /*c040*/  IMAD.IADD R7, R123, 0x1, R128 ;  /* 0x000000017b077824 */ /* 0x000fe200078e0280 */
[----:B------:R-:W-:-:S04]  /*c050*/  ISETP.GE.AND P6, PT, R121, 0x5a, PT ;  /* 0x0000005a7900780c */ /* 0x000fc80003fc6270 */
[----:B------:R-:W-:Y:S02]  /*c060*/  P2R R121, PR, RZ, 0x40 ;  /* 0x00000040ff797803 */ /* 0x000fe40000000000 */
[----:B------:R-:W-:-:S04]  /*c070*/  ISETP.GT.AND P6, PT, R115, 0x59, !P6 ;  /* 0x000000597300780c */ /* 0x000fc800077c4270 */
[----:B------:R-:W-:-:S04]  /*c080*/  ISETP.LT.OR P6, PT, R113, 0x5a, P6 ;  /* 0x0000005a7100780c */ /* 0x000fc800037c1670 */
[----:B------:R-:W-:Y:S02]  /*c090*/  FSEL R104, R133, -INF , !P6 ;  /* 0xff80000085687808 */ /* 0x000fe40007000000 */
[----:B------:R-:W-:-:S13]  /*c0a0*/  ISETP.GE.AND P6, PT, R10, 0x1, PT ;  /* 0x000000010a00780c */ /* 0x000fda0003fc6270 */
[----:B------:R-:W-:Y:S05]  /*c0b0*/  @!P6 BRA `(.L_x_1156) ;  /* 0x000000000054e947 */ /* 0x000fea0003800000 */
[----:B------:R-:W-:Y:S01]  /*c0c0*/  IADD3 R93, R16, -UR50, R128 ;  /* 0x80000032105d7c10 */ /* 0x000fe2000fffe080 */
        /* <DEDUP_REMOVED lines=11> */
.L_x_1158:
[----:B------:R-:W-:-:S05]  /*c180*/  IMAD.U32 R97, RZ, RZ, UR39 ;  /* 0x00000027ff617e24 */ /* 0x000fca000f8e00ff */
[----:B------:R-:W-:-:S13]  /*c190*/  ISETP.NE.AND P6, PT, R97, 0x1, PT ;  /* 0x000000016100780c */ /* 0x000fda0003fc5270 */
[----:B------:R-:W0:Y:S02]  /*c1a0*/  @P6 LDC.64 R128, c[0x0][0x9e8] ;  /* 0x00027a00ff806b82 */ /* 0x000e240000000a00 */
[----:B0-----:R-:W-:-:S05]  /*c1b0*/  @P6 IMAD.HI.U32 R128, R93, R128, RZ ;  /* 0x000000805d806227 */ /* 0x001fca00078e00ff */
[----:B------:R-:W-:-:S07]  /*c1c0*/  @P6 SHF.R.U32.HI R93, RZ, R129, R128 ;  /* 0x00000081ff5d6219 */ /* 0x000fce0000011680 */
.L_x_1159:
[----:B------:R-:W-:Y:S05]  /*c1d0*/  BSYNC B0 ;  /* 0x0000000000007941 */ /* 0x000fea0003800000 */
.L_x_1157:
[----:B------:R-:W-:-:S05]  /*c1e0*/  IMAD R128, R93, R97, R130 ;  /* 0x000000615d807224 */ /* 0x000fca00078e0282 */
[----:B------:R-:W-:Y:S02]  /*c1f0*/  VIADDMNMX R7, R128, R97, R7, PT ;  /* 0x0000006180077246 */ /* 0x000fe40003800107 */
[----:B------:R-:W-:-:S07]  /*c200*/  VIMNMX R89, R89, R128, !PT ;  /* 0x0000008059597248 */ /* 0x000fce0007fe0100 */
.L_x_1156:
[----:B------:R-:W-:Y:S01]  /*c210*/  ISETP.GT.AND P1, PT, R89, 0x1, !P1 ;  /* 0x000000015900780c */ /* 0x000fe20004f24270 */
[----:B------:R-:W-:Y:S01]  /*c220*/  UMOV UR7, UR36 ;  /* 0x0000002400077c82 */ /* 0x000fe20008000000 */
[----:B------:R-:W-:Y:S01]  /*c230*/  ISETP.NE.AND P6, PT, R136, RZ, PT ;  /* 0x000000ff8800720c */ /* 0x000fe20003fc5270 */
[----:B------:R-:W-:Y:S01]  /*c240*/  UMOV UR4, UR37 ;  /* 0x0000002500047c82 */ /* 0x000fe20008000000 */
[----:B------:R-:W-:Y:S02]  /*c250*/  ISETP.LT.OR P1, PT, R7, 0x2, P1 ;  /* 0x000000020700780c */ /* 0x000fe40000f21670 */
[----:B------:R-:W-:Y:S02]  /*c260*/  ISETP.GT.AND P2, PT, R89, 0x8, !P2 ;  /* 0x000000085900780c */ /* 0x000fe40005744270 */
[----:B------:R-:W-:Y:S02]  /*c270*/  FSEL R136, R2, -INF , !P1 ;  /* 0xff80000002887808 */ /* 0x000fe40004800000 */
[----:B------:R-:W-:-:S02]  /*c280*/  ISETP.NE.AND P1, PT, R105, RZ, PT ;  /* 0x000000ff6900720c */ /* 0x000fc40003f25270 */
[----:B------:R-:W-:Y:S02]  /*c290*/  ISETP.LT.OR P2, PT, R7, 0x9, P2 ;  /* 0x000000090700780c */ /* 0x000fe40001741670 */
[----:B------:R-:W-:Y:S02]  /*c2a0*/  ISETP.GT.AND P1, PT, R89, 0x9, !P1 ;  /* 0x000000095900780c */ /* 0x000fe40004f24270 */
[----:B------:R-:W-:Y:S02]  /*c2b0*/  FSEL R2, R8, -INF , !P2 ;  /* 0xff80000008027808 */ /* 0x000fe40005000000 */
        /* <DEDUP_REMOVED lines=88> */
[----:B------:R-:W-:-:S04]  /*c840*/  ISETP.GT.AND P1, PT, R89, 0x40, !P1 ;  /* 0x000000405900780c */ /* 0x000fc80004f24270 */
        /* <DEDUP_REMOVED lines=27> */
[--C-:B------:R-:W-:Y:S01]  /*ca00*/  FFMA.FTZ R103, R152, R11, -R111.reuse ;  /* 0x0000000b98677223 */ /* 0x100fe2000001086f */
[----:B------:R-:W-:Y:S01]  /*ca10*/  FSEL R152, R101, -INF , !P5 ;  /* 0xff80000065987808 */ /* 0x000fe20006800000 */
[----:B------:R0:W-:Y:S01]  /*ca20*/  MUFU.EX2 R15, R0 ;  /* 0x00000000000f7308 */ /* 0x0001e20000000800 */
[----:B------:R-:W-:Y:S01]  /*ca30*/  FMNMX.FTZ R91, R134, R91, !PT ;  /* 0x0000005b865b7209 */ /* 0x000fe20007810000 */
[-CC-:B------:R-:W-:Y:S01]  /*ca40*/  FFMA.FTZ R89, R126, R11.reuse, -R111.reuse ;  /* 0x0000000b7e597223 */ /* 0x180fe2000001086f */
[----:B------:R-:W-:Y:S01]  /*ca50*/  FSEL R126, R102, -INF , !P2 ;  /* 0xff800000667e7808 */ /* 0x000fe20005000000 */
[--C-:B------:R-:W-:Y:S01]  /*ca60*/  FFMA.FTZ R101, R118, R11, -R111.reuse ;  /* 0x0000000b76657223 */ /* 0x100fe2000001086f */
[----:B------:R-:W-:Y:S01]  /*ca70*/  FMNMX.FTZ R91, R14, R91, !PT ;  /* 0x0000005b0e5b7209 */ /* 0x000fe20007810000 */
[-CC-:B------:R-:W-:Y:S01]  /*ca80*/  FFMA.FTZ R180, R180, R11.reuse, -R111.reuse ;  /* 0x0000000bb4b47223 */ /* 0x180fe2000001086f */
[----:B------:R-:W-:Y:S01]  /*ca90*/  FSEL R109, R8, RZ, P1 ;  /* 0x000000ff086d7208 */ /* 0x000fe20000800000 */
[--C-:B------:R-:W-:Y:S01]  /*caa0*/  FFMA.FTZ R184, R184, R11, -R111.reuse ;  /* 0x0000000bb8b87223 */ /* 0x100fe2000001086f */
[----:B------:R-:W-:Y:S01]  /*cab0*/  FMNMX.FTZ R93, R132, R91, !PT ;  /* 0x0000005b845d7209 */ /* 0x000fe20007810000 */
[-CC-:B0-----:R-:W-:Y:S01]  /*cac0*/  FFMA.FTZ R0, R174, R11.reuse, -R111.reuse ;  /* 0x0000000bae007223 */ /* 0x181fe2000001086f */
        /* <DEDUP_REMOVED lines=18> */
[----:B------:R-:W-:-:S02]  /*cbf0*/  FMNMX.FTZ R95, R94, R95, !PT ;  /* 0x0000005f5e5f7209 */ /* 0x000fc40007810000 */
[----:B------:R-:W-:Y:S02]  /*cc00*/  LOP3.LUT P6, RZ, R173, 0x7f, RZ, 0xc0, !PT ;  /* 0x0000007fadff7812 */ /* 0x000fe400078cc0ff */
[----:B------:R-:W-:-:S03]  /*cc10*/  FMNMX.FTZ R95, R88, R95, !PT ;  /* 0x0000005f585f7209 */ /* 0x000fc60007810000 */
[----:B------:R-:W-:Y:S01]  /*cc20*/  MUFU.EX2 R91, R184 ;  /* 0x000000b8005b7308 */ /* 0x000fe20000000800 */
[----:B------:R-:W-:-:S04]  /*cc30*/  FMNMX.FTZ R95, R98, R95, !PT ;  /* 0x0000005f625f7209 */ /* 0x000fc80007810000 */
[----:B------:R-:W-:-:S03]  /*cc40*/  FMNMX.FTZ R97, R138, R95, !PT ;  /* 0x0000005f8a617209 */ /* 0x000fc60007810000 */
[----:B------:R-:W-:Y:S01]  /*cc50*/  MUFU.EX2 R95, R0 ;  /* 0x00000000005f7308 */ /* 0x000fe20000000800 */
[----:B------:R-:W-:-:S04]  /*cc60*/  FMNMX.FTZ R97, R100, R97, !PT ;  /* 0x0000006164617209 */ /* 0x000fc80007810000 */
[----:B------:R-:W-:-:S03]  /*cc70*/  FMNMX.FTZ R97, R142, R97, !PT ;  /* 0x000000618e617209 */ /* 0x000fc60007810000 */
[----:B------:R-:W0:Y:S01]  /*cc80*/  MUFU.EX2 R182, R182 ;  /* 0x000000b600b67308 */ /* 0x000e220000000800 */
[----:B------:R-:W-:-:S04]  /*cc90*/  FMNMX.FTZ R97, R144, R97, !PT ;  /* 0x0000006190617209 */ /* 0x000fc80007810000 */
[----:B------:R-:W-:-:S03]  /*cca0*/  FMNMX.FTZ R99, R146, R97, !PT ;  /* 0x0000006192637209 */ /* 0x000fc60007810000 */
[----:B------:R1:W-:Y:S01]  /*ccb0*/  MUFU.EX2 R97, R103 ;  /* 0x0000006700617308 */ /* 0x0003e20000000800 */
[----:B------:R-:W-:-:S04]  /*ccc0*/  FMNMX.FTZ R99, R148, R99, !PT ;  /* 0x0000006394637209 */ /* 0x000fc80007810000 */
[----:B------:R-:W-:-:S03]  /*ccd0*/  FMNMX.FTZ R99, R150, R99, !PT ;  /* 0x0000006396637209 */ /* 0x000fc60007810000 */
[----:B------:R-:W-:Y:S01]  /*cce0*/  MUFU.EX2 R93, R178 ;  /* 0x000000b2005d7308 */ /* 0x000fe20000000800 */
[----:B------:R-:W-:Y:S01]  /*ccf0*/  FMNMX.FTZ R99, R154, R99, !PT ;  /* 0x000000639a637209 */ /* 0x000fe20007810000 */
[----:B-1----:R-:W-:Y:S01]  /*cd00*/  FFMA.FTZ R103, R114, R11, -R111 ;  /* 0x0000000b72677223 */ /* 0x002fe2000001086f */
[----:B0-----:R-:W-:Y:S02]  /*cd10*/  F2FP.BF16.F32.PACK_AB R158, R182, R91 ;  /* 0x0000005bb69e723e */ /* 0x001fe400000010ff */
[----:B------:R-:W-:-:S03]  /*cd20*/  FMNMX.FTZ R99, R156, R99, !PT ;  /* 0x000000639c637209 */ /* 0x000fc60007810000 */
[----:B------:R-:W-:Y:S01]  /*cd30*/  MUFU.EX2 R176, R176 ;  /* 0x000000b000b07308 */ /* 0x000fe20000000800 */
[----:B------:R-:W-:-:S04]  /*cd40*/  FMNMX.FTZ R99, R152, R99, !PT ;  /* 0x0000006398637209 */ /* 0x000fc80007810000 */
[----:B------:R-:W-:Y:S01]  /*cd50*/  FMNMX.FTZ R0, R126, R99, !PT ;  /* 0x000000637e007209 */ /* 0x000fe20007810000 */
[-CC-:B------:R-:W-:Y:S01]  /*cd60*/  FFMA.FTZ R99, R116, R11.reuse, -R111.reuse ;  /* 0x0000000b74637223 */ /* 0x180fe2000001086f */
[----:B------:R-:W-:Y:S01]  /*cd70*/  FFMA.FTZ R116, R124, R11, -R111 ;  /* 0x0000000b7c747223 */ /* 0x000fe2000001086f */
[----:B------:R-:W-:Y:S02]  /*cd80*/  MUFU.EX2 R174, R174 ;  /* 0x000000ae00ae7308 */ /* 0x000fe40000000800 */
[----:B------:R-:W0:Y:S06]  /*cd90*/  SHFL.BFLY PT, R7, R0, 0x2, 0x1f ;  /* 0x0c401f0000077f89 */ /* 0x000e2c00000e0000 */
[----:B------:R-:W-:Y:S08]  /*cda0*/  MUFU.EX2 R140, R140 ;  /* 0x0000008c008c7308 */ /* 0x000ff00000000800 */
[----:B------:R-:W-:Y:S08]  /*cdb0*/  MUFU.EX2 R89, R89 ;  /* 0x0000005900597308 */ /* 0x000ff00000000800 */
[----:B------:R-:W-:Y:S01]  /*cdc0*/  MUFU.EX2 R102, R102 ;  /* 0x0000006600667308 */ /* 0x000fe20000000800 */
[----:B0-----:R-:W-:-:S05]  /*cdd0*/  FMNMX.FTZ R7, R0, R7, !PT ;  /* 0x0000000700077209 */ /* 0x001fca0007810000 */
[----:B------:R-:W0:Y:S02]  /*cde0*/  SHFL.BFLY PT, R0, R7, 0x1, 0x1f ;  /* 0x0c201f0007007f89 */ /* 0x000e2400000e0000 */
[----:B------:R-:W-:Y:S08]  /*cdf0*/  MUFU.EX2 R99, R99 ;  /* 0x0000006300637308 */ /* 0x000ff00000000800 */
[----:B------:R-:W-:Y:S08]  /*ce00*/  MUFU.EX2 R116, R116 ;  /* 0x0000007400747308 */ /* 0x000ff00000000800 */
[----:B------:R-:W-:Y:S01]  /*ce10*/  MUFU.EX2 R101, R101 ;  /* 0x0000006500657308 */ /* 0x000fe20000000800 */
[----:B0-----:R-:W-:Y:S01]  /*ce20*/  FMNMX.FTZ R7, R7, R0, !PT ;  /* 0x0000000007077209 */ /* 0x001fe20007810000 */
[----:B------:R-:W-:Y:S01]  /*ce30*/  FADD.FTZ R0, -R109, R12 ;  /* 0x0000000c6d007221 */ /* 0x000fe20000010100 */
[----:B------:R-:W-:-:S05]  /*ce40*/  FFMA.FTZ R109, R104, R11, -R111 ;  /* 0x0000000b686d7223 */ /* 0x000fca000001086f */
[----:B------:R-:W-:Y:S01]  /*ce50*/  MUFU.EX2 R118, R118 ;  /* 0x0000007600767308 */ /* 0x000fe20000000800 */
[C---:B------:R-:W-:Y:S01]  /*ce60*/  FSETP.NEU.FTZ.AND P1, PT, R7.reuse, -INF , PT ;  /* 0xff8000000700780b */ /* 0x040fe20003f3d000 */
[-C--:B------:R-:W-:Y:S01]  /*ce70*/  FMUL.FTZ R12, R7, R11.reuse ;  /* 0x0000000b070c7220 */ /* 0x080fe20000410000 */
[----:B------:R-:W-:-:S04]  /*ce80*/  FMUL.FTZ R0, R0, R11 ;  /* 0x0000000b00007220 */ /* 0x000fc80000410000 */
[----:B------:R-:W-:Y:S01]  /*ce90*/  FSEL R111, R12, RZ, P1 ;  /* 0x000000ff0c6f7208 */ /* 0x000fe20000800000 */
[----:B------:R-:W-:Y:S04]  /*cea0*/  MUFU.EX2 R103, R103 ;  /* 0x0000006700677308 */ /* 0x000fe80000000800 */
[-CC-:B------:R-:W-:Y:S01]  /*ceb0*/  FFMA.FTZ R159, R2, R11.reuse, -R111.reuse ;  /* 0x0000000b029f7223 */ /* 0x180fe2000001086f */
[----:B------:R-:W-:Y:S01]  /*cec0*/  FSEL R2, R7, RZ, P1 ;  /* 0x000000ff07027208 */ /* 0x000fe20000800000 */
[-CC-:B------:R-:W-:Y:S01]  /*ced0*/  FFMA.FTZ R157, R186, R11.reuse, -R111.reuse ;  /* 0x0000000bba9d7223 */ /* 0x180fe2000001086f */
[-CC-:B------:R-:W-:Y:S01]  /*cee0*/  FFMA.FTZ R12, R136, R11.reuse, -R111.reuse ;  /* 0x0000000b880c7223 */ /* 0x180fe2000001086f */
[----:B------:R-:W0:Y:S01]  /*cef0*/  MUFU.EX2 R0, R0 ;  /* 0x0000000000007308 */ /* 0x000e220000000800 */
[-C--:B------:R-:W-:Y:S01]  /*cf00*/  FFMA.FTZ R96, R134, R11.reuse, -R111 ;  /* 0x0000000b86607223 */ /* 0x080fe2000001086f */
[----:B------:R-:W-:Y:S01]  /*cf10*/  FADD.FTZ R2, -R2, R13 ;  /* 0x0000000d02027221 */ /* 0x000fe20000010100 */
[-CC-:B------:R-:W-:Y:S01]  /*cf20*/  FFMA.FTZ R153, R14, R11.reuse, -R111.reuse ;  /* 0x0000000b0e997223 */ /* 0x180fe2000001086f */
[-CC-:B------:R-:W-:Y:S01]  /*cf30*/  FFMA.FTZ R14, R132, R11.reuse, -R111.reuse ;  /* 0x0000000b840e7223 */ /* 0x180fe2000001086f */
[-CC-:B------:R-:W-:Y:S01]  /*cf40*/  FFMA.FTZ R155, R20, R11.reuse, -R111.reuse ;  /* 0x0000000b149b7223 */ /* 0x180fe2000001086f */
[-C--:B------:R-:W-:Y:S01]  /*cf50*/  FMUL.FTZ R2, R2, R11.reuse ;  /* 0x0000000b02027220 */ /* 0x080fe20000410000 */
        /* <DEDUP_REMOVED lines=12> */
[----:B------:R-:W-:Y:S01]  /*d020*/  FFMA.FTZ R144, R144, R11, -R111 ;  /* 0x0000000b90907223 */ /* 0x000fe2000001086f */
[----:B------:R-:W-:-:S02]  /*d030*/  IMAD.U32 R94, RZ, RZ, UR10 ;  /* 0x0000000aff5e7e24 */ /* 0x000fc4000f8e00ff */
[----:B------:R-:W-:Y:S01]  /*d040*/  FADD.FTZ R6, R180, R13 ;  /* 0x0000000db4067221 */ /* 0x000fe20000010000 */
[-CC-:B------:R-:W-:Y:S01]  /*d050*/  FFMA.FTZ R146, R146, R11.reuse, -R111.reuse ;  /* 0x0000000b92927223 */ /* 0x180fe2000001086f */
[-CC-:B------:R-:W-:Y:S01]  /*d060*/  FFMA.FTZ R148, R148, R11.reuse, -R111.reuse ;  /* 0x0000000b94947223 */ /* 0x180fe2000001086f */
[----:B------:R-:W0:Y:S01]  /*d070*/  MUFU.EX2 R12, R12 ;  /* 0x0000000c000c7308 */ /* 0x000e220000000800 */
[----:B------:R-:W-:Y:S01]  /*d080*/  FADD.FTZ R13, R91, R6 ;  /* 0x000000065b0d7221 */ /* 0x000fe20000010000 */
[----:B------:R-:W-:Y:S02]  /*d090*/  @!P6 VIADD R94, R94, 0x2a860 ;  /* 0x0002a8605e5ee836 */ /* 0x000fe40000000000 */
[----:B------:R-:W-:Y:S01]  /*d0a0*/  FFMA.FTZ R150, R150, R11, -R111 ;  /* 0x0000000b96967223 */ /* 0x000fe2000001086f */
[C---:B------:R-:W-:Y:S01]  /*d0b0*/  ISETP.GT.AND P1, PT, R9.reuse, R22, PT ;  /* 0x000000160900720c */ /* 0x040fe20003f24270 */
[----:B------:R-:W-:Y:S01]  /*d0c0*/  FADD.FTZ R6, R182, R13 ;  /* 0x0000000db6067221 */ /* 0x000fe20000010000 */
[----:B------:R-:W-:Y:S01]  /*d0d0*/  VIADD R9, R9, 0xffffffff ;  /* 0xffffffff09097836 */ /* 0x000fe20000000000 */
[----:B------:R-:W-:Y:S01]  /*d0e0*/  @!P6 PRMT R94, RZ, 0x654, R94 ;  /* 0x00000654ff5ee816 */ /* 0x000fe2000000005e */
[----:B------:R-:W2:Y:S01]  /*d0f0*/  MUFU.EX2 R159, R159 ;  /* 0x0000009f009f7308 */ /* 0x000ea20000000800 */
[----:B-1----:R-:W-:Y:S01]  /*d100*/  FFMA.FTZ R3, R2, R3, R157 ;  /* 0x0000000302037223 */ /* 0x002fe2000001009d */
[----:B------:R-:W-:Y:S01]  /*d110*/  FADD.FTZ R13, R93, R6 ;  /* 0x000000065d0d7221 */ /* 0x000fe20000010000 */
[----:B------:R1:W-:Y:S05]  /*d120*/  @!P6 SYNCS.ARRIVE.TRANS64.RED.A1T0 RZ, [R94+URZ], RZ ;  /* 0x000000ff5effe9a7 */ /* 0x0003ea000810043f */
[----:B------:R-:W3:Y:S01]  /*d130*/  MUFU.EX2 R96, R96 ;  /* 0x0000006000607308 */ /* 0x000ee20000000800 */
[C---:B0-----:R-:W-:Y:S01]  /*d140*/  FADD.FTZ R6, R12.reuse, R3 ;  /* 0x000000030c067221 */ /* 0x041fe20000010000 */
[----:B------:R-:W-:Y:S01]  /*d150*/  F2FP.BF16.F32.PACK_AB R157, R12, R157 ;  /* 0x0000009d0c9d723e */ /* 0x000fe200000010ff */
[----:B------:R-:W-:-:S05]  /*d160*/  IMAD.MOV.U32 R12, RZ, RZ, R8 ;  /* 0x000000ffff0c7224 */ /* 0x000fca00078e0008 */
[----:B------:R-:W0:Y:S01]  /*d170*/  MUFU.EX2 R153, R153 ;  /* 0x0000009900997308 */ /* 0x000e220000000800 */
[----:B--2---:R-:W-:-:S07]  /*d180*/  FADD.FTZ R3, R159, R6 ;  /* 0x000000069f037221 */ /* 0x004fce0000010000 */
[----:B------:R-:W2:Y:S01]  /*d190*/  MUFU.EX2 R14, R14 ;  /* 0x0000000e000e7308 */ /* 0x000ea20000000800 */
[C---:B---3--:R-:W-:Y:S01]  /*d1a0*/  FADD.FTZ R6, R96.reuse, R3 ;  /* 0x0000000360067221 */ /* 0x048fe20000010000 */
[----:B------:R-:W-:-:S06]  /*d1b0*/  F2FP.BF16.F32.PACK_AB R159, R96, R159 ;  /* 0x0000009f609f723e */ /* 0x000fcc00000010ff */
[----:B------:R3:W-:Y:S01]  /*d1c0*/  MUFU.EX2 R104, R88 ;  /* 0x0000005800687308 */ /* 0x0007e20000000800 */
[----:B0-----:R-:W-:-:S07]  /*d1d0*/  FADD.FTZ R3, R153, R6 ;  /* 0x0000000699037221 */ /* 0x001fce0000010000 */
[----:B------:R-:W0:Y:S01]  /*d1e0*/  MUFU.EX2 R155, R155 ;  /* 0x0000009b009b7308 */ /* 0x000e220000000800 */
[----:B---3--:R-:W-:Y:S01]  /*d1f0*/  FADD.FTZ R88, R176, R13 ;  /* 0x0000000db0587221 */ /* 0x008fe20000010000 */
[C---:B--2---:R-:W-:Y:S01]  /*d200*/  FADD.FTZ R6, R14.reuse, R3 ;  /* 0x000000030e067221 */ /* 0x044fe20000010000 */
[----:B------:R-:W-:Y:S02]  /*d210*/  F2FP.BF16.F32.PACK_AB R153, R14, R153 ;  /* 0x000000990e99723e */ /* 0x000fe400000010ff */
[----:B------:R-:W-:-:S03]  /*d220*/  FADD.FTZ R13, R95, R88 ;  /* 0x000000585f0d7221 */ /* 0x000fc60000010000 */
[----:B------:R-:W2:Y:S01]  /*d230*/  MUFU.EX2 R20, R20 ;  /* 0x0000001400147308 */ /* 0x000ea20000000800 */
[----:B------:R-:W-:-:S04]  /*d240*/  FADD.FTZ R88, R174, R13 ;  /* 0x0000000dae587221 */ /* 0x000fc80000010000 */
[----:B------:R-:W-:-:S03]  /*d250*/  FADD.FTZ R13, R97, R88 ;  /* 0x00000058610d7221 */ /* 0x000fc60000010000 */
[----:B------:R-:W3:Y:S01]  /*d260*/  MUFU.EX2 R149, R149 ;  /* 0x0000009500957308 */ /* 0x000ee20000000800 */
[----:B------:R-:W-:Y:S01]  /*d270*/  FADD.FTZ R88, R140, R13 ;  /* 0x0000000d8c587221 */ /* 0x000fe20000010000 */
[----:B0-----:R-:W-:-:S03]  /*d280*/  FADD.FTZ R3, R155, R6 ;  /* 0x000000069b037221 */ /* 0x001fc60000010000 */
[----:B------:R-:W-:-:S03]  /*d290*/  FADD.FTZ R13, R89, R88 ;  /* 0x00000058590d7221 */ /* 0x000fc60000010000 */
[----:B------:R-:W0:Y:S01]  /*d2a0*/  MUFU.EX2 R90, R90 ;  /* 0x0000005a005a7308 */ /* 0x000e220000000800 */
[----:B--2---:R-:W-:Y:S01]  /*d2b0*/  FADD.FTZ R6, R20, R3 ;  /* 0x0000000314067221 */ /* 0x004fe20000010000 */
[----:B------:R-:W-:Y:S01]  /*d2c0*/  FADD.FTZ R88, R102, R13 ;  /* 0x0000000d66587221 */ /* 0x000fe20000010000 */
[----:B------:R-:W-:-:S03]  /*d2d0*/  F2FP.BF16.F32.PACK_AB R155, R20, R155 ;  /* 0x0000009b149b723e */ /* 0x000fc600000010ff */
[----:B------:R-:W-:Y:S02]  /*d2e0*/  FADD.FTZ R3, R99, R88 ;  /* 0x0000005863037221 */ /* 0x000fe40000010000 */
[----:B------:R-:W2:Y:S01]  /*d2f0*/  MUFU.EX2 R151, R151 ;  /* 0x0000009700977308 */ /* 0x000ea20000000800 */
[----:B---3--:R-:W-:Y:S01]  /*d300*/  FADD.FTZ R13, R149, R6 ;  /* 0x00000006950d7221 */ /* 0x008fe20000010000 */
[----:B------:R-:W-:Y:S01]  /*d310*/  FADD.FTZ R6, R116, R3 ;  /* 0x0000000374067221 */ /* 0x000fe20000010000 */
[--C-:B------:R-:W-:Y:S01]  /*d320*/  FFMA.FTZ R3, R154, R11, -R111.reuse ;  /* 0x0000000b9a037223 */ /* 0x100fe2000001086f */
[----:B------:R-:W-:Y:S02]  /*d330*/  F2FP.BF16.F32.PACK_AB R154, R174, R95 ;  /* 0x0000005fae9a723e */ /* 0x000fe400000010ff */
[----:B------:R-:W-:Y:S01]  /*d340*/  FADD.FTZ R113, R101, R6 ;  /* 0x0000000665717221 */ /* 0x000fe20000010000 */
[-C--:B------:R-:W-:Y:S01]  /*d350*/  FFMA.FTZ R6, R156, R11.reuse, -R111 ;  /* 0x0000000b9c067223 */ /* 0x080fe2000001086f */
[----:B------:R-:W3:Y:S01]  /*d360*/  MUFU.EX2 R145, R98 ;  /* 0x0000006200917308 */ /* 0x000ee20000000800 */
[----:B0-----:R-:W-:Y:S01]  /*d370*/  FADD.FTZ R88, R90, R13 ;  /* 0x0000000d5a587221 */ /* 0x001fe20000010000 */
[----:B-1----:R-:W-:Y:S01]  /*d380*/  FADD.FTZ R94, R118, R113 ;  /* 0x00000071765e7221 */ /* 0x002fe20000010000 */
[-CC-:B------:R-:W-:Y:S01]  /*d390*/  FFMA.FTZ R13, R152, R11.reuse, -R111.reuse ;  /* 0x0000000b980d7223 */ /* 0x180fe2000001086f */
[----:B------:R-:W-:Y:S01]  /*d3a0*/  FFMA.FTZ R111, R126, R11, -R111 ;  /* 0x0000000b7e6f7223 */ /* 0x000fe2000001086f */
[----:B------:R-:W-:Y:S01]  /*d3b0*/  F2FP.BF16.F32.PACK_AB R156, R180, R15 ;  /* 0x0000000fb49c723e */ /* 0x000fe200000010ff */
[----:B------:R-:W-:Y:S01]  /*d3c0*/  FADD.FTZ R113, R103, R94 ;  /* 0x0000005e67717221 */ /* 0x000fe20000010000 */
[----:B------:R-:W-:Y:S01]  /*d3d0*/  F2FP.BF16.F32.PACK_AB R152, R176, R93 ;  /* 0x0000005db098723e */ /* 0x000fe200000010ff */
[----:B------:R-:W0:Y:S01]  /*d3e0*/  MUFU.EX2 R110, R138 ;  /* 0x0000008a006e7308 */ /* 0x000e220000000800 */
[----:B--2---:R-:W-:Y:S01]  /*d3f0*/  FADD.FTZ R88, R151, R88 ;  /* 0x0000005897587221 */ /* 0x004fe20000010000 */
[----:B------:R-:W-:-:S02]  /*d400*/  F2FP.BF16.F32.PACK_AB R149, R90, R149 ;  /* 0x000000955a95723e */ /* 0x000fc400000010ff */
[C---:B------:R-:W-:Y:S01]  /*d410*/  F2FP.BF16.F32.PACK_AB R151, R104.reuse, R151 ;  /* 0x000000976897723e */ /* 0x040fe200000010ff */
[----:B------:R-:W-:-:S03]  /*d420*/  FADD.FTZ R88, R104, R88 ;  /* 0x0000005868587221 */ /* 0x000fc60000010000 */
[----:B------:R-:W1:Y:S01]  /*d430*/  MUFU.EX2 R147, R100 ;  /* 0x0000006400937308 */ /* 0x000e620000000800 */
[----:B---3--:R-:W-:-:S07]  /*d440*/  FADD.FTZ R88, R145, R88 ;  /* 0x0000005891587221 */ /* 0x008fce0000010000 */
[----:B------:R-:W2:Y:S01]  /*d450*/  MUFU.EX2 R98, R142 ;  /* 0x0000008e00627308 */ /* 0x000ea20000000800 */
[C---:B0-----:R-:W-:Y:S01]  /*d460*/  FADD.FTZ R88, R110.reuse, R88 ;  /* 0x000000586e587221 */ /* 0x041fe20000010000 */
[----:B------:R-:W-:-:S06]  /*d470*/  F2FP.BF16.F32.PACK_AB R145, R110, R145 ;  /* 0x000000916e91723e */ /* 0x000fcc00000010ff */
[----:B------:R0:W3:Y:S01]  /*d480*/  MUFU.EX2 R141, R144 ;  /* 0x00000090008d7308 */ /* 0x0000e20000000800 */
[----:B-1----:R-:W-:-:S07]  /*d490*/  FADD.FTZ R88, R147, R88 ;  /* 0x0000005893587221 */ /* 0x002fce0000010000 */
[----:B------:R-:W1:Y:S01]  /*d4a0*/  MUFU.EX2 R112, R112 ;  /* 0x0000007000707308 */ /* 0x000e620000000800 */
[----:B--2---:R-:W-:Y:S01]  /*d4b0*/  FADD.FTZ R88, R98, R88 ;  /* 0x0000005862587221 */ /* 0x004fe20000010000 */
[----:B0-----:R-:W-:Y:S02]  /*d4c0*/  F2FP.BF16.F32.PACK_AB R144, R116, R99 ;  /* 0x000000637490723e */ /* 0x001fe400000010ff */
[----:B------:R-:W-:-:S04]  /*d4d0*/  F2FP.BF16.F32.PACK_AB R147, R98, R147 ;  /* 0x000000936293723e */ /* 0x000fc800000010ff */
[----:B------:R0:W2:Y:S01]  /*d4e0*/  MUFU.EX2 R100, R146 ;  /* 0x0000009200647308 */ /* 0x0000a20000000800 */
[----:B---3--:R-:W-:-:S07]  /*d4f0*/  FADD.FTZ R88, R141, R88 ;  /* 0x000000588d587221 */ /* 0x008fce0000010000 */
[----:B------:R-:W3:Y:S01]  /*d500*/  MUFU.EX2 R105, R105 ;  /* 0x0000006900697308 */ /* 0x000ee20000000800 */
[----:B-1----:R-:W-:Y:S01]  /*d510*/  FADD.FTZ R94, R112, R113 ;  /* 0x00000071705e7221 */ /* 0x002fe20000010000 */
[----:B0-----:R-:W-:-:S06]  /*d520*/  F2FP.BF16.F32.PACK_AB R146, R118, R101 ;  /* 0x000000657692723e */ /* 0x001fcc00000010ff */
[----:B------:R0:W1:Y:S01]  /*d530*/  MUFU.EX2 R143, R148 ;  /* 0x00000094008f7308 */ /* 0x0000620000000800 */
[C---:B--2---:R-:W-:Y:S01]  /*d540*/  FADD.FTZ R88, R100.reuse, R88 ;  /* 0x0000005864587221 */ /* 0x044fe20000010000 */
[----:B------:R-:W-:-:S06]  /*d550*/  F2FP.BF16.F32.PACK_AB R141, R100, R141 ;  /* 0x0000008d648d723e */ /* 0x000fcc00000010ff */
[----:B------:R-:W2:Y:S01]  /*d560*/  MUFU.EX2 R108, R108 ;  /* 0x0000006c006c7308 */ /* 0x000ea20000000800 */
[----:B---3--:R-:W-:Y:S01]  /*d570*/  FADD.FTZ R15, R105, R94 ;  /* 0x0000005e690f7221 */ /* 0x008fe20000010000 */
[----:B0-----:R-:W-:Y:S02]  /*d580*/  F2FP.BF16.F32.PACK_AB R148, R140, R97 ;  /* 0x000000618c94723e */ /* 0x001fe400000010ff */
[----:B------:R-:W-:-:S04]  /*d590*/  F2FP.BF16.F32.PACK_AB R140, R112, R103 ;  /* 0x00000067708c723e */ /* 0x000fc800000010ff */
[----:B------:R0:W3:Y:S01]  /*d5a0*/  MUFU.EX2 R114, R150 ;  /* 0x0000009600727308 */ /* 0x0000e20000000800 */
[----:B-1----:R-:W-:-:S07]  /*d5b0*/  FADD.FTZ R88, R143, R88 ;  /* 0x000000588f587221 */ /* 0x002fce0000010000 */
[----:B------:R-:W1:Y:S01]  /*d5c0*/  MUFU.EX2 R106, R106 ;  /* 0x0000006a006a7308 */ /* 0x000e620000000800 */
[----:B0-----:R-:W-:Y:S01]  /*d5d0*/  F2FP.BF16.F32.PACK_AB R150, R102, R89 ;  /* 0x000000596696723e */ /* 0x001fe200000010ff */
[C---:B--2---:R-:W-:Y:S01]  /*d5e0*/  FADD.FTZ R15, R108.reuse, R15 ;  /* 0x0000000f6c0f7221 */ /* 0x044fe20000010000 */
[----:B------:R-:W-:-:S05]  /*d5f0*/  F2FP.BF16.F32.PACK_AB R142, R108, R105 ;  /* 0x000000696c8e723e */ /* 0x000fca00000010ff */
        /* <DEDUP_REMOVED lines=11> */
[C---:B-1----:R-:W-:Y:S01]  /*d6b0*/  FADD.FTZ R88, R89.reuse, R88 ;  /* 0x0000005859587221 */ /* 0x042fe20000010000 */
[----:B------:R-:W-:-:S06]  /*d6c0*/  F2FP.BF16.F32.PACK_AB R137, R89, R137 ;  /* 0x000000895989723e */ /* 0x000fcc00000010ff */
[----:B------:R-:W1:Y:S01]  /*d6d0*/  MUFU.EX2 R111, R111 ;  /* 0x0000006f006f7308 */ /* 0x000e620000000800 */
[----:B0-----:R-:W-:-:S07]  /*d6e0*/  FADD.FTZ R94, R92, R3 ;  /* 0x000000035c5e7221 */ /* 0x001fce0000010000 */
[----:B------:R-:W0:Y:S01]  /*d6f0*/  MUFU.EX2 R109, R109 ;  /* 0x0000006d006d7308 */ /* 0x000e220000000800 */
[----:B--2---:R-:W-:Y:S01]  /*d700*/  FADD.FTZ R88, R13, R88 ;  /* 0x000000580d587221 */ /* 0x004fe20000010000 */
[----:B-1----:R-:W-:-:S03]  /*d710*/  F2FP.BF16.F32.PACK_AB R139, R111, R13 ;  /* 0x0000000d6f8b723e */ /* 0x002fc600000010ff */
[----:B------:R-:W-:Y:S01]  /*d720*/  FADD.FTZ R3, R111, R88 ;  /* 0x000000586f037221 */ /* 0x000fe20000010000 */
[----:B------:R-:W-:Y:S02]  /*d730*/  IMAD.MOV.U32 R13, RZ, RZ, R7 ;  /* 0x000000ffff0d7224 */ /* 0x000fe400078e0007 */
[C---:B0-----:R-:W-:Y:S01]  /*d740*/  FADD.FTZ R6, R109.reuse, R94 ;  /* 0x0000005e6d067221 */ /* 0x041fe20000010000 */
[----:B------:R-:W-:Y:S01]  /*d750*/  F2FP.BF16.F32.PACK_AB R138, R109, R92 ;  /* 0x0000005c6d8a723e */ /* 0x000fe200000010ff */
[----:B------:R-:W-:Y:S06]  /*d760*/  @P1 BRA `(.L_x_1160) ;  /* 0xffffffcc00301947 */ /* 0x000fec000383ffff */
.L_x_1143:
        /* <DEDUP_REMOVED lines=67> */
.L_x_1161:
[----:B------:R-:W-:Y:S01]  /*dba0*/  ULEA UR5, UR37, UR38, 0x3 ;  /* 0x0000002625057291 */ /* 0x000fe2000f8e183f */
[----:B------:R-:W-:-:S05]  /*dbb0*/  IMAD.U32 R0, RZ, RZ, UR36 ;  /* 0x00000024ff007e24 */ /* 0x000fca000f8e00ff */
[----:B------:R-:W-:-:S04]  /*dbc0*/  SHF.L.U32 R0, R0, 0x1f, RZ ;  /* 0x0000001f00007819 */ /* 0x000fc800000006ff */
[----:B------:R0:W1:Y:S01]  /*dbd0*/  SYNCS.PHASECHK.TRANS64.TRYWAIT P1, [UR5+0x2a850], R0 ;  /* 0x02a85000ff0075a7 */ /* 0x0000620008020145 */
[----:B------:R-:W-:Y:S05]  /*dbe0*/  @!P0 BRA `(.L_x_1162) ;  /* 0x0000000000048947 */ /* 0x000fea0003800000 */
[----:B------:R-:W-:Y:S01]  /*dbf0*/  BPT.TRAP 0x1 ;  /* 0x000000040000795c */ /* 0x000fe20000300000 */
.L_x_1162:
[----:B-1----:R-:W-:Y:S05]  /*dc00*/  @P1 BRA `(.L_x_1163) ;  /* 0x0000000000081947 */ /* 0x002fea0003800000 */
[----:B------:R-:W1:Y:S02]  /*dc10*/  SYNCS.PHASECHK.TRANS64.TRYWAIT P0, [UR5+0x2a850], R0 ;  /* 0x02a85000ff0075a7 */ /* 0x000e640008000145 */
[----:B-1----:R-:W-:Y:S05]  /*dc20*/  @!P0 BRA `(.L_x_1164) ;  /* 0x0000007400e88947 */ /* 0x002fea0003800000 */
.L_x_1163:
[----:B------:R-:W-:Y:S01]  /*dc30*/  UIADD3 UR38, UR38, 0x400, URZ ;  /* 0x0000040026267890 */ /* 0x000fe2000fffe03f */
[----:B------:R-:W-:Y:S01]  /*dc40*/  WARPGROUP.ARRIVE ;  /* 0x00000000000079c5 */ /* 0x000fe20000000000 */
[----:B------:R-:W-:Y:S01]  /*dc50*/  UMOV UR7, 0x40000040 ;  /* 0x4000004000077882 */ /* 0x000fe20000000000 */
[----:B-1----:R-:W1:Y:S01]  /*dc60*/  SHFL.BFLY PT, R5, R6, 0x2, 0x1f ;  /* 0x0c401f0006057f89 */ /* 0x002e6200000e0000 */
[----:B------:R-:W-:Y:S01]  /*dc70*/  USHF.R.U32.HI UR38, URZ, 0x4, UR38 ;  /* 0x000000043f267899 */ /* 0x000fe20008011626 */
[----:B------:R-:W-:Y:S02]  /*dc80*/  IMAD.MOV.U32 R89, RZ, RZ, -0x800000 ;  /* 0xff800000ff597424 */ /* 0x000fe400078e00ff */
[----:B0-----:R-:W0:Y:S01]  /*dc90*/  SHFL.BFLY PT, R0, R3, 0x2, 0x1f ;  /* 0x0c401f0003007f89 */ /* 0x001e2200000e0000 */
[----:B------:R-:W-:Y:S01]  /*dca0*/  ULOP3.LUT UR38, UR38, 0x3fff, URZ, 0xc0, !UPT ;  /* 0x00003fff26267892 */ /* 0x000fe2000f8ec03f */
[----:B------:R-:W-:Y:S01]  /*dcb0*/  IMAD.MOV.U32 R88, RZ, RZ, -0x800000 ;  /* 0xff800000ff587424 */ /* 0x000fe200078e00ff */
[----:B------:R-:W2:Y:S02]  /*dcc0*/  S2R R13, SR_TID.X ;  /* 0x00000000000d7919 */ /* 0x000ea40000002100 */
[----:B------:R-:W-:Y:S01]  /*dcd0*/  ULOP3.LUT UR4, UR38, 0x3000000, URZ, 0xfc, !UPT ;  /* 0x0300000026047892 */ /* 0x000fe2000f8efc3f */
[----:B------:R-:W-:-:S03]  /*dce0*/  VIADD R165, R165, 0x1 ;  /* 0x00000001a5a57836 */ /* 0x000fc60000000000 */
[----:B------:R-:W-:Y:S02]  /*dcf0*/  UIMAD UR4, UR37, 0x600, UR4 ;  /* 0x00000600250478a4 */ /* 0x000fe4000f8e0204 */
[----:B------:R-:W-:-:S04]  /*dd00*/  UIADD3 UR37, UR37, 0x1, URZ ;  /* 0x0000000125257890 */ /* 0x000fc8000fffe03f */
[----:B------:R-:W-:Y:S01]  /*dd10*/  UISETP.NE.AND UP0, UPT, UR37, 0x2, UPT ;  /* 0x000000022500788c */ /* 0x000fe2000bf05270 */
[----:B------:R-:W-:Y:S02]  /*dd20*/  UMOV UR6, UR4 ;  /* 0x0000000400067c82 */ /* 0x000fe40008000000 */
[----:B------:R-:W-:Y:S01]  /*dd30*/  HGMMA.64x128x16.F32.BF16 R24, R156, gdesc[UR4].tnspB, R24, gsb0 ;  /* 0x41e000049c187df0 */ /* 0x000fe20008001818 */
[----:B------:R-:W-:Y:S01]  /*dd40*/  UIADD3 UR6, UR4, 0x80, URZ ;  /* 0x0000008004067890 */ /* 0x000fe2000fffe03f */
[----:B-1----:R-:W-:Y:S01]  /*dd50*/  FADD.FTZ R5, R5, R6 ;  /* 0x0000000605057221 */ /* 0x002fe20000010000 */
[----:B------:R-:W-:Y:S01]  /*dd60*/  UMOV UR7, 0x40000040 ;  /* 0x4000004000077882 */ /* 0x000fe20000000000 */
[----:B------:R-:W-:Y:S01]  /*dd70*/  USEL UR37, UR37, URZ, UP0 ;  /* 0x0000003f25257287 */ /* 0x000fe20008000000 */
[----:B0-----:R-:W-:Y:S02]  /*dd80*/  FADD.FTZ R2, R0, R3 ;  /* 0x0000000300027221 */ /* 0x001fe40000010000 */
[----:B------:R-:W0:Y:S04]  /*dd90*/  SHFL.BFLY PT, R0, R5, 0x1, 0x1f ;  /* 0x0c201f0005007f89 */ /* 0x000e2800000e0000 */
[----:B------:R-:W1:Y:S01]  /*dda0*/  SHFL.BFLY PT, R9, R2, 0x1, 0x1f ;  /* 0x0c201f0002097f89 */ /* 0x000e6200000e0000 */
[----:B--2---:R-:W-:Y:S01]  /*ddb0*/  LOP3.LUT P2, RZ, R13, 0x7f, RZ, 0xc0, !PT ;  /* 0x0000007f0dff7812 */ /* 0x004fe2000784c0ff */
[----:B0-----:R-:W-:Y:S01]  /*ddc0*/  FADD.FTZ R10, R5, R0 ;  /* 0x00000000050a7221 */ /* 0x001fe20000010000 */
[----:B------:R-:W-:-:S02]  /*ddd0*/  IMAD.MOV.U32 R0, RZ, RZ, RZ ;  /* 0x000000ffff007224 */ /* 0x000fc400078e00ff */
[----:B-1----:R-:W-:Y:S02]  /*dde0*/  FADD.FTZ R12, R2, R9 ;  /* 0x00000009020c7221 */ /* 0x002fe40000010000 */
[----:B------:R-:W-:Y:S01]  /*ddf0*/  FSETP.NE.FTZ.AND P0, PT, R10, RZ, PT ;  /* 0x000000ff0a00720b */ /* 0x000fe20003f15000 */
[----:B------:R-:W-:Y:S02]  /*de00*/  IMAD.U32 R2, RZ, RZ, UR5 ;  /* 0x00000005ff027e24 */ /* 0x000fe4000f8e00ff */
[----:B------:R-:W-:Y:S01]  /*de10*/  IMAD.MOV.U32 R9, RZ, RZ, RZ ;  /* 0x000000ffff097224 */ /* 0x000fe200078e00ff */
[----:B------:R-:W-:-:S03]  /*de20*/  FSETP.NE.FTZ.AND P1, PT, R12, RZ, PT ;  /* 0x000000ff0c00720b */ /* 0x000fc60003f35000 */
[----:B------:R-:W-:-:S05]  /*de30*/  @!P2 VIADD R2, R2, 0x2a860 ;  /* 0x0002a8600202a836 */ /* 0x000fca0000000000 */
[----:B------:R-:W-:Y:S01]  /*de40*/  @!P2 PRMT R2, RZ, 0x654, R2 ;  /* 0x00000654ff02a816 */ /* 0x000fe20000000002 */
[----:B------:R-:W0:Y:S01]  /*de50*/  @P0 MUFU.LG2 R4, R10 ;  /* 0x0000000a00040308 */ /* 0x000e220000000c00 */
[----:B------:R-:W-:-:S03]  /*de60*/  @P0 FMUL.FTZ R3, R11, 0.69314718246459960938 ;  /* 0x3f3172180b030820 */ /* 0x000fc60000410000 */
[----:B------:R-:W-:-:S04]  /*de70*/  @P1 FMUL.FTZ R11, R11, 0.69314718246459960938 ;  /* 0x3f3172180b0b1820 */ /* 0x000fc80000410000 */
[----:B------:R-:W1:Y:S08]  /*de80*/  @P1 MUFU.LG2 R6, R12 ;  /* 0x0000000c00061308 */ /* 0x000e700000000c00 */
[----:B------:R-:W2:Y:S01]  /*de90*/  @P0 MUFU.RCP R0, R10 ;  /* 0x0000000a00000308 */ /* 0x000ea20000001000 */
[----:B0-----:R-:W-:-:S04]  /*dea0*/  @P0 FMUL.FTZ R4, R4, 0.69314718246459960938 ;  /* 0x3f31721804040820 */ /* 0x001fc80000410000 */
[----:B------:R-:W-:Y:S01]  /*deb0*/  @P0 FFMA.FTZ R89, R3, R8, R4 ;  /* 0x0000000803590223 */ /* 0x000fe20000010004 */
[----:B------:R-:W-:Y:S02]  /*dec0*/  PLOP3.LUT P0, PT, PT, PT, PT, 0x8, 0x0 ;  /* 0x000000000000781c */ /* 0x000fe40003f0e170 */
[----:B------:R-:W0:Y:S01]  /*ded0*/  @P1 MUFU.RCP R9, R12 ;  /* 0x0000000c00091308 */ /* 0x000e220000001000 */
        /* <DEDUP_REMOVED lines=22> */
[----:B------:R-:W-:Y:S01]  /*e040*/  UMOV UR7, 0x40000040 ;  /* 0x4000004000077882 */ /* 0x000fe20000000000 */
[----:B------:R-:W-:-:S04]  /*e050*/  USEL UR4, URZ, 0x1, UP0 ;  /* 0x000000013f047887 */ /* 0x000fc80008000000 */
[----:B------:R-:W-:Y:S01]  /*e060*/  ULOP3.LUT UR36, UR36, UR4, URZ, 0x3c, !UPT ;  /* 0x0000000424247292 */ /* 0x000fe2000f8e3c3f */
[----:B------:R-:W-:Y:S02]  /*e070*/  WARPGROUP.DEPBAR.LE gsb0, 0x0 ;  /* 0x00008000000079c5 */ /* 0x000fe40000010000 */
[----:B------:R-:W-:-:S06]  /*e080*/  WARPGROUP.ARRIVE ;  /* 0x00000000000079c5 */ /* 0x000fcc0000000000 */
[----:B------:R-:W-:Y:S03]  /*e090*/  HGMMA.64x128x16.F32.BF16 R24, R136, gdesc[UR4].tnspB, R24, gsb0 ;  /* 0x41e0000488187df0 */ /* 0x000fe60008001818 */
[----:B------:R-:W-:Y:S02]  /*e0a0*/  WARPGROUP.DEPBAR.LE gsb0, 0x0 ;  /* 0x00008000000079c5 */ /* 0x000fe40000010000 */
[----:B------:R1:W-:Y:S01]  /*e0b0*/  @!P2 SYNCS.ARRIVE.TRANS64.RED.A1T0 RZ, [R2+URZ], RZ ;  /* 0x000000ff02ffa9a7 */ /* 0x0003e2000810043f */
[-C--:B--2---:R-:W-:Y:S01]  /*e0c0*/  FMUL.FTZ R90, R44, R0.reuse ;  /* 0x000000002c5a7220 */ /* 0x084fe20000410000 */
        /* <DEDUP_REMOVED lines=62> */
[----:B-1----:R-:W-:-:S07]  /*e4b0*/  FMUL.FTZ R87, R87, R9 ;  /* 0x0000000957577220 */ /* 0x002fce0000410000 */
.L_x_1094:
[----:B------:R-:W0:Y:S01]  /*e4c0*/  S2R R5, SR_CgaCtaId ;  /* 0x0000000000057919 */ /* 0x000e220000008800 */
[----:B------:R-:W-:Y:S01]  /*e4d0*/  MOV R16, 0x400 ;  /* 0x0000040000107802 */ /* 0x000fe20000000f00 */
[----:B------:R-:W-:Y:S01]  /*e4e0*/  BSSY B0, `(.L_x_1165) ;  /* 0x00001c7000007945 */ /* 0x000fe20003800000 */
[----:B------:R-:W-:Y:S02]  /*e4f0*/  BAR.SYNC.DEFER_BLOCKING 0x5, 0x180 ;  /* 0x0146000000007b1d */ /* 0x000fe40000010000 */
[----:B0-----:R-:W-:-:S05]  /*e500*/  LEA R16, R5, R16, 0x18 ;  /* 0x0000001005107211 */ /* 0x001fca00078ec0ff */
[----:B------:R0:W1:Y:S01]  /*e510*/  LDS R0, [R16+0x2a8d0] ;  /* 0x02a8d00010007984 */ /* 0x0000620000000800 */
[----:B------:R-:W-:Y:S06]  /*e520*/  BAR.ARV 0x4, 0x180 ;  /* 0x0106000000007b1d */ /* 0x000fec0000002000 */
[----:B------:R-:W-:Y:S05]  /*e530*/  @P0 BRA `(.L_x_1166) ;  /* 0x0000001000b00947 */ /* 0x000fea0003800000 */
[----:B------:R-:W2:Y:S01]  /*e540*/  S2R R5, SR_SWINHI ;  /* 0x0000000000057919 */ /* 0x000ea20000002f00 */
[----:B------:R-:W3:Y:S01]  /*e550*/  LDC R22, c[0x0][0xbe8] ;  /* 0x0002fa00ff167b82 */ /* 0x000ee20000000800 */
[----:B------:R-:W-:Y:S01]  /*e560*/  SHF.R.S32.HI R54, RZ, 0x1f, R163 ;  /* 0x0000001fff367819 */ /* 0x000fe200000114a3 */
[----:B------:R-:W-:Y:S01]  /*e570*/  IMAD R9, R164, 0x40, R23 ;  /* 0x00000040a4097824 */ /* 0x000fe200078e0217 */
[----:B------:R-:W-:Y:S01]  /*e580*/  ULDC.64 UR4, c[0x0][0xb90] ;  /* 0x0002e40000047ab9 */ /* 0x000fe20000000a00 */
[----:B------:R-:W-:Y:S01]  /*e590*/  F2FP.BF16.F32.PACK_AB R6, R29, R6 ;  /* 0x000000061d06723e */ /* 0x000fe200000010ff */
[----:B------:R-:W-:Y:S01]  /*e5a0*/  IMAD.WIDE.U32 R10, R163, UR4, RZ ;  /* 0x00000004a30a7c25 */ /* 0x000fe2000f8e00ff */
[----:B------:R-:W-:Y:S01]  /*e5b0*/  F2FP.BF16.F32.PACK_AB R7, R7, R30 ;  /* 0x0000001e0707723e */ /* 0x000fe200000010ff */
[----:B------:R-:W-:Y:S01]  /*e5c0*/  ULDC UR6, c[0x0][0xa88] ;  /* 0x0002a20000067ab9 */ /* 0x000fe20000000800 */
[----:B------:R-:W-:Y:S01]  /*e5d0*/  SHF.R.S32.HI R112, RZ, 0x1f, R161 ;  /* 0x0000001fff707819 */ /* 0x000fe200000114a1 */
[----:B------:R-:W-:Y:S01]  /*e5e0*/  IMAD R2, R54, UR4, RZ ;  /* 0x0000000436027c24 */ /* 0x000fe2000f8e02ff */
[----:B------:R-:W-:Y:S01]  /*e5f0*/  F2FP.BF16.F32.PACK_AB R80, R81, R80 ;  /* 0x000000505150723e */ /* 0x000fe200000010ff */
[----:B------:R-:W-:Y:S01]  /*e600*/  ULDC.64 UR8, c[0x0][0x208] ;  /* 0x0000820000087ab9 */ /* 0x000fe20000000a00 */
[----:B------:R-:W-:Y:S01]  /*e610*/  F2FP.BF16.F32.PACK_AB R81, R83, R82 ;  /* 0x000000525351723e */ /* 0x000fe200000010ff */
[----:B------:R-:W-:Y:S01]  /*e620*/  IMAD R13, R163, UR5, R2 ;  /* 0x00000005a30d7c24 */ /* 0x000fe2000f8e0202 */
[----:B------:R-:W-:Y:S01]  /*e630*/  ULDC.64 UR4, c[0x0][0xb98] ;  /* 0x0002e60000047ab9 */ /* 0x000fe20000000a00 */
[----:B------:R-:W-:-:S02]  /*e640*/  F2FP.BF16.F32.PACK_AB R82, R85, R84 ;  /* 0x000000545552723e */ /* 0x000fc400000010ff */
[----:B------:R-:W-:Y:S01]  /*e650*/  IMAD.IADD R11, R11, 0x1, R13 ;  /* 0x000000010b0b7824 */ /* 0x000fe200078e020d */
[----:B------:R-:W-:Y:S01]  /*e660*/  F2FP.BF16.F32.PACK_AB R83, R87, R86 ;  /* 0x000000565753723e */ /* 0x000fe200000010ff */
[----:B------:R-:W-:Y:S01]  /*e670*/  IMAD.WIDE.U32 R10, R161, UR4, R10 ;  /* 0x00000004a10a7c25 */ /* 0x000fe2000f8e000a */
[----:B------:R-:W-:Y:S02]  /*e680*/  MOV R34, R16 ;  /* 0x0000001000227202 */ /* 0x000fe40000000f00 */
[----:B--2---:R-:W-:-:S03]  /*e690*/  MOV R35, R5 ;  /* 0x0000000500237202 */ /* 0x004fc60000000f00 */
[----:B------:R-:W-:-:S04]  /*e6a0*/  IMAD.WIDE R4, R169, 0x2, R34 ;  /* 0x00000002a9047825 */ /* 0x000fc800078e0222 */
[----:B------:R-:W-:Y:S01]  /*e6b0*/  IMAD.WIDE R34, R9, 0x2, R34 ;  /* 0x0000000209227825 */ /* 0x000fe200078e0222 */
[C---:B------:R-:W-:Y:S02]  /*e6c0*/  IADD3 R73, P1, R4.reuse, 0x4040, RZ ;  /* 0x0000404004497810 */ /* 0x040fe40007f3e0ff */
[C---:B------:R-:W-:Y:S02]  /*e6d0*/  IADD3 R43, P0, R4.reuse, 0x4060, RZ ;  /* 0x00004060042b7810 */ /* 0x040fe40007f1e0ff */
[----:B------:R-:W-:Y:S01]  /*e6e0*/  IADD3 R47, P2, R4, 0x4020, RZ ;  /* 0x00004020042f7810 */ /* 0x000fe20007f5e0ff */
[--C-:B------:R-:W-:Y:S01]  /*e6f0*/  IMAD.X R41, RZ, RZ, R5.reuse, P1 ;  /* 0x000000ffff297224 */ /* 0x100fe200008e0605 */
[----:B---3--:R-:W-:Y:S02]  /*e700*/  ISETP.NE.AND P1, PT, R22, 0x1, PT ;  /* 0x000000011600780c */ /* 0x008fe40003f25270 */
[----:B------:R-:W-:Y:S01]  /*e710*/  LOP3.LUT R42, R43, 0x380, RZ, 0xc0, !PT ;  /* 0x000003802b2a7812 */ /* 0x000fe200078ec0ff */
[----:B------:R-:W-:Y:S01]  /*e720*/  IMAD.X R39, RZ, RZ, R5, P2 ;  /* 0x000000ffff277224 */ /* 0x000fe200010e0605 */
[----:B------:R-:W-:-:S02]  /*e730*/  LOP3.LUT R9, R4, 0x380, RZ, 0xc0, !PT ;  /* 0x0000038004097812 */ /* 0x000fc400078ec0ff */
[C---:B------:R-:W-:Y:S02]  /*e740*/  IADD3 R33, P3, R4.reuse, 0x4000, RZ ;  /* 0x0000400004217810 */ /* 0x040fe40007f7e0ff */
[----:B------:R-:W-:Y:S02]  /*e750*/  IADD3 R21, P6, R4, 0x20, RZ ;  /* 0x0000002004157810 */ /* 0x000fe40007fde0ff */
[----:B------:R-:W-:Y:S01]  /*e760*/  LOP3.LUT R12, R47, 0x380, RZ, 0xc0, !PT ;  /* 0x000003802f0c7812 */ /* 0x000fe200078ec0ff */
[--C-:B------:R-:W-:Y:S01]  /*e770*/  IMAD.X R37, RZ, RZ, R5.reuse, P3 ;  /* 0x000000ffff257224 */ /* 0x100fe200018e0605 */
[----:B------:R-:W-:Y:S01]  /*e780*/  SHF.R.U64 R42, R42, 0x3, RZ ;  /* 0x000000032a2a7819 */ /* 0x000fe200000012ff */
[----:B------:R-:W2:Y:S01]  /*e790*/  @P1 LDC R72, c[0x0][0xbec] ;  /* 0x0002fb00ff481b82 */ /* 0x000ea20000000800 */
[----:B------:R-:W-:Y:S01]  /*e7a0*/  SHF.R.U64 R9, R9, 0x3, RZ ;  /* 0x0000000309097819 */ /* 0x000fe200000012ff */
[----:B------:R-:W-:Y:S01]  /*e7b0*/  IMAD.X R15, RZ, RZ, R5, P6 ;  /* 0x000000ffff0f7224 */ /* 0x000fe200030e0605 */
[----:B------:R-:W-:-:S02]  /*e7c0*/  LOP3.LUT R14, R73, 0x380, RZ, 0xc0, !PT ;  /* 0x00000380490e7812 */ /* 0x000fc400078ec0ff */
[----:B------:R-:W-:Y:S02]  /*e7d0*/  LOP3.LUT R8, R33, 0x380, RZ, 0xc0, !PT ;  /* 0x0000038021087812 */ /* 0x000fe400078ec0ff */
[----:B------:R-:W-:Y:S01]  /*e7e0*/  LOP3.LUT R2, R21, 0x380, RZ, 0xc0, !PT ;  /* 0x0000038015027812 */ /* 0x000fe200078ec0ff */
[----:B------:R-:W3:Y:S01]  /*e7f0*/  @P1 LDC R111, c[0x0][0xbf0] ;  /* 0x0002fc00ff6f1b82 */ /* 0x000ee20000000800 */
[C---:B------:R-:W-:Y:S02]  /*e800*/  IADD3 R31, P4, R4.reuse, 0x60, RZ ;  /* 0x00000060041f7810 */ /* 0x040fe40007f9e0ff */
[----:B------:R-:W-:Y:S02]  /*e810*/  IADD3 R25, P5, R4, 0x40, RZ ;  /* 0x0000004004197810 */ /* 0x000fe40007fbe0ff */
[----:B------:R-:W-:Y:S01]  /*e820*/  SHF.R.U64 R12, R12, 0x3, RZ ;  /* 0x000000030c0c7819 */ /* 0x000fe200000012ff */
[--C-:B------:R-:W-:Y:S01]  /*e830*/  IMAD.X R13, RZ, RZ, R5.reuse, P4 ;  /* 0x000000ffff0d7224 */ /* 0x100fe200020e0605 */
[----:B------:R-:W-:Y:S01]  /*e840*/  LOP3.LUT R42, R42, R43, RZ, 0x3c, !PT ;  /* 0x0000002b2a2a7212 */ /* 0x000fe200078e3cff */
[--C-:B------:R-:W-:Y:S01]  /*e850*/  IMAD.X R43, RZ, RZ, R5.reuse, P0 ;  /* 0x000000ffff2b7224 */ /* 0x100fe200000e0605 */
[----:B------:R-:W-:Y:S01]  /*e860*/  LOP3.LUT R4, R9, R4, RZ, 0x3c, !PT ;  /* 0x0000000409047212 */ /* 0x000fe200078e3cff */
[----:B------:R-:W-:Y:S01]  /*e870*/  IMAD.X R9, RZ, RZ, R5, P5 ;  /* 0x000000ffff097224 */ /* 0x000fe200028e0605 */
[----:B------:R-:W-:-:S02]  /*e880*/  SHF.R.U64 R14, R14, 0x3, RZ ;  /* 0x000000030e0e7819 */ /* 0x000fc400000012ff */
[----:B------:R-:W-:Y:S02]  /*e890*/  SHF.R.U64 R8, R8, 0x3, RZ ;  /* 0x0000000308087819 */ /* 0x000fe400000012ff */
[----:B------:R-:W-:Y:S02]  /*e8a0*/  SHF.R.U64 R2, R2, 0x3, RZ ;  /* 0x0000000302027819 */ /* 0x000fe400000012ff */
[----:B------:R-:W-:Y:S02]  /*e8b0*/  LOP3.LUT R38, R12, R47, RZ, 0x3c, !PT ;  /* 0x0000002f0c267212 */ /* 0x000fe400078e3cff */
[----:B------:R-:W-:Y:S02]  /*e8c0*/  LOP3.LUT R40, R14, R73, RZ, 0x3c, !PT ;  /* 0x000000490e287212 */ /* 0x000fe400078e3cff */
[----:B------:R-:W-:Y:S02]  /*e8d0*/  LOP3.LUT R36, R8, R33, RZ, 0x3c, !PT ;  /* 0x0000002108247212 */ /* 0x000fe400078e3cff */
[----:B------:R-:W-:-:S02]  /*e8e0*/  MOV R47, R4 ;  /* 0x00000004002f7202 */ /* 0x000fc40000000f00 */
[----:B------:R-:W-:Y:S02]  /*e8f0*/  LOP3.LUT R14, R2, R21, RZ, 0x3c, !PT ;  /* 0x00000015020e7212 */ /* 0x000fe400078e3cff */
[----:B------:R-:W-:Y:S02]  /*e900*/  LOP3.LUT R8, R31, 0x380, RZ, 0xc0, !PT ;  /* 0x000003801f087812 */ /* 0x000fe400078ec0ff */
[----:B------:R-:W-:Y:S02]  /*e910*/  F2FP.BF16.F32.PACK_AB R4, R98, R3 ;  /* 0x000000036204723e */ /* 0x000fe400000010ff */
[----:B------:R-:W-:Y:S02]  /*e920*/  LOP3.LUT R2, R25, 0x380, RZ, 0xc0, !PT ;  /* 0x0000038019027812 */ /* 0x000fe400078ec0ff */
[----:B------:R-:W-:Y:S01]  /*e930*/  MOV R98, R42 ;  /* 0x0000002a00627202 */ /* 0x000fe20000000f00 */
[----:B------:R-:W-:Y:S01]  /*e940*/  IMAD.IADD R43, R19, 0x1, R17 ;  /* 0x00000001132b7824 */ /* 0x000fe200078e0211 */
[----:B------:R-:W-:-:S02]  /*e950*/  SHF.R.U64 R8, R8, 0x3, RZ ;  /* 0x0000000308087819 */ /* 0x000fc400000012ff */
[----:B------:R-:W-:Y:S01]  /*e960*/  F2FP.BF16.F32.PACK_AB R5, R27, R108 ;  /* 0x0000006c1b05723e */ /* 0x000fe200000010ff */
[----:B------:R-:W-:Y:S01]  /*e970*/  BAR.SYNC.DEFER_BLOCKING 0x1, 0x100 ;  /* 0x0044000000007b1d */ /* 0x000fe20000010000 */
[----:B------:R-:W-:Y:S02]  /*e980*/  SHF.R.U64 R2, R2, 0x3, RZ ;  /* 0x0000000302027819 */ /* 0x000fe400000012ff */
[----:B------:R-:W-:Y:S01]  /*e990*/  MOV R108, R38 ;  /* 0x00000026006c7202 */ /* 0x000fe20000000f00 */
[----:B--2---:R-:W-:Y:S01]  /*e9a0*/  @P1 IMAD.HI.U32 R38, R43, R72, RZ ;  /* 0x000000482b261227 */ /* 0x004fe200078e00ff */
[----:B------:R-:W-:Y:S02]  /*e9b0*/  IADD3 R21, P5, R34, 0x2000, RZ ;  /* 0x0000200022157810 */ /* 0x000fe40007fbe0ff */
[----:B------:R-:W-:Y:S01]  /*e9c0*/  LOP3.LUT R12, R8, R31, RZ, 0x3c, !PT ;  /* 0x0000001f080c7212 */ /* 0x000fe200078e3cff */
[----:B------:R-:W-:Y:S01]  /*e9d0*/  IMAD.MOV.U32 R39, RZ, RZ, R43 ;  /* 0x000000ffff277224 */ /* 0x000fe200078e002b */
[----:B------:R-:W-:Y:S01]  /*e9e0*/  LOP3.LUT R8, R2, R25, RZ, 0x3c, !PT ;  /* 0x0000001902087212 */ /* 0x000fe200078e3cff */
[----:B------:R-:W-:Y:S01]  /*e9f0*/  IMAD.X R29, RZ, RZ, R35, P5 ;  /* 0x000000ffff1d7224 */ /* 0x000fe200028e0623 */
[----:B------:R-:W-:-:S02]  /*ea00*/  LOP3.LUT R28, R21, 0x380, RZ, 0xc0, !PT ;  /* 0x00000380151c7812 */ /* 0x000fc400078ec0ff */
[C---:B------:R-:W-:Y:S02]  /*ea10*/  IADD3 R25, P0, R34.reuse, 0x6000, RZ ;  /* 0x0000600022197810 */ /* 0x040fe40007f1e0ff */
[----:B---3--:R-:W-:Y:S02]  /*ea20*/  @P1 SHF.R.U32.HI R39, RZ, R111, R38 ;  /* 0x0000006fff271219 */ /* 0x008fe40000011626 */
[----:B------:R-:W-:Y:S02]  /*ea30*/  IADD3 R33, P6, R34, 0x1000, RZ ;  /* 0x0000100022217810 */ /* 0x000fe40007fde0ff */
[----:B------:R-:W-:Y:S02]  /*ea40*/  SHF.R.U64 R28, R28, 0x3, RZ ;  /* 0x000000031c1c7819 */ /* 0x000fe400000012ff */
[----:B------:R-:W-:Y:S02]  /*ea50*/  LOP3.LUT R24, R25, 0x380, RZ, 0xc0, !PT ;  /* 0x0000038019187812 */ /* 0x000fe400078ec0ff */
[----:B------:R-:W-:Y:S01]  /*ea60*/  MOV R109, R36 ;  /* 0x00000024006d7202 */ /* 0x000fe20000000f00 */
[----:B------:R2:W-:Y:S01]  /*ea70*/  STSM.16.M88.4 [R47], R4 ;  /* 0x000000042f007844 */ /* 0x0005e20000000200 */
[----:B------:R-:W-:Y:S01]  /*ea80*/  MOV R36, R14 ;  /* 0x0000000e00247202 */ /* 0x000fe20000000f00 */
[----:B------:R-:W-:Y:S01]  /*ea90*/  IMAD.MOV R15, RZ, RZ, -R39 ;  /* 0x000000ffff0f7224 */ /* 0x000fe200078e0a27 */
[----:B------:R-:W-:Y:S01]  /*eaa0*/  LOP3.LUT R32, R33, 0x380, RZ, 0xc0, !PT ;  /* 0x0000038021207812 */ /* 0x000fe200078ec0ff */
[----:B------:R-:W-:Y:S01]  /*eab0*/  IMAD.IADD R37, R168, 0x1, R17 ;  /* 0x00000001a8257824 */ /* 0x000fe200078e0211 */
[----:B------:R-:W-:Y:S01]  /*eac0*/  LOP3.LUT R28, R28, R21, RZ, 0x3c, !PT ;  /* 0x000000151c1c7212 */ /* 0x000fe200078e3cff */
[----:B------:R-:W-:Y:S01]  /*ead0*/  IMAD R15, R22, R15, R43 ;  /* 0x0000000f160f7224 */ /* 0x000fe200078e022b */
[----:B------:R-:W-:-:S02]  /*eae0*/  SHF.R.U64 R24, R24, 0x3, RZ ;  /* 0x0000000318187819 */ /* 0x000fc400000012ff */
[----:B------:R-:W-:Y:S02]  /*eaf0*/  IADD3 R21, P2, R34, 0x5000, RZ ;  /* 0x0000500022157810 */ /* 0x000fe40007f5e0ff */
[----:B------:R-:W-:Y:S02]  /*eb00*/  SHF.R.U64 R32, R32, 0x3, RZ ;  /* 0x0000000320207819 */ /* 0x000fe400000012ff */
[----:B------:R-:W-:Y:S01]  /*eb10*/  LOP3.LUT R24, R24, R25, RZ, 0x3c, !PT ;  /* 0x0000001918187212 */ /* 0x000fe200078e3cff */
[----:B------:R-:W-:Y:S01]  /*eb20*/  IMAD.X R25, RZ, RZ, R35, P0 ;  /* 0x000000ffff197224 */ /* 0x000fe200000e0623 */
[----:B------:R-:W-:Y:S01]  /*eb30*/  LOP3.LUT R20, R21, 0x380, RZ, 0xc0, !PT ;  /* 0x0000038015147812 */ /* 0x000fe200078ec0ff */
[----:B--2---:R-:W-:Y:S01]  /*eb40*/  IMAD R4, R112, UR4, RZ ;  /* 0x0000000470047c24 */ /* 0x004fe2000f8e02ff */
[----:B------:R-:W-:Y:S02]  /*eb50*/  LOP3.LUT R32, R32, R33, RZ, 0x3c, !PT ;  /* 0x0000002120207212 */ /* 0x000fe400078e3cff */
[----:B------:R-:W-:Y:S01]  /*eb60*/  SHF.R.S32.HI R5, RZ, 0x1f, R39 ;  /* 0x0000001fff057819 */ /* 0x000fe20000011427 */
[----:B------:R-:W-:Y:S01]  /*eb70*/  IMAD R4, R161, UR5, R4 ;  /* 0x00000005a1047c24 */ /* 0x000fe2000f8e0204 */
[----:B------:R-:W-:Y:S01]  /*eb80*/  IADD3 R10, P0, R39, R10, RZ ;  /* 0x0000000a270a7210 */ /* 0x000fe20007f1e0ff */
[----:B------:R-:W-:Y:S01]  /*eb90*/  ULDC.64 UR4, c[0x0][0xb88] ;  /* 0x0002e20000047ab9 */ /* 0x000fe20000000a00 */
[----:B------:R-:W-:-:S02]  /*eba0*/  MOV R110, R12 ;  /* 0x0000000c006e7202 */ /* 0x000fc40000000f00 */
[----:B------:R-:W-:Y:S02]  /*ebb0*/  IADD3 R33, P4, R34, 0x3000, RZ ;  /* 0x0000300022217810 */ /* 0x000fe40007f9e0ff */
[----:B------:R-:W-:Y:S02]  /*ebc0*/  SHF.R.S32.HI R12, RZ, 0x1f, R15 ;  /* 0x0000001fff0c7819 */ /* 0x000fe4000001140f */
[----:B------:R-:W-:Y:S01]  /*ebd0*/  SHF.R.U64 R20, R20, 0x3, RZ ;  /* 0x0000000314147819 */ /* 0x000fe200000012ff */
[----:B------:R-:W-:Y:S01]  /*ebe0*/  IMAD.X R27, RZ, RZ, R35, P4 ;  /* 0x000000ffff1b7224 */ /* 0x000fe200020e0623 */
[----:B------:R-:W-:Y:S02]  /*ebf0*/  IADD3.X R11, R5, R11, R4, P0, !PT ;  /* 0x0000000b050b7210 */ /* 0x000fe400007fe404 */
[----:B------:R-:W-:Y:S02]  /*ec00*/  LOP3.LUT R26, R33, 0x380, RZ, 0xc0, !PT ;  /* 0x00000380211a7812 */ /* 0x000fe400078ec0ff */
[----:B------:R-:W-:Y:S01]  /*ec10*/  MOV R14, R8 ;  /* 0x00000008000e7202 */ /* 0x000fe20000000f00 */
[----:B------:R-:W-:Y:S01]  /*ec20*/  IMAD R8, R12, UR4, RZ ;  /* 0x000000040c087c24 */ /* 0x000fe2000f8e02ff */
[----:B------:R-:W-:Y:S01]  /*ec30*/  LOP3.LUT R20, R20, R21, RZ, 0x3c, !PT ;  /* 0x0000001514147212 */ /* 0x000fe200078e3cff */
[----:B------:R-:W-:Y:S01]  /*ec40*/  IMAD.WIDE.U32 R12, R15, UR4, R10 ;  /* 0x000000040f0c7c25 */ /* 0x000fe2000f8e000a */
[----:B------:R-:W-:-:S02]  /*ec50*/  LOP3.LUT R21, R34, 0x380, RZ, 0xc0, !PT ;  /* 0x0000038022157812 */ /* 0x000fc400078ec0ff */
[----:B------:R-:W-:Y:S01]  /*ec60*/  F2FP.BF16.F32.PACK_AB R4, R95, R96 ;  /* 0x000000605f04723e */ /* 0x000fe200000010ff */
[----:B------:R-:W-:Y:S01]  /*ec70*/  IMAD R15, R15, UR5, R8 ;  /* 0x000000050f0f7c24 */ /* 0x000fe2000f8e0208 */
[----:B------:R-:W-:Y:S01]  /*ec80*/  F2FP.BF16.F32.PACK_AB R5, R106, R105 ;  /* 0x000000696a05723e */ /* 0x000fe200000010ff */
[----:B------:R-:W-:Y:S01]  /*ec90*/  ULDC.64 UR4, c[0x0][0xb50] ;  /* 0x0002d40000047ab9 */ /* 0x000fe20000000a00 */
[----:B------:R-:W-:Y:S02]  /*eca0*/  F2FP.BF16.F32.PACK_AB R6, R97, R94 ;  /* 0x0000005e6106723e */ /* 0x000fe400000010ff */
[----:B------:R-:W-:Y:S02]  /*ecb0*/  F2FP.BF16.F32.PACK_AB R7, R104, R103 ;  /* 0x000000676807723e */ /* 0x000fe400000010ff */
[----:B------:R-:W-:Y:S02]  /*ecc0*/  IADD3 R31, P3, R34, 0x4000, RZ ;  /* 0x00004000221f7810 */ /* 0x000fe40007f7e0ff */
[----:B------:R-:W-:Y:S01]  /*ecd0*/  SHF.R.U64 R26, R26, 0x3, RZ ;  /* 0x000000031a1a7819 */ /* 0x000fe200000012ff */
[----:B------:R2:W-:Y:S01]  /*ece0*/  STSM.16.M88.4 [R36], R4 ;  /* 0x0000000424007844 */ /* 0x0005e20000000200 */
[----:B------:R-:W-:Y:S01]  /*ecf0*/  SHF.R.U64 R21, R21, 0x3, RZ ;  /* 0x0000000315157819 */ /* 0x000fe200000012ff */
[--C-:B------:R-:W-:Y:S01]  /*ed00*/  IMAD.X R3, RZ, RZ, R35.reuse, P3 ;  /* 0x000000ffff037224 */ /* 0x100fe200018e0623 */
[----:B------:R-:W-:Y:S01]  /*ed10*/  F2FP.BF16.F32.PACK_AB R10, R93, R90 ;  /* 0x0000005a5d0a723e */ /* 0x000fe200000010ff */
[----:B------:R-:W-:Y:S01]  /*ed20*/  IMAD R90, R22, UR6, RZ ;  /* 0x00000006165a7c24 */ /* 0x000fe2000f8e02ff */
[----:B------:R-:W-:Y:S01]  /*ed30*/  LOP3.LUT R26, R26, R33, RZ, 0x3c, !PT ;  /* 0x000000211a1a7212 */ /* 0x000fe200078e3cff */
[----:B------:R-:W-:Y:S01]  /*ed40*/  IMAD.X R33, RZ, RZ, R35, P6 ;  /* 0x000000ffff217224 */ /* 0x000fe200030e0623 */
[----:B------:R-:W-:-:S02]  /*ed50*/  LOP3.LUT P0, RZ, R166, 0x3, RZ, 0xc0, !PT ;  /* 0x00000003a6ff7812 */ /* 0x000fc4000780c0ff */
[----:B------:R-:W-:Y:S02]  /*ed60*/  IADD3 R73, P6, R34, 0x7000, RZ ;  /* 0x0000700022497810 */ /* 0x000fe40007fde0ff */
[----:B------:R-:W-:Y:S02]  /*ed70*/  F2FP.BF16.F32.PACK_AB R8, R92, R91 ;  /* 0x0000005b5c08723e */ /* 0x000fe400000010ff */
[----:B------:R-:W-:Y:S02]  /*ed80*/  F2FP.BF16.F32.PACK_AB R9, R101, R100 ;  /* 0x000000646509723e */ /* 0x000fe400000010ff */
[----:B------:R-:W-:Y:S01]  /*ed90*/  F2FP.BF16.F32.PACK_AB R11, R102, R99 ;  /* 0x00000063660b723e */ /* 0x000fe200000010ff */
[----:B--2---:R-:W-:Y:S01]  /*eda0*/  VIADD R5, R37, 0x8 ;  /* 0x0000000825057836 */ /* 0x004fe20000000000 */
[----:B------:R-:W-:Y:S01]  /*edb0*/  LEA R36, P3, R12, UR4, 0x2 ;  /* 0x000000040c247c11 */ /* 0x000fe2000f8610ff */
[----:B------:R-:W-:Y:S01]  /*edc0*/  IMAD.IADD R7, R13, 0x1, R15 ;  /* 0x000000010d077824 */ /* 0x000fe200078e020f */
[----:B------:R-:W-:Y:S01]  /*edd0*/  LOP3.LUT R34, R21, R34, RZ, 0x3c, !PT ;  /* 0x0000002215227212 */ /* 0x000fe200078e3cff */
[----:B------:R-:W-:Y:S01]  /*ede0*/  IMAD.X R21, RZ, RZ, R35, P2 ;  /* 0x000000ffff157224 */ /* 0x000fe200010e0623 */
[-C--:B------:R-:W-:Y:S01]  /*edf0*/  ISETP.GE.OR P2, PT, R37, R90.reuse, P0 ;  /* 0x0000005a2500720c */ /* 0x080fe20000746670 */
[----:B------:R2:W-:Y:S01]  /*ee00*/  STSM.16.M88.4 [R14], R8 ;  /* 0x000000080e007844 */ /* 0x0005e20000000200 */
[----:B------:R-:W-:-:S02]  /*ee10*/  ISETP.GE.OR P0, PT, R5, R90, P0 ;  /* 0x0000005a0500720c */ /* 0x000fc40000706670 */
[----:B------:R-:W-:Y:S01]  /*ee20*/  LEA.HI.X R37, R12, UR5, R7, 0x2, P3 ;  /* 0x000000050c257c11 */ /* 0x000fe200098f1407 */
[----:B------:R-:W-:Y:S01]  /*ee30*/  SHFL.IDX PT, R72, R36, 0x1, 0x1c1f ;  /* 0x003c1f0024487f89 */ /* 0x000fe200000e0000 */
[----:B------:R-:W-:Y:S01]  /*ee40*/  F2FP.BF16.F32.PACK_AB R4, R49, R48 ;  /* 0x000000303104723e */ /* 0x000fe200000010ff */
[----:B------:R-:W-:Y:S01]  /*ee50*/  ULDC.64 UR4, c[0x0][0xae8] ;  /* 0x0002ba0000047ab9 */ /* 0x000fe20000000a00 */
[----:B------:R-:W-:Y:S02]  /*ee60*/  F2FP.BF16.F32.PACK_AB R5, R51, R50 ;  /* 0x000000323305723e */ /* 0x000fe400000010ff */
[----:B------:R-:W-:Y:S02]  /*ee70*/  F2FP.BF16.F32.PACK_AB R6, R53, R52 ;  /* 0x000000343506723e */ /* 0x000fe400000010ff */
[----:B------:R-:W-:Y:S01]  /*ee80*/  F2FP.BF16.F32.PACK_AB R7, R55, R46 ;  /* 0x0000002e3707723e */ /* 0x000fe200000010ff */
[----:B------:R-:W-:Y:S01]  /*ee90*/  SHFL.IDX PT, R52, R36, RZ, 0x1c1f ;  /* 0x001c1fff24347589 */ /* 0x000fe200000e0000 */
[----:B------:R-:W-:-:S02]  /*eea0*/  F2FP.BF16.F32.PACK_AB R12, R57, R56 ;  /* 0x00000038390c723e */ /* 0x000fc400000010ff */
[----:B------:R-:W-:Y:S01]  /*eeb0*/  F2FP.BF16.F32.PACK_AB R13, R59, R58 ;  /* 0x0000003a3b0d723e */ /* 0x000fe200000010ff */
[----:B------:R-:W-:Y:S01]  /*eec0*/  STSM.16.M88.4 [R110], R4 ;  /* 0x000000046e007844 */ /* 0x000fe20000000200 */
[----:B--2---:R-:W-:Y:S02]  /*eed0*/  F2FP.BF16.F32.PACK_AB R14, R61, R60 ;  /* 0x0000003c3d0e723e */ /* 0x004fe400000010ff */
[----:B------:R-:W-:Y:S01]  /*eee0*/  F2FP.BF16.F32.PACK_AB R15, R63, R62 ;  /* 0x0000003e3f0f723e */ /* 0x000fe200000010ff */
[----:B------:R-:W2:Y:S01]  /*eef0*/  SHFL.IDX PT, R53, R37, RZ, 0x1c1f ;  /* 0x001c1fff25357589 */ /* 0x000ea200000e0000 */
[----:B------:R-:W-:Y:S02]  /*ef00*/  LOP3.LUT R30, R73, 0x380, RZ, 0xc0, !PT ;  /* 0x00000380491e7812 */ /* 0x000fe400078ec0ff */
[----:B------:R-:W-:Y:S01]  /*ef10*/  MOV R107, R40 ;  /* 0x00000028006b7202 */ /* 0x000fe20000000f00 */
        /* <DEDUP_REMOVED lines=8> */
[----:B------:R-:W-:-:S02]  /*efa0*/  F2FP.BF16.F32.PACK_AB R42, R77, R76 ;  /* 0x0000004c4d2a723e */ /* 0x000fc400000010ff */
[----:B------:R-:W-:Y:S02]  /*efb0*/  F2FP.BF16.F32.PACK_AB R43, R79, R78 ;  /* 0x0000004e4f2b723e */ /* 0x000fe400000010ff */
[----:B------:R-:W-:Y:S02]  /*efc0*/  SHF.R.U64 R30, R30, 0x3, RZ ;  /* 0x000000031e1e7819 */ /* 0x000fe400000012ff */
[----:B------:R-:W-:Y:S01]  /*efd0*/  LOP3.LUT R2, R31, 0x380, RZ, 0xc0, !PT ;  /* 0x000003801f027812 */ /* 0x000fe200078ec0ff */
[----:B------:R3:W-:Y:S01]  /*efe0*/  STSM.16.M88.4 [R107], R40 ;  /* 0x000000286b007844 */ /* 0x0007e20000000200 */
[----:B------:R-:W-:Y:S02]  /*eff0*/  LOP3.LUT R30, R30, R73, RZ, 0x3c, !PT ;  /* 0x000000491e1e7212 */ /* 0x000fe400078e3cff */
[----:B------:R-:W-:Y:S01]  /*f000*/  SHF.R.U64 R2, R2, 0x3, RZ ;  /* 0x0000000302027819 */ /* 0x000fe200000012ff */
[----:B------:R-:W-:Y:S01]  /*f010*/  STSM.16.M88.4 [R98], R80 ;  /* 0x0000005062007844 */ /* 0x000fe20000000200 */
[----:B------:R-:W-:-:S02]  /*f020*/  IMAD R54, R54, UR4, RZ ;  /* 0x0000000436367c24 */ /* 0x000fc4000f8e02ff */
[----:B------:R-:W-:Y:S01]  /*f030*/  LOP3.LUT R2, R2, R31, RZ, 0x3c, !PT ;  /* 0x0000001f02027212 */ /* 0x000fe200078e3cff */
[----:B------:R-:W-:Y:S01]  /*f040*/  BAR.SYNC.DEFER_BLOCKING 0x1, 0x100 ;  /* 0x0044000000007b1d */ /* 0x000fe20000010000 */
[----:B------:R-:W-:-:S05]  /*f050*/  IMAD.X R31, RZ, RZ, R35, P6 ;  /* 0x000000ffff1f7224 */ /* 0x000fca00030e0623 */
[----:B------:R-:W4:Y:S02]  /*f060*/  SHFL.IDX PT, R73, R37, 0x1, 0x1c1f ;  /* 0x003c1f0025497f89 */ /* 0x000f2400000e0000 */
[----:B---3--:R-:W3:Y:S08]  /*f070*/  @P1 LDC R41, c[0x0][0xbec] ;  /* 0x0002fb00ff291b82 */ /* 0x008ef00000000800 */
[----:B------:R-:W0:Y:S01]  /*f080*/  @P1 LDC R43, c[0x0][0xbf0] ;  /* 0x0002fc00ff2b1b82 */ /* 0x000e220000000800 */
[----:B--2---:R2:W-:Y:S04]  /*f090*/  @!P2 ST.E desc[UR8][R52.64], R89 ;  /* 0x000000593400a985 */ /* 0x0045e8000c101908 */
[----:B----4-:R2:W-:Y:S04]  /*f0a0*/  @!P0 ST.E desc[UR8][R72.64], R88 ;  /* 0x0000005848008985 */ /* 0x0105e8000c101908 */
[----:B------:R4:W5:Y:S04]  /*f0b0*/  LD.E.128 R44, desc[UR8][R32.64] ;  /* 0x00000008202c7980 */ /* 0x000968000c101d00 */
[----:B------:R3:W5:Y:S04]  /*f0c0*/  LD.E.128 R56, desc[UR8][R20.64] ;  /* 0x0000000814387980 */ /* 0x000768000c101d00 */
[----:B------:R1:W5:Y:S01]  /*f0d0*/  LD.E.128 R36, desc[UR8][R28.64] ;  /* 0x000000081c247980 */ /* 0x000362000c101d00 */
[----:B----4-:R-:W-:-:S03]  /*f0e0*/  IMAD R32, R162, 0x20, R164 ;  /* 0x00000020a2207824 */ /* 0x010fc600078e02a4 */
[----:B------:R4:W5:Y:S01]  /*f0f0*/  LD.E.128 R4, desc[UR8][R26.64] ;  /* 0x000000081a047980 */ /* 0x000962000c101d00 */
[----:B------:R-:W-:-:S03]  /*f100*/  IMAD.IADD R32, R17, 0x1, R32 ;  /* 0x0000000111207824 */ /* 0x000fc600078e0220 */
[----:B------:R2:W5:Y:S01]  /*f110*/  LD.E.128 R60, desc[UR8][R2.64] ;  /* 0x00000008023c7980 */ /* 0x000562000c101d00 */
[----:B---3--:R-:W-:-:S03]  /*f120*/  @P1 IMAD.HI.U32 R20, R32, R41, RZ ;  /* 0x0000002920141227 */ /* 0x008fc600078e00ff */
[----:B------:R3:W5:Y:S01]  /*f130*/  LD.E.128 R12, desc[UR8][R24.64] ;  /* 0x00000008180c7980 */ /* 0x000762000c101d00 */
[C---:B-1----:R-:W-:Y:S02]  /*f140*/  IMAD R29, R163.reuse, UR5, R54 ;  /* 0x00000005a31d7c24 */ /* 0x042fe4000f8e0236 */
[----:B----4-:R-:W-:Y:S01]  /*f150*/  IMAD.WIDE.U32 R26, R163, UR4, RZ ;  /* 0x00000004a31a7c25 */ /* 0x010fe2000f8e00ff */
[----:B------:R-:W-:Y:S01]  /*f160*/  ULDC.64 UR4, c[0x0][0xaf0] ;  /* 0x0002bc0000047ab9 */ /* 0x000fe20000000a00 */
[----:B------:R1:W5:Y:S02]  /*f170*/  LD.E.128 R48, desc[UR8][R34.64] ;  /* 0x0000000822307980 */ /* 0x000364000c101d00 */
[----:B------:R-:W-:Y:S01]  /*f180*/  IMAD.MOV.U32 R21, RZ, RZ, R32 ;  /* 0x000000ffff157224 */ /* 0x000fe200078e0020 */
[----:B0-----:R-:W-:Y:S01]  /*f190*/  @P1 SHF.R.U32.HI R21, RZ, R43, R20 ;  /* 0x0000002bff151219 */ /* 0x001fe20000011614 */
[----:B--2---:R-:W-:Y:S01]  /*f1a0*/  IMAD.IADD R3, R27, 0x1, R29 ;  /* 0x000000011b037824 */ /* 0x004fe200078e021d */
[----:B------:R1:W5:Y:S01]  /*f1b0*/  LD.E.128 R8, desc[UR8][R30.64] ;  /* 0x000000081e087980 */ /* 0x000362000c101d00 */
[----:B---3--:R-:W-:-:S02]  /*f1c0*/  IMAD R24, R112, UR4, RZ ;  /* 0x0000000470187c24 */ /* 0x008fc4000f8e02ff */
[----:B------:R-:W-:Y:S01]  /*f1d0*/  IMAD.MOV.U32 R2, RZ, RZ, R26 ;  /* 0x000000ffff027224 */ /* 0x000fe200078e001a */
[----:B------:R-:W-:Y:S01]  /*f1e0*/  SHF.R.S32.HI R20, RZ, 0x1f, R21 ;  /* 0x0000001fff147819 */ /* 0x000fe20000011415 */
[C---:B------:R-:W-:Y:S01]  /*f1f0*/  IMAD R25, R161.reuse, UR5, R24 ;  /* 0x00000005a1197c24 */ /* 0x040fe2000f8e0218 */
[----:B------:R-:W-:Y:S01]  /*f200*/  @!PT LDS RZ, [RZ] ;  /* 0x00000000fffff984 */ /* 0x000fe20000000800 */
[----:B------:R-:W-:Y:S01]  /*f210*/  @!PT LDS RZ, [RZ] ;  /* 0x00000000fffff984 */ /* 0x000fe20000000800 */
[----:B------:R-:W-:Y:S01]  /*f220*/  @!PT LDS RZ, [RZ] ;  /* 0x00000000fffff984 */ /* 0x000fe20000000800 */
[----:B------:R-:W-:Y:S01]  /*f230*/  @!PT LDS RZ, [RZ] ;  /* 0x00000000fffff984 */ /* 0x000fe20000000800 */
[----:B------:R0:W-:Y:S06]  /*f240*/  MEMBAR.ALL.CTA ;  /* 0x0000000000007992 */ /* 0x0001ec0000008000 */
[----:B0-----:R-:W0:Y:S01]  /*f250*/  FENCE.VIEW.ASYNC.S ;  /* 0x00000000000073c6 */ /* 0x001e220000000000 */
        /* <DEDUP_REMOVED lines=12> */
[----:B------:R-:W-:Y:S02]  /*f320*/  IMAD.IADD R29, R164, 0x1, R17 ;  /* 0x00000001a41d7824 */ /* 0x000fe400078e0211 */
[C---:B------:R-:W-:Y:S02]  /*f330*/  IMAD R21, R25.reuse, UR5, R20 ;  /* 0x0000000519157c24 */ /* 0x040fe4000f8e0214 */
[----:B------:R-:W-:Y:S01]  /*f340*/  IMAD.WIDE.U32 R2, R25, UR4, R2 ;  /* 0x0000000419027c25 */ /* 0x000fe2000f8e0002 */
[----:B------:R-:W-:Y:S01]  /*f350*/  ISETP.GE.AND P2, PT, R29, R90, PT ;  /* 0x0000005a1d00720c */ /* 0x000fe20003f46270 */
[----:B------:R-:W-:-:S02]  /*f360*/  ULDC.64 UR4, c[0x0][0xa80] ;  /* 0x0002a00000047ab9 */ /* 0x000fc40000000a00 */
[----:B------:R-:W-:Y:S02]  /*f370*/  VIADD R17, R29, 0x20 ;  /* 0x000000201d117836 */ /* 0x000fe40000000000 */
[----:B------:R-:W-:Y:S01]  /*f380*/  VIADD R16, R16, 0x2a820 ;  /* 0x0002a82010107836 */ /* 0x000fe20000000000 */
[C---:B------:R-:W-:Y:S01]  /*f390*/  LEA R20, P3, R2.reuse, UR4, 0x1 ;  /* 0x0000000402147c11 */ /* 0x040fe2000f8608ff */
[----:B------:R-:W-:Y:S01]  /*f3a0*/  IMAD.IADD R3, R3, 0x1, R21 ;  /* 0x0000000103037824 */ /* 0x000fe200078e0215 */
[-C--:B------:R-:W-:Y:S01]  /*f3b0*/  ISETP.GE.AND P0, PT, R17, R90.reuse, PT ;  /* 0x0000005a1100720c */ /* 0x080fe20003f06270 */
[----:B------:R-:W-:Y:S01]  /*f3c0*/  VIADD R17, R29, 0x40 ;  /* 0x000000401d117836 */ /* 0x000fe20000000000 */
[----:B------:R-:W-:Y:S02]  /*f3d0*/  PRMT R16, RZ, 0x654, R16 ;  /* 0x00000654ff107816 */ /* 0x000fe40000000010 */
[----:B------:R-:W-:Y:S01]  /*f3e0*/  LEA.HI.X R21, R2, UR5, R3, 0x1, P3 ;  /* 0x0000000502157c11 */ /* 0x000fe200098f0c03 */
[----:B------:R-:W-:Y:S01]  /*f3f0*/  BSSY B1, `(.L_x_1167) ;  /* 0x0000010000017945 */ /* 0x000fe20003800000 */
[----:B------:R-:W-:Y:S01]  /*f400*/  ISETP.GE.AND P1, PT, R17, R90, PT ;  /* 0x0000005a1100720c */ /* 0x000fe20003f26270 */
[----:B0-----:R0:W-:Y:S02]  /*f410*/  SYNCS.ARRIVE.TRANS64.RED.A1T0 RZ, [R16+URZ], RZ ;  /* 0x000000ff10ff79a7 */ /* 0x0011e4000810043f */
[----:B------:R1:W2:Y:S04]  /*f420*/  SHFL.IDX PT, R17, R21, RZ, 0x181f ;  /* 0x00181fff15117589 */ /* 0x0002a800000e0000 */
[----:B0-----:R1:W0:Y:S01]  /*f430*/  SHFL.IDX PT, R16, R20, RZ, 0x181f ;  /* 0x00181fff14107589 */ /* 0x00122200000e0000 */
[----:B------:R-:W-:Y:S05]  /*f440*/  @P2 BRA `(.L_x_1168) ;  /* 0x0000000000282947 */ /* 0x000fea0003800000 */
[----:B------:R-:W-:Y:S01]  /*f450*/  ULDC UR4, c[0x0][0xac8] ;  /* 0x0002b20000047ab9 */ /* 0x000fe20000000800 */
[----:B------:R-:W-:Y:S01]  /*f460*/  ULDC.64 UR6, c[0x0][0x208] ;  /* 0x0000820000067ab9 */ /* 0x000fe20000000a00 */
[----:B------:R-:W-:Y:S02]  /*f470*/  ISETP.GE.AND P2, PT, R23, UR4, PT ;  /* 0x0000000417007c0c */ /* 0x000fe4000bf46270 */
[----:B------:R-:W-:-:S11]  /*f480*/  ISETP.GE.AND P3, PT, R160, UR4, PT ;  /* 0x00000004a0007c0c */ /* 0x000fd6000bf66270 */
[CC--:B0-----:R-:W-:Y:S02]  /*f490*/  @!P2 LEA R2, P4, R23.reuse, R16.reuse, 0x1 ;  /* 0x000000101702a211 */ /* 0x0c1fe400078808ff */
[C---:B------:R-:W-:Y:S02]  /*f4a0*/  @!P3 LEA R16, P5, R160.reuse, R16, 0x1 ;  /* 0x00000010a010b211 */ /* 0x040fe400078a08ff */
[-C--:B--2---:R-:W-:Y:S02]  /*f4b0*/  @!P2 LEA.HI.X R3, R23, R17.reuse, R171, 0x1, P4 ;  /* 0x000000111703a211 */ /* 0x084fe400020f0cab */
[----:B------:R-:W-:-:S03]  /*f4c0*/  @!P3 LEA.HI.X R17, R160, R17, R170, 0x1, P5 ;  /* 0x00000011a011b211 */ /* 0x000fc600028f0caa */
[----:B-----5:R3:W-:Y:S04]  /*f4d0*/  @!P2 ST.E.128 desc[UR6][R2.64], R48 ;  /* 0x000000300200a985 */ /* 0x0207e8000c101d06 */
[----:B------:R3:W-:Y:S02]  /*f4e0*/  @!P3 ST.E.128 desc[UR6][R16.64], R60 ;  /* 0x0000003c1000b985 */ /* 0x0007e4000c101d06 */
.L_x_1168:
[----:B------:R-:W-:Y:S05]  /*f4f0*/  BSYNC B1 ;  /* 0x0000000000017941 */ /* 0x000fea0003800000 */
.L_x_1167:
[----:B--23--:R2:W3:Y:S01]  /*f500*/  SHFL.IDX PT, R17, R21, 0x1, 0x181f ;  /* 0x00381f0015117f89 */ /* 0x00c4e200000e0000 */
[----:B------:R-:W-:Y:S03]  /*f510*/  BSSY B1, `(.L_x_1169) ;  /* 0x000000d000017945 */ /* 0x000fe60003800000 */
[----:B0-----:R2:W0:Y:S01]  /*f520*/  SHFL.IDX PT, R16, R20, 0x1, 0x181f ;  /* 0x00381f0014107f89 */ /* 0x00142200000e0000 */
[----:B------:R-:W-:Y:S05]  /*f530*/  @P0 BRA `(.L_x_1170) ;  /* 0x0000000000280947 */ /* 0x000fea0003800000 */
[----:B------:R-:W-:Y:S01]  /*f540*/  ULDC UR4, c[0x0][0xac8] ;  /* 0x0002b20000047ab9 */ /* 0x000fe20000000800 */
[----:B------:R-:W-:Y:S01]  /*f550*/  ULDC.64 UR6, c[0x0][0x208] ;  /* 0x0000820000067ab9 */ /* 0x000fe20000000a00 */
[----:B------:R-:W-:Y:S02]  /*f560*/  ISETP.GE.AND P3, PT, R23, UR4, PT ;  /* 0x0000000417007c0c */ /* 0x000fe4000bf66270 */
[----:B------:R-:W-:-:S11]  /*f570*/  ISETP.GE.AND P4, PT, R160, UR4, PT ;  /* 0x00000004a0007c0c */ /* 0x000fd6000bf86270 */
[CC--:B0-----:R-:W-:Y:S02]  /*f580*/  @!P3 LEA R2, P0, R23.reuse, R16.reuse, 0x1 ;  /* 0x000000101702b211 */ /* 0x0c1fe400078008ff */
[C---:B------:R-:W-:Y:S02]  /*f590*/  @!P4 LEA R16, P2, R160.reuse, R16, 0x1 ;  /* 0x00000010a010c211 */ /* 0x040fe400078408ff */
[-C--:B---3--:R-:W-:Y:S02]  /*f5a0*/  @!P3 LEA.HI.X R3, R23, R17.reuse, R171, 0x1, P0 ;  /* 0x000000111703b211 */ /* 0x088fe400000f0cab */
[----:B------:R-:W-:-:S03]  /*f5b0*/  @!P4 LEA.HI.X R17, R160, R17, R170, 0x1, P2 ;  /* 0x00000011a011c211 */ /* 0x000fc600010f0caa */
[----:B-----5:R4:W-:Y:S04]  /*f5c0*/  @!P3 ST.E.128 desc[UR6][R2.64], R44 ;  /* 0x0000002c0200b985 */ /* 0x0209e8000c101d06 */
[----:B------:R4:W-:Y:S02]  /*f5d0*/  @!P4 ST.E.128 desc[UR6][R16.64], R56 ;  /* 0x000000381000c985 */ /* 0x0009e4000c101d06 */
.L_x_1170:
[----:B------:R-:W-:Y:S05]  /*f5e0*/  BSYNC B1 ;  /* 0x0000000000017941 */ /* 0x000fea0003800000 */
.L_x_1169:
[----:B---34-:R3:W4:Y:S01]  /*f5f0*/  SHFL.IDX PT, R17, R21, 0x2, 0x181f ;  /* 0x00581f0015117f89 */ /* 0x01872200000e0000 */
        /* <DEDUP_REMOVED lines=9> */
[-C--:B----4-:R-:W-:Y:S02]  /*f690*/  @!P2 LEA.HI.X R3, R23, R17.reuse, R171, 0x1, P0 ;  /* 0x000000111703a211 */ /* 0x090fe400000f0cab */
[----:B------:R-:W-:-:S03]  /*f6a0*/  @!P3 LEA.HI.X R17, R160, R17, R170, 0x1, P1 ;  /* 0x00000011a011b211 */ /* 0x000fc600008f0caa */
[----:B-----5:R0:W-:Y:S04]  /*f6b0*/  @!P2 ST.E.128 desc[UR6][R2.64], R36 ;  /* 0x000000240200a985 */ /* 0x0201e8000c101d06 */
[----:B------:R0:W-:Y:S02]  /*f6c0*/  @!P3 ST.E.128 desc[UR6][R16.64], R12 ;  /* 0x0000000c1000b985 */ /* 0x0001e4000c101d06 */
.L_x_1172:
[----:B------:R-:W-:Y:S05]  /*f6d0*/  BSYNC B1 ;  /* 0x0000000000017941 */ /* 0x000fea0003800000 */
.L_x_1171:
[----:B0-----:R-:W-:Y:S01]  /*f6e0*/  VIADD R3, R29, 0x60 ;  /* 0x000000601d037836 */ /* 0x001fe20000000000 */
[----:B-123--:R-:W0:Y:S04]  /*f6f0*/  SHFL.IDX PT, R21, R21, 0x3, 0x181f ;  /* 0x00781f0015157f89 */ /* 0x00ee2800000e0000 */
[----:B------:R-:W-:Y:S01]  /*f700*/  ISETP.GE.AND P0, PT, R3, R90, PT ;  /* 0x0000005a0300720c */ /* 0x000fe20003f06270 */
[----:B------:R-:W1:-:S12]  /*f710*/  SHFL.IDX PT, R20, R20, 0x3, 0x181f ;  /* 0x00781f0014147f89 */ /* 0x000e5800000e0000 */
[----:B------:R-:W-:Y:S05]  /*f720*/  @P0 BRA `(.L_x_1173) ;  /* 0x0000000800880947 */ /* 0x000fea0003800000 */
[----:B------:R-:W-:Y:S01]  /*f730*/  ULDC UR4, c[0x0][0xac8] ;  /* 0x0002b20000047ab9 */ /* 0x000fe20000000800 */
[----:B------:R-:W-:Y:S01]  /*f740*/  ULDC.64 UR6, c[0x0][0x208] ;  /* 0x0000820000067ab9 */ /* 0x000fe20000000a00 */
[----:B------:R-:W-:-:S13]  /*f750*/  ISETP.GE.AND P1, PT, R23, UR4, PT ;  /* 0x0000000417007c0c */ /* 0x000fda000bf26270 */
[----:B-1----:R-:W-:-:S04]  /*f760*/  @!P1 LEA R2, P0, R23, R20, 0x1 ;  /* 0x0000001417029211 */ /* 0x002fc800078008ff */
[----:B0-----:R-:W-:Y:S02]  /*f770*/  @!P1 LEA.HI.X R3, R23, R21, R171, 0x1, P0 ;  /* 0x0000001517039211 */ /* 0x001fe400000f0cab */
[----:B------:R-:W-:-:S03]  /*f780*/  ISETP.GE.AND P0, PT, R160, UR4, PT ;  /* 0x00000004a0007c0c */ /* 0x000fc6000bf06270 */
[----:B-----5:R0:W-:Y:S10]  /*f790*/  @!P1 ST.E.128 desc[UR6][R2.64], R4 ;  /* 0x0000000402009985 */ /* 0x0201f4000c101d06 */
[----:B------:R-:W-:Y:S05]  /*f7a0*/  @P0 BRA `(.L_x_1173) ;  /* 0x0000000800680947 */ /* 0x000fea0003800000 */
[----:B0-----:R-:W-:Y:S01]  /*f7b0*/  LEA R2, P0, R160, R20, 0x1 ;  /* 0x00000014a0027211 */ /* 0x001fe200078008ff */
[----:B------:R-:W-:-:S03]  /*f7c0*/  ULDC.64 UR4, c[0x0][0x208] ;  /* 0x0000820000047ab9 */ /* 0x000fc60000000a00 */
[----:B------:R-:W-:-:S05]  /*f7d0*/  LEA.HI.X R3, R160, R21, R170, 0x1, P0 ;  /* 0x00000015a0037211 */ /* 0x000fca00000f0caa */
[----:B------:R0:W-:Y:S01]  /*f7e0*/  ST.E.128 desc[UR4][R2.64], R8 ;  /* 0x0000000802007985 */ /* 0x0001e2000c101d04 */
[----:B------:R-:W-:Y:S05]  /*f7f0*/  BRA `(.L_x_1173) ;  /* 0x0000000800547947 */ /* 0x000fea0003800000 */
.L_x_1166:
[----:B------:R-:W2:Y:S01]  /*f800*/  LDC R12, c[0x0][0xbe8] ;  /* 0x0002fa00ff0c7b82 */ /* 0x000ea20000000800 */
[----:B------:R-:W-:Y:S01]  /*f810*/  ISETP.GE.AND P0, PT, R172, 0x80, PT ;  /* 0x00000080ac00780c */ /* 0x000fe20003f06270 */
[----:B------:R-:W-:Y:S01]  /*f820*/  IMAD R2, R162, 0x20, R164 ;  /* 0x00000020a2027824 */ /* 0x000fe200078e02a4 */
[----:B------:R-:W-:Y:S01]  /*f830*/  BSSY B1, `(.L_x_1174) ;  /* 0x000002f000017945 */ /* 0x000fe20003800000 */
[----:B------:R-:W-:Y:S02]  /*f840*/  SHF.R.S32.HI R10, RZ, 0x1f, R163 ;  /* 0x0000001fff0a7819 */ /* 0x000fe400000114a3 */
[----:B------:R-:W-:Y:S01]  /*f850*/  IMAD.IADD R15, R17, 0x1, R2 ;  /* 0x00000001110f7824 */ /* 0x000fe200078e0202 */
[----:B------:R-:W-:Y:S02]  /*f860*/  SHF.R.S32.HI R11, RZ, 0x1f, R161 ;  /* 0x0000001fff0b7819 */ /* 0x000fe400000114a1 */
[----:B--2---:R-:W-:-:S13]  /*f870*/  ISETP.NE.AND P1, PT, R12, 0x1, PT ;  /* 0x000000010c00780c */ /* 0x004fda0003f25270 */
[----:B------:R-:W2:Y:S08]  /*f880*/  @P1 LDC R14, c[0x0][0xbec] ;  /* 0x0002fb00ff0e1b82 */ /* 0x000eb00000000800 */
[----:B------:R-:W3:Y:S01]  /*f890*/  @P1 LDC R21, c[0x0][0xbf0] ;  /* 0x0002fc00ff151b82 */ /* 0x000ee20000000800 */
[----:B------:R-:W-:Y:S05]  /*f8a0*/  @P0 BRA `(.L_x_1175) ;  /* 0x00000000009c0947 */ /* 0x000fea0003800000 */
[----:B------:R-:W4:Y:S01]  /*f8b0*/  S2R R4, SR_TID.X ;  /* 0x0000000000047919 */ /* 0x000f220000002100 */
[----:B------:R-:W5:Y:S01]  /*f8c0*/  LDC R9, c[0x0][0xbe8] ;  /* 0x0002fa00ff097b82 */ /* 0x000f620000000800 */
[----:B------:R-:W-:Y:S02]  /*f8d0*/  ULDC UR4, c[0x0][0xa88] ;  /* 0x0002a20000047ab9 */ /* 0x000fe40000000800 */
[----:B-----5:R-:W-:Y:S01]  /*f8e0*/  IMAD R3, R9, UR4, RZ ;  /* 0x0000000409037c24 */ /* 0x020fe2000f8e02ff */
[----:B----4-:R-:W-:-:S04]  /*f8f0*/  IADD3 R8, R17, -0x80, R4 ;  /* 0xffffff8011087810 */ /* 0x010fc80007ffe004 */
[----:B------:R-:W-:-:S13]  /*f900*/  ISETP.GE.AND P0, PT, R8, R3, PT ;  /* 0x000000030800720c */ /* 0x000fda0003f06270 */
[----:B------:R-:W-:Y:S05]  /*f910*/  @P0 BRA `(.L_x_1175) ;  /* 0x0000000000800947 */ /* 0x000fea0003800000 */
[----:B------:R-:W-:Y:S01]  /*f920*/  ISETP.NE.AND P0, PT, R9, 0x1, PT ;  /* 0x000000010900780c */ /* 0x000fe20003f05270 */
[----:B------:R-:W-:Y:S01]  /*f930*/  ULDC.64 UR4, c[0x0][0xb90] ;  /* 0x0002e40000047ab9 */ /* 0x000fe20000000a00 */
[----:B------:R-:W-:Y:S01]  /*f940*/  IMAD.MOV.U32 R5, RZ, RZ, R8 ;  /* 0x000000ffff057224 */ /* 0x000fe200078e0008 */
[----:B------:R-:W-:Y:S01]  /*f950*/  ULDC.64 UR6, c[0x0][0x208] ;  /* 0x0000820000067ab9 */ /* 0x000fe20000000a00 */
[----:B------:R-:W-:-:S04]  /*f960*/  IMAD R6, R10, UR4, RZ ;  /* 0x000000040a067c24 */ /* 0x000fc8000f8e02ff */
[----:B------:R-:W-:-:S05]  /*f970*/  IMAD R7, R163, UR5, R6 ;  /* 0x00000005a3077c24 */ /* 0x000fca000f8e0206 */
[----:B------:R-:W4:Y:S08]  /*f980*/  @P0 LDC R3, c[0x0][0xbec] ;  /* 0x0002fb00ff030b82 */ /* 0x000f300000000800 */
[----:B------:R-:W5:Y:S01]  /*f990*/  @P0 LDC R13, c[0x0][0xbf0] ;  /* 0x0002fc00ff0d0b82 */ /* 0x000f620000000800 */
[----:B----4-:R-:W-:-:S04]  /*f9a0*/  @P0 IMAD.HI.U32 R4, R8, R3, RZ ;  /* 0x0000000308040227 */ /* 0x010fc800078e00ff */
[----:B------:R-:W-:Y:S01]  /*f9b0*/  IMAD.WIDE.U32 R2, R163, UR4, RZ ;  /* 0x00000004a3027c25 */ /* 0x000fe2000f8e00ff */
[----:B------:R-:W-:Y:S01]  /*f9c0*/  ULDC.64 UR4, c[0x0][0xb98] ;  /* 0x0002e60000047ab9 */ /* 0x000fe20000000a00 */
[----:B-----5:R-:W-:Y:S02]  /*f9d0*/  @P0 SHF.R.U32.HI R5, RZ, R13, R4 ;  /* 0x0000000dff050219 */ /* 0x020fe40000011604 */
[----:B------:R-:W-:Y:S02]  /*f9e0*/  IMAD.IADD R3, R3, 0x1, R7 ;  /* 0x0000000103037824 */ /* 0x000fe400078e0207 */
[----:B------:R-:W-:Y:S02]  /*f9f0*/  IMAD R4, R11, UR4, RZ ;  /* 0x000000040b047c24 */ /* 0x000fe4000f8e02ff */
[----:B------:R-:W-:Y:S02]  /*fa00*/  IMAD.MOV R7, RZ, RZ, -R5 ;  /* 0x000000ffff077224 */ /* 0x000fe400078e0a05 */
[----:B------:R-:W-:-:S04]  /*fa10*/  IMAD.WIDE.U32 R2, R161, UR4, R2 ;  /* 0x00000004a1027c25 */ /* 0x000fc8000f8e0002 */
[----:B------:R-:W-:Y:S01]  /*fa20*/  IMAD R7, R9, R7, R8 ;  /* 0x0000000709077224 */ /* 0x000fe200078e0208 */
[----:B------:R-:W-:Y:S01]  /*fa30*/  SHF.R.S32.HI R9, RZ, 0x1f, R5 ;  /* 0x0000001fff097819 */ /* 0x000fe20000011405 */
[----:B------:R-:W-:Y:S01]  /*fa40*/  IMAD R6, R161, UR5, R4 ;  /* 0x00000005a1067c24 */ /* 0x000fe2000f8e0204 */
[----:B------:R-:W-:Y:S01]  /*fa50*/  IADD3 R2, P0, R5, R2, RZ ;  /* 0x0000000205027210 */ /* 0x000fe20007f1e0ff */
[----:B------:R-:W-:Y:S01]  /*fa60*/  ULDC.64 UR4, c[0x0][0xb88] ;  /* 0x0002e20000047ab9 */ /* 0x000fe20000000a00 */
        /* <DEDUP_REMOVED lines=11> */
.L_x_1175:
[----:B------:R-:W-:Y:S05]  /*fb20*/  BSYNC B1 ;  /* 0x0000000000017941 */ /* 0x000fea0003800000 */
.L_x_1174:
[----:B------:R-:W-:Y:S01]  /*fb30*/  ULDC.64 UR4, c[0x0][0xae8] ;  /* 0x0002ba0000047ab9 */ /* 0x000fe20000000a00 */
[----:B--2-4-:R-:W-:Y:S01]  /*fb40*/  @P1 IMAD.HI.U32 R4, R15, R14, RZ ;  /* 0x0000000e0f041227 */ /* 0x014fe200078e00ff */
[----:B------:R-:W-:Y:S01]  /*fb50*/  ULDC UR6, c[0x0][0xa88] ;  /* 0x0002a20000067ab9 */ /* 0x000fe20000000800 */
[----:B------:R-:W-:Y:S02]  /*fb60*/  BSSY B1, `(.L_x_1176) ;  /* 0x0000031000017945 */ /* 0x000fe40003800000 */
[----:B------:R-:W-:Y:S02]  /*fb70*/  IMAD R2, R10, UR4, RZ ;  /* 0x000000040a027c24 */ /* 0x000fe4000f8e02ff */
[----:B------:R-:W-:Y:S01]  /*fb80*/  IMAD.MOV.U32 R5, RZ, RZ, R15 ;  /* 0x000000ffff057224 */ /* 0x000fe200078e000f */
[----:B---3--:R-:W-:Y:S01]  /*fb90*/  @P1 SHF.R.U32.HI R5, RZ, R21, R4 ;  /* 0x00000015ff051219 */ /* 0x008fe20000011604 */
[C---:B------:R-:W-:Y:S02]  /*fba0*/  IMAD R7, R163.reuse, UR5, R2 ;  /* 0x00000005a3077c24 */ /* 0x040fe4000f8e0202 */
[----:B------:R-:W-:Y:S01]  /*fbb0*/  IMAD.WIDE.U32 R2, R163, UR4, RZ ;  /* 0x00000004a3027c25 */ /* 0x000fe2000f8e00ff */
[----:B------:R-:W-:Y:S01]  /*fbc0*/  ULDC.64 UR4, c[0x0][0xaf0] ;  /* 0x0002bc0000047ab9 */ /* 0x000fe20000000a00 */
[----:B------:R-:W-:-:S02]  /*fbd0*/  SHF.R.S32.HI R4, RZ, 0x1f, R5 ;  /* 0x0000001fff047819 */ /* 0x000fc40000011405 */
[----:B------:R-:W-:Y:S02]  /*fbe0*/  IMAD R6, R11, UR4, RZ ;  /* 0x000000040b067c24 */ /* 0x000fe4000f8e02ff */
[----:B------:R-:W-:Y:S02]  /*fbf0*/  IMAD.IADD R3, R3, 0x1, R7 ;  /* 0x0000000103037824 */ /* 0x000fe400078e0207 */
        /* <DEDUP_REMOVED lines=12> */
[----:B------:R-:W-:Y:S02]  /*fcc0*/  IMAD.IADD R3, R3, 0x1, R9 ;  /* 0x0000000103037824 */ /* 0x000fe400078e0209 */
[----:B------:R-:W-:Y:S02]  /*fcd0*/  IMAD R6, R4, UR4, RZ ;  /* 0x0000000404067c24 */ /* 0x000fe4000f8e02ff */
[----:B------:R-:W-:Y:S02]  /*fce0*/  IMAD R9, R12, UR6, RZ ;  /* 0x000000060c097c24 */ /* 0x000fe4000f8e02ff */
[C---:B------:R-:W-:Y:S02]  /*fcf0*/  VIADD R4, R8.reuse, 0x20 ;  /* 0x0000002008047836 */ /* 0x040fe40000000000 */
[C---:B------:R-:W-:Y:S01]  /*fd00*/  IMAD R5, R7.reuse, UR5, R6 ;  /* 0x0000000507057c24 */ /* 0x040fe2000f8e0206 */
[-C--:B------:R-:W-:Y:S01]  /*fd10*/  ISETP.GE.AND P2, PT, R8, R9.reuse, PT ;  /* 0x000000090800720c */ /* 0x080fe20003f46270 */
[----:B------:R-:W-:Y:S01]  /*fd20*/  IMAD.WIDE.U32 R2, R7, UR4, R2 ;  /* 0x0000000407027c25 */ /* 0x000fe2000f8e0002 */
[----:B------:R-:W-:Y:S01]  /*fd30*/  ISETP.GE.AND P1, PT, R4, R9, PT ;  /* 0x000000090400720c */ /* 0x000fe20003f26270 */
[----:B------:R-:W-:-:S02]  /*fd40*/  ULDC.64 UR4, c[0x0][0xa80] ;  /* 0x0002a00000047ab9 */ /* 0x000fc40000000a00 */
[----:B------:R-:W-:Y:S02]  /*fd50*/  VIADD R4, R8, 0x40 ;  /* 0x0000004008047836 */ /* 0x000fe40000000000 */
[----:B------:R-:W-:Y:S01]  /*fd60*/  IMAD.IADD R3, R3, 0x1, R5 ;  /* 0x0000000103037824 */ /* 0x000fe200078e0205 */
[----:B------:R-:W-:Y:S02]  /*fd70*/  LEA R5, P3, R2, UR4, 0x1 ;  /* 0x0000000402057c11 */ /* 0x000fe4000f8608ff */
[----:B------:R-:W-:Y:S02]  /*fd80*/  ISETP.GE.AND P0, PT, R4, R9, PT ;  /* 0x000000090400720c */ /* 0x000fe40003f06270 */
[----:B------:R-:W-:Y:S02]  /*fd90*/  LEA.HI.X R4, R2, UR5, R3, 0x1, P3 ;  /* 0x0000000502047c11 */ /* 0x000fe400098f0c03 */
[----:B------:R2:W3:Y:S04]  /*fda0*/  SHFL.IDX PT, R2, R5, RZ, 0x181f ;  /* 0x00181fff05027589 */ /* 0x0004e800000e0000 */
[----:B------:R2:W4:Y:S01]  /*fdb0*/  SHFL.IDX PT, R3, R4, RZ, 0x181f ;  /* 0x00181fff04037589 */ /* 0x00052200000e0000 */
        /* <DEDUP_REMOVED lines=9> */
[----:B------:R3:W-:Y:S04]  /*fe50*/  @!P4 ST.E.128 desc[UR6][R6.64], RZ ;  /* 0x000000ff0600c985 */ /* 0x0007e8000c101d06 */
[----:B------:R3:W-:Y:S02]  /*fe60*/  @!P5 ST.E.128 desc[UR6][R2.64], RZ ;  /* 0x000000ff0200d985 */ /* 0x0007e4000c101d06 */
.L_x_1177:
[----:B------:R-:W-:Y:S05]  /*fe70*/  BSYNC B1 ;  /* 0x0000000000017941 */ /* 0x000fea0003800000 */
.L_x_1176:
[----:B---34-:R3:W4:Y:S01]  /*fe80*/  SHFL.IDX PT, R3, R4, 0x1, 0x181f ;  /* 0x00381f0004037f89 */ /* 0x01872200000e0000 */
[----:B------:R-:W-:Y:S03]  /*fe90*/  BSSY B1, `(.L_x_1178) ;  /* 0x000000d000017945 */ /* 0x000fe60003800000 */
[----:B------:R3:W0:Y:S01]  /*fea0*/  SHFL.IDX PT, R2, R5, 0x1, 0x181f ;  /* 0x00381f0005027f89 */ /* 0x00062200000e0000 */
        /* <DEDUP_REMOVED lines=9> */
[----:B------:R0:W-:Y:S04]  /*ff40*/  @!P3 ST.E.128 desc[UR6][R6.64], RZ ;  /* 0x000000ff0600b985 */ /* 0x0001e8000c101d06 */
[----:B------:R0:W-:Y:S02]  /*ff50*/  @!P4 ST.E.128 desc[UR6][R2.64], RZ ;  /* 0x000000ff0200c985 */ /* 0x0001e4000c101d06 */
.L_x_1179:
[----:B------:R-:W-:Y:S05]  /*ff60*/  BSYNC B1 ;  /* 0x0000000000017941 */ /* 0x000fea0003800000 */
.L_x_1178:
[----:B0---4-:R0:W4:Y:S01]  /*ff70*/  SHFL.IDX PT, R3, R4, 0x2, 0x181f ;  /* 0x00581f0004037f89 */ /* 0x01112200000e0000 */
        /* <DEDUP_REMOVED lines=13> */
.L_x_1181:
[----:B------:R-:W-:Y:S05]  /*10050*/  BSYNC B1 ;  /* 0x0000000000017941 */ /* 0x000fea0003800000 */
.L_x_1180:
[----:B0-----:R-:W-:Y:S01]  /*10060*/  VIADD R2, R8, 0x60 ;  /* 0x0000006008027836 */ /* 0x001fe20000000000 */
[----:B--23--:R-:W0:Y:S04]  /*10070*/  SHFL.IDX PT, R4, R4, 0x3, 0x181f ;  /* 0x00781f0004047f89 */ /* 0x00ce2800000e0000 */
[----:B------:R-:W-:Y:S01]  /*10080*/  ISETP.GE.AND P0, PT, R2, R9, PT ;  /* 0x000000090200720c */ /* 0x000fe20003f06270 */
[----:B----4-:R2:W3:-:S12]  /*10090*/  SHFL.IDX PT, R3, R5, 0x3, 0x181f ;  /* 0x00781f0005037f89 */ /* 0x0104d800000e0000 */
[----:B--2---:R-:W-:Y:S05]  /*100a0*/  @P0 BRA `(.L_x_1173) ;  /* 0x0000000000280947 */ /* 0x004fea0003800000 */
        /* <DEDUP_REMOVED lines=8> */
[----:B------:R2:W-:Y:S04]  /*10130*/  @!P2 ST.E.128 desc[UR6][R6.64], RZ ;  /* 0x000000ff0600a985 */ /* 0x0005e8000c101d06 */
[----:B------:R2:W-:Y:S02]  /*10140*/  @!P3 ST.E.128 desc[UR6][R2.64], RZ ;  /* 0x000000ff0200b985 */ /* 0x0005e4000c101d06 */
.L_x_1173:
[----:B------:R-:W-:Y:S05]  /*10150*/  BSYNC B0 ;  /* 0x0000000000007941 */ /* 0x000fea0003800000 */
.L_x_1165:
[----:B------:R-:W-:Y:S02]  /*10160*/  ULDC UR4, c[0x0][0xc38] ;  /* 0x00030e0000047ab9 */ /* 0x000fe40000000800 */
[----:B-1----:R-:W-:-:S13]  /*10170*/  ISETP.GE.AND P0, PT, R0, UR4, PT ;  /* 0x0000000400007c0c */ /* 0x002fda000bf06270 */
[----:B------:R-:W-:Y:S05]  /*10180*/  @!P0 BRA `(.L_x_1182) ;  /* 0xffffff0c00088947 */ /* 0x000fea000383ffff */
[----:B------:R-:W-:Y:S05]  /*10190*/  EXIT ;  /* 0x000000000000794d */ /* 0x000fea0003800000 */
.L_x_1084:
[----:B------:R-:W-:-:S08]  /*101a0*/  NOP ;  /* 0x0000000000007918 */ /* 0x000fd00000000000 */
[----:B0-----:R-:W0:-:S00]  /*101b0*/  USETMAXREG.DEALLOC.CTAPOOL 0x18 ;  /* 0x00000018000079c8 */ /* 0x001e0000080e0500 */
[----:B0-----:R-:W2:Y:S01]  /*101c0*/  LDL.LU R2, [R1+0xc] ;  /* 0x00000c0001027983 */ /* 0x001ea20000300800 */
[----:B------:R-:W-:-:S05]  /*101d0*/  LOP3.LUT R0, R0, 0x3, RZ, 0xc0, !PT ;  /* 0x0000000300007812 */ /* 0x000fca00078ec0ff */
[----:B------:R-:W0:Y:S01]  /*101e0*/  S2UR UR6, SR_CTAID.X ;  /* 0x00000000000679c3 */ /* 0x000e220000002500 */
[----:B------:R-:W-:Y:S01]  /*101f0*/  IMAD.MOV.U32 R18, RZ, RZ, RZ ;  /* 0x000000ffff127224 */ /* 0x000fe200078e00ff */
[----:B------:R-:W1:Y:S02]  /*10200*/  SHFL.IDX PT, R0, R0, RZ, 0x1f ;  /* 0x00001fff00007589 */ /* 0x000e6400000e0000 */
[----:B-1----:R-:W-:-:S04]  /*10210*/  ISETP.NE.AND P0, PT, R0, RZ, PT ;  /* 0x000000ff0000720c */ /* 0x002fc80003f05270 */
[----:B------:R-:W0:Y:S09]  /*10220*/  LDC R0, c[0x0][0xc38] ;  /* 0x00030e00ff007b82 */ /* 0x000e320000000800 */
[----:B------:R-:W-:Y:S06]  /*10230*/  @P0 BAR.ARV 0x4, 0x180 ;  /* 0x0106000000000b1d */ /* 0x000fec0000002000 */
[----:B--2---:R-:W-:-:S04]  /*10240*/  LOP3.LUT R2, R2, 0xfffffffb, RZ, 0xc0, !PT ;  /* 0xfffffffb02027812 */ /* 0x004fc800078ec0ff */
[----:B------:R-:W-:Y:S02]  /*10250*/  @P0 LOP3.LUT R2, R2, 0x4, RZ, 0xfc, !PT ;  /* 0x0000000402020812 */ /* 0x000fe400078efcff */
[----:B0-----:R-:W-:Y:S01]  /*10260*/  ISETP.LE.AND P0, PT, R0, UR6, PT ;  /* 0x0000000600007c0c */ /* 0x001fe2000bf03270 */
[----:B------:R-:W-:Y:S02]  /*10270*/  IMAD.MOV.U32 R0, RZ, RZ, 0x1 ;  /* 0x00000001ff007424 */ /* 0x000fe400078e00ff */
[----:B------:R0:W-:Y:S04]  /*10280*/  STL [R1+0xc], R2 ;  /* 0x00000c0201007387 */ /* 0x0001e80000100800 */
[----:B------:R0:W-:Y:S04]  /*10290*/  STL [R1+0x18], RZ ;  /* 0x000018ff01007387 */ /* 0x0001e80000100800 */
[----:B------:R0:W-:Y:S02]  /*102a0*/  STL [R1+0x4], R0 ;  /* 0x0000040001007387 */ /* 0x0001e40000100800 */
[----:B------:R-:W-:Y:S05]  /*102b0*/  @P0 BRA `(.L_x_1183) ;  /* 0x0000004800940947 */ /* 0x000fea0003800000 */
[----:B------:R-:W1:Y:S01]  /*102c0*/  S2R R6, SR_TID.X ;  /* 0x0000000000067919 */ /* 0x000e620000002100 */
[----:B------:R-:W2:Y:S01]  /*102d0*/  S2UR UR5, SR_CgaCtaId ;  /* 0x00000000000579c3 */ /* 0x000ea20000008800 */
[----:B------:R-:W-:Y:S01]  /*102e0*/  UMOV UR4, 0x400 ;  /* 0x0000040000047882 */ /* 0x000fe20000000000 */
[----:B------:R-:W-:Y:S01]  /*102f0*/  IMAD.MOV.U32 R18, RZ, RZ, RZ ;  /* 0x000000ffff127224 */ /* 0x000fe200078e00ff */
[----:B------:R-:W-:Y:S01]  /*10300*/  ULDC UR44, c[0x0][0xc] ;  /* 0x00000300002c7ab9 */ /* 0x000fe20000000800 */
[----:B------:R-:W-:Y:S01]  /*10310*/  ULDC.64 UR38, c[0x0][0x198] ;  /* 0x0000660000267ab9 */ /* 0x000fe20000000a00 */
[----:B--2---:R-:W-:-:S06]  /*10320*/  ULEA UR4, UR5, UR4, 0x18 ;  /* 0x0000000405047291 */ /* 0x004fcc000f8ec03f */
[----:B------:R-:W-:Y:S01]  /*10330*/  IMAD.U32 R17, RZ, RZ, UR4 ;  /* 0x00000004ff117e24 */ /* 0x000fe2000f8e00ff */
[C---:B-1----:R-:W-:Y:S01]  /*10340*/  LOP3.LUT R5, R6.reuse, 0x7f, RZ, 0xc0, !PT ;  /* 0x0000007f06057812 */ /* 0x042fe200078ec0ff */
[----:B0-----:R-:W-:-:S05]  /*10350*/  IMAD.SHL.U32 R0, R6, 0x8, RZ ;  /* 0x0000000806007824 */ /* 0x001fca00078e00ff */
[C---:B------:R-:W-:Y:S02]  /*10360*/  LOP3.LUT R2, R0.reuse, 0x1f8, RZ, 0xc0, !PT ;  /* 0x000001f800027812 */ /* 0x040fe400078ec0ff */
[----:B------:R-:W-:Y:S02]  /*10370*/  LOP3.LUT R0, R0, 0x38, RZ, 0xc0, !PT ;  /* 0x0000003800007812 */ /* 0x000fe400078ec0ff */
[----:B------:R-:W-:Y:S01]  /*10380*/  LOP3.LUT R3, R2, 0x38, R6, 0x78, !PT ;  /* 0x0000003802037812 */ /* 0x000fe200078e7806 */
[----:B------:R-:W-:-:S05]  /*10390*/  IMAD.SHL.U32 R2, R5, 0x8, RZ ;  /* 0x0000000805027824 */ /* 0x000fca00078e00ff */
[----:B------:R-:W-:Y:S01]  /*103a0*/  LOP3.LUT R4, R3, 0x200, R2, 0xf8, !PT ;  /* 0x0000020003047812 */ /* 0x000fe200078ef802 */
[----:B------:R-:W-:Y:S01]  /*103b0*/  IMAD.SHL.U32 R2, R6, 0x10, RZ ;  /* 0x0000001006027824 */ /* 0x000fe200078e00ff */
[----:B------:R-:W-:-:S03]  /*103c0*/  SHF.R.U32.HI R3, RZ, 0x3, R5 ;  /* 0x00000003ff037819 */ /* 0x000fc60000011605 */
[----:B------:R-:W-:Y:S01]  /*103d0*/  IMAD R4, R4, 0x2, R17 ;  /* 0x0000000204047824 */ /* 0x000fe200078e0211 */
[----:B------:R-:W-:Y:S01]  /*103e0*/  LOP3.LUT R2, R3, 0x70, R2, 0xf8, !PT ;  /* 0x0000007003027812 */ /* 0x000fe200078ef802 */
[----:B------:R-:W-:Y:S02]  /*103f0*/  IMAD.U32 R3, RZ, RZ, UR6 ;  /* 0x00000006ff037e24 */ /* 0x000fe4000f8e00ff */
[----:B------:R-:W-:Y:S01]  /*10400*/  IMAD.MOV.U32 R2, RZ, RZ, 0x1 ;  /* 0x00000001ff027424 */ /* 0x000fe200078e00ff */
[----:B------:R-:W-:Y:S04]  /*10410*/  STL [R1+0x10], R4 ;  /* 0x0000100401007387 */ /* 0x000fe80000100800 */
[----:B------:R-:W-:Y:S04]  /*10420*/  STL [R1+0x14], R3 ;  /* 0x0000140301007387 */ /* 0x000fe80000100800 */
[----:B------:R-:W-:Y:S04]  /*10430*/  STL [R1+0x18], RZ ;  /* 0x000018ff01007387 */ /* 0x000fe80000100800 */
[----:B------:R0:W-:Y:S02]  /*10440*/  STL [R1+0x4], R2 ;  /* 0x0000040201007387 */ /* 0x0001e40000100800 */
[----:B0-----:R-:W-:-:S02]  /*10450*/  LOP3.LUT R2, R0, 0x40, RZ, 0xfc, !PT ;  /* 0x0000004000027812 */ /* 0x001fc400078efcff */
[----:B------:R-:W-:-:S07]  /*10460*/  LOP3.LUT R0, R0, 0x80, RZ, 0xfc, !PT ;  /* 0x0000008000007812 */ /* 0x000fce00078efcff */
.L_x_1279:
[----:B--2---:R-:W2:Y:S01]  /*10470*/  LDL R0, [R1+0x14] ;  /* 0x0000140001007983 */ /* 0x004ea20000100800 */
[----:B------:R-:W-:Y:S02]  /*10480*/  ULDC UR8, c[0x0][0xc60] ;  /* 0x0003180000087ab9 */ /* 0x000fe40000000800 */
[----:B------:R-:W-:-:S11]  /*10490*/  UISETP.NE.AND UP0, UPT, UR8, 0x1, UPT ;  /* 0x000000010800788c */ /* 0x000fd6000bf05270 */
[----:B------:R-:W-:Y:S01]  /*104a0*/  @UP0 ULDC UR4, c[0x0][0xc64] ;  /* 0x0003190000040ab9 */ /* 0x000fe20000000800 */
[----:B------:R-:W-:Y:S01]  /*104b0*/  @UP0 ULDC UR9, c[0x0][0xc68] ;  /* 0x00031a0000090ab9 */ /* 0x000fe20000000800 */
[C---:B--2---:R-:W-:Y:S02]  /*104c0*/  R2UR UR7, R0.reuse ;  /* 0x00000000000772ca */ /* 0x044fe400000e0000 */
[----:B------:R-:W-:-:S11]  /*104d0*/  R2UR UR6, R0 ;  /* 0x00000000000672ca */ /* 0x000fd600000e0000 */
[----:B------:R-:W-:-:S04]  /*104e0*/  UIMAD.WIDE.U32 UR4, UR7, UR4, URZ ;  /* 0x00000004070472a5 */ /* 0x000fc8000f8e003f */
[----:B------:R-:W-:-:S03]  /*104f0*/  @UP0 USHF.R.U32.HI UR7, URZ, UR9, UR5 ;  /* 0x000000093f070299 */ /* 0x000fc60008011605 */
[----:B------:R-:W-:Y:S02]  /*10500*/  ULDC UR4, c[0x0][0xc78] ;  /* 0x00031e0000047ab9 */ /* 0x000fe40000000800 */
[----:B------:R-:W-:Y:S02]  /*10510*/  UISETP.GE.AND UP0, UPT, UR7, UR4, UPT ;  /* 0x000000040700728c */ /* 0x000fe4000bf06270 */
[----:B------:R-:W-:-:S04]  /*10520*/  UIADD3 UR4, -UR7, URZ, URZ ;  /* 0x0000003f07047290 */ /* 0x000fc8000fffe13f */
[----:B------:R-:W-:Y:S01]  /*10530*/  PLOP3.LUT P0, PT, PT, PT, UP0, 0x80, 0x0 ;  /* 0x000000000000781c */ /* 0x000fe20003f0f008 */
[----:B------:R-:W-:-:S12]  /*10540*/  UIMAD UR8, UR8, UR4, UR6 ;  /* 0x00000004080872a4 */ /* 0x000fd8000f8e0206 */
[----:B01-3--:R-:W-:Y:S05]  /*10550*/  @!P0 BRA `(.L_x_1184) ;  /* 0x0000000000208947 */ /* 0x00bfea0003800000 */
[----:B------:R-:W-:Y:S01]  /*10560*/  ULDC UR9, c[0x0][0xc6c] ;  /* 0x00031b0000097ab9 */ /* 0x000fe20000000800 */
[----:B------:R-:W-:Y:S01]  /*10570*/  UMOV UR6, UR8 ;  /* 0x0000000800067c82 */ /* 0x000fe20008000000 */
[----:B------:R-:W-:-:S11]  /*10580*/  UISETP.NE.AND UP0, UPT, UR9, 0x1, UPT ;  /* 0x000000010900788c */ /* 0x000fd6000bf05270 */
[----:B------:R-:W-:Y:S02]  /*10590*/  @UP0 ULDC.64 UR10, c[0x0][0xc70] ;  /* 0x00031c00000a0ab9 */ /* 0x000fe40000000a00 */
[----:B------:R-:W-:-:S04]  /*105a0*/  UIMAD.WIDE.U32 UR4, UR8, UR10, URZ ;  /* 0x0000000a080472a5 */ /* 0x000fc8000f8e003f */
[----:B------:R-:W-:-:S04]  /*105b0*/  @UP0 USHF.R.U32.HI UR6, URZ, UR11, UR5 ;  /* 0x0000000b3f060299 */ /* 0x000fc80008011605 */
[----:B------:R-:W-:Y:S01]  /*105c0*/  UIMAD UR4, UR6, UR9, URZ ;  /* 0x00000009060472a4 */ /* 0x000fe2000f8e023f */
[----:B------:R-:W-:Y:S11]  /*105d0*/  BRA `(.L_x_1185) ;  /* 0x00000000001c7947 */ /* 0x000ff60003800000 */
.L_x_1184:
[----:B------:R-:W-:Y:S01]  /*105e0*/  ULDC UR9, c[0x0][0xc54] ;  /* 0x0003150000097ab9 */ /* 0x000fe20000000800 */
[----:B------:R-:W-:Y:S01]  /*105f0*/  UMOV UR6, UR8 ;  /* 0x0000000800067c82 */ /* 0x000fe20008000000 */
[----:B------:R-:W-:-:S11]  /*10600*/  UISETP.NE.AND UP0, UPT, UR9, 0x1, UPT ;  /* 0x000000010900788c */ /* 0x000fd6000bf05270 */
[----:B------:R-:W-:Y:S02]  /*10610*/  @UP0 ULDC.64 UR10, c[0x0][0xc58] ;  /* 0x00031600000a0ab9 */ /* 0x000fe40000000a00 */
[----:B------:R-:W-:-:S04]  /*10620*/  UIMAD.WIDE.U32 UR4, UR8, UR10, URZ ;  /* 0x0000000a080472a5 */ /* 0x000fc8000f8e003f */
[----:B------:R-:W-:-:S04]  /*10630*/  @UP0 USHF.R.U32.HI UR6, URZ, UR11, UR5 ;  /* 0x0000000b3f060299 */ /* 0x000fc80008011605 */
[----:B------:R-:W-:-:S12]  /*10640*/  UIMAD UR4, UR6, UR9, URZ ;  /* 0x00000009060472a4 */ /* 0x000fd8000f8e023f */
.L_x_1185:
[----:B------:R-:W-:Y:S02]  /*10650*/  UIADD3 UR4, UR8, -UR4, URZ ;  /* 0x8000000408047290 */ /* 0x000fe4000fffe03f */
[----:B------:R-:W-:Y:S01]  /*10660*/  ULOP3.LUT UR5, URZ, UR6, URZ, 0x33, !UPT ;  /* 0x000000063f057292 */ /* 0x000fe2000f8e333f */
[----:B------:R-:W-:Y:S01]  /*10670*/  ULDC UR14, c[0x0][0xc48] ;  /* 0x00031200000e7ab9 */ /* 0x000fe20000000800 */
[----:B------:R-:W-:Y:S01]  /*10680*/  ULDC UR8, c[0x0][0x448] ;  /* 0x0001120000087ab9 */ /* 0x000fe20000000800 */
[----:B------:R-:W-:Y:S01]  /*10690*/  ULDC UR43, c[0x0][0xc3c] ;  /* 0x00030f00002b7ab9 */ /* 0x000fe20000000800 */
[----:B------:R-:W-:Y:S02]  /*106a0*/  UISETP.NE.AND UP2, UPT, UR14, 0x1, UPT ;  /* 0x000000010e00788c */ /* 0x000fe4000bf45270 */
[----:B------:R-:W-:Y:S02]  /*106b0*/  UISETP.NE.AND UP1, UPT, UR8, 0x1, UPT ;  /* 0x000000010800788c */ /* 0x000fe4000bf25270 */
[----:B------:R-:W-:Y:S01]  /*106c0*/  UIADD3 UR43, UR5, UR43, URZ ;  /* 0x0000002b052b7290 */ /* 0x000fe2000fffe03f */
[----:B------:R-:W-:Y:S01]  /*106d0*/  ULDC.64 UR10, c[0x0][0x418] ;  /* 0x00010600000a7ab9 */ /* 0x000fe20000000a00 */
[----:B------:R-:W-:Y:S01]  /*106e0*/  ULDC UR13, c[0x0][0xc54] ;  /* 0x00031500000d7ab9 */ /* 0x000fe20000000800 */
[----:B------:R-:W-:-:S02]  /*106f0*/  UISETP.NE.U32.AND UP0, UPT, UR10, URZ, UPT ;  /* 0x0000003f0a00728c */ /* 0x000fc4000bf05070 */
[----:B------:R-:W-:Y:S02]  /*10700*/  UIMAD UR13, UR7, UR13, UR4 ;  /* 0x0000000d070d72a4 */ /* 0x000fe4000f8e0204 */
[----:B------:R-:W-:Y:S01]  /*10710*/  USHF.L.U32 UR43, UR43, 0x7, URZ ;  /* 0x000000072b2b7899 */ /* 0x000fe2000800063f */
[----:B------:R-:W-:Y:S01]  /*10720*/  ULDC.64 UR4, c[0x0][0x9e0] ;  /* 0x0002780000047ab9 */ /* 0x000fe20000000a00 */
[----:B------:R-:W-:Y:S02]  /*10730*/  UISETP.NE.AND.EX UP0, UPT, UR11, URZ, UPT, UP0 ;  /* 0x0000003f0b00728c */ /* 0x000fe4000bf05300 */
[----:B------:R-:W-:Y:S02]  /*10740*/  UISETP.GE.AND UP3, UPT, UR5, 0x1, UPT ;  /* 0x000000010500788c */ /* 0x000fe4000bf66270 */
[----:B------:R-:W-:Y:S01]  /*10750*/  UIADD3 UR12, UR43, 0x7f, URZ ;  /* 0x0000007f2b0c7890 */ /* 0x000fe2000fffe03f */
[----:B------:R-:W-:Y:S01]  /*10760*/  ULDC UR10, c[0x0][0x424] ;  /* 0x00010900000a7ab9 */ /* 0x000fe20000000800 */
[----:B------:R-:W-:Y:S01]  /*10770*/  ULDC UR6, c[0x0][0x288] ;  /* 0x0000a20000067ab9 */ /* 0x000fe20000000800 */
[----:B------:R-:W-:Y:S01]  /*10780*/  @UP2 ULDC UR8, c[0x0][0xc4c] ;  /* 0x0003130000082ab9 */ /* 0x000fe20000000800 */
[----:B------:R-:W-:Y:S01]  /*10790*/  @UP1 ULDC UR11, c[0x0][0x44c] ;  /* 0x00011300000b1ab9 */ /* 0x000fe20000000800 */
[----:B------:R-:W-:Y:S01]  /*107a0*/  USEL UR15, UR10, 0x1, UP0 ;  /* 0x000000010a0f7887 */ /* 0x000fe20008000000 */
[----:B------:R-:W-:Y:S01]  /*107b0*/  PLOP3.LUT P1, PT, PT, PT, UP3, 0x80, 0x0 ;  /* 0x000000000000781c */ /* 0x000fe20003f2f038 */
[----:B------:R-:W-:-:S02]  /*107c0*/  UIADD3 UR16, -UR6, 0x1, URZ ;  /* 0x0000000106107890 */ /* 0x000fc4000fffe13f */
[----:B------:R-:W-:Y:S02]  /*107d0*/  UIMAD.WIDE.U32 UR8, UR13, UR8, URZ ;  /* 0x000000080d0872a5 */ /* 0x000fe4000f8e003f */
[----:B------:R-:W-:Y:S01]  /*107e0*/  UIMAD.WIDE.U32 UR10, UR12, UR11, URZ ;  /* 0x0000000b0c0a72a5 */ /* 0x000fe2000f8e003f */
[----:B------:R-:W-:Y:S01]  /*107f0*/  ULDC UR7, c[0x0][0x2f0] ;  /* 0x0000bc0000077ab9 */ /* 0x000fe20000000800 */
[----:B------:R-:W-:Y:S01]  /*10800*/  @UP2 ULDC UR17, c[0x0][0xc50] ;  /* 0x0003140000112ab9 */ /* 0x000fe20000000800 */
[----:B------:R-:W-:Y:S01]  /*10810*/  @UP1 ULDC UR18, c[0x0][0x450] ;  /* 0x0001140000121ab9 */ /* 0x000fe20000000800 */
[----:B------:R-:W-:Y:S01]  /*10820*/  UMOV UR42, UR13 ;  /* 0x0000000d002a7c82 */ /* 0x000fe20008000000 */
[----:B------:R-:W-:Y:S02]  /*10830*/  UIMAD UR16, UR15, UR7, UR16 ;  /* 0x000000070f1072a4 */ /* 0x000fe4000f8e0210 */
[----:B------:R-:W-:Y:S02]  /*10840*/  @UP2 USHF.R.U32.HI UR42, URZ, UR17, UR9 ;  /* 0x000000113f2a2299 */ /* 0x000fe40008011609 */
[----:B------:R-:W-:-:S02]  /*10850*/  @UP1 USHF.R.U32.HI UR12, URZ, UR18, UR11 ;  /* 0x000000123f0c1299 */ /* 0x000fc4000801160b */
[----:B------:R-:W-:Y:S02]  /*10860*/  UIADD3 UR36, -UR42, URZ, URZ ;  /* 0x0000003f2a247290 */ /* 0x000fe4000fffe13f */
[----:B------:R-:W-:Y:S02]  /*10870*/  UIADD3 UR12, UR16, UR12, URZ ;  /* 0x0000000c100c7290 */ /* 0x000fe4000fffe03f */
[----:B------:R-:W-:Y:S02]  /*10880*/  UIMAD UR36, UR14, UR36, UR13 ;  /* 0x000000240e2472a4 */ /* 0x000fe4000f8e020d */
[----:B------:R-:W-:Y:S01]  /*10890*/  UIADD3 UR4, UR12, UR4, URZ ;  /* 0x000000040c047290 */ /* 0x000fe2000fffe03f */
[----:B------:R-:W-:Y:S11]  /*108a0*/  @!P1 BRA `(.L_x_1186) ;  /* 0x0000000000449947 */ /* 0x000ff60003800000 */
[----:B------:R-:W-:Y:S01]  /*108b0*/  ISETP.LT.AND P0, PT, RZ, UR12, PT ;  /* 0x0000000cff007c0c */ /* 0x000fe2000bf01270 */
[----:B------:R-:W-:-:S12]  /*108c0*/  UIADD3 UR10, UR12, -0x1, URZ ;  /* 0xffffffff0c0a7890 */ /* 0x000fd8000fffe03f */
[----:B------:R-:W-:Y:S05]  /*108d0*/  @P0 BRA `(.L_x_1187) ;  /* 0x00000000001c0947 */ /* 0x000fea0003800000 */
[----:B------:R-:W-:Y:S02]  /*108e0*/  UISETP.NE.AND UP0, UPT, UR5, 0x1, UPT ;  /* 0x000000010500788c */ /* 0x000fe4000bf05270 */
[----:B------:R-:W-:-:S09]  /*108f0*/  UIADD3 UR10, -UR12, URZ, URZ ;  /* 0x0000003f0c0a7290 */ /* 0x000fd2000fffe13f */
[----:B------:R-:W-:Y:S02]  /*10900*/  @UP0 ULDC.64 UR12, c[0x0][0x9e8] ;  /* 0x00027a00000c0ab9 */ /* 0x000fe40000000a00 */
[----:B------:R-:W-:-:S04]  /*10910*/  UIMAD.WIDE.U32 UR8, UR10, UR12, URZ ;  /* 0x0000000c0a0872a5 */ /* 0x000fc8000f8e003f */
[----:B------:R-:W-:-:S04]  /*10920*/  @UP0 USHF.R.U32.HI UR10, URZ, UR13, UR9 ;  /* 0x0000000d3f0a0299 */ /* 0x000fc80008011609 */
[----:B------:R-:W-:Y:S01]  /*10930*/  ULOP3.LUT UR10, URZ, UR10, URZ, 0x33, !UPT ;  /* 0x0000000a3f0a7292 */ /* 0x000fe2000f8e333f */
[----:B------:R-:W-:Y:S11]  /*10940*/  BRA `(.L_x_1188) ;  /* 0x0000000000107947 */ /* 0x000ff60003800000 */
.L_x_1187:
[----:B------:R-:W-:-:S11]  /*10950*/  UISETP.NE.AND UP0, UPT, UR5, 0x1, UPT ;  /* 0x000000010500788c */ /* 0x000fd6000bf05270 */
[----:B------:R-:W-:Y:S02]  /*10960*/  @UP0 ULDC.64 UR12, c[0x0][0x9e8] ;  /* 0x00027a00000c0ab9 */ /* 0x000fe40000000a00 */
[----:B------:R-:W-:-:S04]  /*10970*/  UIMAD.WIDE.U32 UR8, UR10, UR12, URZ ;  /* 0x0000000c0a0872a5 */ /* 0x000fc8000f8e003f */
[----:B------:R-:W-:-:S12]  /*10980*/  @UP0 USHF.R.U32.HI UR10, URZ, UR13, UR9 ;  /* 0x0000000d3f0a0299 */ /* 0x000fd80008011609 */
.L_x_1188:
[----:B------:R-:W-:-:S04]  /*10990*/  UIMAD UR10, UR10, UR5, UR5 ;  /* 0x000000050a0a72a4 */ /* 0x000fc8000f8e0205 */
[----:B------:R-:W-:-:S04]  /*109a0*/  UISETP.LT.AND UP0, UPT, UR4, UR10, UPT ;  /* 0x0000000a0400728c */ /* 0x000fc8000bf01270 */
[----:B------:R-:W-:-:S12]  /*109b0*/  USEL UR4, UR4, UR10, UP0 ;  /* 0x0000000a04047287 */ /* 0x000fd80008000000 */
.L_x_1186:
[----:B------:R-:W-:Y:S02]  /*109c0*/  UIMAD UR8, UR15, UR7, 0x5f ;  /* 0x0000005f0f0874a4 */ /* 0x000fe4000f8e0207 */
[----:B------:R-:W-:Y:S02]  /*109d0*/  UIADD3 UR10, UR4, 0x5f, URZ ;  /* 0x0000005f040a7890 */ /* 0x000fe4000fffe03f */
[----:B------:R-:W-:Y:S02]  /*109e0*/  UIMAD.WIDE UR8, UR8, 0x2aaaaaab, URZ ;  /* 0x2aaaaaab080878a5 */ /* 0x000fe4000f8e023f */
[----:B------:R-:W-:Y:S01]  /*109f0*/  UIMAD.WIDE UR10, UR10, 0x2aaaaaab, URZ ;  /* 0x2aaaaaab0a0a78a5 */ /* 0x000fe2000f8e023f */
[----:B------:R-:W-:Y:S01]  /*10a00*/  @UP1 ULDC UR12, c[0x0][0x44c] ;  /* 0x00011300000c1ab9 */ /* 0x000fe20000000800 */
[----:B------:R-:W-:Y:S02]  /*10a10*/  UIMAD UR7, UR15, UR7, -UR6 ;  /* 0x000000070f0772a4 */ /* 0x000fe4000f8e0a06 */
[----:B------:R-:W-:-:S02]  /*10a20*/  UIMAD.WIDE.U32 UR12, UR43, UR12, URZ ;  /* 0x0000000c2b0c72a5 */ /* 0x000fc4000f8e003f */
[----:B------:R-:W-:Y:S02]  /*10a30*/  USHF.R.U32.HI UR6, URZ, 0x1f, UR9 ;  /* 0x0000001f3f067899 */ /* 0x000fe40008011609 */
[----:B------:R-:W-:Y:S01]  /*10a40*/  USHF.R.U32.HI UR4, URZ, 0x1f, UR11 ;  /* 0x0000001f3f047899 */ /* 0x000fe2000801160b */
[----:B------:R-:W-:Y:S01]  /*10a50*/  @UP1 ULDC UR16, c[0x0][0x450] ;  /* 0x0001140000101ab9 */ /* 0x000fe20000000800 */
[----:B------:R-:W-:Y:S01]  /*10a60*/  UMOV UR14, UR43 ;  /* 0x0000002b000e7c82 */ /* 0x000fe20008000000 */
[----:B------:R-:W-:Y:S02]  /*10a70*/  @UP1 USHF.R.U32.HI UR14, URZ, UR16, UR13 ;  /* 0x000000103f0e1299 */ /* 0x000fe4000801160d */
[----:B------:R-:W-:Y:S02]  /*10a80*/  ULEA.HI.SX32 UR9, UR9, UR6, 0x1c ;  /* 0x0000000609097291 */ /* 0x000fe4000f8fe23f */
[----:B------:R-:W-:Y:S02]  /*10a90*/  ULEA.HI.SX32 UR4, UR11, UR4, 0x1c ;  /* 0x000000040b047291 */ /* 0x000fe4000f8fe23f */
[----:B------:R-:W-:-:S02]  /*10aa0*/  UIADD3 UR6, UR7, UR14, URZ ;  /* 0x0000000e07067290 */ /* 0x000fc4000fffe03f */
[----:B------:R-:W-:Y:S01]  /*10ab0*/  UISETP.LT.AND UP0, UPT, UR9, UR4, UPT ;  /* 0x000000040900728c */ /* 0x000fe2000bf01270 */
[----:B------:R-:W-:Y:S02]  /*10ac0*/  ULDC UR8, c[0x0][0x9dc] ;  /* 0x0002770000087ab9 */ /* 0x000fe40000000800 */
[----:B------:R-:W-:Y:S02]  /*10ad0*/  UIADD3 UR8, UR6, -UR8, URZ ;  /* 0x8000000806087290 */ /* 0x000fe4000fffe03f */
[----:B------:R-:W-:Y:S01]  /*10ae0*/  USEL UR41, UR9, UR4, UP0 ;  /* 0x0000000409297287 */ /* 0x000fe20008000000 */
[----:B------:R-:W-:Y:S11]  /*10af0*/  @!P1 BRA `(.L_x_1189) ;  /* 0x0000000000489947 */ /* 0x000ff60003800000 */
[----:B------:R-:W-:Y:S02]  /*10b00*/  UMOV UR4, UR6 ;  /* 0x0000000600047c82 */ /* 0x000fe40008000000 */
[----:B------:R-:W-:-:S06]  /*10b10*/  UISETP.GT.AND UP0, UPT, UR4, -0x1, UPT ;  /* 0xffffffff0400788c */ /* 0x000fcc000bf04270 */
[----:B------:R-:W-:-:S13]  /*10b20*/  PLOP3.LUT P0, PT, PT, PT, UP0, 0x80, 0x0 ;  /* 0x000000000000781c */ /* 0x000fda0003f0f008 */
[----:B------:R-:W-:Y:S05]  /*10b30*/  @P0 BRA `(.L_x_1190) ;  /* 0x00000000001c0947 */ /* 0x000fea0003800000 */
[----:B------:R-:W-:Y:S02]  /*10b40*/  UISETP.NE.AND UP0, UPT, UR5, 0x1, UPT ;  /* 0x000000010500788c */ /* 0x000fe4000bf05270 */
[----:B------:R-:W-:-:S09]  /*10b50*/  ULOP3.LUT UR4, URZ, UR4, URZ, 0x33, !UPT ;  /* 0x000000043f047292 */ /* 0x000fd2000f8e333f */
[----:B------:R-:W-:Y:S02]  /*10b60*/  @UP0 ULDC.64 UR10, c[0x0][0x9e8] ;  /* 0x00027a00000a0ab9 */ /* 0x000fe40000000a00 */
[----:B------:R-:W-:-:S04]  /*10b70*/  UIMAD.WIDE.U32 UR6, UR4, UR10, URZ ;  /* 0x0000000a040672a5 */ /* 0x000fc8000f8e003f */
[----:B------:R-:W-:-:S04]  /*10b80*/  @UP0 USHF.R.U32.HI UR4, URZ, UR11, UR7 ;  /* 0x0000000b3f040299 */ /* 0x000fc80008011607 */
[----:B------:R-:W-:Y:S01]  /*10b90*/  ULOP3.LUT UR4, URZ, UR4, URZ, 0x33, !UPT ;  /* 0x000000043f047292 */ /* 0x000fe2000f8e333f */
[----:B------:R-:W-:Y:S11]  /*10ba0*/  BRA `(.L_x_1191) ;  /* 0x0000000000107947 */ /* 0x000ff60003800000 */
.L_x_1190:
[----:B------:R-:W-:-:S11]  /*10bb0*/  UISETP.NE.AND UP0, UPT, UR5, 0x1, UPT ;  /* 0x000000010500788c */ /* 0x000fd6000bf05270 */
[----:B------:R-:W-:Y:S02]  /*10bc0*/  @UP0 ULDC.64 UR10, c[0x0][0x9e8] ;  /* 0x00027a00000a0ab9 */ /* 0x000fe40000000a00 */
[----:B------:R-:W-:-:S04]  /*10bd0*/  UIMAD.WIDE.U32 UR6, UR4, UR10, URZ ;  /* 0x0000000a040672a5 */ /* 0x000fc8000f8e003f */
[----:B------:R-:W-:-:S12]  /*10be0*/  @UP0 USHF.R.U32.HI UR4, URZ, UR11, UR7 ;  /* 0x0000000b3f040299 */ /* 0x000fd80008011607 */
.L_x_1191:
[----:B------:R-:W-:-:S04]  /*10bf0*/  UIMAD UR4, UR4, UR5, URZ ;  /* 0x00000005040472a4 */ /* 0x000fc8000f8e023f */
[----:B------:R-:W-:-:S04]  /*10c00*/  UISETP.LT.AND UP0, UPT, UR8, UR4, UPT ;  /* 0x000000040800728c */ /* 0x000fc8000bf01270 */
[----:B------:R-:W-:-:S12]  /*10c10*/  USEL UR8, UR8, UR4, !UP0 ;  /* 0x0000000408087287 */ /* 0x000fd8000c000000 */
.L_x_1189:
[----:B------:R-:W-:Y:S01]  /*10c20*/  UIMAD.WIDE UR4, UR8, 0x2aaaaaab, URZ ;  /* 0x2aaaaaab080478a5 */ /* 0x000fe2000f8e023f */
[----:B------:R-:W-:Y:S03]  /*10c30*/  BSSY B7, `(.L_x_1192) ;  /* 0x00003f0000077945 */ /* 0x000fe60003800000 */
[----:B------:R-:W-:-:S04]  /*10c40*/  USHF.R.U32.HI UR4, URZ, 0x1f, UR5 ;  /* 0x0000001f3f047899 */ /* 0x000fc80008011605 */
[----:B------:R-:W-:-:S04]  /*10c50*/  ULEA.HI.SX32 UR4, UR5, UR4, 0x1c ;  /* 0x0000000405047291 */ /* 0x000fc8000f8fe23f */
[----:B------:R-:W-:-:S04]  /*10c60*/  UISETP.LT.AND UP0, UPT, URZ, UR4, UPT ;  /* 0x000000043f00728c */ /* 0x000fc8000bf01270 */
[----:B------:R-:W-:-:S04]  /*10c70*/  USEL UR40, URZ, UR4, !UP0 ;  /* 0x000000043f287287 */ /* 0x000fc8000c000000 */
[----:B------:R-:W-:-:S06]  /*10c80*/  UISETP.GT.AND UP0, UPT, UR41, UR40, UPT ;  /* 0x000000282900728c */ /* 0x000fcc000bf04270 */
[----:B------:R-:W-:-:S13]  /*10c90*/  PLOP3.LUT P0, PT, PT, PT, UP0, 0x80, 0x0 ;  /* 0x000000000000781c */ /* 0x000fda0003f0f008 */
[----:B------:R-:W-:Y:S05]  /*10ca0*/  @P0 BRA `(.L_x_1193) ;  /* 0x00000000004c0947 */ /* 0x000fea0003800000 */
[----:B------:R-:W0:Y:S02]  /*10cb0*/  S2R R0, SR_TID.X ;  /* 0x0000000000007919 */ /* 0x000e240000002100 */
        /* <DEDUP_REMOVED lines=10> */
[----:B-1----:R-:W2:Y:S01]  /*10d60*/  @P0 ATOMG.E.ADD.STRONG.GPU PT, R3, desc[UR6][R2.64], R5 ;  /* 0x00000005020309a8 */ /* 0x002ea200081ee1c6 */
[----:B------:R-:W0:Y:S02]  /*10d70*/  S2R R4, SR_LTMASK ;  /* 0x0000000000047919 */ /* 0x000e240000003900 */
[----:B0-----:R-:W-:-:S04]  /*10d80*/  LOP3.LUT R4, R4, UR4, RZ, 0xc0, !PT ;  /* 0x0000000404047c12 */ /* 0x001fc8000f8ec0ff */
[----:B------:R-:W0:Y:S01]  /*10d90*/  POPC R7, R4 ;  /* 0x0000000400077309 */ /* 0x000e220000000000 */
[----:B--2---:R-:W0:Y:S02]  /*10da0*/  SHFL.IDX PT, R0, R3, R0, 0x1f ;  /* 0x00001f0003007589 */ /* 0x004e2400000e0000 */
[----:B0-----:R-:W-:-:S05]  /*10db0*/  IADD3 R0, R0, UR44, R7 ;  /* 0x0000002c00007c10 */ /* 0x001fca000fffe007 */
[----:B------:R1:W-:Y:S01]  /*10dc0*/  STL [R1+0x14], R0 ;  /* 0x0000140001007387 */ /* 0x0003e20000100800 */
[----:B------:R-:W-:Y:S05]  /*10dd0*/  BRA `(.L_x_1194) ;  /* 0x0000003c00547947 */ /* 0x000fea0003800000 */
.L_x_1193:
[----:B------:R-:W-:Y:S01]  /*10de0*/  VIADD R0, R17, 0x18400 ;  /* 0x0001840011007836 */ /* 0x000fe20000000000 */
[----:B------:R-:W-:Y:S04]  /*10df0*/  BSSY B6, `(.L_x_1195) ;  /* 0x0000013000067945 */ /* 0x000fe80003800000 */
[----:B------:R-:W-:-:S13]  /*10e00*/  LOP3.LUT P0, RZ, R0, 0x3ff, RZ, 0xc0, !PT ;  /* 0x000003ff00ff7812 */ /* 0x000fda000780c0ff */
[----:B------:R-:W-:Y:S05]  /*10e10*/  @!P0 BRA `(.L_x_1196) ;  /* 0x0000000000408947 */ /* 0x000fea0003800000 */
        /* <DEDUP_REMOVED lines=16> */
.L_x_1196:
[----:B------:R-:W-:Y:S05]  /*10f20*/  BSYNC B6 ;  /* 0x0000000000067941 */ /* 0x000fea0003800000 */
.L_x_1195:
        /* <DEDUP_REMOVED lines=8> */
[----:B------:R0:W1:Y:S01]  /*10fb0*/  LDC.64 R2, c[0x4][R16] ;  /* 0x0100000010027b82 */ /* 0x0000620000000a00 */
        /* <DEDUP_REMOVED lines=11> */
.L_x_1199:
        /* <DEDUP_REMOVED lines=15> */
.L_x_1198:
[----:B------:R-:W-:Y:S05]  /*11160*/  BSYNC B6 ;  /* 0x0000000000067941 */ /* 0x000fea0003800000 */
.L_x_1197:
[----:B------:R-:W-:Y:S01]  /*11170*/  ULDC.64 UR4, c[0x0][0x9f8] ;  /* 0x00027e0000047ab9 */ /* 0x000fe20000000a00 */
[----:B------:R-:W2:Y:S01]  /*11180*/  LDL.LU R0, [R1+0xc] ;  /* 0x00000c0001007983 */ /* 0x000ea20000300800 */
[----:B------:R-:W-:Y:S01]  /*11190*/  UISETP.NE.U32.AND UP0, UPT, UR4, URZ, UPT ;  /* 0x0000003f0400728c */ /* 0x000fe2000bf05070 */
[----:B------:R-:W-:Y:S01]  /*111a0*/  IMAD.U32 R7, RZ, RZ, UR42 ;  /* 0x0000002aff077e24 */ /* 0x000fe2000f8e00ff */
[----:B------:R-:W-:Y:S02]  /*111b0*/  ULDC.64 UR6, c[0x0][0x208] ;  /* 0x0000820000067ab9 */ /* 0x000fe40000000a00 */
[----:B------:R-:W-:-:S06]  /*111c0*/  UISETP.NE.AND.EX UP0, UPT, UR5, URZ, UPT, UP0 ;  /* 0x0000003f0500728c */ /* 0x000fcc000bf05300 */
[----:B------:R-:W-:-:S05]  /*111d0*/  PLOP3.LUT P0, PT, PT, PT, UP0, 0x80, 0x0 ;  /* 0x000000000000781c */ /* 0x000fca0003f0f008 */
[----:B------:R-:W-:Y:S02]  /*111e0*/  @UP0 ULDC.64 UR4, c[0x0][0x9f8] ;  /* 0x00027e0000040ab9 */ /* 0x000fe40000000a00 */
[----:B------:R-:W-:-:S06]  /*111f0*/  @UP0 UIMAD.WIDE UR4, UR42, 0x4, UR4 ;  /* 0x000000042a0408a5 */ /* 0x000fcc000f8e0204 */
[----:B------:R-:W-:Y:S02]  /*11200*/  IMAD.U32 R2, RZ, RZ, UR4 ;  /* 0x00000004ff027e24 */ /* 0x000fe4000f8e00ff */
[----:B------:R-:W-:-:S05]  /*11210*/  IMAD.U32 R3, RZ, RZ, UR5 ;  /* 0x00000005ff037e24 */ /* 0x000fca000f8e00ff */
[----:B------:R0:W3:Y:S01]  /*11220*/  @P0 LDG.E R7, desc[UR6][R2.64] ;  /* 0x0000000602070981 */ /* 0x0000e2000c1e1900 */
[----:B------:R-:W-:Y:S01]  /*11230*/  UMOV UR4, 0xffffffff ;  /* 0xffffffff00047882 */ /* 0x000fe20000000000 */
[----:B------:R-:W-:Y:S01]  /*11240*/  IMAD.U32 R19, RZ, RZ, UR41 ;  /* 0x00000029ff137e24 */ /* 0x000fe2000f8e00ff */
[----:B------:R-:W1:Y:S03]  /*11250*/  S2R R4, SR_TID.X ;  /* 0x0000000000047919 */ /* 0x000e660000002100 */
[----:B------:R-:W-:Y:S01]  /*11260*/  VIADD R19, R19, 0xffffffff ;  /* 0xffffffff13137836 */ /* 0x000fe20000000000 */
[----:B0-----:R-:W0:Y:S02]  /*11270*/  LDC.64 R2, c[0x0][0x418] ;  /* 0x00010600ff027b82 */ /* 0x001e240000000a00 */
[----:B0-----:R-:W-:Y:S02]  /*11280*/  ISETP.NE.U32.AND P0, PT, R2, RZ, PT ;  /* 0x000000ff0200720c */ /* 0x001fe40003f05070 */
[----:B-1----:R-:W-:-:S02]  /*11290*/  SHF.R.U32.HI R4, RZ, 0x5, R4 ;  /* 0x00000005ff047819 */ /* 0x002fc40000011604 */
[----:B------:R-:W-:Y:S02]  /*112a0*/  ISETP.NE.AND.EX P1, PT, R3, RZ, PT, P0 ;  /* 0x000000ff0300720c */ /* 0x000fe40003f25300 */
[----:B------:R-:W-:Y:S02]  /*112b0*/  LOP3.LUT R4, R4, 0x3, RZ, 0xc0, !PT ;  /* 0x0000000304047812 */ /* 0x000fe400078ec0ff */
[----:B--2---:R-:W-:-:S09]  /*112c0*/  LOP3.LUT R0, R0, 0xfffffffe, RZ, 0xc0, !PT ;  /* 0xfffffffe00007812 */ /* 0x004fd200078ec0ff */
[----:B------:R-:W-:Y:S02]  /*112d0*/  @P1 LOP3.LUT R0, R0, 0x1, RZ, 0xfc, !PT ;  /* 0x0000000100001812 */ /* 0x000fe400078efcff */
[----:B---3--:R-:W-:Y:S01]  /*112e0*/  SHF.R.S32.HI R8, RZ, 0x1f, R7 ;  /* 0x0000001fff087819 */ /* 0x008fe20000011407 */
[----:B------:R0:W-:Y:S01]  /*112f0*/  STL [R1], R7 ;  /* 0x0000000701007387 */ /* 0x0001e20000100800 */
[----:B------:R-:W-:-:S03]  /*11300*/  SEL R16, R7, RZ, !P1 ;  /* 0x000000ff07107207 */ /* 0x000fc60004800000 */
[----:B------:R0:W-:Y:S04]  /*11310*/  STL [R1+0x8], R8 ;  /* 0x0000080801007387 */ /* 0x0001e80000100800 */
[----:B------:R0:W-:Y:S01]  /*11320*/  STL [R1+0xc], R0 ;  /* 0x00000c0001007387 */ /* 0x0001e20000100800 */
[----:B------:R-:W-:Y:S05]  /*11330*/  BRA.DIV UR4, `(.L_x_1200) ;  /* 0x00000042043c7947 */ /* 0x000fea000b800000 */
[----:B------:R1:W2:Y:S02]  /*11340*/  SHFL.IDX PT, R14, R4, RZ, 0x1f ;  /* 0x00001fff040e7589 */ /* 0x0002a400000e0000 */
.L_x_1294:
[----:B------:R-:W-:Y:S02]  /*11350*/  PLOP3.LUT P2, PT, PT, PT, PT, 0x8, 0x0 ;  /* 0x000000000000781c */ /* 0x000fe40003f4e170 */
[----:B0-----:R-:W-:Y:S02]  /*11360*/  LOP3.LUT R0, R0, 0xfffffffd, RZ, 0xc0, !PT ;  /* 0xfffffffd00007812 */ /* 0x001fe400078ec0ff */
[----:B--2---:R-:W-:-:S09]  /*11370*/  ISETP.NE.AND P0, PT, R14, RZ, PT ;  /* 0x000000ff0e00720c */ /* 0x004fd20003f05270 */
[----:B------:R-:W-:-:S05]  /*11380*/  @P2 LOP3.LUT R0, R0, 0x2, RZ, 0xfc, !PT ;  /* 0x0000000200002812 */ /* 0x000fca00078efcff */
[----:B------:R0:W-:Y:S01]  /*11390*/  STL [R1+0xc], R0 ;  /* 0x00000c0001007387 */ /* 0x0001e20000100800 */
[----:B------:R-:W-:Y:S05]  /*113a0*/  @P0 BRA `(.L_x_1201) ;  /* 0x0000000400280947 */ /* 0x000fea0003800000 */
[----:B------:R-:W-:-:S03]  /*113b0*/  UMOV UR4, 0xffffffff ;  /* 0xffffffff00047882 */ /* 0x000fc60000000000 */
[----:B------:R-:W-:Y:S05]  /*113c0*/  BRA.DIV UR4, `(.L_x_1202) ;  /* 0x0000004204387947 */ /* 0x000fea000b800000 */
[----:B------:R-:W-:-:S13]  /*113d0*/  ELECT P6, URZ, PT ;  /* 0x00000000003f782f */ /* 0x000fda00038c0000 */
.L_x_1297:
[----:B------:R-:W-:Y:S05]  /*113e0*/  @!P6 BRA `(.L_x_1201) ;  /* 0x000000040018e947 */ /* 0x000fea0003800000 */
[----:B------:R-:W-:Y:S01]  /*113f0*/  IMAD.MOV.U32 R16, RZ, RZ, R7 ;  /* 0x000000ffff107224 */ /* 0x000fe200078e0007 */
[----:B------:R-:W-:Y:S06]  /*11400*/  @!P1 BRA `(.L_x_1203) ;  /* 0x0000000000489947 */ /* 0x000fec0003800000 */
[----:B------:R-:W2:Y:S01]  /*11410*/  LDC R6, c[0x0][0x43c] ;  /* 0x00010f00ff067b82 */ /* 0x000ea20000000800 */
[----:B------:R-:W-:Y:S01]  /*11420*/  ULDC.64 UR4, c[0x0][0x428] ;  /* 0x00010a0000047ab9 */ /* 0x000fe20000000a00 */
[----:B------:R-:W-:Y:S01]  /*11430*/  ULDC.64 UR6, c[0x0][0x208] ;  /* 0x0000820000067ab9 */ /* 0x000fe20000000a00 */
[----:B--2---:R-:W-:-:S13]  /*11440*/  ISETP.NE.AND P0, PT, R6, 0x1, PT ;  /* 0x000000010600780c */ /* 0x004fda0003f05270 */
[----:B-1----:R-:W0:Y:S02]  /*11450*/  @P0 LDC.64 R4, c[0x0][0x440] ;  /* 0x00011000ff040b82 */ /* 0x002e240000000a00 */
[----:B0-----:R-:W-:-:S04]  /*11460*/  @P0 IMAD.HI.U32 R0, R19, R4, RZ ;  /* 0x0000000413000227 */ /* 0x001fc800078e00ff */
[----:B------:R-:W-:Y:S01]  /*11470*/  IMAD.MOV.U32 R4, RZ, RZ, R19 ;  /* 0x000000ffff047224 */ /* 0x000fe200078e0013 */
[----:B------:R-:W-:-:S04]  /*11480*/  @P0 SHF.R.U32.HI R4, RZ, R5, R0 ;  /* 0x00000005ff040219 */ /* 0x000fc80000011600 */
[--C-:B------:R-:W-:Y:S01]  /*11490*/  SHF.R.S32.HI R5, RZ, 0x1f, R4.reuse ;  /* 0x0000001fff057819 */ /* 0x100fe20000011404 */
[----:B------:R-:W-:-:S04]  /*114a0*/  IMAD.MOV R0, RZ, RZ, -R4 ;  /* 0x000000ffff007224 */ /* 0x000fc800078e0a04 */
[----:B------:R-:W-:Y:S02]  /*114b0*/  IMAD R19, R6, R0, R19 ;  /* 0x0000000006137224 */ /* 0x000fe400078e0213 */
[----:B------:R-:W-:Y:S02]  /*114c0*/  IMAD R0, R8, UR4, RZ ;  /* 0x0000000408007c24 */ /* 0x000fe4000f8e02ff */
[----:B------:R-:W-:-:S04]  /*114d0*/  IMAD.WIDE.U32 R4, R7, UR4, R4 ;  /* 0x0000000407047c25 */ /* 0x000fc8000f8e0004 */
[----:B------:R-:W-:Y:S01]  /*114e0*/  IMAD R0, R7, UR5, R0 ;  /* 0x0000000507007c24 */ /* 0x000fe2000f8e0200 */
[----:B------:R-:W-:-:S03]  /*114f0*/  LEA R2, P0, R4, R2, 0x2 ;  /* 0x0000000204027211 */ /* 0x000fc600078010ff */
[----:B------:R-:W-:-:S05]  /*11500*/  IMAD.IADD R0, R5, 0x1, R0 ;  /* 0x0000000105007824 */ /* 0x000fca00078e0200 */
[----:B------:R-:W-:-:S05]  /*11510*/  LEA.HI.X R3, R4, R3, R0, 0x2, P0 ;  /* 0x0000000304037211 */ /* 0x000fca00000f1400 */
[----:B------:R2:W5:Y:S02]  /*11520*/  LDG.E R16, desc[UR6][R2.64] ;  /* 0x0000000602107981 */ /* 0x000564000c1e1900 */
.L_x_1203:
[----:B--2---:R-:W2:Y:S01]  /*11530*/  LDL R2, [R1+0x4] ;  /* 0x0000040001027983 */ /* 0x004ea20000100800 */
[----:B0-----:R-:W-:Y:S01]  /*11540*/  IMAD R0, R18, 0x8, R17 ;  /* 0x0000000812007824 */ /* 0x001fe200078e0211 */
[----:B--2---:R-:W-:-:S04]  /*11550*/  SHF.L.U32 R2, R2, 0x1f, RZ ;  /* 0x0000001f02027819 */ /* 0x004fc800000006ff */
[----:B------:R-:W0:Y:S02]  /*11560*/  SYNCS.PHASECHK.TRANS64.TRYWAIT P0, [R0+URZ+0x2a840], R2 ;  /* 0x02a84002000075a7 */ /* 0x000e24000800017f */
[----:B0-----:R-:W-:Y:S05]  /*11570*/  @!P0 BRA `(.L_x_1204) ;  /* 0x0000003c00ec8947 */ /* 0x001fea0003800000 */
.L_x_1298:
[----:B------:R-:W2:Y:S02]  /*11580*/  S2R R3, SR_TID.X ;  /* 0x0000000000037919 */ /* 0x000ea40000002100 */
[----:B--2---:R-:W-:-:S04]  /*11590*/  LOP3.LUT R3, R3, 0x7f, RZ, 0xc0, !PT ;  /* 0x0000007f03037812 */ /* 0x004fc800078ec0ff */
[----:B------:R-:W-:-:S13]  /*115a0*/  ISETP.NE.AND P0, PT, R3, RZ, PT ;  /* 0x000000ff0300720c */ /* 0x000fda0003f05270 */
        /* <DEDUP_REMOVED lines=8> */
.L_x_1205:
[----:B0-----:R-:W2:Y:S01]  /*11630*/  LDL.LU R2, [R1+0xc] ;  /* 0x00000c0001027983 */ /* 0x001ea20000300800 */
[----:B------:R-:W-:Y:S01]  /*11640*/  R2UR UR33, R0 ;  /* 0x00000000002172ca */ /* 0x000fe200000e0000 */
[----:B------:R-:W-:Y:S01]  /*11650*/  IMAD R0, R18, 0x9000, R17 ;  /* 0x0000900012007824 */ /* 0x000fe200078e0211 */
[----:B------:R-:W-:Y:S01]  /*11660*/  R2UR UR35, R19 ;  /* 0x00000000132372ca */ /* 0x000fe200000e0000 */
[----:B------:R-:W-:Y:S01]  /*11670*/  UIADD3 UR4, UP0, UR38, 0x370, URZ ;  /* 0x0000037026047890 */ /* 0x000fe2000ff1e03f */
[----:B------:R-:W-:Y:S01]  /*11680*/  PLOP3.LUT P0, PT, PT, PT, PT, 0x80, 0x0 ;  /* 0x000000000000781c */ /* 0x000fe20003f0f070 */
[----:B------:R-:W-:Y:S01]  /*11690*/  UMOV UR6, 0x0 ;  /* 0x0000000000067882 */ /* 0x000fe20000000000 */
[----:B------:R-:W-:Y:S01]  /*116a0*/  R2UR UR8, R0 ;  /* 0x00000000000872ca */ /* 0x000fe200000e0000 */
[----:B------:R-:W-:Y:S01]  /*116b0*/  UIADD3.X UR5, URZ, UR39, URZ, UP0, !UPT ;  /* 0x000000273f057290 */ /* 0x000fe200087fe43f */
[----:B-----5:R-:W-:Y:S01]  /*116c0*/  R2UR UR37, R16 ;  /* 0x00000000102572ca */ /* 0x020fe200000e0000 */
[----:B------:R-:W-:Y:S01]  /*116d0*/  UMOV UR7, 0x14f00000 ;  /* 0x14f0000000077882 */ /* 0x000fe20000000000 */
[----:B------:R-:W-:Y:S01]  /*116e0*/  UMOV UR34, URZ ;  /* 0x0000003f00227c82 */ /* 0x000fe20008000000 */
[----:B------:R-:W-:Y:S01]  /*116f0*/  UMOV UR18, 0x40 ;  /* 0x0000004000127882 */ /* 0x000fe20000000000 */
[----:B------:R-:W-:Y:S01]  /*11700*/  UMOV UR20, UR36 ;  /* 0x0000002400147c82 */ /* 0x000fe20008000000 */
[----:B------:R-:W-:-:S02]  /*11710*/  UIADD3 UR33, UR33, 0x2a830, URZ ;  /* 0x0002a83021217890 */ /* 0x000fc4000fffe03f */
[----:B------:R-:W-:Y:S01]  /*11720*/  UIMAD UR35, UR35, 0x60, URZ ;  /* 0x00000060232378a4 */ /* 0x000fe2000f8e023f */
[----:B------:R-:W-:Y:S01]  /*11730*/  UMOV UR10, 0x80 ;  /* 0x00000080000a7882 */ /* 0x000fe20000000000 */
[----:B------:R-:W-:Y:S02]  /*11740*/  UMOV UR12, UR36 ;  /* 0x00000024000c7c82 */ /* 0x000fe40008000000 */
[----:B------:R-:W-:Y:S02]  /*11750*/  UIADD3 UR32, UR8, 0x18400, URZ ;  /* 0x0001840008207890 */ /* 0x000fe4000fffe03f */
[----:B------:R-:W-:Y:S02]  /*11760*/  UIADD3 UR16, UR8, 0x1b400, URZ ;  /* 0x0001b40008107890 */ /* 0x000fe4000fffe03f */
[----:B------:R-:W-:Y:S01]  /*11770*/  UIADD3 UR8, UR8, 0x1e400, URZ ;  /* 0x0001e40008087890 */ /* 0x000fe2000fffe03f */
[----:B------:R-:W-:Y:S01]  /*11780*/  UMOV UR21, UR37 ;  /* 0x0000002500157c82 */ /* 0x000fe20008000000 */
[----:B------:R-:W-:Y:S01]  /*11790*/  UMOV UR17, UR33 ;  /* 0x0000002100117c82 */ /* 0x000fe20008000000 */
[----:B------:R-:W-:Y:S01]  /*117a0*/  UMOV UR19, UR35 ;  /* 0x0000002300137c82 */ /* 0x000fe20008000000 */
[----:B------:R-:W-:Y:S01]  /*117b0*/  UMOV UR13, UR37 ;  /* 0x00000025000d7c82 */ /* 0x000fe20008000000 */
[----:B------:R-:W-:Y:S01]  /*117c0*/  UMOV UR9, UR33 ;  /* 0x0000002100097c82 */ /* 0x000fe20008000000 */
[----:B------:R-:W-:Y:S01]  /*117d0*/  UMOV UR11, UR35 ;  /* 0x00000023000b7c82 */ /* 0x000fe20008000000 */
[----:B------:R3:W-:Y:S01]  /*117e0*/  UTMALDG.4D [UR32], [UR4], desc[UR6] ;  /* 0x00000620040075b4 */ /* 0x0007e20008019000 */
[----:B------:R3:W-:Y:S01]  /*117f0*/  UTMALDG.4D [UR16], [UR4], desc[UR6] ;  /* 0x00000610040075b4 */ /* 0x0007e20008019000 */
[----:B------:R3:W-:Y:S01]  /*11800*/  UTMALDG.4D [UR8], [UR4], desc[UR6] ;  /* 0x00000608040075b4 */ /* 0x0007e20008019000 */
[----:B--2---:R-:W-:-:S04]  /*11810*/  LOP3.LUT R2, R2, 0xfffffffd, RZ, 0xc0, !PT ;  /* 0xfffffffd02027812 */ /* 0x004fc800078ec0ff */
[----:B------:R-:W-:-:S05]  /*11820*/  @P0 LOP3.LUT R2, R2, 0x2, RZ, 0xfc, !PT ;  /* 0x0000000202020812 */ /* 0x000fca00078efcff */
[----:B------:R3:W-:Y:S01]  /*11830*/  STL [R1+0xc], R2 ;  /* 0x00000c0201007387 */ /* 0x0007e20000100800 */
[----:B------:R-:W-:Y:S01]  /*11840*/  NOP ;  /* 0x0000000000007918 */ /* 0x000fe20000000000 */
.L_x_1201:
[----:B0-----:R-:W-:Y:S01]  /*11850*/  VIADD R0, R17, 0xc400 ;  /* 0x0000c40011007836 */ /* 0x001fe20000000000 */
[----:B------:R-:W-:Y:S05]  /*11860*/  WARPSYNC.ALL ;  /* 0x0000000000007948 */ /* 0x000fea0003800000 */
[----:B------:R-:W-:Y:S01]  /*11870*/  BAR.SYNC.DEFER_BLOCKING 0x8, 0x180 ;  /* 0x0206000000007b1d */ /* 0x000fe20000010000 */
[----:B------:R-:W-:-:S05]  /*11880*/  LOP3.LUT P0, RZ, R0, 0x3ff, RZ, 0xc0, !PT ;  /* 0x000003ff00ff7812 */ /* 0x000fca000780c0ff */
[----:B------:R-:W-:Y:S08]  /*11890*/  BSSY B6, `(.L_x_1206) ;  /* 0x0000012000067945 */ /* 0x000ff00003800000 */
[----:B------:R-:W-:Y:S05]  /*118a0*/  @!P0 BRA `(.L_x_1207) ;  /* 0x0000000000408947 */ /* 0x000fea0003800000 */
[----:B---3--:R-:W-:Y:S01]  /*118b0*/  MOV R2, 0x0 ;  /* 0x0000000000027802 */ /* 0x008fe20000000f00 */
[----:B------:R-:W-:Y:S01]  /*118c0*/  ULDC.64 UR6, c[0x4][0x118] ;  /* 0x0100460000067ab9 */ /* 0x000fe20000000a00 */
[----:B------:R-:W-:Y:S01]  /*118d0*/  ULDC.64 UR8, c[0x4][0x120] ;  /* 0x0100480000087ab9 */ /* 0x000fe20000000a00 */
[----:B------:R-:W-:Y:S01]  /*118e0*/  ULDC.64 UR4, c[0x4][0x88] ;  /* 0x0100220000047ab9 */ /* 0x000fe20000000a00 */
[----:B-1----:R-:W-:Y:S02]  /*118f0*/  IMAD.U32 R4, RZ, RZ, UR6 ;  /* 0x00000006ff047e24 */ /* 0x002fe4000f8e00ff */
        /* <DEDUP_REMOVED lines=11> */
.L_x_1207:
[----:B---3--:R-:W-:Y:S05]  /*119b0*/  BSYNC B6 ;  /* 0x0000000000067941 */ /* 0x008fea0003800000 */
.L_x_1206:
[----:B------:R-:W0:Y:S01]  /*119c0*/  S2R R2, SR_TID.X ;  /* 0x0000000000027919 */ /* 0x000e220000002100 */
[----:B------:R-:W2:Y:S01]  /*119d0*/  LDC R7, c[0x0][0x448] ;  /* 0x00011200ff077b82 */ /* 0x000ea20000000800 */
[----:B------:R-:W-:Y:S01]  /*119e0*/  USHF.R.S32.HI UR4, URZ, 0x1f, UR36 ;  /* 0x0000001f3f047899 */ /* 0x000fe20008011424 */
[----:B------:R-:W-:Y:S01]  /*119f0*/  ULDC.64 UR8, c[0x0][0x2d8] ;  /* 0x0000b60000087ab9 */ /* 0x000fe20000000a00 */
[----:B------:R-:W3:Y:S02]  /*11a00*/  S2R R9, SR_TID.X ;  /* 0x0000000000097919 */ /* 0x000ee40000002100 */
[----:B------:R-:W-:Y:S02]  /*11a10*/  UIMAD UR6, UR4, UR8, URZ ;  /* 0x00000008040672a4 */ /* 0x000fe4000f8e023f */
[----:B------:R-:W-:Y:S01]  /*11a20*/  UIMAD.WIDE.U32 UR4, UR36, UR8, URZ ;  /* 0x00000008240472a5 */ /* 0x000fe2000f8e003f */
[----:B------:R-:W4:Y:S01]  /*11a30*/  S2R R8, SR_TID.X ;  /* 0x0000000000087919 */ /* 0x000f220000002100 */
[----:B------:R-:W-:-:S02]  /*11a40*/  UIMAD UR6, UR36, UR9, UR6 ;  /* 0x00000009240672a4 */ /* 0x000fc4000f8e0206 */
[----:B------:R-:W-:Y:S02]  /*11a50*/  USHF.R.S32.HI UR7, URZ, 0x1f, UR42 ;  /* 0x0000001f3f077899 */ /* 0x000fe4000801142a */
[----:B------:R-:W-:Y:S01]  /*11a60*/  UIADD3 UR5, UR5, UR6, URZ ;  /* 0x0000000605057290 */ /* 0x000fe2000fffe03f */
[----:B------:R-:W-:-:S03]  /*11a70*/  ULDC.64 UR8, c[0x0][0x2e0] ;  /* 0x0000b80000087ab9 */ /* 0x000fc60000000a00 */
[----:B------:R-:W-:Y:S02]  /*11a80*/  UIMAD.WIDE.U32 UR4, UR42, UR8, UR4 ;  /* 0x000000082a0472a5 */ /* 0x000fe4000f8e0004 */
[----:B------:R-:W-:-:S04]  /*11a90*/  UIMAD UR6, UR7, UR8, URZ ;  /* 0x00000008070672a4 */ /* 0x000fc8000f8e023f */
[----:B------:R-:W-:Y:S01]  /*11aa0*/  UIMAD UR6, UR42, UR9, UR6 ;  /* 0x000000092a0672a4 */ /* 0x000fe2000f8e0206 */
[----:B--2---:R-:W-:Y:S01]  /*11ab0*/  ISETP.NE.AND P0, PT, R7, 0x1, PT ;  /* 0x000000010700780c */ /* 0x004fe20003f05270 */
[----:B-1----:R-:W-:Y:S02]  /*11ac0*/  IMAD.U32 R4, RZ, RZ, UR4 ;  /* 0x00000004ff047e24 */ /* 0x002fe4000f8e00ff */
[----:B------:R-:W-:Y:S02]  /*11ad0*/  UIADD3 UR6, UR5, UR6, URZ ;  /* 0x0000000605067290 */ /* 0x000fe4000fffe03f */
[----:B------:R-:W-:Y:S01]  /*11ae0*/  IMAD.U32 R5, RZ, RZ, UR5 ;  /* 0x00000005ff057e24 */ /* 0x000fe2000f8e00ff */
[----:B------:R-:W-:Y:S01]  /*11af0*/  ULDC.64 UR4, c[0x0][0x2d0] ;  /* 0x0000b40000047ab9 */ /* 0x000fe20000000a00 */
[C---:B0-----:R-:W-:Y:S01]  /*11b00*/  LOP3.LUT R0, R2.reuse, 0x7f, RZ, 0xc0, !PT ;  /* 0x0000007f02007812 */ /* 0x041fe200078ec0ff */
[----:B------:R-:W-:-:S03]  /*11b10*/  IMAD.SHL.U32 R2, R2, 0x10, RZ ;  /* 0x0000001002027824 */ /* 0x000fc600078e00ff */
[----:B------:R-:W-:Y:S01]  /*11b20*/  SHF.R.U32.HI R0, RZ, 0x3, R0 ;  /* 0x00000003ff007819 */ /* 0x000fe20000011600 */
[----:B---3--:R-:W-:Y:S01]  /*11b30*/  IMAD.SHL.U32 R9, R9, 0x8, RZ ;  /* 0x0000000809097824 */ /* 0x008fe200078e00ff */
[----:B------:R-:W0:Y:S02]  /*11b40*/  @P0 LDC R3, c[0x0][0x44c] ;  /* 0x00011300ff030b82 */ /* 0x000e240000000800 */
[----:B------:R-:W-:Y:S01]  /*11b50*/  LOP3.LUT R2, R0, 0x70, R2, 0xf8, !PT ;  /* 0x0000007000027812 */ /* 0x000fe200078ef802 */
[----:B----4-:R-:W-:Y:S01]  /*11b60*/  IMAD.SHL.U32 R10, R8, 0x8, RZ ;  /* 0x00000008080a7824 */ /* 0x010fe200078e00ff */
[----:B------:R-:W-:-:S03]  /*11b70*/  LOP3.LUT R9, R9, 0x38, RZ, 0xc0, !PT ;  /* 0x0000003809097812 */ /* 0x000fc600078ec0ff */
[----:B------:R-:W-:Y:S01]  /*11b80*/  VIADD R2, R2, UR43 ;  /* 0x0000002b02027c36 */ /* 0x000fe20008000000 */
[----:B------:R-:W1:Y:S01]  /*11b90*/  @P0 LDC R0, c[0x0][0x450] ;  /* 0x00011400ff000b82 */ /* 0x000e620000000800 */
[C---:B------:R-:W-:Y:S02]  /*11ba0*/  LOP3.LUT R11, R9.reuse, 0x40, RZ, 0xfc, !PT ;  /* 0x00000040090b7812 */ /* 0x040fe400078efcff */
[----:B------:R-:W-:Y:S01]  /*11bb0*/  IMAD.MOV.U32 R6, RZ, RZ, R2 ;  /* 0x000000ffff067224 */ /* 0x000fe200078e0002 */
[----:B------:R-:W-:Y:S02]  /*11bc0*/  LOP3.LUT R9, R9, 0x80, RZ, 0xfc, !PT ;  /* 0x0000008009097812 */ /* 0x000fe400078efcff */
[----:B------:R-:W-:Y:S01]  /*11bd0*/  LOP3.LUT R10, R10, 0x38, RZ, 0xc0, !PT ;  /* 0x000000380a0a7812 */ /* 0x000fe200078ec0ff */
[----:B0-----:R-:W-:-:S05]  /*11be0*/  @P0 IMAD.HI.U32 R3, R2, R3, RZ ;  /* 0x0000000302030227 */ /* 0x001fca00078e00ff */
[----:B-1----:R-:W-:Y:S01]  /*11bf0*/  @P0 SHF.R.U32.HI R6, RZ, R0, R3 ;  /* 0x00000000ff060219 */ /* 0x002fe20000011603 */
[----:B------:R-:W-:Y:S01]  /*11c00*/  IMAD.U32 R3, RZ, RZ, UR6 ;  /* 0x00000006ff037e24 */ /* 0x000fe2000f8e00ff */
[----:B------:R-:W-:-:S03]  /*11c10*/  ULDC.64 UR6, c[0x0][0x280] ;  /* 0x0000a00000067ab9 */ /* 0x000fc60000000a00 */
[----:B------:R-:W-:-:S04]  /*11c20*/  IMAD.MOV R0, RZ, RZ, -R6 ;  /* 0x000000ffff007224 */ /* 0x000fc800078e0a06 */
[----:B------:R-:W-:Y:S02]  /*11c30*/  IMAD R0, R7, R0, R2 ;  /* 0x0000000007007224 */ /* 0x000fe400078e0202 */
[----:B------:R-:W-:Y:S01]  /*11c40*/  IMAD.MOV.U32 R2, RZ, RZ, R4 ;  /* 0x000000ffff027224 */ /* 0x000fe200078e0004 */
[----:B------:R-:W-:-:S03]  /*11c50*/  SHF.R.S32.HI R4, RZ, 0x1f, R6 ;  /* 0x0000001fff047819 */ /* 0x000fc60000011406 */
[----:B------:R-:W-:-:S04]  /*11c60*/  IMAD.WIDE.U32 R2, R6, UR4, R2 ;  /* 0x0000000406027c25 */ /* 0x000fc8000f8e0002 */
        /* <DEDUP_REMOVED lines=18> */
[----:B------:R-:W0:Y:S01]  /*11d90*/  S2R R2, SR_TID.X ;  /* 0x0000000000027919 */ /* 0x000e220000002100 */
[----:B------:R-:W-:Y:S01]  /*11da0*/  ULDC UR4, c[0x0][0x288] ;  /* 0x0000a20000047ab9 */ /* 0x000fe20000000800 */
[----:B------:R-:W-:Y:S01]  /*11db0*/  ULDC.64 UR6, c[0x0][0x208] ;  /* 0x0000820000067ab9 */ /* 0x000fe20000000a00 */
[----:B------:R-:W-:Y:S01]  /*11dc0*/  IMAD R5, R7, UR4, RZ ;  /* 0x0000000407057c24 */ /* 0x000fe2000f8e02ff */
[----:B------:R-:W1:Y:S01]  /*11dd0*/  SHFL.IDX PT, R3, R0, RZ, 0x181f ;  /* 0x00181fff00037589 */ /* 0x000e6200000e0000 */
[----:B0-----:R-:W-:-:S04]  /*11de0*/  LOP3.LUT R2, R2, 0x7f, RZ, 0xc0, !PT ;  /* 0x0000007f02027812 */ /* 0x001fc800078ec0ff */
[----:B------:R-:W-:Y:S02]  /*11df0*/  SHF.R.U32.HI R8, RZ, 0x3, R2 ;  /* 0x00000003ff087819 */ /* 0x000fe40000011602 */
[----:B------:R-:W0:Y:S03]  /*11e00*/  SHFL.IDX PT, R2, R6, RZ, 0x181f ;  /* 0x00181fff06027589 */ /* 0x000e2600000e0000 */
[----:B------:R-:W-:-:S05]  /*11e10*/  VIADD R4, R8, UR43 ;  /* 0x0000002b08047c36 */ /* 0x000fca0008000000 */
        /* <DEDUP_REMOVED lines=9> */
[----:B------:R0:W-:Y:S02]  /*11eb0*/  @!P4 LDGSTS.E.BYPASS.LTC128B.128 [R9+0x14400], desc[UR6][R2.64+0x100], !P2 ;  /* 0x144001000209cfae */ /* 0x0001e4000d101d46 */
[----:B0-----:R-:W-:-:S02]  /*11ec0*/  VIADD R2, R4, 0x10 ;  /* 0x0000001004027836 */ /* 0x001fc40000000000 */
[----:B------:R-:W0:Y:S03]  /*11ed0*/  SHFL.IDX PT, R3, R0, 0x1, 0x181f ;  /* 0x00381f0000037f89 */ /* 0x000e2600000e0000 */
[----:B------:R-:W-:Y:S02]  /*11ee0*/  ISETP.GE.AND P4, PT, R2, R5, PT ;  /* 0x000000050200720c */ /* 0x000fe40003f86270 */
[----:B------:R-:W1:Y:S11]  /*11ef0*/  SHFL.IDX PT, R2, R6, 0x1, 0x181f ;  /* 0x00381f0006027f89 */ /* 0x000e7600000e0000 */
[----:B0-----:R-:W-:-:S05]  /*11f00*/  @!P4 LEA R3, P3, R10, R3, 0x1 ;  /* 0x000000030a03c211 */ /* 0x001fca00078608ff */
[----:B-1----:R-:W-:-:S05]  /*11f10*/  @!P4 IMAD.X R2, RZ, RZ, R2, P3 ;  /* 0x000000ffff02c224 */ /* 0x002fca00018e0602 */
[----:B------:R-:W-:-:S04]  /*11f20*/  @!P4 LOP3.LUT R3, R3, R2, RZ, 0x3c, !PT ;  /* 0x000000020303c212 */ /* 0x000fc800078e3cff */
[----:B------:R-:W-:-:S04]  /*11f30*/  @!P4 LOP3.LUT R2, R3, R2, RZ, 0x3c, !PT ;  /* 0x000000020302c212 */ /* 0x000fc800078e3cff */
[----:B------:R-:W-:-:S05]  /*11f40*/  @!P4 LOP3.LUT R3, R3, R2, RZ, 0x3c, !PT ;  /* 0x000000020303c212 */ /* 0x000fca00078e3cff */
[----:B------:R-:W-:Y:S04]  /*11f50*/  @!P4 LDGSTS.E.BYPASS.LTC128B.128 [R9+0xcc00], desc[UR6][R2.64], !P0 ;  /* 0x0cc000000209cfae */ /* 0x000fe8000c101d46 */
        /* <DEDUP_REMOVED lines=52> */
[----:B------:R-:W-:Y:S01]  /*122a0*/  ISETP.GE.AND P4, PT, R2, R5, PT ;  /* 0x000000050200720c */ /* 0x000fe20003f86270 */
[----:B------:R-:W-:Y:S04]  /*122b0*/  SHFL.IDX PT, R0, R0, 0x7, 0x181f ;  /* 0x00f81f0000007f89 */ /* 0x000fe800000e0000 */
[----:B------:R-:W1:Y:S04]  /*122c0*/  SHFL.IDX PT, R2, R6, 0x6, 0x181f ;  /* 0x00d81f0006027f89 */ /* 0x000e6800000e0000 */
[----:B------:R-:W2:Y:S04]  /*122d0*/  SHFL.IDX PT, R6, R6, 0x7, 0x181f ;  /* 0x00f81f0006067f89 */ /* 0x000ea800000e0000 */
        /* <DEDUP_REMOVED lines=8> */
.L_x_1315:
[----:B------:R-:W-:Y:S01]  /*12360*/  VIADD R4, R4, 0x70 ;  /* 0x0000007004047836 */ /* 0x000fe20000000000 */
[----:B------:R-:W-:Y:S04]  /*12370*/  BSSY B0, `(.L_x_1209) ;  /* 0x000000c000007945 */ /* 0x000fe80003800000 */
[----:B------:R-:W-:-:S13]  /*12380*/  ISETP.GE.AND P3, PT, R4, R5, PT ;  /* 0x000000050400720c */ /* 0x000fda0003f66270 */
[----:B------:R-:W-:Y:S05]  /*12390*/  @P3 BRA `(.L_x_1210) ;  /* 0x0000000000243947 */ /* 0x000fea0003800000 */
[----:B0-----:R-:W-:Y:S01]  /*123a0*/  LEA R2, P3, R10, R0, 0x1 ;  /* 0x000000000a027211 */ /* 0x001fe200078608ff */
[----:B------:R-:W-:-:S04]  /*123b0*/  ULDC.64 UR4, c[0x0][0x208] ;  /* 0x0000820000047ab9 */ /* 0x000fc80000000a00 */
[----:B------:R-:W-:-:S05]  /*123c0*/  IMAD.X R3, RZ, RZ, R6, P3 ;  /* 0x000000ffff037224 */ /* 0x000fca00018e0606 */
[----:B------:R-:W-:Y:S01]  /*123d0*/  @!PT LDS RZ, [RZ] ;  /* 0x00000000fffff984 */ /* 0x000fe20000000800 */
[----:B------:R-:W-:Y:S01]  /*123e0*/  @!PT LDS RZ, [RZ] ;  /* 0x00000000fffff984 */ /* 0x000fe20000000800 */
[----:B------:R-:W-:Y:S01]  /*123f0*/  @!PT LDS RZ, [RZ] ;  /* 0x00000000fffff984 */ /* 0x000fe20000000800 */
[----:B------:R1:W-:Y:S04]  /*12400*/  LDGSTS.E.BYPASS.LTC128B.128 [R9+0xfc00], desc[UR4][R2.64], !P0 ;  /* 0x0fc0000002097fae */ /* 0x0003e8000c101d44 */
[----:B------:R1:W-:Y:S04]  /*12410*/  LDGSTS.E.BYPASS.LTC128B.128 [R9+0x13c00], desc[UR4][R2.64+0x80], !P1 ;  /* 0x13c0008002097fae */ /* 0x0003e8000c901d44 */
[----:B------:R1:W-:Y:S02]  /*12420*/  LDGSTS.E.BYPASS.LTC128B.128 [R9+0x17c00], desc[UR4][R2.64+0x100], !P2 ;  /* 0x17c0010002097fae */ /* 0x0003e4000d101d44 */
.L_x_1210:
[----:B------:R-:W-:Y:S05]  /*12430*/  BSYNC B0 ;  /* 0x0000000000007941 */ /* 0x000fea0003800000 */
.L_x_1209:
[----:B------:R-:W-:Y:S01]  /*12440*/  NOP ;  /* 0x0000000000007918 */ /* 0x000fe20000000000 */
[----:B------:R-:W-:Y:S01]  /*12450*/  PLOP3.LUT P0, PT, PT, PT, PT, 0x80, 0x0 ;  /* 0x000000000000781c */ /* 0x000fe20003f0f070 */
[----:B------:R-:W-:-:S12]  /*12460*/  VIADD R6, R17, 0x2a800 ;  /* 0x0002a80011067836 */ /* 0x000fd80000000000 */
.L_x_1211:
[----:B------:R-:W-:Y:S02]  /*12470*/  PLOP3.LUT P1, PT, P1, P0, PT, 0xa2, 0x0 ;  /* 0x000000000000781c */ /* 0x000fe40000f21472 */
[----:B------:R-:W-:-:S08]  /*12480*/  @P0 R2UR P1, UR4, R17 ;  /* 0x00000000110402ca */ /* 0x000fd00000020000 */
[----:B------:R-:W-:-:S05]  /*12490*/  @P0 PLOP3.LUT P0, PT, P1, PT, PT, 0x80, 0x0 ;  /* 0x000000000000081c */ /* 0x000fca0000f0f070 */
[----:B------:R-:W-:Y:S01]  /*124a0*/  @!P1 SYNCS.ARRIVE.TRANS64.RED.A0T1 RZ, [UR4+0x2a800], RZ ;  /* 0x02a800ffffff99a7 */ /* 0x000fe20008200404 */
[----:B------:R-:W-:Y:S07]  /*124b0*/  @!P1 ARRIVES.LDGSTSBAR.64.TRANSCNT [UR4+0x2a800] ;  /* 0x02a80000ff0099b0 */ /* 0x000fee0008000a84 */
[----:B------:R-:W-:Y:S05]  /*124c0*/  @P0 BRA.U.ANY `(.L_x_1211) ;  /* 0xfffffffd00e80947 */ /* 0x000fea000393ffff */
[----:B01----:R-:W2:Y:S02]  /*124d0*/  LDL.LU R2, [R1+0x18] ;  /* 0x0000180001027983 */ /* 0x003ea40000300800 */
        /* <DEDUP_REMOVED lines=11> */
.L_x_1316:
[----:B------:R-:W-:Y:S05]  /*12590*/  BSYNC B0 ;  /* 0x0000000000007941 */ /* 0x000fea0003800000 */
.L_x_1212:
[----:B------:R-:W-:-:S04]  /*125a0*/  UIADD3 UR4, UR41, -0x2, URZ ;  /* 0xfffffffe29047890 */ /* 0x000fc8000fffe03f */
[----:B------:R-:W-:-:S06]  /*125b0*/  UISETP.GE.AND UP0, UPT, UR4, UR40, UPT ;  /* 0x000000280400728c */ /* 0x000fcc000bf06270 */
[----:B------:R-:W-:-:S13]  /*125c0*/  PLOP3.LUT P0, PT, PT, PT, UP0, 0x80, 0x0 ;  /* 0x000000000000781c */ /* 0x000fda0003f0f008 */
[----:B------:R-:W-:Y:S05]  /*125d0*/  @!P0 BRA `(.L_x_1214) ;  /* 0x0000002000008947 */ /* 0x000fea0003800000 */
[----:B0-----:R-:W-:Y:S01]  /*125e0*/  IMAD R0, RZ, RZ, -UR41 ;  /* 0x80000029ff007e24 */ /* 0x001fe2000f8e02ff */
[----:B------:R-:W-:-:S04]  /*125f0*/  LOP3.LUT R8, RZ, UR40, RZ, 0x33, !PT ;  /* 0x00000028ff087c12 */ /* 0x000fc8000f8e33ff */
[----:B------:R-:W-:-:S05]  /*12600*/  VIADDMNMX R8, R0, 0x1, R8, !PT ;  /* 0x0000000100087846 */ /* 0x000fca0007800108 */
[----:B------:R-:W-:-:S05]  /*12610*/  VIADD R0, R8, UR41 ;  /* 0x0000002908007c36 */ /* 0x000fca0008000000 */
[----:B------:R-:W-:-:S04]  /*12620*/  LOP3.LUT R0, R0, 0x1, RZ, 0xc0, !PT ;  /* 0x0000000100007812 */ /* 0x000fc800078ec0ff */
[----:B------:R-:W-:Y:S01]  /*12630*/  ISETP.NE.U32.AND P0, PT, R0, 0x1, PT ;  /* 0x000000010000780c */ /* 0x000fe20003f05070 */
[----:B------:R-:W-:-:S12]  /*12640*/  IMAD.U32 R0, RZ, RZ, UR4 ;  /* 0x00000004ff007e24 */ /* 0x000fd8000f8e00ff */
[----:B------:R-:W-:Y:S05]  /*12650*/  @P0 BRA `(.L_x_1215) ;  /* 0x0000000800a00947 */ /* 0x000fea0003800000 */
[----:B------:R-:W2:Y:S04]  /*12660*/  LDL R2, [R1+0xc] ;  /* 0x00000c0001027983 */ /* 0x000ea80000100800 */
[----:B------:R-:W3:Y:S01]  /*12670*/  LDL R3, [R1+0x4] ;  /* 0x0000040001037983 */ /* 0x000ee20000100800 */
[----:B------:R-:W-:-:S05]  /*12680*/  VIADD R7, R18, 0x1 ;  /* 0x0000000112077836 */ /* 0x000fca0000000000 */
[C---:B------:R-:W-:Y:S01]  /*12690*/  ISETP.NE.AND P0, PT, R7.reuse, 0x2, PT ;  /* 0x000000020700780c */ /* 0x040fe20003f05270 */
[----:B------:R-:W-:Y:S03]  /*126a0*/  BSSY B0, `(.L_x_1216) ;  /* 0x000009f000007945 */ /* 0x000fe60003800000 */
[----:B------:R-:W-:Y:S02]  /*126b0*/  SEL R10, RZ, 0x1, P0 ;  /* 0x00000001ff0a7807 */ /* 0x000fe40000000000 */
[----:B------:R-:W-:Y:S02]  /*126c0*/  SEL R7, R7, RZ, P0 ;  /* 0x000000ff07077207 */ /* 0x000fe40000000000 */
[----:B--2---:R-:W-:Y:S02]  /*126d0*/  LOP3.LUT P1, RZ, R2, 0x2, RZ, 0xc0, !PT ;  /* 0x0000000202ff7812 */ /* 0x004fe4000782c0ff */
[----:B---3--:R-:W-:-:S11]  /*126e0*/  LOP3.LUT R10, R3, R10, RZ, 0x3c, !PT ;  /* 0x0000000a030a7212 */ /* 0x008fd600078e3cff */
[----:B------:R-:W-:Y:S05]  /*126f0*/  @!P1 BRA `(.L_x_1217) ;  /* 0x0000000800649947 */ /* 0x000fea0003800000 */
[----:B------:R-:W-:Y:S01]  /*12700*/  LOP3.LUT P1, RZ, R2, 0x1, RZ, 0xc0, !PT ;  /* 0x0000000102ff7812 */ /* 0x000fe2000782c0ff */
[----:B------:R-:W-:-:S12]  /*12710*/  IMAD.MOV.U32 R5, RZ, RZ, R16 ;  /* 0x000000ffff057224 */ /* 0x000fd800078e0010 */
[----:B------:R-:W-:Y:S05]  /*12720*/  @!P1 BRA `(.L_x_1218) ;  /* 0x0000000000549947 */ /* 0x000fea0003800000 */
[----:B------:R-:W2:Y:S01]  /*12730*/  LDL R9, [R1+0x8] ;  /* 0x0000080001097983 */ /* 0x000ea20000100800 */
[----:B------:R-:W0:Y:S03]  /*12740*/  LDC R5, c[0x0][0x43c] ;  /* 0x00010f00ff057b82 */ /* 0x000e260000000800 */
[----:B------:R-:W3:Y:S01]  /*12750*/  LDL R11, [R1] ;  /* 0x00000000010b7983 */ /* 0x000ee20000100800 */
[----:B------:R-:W-:Y:S01]  /*12760*/  IMAD.MOV.U32 R4, RZ, RZ, R0 ;  /* 0x000000ffff047224 */ /* 0x000fe200078e0000 */
[----:B------:R-:W-:Y:S01]  /*12770*/  ULDC.64 UR4, c[0x0][0x428] ;  /* 0x00010a0000047ab9 */ /* 0x000fe20000000a00 */
[----:B------:R-:W-:Y:S01]  /*12780*/  ULDC.64 UR6, c[0x0][0x208] ;  /* 0x0000820000067ab9 */ /* 0x000fe20000000a00 */
[----:B0-----:R-:W-:-:S13]  /*12790*/  ISETP.NE.AND P0, PT, R5, 0x1, PT ;  /* 0x000000010500780c */ /* 0x001fda0003f05270 */
[----:B------:R-:W0:Y:S02]  /*127a0*/  @P0 LDC.64 R2, c[0x0][0x440] ;  /* 0x00011000ff020b82 */ /* 0x000e240000000a00 */
[----:B0-----:R-:W-:-:S05]  /*127b0*/  @P0 IMAD.HI.U32 R2, R0, R2, RZ ;  /* 0x0000000200020227 */ /* 0x001fca00078e00ff */
[----:B------:R-:W-:-:S05]  /*127c0*/  @P0 SHF.R.U32.HI R4, RZ, R3, R2 ;  /* 0x00000003ff040219 */ /* 0x000fca0000011602 */
[----:B------:R-:W-:-:S04]  /*127d0*/  IMAD.MOV R2, RZ, RZ, -R4 ;  /* 0x000000ffff027224 */ /* 0x000fc800078e0a04 */
[----:B------:R-:W-:Y:S01]  /*127e0*/  IMAD R0, R5, R2, R0 ;  /* 0x0000000205007224 */ /* 0x000fe200078e0200 */
[----:B------:R-:W-:Y:S01]  /*127f0*/  SHF.R.S32.HI R5, RZ, 0x1f, R4 ;  /* 0x0000001fff057819 */ /* 0x000fe20000011404 */
[----:B------:R-:W0:Y:S01]  /*12800*/  LDC.64 R2, c[0x0][0x418] ;  /* 0x00010600ff027b82 */ /* 0x000e220000000a00 */
[----:B--2---:R-:W-:-:S04]  /*12810*/  IMAD R9, R9, UR4, RZ ;  /* 0x0000000409097c24 */ /* 0x004fc8000f8e02ff */
[C---:B---3--:R-:W-:Y:S02]  /*12820*/  IMAD R9, R11.reuse, UR5, R9 ;  /* 0x000000050b097c24 */ /* 0x048fe4000f8e0209 */
[----:B------:R-:W-:-:S04]  /*12830*/  IMAD.WIDE.U32 R4, R11, UR4, R4 ;  /* 0x000000040b047c25 */ /* 0x000fc8000f8e0004 */
[----:B------:R-:W-:Y:S01]  /*12840*/  IMAD.IADD R5, R9, 0x1, R5 ;  /* 0x0000000109057824 */ /* 0x000fe200078e0205 */
[----:B0-----:R-:W-:-:S04]  /*12850*/  LEA R2, P0, R4, R2, 0x2 ;  /* 0x0000000204027211 */ /* 0x001fc800078010ff */
[----:B------:R-:W-:-:S05]  /*12860*/  LEA.HI.X R3, R4, R3, R5, 0x2, P0 ;  /* 0x0000000304037211 */ /* 0x000fca00000f1405 */
[----:B------:R0:W5:Y:S04]  /*12870*/  LDG.E R5, desc[UR6][R2.64] ;  /* 0x0000000602057981 */ /* 0x000168000c1e1900 */
.L_x_1218:
[----:B0-----:R-:W-:Y:S01]  /*12880*/  IMAD R3, R7, 0x8, R17 ;  /* 0x0000000807037824 */ /* 0x001fe200078e0211 */
[----:B------:R-:W-:Y:S01]  /*12890*/  SHF.L.U32 R2, R10, 0x1f, RZ ;  /* 0x0000001f0a027819 */ /* 0x000fe200000006ff */
[----:B------:R-:W-:Y:S03]  /*128a0*/  BSSY B1, `(.L_x_1219) ;  /* 0x0000003000017945 */ /* 0x000fe60003800000 */
[----:B------:R-:W0:Y:S02]  /*128b0*/  SYNCS.PHASECHK.TRANS64.TRYWAIT P0, [R3+URZ+0x2a840], R2 ;  /* 0x02a84002030075a7 */ /* 0x000e24000800017f */
[----:B0-----:R-:W-:Y:S05]  /*128c0*/  @!P0 BRA `(.L_x_1220) ;  /* 0x0000003800448947 */ /* 0x001fea0003800000 */
.L_x_1317:
[----:B------:R-:W-:Y:S05]  /*128d0*/  BSYNC B1 ;  /* 0x0000000000017941 */ /* 0x000fea0003800000 */
.L_x_1219:
[----:B------:R-:W1:Y:S01]  /*128e0*/  S2R R4, SR_TID.X ;  /* 0x0000000000047919 */ /* 0x000e620000002100 */
[----:B------:R-:W-:Y:S01]  /*128f0*/  BSSY B1, `(.L_x_1221) ;  /* 0x000000b000017945 */ /* 0x000fe20003800000 */
[----:B-1----:R-:W-:-:S04]  /*12900*/  LOP3.LUT R4, R4, 0x7f, RZ, 0xc0, !PT ;  /* 0x0000007f04047812 */ /* 0x002fc800078ec0ff */
[----:B------:R-:W-:-:S13]  /*12910*/  ISETP.NE.AND P1, PT, R4, RZ, PT ;  /* 0x000000ff0400720c */ /* 0x000fda0003f25270 */
[----:B------:R-:W-:Y:S05]  /*12920*/  @P1 BRA `(.L_x_1222) ;  /* 0x00000000001c1947 */ /* 0x000fea0003800000 */
[----:B------:R-:W1:Y:S01]  /*12930*/  S2R R4, SR_TID.X ;  /* 0x0000000000047919 */ /* 0x000e620000002100 */
[----:B0-----:R-:W-:-:S04]  /*12940*/  IMAD.MOV.U32 R2, RZ, RZ, 0x9000 ;  /* 0x00009000ff027424 */ /* 0x001fc800078e00ff */
[----:B------:R2:W-:Y:S01]  /*12950*/  SYNCS.ARRIVE.TRANS64 RZ, [R3+URZ+0x2a830], R2 ;  /* 0x02a8300203ff79a7 */ /* 0x0005e2000800003f */
[----:B-1----:R-:W-:-:S04]  /*12960*/  LOP3.LUT R4, R4, 0x1f, RZ, 0xc0, !PT ;  /* 0x0000001f04047812 */ /* 0x002fc800078ec0ff */
[----:B------:R-:W-:-:S13]  /*12970*/  ISETP.NE.AND P0, PT, R4, RZ, PT ;  /* 0x000000ff0400720c */ /* 0x000fda0003f05270 */
[----:B--2---:R-:W-:Y:S05]  /*12980*/  @!P0 BRA `(.L_x_1222) ;  /* 0x0000000000048947 */ /* 0x004fea0003800000 */
[----:B------:R-:W-:Y:S01]  /*12990*/  BPT.TRAP 0x1 ;  /* 0x000000040000795c */ /* 0x000fe20000300000 */
.L_x_1222:
[----:B------:R-:W-:Y:S05]  /*129a0*/  BSYNC B1 ;  /* 0x0000000000017941 */ /* 0x000fea0003800000 */
.L_x_1221:
[----:B------:R-:W-:Y:S01]  /*129b0*/  IMAD.MOV.U32 R11, RZ, RZ, RZ ;  /* 0x000000ffff0b7224 */ /* 0x000fe200078e00ff */
[----:B------:R-:W-:Y:S01]  /*129c0*/  UIADD3 UR4, UP0, UR38, 0x370, URZ ;  /* 0x0000037026047890 */ /* 0x000fe2000ff1e03f */
[----:B------:R-:W-:Y:S01]  /*129d0*/  IMAD R4, R7, 0x9000, R17 ;  /* 0x0000900007047824 */ /* 0x000fe200078e0211 */
[----:B------:R-:W-:Y:S01]  /*129e0*/  PLOP3.LUT P0, PT, PT, PT, PT, 0x80, 0x0 ;  /* 0x000000000000781c */ /* 0x000fe20003f0f070 */
[----:B0-----:R-:W-:Y:S01]  /*129f0*/  VIADD R3, R3, 0x2a830 ;  /* 0x0002a83003037836 */ /* 0x001fe20000000000 */
[----:B------:R-:W-:Y:S01]  /*12a00*/  R2UR UR10, R11 ;  /* 0x000000000b0a72ca */ /* 0x000fe200000e0000 */
[----:B------:R-:W-:Y:S01]  /*12a10*/  IMAD R2, R0, 0x60, RZ ;  /* 0x0000006000027824 */ /* 0x000fe200078e02ff */
[----:B------:R-:W-:Y:S01]  /*12a20*/  UIADD3.X UR5, URZ, UR39, URZ, UP0, !UPT ;  /* 0x000000273f057290 */ /* 0x000fe200087fe43f */
[----:B------:R-:W-:Y:S01]  /*12a30*/  VIADD R9, R4, 0x18400 ;  /* 0x0001840004097836 */ /* 0x000fe20000000000 */
[----:B------:R-:W-:Y:S01]  /*12a40*/  UMOV UR6, 0x0 ;  /* 0x0000000000067882 */ /* 0x000fe20000000000 */
[----:B------:R-:W-:-:S10]  /*12a50*/  UMOV UR7, 0x14f00000 ;  /* 0x14f0000000077882 */ /* 0x000fd40000000000 */
.L_x_1223:
[----:B------:R-:W-:-:S13]  /*12a60*/  @P0 ELECT P2, URZ, PT ;  /* 0x00000000003f082f */ /* 0x000fda0003840000 */
[----:B-----5:R-:W-:Y:S01]  /*12a70*/  @P2 R2UR UR13, R5 ;  /* 0x00000000050d22ca */ /* 0x020fe200000e0000 */
[----:B------:R-:W-:Y:S01]  /*12a80*/  UMOV UR12, UR36 ;  /* 0x00000024000c7c82 */ /* 0x000fe20008000000 */
[----:B------:R-:W-:Y:S02]  /*12a90*/  @P2 R2UR UR11, R2 ;  /* 0x00000000020b22ca */ /* 0x000fe400000e0000 */
[----:B------:R-:W-:Y:S02]  /*12aa0*/  @P2 R2UR UR9, R3 ;  /* 0x00000000030922ca */ /* 0x000fe400000e0000 */
[----:B------:R-:W-:Y:S02]  /*12ab0*/  @P2 R2UR UR8, R9 ;  /* 0x00000000090822ca */ /* 0x000fe400000e0000 */
[----:B------:R-:W-:Y:S02]  /*12ac0*/  @P2 PLOP3.LUT P0, PT, P2, PT, PT, 0x8, 0x0 ;  /* 0x000000000000281c */ /* 0x000fe4000170e170 */
        /* <DEDUP_REMOVED lines=9> */
.L_x_1224:
[----:B------:R-:W-:-:S13]  /*12b60*/  @P0 ELECT P2, URZ, PT ;  /* 0x00000000003f082f */ /* 0x000fda0003840000 */
[----:B------:R-:W-:Y:S01]  /*12b70*/  @P2 R2UR UR13, R5 ;  /* 0x00000000050d22ca */ /* 0x000fe200000e0000 */
        /* <DEDUP_REMOVED lines=13> */
.L_x_1225:
        /* <DEDUP_REMOVED lines=10> */
[----:B------:R-:W2:Y:S01]  /*12cf0*/  LDL.LU R9, [R1+0x4] ;  /* 0x0000040001097983 */ /* 0x000ea20000300800 */
[----:B------:R-:W-:Y:S01]  /*12d00*/  IMAD R3, R18, 0x8, R6 ;  /* 0x0000000812037824 */ /* 0x000fe200078e0206 */
[----:B------:R-:W-:Y:S01]  /*12d10*/  BSSY B1, `(.L_x_1226) ;  /* 0x0000004000017945 */ /* 0x000fe20003800000 */
[----:B--2---:R-:W-:-:S04]  /*12d20*/  SHF.L.U32 R2, R9, 0x1f, RZ ;  /* 0x0000001f09027819 */ /* 0x004fc800000006ff */
[----:B------:R-:W0:Y:S02]  /*12d30*/  SYNCS.PHASECHK.TRANS64.TRYWAIT P0, [R3+URZ+0x60], R2 ;  /* 0x00006002030075a7 */ /* 0x000e24000800017f */
[----:B0-----:R-:W-:Y:S05]  /*12d40*/  @!P0 BRA `(.L_x_1227) ;  /* 0x0000003400388947 */ /* 0x001fea0003800000 */
.L_x_1318:
[----:B------:R-:W-:Y:S05]  /*12d50*/  BSYNC B1 ;  /* 0x0000000000017941 */ /* 0x000fea0003800000 */
.L_x_1226:
[----:B------:R-:W-:Y:S01]  /*12d60*/  BSSY B1, `(.L_x_1228) ;  /* 0x000000c000017945 */ /* 0x000fe20003800000 */
[----:B------:R-:W-:Y:S02]  /*12d70*/  IMAD.MOV.U32 R12, RZ, RZ, 0x0 ;  /* 0x00000000ff0c7424 */ /* 0x000fe400078e00ff */
[----:B------:R-:W-:Y:S01]  /*12d80*/  IMAD.MOV.U32 R13, RZ, RZ, 0x14f00000 ;  /* 0x14f00000ff0d7424 */ /* 0x000fe200078e00ff */
[----:B------:R-:W-:Y:S06]  /*12d90*/  @P1 BRA `(.L_x_1229) ;  /* 0x0000000000201947 */ /* 0x000fec0003800000 */
[----:B------:R-:W1:Y:S01]  /*12da0*/  S2R R4, SR_TID.X ;  /* 0x0000000000047919 */ /* 0x000e620000002100 */
[----:B0-----:R-:W-:Y:S02]  /*12db0*/  IMAD R2, R18, 0x8, R17 ;  /* 0x0000000812027824 */ /* 0x001fe400078e0211 */
[----:B------:R-:W-:-:S04]  /*12dc0*/  IMAD.MOV.U32 R3, RZ, RZ, 0x6000 ;  /* 0x00006000ff037424 */ /* 0x000fc800078e00ff */
[----:B------:R2:W-:Y:S01]  /*12dd0*/  SYNCS.ARRIVE.TRANS64 RZ, [R2+URZ+0x2a850], R3 ;  /* 0x02a8500302ff79a7 */ /* 0x0005e2000800003f */
[----:B-1----:R-:W-:-:S04]  /*12de0*/  LOP3.LUT R4, R4, 0x1f, RZ, 0xc0, !PT ;  /* 0x0000001f04047812 */ /* 0x002fc800078ec0ff */
[----:B------:R-:W-:-:S13]  /*12df0*/  ISETP.NE.AND P0, PT, R4, RZ, PT ;  /* 0x000000ff0400720c */ /* 0x000fda0003f05270 */
[----:B--2---:R-:W-:Y:S05]  /*12e00*/  @!P0 BRA `(.L_x_1229) ;  /* 0x0000000000048947 */ /* 0x004fea0003800000 */
[----:B------:R-:W-:Y:S01]  /*12e10*/  BPT.TRAP 0x1 ;  /* 0x000000040000795c */ /* 0x000fe20000300000 */
.L_x_1229:
[----:B------:R-:W-:Y:S05]  /*12e20*/  BSYNC B1 ;  /* 0x0000000000017941 */ /* 0x000fea0003800000 */
.L_x_1228:
[----:B------:R-:W-:Y:S01]  /*12e30*/  R2UR UR10, R11 ;  /* 0x000000000b0a72ca */ /* 0x000fe200000e0000 */
[--C-:B0-----:R-:W-:Y:S01]  /*12e40*/  IMAD R2, R18, 0x8, R17.reuse ;  /* 0x0000000812027824 */ /* 0x101fe200078e0211 */
[----:B------:R-:W-:Y:S01]  /*12e50*/  R2UR UR6, R12 ;  /* 0x000000000c0672ca */ /* 0x000fe200000e0000 */
[----:B------:R-:W-:Y:S01]  /*12e60*/  IMAD R3, R18, 0x6000, R17 ;  /* 0x0000600012037824 */ /* 0x000fe200078e0211 */
[----:B------:R-:W-:Y:S01]  /*12e70*/  R2UR UR7, R13 ;  /* 0x000000000d0772ca */ /* 0x000fe200000e0000 */
[----:B------:R-:W-:Y:S01]  /*12e80*/  UIADD3 UR4, UP0, UR38, 0x470, URZ ;  /* 0x0000047026047890 */ /* 0x000fe2000ff1e03f */
[----:B------:R-:W-:Y:S01]  /*12e90*/  PLOP3.LUT P0, PT, PT, PT, PT, 0x80, 0x0 ;  /* 0x000000000000781c */ /* 0x000fe20003f0f070 */
[----:B------:R-:W-:Y:S02]  /*12ea0*/  IMAD R4, R19, 0x60, RZ ;  /* 0x0000006013047824 */ /* 0x000fe400078e02ff */
[----:B------:R-:W-:Y:S01]  /*12eb0*/  VIADD R2, R2, 0x2a850 ;  /* 0x0002a85002027836 */ /* 0x000fe20000000000 */
[----:B------:R-:W-:Y:S01]  /*12ec0*/  UIADD3.X UR5, URZ, UR39, URZ, UP0, !UPT ;  /* 0x000000273f057290 */ /* 0x000fe200087fe43f */
[----:B------:R-:W-:-:S11]  /*12ed0*/  VIADD R9, R3, 0x400 ;  /* 0x0000040003097836 */ /* 0x000fd60000000000 */
.L_x_1230:
        /* <DEDUP_REMOVED lines=15> */
.L_x_1231:
        /* <DEDUP_REMOVED lines=10> */
[----:B------:R-:W-:Y:S02]  /*13070*/  IMAD.MOV.U32 R16, RZ, RZ, R5 ;  /* 0x000000ffff107224 */ /* 0x000fe400078e0005 */
[----:B------:R-:W-:-:S07]  /*13080*/  IMAD.MOV.U32 R19, RZ, RZ, R0 ;  /* 0x000000ffff137224 */ /* 0x000fce00078e0000 */
.L_x_1217:
[----:B------:R-:W-:Y:S05]  /*13090*/  BSYNC B0 ;  /* 0x0000000000007941 */ /* 0x000fea0003800000 */
.L_x_1216:
[----:B------:R0:W-:Y:S01]  /*130a0*/  STL [R1+0x4], R10 ;  /* 0x0000040a01007387 */ /* 0x0001e20000100800 */
[----:B------:R-:W-:Y:S01]  /*130b0*/  UIADD3 UR4, UR41, -0x3, URZ ;  /* 0xfffffffd29047890 */ /* 0x000fe2000fffe03f */
[----:B------:R-:W-:-:S05]  /*130c0*/  IMAD.MOV.U32 R18, RZ, RZ, R7 ;  /* 0x000000ffff127224 */ /* 0x000fca00078e0007 */
[----:B------:R-:W-:-:S07]  /*130d0*/  IMAD.U32 R0, RZ, RZ, UR4 ;  /* 0x00000004ff007e24 */ /* 0x000fce000f8e00ff */
.L_x_1215:
[----:B------:R-:W-:Y:S01]  /*130e0*/  ULOP3.LUT UR4, URZ, UR41, URZ, 0x33, !UPT ;  /* 0x000000293f047292 */ /* 0x000fe2000f8e333f */
[----:B------:R-:W-:Y:S01]  /*130f0*/  VIADD R8, R8, 0xfffffffe ;  /* 0xfffffffe08087836 */ /* 0x000fe20000000000 */
[----:B------:R-:W-:Y:S04]  /*13100*/  BSSY B0, `(.L_x_1214) ;  /* 0x000014d000007945 */ /* 0x000fe80003800000 */
[----:B------:R-:W-:-:S13]  /*13110*/  ISETP.NE.AND P0, PT, R8, UR4, PT ;  /* 0x0000000408007c0c */ /* 0x000fda000bf05270 */
[----:B------:R-:W-:Y:S05]  /*13120*/  @!P0 BRA `(.L_x_1232) ;  /* 0x0000001400288947 */ /* 0x000fea0003800000 */
[----:B------:R-:W-:-:S07]  /*13130*/  IMAD.MOV.U32 R8, RZ, RZ, R16 ;  /* 0x000000ffff087224 */ /* 0x000fce00078e0010 */
.L_x_1265:
[----:B------:R-:W2:Y:S04]  /*13140*/  LDL R2, [R1+0xc] ;  /* 0x00000c0001027983 */ /* 0x000ea80000100800 */
[----:B------:R-:W3:Y:S01]  /*13150*/  LDL R3, [R1+0x4] ;  /* 0x0000040001037983 */ /* 0x000ee20000100800 */
[----:B------:R-:W-:Y:S01]  /*13160*/  VIADD R4, R18, 0x1 ;  /* 0x0000000112047836 */ /* 0x000fe20000000000 */
[----:B------:R-:W-:Y:S05]  /*13170*/  YIELD ;  /* 0x0000000000007946 */ /* 0x000fea0003800000 */
[----:B------:R-:W-:Y:S01]  /*13180*/  ISETP.NE.AND P0, PT, R4, 0x2, PT ;  /* 0x000000020400780c */ /* 0x000fe20003f05270 */
[----:B------:R-:W-:Y:S03]  /*13190*/  BSSY B1, `(.L_x_1233) ;  /* 0x000009d000017945 */ /* 0x000fe60003800000 */
[----:B------:R-:W-:-:S02]  /*131a0*/  SEL R5, RZ, 0x1, P0 ;  /* 0x00000001ff057807 */ /* 0x000fc40000000000 */
[----:B------:R-:W-:Y:S02]  /*131b0*/  SEL R4, R4, RZ, P0 ;  /* 0x000000ff04047207 */ /* 0x000fe40000000000 */
[----:B--2---:R-:W-:Y:S02]  /*131c0*/  LOP3.LUT P1, RZ, R2, 0x2, RZ, 0xc0, !PT ;  /* 0x0000000202ff7812 */ /* 0x004fe4000782c0ff */
[----:B---3--:R-:W-:-:S11]  /*131d0*/  LOP3.LUT R5, R3, R5, RZ, 0x3c, !PT ;  /* 0x0000000503057212 */ /* 0x008fd600078e3cff */
[----:B------:R-:W-:Y:S05]  /*131e0*/  @!P1 BRA `(.L_x_1234) ;  /* 0x00000008005c9947 */ /* 0x000fea0003800000 */
[----:B------:R-:W-:Y:S01]  /*131f0*/  LOP3.LUT P1, RZ, R2, 0x1, RZ, 0xc0, !PT ;  /* 0x0000000102ff7812 */ /* 0x000fe2000782c0ff */
[----:B------:R-:W-:-:S12]  /*13200*/  IMAD.MOV.U32 R7, RZ, RZ, R0 ;  /* 0x000000ffff077224 */ /* 0x000fd800078e0000 */
[----:B------:R-:W-:Y:S05]  /*13210*/  @!P1 BRA `(.L_x_1235) ;  /* 0x0000000000549947 */ /* 0x000fea0003800000 */
[----:B0-----:R-:W2:Y:S01]  /*13220*/  LDL R10, [R1+0x8] ;  /* 0x00000800010a7983 */ /* 0x001ea20000100800 */
[----:B------:R-:W0:Y:S01]  /*13230*/  LDC R8, c[0x0][0x43c] ;  /* 0x00010f00ff087b82 */ /* 0x000e220000000800 */
[----:B------:R-:W-:Y:S02]  /*13240*/  ULDC.64 UR4, c[0x0][0x428] ;  /* 0x00010a0000047ab9 */ /* 0x000fe40000000a00 */
[----:B------:R-:W3:Y:S01]  /*13250*/  LDL R9, [R1] ;  /* 0x0000000001097983 */ /* 0x000ee20000100800 */
[----:B------:R-:W-:Y:S01]  /*13260*/  ULDC.64 UR6, c[0x0][0x208] ;  /* 0x0000820000067ab9 */ /* 0x000fe20000000a00 */
        /* <DEDUP_REMOVED lines=16> */
.L_x_1235:
[----:B------:R-:W-:Y:S01]  /*13370*/  IMAD R3, R4, 0x8, R17 ;  /* 0x0000000804037824 */ /* 0x000fe200078e0211 */
[----:B------:R-:W-:Y:S01]  /*13380*/  SHF.L.U32 R2, R5, 0x1f, RZ ;  /* 0x0000001f05027819 */ /* 0x000fe200000006ff */
[----:B------:R-:W-:Y:S03]  /*13390*/  BSSY B2, `(.L_x_1236) ;  /* 0x0000003000027945 */ /* 0x000fe60003800000 */
[----:B------:R-:W2:Y:S02]  /*133a0*/  SYNCS.PHASECHK.TRANS64.TRYWAIT P0, [R3+URZ+0x2a840], R2 ;  /* 0x02a84002030075a7 */ /* 0x000ea4000800017f */
[----:B--2---:R-:W-:Y:S05]  /*133b0*/  @!P0 BRA `(.L_x_1237) ;  /* 0x0000002c00b08947 */ /* 0x004fea0003800000 */
.L_x_1319:
[----:B------:R-:W-:Y:S05]  /*133c0*/  BSYNC B2 ;  /* 0x0000000000027941 */ /* 0x000fea0003800000 */
.L_x_1236:
[----:B-1----:R-:W1:Y:S01]  /*133d0*/  S2R R9, SR_TID.X ;  /* 0x0000000000097919 */ /* 0x002e620000002100 */
[----:B------:R-:W-:Y:S01]  /*133e0*/  BSSY B2, `(.L_x_1238) ;  /* 0x000000b000027945 */ /* 0x000fe20003800000 */
[----:B-1----:R-:W-:-:S04]  /*133f0*/  LOP3.LUT R9, R9, 0x7f, RZ, 0xc0, !PT ;  /* 0x0000007f09097812 */ /* 0x002fc800078ec0ff */
[----:B------:R-:W-:-:S13]  /*13400*/  ISETP.NE.AND P1, PT, R9, RZ, PT ;  /* 0x000000ff0900720c */ /* 0x000fda0003f25270 */
[----:B------:R-:W-:Y:S05]  /*13410*/  @P1 BRA `(.L_x_1239) ;  /* 0x00000000001c1947 */ /* 0x000fea0003800000 */
[----:B------:R-:W1:Y:S01]  /*13420*/  S2R R9, SR_TID.X ;  /* 0x0000000000097919 */ /* 0x000e620000002100 */
[----:B--2---:R-:W-:-:S04]  /*13430*/  IMAD.MOV.U32 R2, RZ, RZ, 0x9000 ;  /* 0x00009000ff027424 */ /* 0x004fc800078e00ff */
[----:B------:R3:W-:Y:S01]  /*13440*/  SYNCS.ARRIVE.TRANS64 RZ, [R3+URZ+0x2a830], R2 ;  /* 0x02a8300203ff79a7 */ /* 0x0007e2000800003f */
[----:B-1----:R-:W-:-:S04]  /*13450*/  LOP3.LUT R9, R9, 0x1f, RZ, 0xc0, !PT ;  /* 0x0000001f09097812 */ /* 0x002fc800078ec0ff */
[----:B------:R-:W-:-:S13]  /*13460*/  ISETP.NE.AND P0, PT, R9, RZ, PT ;  /* 0x000000ff0900720c */ /* 0x000fda0003f05270 */
[----:B---3--:R-:W-:Y:S05]  /*13470*/  @!P0 BRA `(.L_x_1239) ;  /* 0x0000000000048947 */ /* 0x008fea0003800000 */
[----:B------:R-:W-:Y:S01]  /*13480*/  BPT.TRAP 0x1 ;  /* 0x000000040000795c */ /* 0x000fe20000300000 */
.L_x_1239:
[----:B------:R-:W-:Y:S05]  /*13490*/  BSYNC B2 ;  /* 0x0000000000027941 */ /* 0x000fea0003800000 */
.L_x_1238:
[----:B------:R-:W-:Y:S01]  /*134a0*/  IMAD.MOV.U32 R12, RZ, RZ, RZ ;  /* 0x000000ffff0c7224 */ /* 0x000fe200078e00ff */
[----:B------:R-:W-:Y:S01]  /*134b0*/  UIADD3 UR4, UP0, UR38, 0x370, URZ ;  /* 0x0000037026047890 */ /* 0x000fe2000ff1e03f */
[----:B------:R-:W-:Y:S01]  /*134c0*/  IMAD R9, R4, 0x9000, R17 ;  /* 0x0000900004097824 */ /* 0x000fe200078e0211 */
[----:B------:R-:W-:Y:S01]  /*134d0*/  PLOP3.LUT P0, PT, PT, PT, PT, 0x80, 0x0 ;  /* 0x000000000000781c */ /* 0x000fe20003f0f070 */
[----:B--2---:R-:W-:Y:S01]  /*134e0*/  VIADD R3, R3, 0x2a830 ;  /* 0x0002a83003037836 */ /* 0x004fe20000000000 */
[----:B------:R-:W-:Y:S01]  /*134f0*/  R2UR UR10, R12 ;  /* 0x000000000c0a72ca */ /* 0x000fe200000e0000 */
[----:B------:R-:W-:Y:S01]  /*13500*/  IMAD R2, R7, 0x60, RZ ;  /* 0x0000006007027824 */ /* 0x000fe200078e02ff */
[----:B------:R-:W-:Y:S01]  /*13510*/  UIADD3.X UR5, URZ, UR39, URZ, UP0, !UPT ;  /* 0x000000273f057290 */ /* 0x000fe200087fe43f */
[----:B0-----:R-:W-:Y:S01]  /*13520*/  VIADD R10, R9, 0x18400 ;  /* 0x00018400090a7836 */ /* 0x001fe20000000000 */
[----:B------:R-:W-:Y:S01]  /*13530*/  UMOV UR6, 0x0 ;  /* 0x0000000000067882 */ /* 0x000fe20000000000 */
[----:B------:R-:W-:-:S10]  /*13540*/  UMOV UR7, 0x14f00000 ;  /* 0x14f0000000077882 */ /* 0x000fd40000000000 */
.L_x_1240:
        /* <DEDUP_REMOVED lines=16> */
.L_x_1241:
        /* <DEDUP_REMOVED lines=15> */
.L_x_1242:
        /* <DEDUP_REMOVED lines=16> */
.L_x_1320:
[----:B------:R-:W-:Y:S05]  /*13840*/  BSYNC B2 ;  /* 0x0000000000027941 */ /* 0x000fea0003800000 */
.L_x_1243:
        /* <DEDUP_REMOVED lines=11> */
.L_x_1246:
[----:B------:R-:W-:Y:S05]  /*13900*/  BSYNC B2 ;  /* 0x0000000000027941 */ /* 0x000fea0003800000 */
.L_x_1245:
[----:B------:R-:W-:Y:S01]  /*13910*/  R2UR UR10, R12 ;  /* 0x000000000c0a72ca */ /* 0x000fe200000e0000 */
[----:B------:R-:W-:Y:S01]  /*13920*/  IMAD R18, R18, 0x6000, R17 ;  /* 0x0000600012127824 */ /* 0x000fe200078e0211 */
[----:B------:R-:W-:Y:S01]  /*13930*/  R2UR UR6, R10 ;  /* 0x000000000a0672ca */ /* 0x000fe200000e0000 */
[----:B------:R-:W-:Y:S01]  /*13940*/  UIADD3 UR4, UP0, UR38, 0x470, URZ ;  /* 0x0000047026047890 */ /* 0x000fe2000ff1e03f */
[----:B------:R-:W-:Y:S01]  /*13950*/  R2UR UR7, R11 ;  /* 0x000000000b0772ca */ /* 0x000fe200000e0000 */
[----:B0-----:R-:W-:Y:S01]  /*13960*/  IMAD R3, R19, 0x60, RZ ;  /* 0x0000006013037824 */ /* 0x001fe200078e02ff */
[----:B------:R-:W-:Y:S01]  /*13970*/  PLOP3.LUT P0, PT, PT, PT, PT, 0x80, 0x0 ;  /* 0x000000000000781c */ /* 0x000fe20003f0f070 */
[----:B------:R-:W-:Y:S01]  /*13980*/  VIADD R2, R2, 0x50 ;  /* 0x0000005002027836 */ /* 0x000fe20000000000 */
[----:B------:R-:W-:Y:S01]  /*13990*/  UIADD3.X UR5, URZ, UR39, URZ, UP0, !UPT ;  /* 0x000000273f057290 */ /* 0x000fe200087fe43f */
[----:B------:R-:W-:-:S11]  /*139a0*/  VIADD R9, R18, 0x400 ;  /* 0x0000040012097836 */ /* 0x000fd60000000000 */
.L_x_1247:
        /* <DEDUP_REMOVED lines=15> */
.L_x_1248:
        /* <DEDUP_REMOVED lines=12> */
.L_x_1234:
[----:B------:R-:W-:Y:S05]  /*13b60*/  BSYNC B1 ;  /* 0x0000000000017941 */ /* 0x000fea0003800000 */
.L_x_1233:
[----:B------:R-:W2:Y:S01]  /*13b70*/  LDL R3, [R1+0xc] ;  /* 0x00000c0001037983 */ /* 0x000ea20000100800 */
[----:B------:R-:W-:Y:S01]  /*13b80*/  VIADD R18, R4, 0x1 ;  /* 0x0000000104127836 */ /* 0x000fe20000000000 */
[----:B------:R-:W-:Y:S01]  /*13b90*/  BSSY B1, `(.L_x_1249) ;  /* 0x00000a0000017945 */ /* 0x000fe20003800000 */
[----:B------:R-:W-:-:S03]  /*13ba0*/  VIADD R7, R0, 0xffffffff ;  /* 0xffffffff00077836 */ /* 0x000fc60000000000 */
[----:B------:R-:W-:-:S04]  /*13bb0*/  ISETP.NE.AND P0, PT, R18, 0x2, PT ;  /* 0x000000021200780c */ /* 0x000fc80003f05270 */
[----:B------:R-:W-:Y:S02]  /*13bc0*/  SEL R2, RZ, 0x1, P0 ;  /* 0x00000001ff027807 */ /* 0x000fe40000000000 */
[----:B------:R-:W-:Y:S02]  /*13bd0*/  SEL R18, R18, RZ, P0 ;  /* 0x000000ff12127207 */ /* 0x000fe40000000000 */
[----:B------:R-:W-:-:S05]  /*13be0*/  LOP3.LUT R11, R5, R2, RZ, 0x3c, !PT ;  /* 0x00000002050b7212 */ /* 0x000fca00078e3cff */
[----:B------:R1:W-:Y:S01]  /*13bf0*/  STL [R1+0x4], R11 ;  /* 0x0000040b01007387 */ /* 0x0003e20000100800 */
[----:B--2---:R-:W-:-:S13]  /*13c00*/  LOP3.LUT P1, RZ, R3, 0x2, RZ, 0xc0, !PT ;  /* 0x0000000203ff7812 */ /* 0x004fda000782c0ff */
[----:B-1----:R-:W-:Y:S05]  /*13c10*/  @!P1 BRA `(.L_x_1250) ;  /* 0x00000008005c9947 */ /* 0x002fea0003800000 */
[----:B------:R-:W-:Y:S01]  /*13c20*/  LOP3.LUT P1, RZ, R3, 0x1, RZ, 0xc0, !PT ;  /* 0x0000000103ff7812 */ /* 0x000fe2000782c0ff */
[----:B0-----:R-:W-:-:S12]  /*13c30*/  IMAD.MOV.U32 R10, RZ, RZ, R7 ;  /* 0x000000ffff0a7224 */ /* 0x001fd800078e0007 */
[----:B------:R-:W-:Y:S05]  /*13c40*/  @!P1 BRA `(.L_x_1251) ;  /* 0x0000000000549947 */ /* 0x000fea0003800000 */
[----:B------:R-:W2:Y:S01]  /*13c50*/  LDL R13, [R1+0x8] ;  /* 0x00000800010d7983 */ /* 0x000ea20000100800 */
        /* <DEDUP_REMOVED lines=20> */
.L_x_1251:
[----:B------:R-:W-:Y:S01]  /*13da0*/  IMAD R2, R18, 0x8, R17 ;  /* 0x0000000812027824 */ /* 0x000fe200078e0211 */
[----:B------:R-:W-:Y:S01]  /*13db0*/  SHF.L.U32 R3, R11, 0x1f, RZ ;  /* 0x0000001f0b037819 */ /* 0x000fe200000006ff */
[----:B------:R-:W-:Y:S03]  /*13dc0*/  BSSY B2, `(.L_x_1252) ;  /* 0x0000003000027945 */ /* 0x000fe60003800000 */
[----:B------:R-:W1:Y:S02]  /*13dd0*/  SYNCS.PHASECHK.TRANS64.TRYWAIT P0, [R2+URZ+0x2a840], R3 ;  /* 0x02a84003020075a7 */ /* 0x000e64000800017f */
[----:B-1----:R-:W-:Y:S05]  /*13de0*/  @!P0 BRA `(.L_x_1253) ;  /* 0x00000024004c8947 */ /* 0x002fea0003800000 */
.L_x_1321:
[----:B------:R-:W-:Y:S05]  /*13df0*/  BSYNC B2 ;  /* 0x0000000000027941 */ /* 0x000fea0003800000 */
.L_x_1252:
        /* <DEDUP_REMOVED lines=12> */
.L_x_1255:
[----:B------:R-:W-:Y:S05]  /*13ec0*/  BSYNC B2 ;  /* 0x0000000000027941 */ /* 0x000fea0003800000 */
.L_x_1254:
[----:B------:R-:W-:Y:S01]  /*13ed0*/  IMAD.MOV.U32 R14, RZ, RZ, RZ ;  /* 0x000000ffff0e7224 */ /* 0x000fe200078e00ff */
[----:B------:R-:W-:Y:S01]  /*13ee0*/  UIADD3 UR4, UP0, UR38, 0x370, URZ ;  /* 0x0000037026047890 */ /* 0x000fe2000ff1e03f */
[C---:B-1----:R-:W-:Y:S01]  /*13ef0*/  IMAD R3, R18.reuse, 0x8, R6 ;  /* 0x0000000812037824 */ /* 0x042fe200078e0206 */
[----:B------:R-:W-:Y:S01]  /*13f00*/  PLOP3.LUT P0, PT, PT, PT, PT, 0x80, 0x0 ;  /* 0x000000000000781c */ /* 0x000fe20003f0f070 */
[----:B------:R-:W-:Y:S01]  /*13f10*/  IMAD R9, R18, 0x9000, R17 ;  /* 0x0000900012097824 */ /* 0x000fe200078e0211 */
[----:B------:R-:W-:Y:S01]  /*13f20*/  R2UR UR10, R14 ;  /* 0x000000000e0a72ca */ /* 0x000fe200000e0000 */
[----:B------:R-:W-:Y:S01]  /*13f30*/  VIADD R3, R3, 0x30 ;  /* 0x0000003003037836 */ /* 0x000fe20000000000 */
[----:B------:R-:W-:Y:S01]  /*13f40*/  UIADD3.X UR5, URZ, UR39, URZ, UP0, !UPT ;  /* 0x000000273f057290 */ /* 0x000fe200087fe43f */
[----:B------:R-:W-:Y:S01]  /*13f50*/  IMAD R2, R10, 0x60, RZ ;  /* 0x000000600a027824 */ /* 0x000fe200078e02ff */
[----:B------:R-:W-:Y:S01]  /*13f60*/  UMOV UR6, 0x0 ;  /* 0x0000000000067882 */ /* 0x000fe20000000000 */
[----:B------:R-:W-:Y:S01]  /*13f70*/  VIADD R11, R9, 0x18400 ;  /* 0x00018400090b7836 */ /* 0x000fe20000000000 */
[----:B------:R-:W-:-:S09]  /*13f80*/  UMOV UR7, 0x14f00000 ;  /* 0x14f0000000077882 */ /* 0x000fd20000000000 */
.L_x_1256:
        /* <DEDUP_REMOVED lines=16> */
.L_x_1257:
        /* <DEDUP_REMOVED lines=15> */
.L_x_1258:
        /* <DEDUP_REMOVED lines=15> */
.L_x_1322:
[----:B------:R-:W-:Y:S05]  /*14270*/  BSYNC B2 ;  /* 0x0000000000027941 */ /* 0x000fea0003800000 */
.L_x_1259:
[----:B------:R-:W-:Y:S01]  /*14280*/  BSSY B2, `(.L_x_1261) ;  /* 0x000000b000027945 */ /* 0x000fe20003800000 */
[----:B------:R-:W-:Y:S02]  /*14290*/  IMAD.MOV.U32 R12, RZ, RZ, 0x0 ;  /* 0x00000000ff0c7424 */ /* 0x000fe400078e00ff */
[----:B------:R-:W-:Y:S01]  /*142a0*/  IMAD.MOV.U32 R13, RZ, RZ, 0x14f00000 ;  /* 0x14f00000ff0d7424 */ /* 0x000fe200078e00ff */
[----:B------:R-:W-:Y:S06]  /*142b0*/  @P1 BRA `(.L_x_1262) ;  /* 0x00000000001c1947 */ /* 0x000fec0003800000 */
[----:B------:R-:W1:Y:S02]  /*142c0*/  S2R R3, SR_TID.X ;  /* 0x0000000000037919 */ /* 0x000e640000002100 */
[----:B-1----:R-:W-:Y:S01]  /*142d0*/  LOP3.LUT R9, R3, 0x1f, RZ, 0xc0, !PT ;  /* 0x0000001f03097812 */ /* 0x002fe200078ec0ff */
[----:B------:R-:W-:-:S03]  /*142e0*/  IMAD.MOV.U32 R3, RZ, RZ, 0x6000 ;  /* 0x00006000ff037424 */ /* 0x000fc600078e00ff */
[----:B------:R-:W-:Y:S01]  /*142f0*/  ISETP.NE.AND P0, PT, R9, RZ, PT ;  /* 0x000000ff0900720c */ /* 0x000fe20003f05270 */
[----:B------:R1:W-:-:S12]  /*14300*/  SYNCS.ARRIVE.TRANS64 RZ, [R2+URZ+0x50], R3 ;  /* 0x0000500302ff79a7 */ /* 0x0003d8000800003f */
[----:B-1----:R-:W-:Y:S05]  /*14310*/  @!P0 BRA `(.L_x_1262) ;  /* 0x0000000000048947 */ /* 0x002fea0003800000 */
[----:B------:R-:W-:Y:S01]  /*14320*/  BPT.TRAP 0x1 ;  /* 0x000000040000795c */ /* 0x000fe20000300000 */
.L_x_1262:
[----:B------:R-:W-:Y:S05]  /*14330*/  BSYNC B2 ;  /* 0x0000000000027941 */ /* 0x000fea0003800000 */
.L_x_1261:
[----:B------:R-:W-:Y:S01]  /*14340*/  R2UR UR10, R14 ;  /* 0x000000000e0a72ca */ /* 0x000fe200000e0000 */
[----:B------:R-:W-:Y:S01]  /*14350*/  IMAD R4, R4, 0x6000, R17 ;  /* 0x0000600004047824 */ /* 0x000fe200078e0211 */
[----:B------:R-:W-:Y:S01]  /*14360*/  R2UR UR6, R12 ;  /* 0x000000000c0672ca */ /* 0x000fe200000e0000 */
[----:B------:R-:W-:Y:S01]  /*14370*/  UIADD3 UR4, UP0, UR38, 0x470, URZ ;  /* 0x0000047026047890 */ /* 0x000fe2000ff1e03f */
[----:B------:R-:W-:Y:S01]  /*14380*/  R2UR UR7, R13 ;  /* 0x000000000d0772ca */ /* 0x000fe200000e0000 */
[----:B------:R-:W-:Y:S01]  /*14390*/  IMAD R3, R19, 0x60, RZ ;  /* 0x0000006013037824 */ /* 0x000fe200078e02ff */
[----:B------:R-:W-:Y:S01]  /*143a0*/  PLOP3.LUT P0, PT, PT, PT, PT, 0x80, 0x0 ;  /* 0x000000000000781c */ /* 0x000fe20003f0f070 */
[----:B0-----:R-:W-:Y:S01]  /*143b0*/  VIADD R2, R2, 0x50 ;  /* 0x0000005002027836 */ /* 0x001fe20000000000 */
[----:B------:R-:W-:Y:S01]  /*143c0*/  UIADD3.X UR5, URZ, UR39, URZ, UP0, !UPT ;  /* 0x000000273f057290 */ /* 0x000fe200087fe43f */
[----:B------:R-:W-:-:S11]  /*143d0*/  VIADD R5, R4, 0x400 ;  /* 0x0000040004057836 */ /* 0x000fd60000000000 */
.L_x_1263:
        /* <DEDUP_REMOVED lines=15> */
.L_x_1264:
        /* <DEDUP_REMOVED lines=12> */
.L_x_1250:
[----:B------:R-:W-:Y:S05]  /*14590*/  BSYNC B1 ;  /* 0x0000000000017941 */ /* 0x000fea0003800000 */
.L_x_1249:
[----:B------:R-:W-:Y:S01]  /*145a0*/  ISETP.GT.AND P0, PT, R7, UR40, PT ;  /* 0x0000002807007c0c */ /* 0x000fe2000bf04270 */
[----:B------:R-:W-:-:S12]  /*145b0*/  VIADD R0, R0, 0xfffffffe ;  /* 0xfffffffe00007836 */ /* 0x000fd80000000000 */
[----:B------:R-:W-:Y:S05]  /*145c0*/  @P0 BRA `(.L_x_1265) ;  /* 0xffffffe800dc0947 */ /* 0x000fea000383ffff */
.L_x_1232:
[----:B------:R-:W-:Y:S05]  /*145d0*/  BSYNC B0 ;  /* 0x0000000000007941 */ /* 0x000fea0003800000 */
.L_x_1214:
[----:B0-----:R-:W0:Y:S01]  /*145e0*/  S2R R0, SR_TID.X ;  /* 0x0000000000007919 */ /* 0x001e220000002100 */
[----:B------:R-:W-:Y:S01]  /*145f0*/  BSSY B0, `(.L_x_1266) ;  /* 0x0000012000007945 */ /* 0x000fe20003800000 */
[----:B0-----:R-:W-:-:S04]  /*14600*/  LOP3.LUT R6, R0, 0x7f, RZ, 0xc0, !PT ;  /* 0x0000007f00067812 */ /* 0x001fc800078ec0ff */
[----:B------:R-:W-:-:S13]  /*14610*/  ISETP.NE.AND P1, PT, R6, RZ, PT ;  /* 0x000000ff0600720c */ /* 0x000fda0003f25270 */
[----:B------:R-:W-:Y:S05]  /*14620*/  @P1 BRA `(.L_x_1267) ;  /* 0x0000000000381947 */ /* 0x000fea0003800000 */
[----:B------:R-:W0:Y:S01]  /*14630*/  S2R R3, SR_LANEID ;  /* 0x0000000000037919 */ /* 0x000e220000000000 */
[----:B------:R-:W-:Y:S01]  /*14640*/  VOTEU.ANY UR4, UPT, PT ;  /* 0x0000000000047886 */ /* 0x000fe200038e0100 */
[----:B------:R-:W-:Y:S01]  /*14650*/  ULDC.64 UR6, c[0x0][0x208] ;  /* 0x0000820000067ab9 */ /* 0x000fe20000000a00 */
[----:B------:R-:W0:Y:S08]  /*14660*/  FLO.U32 R0, UR4 ;  /* 0x0000000400007d00 */ /* 0x000e3000080e0000 */
[----:B------:R-:W1:Y:S01]  /*14670*/  POPC R5, UR4 ;  /* 0x0000000400057d09 */ /* 0x000e620008000000 */
[----:B0-----:R-:W-:-:S02]  /*14680*/  ISETP.EQ.U32.AND P0, PT, R0, R3, PT ;  /* 0x000000030000720c */ /* 0x001fc40003f02070 */
[----:B------:R-:W1:Y:S11]  /*14690*/  LDC.64 R2, c[0x0][0xc80] ;  /* 0x00032000ff027b82 */ /* 0x000e760000000a00 */
[----:B-1----:R-:W2:Y:S01]  /*146a0*/  @P0 ATOMG.E.ADD.STRONG.GPU PT, R3, desc[UR6][R2.64], R5 ;  /* 0x00000005020309a8 */ /* 0x002ea200081ee1c6 */
[----:B------:R-:W0:Y:S02]  /*146b0*/  S2R R4, SR_LTMASK ;  /* 0x0000000000047919 */ /* 0x000e240000003900 */
[----:B0-----:R-:W-:-:S04]  /*146c0*/  LOP3.LUT R4, R4, UR4, RZ, 0xc0, !PT ;  /* 0x0000000404047c12 */ /* 0x001fc8000f8ec0ff */
[----:B------:R-:W0:Y:S01]  /*146d0*/  POPC R7, R4 ;  /* 0x0000000400077309 */ /* 0x000e220000000000 */
[----:B--2---:R-:W0:Y:S02]  /*146e0*/  SHFL.IDX PT, R0, R3, R0, 0x1f ;  /* 0x00001f0003007589 */ /* 0x004e2400000e0000 */
[----:B0-----:R-:W-:-:S05]  /*146f0*/  IADD3 R0, R0, UR44, R7 ;  /* 0x0000002c00007c10 */ /* 0x001fca000fffe007 */
[----:B------:R0:W-:Y:S02]  /*14700*/  STL [R1+0x14], R0 ;  /* 0x0000140001007387 */ /* 0x0001e40000100800 */
.L_x_1267:
[----:B------:R-:W-:Y:S05]  /*14710*/  BSYNC B0 ;  /* 0x0000000000007941 */ /* 0x000fea0003800000 */
.L_x_1266:
[----:B0-----:R-:W2:Y:S01]  /*14720*/  LDL R0, [R1+0xc] ;  /* 0x00000c0001007983 */ /* 0x001ea20000100800 */
[----:B------:R-:W-:Y:S01]  /*14730*/  BSSY B0, `(.L_x_1268) ;  /* 0x0000038000007945 */ /* 0x000fe20003800000 */
[----:B--2---:R-:W-:-:S13]  /*14740*/  LOP3.LUT P0, RZ, R0, 0x2, RZ, 0xc0, !PT ;  /* 0x0000000200ff7812 */ /* 0x004fda000780c0ff */
[----:B------:R-:W-:Y:S05]  /*14750*/  @!P0 BRA `(.L_x_1269) ;  /* 0x0000000000d48947 */ /* 0x000fea0003800000 */
[----:B------:R-:W2:Y:S01]  /*14760*/  LDL R0, [R1+0x4] ;  /* 0x0000040001007983 */ /* 0x000ea20000100800 */
[----:B------:R-:W-:Y:S01]  /*14770*/  IMAD R2, R18, 0x8, R17 ;  /* 0x0000000812027824 */ /* 0x000fe200078e0211 */
[----:B------:R-:W-:Y:S01]  /*14780*/  BSSY B1, `(.L_x_1270) ;  /* 0x0000005000017945 */ /* 0x000fe20003800000 */
[----:B------:R-:W-:Y:S02]  /*14790*/  ISETP.NE.AND P2, PT, R6, RZ, PT ;  /* 0x000000ff0600720c */ /* 0x000fe40003f45270 */
[----:B--2---:R-:W-:-:S04]  /*147a0*/  SHF.L.U32 R3, R0, 0x1f, RZ ;  /* 0x0000001f00037819 */ /* 0x004fc800000006ff */
[----:B------:R-:W0:Y:S02]  /*147b0*/  SYNCS.PHASECHK.TRANS64.TRYWAIT P0, [R2+URZ+0x2a860], R3 ;  /* 0x02a86003020075a7 */ /* 0x000e24000800017f */
[----:B0-----:R-:W-:Y:S05]  /*147c0*/  @!P0 BRA `(.L_x_1271) ;  /* 0x0000001800fc8947 */ /* 0x001fea0003800000 */
.L_x_1323:
[----:B------:R-:W-:Y:S05]  /*147d0*/  BSYNC B1 ;  /* 0x0000000000017941 */ /* 0x000fea0003800000 */
.L_x_1270:
[----:B------:R-:W-:Y:S04]  /*147e0*/  BSSY B1, `(.L_x_1272) ;  /* 0x0000009000017945 */ /* 0x000fe80003800000 */
        /* <DEDUP_REMOVED lines=8> */
.L_x_1273:
[----:B------:R-:W-:Y:S05]  /*14870*/  BSYNC B1 ;  /* 0x0000000000017941 */ /* 0x000fea0003800000 */
.L_x_1272:
[----:B------:R-:W-:Y:S01]  /*14880*/  IMAD R0, R18, 0x6000, R17 ;  /* 0x0000600012007824 */ /* 0x000fe200078e0211 */
[----:B------:R-:W-:Y:S01]  /*14890*/  UIADD3 UR4, UP0, UR38, 0x470, URZ ;  /* 0x0000047026047890 */ /* 0x000fe2000ff1e03f */
[----:B------:R-:W-:Y:S01]  /*148a0*/  PLOP3.LUT P0, PT, PT, PT, PT, 0x80, 0x0 ;  /* 0x000000000000781c */ /* 0x000fe20003f0f070 */
[----:B------:R-:W-:Y:S01]  /*148b0*/  IMAD R19, R19, 0x60, RZ ;  /* 0x0000006013137824 */ /* 0x000fe200078e02ff */
[----:B------:R-:W-:Y:S01]  /*148c0*/  UMOV UR6, 0x0 ;  /* 0x0000000000067882 */ /* 0x000fe20000000000 */
[----:B0-----:R-:W-:Y:S01]  /*148d0*/  VIADD R2, R2, 0x2a850 ;  /* 0x0002a85002027836 */ /* 0x001fe20000000000 */
[----:B------:R-:W-:Y:S01]  /*148e0*/  UIADD3.X UR5, URZ, UR39, URZ, UP0, !UPT ;  /* 0x000000273f057290 */ /* 0x000fe200087fe43f */
[----:B------:R-:W-:Y:S01]  /*148f0*/  VIADD R3, R0, 0x400 ;  /* 0x0000040000037836 */ /* 0x000fe20000000000 */
[----:B------:R-:W-:Y:S01]  /*14900*/  UMOV UR7, 0x14f00000 ;  /* 0x14f0000000077882 */ /* 0x000fe20000000000 */
[----:B------:R-:W-:-:S09]  /*14910*/  UMOV UR10, URZ ;  /* 0x0000003f000a7c82 */ /* 0x000fd20008000000 */
.L_x_1274:
        /* <DEDUP_REMOVED lines=15> */
.L_x_1275:
        /* <DEDUP_REMOVED lines=10> */
.L_x_1269:
[----:B------:R-:W-:Y:S05]  /*14ab0*/  BSYNC B0 ;  /* 0x0000000000007941 */ /* 0x000fea0003800000 */
.L_x_1268:
[----:B------:R-:W2:Y:S01]  /*14ac0*/  LDL.LU R3, [R1+0x4] ;  /* 0x0000040001037983 */ /* 0x000ea20000300800 */
[----:B------:R-:W-:-:S05]  /*14ad0*/  VIADD R18, R18, 0x1 ;  /* 0x0000000112127836 */ /* 0x000fca0000000000 */
[----:B------:R-:W-:-:S04]  /*14ae0*/  ISETP.NE.AND P0, PT, R18, 0x2, PT ;  /* 0x000000021200780c */ /* 0x000fc80003f05270 */
[----:B------:R-:W-:Y:S02]  /*14af0*/  SEL R0, RZ, 0x1, P0 ;  /* 0x00000001ff007807 */ /* 0x000fe40000000000 */
[----:B------:R-:W-:Y:S02]  /*14b00*/  SEL R18, R18, RZ, P0 ;  /* 0x000000ff12127207 */ /* 0x000fe40000000000 */
[----:B--2---:R-:W-:-:S05]  /*14b10*/  LOP3.LUT R3, R3, R0, RZ, 0x3c, !PT ;  /* 0x0000000003037212 */ /* 0x004fca00078e3cff */
[----:B------:R0:W-:Y:S02]  /*14b20*/  STL [R1+0x4], R3 ;  /* 0x0000040301007387 */ /* 0x0001e40000100800 */
.L_x_1194:
[----:B------:R-:W-:Y:S05]  /*14b30*/  BSYNC B7 ;  /* 0x0000000000077941 */ /* 0x000fea0003800000 */
.L_x_1192:
[----:B-1----:R-:W2:Y:S04]  /*14b40*/  LDL R0, [R1+0xc] ;  /* 0x00000c0001007983 */ /* 0x002ea80000100800 */
[----:B------:R1:W5:Y:S01]  /*14b50*/  LDL R2, [R1+0x14] ;  /* 0x0000140001027983 */ /* 0x0003620000100800 */
[----:B--2---:R-:W-:-:S13]  /*14b60*/  LOP3.LUT P0, RZ, R0, 0x4, RZ, 0xc0, !PT ;  /* 0x0000000400ff7812 */ /* 0x004fda000780c0ff */
[----:B-1----:R-:W-:Y:S05]  /*14b70*/  @!P0 BRA `(.L_x_1276) ;  /* 0x0000000000288947 */ /* 0x002fea0003800000 */
[----:B------:R-:W-:Y:S05]  /*14b80*/  WARPSYNC.ALL ;  /* 0x0000000000007948 */ /* 0x000fea0003800000 */
[----:B------:R-:W1:Y:S08]  /*14b90*/  S2UR UR5, SR_CgaCtaId ;  /* 0x00000000000579c3 */ /* 0x000e700000008800 */
[----:B------:R-:W-:Y:S06]  /*14ba0*/  BAR.SYNC.DEFER_BLOCKING 0x5, 0x180 ;  /* 0x0146000000007b1d */ /* 0x000fec0000010000 */
[----:B------:R-:W-:-:S02]  /*14bb0*/  UMOV UR4, 0x400 ;  /* 0x0000040000047882 */ /* 0x000fc40000000000 */
[----:B-1----:R-:W-:-:S06]  /*14bc0*/  ULEA UR4, UR5, UR4, 0x18 ;  /* 0x0000000405047291 */ /* 0x002fcc000f8ec03f */
[----:B------:R-:W-:-:S05]  /*14bd0*/  IMAD.U32 R17, RZ, RZ, UR4 ;  /* 0x00000004ff117e24 */ /* 0x000fca000f8e00ff */
[----:B-----5:R-:W1:Y:S04]  /*14be0*/  LDS R2, [R17+0x2a8d0] ;  /* 0x02a8d00011027984 */ /* 0x020e680000000800 */
[----:B-1----:R3:W-:Y:S01]  /*14bf0*/  STL [R1+0x14], R2 ;  /* 0x0000140201007387 */ /* 0x0027e20000100800 */
[----:B------:R-:W-:Y:S06]  /*14c00*/  BAR.ARV 0x4, 0x180 ;  /* 0x0106000000007b1d */ /* 0x000fec0000002000 */
[----:B------:R-:W-:Y:S05]  /*14c10*/  BRA `(.L_x_1277) ;  /* 0x00000000002c7947 */ /* 0x000fea0003800000 */
.L_x_1276:
[----:B------:R-:W-:-:S03]  /*14c20*/  UMOV UR4, 0xffffffff ;  /* 0xffffffff00047882 */ /* 0x000fc60000000000 */
[----:B------:R-:W-:Y:S05]  /*14c30*/  BRA.DIV UR4, `(.L_x_1278) ;  /* 0x0000001604f47947 */ /* 0x000fea000b800000 */
[----:B-----5:R1:W2:Y:S02]  /*14c40*/  SHFL.IDX PT, R14, R2, RZ, 0x1f ;  /* 0x00001fff020e7589 */ /* 0x0202a400000e0000 */
.L_x_1326:
[----:B0-----:R-:W0:Y:S01]  /*14c50*/  @!P1 S2R R3, SR_CgaCtaId ;  /* 0x0000000000039919 */ /* 0x001e220000008800 */
[----:B------:R-:W-:Y:S05]  /*14c60*/  WARPSYNC.ALL ;  /* 0x0000000000007948 */ /* 0x000fea0003800000 */
[----:B------:R-:W-:Y:S01]  /*14c70*/  BAR.SYNC.DEFER_BLOCKING 0x4, 0x180 ;  /* 0x0106000000007b1d */ /* 0x000fe20000010000 */
[----:B------:R-:W-:-:S05]  /*14c80*/  @!P1 MOV R0, 0x400 ;  /* 0x0000040000009802 */ /* 0x000fca0000000f00 */
[----:B--2---:R2:W-:Y:S01]  /*14c90*/  STL [R1+0x14], R14 ;  /* 0x0000140e01007387 */ /* 0x0045e20000100800 */
[----:B0-----:R-:W-:-:S05]  /*14ca0*/  @!P1 LEA R17, R3, R0, 0x18 ;  /* 0x0000000003119211 */ /* 0x001fca00078ec0ff */
[----:B------:R2:W-:Y:S01]  /*14cb0*/  @!P1 STS [R17+0x2a8d0], R2 ;  /* 0x02a8d00211009388 */ /* 0x0005e20000000800 */
[----:B------:R-:W-:Y:S06]  /*14cc0*/  BAR.ARV 0x5, 0x180 ;  /* 0x0146000000007b1d */ /* 0x000fec0000002000 */
.L_x_1277:
[----:B------:R-:W4:Y:S01]  /*14cd0*/  LDL R0, [R1+0x14] ;  /* 0x0000140001007983 */ /* 0x000f220000100800 */
[----:B------:R-:W-:Y:S02]  /*14ce0*/  ULDC UR4, c[0x0][0xc38] ;  /* 0x00030e0000047ab9 */ /* 0x000fe40000000800 */
[----:B----4-:R-:W-:-:S13]  /*14cf0*/  ISETP.GE.AND P0, PT, R0, UR4, PT ;  /* 0x0000000400007c0c */ /* 0x010fda000bf06270 */
[----:B------:R-:W-:Y:S05]  /*14d00*/  @!P0 BRA `(.L_x_1279) ;  /* 0xffffffb400d88947 */ /* 0x000fea000383ffff */
.L_x_1183:
[----:B0-----:R-:W4:Y:S01]  /*14d10*/  LDL.LU R0, [R1+0x18] ;  /* 0x0000180001007983 */ /* 0x001f220000300800 */
[----:B------:R-:W-:Y:S01]  /*14d20*/  BSSY B0, `(.L_x_1280) ;  /* 0x000000b000007945 */ /* 0x000fe20003800000 */
[----:B------:R-:W0:Y:S01]  /*14d30*/  S2R R5, SR_CgaCtaId ;  /* 0x0000000000057919 */ /* 0x000e220000008800 */
[----:B----4-:R-:W-:-:S05]  /*14d40*/  VIADD R0, R0, 0x1 ;  /* 0x0000000100007836 */ /* 0x010fca0000000000 */
[----:B-123--:R-:W-:-:S04]  /*14d50*/  LEA.HI R2, R0, R0, RZ, 0x1 ;  /* 0x0000000000027211 */ /* 0x00efc800078f08ff */
[----:B------:R-:W-:-:S05]  /*14d60*/  LOP3.LUT R3, R2, 0xfffffffe, RZ, 0xc0, !PT ;  /* 0xfffffffe02037812 */ /* 0x000fca00078ec0ff */
[----:B------:R-:W-:Y:S01]  /*14d70*/  IMAD.IADD R3, R0, 0x1, -R3 ;  /* 0x0000000100037824 */ /* 0x000fe200078e0a03 */
[----:B------:R-:W-:-:S04]  /*14d80*/  MOV R0, 0x400 ;  /* 0x0000040000007802 */ /* 0x000fc80000000f00 */
[----:B0-----:R-:W-:Y:S02]  /*14d90*/  LEA R0, R5, R0, 0x18 ;  /* 0x0000000005007211 */ /* 0x001fe400078ec0ff */
[----:B------:R-:W-:-:S04]  /*14da0*/  SHF.L.U32 R3, R3, 0x1f, RZ ;  /* 0x0000001f03037819 */ /* 0x000fc800000006ff */
[----:B------:R-:W0:Y:S02]  /*14db0*/  SYNCS.PHASECHK.TRANS64.TRYWAIT P0, [R0+URZ+0x2a820], R3 ;  /* 0x02a82003000075a7 */ /* 0x000e24000800017f */
[----:B0-----:R-:W-:Y:S05]  /*14dc0*/  @!P0 BRA `(.L_x_1281) ;  /* 0x0000001400b88947 */ /* 0x001fea0003800000 */
.L_x_1327:
[----:B------:R-:W-:Y:S05]  /*14dd0*/  BSYNC B0 ;  /* 0x0000000000007941 */ /* 0x000fea0003800000 */
.L_x_1280:
[----:B------:R-:W-:-:S03]  /*14de0*/  UMOV UR4, 0xffffffff ;  /* 0xffffffff00047882 */ /* 0x000fc60000000000 */
[----:B------:R-:W-:Y:S05]  /*14df0*/  BRA.DIV UR4, `(.L_x_1282) ;  /* 0x0000001604c07947 */ /* 0x000fea000b800000 */
[----:B------:R-:W1:Y:S02]  /*14e00*/  S2R R2, SR_TID.X ;  /* 0x0000000000027919 */ /* 0x000e640000002100 */
[----:B-1----:R-:W-:-:S04]  /*14e10*/  SHF.R.U32.HI R2, RZ, 0x5, R2 ;  /* 0x00000005ff027819 */ /* 0x002fc80000011602 */
[----:B------:R-:W-:-:S05]  /*14e20*/  LOP3.LUT R2, R2, 0x3, RZ, 0xc0, !PT ;  /* 0x0000000302027812 */ /* 0x000fca00078ec0ff */
[----:B------:R1:W2:Y:S02]  /*14e30*/  SHFL.IDX PT, R14, R2, RZ, 0x1f ;  /* 0x00001fff020e7589 */ /* 0x0002a400000e0000 */
.L_x_1330:
[----:B--2---:R-:W-:Y:S01]  /*14e40*/  ISETP.NE.AND P0, PT, R14, RZ, PT ;  /* 0x000000ff0e00720c */ /* 0x004fe20003f05270 */
[----:B------:R-:W-:-:S12]  /*14e50*/  BSSY B0, `(.L_x_1283) ;  /* 0x0000027000007945 */ /* 0x000fd80003800000 */
[----:B------:R-:W-:Y:S05]  /*14e60*/  @P0 BRA `(.L_x_1284) ;  /* 0x0000000000940947 */ /* 0x000fea0003800000 */
[----:B------:R-:W-:-:S03]  /*14e70*/  UMOV UR4, 0xffffffff ;  /* 0xffffffff00047882 */ /* 0x000fc60000000000 */
[----:B------:R-:W-:Y:S05]  /*14e80*/  BRA.DIV UR4, `(.L_x_1285) ;  /* 0x0000001604d07947 */ /* 0x000fea000b800000 */
[----:B------:R-:W-:-:S13]  /*14e90*/  ELECT P6, URZ, PT ;  /* 0x00000000003f782f */ /* 0x000fda00038c0000 */
.L_x_1333:
[----:B------:R-:W-:Y:S05]  /*14ea0*/  @!P6 BRA `(.L_x_1284) ;  /* 0x000000000084e947 */ /* 0x000fea0003800000 */
[----:B-1----:R-:W2:Y:S02]  /*14eb0*/  LDL R2, [R1+0x1c] ;  /* 0x00001c0001027983 */ /* 0x002ea40000100800 */
[----:B--2---:R-:W-:-:S13]  /*14ec0*/  R2UR UR4, R2 ;  /* 0x00000000020472ca */ /* 0x004fda00000e0000 */
[----:B------:R-:W-:-:S06]  /*14ed0*/  ULOP3.LUT UR4, UR4, 0x2, URZ, 0xfc, !UPT ;  /* 0x0000000204047892 */ /* 0x000fcc000f8efc3f */
[----:B------:R-:W-:-:S05]  /*14ee0*/  IMAD.U32 R2, RZ, RZ, UR4 ;  /* 0x00000004ff027e24 */ /* 0x000fca000f8e00ff */
[----:B------:R-:W-:-:S13]  /*14ef0*/  ISETP.NE.AND P2, PT, R2, 0x3, PT ;  /* 0x000000030200780c */ /* 0x000fda0003f45270 */
[----:B------:R-:W-:Y:S05]  /*14f00*/  @!P2 BRA `(.L_x_1286) ;  /* 0x000000000004a947 */ /* 0x000fea0003800000 */
[----:B------:R-:W-:Y:S01]  /*14f10*/  BPT.TRAP 0x1 ;  /* 0x000000040000795c */ /* 0x000fe20000300000 */
.L_x_1286:
[----:B------:R-:W2:Y:S01]  /*14f20*/  LDL.LU R7, [R1+0x4] ;  /* 0x0000040001077983 */ /* 0x000ea20000300800 */
[----:B0-----:R-:W-:Y:S02]  /*14f30*/  VIADD R3, R0, 0x2a840 ;  /* 0x0002a84000037836 */ /* 0x001fe40000000000 */
[C---:B------:R-:W-:Y:S02]  /*14f40*/  VIADD R2, R18.reuse, 0x1 ;  /* 0x0000000112027836 */ /* 0x040fe40000000000 */
[----:B------:R-:W-:-:S03]  /*14f50*/  IMAD R6, R18, 0x8, R3 ;  /* 0x0000000812067824 */ /* 0x000fc600078e0203 */
[----:B------:R-:W-:-:S04]  /*14f60*/  ISETP.NE.AND P1, PT, R2, 0x2, PT ;  /* 0x000000020200780c */ /* 0x000fc80003f25270 */
[----:B------:R-:W-:Y:S02]  /*14f70*/  SEL R4, RZ, 0x1, P1 ;  /* 0x00000001ff047807 */ /* 0x000fe40000800000 */
[C---:B--2---:R-:W-:Y:S02]  /*14f80*/  SHF.L.U32 R5, R7.reuse, 0x1f, RZ ;  /* 0x0000001f07057819 */ /* 0x044fe400000006ff */
[----:B------:R-:W-:Y:S02]  /*14f90*/  LOP3.LUT R7, R7, R4, RZ, 0x3c, !PT ;  /* 0x0000000407077212 */ /* 0x000fe400078e3cff */
[----:B------:R-:W0:Y:S01]  /*14fa0*/  SYNCS.PHASECHK.TRANS64.TRYWAIT P0, [R6+URZ], R5 ;  /* 0x00000005060075a7 */ /* 0x000e22000800017f */
[----:B------:R-:W-:Y:S02]  /*14fb0*/  SEL R4, R2, RZ, P1 ;  /* 0x000000ff02047207 */ /* 0x000fe40000800000 */
[----:B------:R-:W-:-:S03]  /*14fc0*/  SHF.L.U32 R2, R7, 0x1f, RZ ;  /* 0x0000001f07027819 */ /* 0x000fc600000006ff */
[----:B------:R-:W-:Y:S01]  /*14fd0*/  IMAD R3, R4, 0x8, R3 ;  /* 0x0000000804037824 */ /* 0x000fe200078e0203 */
[----:B0-----:R-:W-:Y:S06]  /*14fe0*/  @!P0 BRA `(.L_x_1287) ;  /* 0x0000001400988947 */ /* 0x001fec0003800000 */
.L_x_1334:
[----:B------:R-:W1:Y:S02]  /*14ff0*/  SYNCS.PHASECHK.TRANS64.TRYWAIT P0, [R3+URZ], R2 ;  /* 0x00000002030075a7 */ /* 0x000e64000800017f */
[----:B-1----:R-:W-:Y:S05]  /*15000*/  @!P0 BRA `(.L_x_1288) ;  /* 0x0000001400a48947 */ /* 0x002fea0003800000 */
.L_x_1335:
[----:B------:R-:W-:Y:S05]  /*15010*/  @!P2 BRA `(.L_x_1289) ;  /* 0x000000000004a947 */ /* 0x000fea0003800000 */
[----:B------:R-:W-:Y:S01]  /*15020*/  BPT.TRAP 0x1 ;  /* 0x000000040000795c */ /* 0x000fe20000300000 */
.L_x_1289:
[----:B-1----:R-:W-:-:S04]  /*15030*/  VIADD R3, R0, 0x2a860 ;  /* 0x0002a86000037836 */ /* 0x002fc80000000000 */
[----:B------:R-:W-:-:S04]  /*15040*/  IMAD R18, R18, 0x8, R3 ;  /* 0x0000000812127824 */ /* 0x000fc800078e0203 */
[----:B------:R-:W1:Y:S02]  /*15050*/  SYNCS.PHASECHK.TRANS64.TRYWAIT P0, [R18+URZ], R5 ;  /* 0x00000005120075a7 */ /* 0x000e64000800017f */
[----:B-1----:R-:W-:Y:S05]  /*15060*/  @!P0 BRA `(.L_x_1290) ;  /* 0x0000001400a08947 */ /* 0x002fea0003800000 */
.L_x_1336:
[----:B------:R-:W-:-:S07]  /*15070*/  IMAD R3, R4, 0x8, R3 ;  /* 0x0000000804037824 */ /* 0x000fce00078e0203 */
.L_x_1291:
[----:B--2---:R2:W3:Y:S02]  /*15080*/  SYNCS.PHASECHK.TRANS64.TRYWAIT P0, [R3+URZ], R2 ;  /* 0x00000002030075a7 */ /* 0x0044e4000800017f */
[----:B---3--:R-:W-:Y:S05]  /*15090*/  @!P0 NANOSLEEP.SYNCS 0x989680 ;  /* 0x009896800000895d */ /* 0x008fea0003900000 */
[----:B------:R-:W3:Y:S02]  /*150a0*/  @!P0 SYNCS.PHASECHK.TRANS64 P0, [R3+URZ], R2 ;  /* 0x00000002030085a7 */ /* 0x000ee4000800007f */
[----:B---3--:R-:W-:Y:S05]  /*150b0*/  @!P0 BRA `(.L_x_1291) ;  /* 0xfffffffc00f08947 */ /* 0x008fea000383ffff */
.L_x_1284:
[----:B------:R-:W-:Y:S05]  /*150c0*/  BSYNC B0 ;  /* 0x0000000000007941 */ /* 0x000fea0003800000 */
.L_x_1283:
[----:B------:R-:W-:Y:S05]  /*150d0*/  EXIT ;  /* 0x000000000000794d */ /* 0x000fea0003800000 */
.L_x_1096:
[----:B0-----:R-:W-:-:S04]  /*150e0*/  IMAD.U32 R3, RZ, RZ, UR38 ;  /* 0x00000026ff037e24 */ /* 0x001fc8000f8e00ff */
[----:B------:R0:W1:Y:S03]  /*150f0*/  SYNCS.PHASECHK.TRANS64.TRYWAIT P1, [R3+URZ+0x2a800], R0 ;  /* 0x02a80000030075a7 */ /* 0x000066000802017f */
[----:B-1----:R-:W-:Y:S05]  /*15100*/  @!P1 NANOSLEEP.SYNCS 0x989680 ;  /* 0x009896800000995d */ /* 0x002fea0003900000 */
[----:B------:R-:W1:Y:S02]  /*15110*/  @!P1 SYNCS.PHASECHK.TRANS64 P1, [R3+URZ+0x2a800], R0 ;  /* 0x02a80000030095a7 */ /* 0x000e64000802007f */
[----:B-1----:R-:W-:Y:S05]  /*15120*/  @!P1 BRA `(.L_x_1096) ;  /* 0xfffffffc00ec9947 */ /* 0x002fea000383ffff */
[----:B------:R-:W-:Y:S05]  /*15130*/  BRA `(.L_x_1292) ;  /* 0xfffffec800347947 */ /* 0x000fea000383ffff */
.L_x_1100:
[----:B-1----:R1:W3:Y:S02]  /*15140*/  SYNCS.PHASECHK.TRANS64.TRYWAIT P1, [R21+URZ+0x2a830], R0 ;  /* 0x02a83000150075a7 */ /* 0x0022e4000802017f */
[----:B---3--:R-:W-:Y:S05]  /*15150*/  @!P1 NANOSLEEP.SYNCS 0x989680 ;  /* 0x009896800000995d */ /* 0x008fea0003900000 */
[----:B------:R-:W3:Y:S02]  /*15160*/  @!P1 SYNCS.PHASECHK.TRANS64 P1, [R21+URZ+0x2a830], R0 ;  /* 0x02a83000150095a7 */ /* 0x000ee4000802007f */
[----:B---3--:R-:W-:Y:S05]  /*15170*/  @!P1 BRA `(.L_x_1100) ;  /* 0xfffffffc00f09947 */ /* 0x008fea000383ffff */
[----:B------:R-:W-:Y:S05]  /*15180*/  BRA `(.L_x_1099) ;  /* 0xfffffec800687947 */ /* 0x000fea000383ffff */
.L_x_1116:
[----:B-1----:R-:W-:-:S04]  /*15190*/  IMAD.U32 R14, RZ, RZ, UR7 ;  /* 0x00000007ff0e7e24 */ /* 0x002fc8000f8e00ff */
[----:B------:R1:W2:Y:S03]  /*151a0*/  SYNCS.PHASECHK.TRANS64.TRYWAIT P1, [R14+URZ+0x2a830], R11 ;  /* 0x02a8300b0e0075a7 */ /* 0x0002a6000802017f */
[----:B--2---:R-:W-:Y:S05]  /*151b0*/  @!P1 NANOSLEEP.SYNCS 0x989680 ;  /* 0x009896800000995d */ /* 0x004fea0003900000 */
[----:B------:R-:W2:Y:S02]  /*151c0*/  @!P1 SYNCS.PHASECHK.TRANS64 P1, [R14+URZ+0x2a830], R11 ;  /* 0x02a8300b0e0095a7 */ /* 0x000ea4000802007f */
[----:B--2---:R-:W-:Y:S05]  /*151d0*/  @!P1 BRA `(.L_x_1116) ;  /* 0xfffffffc00ec9947 */ /* 0x004fea000383ffff */
[----:B------:R-:W-:Y:S05]  /*151e0*/  BRA `(.L_x_1115) ;  /* 0xfffffef800a47947 */ /* 0x000fea000383ffff */
.L_x_1120:
[----:B01----:R-:W-:-:S04]  /*151f0*/  IMAD.U32 R11, RZ, RZ, UR14 ;  /* 0x0000000eff0b7e24 */ /* 0x003fc8000f8e00ff */
[----:B------:R0:W1:Y:S03]  /*15200*/  SYNCS.PHASECHK.TRANS64.TRYWAIT P1, [R11+URZ+0x2a850], R0 ;  /* 0x02a850000b0075a7 */ /* 0x000066000802017f */
[----:B-1----:R-:W-:Y:S05]  /*15210*/  @!P1 NANOSLEEP.SYNCS 0x989680 ;  /* 0x009896800000995d */ /* 0x002fea0003900000 */
[----:B------:R-:W1:Y:S02]  /*15220*/  @!P1 SYNCS.PHASECHK.TRANS64 P1, [R11+URZ+0x2a850], R0 ;  /* 0x02a850000b0095a7 */ /* 0x000e64000802007f */
[----:B-1----:R-:W-:Y:S05]  /*15230*/  @!P1 BRA `(.L_x_1120) ;  /* 0xfffffffc00ec9947 */ /* 0x002fea000383ffff */
[----:B------:R-:W-:Y:S05]  /*15240*/  BRA `(.L_x_1119) ;  /* 0xffffff0000cc7947 */ /* 0x000fea000383ffff */
.L_x_1137:
[----:B-1----:R-:W-:-:S04]  /*15250*/  IMAD.U32 R8, RZ, RZ, UR6 ;  /* 0x00000006ff087e24 */ /* 0x002fc8000f8e00ff */
[----:B------:R1:W2:Y:S03]  /*15260*/  SYNCS.PHASECHK.TRANS64.TRYWAIT P1, [R8+URZ+0x2a830], R7 ;  /* 0x02a83007080075a7 */ /* 0x0002a6000802017f */
[----:B--2---:R-:W-:Y:S05]  /*15270*/  @!P1 NANOSLEEP.SYNCS 0x989680 ;  /* 0x009896800000995d */ /* 0x004fea0003900000 */
[----:B------:R-:W2:Y:S02]  /*15280*/  @!P1 SYNCS.PHASECHK.TRANS64 P1, [R8+URZ+0x2a830], R7 ;  /* 0x02a83007080095a7 */ /* 0x000ea4000802007f */
[----:B--2---:R-:W-:Y:S05]  /*15290*/  @!P1 BRA `(.L_x_1137) ;  /* 0xfffffffc00ec9947 */ /* 0x004fea000383ffff */
[----:B------:R-:W-:Y:S05]  /*152a0*/  BRA `(.L_x_1136) ;  /* 0xffffff2c00fc7947 */ /* 0x000fea000383ffff */
.L_x_1141:
[----:B01----:R-:W-:-:S04]  /*152b0*/  IMAD.U32 R7, RZ, RZ, UR10 ;  /* 0x0000000aff077e24 */ /* 0x003fc8000f8e00ff */
[----:B------:R0:W1:Y:S03]  /*152c0*/  SYNCS.PHASECHK.TRANS64.TRYWAIT P1, [R7+URZ+0x2a850], R0 ;  /* 0x02a85000070075a7 */ /* 0x000066000802017f */
[----:B-1----:R-:W-:Y:S05]  /*152d0*/  @!P1 NANOSLEEP.SYNCS 0x989680 ;  /* 0x009896800000995d */ /* 0x002fea0003900000 */
[----:B------:R-:W1:Y:S02]  /*152e0*/  @!P1 SYNCS.PHASECHK.TRANS64 P1, [R7+URZ+0x2a850], R0 ;  /* 0x02a85000070095a7 */ /* 0x000e64000802007f */
[----:B-1----:R-:W-:Y:S05]  /*152f0*/  @!P1 BRA `(.L_x_1141) ;  /* 0xfffffffc00ec9947 */ /* 0x002fea000383ffff */
[----:B------:R-:W-:Y:S05]  /*15300*/  BRA `(.L_x_1140) ;  /* 0xffffff3800247947 */ /* 0x000fea000383ffff */
.L_x_1147:
[----:B-1----:R-:W-:-:S04]  /*15310*/  IMAD.U32 R8, RZ, RZ, UR6 ;  /* 0x00000006ff087e24 */ /* 0x002fc8000f8e00ff */
[----:B------:R1:W2:Y:S03]  /*15320*/  SYNCS.PHASECHK.TRANS64.TRYWAIT P1, [R8+URZ+0x2a830], R7 ;  /* 0x02a83007080075a7 */ /* 0x0002a6000802017f */
[----:B--2---:R-:W-:Y:S05]  /*15330*/  @!P1 NANOSLEEP.SYNCS 0x989680 ;  /* 0x009896800000995d */ /* 0x004fea0003900000 */
[----:B------:R-:W2:Y:S02]  /*15340*/  @!P1 SYNCS.PHASECHK.TRANS64 P1, [R8+URZ+0x2a830], R7 ;  /* 0x02a83007080095a7 */ /* 0x000ea4000802007f */
[----:B--2---:R-:W-:Y:S05]  /*15350*/  @!P1 BRA `(.L_x_1147) ;  /* 0xfffffffc00ec9947 */ /* 0x004fea000383ffff */
[----:B------:R-:W-:Y:S05]  /*15360*/  BRA `(.L_x_1146) ;  /* 0xffffff5000707947 */ /* 0x000fea000383ffff */
.L_x_1151:
[----:B01----:R-:W-:-:S04]  /*15370*/  IMAD.U32 R7, RZ, RZ, UR10 ;  /* 0x0000000aff077e24 */ /* 0x003fc8000f8e00ff */
[----:B------:R0:W1:Y:S03]  /*15380*/  SYNCS.PHASECHK.TRANS64.TRYWAIT P1, [R7+URZ+0x2a850], R0 ;  /* 0x02a85000070075a7 */ /* 0x000066000802017f */
[----:B-1----:R-:W-:Y:S05]  /*15390*/  @!P1 NANOSLEEP.SYNCS 0x989680 ;  /* 0x009896800000995d */ /* 0x002fea0003900000 */
[----:B------:R-:W1:Y:S02]  /*153a0*/  @!P1 SYNCS.PHASECHK.TRANS64 P1, [R7+URZ+0x2a850], R0 ;  /* 0x02a85000070095a7 */ /* 0x000e64000802007f */
[----:B-1----:R-:W-:Y:S05]  /*153b0*/  @!P1 BRA `(.L_x_1151) ;  /* 0xfffffffc00ec9947 */ /* 0x002fea000383ffff */
[----:B------:R-:W-:Y:S05]  /*153c0*/  BRA `(.L_x_1150) ;  /* 0xffffff5800987947 */ /* 0x000fea000383ffff */
.L_x_1164:
[----:B-1----:R-:W-:-:S04]  /*153d0*/  IMAD.U32 R5, RZ, RZ, UR5 ;  /* 0x00000005ff057e24 */ /* 0x002fc8000f8e00ff */
[----:B------:R1:W2:Y:S03]  /*153e0*/  SYNCS.PHASECHK.TRANS64.TRYWAIT P0, [R5+URZ+0x2a850], R0 ;  /* 0x02a85000050075a7 */ /* 0x0002a6000800017f */
[----:B--2---:R-:W-:Y:S05]  /*153f0*/  @!P0 NANOSLEEP.SYNCS 0x989680 ;  /* 0x009896800000895d */ /* 0x004fea0003900000 */
[----:B------:R-:W2:Y:S02]  /*15400*/  @!P0 SYNCS.PHASECHK.TRANS64 P0, [R5+URZ+0x2a850], R0 ;  /* 0x02a85000050085a7 */ /* 0x000ea4000800007f */
[----:B--2---:R-:W-:Y:S05]  /*15410*/  @!P0 BRA `(.L_x_1164) ;  /* 0xfffffffc00ec8947 */ /* 0x004fea000383ffff */
[----:B------:R-:W-:Y:S05]  /*15420*/  BRA `(.L_x_1163) ;  /* 0xffffff8800007947 */ /* 0x000fea000383ffff */
.L_x_1200:
[----:B------:R-:W-:Y:S02]  /*15430*/  IMAD.MOV.U32 R13, RZ, RZ, R4 ;  /* 0x000000ffff0d7224 */ /* 0x000fe400078e0004 */
[----:B------:R-:W-:Y:S02]  /*15440*/  IMAD.MOV.U32 R12, RZ, RZ, RZ ;  /* 0x000000ffff0c7224 */ /* 0x000fe400078e00ff */
[----:B------:R-:W-:Y:S02]  /*15450*/  IMAD.MOV.U32 R11, RZ, RZ, 0x1f ;  /* 0x0000001fff0b7424 */ /* 0x000fe400078e00ff */
[----:B------:R-:W-:-:S07]  /*15460*/  IMAD.MOV.U32 R15, RZ, RZ, -0x1 ;  /* 0xffffffffff0f7424 */ /* 0x000fce00078e00ff */
[----:B0-----:R-:W-:Y:S05]  /*15470*/  WARPSYNC.COLLECTIVE R15, `(.L_x_1293) ;  /* 0x000000000f087348 */ /* 0x001fea0003c00000 */
[----:B------:R1:W2:Y:S02]  /*15480*/  SHFL.IDX P6, R14, R13, R12, R11 ;  /* 0x0000000c0d0e7389 */ /* 0x0002a400000c000b */
[----:B012---:R-:W-:Y:S01]  /*15490*/  ENDCOLLECTIVE ;  /* 0x000000000000791b */ /* 0x007fe20003800000 */
.L_x_1293:
[----:B------:R-:W-:Y:S05]  /*154a0*/  BRA `(.L_x_1294) ;  /* 0xffffffbc00a87947 */ /* 0x000fea000383ffff */
.L_x_1202:
[----:B------:R-:W-:Y:S01]  /*154b0*/  BSSY B0, `(.L_x_1295) ;  /* 0x0000006000007945 */ /* 0x000fe20003800000 */
[----:B------:R-:W-:-:S07]  /*154c0*/  IMAD.MOV.U32 R15, RZ, RZ, -0x1 ;  /* 0xffffffffff0f7424 */ /* 0x000fce00078e00ff */
[----:B01----:R-:W-:Y:S05]  /*154d0*/  WARPSYNC.COLLECTIVE R15, `(.L_x_1296) ;  /* 0x000000000f0c7348 */ /* 0x003fea0003c00000 */
[----:B------:R-:W-:Y:S02]  /*154e0*/  ELECT P6, UR62, PT ;  /* 0x00000000003e782f */ /* 0x000fe400038c0000 */
[----:B------:R-:W-:Y:S01]  /*154f0*/  MOV R14, UR62 ;  /* 0x0000003e000e7c02 */ /* 0x000fe20008000f00 */
[----:B01----:R-:W-:Y:S10]  /*15500*/  ENDCOLLECTIVE ;  /* 0x000000000000791b */ /* 0x003ff40003800000 */
.L_x_1296:
[----:B------:R-:W-:Y:S05]  /*15510*/  BSYNC B0 ;  /* 0x0000000000007941 */ /* 0x000fea0003800000 */
.L_x_1295:
[----:B------:R-:W-:Y:S05]  /*15520*/  BRA `(.L_x_1297) ;  /* 0xffffffbc00ac7947 */ /* 0x000fea000383ffff */
.L_x_1204:
[----:B0-----:R0:W2:Y:S02]  /*15530*/  SYNCS.PHASECHK.TRANS64.TRYWAIT P0, [R0+URZ+0x2a840], R2 ;  /* 0x02a84002000075a7 */ /* 0x0010a4000800017f */
[----:B--2---:R-:W-:Y:S05]  /*15540*/  @!P0 NANOSLEEP.SYNCS 0x989680 ;  /* 0x009896800000895d */ /* 0x004fea0003900000 */
[----:B------:R-:W2:Y:S02]  /*15550*/  @!P0 SYNCS.PHASECHK.TRANS64 P0, [R0+URZ+0x2a840], R2 ;  /* 0x02a84002000085a7 */ /* 0x000ea4000800007f */
[----:B--2---:R-:W-:Y:S05]  /*15560*/  @!P0 BRA `(.L_x_1204) ;  /* 0xfffffffc00f08947 */ /* 0x004fea000383ffff */
[----:B------:R-:W-:Y:S05]  /*15570*/  BRA `(.L_x_1298) ;  /* 0xffffffc000007947 */ /* 0x000fea000383ffff */
.L_x_1208:
[----:B------:R-:W-:Y:S01]  /*15580*/  IMAD.MOV.U32 R13, RZ, RZ, R6 ;  /* 0x000000ffff0d7224 */ /* 0x000fe200078e0006 */
[----:B------:R-:W-:Y:S01]  /*15590*/  LOP3.LUT R8, R8, 0x7f, RZ, 0xc0, !PT ;  /* 0x0000007f08087812 */ /* 0x000fe200078ec0ff */
[----:B------:R-:W-:Y:S02]  /*155a0*/  IMAD.MOV.U32 R12, RZ, RZ, RZ ;  /* 0x000000ffff0c7224 */ /* 0x000fe400078e00ff */
[----:B------:R-:W-:Y:S01]  /*155b0*/  IMAD.MOV.U32 R11, RZ, RZ, 0x181f ;  /* 0x0000181fff0b7424 */ /* 0x000fe200078e00ff */
[----:B------:R-:W-:Y:S01]  /*155c0*/  SHF.R.U32.HI R8, RZ, 0x3, R8 ;  /* 0x00000003ff087819 */ /* 0x000fe20000011608 */
[----:B------:R-:W-:-:S04]  /*155d0*/  IMAD.MOV.U32 R15, RZ, RZ, -0x1 ;  /* 0xffffffffff0f7424 */ /* 0x000fc800078e00ff */
[----:B------:R-:W-:-:S07]  /*155e0*/  VIADD R4, R8, UR43 ;  /* 0x0000002b08047c36 */ /* 0x000fce0008000000 */
[----:B-----5:R-:W-:Y:S05]  /*155f0*/  WARPSYNC.COLLECTIVE R15, `(.L_x_1299) ;  /* 0x000000000f087348 */ /* 0x020fea0003c00000 */
[----:B------:R0:W1:Y:S02]  /*15600*/  SHFL.IDX P6, R14, R13, R12, R11 ;  /* 0x0000000c0d0e7389 */ /* 0x00006400000c000b */
[----:B01---5:R-:W-:Y:S01]  /*15610*/  ENDCOLLECTIVE ;  /* 0x000000000000791b */ /* 0x023fe20003800000 */
.L_x_1299:
[----:B------:R-:W-:Y:S02]  /*15620*/  VIADD R8, R4, 0x10 ;  /* 0x0000001004087836 */ /* 0x000fe40000000000 */
[----:B------:R-:W-:Y:S02]  /*15630*/  IMAD.MOV.U32 R13, RZ, RZ, R0 ;  /* 0x000000ffff0d7224 */ /* 0x000fe400078e0000 */
[----:B------:R-:W-:-:S07]  /*15640*/  IMAD.MOV.U32 R2, RZ, RZ, R14 ;  /* 0x000000ffff027224 */ /* 0x000fce00078e000e */
[----:B------:R-:W-:Y:S05]  /*15650*/  WARPSYNC.COLLECTIVE R15, `(.L_x_1300) ;  /* 0x000000000f087348 */ /* 0x000fea0003c00000 */
[----:B------:R0:W1:Y:S02]  /*15660*/  SHFL.IDX P6, R14, R13, R12, R11 ;  /* 0x0000000c0d0e7389 */ /* 0x00006400000c000b */
[----:B01----:R-:W-:Y:S01]  /*15670*/  ENDCOLLECTIVE ;  /* 0x000000000000791b */ /* 0x003fe20003800000 */
.L_x_1300:
[----:B------:R-:W-:Y:S01]  /*15680*/  ULDC UR4, c[0x0][0x288] ;  /* 0x0000a20000047ab9 */ /* 0x000fe20000000800 */
[----:B------:R-:W-:Y:S01]  /*15690*/  ULDC.64 UR6, c[0x0][0x208] ;  /* 0x0000820000067ab9 */ /* 0x000fe20000000a00 */
[----:B------:R-:W-:-:S05]  /*156a0*/  IMAD R5, R7, UR4, RZ ;  /* 0x0000000407057c24 */ /* 0x000fca000f8e02ff */
[----:B------:R-:W-:Y:S01]  /*156b0*/  ISETP.GE.AND P4, PT, R4, R5, PT ;  /* 0x000000050400720c */ /* 0x000fe20003f86270 */
[----:B------:R-:W-:Y:S02]  /*156c0*/  IMAD.MOV.U32 R13, RZ, RZ, R6 ;  /* 0x000000ffff0d7224 */ /* 0x000fe400078e0006 */
[----:B------:R-:W-:Y:S02]  /*156d0*/  IMAD.MOV.U32 R12, RZ, RZ, 0x1 ;  /* 0x00000001ff0c7424 */ /* 0x000fe400078e00ff */
[----:B------:R-:W-:-:S08]  /*156e0*/  IMAD.MOV.U32 R3, RZ, RZ, R14 ;  /* 0x000000ffff037224 */ /* 0x000fd000078e000e */
        /* <DEDUP_REMOVED lines=15> */
.L_x_1301:
[----:B------:R-:W-:Y:S02]  /*157e0*/  IMAD.MOV.U32 R13, RZ, RZ, R0 ;  /* 0x000000ffff0d7224 */ /* 0x000fe400078e0000 */
[----:B------:R-:W-:-:S07]  /*157f0*/  IMAD.MOV.U32 R2, RZ, RZ, R14 ;  /* 0x000000ffff027224 */ /* 0x000fce00078e000e */
[----:B------:R-:W-:Y:S05]  /*15800*/  WARPSYNC.COLLECTIVE R15, `(.L_x_1302) ;  /* 0x000000000f087348 */ /* 0x000fea0003c00000 */
[----:B------:R0:W1:Y:S02]  /*15810*/  SHFL.IDX P6, R14, R13, R12, R11 ;  /* 0x0000000c0d0e7389 */ /* 0x00006400000c000b */
[----:B01----:R-:W-:Y:S01]  /*15820*/  ENDCOLLECTIVE ;  /* 0x000000000000791b */ /* 0x003fe20003800000 */
.L_x_1302:
[----:B------:R-:W-:Y:S01]  /*15830*/  ULDC.64 UR4, c[0x0][0x208] ;  /* 0x0000820000047ab9 */ /* 0x000fe20000000a00 */
[----:B------:R-:W-:Y:S02]  /*15840*/  IMAD.MOV.U32 R13, RZ, RZ, R6 ;  /* 0x000000ffff0d7224 */ /* 0x000fe400078e0006 */
[----:B------:R-:W-:Y:S02]  /*15850*/  IMAD.MOV.U32 R12, RZ, RZ, 0x2 ;  /* 0x00000002ff0c7424 */ /* 0x000fe400078e00ff */
[----:B------:R-:W-:-:S05]  /*15860*/  IMAD.MOV.U32 R3, RZ, RZ, R14 ;  /* 0x000000ffff037224 */ /* 0x000fca00078e000e */
        /* <DEDUP_REMOVED lines=14> */
.L_x_1303:
[----:B------:R-:W-:-:S05]  /*15950*/  VIADD R2, R4, 0x20 ;  /* 0x0000002004027836 */ /* 0x000fca0000000000 */
[----:B------:R-:W-:Y:S01]  /*15960*/  ISETP.GE.AND P4, PT, R2, R5, PT ;  /* 0x000000050200720c */ /* 0x000fe20003f86270 */
[----:B------:R-:W-:Y:S02]  /*15970*/  IMAD.MOV.U32 R13, RZ, RZ, R0 ;  /* 0x000000ffff0d7224 */ /* 0x000fe400078e0000 */
[----:B------:R-:W-:-:S10]  /*15980*/  IMAD.MOV.U32 R2, RZ, RZ, R14 ;  /* 0x000000ffff027224 */ /* 0x000fd400078e000e */
[----:B------:R-:W-:Y:S05]  /*15990*/  WARPSYNC.COLLECTIVE R15, `(.L_x_1304) ;  /* 0x000000000f087348 */ /* 0x000fea0003c00000 */
[----:B------:R0:W1:Y:S02]  /*159a0*/  SHFL.IDX P6, R14, R13, R12, R11 ;  /* 0x0000000c0d0e7389 */ /* 0x00006400000c000b */
[----:B01----:R-:W-:Y:S01]  /*159b0*/  ENDCOLLECTIVE ;  /* 0x000000000000791b */ /* 0x003fe20003800000 */
.L_x_1304:
        /* <DEDUP_REMOVED lines=18> */
.L_x_1305:
[----:B------:R-:W-:-:S05]  /*15ae0*/  VIADD R2, R4, 0x30 ;  /* 0x0000003004027836 */ /* 0x000fca0000000000 */
[----:B------:R-:W-:Y:S01]  /*15af0*/  ISETP.GE.AND P4, PT, R2, R5, PT ;  /* 0x000000050200720c */ /* 0x000fe20003f86270 */
[----:B------:R-:W-:Y:S02]  /*15b00*/  IMAD.MOV.U32 R13, RZ, RZ, R0 ;  /* 0x000000ffff0d7224 */ /* 0x000fe400078e0000 */
[----:B------:R-:W-:-:S10]  /*15b10*/  IMAD.MOV.U32 R2, RZ, RZ, R14 ;  /* 0x000000ffff027224 */ /* 0x000fd400078e000e */
[----:B------:R-:W-:Y:S05]  /*15b20*/  WARPSYNC.COLLECTIVE R15, `(.L_x_1306) ;  /* 0x000000000f087348 */ /* 0x000fea0003c00000 */
[----:B------:R0:W1:Y:S02]  /*15b30*/  SHFL.IDX P6, R14, R13, R12, R11 ;  /* 0x0000000c0d0e7389 */ /* 0x00006400000c000b */
[----:B01----:R-:W-:Y:S01]  /*15b40*/  ENDCOLLECTIVE ;  /* 0x000000000000791b */ /* 0x003fe20003800000 */
.L_x_1306:
        /* <DEDUP_REMOVED lines=18> */
.L_x_1307:
[----:B------:R-:W-:-:S05]  /*15c70*/  VIADD R2, R4, 0x40 ;  /* 0x0000004004027836 */ /* 0x000fca0000000000 */
[----:B------:R-:W-:Y:S01]  /*15c80*/  ISETP.GE.AND P4, PT, R2, R5, PT ;  /* 0x000000050200720c */ /* 0x000fe20003f86270 */
[----:B------:R-:W-:Y:S02]  /*15c90*/  IMAD.MOV.U32 R13, RZ, RZ, R0 ;  /* 0x000000ffff0d7224 */ /* 0x000fe400078e0000 */
[----:B------:R-:W-:-:S10]  /*15ca0*/  IMAD.MOV.U32 R2, RZ, RZ, R14 ;  /* 0x000000ffff027224 */ /* 0x000fd400078e000e */
[----:B------:R-:W-:Y:S05]  /*15cb0*/  WARPSYNC.COLLECTIVE R15, `(.L_x_1308) ;  /* 0x000000000f087348 */ /* 0x000fea0003c00000 */
[----:B------:R0:W1:Y:S02]  /*15cc0*/  SHFL.IDX P6, R14, R13, R12, R11 ;  /* 0x0000000c0d0e7389 */ /* 0x00006400000c000b */
[----:B01----:R-:W-:Y:S01]  /*15cd0*/  ENDCOLLECTIVE ;  /* 0x000000000000791b */ /* 0x003fe20003800000 */
.L_x_1308:
        /* <DEDUP_REMOVED lines=18> */
.L_x_1309:
[----:B------:R-:W-:-:S05]  /*15e00*/  VIADD R2, R4, 0x50 ;  /* 0x0000005004027836 */ /* 0x000fca0000000000 */
[----:B------:R-:W-:Y:S01]  /*15e10*/  ISETP.GE.AND P4, PT, R2, R5, PT ;  /* 0x000000050200720c */ /* 0x000fe20003f86270 */
[----:B------:R-:W-:Y:S02]  /*15e20*/  IMAD.MOV.U32 R13, RZ, RZ, R0 ;  /* 0x000000ffff0d7224 */ /* 0x000fe400078e0000 */
[----:B------:R-:W-:-:S10]  /*15e30*/  IMAD.MOV.U32 R2, RZ, RZ, R14 ;  /* 0x000000ffff027224 */ /* 0x000fd400078e000e */
[----:B------:R-:W-:Y:S05]  /*15e40*/  WARPSYNC.COLLECTIVE R15, `(.L_x_1310) ;  /* 0x000000000f087348 */ /* 0x000fea0003c00000 */
[----:B------:R0:W1:Y:S02]  /*15e50*/  SHFL.IDX P6, R14, R13, R12, R11 ;  /* 0x0000000c0d0e7389 */ /* 0x00006400000c000b */
[----:B01----:R-:W-:Y:S01]  /*15e60*/  ENDCOLLECTIVE ;  /* 0x000000000000791b */ /* 0x003fe20003800000 */
.L_x_1310:
        /* <DEDUP_REMOVED lines=18> */
.L_x_1311:
[----:B------:R-:W-:-:S05]  /*15f90*/  VIADD R2, R4, 0x60 ;  /* 0x0000006004027836 */ /* 0x000fca0000000000 */
[----:B------:R-:W-:Y:S01]  /*15fa0*/  ISETP.GE.AND P4, PT, R2, R5, PT ;  /* 0x000000050200720c */ /* 0x000fe20003f86270 */
[----:B------:R-:W-:Y:S02]  /*15fb0*/  IMAD.MOV.U32 R13, RZ, RZ, R0 ;  /* 0x000000ffff0d7224 */ /* 0x000fe400078e0000 */
[----:B------:R-:W-:-:S10]  /*15fc0*/  IMAD.MOV.U32 R2, RZ, RZ, R14 ;  /* 0x000000ffff027224 */ /* 0x000fd400078e000e */
[----:B------:R-:W-:Y:S05]  /*15fd0*/  WARPSYNC.COLLECTIVE R15, `(.L_x_1312) ;  /* 0x000000000f087348 */ /* 0x000fea0003c00000 */
[----:B------:R0:W1:Y:S02]  /*15fe0*/  SHFL.IDX P6, R14, R13, R12, R11 ;  /* 0x0000000c0d0e7389 */ /* 0x00006400000c000b */
[----:B01----:R-:W-:Y:S01]  /*15ff0*/  ENDCOLLECTIVE ;  /* 0x000000000000791b */ /* 0x003fe20003800000 */
.L_x_1312:
        /* <DEDUP_REMOVED lines=18> */
.L_x_1313:
[----:B------:R-:W-:Y:S02]  /*16120*/  IMAD.MOV.U32 R13, RZ, RZ, R0 ;  /* 0x000000ffff0d7224 */ /* 0x000fe400078e0000 */
[----:B------:R-:W-:-:S07]  /*16130*/  IMAD.MOV.U32 R6, RZ, RZ, R14 ;  /* 0x000000ffff067224 */ /* 0x000fce00078e000e */
[----:B------:R-:W-:Y:S05]  /*16140*/  WARPSYNC.COLLECTIVE R15, `(.L_x_1314) ;  /* 0x000000000f087348 */ /* 0x000fea0003c00000 */
[----:B------:R0:W1:Y:S02]  /*16150*/  SHFL.IDX P6, R14, R13, R12, R11 ;  /* 0x0000000c0d0e7389 */ /* 0x00006400000c000b */
[----:B01----:R-:W-:Y:S01]  /*16160*/  ENDCOLLECTIVE ;  /* 0x000000000000791b */ /* 0x003fe20003800000 */
.L_x_1314:
[----:B------:R-:W-:Y:S01]  /*16170*/  IMAD.MOV.U32 R0, RZ, RZ, R14 ;  /* 0x000000ffff007224 */ /* 0x000fe200078e000e */
[----:B------:R-:W-:Y:S06]  /*16180*/  BRA `(.L_x_1315) ;  /* 0xffffffc000747947 */ /* 0x000fec000383ffff */
.L_x_1213:
[----:B0-----:R0:W1:Y:S02]  /*16190*/  SYNCS.PHASECHK.TRANS64.TRYWAIT P0, [R17+URZ+0x2a820], R0 ;  /* 0x02a82000110075a7 */ /* 0x001064000800017f */
[----:B-1----:R-:W-:Y:S05]  /*161a0*/  @!P0 NANOSLEEP.SYNCS 0x989680 ;  /* 0x009896800000895d */ /* 0x002fea0003900000 */
[----:B------:R-:W1:Y:S02]  /*161b0*/  @!P0 SYNCS.PHASECHK.TRANS64 P0, [R17+URZ+0x2a820], R0 ;  /* 0x02a82000110085a7 */ /* 0x000e64000800007f */
[----:B-1----:R-:W-:Y:S05]  /*161c0*/  @!P0 BRA `(.L_x_1213) ;  /* 0xfffffffc00f08947 */ /* 0x002fea000383ffff */
[----:B------:R-:W-:Y:S05]  /*161d0*/  BRA `(.L_x_1316) ;  /* 0xffffffc000ec7947 */ /* 0x000fea000383ffff */
.L_x_1220:
[----:B0-----:R0:W1:Y:S02]  /*161e0*/  SYNCS.PHASECHK.TRANS64.TRYWAIT P0, [R3+URZ+0x2a840], R2 ;  /* 0x02a84002030075a7 */ /* 0x001064000800017f */
[----:B-1----:R-:W-:Y:S05]  /*161f0*/  @!P0 NANOSLEEP.SYNCS 0x989680 ;  /* 0x009896800000895d */ /* 0x002fea0003900000 */
[----:B------:R-:W1:Y:S02]  /*16200*/  @!P0 SYNCS.PHASECHK.TRANS64 P0, [R3+URZ+0x2a840], R2 ;  /* 0x02a84002030085a7 */ /* 0x000e64000800007f */
[----:B-1----:R-:W-:Y:S05]  /*16210*/  @!P0 BRA `(.L_x_1220) ;  /* 0xfffffffc00f08947 */ /* 0x002fea000383ffff */
[----:B------:R-:W-:Y:S05]  /*16220*/  BRA `(.L_x_1317) ;  /* 0xffffffc400a87947 */ /* 0x000fea000383ffff */
.L_x_1227:
[----:B0-----:R0:W1:Y:S02]  /*16230*/  SYNCS.PHASECHK.TRANS64.TRYWAIT P0, [R3+URZ+0x60], R2 ;  /* 0x00006002030075a7 */ /* 0x001064000800017f */
[----:B-1----:R-:W-:Y:S05]  /*16240*/  @!P0 NANOSLEEP.SYNCS 0x989680 ;  /* 0x009896800000895d */ /* 0x002fea0003900000 */
[----:B------:R-:W1:Y:S02]  /*16250*/  @!P0 SYNCS.PHASECHK.TRANS64 P0, [R3+URZ+0x60], R2 ;  /* 0x00006002030085a7 */ /* 0x000e64000800007f */
[----:B-1----:R-:W-:Y:S05]  /*16260*/  @!P0 BRA `(.L_x_1227) ;  /* 0xfffffffc00f08947 */ /* 0x002fea000383ffff */
[----:B------:R-:W-:Y:S05]  /*16270*/  BRA `(.L_x_1318) ;  /* 0xffffffc800b47947 */ /* 0x000fea000383ffff */
.L_x_1237:
[----:B--2---:R2:W3:Y:S02]  /*16280*/  SYNCS.PHASECHK.TRANS64.TRYWAIT P0, [R3+URZ+0x2a840], R2 ;  /* 0x02a84002030075a7 */ /* 0x0044e4000800017f */
[----:B---3--:R-:W-:Y:S05]  /*16290*/  @!P0 NANOSLEEP.SYNCS 0x989680 ;  /* 0x009896800000895d */ /* 0x008fea0003900000 */
[----:B------:R-:W3:Y:S02]  /*162a0*/  @!P0 SYNCS.PHASECHK.TRANS64 P0, [R3+URZ+0x2a840], R2 ;  /* 0x02a84002030085a7 */ /* 0x000ee4000800007f */
[----:B---3--:R-:W-:Y:S05]  /*162b0*/  @!P0 BRA `(.L_x_1237) ;  /* 0xfffffffc00f08947 */ /* 0x008fea000383ffff */
[----:B------:R-:W-:Y:S05]  /*162c0*/  BRA `(.L_x_1319) ;  /* 0xffffffd0003c7947 */ /* 0x000fea000383ffff */
.L_x_1244:
[----:B0-----:R0:W1:Y:S02]  /*162d0*/  SYNCS.PHASECHK.TRANS64.TRYWAIT P0, [R2+URZ+0x60], R3 ;  /* 0x00006003020075a7 */ /* 0x001064000800017f */
[----:B-1----:R-:W-:Y:S05]  /*162e0*/  @!P0 NANOSLEEP.SYNCS 0x989680 ;  /* 0x009896800000895d */ /* 0x002fea0003900000 */
[----:B------:R-:W1:Y:S02]  /*162f0*/  @!P0 SYNCS.PHASECHK.TRANS64 P0, [R2+URZ+0x60], R3 ;  /* 0x00006003020085a7 */ /* 0x000e64000800007f */
[----:B-1----:R-:W-:Y:S05]  /*16300*/  @!P0 BRA `(.L_x_1244) ;  /* 0xfffffffc00f08947 */ /* 0x002fea000383ffff */
[----:B------:R-:W-:Y:S05]  /*16310*/  BRA `(.L_x_1320) ;  /* 0xffffffd400487947 */ /* 0x000fea000383ffff */
.L_x_1253:
[----:B-1----:R1:W2:Y:S02]  /*16320*/  SYNCS.PHASECHK.TRANS64.TRYWAIT P0, [R2+URZ+0x2a840], R3 ;  /* 0x02a84003020075a7 */ /* 0x0022a4000800017f */
[----:B--2---:R-:W-:Y:S05]  /*16330*/  @!P0 NANOSLEEP.SYNCS 0x989680 ;  /* 0x009896800000895d */ /* 0x004fea0003900000 */
[----:B------:R-:W2:Y:S02]  /*16340*/  @!P0 SYNCS.PHASECHK.TRANS64 P0, [R2+URZ+0x2a840], R3 ;  /* 0x02a84003020085a7 */ /* 0x000ea4000800007f */
[----:B--2---:R-:W-:Y:S05]  /*16350*/  @!P0 BRA `(.L_x_1253) ;  /* 0xfffffffc00f08947 */ /* 0x004fea000383ffff */
[----:B------:R-:W-:Y:S05]  /*16360*/  BRA `(.L_x_1321) ;  /* 0xffffffd800a07947 */ /* 0x000fea000383ffff */
.L_x_1260:
[----:B0-----:R0:W1:Y:S02]  /*16370*/  SYNCS.PHASECHK.TRANS64.TRYWAIT P0, [R2+URZ+0x60], R5 ;  /* 0x00006005020075a7 */ /* 0x001064000800017f */
[----:B-1----:R-:W-:Y:S05]  /*16380*/  @!P0 NANOSLEEP.SYNCS 0x989680 ;  /* 0x009896800000895d */ /* 0x002fea0003900000 */
[----:B------:R-:W1:Y:S02]  /*16390*/  @!P0 SYNCS.PHASECHK.TRANS64 P0, [R2+URZ+0x60], R5 ;  /* 0x00006005020085a7 */ /* 0x000e64000800007f */
[----:B-1----:R-:W-:Y:S05]  /*163a0*/  @!P0 BRA `(.L_x_1260) ;  /* 0xfffffffc00f08947 */ /* 0x002fea000383ffff */
[----:B------:R-:W-:Y:S05]  /*163b0*/  BRA `(.L_x_1322) ;  /* 0xffffffdc00ac7947 */ /* 0x000fea000383ffff */
.L_x_1271:
[----:B0-----:R0:W1:Y:S02]  /*163c0*/  SYNCS.PHASECHK.TRANS64.TRYWAIT P0, [R2+URZ+0x2a860], R3 ;  /* 0x02a86003020075a7 */ /* 0x001064000800017f */
[----:B-1----:R-:W-:Y:S05]  /*163d0*/  @!P0 NANOSLEEP.SYNCS 0x989680 ;  /* 0x009896800000895d */ /* 0x002fea0003900000 */
[----:B------:R-:W1:Y:S02]  /*163e0*/  @!P0 SYNCS.PHASECHK.TRANS64 P0, [R2+URZ+0x2a860], R3 ;  /* 0x02a86003020085a7 */ /* 0x000e64000800007f */
[----:B-1----:R-:W-:Y:S05]  /*163f0*/  @!P0 BRA `(.L_x_1271) ;  /* 0xfffffffc00f08947 */ /* 0x002fea000383ffff */
[----:B------:R-:W-:Y:S05]  /*16400*/  BRA `(.L_x_1323) ;  /* 0xffffffe000f07947 */ /* 0x000fea000383ffff */
.L_x_1278:
[----:B------:R-:W-:Y:S01]  /*16410*/  BSSY B0, `(.L_x_1324) ;  /* 0x0000008000007945 */ /* 0x000fe20003800000 */
[----:B-----5:R-:W-:Y:S02]  /*16420*/  IMAD.MOV.U32 R13, RZ, RZ, R2 ;  /* 0x000000ffff0d7224 */ /* 0x020fe400078e0002 */
[----:B------:R-:W-:Y:S02]  /*16430*/  IMAD.MOV.U32 R12, RZ, RZ, RZ ;  /* 0x000000ffff0c7224 */ /* 0x000fe400078e00ff */
[----:B------:R-:W-:Y:S02]  /*16440*/  IMAD.MOV.U32 R11, RZ, RZ, 0x1f ;  /* 0x0000001fff0b7424 */ /* 0x000fe400078e00ff */
[----:B------:R-:W-:-:S07]  /*16450*/  IMAD.MOV.U32 R15, RZ, RZ, -0x1 ;  /* 0xffffffffff0f7424 */ /* 0x000fce00078e00ff */
[----:B0-----:R-:W-:Y:S05]  /*16460*/  WARPSYNC.COLLECTIVE R15, `(.L_x_1325) ;  /* 0x000000000f087348 */ /* 0x001fea0003c00000 */
[----:B------:R1:W2:Y:S02]  /*16470*/  SHFL.IDX P6, R14, R13, R12, R11 ;  /* 0x0000000c0d0e7389 */ /* 0x0002a400000c000b */
[----:B012---:R-:W-:Y:S01]  /*16480*/  ENDCOLLECTIVE ;  /* 0x000000000000791b */ /* 0x007fe20003800000 */
.L_x_1325:
[----:B------:R-:W-:Y:S05]  /*16490*/  BSYNC B0 ;  /* 0x0000000000007941 */ /* 0x000fea0003800000 */
.L_x_1324:
[----:B------:R-:W-:Y:S05]  /*164a0*/  BRA `(.L_x_1326) ;  /* 0xffffffe400e87947 */ /* 0x000fea000383ffff */
.L_x_1281:
[----:B0-----:R0:W1:Y:S02]  /*164b0*/  SYNCS.PHASECHK.TRANS64.TRYWAIT P0, [R0+URZ+0x2a820], R3 ;  /* 0x02a82003000075a7 */ /* 0x001064000800017f */
[----:B-1----:R-:W-:Y:S05]  /*164c0*/  @!P0 NANOSLEEP.SYNCS 0x989680 ;  /* 0x009896800000895d */ /* 0x002fea0003900000 */
[----:B------:R-:W1:Y:S02]  /*164d0*/  @!P0 SYNCS.PHASECHK.TRANS64 P0, [R0+URZ+0x2a820], R3 ;  /* 0x02a82003000085a7 */ /* 0x000e64000800007f */
[----:B-1----:R-:W-:Y:S05]  /*164e0*/  @!P0 BRA `(.L_x_1281) ;  /* 0xfffffffc00f08947 */ /* 0x002fea000383ffff */
[----:B------:R-:W-:Y:S05]  /*164f0*/  BRA `(.L_x_1327) ;  /* 0xffffffe800347947 */ /* 0x000fea000383ffff */
.L_x_1282:
[----:B------:R-:W1:Y:S01]  /*16500*/  S2R R2, SR_TID.X ;  /* 0x0000000000027919 */ /* 0x000e620000002100 */
[----:B------:R-:W-:Y:S01]  /*16510*/  BSSY B0, `(.L_x_1328) ;  /* 0x000000a000007945 */ /* 0x000fe20003800000 */
[----:B------:R-:W-:Y:S02]  /*16520*/  IMAD.MOV.U32 R12, RZ, RZ, RZ ;  /* 0x000000ffff0c7224 */ /* 0x000fe400078e00ff */
[----:B------:R-:W-:Y:S02]  /*16530*/  IMAD.MOV.U32 R11, RZ, RZ, 0x1f ;  /* 0x0000001fff0b7424 */ /* 0x000fe400078e00ff */
[----:B------:R-:W-:Y:S01]  /*16540*/  IMAD.MOV.U32 R15, RZ, RZ, -0x1 ;  /* 0xffffffffff0f7424 */ /* 0x000fe200078e00ff */
[----:B-1----:R-:W-:-:S04]  /*16550*/  SHF.R.U32.HI R2, RZ, 0x5, R2 ;  /* 0x00000005ff027819 */ /* 0x002fc80000011602 */
[----:B------:R-:W-:-:S05]  /*16560*/  LOP3.LUT R2, R2, 0x3, RZ, 0xc0, !PT ;  /* 0x0000000302027812 */ /* 0x000fca00078ec0ff */
[----:B------:R-:W-:-:S07]  /*16570*/  IMAD.MOV.U32 R13, RZ, RZ, R2 ;  /* 0x000000ffff0d7224 */ /* 0x000fce00078e0002 */
[----:B0-----:R-:W-:Y:S05]  /*16580*/  WARPSYNC.COLLECTIVE R15, `(.L_x_1329) ;  /* 0x000000000f087348 */ /* 0x001fea0003c00000 */
[----:B------:R1:W2:Y:S02]  /*16590*/  SHFL.IDX P6, R14, R13, R12, R11 ;  /* 0x0000000c0d0e7389 */ /* 0x0002a400000c000b */
[----:B012---:R-:W-:Y:S01]  /*165a0*/  ENDCOLLECTIVE ;  /* 0x000000000000791b */ /* 0x007fe20003800000 */
.L_x_1329:
[----:B------:R-:W-:Y:S05]  /*165b0*/  BSYNC B0 ;  /* 0x0000000000007941 */ /* 0x000fea0003800000 */
.L_x_1328:
[----:B------:R-:W-:Y:S05]  /*165c0*/  BRA `(.L_x_1330) ;  /* 0xffffffe8001c7947 */ /* 0x000fea000383ffff */
.L_x_1285:
[----:B------:R-:W-:Y:S01]  /*165d0*/  BSSY B1, `(.L_x_1331) ;  /* 0x0000006000017945 */ /* 0x000fe20003800000 */
[----:B------:R-:W-:-:S07]  /*165e0*/  IMAD.MOV.U32 R15, RZ, RZ, -0x1 ;  /* 0xffffffffff0f7424 */ /* 0x000fce00078e00ff */
[----:B01----:R-:W-:Y:S05]  /*165f0*/  WARPSYNC.COLLECTIVE R15, `(.L_x_1332) ;  /* 0x000000000f0c7348 */ /* 0x003fea0003c00000 */
[----:B------:R-:W-:Y:S02]  /*16600*/  ELECT P6, UR62, PT ;  /* 0x00000000003e782f */ /* 0x000fe400038c0000 */
[----:B------:R-:W-:Y:S01]  /*16610*/  MOV R14, UR62 ;  /* 0x0000003e000e7c02 */ /* 0x000fe20008000f00 */
[----:B01----:R-:W-:Y:S10]  /*16620*/  ENDCOLLECTIVE ;  /* 0x000000000000791b */ /* 0x003ff40003800000 */
.L_x_1332:
[----:B------:R-:W-:Y:S05]  /*16630*/  BSYNC B1 ;  /* 0x0000000000017941 */ /* 0x000fea0003800000 */
.L_x_1331:
[----:B------:R-:W-:Y:S05]  /*16640*/  BRA `(.L_x_1333) ;  /* 0xffffffe800147947 */ /* 0x000fea000383ffff */
.L_x_1287:
[----:B0-----:R0:W1:Y:S02]  /*16650*/  SYNCS.PHASECHK.TRANS64.TRYWAIT P0, [R6+URZ], R5 ;  /* 0x00000005060075a7 */ /* 0x001064000800017f */
[----:B-1----:R-:W-:Y:S05]  /*16660*/  @!P0 NANOSLEEP.SYNCS 0x989680 ;  /* 0x009896800000895d */ /* 0x002fea0003900000 */
[----:B------:R-:W1:Y:S02]  /*16670*/  @!P0 SYNCS.PHASECHK.TRANS64 P0, [R6+URZ], R5 ;  /* 0x00000005060085a7 */ /* 0x000e64000800007f */
[----:B-1----:R-:W-:Y:S05]  /*16680*/  @!P0 BRA `(.L_x_1287) ;  /* 0xfffffffc00f08947 */ /* 0x002fea000383ffff */
[----:B------:R-:W-:Y:S05]  /*16690*/  BRA `(.L_x_1334) ;  /* 0xffffffe800547947 */ /* 0x000fea000383ffff */
.L_x_1288:
[----:B-1----:R1:W2:Y:S02]  /*166a0*/  SYNCS.PHASECHK.TRANS64.TRYWAIT P0, [R3+URZ], R2 ;  /* 0x00000002030075a7 */ /* 0x0022a4000800017f */
[----:B--2---:R-:W-:Y:S05]  /*166b0*/  @!P0 NANOSLEEP.SYNCS 0x989680 ;  /* 0x009896800000895d */ /* 0x004fea0003900000 */
[----:B------:R-:W2:Y:S02]  /*166c0*/  @!P0 SYNCS.PHASECHK.TRANS64 P0, [R3+URZ], R2 ;  /* 0x00000002030085a7 */ /* 0x000ea4000800007f */
[----:B--2---:R-:W-:Y:S05]  /*166d0*/  @!P0 BRA `(.L_x_1288) ;  /* 0xfffffffc00f08947 */ /* 0x004fea000383ffff */
[----:B------:R-:W-:Y:S05]  /*166e0*/  BRA `(.L_x_1335) ;  /* 0xffffffe800487947 */ /* 0x000fea000383ffff */
.L_x_1290:
[----:B-1----:R1:W2:Y:S02]  /*166f0*/  SYNCS.PHASECHK.TRANS64.TRYWAIT P0, [R18+URZ], R5 ;  /* 0x00000005120075a7 */ /* 0x0022a4000800017f */
[----:B--2---:R-:W-:Y:S05]  /*16700*/  @!P0 NANOSLEEP.SYNCS 0x989680 ;  /* 0x009896800000895d */ /* 0x004fea0003900000 */
[----:B------:R-:W2:Y:S02]  /*16710*/  @!P0 SYNCS.PHASECHK.TRANS64 P0, [R18+URZ], R5 ;  /* 0x00000005120085a7 */ /* 0x000ea4000800007f */
[----:B--2---:R-:W-:Y:S05]  /*16720*/  @!P0 BRA `(.L_x_1290) ;  /* 0xfffffffc00f08947 */ /* 0x004fea000383ffff */
[----:B------:R-:W-:Y:S05]  /*16730*/  BRA `(.L_x_1336) ;  /* 0xffffffe8004c7947 */ /* 0x000fea000383ffff */
.L_x_1337:
        /* <DEDUP_REMOVED lines=12> */
.L_x_15278:


//--------------------- .text._ZN7cutlass13device_kernelIN5flash11enable_sm90INS1_16FlashAttnFwdSm90INS1_25CollectiveMainloopFwdSm90ILi2EN4cute5tupleIJNS5_1CILi1EEES8_S8_EEENS6_IJNS7_ILi128EEENS7_ILi96EEENS7_ILi192EEEEEELi128ENS_10bfloat16_tEfNS_4arch4Sm90ELb0ELb1ELb1ELb1ELb0ELb0ELb0ELb1ELb1ELb1ELb0ELb0EEENS1_21CollectiveEpilogueFwdINS6_IJSA_SA_SB_EEES9_SE_SG_Li256ELb1ELb1ELb0ELb0EEENS1_36VarlenDynamicPersistentTileSchedulerILi128ELi96ELi256ELi128ELb0ELb1ELb1ELb1ELb0ELb1EEEEEEEEEvNT_6ParamsE --------------------------
	.section	.text._ZN7cutlass13device_kernelIN5flash11enable_sm90INS1_16FlashAttnFwdSm90INS1_25CollectiveMainloopFwdSm90ILi2EN4cute5tupleIJNS5_1CILi1EEES8_S8_EEENS6_IJNS7_ILi128EEENS7_ILi96EEENS7_ILi192EEEEEELi128ENS_10bfloat16_tEfNS_4arch4Sm90ELb0ELb1ELb1ELb1ELb0ELb0ELb0ELb1ELb1ELb1ELb0ELb0EEENS1_21CollectiveEpilogueFwdINS6_IJSA_SA_SB_EEES9_SE_SG_Li256ELb1ELb1ELb0ELb0EEENS1_36VarlenDynamicPersistentTileSchedulerILi128ELi96ELi256ELi128ELb0ELb1ELb1ELb1ELb0ELb1EEEEEEEEEvNT_6ParamsE,"ax",@progbits
	.align	128
.text._ZN7cutlass13device_kernelIN5flash11enable_sm90INS1_16FlashAttnFwdSm90INS1_25CollectiveMainloopFwdSm90ILi2EN4cute5tupleIJNS5_1CILi1EEES8_S8_EEENS6_IJNS7_ILi128EEENS7_ILi96EEENS7_ILi192EEEEEELi128ENS_10bfloat16_tEfNS_4arch4Sm90ELb0ELb1ELb1ELb1ELb0ELb0ELb0ELb1ELb1ELb1ELb0ELb0EEENS1_21CollectiveEpilogueFwdINS6_IJSA_SA_SB_EEES9_SE_SG_Li256ELb1ELb1ELb0ELb0EEENS1_36VarlenDynamicPersistentTileSchedulerILi128ELi96ELi256ELi128ELb0ELb1ELb1ELb1ELb0ELb1EEEEEEEEEvNT_6ParamsE:
        .type           _ZN7cutlass13device_kernelIN5flash11enable_sm90INS1_16FlashAttnFwdSm90INS1_25CollectiveMainloopFwdSm90ILi2EN4cute5tupleIJNS5_1CILi1EEES8_S8_EEENS6_IJNS7_ILi128EEENS7_ILi96EEENS7_ILi192EEEEEELi128ENS_10bfloat16_tEfNS_4arch4Sm90ELb0ELb1ELb1ELb1ELb0ELb0ELb0ELb1ELb1ELb1ELb0ELb0EEENS1_21CollectiveEpilogueFwdINS6_IJSA_SA_SB_EEES9_SE_SG_Li256ELb1ELb1ELb0ELb0EEENS1_36VarlenDynamicPersistentTileSchedulerILi128ELi96ELi256ELi128ELb0ELb1ELb1ELb1ELb0ELb1EEEEEEEEEvNT_6ParamsE,@function
        .size           _ZN7cutlass13device_kernelIN5flash11enable_sm90INS1_16FlashAttnFwdSm90INS1_25CollectiveMainloopFwdSm90ILi2EN4cute5tupleIJNS5_1CILi1EEES8_S8_EEENS6_IJNS7_ILi128EEENS7_ILi96EEENS7_ILi192EEEEEELi128ENS_10bfloat16_tEfNS_4arch4Sm90ELb0ELb1ELb1ELb1ELb0ELb0ELb0ELb1ELb1ELb1ELb0ELb0EEENS1_21CollectiveEpilogueFwdINS6_IJSA_SA_SB_EEES9_SE_SG_Li256ELb1ELb1ELb0ELb0EEENS1_36VarlenDynamicPersistentTileSchedulerILi128ELi96ELi256ELi128ELb0ELb1ELb1ELb1ELb0ELb1EEEEEEEEEvNT_6ParamsE,(.L_x_15279 - _ZN7cutlass13device_kernelIN5flash11enable_sm90INS1_16FlashAttnFwdSm90INS1_25CollectiveMainloopFwdSm90ILi2EN4cute5tupleIJNS5_1CILi1EEES8_S8_EEENS6_IJNS7_ILi128EEENS7_ILi96EEENS7_ILi192EEEEEELi128ENS_10bfloat16_tEfNS_4arch4Sm90ELb0ELb1ELb1ELb1ELb0ELb0ELb0ELb1ELb1ELb1ELb0ELb0EEENS1_21CollectiveEpilogueFwdINS6_IJSA_SA_SB_EEES9_SE_SG_Li256ELb1ELb1ELb0ELb0EEENS1_36VarlenDynamicPersistentTileSchedulerILi128ELi96ELi256ELi128ELb0ELb1ELb1ELb1ELb0ELb1EEEEEEEEEvNT_6ParamsE)
        .other          _ZN7cutlass13device_kernelIN5flash11enable_sm90INS1_16FlashAttnFwdSm90INS1_25CollectiveMainloopFwdSm90ILi2EN4cute5tupleIJNS5_1CILi1EEES8_S8_EEENS6_IJNS7_ILi128EEENS7_ILi96EEENS7_ILi192EEEEEELi128ENS_10bfloat16_tEfNS_4arch4Sm90ELb0ELb1ELb1ELb1ELb0ELb0ELb0ELb1ELb1ELb1ELb0ELb0EEENS1_21CollectiveEpilogueFwdINS6_IJSA_SA_SB_EEES9_SE_SG_Li256ELb1ELb1ELb0ELb0EEENS1_36VarlenDynamicPersistentTileSchedulerILi128ELi96ELi256ELi128ELb0ELb1ELb1ELb1ELb0ELb1EEEEEEEEEvNT_6ParamsE,@"STO_CUDA_ENTRY STV_DEFAULT"
_ZN7cutlass13device_kernelIN5flash11enable_sm90INS1_16FlashAttnFwdSm90INS1_25CollectiveMainloopFwdSm90ILi2EN4cute5tupleIJNS5_1CILi1EEES8_S8_EEENS6_IJNS7_ILi128EEENS7_ILi96EEENS7_ILi192EEEEEELi128ENS_10bfloat16_tEfNS_4arch4Sm90ELb0ELb1ELb1ELb1ELb0ELb0ELb0ELb1ELb1ELb1ELb0ELb0EEENS1_21CollectiveEpilogueFwdINS6_IJSA_SA_SB_EEES9_SE_SG_Li256ELb1ELb1ELb0ELb0EEENS1_36VarlenDynamicPersistentTileSchedulerILi128ELi96ELi256ELi128ELb0ELb1ELb1ELb1ELb0ELb1EEEEEEEEEvNT_6ParamsE:
        /* <DEDUP_REMOVED lines=18> */
.L_x_1339:
[----:B------:R-:W-:Y:S05]  /*0120*/  BSYNC B0 ;  /* 0x0000000000007941 */ /* 0x000fea0003800000 */
.L_x_1338:
        /* <DEDUP_REMOVED lines=41> */
.L_x_1340:
        /* <DEDUP_REMOVED lines=22> */
.L_x_1341:
        /* <DEDUP_REMOVED lines=18> */
.L_x_1342:
        /* <DEDUP_REMOVED lines=22> */
.L_x_1343:
        /* <DEDUP_REMOVED lines=22> */
.L_x_1344:
        /* <DEDUP_REMOVED lines=8> */
.L_x_1346:
        /* <DEDUP_REMOVED lines=15> */
[----:B------:R-:W-:Y:S01]  /*0a70*/  IMAD.MOV.U32 R166, RZ, RZ, RZ ;  /* 0x000000ffffa67224 */ /* 0x000fe200078e00ff */
[----:B------:R-:W-:Y:S01]  /*0a80*/  UMOV UR36, URZ ;  /* 0x0000003f00247c82 */ /* 0x000fe20008000000 */
[----:B------:R-:W-:Y:S01]  /*0a90*/  UMOV UR37, URZ ;  /* 0x0000003f00257c82 */ /* 0x000fe20008000000 */
[----:B------:R-:W0:Y:S02]  /*0aa0*/  S2R R0, SR_TID.X ;  /* 0x0000000000007919 */ /* 0x000e240000002100 */
[----:B0-----:R-:W-:-:S05]  /*0ab0*/  VIADD R173, R0, 0xffffff80 ;  /* 0xffffff8000ad7836 */ /* 0x001fca0000000000 */
[----:B------:R-:W-:-:S04]  /*0ac0*/  SHF.R.S32.HI R0, RZ, 0x1f, R173 ;  /* 0x0000001fff007819 */ /* 0x000fc800000114ad */
[CC--:B------:R-:W-:Y:S02]  /*0ad0*/  LEA.HI R3, R0.reuse, R173.reuse, RZ, 0x7 ;  /* 0x000000ad00037211 */ /* 0x0c0fe400078f38ff */
[CC--:B------:R-:W-:Y:S02]  /*0ae0*/  LEA.HI R4, R0.reuse, R173.reuse, RZ, 0x5 ;  /* 0x000000ad00047211 */ /* 0x0c0fe400078f28ff */
[----:B------:R-:W-:Y:S02]  /*0af0*/  LEA.HI R10, R0, R173, RZ, 0x2 ;  /* 0x000000ad000a7211 */ /* 0x000fe400078f10ff */
[----:B------:R-:W-:Y:S01]  /*0b00*/  SHF.R.S32.HI R168, RZ, 0x7, R3 ;  /* 0x00000007ffa87819 */ /* 0x000fe20000011403 */
[----:B------:R-:W-:Y:S01]  /*0b10*/  IMAD.SHL.U32 R6, R4, 0x20, RZ ;  /* 0x0000002004067824 */ /* 0x000fe200078e00ff */
[----:B------:R-:W-:-:S04]  /*0b20*/  LOP3.LUT R10, R10, 0xfffffffc, RZ, 0xc0, !PT ;  /* 0xfffffffc0a0a7812 */ /* 0x000fc800078ec0ff */
[----:B------:R-:W-:Y:S01]  /*0b30*/  LOP3.LUT R7, R6, 0xfffffc00, RZ, 0xc0, !PT ;  /* 0xfffffc0006077812 */ /* 0x000fe200078ec0ff */
[----:B------:R-:W-:Y:S01]  /*0b40*/  IMAD.IADD R10, R173, 0x1, -R10 ;  /* 0x00000001ad0a7824 */ /* 0x000fe200078e0a0a */
[----:B--2---:R-:W-:Y:S02]  /*0b50*/  R2UR UR4, R2 ;  /* 0x00000000020472ca */ /* 0x004fe400000e0000 */
[C---:B------:R-:W-:Y:S02]  /*0b60*/  LOP3.LUT R2, R3.reuse, 0xffffff80, RZ, 0xc0, !PT ;  /* 0xffffff8003027812 */ /* 0x040fe400078ec0ff */
[----:B------:R-:W-:-:S03]  /*0b70*/  LEA.HI R3, R3, R168, RZ, 0x1 ;  /* 0x000000a803037211 */ /* 0x000fc600078f08ff */
[----:B------:R-:W-:Y:S01]  /*0b80*/  IMAD.IADD R167, R173, 0x1, -R2 ;  /* 0x00000001ada77824 */ /* 0x000fe200078e0a02 */
[CC--:B------:R-:W-:Y:S02]  /*0b90*/  LEA.HI R2, R0.reuse, R173.reuse, RZ, 0x4 ;  /* 0x000000ad00027211 */ /* 0x0c0fe400078f20ff */
[----:B------:R-:W-:Y:S02]  /*0ba0*/  LEA.HI R0, R0, R173, RZ, 0x3 ;  /* 0x000000ad00007211 */ /* 0x000fe400078f18ff */
[----:B------:R-:W-:Y:S01]  /*0bb0*/  SHF.R.S32.HI R8, RZ, 0x1f, R167 ;  /* 0x0000001fff087819 */ /* 0x000fe200000114a7 */
[----:B------:R-:W-:Y:S01]  /*0bc0*/  ULOP3.LUT UR61, UR4, 0x1, URZ, 0xfc, !UPT ;  /* 0x00000001043d7892 */ /* 0x000fe2000f8efc3f */
[----:B------:R-:W-:Y:S02]  /*0bd0*/  SHF.R.S32.HI R5, RZ, 0x4, R2 ;  /* 0x00000004ff057819 */ /* 0x000fe40000011402 */
[----:B------:R-:W-:Y:S02]  /*0be0*/  LEA.HI R9, R8, R167, RZ, 0x2 ;  /* 0x000000a708097211 */ /* 0x000fe400078f10ff */
[----:B------:R-:W-:-:S02]  /*0bf0*/  LOP3.LUT R4, R2, 0x3fffff0, RZ, 0xc0, !PT ;  /* 0x03fffff002047812 */ /* 0x000fc400078ec0ff */
[--C-:B------:R-:W-:Y:S02]  /*0c00*/  SHF.R.S32.HI R6, RZ, 0x2, R9.reuse ;  /* 0x00000002ff067819 */ /* 0x100fe40000011409 */
[----:B------:R-:W-:Y:S01]  /*0c10*/  SHF.R.S32.HI R11, RZ, 0x1f, R9 ;  /* 0x0000001fff0b7819 */ /* 0x000fe20000011409 */
[----:B------:R-:W-:Y:S01]  /*0c20*/  IMAD.IADD R4, R173, 0x1, -R4 ;  /* 0x00000001ad047824 */ /* 0x000fe200078e0a04 */
[----:B------:R-:W-:Y:S02]  /*0c30*/  LEA.HI R2, R2, R5, RZ, 0x1 ;  /* 0x0000000502027211 */ /* 0x000fe400078f08ff */
[----:B------:R-:W-:Y:S01]  /*0c40*/  LEA.HI R11, R11, R6, RZ, 0x3 ;  /* 0x000000060b0b7211 */ /* 0x000fe200078f18ff */
[----:B------:R-:W-:Y:S01]  /*0c50*/  IMAD R7, R4, 0x40, R7 ;  /* 0x0000004004077824 */ /* 0x000fe200078e0207 */
[----:B------:R-:W-:Y:S02]  /*0c60*/  LOP3.LUT R162, R0, 0xfffffff8, RZ, 0xc0, !PT ;  /* 0xfffffff800a27812 */ /* 0x000fe400078ec0ff */
[----:B------:R-:W-:-:S02]  /*0c70*/  LOP3.LUT R11, R11, 0xfffffff8, RZ, 0xc0, !PT ;  /* 0xfffffff80b0b7812 */ /* 0x000fc400078ec0ff */
[----:B------:R-:W-:Y:S01]  /*0c80*/  LEA.HI R8, R8, R167, RZ, 0x5 ;  /* 0x000000a708087211 */ /* 0x000fe200078f28ff */
[----:B------:R-:W-:Y:S01]  /*0c90*/  IMAD.IADD R162, R173, 0x1, -R162 ;  /* 0x00000001ada27824 */ /* 0x000fe200078e0aa2 */
[----:B------:R-:W-:Y:S01]  /*0ca0*/  LOP3.LUT R2, R2, 0x1ffffffe, RZ, 0xc0, !PT ;  /* 0x1ffffffe02027812 */ /* 0x000fe200078ec0ff */
[----:B------:R-:W-:Y:S01]  /*0cb0*/  IMAD.IADD R11, R6, 0x1, -R11 ;  /* 0x00000001060b7824 */ /* 0x000fe200078e0a0b */
[----:B------:R-:W-:Y:S01]  /*0cc0*/  SHF.R.S32.HI R8, RZ, 0x5, R8 ;  /* 0x00000005ff087819 */ /* 0x000fe20000011408 */
[----:B------:R-:W-:Y:S01]  /*0cd0*/  IMAD.SHL.U32 R160, R162, 0x8, RZ ;  /* 0x00000008a2a07824 */ /* 0x000fe200078e00ff */
[----:B------:R-:W-:Y:S01]  /*0ce0*/  LEA.HI R4, R10, R10, RZ, 0x1 ;  /* 0x0000000a0a047211 */ /* 0x000fe200078f08ff */
[----:B------:R-:W-:Y:S01]  /*0cf0*/  IMAD.IADD R2, R5, 0x1, -R2 ;  /* 0x0000000105027824 */ /* 0x000fe200078e0a02 */
[----:B------:R-:W-:Y:S01]  /*0d00*/  LOP3.LUT R3, R3, 0x3fffffe, RZ, 0xc0, !PT ;  /* 0x03fffffe03037812 */ /* 0x000fe200078ec0ff */
[----:B------:R-:W-:Y:S01]  /*0d10*/  IMAD R8, R8, 0x10, R11 ;  /* 0x0000001008087824 */ /* 0x000fe200078e020b */
[----:B------:R-:W-:Y:S01]  /*0d20*/  LOP3.LUT R5, R4, 0x1ffffffe, RZ, 0xc0, !PT ;  /* 0x1ffffffe04057812 */ /* 0x000fe200078ec0ff */
[----:B------:R-:W-:Y:S01]  /*0d30*/  IMAD R170, R2, 0x8, R7 ;  /* 0x0000000802aa7824 */ /* 0x000fe200078e0207 */
[----:B------:R-:W-:Y:S01]  /*0d40*/  LOP3.LUT R2, R9, 0x7ffffffc, RZ, 0xc0, !PT ;  /* 0x7ffffffc09027812 */ /* 0x000fe200078ec0ff */
[----:B------:R-:W-:Y:S01]  /*0d50*/  IMAD.IADD R3, R168, 0x1, -R3 ;  /* 0x00000001a8037824 */ /* 0x000fe200078e0a03 */
[----:B------:R-:W-:Y:S01]  /*0d60*/  SHF.R.S32.HI R165, RZ, 0x3, R0 ;  /* 0x00000003ffa57819 */ /* 0x000fe20000011400 */
[----:B------:R-:W-:Y:S01]  /*0d70*/  VIADD R161, R160, 0x40 ;  /* 0x00000040a0a17836 */ /* 0x000fe20000000000 */
[----:B------:R-:W-:Y:S01]  /*0d80*/  SHF.R.S32.HI R172, RZ, 0x1f, R160 ;  /* 0x0000001fffac7819 */ /* 0x000fe200000114a0 */
[----:B------:R-:W-:-:S02]  /*0d90*/  IMAD.IADD R22, R10, 0x1, -R5 ;  /* 0x000000010a167824 */ /* 0x000fc400078e0a05 */
[----:B------:R-:W-:Y:S01]  /*0da0*/  IMAD R169, R3, 0x40, R8 ;  /* 0x0000004003a97824 */ /* 0x000fe200078e0208 */
[----:B------:R-:W-:Y:S01]  /*0db0*/  SHF.R.S32.HI R171, RZ, 0x1f, R161 ;  /* 0x0000001fffab7819 */ /* 0x000fe200000114a1 */
[----:B------:R-:W-:Y:S02]  /*0dc0*/  IMAD.IADD R19, R167, 0x1, -R2 ;  /* 0x00000001a7137824 */ /* 0x000fe400078e0a02 */
[----:B------:R-:W-:-:S07]  /*0dd0*/  IMAD R22, R22, 0x8, R169 ;  /* 0x0000000816167824 */ /* 0x000fce00078e02a9 */
.L_x_1446:
[----:B0---4-:R-:W0:Y:S01]  /*0de0*/  LDC.64 R2, c[0x0][0xa28] ;  /* 0x00028a00ff027b82 */ /* 0x011e220000000a00 */
[----:B------:R-:W-:Y:S01]  /*0df0*/  IMAD.MOV.U32 R7, RZ, RZ, RZ ;  /* 0x000000ffff077224 */ /* 0x000fe200078e00ff */
[----:B------:R-:W-:-:S06]  /*0e00*/  ULDC.64 UR6, c[0x0][0x208] ;  /* 0x0000820000067ab9 */ /* 0x000fcc0000000a00 */
[----:B--2---:R-:W1:Y:S01]  /*0e10*/  LDC.64 R4, c[0x0][0xa18] ;  /* 0x00028600ff047b82 */ /* 0x004e620000000a00 */
[----:B0-----:R-:W-:-:S04]  /*0e20*/  ISETP.NE.U32.AND P0, PT, R2, RZ, PT ;  /* 0x000000ff0200720c */ /* 0x001fc80003f05070 */
[----:B------:R-:W-:Y:S02]  /*0e30*/  ISETP.NE.AND.EX P0, PT, R3, RZ, PT, P0 ;  /* 0x000000ff0300720c */ /* 0x000fe40003f05300 */
[----:B-1----:R-:W-:-:S04]  /*0e40*/  ISETP.NE.U32.AND P1, PT, R4, RZ, PT ;  /* 0x000000ff0400720c */ /* 0x002fc80003f25070 */
[----:B------:R-:W-:-:S07]  /*0e50*/  ISETP.NE.AND.EX P1, PT, R5, RZ, PT, P1 ;  /* 0x000000ff0500720c */ /* 0x000fce0003f25310 */
[----:B------:R-:W0:Y:S08]  /*0e60*/  @P0 LDC.64 R2, c[0x0][0xa28] ;  /* 0x00028a00ff020b82 */ /* 0x000e300000000a00 */
[----:B------:R-:W1:Y:S01]  /*0e70*/  @P1 LDC.64 R4, c[0x0][0xa18] ;  /* 0x00028600ff041b82 */ /* 0x000e620000000a00 */
[----:B------:R-:W-:Y:S02]  /*0e80*/  ULDC UR4, c[0x0][0x288] ;  /* 0x0000a20000047ab9 */ /* 0x000fe40000000800 */
[----:B------:R-:W-:Y:S01]  /*0e90*/  IMAD.U32 R17, RZ, RZ, UR4 ;  /* 0x00000004ff117e24 */ /* 0x000fe2000f8e00ff */
[----:B------:R-:W-:-:S02]  /*0ea0*/  ULDC.64 UR4, c[0x0][0x418] ;  /* 0x0001060000047ab9 */ /* 0x000fc40000000a00 */
[----:B------:R-:W-:-:S03]  /*0eb0*/  UISETP.NE.U32.AND UP0, UPT, UR4, URZ, UPT ;  /* 0x0000003f0400728c */ /* 0x000fc6000bf05070 */
[----:B------:R-:W-:Y:S01]  /*0ec0*/  ULDC UR4, c[0x0][0x424] ;  /* 0x0001090000047ab9 */ /* 0x000fe20000000800 */
[----:B------:R-:W-:-:S03]  /*0ed0*/  UISETP.NE.AND.EX UP0, UPT, UR5, URZ, UPT, UP0 ;  /* 0x0000003f0500728c */ /* 0x000fc6000bf05300 */
[----:B------:R-:W-:Y:S01]  /*0ee0*/  ULDC UR5, c[0x0][0x2f0] ;  /* 0x0000bc0000057ab9 */ /* 0x000fe20000000800 */
[----:B0-----:R-:W-:-:S04]  /*0ef0*/  @P0 IMAD.WIDE R2, R47, 0x4, R2 ;  /* 0x000000042f020825 */ /* 0x001fc800078e0202 */
[----:B-1----:R-:W-:Y:S01]  /*0f00*/  @P1 IMAD.WIDE R4, R47, 0x4, R4 ;  /* 0x000000042f041825 */ /* 0x002fe200078e0204 */
[----:B------:R0:W5:Y:S01]  /*0f10*/  @P0 LDG.E R7, desc[UR6][R2.64] ;  /* 0x0000000602070981 */ /* 0x000162000c1e1900 */
[----:B------:R-:W-:-:S03]  /*0f20*/  USEL UR4, UR4, 0x1, UP0 ;  /* 0x0000000104047887 */ /* 0x000fc60008000000 */
[----:B------:R0:W5:Y:S01]  /*0f30*/  @P1 LDG.E R17, desc[UR6][R4.64] ;  /* 0x0000000604111981 */ /* 0x000162000c1e1900 */
[----:B------:R-:W-:Y:S01]  /*0f40*/  ULDC.64 UR6, c[0x0][0xa20] ;  /* 0x0002880000067ab9 */ /* 0x000fe20000000a00 */
[----:B------:R-:W-:Y:S01]  /*0f50*/  UIMAD UR4, UR4, UR5, URZ ;  /* 0x00000005040472a4 */ /* 0x000fe2000f8e023f */
[----:B------:R-:W-:Y:S01]  /*0f60*/  ISETP.NE.U32.AND P2, PT, RZ, UR6, PT ;  /* 0x00000006ff007c0c */ /* 0x000fe2000bf45070 */
[----:B------:R-:W-:-:S03]  /*0f70*/  IMAD.MOV.U32 R163, RZ, RZ, R46 ;  /* 0x000000ffffa37224 */ /* 0x000fc600078e002e */
[----:B------:R-:W-:Y:S01]  /*0f80*/  ISETP.NE.AND.EX P2, PT, RZ, UR7, PT, P2 ;  /* 0x00000007ff007c0c */ /* 0x000fe2000bf45320 */
[----:B---3--:R-:W-:-:S12]  /*0f90*/  @P1 BRA `(.L_x_1347) ;  /* 0x0000000000281947 */ /* 0x008fd80003800000 */
[----:B------:R-:W-:Y:S02]  /*0fa0*/  ULDC.64 UR6, c[0x0][0xa00] ;  /* 0x0002800000067ab9 */ /* 0x000fe40000000a00 */
[----:B------:R-:W-:-:S04]  /*0fb0*/  ISETP.NE.U32.AND P0, PT, RZ, UR6, PT ;  /* 0x00000006ff007c0c */ /* 0x000fc8000bf05070 */
[----:B------:R-:W-:-:S13]  /*0fc0*/  ISETP.NE.AND.EX P0, PT, RZ, UR7, PT, P0 ;  /* 0x00000007ff007c0c */ /* 0x000fda000bf05300 */
[----:B------:R-:W-:Y:S05]  /*0fd0*/  @!P0 BRA `(.L_x_1347) ;  /* 0x0000000000188947 */ /* 0x000fea0003800000 */
[----:B0-----:R-:W0:Y:S01]  /*0fe0*/  LDC.64 R2, c[0x0][0xa00] ;  /* 0x00028000ff027b82 */ /* 0x001e220000000a00 */
[----:B------:R-:W-:Y:S01]  /*0ff0*/  ULDC.64 UR6, c[0x0][0x208] ;  /* 0x0000820000067ab9 */ /* 0x000fe20000000a00 */
[----:B0-----:R-:W-:-:S05]  /*1000*/  IMAD.WIDE R2, R47, 0x4, R2 ;  /* 0x000000042f027825 */ /* 0x001fca00078e0202 */
[----:B-----5:R-:W2:Y:S04]  /*1010*/  LDG.E R17, desc[UR6][R2.64] ;  /* 0x0000000602117981 */ /* 0x020ea8000c1e1900 */
[----:B------:R-:W2:Y:S02]  /*1020*/  LDG.E R0, desc[UR6][R2.64+0x4] ;  /* 0x0000040602007981 */ /* 0x000ea4000c1e1900 */
[----:B--2---:R-:W-:-:S07]  /*1030*/  IMAD.IADD R17, R0, 0x1, -R17 ;  /* 0x0000000100117824 */ /* 0x004fce00078e0a11 */
.L_x_1347:
[----:B------:R-:W-:Y:S02]  /*1040*/  IMAD.U32 R16, RZ, RZ, UR4 ;  /* 0x00000004ff107e24 */ /* 0x000fe4000f8e00ff */
[----:B------:R-:W-:Y:S01]  /*1050*/  IMAD.MOV.U32 R164, RZ, RZ, R47 ;  /* 0x000000ffffa47224 */ /* 0x000fe200078e002f */
[----:B------:R-:W-:Y:S06]  /*1060*/  @!P2 BRA `(.L_x_1348) ;  /* 0x000000000014a947 */ /* 0x000fec0003800000 */
[----:B0-----:R-:W0:Y:S01]  /*1070*/  LDC.64 R2, c[0x0][0xa20] ;  /* 0x00028800ff027b82 */ /* 0x001e220000000a00 */
[----:B------:R-:W-:Y:S01]  /*1080*/  ULDC.64 UR4, c[0x0][0x208] ;  /* 0x0000820000047ab9 */ /* 0x000fe20000000a00 */
[----:B0-----:R-:W-:-:S05]  /*1090*/  IMAD.WIDE R2, R47, 0x4, R2 ;  /* 0x000000042f027825 */ /* 0x001fca00078e0202 */
[----:B------:R1:W5:Y:S01]  /*10a0*/  LDG.E R16, desc[UR4][R2.64] ;  /* 0x0000000402107981 */ /* 0x000362000c1e1900 */
[----:B------:R-:W-:Y:S05]  /*10b0*/  BRA `(.L_x_1349) ;  /* 0x0000000000287947 */ /* 0x000fea0003800000 */
.L_x_1348:
[----:B------:R-:W-:Y:S02]  /*10c0*/  ULDC.64 UR4, c[0x0][0xa08] ;  /* 0x0002820000047ab9 */ /* 0x000fe40000000a00 */
[----:B------:R-:W-:-:S04]  /*10d0*/  ISETP.NE.U32.AND P0, PT, RZ, UR4, PT ;  /* 0x00000004ff007c0c */ /* 0x000fc8000bf05070 */
[----:B------:R-:W-:-:S13]  /*10e0*/  ISETP.NE.AND.EX P0, PT, RZ, UR5, PT, P0 ;  /* 0x00000005ff007c0c */ /* 0x000fda000bf05300 */
[----:B------:R-:W-:Y:S05]  /*10f0*/  @!P0 BRA `(.L_x_1349) ;  /* 0x0000000000188947 */ /* 0x000fea0003800000 */
[----:B0-----:R-:W0:Y:S01]  /*1100*/  LDC.64 R2, c[0x0][0xa08] ;  /* 0x00028200ff027b82 */ /* 0x001e220000000a00 */
[----:B------:R-:W-:Y:S01]  /*1110*/  ULDC.64 UR4, c[0x0][0x208] ;  /* 0x0000820000047ab9 */ /* 0x000fe20000000a00 */
[----:B0-----:R-:W-:-:S05]  /*1120*/  IMAD.WIDE R2, R47, 0x4, R2 ;  /* 0x000000042f027825 */ /* 0x001fca00078e0202 */
[----:B------:R-:W2:Y:S04]  /*1130*/  LDG.E R16, desc[UR4][R2.64] ;  /* 0x0000000402107981 */ /* 0x000ea8000c1e1900 */
[----:B------:R-:W2:Y:S02]  /*1140*/  LDG.E R5, desc[UR4][R2.64+0x4] ;  /* 0x0000040402057981 */ /* 0x000ea4000c1e1900 */
[----:B--2---:R-:W-:-:S07]  /*1150*/  IMAD.IADD R16, R5, 0x1, -R16 ;  /* 0x0000000105107824 */ /* 0x004fce00078e0a10 */
.L_x_1349:
[----:B------:R-:W2:Y:S01]  /*1160*/  LDC R0, c[0x0][0x448] ;  /* 0x00011200ff007b82 */ /* 0x000ea20000000800 */
[----:B------:R-:W-:Y:S02]  /*1170*/  IMAD.SHL.U32 R18, R45, 0x80, RZ ;  /* 0x000000802d127824 */ /* 0x000fe400078e00ff */
[----:B-----5:R-:W-:-:S05]  /*1180*/  IMAD.IADD R16, R16, 0x1, -R7 ;  /* 0x0000000110107824 */ /* 0x020fca00078e0a07 */
[----:B------:R-:W3:Y:S01]  /*1190*/  LDC.64 R8, c[0x0][0x9e0] ;  /* 0x00027800ff087b82 */ /* 0x000ee20000000a00 */
[----:B--2---:R-:W-:Y:S01]  /*11a0*/  ISETP.NE.AND P1, PT, R0, 0x1, PT ;  /* 0x000000010000780c */ /* 0x004fe20003f25270 */
[----:B------:R-:W-:Y:S01]  /*11b0*/  VIADD R0, R18, 0x7f ;  /* 0x0000007f12007836 */ /* 0x000fe20000000000 */
[----:B---3--:R-:W-:-:S11]  /*11c0*/  ISETP.GE.AND P2, PT, R9, 0x1, PT ;  /* 0x000000010900780c */ /* 0x008fd60003f46270 */
[----:B01----:R-:W0:Y:S08]  /*11d0*/  @P1 LDC R3, c[0x0][0x44c] ;  /* 0x00011300ff031b82 */ /* 0x003e300000000800 */
[----:B------:R-:W1:Y:S01]  /*11e0*/  @P1 LDC R5, c[0x0][0x450] ;  /* 0x00011400ff051b82 */ /* 0x000e620000000800 */
[----:B0-----:R-:W-:Y:S01]  /*11f0*/  @P1 IMAD.HI.U32 R2, R0, R3, RZ ;  /* 0x0000000300021227 */ /* 0x001fe200078e00ff */
[----:B------:R-:W-:-:S04]  /*1200*/  IADD3 R3, R16, 0x1, -R17 ;  /* 0x0000000110037810 */ /* 0x000fc80007ffe811 */
[----:B-1----:R-:W-:-:S05]  /*1210*/  @P1 SHF.R.U32.HI R0, RZ, R5, R2 ;  /* 0x00000005ff001219 */ /* 0x002fca0000011602 */
        /* <DEDUP_REMOVED lines=13> */
.L_x_1351:
[----:B------:R-:W-:-:S13]  /*12f0*/  ISETP.NE.AND P0, PT, R9, 0x1, PT ;  /* 0x000000010900780c */ /* 0x000fda0003f05270 */
[----:B------:R-:W0:Y:S02]  /*1300*/  @P0 LDC.64 R4, c[0x0][0x9e8] ;  /* 0x00027a00ff040b82 */ /* 0x000e240000000a00 */
[----:B0-----:R-:W-:-:S05]  /*1310*/  @P0 IMAD.HI.U32 R4, R2, R4, RZ ;  /* 0x0000000402040227 */ /* 0x001fca00078e00ff */
[----:B------:R-:W-:-:S07]  /*1320*/  @P0 SHF.R.U32.HI R2, RZ, R5, R4 ;  /* 0x00000005ff020219 */ /* 0x000fce0000011604 */
.L_x_1352:
[----:B------:R-:W-:-:S05]  /*1330*/  IMAD R3, R2, R9, R9 ;  /* 0x0000000902037224 */ /* 0x000fca00078e0209 */
[----:B------:R-:W-:-:S07]  /*1340*/  VIMNMX R0, R0, R3, PT ;  /* 0x0000000300007248 */ /* 0x000fce0003fe0100 */
.L_x_1350:
[----:B------:R-:W0:Y:S01]  /*1350*/  @P1 LDC R3, c[0x0][0x44c] ;  /* 0x00011300ff031b82 */ /* 0x000e220000000800 */
[----:B------:R-:W-:Y:S01]  /*1360*/  VIADD R2, R0, 0x5f ;  /* 0x0000005f00027836 */ /* 0x000fe20000000000 */
[----:B------:R-:W-:Y:S01]  /*1370*/  ULDC UR4, c[0x0][0x9dc] ;  /* 0x0002770000047ab9 */ /* 0x000fe20000000800 */
[----:B------:R-:W-:Y:S02]  /*1380*/  VIADD R0, R16, 0x5f ;  /* 0x0000005f10007836 */ /* 0x000fe40000000000 */
[----:B------:R-:W-:Y:S02]  /*1390*/  IMAD.MOV.U32 R4, RZ, RZ, R18 ;  /* 0x000000ffff047224 */ /* 0x000fe400078e0012 */
[----:B------:R-:W-:Y:S01]  /*13a0*/  IMAD.HI R0, R0, 0x2aaaaaab, RZ ;  /* 0x2aaaaaab00007827 */ /* 0x000fe200078e02ff */
[----:B------:R-:W1:Y:S03]  /*13b0*/  @P1 LDC R6, c[0x0][0x450] ;  /* 0x00011400ff061b82 */ /* 0x000e660000000800 */
[----:B------:R-:W-:-:S04]  /*13c0*/  IMAD.HI R2, R2, 0x2aaaaaab, RZ ;  /* 0x2aaaaaab02027827 */ /* 0x000fc800078e02ff */
[----:B------:R-:W-:Y:S01]  /*13d0*/  IMAD.IADD R73, R16, 0x1, -R17 ;  /* 0x0000000110497824 */ /* 0x000fe200078e0a11 */
[----:B------:R-:W-:-:S04]  /*13e0*/  SHF.R.U32.HI R5, RZ, 0x1f, R2 ;  /* 0x0000001fff057819 */ /* 0x000fc80000011602 */
[----:B------:R-:W-:Y:S01]  /*13f0*/  LEA.HI.SX32 R72, R2, R5, 0x1c ;  /* 0x0000000502487211 */ /* 0x000fe200078fe2ff */
[----:B0-----:R-:W-:-:S05]  /*1400*/  @P1 IMAD.HI.U32 R3, R18, R3, RZ ;  /* 0x0000000312031227 */ /* 0x001fca00078e00ff */
[----:B-1----:R-:W-:Y:S02]  /*1410*/  @P1 SHF.R.U32.HI R4, RZ, R6, R3 ;  /* 0x00000006ff041219 */ /* 0x002fe40000011603 */
[----:B------:R-:W-:-:S04]  /*1420*/  SHF.R.U32.HI R3, RZ, 0x1f, R0 ;  /* 0x0000001fff037819 */ /* 0x000fc80000011600 */
[----:B------:R-:W-:Y:S01]  /*1430*/  LEA.HI.SX32 R3, R0, R3, 0x1c ;  /* 0x0000000300037211 */ /* 0x000fe200078fe2ff */
[----:B------:R-:W-:-:S03]  /*1440*/  IMAD.IADD R0, R73, 0x1, R4 ;  /* 0x0000000149007824 */ /* 0x000fc600078e0204 */
[----:B------:R-:W-:Y:S01]  /*1450*/  VIMNMX R72, R3, R72, PT ;  /* 0x0000004803487248 */ /* 0x000fe20003fe0100 */
        /* <DEDUP_REMOVED lines=11> */
.L_x_1354:
[----:B------:R-:W-:-:S13]  /*1510*/  ISETP.NE.AND P0, PT, R9, 0x1, PT ;  /* 0x000000010900780c */ /* 0x000fda0003f05270 */
[----:B------:R-:W0:Y:S02]  /*1520*/  @P0 LDC.64 R4, c[0x0][0x9e8] ;  /* 0x00027a00ff040b82 */ /* 0x000e240000000a00 */
[----:B0-----:R-:W-:-:S05]  /*1530*/  @P0 IMAD.HI.U32 R4, R0, R4, RZ ;  /* 0x0000000400040227 */ /* 0x001fca00078e00ff */
[----:B------:R-:W-:-:S07]  /*1540*/  @P0 SHF.R.U32.HI R0, RZ, R5, R4 ;  /* 0x00000005ff000219 */ /* 0x000fce0000011604 */
.L_x_1355:
[----:B------:R-:W-:-:S05]  /*1550*/  IMAD R3, R0, R9, RZ ;  /* 0x0000000900037224 */ /* 0x000fca00078e02ff */
[----:B------:R-:W-:-:S07]  /*1560*/  VIMNMX R2, R2, R3, !PT ;  /* 0x0000000302027248 */ /* 0x000fce0007fe0100 */
.L_x_1353:
[----:B------:R-:W-:Y:S01]  /*1570*/  IMAD.HI R2, R2, 0x2aaaaaab, RZ ;  /* 0x2aaaaaab02027827 */ /* 0x000fe200078e02ff */
[----:B------:R-:W-:Y:S02]  /*1580*/  PLOP3.LUT P0, PT, PT, PT, PT, 0x80, 0x0 ;  /* 0x000000000000781c */ /* 0x000fe40003f0f070 */
[----:B------:R-:W-:Y:S02]  /*1590*/  CS2R R86, SRZ ;  /* 0x0000000000567805 */ /* 0x000fe4000001ff00 */
[----:B------:R-:W-:Y:S01]  /*15a0*/  CS2R R84, SRZ ;  /* 0x0000000000547805 */ /* 0x000fe2000001ff00 */
[----:B------:R-:W-:Y:S01]  /*15b0*/  IMAD.MOV.U32 R0, RZ, RZ, RZ ;  /* 0x000000ffff007224 */ /* 0x000fe200078e00ff */
[----:B------:R-:W-:Y:S02]  /*15c0*/  SHF.R.U32.HI R3, RZ, 0x1f, R2 ;  /* 0x0000001fff037819 */ /* 0x000fe40000011602 */
[----:B------:R-:W-:Y:S02]  /*15d0*/  CS2R R82, SRZ ;  /* 0x0000000000527805 */ /* 0x000fe4000001ff00 */
[----:B------:R-:W-:-:S02]  /*15e0*/  CS2R R80, SRZ ;  /* 0x0000000000507805 */ /* 0x000fc4000001ff00 */
[----:B------:R-:W-:Y:S02]  /*15f0*/  CS2R R78, SRZ ;  /* 0x00000000004e7805 */ /* 0x000fe4000001ff00 */
[----:B------:R-:W-:Y:S01]  /*1600*/  LEA.HI.SX32 R3, R2, R3, 0x1c ;  /* 0x0000000302037211 */ /* 0x000fe200078fe2ff */
[----:B------:R-:W-:Y:S01]  /*1610*/  IMAD.MOV.U32 R2, RZ, RZ, RZ ;  /* 0x000000ffff027224 */ /* 0x000fe200078e00ff */
[----:B------:R-:W-:Y:S02]  /*1620*/  CS2R R76, SRZ ;  /* 0x00000000004c7805 */ /* 0x000fe4000001ff00 */
[----:B------:R-:W-:Y:S02]  /*1630*/  CS2R R74, SRZ ;  /* 0x00000000004a7805 */ /* 0x000fe4000001ff00 */
[----:B------:R-:W-:Y:S02]  /*1640*/  VIMNMX R23, RZ, R3, !PT ;  /* 0x00000003ff177248 */ /* 0x000fe40007fe0100 */
[----:B------:R-:W-:-:S02]  /*1650*/  CS2R R28, SRZ ;  /* 0x00000000001c7805 */ /* 0x000fc4000001ff00 */
[----:B------:R-:W-:Y:S02]  /*1660*/  CS2R R70, SRZ ;  /* 0x0000000000467805 */ /* 0x000fe4000001ff00 */
[----:B------:R-:W-:Y:S02]  /*1670*/  CS2R R68, SRZ ;  /* 0x0000000000447805 */ /* 0x000fe4000001ff00 */
[----:B------:R-:W-:Y:S02]  /*1680*/  ISETP.GT.AND P1, PT, R72, R23, PT ;  /* 0x000000174800720c */ /* 0x000fe40003f24270 */
        /* <DEDUP_REMOVED lines=18> */
[----:B------:R-:W-:Y:S01]  /*17b0*/  CS2R R6, SRZ ;  /* 0x0000000000067805 */ /* 0x000fe2000001ff00 */
[----:B------:R-:W-:Y:S02]  /*17c0*/  IMAD.MOV.U32 R8, RZ, RZ, RZ ;  /* 0x000000ffff087224 */ /* 0x000fe400078e00ff */
[----:B------:R-:W-:Y:S02]  /*17d0*/  IMAD.MOV.U32 R91, RZ, RZ, RZ ;  /* 0x000000ffff5b7224 */ /* 0x000fe400078e00ff */
[----:B------:R-:W-:-:S02]  /*17e0*/  IMAD.MOV.U32 R10, RZ, RZ, RZ ;  /* 0x000000ffff0a7224 */ /* 0x000fc400078e00ff */
[----:B------:R-:W-:Y:S02]  /*17f0*/  IMAD.MOV.U32 R93, RZ, RZ, RZ ;  /* 0x000000ffff5d7224 */ /* 0x000fe400078e00ff */
        /* <DEDUP_REMOVED lines=34> */
.L_x_1357:
        /* <DEDUP_REMOVED lines=8> */
.L_x_1579:
[----:B------:R-:W-:Y:S05]  /*1aa0*/  @!P0 BRA `(.L_x_1359) ;  /* 0x0000000000048947 */ /* 0x000fea0003800000 */
[----:B------:R-:W-:Y:S01]  /*1ab0*/  BPT.TRAP 0x1 ;  /* 0x000000040000795c */ /* 0x000fe20000300000 */
.L_x_1359:
[----:B------:R-:W-:Y:S02]  /*1ac0*/  IMAD.U32 R15, RZ, RZ, UR37 ;  /* 0x00000025ff0f7e24 */ /* 0x000fe4000f8e00ff */
[----:B0-----:R-:W-:-:S03]  /*1ad0*/  IMAD.U32 R0, RZ, RZ, UR36 ;  /* 0x00000024ff007e24 */ /* 0x001fc6000f8e00ff */
[----:B------:R-:W-:Y:S02]  /*1ae0*/  LEA R15, R15, UR38, 0x3 ;  /* 0x000000260f0f7c11 */ /* 0x000fe4000f8e18ff */
[----:B------:R-:W-:-:S04]  /*1af0*/  SHF.L.U32 R0, R0, 0x1f, RZ ;  /* 0x0000001f00007819 */ /* 0x000fc800000006ff */
[----:B------:R0:W1:Y:S01]  /*1b00*/  SYNCS.PHASECHK.TRANS64.TRYWAIT P1, [R15+URZ+0x2a830], R0 ;  /* 0x02a830000f0075a7 */ /* 0x000062000802017f */
[----:B------:R-:W-:Y:S05]  /*1b10*/  @!P0 BRA `(.L_x_1360) ;  /* 0x0000000000048947 */ /* 0x000fea0003800000 */
[----:B------:R-:W-:Y:S01]  /*1b20*/  BPT.TRAP 0x1 ;  /* 0x000000040000795c */ /* 0x000fe20000300000 */
.L_x_1360:
[----:B------:R-:W2:Y:S02]  /*1b30*/  S2R R2, SR_TID.X ;  /* 0x0000000000027919 */ /* 0x000ea40000002100 */
[----:B--2---:R-:W-:Y:S01]  /*1b40*/  LOP3.LUT P2, RZ, R2, 0x7f, RZ, 0xc0, !PT ;  /* 0x0000007f02ff7812 */ /* 0x004fe2000784c0ff */
[----:B-1----:R-:W-:-:S12]  /*1b50*/  @P1 BRA `(.L_x_1361) ;  /* 0x0000000000081947 */ /* 0x002fd80003800000 */
[----:B------:R-:W1:Y:S02]  /*1b60*/  SYNCS.PHASECHK.TRANS64.TRYWAIT P1, [R15+URZ+0x2a830], R0 ;  /* 0x02a830000f0075a7 */ /* 0x000e64000802017f */
[----:B-1----:R-:W-:Y:S05]  /*1b70*/  @!P1 BRA `(.L_x_1362) ;  /* 0x0000015000fc9947 */ /* 0x002fea0003800000 */
.L_x_1361:
        /* <DEDUP_REMOVED lines=10> */
[----:B------:R-:W2:Y:S01]  /*1c20*/  LDC R9, c[0x0][0x448] ;  /* 0x00011200ff097b82 */ /* 0x000ea20000000800 */
[----:B------:R-:W-:Y:S01]  /*1c30*/  UMOV UR53, 0x40000040 ;  /* 0x4000004000357882 */ /* 0x000fe20000000000 */
[----:B------:R-:W-:Y:S01]  /*1c40*/  UMOV UR55, 0x40000040 ;  /* 0x4000004000377882 */ /* 0x000fe20000000000 */
[----:B------:R-:W-:Y:S01]  /*1c50*/  ULOP3.LUT UR60, UR4, 0x10000, URZ, 0xfc, !UPT ;  /* 0x00010000043c7892 */ /* 0x000fe2000f8efc3f */
[----:B------:R-:W3:Y:S01]  /*1c60*/  S2R R20, SR_TID.X ;  /* 0x0000000000147919 */ /* 0x000ee20000002100 */
[----:B------:R-:W-:Y:S01]  /*1c70*/  ULOP3.LUT UR4, UR39, 0x10000, URZ, 0xfc, !UPT ;  /* 0x0001000027047892 */ /* 0x000fe2000f8efc3f */
[----:B------:R-:W-:Y:S01]  /*1c80*/  IMAD.IADD R12, R22, 0x1, R18 ;  /* 0x00000001160c7824 */ /* 0x000fe200078e0212 */
[----:B------:R-:W-:-:S02]  /*1c90*/  UIMAD UR5, UR37, 0x900, UR60 ;  /* 0x00000900250578a4 */ /* 0x000fc4000f8e023c */
[----:B------:R-:W-:Y:S01]  /*1ca0*/  UIADD3 UR56, UR4, 0x2, URZ ;  /* 0x0000000204387890 */ /* 0x000fe2000fffe03f */
[----:B------:R-:W-:Y:S01]  /*1cb0*/  IMAD.MOV.U32 R21, RZ, RZ, R12 ;  /* 0x000000ffff157224 */ /* 0x000fe200078e000c */
[----:B------:R-:W-:Y:S01]  /*1cc0*/  UIADD3 UR58, UR5, 0x2, URZ ;  /* 0x00000002053a7890 */ /* 0x000fe2000fffe03f */
[----:B------:R-:W-:Y:S02]  /*1cd0*/  UMOV UR8, UR4 ;  /* 0x0000000400087c82 */ /* 0x000fe40008000000 */
[----:B------:R-:W-:Y:S01]  /*1ce0*/  UMOV UR10, UR5 ;  /* 0x00000005000a7c82 */ /* 0x000fe20008000000 */
[----:B------:R-:W-:Y:S01]  /*1cf0*/  UIADD3 UR52, UR4, 0x4, URZ ;  /* 0x0000000404347890 */ /* 0x000fe2000fffe03f */
[----:B------:R-:W-:Y:S01]  /*1d00*/  HGMMA.64x96x16.F32.BF16 R24, gdesc[UR8], RZ, !UPT, gsb0 ;  /* 0x01600000081879f0 */ /* 0x000fe2000c0018ff */
[----:B------:R-:W-:Y:S01]  /*1d10*/  UIADD3 UR54, UR5, 0x4, URZ ;  /* 0x0000000405367890 */ /* 0x000fe2000fffe03f */
[----:B------:R-:W-:Y:S01]  /*1d20*/  IMAD.U32 R4, RZ, RZ, UR8 ;  /* 0x00000008ff047e24 */ /* 0x000fe2000f8e00ff */
[----:B------:R-:W-:-:S02]  /*1d30*/  UIADD3 UR8, UR4, 0x6, URZ ;  /* 0x0000000604087890 */ /* 0x000fc4000fffe03f */
[----:B------:R-:W-:Y:S01]  /*1d40*/  UIADD3 UR10, UR5, 0x6, URZ ;  /* 0x00000006050a7890 */ /* 0x000fe2000fffe03f */
[----:B------:R-:W-:Y:S01]  /*1d50*/  UMOV UR9, 0x40000040 ;  /* 0x4000004000097882 */ /* 0x000fe20000000000 */
[----:B------:R-:W-:Y:S01]  /*1d60*/  UMOV UR11, 0x40000040 ;  /* 0x40000040000b7882 */ /* 0x000fe20000000000 */
[----:B------:R-:W-:Y:S01]  /*1d70*/  UIADD3 UR12, UR4, 0x400, URZ ;  /* 0x00000400040c7890 */ /* 0x000fe2000fffe03f */
[----:B--2---:R-:W-:Y:S01]  /*1d80*/  ISETP.NE.AND P2, PT, R9, 0x1, PT ;  /* 0x000000010900780c */ /* 0x004fe20003f45270 */
[----:B------:R-:W-:Y:S01]  /*1d90*/  UIADD3 UR14, UR5, 0x300, URZ ;  /* 0x00000300050e7890 */ /* 0x000fe2000fffe03f */
[----:B------:R-:W-:Y:S01]  /*1da0*/  UMOV UR13, 0x40000040 ;  /* 0x40000040000d7882 */ /* 0x000fe20000000000 */
[----:B------:R-:W-:Y:S01]  /*1db0*/  UMOV UR15, 0x40000040 ;  /* 0x40000040000f7882 */ /* 0x000fe20000000000 */
[----:B------:R-:W-:Y:S02]  /*1dc0*/  UIADD3 UR16, UR4, 0x402, URZ ;  /* 0x0000040204107890 */ /* 0x000fe4000fffe03f */
[----:B------:R-:W-:Y:S01]  /*1dd0*/  UIADD3 UR18, UR5, 0x302, URZ ;  /* 0x0000030205127890 */ /* 0x000fe2000fffe03f */
[----:B------:R-:W-:Y:S01]  /*1de0*/  UMOV UR17, 0x40000040 ;  /* 0x4000004000117882 */ /* 0x000fe20000000000 */
[----:B------:R-:W-:Y:S01]  /*1df0*/  UMOV UR19, 0x40000040 ;  /* 0x4000004000137882 */ /* 0x000fe20000000000 */
[----:B------:R-:W-:Y:S01]  /*1e00*/  UIADD3 UR20, UR4, 0x404, URZ ;  /* 0x0000040404147890 */ /* 0x000fe2000fffe03f */
[----:B---3--:R-:W-:Y:S01]  /*1e10*/  LOP3.LUT P1, RZ, R20, 0x7f, RZ, 0xc0, !PT ;  /* 0x0000007f14ff7812 */ /* 0x008fe2000782c0ff */
[----:B------:R-:W-:-:S02]  /*1e20*/  UIADD3 UR22, UR5, 0x304, URZ ;  /* 0x0000030405167890 */ /* 0x000fc4000fffe03f */
[----:B------:R-:W2:Y:S01]  /*1e30*/  @P2 LDC R13, c[0x0][0x44c] ;  /* 0x00011300ff0d2b82 */ /* 0x000ea20000000800 */
[----:B------:R-:W-:Y:S01]  /*1e40*/  UMOV UR21, 0x40000040 ;  /* 0x4000004000157882 */ /* 0x000fe20000000000 */
[----:B------:R-:W-:Y:S01]  /*1e50*/  UMOV UR23, 0x40000040 ;  /* 0x4000004000177882 */ /* 0x000fe20000000000 */
[----:B------:R-:W-:Y:S01]  /*1e60*/  UIADD3 UR24, UR4, 0x406, URZ ;  /* 0x0000040604187890 */ /* 0x000fe2000fffe03f */
[----:B------:R-:W-:Y:S01]  /*1e70*/  IMAD R20, R72, -0x60, R16 ;  /* 0xffffffa048147824 */ /* 0x000fe200078e0210 */
[----:B------:R-:W-:Y:S01]  /*1e80*/  UIADD3 UR26, UR5, 0x306, URZ ;  /* 0x00000306051a7890 */ /* 0x000fe2000fffe03f */
[----:B------:R-:W-:Y:S01]  /*1e90*/  UMOV UR25, 0x40000040 ;  /* 0x4000004000197882 */ /* 0x000fe20000000000 */
[----:B------:R-:W-:Y:S01]  /*1ea0*/  UMOV UR27, 0x40000040 ;  /* 0x40000040001b7882 */ /* 0x000fe20000000000 */
[----:B------:R-:W-:Y:S01]  /*1eb0*/  UIADD3 UR28, UR4, 0x800, URZ ;  /* 0x00000800041c7890 */ /* 0x000fe2000fffe03f */
[----:B------:R-:W3:Y:S01]  /*1ec0*/  @P2 LDC R14, c[0x0][0x450] ;  /* 0x00011400ff0e2b82 */ /* 0x000ee20000000800 */
[----:B------:R-:W-:Y:S01]  /*1ed0*/  UIADD3 UR30, UR5, 0x600, URZ ;  /* 0x00000600051e7890 */ /* 0x000fe2000fffe03f */
[----:B------:R-:W-:Y:S01]  /*1ee0*/  VIADD R20, R20, 0x60 ;  /* 0x0000006014147836 */ /* 0x000fe20000000000 */
        /* <DEDUP_REMOVED lines=8> */
[----:B--2---:R-:W-:Y:S01]  /*1f70*/  @P2 IMAD.HI.U32 R13, R12, R13, RZ ;  /* 0x0000000d0c0d2227 */ /* 0x004fe200078e00ff */
[----:B------:R-:W-:Y:S01]  /*1f80*/  UMOV UR41, 0x40000040 ;  /* 0x4000004000297882 */ /* 0x000fe20000000000 */
[----:B------:R-:W-:Y:S01]  /*1f90*/  UMOV UR43, 0x40000040 ;  /* 0x40000040002b7882 */ /* 0x000fe20000000000 */
[----:B------:R-:W-:Y:S02]  /*1fa0*/  UIADD3 UR48, UR4, 0x806, URZ ;  /* 0x0000080604307890 */ /* 0x000fe4000fffe03f */
[----:B------:R-:W-:Y:S01]  /*1fb0*/  UIADD3 UR50, UR5, 0x606, URZ ;  /* 0x0000060605327890 */ /* 0x000fe2000fffe03f */
[----:B------:R-:W-:Y:S01]  /*1fc0*/  UMOV UR49, 0x40000040 ;  /* 0x4000004000317882 */ /* 0x000fe20000000000 */
[----:B------:R-:W-:Y:S01]  /*1fd0*/  UMOV UR51, 0x40000040 ;  /* 0x4000004000337882 */ /* 0x000fe20000000000 */
[----:B------:R-:W-:Y:S01]  /*1fe0*/  ULDC UR4, c[0x0][0x9d8] ;  /* 0x0002760000047ab9 */ /* 0x000fe20000000800 */
[----:B---3--:R-:W-:Y:S01]  /*1ff0*/  @P2 SHF.R.U32.HI R21, RZ, R14, R13 ;  /* 0x0000000eff152219 */ /* 0x008fe2000001160d */
[----:B------:R-:W-:Y:S01]  /*2000*/  @!P1 VIADD R14, R15, 0x2a840 ;  /* 0x0002a8400f0e9836 */ /* 0x000fe20000000000 */
[----:B------:R-:W2:Y:S04]  /*2010*/  LDC.64 R12, c[0x0][0x9e0] ;  /* 0x00027800ff0c7b82 */ /* 0x000ea80000000a00 */
[----:B------:R-:W-:Y:S01]  /*2020*/  @!P1 PRMT R14, RZ, 0x654, R14 ;  /* 0x00000654ff0e9816 */ /* 0x000fe2000000000e */
        /* <DEDUP_REMOVED lines=39> */
[----:B------:R-:W3:Y:S01]  /*22a0*/  SHFL.IDX PT, R67, R21, RZ, 0x1c1f ;  /* 0x001c1fff15437589 */ /* 0x000ee200000e0000 */
[----:B------:R4:W2:Y:S01]  /*22b0*/  MUFU.TANH R74, R25 ;  /* 0x00000019004a7308 */ /* 0x0008a20000002400 */
[----:B------:R5:W-:Y:S01]  /*22c0*/  @!P1 SYNCS.ARRIVE.TRANS64.RED.A1T0 RZ, [R14+URZ], RZ ;  /* 0x000000ff0eff99a7 */ /* 0x000be2000810043f */
[----:B------:R-:W-:Y:S01]  /*22d0*/  FMUL.FTZ R3, R26, UR4 ;  /* 0x000000041a037c20 */ /* 0x000fe20008410000 */
[----:B01----:R-:W-:Y:S01]  /*22e0*/  FMUL.FTZ R0, R27, UR4 ;  /* 0x000000041b007c20 */ /* 0x003fe20008410000 */
[----:B------:R-:W-:Y:S01]  /*22f0*/  FMUL.FTZ R28, R28, UR4 ;  /* 0x000000041c1c7c20 */ /* 0x000fe20008410000 */
[----:B------:R-:W-:Y:S01]  /*2300*/  FMUL.FTZ R29, R29, UR4 ;  /* 0x000000041d1d7c20 */ /* 0x000fe20008410000 */
[----:B------:R-:W-:Y:S01]  /*2310*/  FMUL.FTZ R2, R30, UR4 ;  /* 0x000000041e027c20 */ /* 0x000fe20008410000 */
[----:B------:R-:W-:Y:S01]  /*2320*/  FMUL.FTZ R6, R31, UR4 ;  /* 0x000000041f067c20 */ /* 0x000fe20008410000 */
[----:B------:R-:W-:Y:S01]  /*2330*/  FMUL.FTZ R32, R32, UR4 ;  /* 0x0000000420207c20 */ /* 0x000fe20008410000 */
[----:B----4-:R-:W-:-:S02]  /*2340*/  IMAD.MOV.U32 R25, RZ, RZ, -0x60 ;  /* 0xffffffa0ff197424 */ /* 0x010fc400078e00ff */
[----:B------:R-:W-:Y:S01]  /*2350*/  FMUL.FTZ R33, R33, UR4 ;  /* 0x0000000421217c20 */ /* 0x000fe20008410000 */
[----:B------:R-:W-:Y:S01]  /*2360*/  FMUL.FTZ R10, R34, UR4 ;  /* 0x00000004220a7c20 */ /* 0x000fe20008410000 */
[----:B------:R-:W-:Y:S01]  /*2370*/  FMUL.FTZ R11, R35, UR4 ;  /* 0x00000004230b7c20 */ /* 0x000fe20008410000 */
[----:B------:R-:W-:Y:S02]  /*2380*/  IMAD R24, R72, R25, 0x61 ;  /* 0x0000006148187424 */ /* 0x000fe400078e0219 */
        /* <DEDUP_REMOVED lines=26> */
[----:B-----5:R-:W-:Y:S01]  /*2530*/  FMUL.FTZ R14, R71, UR4 ;  /* 0x00000004470e7c20 */ /* 0x020fe20008410000 */
[----:B------:R-:W-:Y:S01]  /*2540*/  FMUL.FTZ R50, R50, UR4 ;  /* 0x0000000432327c20 */ /* 0x000fe20008410000 */
[----:B------:R-:W-:Y:S01]  /*2550*/  FMUL.FTZ R54, R54, UR4 ;  /* 0x0000000436367c20 */ /* 0x000fe20008410000 */
[----:B------:R-:W-:Y:S01]  /*2560*/  FMUL.FTZ R58, R58, UR4 ;  /* 0x000000043a3a7c20 */ /* 0x000fe20008410000 */
[----:B------:R-:W-:Y:S01]  /*2570*/  FMUL.FTZ R62, R62, UR4 ;  /* 0x000000043e3e7c20 */ /* 0x000fe20008410000 */
[----:B------:R-:W-:Y:S01]  /*2580*/  IMAD R25, R19, -0x2, R24 ;  /* 0xfffffffe13197824 */ /* 0x000fe200078e0218 */
[----:B--2---:R-:W-:Y:S01]  /*2590*/  ISETP.GE.AND P1, PT, R13, 0x1, PT ;  /* 0x000000010d00780c */ /* 0x004fe20003f26270 */
[----:B------:R-:W0:Y:S01]  /*25a0*/  MUFU.TANH R8, R8 ;  /* 0x0000000800087308 */ /* 0x000e220000002400 */
[----:B------:R-:W-:Y:S01]  /*25b0*/  FMUL.FTZ R61, R61, UR4 ;  /* 0x000000043d3d7c20 */ /* 0x000fe20008410000 */
[----:B------:R-:W-:Y:S01]  /*25c0*/  FMUL.FTZ R38, R38, UR4 ;  /* 0x0000000426267c20 */ /* 0x000fe20008410000 */
[----:B------:R-:W-:Y:S01]  /*25d0*/  IADD3 R27, -R17, R25, R16 ;  /* 0x00000019111b7210 */ /* 0x000fe20007ffe110 */
[----:B------:R-:W-:Y:S01]  /*25e0*/  FMUL.FTZ R42, R42, UR4 ;  /* 0x000000042a2a7c20 */ /* 0x000fe20008410000 */
[----:B------:R-:W-:Y:S01]  /*25f0*/  FMUL.FTZ R46, R46, UR4 ;  /* 0x000000042e2e7c20 */ /* 0x000fe20008410000 */
[----:B------:R-:W-:Y:S01]  /*2600*/  IMAD R34, R19, -0x2, R20 ;  /* 0xfffffffe13227824 */ /* 0x000fe200078e0214 */
[----:B------:R-:W-:Y:S01]  /*2610*/  P2R R175, PR, RZ, 0x2 ;  /* 0x00000002ffaf7803 */ /* 0x000fe20000000000 */
[----:B------:R-:W1:Y:S08]  /*2620*/  MUFU.TANH R3, R3 ;  /* 0x0000000300037308 */ /* 0x000e700000002400 */
[----:B------:R-:W2:Y:S08]  /*2630*/  MUFU.TANH R0, R0 ;  /* 0x0000000000007308 */ /* 0x000eb00000002400 */
        /* <DEDUP_REMOVED lines=42> */
[----:B-----5:R-:W-:-:S07]  /*28e0*/  IMAD.IADD R61, R27, 0x1, R12 ;  /* 0x000000011b3d7824 */ /* 0x020fce00078e020c */
[----:B------:R5:W0:Y:S01]  /*28f0*/  MUFU.TANH R35, R42 ;  /* 0x0000002a00237308 */ /* 0x000a220000002400 */
[----:B---3--:R-:W-:-:S07]  /*2900*/  VIADD R38, R27, UR51 ;  /* 0x000000331b267c36 */ /* 0x008fce0008000000 */
[----:B------:R3:W0:Y:S01]  /*2910*/  MUFU.TANH R75, R46 ;  /* 0x0000002e004b7308 */ /* 0x0006220000002400 */
[----:B-----5:R-:W-:Y:S01]  /*2920*/  VIADD R42, R24, 0xffffffff ;  /* 0xffffffff182a7836 */ /* 0x020fe20000000000 */
[----:B------:R-:W-:Y:S01]  /*2930*/  VIADDMNMX R24, R67, R61, R34, PT ;  /* 0x0000003d43187246 */ /* 0x000fe20003800122 */
[----:B---3--:R-:W-:Y:S02]  /*2940*/  VIADD R46, R25, 0xffffffff ;  /* 0xffffffff192e7836 */ /* 0x008fe40000000000 */
[----:B------:R-:W-:Y:S01]  /*2950*/  IMAD.IADD R25, R38, 0x1, R67 ;  /* 0x0000000126197824 */ /* 0x000fe200078e0243 */
[----:B-12-4-:R-:W-:Y:S06]  /*2960*/  @!P1 BRA `(.L_x_1363) ;  /* 0x00000000004c9947 */ /* 0x016fec0003800000 */
[----:B------:R-:W-:Y:S01]  /*2970*/  IADD3 R20, -R17, R16, R67 ;  /* 0x0000001011147210 */ /* 0x000fe20007ffe143 */
        /* <DEDUP_REMOVED lines=10> */
.L_x_1365:
[----:B------:R-:W-:-:S13]  /*2a20*/  ISETP.NE.AND P1, PT, R13, 0x1, PT ;  /* 0x000000010d00780c */ /* 0x000fda0003f25270 */
[----:B------:R-:W1:Y:S02]  /*2a30*/  @P1 LDC.64 R26, c[0x0][0x9e8] ;  /* 0x00027a00ff1a1b82 */ /* 0x000e640000000a00 */
[----:B-1----:R-:W-:-:S05]  /*2a40*/  @P1 IMAD.HI.U32 R26, R20, R26, RZ ;  /* 0x0000001a141a1227 */ /* 0x002fca00078e00ff */
[----:B------:R-:W-:-:S07]  /*2a50*/  @P1 SHF.R.U32.HI R20, RZ, R27, R26 ;  /* 0x0000001bff141219 */ /* 0x000fce000001161a */
.L_x_1366:
[----:B------:R-:W-:Y:S05]  /*2a60*/  BSYNC B0 ;  /* 0x0000000000007941 */ /* 0x000fea0003800000 */
.L_x_1364:
[----:B------:R-:W-:-:S05]  /*2a70*/  IMAD R20, R20, R13, R46 ;  /* 0x0000000d14147224 */ /* 0x000fca00078e022e */
[----:B------:R-:W-:Y:S02]  /*2a80*/  VIMNMX R25, R25, R20, !PT ;  /* 0x0000001419197248 */ /* 0x000fe40007fe0100 */
[----:B------:R-:W-:-:S07]  /*2a90*/  VIADDMNMX R24, R20, R13, R24, PT ;  /* 0x0000000d14187246 */ /* 0x000fce0003800118 */
.L_x_1363:
        /* <DEDUP_REMOVED lines=15> */
[----:B-1----:R-:W-:Y:S02]  /*2b90*/  VIADDMNMX R34, R21, R61, R34, PT ;  /* 0x0000003d15227246 */ /* 0x002fe40003800122 */
[----:B0-----:R-:W-:-:S02]  /*2ba0*/  FSEL R81, R29, -INF , !P2 ;  /* 0xff8000001d517808 */ /* 0x001fc40005000000 */
[C---:B------:R-:W-:Y:S02]  /*2bb0*/  ISETP.GT.AND P2, PT, R25.reuse, 0x10, !P3 ;  /* 0x000000101900780c */ /* 0x040fe40005f44270 */
        /* <DEDUP_REMOVED lines=81> */
[----:B------:R-:W-:-:S04]  /*30d0*/  ISETP.LT.OR P2, PT, R24, 0x51, P2 ;  /* 0x000000511800780c */ /* 0x000fc80001741670 */
[----:B------:R-:W-:Y:S02]  /*30e0*/  FSEL R28, R64, -INF , !P2 ;  /* 0xff800000401c7808 */ /* 0x000fe40005000000 */
        /* <DEDUP_REMOVED lines=19> */
[----:B------:R-:W-:Y:S01]  /*3220*/  IADD3 R8, -R17, R16, R21 ;  /* 0x0000001011087210 */ /* 0x000fe20007ffe115 */
        /* <DEDUP_REMOVED lines=10> */
.L_x_1369:
[----:B------:R-:W-:-:S13]  /*32d0*/  ISETP.NE.AND P4, PT, R13, 0x1, PT ;  /* 0x000000010d00780c */ /* 0x000fda0003f85270 */
[----:B------:R-:W0:Y:S02]  /*32e0*/  @P4 LDC.64 R36, c[0x0][0x9e8] ;  /* 0x00027a00ff244b82 */ /* 0x000e240000000a00 */
[----:B0-----:R-:W-:-:S05]  /*32f0*/  @P4 IMAD.HI.U32 R36, R8, R36, RZ ;  /* 0x0000002408244227 */ /* 0x001fca00078e00ff */
[----:B------:R-:W-:-:S07]  /*3300*/  @P4 SHF.R.U32.HI R8, RZ, R37, R36 ;  /* 0x00000025ff084219 */ /* 0x000fce0000011624 */
.L_x_1370:
[----:B------:R-:W-:Y:S05]  /*3310*/  BSYNC B0 ;  /* 0x0000000000007941 */ /* 0x000fea0003800000 */
.L_x_1368:
[----:B------:R-:W-:-:S05]  /*3320*/  IMAD R8, R8, R13, R46 ;  /* 0x0000000d08087224 */ /* 0x000fca00078e022e */
[----:B------:R-:W-:Y:S02]  /*3330*/  VIMNMX R25, R25, R8, !PT ;  /* 0x0000000819197248 */ /* 0x000fe40007fe0100 */
[----:B------:R-:W-:-:S07]  /*3340*/  VIADDMNMX R34, R8, R13, R34, PT ;  /* 0x0000000d08227246 */ /* 0x000fce0003800122 */
.L_x_1367:
[C---:B------:R-:W-:Y:S01]  /*3350*/  ISETP.GT.AND P1, PT, R25.reuse, 0x1, !P1 ;  /* 0x000000011900780c */ /* 0x040fe20004f24270 */
[----:B------:R-:W-:Y:S01]  /*3360*/  ULDC UR4, c[0x0][0x988] ;  /* 0x0002620000047ab9 */ /* 0x000fe20000000800 */
[----:B------:R-:W-:Y:S02]  /*3370*/  ISETP.GT.AND P3, PT, R25, RZ, !P3 ;  /* 0x000000ff1900720c */ /* 0x000fe40005f64270 */
[C---:B------:R-:W-:Y:S02]  /*3380*/  ISETP.LT.OR P1, PT, R34.reuse, 0x2, P1 ;  /* 0x000000022200780c */ /* 0x040fe40000f21670 */
[----:B------:R-:W-:Y:S02]  /*3390*/  ISETP.LT.OR P3, PT, R34, 0x1, P3 ;  /* 0x000000012200780c */ /* 0x000fe40001f61670 */
[----:B------:R-:W-:Y:S02]  /*33a0*/  FSEL R21, R0, -INF , !P1 ;  /* 0xff80000000157808 */ /* 0x000fe40004800000 */
[----:B------:R-:W-:-:S02]  /*33b0*/  ISETP.NE.AND P1, PT, R27, RZ, PT ;  /* 0x000000ff1b00720c */ /* 0x000fc40003f25270 */
[----:B------:R-:W-:Y:S02]  /*33c0*/  FSEL R36, R3, -INF , !P3 ;  /* 0xff80000003247808 */ /* 0x000fe40005800000 */
[----:B------:R-:W-:Y:S02]  /*33d0*/  ISETP.GT.AND P1, PT, R25, 0x9, !P1 ;  /* 0x000000091900780c */ /* 0x000fe40004f24270 */
[----:B------:R-:W-:Y:S02]  /*33e0*/  FMNMX.FTZ R3, R33, R67, !PT ;  /* 0x0000004321037209 */ /* 0x000fe40007810000 */
[----:B------:R-:W-:Y:S02]  /*33f0*/  ISETP.LT.OR P1, PT, R34, 0xa, P1 ;  /* 0x0000000a2200780c */ /* 0x000fe40000f21670 */
[----:B------:R-:W-:Y:S02]  /*3400*/  FMNMX.FTZ R3, R71, R3, !PT ;  /* 0x0000000347037209 */ /* 0x000fe40007810000 */
[----:B------:R-:W-:-:S02]  /*3410*/  FSEL R40, R6, -INF , !P1 ;  /* 0xff80000006287808 */ /* 0x000fc40004800000 */
[----:B------:R-:W-:Y:S02]  /*3420*/  ISETP.NE.AND P1, PT, R29, RZ, PT ;  /* 0x000000ff1d00720c */ /* 0x000fe40003f25270 */
[----:B------:R-:W-:Y:S02]  /*3430*/  FMNMX.FTZ R3, R81, R3, !PT ;  /* 0x0000000351037209 */ /* 0x000fe40007810000 */
[C---:B------:R-:W-:Y:S02]  /*3440*/  ISETP.GT.AND P1, PT, R25.reuse, 0x10, !P1 ;  /* 0x000000101900780c */ /* 0x040fe40004f24270 */
[----:B------:R-:W-:Y:S02]  /*3450*/  ISETP.GT.AND P5, PT, R25, 0x8, !P5 ;  /* 0x000000081900780c */ /* 0x000fe40006fa4270 */
[----:B------:R-:W-:Y:S02]  /*3460*/  ISETP.LT.OR P1, PT, R34, 0x11, P1 ;  /* 0x000000112200780c */ /* 0x000fe40000f21670 */
[----:B------:R-:W-:-:S02]  /*3470*/  FMNMX.FTZ R3, R83, R3, !PT ;  /* 0x0000000353037209 */ /* 0x000fc40007810000 */
[----:B------:R-:W-:Y:S02]  /*3480*/  FSEL R42, R10, -INF , !P1 ;  /* 0xff8000000a2a7808 */ /* 0x000fe40004800000 */
[----:B------:R-:W-:Y:S02]  /*3490*/  ISETP.NE.AND P1, PT, R50, RZ, PT ;  /* 0x000000ff3200720c */ /* 0x000fe40003f25270 */
[C---:B------:R-:W-:Y:S02]  /*34a0*/  ISETP.LT.OR P5, PT, R34.reuse, 0x9, P5 ;  /* 0x000000092200780c */ /* 0x040fe40002fa1670 */
[----:B------:R-:W-:Y:S02]  /*34b0*/  ISETP.GT.AND P1, PT, R25, 0x11, !P1 ;  /* 0x000000111900780c */ /* 0x000fe40004f24270 */
[----:B------:R-:W-:Y:S02]  /*34c0*/  FMNMX.FTZ R3, R85, R3, !PT ;  /* 0x0000000355037209 */ /* 0x000fe40007810000 */
[----:B------:R-:W-:-:S02]  /*34d0*/  ISETP.LT.OR P1, PT, R34, 0x12, P1 ;  /* 0x000000122200780c */ /* 0x000fc40000f21670 */
[----:B------:R-:W-:Y:S02]  /*34e0*/  FSEL R38, R2, -INF , !P5 ;  /* 0xff80000002267808 */ /* 0x000fe40006800000 */
[----:B------:R-:W-:Y:S01]  /*34f0*/  FSEL R44, R11, -INF , !P1 ;  /* 0xff8000000b2c7808 */ /* 0x000fe20004800000 */
[----:B------:R-:W-:Y:S01]  /*3500*/  IMAD.U32 R11, RZ, RZ, UR4 ;  /* 0x00000004ff0b7e24 */ /* 0x000fe2000f8e00ff */
[----:B------:R-:W-:Y:S02]  /*3510*/  ISETP.NE.AND P1, PT, R54, RZ, PT ;  /* 0x000000ff3600720c */ /* 0x000fe40003f25270 */
[----:B------:R-:W-:Y:S02]  /*3520*/  ISETP.NE.AND P5, PT, R58, RZ, PT ;  /* 0x000000ff3a00720c */ /* 0x000fe40003fa5270 */
[----:B------:R-:W-:Y:S02]  /*3530*/  ISETP.GT.AND P1, PT, R25, 0x18, !P1 ;  /* 0x000000181900780c */ /* 0x000fe40004f24270 */
[----:B------:R-:W-:-:S02]  /*3540*/  FMNMX.FTZ R3, R87, R3, !PT ;  /* 0x0000000357037209 */ /* 0x000fc40007810000 */
[C---:B------:R-:W-:Y:S02]  /*3550*/  ISETP.LT.OR P1, PT, R34.reuse, 0x19, P1 ;  /* 0x000000192200780c */ /* 0x040fe40000f21670 */
[----:B------:R-:W-:Y:S02]  /*3560*/  FMNMX.FTZ R3, R89, R3, !PT ;  /* 0x0000000359037209 */ /* 0x000fe40007810000 */
[----:B------:R-:W-:Y:S02]  /*3570*/  FSEL R46, R31, -INF , !P1 ;  /* 0xff8000001f2e7808 */ /* 0x000fe40004800000 */
[----:B------:R-:W-:Y:S02]  /*3580*/  ISETP.GT.AND P1, PT, R25, 0x19, !P5 ;  /* 0x000000191900780c */ /* 0x000fe40006f24270 */
[----:B------:R-:W-:Y:S02]  /*3590*/  FMNMX.FTZ R3, R91, R3, !PT ;  /* 0x000000035b037209 */ /* 0x000fe40007810000 */
[----:B------:R-:W-:-:S02]  /*35a0*/  ISETP.LT.OR P1, PT, R34, 0x1a, P1 ;  /* 0x0000001a2200780c */ /* 0x000fc40000f21670 */
[----:B------:R-:W-:Y:S02]  /*35b0*/  ISETP.NE.AND P4, PT, R62, RZ, PT ;  /* 0x000000ff3e00720c */ /* 0x000fe40003f85270 */
[----:B------:R-:W-:Y:S02]  /*35c0*/  FSEL R48, R39, -INF , !P1 ;  /* 0xff80000027307808 */ /* 0x000fe40004800000 */
        /* <DEDUP_REMOVED lines=12> */
[----:B------:R-:W-:Y:S02]  /*3690*/  ISETP.NE.AND P5, PT, R52, RZ, PT ;  /* 0x000000ff3400720c */ /* 0x000fe40003fa5270 */
[----:B------:R-:W-:Y:S02]  /*36a0*/  FSEL R52, R43, -INF , !P1 ;  /* 0xff8000002b347808 */ /* 0x000fe40004800000 */
[----:B------:R-:W-:Y:S02]  /*36b0*/  ISETP.NE.AND P1, PT, R74, RZ, PT ;  /* 0x000000ff4a00720c */ /* 0x000fe40003f25270 */
[----:B------:R-:W-:-:S02]  /*36c0*/  FMNMX.FTZ R3, R53, R3, !PT ;  /* 0x0000000335037209 */ /* 0x000fc40007810000 */
[----:B------:R-:W-:Y:S02]  /*36d0*/  ISETP.GT.AND P1, PT, R25, 0x28, !P1 ;  /* 0x000000281900780c */ /* 0x000fe40004f24270 */
[----:B------:R-:W-:Y:S02]  /*36e0*/  FMNMX.FTZ R3, R99, R3, !PT ;  /* 0x0000000363037209 */ /* 0x000fe40007810000 */
[----:B------:R-:W-:Y:S02]  /*36f0*/  ISETP.LT.OR P1, PT, R34, 0x29, P1 ;  /* 0x000000292200780c */ /* 0x000fe40000f21670 */
[----:B------:R-:W-:Y:S02]  /*3700*/  FMNMX.FTZ R3, R57, R3, !PT ;  /* 0x0000000339037209 */ /* 0x000fe40007810000 */
[----:B------:R-:W-:Y:S02]  /*3710*/  FSEL R54, R75, -INF , !P1 ;  /* 0xff8000004b367808 */ /* 0x000fe40004800000 */
[----:B------:R-:W-:-:S02]  /*3720*/  ISETP.NE.AND P1, PT, R80, RZ, PT ;  /* 0x000000ff5000720c */ /* 0x000fc40003f25270 */
[----:B------:R-:W-:Y:S02]  /*3730*/  FMNMX.FTZ R3, R32, R3, !PT ;  /* 0x0000000320037209 */ /* 0x000fe40007810000 */
[----:B------:R-:W-:Y:S02]  /*3740*/  ISETP.GT.AND P1, PT, R25, 0x29, !P1 ;  /* 0x000000291900780c */ /* 0x000fe40004f24270 */
[----:B------:R-:W-:Y:S02]  /*3750*/  FMNMX.FTZ R3, R30, R3, !PT ;  /* 0x000000031e037209 */ /* 0x000fe40007810000 */
[----:B------:R-:W-:Y:S02]  /*3760*/  ISETP.LT.OR P1, PT, R34, 0x2a, P1 ;  /* 0x0000002a2200780c */ /* 0x000fe40000f21670 */
[----:B------:R-:W-:Y:S02]  /*3770*/  FMNMX.FTZ R3, R28, R3, !PT ;  /* 0x000000031c037209 */ /* 0x000fe40007810000 */
[----:B------:R-:W-:-:S02]  /*3780*/  ISETP.NE.AND P4, PT, R56, RZ, PT ;  /* 0x000000ff3800720c */ /* 0x000fc40003f85270 */
[----:B------:R-:W-:Y:S02]  /*3790*/  FSEL R56, R47, -INF , !P1 ;  /* 0xff8000002f387808 */ /* 0x000fe40004800000 */
[----:B------:R-:W-:Y:S02]  /*37a0*/  FMNMX.FTZ R3, R26, R3, !PT ;  /* 0x000000031a037209 */ /* 0x000fe40007810000 */
[----:B------:R-:W-:Y:S02]  /*37b0*/  ISETP.NE.AND P1, PT, R82, RZ, PT ;  /* 0x000000ff5200720c */ /* 0x000fe40003f25270 */
[----:B------:R-:W-:Y:S02]  /*37c0*/  FMNMX.FTZ R3, R20, R3, !PT ;  /* 0x0000000314037209 */ /* 0x000fe40007810000 */
[----:B------:R-:W-:Y:S02]  /*37d0*/  ISETP.GT.AND P1, PT, R25, 0x30, !P1 ;  /* 0x000000301900780c */ /* 0x000fe40004f24270 */
[----:B------:R-:W-:-:S02]  /*37e0*/  FMNMX.FTZ R3, R24, R3, !PT ;  /* 0x0000000318037209 */ /* 0x000fc40007810000 */
[----:B------:R-:W-:Y:S02]  /*37f0*/  ISETP.LT.OR P1, PT, R34, 0x31, P1 ;  /* 0x000000312200780c */ /* 0x000fe40000f21670 */
[C---:B------:R-:W-:Y:S01]  /*3800*/  ISETP.GT.AND P6, PT, R25.reuse, 0x51, !P6 ;  /* 0x000000511900780c */ /* 0x040fe200077c4270 */
[----:B------:R-:W0:Y:S01]  /*3810*/  SHFL.BFLY PT, R8, R3, 0x2, 0x1f ;  /* 0x0c401f0003087f89 */ /* 0x000e2200000e0000 */
[----:B------:R-:W-:Y:S02]  /*3820*/  FSEL R58, R76, -INF , !P1 ;  /* 0xff8000004c3a7808 */ /* 0x000fe40004800000 */
[----:B------:R-:W-:Y:S02]  /*3830*/  ISETP.NE.AND P1, PT, R84, RZ, PT ;  /* 0x000000ff5400720c */ /* 0x000fe40003f25270 */
[C---:B------:R-:W-:Y:S02]  /*3840*/  ISETP.GT.AND P2, PT, R25.reuse, 0x58, !P2 ;  /* 0x000000581900780c */ /* 0x040fe40005744270 */
[----:B------:R-:W-:-:S02]  /*3850*/  ISETP.GT.AND P1, PT, R25, 0x31, !P1 ;  /* 0x000000311900780c */ /* 0x000fc40004f24270 */
[C---:B------:R-:W-:Y:S02]  /*3860*/  ISETP.LT.OR P6, PT, R34.reuse, 0x52, P6 ;  /* 0x000000522200780c */ /* 0x040fe400037c1670 */
[C---:B------:R-:W-:Y:S02]  /*3870*/  ISETP.LT.OR P1, PT, R34.reuse, 0x32, P1 ;  /* 0x000000322200780c */ /* 0x040fe40000f21670 */
[----:B------:R-:W-:Y:S02]  /*3880*/  ISETP.LT.OR P2, PT, R34, 0x59, P2 ;  /* 0x000000592200780c */ /* 0x000fe40001741670 */
[----:B------:R-:W-:Y:S02]  /*3890*/  FSEL R60, R51, -INF , !P1 ;  /* 0xff800000333c7808 */ /* 0x000fe40004800000 */
[----:B------:R-:W-:Y:S02]  /*38a0*/  ISETP.NE.AND P1, PT, R86, RZ, PT ;  /* 0x000000ff5600720c */ /* 0x000fe40003f25270 */
[----:B------:R-:W-:-:S02]  /*38b0*/  FSEL R68, R7, -INF , !P6 ;  /* 0xff80000007447808 */ /* 0x000fc40007000000 */
[----:B------:R-:W-:Y:S02]  /*38c0*/  ISETP.GT.AND P1, PT, R25, 0x38, !P1 ;  /* 0x000000381900780c */ /* 0x000fe40004f24270 */
[----:B0-----:R-:W-:Y:S02]  /*38d0*/  FMNMX.FTZ R27, R3, R8, !PT ;  /* 0x00000008031b7209 */ /* 0x001fe40007810000 */
[----:B------:R-:W-:Y:S02]  /*38e0*/  ISETP.LT.OR P1, PT, R34, 0x39, P1 ;  /* 0x000000392200780c */ /* 0x000fe40000f21670 */
[----:B------:R-:W-:Y:S01]  /*38f0*/  FMNMX.FTZ R3, R36, R21, !PT ;  /* 0x0000001524037209 */ /* 0x000fe20007810000 */
[----:B------:R-:W0:Y:S01]  /*3900*/  SHFL.BFLY PT, R8, R27, 0x1, 0x1f ;  /* 0x0c201f001b087f89 */ /* 0x000e2200000e0000 */
[----:B------:R-:W-:Y:S02]  /*3910*/  FSEL R62, R77, -INF , !P1 ;  /* 0xff8000004d3e7808 */ /* 0x000fe40004800000 */
[----:B------:R-:W-:-:S02]  /*3920*/  ISETP.NE.AND P1, PT, R88, RZ, PT ;  /* 0x000000ff5800720c */ /* 0x000fc40003f25270 */
[----:B------:R-:W-:Y:S02]  /*3930*/  FMNMX.FTZ R3, R38, R3, !PT ;  /* 0x0000000326037209 */ /* 0x000fe40007810000 */
[----:B------:R-:W-:Y:S02]  /*3940*/  ISETP.GT.AND P1, PT, R25, 0x39, !P1 ;  /* 0x000000391900780c */ /* 0x000fe40004f24270 */
[----:B------:R-:W-:Y:S02]  /*3950*/  FMNMX.FTZ R3, R40, R3, !PT ;  /* 0x0000000328037209 */ /* 0x000fe40007810000 */
[----:B------:R-:W-:Y:S02]  /*3960*/  ISETP.LT.OR P1, PT, R34, 0x3a, P1 ;  /* 0x0000003a2200780c */ /* 0x000fe40000f21670 */
[----:B------:R-:W-:Y:S02]  /*3970*/  FMNMX.FTZ R3, R42, R3, !PT ;  /* 0x000000032a037209 */ /* 0x000fe40007810000 */
        /* <DEDUP_REMOVED lines=21> */
[----:B------:R-:W-:Y:S02]  /*3ad0*/  ISETP.GT.AND P1, PT, R25, 0x49, !P4 ;  /* 0x000000491900780c */ /* 0x000fe40006724270 */
[----:B------:R-:W-:Y:S02]  /*3ae0*/  FMNMX.FTZ R3, R62, R3, !PT ;  /* 0x000000033e037209 */ /* 0x000fe40007810000 */
[----:B0-----:R-:W-:Y:S02]  /*3af0*/  FMNMX.FTZ R8, R27, R8, !PT ;  /* 0x000000081b087209 */ /* 0x001fe40007810000 */
[----:B------:R-:W-:-:S02]  /*3b00*/  ISETP.LT.OR P1, PT, R34, 0x4a, P1 ;  /* 0x0000004a2200780c */ /* 0x000fc40000f21670 */
[----:B------:R-:W-:Y:S01]  /*3b10*/  FMNMX.FTZ R3, R64, R3, !PT ;  /* 0x0000000340037209 */ /* 0x000fe20007810000 */
[C---:B------:R-:W-:Y:S01]  /*3b20*/  FMUL.FTZ R29, R8.reuse, R11 ;  /* 0x0000000b081d7220 */ /* 0x040fe20000410000 */
[----:B------:R-:W-:Y:S02]  /*3b30*/  FSEL R0, R63, -INF , !P1 ;  /* 0xff8000003f007808 */ /* 0x000fe40004800000 */
[----:B------:R-:W-:Y:S02]  /*3b40*/  FSETP.NEU.FTZ.AND P1, PT, R8, -INF , PT ;  /* 0xff8000000800780b */ /* 0x000fe40003f3d000 */
[----:B------:R-:W-:Y:S02]  /*3b50*/  ISETP.NE.AND P4, PT, R94, RZ, PT ;  /* 0x000000ff5e00720c */ /* 0x000fe40003f85270 */
[----:B------:R-:W-:Y:S02]  /*3b60*/  FMNMX.FTZ R3, R10, R3, !PT ;  /* 0x000000030a037209 */ /* 0x000fe40007810000 */
[----:B------:R-:W-:-:S02]  /*3b70*/  FSEL R74, R29, RZ, P1 ;  /* 0x000000ff1d4a7208 */ /* 0x000fc40000800000 */
        /* <DEDUP_REMOVED lines=18> */
[-CC-:B------:R-:W-:Y:S01]  /*3ca0*/  FFMA.FTZ R35, R83, R11.reuse, -R74.reuse ;  /* 0x0000000b53237223 */ /* 0x180fe2000001084a */
[----:B------:R-:W-:Y:S01]  /*3cb0*/  FSEL R34, R15, -INF , !P2 ;  /* 0xff8000000f227808 */ /* 0x000fe20005000000 */
[--C-:B------:R-:W-:Y:S01]  /*3cc0*/  FFMA.FTZ R24, R24, R11, -R74.reuse ;  /* 0x0000000b18187223 */ /* 0x100fe2000001084a */
[----:B------:R-:W-:Y:S01]  /*3cd0*/  FMNMX.FTZ R3, R68, R3, !PT ;  /* 0x0000000344037209 */ /* 0x000fe20007810000 */
[----:B------:R-:W-:Y:S01]  /*3ce0*/  MUFU.EX2 R27, R27 ;  /* 0x0000001b001b7308 */ /* 0x000fe20000000800 */
[----:B------:R-:W-:Y:S01]  /*3cf0*/  FSEL R14, R14, -INF , !P1 ;  /* 0xff8000000e0e7808 */ /* 0x000fe20004800000 */
[--C-:B------:R-:W-:Y:S01]  /*3d00*/  FFMA.FTZ R37, R87, R11, -R74.reuse ;  /* 0x0000000b57257223 */ /* 0x100fe2000001084a */
[----:B------:R-:W-:Y:S01]  /*3d10*/  FMNMX.FTZ R3, R34, R3, !PT ;  /* 0x0000000322037209 */ /* 0x000fe20007810000 */
[-CC-:B------:R-:W-:Y:S01]  /*3d20*/  FFMA.FTZ R39, R49, R11.reuse, -R74.reuse ;  /* 0x0000000b31277223 */ /* 0x180fe2000001084a */
[-CC-:B------:R-:W-:Y:S01]  /*3d30*/  FFMA.FTZ R26, R26, R11.reuse, -R74.reuse ;  /* 0x0000000b1a1a7223 */ /* 0x180fe2000001084a */
[--C-:B------:R-:W-:Y:S01]  /*3d40*/  FFMA.FTZ R15, R93, R11, -R74.reuse ;  /* 0x0000000b5d0f7223 */ /* 0x100fe2000001084a */
[----:B------:R-:W-:Y:S01]  /*3d50*/  FMNMX.FTZ R3, R14, R3, !PT ;  /* 0x000000030e037209 */ /* 0x000fe20007810000 */
[----:B------:R0:W1:Y:S01]  /*3d60*/  MUFU.EX2 R156, R29 ;  /* 0x0000001d009c7308 */ /* 0x0000620000000800 */
[-CC-:B------:R-:W-:Y:S01]  /*3d70*/  FFMA.FTZ R25, R45, R11.reuse, -R74.reuse ;  /* 0x0000000b2d197223 */ /* 0x180fe2000001084a */
[-CC-:B------:R-:W-:Y:S01]  /*3d80*/  FFMA.FTZ R41, R97, R11.reuse, -R74.reuse ;  /* 0x0000000b61297223 */ /* 0x180fe2000001084a */
[-CC-:B------:R-:W-:Y:S01]  /*3d90*/  FFMA.FTZ R45, R99, R11.reuse, -R74.reuse ;  /* 0x0000000b632d7223 */ /* 0x180fe2000001084a */
[----:B------:R-:W2:Y:S01]  /*3da0*/  SHFL.BFLY PT, R70, R3, 0x2, 0x1f ;  /* 0x0c401f0003467f89 */ /* 0x000ea200000e0000 */
[----:B------:R-:W-:Y:S01]  /*3db0*/  ISETP.NE.AND P4, PT, R9, 0x1, PT ;  /* 0x000000010900780c */ /* 0x000fe20003f85270 */
[-CC-:B------:R-:W-:Y:S01]  /*3dc0*/  FFMA.FTZ R32, R32, R11.reuse, -R74.reuse ;  /* 0x0000000b20207223 */ /* 0x180fe2000001084a */
[-CC-:B------:R-:W-:Y:S01]  /*3dd0*/  FFMA.FTZ R30, R30, R11.reuse, -R74.reuse ;  /* 0x0000000b1e1e7223 */ /* 0x180fe2000001084a */
[----:B------:R-:W3:Y:S01]  /*3de0*/  MUFU.EX2 R31, R31 ;  /* 0x0000001f001f7308 */ /* 0x000ee20000000800 */
[-CC-:B0-----:R-:W-:Y:S01]  /*3df0*/  FFMA.FTZ R29, R85, R11.reuse, -R74.reuse ;  /* 0x0000000b551d7223 */ /* 0x181fe2000001084a */
[-CC-:B------:R-:W-:Y:S01]  /*3e00*/  FFMA.FTZ R28, R28, R11.reuse, -R74.reuse ;  /* 0x0000000b1c1c7223 */ /* 0x180fe2000001084a */
[----:B------:R-:W-:-:S05]  /*3e10*/  FFMA.FTZ R20, R20, R11, -R74 ;  /* 0x0000000b14147223 */ /* 0x000fca000001084a */
[----:B------:R0:W4:Y:S02]  /*3e20*/  MUFU.EX2 R158, R33 ;  /* 0x00000021009e7308 */ /* 0x0001240000000800 */
[----:B------:R-:W5:Y:S06]  /*3e30*/  @P4 LDC R51, c[0x0][0x44c] ;  /* 0x00011300ff334b82 */ /* 0x000f6c0000000800 */
[----:B------:R-:W4:Y:S01]  /*3e40*/  MUFU.EX2 R35, R35 ;  /* 0x0000002300237308 */ /* 0x000f220000000800 */
[-CC-:B0-----:R-:W-:Y:S01]  /*3e50*/  FFMA.FTZ R33, R89, R11.reuse, -R74.reuse ;  /* 0x0000000b59217223 */ /* 0x181fe2000001084a */
[----:B--2---:R-:W-:Y:S01]  /*3e60*/  FMNMX.FTZ R70, R3, R70, !PT ;  /* 0x0000004603467209 */ /* 0x004fe20007810000 */
[----:B------:R-:W-:-:S05]  /*3e70*/  FFMA.FTZ R3, R57, R11, -R74 ;  /* 0x0000000b39037223 */ /* 0x000fca000001084a */
[----:B------:R0:W-:Y:S01]  /*3e80*/  MUFU.EX2 R152, R29 ;  /* 0x0000001d00987308 */ /* 0x0001e20000000800 */
[----:B------:R-:W2:Y:S07]  /*3e90*/  SHFL.BFLY PT, R7, R70, 0x1, 0x1f ;  /* 0x0c201f0046077f89 */ /* 0x000eae00000e0000 */
[----:B------:R1:W-:Y:S01]  /*3ea0*/  MUFU.EX2 R140, R3 ;  /* 0x00000003008c7308 */ /* 0x0003e20000000800 */
[----:B0-----:R-:W-:Y:S01]  /*3eb0*/  FFMA.FTZ R29, R91, R11, -R74 ;  /* 0x0000000b5b1d7223 */ /* 0x001fe2000001084a */
[----:B-----5:R-:W-:-:S06]  /*3ec0*/  @P4 IMAD.HI.U32 R51, R18, R51, RZ ;  /* 0x0000003312334227 */ /* 0x020fcc00078e00ff */
[----:B------:R-:W-:Y:S08]  /*3ed0*/  MUFU.EX2 R37, R37 ;  /* 0x0000002500257308 */ /* 0x000ff00000000800 */
[----:B------:R0:W-:Y:S01]  /*3ee0*/  MUFU.EX2 R154, R33 ;  /* 0x00000021009a7308 */ /* 0x0001e20000000800 */
[----:B--2---:R-:W-:-:S04]  /*3ef0*/  FMNMX.FTZ R7, R70, R7, !PT ;  /* 0x0000000746077209 */ /* 0x004fc80007810000 */
[C---:B------:R-:W-:Y:S01]  /*3f00*/  FSETP.NEU.FTZ.AND P1, PT, R7.reuse, -INF , PT ;  /* 0xff8000000700780b */ /* 0x040fe20003f3d000 */
[-C--:B-1----:R-:W-:Y:S02]  /*3f10*/  FMUL.FTZ R3, R7, R11.reuse ;  /* 0x0000000b07037220 */ /* 0x082fe40000410000 */
[----:B------:R-:W-:Y:S01]  /*3f20*/  MUFU.EX2 R29, R29 ;  /* 0x0000001d001d7308 */ /* 0x000fe20000000800 */
[----:B0-----:R-:W-:Y:S02]  /*3f30*/  FFMA.FTZ R33, R95, R11, -R74 ;  /* 0x0000000b5f217223 */ /* 0x001fe4000001084a */
[----:B------:R-:W-:-:S05]  /*3f40*/  FSEL R43, R3, RZ, P1 ;  /* 0x000000ff032b7208 */ /* 0x000fca0000800000 */
        /* <DEDUP_REMOVED lines=14> */
[----:B0-----:R-:W-:Y:S01]  /*4030*/  FADD.FTZ R24, R27, R156 ;  /* 0x0000009c1b187221 */ /* 0x001fe20000010000 */
[-CC-:B------:R-:W-:Y:S01]  /*4040*/  FFMA.FTZ R58, R58, R11.reuse, -R43.reuse ;  /* 0x0000000b3a3a7223 */ /* 0x180fe2000001082b */
[-CC-:B------:R-:W-:Y:S01]  /*4050*/  FFMA.FTZ R60, R60, R11.reuse, -R43.reuse ;  /* 0x0000000b3c3c7223 */ /* 0x180fe2000001082b */
[-CC-:B------:R-:W-:Y:S01]  /*4060*/  FFMA.FTZ R62, R62, R11.reuse, -R43.reuse ;  /* 0x0000000b3e3e7223 */ /* 0x180fe2000001082b */
[----:B---3--:R-:W-:Y:S01]  /*4070*/  FADD.FTZ R47, R31, R24 ;  /* 0x000000181f2f7221 */ /* 0x008fe20000010000 */
[-CC-:B------:R-:W-:Y:S01]  /*4080*/  FFMA.FTZ R6, R6, R11.reuse, -R43.reuse ;  /* 0x0000000b06067223 */ /* 0x180fe2000001082b */
[-C--:B------:R-:W-:Y:S01]  /*4090*/  FFMA.FTZ R64, R64, R11.reuse, -R43 ;  /* 0x0000000b40407223 */ /* 0x080fe2000001082b */
[----:B------:R-:W0:Y:S01]  /*40a0*/  MUFU.EX2 R21, R21 ;  /* 0x0000001500157308 */ /* 0x000e220000000800 */
[----:B----4-:R-:W-:Y:S01]  /*40b0*/  FADD.FTZ R24, R158, R47 ;  /* 0x0000002f9e187221 */ /* 0x010fe20000010000 */
[-CC-:B------:R-:W-:Y:S01]  /*40c0*/  FFMA.FTZ R10, R10, R11.reuse, -R43.reuse ;  /* 0x0000000b0a0a7223 */ /* 0x180fe2000001082b */
[-CC-:B------:R-:W-:Y:S01]  /*40d0*/  FFMA.FTZ R2, R2, R11.reuse, -R43.reuse ;  /* 0x0000000b02027223 */ /* 0x180fe2000001082b */
[-CC-:B------:R-:W-:Y:S01]  /*40e0*/  FFMA.FTZ R0, R0, R11.reuse, -R43.reuse ;  /* 0x0000000b00007223 */ /* 0x180fe2000001082b */
[----:B------:R-:W-:Y:S01]  /*40f0*/  FADD.FTZ R49, R35, R24 ;  /* 0x0000001823317221 */ /* 0x000fe20000010000 */
[-CC-:B------:R-:W-:Y:S01]  /*4100*/  FFMA.FTZ R66, R66, R11.reuse, -R43.reuse ;  /* 0x0000000b42427223 */ /* 0x180fe2000001082b */
[-CC-:B------:R-:W-:Y:S01]  /*4110*/  FFMA.FTZ R68, R68, R11.reuse, -R43.reuse ;  /* 0x0000000b44447223 */ /* 0x180fe2000001082b */
[----:B------:R-:W1:Y:S01]  /*4120*/  MUFU.EX2 R38, R38 ;  /* 0x0000002600267308 */ /* 0x000e620000000800 */
[-CC-:B------:R-:W-:Y:S01]  /*4130*/  FFMA.FTZ R34, R34, R11.reuse, -R43.reuse ;  /* 0x0000000b22227223 */ /* 0x180fe2000001082b */
[----:B------:R-:W-:Y:S01]  /*4140*/  FFMA.FTZ R14, R14, R11, -R43 ;  /* 0x0000000b0e0e7223 */ /* 0x000fe2000001082b */
[----:B------:R-:W-:-:S02]  /*4150*/  F2FP.BF16.F32.PACK_AB R156, R156, R27 ;  /* 0x0000001b9c9c723e */ /* 0x000fc400000010ff */
[----:B------:R-:W-:-:S03]  /*4160*/  F2FP.BF16.F32.PACK_AB R158, R158, R31 ;  /* 0x0000001f9e9e723e */ /* 0x000fc600000010ff */
[----:B------:R2:W3:Y:S01]  /*4170*/  MUFU.EX2 R159, R40 ;  /* 0x00000028009f7308 */ /* 0x0004e20000000800 */
[----:B0-----:R-:W-:Y:S01]  /*4180*/  FADD.FTZ R47, R36, R21 ;  /* 0x00000015242f7221 */ /* 0x001fe20000010000 */
[----:B------:R-:W-:-:S06]  /*4190*/  F2FP.BF16.F32.PACK_AB R157, R21, R36 ;  /* 0x00000024159d723e */ /* 0x000fcc00000010ff */
[----:B------:R-:W0:Y:S01]  /*41a0*/  MUFU.EX2 R42, R42 ;  /* 0x0000002a002a7308 */ /* 0x000e220000000800 */
[----:B-1----:R-:W-:Y:S01]  /*41b0*/  FADD.FTZ R24, R38, R47 ;  /* 0x0000002f26187221 */ /* 0x002fe20000010000 */
[----:B--2---:R-:W1:Y:S06]  /*41c0*/  @P4 LDC R40, c[0x0][0x450] ;  /* 0x00011400ff284b82 */ /* 0x004e6c0000000800 */
[----:B------:R-:W2:Y:S01]  /*41d0*/  MUFU.EX2 R153, R44 ;  /* 0x0000002c00997308 */ /* 0x000ea20000000800 */
[C---:B---3--:R-:W-:Y:S01]  /*41e0*/  FADD.FTZ R47, R159.reuse, R24 ;  /* 0x000000189f2f7221 */ /* 0x048fe20000010000 */
[----:B------:R-:W-:-:S06]  /*41f0*/  F2FP.BF16.F32.PACK_AB R159, R159, R38 ;  /* 0x000000269f9f723e */ /* 0x000fcc00000010ff */
[----:B------:R-:W3:Y:S01]  /*4200*/  MUFU.EX2 R46, R46 ;  /* 0x0000002e002e7308 */ /* 0x000ee20000000800 */
[----:B0-----:R-:W-:-:S07]  /*4210*/  FADD.FTZ R24, R42, R47 ;  /* 0x0000002f2a187221 */ /* 0x001fce0000010000 */
[----:B------:R-:W-:Y:S01]  /*4220*/  MUFU.EX2 R144, R39 ;  /* 0x0000002700907308 */ /* 0x000fe20000000800 */
[C---:B--2---:R-:W-:Y:S01]  /*4230*/  FADD.FTZ R47, R153.reuse, R24 ;  /* 0x00000018992f7221 */ /* 0x044fe20000010000 */
[----:B------:R-:W-:-:S06]  /*4240*/  F2FP.BF16.F32.PACK_AB R153, R153, R42 ;  /* 0x0000002a9999723e */ /* 0x000fcc00000010ff */
[----:B------:R0:W-:Y:S01]  /*4250*/  MUFU.EX2 R39, R26 ;  /* 0x0000001a00277308 */ /* 0x0001e20000000800 */
[----:B---3--:R-:W-:-:S07]  /*4260*/  FADD.FTZ R24, R46, R47 ;  /* 0x0000002f2e187221 */ /* 0x008fce0000010000 */
        /* <DEDUP_REMOVED lines=8> */
[----:B------:R-:W3:Y:S01]  /*42f0*/  MUFU.EX2 R50, R50 ;  /* 0x0000003200327308 */ /* 0x000ee20000000800 */
[C---:B------:R-:W-:Y:S01]  /*4300*/  FADD.FTZ R26, R148.reuse, R49 ;  /* 0x00000031941a7221 */ /* 0x040fe20000010000 */
[C---:B--2---:R-:W-:Y:S01]  /*4310*/  FADD.FTZ R47, R155.reuse, R24 ;  /* 0x000000189b2f7221 */ /* 0x044fe20000010000 */
[----:B------:R-:W-:Y:S02]  /*4320*/  F2FP.BF16.F32.PACK_AB R148, R148, R29 ;  /* 0x0000001d9494723e */ /* 0x000fe400000010ff */
[----:B------:R-:W-:-:S03]  /*4330*/  F2FP.BF16.F32.PACK_AB R155, R155, R46 ;  /* 0x0000002e9b9b723e */ /* 0x000fc600000010ff */
[----:B------:R-:W2:Y:S01]  /*4340*/  MUFU.EX2 R150, R25 ;  /* 0x0000001900967308 */ /* 0x000ea20000000800 */
[----:B0-----:R-:W-:-:S07]  /*4350*/  FADD.FTZ R49, R15, R26 ;  /* 0x0000001a0f317221 */ /* 0x001fce0000010000 */
[----:B------:R-:W0:Y:S01]  /*4360*/  MUFU.EX2 R149, R52 ;  /* 0x0000003400957308 */ /* 0x000e220000000800 */
[----:B---3--:R-:W-:-:S07]  /*4370*/  FADD.FTZ R24, R50, R47 ;  /* 0x0000002f32187221 */ /* 0x008fce0000010000 */
[----:B------:R-:W3:Y:S01]  /*4380*/  MUFU.EX2 R33, R33 ;  /* 0x0000002100217308 */ /* 0x000ee20000000800 */
[C---:B--2---:R-:W-:Y:S01]  /*4390*/  FADD.FTZ R26, R150.reuse, R49 ;  /* 0x00000031961a7221 */ /* 0x044fe20000010000 */
[----:B------:R-:W-:-:S06]  /*43a0*/  F2FP.BF16.F32.PACK_AB R150, R150, R15 ;  /* 0x0000000f9696723e */ /* 0x000fcc00000010ff */
[----:B------:R-:W2:Y:S01]  /*43b0*/  MUFU.EX2 R54, R54 ;  /* 0x0000003600367308 */ /* 0x000ea20000000800 */
[C---:B0-----:R-:W-:Y:S01]  /*43c0*/  FADD.FTZ R47, R149.reuse, R24 ;  /* 0x00000018952f7221 */ /* 0x041fe20000010000 */
[----:B------:R-:W-:-:S06]  /*43d0*/  F2FP.BF16.F32.PACK_AB R149, R149, R50 ;  /* 0x000000329595723e */ /* 0x000fcc00000010ff */
[----:B------:R-:W-:Y:S01]  /*43e0*/  MUFU.EX2 R151, R56 ;  /* 0x0000003800977308 */ /* 0x000fe20000000800 */
[----:B---3--:R-:W-:-:S04]  /*43f0*/  FADD.FTZ R49, R33, R26 ;  /* 0x0000001a21317221 */ /* 0x008fc80000010000 */
[C---:B------:R-:W-:Y:S01]  /*4400*/  FADD.FTZ R24, R144.reuse, R49 ;  /* 0x0000003190187221 */ /* 0x040fe20000010000 */
[----:B------:R-:W-:Y:S02]  /*4410*/  F2FP.BF16.F32.PACK_AB R144, R144, R33 ;  /* 0x000000219090723e */ /* 0x000fe400000010ff */
[----:B------:R-:W0:Y:S08]  /*4420*/  MUFU.EX2 R41, R41 ;  /* 0x0000002900297308 */ /* 0x000e300000000800 */
[----:B------:R-:W3:Y:S08]  /*4430*/  MUFU.EX2 R58, R58 ;  /* 0x0000003a003a7308 */ /* 0x000ef00000000800 */
[----:B------:R-:W-:Y:S08]  /*4440*/  MUFU.EX2 R145, R60 ;  /* 0x0000003c00917308 */ /* 0x000ff00000000800 */
[----:B------:R-:W4:Y:S08]  /*4450*/  MUFU.EX2 R45, R45 ;  /* 0x0000002d002d7308 */ /* 0x000f300000000800 */
[----:B------:R-:W-:Y:S08]  /*4460*/  MUFU.EX2 R62, R62 ;  /* 0x0000003e003e7308 */ /* 0x000ff00000000800 */
[----:B------:R2:W-:Y:S08]  /*4470*/  MUFU.EX2 R141, R6 ;  /* 0x00000006008d7308 */ /* 0x0005f00000000800 */
[----:B------:R-:W-:Y:S01]  /*4480*/  MUFU.EX2 R147, R64 ;  /* 0x0000004000937308 */ /* 0x000fe20000000800 */
[----:B--2---:R-:W-:Y:S01]  /*4490*/  FADD.FTZ R6, R54, R47 ;  /* 0x0000002f36067221 */ /* 0x004fe20000010000 */
[----:B0-----:R-:W-:-:S03]  /*44a0*/  FADD.FTZ R47, R41, R24 ;  /* 0x00000018292f7221 */ /* 0x001fc60000010000 */
[----:B------:R-:W-:Y:S01]  /*44b0*/  FADD.FTZ R43, R151, R6 ;  /* 0x00000006972b7221 */ /* 0x000fe20000010000 */
[C---:B------:R-:W-:Y:S01]  /*44c0*/  FADD.FTZ R24, R146.reuse, R47 ;  /* 0x0000002f92187221 */ /* 0x040fe20000010000 */
[----:B------:R-:W-:Y:S01]  /*44d0*/  F2FP.BF16.F32.PACK_AB R146, R146, R41 ;  /* 0x000000299292723e */ /* 0x000fe200000010ff */
[----:B------:R-:W0:Y:S01]  /*44e0*/  MUFU.EX2 R32, R32 ;  /* 0x0000002000207308 */ /* 0x000e220000000800 */
[----:B---3--:R-:W-:Y:S01]  /*44f0*/  FADD.FTZ R6, R58, R43 ;  /* 0x0000002b3a067221 */ /* 0x008fe20000010000 */
[----:B----4-:R-:W-:Y:S01]  /*4500*/  FADD.FTZ R43, R45, R24 ;  /* 0x000000182d2b7221 */ /* 0x010fe20000010000 */
[----:B------:R-:W-:Y:S02]  /*4510*/  F2FP.BF16.F32.PACK_AB R151, R151, R54 ;  /* 0x000000369797723e */ /* 0x000fe400000010ff */
[C---:B------:R-:W-:Y:S01]  /*4520*/  FADD.FTZ R27, R145.reuse, R6 ;  /* 0x00000006911b7221 */ /* 0x040fe20000010000 */
[C---:B------:R-:W-:Y:S01]  /*4530*/  FADD.FTZ R43, R140.reuse, R43 ;  /* 0x0000002b8c2b7221 */ /* 0x040fe20000010000 */
[----:B------:R-:W-:Y:S01]  /*4540*/  F2FP.BF16.F32.PACK_AB R140, R140, R45 ;  /* 0x0000002d8c8c723e */ /* 0x000fe200000010ff */
[----:B------:R-:W-:Y:S01]  /*4550*/  MUFU.EX2 R10, R10 ;  /* 0x0000000a000a7308 */ /* 0x000fe20000000800 */
[----:B------:R-:W-:-:S07]  /*4560*/  F2FP.BF16.F32.PACK_AB R145, R145, R58 ;  /* 0x0000003a9191723e */ /* 0x000fce00000010ff */
[----:B------:R2:W3:Y:S01]  /*4570*/  MUFU.EX2 R25, R30 ;  /* 0x0000001e00197308 */ /* 0x0004e20000000800 */
[----:B0-----:R-:W-:-:S07]  /*4580*/  FADD.FTZ R6, R32, R43 ;  /* 0x0000002b20067221 */ /* 0x001fce0000010000 */
[----:B------:R-:W0:Y:S01]  /*4590*/  MUFU.EX2 R28, R28 ;  /* 0x0000001c001c7308 */ /* 0x000e220000000800 */
[----:B--2---:R-:W-:Y:S01]  /*45a0*/  IMAD.MOV.U32 R30, RZ, RZ, R18 ;  /* 0x000000ffff1e7224 */ /* 0x004fe200078e0012 */
[----:B-1----:R-:W-:Y:S02]  /*45b0*/  @P4 SHF.R.U32.HI R30, RZ, R40, R51 ;  /* 0x00000028ff1e4219 */ /* 0x002fe40000011633 */
[----:B------:R-:W-:-:S03]  /*45c0*/  ISETP.GE.AND P4, PT, R13, 0x1, PT ;  /* 0x000000010d00780c */ /* 0x000fc60003f86270 */
[----:B------:R-:W-:Y:S01]  /*45d0*/  IMAD.IADD R73, R73, 0x1, R30 ;  /* 0x0000000149497824 */ /* 0x000fe200078e021e */
[----:B------:R-:W1:Y:S01]  /*45e0*/  MUFU.EX2 R2, R2 ;  /* 0x0000000200027308 */ /* 0x000e620000000800 */
[C---:B---3--:R-:W-:Y:S01]  /*45f0*/  FADD.FTZ R29, R25.reuse, R6 ;  /* 0x00000006191d7221 */ /* 0x048fe20000010000 */
[----:B------:R-:W-:Y:S01]  /*4600*/  F2FP.BF16.F32.PACK_AB R142, R25, R32 ;  /* 0x00000020198e723e */ /* 0x000fe200000010ff */
[----:B------:R-:W-:-:S05]  /*4610*/  IMAD.IADD R12, R73, 0x1, R12 ;  /* 0x00000001490c7824 */ /* 0x000fca00078e020c */
[----:B------:R2:W-:Y:S01]  /*4620*/  MUFU.EX2 R143, R0 ;  /* 0x00000000008f7308 */ /* 0x0005e20000000800 */
[----:B0-----:R-:W-:Y:S01]  /*4630*/  FADD.FTZ R6, R28, R29 ;  /* 0x0000001d1c067221 */ /* 0x001fe20000010000 */
[----:B------:R-:W-:-:S06]  /*4640*/  F2FP.BF16.F32.PACK_AB R136, R39, R28 ;  /* 0x0000001c2788723e */ /* 0x000fcc00000010ff */
[----:B------:R-:W0:Y:S01]  /*4650*/  MUFU.EX2 R20, R20 ;  /* 0x0000001400147308 */ /* 0x000e220000000800 */
[----:B--2---:R-:W-:-:S04]  /*4660*/  FADD.FTZ R0, R62, R27 ;  /* 0x0000001b3e007221 */ /* 0x004fc80000010000 */
[C---:B------:R-:W-:Y:S01]  /*4670*/  FADD.FTZ R27, R147.reuse, R0 ;  /* 0x00000000931b7221 */ /* 0x040fe20000010000 */
[----:B------:R-:W-:Y:S02]  /*4680*/  F2FP.BF16.F32.PACK_AB R147, R147, R62 ;  /* 0x0000003e9393723e */ /* 0x000fe400000010ff */
[----:B------:R-:W2:Y:S01]  /*4690*/  MUFU.EX2 R66, R66 ;  /* 0x0000004200427308 */ /* 0x000ea20000000800 */
[----:B------:R-:W-:Y:S01]  /*46a0*/  FADD.FTZ R0, R10, R27 ;  /* 0x0000001b0a007221 */ /* 0x000fe20000010000 */
[----:B------:R-:W-:-:S03]  /*46b0*/  FADD.FTZ R27, R39, R6 ;  /* 0x00000006271b7221 */ /* 0x000fc60000010000 */
[C---:B------:R-:W-:Y:S01]  /*46c0*/  FADD.FTZ R15, R141.reuse, R0 ;  /* 0x000000008d0f7221 */ /* 0x040fe20000010000 */
[----:B------:R-:W-:Y:S01]  /*46d0*/  F2FP.BF16.F32.PACK_AB R141, R141, R10 ;  /* 0x0000000a8d8d723e */ /* 0x000fe200000010ff */
[----:B------:R-:W-:Y:S01]  /*46e0*/  VIADD R10, R72, 0xfffffffe ;  /* 0xfffffffe480a7836 */ /* 0x000fe20000000000 */
[----:B------:R-:W3:Y:S01]  /*46f0*/  MUFU.EX2 R137, R68 ;  /* 0x0000004400897308 */ /* 0x000ee20000000800 */
[----:B-1----:R-:W-:Y:S01]  /*4700*/  FADD.FTZ R0, R2, R15 ;  /* 0x0000000f02007221 */ /* 0x002fe20000010000 */
[----:B0-----:R-:W-:Y:S01]  /*4710*/  FADD.FTZ R6, R20, R27 ;  /* 0x0000001b14067221 */ /* 0x001fe20000010000 */
[----:B------:R-:W-:Y:S02]  /*4720*/  F2FP.BF16.F32.PACK_AB R138, R3, R20 ;  /* 0x00000014038a723e */ /* 0x000fe400000010ff */
[----:B------:R-:W-:Y:S01]  /*4730*/  FADD.FTZ R15, R143, R0 ;  /* 0x000000008f0f7221 */ /* 0x000fe20000010000 */
[----:B------:R-:W-:Y:S01]  /*4740*/  FADD.FTZ R6, R3, R6 ;  /* 0x0000000603067221 */ /* 0x000fe20000010000 */
[----:B------:R-:W-:Y:S01]  /*4750*/  F2FP.BF16.F32.PACK_AB R143, R143, R2 ;  /* 0x000000028f8f723e */ /* 0x000fe200000010ff */
[----:B------:R-:W0:Y:S01]  /*4760*/  MUFU.EX2 R34, R34 ;  /* 0x0000002200227308 */ /* 0x000e220000000800 */
[----:B--2---:R-:W-:-:S07]  /*4770*/  FADD.FTZ R0, R66, R15 ;  /* 0x0000000f42007221 */ /* 0x004fce0000010000 */
[----:B------:R-:W1:Y:S01]  /*4780*/  MUFU.EX2 R139, R14 ;  /* 0x0000000e008b7308 */ /* 0x000e620000000800 */
[C---:B---3--:R-:W-:Y:S01]  /*4790*/  FADD.FTZ R3, R137.reuse, R0 ;  /* 0x0000000089037221 */ /* 0x048fe20000010000 */
[----:B------:R-:W-:-:S03]  /*47a0*/  F2FP.BF16.F32.PACK_AB R137, R137, R66 ;  /* 0x000000428989723e */ /* 0x000fc600000010ff */
[----:B0-----:R-:W-:-:S04]  /*47b0*/  FADD.FTZ R0, R34, R3 ;  /* 0x0000000322007221 */ /* 0x001fc80000010000 */
[C---:B-1----:R-:W-:Y:S01]  /*47c0*/  FADD.FTZ R3, R139.reuse, R0 ;  /* 0x000000008b037221 */ /* 0x042fe20000010000 */
        /* <DEDUP_REMOVED lines=12> */
.L_x_1372:
[----:B------:R-:W-:-:S13]  /*4890*/  ISETP.NE.AND P1, PT, R13, 0x1, PT ;  /* 0x000000010d00780c */ /* 0x000fda0003f25270 */
[----:B------:R-:W0:Y:S02]  /*48a0*/  @P1 LDC.64 R14, c[0x0][0x9e8] ;  /* 0x00027a00ff0e1b82 */ /* 0x000e240000000a00 */
[----:B0-----:R-:W-:-:S05]  /*48b0*/  @P1 IMAD.HI.U32 R2, R0, R14, RZ ;  /* 0x0000000e00021227 */ /* 0x001fca00078e00ff */
[----:B------:R-:W-:-:S07]  /*48c0*/  @P1 SHF.R.U32.HI R0, RZ, R15, R2 ;  /* 0x0000000fff001219 */ /* 0x000fce0000011602 */
.L_x_1373:
[----:B------:R-:W-:-:S05]  /*48d0*/  IMAD R13, R0, R13, R13 ;  /* 0x0000000d000d7224 */ /* 0x000fca00078e020d */
[----:B------:R-:W-:-:S07]  /*48e0*/  VIMNMX R12, R12, R13, PT ;  /* 0x0000000d0c0c7248 */ /* 0x000fce0003fe0100 */
.L_x_1371:
        /* <DEDUP_REMOVED lines=45> */
.L_x_1391:
[----:B------:R-:W-:-:S04]  /*4bc0*/  UIADD3 UR5, UR37, 0x1, URZ ;  /* 0x0000000125057890 */ /* 0x000fc8000fffe03f */
[----:B------:R-:W-:-:S04]  /*4bd0*/  UISETP.NE.AND UP0, UPT, UR5, 0x2, UPT ;  /* 0x000000020500788c */ /* 0x000fc8000bf05270 */
[----:B------:R-:W-:Y:S02]  /*4be0*/  USEL UR39, URZ, 0x1, UP0 ;  /* 0x000000013f277887 */ /* 0x000fe40008000000 */
[----:B------:R-:W-:Y:S02]  /*4bf0*/  USEL UR5, UR5, URZ, UP0 ;  /* 0x0000003f05057287 */ /* 0x000fe40008000000 */
[----:B------:R-:W-:Y:S01]  /*4c00*/  ULOP3.LUT UR39, UR36, UR39, URZ, 0x3c, !UPT ;  /* 0x0000002724277292 */ /* 0x000fe2000f8e3c3f */
[----:B------:R-:W-:Y:S11]  /*4c10*/  @!P0 BRA `(.L_x_1375) ;  /* 0x0000000000048947 */ /* 0x000ff60003800000 */
[----:B------:R-:W-:Y:S01]  /*4c20*/  BPT.TRAP 0x1 ;  /* 0x000000040000795c */ /* 0x000fe20000300000 */
.L_x_1375:
[----:B------:R-:W-:Y:S01]  /*4c30*/  ULEA UR7, UR5, UR38, 0x3 ;  /* 0x0000002605077291 */ /* 0x000fe2000f8e183f */
[----:B------:R-:W-:-:S05]  /*4c40*/  IMAD.U32 R11, RZ, RZ, UR39 ;  /* 0x00000027ff0b7e24 */ /* 0x000fca000f8e00ff */
[----:B------:R-:W-:-:S04]  /*4c50*/  SHF.L.U32 R11, R11, 0x1f, RZ ;  /* 0x0000001f0b0b7819 */ /* 0x000fc800000006ff */
[----:B------:R0:W1:Y:S01]  /*4c60*/  SYNCS.PHASECHK.TRANS64.TRYWAIT P1, [UR7+0x2a830], R11 ;  /* 0x02a8300bff0075a7 */ /* 0x0000620008020147 */
[----:B------:R-:W-:Y:S05]  /*4c70*/  @!P0 BRA `(.L_x_1376) ;  /* 0x0000000000048947 */ /* 0x000fea0003800000 */
[----:B------:R-:W-:Y:S01]  /*4c80*/  BPT.TRAP 0x1 ;  /* 0x000000040000795c */ /* 0x000fe20000300000 */
.L_x_1376:
[----:B-1----:R-:W-:Y:S05]  /*4c90*/  @P1 BRA `(.L_x_1377) ;  /* 0x0000000000081947 */ /* 0x002fea0003800000 */
[----:B------:R-:W1:Y:S02]  /*4ca0*/  SYNCS.PHASECHK.TRANS64.TRYWAIT P1, [UR7+0x2a830], R11 ;  /* 0x02a8300bff0075a7 */ /* 0x000e640008020147 */
[----:B-1----:R-:W-:Y:S05]  /*4cb0*/  @!P1 BRA `(.L_x_1378) ;  /* 0x0000012000c09947 */ /* 0x002fea0003800000 */
.L_x_1377:
        /* <DEDUP_REMOVED lines=135> */
.L_x_1379:
[----:B------:R-:W-:Y:S01]  /*5530*/  ULEA UR14, UR37, UR38, 0x3 ;  /* 0x00000026250e7291 */ /* 0x000fe2000f8e183f */
[----:B------:R-:W-:-:S05]  /*5540*/  IMAD.U32 R0, RZ, RZ, UR36 ;  /* 0x00000024ff007e24 */ /* 0x000fca000f8e00ff */
[----:B------:R-:W-:-:S04]  /*5550*/  SHF.L.U32 R0, R0, 0x1f, RZ ;  /* 0x0000001f00007819 */ /* 0x000fc800000006ff */
[----:B------:R2:W3:Y:S01]  /*5560*/  SYNCS.PHASECHK.TRANS64.TRYWAIT P1, [UR14+0x2a850], R0 ;  /* 0x02a85000ff0075a7 */ /* 0x0004e2000802014e */
[----:B------:R-:W-:Y:S05]  /*5570*/  @!P0 BRA `(.L_x_1380) ;  /* 0x0000000000048947 */ /* 0x000fea0003800000 */
[----:B------:R-:W-:Y:S01]  /*5580*/  BPT.TRAP 0x1 ;  /* 0x000000040000795c */ /* 0x000fe20000300000 */
.L_x_1380:
[----:B---3--:R-:W-:Y:S05]  /*5590*/  @P1 BRA `(.L_x_1381) ;  /* 0x0000000000081947 */ /* 0x008fea0003800000 */
[----:B------:R-:W3:Y:S02]  /*55a0*/  SYNCS.PHASECHK.TRANS64.TRYWAIT P1, [UR14+0x2a850], R0 ;  /* 0x02a85000ff0075a7 */ /* 0x000ee4000802014e */
[----:B---3--:R-:W-:Y:S05]  /*55b0*/  @!P1 BRA `(.L_x_1382) ;  /* 0x0000011800989947 */ /* 0x008fea0003800000 */
.L_x_1381:
[----:B------:R-:W-:Y:S01]  /*55c0*/  UIADD3 UR6, UR38, 0x400, URZ ;  /* 0x0000040026067890 */ /* 0x000fe2000fffe03f */
[----:B------:R-:W-:Y:S01]  /*55d0*/  WARPGROUP.ARRIVE ;  /* 0x00000000000079c5 */ /* 0x000fe20000000000 */
[----:B------:R-:W-:Y:S01]  /*55e0*/  UMOV UR11, 0x40000040 ;  /* 0x40000040000b7882 */ /* 0x000fe20000000000 */
[----:B------:R-:W-:Y:S01]  /*55f0*/  ISETP.NE.AND P2, PT, R9, 0x1, PT ;  /* 0x000000010900780c */ /* 0x000fe20003f45270 */
[----:B------:R-:W-:-:S03]  /*5600*/  USHF.R.U32.HI UR6, URZ, 0x4, UR6 ;  /* 0x000000043f067899 */ /* 0x000fc60008011606 */
[----:B------:R-:W3:Y:S01]  /*5610*/  S2R R177, SR_TID.X ;  /* 0x0000000000b17919 */ /* 0x000ee20000002100 */
[----:B------:R-:W-:Y:S01]  /*5620*/  FMUL.FTZ R21, R102, UR4 ;  /* 0x0000000466157c20 */ /* 0x000fe20008410000 */
[----:B01----:R-:W-:Y:S01]  /*5630*/  FMUL.FTZ R11, R88, UR4 ;  /* 0x00000004580b7c20 */ /* 0x003fe20008410000 */
[----:B------:R-:W-:Y:S01]  /*5640*/  ULOP3.LUT UR6, UR6, 0x3fff, URZ, 0xc0, !UPT ;  /* 0x00003fff06067892 */ /* 0x000fe2000f8ec03f */
[----:B------:R-:W-:Y:S01]  /*5650*/  FMUL.FTZ R88, R103, UR4 ;  /* 0x0000000467587c20 */ /* 0x000fe20008410000 */
[----:B------:R-:W-:Y:S01]  /*5660*/  FMUL.FTZ R2, R91, UR4 ;  /* 0x000000045b027c20 */ /* 0x000fe20008410000 */
[----:B------:R-:W-:Y:S01]  /*5670*/  FMUL.FTZ R91, R107, UR4 ;  /* 0x000000046b5b7c20 */ /* 0x000fe20008410000 */
[----:B------:R-:W-:Y:S01]  /*5680*/  ULOP3.LUT UR6, UR6, 0x3000000, URZ, 0xfc, !UPT ;  /* 0x0300000006067892 */ /* 0x000fe2000f8efc3f */
[----:B------:R-:W-:Y:S01]  /*5690*/  FMUL.FTZ R107, R109, UR4 ;  /* 0x000000046d6b7c20 */ /* 0x000fe20008410000 */
[----:B------:R-:W-:Y:S01]  /*56a0*/  FMUL.FTZ R109, R113, UR4 ;  /* 0x00000004716d7c20 */ /* 0x000fe20008410000 */
[----:B------:R-:W-:Y:S01]  /*56b0*/  IMAD.IADD R113, R22, 0x1, R18 ;  /* 0x0000000116717824 */ /* 0x000fe200078e0212 */
[----:B------:R-:W-:Y:S01]  /*56c0*/  UIMAD UR6, UR37, 0x600, UR6 ;  /* 0x00000600250678a4 */ /* 0x000fe2000f8e0206 */
[----:B------:R-:W0:Y:S01]  /*56d0*/  @P2 LDC R102, c[0x0][0x44c] ;  /* 0x00011300ff662b82 */ /* 0x000e220000000800 */
[----:B--2---:R-:W-:Y:S01]  /*56e0*/  FMUL.FTZ R0, R90, UR4 ;  /* 0x000000045a007c20 */ /* 0x004fe20008410000 */
[----:B------:R-:W-:Y:S01]  /*56f0*/  FMUL.FTZ R121, R121, UR4 ;  /* 0x0000000479797c20 */ /* 0x000fe20008410000 */
[----:B------:R-:W-:Y:S01]  /*5700*/  FMUL.FTZ R90, R106, UR4 ;  /* 0x000000046a5a7c20 */ /* 0x000fe20008410000 */
[----:B------:R-:W-:Y:S01]  /*5710*/  FMUL.FTZ R106, R108, UR4 ;  /* 0x000000046c6a7c20 */ /* 0x000fe20008410000 */
[----:B------:R-:W-:Y:S01]  /*5720*/  FMUL.FTZ R108, R112, UR4 ;  /* 0x00000004706c7c20 */ /* 0x000fe20008410000 */
[----:B------:R-:W-:Y:S01]  /*5730*/  UMOV UR10, UR6 ;  /* 0x00000006000a7c82 */ /* 0x000fe20008000000 */
[----:B------:R1:W2:Y:S01]  /*5740*/  MUFU.TANH R112, R121 ;  /* 0x0000007900707308 */ /* 0x0002a20000002400 */
[----:B------:R-:W-:Y:S01]  /*5750*/  HGMMA.64x128x16.F32.BF16 R24, R156, gdesc[UR8].tnspB, R24, gsb0 ;  /* 0x41e000089c187df0 */ /* 0x000fe20008001818 */
[----:B------:R-:W-:Y:S01]  /*5760*/  UIADD3 UR10, UR6, 0x80, URZ ;  /* 0x00000080060a7890 */ /* 0x000fe2000fffe03f */
[----:B------:R-:W4:Y:S01]  /*5770*/  @P2 LDC R103, c[0x0][0x450] ;  /* 0x00011400ff672b82 */ /* 0x000f220000000800 */
[----:B------:R-:W-:Y:S01]  /*5780*/  UMOV UR11, 0x40000040 ;  /* 0x40000040000b7882 */ /* 0x000fe20000000000 */
[----:B------:R-:W-:Y:S01]  /*5790*/  FMUL.FTZ R12, R94, UR4 ;  /* 0x000000045e0c7c20 */ /* 0x000fe20008410000 */
[----:B------:R-:W-:Y:S01]  /*57a0*/  FMUL.FTZ R14, R95, UR4 ;  /* 0x000000045f0e7c20 */ /* 0x000fe20008410000 */
[----:B------:R-:W-:Y:S01]  /*57b0*/  FMUL.FTZ R15, R98, UR4 ;  /* 0x00000004620f7c20 */ /* 0x000fe20008410000 */
[----:B------:R-:W-:Y:S01]  /*57c0*/  FMUL.FTZ R20, R99, UR4 ;  /* 0x0000000463147c20 */ /* 0x000fe20008410000 */
[----:B-1----:R-:W-:-:S02]  /*57d0*/  IMAD R121, R10, -0x60, RZ ;  /* 0xffffffa00a797824 */ /* 0x002fc400078e02ff */
[----:B------:R-:W-:Y:S01]  /*57e0*/  FMUL.FTZ R94, R110, UR4 ;  /* 0x000000046e5e7c20 */ /* 0x000fe20008410000 */
        /* <DEDUP_REMOVED lines=16> */
[----:B----4-:R-:W-:Y:S01]  /*58f0*/  @P2 SHF.R.U32.HI R113, RZ, R103, R102 ;  /* 0x00000067ff712219 */ /* 0x010fe20000011666 */
[----:B------:R-:W-:Y:S01]  /*5900*/  IMAD.U32 R102, RZ, RZ, UR7 ;  /* 0x00000007ff667e24 */ /* 0x000fe2000f8e00ff */
[----:B---3--:R-:W-:Y:S01]  /*5910*/  LOP3.LUT P2, RZ, R177, 0x7f, RZ, 0xc0, !PT ;  /* 0x0000007fb1ff7812 */ /* 0x008fe2000784c0ff */
[----:B------:R-:W-:Y:S01]  /*5920*/  FMUL.FTZ R120, R120, UR4 ;  /* 0x0000000478787c20 */ /* 0x000fe20008410000 */
[----:B------:R-:W-:Y:S01]  /*5930*/  FMUL.FTZ R124, R124, UR4 ;  /* 0x000000047c7c7c20 */ /* 0x000fe20008410000 */
[----:B------:R-:W-:Y:S01]  /*5940*/  FMUL.FTZ R134, R134, UR4 ;  /* 0x0000000486867c20 */ /* 0x000fe20008410000 */
[----:B------:R-:W-:Y:S01]  /*5950*/  ISETP.NE.AND P1, PT, R175, RZ, PT ;  /* 0x000000ffaf00720c */ /* 0x000fe20003f25270 */
[----:B------:R-:W0:Y:S08]  /*5960*/  MUFU.TANH R11, R11 ;  /* 0x0000000b000b7308 */ /* 0x000e300000002400 */
[----:B------:R-:W-:Y:S01]  /*5970*/  @!P2 VIADD R102, R102, 0x2a840 ;  /* 0x0002a8406666a836 */ /* 0x000fe20000000000 */
[----:B------:R-:W1:Y:S04]  /*5980*/  MUFU.TANH R89, R89 ;  /* 0x0000005900597308 */ /* 0x000e680000002400 */
[----:B------:R-:W-:-:S04]  /*5990*/  @!P2 PRMT R103, RZ, 0x654, R102 ;  /* 0x00000654ff67a816 */ /* 0x000fc80000000066 */
        /* <DEDUP_REMOVED lines=17> */
[----:B------:R-:W5:Y:S01]  /*5ab0*/  SHFL.IDX PT, R119, R113, RZ, 0x1c1f ;  /* 0x001c1fff71777589 */ /* 0x000f6200000e0000 */
[----:B------:R-:W-:Y:S01]  /*5ac0*/  FMUL.FTZ R100, R118, UR4 ;  /* 0x0000000476647c20 */ /* 0x000fe20008410000 */
[----:B------:R-:W-:Y:S01]  /*5ad0*/  HGMMA.64x128x16.F32.BF16 R24, R152, gdesc[UR8].tnspB, R24, gsb0 ;  /* 0x41e0000898187df0 */ /* 0x000fe20008001818 */
[----:B------:R-:W-:Y:S01]  /*5ae0*/  UIADD3 UR10, UR6, 0x100, URZ ;  /* 0x00000100060a7890 */ /* 0x000fe2000fffe03f */
[----:B------:R-:W0:Y:S01]  /*5af0*/  MUFU.TANH R156, R156 ;  /* 0x0000009c009c7308 */ /* 0x000e220000002400 */
[----:B------:R-:W-:-:S07]  /*5b00*/  UMOV UR11, 0x40000040 ;  /* 0x40000040000b7882 */ /* 0x000fce0000000000 */
        /* <DEDUP_REMOVED lines=16> */
[----:B------:R-:W0:Y:S01]  /*5c10*/  MUFU.TANH R125, R125 ;  /* 0x0000007d007d7308 */ /* 0x000e220000002400 */
[----:B------:R-:W-:-:S02]  /*5c20*/  WARPGROUP.DEPBAR.LE gsb0, 0x0 ;  /* 0x00008000000079c5 */ /* 0x000fc40000010000 */
[----:B------:R-:W-:Y:S01]  /*5c30*/  WARPGROUP.ARRIVE ;  /* 0x00000000000079c5 */ /* 0x000fe20000000000 */
[----:B------:R-:W-:Y:S01]  /*5c40*/  FMUL.FTZ R152, R130, UR4 ;  /* 0x0000000482987c20 */ /* 0x000fe20008410000 */
[----:B------:R-:W-:-:S03]  /*5c50*/  FMUL.FTZ R154, R131, UR4 ;  /* 0x00000004839a7c20 */ /* 0x000fc60008410000 */
        /* <DEDUP_REMOVED lines=13> */
[----:B------:R-:W-:Y:S01]  /*5d30*/  FMUL.FTZ R150, R127, UR4 ;  /* 0x000000047f967c20 */ /* 0x000fe20008410000 */
[----:B------:R-:W-:-:S03]  /*5d40*/  VIADD R104, R121, 0x1 ;  /* 0x0000000179687836 */ /* 0x000fc60000000000 */
[----:B------:R-:W-:Y:S01]  /*5d50*/  HGMMA.64x128x16.F32.BF16 R24, R144, gdesc[UR8].tnspB, R24, gsb0 ;  /* 0x41e0000890187df0 */ /* 0x000fe20008001818 */
[----:B------:R-:W-:Y:S01]  /*5d60*/  UIADD3 UR10, UR6, 0x200, URZ ;  /* 0x00000200060a7890 */ /* 0x000fe2000fffe03f */
[----:B------:R-:W-:Y:S01]  /*5d70*/  IMAD R104, R19, -0x2, R104 ;  /* 0xfffffffe13687824 */ /* 0x000fe200078e0268 */
[----:B------:R-:W-:Y:S01]  /*5d80*/  UMOV UR11, 0x40000040 ;  /* 0x40000040000b7882 */ /* 0x000fe20000000000 */
[----:B------:R-:W-:Y:S01]  /*5d90*/  UIADD3 UR6, UR6, 0x280, URZ ;  /* 0x0000028006067890 */ /* 0x000fe2000fffe03f */
[----:B------:R-:W0:Y:S08]  /*5da0*/  MUFU.TANH R148, R148 ;  /* 0x0000009400947308 */ /* 0x000e300000002400 */
[----:B------:R-:W0:Y:S01]  /*5db0*/  MUFU.TANH R150, R150 ;  /* 0x0000009600967308 */ /* 0x000e220000002400 */
[----:B------:R-:W-:-:S02]  /*5dc0*/  WARPGROUP.DEPBAR.LE gsb0, 0x0 ;  /* 0x00008000000079c5 */ /* 0x000fc40000010000 */
[----:B------:R-:W-:Y:S01]  /*5dd0*/  WARPGROUP.ARRIVE ;  /* 0x00000000000079c5 */ /* 0x000fe20000000000 */
[----:B------:R-:W-:Y:S01]  /*5de0*/  FMUL.FTZ R144, R123, UR4 ;  /* 0x000000047b907c20 */ /* 0x000fe20008410000 */
[----:B------:R-:W-:-:S03]  /*5df0*/  FMUL.FTZ R146, R126, UR4 ;  /* 0x000000047e927c20 */ /* 0x000fc60008410000 */
[----:B------:R0:W0:Y:S01]  /*5e00*/  MUFU.TANH R123, R124 ;  /* 0x0000007c007b7308 */ /* 0x0000220000002400 */
[----:B------:R-:W-:Y:S01]  /*5e10*/  HGMMA.64x128x16.F32.BF16 R24, R140, gdesc[UR8].tnspB, R24, gsb0 ;  /* 0x41e000088c187df0 */ /* 0x000fe20008001818 */
[----:B------:R-:W-:Y:S01]  /*5e20*/  UMOV UR10, UR6 ;  /* 0x00000006000a7c82 */ /* 0x000fe20008000000 */
[----:B------:R-:W-:-:S05]  /*5e30*/  UMOV UR11, 0x40000040 ;  /* 0x40000040000b7882 */ /* 0x000fca0000000000 */
[----:B------:R-:W0:Y:S08]  /*5e40*/  MUFU.TANH R144, R144 ;  /* 0x0000009000907308 */ /* 0x000e300000002400 */
[----:B------:R-:W0:Y:S01]  /*5e50*/  MUFU.TANH R146, R146 ;  /* 0x0000009200927308 */ /* 0x000e220000002400 */
[----:B------:R-:W-:Y:S02]  /*5e60*/  WARPGROUP.DEPBAR.LE gsb0, 0x0 ;  /* 0x00008000000079c5 */ /* 0x000fe40000010000 */
[----:B------:R-:W-:Y:S01]  /*5e70*/  WARPGROUP.ARRIVE ;  /* 0x00000000000079c5 */ /* 0x000fe20000000000 */
[----:B------:R-:W-:Y:S01]  /*5e80*/  FMUL.FTZ R140, R105, UR4 ;  /* 0x00000004698c7c20 */ /* 0x000fe20008410000 */
[----:B------:R-:W-:Y:S01]  /*5e90*/  FMUL.FTZ R142, R122, UR4 ;  /* 0x000000047a8e7c20 */ /* 0x000fe20008410000 */
[----:B------:R-:W-:-:S03]  /*5ea0*/  IADD3 R105, -R17, R104, R16 ;  /* 0x0000006811697210 */ /* 0x000fc60007ffe110 */
[----:B------:R-:W-:Y:S01]  /*5eb0*/  HGMMA.64x128x16.F32.BF16 R24, R136, gdesc[UR8].tnspB, R24, gsb0 ;  /* 0x41e0000888187df0 */ /* 0x000fe20008001818 */
[----:B------:R-:W0:Y:S01]  /*5ec0*/  MUFU.TANH R140, R140 ;  /* 0x0000008c008c7308 */ /* 0x000e220000002400 */
[C---:B------:R-:W-:Y:S02]  /*5ed0*/  VIADD R127, R105.reuse, UR54 ;  /* 0x00000036697f7c36 */ /* 0x040fe40008000000 */
[----:B------:R-:W-:Y:S02]  /*5ee0*/  VIADD R130, R105, UR51 ;  /* 0x0000003369827c36 */ /* 0x000fe40008000000 */
[--C-:B-----5:R-:W-:Y:S02]  /*5ef0*/  IMAD.IADD R115, R127, 0x1, R119.reuse ;  /* 0x000000017f737824 */ /* 0x120fe400078e0277 */
[----:B------:R-:W-:Y:S01]  /*5f00*/  IMAD.IADD R117, R130, 0x1, R119 ;  /* 0x0000000182757824 */ /* 0x000fe200078e0277 */
[----:B------:R-:W0:Y:S01]  /*5f10*/  MUFU.TANH R142, R142 ;  /* 0x0000008e008e7308 */ /* 0x000e220000002400 */
[----:B------:R-:W-:-:S02]  /*5f20*/  WARPGROUP.DEPBAR.LE gsb0, 0x0 ;  /* 0x00008000000079c5 */ /* 0x000fc40000010000 */
[----:B------:R5:W-:Y:S01]  /*5f30*/  @!P2 SYNCS.ARRIVE.TRANS64.RED.A1T0 RZ, [R103+URZ], RZ ;  /* 0x000000ff67ffa9a7 */ /* 0x000be2000810043f */
[----:B------:R-:W-:Y:S02]  /*5f40*/  VIADD R136, R104, 0xffffffff ;  /* 0xffffffff68887836 */ /* 0x000fe40000000000 */
[----:B-----5:R-:W-:-:S06]  /*5f50*/  FMUL.FTZ R103, R135, UR4 ;  /* 0x0000000487677c20 */ /* 0x020fcc0008410000 */
[----:B------:R-:W0:Y:S01]  /*5f60*/  MUFU.TANH R103, R103 ;  /* 0x0000006700677308 */ /* 0x000e220000002400 */
[----:B-1234-:R-:W-:Y:S05]  /*5f70*/  @!P1 BRA `(.L_x_1383) ;  /* 0x0000000000549947 */ /* 0x01efea0003800000 */
[----:B------:R-:W-:Y:S01]  /*5f80*/  IADD3 R119, -R17, R16, R119 ;  /* 0x0000001011777210 */ /* 0x000fe20007ffe177 */
        /* <DEDUP_REMOVED lines=11> */
.L_x_1385:
[----:B------:R-:W-:-:S05]  /*6040*/  IMAD.U32 R116, RZ, RZ, UR50 ;  /* 0x00000032ff747e24 */ /* 0x000fca000f8e00ff */
[----:B------:R-:W-:-:S13]  /*6050*/  ISETP.NE.AND P1, PT, R116, 0x1, PT ;  /* 0x000000017400780c */ /* 0x000fda0003f25270 */
[----:B------:R-:W1:Y:S02]  /*6060*/  @P1 LDC.64 R104, c[0x0][0x9e8] ;  /* 0x00027a00ff681b82 */ /* 0x000e640000000a00 */
[----:B-1----:R-:W-:-:S05]  /*6070*/  @P1 IMAD.HI.U32 R104, R119, R104, RZ ;  /* 0x0000006877681227 */ /* 0x002fca00078e00ff */
[----:B------:R-:W-:-:S07]  /*6080*/  @P1 SHF.R.U32.HI R119, RZ, R105, R104 ;  /* 0x00000069ff771219 */ /* 0x000fce0000011668 */
.L_x_1386:
[----:B------:R-:W-:Y:S05]  /*6090*/  BSYNC B0 ;  /* 0x0000000000007941 */ /* 0x000fea0003800000 */
.L_x_1384:
[----:B------:R-:W-:-:S05]  /*60a0*/  IMAD R104, R119, R116, R136 ;  /* 0x0000007477687224 */ /* 0x000fca00078e0288 */
[----:B------:R-:W-:Y:S02]  /*60b0*/  VIADDMNMX R115, R104, R116, R115, PT ;  /* 0x0000007468737246 */ /* 0x000fe40003800173 */
[----:B------:R-:W-:-:S07]  /*60c0*/  VIMNMX R117, R117, R104, !PT ;  /* 0x0000006875757248 */ /* 0x000fce0007fe0100 */
.L_x_1383:
        /* <DEDUP_REMOVED lines=110> */
[----:B------:R-:W-:Y:S01]  /*67b0*/  ISETP.GE.AND P6, PT, R121, 0x5a, PT ;  /* 0x0000005a7900780c */ /* 0x000fe20003fc6270 */
[----:B------:R-:W0:Y:S03]  /*67c0*/  SHFL.IDX PT, R11, R113, 0x1, 0x1c1f ;  /* 0x003c1f00710b7f89 */ /* 0x000e2600000e0000 */
        /* <DEDUP_REMOVED lines=8> */
[----:B------:R-:W-:Y:S01]  /*6850*/  IADD3 R11, -R17, R16, R11 ;  /* 0x00000010110b7210 */ /* 0x000fe20007ffe10b */
        /* <DEDUP_REMOVED lines=11> */
.L_x_1389:
[----:B------:R-:W-:-:S05]  /*6910*/  IMAD.U32 R105, RZ, RZ, UR50 ;  /* 0x00000032ff697e24 */ /* 0x000fca000f8e00ff */
[----:B------:R-:W-:-:S13]  /*6920*/  ISETP.NE.AND P6, PT, R105, 0x1, PT ;  /* 0x000000016900780c */ /* 0x000fda0003fc5270 */
[----:B------:R-:W0:Y:S02]  /*6930*/  @P6 LDC.64 R128, c[0x0][0x9e8] ;  /* 0x00027a00ff806b82 */ /* 0x000e240000000a00 */
[----:B0-----:R-:W-:-:S05]  /*6940*/  @P6 IMAD.HI.U32 R128, R11, R128, RZ ;  /* 0x000000800b806227 */ /* 0x001fca00078e00ff */
[----:B------:R-:W-:-:S07]  /*6950*/  @P6 SHF.R.U32.HI R11, RZ, R129, R128 ;  /* 0x00000081ff0b6219 */ /* 0x000fce0000011680 */
.L_x_1390:
[----:B------:R-:W-:Y:S05]  /*6960*/  BSYNC B0 ;  /* 0x0000000000007941 */ /* 0x000fea0003800000 */
.L_x_1388:
[----:B------:R-:W-:-:S05]  /*6970*/  IMAD R128, R11, R105, R136 ;  /* 0x000000690b807224 */ /* 0x000fca00078e0288 */
[----:B------:R-:W-:Y:S02]  /*6980*/  VIADDMNMX R89, R128, R105, R89, PT ;  /* 0x0000006980597246 */ /* 0x000fe40003800159 */
[----:B------:R-:W-:-:S07]  /*6990*/  VIMNMX R93, R93, R128, !PT ;  /* 0x000000805d5d7248 */ /* 0x000fce0007fe0100 */
.L_x_1387:
        /* <DEDUP_REMOVED lines=133> */
[----:B------:R-:W-:Y:S01]  /*71f0*/  FSEL R109, R174, RZ, P1 ;  /* 0x000000ffae6d7208 */ /* 0x000fe20000800000 */
[--C-:B------:R-:W-:Y:S01]  /*7200*/  FFMA.FTZ R180, R180, R11, -R111.reuse ;  /* 0x0000000bb4b47223 */ /* 0x100fe2000001086f */
[----:B------:R-:W-:Y:S01]  /*7210*/  FMNMX.FTZ R21, R14, R21, !PT ;  /* 0x000000150e157209 */ /* 0x000fe20007810000 */
[-CC-:B------:R-:W-:Y:S01]  /*7220*/  FFMA.FTZ R184, R184, R11.reuse, -R111.reuse ;  /* 0x0000000bb8b87223 */ /* 0x180fe2000001086f */
[--C-:B------:R-:W-:Y:S01]  /*7230*/  FFMA.FTZ R182, R182, R11, -R111.reuse ;  /* 0x0000000bb6b67223 */ /* 0x100fe2000001086f */
[----:B------:R0:W-:Y:S01]  /*7240*/  MUFU.EX2 R93, R138 ;  /* 0x0000008a005d7308 */ /* 0x0001e20000000800 */
        /* <DEDUP_REMOVED lines=9> */
[-CC-:B0-----:R-:W-:Y:S01]  /*72e0*/  FFMA.FTZ R138, R92, R11.reuse, -R111.reuse ;  /* 0x0000000b5c8a7223 */ /* 0x181fe2000001086f */
        /* <DEDUP_REMOVED lines=8> */
[-CC-:B------:R-:W-:Y:S01]  /*7370*/  FFMA.FTZ R112, R112, R11.reuse, -R111.reuse ;  /* 0x0000000b70707223 */ /* 0x180fe2000001086f */
[-CC-:B------:R-:W-:Y:S01]  /*7380*/  FFMA.FTZ R105, R106, R11.reuse, -R111.reuse ;  /* 0x0000000b6a697223 */ /* 0x180fe2000001086f */
[--C-:B------:R-:W-:Y:S01]  /*7390*/  FFMA.FTZ R108, R108, R11, -R111.reuse ;  /* 0x0000000b6c6c7223 */ /* 0x100fe2000001086f */
[----:B------:R-:W-:Y:S01]  /*73a0*/  FMNMX.FTZ R95, R94, R95, !PT ;  /* 0x0000005f5e5f7209 */ /* 0x000fe20007810000 */
[----:B------:R-:W-:Y:S01]  /*73b0*/  FFMA.FTZ R96, R96, R11, -R111 ;  /* 0x0000000b60607223 */ /* 0x000fe2000001086f */
[----:B------:R-:W0:Y:S02]  /*73c0*/  MUFU.EX2 R182, R182 ;  /* 0x000000b600b67308 */ /* 0x000e240000000800 */
[----:B------:R-:W-:-:S04]  /*73d0*/  FMNMX.FTZ R95, R88, R95, !PT ;  /* 0x0000005f585f7209 */ /* 0x000fc80007810000 */
[----:B------:R-:W-:Y:S02]  /*73e0*/  FMNMX.FTZ R95, R98, R95, !PT ;  /* 0x0000005f625f7209 */ /* 0x000fe40007810000 */
[----:B------:R-:W-:Y:S02]  /*73f0*/  MUFU.EX2 R91, R178 ;  /* 0x000000b2005b7308 */ /* 0x000fe40000000800 */
[----:B------:R-:W-:-:S04]  /*7400*/  FMNMX.FTZ R97, R20, R95, !PT ;  /* 0x0000005f14617209 */ /* 0x000fc80007810000 */
[----:B------:R-:W-:Y:S02]  /*7410*/  FMNMX.FTZ R97, R100, R97, !PT ;  /* 0x0000006164617209 */ /* 0x000fe40007810000 */
[----:B------:R-:W-:Y:S02]  /*7420*/  MUFU.EX2 R176, R176 ;  /* 0x000000b000b07308 */ /* 0x000fe40000000800 */
[----:B------:R-:W-:-:S04]  /*7430*/  FMNMX.FTZ R97, R140, R97, !PT ;  /* 0x000000618c617209 */ /* 0x000fc80007810000 */
[----:B------:R-:W-:Y:S02]  /*7440*/  FMNMX.FTZ R97, R142, R97, !PT ;  /* 0x000000618e617209 */ /* 0x000fe40007810000 */
[----:B------:R0:W-:Y:S02]  /*7450*/  MUFU.EX2 R95, R158 ;  /* 0x0000009e005f7308 */ /* 0x0001e40000000800 */
[----:B------:R-:W-:-:S04]  /*7460*/  FMNMX.FTZ R97, R144, R97, !PT ;  /* 0x0000006190617209 */ /* 0x000fc80007810000 */
[----:B------:R-:W-:Y:S02]  /*7470*/  FMNMX.FTZ R97, R146, R97, !PT ;  /* 0x0000006192617209 */ /* 0x000fe40007810000 */
[----:B------:R1:W-:Y:S01]  /*7480*/  MUFU.EX2 R178, R156 ;  /* 0x0000009c00b27308 */ /* 0x0003e20000000800 */
[----:B0-----:R-:W-:Y:S02]  /*7490*/  F2FP.BF16.F32.PACK_AB R158, R182, R21 ;  /* 0x00000015b69e723e */ /* 0x001fe400000010ff */
[----:B------:R-:W-:-:S04]  /*74a0*/  FMNMX.FTZ R97, R150, R97, !PT ;  /* 0x0000006196617209 */ /* 0x000fc80007810000 */
[----:B------:R-:W-:Y:S01]  /*74b0*/  FMNMX.FTZ R97, R152, R97, !PT ;  /* 0x0000006198617209 */ /* 0x000fe20007810000 */
[----:B------:R-:W-:Y:S01]  /*74c0*/  MUFU.EX2 R148, R148 ;  /* 0x0000009400947308 */ /* 0x000fe20000000800 */
[----:B-1----:R-:W-:Y:S02]  /*74d0*/  F2FP.BF16.F32.PACK_AB R156, R180, R15 ;  /* 0x0000000fb49c723e */ /* 0x002fe400000010ff */
[----:B------:R-:W-:-:S04]  /*74e0*/  FMNMX.FTZ R97, R154, R97, !PT ;  /* 0x000000619a617209 */ /* 0x000fc80007810000 */
[----:B------:R-:W-:Y:S01]  /*74f0*/  FMNMX.FTZ R97, R102, R97, !PT ;  /* 0x0000006166617209 */ /* 0x000fe20007810000 */
[----:B------:R-:W-:Y:S03]  /*7500*/  MUFU.EX2 R89, R89 ;  /* 0x0000005900597308 */ /* 0x000fe60000000800 */
[----:B------:R-:W-:Y:S01]  /*7510*/  FMNMX.FTZ R0, R126, R97, !PT ;  /* 0x000000617e007209 */ /* 0x000fe20007810000 */
[-CC-:B------:R-:W-:Y:S01]  /*7520*/  FFMA.FTZ R97, R116, R11.reuse, -R111.reuse ;  /* 0x0000000b74617223 */ /* 0x180fe2000001086f */
[----:B------:R-:W-:-:S03]  /*7530*/  FFMA.FTZ R116, R124, R11, -R111 ;  /* 0x0000000b7c747223 */ /* 0x000fc6000001086f */
[----:B------:R-:W0:Y:S01]  /*7540*/  SHFL.BFLY PT, R103, R0, 0x2, 0x1f ;  /* 0x0c401f0000677f89 */ /* 0x000e2200000e0000 */
[----:B------:R-:W-:Y:S08]  /*7550*/  MUFU.EX2 R120, R120 ;  /* 0x0000007800787308 */ /* 0x000ff00000000800 */
[----:B------:R-:W-:Y:S08]  /*7560*/  MUFU.EX2 R97, R97 ;  /* 0x0000006100617308 */ /* 0x000ff00000000800 */
[----:B------:R-:W-:Y:S01]  /*7570*/  MUFU.EX2 R116, R116 ;  /* 0x0000007400747308 */ /* 0x000fe20000000800 */
[----:B0-----:R-:W-:-:S07]  /*7580*/  FMNMX.FTZ R107, R0, R103, !PT ;  /* 0x00000067006b7209 */ /* 0x001fce0007810000 */
[----:B------:R-:W-:Y:S01]  /*7590*/  MUFU.EX2 R99, R99 ;  /* 0x0000006300637308 */ /* 0x000fe20000000800 */
[-CC-:B------:R-:W-:Y:S01]  /*75a0*/  FFMA.FTZ R103, R110, R11.reuse, -R111.reuse ;  /* 0x0000000b6e677223 */ /* 0x180fe2000001086f */
[----:B------:R-:W0:Y:S06]  /*75b0*/  SHFL.BFLY PT, R0, R107, 0x1, 0x1f ;  /* 0x0c201f006b007f89 */ /* 0x000e2c00000e0000 */
        /* <DEDUP_REMOVED lines=40> */
[-CC-:B------:R-:W-:Y:S01]  /*7840*/  FFMA.FTZ R150, R150, R11.reuse, -R109.reuse ;  /* 0x0000000b96967223 */ /* 0x180fe2000001086d */
[----:B------:R-:W-:Y:S01]  /*7850*/  FFMA.FTZ R102, R102, R11, -R109 ;  /* 0x0000000b66667223 */ /* 0x000fe2000001086d */
[----:B------:R-:W-:Y:S01]  /*7860*/  ISETP.GT.AND P1, PT, R10, R13, PT ;  /* 0x0000000d0a00720c */ /* 0x000fe20003f24270 */
[----:B------:R-:W-:Y:S01]  /*7870*/  FADD.FTZ R6, R182, R7 ;  /* 0x00000007b6067221 */ /* 0x000fe20000010000 */
[----:B------:R-:W-:-:S02]  /*7880*/  VIADD R10, R10, 0xffffffff ;  /* 0xffffffff0a0a7836 */ /* 0x000fc40000000000 */
[----:B------:R-:W2:Y:S01]  /*7890*/  MUFU.EX2 R159, R159 ;  /* 0x0000009f009f7308 */ /* 0x000ea20000000800 */
[----:B-1----:R-:W-:Y:S01]  /*78a0*/  FFMA.FTZ R3, R2, R3, R157 ;  /* 0x0000000302037223 */ /* 0x002fe2000001009d */
[----:B------:R-:W-:-:S04]  /*78b0*/  FADD.FTZ R7, R91, R6 ;  /* 0x000000065b077221 */ /* 0x000fc80000010000 */
[----:B------:R-:W-:Y:S02]  /*78c0*/  FADD.FTZ R94, R176, R7 ;  /* 0x00000007b05e7221 */ /* 0x000fe40000010000 */
[----:B------:R-:W1:Y:S01]  /*78d0*/  MUFU.EX2 R12, R12 ;  /* 0x0000000c000c7308 */ /* 0x000e620000000800 */
[C---:B0-----:R-:W-:Y:S01]  /*78e0*/  FADD.FTZ R6, R8.reuse, R3 ;  /* 0x0000000308067221 */ /* 0x041fe20000010000 */
[----:B------:R-:W-:Y:S01]  /*78f0*/  FADD.FTZ R7, R95, R94 ;  /* 0x0000005e5f077221 */ /* 0x000fe20000010000 */
[----:B------:R-:W-:Y:S01]  /*7900*/  IMAD.U32 R94, RZ, RZ, UR14 ;  /* 0x0000000eff5e7e24 */ /* 0x000fe2000f8e00ff */
[----:B------:R-:W-:Y:S01]  /*7910*/  F2FP.BF16.F32.PACK_AB R157, R8, R157 ;  /* 0x0000009d089d723e */ /* 0x000fe200000010ff */
[----:B------:R-:W-:Y:S02]  /*7920*/  IMAD.MOV.U32 R8, RZ, RZ, R174 ;  /* 0x000000ffff087224 */ /* 0x000fe400078e00ae */
[----:B------:R-:W-:Y:S01]  /*7930*/  FADD.FTZ R7, R178, R7 ;  /* 0x00000007b2077221 */ /* 0x000fe20000010000 */
[----:B------:R-:W-:Y:S01]  /*7940*/  @!P6 VIADD R94, R94, 0x2a860 ;  /* 0x0002a8605e5ee836 */ /* 0x000fe20000000000 */
[----:B------:R-:W0:Y:S01]  /*7950*/  MUFU.EX2 R153, R153 ;  /* 0x0000009900997308 */ /* 0x000e220000000800 */
[----:B--2---:R-:W-:-:S03]  /*7960*/  FADD.FTZ R3, R159, R6 ;  /* 0x000000069f037221 */ /* 0x004fc60000010000 */
[----:B------:R-:W-:-:S04]  /*7970*/  @!P6 PRMT R94, RZ, 0x654, R94 ;  /* 0x00000654ff5ee816 */ /* 0x000fc8000000005e */
[----:B------:R-:W2:Y:S01]  /*7980*/  MUFU.EX2 R14, R14 ;  /* 0x0000000e000e7308 */ /* 0x000ea20000000800 */
[C---:B-1----:R-:W-:Y:S01]  /*7990*/  FADD.FTZ R6, R12.reuse, R3 ;  /* 0x000000030c067221 */ /* 0x042fe20000010000 */
[----:B------:R1:W-:Y:S01]  /*79a0*/  @!P6 SYNCS.ARRIVE.TRANS64.RED.A1T0 RZ, [R94+URZ], RZ ;  /* 0x000000ff5effe9a7 */ /* 0x0003e2000810043f */
[----:B------:R-:W-:-:S05]  /*79b0*/  F2FP.BF16.F32.PACK_AB R159, R12, R159 ;  /* 0x0000009f0c9f723e */ /* 0x000fca00000010ff */
[----:B------:R-:W3:Y:S01]  /*79c0*/  MUFU.EX2 R155, R155 ;  /* 0x0000009b009b7308 */ /* 0x000ee20000000800 */
[----:B0-----:R-:W-:-:S07]  /*79d0*/  FADD.FTZ R3, R153, R6 ;  /* 0x0000000699037221 */ /* 0x001fce0000010000 */
[----:B------:R-:W0:Y:S01]  /*79e0*/  MUFU.EX2 R104, R104 ;  /* 0x0000006800687308 */ /* 0x000e220000000800 */
[C---:B--2---:R-:W-:Y:S01]  /*79f0*/  FADD.FTZ R6, R14.reuse, R3 ;  /* 0x000000030e067221 */ /* 0x044fe20000010000 */
[----:B------:R-:W-:-:S06]  /*7a00*/  F2FP.BF16.F32.PACK_AB R153, R14, R153 ;  /* 0x000000990e99723e */ /* 0x000fcc00000010ff */
[----:B------:R-:W2:Y:S01]  /*7a10*/  MUFU.EX2 R149, R149 ;  /* 0x0000009500957308 */ /* 0x000ea20000000800 */
[----:B---3--:R-:W-:-:S07]  /*7a20*/  FADD.FTZ R3, R155, R6 ;  /* 0x000000069b037221 */ /* 0x008fce0000010000 */
[----:B------:R3:W-:Y:S01]  /*7a30*/  MUFU.EX2 R145, R20 ;  /* 0x0000001400917308 */ /* 0x0007e20000000800 */
[C---:B0-----:R-:W-:Y:S01]  /*7a40*/  FADD.FTZ R6, R104.reuse, R3 ;  /* 0x0000000368067221 */ /* 0x041fe20000010000 */
[----:B------:R-:W-:-:S06]  /*7a50*/  F2FP.BF16.F32.PACK_AB R155, R104, R155 ;  /* 0x0000009b689b723e */ /* 0x000fcc00000010ff */
[----:B------:R-:W0:Y:S01]  /*7a60*/  MUFU.EX2 R90, R90 ;  /* 0x0000005a005a7308 */ /* 0x000e220000000800 */
[----:B---3--:R-:W-:Y:S01]  /*7a70*/  FADD.FTZ R20, R148, R7 ;  /* 0x0000000794147221 */ /* 0x008fe20000010000 */
[----:B------:R-:W-:-:S03]  /*7a80*/  F2FP.BF16.F32.PACK_AB R148, R93, R148 ;  /* 0x000000945d94723e */ /* 0x000fc600000010ff */
[----:B------:R-:W-:-:S03]  /*7a90*/  FADD.FTZ R20, R93, R20 ;  /* 0x000000145d147221 */ /* 0x000fc60000010000 */
[----:B------:R-:W3:Y:S01]  /*7aa0*/  MUFU.EX2 R151, R151 ;  /* 0x0000009700977308 */ /* 0x000ee20000000800 */
[----:B------:R-:W-:-:S04]  /*7ab0*/  FADD.FTZ R7, R89, R20 ;  /* 0x0000001459077221 */ /* 0x000fc80000010000 */
[----:B------:R-:W-:Y:S01]  /*7ac0*/  FADD.FTZ R20, R120, R7 ;  /* 0x0000000778147221 */ /* 0x000fe20000010000 */
[----:B--2---:R-:W-:Y:S02]  /*7ad0*/  FADD.FTZ R7, R149, R6 ;  /* 0x0000000695077221 */ /* 0x004fe40000010000 */
[----:B------:R-:W2:Y:S01]  /*7ae0*/  MUFU.EX2 R88, R88 ;  /* 0x0000005800587308 */ /* 0x000ea20000000800 */
[----:B------:R-:W-:Y:S01]  /*7af0*/  FADD.FTZ R3, R97, R20 ;  /* 0x0000001461037221 */ /* 0x000fe20000010000 */
[C---:B0-----:R-:W-:Y:S01]  /*7b00*/  FADD.FTZ R20, R90.reuse, R7 ;  /* 0x000000075a147221 */ /* 0x041fe20000010000 */
[----:B------:R-:W-:Y:S02]  /*7b10*/  F2FP.BF16.F32.PACK_AB R149, R90, R149 ;  /* 0x000000955a95723e */ /* 0x000fe400000010ff */
[----:B------:R-:W-:Y:S01]  /*7b20*/  FADD.FTZ R6, R116, R3 ;  /* 0x0000000374067221 */ /* 0x000fe20000010000 */
[--C-:B------:R-:W-:Y:S01]  /*7b30*/  FFMA.FTZ R3, R152, R11, -R109.reuse ;  /* 0x0000000b98037223 */ /* 0x100fe2000001086d */
[----:B------:R-:W-:Y:S01]  /*7b40*/  F2FP.BF16.F32.PACK_AB R152, R176, R91 ;  /* 0x0000005bb098723e */ /* 0x000fe200000010ff */
[----:B------:R-:W0:Y:S01]  /*7b50*/  MUFU.EX2 R98, R98 ;  /* 0x0000006200627308 */ /* 0x000e220000000800 */
[----:B---3--:R-:W-:Y:S01]  /*7b60*/  FADD.FTZ R7, R151, R20 ;  /* 0x0000001497077221 */ /* 0x008fe20000010000 */
[----:B------:R-:W-:Y:S01]  /*7b70*/  FADD.FTZ R111, R99, R6 ;  /* 0x00000006636f7221 */ /* 0x000fe20000010000 */
[-CC-:B------:R-:W-:Y:S01]  /*7b80*/  FFMA.FTZ R6, R154, R11.reuse, -R109.reuse ;  /* 0x0000000b9a067223 */ /* 0x180fe2000001086d */
[----:B------:R-:W-:Y:S01]  /*7b90*/  FFMA.FTZ R109, R126, R11, -R109 ;  /* 0x0000000b7e6d7223 */ /* 0x000fe2000001086d */
[----:B------:R-:W-:Y:S01]  /*7ba0*/  F2FP.BF16.F32.PACK_AB R154, R178, R95 ;  /* 0x0000005fb29a723e */ /* 0x000fe200000010ff */
[----:B------:R-:W-:-:S02]  /*7bb0*/  FADD.FTZ R20, R118, R111 ;  /* 0x0000006f76147221 */ /* 0x000fc40000010000 */
[----:B------:R-:W3:Y:S01]  /*7bc0*/  MUFU.EX2 R100, R100 ;  /* 0x0000006400647308 */ /* 0x000ee20000000800 */
[C---:B--2---:R-:W-:Y:S01]  /*7bd0*/  FADD.FTZ R7, R88.reuse, R7 ;  /* 0x0000000758077221 */ /* 0x044fe20000010000 */
[----:B------:R-:W-:Y:S01]  /*7be0*/  FADD.FTZ R111, R101, R20 ;  /* 0x00000014656f7221 */ /* 0x000fe20000010000 */
[----:B------:R-:W-:-:S03]  /*7bf0*/  F2FP.BF16.F32.PACK_AB R151, R88, R151 ;  /* 0x000000975897723e */ /* 0x000fc600000010ff */
[----:B------:R-:W-:Y:S02]  /*7c00*/  FADD.FTZ R20, R112, R111 ;  /* 0x0000006f70147221 */ /* 0x000fe40000010000 */
[----:B------:R2:W4:Y:S01]  /*7c10*/  MUFU.EX2 R147, R140 ;  /* 0x0000008c00937308 */ /* 0x0005220000000800 */
[----:B0-----:R-:W-:Y:S01]  /*7c20*/  FADD.FTZ R7, R98, R7 ;  /* 0x0000000762077221 */ /* 0x001fe20000010000 */
[----:B------:R-:W-:-:S03]  /*7c30*/  FADD.FTZ R15, R103, R20 ;  /* 0x00000014670f7221 */ /* 0x000fc60000010000 */
[C---:B------:R-:W-:Y:S01]  /*7c40*/  FADD.FTZ R7, R145.reuse, R7 ;  /* 0x0000000791077221 */ /* 0x040fe20000010000 */
[----:B------:R-:W-:Y:S02]  /*7c50*/  F2FP.BF16.F32.PACK_AB R145, R145, R98 ;  /* 0x000000629191723e */ /* 0x000fe400000010ff */
[----:B------:R-:W0:Y:S01]  /*7c60*/  MUFU.EX2 R106, R142 ;  /* 0x0000008e006a7308 */ /* 0x000e220000000800 */
[----:B---3--:R-:W-:Y:S01]  /*7c70*/  FADD.FTZ R7, R100, R7 ;  /* 0x0000000764077221 */ /* 0x008fe20000010000 */
[----:B--2---:R-:W-:-:S06]  /*7c80*/  F2FP.BF16.F32.PACK_AB R140, R112, R101 ;  /* 0x00000065708c723e */ /* 0x004fcc00000010ff */
[----:B------:R2:W3:Y:S01]  /*7c90*/  MUFU.EX2 R141, R144 ;  /* 0x00000090008d7308 */ /* 0x0004e20000000800 */
[C---:B----4-:R-:W-:Y:S01]  /*7ca0*/  FADD.FTZ R7, R147.reuse, R7 ;  /* 0x0000000793077221 */ /* 0x050fe20000010000 */
[----:B------:R-:W-:-:S06]  /*7cb0*/  F2FP.BF16.F32.PACK_AB R147, R147, R100 ;  /* 0x000000649393723e */ /* 0x000fcc00000010ff */
[----:B-1----:R1:W4:Y:S01]  /*7cc0*/  MUFU.EX2 R94, R146 ;  /* 0x00000092005e7308 */ /* 0x0023220000000800 */
[----:B0-----:R-:W-:Y:S01]  /*7cd0*/  FADD.FTZ R7, R106, R7 ;  /* 0x000000076a077221 */ /* 0x001fe20000010000 */
[----:B--2---:R-:W-:-:S06]  /*7ce0*/  F2FP.BF16.F32.PACK_AB R144, R116, R97 ;  /* 0x000000617490723e */ /* 0x004fcc00000010ff */
[----:B------:R0:W2:Y:S01]  /*7cf0*/  MUFU.EX2 R143, R150 ;  /* 0x00000096008f7308 */ /* 0x0000a20000000800 */
[C---:B---3--:R-:W-:Y:S01]  /*7d00*/  FADD.FTZ R7, R141.reuse, R7 ;  /* 0x000000078d077221 */ /* 0x048fe20000010000 */
[----:B-1----:R-:W-:Y:S02]  /*7d10*/  F2FP.BF16.F32.PACK_AB R146, R118, R99 ;  /* 0x000000637692723e */ /* 0x002fe400000010ff */
[----:B------:R-:W-:-:S04]  /*7d20*/  F2FP.BF16.F32.PACK_AB R141, R141, R106 ;  /* 0x0000006a8d8d723e */ /* 0x000fc800000010ff */
[----:B------:R-:W1:Y:S01]  /*7d30*/  MUFU.EX2 R108, R108 ;  /* 0x0000006c006c7308 */ /* 0x000e620000000800 */
[----:B----4-:R-:W-:Y:S01]  /*7d40*/  FADD.FTZ R7, R94, R7 ;  /* 0x000000075e077221 */ /* 0x010fe20000010000 */
[----:B0-----:R-:W-:-:S06]  /*7d50*/  F2FP.BF16.F32.PACK_AB R150, R120, R89 ;  /* 0x000000597896723e */ /* 0x001fcc00000010ff */
        /* <DEDUP_REMOVED lines=19> */
[----:B-1----:R-:W-:Y:S01]  /*7e90*/  FADD.FTZ R20, R138, R15 ;  /* 0x0000000f8a147221 */ /* 0x002fe20000010000 */
[C---:B0-----:R-:W-:Y:S01]  /*7ea0*/  FADD.FTZ R3, R109.reuse, R7 ;  /* 0x000000076d037221 */ /* 0x041fe20000010000 */
[----:B------:R-:W-:Y:S01]  /*7eb0*/  F2FP.BF16.F32.PACK_AB R139, R109, R102 ;  /* 0x000000666d8b723e */ /* 0x000fe200000010ff */
[----:B------:R-:W-:Y:S02]  /*7ec0*/  IMAD.MOV.U32 R7, RZ, RZ, R92 ;  /* 0x000000ffff077224 */ /* 0x000fe400078e005c */
[C---:B--2---:R-:W-:Y:S01]  /*7ed0*/  FADD.FTZ R6, R107.reuse, R20 ;  /* 0x000000146b067221 */ /* 0x044fe20000010000 */
[----:B------:R-:W-:Y:S01]  /*7ee0*/  F2FP.BF16.F32.PACK_AB R138, R107, R138 ;  /* 0x0000008a6b8a723e */ /* 0x000fe200000010ff */
[----:B------:R-:W-:Y:S06]  /*7ef0*/  @P1 BRA `(.L_x_1391) ;  /* 0xffffffcc00301947 */ /* 0x000fec000383ffff */
[----:B------:R-:W-:Y:S01]  /*7f00*/  IMAD.MOV.U32 R7, RZ, RZ, R92 ;  /* 0x000000ffff077224 */ /* 0x000fe200078e005c */
[----:B------:R-:W-:Y:S01]  /*7f10*/  UMOV UR37, UR5 ;  /* 0x0000000500257c82 */ /* 0x000fe20008000000 */
[----:B------:R-:W-:Y:S01]  /*7f20*/  IMAD.MOV.U32 R8, RZ, RZ, R174 ;  /* 0x000000ffff087224 */ /* 0x000fe200078e00ae */
[----:B------:R-:W-:-:S06]  /*7f30*/  UMOV UR36, UR39 ;  /* 0x0000002700247c82 */ /* 0x000fcc0008000000 */
.L_x_1374:
        /* <DEDUP_REMOVED lines=23> */
.L_x_1393:
[----:B------:R-:W-:-:S13]  /*80b0*/  ISETP.NE.AND P1, PT, R9, 0x1, PT ;  /* 0x000000010900780c */ /* 0x000fda0003f25270 */
[----:B------:R-:W0:Y:S02]  /*80c0*/  @P1 LDC.64 R14, c[0x0][0x9e8] ;  /* 0x00027a00ff0e1b82 */ /* 0x000e240000000a00 */
[----:B0-----:R-:W-:-:S05]  /*80d0*/  @P1 IMAD.HI.U32 R14, R12, R14, RZ ;  /* 0x0000000e0c0e1227 */ /* 0x001fca00078e00ff */
[----:B------:R-:W-:-:S07]  /*80e0*/  @P1 SHF.R.U32.HI R12, RZ, R15, R14 ;  /* 0x0000000fff0c1219 */ /* 0x000fce000001160e */
.L_x_1394:
[----:B------:R-:W-:-:S05]  /*80f0*/  IMAD R12, R12, R9, RZ ;  /* 0x000000090c0c7224 */ /* 0x000fca00078e02ff */
[----:B------:R-:W-:-:S07]  /*8100*/  VIMNMX R13, R13, R12, !PT ;  /* 0x0000000c0d0d7248 */ /* 0x000fce0007fe0100 */
.L_x_1392:
        /* <DEDUP_REMOVED lines=12> */
.L_x_1404:
[----:B------:R-:W-:-:S04]  /*81d0*/  UIADD3 UR37, UR4, 0x1, URZ ;  /* 0x0000000104257890 */ /* 0x000fc8000fffe03f */
[----:B------:R-:W-:-:S04]  /*81e0*/  UISETP.NE.AND UP0, UPT, UR37, 0x2, UPT ;  /* 0x000000022500788c */ /* 0x000fc8000bf05270 */
[----:B------:R-:W-:Y:S02]  /*81f0*/  USEL UR36, URZ, 0x1, UP0 ;  /* 0x000000013f247887 */ /* 0x000fe40008000000 */
[----:B------:R-:W-:Y:S02]  /*8200*/  USEL UR37, UR37, URZ, UP0 ;  /* 0x0000003f25257287 */ /* 0x000fe40008000000 */
[----:B------:R-:W-:Y:S01]  /*8210*/  ULOP3.LUT UR36, UR7, UR36, URZ, 0x3c, !UPT ;  /* 0x0000002407247292 */ /* 0x000fe2000f8e3c3f */
[----:B------:R-:W-:Y:S11]  /*8220*/  @!P0 BRA `(.L_x_1396) ;  /* 0x0000000000048947 */ /* 0x000ff60003800000 */
[----:B------:R-:W-:Y:S01]  /*8230*/  BPT.TRAP 0x1 ;  /* 0x000000040000795c */ /* 0x000fe20000300000 */
.L_x_1396:
[----:B------:R-:W-:Y:S01]  /*8240*/  ULEA UR6, UR37, UR38, 0x3 ;  /* 0x0000002625067291 */ /* 0x000fe2000f8e183f */
[----:B------:R-:W-:-:S05]  /*8250*/  IMAD.U32 R7, RZ, RZ, UR36 ;  /* 0x00000024ff077e24 */ /* 0x000fca000f8e00ff */
[----:B------:R-:W-:-:S04]  /*8260*/  SHF.L.U32 R7, R7, 0x1f, RZ ;  /* 0x0000001f07077819 */ /* 0x000fc800000006ff */
[----:B------:R0:W1:Y:S01]  /*8270*/  SYNCS.PHASECHK.TRANS64.TRYWAIT P1, [UR6+0x2a830], R7 ;  /* 0x02a83007ff0075a7 */ /* 0x0000620008020146 */
[----:B------:R-:W-:Y:S05]  /*8280*/  @!P0 BRA `(.L_x_1397) ;  /* 0x0000000000048947 */ /* 0x000fea0003800000 */
[----:B------:R-:W-:Y:S01]  /*8290*/  BPT.TRAP 0x1 ;  /* 0x000000040000795c */ /* 0x000fe20000300000 */
.L_x_1397:
[----:B-1----:R-:W-:Y:S05]  /*82a0*/  @P1 BRA `(.L_x_1398) ;  /* 0x0000000000081947 */ /* 0x002fea0003800000 */
[----:B------:R-:W1:Y:S02]  /*82b0*/  SYNCS.PHASECHK.TRANS64.TRYWAIT P1, [UR6+0x2a830], R7 ;  /* 0x02a83007ff0075a7 */ /* 0x000e640008020146 */
[----:B-1----:R-:W-:Y:S05]  /*82c0*/  @!P1 BRA `(.L_x_1399) ;  /* 0x000000ec006c9947 */ /* 0x002fea0003800000 */
.L_x_1398:
        /* <DEDUP_REMOVED lines=135> */
.L_x_1400:
[----:B------:R-:W-:Y:S01]  /*8b40*/  ULEA UR10, UR4, UR38, 0x3 ;  /* 0x00000026040a7291 */ /* 0x000fe2000f8e183f */
[----:B------:R-:W-:-:S05]  /*8b50*/  IMAD.U32 R0, RZ, RZ, UR7 ;  /* 0x00000007ff007e24 */ /* 0x000fca000f8e00ff */
[----:B------:R-:W-:-:S04]  /*8b60*/  SHF.L.U32 R0, R0, 0x1f, RZ ;  /* 0x0000001f00007819 */ /* 0x000fc800000006ff */
[----:B------:R2:W3:Y:S01]  /*8b70*/  SYNCS.PHASECHK.TRANS64.TRYWAIT P1, [UR10+0x2a850], R0 ;  /* 0x02a85000ff0075a7 */ /* 0x0004e2000802014a */
[----:B------:R-:W-:Y:S05]  /*8b80*/  @!P0 BRA `(.L_x_1401) ;  /* 0x0000000000048947 */ /* 0x000fea0003800000 */
[----:B------:R-:W-:Y:S01]  /*8b90*/  BPT.TRAP 0x1 ;  /* 0x000000040000795c */ /* 0x000fe20000300000 */
.L_x_1401:
[----:B---3--:R-:W-:Y:S05]  /*8ba0*/  @P1 BRA `(.L_x_1402) ;  /* 0x0000000000081947 */ /* 0x008fea0003800000 */
[----:B------:R-:W3:Y:S02]  /*8bb0*/  SYNCS.PHASECHK.TRANS64.TRYWAIT P1, [UR10+0x2a850], R0 ;  /* 0x02a85000ff0075a7 */ /* 0x000ee4000802014a */
[----:B---3--:R-:W-:Y:S05]  /*8bc0*/  @!P1 BRA `(.L_x_1403) ;  /* 0x000000e400449947 */ /* 0x008fea0003800000 */
.L_x_1402:
        /* <DEDUP_REMOVED lines=182> */
[--C-:B------:R-:W-:Y:S01]  /*9730*/  FFMA.FTZ R107, R128, R11, -R111.reuse ;  /* 0x0000000b806b7223 */ /* 0x100fe2000001086f */
[----:B------:R-:W-:Y:S01]  /*9740*/  FMNMX.FTZ R7, R104, R7, !PT ;  /* 0x0000000768077209 */ /* 0x000fe20007810000 */
[----:B------:R-:W-:Y:S01]  /*9750*/  HGMMA.64x128x16.F32.BF16 R24, R144, gdesc[UR4].tnspB, R24, gsb0 ;  /* 0x41e0000490187df0 */ /* 0x000fe20008001818 */
[----:B------:R-:W-:Y:S01]  /*9760*/  UIADD3 UR6, UR4, 0x200, URZ ;  /* 0x0000020004067890 */ /* 0x000fe2000fffe03f */
[----:B------:R-:W0:Y:S01]  /*9770*/  MUFU.TANH R148, R148 ;  /* 0x0000009400947308 */ /* 0x000e220000002400 */
[----:B------:R-:W-:Y:S01]  /*9780*/  UMOV UR7, 0x40000040 ;  /* 0x4000004000077882 */ /* 0x000fe20000000000 */
[----:B------:R-:W-:Y:S01]  /*9790*/  FMNMX.FTZ R7, R194, R7, !PT ;  /* 0x00000007c2077209 */ /* 0x000fe20007810000 */
[----:B------:R-:W-:Y:S01]  /*97a0*/  UIADD3 UR4, UR4, 0x280, URZ ;  /* 0x0000028004047890 */ /* 0x000fe2000fffe03f */
[-CC-:B------:R-:W-:Y:S01]  /*97b0*/  FFMA.FTZ R120, R190, R11.reuse, -R111.reuse ;  /* 0x0000000bbe787223 */ /* 0x180fe2000001086f */
[----:B------:R-:W-:Y:S01]  /*97c0*/  FFMA.FTZ R109, R132, R11, -R111 ;  /* 0x0000000b846d7223 */ /* 0x000fe2000001086f */
[----:B------:R-:W-:-:S02]  /*97d0*/  FMNMX.FTZ R7, R114, R7, !PT ;  /* 0x0000000772077209 */ /* 0x000fc40007810000 */
[----:B------:R-:W1:Y:S02]  /*97e0*/  MUFU.TANH R150, R150 ;  /* 0x0000009600967308 */ /* 0x000e640000002400 */
[----:B------:R-:W-:-:S04]  /*97f0*/  FMNMX.FTZ R7, R196, R7, !PT ;  /* 0x00000007c4077209 */ /* 0x000fc80007810000 */
[----:B------:R-:W-:Y:S02]  /*9800*/  FMNMX.FTZ R7, R118, R7, !PT ;  /* 0x0000000776077209 */ /* 0x000fe40007810000 */
[----:B------:R-:W-:Y:S02]  /*9810*/  MUFU.EX2 R89, R89 ;  /* 0x0000005900597308 */ /* 0x000fe40000000800 */
[----:B------:R-:W-:-:S04]  /*9820*/  FMNMX.FTZ R7, R198, R7, !PT ;  /* 0x00000007c6077209 */ /* 0x000fc80007810000 */
[----:B------:R-:W-:Y:S02]  /*9830*/  FMNMX.FTZ R7, R122, R7, !PT ;  /* 0x000000077a077209 */ /* 0x000fe40007810000 */
[----:B------:R-:W2:Y:S02]  /*9840*/  MUFU.EX2 R176, R176 ;  /* 0x000000b000b07308 */ /* 0x000ea40000000800 */
[----:B0-----:R-:W-:-:S04]  /*9850*/  FMNMX.FTZ R7, R148, R7, !PT ;  /* 0x0000000794077209 */ /* 0x001fc80007810000 */
[----:B------:R-:W-:Y:S02]  /*9860*/  FMNMX.FTZ R7, R126, R7, !PT ;  /* 0x000000077e077209 */ /* 0x000fe40007810000 */
[----:B------:R-:W-:Y:S02]  /*9870*/  MUFU.EX2 R91, R91 ;  /* 0x0000005b005b7308 */ /* 0x000fe40000000800 */
[----:B-1----:R-:W-:-:S04]  /*9880*/  FMNMX.FTZ R7, R150, R7, !PT ;  /* 0x0000000796077209 */ /* 0x002fc80007810000 */
[----:B------:R-:W-:Y:S02]  /*9890*/  FMNMX.FTZ R7, R130, R7, !PT ;  /* 0x0000000782077209 */ /* 0x000fe40007810000 */
[----:B------:R-:W-:Y:S01]  /*98a0*/  MUFU.EX2 R93, R93 ;  /* 0x0000005d005d7308 */ /* 0x000fe20000000800 */
[----:B--2---:R-:W-:Y:S02]  /*98b0*/  F2FP.BF16.F32.PACK_AB R158, R176, R89 ;  /* 0x00000059b09e723e */ /* 0x004fe400000010ff */
        /* <DEDUP_REMOVED lines=14> */
[----:B0-----:R-:W-:-:S07]  /*99a0*/  FMNMX.FTZ R7, R2, R7, !PT ;  /* 0x0000000702077209 */ /* 0x001fce0007810000 */
[----:B------:R-:W-:Y:S01]  /*99b0*/  MUFU.EX2 R103, R103 ;  /* 0x0000006700677308 */ /* 0x000fe20000000800 */
[C---:B------:R-:W-:Y:S01]  /*99c0*/  FMUL.FTZ R113, R7.reuse, R11 ;  /* 0x0000000b07717220 */ /* 0x040fe20000410000 */
[----:B------:R-:W-:-:S03]  /*99d0*/  FADD.FTZ R2, -R7, R12 ;  /* 0x0000000c07027221 */ /* 0x000fc60000010100 */
[-CC-:B------:R-:W-:Y:S01]  /*99e0*/  FFMA.FTZ R14, R14, R11.reuse, -R113.reuse ;  /* 0x0000000b0e0e7223 */ /* 0x180fe20000010871 */
[-C--:B------:R-:W-:Y:S01]  /*99f0*/  FMUL.FTZ R2, R2, R11.reuse ;  /* 0x0000000b02027220 */ /* 0x080fe20000410000 */
        /* <DEDUP_REMOVED lines=17> */
[-CC-:B------:R-:W-:Y:S01]  /*9b10*/  FFMA.FTZ R118, R118, R11.reuse, -R113.reuse ;  /* 0x0000000b76767223 */ /* 0x180fe20000010871 */
[----:B------:R-:W0:Y:S01]  /*9b20*/  MUFU.EX2 R20, R20 ;  /* 0x0000001400147308 */ /* 0x000e220000000800 */
[-C--:B------:R-:W-:Y:S01]  /*9b30*/  FFMA.FTZ R198, R198, R11.reuse, -R113 ;  /* 0x0000000bc6c67223 */ /* 0x080fe20000010871 */
[----:B------:R-:W-:Y:S02]  /*9b40*/  WARPGROUP.DEPBAR.LE gsb0, 0x0 ;  /* 0x00008000000079c5 */ /* 0x000fe40000010000 */
[----:B------:R-:W-:Y:S01]  /*9b50*/  WARPGROUP.ARRIVE ;  /* 0x00000000000079c5 */ /* 0x000fe20000000000 */
[-CC-:B------:R-:W-:Y:S01]  /*9b60*/  FFMA.FTZ R144, R156, R11.reuse, -R111.reuse ;  /* 0x0000000b9c907223 */ /* 0x180fe2000001086f */
[----:B------:R-:W-:Y:S01]  /*9b70*/  FFMA.FTZ R146, R182, R11, -R111 ;  /* 0x0000000bb6927223 */ /* 0x000fe2000001086f */
[----:B------:R-:W-:-:S02]  /*9b80*/  @!P1 VIADD R14, R14, 0x2a840 ;  /* 0x0002a8400e0e9836 */ /* 0x000fc40000000000 */
[----:B------:R-:W-:Y:S01]  /*9b90*/  FFMA.FTZ R111, R192, R11, -R111 ;  /* 0x0000000bc06f7223 */ /* 0x000fe2000001086f */
[----:B------:R-:W2:Y:S01]  /*9ba0*/  MUFU.EX2 R88, R88 ;  /* 0x0000005800587308 */ /* 0x000ea20000000800 */
[----:B------:R-:W-:Y:S01]  /*9bb0*/  HGMMA.64x128x16.F32.BF16 R24, R140, gdesc[UR4].tnspB, R24, gsb0 ;  /* 0x41e000048c187df0 */ /* 0x000fe20008001818 */
[----:B------:R-:W-:Y:S01]  /*9bc0*/  UMOV UR6, UR4 ;  /* 0x0000000400067c82 */ /* 0x000fe20008000000 */
[----:B------:R-:W-:Y:S01]  /*9bd0*/  UMOV UR7, 0x40000040 ;  /* 0x4000004000077882 */ /* 0x000fe20000000000 */
[----:B------:R-:W-:Y:S01]  /*9be0*/  @!P1 PRMT R14, RZ, 0x654, R14 ;  /* 0x00000654ff0e9816 */ /* 0x000fe2000000000e */
[----:B-1----:R-:W-:Y:S01]  /*9bf0*/  FFMA.FTZ R3, R2, R3, R157 ;  /* 0x0000000302037223 */ /* 0x002fe2000001009d */
[----:B------:R-:W-:Y:S01]  /*9c00*/  F2FP.BF16.F32.PACK_AB R156, R174, R15 ;  /* 0x0000000fae9c723e */ /* 0x000fe200000010ff */
        /* <DEDUP_REMOVED lines=8> */
[----:B------:R-:W-:Y:S01]  /*9c90*/  FFMA.FTZ R134, R134, R11, -R113 ;  /* 0x0000000b86867223 */ /* 0x000fe20000010871 */
[----:B------:R-:W0:Y:S01]  /*9ca0*/  MUFU.EX2 R90, R90 ;  /* 0x0000005a005a7308 */ /* 0x000e220000000800 */
[----:B-1----:R-:W-:-:S02]  /*9cb0*/  IMAD.U32 R111, RZ, RZ, UR10 ;  /* 0x0000000aff6f7e24 */ /* 0x002fc4000f8e00ff */
[----:B--2---:R-:W-:Y:S01]  /*9cc0*/  FADD.FTZ R3, R88, R3 ;  /* 0x0000000358037221 */ /* 0x004fe20000010000 */
[----:B------:R-:W-:Y:S01]  /*9cd0*/  FFMA.FTZ R113, R202, R11, -R113 ;  /* 0x0000000bca717223 */ /* 0x000fe20000010871 */
[----:B------:R-:W-:Y:S01]  /*9ce0*/  UMOV UR4, UR37 ;  /* 0x0000002500047c82 */ /* 0x000fe20008000000 */
[----:B------:R-:W-:Y:S02]  /*9cf0*/  F2FP.BF16.F32.PACK_AB R157, R20, R157 ;  /* 0x0000009d149d723e */ /* 0x000fe400000010ff */
[----:B------:R-:W1:Y:S08]  /*9d00*/  MUFU.EX2 R92, R92 ;  /* 0x0000005c005c7308 */ /* 0x000e700000000800 */
        /* <DEDUP_REMOVED lines=34> */
[----:B------:R-:W-:Y:S02]  /*9f30*/  WARPGROUP.DEPBAR.LE gsb0, 0x0 ;  /* 0x00008000000079c5 */ /* 0x000fe40000010000 */
[----:B------:R-:W-:-:S04]  /*9f40*/  WARPGROUP.ARRIVE ;  /* 0x00000000000079c5 */ /* 0x000fc80000000000 */
[----:B------:R-:W1:Y:S01]  /*9f50*/  MUFU.EX2 R112, R112 ;  /* 0x0000007000707308 */ /* 0x000e620000000800 */
[C---:B--2---:R-:W-:Y:S01]  /*9f60*/  FADD.FTZ R3, R147.reuse, R3 ;  /* 0x0000000393037221 */ /* 0x044fe20000010000 */
[----:B------:R-:W-:Y:S01]  /*9f70*/  F2FP.BF16.F32.PACK_AB R147, R147, R118 ;  /* 0x000000769393723e */ /* 0x000fe200000010ff */
[----:B------:R-:W-:Y:S01]  /*9f80*/  HGMMA.64x128x16.F32.BF16 R24, R136, gdesc[UR4].tnspB, R24, gsb0 ;  /* 0x41e0000488187df0 */ /* 0x000fe20008001818 */
[----:B------:R-:W-:Y:S01]  /*9f90*/  UMOV UR7, UR36 ;  /* 0x0000002400077c82 */ /* 0x000fe20008000000 */
[----:B0-----:R-:W-:-:S03]  /*9fa0*/  FADD.FTZ R3, R122, R3 ;  /* 0x000000037a037221 */ /* 0x001fc60000010000 */
[----:B------:R0:W2:Y:S08]  /*9fb0*/  MUFU.EX2 R141, R148 ;  /* 0x00000094008d7308 */ /* 0x0000b00000000800 */
[----:B------:R-:W-:Y:S01]  /*9fc0*/  MUFU.EX2 R105, R105 ;  /* 0x0000006900697308 */ /* 0x000fe20000000800 */
[----:B0-----:R-:W-:Y:S02]  /*9fd0*/  F2FP.BF16.F32.PACK_AB R148, R178, R95 ;  /* 0x0000005fb294723e */ /* 0x001fe400000010ff */
[----:B-1----:R-:W-:-:S05]  /*9fe0*/  F2FP.BF16.F32.PACK_AB R140, R112, R103 ;  /* 0x00000067708c723e */ /* 0x002fca00000010ff */
[----:B------:R-:W0:Y:S01]  /*9ff0*/  MUFU.EX2 R126, R126 ;  /* 0x0000007e007e7308 */ /* 0x000e220000000800 */
[C---:B--2---:R-:W-:Y:S01]  /*a000*/  FADD.FTZ R3, R141.reuse, R3 ;  /* 0x000000038d037221 */ /* 0x044fe20000010000 */
[----:B------:R-:W-:-:S06]  /*a010*/  F2FP.BF16.F32.PACK_AB R141, R141, R122 ;  /* 0x0000007a8d8d723e */ /* 0x000fcc00000010ff */
[----:B------:R-:W1:Y:S08]  /*a020*/  MUFU.EX2 R116, R116 ;  /* 0x0000007400747308 */ /* 0x000e700000000800 */
        /* <DEDUP_REMOVED lines=9> */
[----:B------:R-:W1:Y:S01]  /*a0c0*/  MUFU.EX2 R109, R109 ;  /* 0x0000006d006d7308 */ /* 0x000e620000000800 */
[----:B0-----:R-:W-:-:S07]  /*a0d0*/  FADD.FTZ R3, R130, R3 ;  /* 0x0000000382037221 */ /* 0x001fce0000010000 */
[----:B------:R-:W-:Y:S08]  /*a0e0*/  MUFU.EX2 R134, R134 ;  /* 0x0000008600867308 */ /* 0x000ff00000000800 */
[----:B------:R-:W0:Y:S01]  /*a0f0*/  MUFU.EX2 R113, R113 ;  /* 0x0000007100717308 */ /* 0x000e220000000800 */
[----:B------:R-:W-:Y:S02]  /*a100*/  WARPGROUP.DEPBAR.LE gsb0, 0x0 ;  /* 0x00008000000079c5 */ /* 0x000fe40000010000 */
[----:B------:R2:W-:Y:S05]  /*a110*/  @!P1 SYNCS.ARRIVE.TRANS64.RED.A1T0 RZ, [R14+URZ], RZ ;  /* 0x000000ff0eff99a7 */ /* 0x0005ea000810043f */
[----:B------:R-:W3:Y:S01]  /*a120*/  MUFU.EX2 R137, R200 ;  /* 0x000000c800897308 */ /* 0x000ee20000000800 */
[----:B-1----:R-:W-:-:S02]  /*a130*/  F2FP.BF16.F32.PACK_AB R138, R12, R109 ;  /* 0x0000006d0c8a723e */ /* 0x002fc400000010ff */
[----:B------:R-:W-:Y:S02]  /*a140*/  F2FP.BF16.F32.PACK_AB R136, R120, R107 ;  /* 0x0000006b7888723e */ /* 0x000fe400000010ff */
[----:B0-----:R-:W-:Y:S01]  /*a150*/  F2FP.BF16.F32.PACK_AB R139, R113, R134 ;  /* 0x00000086718b723e */ /* 0x001fe200000010ff */
[----:B--2---:R-:W-:Y:S02]  /*a160*/  @!P1 VIADD R14, R111, 0x2a860 ;  /* 0x0002a8606f0e9836 */ /* 0x004fe40000000000 */
[----:B------:R-:W-:-:S04]  /*a170*/  FFMA.FTZ R111, R0, R6, R15 ;  /* 0x00000006006f7223 */ /* 0x000fc8000001000f */
[----:B------:R-:W-:Y:S01]  /*a180*/  FADD.FTZ R6, R174, R111 ;  /* 0x0000006fae067221 */ /* 0x000fe20000010000 */
[----:B------:R-:W-:-:S03]  /*a190*/  @!P1 PRMT R14, RZ, 0x654, R14 ;  /* 0x00000654ff0e9816 */ /* 0x000fc6000000000e */
[----:B------:R-:W-:Y:S01]  /*a1a0*/  FADD.FTZ R111, R89, R6 ;  /* 0x00000006596f7221 */ /* 0x000fe20000010000 */
[----:B------:R0:W-:Y:S01]  /*a1b0*/  @!P1 SYNCS.ARRIVE.TRANS64.RED.A1T0 RZ, [R14+URZ], RZ ;  /* 0x000000ff0eff99a7 */ /* 0x0001e2000810043f */
[----:B------:R-:W-:Y:S01]  /*a1c0*/  ISETP.GT.AND P1, PT, R10, R13, PT ;  /* 0x0000000d0a00720c */ /* 0x000fe20003f24270 */
[C---:B---3--:R-:W-:Y:S01]  /*a1d0*/  FADD.FTZ R3, R137.reuse, R3 ;  /* 0x0000000389037221 */ /* 0x048fe20000010000 */
[----:B------:R-:W-:Y:S01]  /*a1e0*/  FADD.FTZ R6, R176, R111 ;  /* 0x0000006fb0067221 */ /* 0x000fe20000010000 */
[----:B------:R-:W-:Y:S01]  /*a1f0*/  F2FP.BF16.F32.PACK_AB R137, R137, R130 ;  /* 0x000000828989723e */ /* 0x000fe200000010ff */
[----:B------:R-:W-:Y:S02]  /*a200*/  VIADD R10, R10, 0xffffffff ;  /* 0xffffffff0a0a7836 */ /* 0x000fe40000000000 */
[----:B------:R-:W-:Y:S01]  /*a210*/  FADD.FTZ R3, R134, R3 ;  /* 0x0000000386037221 */ /* 0x000fe20000010000 */
[----:B------:R-:W-:-:S03]  /*a220*/  FADD.FTZ R111, R91, R6 ;  /* 0x000000065b6f7221 */ /* 0x000fc60000010000 */
[----:B------:R-:W-:Y:S01]  /*a230*/  FADD.FTZ R3, R113, R3 ;  /* 0x0000000371037221 */ /* 0x000fe20000010000 */
        /* <DEDUP_REMOVED lines=21> */
[----:B------:R-:W-:Y:S02]  /*a390*/  IMAD.MOV.U32 R12, RZ, RZ, R7 ;  /* 0x000000ffff0c7224 */ /* 0x000fe400078e0007 */
[----:B------:R-:W-:Y:S01]  /*a3a0*/  IMAD.MOV.U32 R15, RZ, RZ, R8 ;  /* 0x000000ffff0f7224 */ /* 0x000fe200078e0008 */
[----:B0-----:R-:W-:Y:S06]  /*a3b0*/  @P1 BRA `(.L_x_1404) ;  /* 0xffffffdc00841947 */ /* 0x001fec000383ffff */
.L_x_1395:
        /* <DEDUP_REMOVED lines=8> */
[----:B------:R-:W-:-:S05]  /*a440*/  ULDC UR50, c[0x0][0x9e0] ;  /* 0x0002780000327ab9 */ /* 0x000fca0000000800 */
.L_x_1422:
[----:B------:R-:W-:-:S04]  /*a450*/  UIADD3 UR37, UR4, 0x1, URZ ;  /* 0x0000000104257890 */ /* 0x000fc8000fffe03f */
[----:B------:R-:W-:-:S04]  /*a460*/  UISETP.NE.AND UP0, UPT, UR37, 0x2, UPT ;  /* 0x000000022500788c */ /* 0x000fc8000bf05270 */
[----:B------:R-:W-:Y:S02]  /*a470*/  USEL UR36, URZ, 0x1, UP0 ;  /* 0x000000013f247887 */ /* 0x000fe40008000000 */
[----:B------:R-:W-:Y:S02]  /*a480*/  USEL UR37, UR37, URZ, UP0 ;  /* 0x0000003f25257287 */ /* 0x000fe40008000000 */
[----:B------:R-:W-:Y:S01]  /*a490*/  ULOP3.LUT UR36, UR7, UR36, URZ, 0x3c, !UPT ;  /* 0x0000002407247292 */ /* 0x000fe2000f8e3c3f */
[----:B------:R-:W-:Y:S11]  /*a4a0*/  @!P0 BRA `(.L_x_1406) ;  /* 0x0000000000048947 */ /* 0x000ff60003800000 */
[----:B------:R-:W-:Y:S01]  /*a4b0*/  BPT.TRAP 0x1 ;  /* 0x000000040000795c */ /* 0x000fe20000300000 */
.L_x_1406:
[----:B------:R-:W-:Y:S01]  /*a4c0*/  ULEA UR6, UR37, UR38, 0x3 ;  /* 0x0000002625067291 */ /* 0x000fe2000f8e183f */
[----:B------:R-:W-:-:S05]  /*a4d0*/  IMAD.U32 R7, RZ, RZ, UR36 ;  /* 0x00000024ff077e24 */ /* 0x000fca000f8e00ff */
[----:B------:R-:W-:-:S04]  /*a4e0*/  SHF.L.U32 R7, R7, 0x1f, RZ ;  /* 0x0000001f07077819 */ /* 0x000fc800000006ff */
[----:B------:R0:W1:Y:S01]  /*a4f0*/  SYNCS.PHASECHK.TRANS64.TRYWAIT P1, [UR6+0x2a830], R7 ;  /* 0x02a83007ff0075a7 */ /* 0x0000620008020146 */
[----:B------:R-:W-:Y:S05]  /*a500*/  @!P0 BRA `(.L_x_1407) ;  /* 0x0000000000048947 */ /* 0x000fea0003800000 */
[----:B------:R-:W-:Y:S01]  /*a510*/  BPT.TRAP 0x1 ;  /* 0x000000040000795c */ /* 0x000fe20000300000 */
.L_x_1407:
[----:B-1----:R-:W-:Y:S05]  /*a520*/  @P1 BRA `(.L_x_1408) ;  /* 0x0000000000081947 */ /* 0x002fea0003800000 */
[----:B------:R-:W1:Y:S02]  /*a530*/  SYNCS.PHASECHK.TRANS64.TRYWAIT P1, [UR6+0x2a830], R7 ;  /* 0x02a83007ff0075a7 */ /* 0x000e640008020146 */
[----:B-1----:R-:W-:Y:S05]  /*a540*/  @!P1 BRA `(.L_x_1409) ;  /* 0x000000c800fc9947 */ /* 0x002fea0003800000 */
.L_x_1408:
        /* <DEDUP_REMOVED lines=135> */
.L_x_1410:
[----:B------:R-:W-:Y:S01]  /*adc0*/  ULEA UR10, UR4, UR38, 0x3 ;  /* 0x00000026040a7291 */ /* 0x000fe2000f8e183f */
[----:B------:R-:W-:-:S05]  /*add0*/  IMAD.U32 R0, RZ, RZ, UR7 ;  /* 0x00000007ff007e24 */ /* 0x000fca000f8e00ff */
[----:B------:R-:W-:-:S04]  /*ade0*/  SHF.L.U32 R0, R0, 0x1f, RZ ;  /* 0x0000001f00007819 */ /* 0x000fc800000006ff */
[----:B------:R2:W3:Y:S01]  /*adf0*/  SYNCS.PHASECHK.TRANS64.TRYWAIT P1, [UR10+0x2a850], R0 ;  /* 0x02a85000ff0075a7 */ /* 0x0004e2000802014a */
[----:B------:R-:W-:Y:S05]  /*ae00*/  @!P0 BRA `(.L_x_1411) ;  /* 0x0000000000048947 */ /* 0x000fea0003800000 */
[----:B------:R-:W-:Y:S01]  /*ae10*/  BPT.TRAP 0x1 ;  /* 0x000000040000795c */ /* 0x000fe20000300000 */
.L_x_1411:
[----:B---3--:R-:W-:Y:S05]  /*ae20*/  @P1 BRA `(.L_x_1412) ;  /* 0x0000000000081947 */ /* 0x008fea0003800000 */
[----:B------:R-:W3:Y:S02]  /*ae30*/  SYNCS.PHASECHK.TRANS64.TRYWAIT P1, [UR10+0x2a850], R0 ;  /* 0x02a85000ff0075a7 */ /* 0x000ee4000802014a */
[----:B---3--:R-:W-:Y:S05]  /*ae40*/  @!P1 BRA `(.L_x_1413) ;  /* 0x000000c000d49947 */ /* 0x008fea0003800000 */
.L_x_1412:
        /* <DEDUP_REMOVED lines=107> */
[----:B------:R-:W-:Y:S01]  /*b500*/  UMOV UR7, 0x40000040 ;  /* 0x4000004000077882 */ /* 0x000fe20000000000 */
[----:B------:R-:W-:-:S03]  /*b510*/  VIADD R104, R121, 0x1 ;  /* 0x0000000179687836 */ /* 0x000fc60000000000 */
[----:B------:R-:W0:Y:S01]  /*b520*/  MUFU.TANH R152, R152 ;  /* 0x0000009800987308 */ /* 0x000e220000002400 */
[----:B------:R-:W-:Y:S02]  /*b530*/  @!P1 VIADD R101, R101, 0x2a840 ;  /* 0x0002a84065659836 */ /* 0x000fe40000000000 */
[----:B------:R-:W-:-:S03]  /*b540*/  IMAD R104, R19, -0x2, R104 ;  /* 0xfffffffe13687824 */ /* 0x000fc600078e0268 */
[----:B------:R-:W-:Y:S01]  /*b550*/  @!P1 PRMT R102, RZ, 0x654, R101 ;  /* 0x00000654ff669816 */ /* 0x000fe20000000065 */
[----:B------:R-:W-:Y:S01]  /*b560*/  VIADD R130, R104, 0xffffffff ;  /* 0xffffffff68827836 */ /* 0x000fe20000000000 */
        /* <DEDUP_REMOVED lines=12> */
[----:B------:R-:W-:Y:S01]  /*b630*/  UMOV UR7, 0x40000040 ;  /* 0x4000004000077882 */ /* 0x000fe20000000000 */
[----:B------:R-:W-:-:S06]  /*b640*/  UIADD3 UR4, UR4, 0x280, URZ ;  /* 0x0000028004047890 */ /* 0x000fcc000fffe03f */
[----:B------:R-:W0:Y:S01]  /*b650*/  MUFU.TANH R150, R150 ;  /* 0x0000009600967308 */ /* 0x000e220000002400 */
[----:B------:R-:W-:Y:S02]  /*b660*/  WARPGROUP.DEPBAR.LE gsb0, 0x0 ;  /* 0x00008000000079c5 */ /* 0x000fe40000010000 */
[----:B------:R-:W-:Y:S01]  /*b670*/  WARPGROUP.ARRIVE ;  /* 0x00000000000079c5 */ /* 0x000fe20000000000 */
[----:B------:R-:W-:Y:S01]  /*b680*/  FMUL.FTZ R144, R122, UR5 ;  /* 0x000000057a907c20 */ /* 0x000fe20008410000 */
[----:B------:R-:W-:-:S04]  /*b690*/  FMUL.FTZ R146, R123, UR5 ;  /* 0x000000057b927c20 */ /* 0x000fc80008410000 */
[----:B------:R-:W-:Y:S01]  /*b6a0*/  HGMMA.64x128x16.F32.BF16 R24, R140, gdesc[UR4].tnspB, R24, gsb0 ;  /* 0x41e000048c187df0 */ /* 0x000fe20008001818 */
[----:B------:R-:W-:Y:S01]  /*b6b0*/  UMOV UR6, UR4 ;  /* 0x0000000400067c82 */ /* 0x000fe20008000000 */
[----:B------:R-:W-:Y:S01]  /*b6c0*/  UMOV UR7, 0x40000040 ;  /* 0x4000004000077882 */ /* 0x000fe20000000000 */
[----:B------:R-:W0:Y:S08]  /*b6d0*/  MUFU.TANH R144, R144 ;  /* 0x0000009000907308 */ /* 0x000e300000002400 */
[----:B------:R-:W0:Y:S01]  /*b6e0*/  MUFU.TANH R146, R146 ;  /* 0x0000009200927308 */ /* 0x000e220000002400 */
[----:B------:R-:W-:-:S02]  /*b6f0*/  WARPGROUP.DEPBAR.LE gsb0, 0x0 ;  /* 0x00008000000079c5 */ /* 0x000fc40000010000 */
[----:B------:R-:W-:Y:S01]  /*b700*/  WARPGROUP.ARRIVE ;  /* 0x00000000000079c5 */ /* 0x000fe20000000000 */
[----:B------:R-:W-:Y:S01]  /*b710*/  FMUL.FTZ R140, R105, UR5 ;  /* 0x00000005698c7c20 */ /* 0x000fe20008410000 */
[----:B------:R-:W-:Y:S01]  /*b720*/  FMUL.FTZ R142, R119, UR5 ;  /* 0x00000005778e7c20 */ /* 0x000fe20008410000 */
[----:B------:R-:W-:Y:S02]  /*b730*/  IADD3 R105, -R17, R104, R16 ;  /* 0x0000006811697210 */ /* 0x000fe40007ffe110 */
[----:B------:R0:W0:Y:S01]  /*b740*/  MUFU.TANH R119, R124 ;  /* 0x0000007c00777308 */ /* 0x0000220000002400 */
[----:B------:R-:W-:Y:S02]  /*b750*/  HGMMA.64x128x16.F32.BF16 R24, R136, gdesc[UR4].tnspB, R24, gsb0 ;  /* 0x41e0000488187df0 */ /* 0x000fe40008001818 */
[C---:B------:R-:W-:Y:S02]  /*b760*/  VIADD R123, R105.reuse, UR50 ;  /* 0x00000032697b7c36 */ /* 0x040fe40008000000 */
[----:B------:R-:W-:-:S03]  /*b770*/  VIADD R127, R105, UR51 ;  /* 0x00000033697f7c36 */ /* 0x000fc60008000000 */
[----:B------:R-:W0:Y:S01]  /*b780*/  MUFU.TANH R140, R140 ;  /* 0x0000008c008c7308 */ /* 0x000e220000002400 */
[--C-:B-----5:R-:W-:Y:S02]  /*b790*/  IMAD.IADD R113, R123, 0x1, R116.reuse ;  /* 0x000000017b717824 */ /* 0x120fe400078e0274 */
[----:B------:R-:W-:-:S05]  /*b7a0*/  IMAD.IADD R115, R127, 0x1, R116 ;  /* 0x000000017f737824 */ /* 0x000fca00078e0274 */
[----:B------:R-:W0:Y:S01]  /*b7b0*/  MUFU.TANH R142, R142 ;  /* 0x0000008e008e7308 */ /* 0x000e220000002400 */
[----:B------:R-:W-:Y:S02]  /*b7c0*/  WARPGROUP.DEPBAR.LE gsb0, 0x0 ;  /* 0x00008000000079c5 */ /* 0x000fe40000010000 */
[----:B------:R5:W-:Y:S01]  /*b7d0*/  @!P1 SYNCS.ARRIVE.TRANS64.RED.A1T0 RZ, [R102+URZ], RZ ;  /* 0x000000ff66ff99a7 */ /* 0x000be2000810043f */
[----:B------:R-:W-:Y:S01]  /*b7e0*/  ISETP.GE.AND P1, PT, R9, 0x1, PT ;  /* 0x000000010900780c */ /* 0x000fe20003f26270 */
[----:B-----5:R-:W-:-:S06]  /*b7f0*/  FMUL.FTZ R102, R135, UR5 ;  /* 0x0000000587667c20 */ /* 0x020fcc0008410000 */
[----:B------:R-:W0:Y:S06]  /*b800*/  MUFU.TANH R102, R102 ;  /* 0x0000006600667308 */ /* 0x000e2c0000002400 */
        /* <DEDUP_REMOVED lines=13> */
.L_x_1416:
[----:B------:R-:W-:-:S05]  /*b8e0*/  IMAD.U32 R116, RZ, RZ, UR39 ;  /* 0x00000027ff747e24 */ /* 0x000fca000f8e00ff */
[----:B------:R-:W-:-:S13]  /*b8f0*/  ISETP.NE.AND P1, PT, R116, 0x1, PT ;  /* 0x000000017400780c */ /* 0x000fda0003f25270 */
[----:B------:R-:W1:Y:S02]  /*b900*/  @P1 LDC.64 R104, c[0x0][0x9e8] ;  /* 0x00027a00ff681b82 */ /* 0x000e640000000a00 */
[----:B-1----:R-:W-:-:S05]  /*b910*/  @P1 IMAD.HI.U32 R104, R117, R104, RZ ;  /* 0x0000006875681227 */ /* 0x002fca00078e00ff */
[----:B------:R-:W-:-:S07]  /*b920*/  @P1 SHF.R.U32.HI R117, RZ, R105, R104 ;  /* 0x00000069ff751219 */ /* 0x000fce0000011668 */
.L_x_1417:
[----:B------:R-:W-:Y:S05]  /*b930*/  BSYNC B0 ;  /* 0x0000000000007941 */ /* 0x000fea0003800000 */
.L_x_1415:
[----:B------:R-:W-:-:S05]  /*b940*/  IMAD R104, R117, R116, R130 ;  /* 0x0000007475687224 */ /* 0x000fca00078e0282 */
[----:B------:R-:W-:Y:S02]  /*b950*/  VIADDMNMX R113, R104, R116, R113, PT ;  /* 0x0000007468717246 */ /* 0x000fe40003800171 */
[----:B------:R-:W-:-:S07]  /*b960*/  VIMNMX R115, R115, R104, !PT ;  /* 0x0000006873737248 */ /* 0x000fce0007fe0100 */
.L_x_1414:
        /* <DEDUP_REMOVED lines=132> */
.L_x_1420:
[----:B------:R-:W-:-:S05]  /*c1b0*/  IMAD.U32 R97, RZ, RZ, UR39 ;  /* 0x00000027ff617e24 */ /* 0x000fca000f8e00ff */
[----:B------:R-:W-:-:S13]  /*c1c0*/  ISETP.NE.AND P6, PT, R97, 0x1, PT ;  /* 0x000000016100780c */ /* 0x000fda0003fc5270 */
[----:B------:R-:W0:Y:S02]  /*c1d0*/  @P6 LDC.64 R128, c[0x0][0x9e8] ;  /* 0x00027a00ff806b82 */ /* 0x000e240000000a00 */
[----:B0-----:R-:W-:-:S05]  /*c1e0*/  @P6 IMAD.HI.U32 R128, R93, R128, RZ ;  /* 0x000000805d806227 */ /* 0x001fca00078e00ff */
[----:B------:R-:W-:-:S07]  /*c1f0*/  @P6 SHF.R.U32.HI R93, RZ, R129, R128 ;  /* 0x00000081ff5d6219 */ /* 0x000fce0000011680 */
.L_x_1421:
[----:B------:R-:W-:Y:S05]  /*c200*/  BSYNC B0 ;  /* 0x0000000000007941 */ /* 0x000fea0003800000 */
.L_x_1419:
[----:B------:R-:W-:-:S05]  /*c210*/  IMAD R128, R93, R97, R130 ;  /* 0x000000615d807224 */ /* 0x000fca00078e0282 */
[----:B------:R-:W-:Y:S02]  /*c220*/  VIADDMNMX R7, R128, R97, R7, PT ;  /* 0x0000006180077246 */ /* 0x000fe40003800107 */
[----:B------:R-:W-:-:S07]  /*c230*/  VIMNMX R89, R89, R128, !PT ;  /* 0x0000008059597248 */ /* 0x000fce0007fe0100 */
.L_x_1418:
        /* <DEDUP_REMOVED lines=234> */
[----:B------:R-:W-:Y:S01]  /*d0e0*/  ISETP.GT.AND P1, PT, R10, R23, PT ;  /* 0x000000170a00720c */ /* 0x000fe20003f24270 */
        /* <DEDUP_REMOVED lines=107> */
.L_x_1405:
        /* <DEDUP_REMOVED lines=67> */
.L_x_1423:
[----:B------:R-:W-:Y:S01]  /*dbd0*/  ULEA UR5, UR37, UR38, 0x3 ;  /* 0x0000002625057291 */ /* 0x000fe2000f8e183f */
[----:B------:R-:W-:-:S05]  /*dbe0*/  IMAD.U32 R0, RZ, RZ, UR36 ;  /* 0x00000024ff007e24 */ /* 0x000fca000f8e00ff */
[----:B------:R-:W-:-:S04]  /*dbf0*/  SHF.L.U32 R0, R0, 0x1f, RZ ;  /* 0x0000001f00007819 */ /* 0x000fc800000006ff */
[----:B------:R0:W1:Y:S01]  /*dc00*/  SYNCS.PHASECHK.TRANS64.TRYWAIT P1, [UR5+0x2a850], R0 ;  /* 0x02a85000ff0075a7 */ /* 0x0000620008020145 */
[----:B------:R-:W-:Y:S05]  /*dc10*/  @!P0 BRA `(.L_x_1424) ;  /* 0x0000000000048947 */ /* 0x000fea0003800000 */
[----:B------:R-:W-:Y:S01]  /*dc20*/  BPT.TRAP 0x1 ;  /* 0x000000040000795c */ /* 0x000fe20000300000 */
.L_x_1424:
[----:B-1----:R-:W-:Y:S05]  /*dc30*/  @P1 BRA `(.L_x_1425) ;  /* 0x0000000000081947 */ /* 0x002fea0003800000 */
[----:B------:R-:W1:Y:S02]  /*dc40*/  SYNCS.PHASECHK.TRANS64.TRYWAIT P0, [UR5+0x2a850], R0 ;  /* 0x02a85000ff0075a7 */ /* 0x000e640008000145 */
[----:B-1----:R-:W-:Y:S05]  /*dc50*/  @!P0 BRA `(.L_x_1426) ;  /* 0x0000009400688947 */ /* 0x002fea0003800000 */
.L_x_1425:
[----:B------:R-:W-:Y:S01]  /*dc60*/  UIADD3 UR38, UR38, 0x400, URZ ;  /* 0x0000040026267890 */ /* 0x000fe2000fffe03f */
[----:B------:R-:W-:Y:S01]  /*dc70*/  WARPGROUP.ARRIVE ;  /* 0x00000000000079c5 */ /* 0x000fe20000000000 */
[----:B------:R-:W-:Y:S01]  /*dc80*/  UMOV UR7, 0x40000040 ;  /* 0x4000004000077882 */ /* 0x000fe20000000000 */
[----:B-1----:R-:W1:Y:S01]  /*dc90*/  SHFL.BFLY PT, R5, R6, 0x2, 0x1f ;  /* 0x0c401f0006057f89 */ /* 0x002e6200000e0000 */
[----:B------:R-:W-:Y:S01]  /*dca0*/  USHF.R.U32.HI UR38, URZ, 0x4, UR38 ;  /* 0x000000043f267899 */ /* 0x000fe20008011626 */
[----:B------:R-:W-:Y:S02]  /*dcb0*/  IMAD.U32 R13, RZ, RZ, UR5 ;  /* 0x00000005ff0d7e24 */ /* 0x000fe4000f8e00ff */
[----:B0-----:R-:W0:Y:S01]  /*dcc0*/  SHFL.BFLY PT, R0, R3, 0x2, 0x1f ;  /* 0x0c401f0003007f89 */ /* 0x001e2200000e0000 */
[----:B------:R-:W-:Y:S01]  /*dcd0*/  ULOP3.LUT UR38, UR38, 0x3fff, URZ, 0xc0, !UPT ;  /* 0x00003fff26267892 */ /* 0x000fe2000f8ec03f */
[----:B------:R-:W-:Y:S01]  /*dce0*/  VIADD R166, R166, 0x1 ;  /* 0x00000001a6a67836 */ /* 0x000fe20000000000 */
[----:B------:R-:W2:Y:S02]  /*dcf0*/  S2R R14, SR_TID.X ;  /* 0x00000000000e7919 */ /* 0x000ea40000002100 */
[----:B------:R-:W-:-:S04]  /*dd00*/  ULOP3.LUT UR4, UR38, 0x3000000, URZ, 0xfc, !UPT ;  /* 0x0300000026047892 */ /* 0x000fc8000f8efc3f */
        /* <DEDUP_REMOVED lines=9> */
[----:B0-----:R-:W-:Y:S01]  /*dda0*/  FADD.FTZ R2, R0, R3 ;  /* 0x0000000300027221 */ /* 0x001fe20000010000 */
[----:B------:R-:W-:Y:S01]  /*ddb0*/  IMAD.MOV.U32 R3, RZ, RZ, RZ ;  /* 0x000000ffff037224 */ /* 0x000fe200078e00ff */
[----:B------:R-:W0:Y:S04]  /*ddc0*/  SHFL.BFLY PT, R0, R5, 0x1, 0x1f ;  /* 0x0c201f0005007f89 */ /* 0x000e2800000e0000 */
[----:B------:R-:W1:Y:S01]  /*ddd0*/  SHFL.BFLY PT, R9, R2, 0x1, 0x1f ;  /* 0x0c201f0002097f89 */ /* 0x000e6200000e0000 */
[----:B--2---:R-:W-:Y:S01]  /*dde0*/  LOP3.LUT P2, RZ, R14, 0x7f, RZ, 0xc0, !PT ;  /* 0x0000007f0eff7812 */ /* 0x004fe2000784c0ff */
[----:B0-----:R-:W-:Y:S01]  /*ddf0*/  FADD.FTZ R10, R5, R0 ;  /* 0x00000000050a7221 */ /* 0x001fe20000010000 */
[----:B------:R-:W-:-:S02]  /*de00*/  IMAD.MOV.U32 R0, RZ, RZ, -0x800000 ;  /* 0xff800000ff007424 */ /* 0x000fc400078e00ff */
[----:B-1----:R-:W-:Y:S02]  /*de10*/  FADD.FTZ R12, R2, R9 ;  /* 0x00000009020c7221 */ /* 0x002fe40000010000 */
[----:B------:R-:W-:Y:S01]  /*de20*/  FSETP.NE.FTZ.AND P0, PT, R10, RZ, PT ;  /* 0x000000ff0a00720b */ /* 0x000fe20003f15000 */
[----:B------:R-:W-:Y:S02]  /*de30*/  IMAD.MOV.U32 R9, RZ, RZ, RZ ;  /* 0x000000ffff097224 */ /* 0x000fe400078e00ff */
[----:B------:R-:W-:Y:S01]  /*de40*/  IMAD.MOV.U32 R2, RZ, RZ, -0x800000 ;  /* 0xff800000ff027424 */ /* 0x000fe200078e00ff */
[----:B------:R-:W-:-:S09]  /*de50*/  FSETP.NE.FTZ.AND P1, PT, R12, RZ, PT ;  /* 0x000000ff0c00720b */ /* 0x000fd20003f35000 */
[----:B------:R-:W0:Y:S01]  /*de60*/  @P0 MUFU.LG2 R4, R10 ;  /* 0x0000000a00040308 */ /* 0x000e220000000c00 */
[----:B------:R-:W-:-:S03]  /*de70*/  @P0 FMUL.FTZ R5, R11, 0.69314718246459960938 ;  /* 0x3f3172180b050820 */ /* 0x000fc60000410000 */
[----:B------:R-:W-:-:S04]  /*de80*/  @P1 FMUL.FTZ R11, R11, 0.69314718246459960938 ;  /* 0x3f3172180b0b1820 */ /* 0x000fc80000410000 */
[----:B------:R-:W1:Y:S08]  /*de90*/  @P1 MUFU.LG2 R6, R12 ;  /* 0x0000000c00061308 */ /* 0x000e700000000c00 */
[----:B------:R2:W3:Y:S01]  /*dea0*/  @P0 MUFU.RCP R3, R10 ;  /* 0x0000000a00030308 */ /* 0x0004e20000001000 */
[----:B0-----:R-:W-:-:S04]  /*deb0*/  @P0 FMUL.FTZ R4, R4, 0.69314718246459960938 ;  /* 0x3f31721804040820 */ /* 0x001fc80000410000 */
[----:B------:R-:W-:Y:S01]  /*dec0*/  @P0 FFMA.FTZ R2, R5, R8, R4 ;  /* 0x0000000805020223 */ /* 0x000fe20000010004 */
[----:B------:R-:W-:Y:S02]  /*ded0*/  PLOP3.LUT P0, PT, PT, PT, PT, 0x8, 0x0 ;  /* 0x000000000000781c */ /* 0x000fe40003f0e170 */
[----:B------:R-:W0:Y:S01]  /*dee0*/  @P1 MUFU.RCP R9, R12 ;  /* 0x0000000c00091308 */ /* 0x000e220000001000 */
[----:B--2---:R-:W-:Y:S02]  /*def0*/  @!P2 VIADD R10, R13, 0x2a860 ;  /* 0x0002a8600d0aa836 */ /* 0x004fe40000000000 */
[----:B-1----:R-:W-:-:S03]  /*df00*/  @P1 FMUL.FTZ R6, R6, 0.69314718246459960938 ;  /* 0x3f31721806061820 */ /* 0x002fc60000410000 */
[----:B------:R-:W-:Y:S01]  /*df10*/  @!P2 PRMT R10, RZ, 0x654, R10 ;  /* 0x00000654ff0aa816 */ /* 0x000fe2000000000a */
        /* <DEDUP_REMOVED lines=28> */
[-C--:B---3--:R-:W-:Y:S01]  /*e0e0*/  FMUL.FTZ R91, R28, R3.reuse ;  /* 0x000000031c5b7220 */ /* 0x088fe20000410000 */
[-C--:B------:R-:W-:Y:S01]  /*e0f0*/  FMUL.FTZ R6, R29, R3.reuse ;  /* 0x000000031d067220 */ /* 0x080fe20000410000 */
[-C--:B------:R-:W-:Y:S01]  /*e100*/  FMUL.FTZ R89, R32, R3.reuse ;  /* 0x0000000320597220 */ /* 0x080fe20000410000 */
[----:B------:R-:W-:Y:S01]  /*e110*/  FMUL.FTZ R88, R33, R3 ;  /* 0x0000000321587220 */ /* 0x000fe20000410000 */
[----:B------:R1:W-:Y:S01]  /*e120*/  @!P2 SYNCS.ARRIVE.TRANS64.RED.A1T0 RZ, [R10+URZ], RZ ;  /* 0x000000ff0affa9a7 */ /* 0x0003e2000810043f */
[-C--:B0-----:R-:W-:Y:S01]  /*e130*/  FMUL.FTZ R8, R30, R9.reuse ;  /* 0x000000091e087220 */ /* 0x081fe20000410000 */
        /* <DEDUP_REMOVED lines=30> */
[-C--:B-1----:R-:W-:Y:S01]  /*e320*/  FMUL.FTZ R10, R27, R9.reuse ;  /* 0x000000091b0a7220 */ /* 0x082fe20000410000 */
        /* <DEDUP_REMOVED lines=28> */
.L_x_1356:
[----:B------:R-:W0:Y:S01]  /*e4f0*/  S2R R4, SR_CgaCtaId ;  /* 0x0000000000047919 */ /* 0x000e220000008800 */
[----:B------:R-:W-:Y:S01]  /*e500*/  MOV R3, 0x400 ;  /* 0x0000040000037802 */ /* 0x000fe20000000f00 */
[----:B------:R-:W-:Y:S01]  /*e510*/  BSSY B0, `(.L_x_1427) ;  /* 0x0000202000007945 */ /* 0x000fe20003800000 */
[----:B------:R-:W-:Y:S02]  /*e520*/  BAR.SYNC.DEFER_BLOCKING 0x5, 0x180 ;  /* 0x0146000000007b1d */ /* 0x000fe40000010000 */
[----:B0-----:R-:W-:-:S05]  /*e530*/  LEA R3, R4, R3, 0x18 ;  /* 0x0000000304037211 */ /* 0x001fca00078ec0ff */
[----:B------:R0:W1:Y:S01]  /*e540*/  LDS.128 R44, [R3+0x2a8d0] ;  /* 0x02a8d000032c7984 */ /* 0x0000620000000c00 */
[----:B------:R-:W-:Y:S06]  /*e550*/  BAR.ARV 0x4, 0x180 ;  /* 0x0106000000007b1d */ /* 0x000fec0000002000 */
[----:B------:R-:W-:Y:S05]  /*e560*/  @P0 BRA `(.L_x_1428) ;  /* 0x0000001400240947 */ /* 0x000fea0003800000 */
[----:B------:R-:W2:Y:S01]  /*e570*/  S2R R4, SR_SWINHI ;  /* 0x0000000000047919 */ /* 0x000ea20000002f00 */
[----:B------:R-:W-:Y:S01]  /*e580*/  F2FP.BF16.F32.PACK_AB R7, R7, R8 ;  /* 0x000000080707723e */ /* 0x000fe200000010ff */
[----:B------:R-:W-:Y:S01]  /*e590*/  ULDC.64 UR6, c[0x0][0x208] ;  /* 0x0000820000067ab9 */ /* 0x000fe20000000a00 */
[----:B------:R-:W-:Y:S01]  /*e5a0*/  F2FP.BF16.F32.PACK_AB R6, R6, R91 ;  /* 0x0000005b0606723e */ /* 0x000fe200000010ff */
[----:B------:R-:W-:Y:S01]  /*e5b0*/  BAR.SYNC.DEFER_BLOCKING 0x1, 0x100 ;  /* 0x0044000000007b1d */ /* 0x000fe20000010000 */
        /* <DEDUP_REMOVED lines=10> */
[----:B------:R-:W-:Y:S02]  /*e660*/  MOV R16, R3 ;  /* 0x0000000300107202 */ /* 0x000fe40000000f00 */
[----:B--2---:R-:W-:-:S03]  /*e670*/  MOV R17, R4 ;  /* 0x0000000400117202 */ /* 0x004fc60000000f00 */
[----:B------:R-:W-:-:S03]  /*e680*/  IMAD.WIDE R4, R170, 0x2, R16 ;  /* 0x00000002aa047825 */ /* 0x000fc600078e0210 */
[C---:B------:R-:W-:Y:S02]  /*e690*/  LOP3.LUT R9, R4.reuse, 0x380, RZ, 0xc0, !PT ;  /* 0x0000038004097812 */ /* 0x040fe400078ec0ff */
[C---:B------:R-:W-:Y:S02]  /*e6a0*/  IADD3 R23, P6, R4.reuse, 0x20, RZ ;  /* 0x0000002004177810 */ /* 0x040fe40007fde0ff */
[----:B------:R-:W-:Y:S02]  /*e6b0*/  IADD3 R97, P4, R4, 0x60, RZ ;  /* 0x0000006004617810 */ /* 0x000fe40007f9e0ff */
[----:B------:R-:W-:Y:S01]  /*e6c0*/  SHF.R.U64 R9, R9, 0x3, RZ ;  /* 0x0000000309097819 */ /* 0x000fe200000012ff */
[--C-:B------:R-:W-:Y:S01]  /*e6d0*/  IMAD.X R27, RZ, RZ, R5.reuse, P6 ;  /* 0x000000ffff1b7224 */ /* 0x100fe200030e0605 */
[----:B------:R-:W-:Y:S01]  /*e6e0*/  LOP3.LUT R14, R23, 0x380, RZ, 0xc0, !PT ;  /* 0x00000380170e7812 */ /* 0x000fe200078ec0ff */
[----:B------:R-:W-:Y:S01]  /*e6f0*/  IMAD.X R15, RZ, RZ, R5, P4 ;  /* 0x000000ffff0f7224 */ /* 0x000fe200020e0605 */
[----:B-1----:R-:W-:-:S02]  /*e700*/  LOP3.LUT R44, R97, 0x380, RZ, 0xc0, !PT ;  /* 0x00000380612c7812 */ /* 0x002fc400078ec0ff */
[C---:B------:R-:W-:Y:S02]  /*e710*/  IADD3 R73, P5, R4.reuse, 0x40, RZ ;  /* 0x0000004004497810 */ /* 0x040fe40007fbe0ff */
[C---:B------:R-:W-:Y:S02]  /*e720*/  IADD3 R99, P3, R4.reuse, 0x4000, RZ ;  /* 0x0000400004637810 */ /* 0x040fe40007f7e0ff */
[C---:B------:R-:W-:Y:S01]  /*e730*/  IADD3 R101, P2, R4.reuse, 0x4020, RZ ;  /* 0x0000402004657810 */ /* 0x040fe20007f5e0ff */
[--C-:B------:R-:W-:Y:S01]  /*e740*/  IMAD.X R25, RZ, RZ, R5.reuse, P5 ;  /* 0x000000ffff197224 */ /* 0x100fe200028e0605 */
[C---:B------:R-:W-:Y:S01]  /*e750*/  IADD3 R90, P1, R4.reuse, 0x4040, RZ ;  /* 0x00004040045a7810 */ /* 0x040fe20007f3e0ff */
[--C-:B------:R-:W-:Y:S01]  /*e760*/  IMAD.X R21, RZ, RZ, R5.reuse, P3 ;  /* 0x000000ffff157224 */ /* 0x100fe200018e0605 */
[----:B------:R-:W-:Y:S01]  /*e770*/  IADD3 R103, P0, R4, 0x4060, RZ ;  /* 0x0000406004677810 */ /* 0x000fe20007f1e0ff */
[--C-:B------:R-:W-:Y:S01]  /*e780*/  IMAD.X R13, RZ, RZ, R5.reuse, P2 ;  /* 0x000000ffff0d7224 */ /* 0x100fe200010e0605 */
[----:B------:R-:W-:Y:S01]  /*e790*/  LOP3.LUT R4, R9, R4, RZ, 0x3c, !PT ;  /* 0x0000000409047212 */ /* 0x000fe200078e3cff */
[--C-:B------:R-:W-:Y:S01]  /*e7a0*/  IMAD.X R11, RZ, RZ, R5.reuse, P1 ;  /* 0x000000ffff0b7224 */ /* 0x100fe200008e0605 */
[----:B------:R-:W-:Y:S01]  /*e7b0*/  SHF.R.U64 R14, R14, 0x3, RZ ;  /* 0x000000030e0e7819 */ /* 0x000fe200000012ff */
[----:B------:R-:W-:Y:S01]  /*e7c0*/  IMAD.X R9, RZ, RZ, R5, P0 ;  /* 0x000000ffff097224 */ /* 0x000fe200000e0605 */
[----:B------:R-:W-:-:S02]  /*e7d0*/  SHF.R.U64 R44, R44, 0x3, RZ ;  /* 0x000000032c2c7819 */ /* 0x000fc400000012ff */
[----:B------:R-:W-:Y:S02]  /*e7e0*/  MOV R94, R4 ;  /* 0x00000004005e7202 */ /* 0x000fe40000000f00 */
[----:B------:R-:W-:Y:S02]  /*e7f0*/  LOP3.LUT R26, R14, R23, RZ, 0x3c, !PT ;  /* 0x000000170e1a7212 */ /* 0x000fe400078e3cff */
[----:B------:R-:W-:Y:S02]  /*e800*/  F2FP.BF16.F32.PACK_AB R5, R10, R93 ;  /* 0x0000005d0a05723e */ /* 0x000fe400000010ff */
[----:B------:R-:W-:Y:S02]  /*e810*/  LOP3.LUT R14, R44, R97, RZ, 0x3c, !PT ;  /* 0x000000612c0e7212 */ /* 0x000fe400078e3cff */
[----:B------:R-:W-:Y:S01]  /*e820*/  LOP3.LUT R10, R101, 0x380, RZ, 0xc0, !PT ;  /* 0x00000380650a7812 */ /* 0x000fe200078ec0ff */
[----:B------:R-:W1:Y:S01]  /*e830*/  LDC.64 R96, c[0x0][0xc00] ;  /* 0x00030000ff607b82 */ /* 0x000e620000000a00 */
[----:B------:R-:W-:-:S02]  /*e840*/  LOP3.LUT R23, R90, 0x380, RZ, 0xc0, !PT ;  /* 0x000003805a177812 */ /* 0x000fc400078ec0ff */
[----:B------:R-:W-:Y:S02]  /*e850*/  LOP3.LUT R44, R103, 0x380, RZ, 0xc0, !PT ;  /* 0x00000380672c7812 */ /* 0x000fe400078ec0ff */
[----:B------:R-:W-:Y:S02]  /*e860*/  LOP3.LUT R20, R73, 0x380, RZ, 0xc0, !PT ;  /* 0x0000038049147812 */ /* 0x000fe400078ec0ff */
[----:B------:R-:W-:Y:S02]  /*e870*/  LOP3.LUT R72, R99, 0x380, RZ, 0xc0, !PT ;  /* 0x0000038063487812 */ /* 0x000fe400078ec0ff */
[----:B------:R-:W-:Y:S02]  /*e880*/  SHF.R.U64 R10, R10, 0x3, RZ ;  /* 0x000000030a0a7819 */ /* 0x000fe400000012ff */
[----:B------:R-:W-:Y:S02]  /*e890*/  SHF.R.U64 R23, R23, 0x3, RZ ;  /* 0x0000000317177819 */ /* 0x000fe400000012ff */
[----:B------:R-:W-:-:S02]  /*e8a0*/  SHF.R.U64 R44, R44, 0x3, RZ ;  /* 0x000000032c2c7819 */ /* 0x000fc400000012ff */
[----:B------:R-:W-:Y:S02]  /*e8b0*/  SHF.R.U64 R20, R20, 0x3, RZ ;  /* 0x0000000314147819 */ /* 0x000fe400000012ff */
[----:B------:R-:W-:Y:S02]  /*e8c0*/  F2FP.BF16.F32.PACK_AB R4, R12, R95 ;  /* 0x0000005f0c04723e */ /* 0x000fe400000010ff */
[----:B------:R-:W-:Y:S02]  /*e8d0*/  SHF.R.U64 R72, R72, 0x3, RZ ;  /* 0x0000000348487819 */ /* 0x000fe400000012ff */
[----:B------:R-:W-:Y:S01]  /*e8e0*/  LOP3.LUT R12, R10, R101, RZ, 0x3c, !PT ;  /* 0x000000650a0c7212 */ /* 0x000fe200078e3cff */
[----:B------:R2:W-:Y:S01]  /*e8f0*/  STSM.16.M88.4 [R94], R4 ;  /* 0x000000045e007844 */ /* 0x0005e20000000200 */
[----:B------:R-:W-:Y:S02]  /*e900*/  LOP3.LUT R10, R23, R90, RZ, 0x3c, !PT ;  /* 0x0000005a170a7212 */ /* 0x000fe400078e3cff */
[----:B------:R-:W-:-:S02]  /*e910*/  LOP3.LUT R8, R44, R103, RZ, 0x3c, !PT ;  /* 0x000000672c087212 */ /* 0x000fc400078e3cff */
[----:B------:R-:W-:Y:S02]  /*e920*/  LOP3.LUT R24, R20, R73, RZ, 0x3c, !PT ;  /* 0x0000004914187212 */ /* 0x000fe400078e3cff */
[----:B------:R-:W-:Y:S02]  /*e930*/  LOP3.LUT R20, R72, R99, RZ, 0x3c, !PT ;  /* 0x0000006348147212 */ /* 0x000fe400078e3cff */
[----:B------:R-:W-:Y:S02]  /*e940*/  MOV R72, R10 ;  /* 0x0000000a00487202 */ /* 0x000fe40000000f00 */
[----:B------:R-:W-:Y:S02]  /*e950*/  MOV R44, R8 ;  /* 0x00000008002c7202 */ /* 0x000fe40000000f00 */
[----:B------:R-:W-:Y:S02]  /*e960*/  MOV R92, R26 ;  /* 0x0000001a005c7202 */ /* 0x000fe40000000f00 */
[----:B------:R-:W-:-:S02]  /*e970*/  F2FP.BF16.F32.PACK_AB R8, R88, R89 ;  /* 0x000000595808723e */ /* 0x000fc400000010ff */
[----:B------:R-:W-:Y:S02]  /*e980*/  F2FP.BF16.F32.PACK_AB R9, R35, R34 ;  /* 0x000000222309723e */ /* 0x000fe400000010ff */
[----:B------:R-:W-:Y:S02]  /*e990*/  F2FP.BF16.F32.PACK_AB R10, R37, R36 ;  /* 0x00000024250a723e */ /* 0x000fe400000010ff */
[----:B------:R-:W-:Y:S02]  /*e9a0*/  F2FP.BF16.F32.PACK_AB R11, R39, R38 ;  /* 0x00000026270b723e */ /* 0x000fe400000010ff */
[----:B------:R-:W-:Y:S02]  /*e9b0*/  MOV R91, R24 ;  /* 0x00000018005b7202 */ /* 0x000fe40000000f00 */
[----:B--2---:R-:W-:Y:S01]  /*e9c0*/  F2FP.BF16.F32.PACK_AB R4, R41, R40 ;  /* 0x000000282904723e */ /* 0x004fe200000010ff */
[----:B------:R-:W-:Y:S01]  /*e9d0*/  STSM.16.M88.4 [R92], R8 ;  /* 0x000000085c007844 */ /* 0x000fe20000000200 */
[----:B------:R-:W-:-:S02]  /*e9e0*/  F2FP.BF16.F32.PACK_AB R5, R43, R42 ;  /* 0x0000002a2b05723e */ /* 0x000fc400000010ff */
[----:B------:R-:W-:Y:S02]  /*e9f0*/  F2FP.BF16.F32.PACK_AB R6, R32, R33 ;  /* 0x000000212006723e */ /* 0x000fe400000010ff */
[----:B------:R-:W-:Y:S02]  /*ea00*/  F2FP.BF16.F32.PACK_AB R7, R30, R31 ;  /* 0x0000001f1e07723e */ /* 0x000fe400000010ff */
[----:B------:R-:W-:Y:S02]  /*ea10*/  MOV R90, R14 ;  /* 0x0000000e005a7202 */ /* 0x000fe40000000f00 */
[----:B------:R-:W-:Y:S01]  /*ea20*/  F2FP.BF16.F32.PACK_AB R14, R53, R52 ;  /* 0x00000034350e723e */ /* 0x000fe200000010ff */
[----:B------:R2:W-:Y:S01]  /*ea30*/  STSM.16.M88.4 [R91], R4 ;  /* 0x000000045b007844 */ /* 0x0005e20000000200 */
[----:B------:R-:W3:Y:S01]  /*ea40*/  LDC R53, c[0x0][0xbe8] ;  /* 0x0002fa00ff357b82 */ /* 0x000ee20000000800 */
[----:B------:R-:W-:Y:S02]  /*ea50*/  MOV R73, R12 ;  /* 0x0000000c00497202 */ /* 0x000fe40000000f00 */
[----:B------:R-:W-:-:S02]  /*ea60*/  F2FP.BF16.F32.PACK_AB R12, R49, R48 ;  /* 0x00000030310c723e */ /* 0x000fc400000010ff */
[----:B------:R-:W-:Y:S02]  /*ea70*/  F2FP.BF16.F32.PACK_AB R13, R51, R50 ;  /* 0x00000032330d723e */ /* 0x000fe400000010ff */
[----:B------:R-:W-:Y:S02]  /*ea80*/  F2FP.BF16.F32.PACK_AB R15, R55, R54 ;  /* 0x00000036370f723e */ /* 0x000fe400000010ff */
[----:B------:R-:W-:Y:S02]  /*ea90*/  MOV R23, R20 ;  /* 0x0000001400177202 */ /* 0x000fe40000000f00 */
[----:B------:R-:W-:Y:S01]  /*eaa0*/  F2FP.BF16.F32.PACK_AB R24, R57, R56 ;  /* 0x000000383918723e */ /* 0x000fe200000010ff */
[----:B------:R-:W4:Y:S01]  /*eab0*/  LDC.64 R20, c[0x0][0xc00] ;  /* 0x00030000ff147b82 */ /* 0x000f220000000a00 */
[----:B------:R-:W-:Y:S01]  /*eac0*/  F2FP.BF16.F32.PACK_AB R25, R59, R58 ;  /* 0x0000003a3b19723e */ /* 0x000fe200000010ff */
[----:B------:R-:W-:Y:S01]  /*ead0*/  STSM.16.M88.4 [R90], R12 ;  /* 0x0000000c5a007844 */ /* 0x000fe20000000200 */
[----:B------:R-:W-:-:S02]  /*eae0*/  F2FP.BF16.F32.PACK_AB R26, R61, R60 ;  /* 0x0000003c3d1a723e */ /* 0x000fc400000010ff */
[----:B------:R-:W-:Y:S02]  /*eaf0*/  F2FP.BF16.F32.PACK_AB R27, R63, R62 ;  /* 0x0000003e3f1b723e */ /* 0x000fe400000010ff */
[----:B------:R-:W-:Y:S01]  /*eb00*/  F2FP.BF16.F32.PACK_AB R30, R77, R76 ;  /* 0x0000004c4d1e723e */ /* 0x000fe200000010ff */
[----:B--2---:R-:W2:Y:S01]  /*eb10*/  LDC.64 R4, c[0x0][0xc08] ;  /* 0x00030200ff047b82 */ /* 0x004ea20000000a00 */
[----:B------:R-:W-:Y:S01]  /*eb20*/  F2FP.BF16.F32.PACK_AB R31, R79, R78 ;  /* 0x0000004e4f1f723e */ /* 0x000fe200000010ff */
[----:B------:R0:W-:Y:S01]  /*eb30*/  STSM.16.M88.4 [R23], R24 ;  /* 0x0000001817007844 */ /* 0x0001e20000000200 */
[----:B-1----:R-:W-:Y:S02]  /*eb40*/  ISETP.NE.U32.AND P0, PT, R96, RZ, PT ;  /* 0x000000ff6000720c */ /* 0x002fe40003f05070 */
[----:B---3--:R-:W-:Y:S01]  /*eb50*/  ISETP.NE.AND P1, PT, R53, 0x1, PT ;  /* 0x000000013500780c */ /* 0x008fe20003f25270 */
[----:B------:R1:W-:Y:S01]  /*eb60*/  STSM.16.M88.4 [R73], R64 ;  /* 0x0000004049007844 */ /* 0x0003e20000000200 */
[----:B------:R-:W-:-:S03]  /*eb70*/  ISETP.NE.AND.EX P0, PT, R97, RZ, PT, P0 ;  /* 0x000000ff6100720c */ /* 0x000fc60003f05300 */
[----:B------:R1:W-:Y:S04]  /*eb80*/  STSM.16.M88.4 [R72], R28 ;  /* 0x0000001c48007844 */ /* 0x0003e80000000200 */
[----:B------:R1:W-:Y:S01]  /*eb90*/  STSM.16.M88.4 [R44], R80 ;  /* 0x000000502c007844 */ /* 0x0003e20000000200 */
[----:B------:R-:W-:Y:S01]  /*eba0*/  ULDC UR4, c[0x0][0xa88] ;  /* 0x0002a20000047ab9 */ /* 0x000fe20000000800 */
[----:B----4-:R-:W-:Y:S02]  /*ebb0*/  IMAD.WIDE R20, R164, 0x4, R20 ;  /* 0x00000004a4147825 */ /* 0x010fe400078e0214 */
[----:B------:R-:W3:Y:S02]  /*ebc0*/  @P1 LDC R8, c[0x0][0xbec] ;  /* 0x0002fb00ff081b82 */ /* 0x000ee40000000800 */
[----:B0-----:R-:W-:-:S06]  /*ebd0*/  IMAD.MOV.U32 R23, RZ, RZ, RZ ;  /* 0x000000ffff177224 */ /* 0x001fcc00078e00ff */
[----:B------:R-:W-:Y:S01]  /*ebe0*/  BAR.SYNC.DEFER_BLOCKING 0x1, 0x100 ;  /* 0x0044000000007b1d */ /* 0x000fe20000010000 */
[----:B--2---:R-:W-:-:S07]  /*ebf0*/  ISETP.NE.U32.AND P2, PT, R4, RZ, PT ;  /* 0x000000ff0400720c */ /* 0x004fce0003f45070 */
[----:B------:R-:W0:Y:S01]  /*ec00*/  @P1 LDC R9, c[0x0][0xbf0] ;  /* 0x0002fc00ff091b82 */ /* 0x000e220000000800 */
[----:B------:R-:W-:-:S13]  /*ec10*/  ISETP.NE.AND.EX P2, PT, R5, RZ, PT, P2 ;  /* 0x000000ff0500720c */ /* 0x000fda0003f45320 */
[----:B------:R-:W2:Y:S01]  /*ec20*/  @P2 LDC.64 R4, c[0x0][0xc08] ;  /* 0x00030200ff042b82 */ /* 0x000ea20000000a00 */
[----:B------:R-:W-:Y:S01]  /*ec30*/  IMAD.U32 R6, RZ, RZ, UR4 ;  /* 0x00000004ff067e24 */ /* 0x000fe2000f8e00ff */
[----:B------:R1:W5:Y:S01]  /*ec40*/  @P0 LDG.E R23, desc[UR6][R20.64] ;  /* 0x0000000614170981 */ /* 0x000362000c1e1900 */
[----:B--2---:R-:W-:-:S05]  /*ec50*/  @P2 IMAD.WIDE R4, R164, 0x4, R4 ;  /* 0x00000004a4042825 */ /* 0x004fca00078e0204 */
[----:B------:R1:W5:Y:S01]  /*ec60*/  @P2 LDG.E R6, desc[UR6][R4.64] ;  /* 0x0000000604062981 */ /* 0x000362000c1e1900 */
[----:B0--3--:R-:W-:Y:S05]  /*ec70*/  @P2 BRA `(.L_x_1429) ;  /* 0x0000000000142947 */ /* 0x009fea0003800000 */
[----:B------:R-:W-:Y:S05]  /*ec80*/  @!P0 BRA `(.L_x_1429) ;  /* 0x0000000000108947 */ /* 0x000fea0003800000 */
[----:B------:R-:W-:Y:S02]  /*ec90*/  ULDC.64 UR4, c[0x0][0x208] ;  /* 0x0000820000047ab9 */ /* 0x000fe40000000a00 */
[----:B-1----:R-:W2:Y:S04]  /*eca0*/  LDG.E R5, desc[UR4][R20.64] ;  /* 0x0000000414057981 */ /* 0x002ea8000c1e1900 */
[----:B-----5:R-:W2:Y:S02]  /*ecb0*/  LDG.E R6, desc[UR4][R20.64+0x4] ;  /* 0x0000040414067981 */ /* 0x020ea4000c1e1900 */
[----:B--2---:R-:W-:-:S07]  /*ecc0*/  IMAD.IADD R6, R6, 0x1, -R5 ;  /* 0x0000000106067824 */ /* 0x004fce00078e0a05 */
.L_x_1429:
[----:B-1----:R-:W-:Y:S01]  /*ecd0*/  SHF.R.S32.HI R44, RZ, 0x1f, R163 ;  /* 0x0000001fff2c7819 */ /* 0x002fe200000114a3 */
[----:B------:R-:W-:Y:S01]  /*ece0*/  IMAD.IADD R13, R22, 0x1, R18 ;  /* 0x00000001160d7824 */ /* 0x000fe200078e0212 */
[----:B------:R-:W-:Y:S01]  /*ecf0*/  ULDC.64 UR4, c[0x0][0xb90] ;  /* 0x0002e40000047ab9 */ /* 0x000fe20000000a00 */
[--C-:B-----5:R-:W-:Y:S01]  /*ed00*/  SHF.R.S32.HI R21, RZ, 0x1f, R23.reuse ;  /* 0x0000001fff157819 */ /* 0x120fe20000011417 */
[----:B------:R-:W-:Y:S01]  /*ed10*/  IMAD.MOV.U32 R20, RZ, RZ, R23 ;  /* 0x000000ffff147224 */ /* 0x000fe200078e0017 */
[----:B------:R-:W-:Y:S01]  /*ed20*/  SHF.R.S32.HI R10, RZ, 0x1f, R164 ;  /* 0x0000001fff0a7819 */ /* 0x000fe200000114a4 */
[----:B------:R-:W-:Y:S01]  /*ed30*/  IMAD R4, R44, UR4, RZ ;  /* 0x000000042c047c24 */ /* 0x000fe2000f8e02ff */
[----:B------:R-:W-:Y:S01]  /*ed40*/  SEL R55, R164, RZ, !P0 ;  /* 0x000000ffa4377207 */ /* 0x000fe20004000000 */
[----:B------:R-:W-:Y:S01]  /*ed50*/  @P1 IMAD.HI.U32 R8, R13, R8, RZ ;  /* 0x000000080d081227 */ /* 0x000fe200078e00ff */
[----:B------:R-:W-:-:S03]  /*ed60*/  ULDC.64 UR6, c[0x0][0x208] ;  /* 0x0000820000067ab9 */ /* 0x000fc60000000a00 */
[----:B------:R-:W-:Y:S01]  /*ed70*/  IMAD.MOV.U32 R7, RZ, RZ, R13 ;  /* 0x000000ffff077224 */ /* 0x000fe200078e000d */
[----:B------:R-:W-:Y:S01]  /*ed80*/  @P1 SHF.R.U32.HI R7, RZ, R9, R8 ;  /* 0x00000009ff071219 */ /* 0x000fe20000011608 */
[C---:B------:R-:W-:Y:S02]  /*ed90*/  IMAD R11, R163.reuse, UR5, R4 ;  /* 0x00000005a30b7c24 */ /* 0x040fe4000f8e0204 */
[----:B------:R-:W-:Y:S01]  /*eda0*/  IMAD.WIDE.U32 R4, R163, UR4, R20 ;  /* 0x00000004a3047c25 */ /* 0x000fe2000f8e0014 */
[----:B------:R-:W-:Y:S01]  /*edb0*/  SEL R20, R10, RZ, !P0 ;  /* 0x000000ff0a147207 */ /* 0x000fe20004000000 */
[----:B------:R-:W-:Y:S02]  /*edc0*/  ULDC.64 UR4, c[0x0][0xb98] ;  /* 0x0002e60000047ab9 */ /* 0x000fe40000000a00 */
[----:B------:R-:W-:Y:S02]  /*edd0*/  IMAD R9, R165, 0x40, R160 ;  /* 0x00000040a5097824 */ /* 0x000fe400078e02a0 */
[----:B------:R-:W-:Y:S01]  /*ede0*/  IMAD.IADD R5, R5, 0x1, R11 ;  /* 0x0000000105057824 */ /* 0x000fe200078e020b */
[--C-:B------:R-:W-:Y:S01]  /*edf0*/  SHF.R.S32.HI R11, RZ, 0x1f, R7.reuse ;  /* 0x0000001fff0b7819 */ /* 0x100fe20000011407 */
[----:B------:R-:W-:-:S02]  /*ee00*/  IMAD.MOV R10, RZ, RZ, -R7 ;  /* 0x000000ffff0a7224 */ /* 0x000fc400078e0a07 */
[----:B------:R-:W-:-:S04]  /*ee10*/  IMAD.WIDE.U32 R4, R55, UR4, R4 ;  /* 0x0000000437047c25 */ /* 0x000fc8000f8e0004 */
[----:B------:R-:W-:Y:S01]  /*ee20*/  IMAD.WIDE R16, R9, 0x2, R16 ;  /* 0x0000000209107825 */ /* 0x000fe200078e0210 */
[----:B------:R-:W-:-:S03]  /*ee30*/  IADD3 R4, P2, R7, R4, RZ ;  /* 0x0000000407047210 */ /* 0x000fc60007f5e0ff */
[----:B------:R-:W-:Y:S01]  /*ee40*/  IMAD R8, R20, UR4, RZ ;  /* 0x0000000414087c24 */ /* 0x000fe2000f8e02ff */
[C---:B------:R-:W-:Y:S01]  /*ee50*/  IADD3 R15, P0, R16.reuse, 0x1000, RZ ;  /* 0x00001000100f7810 */ /* 0x040fe20007f1e0ff */
[----:B------:R-:W-:Y:S01]  /*ee60*/  IMAD R9, R53, R10, R13 ;  /* 0x0000000a35097224 */ /* 0x000fe200078e020d */
[----:B------:R-:W-:Y:S01]  /*ee70*/  IADD3 R13, P3, R16, 0x2000, RZ ;  /* 0x00002000100d7810 */ /* 0x000fe20007f7e0ff */
[----:B------:R-:W-:Y:S01]  /*ee80*/  IMAD R8, R55, UR5, R8 ;  /* 0x0000000537087c24 */ /* 0x000fe2000f8e0208 */
[----:B------:R-:W-:Y:S01]  /*ee90*/  ULDC.64 UR4, c[0x0][0xb88] ;  /* 0x0002e20000047ab9 */ /* 0x000fe20000000a00 */
[----:B------:R-:W-:Y:S01]  /*eea0*/  IMAD.IADD R24, R169, 0x1, R18 ;  /* 0x00000001a9187824 */ /* 0x000fe200078e0212 */
[----:B------:R-:W-:Y:S01]  /*eeb0*/  SHF.R.S32.HI R7, RZ, 0x1f, R9 ;  /* 0x0000001fff077819 */ /* 0x000fe20000011409 */
[----:B------:R-:W-:Y:S01]  /*eec0*/  IMAD R57, R6, R53, RZ ;  /* 0x0000003506397224 */ /* 0x000fe200078e02ff */
[----:B------:R-:W-:Y:S02]  /*eed0*/  IADD3.X R5, R11, R5, R8, P2, !PT ;  /* 0x000000050b057210 */ /* 0x000fe400017fe408 */
[----:B------:R-:W-:Y:S01]  /*eee0*/  LOP3.LUT R8, R13, 0x380, RZ, 0xc0, !PT ;  /* 0x000003800d087812 */ /* 0x000fe200078ec0ff */
[----:B------:R-:W-:Y:S01]  /*eef0*/  IMAD R10, R7, UR4, RZ ;  /* 0x00000004070a7c24 */ /* 0x000fe2000f8e02ff */
[----:B------:R-:W-:Y:S01]  /*ef00*/  IADD3 R7, P2, R16, 0x3000, RZ ;  /* 0x0000300010077810 */ /* 0x000fe20007f5e0ff */
[----:B------:R-:W-:Y:S01]  /*ef10*/  IMAD.WIDE.U32 R4, R9, UR4, R4 ;  /* 0x0000000409047c25 */ /* 0x000fe2000f8e0004 */
[----:B------:R-:W-:-:S02]  /*ef20*/  SHF.R.U64 R8, R8, 0x3, RZ ;  /* 0x0000000308087819 */ /* 0x000fc400000012ff */
[----:B------:R-:W-:Y:S01]  /*ef30*/  LOP3.LUT R12, R15, 0x380, RZ, 0xc0, !PT ;  /* 0x000003800f0c7812 */ /* 0x000fe200078ec0ff */
[----:B------:R-:W-:Y:S01]  /*ef40*/  IMAD R11, R9, UR5, R10 ;  /* 0x00000005090b7c24 */ /* 0x000fe2000f8e020a */
[----:B------:R-:W-:Y:S01]  /*ef50*/  ULDC.64 UR4, c[0x0][0xb50] ;  /* 0x0002d40000047ab9 */ /* 0x000fe20000000a00 */
[----:B------:R-:W-:Y:S01]  /*ef60*/  LOP3.LUT R8, R8, R13, RZ, 0x3c, !PT ;  /* 0x0000000d08087212 */ /* 0x000fe200078e3cff */
[----:B------:R-:W-:Y:S01]  /*ef70*/  IMAD.X R13, RZ, RZ, R17, P0 ;  /* 0x000000ffff0d7224 */ /* 0x000fe200000e0611 */
[C---:B------:R-:W-:Y:S01]  /*ef80*/  LEA R10, P4, R4.reuse, UR4, 0x2 ;  /* 0x00000004040a7c11 */ /* 0x040fe2000f8810ff */
[----:B------:R-:W-:Y:S01]  /*ef90*/  IMAD.IADD R9, R5, 0x1, R11 ;  /* 0x0000000105097824 */ /* 0x000fe200078e020b */
[----:B------:R-:W-:Y:S02]  /*efa0*/  LOP3.LUT R5, R7, 0x380, RZ, 0xc0, !PT ;  /* 0x0000038007057812 */ /* 0x000fe400078ec0ff */
[----:B------:R-:W-:Y:S01]  /*efb0*/  LOP3.LUT P0, RZ, R167, 0x3, RZ, 0xc0, !PT ;  /* 0x00000003a7ff7812 */ /* 0x000fe2000780c0ff */
[----:B------:R-:W-:Y:S01]  /*efc0*/  SHFL.IDX PT, R48, R10, RZ, 0x1c1f ;  /* 0x001c1fff0a307589 */ /* 0x000fe200000e0000 */
[----:B------:R-:W-:Y:S01]  /*efd0*/  LEA.HI.X R14, R4, UR5, R9, 0x2, P4 ;  /* 0x00000005040e7c11 */ /* 0x000fe2000a0f1409 */
[--C-:B------:R-:W-:Y:S01]  /*efe0*/  IMAD.X R9, RZ, RZ, R17.reuse, P3 ;  /* 0x000000ffff097224 */ /* 0x100fe200018e0611 */
[----:B------:R-:W-:Y:S01]  /*eff0*/  SHF.R.U64 R4, R5, 0x3, RZ ;  /* 0x0000000305047819 */ /* 0x000fe200000012ff */
[----:B------:R-:W-:Y:S01]  /*f000*/  SHFL.IDX PT, R50, R10, 0x1, 0x1c1f ;  /* 0x003c1f000a327f89 */ /* 0x000fe200000e0000 */
[----:B------:R-:W-:Y:S01]  /*f010*/  IMAD.X R5, RZ, RZ, R17, P2 ;  /* 0x000000ffff057224 */ /* 0x000fe200010e0611 */
[----:B------:R-:W-:Y:S01]  /*f020*/  SHF.R.U64 R12, R12, 0x3, RZ ;  /* 0x000000030c0c7819 */ /* 0x000fe200000012ff */
[----:B------:R-:W-:Y:S01]  /*f030*/  ULDC.64 UR4, c[0x0][0xaa0] ;  /* 0x0002a80000047ab9 */ /* 0x000fe20000000a00 */
[----:B------:R-:W0:Y:S01]  /*f040*/  SHFL.IDX PT, R49, R14, RZ, 0x1c1f ;  /* 0x001c1fff0e317589 */ /* 0x000e2200000e0000 */
[----:B------:R-:W-:Y:S01]  /*f050*/  LOP3.LUT R4, R4, R7, RZ, 0x3c, !PT ;  /* 0x0000000704047212 */ /* 0x000fe200078e3cff */
[C---:B------:R-:W-:Y:S01]  /*f060*/  VIADD R7, R24.reuse, 0x8 ;  /* 0x0000000818077836 */ /* 0x040fe20000000000 */
[----:B------:R-:W-:Y:S01]  /*f070*/  ISETP.GE.OR P2, PT, R24, R57, P0 ;  /* 0x000000391800720c */ /* 0x000fe20000746670 */
[----:B------:R-:W1:Y:S01]  /*f080*/  SHFL.IDX PT, R51, R14, 0x1, 0x1c1f ;  /* 0x003c1f000e337f89 */ /* 0x000e6200000e0000 */
[----:B------:R-:W-:-:S02]  /*f090*/  LOP3.LUT R12, R12, R15, RZ, 0x3c, !PT ;  /* 0x0000000f0c0c7212 */ /* 0x000fc400078e3cff */
[----:B------:R-:W-:Y:S02]  /*f0a0*/  ISETP.GE.OR P0, PT, R7, R57, P0 ;  /* 0x000000390700720c */ /* 0x000fe40000706670 */
[C---:B------:R-:W-:Y:S02]  /*f0b0*/  IADD3 R41, P6, R16.reuse, 0x4000, RZ ;  /* 0x0000400010297810 */ /* 0x040fe40007fde0ff */
[C---:B------:R-:W-:Y:S02]  /*f0c0*/  IADD3 R37, P5, R16.reuse, 0x5000, RZ ;  /* 0x0000500010257810 */ /* 0x040fe40007fbe0ff */
[C---:B------:R-:W-:Y:S02]  /*f0d0*/  IADD3 R33, P4, R16.reuse, 0x6000, RZ ;  /* 0x0000600010217810 */ /* 0x040fe40007f9e0ff */
[----:B------:R-:W-:Y:S02]  /*f0e0*/  LOP3.LUT R15, R16, 0x380, RZ, 0xc0, !PT ;  /* 0x00000380100f7812 */ /* 0x000fe400078ec0ff */
[----:B------:R-:W-:-:S02]  /*f0f0*/  LOP3.LUT R40, R41, 0x380, RZ, 0xc0, !PT ;  /* 0x0000038029287812 */ /* 0x000fc400078ec0ff */
[----:B------:R-:W-:Y:S02]  /*f100*/  LOP3.LUT R36, R37, 0x380, RZ, 0xc0, !PT ;  /* 0x0000038025247812 */ /* 0x000fe400078ec0ff */
[----:B------:R-:W-:Y:S02]  /*f110*/  LOP3.LUT R32, R33, 0x380, RZ, 0xc0, !PT ;  /* 0x0000038021207812 */ /* 0x000fe400078ec0ff */
[----:B------:R-:W-:Y:S01]  /*f120*/  SHF.R.U64 R15, R15, 0x3, RZ ;  /* 0x000000030f0f7819 */ /* 0x000fe200000012ff */
[----:B0-----:R0:W-:Y:S01]  /*f130*/  @!P2 ST.E desc[UR6][R48.64], R2 ;  /* 0x000000023000a985 */ /* 0x0011e2000c101906 */
[----:B------:R-:W-:Y:S02]  /*f140*/  IADD3 R11, P3, R16, 0x7000, RZ ;  /* 0x00007000100b7810 */ /* 0x000fe40007f7e0ff */
[----:B------:R-:W-:Y:S01]  /*f150*/  SHF.R.U64 R40, R40, 0x3, RZ ;  /* 0x0000000328287819 */ /* 0x000fe200000012ff */
[----:B-1----:R1:W-:Y:S01]  /*f160*/  @!P0 ST.E desc[UR6][R50.64], R0 ;  /* 0x0000000032008985 */ /* 0x0023e2000c101906 */
[----:B------:R-:W-:Y:S01]  /*f170*/  SHF.R.U64 R36, R36, 0x3, RZ ;  /* 0x0000000324247819 */ /* 0x000fe200000012ff */
[----:B------:R-:W-:Y:S01]  /*f180*/  IMAD.X R29, RZ, RZ, R17, P3 ;  /* 0x000000ffff1d7224 */ /* 0x000fe200018e0611 */
[----:B------:R-:W-:-:S02]  /*f190*/  SHF.R.U64 R32, R32, 0x3, RZ ;  /* 0x0000000320207819 */ /* 0x000fc400000012ff */
[----:B------:R-:W-:Y:S02]  /*f1a0*/  LOP3.LUT R16, R15, R16, RZ, 0x3c, !PT ;  /* 0x000000100f107212 */ /* 0x000fe400078e3cff */
[----:B------:R-:W-:Y:S01]  /*f1b0*/  LOP3.LUT R40, R40, R41, RZ, 0x3c, !PT ;  /* 0x0000002928287212 */ /* 0x000fe200078e3cff */
[----:B0-----:R-:W0:Y:S01]  /*f1c0*/  @P1 LDC R49, c[0x0][0xbec] ;  /* 0x0002fb00ff311b82 */ /* 0x001e220000000800 */
[----:B------:R-:W-:Y:S01]  /*f1d0*/  LOP3.LUT R36, R36, R37, RZ, 0x3c, !PT ;  /* 0x0000002524247212 */ /* 0x000fe200078e3cff */
[--C-:B------:R-:W-:Y:S01]  /*f1e0*/  IMAD.X R41, RZ, RZ, R17.reuse, P6 ;  /* 0x000000ffff297224 */ /* 0x100fe200030e0611 */
[----:B------:R-:W-:Y:S01]  /*f1f0*/  LOP3.LUT R32, R32, R33, RZ, 0x3c, !PT ;  /* 0x0000002120207212 */ /* 0x000fe200078e3cff */
[----:B-1----:R-:W-:Y:S01]  /*f200*/  IMAD R0, R21, UR4, RZ ;  /* 0x0000000415007c24 */ /* 0x002fe2000f8e02ff */
[----:B------:R1:W5:Y:S01]  /*f210*/  LD.E.128 R24, desc[UR6][R16.64] ;  /* 0x0000000610187980 */ /* 0x000362000c101d00 */
[--C-:B------:R-:W-:Y:S01]  /*f220*/  IMAD.X R37, RZ, RZ, R17.reuse, P5 ;  /* 0x000000ffff257224 */ /* 0x100fe200028e0611 */
[----:B------:R-:W-:Y:S01]  /*f230*/  LOP3.LUT R6, R11, 0x380, RZ, 0xc0, !PT ;  /* 0x000003800b067812 */ /* 0x000fe200078ec0ff */
[----:B------:R-:W-:Y:S01]  /*f240*/  IMAD.X R33, RZ, RZ, R17, P4 ;  /* 0x000000ffff217224 */ /* 0x000fe200020e0611 */
[----:B------:R-:W5:Y:S01]  /*f250*/  LD.E.128 R12, desc[UR6][R12.64] ;  /* 0x000000060c0c7980 */ /* 0x000f62000c101d00 */
[----:B------:R-:W-:Y:S01]  /*f260*/  IMAD R21, R23, UR5, R0 ;  /* 0x0000000517157c24 */ /* 0x000fe2000f8e0200 */
[----:B------:R-:W-:-:S02]  /*f270*/  SHF.R.U64 R6, R6, 0x3, RZ ;  /* 0x0000000306067819 */ /* 0x000fc400000012ff */
[----:B------:R-:W5:Y:S01]  /*f280*/  LD.E.128 R40, desc[UR6][R40.64] ;  /* 0x0000000628287980 */ /* 0x000f62000c101d00 */
[----:B-1----:R-:W-:Y:S01]  /*f290*/  IMAD.WIDE.U32 R16, R23, UR4, RZ ;  /* 0x0000000417107c25 */ /* 0x002fe2000f8e00ff */
[----:B------:R-:W-:Y:S01]  /*f2a0*/  ULDC.64 UR4, c[0x0][0xae8] ;  /* 0x0002ba0000047ab9 */ /* 0x000fe20000000a00 */
[----:B------:R-:W1:Y:S01]  /*f2b0*/  @P1 LDC R23, c[0x0][0xbf0] ;  /* 0x0002fc00ff171b82 */ /* 0x000e620000000800 */
[----:B------:R-:W-:Y:S01]  /*f2c0*/  LOP3.LUT R28, R6, R11, RZ, 0x3c, !PT ;  /* 0x0000000b061c7212 */ /* 0x000fe200078e3cff */
[----:B------:R-:W-:Y:S01]  /*f2d0*/  IMAD.IADD R17, R17, 0x1, R21 ;  /* 0x0000000111117824 */ /* 0x000fe200078e0215 */
[----:B------:R-:W5:Y:S01]  /*f2e0*/  LD.E.128 R8, desc[UR6][R8.64] ;  /* 0x0000000608087980 */ /* 0x000f62000c101d00 */
[----:B------:R-:W-:Y:S02]  /*f2f0*/  IMAD R21, R162, 0x20, R165 ;  /* 0x00000020a2157824 */ /* 0x000fe400078e02a5 */
[----:B------:R-:W-:Y:S01]  /*f300*/  IMAD R0, R44, UR4, RZ ;  /* 0x000000042c007c24 */ /* 0x000fe2000f8e02ff */
[----:B------:R-:W5:Y:S01]  /*f310*/  LD.E.128 R4, desc[UR6][R4.64] ;  /* 0x0000000604047980 */ /* 0x000f62000c101d00 */
[----:B------:R-:W-:-:S02]  /*f320*/  IMAD.IADD R44, R18, 0x1, R21 ;  /* 0x00000001122c7824 */ /* 0x000fc400078e0215 */
[C---:B------:R-:W-:Y:S01]  /*f330*/  IMAD R21, R163.reuse, UR5, R0 ;  /* 0x00000005a3157c24 */ /* 0x040fe2000f8e0200 */
[----:B------:R-:W5:Y:S01]  /*f340*/  LD.E.128 R36, desc[UR6][R36.64] ;  /* 0x0000000624247980 */ /* 0x000f62000c101d00 */
[----:B------:R-:W-:Y:S01]  /*f350*/  IMAD.WIDE.U32 R16, R163, UR4, R16 ;  /* 0x00000004a3107c25 */ /* 0x000fe2000f8e0010 */
[----:B------:R-:W-:Y:S02]  /*f360*/  ULDC.64 UR4, c[0x0][0xaf0] ;  /* 0x0002bc0000047ab9 */ /* 0x000fe40000000a00 */
[----:B------:R-:W5:Y:S01]  /*f370*/  LD.E.128 R32, desc[UR6][R32.64] ;  /* 0x0000000620207980 */ /* 0x000f62000c101d00 */
[----:B0-----:R-:W-:-:S03]  /*f380*/  @P1 IMAD.HI.U32 R0, R44, R49, RZ ;  /* 0x000000312c001227 */ /* 0x001fc600078e00ff */
[----:B------:R-:W5:Y:S01]  /*f390*/  LD.E.128 R28, desc[UR6][R28.64] ;  /* 0x000000061c1c7980 */ /* 0x000f62000c101d00 */
[----:B------:R-:W-:Y:S02]  /*f3a0*/  IMAD.IADD R17, R17, 0x1, R21 ;  /* 0x0000000111117824 */ /* 0x000fe400078e0215 */
[----:B------:R-:W-:Y:S01]  /*f3b0*/  IMAD.MOV.U32 R21, RZ, RZ, R44 ;  /* 0x000000ffff157224 */ /* 0x000fe200078e002c */
[----:B------:R-:W-:Y:S01]  /*f3c0*/  @!PT LDS RZ, [RZ] ;  /* 0x00000000fffff984 */ /* 0x000fe20000000800 */
[----:B------:R-:W-:Y:S01]  /*f3d0*/  @!PT LDS RZ, [RZ] ;  /* 0x00000000fffff984 */ /* 0x000fe20000000800 */
[----:B------:R-:W-:Y:S01]  /*f3e0*/  @!PT LDS RZ, [RZ] ;  /* 0x00000000fffff984 */ /* 0x000fe20000000800 */
[----:B------:R-:W-:Y:S01]  /*f3f0*/  @!PT LDS RZ, [RZ] ;  /* 0x00000000fffff984 */ /* 0x000fe20000000800 */
[----:B------:R0:W-:Y:S06]  /*f400*/  MEMBAR.ALL.CTA ;  /* 0x0000000000007992 */ /* 0x0001ec0000008000 */
[----:B0-----:R-:W0:Y:S01]  /*f410*/  FENCE.VIEW.ASYNC.S ;  /* 0x00000000000073c6 */ /* 0x001e220000000000 */
[----:B------:R-:W-:Y:S01]  /*f420*/  IMAD R2, R20, UR4, RZ ;  /* 0x0000000414027c24 */ /* 0x000fe2000f8e02ff */
[----:B-1----:R-:W-:Y:S01]  /*f430*/  @P1 SHF.R.U32.HI R21, RZ, R23, R0 ;  /* 0x00000017ff151219 */ /* 0x002fe20000011600 */
[----:B------:R-:W-:-:S03]  /*f440*/  IMAD.WIDE.U32 R16, R55, UR4, R16 ;  /* 0x0000000437107c25 */ /* 0x000fc6000f8e0010 */
[--C-:B------:R-:W-:Y:S01]  /*f450*/  SHF.R.S32.HI R0, RZ, 0x1f, R21.reuse ;  /* 0x0000001fff007819 */ /* 0x100fe20000011415 */
[----:B------:R-:W-:Y:S01]  /*f460*/  IMAD R23, R55, UR5, R2 ;  /* 0x0000000537177c24 */ /* 0x000fe2000f8e0202 */
[----:B------:R-:W-:Y:S01]  /*f470*/  ULDC.64 UR4, c[0x0][0xae0] ;  /* 0x0002b80000047ab9 */ /* 0x000fe20000000a00 */
[----:B------:R-:W-:Y:S02]  /*f480*/  IMAD.MOV R2, RZ, RZ, -R21 ;  /* 0x000000ffff027224 */ /* 0x000fe400078e0a15 */
[----:B------:R-:W-:Y:S02]  /*f490*/  IMAD.IADD R17, R17, 0x1, R23 ;  /* 0x0000000111117824 */ /* 0x000fe400078e0217 */
[----:B------:R-:W-:Y:S02]  /*f4a0*/  IMAD R0, R0, UR4, RZ ;  /* 0x0000000400007c24 */ /* 0x000fe4000f8e02ff */
[----:B------:R-:W-:Y:S02]  /*f4b0*/  IMAD R23, R53, R2, R44 ;  /* 0x0000000235177224 */ /* 0x000fe400078e022c */
[----:B------:R-:W-:-:S02]  /*f4c0*/  IMAD R49, R21, UR5, R0 ;  /* 0x0000000515317c24 */ /* 0x000fc4000f8e0200 */
[----:B------:R-:W-:Y:S01]  /*f4d0*/  IMAD.WIDE.U32 R16, R21, UR4, R16 ;  /* 0x0000000415107c25 */ /* 0x000fe2000f8e0010 */
[----:B------:R-:W-:Y:S01]  /*f4e0*/  SHF.R.S32.HI R0, RZ, 0x1f, R23 ;  /* 0x0000001fff007819 */ /* 0x000fe20000011417 */
[----:B------:R-:W-:Y:S02]  /*f4f0*/  ULDC.64 UR4, c[0x0][0xad8] ;  /* 0x0002b60000047ab9 */ /* 0x000fe40000000a00 */
[----:B------:R-:W-:Y:S02]  /*f500*/  IMAD.IADD R17, R17, 0x1, R49 ;  /* 0x0000000111117824 */ /* 0x000fe400078e0231 */
[----:B------:R-:W-:Y:S02]  /*f510*/  IMAD R2, R0, UR4, RZ ;  /* 0x0000000400027c24 */ /* 0x000fe4000f8e02ff */
[----:B------:R-:W-:Y:S02]  /*f520*/  IMAD.IADD R44, R165, 0x1, R18 ;  /* 0x00000001a52c7824 */ /* 0x000fe400078e0212 */
[----:B------:R-:W-:-:S02]  /*f530*/  IMAD R21, R23, UR5, R2 ;  /* 0x0000000517157c24 */ /* 0x000fc4000f8e0202 */
[----:B------:R-:W-:Y:S01]  /*f540*/  IMAD.WIDE.U32 R16, R23, UR4, R16 ;  /* 0x0000000417107c25 */ /* 0x000fe2000f8e0010 */
[CC--:B------:R-:W-:Y:S01]  /*f550*/  ISETP.GE.AND P2, PT, R44.reuse, R57.reuse, PT ;  /* 0x000000392c00720c */ /* 0x0c0fe20003f46270 */
[----:B------:R-:W-:Y:S02]  /*f560*/  ULDC.64 UR4, c[0x0][0xa80] ;  /* 0x0002a00000047ab9 */ /* 0x000fe40000000a00 */
[----:B------:R-:W-:Y:S01]  /*f570*/  VIADD R0, R44, 0x20 ;  /* 0x000000202c007836 */ /* 0x000fe20000000000 */
[----:B------:R-:W-:Y:S01]  /*f580*/  LEA R18, P3, R16, UR4, 0x1 ;  /* 0x0000000410127c11 */ /* 0x000fe2000f8608ff */
[----:B------:R-:W-:Y:S02]  /*f590*/  IMAD.IADD R17, R17, 0x1, R21 ;  /* 0x0000000111117824 */ /* 0x000fe400078e0215 */
[----:B------:R-:W-:Y:S01]  /*f5a0*/  VIADD R3, R3, 0x2a820 ;  /* 0x0002a82003037836 */ /* 0x000fe20000000000 */
[----:B------:R-:W-:Y:S01]  /*f5b0*/  ISETP.GE.AND P0, PT, R0, R57, PT ;  /* 0x000000390000720c */ /* 0x000fe20003f06270 */
[----:B------:R-:W-:Y:S01]  /*f5c0*/  VIADD R0, R44, 0x40 ;  /* 0x000000402c007836 */ /* 0x000fe20000000000 */
[----:B------:R-:W-:-:S02]  /*f5d0*/  LEA.HI.X R20, R16, UR5, R17, 0x1, P3 ;  /* 0x0000000510147c11 */ /* 0x000fc400098f0c11 */
        /* <DEDUP_REMOVED lines=11> */
[CC--:B-1----:R-:W-:Y:S02]  /*f690*/  @!P2 LEA R2, P4, R160.reuse, R16.reuse, 0x1 ;  /* 0x00000010a002a211 */ /* 0x0c2fe400078808ff */
[C---:B------:R-:W-:Y:S02]  /*f6a0*/  @!P3 LEA R16, P5, R161.reuse, R16, 0x1 ;  /* 0x00000010a110b211 */ /* 0x040fe400078a08ff */
[-C--:B0-2---:R-:W-:Y:S02]  /*f6b0*/  @!P2 LEA.HI.X R3, R160, R0.reuse, R172, 0x1, P4 ;  /* 0x00000000a003a211 */ /* 0x085fe400020f0cac */
[----:B------:R-:W-:-:S03]  /*f6c0*/  @!P3 LEA.HI.X R17, R161, R0, R171, 0x1, P5 ;  /* 0x00000000a111b211 */ /* 0x000fc600028f0cab */
[----:B-----5:R3:W-:Y:S04]  /*f6d0*/  @!P2 ST.E.128 desc[UR6][R2.64], R24 ;  /* 0x000000180200a985 */ /* 0x0207e8000c101d06 */
[----:B------:R3:W-:Y:S02]  /*f6e0*/  @!P3 ST.E.128 desc[UR6][R16.64], R40 ;  /* 0x000000281000b985 */ /* 0x0007e4000c101d06 */
.L_x_1431:
[----:B------:R-:W-:Y:S05]  /*f6f0*/  BSYNC B1 ;  /* 0x0000000000017941 */ /* 0x000fea0003800000 */
.L_x_1430:
        /* <DEDUP_REMOVED lines=10> */
[-C--:B0---4-:R-:W-:Y:S02]  /*f7a0*/  @!P3 LEA.HI.X R3, R160, R0.reuse, R172, 0x1, P0 ;  /* 0x00000000a003b211 */ /* 0x091fe400000f0cac */
[----:B------:R-:W-:-:S03]  /*f7b0*/  @!P4 LEA.HI.X R17, R161, R0, R171, 0x1, P2 ;  /* 0x00000000a111c211 */ /* 0x000fc600010f0cab */
[----:B-----5:R3:W-:Y:S04]  /*f7c0*/  @!P3 ST.E.128 desc[UR6][R2.64], R12 ;  /* 0x0000000c0200b985 */ /* 0x0207e8000c101d06 */
[----:B------:R3:W-:Y:S02]  /*f7d0*/  @!P4 ST.E.128 desc[UR6][R16.64], R36 ;  /* 0x000000241000c985 */ /* 0x0007e4000c101d06 */
.L_x_1433:
[----:B------:R-:W-:Y:S05]  /*f7e0*/  BSYNC B1 ;  /* 0x0000000000017941 */ /* 0x000fea0003800000 */
.L_x_1432:
[----:B----4-:R4:W0:Y:S01]  /*f7f0*/  SHFL.IDX PT, R0, R20, 0x2, 0x181f ;  /* 0x00581f0014007f89 */ /* 0x01082200000e0000 */
        /* <DEDUP_REMOVED lines=13> */
.L_x_1435:
[----:B------:R-:W-:Y:S05]  /*f8d0*/  BSYNC B1 ;  /* 0x0000000000017941 */ /* 0x000fea0003800000 */
.L_x_1434:
[----:B0-----:R-:W-:Y:S01]  /*f8e0*/  VIADD R0, R44, 0x60 ;  /* 0x000000602c007836 */ /* 0x001fe20000000000 */
[----:B--2-4-:R-:W0:Y:S04]  /*f8f0*/  SHFL.IDX PT, R20, R20, 0x3, 0x181f ;  /* 0x00781f0014147f89 */ /* 0x014e2800000e0000 */
        /* <DEDUP_REMOVED lines=16> */
.L_x_1428:
[----:B------:R-:W2:Y:S01]  /*fa00*/  LDC.64 R4, c[0x0][0xc00] ;  /* 0x00030000ff047b82 */ /* 0x000ea20000000a00 */
[----:B------:R-:W-:Y:S01]  /*fa10*/  IMAD.MOV.U32 R6, RZ, RZ, RZ ;  /* 0x000000ffff067224 */ /* 0x000fe200078e00ff */
[----:B------:R-:W-:-:S06]  /*fa20*/  ULDC.64 UR6, c[0x0][0x208] ;  /* 0x0000820000067ab9 */ /* 0x000fcc0000000a00 */
[----:B------:R-:W3:Y:S08]  /*fa30*/  LDC R17, c[0x0][0xbe8] ;  /* 0x0002fa00ff117b82 */ /* 0x000ef00000000800 */
[----:B0-----:R-:W0:Y:S01]  /*fa40*/  LDC.64 R2, c[0x0][0xc00] ;  /* 0x00030000ff027b82 */ /* 0x001e220000000a00 */
[----:B--2---:R-:W-:-:S04]  /*fa50*/  ISETP.NE.U32.AND P0, PT, R4, RZ, PT ;  /* 0x000000ff0400720c */ /* 0x004fc80003f05070 */
[----:B------:R-:W-:-:S03]  /*fa60*/  ISETP.NE.AND.EX P0, PT, R5, RZ, PT, P0 ;  /* 0x000000ff0500720c */ /* 0x000fc60003f05300 */
[----:B------:R-:W2:Y:S01]  /*fa70*/  LDC.64 R4, c[0x0][0xc08] ;  /* 0x00030200ff047b82 */ /* 0x000ea20000000a00 */
[----:B---3--:R-:W-:Y:S01]  /*fa80*/  ISETP.NE.AND P2, PT, R17, 0x1, PT ;  /* 0x000000011100780c */ /* 0x008fe20003f45270 */
[----:B------:R-:W-:Y:S01]  /*fa90*/  ULDC UR4, c[0x0][0xa88] ;  /* 0x0002a20000047ab9 */ /* 0x000fe20000000800 */
[----:B0-----:R-:W-:-:S11]  /*faa0*/  IMAD.WIDE R2, R164, 0x4, R2 ;  /* 0x00000004a4027825 */ /* 0x001fd600078e0202 */
[----:B------:R-:W0:Y:S08]  /*fab0*/  @P2 LDC R16, c[0x0][0xbec] ;  /* 0x0002fb00ff102b82 */ /* 0x000e300000000800 */
[----:B------:R-:W3:Y:S01]  /*fac0*/  @P2 LDC R21, c[0x0][0xbf0] ;  /* 0x0002fc00ff152b82 */ /* 0x000ee20000000800 */
[----:B--2---:R-:W-:Y:S01]  /*fad0*/  ISETP.NE.U32.AND P1, PT, R4, RZ, PT ;  /* 0x000000ff0400720c */ /* 0x004fe20003f25070 */
[----:B------:R-:W-:Y:S01]  /*fae0*/  IMAD.U32 R0, RZ, RZ, UR4 ;  /* 0x00000004ff007e24 */ /* 0x000fe2000f8e00ff */
[----:B------:R2:W5:Y:S02]  /*faf0*/  @P0 LDG.E R6, desc[UR6][R2.64] ;  /* 0x0000000602060981 */ /* 0x000564000c1e1900 */
[----:B------:R-:W-:-:S13]  /*fb00*/  ISETP.NE.AND.EX P1, PT, R5, RZ, PT, P1 ;  /* 0x000000ff0500720c */ /* 0x000fda0003f25310 */
[----:B------:R-:W4:Y:S01]  /*fb10*/  @P1 LDC.64 R4, c[0x0][0xc08] ;  /* 0x00030200ff041b82 */ /* 0x000f220000000a00 */
[----:B------:R-:W-:Y:S02]  /*fb20*/  ISETP.GE.AND P3, PT, R173, 0x80, PT ;  /* 0x00000080ad00780c */ /* 0x000fe40003f66270 */
[----:B------:R-:W-:Y:S01]  /*fb30*/  SHF.R.S32.HI R7, RZ, 0x1f, R164 ;  /* 0x0000001fff077819 */ /* 0x000fe200000114a4 */
[----:B----4-:R-:W-:-:S05]  /*fb40*/  @P1 IMAD.WIDE R4, R164, 0x4, R4 ;  /* 0x00000004a4041825 */ /* 0x010fca00078e0204 */
[----:B------:R2:W5:Y:S01]  /*fb50*/  @P1 LDG.E R0, desc[UR6][R4.64] ;  /* 0x0000000604001981 */ /* 0x000562000c1e1900 */
[----:B0--3--:R-:W-:Y:S05]  /*fb60*/  @P1 BRA `(.L_x_1437) ;  /* 0x0000000000141947 */ /* 0x009fea0003800000 */
[----:B------:R-:W-:Y:S05]  /*fb70*/  @!P0 BRA `(.L_x_1437) ;  /* 0x0000000000108947 */ /* 0x000fea0003800000 */
[----:B------:R-:W-:Y:S02]  /*fb80*/  ULDC.64 UR4, c[0x0][0x208] ;  /* 0x0000820000047ab9 */ /* 0x000fe40000000a00 */
[----:B--2---:R-:W2:Y:S04]  /*fb90*/  LDG.E R5, desc[UR4][R2.64] ;  /* 0x0000000402057981 */ /* 0x004ea8000c1e1900 */
[----:B-----5:R-:W2:Y:S02]  /*fba0*/  LDG.E R0, desc[UR4][R2.64+0x4] ;  /* 0x0000040402007981 */ /* 0x020ea4000c1e1900 */
[----:B--2---:R-:W-:-:S07]  /*fbb0*/  IMAD.IADD R0, R0, 0x1, -R5 ;  /* 0x0000000100007824 */ /* 0x004fce00078e0a05 */
.L_x_1437:
[----:B------:R-:W-:Y:S01]  /*fbc0*/  BSSY B1, `(.L_x_1438) ;  /* 0x000002e000017945 */ /* 0x000fe20003800000 */
[----:B------:R-:W-:Y:S02]  /*fbd0*/  SHF.R.S32.HI R10, RZ, 0x1f, R163 ;  /* 0x0000001fff0a7819 */ /* 0x000fe400000114a3 */
[----:B------:R-:W-:Y:S02]  /*fbe0*/  SEL R13, R164, RZ, !P0 ;  /* 0x000000ffa40d7207 */ /* 0x000fe40004000000 */
[----:B------:R-:W-:Y:S02]  /*fbf0*/  SEL R12, R7, RZ, !P0 ;  /* 0x000000ff070c7207 */ /* 0x000fe40004000000 */
[----:B-----5:R-:W-:Y:S01]  /*fc00*/  SHF.R.S32.HI R11, RZ, 0x1f, R6 ;  /* 0x0000001fff0b7819 */ /* 0x020fe20000011406 */
[----:B------:R-:W-:Y:S06]  /*fc10*/  @P3 BRA `(.L_x_1439) ;  /* 0x0000000000a03947 */ /* 0x000fec0003800000 */
[----:B--2---:R-:W0:Y:S01]  /*fc20*/  S2R R3, SR_TID.X ;  /* 0x0000000000037919 */ /* 0x004e220000002100 */
[----:B------:R-:W2:Y:S02]  /*fc30*/  LDC R14, c[0x0][0xbe8] ;  /* 0x0002fa00ff0e7b82 */ /* 0x000ea40000000800 */
[----:B--2---:R-:W-:Y:S01]  /*fc40*/  IMAD R2, R0, R14, RZ ;  /* 0x0000000e00027224 */ /* 0x004fe200078e02ff */
[----:B0-----:R-:W-:-:S04]  /*fc50*/  IADD3 R9, R18, -0x80, R3 ;  /* 0xffffff8012097810 */ /* 0x001fc80007ffe003 */
[----:B------:R-:W-:-:S13]  /*fc60*/  ISETP.GE.AND P0, PT, R9, R2, PT ;  /* 0x000000020900720c */ /* 0x000fda0003f06270 */
[----:B------:R-:W-:Y:S05]  /*fc70*/  @P0 BRA `(.L_x_1439) ;  /* 0x0000000000880947 */ /* 0x000fea0003800000 */
[----:B------:R-:W-:Y:S01]  /*fc80*/  ISETP.NE.AND P0, PT, R14, 0x1, PT ;  /* 0x000000010e00780c */ /* 0x000fe20003f05270 */
[----:B------:R-:W-:Y:S01]  /*fc90*/  ULDC.64 UR4, c[0x0][0xb90] ;  /* 0x0002e40000047ab9 */ /* 0x000fe20000000a00 */
[----:B------:R-:W-:Y:S01]  /*fca0*/  IMAD.MOV.U32 R2, RZ, RZ, R6 ;  /* 0x000000ffff027224 */ /* 0x000fe200078e0006 */
[----:B------:R-:W-:Y:S01]  /*fcb0*/  ULDC.64 UR6, c[0x0][0x208] ;  /* 0x0000820000067ab9 */ /* 0x000fe20000000a00 */
[----:B------:R-:W-:Y:S02]  /*fcc0*/  IMAD R8, R10, UR4, RZ ;  /* 0x000000040a087c24 */ /* 0x000fe4000f8e02ff */
[----:B------:R-:W-:Y:S02]  /*fcd0*/  IMAD.MOV.U32 R3, RZ, RZ, R11 ;  /* 0x000000ffff037224 */ /* 0x000fe400078e000b */
[----:B------:R-:W-:Y:S02]  /*fce0*/  IMAD.MOV.U32 R5, RZ, RZ, R9 ;  /* 0x000000ffff057224 */ /* 0x000fe400078e0009 */
[----:B------:R-:W-:-:S03]  /*fcf0*/  IMAD.WIDE.U32 R2, R163, UR4, R2 ;  /* 0x00000004a3027c25 */ /* 0x000fc6000f8e0002 */
[----:B------:R-:W0:Y:S01]  /*fd00*/  @P0 LDC R4, c[0x0][0xbec] ;  /* 0x0002fb00ff040b82 */ /* 0x000e220000000800 */
[----:B------:R-:W-:Y:S01]  /*fd10*/  IMAD R7, R163, UR5, R8 ;  /* 0x00000005a3077c24 */ /* 0x000fe2000f8e0208 */
[----:B------:R-:W-:-:S03]  /*fd20*/  ULDC.64 UR4, c[0x0][0xb98] ;  /* 0x0002e60000047ab9 */ /* 0x000fc60000000a00 */
[----:B------:R-:W-:-:S03]  /*fd30*/  IMAD.IADD R3, R3, 0x1, R7 ;  /* 0x0000000103037824 */ /* 0x000fc600078e0207 */
[----:B------:R-:W2:Y:S01]  /*fd40*/  @P0 LDC R15, c[0x0][0xbf0] ;  /* 0x0002fc00ff0f0b82 */ /* 0x000ea20000000800 */
[----:B------:R-:W-:-:S04]  /*fd50*/  IMAD.WIDE.U32 R2, R13, UR4, R2 ;  /* 0x000000040d027c25 */ /* 0x000fc8000f8e0002 */
[----:B0-----:R-:W-:-:S05]  /*fd60*/  @P0 IMAD.HI.U32 R4, R9, R4, RZ ;  /* 0x0000000409040227 */ /* 0x001fca00078e00ff */
[----:B--2---:R-:W-:Y:S01]  /*fd70*/  @P0 SHF.R.U32.HI R5, RZ, R15, R4 ;  /* 0x0000000fff050219 */ /* 0x004fe20000011604 */
[----:B------:R-:W-:-:S03]  /*fd80*/  IMAD R4, R12, UR4, RZ ;  /* 0x000000040c047c24 */ /* 0x000fc6000f8e02ff */
[----:B------:R-:W-:Y:S01]  /*fd90*/  IADD3 R2, P0, R5, R2, RZ ;  /* 0x0000000205027210 */ /* 0x000fe20007f1e0ff */
[----:B------:R-:W-:Y:S02]  /*fda0*/  IMAD.MOV R7, RZ, RZ, -R5 ;  /* 0x000000ffff077224 */ /* 0x000fe400078e0a05 */
[----:B------:R-:W-:Y:S01]  /*fdb0*/  IMAD R8, R13, UR5, R4 ;  /* 0x000000050d087c24 */ /* 0x000fe2000f8e0204 */
[----:B------:R-:W-:Y:S01]  /*fdc0*/  ULDC.64 UR4, c[0x0][0xb88] ;  /* 0x0002e20000047ab9 */ /* 0x000fe20000000a00 */
[----:B------:R-:W-:Y:S01]  /*fdd0*/  IMAD R7, R14, R7, R9 ;  /* 0x000000070e077224 */ /* 0x000fe200078e0209 */
[----:B------:R-:W-:-:S04]  /*fde0*/  SHF.R.S32.HI R9, RZ, 0x1f, R5 ;  /* 0x0000001fff097819 */ /* 0x000fc80000011405 */
        /* <DEDUP_REMOVED lines=11> */
.L_x_1439:
[----:B------:R-:W-:Y:S05]  /*fea0*/  BSYNC B1 ;  /* 0x0000000000017941 */ /* 0x000fea0003800000 */
.L_x_1438:
[----:B------:R-:W-:Y:S01]  /*feb0*/  ULDC.64 UR4, c[0x0][0xaa0] ;  /* 0x0002a80000047ab9 */ /* 0x000fe20000000a00 */
[----:B------:R-:W-:Y:S01]  /*fec0*/  IMAD R7, R162, 0x20, R165 ;  /* 0x00000020a2077824 */ /* 0x000fe200078e02a5 */
[----:B------:R-:W-:Y:S01]  /*fed0*/  BSSY B1, `(.L_x_1440) ;  /* 0x0000038000017945 */ /* 0x000fe20003800000 */
[----:B0-2---:R-:W-:Y:S02]  /*fee0*/  IMAD R3, R11, UR4, RZ ;  /* 0x000000040b037c24 */ /* 0x005fe4000f8e02ff */
[----:B------:R-:W-:Y:S02]  /*fef0*/  IMAD.IADD R9, R18, 0x1, R7 ;  /* 0x0000000112097824 */ /* 0x000fe400078e0207 */
[C---:B------:R-:W-:Y:S02]  /*ff00*/  IMAD R5, R6.reuse, UR5, R3 ;  /* 0x0000000506057c24 */ /* 0x040fe4000f8e0203 */
[----:B------:R-:W-:Y:S01]  /*ff10*/  IMAD.WIDE.U32 R2, R6, UR4, RZ ;  /* 0x0000000406027c25 */ /* 0x000fe2000f8e00ff */
[----:B------:R-:W-:-:S03]  /*ff20*/  ULDC.64 UR4, c[0x0][0xae8] ;  /* 0x0002ba0000047ab9 */ /* 0x000fc60000000a00 */
[----:B------:R-:W-:Y:S02]  /*ff30*/  IMAD.IADD R3, R3, 0x1, R5 ;  /* 0x0000000103037824 */ /* 0x000fe400078e0205 */
[----:B------:R-:W-:Y:S02]  /*ff40*/  IMAD R6, R10, UR4, RZ ;  /* 0x000000040a067c24 */ /* 0x000fe4000f8e02ff */
[----:B------:R-:W-:-:S04]  /*ff50*/  @P2 IMAD.HI.U32 R4, R9, R16, RZ ;  /* 0x0000001009042227 */ /* 0x000fc800078e00ff */
[C---:B------:R-:W-:Y:S02]  /*ff60*/  IMAD R7, R163.reuse, UR5, R6 ;  /* 0x00000005a3077c24 */ /* 0x040fe4000f8e0206 */
[----:B------:R-:W-:Y:S01]  /*ff70*/  IMAD.WIDE.U32 R2, R163, UR4, R2 ;  /* 0x00000004a3027c25 */ /* 0x000fe2000f8e0002 */
[----:B------:R-:W-:-:S03]  /*ff80*/  ULDC.64 UR4, c[0x0][0xaf0] ;  /* 0x0002bc0000047ab9 */ /* 0x000fc60000000a00 */
[----:B------:R-:W-:Y:S01]  /*ff90*/  IMAD.MOV.U32 R5, RZ, RZ, R9 ;  /* 0x000000ffff057224 */ /* 0x000fe200078e0009 */
[----:B------:R-:W-:Y:S01]  /*ffa0*/  @P2 SHF.R.U32.HI R5, RZ, R21, R4 ;  /* 0x00000015ff052219 */ /* 0x000fe20000011604 */
        /* <DEDUP_REMOVED lines=32> */
[----:B------:R-:W-:Y:S01]  /*101b0*/  ULDC UR4, c[0x0][0xac8] ;  /* 0x0002b20000047ab9 */ /* 0x000fe20000000800 */
[----:B------:R-:W-:Y:S01]  /*101c0*/  ULDC.64 UR6, c[0x0][0x208] ;  /* 0x0000820000067ab9 */ /* 0x000fe20000000a00 */
        /* <DEDUP_REMOVED lines=8> */
.L_x_1441:
[----:B------:R-:W-:Y:S05]  /*10250*/  BSYNC B1 ;  /* 0x0000000000017941 */ /* 0x000fea0003800000 */
.L_x_1440:
[----:B---3--:R3:W0:Y:S01]  /*10260*/  SHFL.IDX PT, R0, R5, 0x1, 0x181f ;  /* 0x00381f0005007f89 */ /* 0x00862200000e0000 */
[----:B------:R-:W-:Y:S03]  /*10270*/  BSSY B1, `(.L_x_1442) ;  /* 0x000000d000017945 */ /* 0x000fe60003800000 */
[----:B--2-4-:R3:W2:Y:S01]  /*10280*/  SHFL.IDX PT, R2, R4, 0x1, 0x181f ;  /* 0x00381f0004027f89 */ /* 0x0146a200000e0000 */
[----:B------:R-:W-:Y:S05]  /*10290*/  @P1 BRA `(.L_x_1443) ;  /* 0x0000000000281947 */ /* 0x000fea0003800000 */
        /* <DEDUP_REMOVED lines=10> */
.L_x_1443:
[----:B------:R-:W-:Y:S05]  /*10340*/  BSYNC B1 ;  /* 0x0000000000017941 */ /* 0x000fea0003800000 */
.L_x_1442:
[----:B0-----:R0:W0:Y:S01]  /*10350*/  SHFL.IDX PT, R0, R5, 0x2, 0x181f ;  /* 0x00581f0005007f89 */ /* 0x00102200000e0000 */
[----:B------:R-:W-:Y:S03]  /*10360*/  BSSY B1, `(.L_x_1444) ;  /* 0x000000d000017945 */ /* 0x000fe60003800000 */
[----:B--2-4-:R2:W4:Y:S01]  /*10370*/  SHFL.IDX PT, R2, R4, 0x2, 0x181f ;  /* 0x00581f0004027f89 */ /* 0x01452200000e0000 */
[----:B------:R-:W-:Y:S05]  /*10380*/  @P0 BRA `(.L_x_1445) ;  /* 0x0000000000280947 */ /* 0x000fea0003800000 */
[----:B------:R-:W-:Y:S01]  /*10390*/  ULDC UR4, c[0x0][0xac8] ;  /* 0x0002b20000047ab9 */ /* 0x000fe20000000800 */
[----:B------:R-:W-:Y:S01]  /*103a0*/  ULDC.64 UR6, c[0x0][0x208] ;  /* 0x0000820000067ab9 */ /* 0x000fe20000000a00 */
        /* <DEDUP_REMOVED lines=8> */
.L_x_1445:
[----:B------:R-:W-:Y:S05]  /*10430*/  BSYNC B1 ;  /* 0x0000000000017941 */ /* 0x000fea0003800000 */
.L_x_1444:
[----:B0-----:R-:W-:Y:S01]  /*10440*/  VIADD R0, R18, 0x60 ;  /* 0x0000006012007836 */ /* 0x001fe20000000000 */
[----:B---3--:R-:W0:Y:S04]  /*10450*/  SHFL.IDX PT, R5, R5, 0x3, 0x181f ;  /* 0x00781f0005057f89 */ /* 0x008e2800000e0000 */
[----:B------:R-:W-:Y:S01]  /*10460*/  ISETP.GE.AND P0, PT, R0, R17, PT ;  /* 0x000000110000720c */ /* 0x000fe20003f06270 */
[----:B----4-:R3:W4:-:S12]  /*10470*/  SHFL.IDX PT, R2, R4, 0x3, 0x181f ;  /* 0x00781f0004027f89 */ /* 0x01071800000e0000 */
[----:B---3--:R-:W-:Y:S05]  /*10480*/  @P0 BRA `(.L_x_1436) ;  /* 0x0000000000280947 */ /* 0x008fea0003800000 */
        /* <DEDUP_REMOVED lines=10> */
.L_x_1436:
[----:B------:R-:W-:Y:S05]  /*10530*/  BSYNC B0 ;  /* 0x0000000000007941 */ /* 0x000fea0003800000 */
.L_x_1427:
[----:B------:R-:W-:Y:S02]  /*10540*/  ULDC UR4, c[0x0][0xc3c] ;  /* 0x00030f0000047ab9 */ /* 0x000fe40000000800 */
[----:B-1----:R-:W-:-:S13]  /*10550*/  ISETP.GE.AND P0, PT, R47, UR4, PT ;  /* 0x000000042f007c0c */ /* 0x002fda000bf06270 */
[----:B------:R-:W-:Y:S05]  /*10560*/  @!P0 BRA `(.L_x_1446) ;  /* 0xffffff08001c8947 */ /* 0x000fea000383ffff */
[----:B------:R-:W-:Y:S05]  /*10570*/  EXIT ;  /* 0x000000000000794d */ /* 0x000fea0003800000 */
.L_x_1345:
        /* <DEDUP_REMOVED lines=15> */
[----:B------:R-:W2:Y:S01]  /*10670*/  LDS.128 R16, [UR4+0x2a8d0] ;  /* 0x02a8d004ff107984 */ /* 0x000ea20008000c00 */
[----:B------:R-:W-:Y:S06]  /*10680*/  BAR.ARV 0x4, 0x180 ;  /* 0x0106000000007b1d */ /* 0x000fec0000002000 */
[----:B------:R-:W-:Y:S05]  /*10690*/  BRA `(.L_x_1448) ;  /* 0x0000000800947947 */ /* 0x000fea0003800000 */
.L_x_1447:
[----:B------:R-:W1:Y:S01]  /*106a0*/  S2R R0, SR_TID.X ;  /* 0x0000000000007919 */ /* 0x000e620000002100 */
[----:B------:R-:W-:Y:S01]  /*106b0*/  ULDC UR4, c[0x0][0xc3c] ;  /* 0x00030f0000047ab9 */ /* 0x000fe20000000800 */
[----:B------:R-:W-:Y:S01]  /*106c0*/  ULDC.64 UR6, c[0x0][0x208] ;  /* 0x0000820000067ab9 */ /* 0x000fe20000000a00 */
[----:B------:R-:W-:Y:S01]  /*106d0*/  ULDC UR5, c[0x0][0xc38] ;  /* 0x00030e0000057ab9 */ /* 0x000fe20000000800 */
[----:B-1----:R-:W-:-:S04]  /*106e0*/  LOP3.LUT R0, R0, 0x1f, RZ, 0xc0, !PT ;  /* 0x0000001f00007812 */ /* 0x002fc800078ec0ff */
[----:B------:R-:W-:-:S04]  /*106f0*/  ISETP.NE.AND P0, PT, R0, 0x1f, PT ;  /* 0x0000001f0000780c */ /* 0x000fc80003f05270 */
[----:B------:R-:W-:-:S13]  /*10700*/  ISETP.GE.OR P1, PT, R0, UR4, !P0 ;  /* 0x0000000400007c0c */ /* 0x000fda000c726670 */
[----:B0-----:R-:W0:Y:S02]  /*10710*/  @!P1 LDC.64 R2, c[0x0][0xc80] ;  /* 0x00032000ff029b82 */ /* 0x001e240000000a00 */
        /* <DEDUP_REMOVED lines=35> */
.L_x_1453:
        /* <DEDUP_REMOVED lines=9> */
[----:B------:R-:W0:Y:S01]  /*109e0*/  LDC.64 R2, c[0x0][0xc80] ;  /* 0x00032000ff027b82 */ /* 0x000e220000000a00 */
[----:B------:R-:W-:Y:S01]  /*109f0*/  ULDC.64 UR8, c[0x0][0x208] ;  /* 0x0000820000087ab9 */ /* 0x000fe20000000a00 */
[----:B0-----:R-:W-:-:S05]  /*10a00*/  IMAD.WIDE R2, R7, 0x4, R2 ;  /* 0x0000000407027825 */ /* 0x001fca00078e0202 */
[----:B------:R0:W5:Y:S02]  /*10a10*/  LDG.E R5, desc[UR8][R2.64] ;  /* 0x0000000802057981 */ /* 0x000164000c1e1900 */
.L_x_1452:
[----:B------:R-:W-:Y:S05]  /*10a20*/  BSYNC B0 ;  /* 0x0000000000007941 */ /* 0x000fea0003800000 */
.L_x_1451:
        /* <DEDUP_REMOVED lines=21> */
.L_x_1449:
[----:B------:R-:W-:Y:S01]  /*10b80*/  IMAD.IADD R7, R6, 0x1, -R7 ;  /* 0x0000000106077824 */ /* 0x000fe200078e0a07 */
[----:B------:R-:W-:-:S03]  /*10b90*/  ULDC.64 UR8, c[0x0][0x208] ;  /* 0x0000820000087ab9 */ /* 0x000fc60000000a00 */
[----:B------:R-:W-:-:S05]  /*10ba0*/  IMAD R2, R4, UR5, R7 ;  /* 0x0000000504027c24 */ /* 0x000fca000f8e0207 */
[----:B------:R-:W-:Y:S02]  /*10bb0*/  ISETP.GT.AND P0, PT, R2, UR6, PT ;  /* 0x0000000602007c0c */ /* 0x000fe4000bf04270 */
[----:B------:R-:W0:Y:S11]  /*10bc0*/  LDC.64 R2, c[0x0][0xc90] ;  /* 0x00032400ff027b82 */ /* 0x000e360000000a00 */
[----:B------:R-:W-:-:S04]  /*10bd0*/  VOTE.ANY R11, PT, !P0 ;  /* 0x00000000000b7806 */ /* 0x000fc800040e0100 */
[----:B------:R-:W1:Y:S02]  /*10be0*/  POPC R6, R11 ;  /* 0x0000000b00067309 */ /* 0x000e640000000000 */
[----:B-1----:R-:W-:-:S04]  /*10bf0*/  VIADD R19, R6, UR4 ;  /* 0x0000000406137c36 */ /* 0x002fc80008000000 */
[----:B0-----:R-:W-:-:S05]  /*10c00*/  IMAD.WIDE R2, R19, 0x4, R2 ;  /* 0x0000000413027825 */ /* 0x001fca00078e0202 */
[----:B------:R-:W2:Y:S01]  /*10c10*/  LDG.E R10, desc[UR8][R2.64] ;  /* 0x00000008020a7981 */ /* 0x000ea2000c1e1900 */
[----:B------:R-:W-:-:S03]  /*10c20*/  ISETP.NE.AND P0, PT, R11, RZ, PT ;  /* 0x000000ff0b00720c */ /* 0x000fc60003f05270 */
[----:B------:R-:W2:Y:S02]  /*10c30*/  SHFL.IDX PT, R5, R5, R6, 0x1f ;  /* 0x00001f0605057589 */ /* 0x000ea400000e0000 */
[----:B--2---:R-:W-:-:S05]  /*10c40*/  IMAD R8, R5, R10, RZ ;  /* 0x0000000a05087224 */ /* 0x004fca00078e02ff */
[----:B------:R-:W-:-:S04]  /*10c50*/  IABS R9, R8 ;  /* 0x0000000800097213 */ /* 0x000fc80000000000 */
[----:B------:R-:W0:Y:S08]  /*10c60*/  I2F.RP R12, R9 ;  /* 0x00000009000c7306 */ /* 0x000e300000209400 */
[----:B0-----:R-:W0:Y:S02]  /*10c70*/  MUFU.RCP R12, R12 ;  /* 0x0000000c000c7308 */ /* 0x001e240000001000 */
[----:B0-----:R-:W-:-:S06]  /*10c80*/  VIADD R13, R12, 0xffffffe ;  /* 0x0ffffffe0c0d7836 */ /* 0x001fcc0000000000 */
[----:B------:R0:W1:Y:S01]  /*10c90*/  F2I.FTZ.U32.TRUNC.NTZ R3, R13 ;  /* 0x0000000d00037305 */ /* 0x000062000021f000 */
[----:B------:R-:W-:Y:S05]  /*10ca0*/  @!P0 BRA `(.L_x_1454) ;  /* 0x0000000000088947 */ /* 0x000fea0003800000 */
[----:B------:R-:W-:-:S05]  /*10cb0*/  VIADD R11, R6, 0xffffffff ;  /* 0xffffffff060b7836 */ /* 0x000fca0000000000 */
[----:B------:R2:W3:Y:S02]  /*10cc0*/  SHFL.IDX PT, R16, R4, R11, 0x1f ;  /* 0x00001f0b04107589 */ /* 0x0004e400000e0000 */
.L_x_1454:
[----:B-1----:R-:W-:Y:S01]  /*10cd0*/  IMAD.MOV R2, RZ, RZ, -R3 ;  /* 0x000000ffff027224 */ /* 0x002fe200078e0a03 */
[----:B--2---:R-:W-:Y:S01]  /*10ce0*/  IABS R4, R8 ;  /* 0x0000000800047213 */ /* 0x004fe20000000000 */
[----:B---3--:R-:W-:Y:S02]  /*10cf0*/  IMAD R16, R16, UR5, R7 ;  /* 0x0000000510107c24 */ /* 0x008fe4000f8e0207 */
[----:B------:R-:W-:Y:S02]  /*10d00*/  IMAD R7, R2, R9, RZ ;  /* 0x0000000902077224 */ /* 0x000fe400078e02ff */
[----:B------:R-:W-:Y:S02]  /*10d10*/  IMAD.MOV.U32 R2, RZ, RZ, RZ ;  /* 0x000000ffff027224 */ /* 0x000fe400078e00ff */
[----:B------:R-:W-:Y:S02]  /*10d20*/  IMAD.MOV R4, RZ, RZ, -R4 ;  /* 0x000000ffff047224 */ /* 0x000fe400078e0a04 */
[----:B------:R-:W-:Y:S01]  /*10d30*/  IMAD.HI.U32 R2, R3, R7, R2 ;  /* 0x0000000703027227 */ /* 0x000fe200078e0002 */
[----:B------:R-:W-:-:S04]  /*10d40*/  IADD3 R7, -R16, UR6, RZ ;  /* 0x0000000610077c10 */ /* 0x000fc8000fffe1ff */
[----:B------:R-:W-:-:S05]  /*10d50*/  IABS R3, R7 ;  /* 0x0000000700037213 */ /* 0x000fca0000000000 */
[----:B------:R-:W-:-:S04]  /*10d60*/  IMAD.HI.U32 R2, R2, R3, RZ ;  /* 0x0000000302027227 */ /* 0x000fc800078e00ff */
[----:B------:R-:W-:Y:S01]  /*10d70*/  IMAD R4, R2, R4, R3 ;  /* 0x0000000402047224 */ /* 0x000fe200078e0203 */
[----:B------:R-:W-:-:S04]  /*10d80*/  LOP3.LUT R3, R7, R8, RZ, 0x3c, !PT ;  /* 0x0000000807037212 */ /* 0x000fc800078e3cff */
[----:B------:R-:W-:Y:S02]  /*10d90*/  ISETP.GT.U32.AND P1, PT, R9, R4, PT ;  /* 0x000000040900720c */ /* 0x000fe40003f24070 */
[----:B------:R-:W-:-:S11]  /*10da0*/  ISETP.GE.AND P2, PT, R3, RZ, PT ;  /* 0x000000ff0300720c */ /* 0x000fd60003f46270 */
[----:B------:R-:W-:Y:S02]  /*10db0*/  @!P1 IMAD.IADD R4, R4, 0x1, -R9 ;  /* 0x0000000104049824 */ /* 0x000fe400078e0a09 */
[----:B------:R-:W-:Y:S01]  /*10dc0*/  @!P1 VIADD R2, R2, 0x1 ;  /* 0x0000000102029836 */ /* 0x000fe20000000000 */
[----:B------:R-:W-:Y:S02]  /*10dd0*/  ISETP.NE.AND P1, PT, R8, RZ, PT ;  /* 0x000000ff0800720c */ /* 0x000fe40003f25270 */
[----:B------:R-:W-:-:S13]  /*10de0*/  ISETP.GE.U32.AND P0, PT, R4, R9, PT ;  /* 0x000000090400720c */ /* 0x000fda0003f06070 */
[----:B------:R-:W-:-:S04]  /*10df0*/  @P0 VIADD R2, R2, 0x1 ;  /* 0x0000000102020836 */ /* 0x000fc80000000000 */
[----:B------:R-:W-:-:S04]  /*10e00*/  IMAD.MOV.U32 R9, RZ, RZ, R2 ;  /* 0x000000ffff097224 */ /* 0x000fc800078e0002 */
[----:B------:R-:W-:Y:S01]  /*10e10*/  @!P2 IMAD.MOV R9, RZ, RZ, -R9 ;  /* 0x000000ffff09a224 */ /* 0x000fe200078e0a09 */
[----:B------:R-:W-:-:S05]  /*10e20*/  @!P1 LOP3.LUT R9, RZ, R8, RZ, 0x33, !PT ;  /* 0x00000008ff099212 */ /* 0x000fca00078e33ff */
[----:B------:R-:W-:Y:S02]  /*10e30*/  IMAD R4, R10, R9, RZ ;  /* 0x000000090a047224 */ /* 0x000fe400078e02ff */
[----:B------:R-:W-:Y:S02]  /*10e40*/  IMAD.MOV R9, RZ, RZ, -R9 ;  /* 0x000000ffff097224 */ /* 0x000fe400078e0a09 */
[----:B------:R-:W-:Y:S02]  /*10e50*/  IMAD.MOV R3, RZ, RZ, -R4 ;  /* 0x000000ffff037224 */ /* 0x000fe400078e0a04 */
[----:B------:R-:W-:-:S03]  /*10e60*/  IMAD R7, R8, R9, R7 ;  /* 0x0000000908077224 */ /* 0x000fc600078e0207 */
[----:B------:R-:W-:Y:S01]  /*10e70*/  VIADDMNMX R10, R3, UR5, R10, PT ;  /* 0x00000005030a7c46 */ /* 0x000fe2000b80010a */
[----:B------:R-:W-:Y:S01]  /*10e80*/  IMAD.IADD R4, R7, 0x1, R4 ;  /* 0x0000000107047824 */ /* 0x000fe200078e0204 */
[----:B------:R-:W-:Y:S02]  /*10e90*/  IABS R8, R7 ;  /* 0x0000000700087213 */ /* 0x000fe40000000000 */
[----:B------:R-:W-:-:S04]  /*10ea0*/  IABS R6, R10 ;  /* 0x0000000a00067213 */ /* 0x000fc80000000000 */
[----:B------:R-:W1:Y:S08]  /*10eb0*/  I2F.RP R11, R6 ;  /* 0x00000006000b7306 */ /* 0x000e700000209400 */
[----:B-1----:R-:W1:Y:S02]  /*10ec0*/  MUFU.RCP R11, R11 ;  /* 0x0000000b000b7308 */ /* 0x002e640000001000 */
[----:B-1----:R-:W-:-:S06]  /*10ed0*/  VIADD R2, R11, 0xffffffe ;  /* 0x0ffffffe0b027836 */ /* 0x002fcc0000000000 */
[----:B------:R1:W2:Y:S02]  /*10ee0*/  F2I.FTZ.U32.TRUNC.NTZ R3, R2 ;  /* 0x0000000200037305 */ /* 0x0002a4000021f000 */
[----:B-1----:R-:W-:Y:S02]  /*10ef0*/  IMAD.MOV.U32 R2, RZ, RZ, RZ ;  /* 0x000000ffff027224 */ /* 0x002fe400078e00ff */
[----:B--2---:R-:W-:-:S04]  /*10f00*/  IMAD.MOV R9, RZ, RZ, -R3 ;  /* 0x000000ffff097224 */ /* 0x004fc800078e0a03 */
[----:B------:R-:W-:-:S04]  /*10f10*/  IMAD R9, R9, R6, RZ ;  /* 0x0000000609097224 */ /* 0x000fc800078e02ff */
[----:B------:R-:W-:Y:S01]  /*10f20*/  IMAD.HI.U32 R3, R3, R9, R2 ;  /* 0x0000000903037227 */ /* 0x000fe200078e0002 */
[-C--:B------:R-:W-:Y:S02]  /*10f30*/  IABS R9, R10.reuse ;  /* 0x0000000a00097213 */ /* 0x080fe40000000000 */
[----:B------:R-:W-:-:S03]  /*10f40*/  LOP3.LUT R2, R7, R10, RZ, 0x3c, !PT ;  /* 0x0000000a07027212 */ /* 0x000fc600078e3cff */
[----:B------:R-:W-:Y:S01]  /*10f50*/  IMAD.MOV R9, RZ, RZ, -R9 ;  /* 0x000000ffff097224 */ /* 0x000fe200078e0a09 */
[----:B------:R-:W-:Y:S01]  /*10f60*/  ISETP.GE.AND P2, PT, R2, RZ, PT ;  /* 0x000000ff0200720c */ /* 0x000fe20003f46270 */
[----:B------:R-:W-:-:S04]  /*10f70*/  IMAD.HI.U32 R3, R3, R8, RZ ;  /* 0x0000000803037227 */ /* 0x000fc800078e00ff */
[----:B------:R-:W-:-:S05]  /*10f80*/  IMAD R9, R3, R9, R8 ;  /* 0x0000000903097224 */ /* 0x000fca00078e0208 */
[----:B------:R-:W-:-:S13]  /*10f90*/  ISETP.GT.U32.AND P1, PT, R6, R9, PT ;  /* 0x000000090600720c */ /* 0x000fda0003f24070 */
[----:B------:R-:W-:Y:S02]  /*10fa0*/  @!P1 IMAD.IADD R9, R9, 0x1, -R6 ;  /* 0x0000000109099824 */ /* 0x000fe400078e0a06 */
[----:B------:R-:W-:Y:S01]  /*10fb0*/  @!P1 VIADD R3, R3, 0x1 ;  /* 0x0000000103039836 */ /* 0x000fe20000000000 */
[----:B------:R-:W-:Y:S02]  /*10fc0*/  ISETP.NE.AND P1, PT, R10, RZ, PT ;  /* 0x000000ff0a00720c */ /* 0x000fe40003f25270 */
[----:B------:R-:W-:-:S13]  /*10fd0*/  ISETP.GE.U32.AND P0, PT, R9, R6, PT ;  /* 0x000000060900720c */ /* 0x000fda0003f06070 */
[----:B------:R-:W-:-:S04]  /*10fe0*/  @P0 VIADD R3, R3, 0x1 ;  /* 0x0000000103030836 */ /* 0x000fc80000000000 */
[----:B------:R-:W-:Y:S01]  /*10ff0*/  @!P2 IMAD.MOV R3, RZ, RZ, -R3 ;  /* 0x000000ffff03a224 */ /* 0x000fe200078e0a03 */
[----:B------:R-:W-:Y:S01]  /*11000*/  @!P1 LOP3.LUT R3, RZ, R10, RZ, 0x33, !PT ;  /* 0x0000000aff039212 */ /* 0x000fe200078e33ff */
[----:B------:R-:W-:-:S03]  /*11010*/  IMAD.MOV R10, RZ, RZ, -R10 ;  /* 0x000000ffff0a7224 */ /* 0x000fc600078e0a0a */
[----:B------:R-:W-:Y:S01]  /*11020*/  LOP3.LUT R2, RZ, R3, RZ, 0x33, !PT ;  /* 0x00000003ff027212 */ /* 0x000fe200078e33ff */
[----:B------:R-:W-:-:S04]  /*11030*/  IMAD R18, R3, R10, R4 ;  /* 0x0000000a03127224 */ /* 0x000fc800078e0204 */
[----:B------:R-:W-:Y:S01]  /*11040*/  IMAD.IADD R17, R5, 0x1, R2 ;  /* 0x0000000105117824 */ /* 0x000fe200078e0202 */
[----:B------:R-:W-:Y:S06]  /*11050*/  BRA `(.L_x_1455) ;  /* 0x00000000000c7947 */ /* 0x000fec0003800000 */
.L_x_1450:
[----:B------:R-:W-:Y:S02]  /*11060*/  IMAD.MOV.U32 R17, RZ, RZ, RZ ;  /* 0x000000ffff117224 */ /* 0x000fe400078e00ff */
[----:B------:R-:W-:Y:S02]  /*11070*/  IMAD.U32 R16, RZ, RZ, UR6 ;  /* 0x00000006ff107e24 */ /* 0x000fe4000f8e00ff */
[----:B------:R-:W-:-:S07]  /*11080*/  IMAD.MOV.U32 R18, RZ, RZ, RZ ;  /* 0x000000ffff127224 */ /* 0x000fce00078e00ff */
.L_x_1455:
[----:B------:R-:W-:-:S13]  /*11090*/  ISETP.NE.AND P0, PT, R0, RZ, PT ;  /* 0x000000ff0000720c */ /* 0x000fda0003f05270 */
[----:B------:R-:W1:Y:S01]  /*110a0*/  @!P0 S2R R3, SR_CgaCtaId ;  /* 0x0000000000038919 */ /* 0x000e620000008800 */
[----:B------:R-:W-:-:S04]  /*110b0*/  @!P0 MOV R0, 0x400 ;  /* 0x0000040000008802 */ /* 0x000fc80000000f00 */
[----:B-1----:R-:W-:-:S05]  /*110c0*/  @!P0 LEA R0, R3, R0, 0x18 ;  /* 0x0000000003008211 */ /* 0x002fca00078ec0ff */
[----:B------:R1:W-:Y:S01]  /*110d0*/  @!P0 STS.128 [R0+0x2a8d0], R16 ;  /* 0x02a8d01000008388 */ /* 0x0003e20000000c00 */
[----:B------:R-:W-:Y:S06]  /*110e0*/  BAR.ARV 0x5, 0x180 ;  /* 0x0146000000007b1d */ /* 0x000fec0000002000 */
.L_x_1448:
[----:B-1----:R-:W-:Y:S01]  /*110f0*/  IMAD.MOV.U32 R0, RZ, RZ, 0x1 ;  /* 0x00000001ff007424 */ /* 0x002fe200078e00ff */
[----:B------:R1:W-:Y:S01]  /*11100*/  STL [R1+0x4], RZ ;  /* 0x000004ff01007387 */ /* 0x0003e20000100800 */
[----:B------:R-:W-:Y:S02]  /*11110*/  ULDC UR4, c[0x0][0xc3c] ;  /* 0x00030f0000047ab9 */ /* 0x000fe40000000800 */
[----:B--2---:R-:W-:Y:S01]  /*11120*/  ISETP.GE.AND P0, PT, R19, UR4, PT ;  /* 0x0000000413007c0c */ /* 0x004fe2000bf06270 */
[----:B------:R1:W-:Y:S04]  /*11130*/  STL [R1+0x10], R0 ;  /* 0x0000100001007387 */ /* 0x0003e80000100800 */
[----:B------:R1:W-:Y:S08]  /*11140*/  STL [R1+0x38], RZ ;  /* 0x000038ff01007387 */ /* 0x0003f00000100800 */
[----:B-1----:R-:W-:Y:S05]  /*11150*/  @P0 BRA `(.L_x_1456) ;  /* 0x0000005800700947 */ /* 0x002fea0003800000 */
[----:B------:R-:W1:Y:S01]  /*11160*/  S2R R5, SR_TID.X ;  /* 0x0000000000057919 */ /* 0x000e620000002100 */
[----:B------:R-:W2:Y:S01]  /*11170*/  S2UR UR5, SR_CgaCtaId ;  /* 0x00000000000579c3 */ /* 0x000ea20000008800 */
[----:B------:R-:W-:Y:S01]  /*11180*/  UMOV UR4, 0x400 ;  /* 0x0000040000047882 */ /* 0x000fe20000000000 */
[----:B------:R-:W-:Y:S01]  /*11190*/  BSSY B8, `(.L_x_1456) ;  /* 0x0000598000087945 */ /* 0x000fe20003800000 */
[----:B------:R-:W-:Y:S01]  /*111a0*/  ULDC UR38, c[0x0][0xc] ;  /* 0x0000030000267ab9 */ /* 0x000fe20000000800 */
[----:B------:R-:W-:Y:S01]  /*111b0*/  ULDC.64 UR36, c[0x0][0x198] ;  /* 0x0000660000247ab9 */ /* 0x000fe20000000a00 */
[----:B--2---:R-:W-:Y:S01]  /*111c0*/  ULEA UR4, UR5, UR4, 0x18 ;  /* 0x0000000405047291 */ /* 0x004fe2000f8ec03f */
[C---:B-1----:R-:W-:Y:S01]  /*111d0*/  IMAD.SHL.U32 R0, R5.reuse, 0x8, RZ ;  /* 0x0000000805007824 */ /* 0x042fe200078e00ff */
[----:B------:R-:W-:-:S04]  /*111e0*/  LOP3.LUT R4, R5, 0x7f, RZ, 0xc0, !PT ;  /* 0x0000007f05047812 */ /* 0x000fc800078ec0ff */
[C---:B0-----:R-:W-:Y:S02]  /*111f0*/  LOP3.LUT R2, R0.reuse, 0x1f8, RZ, 0xc0, !PT ;  /* 0x000001f800027812 */ /* 0x041fe400078ec0ff */
[----:B------:R-:W-:Y:S02]  /*11200*/  LOP3.LUT R0, R0, 0x38, RZ, 0xc0, !PT ;  /* 0x0000003800007812 */ /* 0x000fe400078ec0ff */
[----:B------:R-:W-:Y:S01]  /*11210*/  LOP3.LUT R3, R2, 0x38, R5, 0x78, !PT ;  /* 0x0000003802037812 */ /* 0x000fe200078e7805 */
[----:B------:R-:W-:-:S05]  /*11220*/  IMAD.SHL.U32 R2, R4, 0x8, RZ ;  /* 0x0000000804027824 */ /* 0x000fca00078e00ff */
[----:B------:R-:W-:Y:S01]  /*11230*/  LOP3.LUT R3, R3, 0x200, R2, 0xf8, !PT ;  /* 0x0000020003037812 */ /* 0x000fe200078ef802 */
[----:B------:R-:W-:Y:S01]  /*11240*/  IMAD.SHL.U32 R2, R5, 0x10, RZ ;  /* 0x0000001005027824 */ /* 0x000fe200078e00ff */
[----:B------:R-:W-:Y:S01]  /*11250*/  SHF.R.U32.HI R5, RZ, 0x3, R4 ;  /* 0x00000003ff057819 */ /* 0x000fe20000011604 */
[----:B------:R-:W-:-:S03]  /*11260*/  IMAD.U32 R4, RZ, RZ, UR4 ;  /* 0x00000004ff047e24 */ /* 0x000fc6000f8e00ff */
[----:B------:R-:W-:Y:S01]  /*11270*/  LOP3.LUT R2, R5, 0x70, R2, 0xf8, !PT ;  /* 0x0000007005027812 */ /* 0x000fe200078ef802 */
[----:B------:R-:W-:Y:S01]  /*11280*/  IMAD R3, R3, 0x2, R4 ;  /* 0x0000000203037824 */ /* 0x000fe200078e0204 */
[----:B------:R-:W-:Y:S01]  /*11290*/  STL [R1], R4 ;  /* 0x0000000401007387 */ /* 0x000fe20000100800 */
[----:B------:R-:W-:-:S03]  /*112a0*/  IMAD.MOV.U32 R2, RZ, RZ, 0x1 ;  /* 0x00000001ff027424 */ /* 0x000fc600078e00ff */
[----:B------:R-:W-:Y:S04]  /*112b0*/  STL [R1+0x20], R3 ;  /* 0x0000200301007387 */ /* 0x000fe80000100800 */
[----:B------:R-:W-:Y:S04]  /*112c0*/  STL [R1+0x38], RZ ;  /* 0x000038ff01007387 */ /* 0x000fe80000100800 */
[----:B------:R0:W-:Y:S04]  /*112d0*/  STL [R1+0x10], R2 ;  /* 0x0000100201007387 */ /* 0x0001e80000100800 */
[----:B------:R1:W-:Y:S01]  /*112e0*/  STL [R1+0x4], RZ ;  /* 0x000004ff01007387 */ /* 0x0003e20000100800 */
[----:B0-----:R-:W-:-:S02]  /*112f0*/  LOP3.LUT R2, R0, 0x40, RZ, 0xfc, !PT ;  /* 0x0000004000027812 */ /* 0x001fc400078efcff */
[----:B-1----:R-:W-:-:S07]  /*11300*/  LOP3.LUT R0, R0, 0x80, RZ, 0xfc, !PT ;  /* 0x0000008000007812 */ /* 0x002fce00078efcff */
.L_x_1566:
[----:B------:R-:W-:Y:S05]  /*11310*/  YIELD ;  /* 0x0000000000007946 */ /* 0x000fea0003800000 */
[----:B------:R-:W-:Y:S01]  /*11320*/  ULDC.64 UR4, c[0x0][0xa28] ;  /* 0x00028a0000047ab9 */ /* 0x000fe20000000a00 */
[----:B----4-:R-:W-:Y:S01]  /*11330*/  IMAD.MOV.U32 R0, RZ, RZ, RZ ;  /* 0x000000ffff007224 */ /* 0x010fe200078e00ff */
[----:B------:R-:W-:Y:S01]  /*11340*/  ISETP.NE.U32.AND P0, PT, RZ, UR4, PT ;  /* 0x00000004ff007c0c */ /* 0x000fe2000bf05070 */
[----:B------:R-:W0:Y:S01]  /*11350*/  LDC.64 R4, c[0x0][0xa00] ;  /* 0x00028000ff047b82 */ /* 0x000e220000000a00 */
[----:B------:R-:W-:Y:S01]  /*11360*/  ULDC.64 UR8, c[0x0][0x208] ;  /* 0x0000820000087ab9 */ /* 0x000fe20000000a00 */
[----:B-1----:R-:W-:-:S02]  /*11370*/  CS2R R8, SRZ ;  /* 0x0000000000087805 */ /* 0x002fc4000001ff00 */
[----:B------:R-:W-:Y:S01]  /*11380*/  ISETP.NE.AND.EX P0, PT, RZ, UR5, PT, P0 ;  /* 0x00000005ff007c0c */ /* 0x000fe2000bf05300 */
[----:B------:R-:W-:Y:S01]  /*11390*/  ULDC.64 UR4, c[0x0][0xa18] ;  /* 0x0002860000047ab9 */ /* 0x000fe20000000a00 */
[----:B------:R-:W-:-:S11]  /*113a0*/  ULDC.64 UR6, c[0x0][0xa08] ;  /* 0x0002820000067ab9 */ /* 0x000fd60000000a00 */
[----:B------:R-:W1:Y:S02]  /*113b0*/  @P0 LDC.64 R2, c[0x0][0xa28] ;  /* 0x00028a00ff020b82 */ /* 0x000e640000000a00 */
[----:B-1----:R-:W-:-:S05]  /*113c0*/  @P0 IMAD.WIDE R2, R19, 0x4, R2 ;  /* 0x0000000413020825 */ /* 0x002fca00078e0202 */
[----:B------:R1:W5:Y:S01]  /*113d0*/  @P0 LDG.E R0, desc[UR8][R2.64] ;  /* 0x0000000802000981 */ /* 0x000362000c1e1900 */
[----:B------:R-:W-:Y:S01]  /*113e0*/  ISETP.NE.U32.AND P0, PT, RZ, UR4, PT ;  /* 0x00000004ff007c0c */ /* 0x000fe2000bf05070 */
[----:B0-----:R-:W-:Y:S01]  /*113f0*/  IMAD.WIDE R4, R19, 0x4, R4 ;  /* 0x0000000413047825 */ /* 0x001fe200078e0204 */
[----:B------:R-:W-:Y:S02]  /*11400*/  ISETP.NE.U32.AND P1, PT, RZ, UR6, PT ;  /* 0x00000006ff007c0c */ /* 0x000fe4000bf25070 */
[----:B------:R-:W-:Y:S01]  /*11410*/  ISETP.NE.AND.EX P2, PT, RZ, UR5, PT, P0 ;  /* 0x00000005ff007c0c */ /* 0x000fe2000bf45300 */
[----:B------:R-:W-:Y:S01]  /*11420*/  ULDC.64 UR4, c[0x0][0xa00] ;  /* 0x0002800000047ab9 */ /* 0x000fe20000000a00 */
[----:B------:R-:W-:Y:S02]  /*11430*/  ISETP.NE.AND.EX P1, PT, RZ, UR7, PT, P1 ;  /* 0x00000007ff007c0c */ /* 0x000fe4000bf25310 */
[----:B------:R-:W-:Y:S01]  /*11440*/  ISETP.NE.U32.AND P0, PT, RZ, UR4, PT ;  /* 0x00000004ff007c0c */ /* 0x000fe2000bf05070 */
[----:B-1----:R-:W0:Y:S03]  /*11450*/  LDC.64 R2, c[0x0][0xa08] ;  /* 0x00028200ff027b82 */ /* 0x002e260000000a00 */
[----:B------:R-:W-:-:S05]  /*11460*/  ISETP.NE.AND.EX P0, PT, RZ, UR5, PT, P0 ;  /* 0x00000005ff007c0c */ /* 0x000fca000bf05300 */
[----:B--23--:R-:W1:Y:S08]  /*11470*/  @P2 LDC.64 R6, c[0x0][0xa18] ;  /* 0x00028600ff062b82 */ /* 0x00ce700000000a00 */
[----:B------:R-:W2:Y:S01]  /*11480*/  @P0 LDG.E R9, desc[UR8][R4.64] ;  /* 0x0000000804090981 */ /* 0x000ea2000c1e1900 */
[----:B------:R-:W-:Y:S01]  /*11490*/  ULDC UR4, c[0x0][0x288] ;  /* 0x0000a20000047ab9 */ /* 0x000fe20000000800 */
[----:B0-----:R-:W-:-:S05]  /*114a0*/  IMAD.WIDE R2, R19, 0x4, R2 ;  /* 0x0000000413027825 */ /* 0x001fca00078e0202 */
[----:B------:R-:W5:Y:S01]  /*114b0*/  @P1 LDG.E R8, desc[UR8][R2.64] ;  /* 0x0000000802081981 */ /* 0x000f62000c1e1900 */
[----:B-1----:R-:W-:-:S03]  /*114c0*/  @P2 IMAD.WIDE R6, R19, 0x4, R6 ;  /* 0x0000000413062825 */ /* 0x002fc600078e0206 */
        /* <DEDUP_REMOVED lines=15> */
[----:B------:R-:W0:Y:S04]  /*115c0*/  LDG.E R7, desc[UR4][R4.64] ;  /* 0x0000000404077981 */ /* 0x000e28000c1e1900 */
[----:B------:R-:W0:Y:S02]  /*115d0*/  LDG.E R4, desc[UR4][R4.64+0x4] ;  /* 0x0000040404047981 */ /* 0x000e24000c1e1900 */
[----:B0-----:R-:W-:-:S05]  /*115e0*/  IMAD.IADD R9, R4, 0x1, -R7 ;  /* 0x0000000104097824 */ /* 0x001fca00078e0a07 */
[----:B------:R1:W-:Y:S02]  /*115f0*/  STL [R1+0x30], R9 ;  /* 0x0000300901007387 */ /* 0x0003e40000100800 */
.L_x_1457:
[----:B-----5:R-:W-:Y:S01]  /*11600*/  IMAD.IADD R4, R8, 0x1, R0 ;  /* 0x0000000108047824 */ /* 0x020fe200078e0200 */
[----:B------:R-:W-:Y:S02]  /*11610*/  ULDC.64 UR4, c[0x0][0xa20] ;  /* 0x0002880000047ab9 */ /* 0x000fe40000000a00 */
[----:B------:R-:W-:Y:S02]  /*11620*/  ISETP.NE.U32.AND P0, PT, RZ, UR4, PT ;  /* 0x00000004ff007c0c */ /* 0x000fe4000bf05070 */
[----:B------:R2:W-:Y:S02]  /*11630*/  STL [R1+0x14], R4 ;  /* 0x0000140401007387 */ /* 0x0005e40000100800 */
[----:B------:R-:W-:-:S13]  /*11640*/  ISETP.NE.AND.EX P0, PT, RZ, UR5, PT, P0 ;  /* 0x00000005ff007c0c */ /* 0x000fda000bf05300 */
[----:B--2---:R-:W-:Y:S05]  /*11650*/  @!P0 BRA `(.L_x_1458) ;  /* 0x0000000000148947 */ /* 0x004fea0003800000 */
[----:B------:R-:W2:Y:S01]  /*11660*/  LDC.64 R2, c[0x0][0xa20] ;  /* 0x00028800ff027b82 */ /* 0x000ea20000000a00 */
[----:B------:R-:W-:Y:S01]  /*11670*/  ULDC.64 UR4, c[0x0][0x208] ;  /* 0x0000820000047ab9 */ /* 0x000fe20000000a00 */
[----:B--2---:R-:W-:-:S05]  /*11680*/  IMAD.WIDE R2, R19, 0x4, R2 ;  /* 0x0000000413027825 */ /* 0x004fca00078e0202 */
[----:B------:R2:W5:Y:S01]  /*11690*/  LDG.E R6, desc[UR4][R2.64] ;  /* 0x0000000402067981 */ /* 0x000562000c1e1900 */
[----:B------:R-:W-:Y:S05]  /*116a0*/  BRA `(.L_x_1459) ;  /* 0x0000000000147947 */ /* 0x000fea0003800000 */
.L_x_1458:
[----:B------:R-:W-:Y:S05]  /*116b0*/  @!P1 BRA `(.L_x_1459) ;  /* 0x0000000000109947 */ /* 0x000fea0003800000 */
[----:B------:R-:W-:Y:S02]  /*116c0*/  ULDC.64 UR4, c[0x0][0x208] ;  /* 0x0000820000047ab9 */ /* 0x000fe40000000a00 */
[----:B------:R-:W2:Y:S04]  /*116d0*/  LDG.E R6, desc[UR4][R2.64] ;  /* 0x0000000402067981 */ /* 0x000ea8000c1e1900 */
[----:B------:R-:W2:Y:S02]  /*116e0*/  LDG.E R2, desc[UR4][R2.64+0x4] ;  /* 0x0000040402027981 */ /* 0x000ea4000c1e1900 */
[----:B--2---:R-:W-:-:S07]  /*116f0*/  IMAD.IADD R6, R2, 0x1, -R6 ;  /* 0x0000000102067824 */ /* 0x004fce00078e0a06 */
.L_x_1459:
[----:B--2---:R-:W2:Y:S01]  /*11700*/  LDC R2, c[0x0][0x448] ;  /* 0x00011200ff027b82 */ /* 0x004ea20000000800 */
[----:B------:R-:W-:Y:S02]  /*11710*/  IMAD.SHL.U32 R8, R17, 0x80, RZ ;  /* 0x0000008011087824 */ /* 0x000fe400078e00ff */
[----:B-----5:R-:W-:Y:S02]  /*11720*/  IMAD.IADD R0, R6, 0x1, -R0 ;  /* 0x0000000106007824 */ /* 0x020fe400078e0a00 */
[----:B------:R-:W-:Y:S01]  /*11730*/  VIADD R4, R8, 0x7f ;  /* 0x0000007f08047836 */ /* 0x000fe20000000000 */
[----:B------:R3:W-:Y:S03]  /*11740*/  STL [R1+0x2c], R8 ;  /* 0x00002c0801007387 */ /* 0x0007e60000100800 */
[----:B------:R-:W-:Y:S01]  /*11750*/  IMAD.MOV.U32 R6, RZ, RZ, R4 ;  /* 0x000000ffff067224 */ /* 0x000fe200078e0004 */
[----:B--2---:R-:W-:-:S13]  /*11760*/  ISETP.NE.AND P1, PT, R2, 0x1, PT ;  /* 0x000000010200780c */ /* 0x004fda0003f25270 */
[----:B------:R-:W2:Y:S08]  /*11770*/  @P1 LDC R3, c[0x0][0x44c] ;  /* 0x00011300ff031b82 */ /* 0x000eb00000000800 */
[----:B------:R-:W4:Y:S01]  /*11780*/  @P1 LDC R2, c[0x0][0x450] ;  /* 0x00011400ff021b82 */ /* 0x000f220000000800 */
[----:B--2---:R-:W-:-:S05]  /*11790*/  @P1 IMAD.HI.U32 R3, R4, R3, RZ ;  /* 0x0000000304031227 */ /* 0x004fca00078e00ff */
[----:B----4-:R-:W-:Y:S02]  /*117a0*/  @P1 SHF.R.U32.HI R6, RZ, R2, R3 ;  /* 0x00000002ff061219 */ /* 0x010fe40000011603 */
[----:B------:R-:W-:-:S05]  /*117b0*/  IADD3 R2, R0, 0x1, -R9 ;  /* 0x0000000100027810 */ /* 0x000fca0007ffe809 */
[----:B------:R-:W-:Y:S02]  /*117c0*/  IMAD.IADD R6, R2, 0x1, R6 ;  /* 0x0000000102067824 */ /* 0x000fe400078e0206 */
[----:B------:R-:W2:Y:S02]  /*117d0*/  LDC.64 R2, c[0x0][0x9e0] ;  /* 0x00027800ff027b82 */ /* 0x000ea40000000a00 */
[----:B--2---:R-:W-:Y:S01]  /*117e0*/  ISETP.GE.AND P2, PT, R3, 0x1, PT ;  /* 0x000000010300780c */ /* 0x004fe20003f46270 */
[----:B------:R-:W-:-:S12]  /*117f0*/  IMAD.IADD R2, R6, 0x1, R2 ;  /* 0x0000000106027824 */ /* 0x000fd800078e0202 */
[----:B---3--:R-:W-:Y:S05]  /*11800*/  @!P2 BRA `(.L_x_1460) ;  /* 0x000000000048a947 */ /* 0x008fea0003800000 */
[C---:B------:R-:W-:Y:S01]  /*11810*/  ISETP.GT.AND P0, PT, R6.reuse, RZ, PT ;  /* 0x000000ff0600720c */ /* 0x040fe20003f04270 */
[----:B------:R-:W-:Y:S01]  /*11820*/  BSSY B0, `(.L_x_1461) ;  /* 0x000000e000007945 */ /* 0x000fe20003800000 */
[----:B------:R-:W-:-:S11]  /*11830*/  VIADD R7, R6, 0xffffffff ;  /* 0xffffffff06077836 */ /* 0x000fd60000000000 */
[----:B------:R-:W-:Y:S05]  /*11840*/  @P0 BRA `(.L_x_1462) ;  /* 0x00000000001c0947 */ /* 0x000fea0003800000 */
[----:B------:R-:W-:Y:S01]  /*11850*/  ISETP.NE.AND P0, PT, R3, 0x1, PT ;  /* 0x000000010300780c */ /* 0x000fe20003f05270 */
[----:B------:R-:W-:-:S12]  /*11860*/  IMAD.MOV R6, RZ, RZ, -R6 ;  /* 0x000000ffff067224 */ /* 0x000fd800078e0a06 */
[----:B------:R-:W2:Y:S02]  /*11870*/  @P0 LDC.64 R4, c[0x0][0x9e8] ;  /* 0x00027a00ff040b82 */ /* 0x000ea40000000a00 */
[----:B--2---:R-:W-:-:S05]  /*11880*/  @P0 IMAD.HI.U32 R4, R6, R4, RZ ;  /* 0x0000000406040227 */ /* 0x004fca00078e00ff */
[----:B------:R-:W-:-:S04]  /*11890*/  @P0 SHF.R.U32.HI R6, RZ, R5, R4 ;  /* 0x00000005ff060219 */ /* 0x000fc80000011604 */
[----:B------:R-:W-:Y:S01]  /*118a0*/  LOP3.LUT R7, RZ, R6, RZ, 0x33, !PT ;  /* 0x00000006ff077212 */ /* 0x000fe200078e33ff */
[----:B------:R-:W-:Y:S06]  /*118b0*/  BRA `(.L_x_1463) ;  /* 0x0000000000107947 */ /* 0x000fec0003800000 */
.L_x_1462:
[----:B------:R-:W-:-:S13]  /*118c0*/  ISETP.NE.AND P0, PT, R3, 0x1, PT ;  /* 0x000000010300780c */ /* 0x000fda0003f05270 */
[----:B------:R-:W2:Y:S02]  /*118d0*/  @P0 LDC.64 R4, c[0x0][0x9e8] ;  /* 0x00027a00ff040b82 */ /* 0x000ea40000000a00 */
[----:B--2---:R-:W-:-:S05]  /*118e0*/  @P0 IMAD.HI.U32 R4, R7, R4, RZ ;  /* 0x0000000407040227 */ /* 0x004fca00078e00ff */
[----:B------:R-:W-:-:S07]  /*118f0*/  @P0 SHF.R.U32.HI R7, RZ, R5, R4 ;  /* 0x00000005ff070219 */ /* 0x000fce0000011604 */
.L_x_1463:
[----:B------:R-:W-:Y:S05]  /*11900*/  BSYNC B0 ;  /* 0x0000000000007941 */ /* 0x000fea0003800000 */
.L_x_1461:
[----:B------:R-:W-:-:S05]  /*11910*/  IMAD R7, R7, R3, R3 ;  /* 0x0000000307077224 */ /* 0x000fca00078e0203 */
[----:B------:R-:W-:-:S07]  /*11920*/  VIMNMX R2, R2, R7, PT ;  /* 0x0000000702027248 */ /* 0x000fce0003fe0100 */
.L_x_1460:
[----:B------:R-:W2:Y:S01]  /*11930*/  @P1 LDC R6, c[0x0][0x44c] ;  /* 0x00011300ff061b82 */ /* 0x000ea20000000800 */
[----:B------:R-:W-:Y:S01]  /*11940*/  IMAD.MOV.U32 R4, RZ, RZ, R8 ;  /* 0x000000ffff047224 */ /* 0x000fe200078e0008 */
[----:B------:R-:W-:-:S06]  /*11950*/  ULDC UR4, c[0x0][0x9dc] ;  /* 0x0002770000047ab9 */ /* 0x000fcc0000000800 */
[----:B------:R-:W3:Y:S01]  /*11960*/  @P1 LDC R5, c[0x0][0x450] ;  /* 0x00011400ff051b82 */ /* 0x000ee20000000800 */
[----:B--2---:R-:W-:-:S05]  /*11970*/  @P1 IMAD.HI.U32 R6, R8, R6, RZ ;  /* 0x0000000608061227 */ /* 0x004fca00078e00ff */
[----:B---3--:R-:W-:Y:S01]  /*11980*/  @P1 SHF.R.U32.HI R4, RZ, R5, R6 ;  /* 0x00000005ff041219 */ /* 0x008fe20000011606 */
[----:B------:R-:W-:Y:S02]  /*11990*/  VIADD R5, R2, 0x5f ;  /* 0x0000005f02057836 */ /* 0x000fe40000000000 */
[----:B------:R-:W-:Y:S01]  /*119a0*/  VIADD R6, R0, 0x5f ;  /* 0x0000005f00067836 */ /* 0x000fe20000000000 */
[----:B------:R-:W-:Y:S01]  /*119b0*/  IADD3 R2, R4, R0, -R9 ;  /* 0x0000000004027210 */ /* 0x000fe20007ffe809 */
[----:B------:R-:W-:-:S04]  /*119c0*/  IMAD.HI R5, R5, 0x2aaaaaab, RZ ;  /* 0x2aaaaaab05057827 */ /* 0x000fc800078e02ff */
[----:B------:R-:W-:Y:S01]  /*119d0*/  IMAD.HI R6, R6, 0x2aaaaaab, RZ ;  /* 0x2aaaaaab06067827 */ /* 0x000fe200078e02ff */
[----:B------:R-:W-:-:S04]  /*119e0*/  SHF.R.U32.HI R0, RZ, 0x1f, R5 ;  /* 0x0000001fff007819 */ /* 0x000fc80000011605 */
[----:B------:R-:W-:Y:S02]  /*119f0*/  SHF.R.U32.HI R4, RZ, 0x1f, R6 ;  /* 0x0000001fff047819 */ /* 0x000fe40000011606 */
[----:B------:R-:W-:Y:S02]  /*11a00*/  LEA.HI.SX32 R0, R5, R0, 0x1c ;  /* 0x0000000005007211 */ /* 0x000fe400078fe2ff */
[----:B------:R-:W-:-:S04]  /*11a10*/  LEA.HI.SX32 R4, R6, R4, 0x1c ;  /* 0x0000000406047211 */ /* 0x000fc800078fe2ff */
[----:B------:R-:W-:Y:S01]  /*11a20*/  VIMNMX R7, R4, R0, PT ;  /* 0x0000000004077248 */ /* 0x000fe20003fe0100 */
[----:B------:R-:W-:-:S04]  /*11a30*/  VIADD R0, R2, -UR4 ;  /* 0x8000000402007c36 */ /* 0x000fc80008000000 */
[----:B------:R2:W-:Y:S01]  /*11a40*/  STL [R1+0x28], R7 ;  /* 0x0000280701007387 */ /* 0x0005e20000100800 */
[----:B------:R-:W-:Y:S05]  /*11a50*/  @!P2 BRA `(.L_x_1464) ;  /* 0x000000000044a947 */ /* 0x000fea0003800000 */
[----:B------:R-:W-:Y:S01]  /*11a60*/  ISETP.GT.AND P0, PT, R2, -0x1, PT ;  /* 0xffffffff0200780c */ /* 0x000fe20003f04270 */
[----:B------:R-:W-:-:S12]  /*11a70*/  BSSY B0, `(.L_x_1465) ;  /* 0x000000d000007945 */ /* 0x000fd80003800000 */
[----:B------:R-:W-:Y:S05]  /*11a80*/  @P0 BRA `(.L_x_1466) ;  /* 0x00000000001c0947 */ /* 0x000fea0003800000 */
[----:B------:R-:W-:Y:S02]  /*11a90*/  ISETP.NE.AND P0, PT, R3, 0x1, PT ;  /* 0x000000010300780c */ /* 0x000fe40003f05270 */
[----:B------:R-:W-:-:S11]  /*11aa0*/  LOP3.LUT R2, RZ, R2, RZ, 0x33, !PT ;  /* 0x00000002ff027212 */ /* 0x000fd600078e33ff */
[----:B------:R-:W3:Y:S02]  /*11ab0*/  @P0 LDC.64 R4, c[0x0][0x9e8] ;  /* 0x00027a00ff040b82 */ /* 0x000ee40000000a00 */
[----:B---3--:R-:W-:-:S05]  /*11ac0*/  @P0 IMAD.HI.U32 R4, R2, R4, RZ ;  /* 0x0000000402040227 */ /* 0x008fca00078e00ff */
[----:B------:R-:W-:-:S04]  /*11ad0*/  @P0 SHF.R.U32.HI R2, RZ, R5, R4 ;  /* 0x00000005ff020219 */ /* 0x000fc80000011604 */
[----:B------:R-:W-:Y:S01]  /*11ae0*/  LOP3.LUT R2, RZ, R2, RZ, 0x33, !PT ;  /* 0x00000002ff027212 */ /* 0x000fe200078e33ff */
[----:B------:R-:W-:Y:S06]  /*11af0*/  BRA `(.L_x_1467) ;  /* 0x0000000000107947 */ /* 0x000fec0003800000 */
.L_x_1466:
[----:B------:R-:W-:-:S13]  /*11b00*/  ISETP.NE.AND P0, PT, R3, 0x1, PT ;  /* 0x000000010300780c */ /* 0x000fda0003f05270 */
[----:B------:R-:W3:Y:S02]  /*11b10*/  @P0 LDC.64 R4, c[0x0][0x9e8] ;  /* 0x00027a00ff040b82 */ /* 0x000ee40000000a00 */
[----:B---3--:R-:W-:-:S05]  /*11b20*/  @P0 IMAD.HI.U32 R4, R2, R4, RZ ;  /* 0x0000000402040227 */ /* 0x008fca00078e00ff */
[----:B------:R-:W-:-:S07]  /*11b30*/  @P0 SHF.R.U32.HI R2, RZ, R5, R4 ;  /* 0x00000005ff020219 */ /* 0x000fce0000011604 */
.L_x_1467:
[----:B------:R-:W-:Y:S05]  /*11b40*/  BSYNC B0 ;  /* 0x0000000000007941 */ /* 0x000fea0003800000 */
.L_x_1465:
[----:B------:R-:W-:-:S05]  /*11b50*/  IMAD R2, R2, R3, RZ ;  /* 0x0000000302027224 */ /* 0x000fca00078e02ff */
[----:B------:R-:W-:-:S07]  /*11b60*/  VIMNMX R0, R0, R2, !PT ;  /* 0x0000000200007248 */ /* 0x000fce0007fe0100 */
.L_x_1464:
[----:B------:R-:W-:Y:S01]  /*11b70*/  IMAD.HI R0, R0, 0x2aaaaaab, RZ ;  /* 0x2aaaaaab00007827 */ /* 0x000fe200078e02ff */
[----:B------:R-:W-:Y:S04]  /*11b80*/  BSSY B7, `(.L_x_1468) ;  /* 0x000042f000077945 */ /* 0x000fe80003800000 */
[----:B------:R-:W-:-:S04]  /*11b90*/  SHF.R.U32.HI R2, RZ, 0x1f, R0 ;  /* 0x0000001fff027819 */ /* 0x000fc80000011600 */
[----:B------:R-:W-:-:S04]  /*11ba0*/  LEA.HI.SX32 R2, R0, R2, 0x1c ;  /* 0x0000000200027211 */ /* 0x000fc800078fe2ff */
[----:B------:R-:W-:-:S04]  /*11bb0*/  VIMNMX R3, RZ, R2, !PT ;  /* 0x00000002ff037248 */ /* 0x000fc80007fe0100 */
[----:B------:R-:W-:Y:S01]  /*11bc0*/  ISETP.GT.AND P0, PT, R7, R3, PT ;  /* 0x000000030700720c */ /* 0x000fe20003f04270 */
[----:B------:R3:W-:-:S12]  /*11bd0*/  STL [R1+0x24], R3 ;  /* 0x0000240301007387 */ /* 0x0007d80000100800 */
[----:B---3--:R-:W-:Y:S05]  /*11be0*/  @P0 BRA `(.L_x_1469) ;  /* 0x0000000000480947 */ /* 0x008fea0003800000 */
[----:B------:R-:W3:Y:S02]  /*11bf0*/  S2R R3, SR_TID.X ;  /* 0x0000000000037919 */ /* 0x000ee40000002100 */
[----:B---3--:R-:W-:-:S04]  /*11c00*/  LOP3.LUT R3, R3, 0x7f, RZ, 0xc0, !PT ;  /* 0x0000007f03037812 */ /* 0x008fc800078ec0ff */
[----:B------:R-:W-:-:S13]  /*11c10*/  ISETP.NE.AND P0, PT, R3, RZ, PT ;  /* 0x000000ff0300720c */ /* 0x000fda0003f05270 */
[----:B------:R-:W-:Y:S05]  /*11c20*/  @P0 BRA `(.L_x_1470) ;  /* 0x0000004000900947 */ /* 0x000fea0003800000 */
[----:B------:R-:W3:Y:S01]  /*11c30*/  S2R R5, SR_LANEID ;  /* 0x0000000000057919 */ /* 0x000ee20000000000 */
[----:B------:R-:W-:Y:S01]  /*11c40*/  VOTEU.ANY UR4, UPT, PT ;  /* 0x0000000000047886 */ /* 0x000fe200038e0100 */
[----:B------:R-:W4:Y:S01]  /*11c50*/  LDC.64 R2, c[0x0][0xc60] ;  /* 0x00031800ff027b82 */ /* 0x000f220000000a00 */
[----:B------:R-:W3:Y:S01]  /*11c60*/  FLO.U32 R0, UR4 ;  /* 0x0000000400007d00 */ /* 0x000ee200080e0000 */
[----:B------:R-:W-:Y:S01]  /*11c70*/  ULDC.64 UR6, c[0x0][0x208] ;  /* 0x0000820000067ab9 */ /* 0x000fe20000000a00 */
[----:B---3--:R-:W-:-:S06]  /*11c80*/  ISETP.EQ.U32.AND P0, PT, R0, R5, PT ;  /* 0x000000050000720c */ /* 0x008fcc0003f02070 */
[----:B------:R-:W4:Y:S07]  /*11c90*/  POPC R5, UR4 ;  /* 0x0000000400057d09 */ /* 0x000f2e0008000000 */
[----:B----4-:R-:W3:Y:S01]  /*11ca0*/  @P0 ATOMG.E.ADD.STRONG.GPU PT, R3, desc[UR6][R2.64], R5 ;  /* 0x00000005020309a8 */ /* 0x010ee200081ee1c6 */
[----:B------:R-:W4:Y:S02]  /*11cb0*/  S2R R4, SR_LTMASK ;  /* 0x0000000000047919 */ /* 0x000f240000003900 */
[----:B----4-:R-:W-:-:S04]  /*11cc0*/  LOP3.LUT R4, R4, UR4, RZ, 0xc0, !PT ;  /* 0x0000000404047c12 */ /* 0x010fc8000f8ec0ff */
[----:B--2---:R-:W2:Y:S01]  /*11cd0*/  POPC R7, R4 ;  /* 0x0000000400077309 */ /* 0x004ea20000000000 */
[----:B---3--:R-:W2:Y:S02]  /*11ce0*/  SHFL.IDX PT, R0, R3, R0, 0x1f ;  /* 0x00001f0003007589 */ /* 0x008ea400000e0000 */
[----:B--2---:R-:W-:Y:S01]  /*11cf0*/  IADD3 R16, R0, UR38, R7 ;  /* 0x0000002600107c10 */ /* 0x004fe2000fffe007 */
[----:B------:R-:W-:Y:S06]  /*11d00*/  BRA `(.L_x_1470) ;  /* 0x0000004000587947 */ /* 0x000fec0003800000 */
.L_x_1469:
[----:B------:R-:W3:Y:S01]  /*11d10*/  LDL R17, [R1] ;  /* 0x0000000001117983 */ /* 0x000ee20000100800 */
[----:B------:R-:W-:Y:S01]  /*11d20*/  BSSY B6, `(.L_x_1471) ;  /* 0x0000014000067945 */ /* 0x000fe20003800000 */
[----:B---3--:R-:W-:-:S05]  /*11d30*/  VIADD R0, R17, 0x18400 ;  /* 0x0001840011007836 */ /* 0x008fca0000000000 */
[----:B------:R-:W-:-:S13]  /*11d40*/  LOP3.LUT P0, RZ, R0, 0x3ff, RZ, 0xc0, !PT ;  /* 0x000003ff00ff7812 */ /* 0x000fda000780c0ff */
[----:B------:R-:W-:Y:S05]  /*11d50*/  @!P0 BRA `(.L_x_1472) ;  /* 0x0000000000408947 */ /* 0x000fea0003800000 */
[----:B------:R-:W-:Y:S01]  /*11d60*/  MOV R2, 0x0 ;  /* 0x0000000000027802 */ /* 0x000fe20000000f00 */
[----:B------:R-:W-:Y:S01]  /*11d70*/  ULDC.64 UR6, c[0x4][0x118] ;  /* 0x0100460000067ab9 */ /* 0x000fe20000000a00 */
[----:B------:R-:W-:Y:S01]  /*11d80*/  ULDC.64 UR8, c[0x4][0x120] ;  /* 0x0100480000087ab9 */ /* 0x000fe20000000a00 */
[----:B------:R-:W-:Y:S01]  /*11d90*/  ULDC.64 UR4, c[0x4][0xa0] ;  /* 0x0100280000047ab9 */ /* 0x000fe20000000a00 */
[----:B------:R-:W-:Y:S02]  /*11da0*/  IMAD.U32 R4, RZ, RZ, UR6 ;  /* 0x00000006ff047e24 */ /* 0x000fe4000f8e00ff */
[----:B------:R-:W3:Y:S01]  /*11db0*/  LDC.64 R2, c[0x4][R2] ;  /* 0x0100000002027b82 */ /* 0x000ee20000000a00 */
[----:B------:R-:W-:Y:S02]  /*11dc0*/  IMAD.U32 R5, RZ, RZ, UR7 ;  /* 0x00000007ff057e24 */ /* 0x000fe4000f8e00ff */
[----:B------:R-:W-:Y:S02]  /*11dd0*/  IMAD.U32 R6, RZ, RZ, UR8 ;  /* 0x00000008ff067e24 */ /* 0x000fe4000f8e00ff */
[----:B--2---:R-:W-:-:S02]  /*11de0*/  IMAD.U32 R7, RZ, RZ, UR9 ;  /* 0x00000009ff077e24 */ /* 0x004fc4000f8e00ff */
[----:B------:R-:W-:Y:S02]  /*11df0*/  IMAD.U32 R10, RZ, RZ, UR4 ;  /* 0x00000004ff0a7e24 */ /* 0x000fe4000f8e00ff */
[----:B------:R-:W-:Y:S02]  /*11e00*/  IMAD.U32 R11, RZ, RZ, UR5 ;  /* 0x00000005ff0b7e24 */ /* 0x000fe4000f8e00ff */
[----:B------:R-:W-:Y:S02]  /*11e10*/  IMAD.MOV.U32 R8, RZ, RZ, 0x70 ;  /* 0x00000070ff087424 */ /* 0x000fe400078e00ff */
[----:B------:R-:W-:Y:S02]  /*11e20*/  IMAD.MOV.U32 R12, RZ, RZ, 0x1 ;  /* 0x00000001ff0c7424 */ /* 0x000fe400078e00ff */
[----:B------:R-:W-:-:S07]  /*11e30*/  IMAD.MOV.U32 R13, RZ, RZ, RZ ;  /* 0x000000ffff0d7224 */ /* 0x000fce00078e00ff */
[----:B------:R-:W-:-:S07]  /*11e40*/  LEPC R20, `(.L_x_1472) ;  /* 0x000000001014794e */ /* 0x000fce0000000000 */
[----:B01-3--:R-:W-:Y:S05]  /*11e50*/  CALL.ABS.NOINC R2 ;  /* 0x0000000002007343 */ /* 0x00bfea0003c00000 */
.L_x_1472:
[----:B------:R-:W-:Y:S05]  /*11e60*/  BSYNC B6 ;  /* 0x0000000000067941 */ /* 0x000fea0003800000 */
.L_x_1471:
        /* <DEDUP_REMOVED lines=8> */
[----:B------:R3:W4:Y:S01]  /*11ef0*/  LDC.64 R2, c[0x4][R17] ;  /* 0x0100000011027b82 */ /* 0x0007220000000a00 */
[----:B------:R-:W-:Y:S02]  /*11f00*/  IMAD.U32 R4, RZ, RZ, UR6 ;  /* 0x00000006ff047e24 */ /* 0x000fe4000f8e00ff */
[----:B------:R-:W-:Y:S02]  /*11f10*/  IMAD.U32 R5, RZ, RZ, UR7 ;  /* 0x00000007ff057e24 */ /* 0x000fe4000f8e00ff */
[----:B------:R-:W-:Y:S02]  /*11f20*/  IMAD.U32 R6, RZ, RZ, UR8 ;  /* 0x00000008ff067e24 */ /* 0x000fe4000f8e00ff */
[----:B--2---:R-:W-:-:S02]  /*11f30*/  IMAD.U32 R7, RZ, RZ, UR9 ;  /* 0x00000009ff077e24 */ /* 0x004fc4000f8e00ff */
[----:B------:R-:W-:Y:S02]  /*11f40*/  IMAD.U32 R10, RZ, RZ, UR4 ;  /* 0x00000004ff0a7e24 */ /* 0x000fe4000f8e00ff */
[----:B------:R-:W-:Y:S02]  /*11f50*/  IMAD.U32 R11, RZ, RZ, UR5 ;  /* 0x00000005ff0b7e24 */ /* 0x000fe4000f8e00ff */
[----:B------:R-:W-:Y:S02]  /*11f60*/  IMAD.MOV.U32 R8, RZ, RZ, 0x70 ;  /* 0x00000070ff087424 */ /* 0x000fe400078e00ff */
[----:B------:R-:W-:Y:S02]  /*11f70*/  IMAD.MOV.U32 R12, RZ, RZ, 0x1 ;  /* 0x00000001ff0c7424 */ /* 0x000fe400078e00ff */
[----:B---3--:R-:W-:-:S07]  /*11f80*/  IMAD.MOV.U32 R13, RZ, RZ, RZ ;  /* 0x000000ffff0d7224 */ /* 0x008fce00078e00ff */
[----:B------:R-:W-:-:S07]  /*11f90*/  LEPC R20, `(.L_x_1475) ;  /* 0x000000001014794e */ /* 0x000fce0000000000 */
[----:B01--4-:R-:W-:Y:S05]  /*11fa0*/  CALL.ABS.NOINC R2 ;  /* 0x0000000002007343 */ /* 0x013fea0003c00000 */
.L_x_1475:
        /* <DEDUP_REMOVED lines=15> */
.L_x_1474:
[----:B------:R-:W-:Y:S05]  /*120a0*/  BSYNC B6 ;  /* 0x0000000000067941 */ /* 0x000fea0003800000 */
.L_x_1473:
[----:B------:R-:W-:Y:S01]  /*120b0*/  ULDC.64 UR4, c[0x0][0x9f8] ;  /* 0x00027e0000047ab9 */ /* 0x000fe20000000a00 */
[----:B------:R-:W3:Y:S01]  /*120c0*/  LDL R17, [R1+0x28] ;  /* 0x0000280001117983 */ /* 0x000ee20000100800 */
[----:B------:R-:W-:Y:S01]  /*120d0*/  ISETP.NE.U32.AND P0, PT, RZ, UR4, PT ;  /* 0x00000004ff007c0c */ /* 0x000fe2000bf05070 */
[----:B--2---:R-:W-:Y:S01]  /*120e0*/  IMAD.MOV.U32 R7, RZ, RZ, R19 ;  /* 0x000000ffff077224 */ /* 0x004fe200078e0013 */
[----:B------:R-:W-:Y:S02]  /*120f0*/  ULDC.64 UR6, c[0x0][0x208] ;  /* 0x0000820000067ab9 */ /* 0x000fe40000000a00 */
[----:B------:R-:W-:Y:S01]  /*12100*/  ISETP.NE.AND.EX P0, PT, RZ, UR5, PT, P0 ;  /* 0x00000005ff007c0c */ /* 0x000fe2000bf05300 */
[----:B------:R-:W-:-:S12]  /*12110*/  ULDC.64 UR4, c[0x0][0xa08] ;  /* 0x0002820000047ab9 */ /* 0x000fd80000000a00 */
[----:B------:R-:W2:Y:S02]  /*12120*/  @P0 LDC.64 R2, c[0x0][0x9f8] ;  /* 0x00027e00ff020b82 */ /* 0x000ea40000000a00 */
[----:B--2---:R-:W-:-:S05]  /*12130*/  @P0 IMAD.WIDE R2, R19, 0x4, R2 ;  /* 0x0000000413020825 */ /* 0x004fca00078e0202 */
[----:B------:R2:W4:Y:S02]  /*12140*/  @P0 LDG.E R7, desc[UR6][R2.64] ;  /* 0x0000000602070981 */ /* 0x000524000c1e1900 */
[----:B--2---:R-:W2:Y:S02]  /*12150*/  LDC.64 R2, c[0x0][0x418] ;  /* 0x00010600ff027b82 */ /* 0x004ea40000000a00 */
[----:B--2---:R-:W-:Y:S01]  /*12160*/  LOP3.LUT P0, RZ, R2, UR4, RZ, 0xfc, !PT ;  /* 0x0000000402ff7c12 */ /* 0x004fe2000f80fcff */
[----:B------:R-:W-:-:S03]  /*12170*/  UMOV UR4, 0xffffffff ;  /* 0xffffffff00047882 */ /* 0x000fc60000000000 */
[----:B------:R-:W-:Y:S01]  /*12180*/  LOP3.LUT P0, RZ, R3, UR5, RZ, 0xfc, P0 ;  /* 0x0000000503ff7c12 */ /* 0x000fe2000800fcff */
[----:B---3--:R-:W-:Y:S01]  /*12190*/  VIADD R0, R17, 0xffffffff ;  /* 0xffffffff11007836 */ /* 0x008fe20000000000 */
[----:B----4-:R-:W-:Y:S01]  /*121a0*/  SHF.R.S32.HI R8, RZ, 0x1f, R7 ;  /* 0x0000001fff087819 */ /* 0x010fe20000011407 */
[----:B------:R2:W-:Y:S01]  /*121b0*/  STL [R1+0xc], R7 ;  /* 0x00000c0701007387 */ /* 0x0005e20000100800 */
[----:B------:R-:W-:-:S03]  /*121c0*/  SEL R17, R7, RZ, !P0 ;  /* 0x000000ff07117207 */ /* 0x000fc60004000000 */
[----:B------:R2:W-:Y:S01]  /*121d0*/  STL [R1+0x1c], R8 ;  /* 0x00001c0801007387 */ /* 0x0005e20000100800 */
[----:B------:R-:W-:Y:S05]  /*121e0*/  BRA.DIV UR4, `(.L_x_1476) ;  /* 0x00000052041c7947 */ /* 0x000fea000b800000 */
[----:B------:R-:W3:Y:S02]  /*121f0*/  S2R R4, SR_TID.X ;  /* 0x0000000000047919 */ /* 0x000ee40000002100 */
[----:B---3--:R-:W-:-:S04]  /*12200*/  SHF.R.U32.HI R4, RZ, 0x5, R4 ;  /* 0x00000005ff047819 */ /* 0x008fc80000011604 */
[----:B------:R-:W-:-:S05]  /*12210*/  LOP3.LUT R4, R4, 0x3, RZ, 0xc0, !PT ;  /* 0x0000000304047812 */ /* 0x000fca00078ec0ff */
[----:B------:R3:W4:Y:S02]  /*12220*/  SHFL.IDX PT, R14, R4, RZ, 0x1f ;  /* 0x00001fff040e7589 */ /* 0x00072400000e0000 */
.L_x_1582:
[----:B---3--:R-:W3:Y:S01]  /*12230*/  LDL.LU R4, [R1+0x18] ;  /* 0x0000180001047983 */ /* 0x008ee20000300800 */
[----:B------:R-:W-:Y:S02]  /*12240*/  PLOP3.LUT P1, PT, PT, PT, PT, 0x8, 0x0 ;  /* 0x000000000000781c */ /* 0x000fe40003f2e170 */
[----:B----4-:R-:W-:Y:S01]  /*12250*/  ISETP.NE.AND P0, PT, R14, RZ, PT ;  /* 0x000000ff0e00720c */ /* 0x010fe20003f05270 */
[----:B------:R4:W-:Y:S01]  /*12260*/  STL [R1+0x8], R0 ;  /* 0x0000080001007387 */ /* 0x0009e20000100800 */
[----:B---3--:R-:W-:-:S09]  /*12270*/  LOP3.LUT R4, R4, 0xfffffffe, RZ, 0xc0, !PT ;  /* 0xfffffffe04047812 */ /* 0x008fd200078ec0ff */
[----:B------:R-:W-:-:S05]  /*12280*/  @P1 LOP3.LUT R4, R4, 0x1, RZ, 0xfc, !PT ;  /* 0x0000000104041812 */ /* 0x000fca00078efcff */
[----:B------:R4:W-:Y:S01]  /*12290*/  STL [R1+0x18], R4 ;  /* 0x0000180401007387 */ /* 0x0009e20000100800 */
[----:B------:R-:W-:Y:S05]  /*122a0*/  @P0 BRA `(.L_x_1477) ;  /* 0x00000004004c0947 */ /* 0x000fea0003800000 */
[----:B------:R-:W-:-:S03]  /*122b0*/  UMOV UR4, 0xffffffff ;  /* 0xffffffff00047882 */ /* 0x000fc60000000000 */
[----:B------:R-:W-:Y:S05]  /*122c0*/  BRA.DIV UR4, `(.L_x_1478) ;  /* 0x0000005204187947 */ /* 0x000fea000b800000 */
[----:B------:R-:W-:-:S13]  /*122d0*/  ELECT P6, URZ, PT ;  /* 0x00000000003f782f */ /* 0x000fda00038c0000 */
.L_x_1585:
[----:B------:R-:W-:Y:S05]  /*122e0*/  @!P6 BRA `(.L_x_1477) ;  /* 0x00000004003ce947 */ /* 0x000fea0003800000 */
[----:B------:R-:W-:-:S04]  /*122f0*/  ISETP.NE.U32.AND P0, PT, R2, RZ, PT ;  /* 0x000000ff0200720c */ /* 0x000fc80003f05070 */
[----:B------:R-:W-:-:S13]  /*12300*/  ISETP.NE.AND.EX P0, PT, R3, RZ, PT, P0 ;  /* 0x000000ff0300720c */ /* 0x000fda0003f05300 */
[----:B------:R-:W-:Y:S05]  /*12310*/  @!P0 BRA `(.L_x_1479) ;  /* 0x0000000000548947 */ /* 0x000fea0003800000 */
[----:B------:R-:W3:Y:S01]  /*12320*/  LDC R6, c[0x0][0x43c] ;  /* 0x00010f00ff067b82 */ /* 0x000ee20000000800 */
[----:B01----:R-:W-:Y:S01]  /*12330*/  IMAD.MOV.U32 R9, RZ, RZ, R0 ;  /* 0x000000ffff097224 */ /* 0x003fe200078e0000 */
[----:B------:R-:W-:Y:S01]  /*12340*/  ULDC.64 UR4, c[0x0][0x428] ;  /* 0x00010a0000047ab9 */ /* 0x000fe20000000a00 */
[----:B------:R-:W-:Y:S02]  /*12350*/  ULDC.64 UR6, c[0x0][0x208] ;  /* 0x0000820000067ab9 */ /* 0x000fe40000000a00 */
[----:B----4-:R-:W-:Y:S01]  /*12360*/  IMAD.MOV.U32 R0, RZ, RZ, R9 ;  /* 0x000000ffff007224 */ /* 0x010fe200078e0009 */
[----:B---3--:R-:W-:-:S13]  /*12370*/  ISETP.NE.AND P0, PT, R6, 0x1, PT ;  /* 0x000000010600780c */ /* 0x008fda0003f05270 */
[----:B------:R-:W0:Y:S02]  /*12380*/  @P0 LDC.64 R4, c[0x0][0x440] ;  /* 0x00011000ff040b82 */ /* 0x000e240000000a00 */
[----:B0-----:R-:W-:-:S05]  /*12390*/  @P0 IMAD.HI.U32 R4, R9, R4, RZ ;  /* 0x0000000409040227 */ /* 0x001fca00078e00ff */
[----:B------:R-:W-:-:S04]  /*123a0*/  @P0 SHF.R.U32.HI R0, RZ, R5, R4 ;  /* 0x00000005ff000219 */ /* 0x000fc80000011604 */
[--C-:B------:R-:W-:Y:S01]  /*123b0*/  SHF.R.S32.HI R5, RZ, 0x1f, R0.reuse ;  /* 0x0000001fff057819 */ /* 0x100fe20000011400 */
[----:B------:R-:W-:-:S04]  /*123c0*/  IMAD.MOV R4, RZ, RZ, -R0 ;  /* 0x000000ffff047224 */ /* 0x000fc800078e0a00 */
[----:B------:R-:W-:Y:S02]  /*123d0*/  IMAD R9, R6, R4, R9 ;  /* 0x0000000406097224 */ /* 0x000fe400078e0209 */
[----:B------:R-:W-:Y:S02]  /*123e0*/  IMAD R6, R8, UR4, RZ ;  /* 0x0000000408067c24 */ /* 0x000fe4000f8e02ff */
[----:B------:R-:W-:Y:S01]  /*123f0*/  IMAD.MOV.U32 R4, RZ, RZ, R0 ;  /* 0x000000ffff047224 */ /* 0x000fe200078e0000 */
[----:B------:R3:W-:Y:S01]  /*12400*/  STL [R1+0x8], R9 ;  /* 0x0000080901007387 */ /* 0x0007e20000100800 */
[C---:B------:R-:W-:Y:S02]  /*12410*/  IMAD R0, R7.reuse, UR5, R6 ;  /* 0x0000000507007c24 */ /* 0x040fe4000f8e0206 */
[----:B------:R-:W-:-:S04]  /*12420*/  IMAD.WIDE.U32 R4, R7, UR4, R4 ;  /* 0x0000000407047c25 */ /* 0x000fc8000f8e0004 */
[----:B------:R-:W-:Y:S01]  /*12430*/  IMAD.IADD R0, R5, 0x1, R0 ;  /* 0x0000000105007824 */ /* 0x000fe200078e0200 */
[----:B------:R-:W-:-:S04]  /*12440*/  LEA R2, P0, R4, R2, 0x2 ;  /* 0x0000000204027211 */ /* 0x000fc800078010ff */
[----:B------:R-:W-:-:S05]  /*12450*/  LEA.HI.X R3, R4, R3, R0, 0x2, P0 ;  /* 0x0000000304037211 */ /* 0x000fca00000f1400 */
[----:B------:R3:W5:Y:S04]  /*12460*/  LDG.E R17, desc[UR6][R2.64] ;  /* 0x0000000602117981 */ /* 0x000768000c1e1900 */
.L_x_1479:
[----:B--2---:R-:W2:Y:S04]  /*12470*/  LDL R7, [R1] ;  /* 0x0000000001077983 */ /* 0x004ea80000100800 */
[----:B----4-:R-:W2:Y:S04]  /*12480*/  LDL R0, [R1+0x4] ;  /* 0x0000040001007983 */ /* 0x010ea80000100800 */
[----:B---3--:R-:W3:Y:S01]  /*12490*/  LDL R2, [R1+0x10] ;  /* 0x0000100001027983 */ /* 0x008ee20000100800 */
[----:B--2---:R-:W-:Y:S01]  /*124a0*/  IMAD R0, R0, 0x8, R7 ;  /* 0x0000000800007824 */ /* 0x004fe200078e0207 */
[----:B---3--:R-:W-:-:S04]  /*124b0*/  SHF.L.U32 R2, R2, 0x1f, RZ ;  /* 0x0000001f02027819 */ /* 0x008fc800000006ff */
[----:B------:R-:W2:Y:S02]  /*124c0*/  SYNCS.PHASECHK.TRANS64.TRYWAIT P0, [R0+URZ+0x2a840], R2 ;  /* 0x02a84002000075a7 */ /* 0x000ea4000800017f */
[----:B--2---:R-:W-:Y:S05]  /*124d0*/  @!P0 BRA `(.L_x_1480) ;  /* 0x0000004c00b48947 */ /* 0x004fea0003800000 */
.L_x_1586:
[----:B------:R-:W3:Y:S02]  /*124e0*/  S2R R3, SR_TID.X ;  /* 0x0000000000037919 */ /* 0x000ee40000002100 */
[----:B---3--:R-:W-:-:S04]  /*124f0*/  LOP3.LUT R3, R3, 0x7f, RZ, 0xc0, !PT ;  /* 0x0000007f03037812 */ /* 0x008fc800078ec0ff */
[----:B------:R-:W-:-:S13]  /*12500*/  ISETP.NE.AND P0, PT, R3, RZ, PT ;  /* 0x000000ff0300720c */ /* 0x000fda0003f05270 */
[----:B------:R-:W-:Y:S05]  /*12510*/  @P0 BRA `(.L_x_1481) ;  /* 0x00000000001c0947 */ /* 0x000fea0003800000 */
[----:B------:R-:W3:Y:S01]  /*12520*/  S2R R3, SR_TID.X ;  /* 0x0000000000037919 */ /* 0x000ee20000002100 */
[----:B--2---:R-:W-:-:S04]  /*12530*/  IMAD.MOV.U32 R2, RZ, RZ, 0x9000 ;  /* 0x00009000ff027424 */ /* 0x004fc800078e00ff */
[----:B------:R4:W-:Y:S01]  /*12540*/  SYNCS.ARRIVE.TRANS64 RZ, [R0+URZ+0x2a830], R2 ;  /* 0x02a8300200ff79a7 */ /* 0x0009e2000800003f */
[----:B---3--:R-:W-:-:S04]  /*12550*/  LOP3.LUT R3, R3, 0x1f, RZ, 0xc0, !PT ;  /* 0x0000001f03037812 */ /* 0x008fc800078ec0ff */
[----:B------:R-:W-:-:S13]  /*12560*/  ISETP.NE.AND P0, PT, R3, RZ, PT ;  /* 0x000000ff0300720c */ /* 0x000fda0003f05270 */
[----:B----4-:R-:W-:Y:S05]  /*12570*/  @!P0 BRA `(.L_x_1481) ;  /* 0x0000000000048947 */ /* 0x010fea0003800000 */
[----:B------:R-:W-:Y:S01]  /*12580*/  BPT.TRAP 0x1 ;  /* 0x000000040000795c */ /* 0x000fe20000300000 */
.L_x_1481:
[----:B------:R-:W3:Y:S04]  /*12590*/  LDL R6, [R1] ;  /* 0x0000000001067983 */ /* 0x000ee80000100800 */
[----:B------:R-:W3:Y:S04]  /*125a0*/  LDL R5, [R1+0x4] ;  /* 0x0000040001057983 */ /* 0x000ee80000100800 */
[----:B------:R-:W4:Y:S04]  /*125b0*/  LDL R4, [R1+0x8] ;  /* 0x0000080001047983 */ /* 0x000f280000100800 */
[----:B------:R-:W4:Y:S04]  /*125c0*/  LDL R3, [R1+0x14] ;  /* 0x0000140001037983 */ /* 0x000f280000100800 */
[----:B--2---:R-:W2:Y:S01]  /*125d0*/  LDL.LU R2, [R1+0x18] ;  /* 0x0000180001027983 */ /* 0x004ea20000300800 */
[----:B------:R-:W-:Y:S01]  /*125e0*/  R2UR UR9, R0 ;  /* 0x00000000000972ca */ /* 0x000fe200000e0000 */
[----:B------:R-:W-:Y:S01]  /*125f0*/  UIADD3 UR4, UP0, UR36, 0x370, URZ ;  /* 0x0000037024047890 */ /* 0x000fe2000ff1e03f */
[----:B------:R-:W-:Y:S01]  /*12600*/  R2UR UR12, R18 ;  /* 0x00000000120c72ca */ /* 0x000fe200000e0000 */
[----:B------:R-:W-:Y:S01]  /*12610*/  UMOV UR10, URZ ;  /* 0x0000003f000a7c82 */ /* 0x000fe20008000000 */
[----:B-----5:R-:W-:Y:S01]  /*12620*/  R2UR UR13, R17 ;  /* 0x00000000110d72ca */ /* 0x020fe200000e0000 */
[----:B------:R-:W-:Y:S01]  /*12630*/  UMOV UR6, 0x0 ;  /* 0x0000000000067882 */ /* 0x000fe20000000000 */
[----:B------:R-:W-:Y:S01]  /*12640*/  PLOP3.LUT P0, PT, PT, PT, PT, 0x80, 0x0 ;  /* 0x000000000000781c */ /* 0x000fe20003f0f070 */
[----:B------:R-:W-:Y:S01]  /*12650*/  UMOV UR7, 0x14f00000 ;  /* 0x14f0000000077882 */ /* 0x000fe20000000000 */
[----:B------:R-:W-:-:S05]  /*12660*/  UMOV UR16, 0x40 ;  /* 0x0000004000107882 */ /* 0x000fca0000000000 */
[----:B------:R-:W-:Y:S01]  /*12670*/  UIADD3 UR9, UR9, 0x2a830, URZ ;  /* 0x0002a83009097890 */ /* 0x000fe2000fffe03f */
[----:B---3--:R-:W-:Y:S01]  /*12680*/  IMAD R0, R5, 0x9000, R6 ;  /* 0x0000900005007824 */ /* 0x008fe200078e0206 */
[----:B----4-:R-:W-:-:S04]  /*12690*/  R2UR UR11, R4 ;  /* 0x00000000040b72ca */ /* 0x010fc800000e0000 */
[----:B------:R-:W-:Y:S02]  /*126a0*/  R2UR UR8, R0 ;  /* 0x00000000000872ca */ /* 0x000fe400000e0000 */
[----:B------:R-:W-:Y:S02]  /*126b0*/  R2UR UR5, R3 ;  /* 0x00000000030572ca */ /* 0x000fe400000e0000 */
[----:B--2---:R-:W-:-:S04]  /*126c0*/  LOP3.LUT R2, R2, 0xfffffffe, RZ, 0xc0, !PT ;  /* 0xfffffffe02027812 */ /* 0x004fc800078ec0ff */
[----:B------:R-:W-:-:S05]  /*126d0*/  @P0 LOP3.LUT R2, R2, 0x1, RZ, 0xfc, !PT ;  /* 0x0000000102020812 */ /* 0x000fca00078efcff */
[----:B------:R-:W-:Y:S02]  /*126e0*/  UIADD3 UR14, UR8, 0x18400, URZ ;  /* 0x00018400080e7890 */ /* 0x000fe4000fffe03f */
[----:B------:R-:W-:Y:S01]  /*126f0*/  UIMAD UR11, UR11, 0x60, UR5 ;  /* 0x000000600b0b78a4 */ /* 0x000fe2000f8e0205 */
[----:B------:R3:W-:Y:S01]  /*12700*/  STL [R1+0x18], R2 ;  /* 0x0000180201007387 */ /* 0x0007e20000100800 */
[----:B------:R-:W-:Y:S02]  /*12710*/  UIADD3.X UR5, URZ, UR37, URZ, UP0, !UPT ;  /* 0x000000253f057290 */ /* 0x000fe400087fe43f */
[----:B------:R-:W-:Y:S02]  /*12720*/  UIADD3 UR15, UR8, 0x1b400, URZ ;  /* 0x0001b400080f7890 */ /* 0x000fe4000fffe03f */
[----:B------:R-:W-:-:S03]  /*12730*/  UIADD3 UR17, UR8, 0x1e400, URZ ;  /* 0x0001e40008117890 */ /* 0x000fc6000fffe03f */
[----:B------:R-:W-:Y:S01]  /*12740*/  UMOV UR8, UR14 ;  /* 0x0000000e00087c82 */ /* 0x000fe20008000000 */
[----:B------:R-:W-:Y:S01]  /*12750*/  UMOV UR14, 0x80 ;  /* 0x00000080000e7882 */ /* 0x000fe20000000000 */
[----:B------:R2:W-:Y:S02]  /*12760*/  UTMALDG.4D [UR8], [UR4], desc[UR6] ;  /* 0x00000608040075b4 */ /* 0x0005e40008019000 */
[----:B--2---:R-:W-:Y:S01]  /*12770*/  UMOV UR8, UR15 ;  /* 0x0000000f00087c82 */ /* 0x004fe20008000000 */
[----:B------:R-:W-:Y:S02]  /*12780*/  UMOV UR10, UR16 ;  /* 0x00000010000a7c82 */ /* 0x000fe40008000000 */
[----:B------:R2:W-:Y:S02]  /*12790*/  UTMALDG.4D [UR8], [UR4], desc[UR6] ;  /* 0x00000608040075b4 */ /* 0x0005e40008019000 */
[----:B--2---:R-:W-:Y:S01]  /*127a0*/  UMOV UR8, UR17 ;  /* 0x0000001100087c82 */ /* 0x004fe20008000000 */
[----:B------:R-:W-:-:S02]  /*127b0*/  UMOV UR10, UR14 ;  /* 0x0000000e000a7c82 */ /* 0x000fc40008000000 */
[----:B------:R3:W-:Y:S02]  /*127c0*/  UTMALDG.4D [UR8], [UR4], desc[UR6] ;  /* 0x00000608040075b4 */ /* 0x0007e40008019000 */
[----:B---3--:R-:W-:Y:S01]  /*127d0*/  NOP ;  /* 0x0000000000007918 */ /* 0x008fe20000000000 */
.L_x_1477:
[----:B----4-:R-:W3:Y:S04]  /*127e0*/  LDL R0, [R1] ;  /* 0x0000000001007983 */ /* 0x010ee80000100800 */
[----:B------:R-:W4:Y:S01]  /*127f0*/  LDL.LU R3, [R1+0x34] ;  /* 0x0000340001037983 */ /* 0x000f220000300800 */
[----:B------:R-:W-:Y:S05]  /*12800*/  WARPSYNC.ALL ;  /* 0x0000000000007948 */ /* 0x000fea0003800000 */
[----:B------:R-:W-:Y:S01]  /*12810*/  ULDC.64 UR4, c[0x0][0x298] ;  /* 0x0000a60000047ab9 */ /* 0x000fe20000000a00 */
[----:B------:R-:W-:Y:S01]  /*12820*/  BSSY B6, `(.L_x_1482) ;  /* 0x000001c000067945 */ /* 0x000fe20003800000 */
[----:B------:R-:W-:Y:S01]  /*12830*/  BAR.SYNC.DEFER_BLOCKING 0x8, 0x180 ;  /* 0x0206000000007b1d */ /* 0x000fe20000010000 */
[----:B---3--:R-:W-:Y:S01]  /*12840*/  VIADD R0, R0, 0xc400 ;  /* 0x0000c40000007836 */ /* 0x008fe20000000000 */
[----:B----4-:R-:W-:Y:S01]  /*12850*/  SHF.R.S32.HI R2, RZ, 0x1f, R3 ;  /* 0x0000001fff027819 */ /* 0x010fe20000011403 */
[----:B------:R-:W-:-:S03]  /*12860*/  IMAD.WIDE.U32 R4, R3, UR4, RZ ;  /* 0x0000000403047c25 */ /* 0x000fc6000f8e00ff */
[----:B------:R-:W-:Y:S01]  /*12870*/  LOP3.LUT P0, RZ, R0, 0x3ff, RZ, 0xc0, !PT ;  /* 0x000003ff00ff7812 */ /* 0x000fe2000780c0ff */
[----:B------:R-:W-:Y:S01]  /*12880*/  IMAD R2, R2, UR4, RZ ;  /* 0x0000000402027c24 */ /* 0x000fe2000f8e02ff */
[----:B------:R3:W-:Y:S03]  /*12890*/  STL.64 [R1+0x40], R4 ;  /* 0x0000400401007387 */ /* 0x0007e60000100a00 */
[----:B------:R-:W-:-:S04]  /*128a0*/  IMAD R2, R3, UR5, R2 ;  /* 0x0000000503027c24 */ /* 0x000fc8000f8e0202 */
[----:B------:R-:W-:-:S05]  /*128b0*/  IMAD.IADD R0, R5, 0x1, R2 ;  /* 0x0000000105007824 */ /* 0x000fca00078e0202 */
[----:B------:R3:W-:Y:S01]  /*128c0*/  STL [R1+0x34], R0 ;  /* 0x0000340001007387 */ /* 0x0007e20000100800 */
[----:B------:R-:W-:Y:S05]  /*128d0*/  @!P0 BRA `(.L_x_1483) ;  /* 0x0000000000408947 */ /* 0x000fea0003800000 */
[----:B------:R-:W-:Y:S01]  /*128e0*/  MOV R2, 0x0 ;  /* 0x0000000000027802 */ /* 0x000fe20000000f00 */
[----:B------:R-:W-:Y:S01]  /*128f0*/  ULDC.64 UR6, c[0x4][0x118] ;  /* 0x0100460000067ab9 */ /* 0x000fe20000000a00 */
[----:B------:R-:W-:Y:S01]  /*12900*/  ULDC.64 UR8, c[0x4][0x120] ;  /* 0x0100480000087ab9 */ /* 0x000fe20000000a00 */
[----:B------:R-:W-:Y:S01]  /*12910*/  ULDC.64 UR4, c[0x4][0x88] ;  /* 0x0100220000047ab9 */ /* 0x000fe20000000a00 */
[----:B---3--:R-:W-:Y:S02]  /*12920*/  IMAD.U32 R4, RZ, RZ, UR6 ;  /* 0x00000006ff047e24 */ /* 0x008fe4000f8e00ff */
        /* <DEDUP_REMOVED lines=11> */
.L_x_1483:
[----:B------:R-:W-:Y:S05]  /*129e0*/  BSYNC B6 ;  /* 0x0000000000067941 */ /* 0x000fea0003800000 */
.L_x_1482:
[----:B---3--:R-:W3:Y:S01]  /*129f0*/  LDL.LU R0, [R1+0x34] ;  /* 0x0000340001007983 */ /* 0x008ee20000300800 */
[----:B--2---:R-:W2:Y:S01]  /*12a00*/  LDC R7, c[0x0][0x448] ;  /* 0x00011200ff077b82 */ /* 0x004ea20000000800 */
[----:B------:R-:W-:Y:S01]  /*12a10*/  ULDC.64 UR4, c[0x0][0x2d8] ;  /* 0x0000b60000047ab9 */ /* 0x000fe20000000a00 */
[----:B------:R-:W-:Y:S01]  /*12a20*/  ULDC.64 UR6, c[0x0][0x280] ;  /* 0x0000a00000067ab9 */ /* 0x000fe20000000a00 */
[----:B------:R-:W3:Y:S04]  /*12a30*/  LDL.LU.64 R2, [R1+0x40] ;  /* 0x0000400001027983 */ /* 0x000ee80000300a00 */
[----:B01----:R-:W4:Y:S01]  /*12a40*/  LDL R9, [R1+0x2c] ;  /* 0x00002c0001097983 */ /* 0x003f220000100800 */
[----:B------:R-:W0:Y:S01]  /*12a50*/  S2R R5, SR_TID.X ;  /* 0x0000000000057919 */ /* 0x000e220000002100 */
[----:B------:R-:W1:Y:S01]  /*12a60*/  S2R R6, SR_TID.X ;  /* 0x0000000000067919 */ /* 0x000e620000002100 */
[----:B------:R-:W1:Y:S01]  /*12a70*/  S2R R10, SR_TID.X ;  /* 0x00000000000a7919 */ /* 0x000e620000002100 */
[----:B0-----:R-:W-:-:S04]  /*12a80*/  LOP3.LUT R5, R5, 0x7f, RZ, 0xc0, !PT ;  /* 0x0000007f05057812 */ /* 0x001fc800078ec0ff */
[----:B------:R-:W-:Y:S01]  /*12a90*/  SHF.R.U32.HI R5, RZ, 0x3, R5 ;  /* 0x00000003ff057819 */ /* 0x000fe20000011605 */
[----:B-1----:R-:W-:-:S05]  /*12aa0*/  IMAD.SHL.U32 R8, R6, 0x10, RZ ;  /* 0x0000001006087824 */ /* 0x002fca00078e00ff */
[----:B------:R-:W-:Y:S01]  /*12ab0*/  LOP3.LUT R8, R5, 0x70, R8, 0xf8, !PT ;  /* 0x0000007005087812 */ /* 0x000fe200078ef808 */
[----:B------:R-:W-:-:S05]  /*12ac0*/  IMAD.SHL.U32 R10, R10, 0x8, RZ ;  /* 0x000000080a0a7824 */ /* 0x000fca00078e00ff */
[----:B------:R-:W-:-:S04]  /*12ad0*/  LOP3.LUT R10, R10, 0x38, RZ, 0xc0, !PT ;  /* 0x000000380a0a7812 */ /* 0x000fc800078ec0ff */
[C---:B------:R-:W-:Y:S02]  /*12ae0*/  LOP3.LUT R11, R10.reuse, 0x40, RZ, 0xfc, !PT ;  /* 0x000000400a0b7812 */ /* 0x040fe400078efcff */
[----:B------:R-:W-:Y:S01]  /*12af0*/  LOP3.LUT R10, R10, 0x80, RZ, 0xfc, !PT ;  /* 0x000000800a0a7812 */ /* 0x000fe200078efcff */
[----:B---3--:R-:W-:Y:S01]  /*12b00*/  IMAD.MOV.U32 R3, RZ, RZ, R0 ;  /* 0x000000ffff037224 */ /* 0x008fe200078e0000 */
[----:B------:R-:W-:-:S05]  /*12b10*/  SHF.R.S32.HI R0, RZ, 0x1f, R18 ;  /* 0x0000001fff007819 */ /* 0x000fca0000011412 */
[----:B------:R-:W-:Y:S02]  /*12b20*/  IMAD R0, R0, UR4, RZ ;  /* 0x0000000400007c24 */ /* 0x000fe4000f8e02ff */
[----:B------:R-:W-:-:S04]  /*12b30*/  IMAD.WIDE.U32 R2, R18, UR4, R2 ;  /* 0x0000000412027c25 */ /* 0x000fc8000f8e0002 */
[----:B------:R-:W-:Y:S01]  /*12b40*/  IMAD R0, R18, UR5, R0 ;  /* 0x0000000512007c24 */ /* 0x000fe2000f8e0200 */
[----:B------:R-:W-:Y:S02]  /*12b50*/  ULDC.64 UR4, c[0x0][0xa00] ;  /* 0x0002800000047ab9 */ /* 0x000fe40000000a00 */
[----:B------:R-:W-:Y:S01]  /*12b60*/  ISETP.NE.U32.AND P0, PT, RZ, UR4, PT ;  /* 0x00000004ff007c0c */ /* 0x000fe2000bf05070 */
[----:B------:R-:W-:Y:S01]  /*12b70*/  IMAD.IADD R3, R3, 0x1, R0 ;  /* 0x0000000103037824 */ /* 0x000fe200078e0200 */
[----:B------:R-:W-:Y:S02]  /*12b80*/  SHF.R.S32.HI R0, RZ, 0x1f, R19 ;  /* 0x0000001fff007819 */ /* 0x000fe40000011413 */
[----:B------:R-:W-:Y:S01]  /*12b90*/  ISETP.NE.AND.EX P0, PT, RZ, UR5, PT, P0 ;  /* 0x00000005ff007c0c */ /* 0x000fe2000bf05300 */
[----:B------:R-:W-:-:S03]  /*12ba0*/  ULDC.64 UR4, c[0x0][0x2e0] ;  /* 0x0000b80000047ab9 */ /* 0x000fc60000000a00 */
[----:B------:R-:W-:Y:S02]  /*12bb0*/  SEL R4, R0, RZ, !P0 ;  /* 0x000000ff00047207 */ /* 0x000fe40004000000 */
[----:B------:R-:W-:Y:S02]  /*12bc0*/  SEL R0, R19, RZ, !P0 ;  /* 0x000000ff13007207 */ /* 0x000fe40004000000 */
[----:B--2---:R-:W-:Y:S01]  /*12bd0*/  ISETP.NE.AND P0, PT, R7, 0x1, PT ;  /* 0x000000010700780c */ /* 0x004fe20003f05270 */
[----:B------:R-:W-:-:S12]  /*12be0*/  IMAD R4, R4, UR4, RZ ;  /* 0x0000000404047c24 */ /* 0x000fd8000f8e02ff */
[----:B------:R-:W0:Y:S08]  /*12bf0*/  @P0 LDC R5, c[0x0][0x44c] ;  /* 0x00011300ff050b82 */ /* 0x000e300000000800 */
[----:B------:R-:W1:Y:S01]  /*12c00*/  @P0 LDC R6, c[0x0][0x450] ;  /* 0x00011400ff060b82 */ /* 0x000e620000000800 */
[----:B------:R-:W-:-:S04]  /*12c10*/  IMAD.WIDE.U32 R2, R0, UR4, R2 ;  /* 0x0000000400027c25 */ /* 0x000fc8000f8e0002 */
[----:B------:R-:W-:Y:S01]  /*12c20*/  IMAD R0, R0, UR5, R4 ;  /* 0x0000000500007c24 */ /* 0x000fe2000f8e0204 */
[----:B------:R-:W-:-:S03]  /*12c30*/  ULDC.64 UR4, c[0x0][0x2d0] ;  /* 0x0000b40000047ab9 */ /* 0x000fc60000000a00 */
[----:B------:R-:W-:Y:S02]  /*12c40*/  IMAD.IADD R3, R3, 0x1, R0 ;  /* 0x0000000103037824 */ /* 0x000fe400078e0200 */
[----:B----4-:R-:W-:-:S04]  /*12c50*/  IMAD.IADD R0, R8, 0x1, R9 ;  /* 0x0000000108007824 */ /* 0x010fc800078e0209 */
[----:B0-----:R-:W-:-:S04]  /*12c60*/  @P0 IMAD.HI.U32 R5, R0, R5, RZ ;  /* 0x0000000500050227 */ /* 0x001fc800078e00ff */
[----:B------:R-:W-:Y:S01]  /*12c70*/  IMAD.MOV.U32 R4, RZ, RZ, R0 ;  /* 0x000000ffff047224 */ /* 0x000fe200078e0000 */
[----:B-1----:R-:W-:-:S05]  /*12c80*/  @P0 SHF.R.U32.HI R4, RZ, R6, R5 ;  /* 0x00000006ff040219 */ /* 0x002fca0000011605 */
[----:B------:R-:W-:-:S04]  /*12c90*/  IMAD.MOV R5, RZ, RZ, -R4 ;  /* 0x000000ffff057224 */ /* 0x000fc800078e0a04 */
[----:B------:R-:W-:Y:S01]  /*12ca0*/  IMAD R0, R7, R5, R0 ;  /* 0x0000000507007224 */ /* 0x000fe200078e0200 */
[----:B------:R-:W-:Y:S01]  /*12cb0*/  SHF.R.S32.HI R5, RZ, 0x1f, R4 ;  /* 0x0000001fff057819 */ /* 0x000fe20000011404 */
        /* <DEDUP_REMOVED lines=9> */
[----:B------:R-:W-:Y:S02]  /*12d50*/  ISETP.GE.AND P0, PT, R10, UR4, PT ;  /* 0x000000040a007c0c */ /* 0x000fe4000bf06270 */
[----:B------:R0:W5:Y:S01]  /*12d60*/  LDL R10, [R1+0x20] ;  /* 0x00002000010a7983 */ /* 0x0001620000100800 */
[----:B------:R-:W1:Y:S01]  /*12d70*/  S2R R5, SR_TID.X ;  /* 0x0000000000057919 */ /* 0x000e620000002100 */
[----:B------:R-:W-:Y:S01]  /*12d80*/  IMAD R0, R0, UR5, R4 ;  /* 0x0000000500007c24 */ /* 0x000fe2000f8e0204 */
[----:B------:R-:W-:-:S03]  /*12d90*/  LEA R4, P3, R2, UR6, 0x1 ;  /* 0x0000000602047c11 */ /* 0x000fc6000f8608ff */
[----:B------:R-:W-:Y:S01]  /*12da0*/  IMAD.IADD R0, R3, 0x1, R0 ;  /* 0x0000000103007824 */ /* 0x000fe200078e0200 */
[----:B------:R-:W-:-:S04]  /*12db0*/  ISETP.GE.AND P1, PT, R11, UR4, PT ;  /* 0x000000040b007c0c */ /* 0x000fc8000bf26270 */
[----:B------:R-:W-:Y:S01]  /*12dc0*/  LEA.HI.X R3, R2, UR7, R0, 0x1, P3 ;  /* 0x0000000702037c11 */ /* 0x000fe200098f0c00 */
[----:B-1----:R-:W-:-:S05]  /*12dd0*/  IMAD.SHL.U32 R8, R5, 0x8, RZ ;  /* 0x0000000805087824 */ /* 0x002fca00078e00ff */
[----:B------:R-:W-:-:S04]  /*12de0*/  LOP3.LUT R8, R8, 0x38, RZ, 0xc0, !PT ;  /* 0x0000003808087812 */ /* 0x000fc800078ec0ff */
[----:B------:R-:W-:Y:S01]  /*12df0*/  ISETP.GE.AND P2, PT, R8, UR4, PT ;  /* 0x0000000408007c0c */ /* 0x000fe2000bf46270 */
[----:B------:R-:W-:-:S03]  /*12e00*/  UMOV UR4, 0xffffffff ;  /* 0xffffffff00047882 */ /* 0x000fc60000000000 */
[----:B0-----:R-:W-:Y:S09]  /*12e10*/  BRA.DIV UR4, `(.L_x_1484) ;  /* 0x0000004604787947 */ /* 0x001ff2000b800000 */
[----:B------:R-:W0:Y:S01]  /*12e20*/  S2R R5, SR_TID.X ;  /* 0x0000000000057919 */ /* 0x000e220000002100 */
[----:B------:R-:W2:Y:S01]  /*12e30*/  LDL.LU R8, [R1+0x2c] ;  /* 0x00002c0001087983 */ /* 0x000ea20000300800 */
[----:B0-----:R-:W-:-:S04]  /*12e40*/  LOP3.LUT R5, R5, 0x7f, RZ, 0xc0, !PT ;  /* 0x0000007f05057812 */ /* 0x001fc800078ec0ff */
[----:B------:R-:W-:Y:S02]  /*12e50*/  SHF.R.U32.HI R6, RZ, 0x3, R5 ;  /* 0x00000003ff067819 */ /* 0x000fe40000011605 */
[----:B------:R-:W3:Y:S04]  /*12e60*/  LDL.LU R5, [R1+0x30] ;  /* 0x0000300001057983 */ /* 0x000ee80000300800 */
[----:B------:R-:W-:Y:S01]  /*12e70*/  SHFL.IDX PT, R9, R3, 0x1, 0x181f ;  /* 0x00381f0003097f89 */ /* 0x000fe200000e0000 */
[----:B------:R-:W-:Y:S01]  /*12e80*/  ULDC.64 UR4, c[0x0][0x208] ;  /* 0x0000820000047ab9 */ /* 0x000fe20000000a00 */
[----:B--2---:R-:W-:Y:S02]  /*12e90*/  IMAD.IADD R0, R6, 0x1, R8 ;  /* 0x0000000106007824 */ /* 0x004fe400078e0208 */
[----:B------:R-:W0:Y:S01]  /*12ea0*/  S2R R6, SR_TID.X ;  /* 0x0000000000067919 */ /* 0x000e220000002100 */
[----:B---3--:R-:W-:-:S02]  /*12eb0*/  IMAD R2, R5, R7, RZ ;  /* 0x0000000705027224 */ /* 0x008fc400078e02ff */
[----:B------:R-:W1:Y:S01]  /*12ec0*/  SHFL.IDX PT, R7, R4, RZ, 0x181f ;  /* 0x00181fff04077589 */ /* 0x000e6200000e0000 */
[----:B0-----:R-:W-:-:S03]  /*12ed0*/  IMAD.SHL.U32 R11, R6, 0x8, RZ ;  /* 0x00000008060b7824 */ /* 0x001fc600078e00ff */
[----:B------:R-:W0:Y:S01]  /*12ee0*/  SHFL.IDX PT, R6, R3, RZ, 0x181f ;  /* 0x00181fff03067589 */ /* 0x000e2200000e0000 */
[C---:B------:R-:W-:Y:S01]  /*12ef0*/  VIADD R5, R0.reuse, 0x10 ;  /* 0x0000001000057836 */ /* 0x040fe20000000000 */
[----:B------:R-:W-:-:S04]  /*12f00*/  ISETP.GE.AND P4, PT, R0, R2, PT ;  /* 0x000000020000720c */ /* 0x000fc80003f86270 */
[----:B------:R-:W-:Y:S02]  /*12f10*/  ISETP.GE.AND P3, PT, R5, R2, PT ;  /* 0x000000020500720c */ /* 0x000fe40003f66270 */
[----:B------:R-:W2:Y:S01]  /*12f20*/  SHFL.IDX PT, R5, R4, 0x1, 0x181f ;  /* 0x00381f0004057f89 */ /* 0x000ea200000e0000 */
[----:B------:R-:W-:-:S06]  /*12f30*/  LOP3.LUT R11, R11, 0x38, RZ, 0xc0, !PT ;  /* 0x000000380b0b7812 */ /* 0x000fcc00078ec0ff */
[----:B-1----:R-:W-:-:S05]  /*12f40*/  @!P4 LEA R7, P5, R11, R7, 0x1 ;  /* 0x000000070b07c211 */ /* 0x002fca00078a08ff */
[----:B0-----:R-:W-:-:S05]  /*12f50*/  @!P4 IMAD.X R6, RZ, RZ, R6, P5 ;  /* 0x000000ffff06c224 */ /* 0x001fca00028e0606 */
[----:B------:R-:W-:-:S04]  /*12f60*/  @!P4 LOP3.LUT R7, R7, R6, RZ, 0x3c, !PT ;  /* 0x000000060707c212 */ /* 0x000fc800078e3cff */
[----:B------:R-:W-:Y:S02]  /*12f70*/  @!P4 LOP3.LUT R6, R7, R6, RZ, 0x3c, !PT ;  /* 0x000000060706c212 */ /* 0x000fe400078e3cff */
[----:B--2---:R-:W-:Y:S02]  /*12f80*/  @!P3 LEA R8, P5, R11, R5, 0x1 ;  /* 0x000000050b08b211 */ /* 0x004fe400078a08ff */
[----:B------:R-:W-:-:S03]  /*12f90*/  @!P4 LOP3.LUT R7, R7, R6, RZ, 0x3c, !PT ;  /* 0x000000060707c212 */ /* 0x000fc600078e3cff */
[----:B------:R-:W-:Y:S02]  /*12fa0*/  @!P3 IMAD.X R5, RZ, RZ, R9, P5 ;  /* 0x000000ffff05b224 */ /* 0x000fe400028e0609 */
[----:B-----5:R-:W-:Y:S04]  /*12fb0*/  @!P4 LDGSTS.E.BYPASS.LTC128B.128 [R10+0xc400], desc[UR4][R6.64], !P2 ;  /* 0x0c400000060acfae */ /* 0x020fe8000d101d44 */
[----:B------:R-:W-:Y:S04]  /*12fc0*/  @!P4 LDGSTS.E.BYPASS.LTC128B.128 [R10+0x10400], desc[UR4][R6.64+0x80], !P1 ;  /* 0x10400080060acfae */ /* 0x000fe8000c901d44 */
[----:B------:R0:W-:Y:S02]  /*12fd0*/  @!P4 LDGSTS.E.BYPASS.LTC128B.128 [R10+0x14400], desc[UR4][R6.64+0x100], !P0 ;  /* 0x14400100060acfae */ /* 0x0001e4000c101d44 */
[----:B0-----:R-:W-:-:S02]  /*12fe0*/  @!P3 IMAD.MOV.U32 R6, RZ, RZ, R8 ;  /* 0x000000ffff06b224 */ /* 0x001fc400078e0008 */
[----:B------:R-:W-:Y:S02]  /*12ff0*/  @!P3 IMAD.MOV.U32 R7, RZ, RZ, R5 ;  /* 0x000000ffff07b224 */ /* 0x000fe400078e0005 */
[----:B------:R-:W-:-:S03]  /*13000*/  VIADD R5, R0, 0x20 ;  /* 0x0000002000057836 */ /* 0x000fc60000000000 */
[----:B------:R-:W-:Y:S04]  /*13010*/  @!P3 LDGSTS.E.BYPASS.LTC128B.128 [R10+0xcc00], desc[UR4][R6.64], !P2 ;  /* 0x0cc00000060abfae */ /* 0x000fe8000d101d44 */
[----:B------:R-:W-:Y:S04]  /*13020*/  @!P3 LDGSTS.E.BYPASS.LTC128B.128 [R10+0x10c00], desc[UR4][R6.64+0x80], !P1 ;  /* 0x10c00080060abfae */ /* 0x000fe8000c901d44 */
[----:B------:R0:W-:Y:S01]  /*13030*/  @!P3 LDGSTS.E.BYPASS.LTC128B.128 [R10+0x14c00], desc[UR4][R6.64+0x100], !P0 ;  /* 0x14c00100060abfae */ /* 0x0001e2000c101d44 */
[----:B------:R-:W-:-:S03]  /*13040*/  ISETP.GE.AND P3, PT, R5, R2, PT ;  /* 0x000000020500720c */ /* 0x000fc60003f66270 */
[----:B------:R-:W1:Y:S04]  /*13050*/  SHFL.IDX PT, R5, R4, 0x2, 0x181f ;  /* 0x00581f0004057f89 */ /* 0x000e6800000e0000 */
[----:B------:R-:W0:Y:S06]  /*13060*/  SHFL.IDX PT, R8, R3, 0x2, 0x181f ;  /* 0x00581f0003087f89 */ /* 0x000e2c00000e0000 */
        /* <DEDUP_REMOVED lines=43> */
[----:B-1----:R-:W1:Y:S01]  /*13320*/  SHFL.IDX PT, R6, R3, 0x6, 0x181f ;  /* 0x00d81f0003067f89 */ /* 0x002e6200000e0000 */
[----:B0-----:R-:W-:-:S03]  /*13330*/  @!P4 LEA R5, P3, R11, R5, 0x1 ;  /* 0x000000050b05c211 */ /* 0x001fc600078608ff */
[----:B------:R-:W0:Y:S04]  /*13340*/  SHFL.IDX PT, R3, R3, 0x7, 0x181f ;  /* 0x00f81f0003037f89 */ /* 0x000e2800000e0000 */
[----:B------:R-:W2:Y:S01]  /*13350*/  SHFL.IDX PT, R4, R4, 0x7, 0x181f ;  /* 0x00f81f0004047f89 */ /* 0x000ea200000e0000 */
[----:B-1----:R-:W-:-:S04]  /*13360*/  @!P4 IMAD.X R6, RZ, RZ, R6, P3 ;  /* 0x000000ffff06c224 */ /* 0x002fc800018e0606 */
[----:B------:R-:W-:Y:S02]  /*13370*/  @!P4 IMAD.MOV.U32 R7, RZ, RZ, R6 ;  /* 0x000000ffff07c224 */ /* 0x000fe400078e0006 */
[----:B------:R-:W-:-:S05]  /*13380*/  @!P4 IMAD.MOV.U32 R6, RZ, RZ, R5 ;  /* 0x000000ffff06c224 */ /* 0x000fca00078e0005 */
[----:B------:R1:W-:Y:S04]  /*13390*/  @!P4 LDGSTS.E.BYPASS.LTC128B.128 [R10+0xf400], desc[UR4][R6.64], !P2 ;  /* 0x0f400000060acfae */ /* 0x0003e8000d101d44 */
[----:B------:R1:W-:Y:S04]  /*133a0*/  @!P4 LDGSTS.E.BYPASS.LTC128B.128 [R10+0x13400], desc[UR4][R6.64+0x80], !P1 ;  /* 0x13400080060acfae */ /* 0x0003e8000c901d44 */
[----:B0-2---:R1:W-:Y:S02]  /*133b0*/  @!P4 LDGSTS.E.BYPASS.LTC128B.128 [R10+0x17400], desc[UR4][R6.64+0x100], !P0 ;  /* 0x17400100060acfae */ /* 0x0053e4000c101d44 */
.L_x_1603:
[----:B------:R-:W-:Y:S01]  /*133c0*/  VIADD R0, R0, 0x70 ;  /* 0x0000007000007836 */ /* 0x000fe20000000000 */
[----:B------:R-:W-:Y:S04]  /*133d0*/  BSSY B0, `(.L_x_1485) ;  /* 0x000000f000007945 */ /* 0x000fe80003800000 */
[----:B------:R-:W-:-:S13]  /*133e0*/  ISETP.GE.AND P3, PT, R0, R2, PT ;  /* 0x000000020000720c */ /* 0x000fda0003f66270 */
[----:B------:R-:W-:Y:S05]  /*133f0*/  @P3 BRA `(.L_x_1486) ;  /* 0x0000000000303947 */ /* 0x000fea0003800000 */
[----:B------:R-:W0:Y:S01]  /*13400*/  S2R R5, SR_TID.X ;  /* 0x0000000000057919 */ /* 0x000e220000002100 */
[----:B------:R-:W-:Y:S01]  /*13410*/  ULDC.64 UR4, c[0x0][0x208] ;  /* 0x0000820000047ab9 */ /* 0x000fe20000000a00 */
[----:B0-----:R-:W-:-:S05]  /*13420*/  IMAD.SHL.U32 R5, R5, 0x8, RZ ;  /* 0x0000000805057824 */ /* 0x001fca00078e00ff */
        /* <DEDUP_REMOVED lines=9> */
.L_x_1486:
[----:B------:R-:W-:Y:S05]  /*134c0*/  BSYNC B0 ;  /* 0x0000000000007941 */ /* 0x000fea0003800000 */
.L_x_1485:
[----:B01----:R-:W2:Y:S01]  /*134d0*/  LDL R10, [R1] ;  /* 0x00000000010a7983 */ /* 0x003ea20000100800 */
[----:B------:R-:W-:Y:S01]  /*134e0*/  PLOP3.LUT P0, PT, PT, PT, PT, 0x80, 0x0 ;  /* 0x000000000000781c */ /* 0x000fe20003f0f070 */
[----:B------:R-:W-:Y:S01]  /*134f0*/  NOP ;  /* 0x0000000000007918 */ /* 0x000fe20000000000 */
[----:B--2---:R-:W-:-:S11]  /*13500*/  VIADD R10, R10, 0x2a800 ;  /* 0x0002a8000a0a7836 */ /* 0x004fd60000000000 */
.L_x_1487:
[----:B------:R-:W2:Y:S01]  /*13510*/  LDL R2, [R1] ;  /* 0x0000000001027983 */ /* 0x000ea20000100800 */
        /* <DEDUP_REMOVED lines=18> */
.L_x_1604:
[----:B------:R-:W-:Y:S05]  /*13640*/  BSYNC B0 ;  /* 0x0000000000007941 */ /* 0x000fea0003800000 */
.L_x_1488:
[----:B------:R-:W2:Y:S04]  /*13650*/  LDL R3, [R1+0x28] ;  /* 0x0000280001037983 */ /* 0x000ea80000100800 */
[----:B0-----:R-:W3:Y:S01]  /*13660*/  LDL R2, [R1+0x24] ;  /* 0x0000240001027983 */ /* 0x001ee20000100800 */
[----:B------:R-:W-:Y:S01]  /*13670*/  BSSY B0, `(.L_x_1490) ;  /* 0x0000223000007945 */ /* 0x000fe20003800000 */
[----:B--2---:R-:W-:-:S05]  /*13680*/  VIADD R0, R3, 0xfffffffe ;  /* 0xfffffffe03007836 */ /* 0x004fca0000000000 */
[----:B---3--:R-:W-:-:S13]  /*13690*/  ISETP.GE.AND P0, PT, R0, R2, PT ;  /* 0x000000020000720c */ /* 0x008fda0003f06270 */
[----:B------:R-:W-:Y:S05]  /*136a0*/  @!P0 BRA `(.L_x_1491) ;  /* 0x00000020007c8947 */ /* 0x000fea0003800000 */
[----:B------:R-:W-:Y:S01]  /*136b0*/  LOP3.LUT R8, RZ, R2, RZ, 0x33, !PT ;  /* 0x00000002ff087212 */ /* 0x000fe200078e33ff */
[----:B------:R-:W-:Y:S01]  /*136c0*/  IMAD.MOV R2, RZ, RZ, -R3 ;  /* 0x000000ffff027224 */ /* 0x000fe200078e0a03 */
[----:B------:R-:W-:Y:S04]  /*136d0*/  BSSY B2, `(.L_x_1492) ;  /* 0x00000b9000027945 */ /* 0x000fe80003800000 */
[----:B------:R-:W-:-:S05]  /*136e0*/  VIADDMNMX R8, R2, 0x1, R8, !PT ;  /* 0x0000000102087846 */ /* 0x000fca0007800108 */
[----:B------:R-:W-:-:S05]  /*136f0*/  IMAD.IADD R2, R3, 0x1, R8 ;  /* 0x0000000103027824 */ /* 0x000fca00078e0208 */
[----:B------:R-:W-:-:S04]  /*13700*/  LOP3.LUT R2, R2, 0x1, RZ, 0xc0, !PT ;  /* 0x0000000102027812 */ /* 0x000fc800078ec0ff */
[----:B------:R-:W-:-:S13]  /*13710*/  ISETP.NE.U32.AND P0, PT, R2, 0x1, PT ;  /* 0x000000010200780c */ /* 0x000fda0003f05070 */
[----:B------:R-:W-:Y:S05]  /*13720*/  @P0 BRA `(.L_x_1493) ;  /* 0x0000000800cc0947 */ /* 0x000fea0003800000 */
[----:B------:R-:W2:Y:S04]  /*13730*/  LDL R5, [R1+0x18] ;  /* 0x0000180001057983 */ /* 0x000ea80000100800 */
[----:B------:R-:W3:Y:S04]  /*13740*/  LDL R4, [R1+0x4] ;  /* 0x0000040001047983 */ /* 0x000ee80000100800 */
[----:B------:R-:W4:Y:S01]  /*13750*/  LDL R3, [R1+0x10] ;  /* 0x0000100001037983 */ /* 0x000f220000100800 */
[----:B------:R-:W-:Y:S01]  /*13760*/  BSSY B1, `(.L_x_1494) ;  /* 0x00000ab000017945 */ /* 0x000fe20003800000 */
[----:B--2---:R-:W-:Y:S01]  /*13770*/  LOP3.LUT P1, RZ, R5, 0x1, RZ, 0xc0, !PT ;  /* 0x0000000105ff7812 */ /* 0x004fe2000782c0ff */
[----:B---3--:R-:W-:-:S05]  /*13780*/  VIADD R7, R4, 0x1 ;  /* 0x0000000104077836 */ /* 0x008fca0000000000 */
[----:B------:R-:W-:-:S04]  /*13790*/  ISETP.NE.AND P0, PT, R7, 0x2, PT ;  /* 0x000000020700780c */ /* 0x000fc80003f05270 */
[----:B------:R-:W-:Y:S02]  /*137a0*/  SEL R9, RZ, 0x1, P0 ;  /* 0x00000001ff097807 */ /* 0x000fe40000000000 */
[----:B------:R-:W-:Y:S02]  /*137b0*/  SEL R7, R7, RZ, P0 ;  /* 0x000000ff07077207 */ /* 0x000fe40000000000 */
[----:B----4-:R-:W-:Y:S01]  /*137c0*/  LOP3.LUT R9, R3, R9, RZ, 0x3c, !PT ;  /* 0x0000000903097212 */ /* 0x010fe200078e3cff */
[----:B------:R-:W-:Y:S06]  /*137d0*/  @!P1 BRA `(.L_x_1495) ;  /* 0x00000008008c9947 */ /* 0x000fec0003800000 */
[----:B------:R-:W-:Y:S01]  /*137e0*/  ULDC.64 UR4, c[0x0][0x418] ;  /* 0x0001060000047ab9 */ /* 0x000fe20000000a00 */
[----:B------:R-:W-:Y:S01]  /*137f0*/  IMAD.MOV.U32 R4, RZ, RZ, R17 ;  /* 0x000000ffff047224 */ /* 0x000fe200078e0011 */
[----:B------:R-:W-:-:S04]  /*13800*/  ISETP.NE.U32.AND P0, PT, RZ, UR4, PT ;  /* 0x00000004ff007c0c */ /* 0x000fc8000bf05070 */
[----:B------:R-:W-:-:S13]  /*13810*/  ISETP.NE.AND.EX P0, PT, RZ, UR5, PT, P0 ;  /* 0x00000005ff007c0c */ /* 0x000fda000bf05300 */
[----:B------:R-:W-:Y:S05]  /*13820*/  @!P0 BRA `(.L_x_1496) ;  /* 0x0000000000508947 */ /* 0x000fea0003800000 */
[----:B------:R-:W2:Y:S01]  /*13830*/  LDL R11, [R1+0x1c] ;  /* 0x00001c00010b7983 */ /* 0x000ea20000100800 */
[----:B------:R-:W0:Y:S01]  /*13840*/  LDC R5, c[0x0][0x43c] ;  /* 0x00010f00ff057b82 */ /* 0x000e220000000800 */
[----:B------:R-:W-:Y:S02]  /*13850*/  ULDC.64 UR6, c[0x0][0x428] ;  /* 0x00010a0000067ab9 */ /* 0x000fe40000000a00 */
[----:B------:R-:W3:Y:S01]  /*13860*/  LDL R6, [R1+0xc] ;  /* 0x00000c0001067983 */ /* 0x000ee20000100800 */
        /* <DEDUP_REMOVED lines=16> */
.L_x_1496:
[----:B------:R-:W2:Y:S01]  /*13970*/  LDL R2, [R1] ;  /* 0x0000000001027983 */ /* 0x000ea20000100800 */
[----:B------:R-:W-:Y:S01]  /*13980*/  BSSY B3, `(.L_x_1497) ;  /* 0x0000005000037945 */ /* 0x000fe20003800000 */
[----:B--2---:R-:W-:Y:S01]  /*13990*/  IMAD R3, R7, 0x8, R2 ;  /* 0x0000000807037824 */ /* 0x004fe200078e0202 */
[----:B------:R-:W-:-:S04]  /*139a0*/  SHF.L.U32 R2, R9, 0x1f, RZ ;  /* 0x0000001f09027819 */ /* 0x000fc800000006ff */
[----:B------:R-:W1:Y:S02]  /*139b0*/  SYNCS.PHASECHK.TRANS64.TRYWAIT P0, [R3+URZ+0x2a840], R2 ;  /* 0x02a84002030075a7 */ /* 0x000e64000800017f */
[----:B-1----:R-:W-:Y:S05]  /*139c0*/  @!P0 BRA `(.L_x_1498) ;  /* 0x00000044009c8947 */ /* 0x002fea0003800000 */
.L_x_1605:
[----:B------:R-:W-:Y:S05]  /*139d0*/  BSYNC B3 ;  /* 0x0000000000037941 */ /* 0x000fea0003800000 */
.L_x_1497:
        /* <DEDUP_REMOVED lines=12> */
.L_x_1500:
[----:B------:R-:W-:Y:S05]  /*13aa0*/  BSYNC B3 ;  /* 0x0000000000037941 */ /* 0x000fea0003800000 */
.L_x_1499:
[----:B------:R-:W2:Y:S04]  /*13ab0*/  LDL R5, [R1] ;  /* 0x0000000001057983 */ /* 0x000ea80000100800 */
        /* <DEDUP_REMOVED lines=12> */
.L_x_1501:
        /* <DEDUP_REMOVED lines=16> */
.L_x_1502:
        /* <DEDUP_REMOVED lines=15> */
.L_x_1503:
        /* <DEDUP_REMOVED lines=17> */
.L_x_1606:
[----:B------:R-:W-:Y:S05]  /*13e80*/  BSYNC B3 ;  /* 0x0000000000037941 */ /* 0x000fea0003800000 */
.L_x_1504:
[----:B------:R1:W5:Y:S01]  /*13e90*/  LDL R15, [R1+0x4] ;  /* 0x00000400010f7983 */ /* 0x0003620000100800 */
[----:B------:R-:W-:Y:S01]  /*13ea0*/  BSSY B3, `(.L_x_1506) ;  /* 0x000000d000037945 */ /* 0x000fe20003800000 */
[----:B------:R-:W-:Y:S02]  /*13eb0*/  IMAD.MOV.U32 R12, RZ, RZ, 0x0 ;  /* 0x00000000ff0c7424 */ /* 0x000fe400078e00ff */
[----:B------:R-:W-:Y:S01]  /*13ec0*/  IMAD.MOV.U32 R13, RZ, RZ, 0x14f00000 ;  /* 0x14f00000ff0d7424 */ /* 0x000fe200078e00ff */
[----:B------:R-:W-:Y:S06]  /*13ed0*/  @P1 BRA `(.L_x_1507) ;  /* 0x0000000000241947 */ /* 0x000fec0003800000 */
[----:B------:R-:W2:Y:S01]  /*13ee0*/  LDL R6, [R1] ;  /* 0x0000000001067983 */ /* 0x000ea20000100800 */
[----:B------:R-:W3:Y:S01]  /*13ef0*/  S2R R5, SR_TID.X ;  /* 0x0000000000057919 */ /* 0x000ee20000002100 */
[----:B0-----:R-:W-:Y:S01]  /*13f00*/  IMAD.MOV.U32 R3, RZ, RZ, 0x6000 ;  /* 0x00006000ff037424 */ /* 0x001fe200078e00ff */
[----:B---3--:R-:W-:-:S04]  /*13f10*/  LOP3.LUT R5, R5, 0x1f, RZ, 0xc0, !PT ;  /* 0x0000001f05057812 */ /* 0x008fc800078ec0ff */
[----:B------:R-:W-:Y:S01]  /*13f20*/  ISETP.NE.AND P0, PT, R5, RZ, PT ;  /* 0x000000ff0500720c */ /* 0x000fe20003f05270 */
[----:B--2--5:R-:W-:-:S04]  /*13f30*/  IMAD R2, R15, 0x8, R6 ;  /* 0x000000080f027824 */ /* 0x024fc800078e0206 */
[----:B------:R2:W-:Y:S08]  /*13f40*/  SYNCS.ARRIVE.TRANS64 RZ, [R2+URZ+0x2a850], R3 ;  /* 0x02a8500302ff79a7 */ /* 0x0005f0000800003f */
[----:B------:R-:W-:Y:S05]  /*13f50*/  @!P0 BRA `(.L_x_1507) ;  /* 0x0000000000048947 */ /* 0x000fea0003800000 */
[----:B------:R-:W-:Y:S01]  /*13f60*/  BPT.TRAP 0x1 ;  /* 0x000000040000795c */ /* 0x000fe20000300000 */
.L_x_1507:
[----:B------:R-:W-:Y:S05]  /*13f70*/  BSYNC B3 ;  /* 0x0000000000037941 */ /* 0x000fea0003800000 */
.L_x_1506:
[----:B0-2---:R-:W2:Y:S04]  /*13f80*/  LDL R2, [R1] ;  /* 0x0000000001027983 */ /* 0x005ea80000100800 */
[----:B------:R-:W3:Y:S04]  /*13f90*/  LDL R6, [R1+0x14] ;  /* 0x0000140001067983 */ /* 0x000ee80000100800 */
[----:B------:R-:W3:Y:S01]  /*13fa0*/  LDL.LU R3, [R1+0x8] ;  /* 0x0000080001037983 */ /* 0x000ee20000300800 */
[----:B------:R-:W-:Y:S01]  /*13fb0*/  R2UR UR10, R11 ;  /* 0x000000000b0a72ca */ /* 0x000fe200000e0000 */
[----:B------:R-:W-:Y:S01]  /*13fc0*/  UIADD3 UR4, UP0, UR36, 0x470, URZ ;  /* 0x0000047024047890 */ /* 0x000fe2000ff1e03f */
[----:B------:R-:W-:-:S02]  /*13fd0*/  R2UR UR6, R12 ;  /* 0x000000000c0672ca */ /* 0x000fc400000e0000 */
[----:B------:R-:W-:Y:S01]  /*13fe0*/  R2UR UR7, R13 ;  /* 0x000000000d0772ca */ /* 0x000fe200000e0000 */
[----:B------:R-:W-:Y:S01]  /*13ff0*/  UIADD3.X UR5, URZ, UR37, URZ, UP0, !UPT ;  /* 0x000000253f057290 */ /* 0x000fe200087fe43f */
[----:B------:R-:W-:Y:S01]  /*14000*/  PLOP3.LUT P0, PT, PT, PT, PT, 0x80, 0x0 ;  /* 0x000000000000781c */ /* 0x000fe20003f0f070 */
[C-C-:B--2--5:R-:W-:Y:S02]  /*14010*/  IMAD R5, R15.reuse, 0x8, R2.reuse ;  /* 0x000000080f057824 */ /* 0x164fe400078e0202 */
[----:B------:R-:W-:Y:S02]  /*14020*/  IMAD R2, R15, 0x6000, R2 ;  /* 0x000060000f027824 */ /* 0x000fe400078e0202 */
[----:B------:R-:W-:Y:S02]  /*14030*/  VIADD R5, R5, 0x2a850 ;  /* 0x0002a85005057836 */ /* 0x000fe40000000000 */
[----:B---3--:R-:W-:Y:S02]  /*14040*/  IMAD R3, R3, 0x60, R6 ;  /* 0x0000006003037824 */ /* 0x008fe400078e0206 */
[----:B------:R-:W-:-:S07]  /*14050*/  VIADD R6, R2, 0x400 ;  /* 0x0000040002067836 */ /* 0x000fce0000000000 */
.L_x_1508:
        /* <DEDUP_REMOVED lines=15> */
.L_x_1509:
        /* <DEDUP_REMOVED lines=12> */
.L_x_1495:
[----:B------:R-:W-:Y:S05]  /*14210*/  BSYNC B1 ;  /* 0x0000000000017941 */ /* 0x000fea0003800000 */
.L_x_1494:
[----:B0-----:R-:W2:Y:S04]  /*14220*/  LDL R0, [R1+0x28] ;  /* 0x0000280001007983 */ /* 0x001ea80000100800 */
[----:B------:R0:W-:Y:S04]  /*14230*/  STL [R1+0x4], R7 ;  /* 0x0000040701007387 */ /* 0x0001e80000100800 */
[----:B------:R0:W-:Y:S02]  /*14240*/  STL [R1+0x10], R9 ;  /* 0x0000100901007387 */ /* 0x0001e40000100800 */
[----:B0-2---:R-:W-:-:S07]  /*14250*/  VIADD R0, R0, 0xfffffffd ;  /* 0xfffffffd00007836 */ /* 0x005fce0000000000 */
.L_x_1493:
[----:B------:R-:W-:Y:S05]  /*14260*/  BSYNC B2 ;  /* 0x0000000000027941 */ /* 0x000fea0003800000 */
.L_x_1492:
[----:B------:R-:W2:Y:S01]  /*14270*/  LDL.LU R2, [R1+0x28] ;  /* 0x0000280001027983 */ /* 0x000ea20000300800 */
[----:B------:R-:W-:Y:S01]  /*14280*/  VIADD R8, R8, 0xfffffffe ;  /* 0xfffffffe08087836 */ /* 0x000fe20000000000 */
[----:B--2---:R-:W-:-:S04]  /*14290*/  LOP3.LUT R2, RZ, R2, RZ, 0x33, !PT ;  /* 0x00000002ff027212 */ /* 0x004fc800078e33ff */
[----:B------:R-:W-:-:S13]  /*142a0*/  ISETP.NE.AND P0, PT, R8, R2, PT ;  /* 0x000000020800720c */ /* 0x000fda0003f05270 */
[----:B------:R-:W-:Y:S05]  /*142b0*/  @!P0 BRA `(.L_x_1491) ;  /* 0x0000001400788947 */ /* 0x000fea0003800000 */
[----:B------:R-:W-:-:S07]  /*142c0*/  IMAD.MOV.U32 R9, RZ, RZ, R17 ;  /* 0x000000ffff097224 */ /* 0x000fce00078e0011 */
.L_x_1542:
[----:B--2---:R-:W2:Y:S04]  /*142d0*/  LDL R4, [R1+0x18] ;  /* 0x0000180001047983 */ /* 0x004ea80000100800 */
[----:B---3--:R-:W3:Y:S04]  /*142e0*/  LDL R3, [R1+0x4] ;  /* 0x0000040001037983 */ /* 0x008ee80000100800 */
[----:B------:R-:W4:Y:S01]  /*142f0*/  LDL R2, [R1+0x10] ;  /* 0x0000100001027983 */ /* 0x000f220000100800 */
[----:B------:R-:W-:Y:S05]  /*14300*/  YIELD ;  /* 0x0000000000007946 */ /* 0x000fea0003800000 */
[----:B------:R-:W-:Y:S01]  /*14310*/  BSSY B1, `(.L_x_1510) ;  /* 0x00000a8000017945 */ /* 0x000fe20003800000 */
[----:B--2---:R-:W-:Y:S01]  /*14320*/  LOP3.LUT P1, RZ, R4, 0x1, RZ, 0xc0, !PT ;  /* 0x0000000104ff7812 */ /* 0x004fe2000782c0ff */
[----:B---3--:R-:W-:-:S05]  /*14330*/  VIADD R4, R3, 0x1 ;  /* 0x0000000103047836 */ /* 0x008fca0000000000 */
[----:B------:R-:W-:-:S04]  /*14340*/  ISETP.NE.AND P0, PT, R4, 0x2, PT ;  /* 0x000000020400780c */ /* 0x000fc80003f05270 */
[----:B------:R-:W-:Y:S02]  /*14350*/  SEL R5, RZ, 0x1, P0 ;  /* 0x00000001ff057807 */ /* 0x000fe40000000000 */
[----:B------:R-:W-:Y:S02]  /*14360*/  SEL R4, R4, RZ, P0 ;  /* 0x000000ff04047207 */ /* 0x000fe40000000000 */
[----:B----4-:R-:W-:Y:S01]  /*14370*/  LOP3.LUT R5, R2, R5, RZ, 0x3c, !PT ;  /* 0x0000000502057212 */ /* 0x010fe200078e3cff */
[----:B0-----:R-:W-:Y:S06]  /*14380*/  @!P1 BRA `(.L_x_1511) ;  /* 0x0000000800809947 */ /* 0x001fec0003800000 */
        /* <DEDUP_REMOVED lines=22> */
[----:B------:R-:W-:-:S04]  /*144f0*/  LEA R6, P0, R2, UR4, 0x2 ;  /* 0x0000000402067c11 */ /* 0x000fc8000f8010ff */
[----:B------:R-:W-:-:S05]  /*14500*/  LEA.HI.X R7, R2, UR5, R3, 0x2, P0 ;  /* 0x0000000502077c11 */ /* 0x000fca00080f1403 */
[----:B------:R0:W5:Y:S04]  /*14510*/  LDG.E R9, desc[UR8][R6.64] ;  /* 0x0000000806097981 */ /* 0x000168000c1e1900 */
.L_x_1512:
[----:B------:R-:W2:Y:S01]  /*14520*/  LDL R2, [R1] ;  /* 0x0000000001027983 */ /* 0x000ea20000100800 */
[----:B------:R-:W-:Y:S01]  /*14530*/  BSSY B2, `(.L_x_1513) ;  /* 0x0000005000027945 */ /* 0x000fe20003800000 */
[----:B--2---:R-:W-:Y:S01]  /*14540*/  IMAD R3, R4, 0x8, R2 ;  /* 0x0000000804037824 */ /* 0x004fe200078e0202 */
[----:B------:R-:W-:-:S04]  /*14550*/  SHF.L.U32 R2, R5, 0x1f, RZ ;  /* 0x0000001f05027819 */ /* 0x000fc800000006ff */
[----:B------:R-:W2:Y:S02]  /*14560*/  SYNCS.PHASECHK.TRANS64.TRYWAIT P0, [R3+URZ+0x2a840], R2 ;  /* 0x02a84002030075a7 */ /* 0x000ea4000800017f */
[----:B--2---:R-:W-:Y:S05]  /*14570*/  @!P0 BRA `(.L_x_1514) ;  /* 0x0000003800d88947 */ /* 0x004fea0003800000 */
.L_x_1607:
[----:B------:R-:W-:Y:S05]  /*14580*/  BSYNC B2 ;  /* 0x0000000000027941 */ /* 0x000fea0003800000 */
.L_x_1513:
[----:B0-----:R-:W0:Y:S01]  /*14590*/  S2R R6, SR_TID.X ;  /* 0x0000000000067919 */ /* 0x001e220000002100 */
        /* <DEDUP_REMOVED lines=11> */
.L_x_1516:
[----:B------:R-:W-:Y:S05]  /*14650*/  BSYNC B2 ;  /* 0x0000000000027941 */ /* 0x000fea0003800000 */
.L_x_1515:
[----:B------:R-:W3:Y:S04]  /*14660*/  LDL R6, [R1] ;  /* 0x0000000001067983 */ /* 0x000ee80000100800 */
        /* <DEDUP_REMOVED lines=10> */
[----:B--2---:R-:W-:Y:S02]  /*14710*/  IMAD R2, R8, 0x60, R2 ;  /* 0x0000006008027824 */ /* 0x004fe400078e0202 */
[----:B------:R-:W-:-:S08]  /*14720*/  VIADD R7, R6, 0x18400 ;  /* 0x0001840006077836 */ /* 0x000fd00000000000 */
.L_x_1517:
        /* <DEDUP_REMOVED lines=16> */
.L_x_1518:
        /* <DEDUP_REMOVED lines=15> */
.L_x_1519:
        /* <DEDUP_REMOVED lines=17> */
.L_x_1608:
[----:B------:R-:W-:Y:S05]  /*14a30*/  BSYNC B2 ;  /* 0x0000000000027941 */ /* 0x000fea0003800000 */
.L_x_1520:
[----:B------:R-:W-:Y:S01]  /*14a40*/  BSSY B2, `(.L_x_1522) ;  /* 0x000000b000027945 */ /* 0x000fe20003800000 */
[----:B------:R-:W-:Y:S02]  /*14a50*/  IMAD.MOV.U32 R12, RZ, RZ, 0x0 ;  /* 0x00000000ff0c7424 */ /* 0x000fe400078e00ff */
[----:B------:R-:W-:Y:S01]  /*14a60*/  IMAD.MOV.U32 R13, RZ, RZ, 0x14f00000 ;  /* 0x14f00000ff0d7424 */ /* 0x000fe200078e00ff */
[----:B------:R-:W-:Y:S06]  /*14a70*/  @P1 BRA `(.L_x_1523) ;  /* 0x00000000001c1947 */ /* 0x000fec0003800000 */
[----:B------:R-:W2:Y:S01]  /*14a80*/  S2R R6, SR_TID.X ;  /* 0x0000000000067919 */ /* 0x000ea20000002100 */
[----:B0-----:R-:W-:-:S04]  /*14a90*/  IMAD.MOV.U32 R3, RZ, RZ, 0x6000 ;  /* 0x00006000ff037424 */ /* 0x001fc800078e00ff */
[----:B------:R3:W-:Y:S01]  /*14aa0*/  SYNCS.ARRIVE.TRANS64 RZ, [R2+URZ+0x50], R3 ;  /* 0x0000500302ff79a7 */ /* 0x0007e2000800003f */
[----:B--2---:R-:W-:-:S04]  /*14ab0*/  LOP3.LUT R6, R6, 0x1f, RZ, 0xc0, !PT ;  /* 0x0000001f06067812 */ /* 0x004fc800078ec0ff */
[----:B------:R-:W-:-:S13]  /*14ac0*/  ISETP.NE.AND P0, PT, R6, RZ, PT ;  /* 0x000000ff0600720c */ /* 0x000fda0003f05270 */
[----:B---3--:R-:W-:Y:S05]  /*14ad0*/  @!P0 BRA `(.L_x_1523) ;  /* 0x0000000000048947 */ /* 0x008fea0003800000 */
[----:B------:R-:W-:Y:S01]  /*14ae0*/  BPT.TRAP 0x1 ;  /* 0x000000040000795c */ /* 0x000fe20000300000 */
.L_x_1523:
[----:B------:R-:W-:Y:S05]  /*14af0*/  BSYNC B2 ;  /* 0x0000000000027941 */ /* 0x000fea0003800000 */
.L_x_1522:
[----:B------:R-:W2:Y:S04]  /*14b00*/  LDL R15, [R1] ;  /* 0x00000000010f7983 */ /* 0x000ea80000100800 */
[----:B0-----:R-:W2:Y:S04]  /*14b10*/  LDL.LU R3, [R1+0x4] ;  /* 0x0000040001037983 */ /* 0x001ea80000300800 */
[----:B------:R-:W3:Y:S04]  /*14b20*/  LDL R7, [R1+0x14] ;  /* 0x0000140001077983 */ /* 0x000ee80000100800 */
[----:B------:R-:W3:Y:S01]  /*14b30*/  LDL.LU R6, [R1+0x8] ;  /* 0x0000080001067983 */ /* 0x000ee20000300800 */
[----:B------:R-:W-:Y:S01]  /*14b40*/  R2UR UR10, R11 ;  /* 0x000000000b0a72ca */ /* 0x000fe200000e0000 */
[----:B------:R-:W-:Y:S01]  /*14b50*/  UIADD3 UR4, UP0, UR36, 0x470, URZ ;  /* 0x0000047024047890 */ /* 0x000fe2000ff1e03f */
[----:B------:R-:W-:Y:S01]  /*14b60*/  R2UR UR6, R12 ;  /* 0x000000000c0672ca */ /* 0x000fe200000e0000 */
[----:B------:R-:W-:Y:S01]  /*14b70*/  VIADD R2, R2, 0x50 ;  /* 0x0000005002027836 */ /* 0x000fe20000000000 */
[----:B------:R-:W-:Y:S01]  /*14b80*/  R2UR UR7, R13 ;  /* 0x000000000d0772ca */ /* 0x000fe200000e0000 */
[----:B------:R-:W-:Y:S01]  /*14b90*/  UIADD3.X UR5, URZ, UR37, URZ, UP0, !UPT ;  /* 0x000000253f057290 */ /* 0x000fe200087fe43f */
[----:B------:R-:W-:Y:S01]  /*14ba0*/  PLOP3.LUT P0, PT, PT, PT, PT, 0x80, 0x0 ;  /* 0x000000000000781c */ /* 0x000fe20003f0f070 */
[----:B--2---:R-:W-:-:S02]  /*14bb0*/  IMAD R3, R3, 0x6000, R15 ;  /* 0x0000600003037824 */ /* 0x004fc400078e020f */
[----:B---3--:R-:W-:Y:S02]  /*14bc0*/  IMAD R6, R6, 0x60, R7 ;  /* 0x0000006006067824 */ /* 0x008fe400078e0207 */
[----:B------:R-:W-:-:S08]  /*14bd0*/  VIADD R7, R3, 0x400 ;  /* 0x0000040003077836 */ /* 0x000fd00000000000 */
.L_x_1524:
        /* <DEDUP_REMOVED lines=15> */
.L_x_1525:
        /* <DEDUP_REMOVED lines=12> */
.L_x_1511:
[----:B------:R-:W-:Y:S05]  /*14d90*/  BSYNC B1 ;  /* 0x0000000000017941 */ /* 0x000fea0003800000 */
.L_x_1510:
[----:B------:R-:W2:Y:S01]  /*14da0*/  LDL R2, [R1+0x18] ;  /* 0x0000180001027983 */ /* 0x000ea20000100800 */
[----:B------:R-:W-:Y:S01]  /*14db0*/  VIADD R3, R4, 0x1 ;  /* 0x0000000104037836 */ /* 0x000fe20000000000 */
[----:B------:R-:W-:Y:S01]  /*14dc0*/  BSSY B1, `(.L_x_1526) ;  /* 0x00000a9000017945 */ /* 0x000fe20003800000 */
[----:B------:R-:W-:-:S03]  /*14dd0*/  VIADD R6, R0, 0xffffffff ;  /* 0xffffffff00067836 */ /* 0x000fc60000000000 */
[----:B------:R-:W-:-:S04]  /*14de0*/  ISETP.NE.AND P0, PT, R3, 0x2, PT ;  /* 0x000000020300780c */ /* 0x000fc80003f05270 */
[----:B------:R-:W-:Y:S02]  /*14df0*/  SEL R12, R3, RZ, P0 ;  /* 0x000000ff030c7207 */ /* 0x000fe40000000000 */
[----:B--2---:R-:W-:Y:S02]  /*14e00*/  LOP3.LUT P1, RZ, R2, 0x1, RZ, 0xc0, !PT ;  /* 0x0000000102ff7812 */ /* 0x004fe4000782c0ff */
[----:B------:R-:W-:-:S04]  /*14e10*/  SEL R2, RZ, 0x1, P0 ;  /* 0x00000001ff027807 */ /* 0x000fc80000000000 */
[----:B------:R-:W-:-:S05]  /*14e20*/  LOP3.LUT R11, R5, R2, RZ, 0x3c, !PT ;  /* 0x00000002050b7212 */ /* 0x000fca00078e3cff */
[----:B------:R2:W-:Y:S04]  /*14e30*/  STL [R1+0x10], R11 ;  /* 0x0000100b01007387 */ /* 0x0005e80000100800 */
[----:B------:R2:W-:Y:S01]  /*14e40*/  STL [R1+0x4], R12 ;  /* 0x0000040c01007387 */ /* 0x0005e20000100800 */
[----:B------:R-:W-:Y:S05]  /*14e50*/  @!P1 BRA `(.L_x_1527) ;  /* 0x00000008007c9947 */ /* 0x000fea0003800000 */
[----:B------:R-:W-:Y:S01]  /*14e60*/  ULDC.64 UR4, c[0x0][0x418] ;  /* 0x0001060000047ab9 */ /* 0x000fe20000000a00 */
[----:B------:R-:W-:Y:S01]  /*14e70*/  IMAD.MOV.U32 R7, RZ, RZ, R6 ;  /* 0x000000ffff077224 */ /* 0x000fe200078e0006 */
[----:B------:R-:W-:-:S04]  /*14e80*/  ISETP.NE.U32.AND P0, PT, RZ, UR4, PT ;  /* 0x00000004ff007c0c */ /* 0x000fc8000bf05070 */
[----:B------:R-:W-:-:S13]  /*14e90*/  ISETP.NE.AND.EX P0, PT, RZ, UR5, PT, P0 ;  /* 0x00000005ff007c0c */ /* 0x000fda000bf05300 */
[----:B------:R-:W-:Y:S05]  /*14ea0*/  @!P0 BRA `(.L_x_1528) ;  /* 0x0000000000508947 */ /* 0x000fea0003800000 */
[----:B------:R-:W3:Y:S01]  /*14eb0*/  LDL R14, [R1+0x1c] ;  /* 0x00001c00010e7983 */ /* 0x000ee20000100800 */
[----:B0-----:R-:W0:Y:S01]  /*14ec0*/  LDC R8, c[0x0][0x43c] ;  /* 0x00010f00ff087b82 */ /* 0x001e220000000800 */
[----:B------:R-:W-:Y:S02]  /*14ed0*/  ULDC.64 UR6, c[0x0][0x428] ;  /* 0x00010a0000067ab9 */ /* 0x000fe40000000a00 */
[----:B------:R-:W4:Y:S01]  /*14ee0*/  LDL R13, [R1+0xc] ;  /* 0x00000c00010d7983 */ /* 0x000f220000100800 */
        /* <DEDUP_REMOVED lines=9> */
[----:B---3--:R-:W-:-:S04]  /*14f80*/  IMAD R8, R14, UR6, RZ ;  /* 0x000000060e087c24 */ /* 0x008fc8000f8e02ff */
[C---:B----4-:R-:W-:Y:S02]  /*14f90*/  IMAD R8, R13.reuse, UR7, R8 ;  /* 0x000000070d087c24 */ /* 0x050fe4000f8e0208 */
[----:B------:R-:W-:-:S04]  /*14fa0*/  IMAD.WIDE.U32 R2, R13, UR6, R2 ;  /* 0x000000060d027c25 */ /* 0x000fc8000f8e0002 */
[----:B------:R-:W-:Y:S01]  /*14fb0*/  IMAD.IADD R3, R8, 0x1, R3 ;  /* 0x0000000108037824 */ /* 0x000fe200078e0203 */
[----:B------:R-:W-:-:S04]  /*14fc0*/  LEA R8, P0, R2, UR4, 0x2 ;  /* 0x0000000402087c11 */ /* 0x000fc8000f8010ff */
[----:B------:R-:W-:-:S06]  /*14fd0*/  LEA.HI.X R9, R2, UR5, R3, 0x2, P0 ;  /* 0x0000000502097c11 */ /* 0x000fcc00080f1403 */
[----:B------:R3:W5:Y:S03]  /*14fe0*/  LDG.E R9, desc[UR8][R8.64] ;  /* 0x0000000808097981 */ /* 0x000766000c1e1900 */
.L_x_1528:
[----:B------:R-:W4:Y:S01]  /*14ff0*/  LDL R2, [R1] ;  /* 0x0000000001027983 */ /* 0x000f220000100800 */
[----:B------:R-:W-:Y:S01]  /*15000*/  SHF.L.U32 R3, R11, 0x1f, RZ ;  /* 0x0000001f0b037819 */ /* 0x000fe200000006ff */
[----:B------:R-:W-:Y:S01]  /*15010*/  BSSY B2, `(.L_x_1529) ;  /* 0x0000004000027945 */ /* 0x000fe20003800000 */
[----:B----4-:R-:W-:-:S04]  /*15020*/  IMAD R2, R12, 0x8, R2 ;  /* 0x000000080c027824 */ /* 0x010fc800078e0202 */
[----:B------:R-:W4:Y:S02]  /*15030*/  SYNCS.PHASECHK.TRANS64.TRYWAIT P0, [R2+URZ+0x2a840], R3 ;  /* 0x02a84003020075a7 */ /* 0x000f24000800017f */
[----:B----4-:R-:W-:Y:S05]  /*15040*/  @!P0 BRA `(.L_x_1530) ;  /* 0x00000030004c8947 */ /* 0x010fea0003800000 */
.L_x_1609:
[----:B------:R-:W-:Y:S05]  /*15050*/  BSYNC B2 ;  /* 0x0000000000027941 */ /* 0x000fea0003800000 */
.L_x_1529:
[----:B0--3--:R-:W0:Y:S01]  /*15060*/  S2R R8, SR_TID.X ;  /* 0x0000000000087919 */ /* 0x009e220000002100 */
[----:B------:R-:W-:Y:S01]  /*15070*/  BSSY B2, `(.L_x_1531) ;  /* 0x000000b000027945 */ /* 0x000fe20003800000 */
[----:B0-----:R-:W-:-:S04]  /*15080*/  LOP3.LUT R8, R8, 0x7f, RZ, 0xc0, !PT ;  /* 0x0000007f08087812 */ /* 0x001fc800078ec0ff */
[----:B------:R-:W-:-:S13]  /*15090*/  ISETP.NE.AND P1, PT, R8, RZ, PT ;  /* 0x000000ff0800720c */ /* 0x000fda0003f25270 */
[----:B------:R-:W-:Y:S05]  /*150a0*/  @P1 BRA `(.L_x_1532) ;  /* 0x00000000001c1947 */ /* 0x000fea0003800000 */
[----:B------:R-:W0:Y:S01]  /*150b0*/  S2R R8, SR_TID.X ;  /* 0x0000000000087919 */ /* 0x000e220000002100 */
[----:B----4-:R-:W-:-:S04]  /*150c0*/  IMAD.MOV.U32 R3, RZ, RZ, 0x9000 ;  /* 0x00009000ff037424 */ /* 0x010fc800078e00ff */
[----:B------:R3:W-:Y:S01]  /*150d0*/  SYNCS.ARRIVE.TRANS64 RZ, [R2+URZ+0x2a830], R3 ;  /* 0x02a8300302ff79a7 */ /* 0x0007e2000800003f */
[----:B0-----:R-:W-:-:S04]  /*150e0*/  LOP3.LUT R8, R8, 0x1f, RZ, 0xc0, !PT ;  /* 0x0000001f08087812 */ /* 0x001fc800078ec0ff */
[----:B------:R-:W-:-:S13]  /*150f0*/  ISETP.NE.AND P0, PT, R8, RZ, PT ;  /* 0x000000ff0800720c */ /* 0x000fda0003f05270 */
[----:B---3--:R-:W-:Y:S05]  /*15100*/  @!P0 BRA `(.L_x_1532) ;  /* 0x0000000000048947 */ /* 0x008fea0003800000 */
[----:B------:R-:W-:Y:S01]  /*15110*/  BPT.TRAP 0x1 ;  /* 0x000000040000795c */ /* 0x000fe20000300000 */
.L_x_1532:
[----:B------:R-:W-:Y:S05]  /*15120*/  BSYNC B2 ;  /* 0x0000000000027941 */ /* 0x000fea0003800000 */
.L_x_1531:
[----:B------:R-:W3:Y:S04]  /*15130*/  LDL R8, [R1+0x4] ;  /* 0x0000040001087983 */ /* 0x000ee80000100800 */
[----:B--2---:R-:W2:Y:S04]  /*15140*/  LDL R11, [R1] ;  /* 0x00000000010b7983 */ /* 0x004ea80000100800 */
        /* <DEDUP_REMOVED lines=8> */
[C---:B---3--:R-:W-:Y:S02]  /*151d0*/  IMAD R3, R8.reuse, 0x8, R10 ;  /* 0x0000000808037824 */ /* 0x048fe400078e020a */
[----:B--2---:R-:W-:Y:S02]  /*151e0*/  IMAD R8, R8, 0x9000, R11 ;  /* 0x0000900008087824 */ /* 0x004fe400078e020b */
[----:B------:R-:W-:-:S02]  /*151f0*/  VIADD R3, R3, 0x30 ;  /* 0x0000003003037836 */ /* 0x000fc40000000000 */
[----:B----4-:R-:W-:Y:S02]  /*15200*/  IMAD R2, R7, 0x60, R2 ;  /* 0x0000006007027824 */ /* 0x010fe400078e0202 */
[----:B------:R-:W-:-:S07]  /*15210*/  VIADD R11, R8, 0x18400 ;  /* 0x00018400080b7836 */ /* 0x000fce0000000000 */
.L_x_1533:
        /* <DEDUP_REMOVED lines=16> */
.L_x_1534:
        /* <DEDUP_REMOVED lines=15> */
.L_x_1535:
        /* <DEDUP_REMOVED lines=15> */
.L_x_1610:
[----:B------:R-:W-:Y:S05]  /*15500*/  BSYNC B2 ;  /* 0x0000000000027941 */ /* 0x000fea0003800000 */
.L_x_1536:
[----:B------:R-:W-:Y:S01]  /*15510*/  BSSY B2, `(.L_x_1538) ;  /* 0x000000b000027945 */ /* 0x000fe20003800000 */
[----:B------:R-:W-:Y:S02]  /*15520*/  IMAD.MOV.U32 R12, RZ, RZ, 0x0 ;  /* 0x00000000ff0c7424 */ /* 0x000fe400078e00ff */
[----:B------:R-:W-:Y:S01]  /*15530*/  IMAD.MOV.U32 R13, RZ, RZ, 0x14f00000 ;  /* 0x14f00000ff0d7424 */ /* 0x000fe200078e00ff */
[----:B------:R-:W-:Y:S06]  /*15540*/  @P1 BRA `(.L_x_1539) ;  /* 0x00000000001c1947 */ /* 0x000fec0003800000 */
[----:B------:R-:W2:Y:S02]  /*15550*/  S2R R3, SR_TID.X ;  /* 0x0000000000037919 */ /* 0x000ea40000002100 */
[----:B--2---:R-:W-:Y:S01]  /*15560*/  LOP3.LUT R8, R3, 0x1f, RZ, 0xc0, !PT ;  /* 0x0000001f03087812 */ /* 0x004fe200078ec0ff */
[----:B------:R-:W-:-:S03]  /*15570*/  IMAD.MOV.U32 R3, RZ, RZ, 0x6000 ;  /* 0x00006000ff037424 */ /* 0x000fc600078e00ff */
[----:B------:R-:W-:Y:S01]  /*15580*/  ISETP.NE.AND P0, PT, R8, RZ, PT ;  /* 0x000000ff0800720c */ /* 0x000fe20003f05270 */
[----:B------:R2:W-:-:S12]  /*15590*/  SYNCS.ARRIVE.TRANS64 RZ, [R2+URZ+0x50], R3 ;  /* 0x0000500302ff79a7 */ /* 0x0005d8000800003f */
[----:B--2---:R-:W-:Y:S05]  /*155a0*/  @!P0 BRA `(.L_x_1539) ;  /* 0x0000000000048947 */ /* 0x004fea0003800000 */
[----:B------:R-:W-:Y:S01]  /*155b0*/  BPT.TRAP 0x1 ;  /* 0x000000040000795c */ /* 0x000fe20000300000 */
.L_x_1539:
[----:B------:R-:W-:Y:S05]  /*155c0*/  BSYNC B2 ;  /* 0x0000000000027941 */ /* 0x000fea0003800000 */
.L_x_1538:
[----:B------:R-:W2:Y:S04]  /*155d0*/  LDL R8, [R1] ;  /* 0x0000000001087983 */ /* 0x000ea80000100800 */
[----:B0-----:R-:W3:Y:S04]  /*155e0*/  LDL R5, [R1+0x14] ;  /* 0x0000140001057983 */ /* 0x001ee80000100800 */
        /* <DEDUP_REMOVED lines=11> */
.L_x_1540:
        /* <DEDUP_REMOVED lines=15> */
.L_x_1541:
        /* <DEDUP_REMOVED lines=12> */
.L_x_1527:
[----:B------:R-:W-:Y:S05]  /*15850*/  BSYNC B1 ;  /* 0x0000000000017941 */ /* 0x000fea0003800000 */
.L_x_1526:
[----:B------:R-:W4:Y:S01]  /*15860*/  LDL R2, [R1+0x24] ;  /* 0x0000240001027983 */ /* 0x000f220000100800 */
[----:B------:R-:W-:Y:S01]  /*15870*/  VIADD R0, R0, 0xfffffffe ;  /* 0xfffffffe00007836 */ /* 0x000fe20000000000 */
[----:B----4-:R-:W-:-:S13]  /*15880*/  ISETP.GT.AND P0, PT, R6, R2, PT ;  /* 0x000000020600720c */ /* 0x010fda0003f04270 */
[----:B------:R-:W-:Y:S05]  /*15890*/  @P0 BRA `(.L_x_1542) ;  /* 0xffffffe8008c0947 */ /* 0x000fea000383ffff */
.L_x_1491:
[----:B------:R-:W-:Y:S05]  /*158a0*/  BSYNC B0 ;  /* 0x0000000000007941 */ /* 0x000fea0003800000 */
.L_x_1490:
[----:B------:R-:W4:Y:S01]  /*158b0*/  S2R R2, SR_TID.X ;  /* 0x0000000000027919 */ /* 0x000f220000002100 */
[----:B------:R-:W-:Y:S01]  /*158c0*/  BSSY B0, `(.L_x_1543) ;  /* 0x0000011000007945 */ /* 0x000fe20003800000 */
[----:B----4-:R-:W-:-:S04]  /*158d0*/  LOP3.LUT R3, R2, 0x7f, RZ, 0xc0, !PT ;  /* 0x0000007f02037812 */ /* 0x010fc800078ec0ff */
[----:B------:R-:W-:-:S13]  /*158e0*/  ISETP.NE.AND P0, PT, R3, RZ, PT ;  /* 0x000000ff0300720c */ /* 0x000fda0003f05270 */
[----:B------:R-:W-:Y:S05]  /*158f0*/  @P0 BRA `(.L_x_1544) ;  /* 0x0000000000340947 */ /* 0x000fea0003800000 */
[----:B------:R-:W4:Y:S01]  /*15900*/  S2R R2, SR_LANEID ;  /* 0x0000000000027919 */ /* 0x000f220000000000 */
[----:B------:R-:W-:Y:S01]  /*15910*/  VOTEU.ANY UR4, UPT, PT ;  /* 0x0000000000047886 */ /* 0x000fe200038e0100 */
[----:B------:R-:W5:Y:S01]  /*15920*/  LDC.64 R4, c[0x0][0xc60] ;  /* 0x00031800ff047b82 */ /* 0x000f620000000a00 */
[----:B------:R-:W4:Y:S01]  /*15930*/  FLO.U32 R0, UR4 ;  /* 0x0000000400007d00 */ /* 0x000f2200080e0000 */
[----:B------:R-:W-:Y:S01]  /*15940*/  ULDC.64 UR6, c[0x0][0x208] ;  /* 0x0000820000067ab9 */ /* 0x000fe20000000a00 */
[----:B----4-:R-:W-:-:S06]  /*15950*/  ISETP.EQ.U32.AND P0, PT, R0, R2, PT ;  /* 0x000000020000720c */ /* 0x010fcc0003f02070 */
[----:B------:R-:W5:Y:S07]  /*15960*/  POPC R2, UR4 ;  /* 0x0000000400027d09 */ /* 0x000f6e0008000000 */
[----:B-----5:R-:W4:Y:S04]  /*15970*/  @P0 ATOMG.E.ADD.STRONG.GPU PT, R2, desc[UR6][R4.64], R2 ;  /* 0x00000002040209a8 */ /* 0x020f2800081ee1c6 */
[----:B----4-:R4:W5:Y:S02]  /*15980*/  SHFL.IDX PT, R2, R2, R0, 0x1f ;  /* 0x00001f0002027589 */ /* 0x01096400000e0000 */
[----:B----4-:R-:W4:Y:S02]  /*15990*/  S2R R0, SR_LTMASK ;  /* 0x0000000000007919 */ /* 0x010f240000003900 */
[----:B----4-:R-:W-:-:S06]  /*159a0*/  LOP3.LUT R0, R0, UR4, RZ, 0xc0, !PT ;  /* 0x0000000400007c12 */ /* 0x010fcc000f8ec0ff */
[----:B------:R-:W5:Y:S02]  /*159b0*/  POPC R0, R0 ;  /* 0x0000000000007309 */ /* 0x000f640000000000 */
[----:B-----5:R-:W-:-:S07]  /*159c0*/  IADD3 R16, R2, UR38, R0 ;  /* 0x0000002602107c10 */ /* 0x020fce000fffe000 */
.L_x_1544:
[----:B------:R-:W-:Y:S05]  /*159d0*/  BSYNC B0 ;  /* 0x0000000000007941 */ /* 0x000fea0003800000 */
.L_x_1543:
[----:B------:R-:W4:Y:S01]  /*159e0*/  LDL R0, [R1+0x18] ;  /* 0x0000180001007983 */ /* 0x000f220000100800 */
[----:B------:R-:W-:Y:S01]  /*159f0*/  BSSY B0, `(.L_x_1545) ;  /* 0x000003e000007945 */ /* 0x000fe20003800000 */
[----:B----4-:R-:W-:-:S13]  /*15a00*/  LOP3.LUT P0, RZ, R0, 0x1, RZ, 0xc0, !PT ;  /* 0x0000000100ff7812 */ /* 0x010fda000780c0ff */
[----:B------:R-:W-:Y:S05]  /*15a10*/  @!P0 BRA `(.L_x_1546) ;  /* 0x0000000000ec8947 */ /* 0x000fea0003800000 */
[----:B------:R-:W4:Y:S04]  /*15a20*/  LDL R4, [R1] ;  /* 0x0000000001047983 */ /* 0x000f280000100800 */
[----:B------:R-:W4:Y:S04]  /*15a30*/  LDL R0, [R1+0x4] ;  /* 0x0000040001007983 */ /* 0x000f280000100800 */
[----:B------:R-:W5:Y:S01]  /*15a40*/  LDL R2, [R1+0x10] ;  /* 0x0000100001027983 */ /* 0x000f620000100800 */
[----:B------:R-:W-:Y:S01]  /*15a50*/  BSSY B1, `(.L_x_1547) ;  /* 0x0000006000017945 */ /* 0x000fe20003800000 */
[----:B------:R-:W-:Y:S01]  /*15a60*/  ISETP.NE.AND P1, PT, R3, RZ, PT ;  /* 0x000000ff0300720c */ /* 0x000fe20003f25270 */
[----:B----4-:R-:W-:Y:S01]  /*15a70*/  IMAD R0, R0, 0x8, R4 ;  /* 0x0000000800007824 */ /* 0x010fe200078e0204 */
[----:B-----5:R-:W-:-:S04]  /*15a80*/  SHF.L.U32 R2, R2, 0x1f, RZ ;  /* 0x0000001f02027819 */ /* 0x020fc800000006ff */
[----:B------:R-:W4:Y:S02]  /*15a90*/  SYNCS.PHASECHK.TRANS64.TRYWAIT P0, [R0+URZ+0x2a860], R2 ;  /* 0x02a86002000075a7 */ /* 0x000f24000800017f */
[----:B----4-:R-:W-:Y:S05]  /*15aa0*/  @!P0 BRA `(.L_x_1548) ;  /* 0x0000002400dc8947 */ /* 0x010fea0003800000 */
.L_x_1611:
[----:B------:R-:W-:Y:S05]  /*15ab0*/  BSYNC B1 ;  /* 0x0000000000017941 */ /* 0x000fea0003800000 */
.L_x_1547:
[----:B------:R-:W-:Y:S04]  /*15ac0*/  BSSY B1, `(.L_x_1549) ;  /* 0x0000009000017945 */ /* 0x000fe80003800000 */
[----:B------:R-:W-:Y:S05]  /*15ad0*/  @P1 BRA `(.L_x_1550) ;  /* 0x00000000001c1947 */ /* 0x000fea0003800000 */
[----:B------:R-:W5:Y:S01]  /*15ae0*/  S2R R3, SR_TID.X ;  /* 0x0000000000037919 */ /* 0x000f620000002100 */
[----:B----4-:R-:W-:-:S04]  /*15af0*/  IMAD.MOV.U32 R2, RZ, RZ, 0x6000 ;  /* 0x00006000ff027424 */ /* 0x010fc800078e00ff */
[----:B------:R4:W-:Y:S01]  /*15b00*/  SYNCS.ARRIVE.TRANS64 RZ, [R0+URZ+0x2a850], R2 ;  /* 0x02a8500200ff79a7 */ /* 0x0009e2000800003f */
[----:B-----5:R-:W-:-:S04]  /*15b10*/  LOP3.LUT R3, R3, 0x1f, RZ, 0xc0, !PT ;  /* 0x0000001f03037812 */ /* 0x020fc800078ec0ff */
[----:B------:R-:W-:-:S13]  /*15b20*/  ISETP.NE.AND P0, PT, R3, RZ, PT ;  /* 0x000000ff0300720c */ /* 0x000fda0003f05270 */
[----:B----4-:R-:W-:Y:S05]  /*15b30*/  @!P0 BRA `(.L_x_1550) ;  /* 0x0000000000048947 */ /* 0x010fea0003800000 */
[----:B------:R-:W-:Y:S01]  /*15b40*/  BPT.TRAP 0x1 ;  /* 0x000000040000795c */ /* 0x000fe20000300000 */
.L_x_1550:
[----:B------:R-:W-:Y:S05]  /*15b50*/  BSYNC B1 ;  /* 0x0000000000017941 */ /* 0x000fea0003800000 */
.L_x_1549:
[----:B------:R-:W5:Y:S04]  /*15b60*/  LDL.LU R5, [R1+0x14] ;  /* 0x0000140001057983 */ /* 0x000f680000300800 */
[----:B------:R-:W5:Y:S04]  /*15b70*/  LDL.LU R3, [R1+0x8] ;  /* 0x0000080001037983 */ /* 0x000f680000300800 */
[----:B------:R-:W2:Y:S04]  /*15b80*/  LDL R4, [R1] ;  /* 0x0000000001047983 */ /* 0x000ea80000100800 */
[----:B----4-:R-:W2:Y:S01]  /*15b90*/  LDL R2, [R1+0x4] ;  /* 0x0000040001027983 */ /* 0x010ea20000100800 */
[----:B------:R-:W-:Y:S01]  /*15ba0*/  UIADD3 UR4, UP0, UR36, 0x470, URZ ;  /* 0x0000047024047890 */ /* 0x000fe2000ff1e03f */
[----:B------:R-:W-:Y:S01]  /*15bb0*/  PLOP3.LUT P0, PT, PT, PT, PT, 0x80, 0x0 ;  /* 0x000000000000781c */ /* 0x000fe20003f0f070 */
[----:B------:R-:W-:Y:S01]  /*15bc0*/  VIADD R0, R0, 0x2a850 ;  /* 0x0002a85000007836 */ /* 0x000fe20000000000 */
[----:B------:R-:W-:Y:S01]  /*15bd0*/  UMOV UR6, 0x0 ;  /* 0x0000000000067882 */ /* 0x000fe20000000000 */
[----:B------:R-:W-:Y:S01]  /*15be0*/  UIADD3.X UR5, URZ, UR37, URZ, UP0, !UPT ;  /* 0x000000253f057290 */ /* 0x000fe200087fe43f */
[----:B------:R-:W-:Y:S01]  /*15bf0*/  UMOV UR7, 0x14f00000 ;  /* 0x14f0000000077882 */ /* 0x000fe20000000000 */
[----:B------:R-:W-:Y:S01]  /*15c00*/  UMOV UR10, URZ ;  /* 0x0000003f000a7c82 */ /* 0x000fe20008000000 */
[----:B-----5:R-:W-:-:S02]  /*15c10*/  IMAD R3, R3, 0x60, R5 ;  /* 0x0000006003037824 */ /* 0x020fc400078e0205 */
[----:B--2---:R-:W-:-:S04]  /*15c20*/  IMAD R2, R2, 0x6000, R4 ;  /* 0x0000600002027824 */ /* 0x004fc800078e0204 */
[----:B------:R-:W-:-:S07]  /*15c30*/  VIADD R4, R2, 0x400 ;  /* 0x0000040002047836 */ /* 0x000fce0000000000 */
.L_x_1551:
        /* <DEDUP_REMOVED lines=15> */
.L_x_1552:
        /* <DEDUP_REMOVED lines=9> */
[----:B----4-:R-:W-:Y:S05]  /*15dc0*/  @P0 BRA.U.ANY `(.L_x_1552) ;  /* 0xfffffffd00d80947 */ /* 0x010fea000393ffff */
.L_x_1546:
[----:B------:R-:W-:Y:S05]  /*15dd0*/  BSYNC B0 ;  /* 0x0000000000007941 */ /* 0x000fea0003800000 */
.L_x_1545:
[----:B------:R-:W4:Y:S04]  /*15de0*/  LDL.LU R5, [R1+0x4] ;  /* 0x0000040001057983 */ /* 0x000f280000300800 */
[----:B------:R-:W5:Y:S01]  /*15df0*/  LDL.LU R4, [R1+0x10] ;  /* 0x0000100001047983 */ /* 0x000f620000300800 */
[----:B----4-:R-:W-:-:S05]  /*15e00*/  VIADD R0, R5, 0x1 ;  /* 0x0000000105007836 */ /* 0x010fca0000000000 */
[----:B------:R-:W-:-:S04]  /*15e10*/  ISETP.NE.AND P0, PT, R0, 0x2, PT ;  /* 0x000000020000780c */ /* 0x000fc80003f05270 */
[----:B------:R-:W-:Y:S02]  /*15e20*/  SEL R2, RZ, 0x1, P0 ;  /* 0x00000001ff027807 */ /* 0x000fe40000000000 */
[----:B------:R-:W-:Y:S02]  /*15e30*/  SEL R0, R0, RZ, P0 ;  /* 0x000000ff00007207 */ /* 0x000fe40000000000 */
[----:B-----5:R-:W-:-:S03]  /*15e40*/  LOP3.LUT R4, R4, R2, RZ, 0x3c, !PT ;  /* 0x0000000204047212 */ /* 0x020fc600078e3cff */
[----:B------:R4:W-:Y:S04]  /*15e50*/  STL [R1+0x4], R0 ;  /* 0x0000040001007387 */ /* 0x0009e80000100800 */
[----:B------:R4:W-:Y:S02]  /*15e60*/  STL [R1+0x10], R4 ;  /* 0x0000100401007387 */ /* 0x0009e40000100800 */
.L_x_1470:
[----:B------:R-:W-:Y:S05]  /*15e70*/  BSYNC B7 ;  /* 0x0000000000077941 */ /* 0x000fea0003800000 */
.L_x_1468:
[----:B----4-:R-:W4:Y:S02]  /*15e80*/  LDL R0, [R1+0x18] ;  /* 0x0000180001007983 */ /* 0x010f240000100800 */
[----:B----4-:R-:W-:-:S13]  /*15e90*/  LOP3.LUT P0, RZ, R0, 0x2, RZ, 0xc0, !PT ;  /* 0x0000000200ff7812 */ /* 0x010fda000780c0ff */
[----:B------:R-:W-:Y:S05]  /*15ea0*/  @!P0 BRA `(.L_x_1553) ;  /* 0x0000000000288947 */ /* 0x000fea0003800000 */
[----:B------:R-:W-:Y:S05]  /*15eb0*/  WARPSYNC.ALL ;  /* 0x0000000000007948 */ /* 0x000fea0003800000 */
[----:B------:R-:W4:Y:S08]  /*15ec0*/  S2UR UR5, SR_CgaCtaId ;  /* 0x00000000000579c3 */ /* 0x000f300000008800 */
[----:B------:R-:W-:Y:S06]  /*15ed0*/  BAR.SYNC.DEFER_BLOCKING 0x5, 0x180 ;  /* 0x0146000000007b1d */ /* 0x000fec0000010000 */
[----:B------:R-:W-:-:S02]  /*15ee0*/  UMOV UR4, 0x400 ;  /* 0x0000040000047882 */ /* 0x000fc40000000000 */
[----:B----4-:R-:W-:-:S06]  /*15ef0*/  ULEA UR4, UR5, UR4, 0x18 ;  /* 0x0000000405047291 */ /* 0x010fcc000f8ec03f */
[----:B------:R-:W-:-:S05]  /*15f00*/  IMAD.U32 R0, RZ, RZ, UR4 ;  /* 0x00000004ff007e24 */ /* 0x000fca000f8e00ff */
[----:B------:R4:W0:Y:S04]  /*15f10*/  LDS.128 R16, [R0+0x2a8d0] ;  /* 0x02a8d00000107984 */ /* 0x0008280000000c00 */
[----:B------:R4:W-:Y:S01]  /*15f20*/  STL [R1], R0 ;  /* 0x0000000001007387 */ /* 0x0009e20000100800 */
[----:B------:R-:W-:Y:S06]  /*15f30*/  BAR.ARV 0x4, 0x180 ;  /* 0x0106000000007b1d */ /* 0x000fec0000002000 */
[----:B------:R-:W-:Y:S05]  /*15f40*/  BRA `(.L_x_1554) ;  /* 0x0000000800e47947 */ /* 0x000fea0003800000 */
.L_x_1553:
[----:B------:R-:W4:Y:S01]  /*15f50*/  S2R R0, SR_TID.X ;  /* 0x0000000000007919 */ /* 0x000f220000002100 */
[----:B------:R-:W-:Y:S01]  /*15f60*/  UMOV UR4, 0xffffffff ;  /* 0xffffffff00047882 */ /* 0x000fe20000000000 */
[----:B----4-:R-:W-:-:S04]  /*15f70*/  LOP3.LUT R6, R0, 0x1f, RZ, 0xc0, !PT ;  /* 0x0000001f00067812 */ /* 0x010fc800078ec0ff */
[----:B------:R-:W-:Y:S01]  /*15f80*/  ISETP.NE.AND P0, PT, R6, 0x1f, PT ;  /* 0x0000001f0600780c */ /* 0x000fe20003f05270 */
[----:B------:R-:W-:-:S12]  /*15f90*/  BRA.DIV UR4, `(.L_x_1555) ;  /* 0x0000002204b47947 */ /* 0x000fd8000b800000 */
[----:B------:R-:W-:Y:S01]  /*15fa0*/  IMAD.IADD R5, R19, 0x1, R6 ;  /* 0x0000000113057824 */ /* 0x000fe200078e0206 */
[----:B------:R-:W-:Y:S01]  /*15fb0*/  ULDC UR4, c[0x0][0xc3c] ;  /* 0x00030f0000047ab9 */ /* 0x000fe20000000800 */
[----:B------:R-:W-:-:S03]  /*15fc0*/  ULDC.64 UR6, c[0x0][0x208] ;  /* 0x0000820000067ab9 */ /* 0x000fc60000000a00 */
[----:B------:R-:W-:-:S13]  /*15fd0*/  ISETP.GE.OR P1, PT, R5, UR4, !P0 ;  /* 0x0000000405007c0c */ /* 0x000fda000c726670 */
[----:B------:R-:W4:Y:S02]  /*15fe0*/  @!P1 LDC.64 R2, c[0x0][0xc80] ;  /* 0x00032000ff029b82 */ /* 0x000f240000000a00 */
[----:B----4-:R-:W-:-:S06]  /*15ff0*/  @!P1 IMAD.WIDE R2, R5, 0x4, R2 ;  /* 0x0000000405029825 */ /* 0x010fcc00078e0202 */
[----:B------:R4:W5:Y:S01]  /*16000*/  @!P1 LDG.E R3, desc[UR6][R2.64] ;  /* 0x0000000602039981 */ /* 0x000962000c1e1900 */
[C---:B------:R-:W-:Y:S02]  /*16010*/  ISETP.GE.U32.AND P2, PT, R6.reuse, 0x2, PT ;  /* 0x000000020600780c */ /* 0x040fe40003f46070 */
[C---:B------:R-:W-:Y:S01]  /*16020*/  ISETP.GE.U32.AND P3, PT, R6.reuse, 0x4, PT ;  /* 0x000000040600780c */ /* 0x040fe20003f66070 */
[----:B------:R-:W-:Y:S01]  /*16030*/  SHFL.IDX PT, R0, R16, RZ, 0x1f ;  /* 0x00001fff10007589 */ /* 0x000fe200000e0000 */
[C---:B------:R-:W-:Y:S02]  /*16040*/  ISETP.GE.U32.AND P4, PT, R6.reuse, 0x8, PT ;  /* 0x000000080600780c */ /* 0x040fe40003f86070 */
[C---:B------:R-:W-:Y:S01]  /*16050*/  ISETP.GE.U32.AND P5, PT, R6.reuse, 0x10, PT ;  /* 0x000000100600780c */ /* 0x040fe20003fa6070 */
[----:B----4-:R-:W-:Y:S02]  /*16060*/  IMAD.MOV.U32 R2, RZ, RZ, RZ ;  /* 0x000000ffff027224 */ /* 0x010fe400078e00ff */
[----:B-----5:R-:W-:Y:S01]  /*16070*/  @!P1 IMAD.MOV.U32 R2, RZ, RZ, R3 ;  /* 0x000000ffff029224 */ /* 0x020fe200078e0003 */
[----:B------:R-:W-:-:S04]  /*16080*/  ISETP.NE.AND P1, PT, R6, RZ, PT ;  /* 0x000000ff0600720c */ /* 0x000fc80003f25270 */
[----:B------:R-:W4:Y:S02]  /*16090*/  SHFL.UP PT, R14, R2, 0x1, RZ ;  /* 0x04200000020e7989 */ /* 0x000f2400000e00ff */
[----:B----4-:R-:W-:-:S05]  /*160a0*/  SEL R5, R14, RZ, P1 ;  /* 0x000000ff0e057207 */ /* 0x010fca0000800000 */
[----:B------:R-:W-:Y:S02]  /*160b0*/  IMAD.IADD R3, R2, 0x1, R5 ;  /* 0x0000000102037824 */ /* 0x000fe400078e0205 */
[----:B------:R-:W-:Y:S04]  /*160c0*/  SHFL.IDX PT, R5, R16, 0x1, 0x1f ;  /* 0x00201f0010057f89 */ /* 0x000fe800000e0000 */
[----:B------:R-:W4:Y:S02]  /*160d0*/  SHFL.UP PT, R4, R3, 0x2, RZ ;  /* 0x0440000003047989 */ /* 0x000f2400000e00ff */
[----:B----4-:R-:W-:-:S05]  /*160e0*/  SEL R4, R4, RZ, P2 ;  /* 0x000000ff04047207 */ /* 0x010fca0001000000 */
[----:B------:R-:W-:-:S05]  /*160f0*/  IMAD.IADD R3, R3, 0x1, R4 ;  /* 0x0000000103037824 */ /* 0x000fca00078e0204 */
        /* <DEDUP_REMOVED lines=9> */
[----:B------:R4:W0:Y:S02]  /*16190*/  SHFL.IDX PT, R16, R3, 0x1f, 0x1f ;  /* 0x03e01f0003107f89 */ /* 0x00082400000e0000 */
.L_x_1621:
[----:B------:R-:W-:Y:S02]  /*161a0*/  ULDC UR4, c[0x0][0xc38] ;  /* 0x00030e0000047ab9 */ /* 0x000fe40000000800 */
[----:B------:R-:W-:-:S04]  /*161b0*/  IMAD.U32 R4, RZ, RZ, UR4 ;  /* 0x00000004ff047e24 */ /* 0x000fc8000f8e00ff */
[----:B0-----:R-:W-:-:S04]  /*161c0*/  IMAD R16, R16, R4, RZ ;  /* 0x0000000410107224 */ /* 0x001fc800078e02ff */
[----:B------:R-:W-:-:S05]  /*161d0*/  IMAD.IADD R5, R5, 0x1, R16 ;  /* 0x0000000105057824 */ /* 0x000fca00078e0210 */
[----:B------:R-:W-:-:S13]  /*161e0*/  ISETP.GT.AND P6, PT, R5, R0, PT ;  /* 0x000000000500720c */ /* 0x000fda0003fc4270 */
[----:B------:R-:W-:Y:S05]  /*161f0*/  @P6 BRA `(.L_x_1556) ;  /* 0x0000000000a06947 */ /* 0x000fea0003800000 */
.L_x_1561:
[----:B0-----:R-:W0:Y:S01]  /*16200*/  LDC R2, c[0x0][0xc3c] ;  /* 0x00030f00ff027b82 */ /* 0x001e220000000800 */
[----:B------:R-:W-:-:S05]  /*16210*/  VIADD R19, R19, 0x1f ;  /* 0x0000001f13137836 */ /* 0x000fca0000000000 */
[----:B0-----:R-:W-:-:S13]  /*16220*/  ISETP.GE.AND P6, PT, R19, R2, PT ;  /* 0x000000021300720c */ /* 0x001fda0003fc6270 */
[----:B------:R-:W-:Y:S05]  /*16230*/  @P6 BRA `(.L_x_1557) ;  /* 0x0000000400dc6947 */ /* 0x000fea0003800000 */
[----:B----4-:R-:W0:Y:S01]  /*16240*/  S2R R3, SR_TID.X ;  /* 0x0000000000037919 */ /* 0x010e220000002100 */
        /* <DEDUP_REMOVED lines=10> */
.L_x_1559:
[----:B------:R-:W-:Y:S05]  /*162f0*/  BSYNC B0 ;  /* 0x0000000000007941 */ /* 0x000fea0003800000 */
.L_x_1558:
        /* <DEDUP_REMOVED lines=17> */
[----:B------:R0:W4:Y:S02]  /*16410*/  SHFL.IDX PT, R16, R3, 0x1f, 0x1f ;  /* 0x03e01f0003107f89 */ /* 0x00012400000e0000 */
.L_x_1629:
[----:B------:R-:W-:Y:S02]  /*16420*/  ULDC UR4, c[0x0][0xc38] ;  /* 0x00030e0000047ab9 */ /* 0x000fe40000000800 */
[----:B------:R-:W-:-:S04]  /*16430*/  IMAD.U32 R4, RZ, RZ, UR4 ;  /* 0x00000004ff047e24 */ /* 0x000fc8000f8e00ff */
[----:B----4-:R-:W-:-:S04]  /*16440*/  IMAD R16, R16, R4, RZ ;  /* 0x0000000410107224 */ /* 0x010fc800078e02ff */
[----:B------:R-:W-:-:S05]  /*16450*/  IMAD.IADD R5, R16, 0x1, R5 ;  /* 0x0000000110057824 */ /* 0x000fca00078e0205 */
[----:B------:R-:W-:-:S13]  /*16460*/  ISETP.GT.AND P6, PT, R5, R0, PT ;  /* 0x000000000500720c */ /* 0x000fda0003fc4270 */
[----:B------:R-:W-:Y:S05]  /*16470*/  @!P6 BRA `(.L_x_1561) ;  /* 0xfffffffc0060e947 */ /* 0x000fea000383ffff */
.L_x_1556:
[----:B------:R-:W-:Y:S01]  /*16480*/  IMAD.IADD R16, R5, 0x1, -R16 ;  /* 0x0000000105107824 */ /* 0x000fe200078e0a10 */
[----:B------:R-:W-:-:S03]  /*16490*/  UMOV UR4, 0xffffffff ;  /* 0xffffffff00047882 */ /* 0x000fc60000000000 */
[----:B------:R-:W-:-:S05]  /*164a0*/  IMAD R5, R3, R4, R16 ;  /* 0x0000000403057224 */ /* 0x000fca00078e0210 */
[----:B------:R-:W-:Y:S01]  /*164b0*/  ISETP.GT.AND P6, PT, R5, R0, PT ;  /* 0x000000000500720c */ /* 0x000fe20003fc4270 */
[----:B------:R-:W-:-:S12]  /*164c0*/  BRA.DIV UR4, `(.L_x_1562) ;  /* 0x0000002604687947 */ /* 0x000fd8000b800000 */
[----:B------:R-:W-:-:S04]  /*164d0*/  VOTE.ANY R5, PT, !P6 ;  /* 0x0000000000057806 */ /* 0x000fc800070e0100 */
[----:B------:R-:W5:Y:S02]  /*164e0*/  POPC R6, R5 ;  /* 0x0000000500067309 */ /* 0x000f640000000000 */
[----:B-----5:R0:W0:Y:S02]  /*164f0*/  SHFL.IDX PT, R17, R2, R6, 0x1f ;  /* 0x00001f0602117589 */ /* 0x02002400000e0000 */
.L_x_1633:
[----:B------:R-:W-:Y:S01]  /*16500*/  ISETP.NE.AND P0, PT, R5, RZ, PT ;  /* 0x000000ff0500720c */ /* 0x000fe20003f05270 */
[----:B------:R-:W-:-:S12]  /*16510*/  IMAD.MOV.U32 R5, RZ, RZ, RZ ;  /* 0x000000ffff057224 */ /* 0x000fd800078e00ff */
[----:B------:R-:W-:Y:S05]  /*16520*/  @!P0 BRA `(.L_x_1563) ;  /* 0x0000000000148947 */ /* 0x000fea0003800000 */
[----:B------:R-:W-:Y:S01]  /*16530*/  UMOV UR4, 0xffffffff ;  /* 0xffffffff00047882 */ /* 0x000fe20000000000 */
[----:B--2---:R-:W-:Y:S02]  /*16540*/  VIADD R12, R6, 0xffffffff ;  /* 0xffffffff060c7836 */ /* 0x004fe40000000000 */
[----:B------:R-:W-:Y:S05]  /*16550*/  BRA.DIV UR4, `(.L_x_1564) ;  /* 0x00000026048c7947 */ /* 0x000fea000b800000 */
[----:B0---4-:R0:W2:Y:S02]  /*16560*/  SHFL.IDX PT, R3, R3, R12, 0x1f ;  /* 0x00001f0c03037589 */ /* 0x0110a400000e0000 */
.L_x_1636:
[----:B--2---:R-:W-:-:S07]  /*16570*/  IMAD.MOV.U32 R5, RZ, RZ, R3 ;  /* 0x000000ffff057224 */ /* 0x004fce00078e0003 */
.L_x_1563:
[----:B0---4-:R-:W0:Y:S01]  /*16580*/  LDC.64 R2, c[0x0][0xc90] ;  /* 0x00032400ff027b82 */ /* 0x011e220000000a00 */
[----:B------:R-:W-:Y:S01]  /*16590*/  IMAD.IADD R19, R6, 0x1, R19 ;  /* 0x0000000106137824 */ /* 0x000fe200078e0213 */
[----:B------:R-:W-:-:S03]  /*165a0*/  ULDC.64 UR4, c[0x0][0x208] ;  /* 0x0000820000047ab9 */ /* 0x000fc60000000a00 */
[----:B0-----:R-:W-:-:S05]  /*165b0*/  IMAD.WIDE R2, R19, 0x4, R2 ;  /* 0x0000000413027825 */ /* 0x001fca00078e0202 */
[----:B--23--:R-:W2:Y:S01]  /*165c0*/  LDG.E R7, desc[UR4][R2.64] ;  /* 0x0000000402077981 */ /* 0x00cea2000c1e1900 */
[----:B------:R-:W-:-:S04]  /*165d0*/  IMAD R16, R5, R4, R16 ;  /* 0x0000000405107224 */ /* 0x000fc800078e0210 */
[----:B------:R-:W-:Y:S02]  /*165e0*/  IMAD.IADD R0, R0, 0x1, -R16 ;  /* 0x0000000100007824 */ /* 0x000fe400078e0a10 */
[----:B--2---:R-:W-:-:S05]  /*165f0*/  IMAD R6, R17, R7, RZ ;  /* 0x0000000711067224 */ /* 0x004fca00078e02ff */
[----:B------:R-:W-:-:S04]  /*16600*/  IABS R8, R6 ;  /* 0x0000000600087213 */ /* 0x000fc80000000000 */
[----:B------:R-:W0:Y:S08]  /*16610*/  I2F.RP R2, R8 ;  /* 0x0000000800027306 */ /* 0x000e300000209400 */
        /* <DEDUP_REMOVED lines=9> */
[----:B------:R-:W-:-:S04]  /*166b0*/  IMAD.HI.U32 R2, R2, R3, RZ ;  /* 0x0000000302027227 */ /* 0x000fc800078e00ff */
[----:B------:R-:W-:-:S04]  /*166c0*/  IMAD.MOV R5, RZ, RZ, -R5 ;  /* 0x000000ffff057224 */ /* 0x000fc800078e0a05 */
        /* <DEDUP_REMOVED lines=11> */
[----:B------:R-:W-:Y:S02]  /*16780*/  IMAD R5, R7, R2, RZ ;  /* 0x0000000207057224 */ /* 0x000fe400078e02ff */
[----:B------:R-:W-:Y:S02]  /*16790*/  IMAD.MOV R2, RZ, RZ, -R2 ;  /* 0x000000ffff027224 */ /* 0x000fe400078e0a02 */
[----:B------:R-:W-:Y:S02]  /*167a0*/  IMAD.MOV R3, RZ, RZ, -R5 ;  /* 0x000000ffff037224 */ /* 0x000fe400078e0a05 */
[----:B------:R-:W-:-:S03]  /*167b0*/  IMAD R0, R6, R2, R0 ;  /* 0x0000000206007224 */ /* 0x000fc600078e0200 */
[----:B------:R-:W-:Y:S01]  /*167c0*/  VIADDMNMX R4, R3, R4, R7, PT ;  /* 0x0000000403047246 */ /* 0x000fe20003800107 */
[----:B------:R-:W-:-:S03]  /*167d0*/  IMAD.IADD R5, R0, 0x1, R5 ;  /* 0x0000000100057824 */ /* 0x000fc600078e0205 */
        /* <DEDUP_REMOVED lines=23> */
[----:B------:R-:W-:Y:S01]  /*16950*/  @!P1 LOP3.LUT R2, RZ, R4, RZ, 0x33, !PT ;  /* 0x00000004ff029212 */ /* 0x000fe200078e33ff */
[----:B------:R-:W-:-:S04]  /*16960*/  IMAD.MOV R4, RZ, RZ, -R4 ;  /* 0x000000ffff047224 */ /* 0x000fc800078e0a04 */
[----:B------:R-:W-:Y:S01]  /*16970*/  IMAD R18, R2, R4, R5 ;  /* 0x0000000402127224 */ /* 0x000fe200078e0205 */
[----:B------:R-:W-:-:S05]  /*16980*/  LOP3.LUT R2, RZ, R2, RZ, 0x33, !PT ;  /* 0x00000002ff027212 */ /* 0x000fca00078e33ff */
[----:B------:R-:W-:Y:S01]  /*16990*/  IMAD.IADD R17, R17, 0x1, R2 ;  /* 0x0000000111117824 */ /* 0x000fe200078e0202 */
[----:B------:R-:W-:Y:S06]  /*169a0*/  BRA `(.L_x_1565) ;  /* 0x00000000001c7947 */ /* 0x000fec0003800000 */
.L_x_1557:
[----:B------:R-:W-:Y:S01]  /*169b0*/  UMOV UR4, URZ ;  /* 0x0000003f00047c82 */ /* 0x000fe20008000000 */
[----:B------:R-:W-:Y:S01]  /*169c0*/  UMOV UR5, URZ ;  /* 0x0000003f00057c82 */ /* 0x000fe20008000000 */
[----:B------:R-:W-:Y:S01]  /*169d0*/  ULDC UR6, c[0x0][0xc3c] ;  /* 0x00030f0000067ab9 */ /* 0x000fe20000000800 */
[----:B------:R-:W-:Y:S02]  /*169e0*/  IMAD.MOV.U32 R16, RZ, RZ, R0 ;  /* 0x000000ffff107224 */ /* 0x000fe400078e0000 */
[----:B------:R-:W-:Y:S02]  /*169f0*/  IMAD.U32 R17, RZ, RZ, UR4 ;  /* 0x00000004ff117e24 */ /* 0x000fe4000f8e00ff */
[----:B------:R-:W-:Y:S02]  /*16a00*/  IMAD.U32 R18, RZ, RZ, UR5 ;  /* 0x00000005ff127e24 */ /* 0x000fe4000f8e00ff */
[----:B------:R-:W-:-:S07]  /*16a10*/  IMAD.U32 R19, RZ, RZ, UR6 ;  /* 0x00000006ff137e24 */ /* 0x000fce000f8e00ff */
.L_x_1565:
[----:B------:R0:W5:Y:S01]  /*16a20*/  LDL R2, [R1] ;  /* 0x0000000001027983 */ /* 0x0001620000100800 */
[----:B------:R-:W1:Y:S01]  /*16a30*/  S2R R0, SR_TID.X ;  /* 0x0000000000007919 */ /* 0x000e620000002100 */
[----:B------:R-:W-:Y:S05]  /*16a40*/  WARPSYNC.ALL ;  /* 0x0000000000007948 */ /* 0x000fea0003800000 */
[----:B-1----:R-:W-:Y:S01]  /*16a50*/  LOP3.LUT R0, R0, 0x1f, RZ, 0xc0, !PT ;  /* 0x0000001f00007812 */ /* 0x002fe200078ec0ff */
[----:B------:R-:W-:Y:S03]  /*16a60*/  BAR.SYNC.DEFER_BLOCKING 0x4, 0x180 ;  /* 0x0106000000007b1d */ /* 0x000fe60000010000 */
[----:B------:R-:W-:-:S13]  /*16a70*/  ISETP.NE.AND P0, PT, R0, RZ, PT ;  /* 0x000000ff0000720c */ /* 0x000fda0003f05270 */
[----:B----4-:R-:W5:Y:S01]  /*16a80*/  @!P0 S2R R3, SR_CgaCtaId ;  /* 0x0000000000038919 */ /* 0x010f620000008800 */
[----:B------:R-:W-:-:S04]  /*16a90*/  @!P0 MOV R0, 0x400 ;  /* 0x0000040000008802 */ /* 0x000fc80000000f00 */
[----:B-----5:R-:W-:-:S05]  /*16aa0*/  @!P0 LEA R2, R3, R0, 0x18 ;  /* 0x0000000003028211 */ /* 0x020fca00078ec0ff */
[----:B------:R0:W-:Y:S04]  /*16ab0*/  @!P0 STS.128 [R2+0x2a8d0], R16 ;  /* 0x02a8d01002008388 */ /* 0x0001e80000000c00 */
[----:B------:R0:W-:Y:S01]  /*16ac0*/  @!P0 STL [R1], R2 ;  /* 0x0000000201008387 */ /* 0x0001e20000100800 */
[----:B------:R-:W-:Y:S06]  /*16ad0*/  BAR.ARV 0x5, 0x180 ;  /* 0x0146000000007b1d */ /* 0x000fec0000002000 */
.L_x_1554:
[----:B------:R-:W-:Y:S02]  /*16ae0*/  ULDC UR4, c[0x0][0xc3c] ;  /* 0x00030f0000047ab9 */ /* 0x000fe40000000800 */
[----:B0-----:R-:W-:-:S13]  /*16af0*/  ISETP.GE.AND P0, PT, R19, UR4, PT ;  /* 0x0000000413007c0c */ /* 0x001fda000bf06270 */
[----:B------:R-:W-:Y:S05]  /*16b00*/  @!P0 BRA `(.L_x_1566) ;  /* 0xffffffa800008947 */ /* 0x000fea000383ffff */
[----:B------:R-:W-:Y:S05]  /*16b10*/  BSYNC B8 ;  /* 0x0000000000087941 */ /* 0x000fea0003800000 */
.L_x_1456:
[----:B----4-:R-:W4:Y:S01]  /*16b20*/  LDL.LU R0, [R1+0x38] ;  /* 0x0000380001007983 */ /* 0x010f220000300800 */
[----:B------:R-:W-:Y:S01]  /*16b30*/  BSSY B0, `(.L_x_1567) ;  /* 0x000000b000007945 */ /* 0x000fe20003800000 */
[----:B------:R-:W5:Y:S01]  /*16b40*/  S2R R5, SR_CgaCtaId ;  /* 0x0000000000057919 */ /* 0x000f620000008800 */
[----:B----4-:R-:W-:-:S05]  /*16b50*/  VIADD R0, R0, 0x1 ;  /* 0x0000000100007836 */ /* 0x010fca0000000000 */
[----:B0-----:R-:W-:-:S04]  /*16b60*/  LEA.HI R2, R0, R0, RZ, 0x1 ;  /* 0x0000000000027211 */ /* 0x001fc800078f08ff */
[----:B------:R-:W-:-:S05]  /*16b70*/  LOP3.LUT R3, R2, 0xfffffffe, RZ, 0xc0, !PT ;  /* 0xfffffffe02037812 */ /* 0x000fca00078ec0ff */
[----:B------:R-:W-:Y:S01]  /*16b80*/  IMAD.IADD R3, R0, 0x1, -R3 ;  /* 0x0000000100037824 */ /* 0x000fe200078e0a03 */
[----:B------:R-:W-:-:S04]  /*16b90*/  MOV R0, 0x400 ;  /* 0x0000040000007802 */ /* 0x000fc80000000f00 */
[----:B-----5:R-:W-:Y:S02]  /*16ba0*/  LEA R0, R5, R0, 0x18 ;  /* 0x0000000005007211 */ /* 0x020fe400078ec0ff */
[----:B------:R-:W-:-:S04]  /*16bb0*/  SHF.L.U32 R3, R3, 0x1f, RZ ;  /* 0x0000001f03037819 */ /* 0x000fc800000006ff */
[----:B------:R-:W0:Y:S02]  /*16bc0*/  SYNCS.PHASECHK.TRANS64.TRYWAIT P0, [R0+URZ+0x2a820], R3 ;  /* 0x02a82003000075a7 */ /* 0x000e24000800017f */
[----:B0-----:R-:W-:Y:S05]  /*16bd0*/  @!P0 BRA `(.L_x_1568) ;  /* 0x0000002000148947 */ /* 0x001fea0003800000 */
.L_x_1637:
[----:B------:R-:W-:Y:S05]  /*16be0*/  BSYNC B0 ;  /* 0x0000000000007941 */ /* 0x000fea0003800000 */
.L_x_1567:
[----:B------:R-:W-:-:S03]  /*16bf0*/  UMOV UR4, 0xffffffff ;  /* 0xffffffff00047882 */ /* 0x000fc60000000000 */
[----:B------:R-:W-:Y:S05]  /*16c00*/  BRA.DIV UR4, `(.L_x_1569) ;  /* 0x00000022041c7947 */ /* 0x000fea000b800000 */
[----:B------:R-:W4:Y:S02]  /*16c10*/  S2R R2, SR_TID.X ;  /* 0x0000000000027919 */ /* 0x000f240000002100 */
[----:B----4-:R-:W-:-:S04]  /*16c20*/  SHF.R.U32.HI R2, RZ, 0x5, R2 ;  /* 0x00000005ff027819 */ /* 0x010fc80000011602 */
[----:B------:R-:W-:-:S05]  /*16c30*/  LOP3.LUT R2, R2, 0x3, RZ, 0xc0, !PT ;  /* 0x0000000302027812 */ /* 0x000fca00078ec0ff */
[----:B------:R4:W0:Y:S02]  /*16c40*/  SHFL.IDX PT, R14, R2, RZ, 0x1f ;  /* 0x00001fff020e7589 */ /* 0x00082400000e0000 */
.L_x_1640:
[----:B0-----:R-:W-:Y:S01]  /*16c50*/  ISETP.NE.AND P0, PT, R14, RZ, PT ;  /* 0x000000ff0e00720c */ /* 0x001fe20003f05270 */
[----:B------:R-:W-:-:S12]  /*16c60*/  BSSY B0, `(.L_x_1570) ;  /* 0x0000029000007945 */ /* 0x000fd80003800000 */
[----:B------:R-:W-:Y:S05]  /*16c70*/  @P0 BRA `(.L_x_1571) ;  /* 0x00000000009c0947 */ /* 0x000fea0003800000 */
[----:B------:R-:W-:-:S03]  /*16c80*/  UMOV UR4, 0xffffffff ;  /* 0xffffffff00047882 */ /* 0x000fc60000000000 */
[----:B------:R-:W-:Y:S05]  /*16c90*/  BRA.DIV UR4, `(.L_x_1572) ;  /* 0x00000022042c7947 */ /* 0x000fea000b800000 */
[----:B------:R-:W-:-:S13]  /*16ca0*/  ELECT P6, URZ, PT ;  /* 0x00000000003f782f */ /* 0x000fda00038c0000 */
.L_x_1643:
[----:B------:R-:W-:Y:S05]  /*16cb0*/  @!P6 BRA `(.L_x_1571) ;  /* 0x00000000008ce947 */ /* 0x000fea0003800000 */
[----:B----4-:R-:W4:Y:S02]  /*16cc0*/  LDL R2, [R1+0x48] ;  /* 0x0000480001027983 */ /* 0x010f240000100800 */
[----:B----4-:R-:W-:-:S13]  /*16cd0*/  R2UR UR4, R2 ;  /* 0x00000000020472ca */ /* 0x010fda00000e0000 */
[----:B------:R-:W-:-:S06]  /*16ce0*/  ULOP3.LUT UR4, UR4, 0x2, URZ, 0xfc, !UPT ;  /* 0x0000000204047892 */ /* 0x000fcc000f8efc3f */
[----:B------:R-:W-:-:S05]  /*16cf0*/  IMAD.U32 R2, RZ, RZ, UR4 ;  /* 0x00000004ff027e24 */ /* 0x000fca000f8e00ff */
[----:B------:R-:W-:-:S13]  /*16d00*/  ISETP.NE.AND P2, PT, R2, 0x3, PT ;  /* 0x000000030200780c */ /* 0x000fda0003f45270 */
[----:B------:R-:W-:Y:S05]  /*16d10*/  @!P2 BRA `(.L_x_1573) ;  /* 0x000000000004a947 */ /* 0x000fea0003800000 */
[----:B------:R-:W-:Y:S01]  /*16d20*/  BPT.TRAP 0x1 ;  /* 0x000000040000795c */ /* 0x000fe20000300000 */
.L_x_1573:
[----:B------:R-:W4:Y:S04]  /*16d30*/  LDL R3, [R1+0x4] ;  /* 0x0000040001037983 */ /* 0x000f280000100800 */
[----:B--23--:R-:W2:Y:S01]  /*16d40*/  LDL.LU R7, [R1+0x10] ;  /* 0x0000100001077983 */ /* 0x00cea20000300800 */
[----:B------:R-:W-:-:S04]  /*16d50*/  VIADD R2, R0, 0x2a840 ;  /* 0x0002a84000027836 */ /* 0x000fc80000000000 */
[C---:B----4-:R-:W-:Y:S02]  /*16d60*/  IMAD R6, R3.reuse, 0x8, R2 ;  /* 0x0000000803067824 */ /* 0x050fe400078e0202 */
[----:B------:R-:W-:Y:S01]  /*16d70*/  VIADD R3, R3, 0x1 ;  /* 0x0000000103037836 */ /* 0x000fe20000000000 */
[----:B--2---:R-:W-:-:S04]  /*16d80*/  SHF.L.U32 R5, R7, 0x1f, RZ ;  /* 0x0000001f07057819 */ /* 0x004fc800000006ff */
        /* <DEDUP_REMOVED lines=8> */
.L_x_1644:
[----:B------:R-:W2:Y:S02]  /*16e10*/  SYNCS.PHASECHK.TRANS64.TRYWAIT P0, [R7+URZ], R2 ;  /* 0x00000002070075a7 */ /* 0x000ea4000800017f */
[----:B--2---:R-:W-:Y:S05]  /*16e20*/  @!P0 BRA `(.L_x_1575) ;  /* 0x0000001c00fc8947 */ /* 0x004fea0003800000 */
.L_x_1645:
[----:B------:R-:W-:Y:S05]  /*16e30*/  @!P2 BRA `(.L_x_1576) ;  /* 0x000000000004a947 */ /* 0x000fea0003800000 */
[----:B------:R-:W-:Y:S01]  /*16e40*/  BPT.TRAP 0x1 ;  /* 0x000000040000795c */ /* 0x000fe20000300000 */
.L_x_1576:
[----:B------:R-:W3:Y:S01]  /*16e50*/  LDL.LU R4, [R1+0x4] ;  /* 0x0000040001047983 */ /* 0x000ee20000300800 */
[----:B------:R-:W-:-:S04]  /*16e60*/  VIADD R0, R0, 0x2a860 ;  /* 0x0002a86000007836 */ /* 0x000fc80000000000 */
[----:B---3--:R-:W-:-:S04]  /*16e70*/  IMAD R4, R4, 0x8, R0 ;  /* 0x0000000804047824 */ /* 0x008fc800078e0200 */
[----:B------:R-:W3:Y:S02]  /*16e80*/  SYNCS.PHASECHK.TRANS64.TRYWAIT P0, [R4+URZ], R5 ;  /* 0x00000005040075a7 */ /* 0x000ee4000800017f */
[----:B---3--:R-:W-:Y:S05]  /*16e90*/  @!P0 BRA `(.L_x_1577) ;  /* 0x0000001c00f48947 */ /* 0x008fea0003800000 */
.L_x_1646:
[----:B------:R-:W-:-:S07]  /*16ea0*/  IMAD R3, R3, 0x8, R0 ;  /* 0x0000000803037824 */ /* 0x000fce00078e0200 */
.L_x_1578:
[----:B----4-:R4:W0:Y:S02]  /*16eb0*/  SYNCS.PHASECHK.TRANS64.TRYWAIT P0, [R3+URZ], R2 ;  /* 0x00000002030075a7 */ /* 0x010824000800017f */
[----:B0-----:R-:W-:Y:S05]  /*16ec0*/  @!P0 NANOSLEEP.SYNCS 0x989680 ;  /* 0x009896800000895d */ /* 0x001fea0003900000 */
[----:B------:R-:W0:Y:S02]  /*16ed0*/  @!P0 SYNCS.PHASECHK.TRANS64 P0, [R3+URZ], R2 ;  /* 0x00000002030085a7 */ /* 0x000e24000800007f */
[----:B0-----:R-:W-:Y:S05]  /*16ee0*/  @!P0 BRA `(.L_x_1578) ;  /* 0xfffffffc00f08947 */ /* 0x001fea000383ffff */
.L_x_1571:
[----:B------:R-:W-:Y:S05]  /*16ef0*/  BSYNC B0 ;  /* 0x0000000000007941 */ /* 0x000fea0003800000 */
.L_x_1570:
[----:B------:R-:W-:Y:S05]  /*16f00*/  EXIT ;  /* 0x000000000000794d */ /* 0x000fea0003800000 */
.L_x_1358:
[----:B0-----:R-:W-:-:S04]  /*16f10*/  IMAD.U32 R3, RZ, RZ, UR38 ;  /* 0x00000026ff037e24 */ /* 0x001fc8000f8e00ff */
[----:B------:R0:W1:Y:S03]  /*16f20*/  SYNCS.PHASECHK.TRANS64.TRYWAIT P1, [R3+URZ+0x2a800], R0 ;  /* 0x02a80000030075a7 */ /* 0x000066000802017f */
[----:B-1----:R-:W-:Y:S05]  /*16f30*/  @!P1 NANOSLEEP.SYNCS 0x989680 ;  /* 0x009896800000995d */ /* 0x002fea0003900000 */
[----:B------:R-:W1:Y:S02]  /*16f40*/  @!P1 SYNCS.PHASECHK.TRANS64 P1, [R3+URZ+0x2a800], R0 ;  /* 0x02a80000030095a7 */ /* 0x000e64000802007f */
[----:B-1----:R-:W-:Y:S05]  /*16f50*/  @!P1 BRA `(.L_x_1358) ;  /* 0xfffffffc00ec9947 */ /* 0x002fea000383ffff */
[----:B------:R-:W-:Y:S05]  /*16f60*/  BRA `(.L_x_1579) ;  /* 0xfffffea800cc7947 */ /* 0x000fea000383ffff */
.L_x_1362:
[----:B-1----:R1:W2:Y:S02]  /*16f70*/  SYNCS.PHASECHK.TRANS64.TRYWAIT P1, [R15+URZ+0x2a830], R0 ;  /* 0x02a830000f0075a7 */ /* 0x0022a4000802017f */
[----:B--2---:R-:W-:Y:S05]  /*16f80*/  @!P1 NANOSLEEP.SYNCS 0x989680 ;  /* 0x009896800000995d */ /* 0x004fea0003900000 */
[----:B------:R-:W2:Y:S02]  /*16f90*/  @!P1 SYNCS.PHASECHK.TRANS64 P1, [R15+URZ+0x2a830], R0 ;  /* 0x02a830000f0095a7 */ /* 0x000ea4000802007f */
[----:B--2---:R-:W-:Y:S05]  /*16fa0*/  @!P1 BRA `(.L_x_1362) ;  /* 0xfffffffc00f09947 */ /* 0x004fea000383ffff */
[----:B------:R-:W-:Y:S05]  /*16fb0*/  BRA `(.L_x_1361) ;  /* 0xfffffea800f07947 */ /* 0x000fea000383ffff */
.L_x_1378:
[----:B-1----:R-:W-:-:S04]  /*16fc0*/  IMAD.U32 R12, RZ, RZ, UR7 ;  /* 0x00000007ff0c7e24 */ /* 0x002fc8000f8e00ff */
[----:B------:R1:W2:Y:S03]  /*16fd0*/  SYNCS.PHASECHK.TRANS64.TRYWAIT P1, [R12+URZ+0x2a830], R11 ;  /* 0x02a8300b0c0075a7 */ /* 0x0002a6000802017f */
[----:B--2---:R-:W-:Y:S05]  /*16fe0*/  @!P1 NANOSLEEP.SYNCS 0x989680 ;  /* 0x009896800000995d */ /* 0x004fea0003900000 */
[----:B------:R-:W2:Y:S02]  /*16ff0*/  @!P1 SYNCS.PHASECHK.TRANS64 P1, [R12+URZ+0x2a830], R11 ;  /* 0x02a8300b0c0095a7 */ /* 0x000ea4000802007f */
[----:B--2---:R-:W-:Y:S05]  /*17000*/  @!P1 BRA `(.L_x_1378) ;  /* 0xfffffffc00ec9947 */ /* 0x004fea000383ffff */
[----:B------:R-:W-:Y:S05]  /*17010*/  BRA `(.L_x_1377) ;  /* 0xfffffedc00287947 */ /* 0x000fea000383ffff */
.L_x_1382:
[----:B01----:R-:W-:-:S04]  /*17020*/  IMAD.U32 R11, RZ, RZ, UR14 ;  /* 0x0000000eff0b7e24 */ /* 0x003fc8000f8e00ff */
[----:B------:R0:W1:Y:S03]  /*17030*/  SYNCS.PHASECHK.TRANS64.TRYWAIT P1, [R11+URZ+0x2a850], R0 ;  /* 0x02a850000b0075a7 */ /* 0x000066000802017f */
[----:B-1----:R-:W-:Y:S05]  /*17040*/  @!P1 NANOSLEEP.SYNCS 0x989680 ;  /* 0x009896800000995d */ /* 0x002fea0003900000 */
[----:B------:R-:W1:Y:S02]  /*17050*/  @!P1 SYNCS.PHASECHK.TRANS64 P1, [R11+URZ+0x2a850], R0 ;  /* 0x02a850000b0095a7 */ /* 0x000e64000802007f */
[----:B-1----:R-:W-:Y:S05]  /*17060*/  @!P1 BRA `(.L_x_1382) ;  /* 0xfffffffc00ec9947 */ /* 0x002fea000383ffff */
[----:B------:R-:W-:Y:S05]  /*17070*/  BRA `(.L_x_1381) ;  /* 0xfffffee400507947 */ /* 0x000fea000383ffff */
.L_x_1399:
[----:B-1----:R-:W-:-:S04]  /*17080*/  IMAD.U32 R8, RZ, RZ, UR6 ;  /* 0x00000006ff087e24 */ /* 0x002fc8000f8e00ff */
[----:B------:R1:W2:Y:S03]  /*17090*/  SYNCS.PHASECHK.TRANS64.TRYWAIT P1, [R8+URZ+0x2a830], R7 ;  /* 0x02a83007080075a7 */ /* 0x0002a6000802017f */
[----:B--2---:R-:W-:Y:S05]  /*170a0*/  @!P1 NANOSLEEP.SYNCS 0x989680 ;  /* 0x009896800000995d */ /* 0x004fea0003900000 */
[----:B------:R-:W2:Y:S02]  /*170b0*/  @!P1 SYNCS.PHASECHK.TRANS64 P1, [R8+URZ+0x2a830], R7 ;  /* 0x02a83007080095a7 */ /* 0x000ea4000802007f */
[----:B--2---:R-:W-:Y:S05]  /*170c0*/  @!P1 BRA `(.L_x_1399) ;  /* 0xfffffffc00ec9947 */ /* 0x004fea000383ffff */
[----:B------:R-:W-:Y:S05]  /*170d0*/  BRA `(.L_x_1398) ;  /* 0xffffff10007c7947 */ /* 0x000fea000383ffff */
.L_x_1403:
[----:B01----:R-:W-:-:S04]  /*170e0*/  IMAD.U32 R7, RZ, RZ, UR10 ;  /* 0x0000000aff077e24 */ /* 0x003fc8000f8e00ff */
[----:B------:R0:W1:Y:S03]  /*170f0*/  SYNCS.PHASECHK.TRANS64.TRYWAIT P1, [R7+URZ+0x2a850], R0 ;  /* 0x02a85000070075a7 */ /* 0x000066000802017f */
[----:B-1----:R-:W-:Y:S05]  /*17100*/  @!P1 NANOSLEEP.SYNCS 0x989680 ;  /* 0x009896800000995d */ /* 0x002fea0003900000 */
[----:B------:R-:W1:Y:S02]  /*17110*/  @!P1 SYNCS.PHASECHK.TRANS64 P1, [R7+URZ+0x2a850], R0 ;  /* 0x02a85000070095a7 */ /* 0x000e64000802007f */
[----:B-1----:R-:W-:Y:S05]  /*17120*/  @!P1 BRA `(.L_x_1403) ;  /* 0xfffffffc00ec9947 */ /* 0x002fea000383ffff */
[----:B------:R-:W-:Y:S05]  /*17130*/  BRA `(.L_x_1402) ;  /* 0xffffff1800a47947 */ /* 0x000fea000383ffff */
.L_x_1409:
[----:B-1----:R-:W-:-:S04]  /*17140*/  IMAD.U32 R8, RZ, RZ, UR6 ;  /* 0x00000006ff087e24 */ /* 0x002fc8000f8e00ff */
[----:B------:R1:W2:Y:S03]  /*17150*/  SYNCS.PHASECHK.TRANS64.TRYWAIT P1, [R8+URZ+0x2a830], R7 ;  /* 0x02a83007080075a7 */ /* 0x0002a6000802017f */
[----:B--2---:R-:W-:Y:S05]  /*17160*/  @!P1 NANOSLEEP.SYNCS 0x989680 ;  /* 0x009896800000995d */ /* 0x004fea0003900000 */
[----:B------:R-:W2:Y:S02]  /*17170*/  @!P1 SYNCS.PHASECHK.TRANS64 P1, [R8+URZ+0x2a830], R7 ;  /* 0x02a83007080095a7 */ /* 0x000ea4000802007f */
[----:B--2---:R-:W-:Y:S05]  /*17180*/  @!P1 BRA `(.L_x_1409) ;  /* 0xfffffffc00ec9947 */ /* 0x004fea000383ffff */
[----:B------:R-:W-:Y:S05]  /*17190*/  BRA `(.L_x_1408) ;  /* 0xffffff3000ec7947 */ /* 0x000fea000383ffff */
.L_x_1413:
[----:B01----:R-:W-:-:S04]  /*171a0*/  IMAD.U32 R7, RZ, RZ, UR10 ;  /* 0x0000000aff077e24 */ /* 0x003fc8000f8e00ff */
[----:B------:R0:W1:Y:S03]  /*171b0*/  SYNCS.PHASECHK.TRANS64.TRYWAIT P1, [R7+URZ+0x2a850], R0 ;  /* 0x02a85000070075a7 */ /* 0x000066000802017f */
[----:B-1----:R-:W-:Y:S05]  /*171c0*/  @!P1 NANOSLEEP.SYNCS 0x989680 ;  /* 0x009896800000995d */ /* 0x002fea0003900000 */
[----:B------:R-:W1:Y:S02]  /*171d0*/  @!P1 SYNCS.PHASECHK.TRANS64 P1, [R7+URZ+0x2a850], R0 ;  /* 0x02a85000070095a7 */ /* 0x000e64000802007f */
[----:B-1----:R-:W-:Y:S05]  /*171e0*/  @!P1 BRA `(.L_x_1413) ;  /* 0xfffffffc00ec9947 */ /* 0x002fea000383ffff */
[----:B------:R-:W-:Y:S05]  /*171f0*/  BRA `(.L_x_1412) ;  /* 0xffffff3c00147947 */ /* 0x000fea000383ffff */
.L_x_1426:
[----:B-1----:R-:W-:-:S04]  /*17200*/  IMAD.U32 R5, RZ, RZ, UR5 ;  /* 0x00000005ff057e24 */ /* 0x002fc8000f8e00ff */
[----:B------:R1:W2:Y:S03]  /*17210*/  SYNCS.PHASECHK.TRANS64.TRYWAIT P0, [R5+URZ+0x2a850], R0 ;  /* 0x02a85000050075a7 */ /* 0x0002a6000800017f */
[----:B--2---:R-:W-:Y:S05]  /*17220*/  @!P0 NANOSLEEP.SYNCS 0x989680 ;  /* 0x009896800000895d */ /* 0x004fea0003900000 */
[----:B------:R-:W2:Y:S02]  /*17230*/  @!P0 SYNCS.PHASECHK.TRANS64 P0, [R5+URZ+0x2a850], R0 ;  /* 0x02a85000050085a7 */ /* 0x000ea4000800007f */
[----:B--2---:R-:W-:Y:S05]  /*17240*/  @!P0 BRA `(.L_x_1426) ;  /* 0xfffffffc00ec8947 */ /* 0x004fea000383ffff */
[----:B------:R-:W-:Y:S05]  /*17250*/  BRA `(.L_x_1425) ;  /* 0xffffff6800807947 */ /* 0x000fea000383ffff */
.L_x_1476:
[----:B------:R-:W3:Y:S01]  /*17260*/  S2R R4, SR_TID.X ;  /* 0x0000000000047919 */ /* 0x000ee20000002100 */
[----:B------:R-:W-:Y:S01]  /*17270*/  BSSY B0, `(.L_x_1580) ;  /* 0x000000a000007945 */ /* 0x000fe20003800000 */
[----:B------:R-:W-:Y:S02]  /*17280*/  IMAD.MOV.U32 R12, RZ, RZ, RZ ;  /* 0x000000ffff0c7224 */ /* 0x000fe400078e00ff */
[----:B------:R-:W-:Y:S02]  /*17290*/  IMAD.MOV.U32 R11, RZ, RZ, 0x1f ;  /* 0x0000001fff0b7424 */ /* 0x000fe400078e00ff */
[----:B------:R-:W-:Y:S01]  /*172a0*/  IMAD.MOV.U32 R15, RZ, RZ, -0x1 ;  /* 0xffffffffff0f7424 */ /* 0x000fe200078e00ff */
[----:B---3--:R-:W-:-:S04]  /*172b0*/  SHF.R.U32.HI R4, RZ, 0x5, R4 ;  /* 0x00000005ff047819 */ /* 0x008fc80000011604 */
[----:B------:R-:W-:-:S05]  /*172c0*/  LOP3.LUT R4, R4, 0x3, RZ, 0xc0, !PT ;  /* 0x0000000304047812 */ /* 0x000fca00078ec0ff */
[----:B------:R-:W-:-:S07]  /*172d0*/  IMAD.MOV.U32 R13, RZ, RZ, R4 ;  /* 0x000000ffff0d7224 */ /* 0x000fce00078e0004 */
[----:B012---:R-:W-:Y:S05]  /*172e0*/  WARPSYNC.COLLECTIVE R15, `(.L_x_1581) ;  /* 0x000000000f087348 */ /* 0x007fea0003c00000 */
[----:B------:R3:W4:Y:S02]  /*172f0*/  SHFL.IDX P6, R14, R13, R12, R11 ;  /* 0x0000000c0d0e7389 */ /* 0x00072400000c000b */
[----:B01234-:R-:W-:Y:S01]  /*17300*/  ENDCOLLECTIVE ;  /* 0x000000000000791b */ /* 0x01ffe20003800000 */
.L_x_1581:
[----:B------:R-:W-:Y:S05]  /*17310*/  BSYNC B0 ;  /* 0x0000000000007941 */ /* 0x000fea0003800000 */
.L_x_1580:
[----:B------:R-:W-:Y:S05]  /*17320*/  BRA `(.L_x_1582) ;  /* 0xffffffac00c07947 */ /* 0x000fea000383ffff */
.L_x_1478:
[----:B------:R-:W-:Y:S01]  /*17330*/  BSSY B0, `(.L_x_1583) ;  /* 0x0000006000007945 */ /* 0x000fe20003800000 */
[----:B------:R-:W-:-:S07]  /*17340*/  IMAD.MOV.U32 R15, RZ, RZ, -0x1 ;  /* 0xffffffffff0f7424 */ /* 0x000fce00078e00ff */
[----:B012-4-:R-:W-:Y:S05]  /*17350*/  WARPSYNC.COLLECTIVE R15, `(.L_x_1584) ;  /* 0x000000000f0c7348 */ /* 0x017fea0003c00000 */
[----:B------:R-:W-:Y:S02]  /*17360*/  ELECT P6, UR62, PT ;  /* 0x00000000003e782f */ /* 0x000fe400038c0000 */
[----:B------:R-:W-:Y:S01]  /*17370*/  MOV R14, UR62 ;  /* 0x0000003e000e7c02 */ /* 0x000fe20008000f00 */
[----:B012-4-:R-:W-:Y:S10]  /*17380*/  ENDCOLLECTIVE ;  /* 0x000000000000791b */ /* 0x017ff40003800000 */
.L_x_1584:
[----:B------:R-:W-:Y:S05]  /*17390*/  BSYNC B0 ;  /* 0x0000000000007941 */ /* 0x000fea0003800000 */
.L_x_1583:
[----:B------:R-:W-:Y:S05]  /*173a0*/  BRA `(.L_x_1585) ;  /* 0xffffffac00cc7947 */ /* 0x000fea000383ffff */
.L_x_1480:
[----:B--2---:R2:W3:Y:S02]  /*173b0*/  SYNCS.PHASECHK.TRANS64.TRYWAIT P0, [R0+URZ+0x2a840], R2 ;  /* 0x02a84002000075a7 */ /* 0x0044e4000800017f */
[----:B---3--:R-:W-:Y:S05]  /*173c0*/  @!P0 NANOSLEEP.SYNCS 0x989680 ;  /* 0x009896800000895d */ /* 0x008fea0003900000 */
[----:B------:R-:W3:Y:S02]  /*173d0*/  @!P0 SYNCS.PHASECHK.TRANS64 P0, [R0+URZ+0x2a840], R2 ;  /* 0x02a84002000085a7 */ /* 0x000ee4000800007f */
[----:B---3--:R-:W-:Y:S05]  /*173e0*/  @!P0 BRA `(.L_x_1480) ;  /* 0xfffffffc00f08947 */ /* 0x008fea000383ffff */
[----:B------:R-:W-:Y:S05]  /*173f0*/  BRA `(.L_x_1586) ;  /* 0xffffffb000387947 */ /* 0x000fea000383ffff */
.L_x_1484:
[----:B------:R-:W2:Y:S01]  /*17400*/  LDL.LU R11, [R1+0x30] ;  /* 0x00003000010b7983 */ /* 0x000ea20000300800 */
[----:B------:R-:W-:Y:S01]  /*17410*/  IMAD.MOV.U32 R13, RZ, RZ, R3 ;  /* 0x000000ffff0d7224 */ /* 0x000fe200078e0003 */
[----:B------:R-:W-:Y:S01]  /*17420*/  LOP3.LUT R5, R5, 0x7f, RZ, 0xc0, !PT ;  /* 0x0000007f05057812 */ /* 0x000fe200078ec0ff */
[----:B------:R-:W-:Y:S02]  /*17430*/  IMAD.MOV.U32 R12, RZ, RZ, RZ ;  /* 0x000000ffff0c7224 */ /* 0x000fe400078e00ff */
[----:B------:R-:W-:Y:S01]  /*17440*/  IMAD.MOV.U32 R15, RZ, RZ, -0x1 ;  /* 0xffffffffff0f7424 */ /* 0x000fe200078e00ff */
[----:B------:R-:W-:-:S05]  /*17450*/  SHF.R.U32.HI R5, RZ, 0x3, R5 ;  /* 0x00000003ff057819 */ /* 0x000fca0000011605 */
[----:B------:R-:W-:-:S04]  /*17460*/  IMAD.IADD R0, R5, 0x1, R9 ;  /* 0x0000000105007824 */ /* 0x000fc800078e0209 */
[----:B------:R-:W-:Y:S02]  /*17470*/  VIADD R5, R0, 0x10 ;  /* 0x0000001000057836 */ /* 0x000fe40000000000 */
[----:B--2---:R-:W-:Y:S02]  /*17480*/  IMAD R2, R11, R7, RZ ;  /* 0x000000070b027224 */ /* 0x004fe400078e02ff */
[----:B------:R-:W-:-:S03]  /*17490*/  IMAD.MOV.U32 R11, RZ, RZ, 0x181f ;  /* 0x0000181fff0b7424 */ /* 0x000fc600078e00ff */
[----:B------:R-:W-:-:S13]  /*174a0*/  ISETP.GE.AND P3, PT, R0, R2, PT ;  /* 0x000000020000720c */ /* 0x000fda0003f66270 */
[----:B-----5:R-:W-:Y:S05]  /*174b0*/  WARPSYNC.COLLECTIVE R15, `(.L_x_1587) ;  /* 0x000000000f087348 */ /* 0x020fea0003c00000 */
[----:B------:R0:W1:Y:S02]  /*174c0*/  SHFL.IDX P6, R14, R13, R12, R11 ;  /* 0x0000000c0d0e7389 */ /* 0x00006400000c000b */
[----:B01---5:R-:W-:Y:S01]  /*174d0*/  ENDCOLLECTIVE ;  /* 0x000000000000791b */ /* 0x023fe20003800000 */
.L_x_1587:
[----:B------:R-:W-:Y:S02]  /*174e0*/  IMAD.MOV.U32 R13, RZ, RZ, R4 ;  /* 0x000000ffff0d7224 */ /* 0x000fe400078e0004 */
[----:B------:R-:W-:-:S07]  /*174f0*/  IMAD.MOV.U32 R6, RZ, RZ, R14 ;  /* 0x000000ffff067224 */ /* 0x000fce00078e000e */
[----:B------:R-:W-:Y:S05]  /*17500*/  WARPSYNC.COLLECTIVE R15, `(.L_x_1588) ;  /* 0x000000000f087348 */ /* 0x000fea0003c00000 */
[----:B------:R0:W1:Y:S02]  /*17510*/  SHFL.IDX P6, R14, R13, R12, R11 ;  /* 0x0000000c0d0e7389 */ /* 0x00006400000c000b */
[----:B01----:R-:W-:Y:S01]  /*17520*/  ENDCOLLECTIVE ;  /* 0x000000000000791b */ /* 0x003fe20003800000 */
.L_x_1588:
        /* <DEDUP_REMOVED lines=19> */
.L_x_1589:
[----:B------:R-:W-:Y:S02]  /*17660*/  IMAD.MOV.U32 R13, RZ, RZ, R4 ;  /* 0x000000ffff0d7224 */ /* 0x000fe400078e0004 */
[----:B------:R-:W-:-:S07]  /*17670*/  IMAD.MOV.U32 R9, RZ, RZ, R14 ;  /* 0x000000ffff097224 */ /* 0x000fce00078e000e */
[----:B------:R-:W-:Y:S05]  /*17680*/  WARPSYNC.COLLECTIVE R15, `(.L_x_1590) ;  /* 0x000000000f087348 */ /* 0x000fea0003c00000 */
[----:B------:R0:W1:Y:S02]  /*17690*/  SHFL.IDX P6, R14, R13, R12, R11 ;  /* 0x0000000c0d0e7389 */ /* 0x00006400000c000b */
[----:B01----:R-:W-:Y:S01]  /*176a0*/  ENDCOLLECTIVE ;  /* 0x000000000000791b */ /* 0x003fe20003800000 */
.L_x_1590:
[----:B------:R-:W-:Y:S01]  /*176b0*/  ULDC.64 UR4, c[0x0][0x208] ;  /* 0x0000820000047ab9 */ /* 0x000fe20000000a00 */
[----:B------:R-:W-:Y:S02]  /*176c0*/  IMAD.MOV.U32 R13, RZ, RZ, R3 ;  /* 0x000000ffff0d7224 */ /* 0x000fe400078e0003 */
[----:B------:R-:W-:Y:S02]  /*176d0*/  IMAD.MOV.U32 R12, RZ, RZ, 0x2 ;  /* 0x00000002ff0c7424 */ /* 0x000fe400078e00ff */
[----:B------:R-:W-:-:S05]  /*176e0*/  IMAD.MOV.U32 R5, RZ, RZ, R14 ;  /* 0x000000ffff057224 */ /* 0x000fca00078e000e */
[----:B------:R-:W-:-:S05]  /*176f0*/  @!P3 LEA R8, P5, R8, R5, 0x1 ;  /* 0x000000050808b211 */ /* 0x000fca00078a08ff */
[----:B------:R-:W-:Y:S02]  /*17700*/  @!P3 IMAD.X R5, RZ, RZ, R9, P5 ;  /* 0x000000ffff05b224 */ /* 0x000fe400028e0609 */
[----:B------:R-:W-:Y:S01]  /*17710*/  @!P3 IMAD.MOV.U32 R6, RZ, RZ, R8 ;  /* 0x000000ffff06b224 */ /* 0x000fe200078e0008 */
[----:B------:R-:W0:Y:S01]  /*17720*/  S2R R9, SR_TID.X ;  /* 0x0000000000097919 */ /* 0x000e220000002100 */
        /* <DEDUP_REMOVED lines=9> */
[----:B01----:R-:W-:Y:S05]  /*177c0*/  WARPSYNC.COLLECTIVE R15, `(.L_x_1591) ;  /* 0x000000000f087348 */ /* 0x003fea0003c00000 */
[----:B------:R2:W3:Y:S02]  /*177d0*/  SHFL.IDX P6, R14, R13, R12, R11 ;  /* 0x0000000c0d0e7389 */ /* 0x0004e400000c000b */
[----:B0123--:R-:W-:Y:S01]  /*177e0*/  ENDCOLLECTIVE ;  /* 0x000000000000791b */ /* 0x00ffe20003800000 */
.L_x_1591:
[----:B------:R-:W-:Y:S02]  /*177f0*/  IMAD.MOV.U32 R13, RZ, RZ, R4 ;  /* 0x000000ffff0d7224 */ /* 0x000fe400078e0004 */
[----:B------:R-:W-:-:S05]  /*17800*/  IMAD.SHL.U32 R9, R9, 0x8, RZ ;  /* 0x0000000809097824 */ /* 0x000fca00078e00ff */
[----:B------:R-:W-:Y:S01]  /*17810*/  LOP3.LUT R9, R9, 0x38, RZ, 0xc0, !PT ;  /* 0x0000003809097812 */ /* 0x000fe200078ec0ff */
[----:B------:R-:W-:-:S07]  /*17820*/  IMAD.MOV.U32 R8, RZ, RZ, R14 ;  /* 0x000000ffff087224 */ /* 0x000fce00078e000e */
[----:B------:R-:W-:Y:S05]  /*17830*/  WARPSYNC.COLLECTIVE R15, `(.L_x_1592) ;  /* 0x000000000f087348 */ /* 0x000fea0003c00000 */
[----:B------:R0:W1:Y:S02]  /*17840*/  SHFL.IDX P6, R14, R13, R12, R11 ;  /* 0x0000000c0d0e7389 */ /* 0x00006400000c000b */
[----:B01----:R-:W-:Y:S01]  /*17850*/  ENDCOLLECTIVE ;  /* 0x000000000000791b */ /* 0x003fe20003800000 */
.L_x_1592:
[----:B------:R-:W-:Y:S01]  /*17860*/  ULDC.64 UR4, c[0x0][0x208] ;  /* 0x0000820000047ab9 */ /* 0x000fe20000000a00 */
[----:B------:R-:W-:Y:S02]  /*17870*/  IMAD.MOV.U32 R13, RZ, RZ, R3 ;  /* 0x000000ffff0d7224 */ /* 0x000fe400078e0003 */
[----:B------:R-:W-:Y:S02]  /*17880*/  IMAD.MOV.U32 R12, RZ, RZ, 0x3 ;  /* 0x00000003ff0c7424 */ /* 0x000fe400078e00ff */
[----:B------:R-:W-:-:S05]  /*17890*/  IMAD.MOV.U32 R5, RZ, RZ, R14 ;  /* 0x000000ffff057224 */ /* 0x000fca00078e000e */
        /* <DEDUP_REMOVED lines=15> */
.L_x_1593:
[----:B------:R-:W-:Y:S02]  /*17990*/  IMAD.MOV.U32 R13, RZ, RZ, R4 ;  /* 0x000000ffff0d7224 */ /* 0x000fe400078e0004 */
[----:B------:R-:W-:-:S07]  /*179a0*/  IMAD.MOV.U32 R6, RZ, RZ, R14 ;  /* 0x000000ffff067224 */ /* 0x000fce00078e000e */
[----:B------:R-:W-:Y:S05]  /*179b0*/  WARPSYNC.COLLECTIVE R15, `(.L_x_1594) ;  /* 0x000000000f087348 */ /* 0x000fea0003c00000 */
[----:B------:R0:W1:Y:S02]  /*179c0*/  SHFL.IDX P6, R14, R13, R12, R11 ;  /* 0x0000000c0d0e7389 */ /* 0x00006400000c000b */
[----:B01----:R-:W-:Y:S01]  /*179d0*/  ENDCOLLECTIVE ;  /* 0x000000000000791b */ /* 0x003fe20003800000 */
.L_x_1594:
        /* <DEDUP_REMOVED lines=19> */
.L_x_1595:
[----:B------:R-:W-:Y:S02]  /*17b10*/  IMAD.MOV.U32 R13, RZ, RZ, R4 ;  /* 0x000000ffff0d7224 */ /* 0x000fe400078e0004 */
[----:B------:R-:W-:-:S07]  /*17b20*/  IMAD.MOV.U32 R6, RZ, RZ, R14 ;  /* 0x000000ffff067224 */ /* 0x000fce00078e000e */
[----:B------:R-:W-:Y:S05]  /*17b30*/  WARPSYNC.COLLECTIVE R15, `(.L_x_1596) ;  /* 0x000000000f087348 */ /* 0x000fea0003c00000 */
[----:B------:R0:W1:Y:S02]  /*17b40*/  SHFL.IDX P6, R14, R13, R12, R11 ;  /* 0x0000000c0d0e7389 */ /* 0x00006400000c000b */
[----:B01----:R-:W-:Y:S01]  /*17b50*/  ENDCOLLECTIVE ;  /* 0x000000000000791b */ /* 0x003fe20003800000 */
.L_x_1596:
        /* <DEDUP_REMOVED lines=19> */
.L_x_1597:
[----:B------:R-:W-:Y:S02]  /*17c90*/  IMAD.MOV.U32 R13, RZ, RZ, R4 ;  /* 0x000000ffff0d7224 */ /* 0x000fe400078e0004 */
[----:B------:R-:W-:-:S07]  /*17ca0*/  IMAD.MOV.U32 R6, RZ, RZ, R14 ;  /* 0x000000ffff067224 */ /* 0x000fce00078e000e */
[----:B------:R-:W-:Y:S05]  /*17cb0*/  WARPSYNC.COLLECTIVE R15, `(.L_x_1598) ;  /* 0x000000000f087348 */ /* 0x000fea0003c00000 */
[----:B------:R0:W1:Y:S02]  /*17cc0*/  SHFL.IDX P6, R14, R13, R12, R11 ;  /* 0x0000000c0d0e7389 */ /* 0x00006400000c000b */
[----:B01----:R-:W-:Y:S01]  /*17cd0*/  ENDCOLLECTIVE ;  /* 0x000000000000791b */ /* 0x003fe20003800000 */
.L_x_1598:
        /* <DEDUP_REMOVED lines=17> */
.L_x_1599:
[----:B------:R-:W-:-:S05]  /*17df0*/  VIADD R7, R0, 0x60 ;  /* 0x0000006000077836 */ /* 0x000fca0000000000 */
[----:B------:R-:W-:Y:S01]  /*17e00*/  ISETP.GE.AND P4, PT, R7, R2, PT ;  /* 0x000000020700720c */ /* 0x000fe20003f86270 */
[----:B------:R-:W-:Y:S02]  /*17e10*/  IMAD.MOV.U32 R13, RZ, RZ, R4 ;  /* 0x000000ffff0d7224 */ /* 0x000fe400078e0004 */
[----:B------:R-:W-:-:S10]  /*17e20*/  IMAD.MOV.U32 R6, RZ, RZ, R14 ;  /* 0x000000ffff067224 */ /* 0x000fd400078e000e */
[----:B------:R-:W-:Y:S05]  /*17e30*/  WARPSYNC.COLLECTIVE R15, `(.L_x_1600) ;  /* 0x000000000f087348 */ /* 0x000fea0003c00000 */
[----:B------:R0:W1:Y:S02]  /*17e40*/  SHFL.IDX P6, R14, R13, R12, R11 ;  /* 0x0000000c0d0e7389 */ /* 0x00006400000c000b */
[----:B01----:R-:W-:Y:S01]  /*17e50*/  ENDCOLLECTIVE ;  /* 0x000000000000791b */ /* 0x003fe20003800000 */
.L_x_1600:
        /* <DEDUP_REMOVED lines=17> */
.L_x_1601:
[----:B------:R-:W-:Y:S02]  /*17f70*/  IMAD.MOV.U32 R13, RZ, RZ, R4 ;  /* 0x000000ffff0d7224 */ /* 0x000fe400078e0004 */
[----:B------:R-:W-:-:S07]  /*17f80*/  IMAD.MOV.U32 R3, RZ, RZ, R14 ;  /* 0x000000ffff037224 */ /* 0x000fce00078e000e */
[----:B------:R-:W-:Y:S05]  /*17f90*/  WARPSYNC.COLLECTIVE R15, `(.L_x_1602) ;  /* 0x000000000f087348 */ /* 0x000fea0003c00000 */
[----:B------:R0:W1:Y:S02]  /*17fa0*/  SHFL.IDX P6, R14, R13, R12, R11 ;  /* 0x0000000c0d0e7389 */ /* 0x00006400000c000b */
[----:B01----:R-:W-:Y:S01]  /*17fb0*/  ENDCOLLECTIVE ;  /* 0x000000000000791b */ /* 0x003fe20003800000 */
.L_x_1602:
[----:B------:R-:W-:Y:S01]  /*17fc0*/  IMAD.MOV.U32 R4, RZ, RZ, R14 ;  /* 0x000000ffff047224 */ /* 0x000fe200078e000e */
[----:B------:R-:W-:Y:S06]  /*17fd0*/  BRA `(.L_x_1603) ;  /* 0xffffffb000f87947 */ /* 0x000fec000383ffff */
.L_x_1489:
[----:B0-----:R-:W2:Y:S02]  /*17fe0*/  LDL R2, [R1] ;  /* 0x0000000001027983 */ /* 0x001ea40000100800 */
[----:B--2---:R0:W1:Y:S02]  /*17ff0*/  SYNCS.PHASECHK.TRANS64.TRYWAIT P0, [R2+URZ+0x2a820], R0 ;  /* 0x02a82000020075a7 */ /* 0x004064000800017f */
[----:B-1----:R-:W-:Y:S05]  /*18000*/  @!P0 NANOSLEEP.SYNCS 0x989680 ;  /* 0x009896800000895d */ /* 0x002fea0003900000 */
[----:B------:R-:W1:Y:S02]  /*18010*/  @!P0 SYNCS.PHASECHK.TRANS64 P0, [R2+URZ+0x2a820], R0 ;  /* 0x02a82000020085a7 */ /* 0x000e64000800007f */
[----:B-1----:R-:W-:Y:S05]  /*18020*/  @!P0 BRA `(.L_x_1489) ;  /* 0xfffffffc00ec8947 */ /* 0x002fea000383ffff */
[----:B------:R-:W-:Y:S05]  /*18030*/  BRA `(.L_x_1604) ;  /* 0xffffffb400807947 */ /* 0x000fea000383ffff */
.L_x_1498:
[----:B-1----:R1:W2:Y:S02]  /*18040*/  SYNCS.PHASECHK.TRANS64.TRYWAIT P0, [R3+URZ+0x2a840], R2 ;  /* 0x02a84002030075a7 */ /* 0x0022a4000800017f */
[----:B--2---:R-:W-:Y:S05]  /*18050*/  @!P0 NANOSLEEP.SYNCS 0x989680 ;  /* 0x009896800000895d */ /* 0x004fea0003900000 */
[----:B------:R-:W2:Y:S02]  /*18060*/  @!P0 SYNCS.PHASECHK.TRANS64 P0, [R3+URZ+0x2a840], R2 ;  /* 0x02a84002030085a7 */ /* 0x000ea4000800007f */
[----:B--2---:R-:W-:Y:S05]  /*18070*/  @!P0 BRA `(.L_x_1498) ;  /* 0xfffffffc00f08947 */ /* 0x004fea000383ffff */
[----:B------:R-:W-:Y:S05]  /*18080*/  BRA `(.L_x_1605) ;  /* 0xffffffb800507947 */ /* 0x000fea000383ffff */
.L_x_1505:
[----:B0-----:R0:W1:Y:S02]  /*18090*/  SYNCS.PHASECHK.TRANS64.TRYWAIT P0, [R3+URZ+0x60], R2 ;  /* 0x00006002030075a7 */ /* 0x001064000800017f */
[----:B-1----:R-:W-:Y:S05]  /*180a0*/  @!P0 NANOSLEEP.SYNCS 0x989680 ;  /* 0x009896800000895d */ /* 0x002fea0003900000 */
[----:B------:R-:W1:Y:S02]  /*180b0*/  @!P0 SYNCS.PHASECHK.TRANS64 P0, [R3+URZ+0x60], R2 ;  /* 0x00006002030085a7 */ /* 0x000e64000800007f */
[----:B-1----:R-:W-:Y:S05]  /*180c0*/  @!P0 BRA `(.L_x_1505) ;  /* 0xfffffffc00f08947 */ /* 0x002fea000383ffff */
[----:B------:R-:W-:Y:S05]  /*180d0*/  BRA `(.L_x_1606) ;  /* 0xffffffbc00687947 */ /* 0x000fea000383ffff */
.L_x_1514:
[----:B--2---:R2:W3:Y:S02]  /*180e0*/  SYNCS.PHASECHK.TRANS64.TRYWAIT P0, [R3+URZ+0x2a840], R2 ;  /* 0x02a84002030075a7 */ /* 0x0044e4000800017f */
[----:B---3--:R-:W-:Y:S05]  /*180f0*/  @!P0 NANOSLEEP.SYNCS 0x989680 ;  /* 0x009896800000895d */ /* 0x008fea0003900000 */
[----:B------:R-:W3:Y:S02]  /*18100*/  @!P0 SYNCS.PHASECHK.TRANS64 P0, [R3+URZ+0x2a840], R2 ;  /* 0x02a84002030085a7 */ /* 0x000ee4000800007f */
[----:B---3--:R-:W-:Y:S05]  /*18110*/  @!P0 BRA `(.L_x_1514) ;  /* 0xfffffffc00f08947 */ /* 0x008fea000383ffff */
[----:B------:R-:W-:Y:S05]  /*18120*/  BRA `(.L_x_1607) ;  /* 0xffffffc400147947 */ /* 0x000fea000383ffff */
.L_x_1521:
[----:B0-----:R0:W2:Y:S02]  /*18130*/  SYNCS.PHASECHK.TRANS64.TRYWAIT P0, [R2+URZ+0x60], R3 ;  /* 0x00006003020075a7 */ /* 0x0010a4000800017f */
[----:B--2---:R-:W-:Y:S05]  /*18140*/  @!P0 NANOSLEEP.SYNCS 0x989680 ;  /* 0x009896800000895d */ /* 0x004fea0003900000 */
[----:B------:R-:W2:Y:S02]  /*18150*/  @!P0 SYNCS.PHASECHK.TRANS64 P0, [R2+URZ+0x60], R3 ;  /* 0x00006003020085a7 */ /* 0x000ea4000800007f */
[----:B--2---:R-:W-:Y:S05]  /*18160*/  @!P0 BRA `(.L_x_1521) ;  /* 0xfffffffc00f08947 */ /* 0x004fea000383ffff */
[----:B------:R-:W-:Y:S05]  /*18170*/  BRA `(.L_x_1608) ;  /* 0xffffffc8002c7947 */ /* 0x000fea000383ffff */
.L_x_1530:
[----:B----4-:R4:W0:Y:S02]  /*18180*/  SYNCS.PHASECHK.TRANS64.TRYWAIT P0, [R2+URZ+0x2a840], R3 ;  /* 0x02a84003020075a7 */ /* 0x010824000800017f */
[----:B0-----:R-:W-:Y:S05]  /*18190*/  @!P0 NANOSLEEP.SYNCS 0x989680 ;  /* 0x009896800000895d */ /* 0x001fea0003900000 */
[----:B------:R-:W0:Y:S02]  /*181a0*/  @!P0 SYNCS.PHASECHK.TRANS64 P0, [R2+URZ+0x2a840], R3 ;  /* 0x02a84003020085a7 */ /* 0x000e24000800007f */
[----:B0-----:R-:W-:Y:S05]  /*181b0*/  @!P0 BRA `(.L_x_1530) ;  /* 0xfffffffc00f08947 */ /* 0x001fea000383ffff */
[----:B------:R-:W-:Y:S05]  /*181c0*/  BRA `(.L_x_1609) ;  /* 0xffffffcc00a07947 */ /* 0x000fea000383ffff */
.L_x_1537:
[----:B0-----:R0:W2:Y:S02]  /*181d0*/  SYNCS.PHASECHK.TRANS64.TRYWAIT P0, [R2+URZ+0x60], R5 ;  /* 0x00006005020075a7 */ /* 0x0010a4000800017f */
[----:B--2---:R-:W-:Y:S05]  /*181e0*/  @!P0 NANOSLEEP.SYNCS 0x989680 ;  /* 0x009896800000895d */ /* 0x004fea0003900000 */
[----:B------:R-:W2:Y:S02]  /*181f0*/  @!P0 SYNCS.PHASECHK.TRANS64 P0, [R2+URZ+0x60], R5 ;  /* 0x00006005020085a7 */ /* 0x000ea4000800007f */
[----:B--2---:R-:W-:Y:S05]  /*18200*/  @!P0 BRA `(.L_x_1537) ;  /* 0xfffffffc00f08947 */ /* 0x004fea000383ffff */
[----:B------:R-:W-:Y:S05]  /*18210*/  BRA `(.L_x_1610) ;  /* 0xffffffd000b87947 */ /* 0x000fea000383ffff */
.L_x_1548:
[----:B----4-:R4:W0:Y:S02]  /*18220*/  SYNCS.PHASECHK.TRANS64.TRYWAIT P0, [R0+URZ+0x2a860], R2 ;  /* 0x02a86002000075a7 */ /* 0x010824000800017f */
[----:B0-----:R-:W-:Y:S05]  /*18230*/  @!P0 NANOSLEEP.SYNCS 0x989680 ;  /* 0x009896800000895d */ /* 0x001fea0003900000 */
[----:B------:R-:W0:Y:S02]  /*18240*/  @!P0 SYNCS.PHASECHK.TRANS64 P0, [R0+URZ+0x2a860], R2 ;  /* 0x02a86002000085a7 */ /* 0x000e24000800007f */
[----:B0-----:R-:W-:Y:S05]  /*18250*/  @!P0 BRA `(.L_x_1548) ;  /* 0xfffffffc00f08947 */ /* 0x001fea000383ffff */
[----:B------:R-:W-:Y:S05]  /*18260*/  BRA `(.L_x_1611) ;  /* 0xffffffd800107947 */ /* 0x000fea000383ffff */
.L_x_1555:
[----:B------:R-:W-:Y:S01]  /*18270*/  BSSY B0, `(.L_x_1612) ;  /* 0x0000008000007945 */ /* 0x000fe20003800000 */
[----:B------:R-:W-:Y:S02]  /*18280*/  IMAD.MOV.U32 R13, RZ, RZ, R16 ;  /* 0x000000ffff0d7224 */ /* 0x000fe400078e0010 */
[----:B--2---:R-:W-:Y:S02]  /*18290*/  IMAD.MOV.U32 R12, RZ, RZ, RZ ;  /* 0x000000ffff0c7224 */ /* 0x004fe400078e00ff */
[----:B------:R-:W-:Y:S02]  /*182a0*/  IMAD.MOV.U32 R11, RZ, RZ, 0x1f ;  /* 0x0000001fff0b7424 */ /* 0x000fe400078e00ff */
[----:B------:R-:W-:-:S07]  /*182b0*/  IMAD.MOV.U32 R15, RZ, RZ, -0x1 ;  /* 0xffffffffff0f7424 */ /* 0x000fce00078e00ff */
[----:B01-3--:R-:W-:Y:S05]  /*182c0*/  WARPSYNC.COLLECTIVE R15, `(.L_x_1613) ;  /* 0x000000000f087348 */ /* 0x00bfea0003c00000 */
[----:B------:R2:W4:Y:S02]  /*182d0*/  SHFL.IDX P6, R14, R13, R12, R11 ;  /* 0x0000000c0d0e7389 */ /* 0x00052400000c000b */
[----:B01234-:R-:W-:Y:S01]  /*182e0*/  ENDCOLLECTIVE ;  /* 0x000000000000791b */ /* 0x01ffe20003800000 */
.L_x_1613:
[----:B------:R-:W-:Y:S05]  /*182f0*/  BSYNC B0 ;  /* 0x0000000000007941 */ /* 0x000fea0003800000 */
.L_x_1612:
        /* <DEDUP_REMOVED lines=9> */
.L_x_1614:
[----:B------:R-:W-:Y:S01]  /*18390*/  ULDC UR4, c[0x0][0xc3c] ;  /* 0x00030f0000047ab9 */ /* 0x000fe20000000800 */
[----:B------:R-:W-:Y:S01]  /*183a0*/  ULDC.64 UR6, c[0x0][0x208] ;  /* 0x0000820000067ab9 */ /* 0x000fe20000000a00 */
[----:B------:R-:W-:-:S13]  /*183b0*/  ISETP.GE.OR P1, PT, R7, UR4, !P0 ;  /* 0x0000000407007c0c */ /* 0x000fda000c726670 */
[----:B------:R-:W0:Y:S01]  /*183c0*/  @!P1 LDC.64 R2, c[0x0][0xc80] ;  /* 0x00032000ff029b82 */ /* 0x000e220000000a00 */
[----:B------:R-:W-:Y:S02]  /*183d0*/  IMAD.MOV.U32 R11, RZ, RZ, RZ ;  /* 0x000000ffff0b7224 */ /* 0x000fe400078e00ff */
[----:B------:R-:W-:Y:S02]  /*183e0*/  IMAD.MOV.U32 R5, RZ, RZ, R14 ;  /* 0x000000ffff057224 */ /* 0x000fe400078e000e */
        /* <DEDUP_REMOVED lines=13> */
.L_x_1615:
[----:B------:R-:W-:Y:S01]  /*184c0*/  IMAD.MOV.U32 R12, RZ, RZ, 0x2 ;  /* 0x00000002ff0c7424 */ /* 0x000fe200078e00ff */
[----:B------:R-:W-:-:S05]  /*184d0*/  SEL R7, R14, RZ, P1 ;  /* 0x000000ff0e077207 */ /* 0x000fca0000800000 */
[----:B------:R-:W-:-:S04]  /*184e0*/  IMAD.IADD R3, R2, 0x1, R7 ;  /* 0x0000000102037824 */ /* 0x000fc800078e0207 */
[----:B------:R-:W-:-:S07]  /*184f0*/  IMAD.MOV.U32 R13, RZ, RZ, R3 ;  /* 0x000000ffff0d7224 */ /* 0x000fce00078e0003 */
[----:B------:R-:W-:Y:S05]  /*18500*/  WARPSYNC.COLLECTIVE R15, `(.L_x_1616) ;  /* 0x000000000f087348 */ /* 0x000fea0003c00000 */
[----:B------:R0:W1:Y:S02]  /*18510*/  SHFL.UP P6, R14, R13, R12, R11 ;  /* 0x0400000c0d0e7389 */ /* 0x00006400000c000b */
[----:B01----:R-:W-:Y:S01]  /*18520*/  ENDCOLLECTIVE ;  /* 0x000000000000791b */ /* 0x003fe20003800000 */
.L_x_1616:
        /* <DEDUP_REMOVED lines=8> */
.L_x_1617:
        /* <DEDUP_REMOVED lines=8> */
.L_x_1618:
        /* <DEDUP_REMOVED lines=8> */
.L_x_1619:
        /* <DEDUP_REMOVED lines=9> */
.L_x_1620:
[----:B------:R-:W-:Y:S01]  /*18740*/  IMAD.MOV.U32 R16, RZ, RZ, R14 ;  /* 0x000000ffff107224 */ /* 0x000fe200078e000e */
[----:B------:R-:W-:Y:S06]  /*18750*/  BRA `(.L_x_1621) ;  /* 0xffffffd800907947 */ /* 0x000fec000383ffff */
.L_x_1560:
[----:B------:R-:W-:Y:S01]  /*18760*/  BSSY B0, `(.L_x_1622) ;  /* 0x0000008000007945 */ /* 0x000fe20003800000 */
[----:B-----5:R-:W-:Y:S02]  /*18770*/  IMAD.MOV.U32 R13, RZ, RZ, R2 ;  /* 0x000000ffff0d7224 */ /* 0x020fe400078e0002 */
[----:B--2---:R-:W-:Y:S02]  /*18780*/  IMAD.MOV.U32 R12, RZ, RZ, 0x1 ;  /* 0x00000001ff0c7424 */ /* 0x004fe400078e00ff */
[----:B------:R-:W-:Y:S02]  /*18790*/  IMAD.MOV.U32 R11, RZ, RZ, RZ ;  /* 0x000000ffff0b7224 */ /* 0x000fe400078e00ff */
[----:B------:R-:W-:-:S07]  /*187a0*/  IMAD.MOV.U32 R15, RZ, RZ, -0x1 ;  /* 0xffffffffff0f7424 */ /* 0x000fce00078e00ff */
[----:B01-3--:R-:W-:Y:S05]  /*187b0*/  WARPSYNC.COLLECTIVE R15, `(.L_x_1623) ;  /* 0x000000000f087348 */ /* 0x00bfea0003c00000 */
[----:B------:R2:W4:Y:S02]  /*187c0*/  SHFL.UP P6, R14, R13, R12, R11 ;  /* 0x0400000c0d0e7389 */ /* 0x00052400000c000b */
[----:B01234-:R-:W-:Y:S01]  /*187d0*/  ENDCOLLECTIVE ;  /* 0x000000000000791b */ /* 0x01ffe20003800000 */
.L_x_1623:
[----:B------:R-:W-:Y:S05]  /*187e0*/  BSYNC B0 ;  /* 0x0000000000007941 */ /* 0x000fea0003800000 */
.L_x_1622:
[----:B------:R-:W-:Y:S01]  /*187f0*/  SEL R3, R14, RZ, P1 ;  /* 0x000000ff0e037207 */ /* 0x000fe20000800000 */
[----:B------:R-:W-:Y:S02]  /*18800*/  IMAD.MOV.U32 R12, RZ, RZ, 0x2 ;  /* 0x00000002ff0c7424 */ /* 0x000fe400078e00ff */
[----:B------:R-:W-:Y:S02]  /*18810*/  IMAD.MOV.U32 R11, RZ, RZ, RZ ;  /* 0x000000ffff0b7224 */ /* 0x000fe400078e00ff */
[----:B------:R-:W-:Y:S02]  /*18820*/  IMAD.IADD R3, R2, 0x1, R3 ;  /* 0x0000000102037824 */ /* 0x000fe400078e0203 */
[----:B------:R-:W-:Y:S02]  /*18830*/  IMAD.MOV.U32 R15, RZ, RZ, -0x1 ;  /* 0xffffffffff0f7424 */ /* 0x000fe400078e00ff */
[----:B------:R-:W-:-:S07]  /*18840*/  IMAD.MOV.U32 R13, RZ, RZ, R3 ;  /* 0x000000ffff0d7224 */ /* 0x000fce00078e0003 */
[----:B------:R-:W-:Y:S05]  /*18850*/  WARPSYNC.COLLECTIVE R15, `(.L_x_1624) ;  /* 0x000000000f087348 */ /* 0x000fea0003c00000 */
[----:B------:R0:W1:Y:S02]  /*18860*/  SHFL.UP P6, R14, R13, R12, R11 ;  /* 0x0400000c0d0e7389 */ /* 0x00006400000c000b */
[----:B01----:R-:W-:Y:S01]  /*18870*/  ENDCOLLECTIVE ;  /* 0x000000000000791b */ /* 0x003fe20003800000 */
.L_x_1624:
[----:B------:R-:W-:Y:S01]  /*18880*/  IMAD.MOV.U32 R12, RZ, RZ, 0x4 ;  /* 0x00000004ff0c7424 */ /* 0x000fe200078e00ff */
[----:B------:R-:W-:-:S05]  /*18890*/  SEL R14, R14, RZ, P2 ;  /* 0x000000ff0e0e7207 */ /* 0x000fca0001000000 */
[----:B------:R-:W-:-:S04]  /*188a0*/  IMAD.IADD R3, R3, 0x1, R14 ;  /* 0x0000000103037824 */ /* 0x000fc800078e020e */
[----:B------:R-:W-:-:S07]  /*188b0*/  IMAD.MOV.U32 R13, RZ, RZ, R3 ;  /* 0x000000ffff0d7224 */ /* 0x000fce00078e0003 */
[----:B------:R-:W-:Y:S05]  /*188c0*/  WARPSYNC.COLLECTIVE R15, `(.L_x_1625) ;  /* 0x000000000f087348 */ /* 0x000fea0003c00000 */
[----:B------:R0:W1:Y:S02]  /*188d0*/  SHFL.UP P6, R14, R13, R12, R11 ;  /* 0x0400000c0d0e7389 */ /* 0x00006400000c000b */
[----:B01----:R-:W-:Y:S01]  /*188e0*/  ENDCOLLECTIVE ;  /* 0x000000000000791b */ /* 0x003fe20003800000 */
.L_x_1625:
[----:B------:R-:W-:Y:S01]  /*188f0*/  IMAD.MOV.U32 R12, RZ, RZ, 0x8 ;  /* 0x00000008ff0c7424 */ /* 0x000fe200078e00ff */
[----:B------:R-:W-:-:S05]  /*18900*/  SEL R14, R14, RZ, P3 ;  /* 0x000000ff0e0e7207 */ /* 0x000fca0001800000 */
[----:B------:R-:W-:-:S04]  /*18910*/  IMAD.IADD R3, R3, 0x1, R14 ;  /* 0x0000000103037824 */ /* 0x000fc800078e020e */
[----:B------:R-:W-:-:S07]  /*18920*/  IMAD.MOV.U32 R13, RZ, RZ, R3 ;  /* 0x000000ffff0d7224 */ /* 0x000fce00078e0003 */
[----:B------:R-:W-:Y:S05]  /*18930*/  WARPSYNC.COLLECTIVE R15, `(.L_x_1626) ;  /* 0x000000000f087348 */ /* 0x000fea0003c00000 */
[----:B------:R0:W1:Y:S02]  /*18940*/  SHFL.UP P6, R14, R13, R12, R11 ;  /* 0x0400000c0d0e7389 */ /* 0x00006400000c000b */
[----:B01----:R-:W-:Y:S01]  /*18950*/  ENDCOLLECTIVE ;  /* 0x000000000000791b */ /* 0x003fe20003800000 */
.L_x_1626:
[----:B------:R-:W-:Y:S01]  /*18960*/  IMAD.MOV.U32 R12, RZ, RZ, 0x10 ;  /* 0x00000010ff0c7424 */ /* 0x000fe200078e00ff */
[----:B------:R-:W-:-:S05]  /*18970*/  SEL R14, R14, RZ, P4 ;  /* 0x000000ff0e0e7207 */ /* 0x000fca0002000000 */
[----:B------:R-:W-:-:S04]  /*18980*/  IMAD.IADD R3, R3, 0x1, R14 ;  /* 0x0000000103037824 */ /* 0x000fc800078e020e */
[----:B------:R-:W-:-:S07]  /*18990*/  IMAD.MOV.U32 R13, RZ, RZ, R3 ;  /* 0x000000ffff0d7224 */ /* 0x000fce00078e0003 */
[----:B------:R-:W-:Y:S05]  /*189a0*/  WARPSYNC.COLLECTIVE R15, `(.L_x_1627) ;  /* 0x000000000f087348 */ /* 0x000fea0003c00000 */
[----:B------:R0:W1:Y:S02]  /*189b0*/  SHFL.UP P6, R14, R13, R12, R11 ;  /* 0x0400000c0d0e7389 */ /* 0x00006400000c000b */
[----:B01----:R-:W-:Y:S01]  /*189c0*/  ENDCOLLECTIVE ;  /* 0x000000000000791b */ /* 0x003fe20003800000 */
.L_x_1627:
[----:B------:R-:W-:Y:S02]  /*189d0*/  IMAD.MOV.U32 R12, RZ, RZ, 0x1f ;  /* 0x0000001fff0c7424 */ /* 0x000fe400078e00ff */
[----:B------:R-:W-:Y:S01]  /*189e0*/  IMAD.MOV.U32 R11, RZ, RZ, 0x1f ;  /* 0x0000001fff0b7424 */ /* 0x000fe200078e00ff */
[----:B------:R-:W-:-:S05]  /*189f0*/  SEL R14, R14, RZ, P5 ;  /* 0x000000ff0e0e7207 */ /* 0x000fca0002800000 */
[----:B------:R-:W-:-:S04]  /*18a00*/  IMAD.IADD R3, R3, 0x1, R14 ;  /* 0x0000000103037824 */ /* 0x000fc800078e020e */
[----:B------:R-:W-:-:S07]  /*18a10*/  IMAD.MOV.U32 R13, RZ, RZ, R3 ;  /* 0x000000ffff0d7224 */ /* 0x000fce00078e0003 */
[----:B------:R-:W-:Y:S05]  /*18a20*/  WARPSYNC.COLLECTIVE R15, `(.L_x_1628) ;  /* 0x000000000f087348 */ /* 0x000fea0003c00000 */
[----:B------:R0:W1:Y:S02]  /*18a30*/  SHFL.IDX P6, R14, R13, R12, R11 ;  /* 0x0000000c0d0e7389 */ /* 0x00006400000c000b */
[----:B01----:R-:W-:Y:S01]  /*18a40*/  ENDCOLLECTIVE ;  /* 0x000000000000791b */ /* 0x003fe20003800000 */
.L_x_1628:
[----:B------:R-:W-:Y:S01]  /*18a50*/  IMAD.MOV.U32 R16, RZ, RZ, R14 ;  /* 0x000000ffff107224 */ /* 0x000fe200078e000e */
[----:B------:R-:W-:Y:S06]  /*18a60*/  BRA `(.L_x_1629) ;  /* 0xffffffd8006c7947 */ /* 0x000fec000383ffff */
.L_x_1562:
[----:B------:R-:W-:Y:S01]  /*18a70*/  BSSY B0, `(.L_x_1630) ;  /* 0x0000006000007945 */ /* 0x000fe20003800000 */
[----:B------:R-:W-:Y:S01]  /*18a80*/  PLOP3.LUT P6, PT, P6, PT, PT, 0x8, 0x0 ;  /* 0x000000000000781c */ /* 0x000fe200037ce170 */
[----:B------:R-:W-:-:S12]  /*18a90*/  IMAD.MOV.U32 R15, RZ, RZ, -0x1 ;  /* 0xffffffffff0f7424 */ /* 0x000fd800078e00ff */
[----:B01234-:R-:W-:Y:S05]  /*18aa0*/  WARPSYNC.COLLECTIVE R15, `(.L_x_1631) ;  /* 0x000000000f087348 */ /* 0x01ffea0003c00000 */
[----:B------:R-:W-:Y:S01]  /*18ab0*/  VOTE.ANY R14, PT, P6 ;  /* 0x00000000000e7806 */ /* 0x000fe200030e0100 */
[----:B01234-:R-:W-:Y:S06]  /*18ac0*/  ENDCOLLECTIVE ;  /* 0x000000000000791b */ /* 0x01ffec0003800000 */
.L_x_1631:
[----:B------:R-:W-:Y:S05]  /*18ad0*/  BSYNC B0 ;  /* 0x0000000000007941 */ /* 0x000fea0003800000 */
.L_x_1630:
        /* <DEDUP_REMOVED lines=9> */
.L_x_1632:
[----:B------:R-:W-:Y:S01]  /*18b70*/  IMAD.MOV.U32 R17, RZ, RZ, R14 ;  /* 0x000000ffff117224 */ /* 0x000fe200078e000e */
[----:B------:R-:W-:Y:S06]  /*18b80*/  BRA `(.L_x_1633) ;  /* 0xffffffd8005c7947 */ /* 0x000fec000383ffff */
.L_x_1564:
[----:B------:R-:W-:Y:S01]  /*18b90*/  BSSY B0, `(.L_x_1634) ;  /* 0x0000007000007945 */ /* 0x000fe20003800000 */
[----:B------:R-:W-:Y:S02]  /*18ba0*/  IMAD.MOV.U32 R13, RZ, RZ, R3 ;  /* 0x000000ffff0d7224 */ /* 0x000fe400078e0003 */
[----:B------:R-:W-:Y:S02]  /*18bb0*/  IMAD.MOV.U32 R11, RZ, RZ, 0x1f ;  /* 0x0000001fff0b7424 */ /* 0x000fe400078e00ff */
[----:B------:R-:W-:-:S07]  /*18bc0*/  IMAD.MOV.U32 R15, RZ, RZ, -0x1 ;  /* 0xffffffffff0f7424 */ /* 0x000fce00078e00ff */
[----:B01-34-:R-:W-:Y:S05]  /*18bd0*/  WARPSYNC.COLLECTIVE R15, `(.L_x_1635) ;  /* 0x000000000f087348 */ /* 0x01bfea0003c00000 */
[----:B------:R2:W0:Y:S02]  /*18be0*/  SHFL.IDX P6, R14, R13, R12, R11 ;  /* 0x0000000c0d0e7389 */ /* 0x00042400000c000b */
[----:B01234-:R-:W-:Y:S01]  /*18bf0*/  ENDCOLLECTIVE ;  /* 0x000000000000791b */ /* 0x01ffe20003800000 */
.L_x_1635:
[----:B------:R-:W-:Y:S05]  /*18c00*/  BSYNC B0 ;  /* 0x0000000000007941 */ /* 0x000fea0003800000 */
.L_x_1634:
[----:B------:R-:W-:Y:S01]  /*18c10*/  IMAD.MOV.U32 R3, RZ, RZ, R14 ;  /* 0x000000ffff037224 */ /* 0x000fe200078e000e */
[----:B------:R-:W-:Y:S06]  /*18c20*/  BRA `(.L_x_1636) ;  /* 0xffffffd800507947 */ /* 0x000fec000383ffff */
.L_x_1568:
[----:B0-----:R0:W4:Y:S02]  /*18c30*/  SYNCS.PHASECHK.TRANS64.TRYWAIT P0, [R0+URZ+0x2a820], R3 ;  /* 0x02a82003000075a7 */ /* 0x001124000800017f */
[----:B----4-:R-:W-:Y:S05]  /*18c40*/  @!P0 NANOSLEEP.SYNCS 0x989680 ;  /* 0x009896800000895d */ /* 0x010fea0003900000 */
[----:B------:R-:W4:Y:S02]  /*18c50*/  @!P0 SYNCS.PHASECHK.TRANS64 P0, [R0+URZ+0x2a820], R3 ;  /* 0x02a82003000085a7 */ /* 0x000f24000800007f */
[----:B----4-:R-:W-:Y:S05]  /*18c60*/  @!P0 BRA `(.L_x_1568) ;  /* 0xfffffffc00f08947 */ /* 0x010fea000383ffff */
[----:B------:R-:W-:Y:S05]  /*18c70*/  BRA `(.L_x_1637) ;  /* 0xffffffdc00d87947 */ /* 0x000fea000383ffff */
.L_x_1569:
[----:B------:R-:W4:Y:S01]  /*18c80*/  S2R R2, SR_TID.X ;  /* 0x0000000000027919 */ /* 0x000f220000002100 */
[----:B------:R-:W-:Y:S01]  /*18c90*/  BSSY B0, `(.L_x_1638) ;  /* 0x000000a000007945 */ /* 0x000fe20003800000 */
[----:B--2---:R-:W-:Y:S02]  /*18ca0*/  IMAD.MOV.U32 R12, RZ, RZ, RZ ;  /* 0x000000ffff0c7224 */ /* 0x004fe400078e00ff */
[----:B------:R-:W-:Y:S02]  /*18cb0*/  IMAD.MOV.U32 R11, RZ, RZ, 0x1f ;  /* 0x0000001fff0b7424 */ /* 0x000fe400078e00ff */
[----:B------:R-:W-:Y:S01]  /*18cc0*/  IMAD.MOV.U32 R15, RZ, RZ, -0x1 ;  /* 0xffffffffff0f7424 */ /* 0x000fe200078e00ff */
[----:B----4-:R-:W-:-:S04]  /*18cd0*/  SHF.R.U32.HI R2, RZ, 0x5, R2 ;  /* 0x00000005ff027819 */ /* 0x010fc80000011602 */
[----:B------:R-:W-:-:S05]  /*18ce0*/  LOP3.LUT R2, R2, 0x3, RZ, 0xc0, !PT ;  /* 0x0000000302027812 */ /* 0x000fca00078ec0ff */
[----:B------:R-:W-:-:S07]  /*18cf0*/  IMAD.MOV.U32 R13, RZ, RZ, R2 ;  /* 0x000000ffff0d7224 */ /* 0x000fce00078e0002 */
[----:B01-3--:R-:W-:Y:S05]  /*18d00*/  WARPSYNC.COLLECTIVE R15, `(.L_x_1639) ;  /* 0x000000000f087348 */ /* 0x00bfea0003c00000 */
[----:B------:R2:W4:Y:S02]  /*18d10*/  SHFL.IDX P6, R14, R13, R12, R11 ;  /* 0x0000000c0d0e7389 */ /* 0x00052400000c000b */
[----:B01234-:R-:W-:Y:S01]  /*18d20*/  ENDCOLLECTIVE ;  /* 0x000000000000791b */ /* 0x01ffe20003800000 */
.L_x_1639:
[----:B------:R-:W-:Y:S05]  /*18d30*/  BSYNC B0 ;  /* 0x0000000000007941 */ /* 0x000fea0003800000 */
.L_x_1638:
[----:B------:R-:W-:Y:S05]  /*18d40*/  BRA `(.L_x_1640) ;  /* 0xffffffdc00c07947 */ /* 0x000fea000383ffff */
.L_x_1572:
[----:B------:R-:W-:Y:S01]  /*18d50*/  BSSY B1, `(.L_x_1641) ;  /* 0x0000006000017945 */ /* 0x000fe20003800000 */
[----:B------:R-:W-:-:S07]  /*18d60*/  IMAD.MOV.U32 R15, RZ, RZ, -0x1 ;  /* 0xffffffffff0f7424 */ /* 0x000fce00078e00ff */
[----:B-1234-:R-:W-:Y:S05]  /*18d70*/  WARPSYNC.COLLECTIVE R15, `(.L_x_1642) ;  /* 0x000000000f0c7348 */ /* 0x01efea0003c00000 */
[----:B------:R-:W-:Y:S02]  /*18d80*/  ELECT P6, UR62, PT ;  /* 0x00000000003e782f */ /* 0x000fe400038c0000 */
[----:B------:R-:W-:Y:S01]  /*18d90*/  MOV R14, UR62 ;  /* 0x0000003e000e7c02 */ /* 0x000fe20008000f00 */
[----:B-1234-:R-:W-:Y:S10]  /*18da0*/  ENDCOLLECTIVE ;  /* 0x000000000000791b */ /* 0x01eff40003800000 */
.L_x_1642:
[----:B------:R-:W-:Y:S05]  /*18db0*/  BSYNC B1 ;  /* 0x0000000000017941 */ /* 0x000fea0003800000 */
.L_x_1641:
[----:B------:R-:W-:Y:S05]  /*18dc0*/  BRA `(.L_x_1643) ;  /* 0xffffffdc00b87947 */ /* 0x000fea000383ffff */
.L_x_1574:
[----:B0-----:R0:W2:Y:S02]  /*18dd0*/  SYNCS.PHASECHK.TRANS64.TRYWAIT P0, [R6+URZ], R5 ;  /* 0x00000005060075a7 */ /* 0x0010a4000800017f */
[----:B--2---:R-:W-:Y:S05]  /*18de0*/  @!P0 NANOSLEEP.SYNCS 0x989680 ;  /* 0x009896800000895d */ /* 0x004fea0003900000 */
[----:B------:R-:W2:Y:S02]  /*18df0*/  @!P0 SYNCS.PHASECHK.TRANS64 P0, [R6+URZ], R5 ;  /* 0x00000005060085a7 */ /* 0x000ea4000800007f */
[----:B--2---:R-:W-:Y:S05]  /*18e00*/  @!P0 BRA `(.L_x_1574) ;  /* 0xfffffffc00f08947 */ /* 0x004fea000383ffff */
[----:B------:R-:W-:Y:S05]  /*18e10*/  BRA `(.L_x_1644) ;  /* 0xffffffdc00fc7947 */ /* 0x000fea000383ffff */
.L_x_1575:
[----:B--2---:R2:W3:Y:S02]  /*18e20*/  SYNCS.PHASECHK.TRANS64.TRYWAIT P0, [R7+URZ], R2 ;  /* 0x00000002070075a7 */ /* 0x0044e4000800017f */
[----:B---3--:R-:W-:Y:S05]  /*18e30*/  @!P0 NANOSLEEP.SYNCS 0x989680 ;  /* 0x009896800000895d */ /* 0x008fea0003900000 */
[----:B------:R-:W3:Y:S02]  /*18e40*/  @!P0 SYNCS.PHASECHK.TRANS64 P0, [R7+URZ], R2 ;  /* 0x00000002070085a7 */ /* 0x000ee4000800007f */
[----:B---3--:R-:W-:Y:S05]  /*18e50*/  @!P0 BRA `(.L_x_1575) ;  /* 0xfffffffc00f08947 */ /* 0x008fea000383ffff */
[----:B------:R-:W-:Y:S05]  /*18e60*/  BRA `(.L_x_1645) ;  /* 0xffffffdc00f07947 */ /* 0x000fea000383ffff */
.L_x_1577:
[----:B---3--:R3:W4:Y:S02]  /*18e70*/  SYNCS.PHASECHK.TRANS64.TRYWAIT P0, [R4+URZ], R5 ;  /* 0x00000005040075a7 */ /* 0x008724000800017f */
[----:B----4-:R-:W-:Y:S05]  /*18e80*/  @!P0 NANOSLEEP.SYNCS 0x989680 ;  /* 0x009896800000895d */ /* 0x010fea0003900000 */
[----:B------:R-:W4:Y:S02]  /*18e90*/  @!P0 SYNCS.PHASECHK.TRANS64 P0, [R4+URZ], R5 ;  /* 0x00000005040085a7 */ /* 0x000f24000800007f */
[----:B----4-:R-:W-:Y:S05]  /*18ea0*/  @!P0 BRA `(.L_x_1577) ;  /* 0xfffffffc00f08947 */ /* 0x010fea000383ffff */
[----:B------:R-:W-:Y:S05]  /*18eb0*/  BRA `(.L_x_1646) ;  /* 0xffffffdc00f87947 */ /* 0x000fea000383ffff */
.L_x_1647:
        /* <DEDUP_REMOVED lines=12> */
.L_x_15279:


//--------------------- .text._ZN7cutlass13device_kernelIN5flash11enable_sm90INS1_16FlashAttnFwdSm90INS1_25CollectiveMainloopFwdSm90ILi2EN4cute5tupleIJNS5_1CILi1EEES8_S8_EEENS6_IJNS7_ILi128EEENS7_ILi96EEENS7_ILi192EEEEEELi128ENS_10bfloat16_tEfNS_4arch4Sm90ELb0ELb1ELb1ELb1ELb0ELb1ELb0ELb1ELb1ELb1ELb0ELb0EEENS1_21CollectiveEpilogueFwdINS6_IJSA_SA_SB_EEES9_SE_SG_Li256ELb1ELb1ELb0ELb0EEENS1_36VarlenDynamicPersistentTileSchedulerILi128ELi96ELi256ELi128ELb0ELb1ELb1ELb1ELb0ELb1EEEEEEEEEvNT_6ParamsE --------------------------
	.section	.text._ZN7cutlass13device_kernelIN5flash11enable_sm90INS1_16FlashAttnFwdSm90INS1_25CollectiveMainloopFwdSm90ILi2EN4cute5tupleIJNS5_1CILi1EEES8_S8_EEENS6_IJNS7_ILi128EEENS7_ILi96EEENS7_ILi192EEEEEELi128ENS_10bfloat16_tEfNS_4arch4Sm90ELb0ELb1ELb1ELb1ELb0ELb1ELb0ELb1ELb1ELb1ELb0ELb0EEENS1_21CollectiveEpilogueFwdINS6_IJSA_SA_SB_EEES9_SE_SG_Li256ELb1ELb1ELb0ELb0EEENS1_36VarlenDynamicPersistentTileSchedulerILi128ELi96ELi256ELi128ELb0ELb1ELb1ELb1ELb0ELb1EEEEEEEEEvNT_6ParamsE,"ax",@progbits
	.align	128
.text._ZN7cutlass13device_kernelIN5flash11enable_sm90INS1_16FlashAttnFwdSm90INS1_25CollectiveMainloopFwdSm90ILi2EN4cute5tupleIJNS5_1CILi1EEES8_S8_EEENS6_IJNS7_ILi128EEENS7_ILi96EEENS7_ILi192EEEEEELi128ENS_10bfloat16_tEfNS_4arch4Sm90ELb0ELb1ELb1ELb1ELb0ELb1ELb0ELb1ELb1ELb1ELb0ELb0EEENS1_21CollectiveEpilogueFwdINS6_IJSA_SA_SB_EEES9_SE_SG_Li256ELb1ELb1ELb0ELb0EEENS1_36VarlenDynamicPersistentTileSchedulerILi128ELi96ELi256ELi128ELb0ELb1ELb1ELb1ELb0ELb1EEEEEEEEEvNT_6ParamsE:
        .type           _ZN7cutlass13device_kernelIN5flash11enable_sm90INS1_16FlashAttnFwdSm90INS1_25CollectiveMainloopFwdSm90ILi2EN4cute5tupleIJNS5_1CILi1EEES8_S8_EEENS6_IJNS7_ILi128EEENS7_ILi96EEENS7_ILi192EEEEEELi128ENS_10bfloat16_tEfNS_4arch4Sm90ELb0ELb1ELb1ELb1ELb0ELb1ELb0ELb1ELb1ELb1ELb0ELb0EEENS1_21CollectiveEpilogueFwdINS6_IJSA_SA_SB_EEES9_SE_SG_Li256ELb1ELb1ELb0ELb0EEENS1_36VarlenDynamicPersistentTileSchedulerILi128ELi96ELi256ELi128ELb0ELb1ELb1ELb1ELb0ELb1EEEEEEEEEvNT_6ParamsE,@function
        .size           _ZN7cutlass13device_kernelIN5flash11enable_sm90INS1_16FlashAttnFwdSm90INS1_25CollectiveMainloopFwdSm90ILi2EN4cute5tupleIJNS5_1CILi1EEES8_S8_EEENS6_IJNS7_ILi128EEENS7_ILi96EEENS7_ILi192EEEEEELi128ENS_10bfloat16_tEfNS_4arch4Sm90ELb0ELb1ELb1ELb1ELb0ELb1ELb0ELb1ELb1ELb1ELb0ELb0EEENS1_21CollectiveEpilogueFwdINS6_IJSA_SA_SB_EEES9_SE_SG_Li256ELb1ELb1ELb0ELb0EEENS1_36VarlenDynamicPersistentTileSchedulerILi128ELi96ELi256ELi128ELb0ELb1ELb1ELb1ELb0ELb1EEEEEEEEEvNT_6ParamsE,(.L_x_15280 - _ZN7cutlass13device_kernelIN5flash11enable_sm90INS1_16FlashAttnFwdSm90INS1_25CollectiveMainloopFwdSm90ILi2EN4cute5tupleIJNS5_1CILi1EEES8_S8_EEENS6_IJNS7_ILi128EEENS7_ILi96EEENS7_ILi192EEEEEELi128ENS_10bfloat16_tEfNS_4arch4Sm90ELb0ELb1ELb1ELb1ELb0ELb1ELb0ELb1ELb1ELb1ELb0ELb0EEENS1_21CollectiveEpilogueFwdINS6_IJSA_SA_SB_EEES9_SE_SG_Li256ELb1ELb1ELb0ELb0EEENS1_36VarlenDynamicPersistentTileSchedulerILi128ELi96ELi256ELi128ELb0ELb1ELb1ELb1ELb0ELb1EEEEEEEEEvNT_6ParamsE)
        .other          _ZN7cutlass13device_kernelIN5flash11enable_sm90INS1_16FlashAttnFwdSm90INS1_25CollectiveMainloopFwdSm90ILi2EN4cute5tupleIJNS5_1CILi1EEES8_S8_EEENS6_IJNS7_ILi128EEENS7_ILi96EEENS7_ILi192EEEEEELi128ENS_10bfloat16_tEfNS_4arch4Sm90ELb0ELb1ELb1ELb1ELb0ELb1ELb0ELb1ELb1ELb1ELb0ELb0EEENS1_21CollectiveEpilogueFwdINS6_IJSA_SA_SB_EEES9_SE_SG_Li256ELb1ELb1ELb0ELb0EEENS1_36VarlenDynamicPersistentTileSchedulerILi128ELi96ELi256ELi128ELb0ELb1ELb1ELb1ELb0ELb1EEEEEEEEEvNT_6ParamsE,@"STO_CUDA_ENTRY STV_DEFAULT"
_ZN7cutlass13device_kernelIN5flash11enable_sm90INS1_16FlashAttnFwdSm90INS1_25CollectiveMainloopFwdSm90ILi2EN4cute5tupleIJNS5_1CILi1EEES8_S8_EEENS6_IJNS7_ILi128EEENS7_ILi96EEENS7_ILi192EEEEEELi128ENS_10bfloat16_tEfNS_4arch4Sm90ELb0ELb1ELb1ELb1ELb0ELb1ELb0ELb1ELb1ELb1ELb0ELb0EEENS1_21CollectiveEpilogueFwdINS6_IJSA_SA_SB_EEES9_SE_SG_Li256ELb1ELb1ELb0ELb0EEENS1_36VarlenDynamicPersistentTileSchedulerILi128ELi96ELi256ELi128ELb0ELb1ELb1ELb1ELb0ELb1EEEEEEEEEvNT_6ParamsE:
        /* <DEDUP_REMOVED lines=24> */
.L_x_1649:
[----:B------:R-:W-:Y:S05]  /*0180*/  BSYNC B0 ;  /* 0x0000000000007941 */ /* 0x000fea0003800000 */
.L_x_1648:
        /* <DEDUP_REMOVED lines=41> */
.L_x_1650:
        /* <DEDUP_REMOVED lines=22> */
.L_x_1651:
        /* <DEDUP_REMOVED lines=18> */
.L_x_1652:
        /* <DEDUP_REMOVED lines=22> */
.L_x_1653:
        /* <DEDUP_REMOVED lines=22> */
.L_x_1654:
[----:B------:R-:W-:Y:S01]  /*0960*/  PLOP3.LUT P0, PT, PT, PT, UP0, 0x80, 0x0 ;  /* 0x000000000000781c */ /* 0x000fe20003f0f008 */
[----:B------:R-:W-:Y:S01]  /*0970*/  UMOV UR60, 0x1 ;  /* 0x00000001003c7882 */ /* 0x000fe20000000000 */
[----:B------:R-:W-:Y:S01]  /*0980*/  NOP ;  /* 0x0000000000007918 */ /* 0x000fe20000000000 */
[----:B------:R-:W-:Y:S01]  /*0990*/  USEL UR60, UR60, 0x2, !UP0 ;  /* 0x000000023c3c7887 */ /* 0x000fe2000c000000 */
[----:B------:R-:W-:Y:S01]  /*09a0*/  BSSY B9, `(.L_x_1655) ;  /* 0x0002a22000097945 */ /* 0x000fe20003800000 */
[----:B012-4-:R-:W-:Y:S08]  /*09b0*/  BAR.SYNC.DEFER_BLOCKING 0x0 ;  /* 0x0000000000007b1d */ /* 0x017ff00000010000 */
[----:B------:R-:W-:Y:S05]  /*09c0*/  @!P0 BRA `(.L_x_1656) ;  /* 0x0000021c00788947 */ /* 0x000fea0003800000 */
.L_x_1657:
[----:B------:R-:W-:-:S08]  /*09d0*/  NOP ;  /* 0x0000000000007918 */ /* 0x000fd00000000000 */
[----:B------:R-:W0:Y:S02]  /*09e0*/  USETMAXREG.TRY_ALLOC.CTAPOOL UP0, 0xf0 ;  /* 0x000000f0000079c8 */ /* 0x000e240008000600 */
[----:B0-----:R-:W-:-:S13]  /*09f0*/  PLOP3.LUT P0, PT, PT, PT, UP0, 0x80, 0x0 ;  /* 0x000000000000781c */ /* 0x001fda0003f0f008 */
[----:B------:R-:W-:Y:S05]  /*0a00*/  @!P0 BRA `(.L_x_1657) ;  /* 0xfffffffc00f08947 */ /* 0x000fea000383ffff */
[----:B------:R-:W0:Y:S08]  /*0a10*/  S2UR UR5, SR_CgaCtaId ;  /* 0x00000000000579c3 */ /* 0x000e300000008800 */
[----:B------:R-:W-:Y:S06]  /*0a20*/  BAR.ARV 0x8, 0x180 ;  /* 0x0206000000007b1d */ /* 0x000fec0000002000 */
[----:B------:R-:W-:-:S02]  /*0a30*/  UMOV UR4, 0x400 ;  /* 0x0000040000047882 */ /* 0x000fc40000000000 */
[----:B------:R-:W-:Y:S01]  /*0a40*/  BAR.SYNC.DEFER_BLOCKING 0x5, 0x180 ;  /* 0x0146000000007b1d */ /* 0x000fe20000010000 */
[----:B0-----:R-:W-:-:S06]  /*0a50*/  ULEA UR4, UR5, UR4, 0x18 ;  /* 0x0000000405047291 */ /* 0x001fcc000f8ec03f */
[----:B------:R-:W-:Y:S01]  /*0a60*/  IMAD.U32 R16, RZ, RZ, UR4 ;  /* 0x00000004ff107e24 */ /* 0x000fe2000f8e00ff */
[----:B------:R-:W-:-:S04]  /*0a70*/  ULDC UR4, c[0x0][0xc3c] ;  /* 0x00030f0000047ab9 */ /* 0x000fc80000000800 */
[----:B------:R-:W0:Y:S01]  /*0a80*/  LDS.128 R24, [R16+0x2a8d0] ;  /* 0x02a8d00010187984 */ /* 0x000e220000000c00 */
[----:B------:R-:W-:Y:S06]  /*0a90*/  BAR.ARV 0x4, 0x180 ;  /* 0x0106000000007b1d */ /* 0x000fec0000002000 */
[----:B0-----:R-:W-:-:S13]  /*0aa0*/  ISETP.GE.AND P0, PT, R27, UR4, PT ;  /* 0x000000041b007c0c */ /* 0x001fda000bf06270 */
[----:B------:R-:W-:Y:S05]  /*0ab0*/  @P0 BRA `(.L_x_1658) ;  /* 0x000002a000400947 */ /* 0x000fea0003800000 */
[----:B------:R-:W-:Y:S01]  /*0ac0*/  VIADD R228, R4, 0xffffff80 ;  /* 0xffffff8004e47836 */ /* 0x000fe20000000000 */
[----:B------:R-:W-:Y:S01]  /*0ad0*/  R2UR UR4, R16 ;  /* 0x00000000100472ca */ /* 0x000fe200000e0000 */
[----:B------:R-:W-:Y:S01]  /*0ae0*/  ULOP3.LUT UR5, UR60, 0x1, URZ, 0xfc, !UPT ;  /* 0x000000013c057892 */ /* 0x000fe2000f8efc3f */
[----:B------:R-:W-:Y:S01]  /*0af0*/  IMAD.MOV.U32 R187, RZ, RZ, RZ ;  /* 0x000000ffffbb7224 */ /* 0x000fe200078e00ff */
[----:B------:R-:W-:Y:S02]  /*0b00*/  CS2R R22, SRZ ;  /* 0x0000000000167805 */ /* 0x000fe4000001ff00 */
[----:B------:R-:W-:Y:S01]  /*0b10*/  SHF.R.S32.HI R3, RZ, 0x1f, R228 ;  /* 0x0000001fff037819 */ /* 0x000fe200000114e4 */
[----:B------:R-:W-:Y:S02]  /*0b20*/  IMAD.MOV.U32 R17, RZ, RZ, RZ ;  /* 0x000000ffff117224 */ /* 0x000fe400078e00ff */
[----:B------:R-:W-:Y:S01]  /*0b30*/  IMAD.MOV.U32 R167, RZ, RZ, RZ ;  /* 0x000000ffffa77224 */ /* 0x000fe200078e00ff */
[----:B------:R-:W-:-:S02]  /*0b40*/  LEA.HI R0, R3, R228, RZ, 0x7 ;  /* 0x000000e403007211 */ /* 0x000fc400078f38ff */
[----:B------:R-:W-:Y:S02]  /*0b50*/  LEA.HI R2, R3, R228, RZ, 0x4 ;  /* 0x000000e403027211 */ /* 0x000fe400078f20ff */
[----:B------:R-:W-:Y:S01]  /*0b60*/  LOP3.LUT R201, R0, 0xffffff80, RZ, 0xc0, !PT ;  /* 0xffffff8000c97812 */ /* 0x000fe200078ec0ff */
[----:B------:R-:W-:Y:S01]  /*0b70*/  UIADD3 UR4, UR4, 0xc400, URZ ;  /* 0x0000c40004047890 */ /* 0x000fe2000fffe03f */
[----:B------:R-:W-:Y:S02]  /*0b80*/  SHF.R.S32.HI R5, RZ, 0x4, R2 ;  /* 0x00000004ff057819 */ /* 0x000fe40000011402 */
[----:B------:R-:W-:Y:S01]  /*0b90*/  SHF.R.S32.HI R223, RZ, 0x7, R0 ;  /* 0x00000007ffdf7819 */ /* 0x000fe20000011400 */
[----:B------:R-:W-:Y:S01]  /*0ba0*/  IMAD.IADD R201, R228, 0x1, -R201 ;  /* 0x00000001e4c97824 */ /* 0x000fe200078e0ac9 */
[----:B------:R-:W-:-:S04]  /*0bb0*/  LEA.HI R4, R2, R5, RZ, 0x1 ;  /* 0x0000000502047211 */ /* 0x000fc800078f08ff */
[----:B------:R-:W-:-:S04]  /*0bc0*/  SHF.R.S32.HI R8, RZ, 0x1f, R201 ;  /* 0x0000001fff087819 */ /* 0x000fc800000114c9 */
[CC--:B------:R-:W-:Y:S02]  /*0bd0*/  LEA.HI R7, R8.reuse, R201.reuse, RZ, 0x2 ;  /* 0x000000c908077211 */ /* 0x0c0fe400078f10ff */
[----:B------:R-:W-:Y:S02]  /*0be0*/  LEA.HI R8, R8, R201, RZ, 0x5 ;  /* 0x000000c908087211 */ /* 0x000fe400078f28ff */
[--C-:B------:R-:W-:Y:S02]  /*0bf0*/  SHF.R.S32.HI R9, RZ, 0x2, R7.reuse ;  /* 0x00000002ff097819 */ /* 0x100fe40000011407 */
[----:B------:R-:W-:Y:S02]  /*0c00*/  SHF.R.S32.HI R6, RZ, 0x1f, R7 ;  /* 0x0000001fff067819 */ /* 0x000fe40000011407 */
[----:B------:R-:W-:Y:S02]  /*0c10*/  SHF.R.S32.HI R8, RZ, 0x5, R8 ;  /* 0x00000005ff087819 */ /* 0x000fe40000011408 */
[----:B------:R-:W-:-:S02]  /*0c20*/  LEA.HI R10, R6, R9, RZ, 0x3 ;  /* 0x00000009060a7211 */ /* 0x000fc400078f18ff */
[----:B------:R-:W-:Y:S02]  /*0c30*/  LOP3.LUT R6, R4, 0x1ffffffe, RZ, 0xc0, !PT ;  /* 0x1ffffffe04067812 */ /* 0x000fe400078ec0ff */
[-C--:B------:R-:W-:Y:S02]  /*0c40*/  LEA.HI R4, R3, R228.reuse, RZ, 0x5 ;  /* 0x000000e403047211 */ /* 0x080fe400078f28ff */
[----:B------:R-:W-:Y:S01]  /*0c50*/  LOP3.LUT R10, R10, 0xfffffff8, RZ, 0xc0, !PT ;  /* 0xfffffff80a0a7812 */ /* 0x000fe200078ec0ff */
[----:B------:R-:W-:Y:S01]  /*0c60*/  IMAD.IADD R6, R5, 0x1, -R6 ;  /* 0x0000000105067824 */ /* 0x000fe200078e0a06 */
[----:B------:R-:W-:Y:S02]  /*0c70*/  LOP3.LUT R5, R2, 0x3fffff0, RZ, 0xc0, !PT ;  /* 0x03fffff002057812 */ /* 0x000fe400078ec0ff */
[----:B------:R-:W-:Y:S01]  /*0c80*/  LEA.HI R2, R0, R223, RZ, 0x1 ;  /* 0x000000df00027211 */ /* 0x000fe200078f08ff */
[----:B------:R-:W-:Y:S01]  /*0c90*/  IMAD.IADD R9, R9, 0x1, -R10 ;  /* 0x0000000109097824 */ /* 0x000fe200078e0a0a */
[----:B------:R-:W-:Y:S01]  /*0ca0*/  LEA.HI R0, R3, R228, RZ, 0x2 ;  /* 0x000000e403007211 */ /* 0x000fe200078f10ff */
[----:B------:R-:W-:Y:S01]  /*0cb0*/  IMAD.IADD R5, R228, 0x1, -R5 ;  /* 0x00000001e4057824 */ /* 0x000fe200078e0a05 */
[----:B------:R-:W-:Y:S01]  /*0cc0*/  SHF.R.S32.HI R4, RZ, 0x5, R4 ;  /* 0x00000005ff047819 */ /* 0x000fe20000011404 */
[----:B------:R-:W-:Y:S01]  /*0cd0*/  IMAD R9, R8, 0x10, R9 ;  /* 0x0000001008097824 */ /* 0x000fe200078e0209 */
[----:B------:R-:W-:-:S02]  /*0ce0*/  LOP3.LUT R189, R0, 0xfffffffc, RZ, 0xc0, !PT ;  /* 0xfffffffc00bd7812 */ /* 0x000fc400078ec0ff */
[--C-:B------:R-:W-:Y:S01]  /*0cf0*/  SHF.R.S32.HI R162, RZ, 0x2, R0.reuse ;  /* 0x00000002ffa27819 */ /* 0x100fe20000011400 */
[----:B------:R-:W-:Y:S01]  /*0d00*/  IMAD R11, R4, 0x10, R5 ;  /* 0x00000010040b7824 */ /* 0x000fe200078e0205 */
[----:B------:R-:W-:Y:S01]  /*0d10*/  SHF.R.S32.HI R5, RZ, 0x1f, R0 ;  /* 0x0000001fff057819 */ /* 0x000fe20000011400 */
[----:B------:R-:W-:Y:S01]  /*0d20*/  IMAD.IADD R189, R228, 0x1, -R189 ;  /* 0x00000001e4bd7824 */ /* 0x000fe200078e0abd */
[----:B------:R-:W-:Y:S01]  /*0d30*/  LOP3.LUT R2, R2, 0x3fffffe, RZ, 0xc0, !PT ;  /* 0x03fffffe02027812 */ /* 0x000fe200078ec0ff */
[----:B------:R-:W-:Y:S01]  /*0d40*/  VIADD R188, R162, 0x40 ;  /* 0x00000040a2bc7836 */ /* 0x000fe20000000000 */
[----:B------:R-:W-:Y:S01]  /*0d50*/  LEA.HI R5, R5, R162, RZ, 0x3 ;  /* 0x000000a205057211 */ /* 0x000fe200078f18ff */
[----:B------:R-:W-:Y:S01]  /*0d60*/  IMAD.SHL.U32 R160, R189, 0x4, RZ ;  /* 0x00000004bda07824 */ /* 0x000fe200078e00ff */
[----:B------:R-:W-:Y:S01]  /*0d70*/  LEA.HI R3, R3, R228, RZ, 0x3 ;  /* 0x000000e403037211 */ /* 0x000fe200078f18ff */
[----:B------:R-:W-:Y:S01]  /*0d80*/  IMAD.IADD R2, R223, 0x1, -R2 ;  /* 0x00000001df027824 */ /* 0x000fe200078e0a02 */
[----:B------:R-:W-:Y:S01]  /*0d90*/  LOP3.LUT R5, R5, 0xfffffff8, RZ, 0xc0, !PT ;  /* 0xfffffff805057812 */ /* 0x000fe200078ec0ff */
[----:B------:R-:W-:Y:S01]  /*0da0*/  VIADD R169, R160, 0x20 ;  /* 0x00000020a0a97836 */ /* 0x000fe20000000000 */
[----:B------:R-:W-:Y:S01]  /*0db0*/  SHF.R.S32.HI R190, RZ, 0x3, R3 ;  /* 0x00000003ffbe7819 */ /* 0x000fe20000011403 */
[----:B------:R-:W-:Y:S01]  /*0dc0*/  IMAD R224, R2, 0x40, R9 ;  /* 0x0000004002e07824 */ /* 0x000fe200078e0209 */
[----:B------:R-:W-:Y:S01]  /*0dd0*/  SHF.R.S32.HI R9, RZ, 0x1f, R188 ;  /* 0x0000001fff097819 */ /* 0x000fe200000114bc */
[----:B------:R-:W-:Y:S01]  /*0de0*/  IMAD.IADD R165, R160, 0x1, R169 ;  /* 0x00000001a0a57824 */ /* 0x000fe200078e02a9 */
[----:B------:R-:W-:Y:S01]  /*0df0*/  LOP3.LUT R180, R7, 0x7ffffffc, RZ, 0xc0, !PT ;  /* 0x7ffffffc07b47812 */ /* 0x000fe200078ec0ff */
[----:B------:R-:W-:Y:S01]  /*0e00*/  IMAD.IADD R200, R162, 0x1, -R5 ;  /* 0x00000001a2c87824 */ /* 0x000fe200078e0a05 */
[----:B------:R-:W-:Y:S01]  /*0e10*/  LEA.HI R9, R9, R188, RZ, 0x3 ;  /* 0x000000bc09097211 */ /* 0x000fe200078f18ff */
[----:B------:R-:W-:Y:S01]  /*0e20*/  VIADD R168, R160, 0x40 ;  /* 0x00000040a0a87836 */ /* 0x000fe20000000000 */
[----:B------:R-:W-:Y:S01]  /*0e30*/  SHF.R.S32.HI R0, RZ, 0x1f, R165 ;  /* 0x0000001fff007819 */ /* 0x000fe200000114a5 */
[----:B------:R-:W-:Y:S01]  /*0e40*/  IMAD.SHL.U32 R173, R188, 0x40, RZ ;  /* 0x00000040bcad7824 */ /* 0x000fe200078e00ff */
[----:B------:R-:W-:Y:S01]  /*0e50*/  SHF.R.S32.HI R196, RZ, 0x1f, R169 ;  /* 0x0000001fffc47819 */ /* 0x000fe200000114a9 */
[----:B------:R-:W-:Y:S01]  /*0e60*/  IMAD.SHL.U32 R174, R200, 0x40, RZ ;  /* 0x00000040c8ae7824 */ /* 0x000fe200078e00ff */
[-C--:B------:R-:W-:Y:S01]  /*0e70*/  LEA.HI R191, R0, R165.reuse, RZ, 0x3 ;  /* 0x000000a500bf7211 */ /* 0x080fe200078f18ff */
[----:B------:R-:W-:Y:S01]  /*0e80*/  IMAD.IADD R166, R160, 0x1, R168 ;  /* 0x00000001a0a67824 */ /* 0x000fe200078e02a8 */
[----:B------:R-:W-:Y:S01]  /*0e90*/  LEA.HI R0, R0, R165, RZ, 0x6 ;  /* 0x000000a500007211 */ /* 0x000fe200078f30ff */
[----:B------:R-:W-:Y:S01]  /*0ea0*/  IMAD.SHL.U32 R9, R9, 0x40, RZ ;  /* 0x0000004009097824 */ /* 0x000fe200078e00ff */
[----:B------:R-:W-:Y:S01]  /*0eb0*/  LOP3.LUT R173, R173, 0x1c0, RZ, 0xc0, !PT ;  /* 0x000001c0adad7812 */ /* 0x000fe200078ec0ff */
[----:B------:R-:W-:Y:S01]  /*0ec0*/  IMAD.SHL.U32 R176, R4, 0x200, RZ ;  /* 0x0000020004b07824 */ /* 0x000fe200078e00ff */
[----:B------:R-:W-:Y:S01]  /*0ed0*/  LOP3.LUT R174, R174, 0x1c0, RZ, 0xc0, !PT ;  /* 0x000001c0aeae7812 */ /* 0x000fe200078ec0ff */
[----:B------:R-:W-:Y:S01]  /*0ee0*/  IMAD.SHL.U32 R2, R0, 0x80, RZ ;  /* 0x0000008000027824 */ /* 0x000fe200078e00ff */
[----:B------:R-:W-:Y:S01]  /*0ef0*/  SHF.R.S32.HI R5, RZ, 0x1f, R166 ;  /* 0x0000001fff057819 */ /* 0x000fe200000114a6 */
[----:B------:R-:W-:Y:S01]  /*0f00*/  IMAD R225, R11, 0x8, R6 ;  /* 0x000000080be17824 */ /* 0x000fe200078e0206 */
[----:B------:R-:W-:Y:S01]  /*0f10*/  LOP3.LUT R178, R9, 0xfffffe00, RZ, 0xc0, !PT ;  /* 0xfffffe0009b27812 */ /* 0x000fe200078ec0ff */
[----:B------:R-:W-:Y:S01]  /*0f20*/  IMAD.SHL.U32 R18, R189, 0x8, RZ ;  /* 0x00000008bd127824 */ /* 0x000fe200078e00ff */
[----:B------:R-:W-:Y:S01]  /*0f30*/  SHF.R.U32.HI R222, RZ, 0x3, R173 ;  /* 0x00000003ffde7819 */ /* 0x000fe200000116ad */
[C---:B------:R-:W-:Y:S01]  /*0f40*/  VIADD R171, R160.reuse, 0x10 ;  /* 0x00000010a0ab7836 */ /* 0x040fe20000000000 */
[----:B------:R-:W-:Y:S01]  /*0f50*/  SHF.R.U32.HI R175, RZ, 0x3, R174 ;  /* 0x00000003ffaf7819 */ /* 0x000fe200000116ae */
[----:B------:R-:W-:Y:S01]  /*0f60*/  VIADD R170, R160, 0x30 ;  /* 0x00000030a0aa7836 */ /* 0x000fe20000000000 */
[--C-:B------:R-:W-:Y:S01]  /*0f70*/  LOP3.LUT R0, R174, 0x38, R191.reuse, 0xf8, !PT ;  /* 0x00000038ae007812 */ /* 0x100fe200078ef8bf */
[----:B------:R-:W-:Y:S01]  /*0f80*/  VIADD R172, R160, 0x50 ;  /* 0x00000050a0ac7836 */ /* 0x000fe20000000000 */
[----:B------:R-:W-:Y:S01]  /*0f90*/  LOP3.LUT R9, R173, 0x38, R191, 0xf8, !PT ;  /* 0x00000038ad097812 */ /* 0x000fe200078ef8bf */
[----:B------:R-:W-:Y:S01]  /*0fa0*/  IMAD.IADD R180, R201, 0x1, -R180 ;  /* 0x00000001c9b47824 */ /* 0x000fe200078e0ab4 */
[-C--:B------:R-:W-:Y:S01]  /*0fb0*/  LEA.HI R4, R5, R166.reuse, RZ, 0x6 ;  /* 0x000000a605047211 */ /* 0x080fe200078f30ff */
[----:B------:R-:W-:Y:S01]  /*0fc0*/  IMAD.SHL.U32 R225, R225, 0x8, RZ ;  /* 0x00000008e1e17824 */ /* 0x000fe200078e00ff */
[----:B------:R-:W-:-:S02]  /*0fd0*/  LEA.HI R192, R5, R166, RZ, 0x3 ;  /* 0x000000a605c07211 */ /* 0x000fc400078f18ff */
[----:B------:R-:W-:Y:S01]  /*0fe0*/  LOP3.LUT R5, R2, 0xffffe000, RZ, 0xc0, !PT ;  /* 0xffffe00002057812 */ /* 0x000fe200078ec0ff */
[----:B------:R-:W-:Y:S01]  /*0ff0*/  IMAD.SHL.U32 R6, R4, 0x80, RZ ;  /* 0x0000008004067824 */ /* 0x000fe200078e00ff */
[----:B------:R-:W-:Y:S02]  /*1000*/  LOP3.LUT R0, R0, R175, RZ, 0x3c, !PT ;  /* 0x000000af00007212 */ /* 0x000fe400078e3cff */
[----:B------:R-:W-:Y:S02]  /*1010*/  LOP3.LUT R2, R9, R222, RZ, 0x3c, !PT ;  /* 0x000000de09027212 */ /* 0x000fe400078e3cff */
[-C--:B------:R-:W-:Y:S01]  /*1020*/  IADD3 R221, R0, R5.reuse, R176 ;  /* 0x0000000500dd7210 */ /* 0x080fe20007ffe0b0 */
[----:B------:R-:W-:Y:S01]  /*1030*/  IMAD.U32 R0, RZ, RZ, UR5 ;  /* 0x00000005ff007e24 */ /* 0x000fe2000f8e00ff */
[----:B------:R-:W-:Y:S02]  /*1040*/  IADD3 R2, R2, R5, R178 ;  /* 0x0000000502027210 */ /* 0x000fe40007ffe0b2 */
[----:B------:R-:W-:Y:S01]  /*1050*/  LOP3.LUT R5, R3, 0xfffffff8, RZ, 0xc0, !PT ;  /* 0xfffffff803057812 */ /* 0x000fe200078ec0ff */
[----:B------:R-:W-:Y:S01]  /*1060*/  IMAD.U32 R3, RZ, RZ, UR4 ;  /* 0x00000004ff037e24 */ /* 0x000fe2000f8e00ff */
[----:B------:R-:W-:-:S02]  /*1070*/  LEA.HI R0, R189, R189, RZ, 0x1 ;  /* 0x000000bdbd007211 */ /* 0x000fc400078f08ff */
[--C-:B------:R-:W-:Y:S01]  /*1080*/  LOP3.LUT R4, R174, 0x38, R192.reuse, 0xf8, !PT ;  /* 0x00000038ae047812 */ /* 0x100fe200078ef8c0 */
[----:B------:R-:W-:Y:S01]  /*1090*/  IMAD.IADD R184, R228, 0x1, -R5 ;  /* 0x00000001e4b87824 */ /* 0x000fe200078e0a05 */
[----:B------:R-:W-:Y:S01]  /*10a0*/  LOP3.LUT R11, R173, 0x38, R192, 0xf8, !PT ;  /* 0x00000038ad0b7812 */ /* 0x000fe200078ef8c0 */
[----:B------:R0:W-:Y:S01]  /*10b0*/  STL [R1+0x40], R3 ;  /* 0x0000400301007387 */ /* 0x0001e20000100800 */
[----:B------:R-:W-:Y:S01]  /*10c0*/  LOP3.LUT R0, R0, 0x1ffffffe, RZ, 0xc0, !PT ;  /* 0x1ffffffe00007812 */ /* 0x000fe200078ec0ff */
[----:B------:R-:W-:Y:S01]  /*10d0*/  IMAD.SHL.U32 R182, R184, 0x8, RZ ;  /* 0x00000008b8b67824 */ /* 0x000fe200078e00ff */
[----:B------:R-:W-:Y:S02]  /*10e0*/  LOP3.LUT R9, R6, 0xffffe000, RZ, 0xc0, !PT ;  /* 0xffffe00006097812 */ /* 0x000fe400078ec0ff */
[----:B------:R-:W-:Y:S01]  /*10f0*/  LOP3.LUT R4, R4, R175, RZ, 0x3c, !PT ;  /* 0x000000af04047212 */ /* 0x000fe200078e3cff */
[----:B------:R-:W-:Y:S01]  /*1100*/  VIADD R183, R182, 0x40 ;  /* 0x00000040b6b77836 */ /* 0x000fe20000000000 */
[----:B------:R-:W-:Y:S01]  /*1110*/  LOP3.LUT R11, R11, R222, RZ, 0x3c, !PT ;  /* 0x000000de0b0b7212 */ /* 0x000fe200078e3cff */
[----:B------:R-:W-:Y:S01]  /*1120*/  IMAD.IADD R181, R189, 0x1, -R0 ;  /* 0x00000001bdb57824 */ /* 0x000fe200078e0a00 */
[----:B------:R-:W-:-:S02]  /*1130*/  IADD3 R4, R4, R9, R176 ;  /* 0x0000000904047210 */ /* 0x000fc40007ffe0b0 */
[----:B0-----:R-:W-:Y:S01]  /*1140*/  LOP3.LUT R3, R173, 0x38, R18, 0xf8, !PT ;  /* 0x00000038ad037812 */ /* 0x001fe200078ef812 */
[----:B------:R-:W-:Y:S01]  /*1150*/  IMAD R181, R181, 0x8, R224 ;  /* 0x00000008b5b57824 */ /* 0x000fe200078e02e0 */
[----:B------:R-:W-:Y:S02]  /*1160*/  IADD3 R11, R11, R9, R178 ;  /* 0x000000090b0b7210 */ /* 0x000fe40007ffe0b2 */
[----:B------:R-:W-:Y:S02]  /*1170*/  LOP3.LUT R3, R178, R3, R222, 0xf6, !PT ;  /* 0x00000003b2037212 */ /* 0x000fe400078ef6de */
[----:B------:R-:W-:Y:S02]  /*1180*/  SHF.R.S32.HI R227, RZ, 0x1f, R182 ;  /* 0x0000001fffe37819 */ /* 0x000fe400000114b6 */
[----:B------:R-:W-:Y:S02]  /*1190*/  SHF.R.S32.HI R197, RZ, 0x1f, R171 ;  /* 0x0000001fffc57819 */ /* 0x000fe400000114ab */
[----:B------:R-:W-:-:S02]  /*11a0*/  SHF.R.S32.HI R226, RZ, 0x1f, R183 ;  /* 0x0000001fffe27819 */ /* 0x000fc400000114b7 */
[----:B------:R-:W-:Y:S02]  /*11b0*/  SHF.R.S32.HI R195, RZ, 0x1f, R170 ;  /* 0x0000001fffc37819 */ /* 0x000fe400000114aa */
[----:B------:R-:W-:Y:S02]  /*11c0*/  SHF.R.S32.HI R194, RZ, 0x1f, R168 ;  /* 0x0000001fffc27819 */ /* 0x000fe400000114a8 */
[----:B------:R-:W-:Y:S02]  /*11d0*/  SHF.R.S32.HI R193, RZ, 0x1f, R172 ;  /* 0x0000001fffc17819 */ /* 0x000fe400000114ac */
[----:B------:R-:W-:Y:S02]  /*11e0*/  SHF.R.S32.HI R191, RZ, 0x3, R191 ;  /* 0x00000003ffbf7819 */ /* 0x000fe400000114bf */
[----:B------:R-:W-:Y:S02]  /*11f0*/  SHF.R.S32.HI R192, RZ, 0x3, R192 ;  /* 0x00000003ffc07819 */ /* 0x000fe400000114c0 */
[----:B------:R-:W-:-:S02]  /*1200*/  LEA R206, R3, UR4, 0x1 ;  /* 0x0000000403ce7c11 */ /* 0x000fc4000f8e08ff */
[----:B------:R-:W-:Y:S02]  /*1210*/  LEA R221, R221, UR4, 0x1 ;  /* 0x00000004dddd7c11 */ /* 0x000fe4000f8e08ff */
[----:B------:R-:W-:Y:S02]  /*1220*/  LEA R204, R2, UR4, 0x1 ;  /* 0x0000000402cc7c11 */ /* 0x000fe4000f8e08ff */
[----:B------:R-:W-:Y:S02]  /*1230*/  LEA R205, R4, UR4, 0x1 ;  /* 0x0000000404cd7c11 */ /* 0x000fe4000f8e08ff */
[----:B------:R-:W-:-:S07]  /*1240*/  LEA R203, R11, UR4, 0x1 ;  /* 0x000000040bcb7c11 */ /* 0x000fce000f8e08ff */
.L_x_1944:
[----:B------:R-:W-:Y:S01]  /*1250*/  ULDC.64 UR4, c[0x0][0xa28] ;  /* 0x00028a0000047ab9 */ /* 0x000fe20000000a00 */
[----:B0-2---:R-:W0:Y:S01]  /*1260*/  LDC.64 R4, c[0x0][0xa08] ;  /* 0x00028200ff047b82 */ /* 0x005e220000000a00 */
[----:B------:R-:W-:Y:S01]  /*1270*/  ISETP.NE.U32.AND P0, PT, RZ, UR4, PT ;  /* 0x00000004ff007c0c */ /* 0x000fe2000bf05070 */
[----:B------:R-:W-:Y:S01]  /*1280*/  IMAD.MOV.U32 R11, RZ, RZ, RZ ;  /* 0x000000ffff0b7224 */ /* 0x000fe200078e00ff */
[----:B------:R-:W-:Y:S01]  /*1290*/  ULDC.64 UR6, c[0x0][0x208] ;  /* 0x0000820000067ab9 */ /* 0x000fe20000000a00 */
[----:B------:R-:W-:Y:S01]  /*12a0*/  IMAD.MOV.U32 R121, RZ, RZ, RZ ;  /* 0x000000ffff797224 */ /* 0x000fe200078e00ff */
[----:B------:R-:W-:Y:S01]  /*12b0*/  ISETP.NE.AND.EX P0, PT, RZ, UR5, PT, P0 ;  /* 0x00000005ff007c0c */ /* 0x000fe2000bf05300 */
[----:B------:R-:W-:Y:S02]  /*12c0*/  ULDC.64 UR4, c[0x0][0xa18] ;  /* 0x0002860000047ab9 */ /* 0x000fe40000000a00 */
[----:B------:R-:W-:-:S04]  /*12d0*/  ISETP.NE.U32.AND P1, PT, RZ, UR4, PT ;  /* 0x00000004ff007c0c */ /* 0x000fc8000bf25070 */
[----:B------:R-:W-:Y:S01]  /*12e0*/  ISETP.NE.AND.EX P1, PT, RZ, UR5, PT, P1 ;  /* 0x00000005ff007c0c */ /* 0x000fe2000bf25310 */
[----:B------:R-:W-:Y:S02]  /*12f0*/  ULDC.64 UR4, c[0x0][0xa08] ;  /* 0x0002820000047ab9 */ /* 0x000fe40000000a00 */
[----:B------:R-:W-:-:S03]  /*1300*/  ISETP.NE.U32.AND P3, PT, RZ, UR4, PT ;  /* 0x00000004ff007c0c */ /* 0x000fc6000bf65070 */
[----:B---34-:R-:W1:Y:S01]  /*1310*/  @P0 LDC.64 R2, c[0x0][0xa28] ;  /* 0x00028a00ff020b82 */ /* 0x018e620000000a00 */
[----:B------:R-:W-:Y:S01]  /*1320*/  ISETP.NE.AND.EX P3, PT, RZ, UR5, PT, P3 ;  /* 0x00000005ff007c0c */ /* 0x000fe2000bf65330 */
[----:B0-----:R-:W-:-:S06]  /*1330*/  IMAD.WIDE R8, R27, 0x4, R4 ;  /* 0x000000041b087825 */ /* 0x001fcc00078e0204 */
[----:B------:R-:W0:Y:S01]  /*1340*/  @P1 LDC.64 R6, c[0x0][0xa18] ;  /* 0x00028600ff061b82 */ /* 0x000e220000000a00 */
[----:B------:R-:W-:Y:S02]  /*1350*/  ULDC UR4, c[0x0][0x288] ;  /* 0x0000a20000047ab9 */ /* 0x000fe40000000800 */
[----:B------:R-:W-:Y:S01]  /*1360*/  IMAD.U32 R163, RZ, RZ, UR4 ;  /* 0x00000004ffa37e24 */ /* 0x000fe2000f8e00ff */
[----:B------:R-:W-:Y:S02]  /*1370*/  ULDC.64 UR4, c[0x0][0x418] ;  /* 0x0001060000047ab9 */ /* 0x000fe40000000a00 */
[----:B------:R-:W-:Y:S01]  /*1380*/  UISETP.NE.U32.AND UP0, UPT, UR4, URZ, UPT ;  /* 0x0000003f0400728c */ /* 0x000fe2000bf05070 */
[----:B------:R2:W5:Y:S03]  /*1390*/  @P3 LDG.E R121, desc[UR6][R8.64] ;  /* 0x0000000608793981 */ /* 0x000566000c1e1900 */
[----:B------:R-:W-:-:S03]  /*13a0*/  UISETP.NE.AND.EX UP0, UPT, UR5, URZ, UPT, UP0 ;  /* 0x0000003f0500728c */ /* 0x000fc6000bf05300 */
[----:B------:R-:W-:Y:S01]  /*13b0*/  ULDC.64 UR4, c[0x0][0xa20] ;  /* 0x0002880000047ab9 */ /* 0x000fe20000000a00 */
[----:B-1----:R-:W-:Y:S01]  /*13c0*/  @P0 IMAD.WIDE R2, R27, 0x4, R2 ;  /* 0x000000041b020825 */ /* 0x002fe200078e0202 */
[----:B------:R-:W-:-:S04]  /*13d0*/  ISETP.NE.U32.AND P2, PT, RZ, UR4, PT ;  /* 0x00000004ff007c0c */ /* 0x000fc8000bf45070 */
[----:B------:R2:W5:Y:S01]  /*13e0*/  @P0 LDG.E R11, desc[UR6][R2.64] ;  /* 0x00000006020b0981 */ /* 0x000562000c1e1900 */
[----:B0-----:R-:W-:-:S05]  /*13f0*/  @P1 IMAD.WIDE R4, R27, 0x4, R6 ;  /* 0x000000041b041825 */ /* 0x001fca00078e0206 */
[----:B------:R2:W5:Y:S01]  /*1400*/  @P1 LDG.E R163, desc[UR6][R4.64] ;  /* 0x0000000604a31981 */ /* 0x000562000c1e1900 */
[----:B------:R-:W-:Y:S02]  /*1410*/  ULDC UR6, c[0x0][0x424] ;  /* 0x0001090000067ab9 */ /* 0x000fe40000000800 */
[----:B------:R-:W-:Y:S01]  /*1420*/  USEL UR4, UR6, 0x1, UP0 ;  /* 0x0000000106047887 */ /* 0x000fe20008000000 */
[----:B------:R-:W-:Y:S02]  /*1430*/  ISETP.NE.AND.EX P2, PT, RZ, UR5, PT, P2 ;  /* 0x00000005ff007c0c */ /* 0x000fe4000bf45320 */
[----:B------:R-:W-:Y:S01]  /*1440*/  ULDC UR6, c[0x0][0x2f0] ;  /* 0x0000bc0000067ab9 */ /* 0x000fe20000000800 */
[----:B------:R-:W-:Y:S01]  /*1450*/  ULDC UR7, c[0x0][0x348] ;  /* 0x0000d20000077ab9 */ /* 0x000fe20000000800 */
[----:B------:R-:W-:Y:S01]  /*1460*/  UIMAD UR6, UR4, UR6, URZ ;  /* 0x00000006040672a4 */ /* 0x000fe2000f8e023f */
[----:B------:R-:W-:Y:S02]  /*1470*/  IMAD.MOV.U32 R185, RZ, RZ, R26 ;  /* 0x000000ffffb97224 */ /* 0x000fe400078e001a */
[----:B------:R-:W-:Y:S01]  /*1480*/  IMAD.MOV.U32 R186, RZ, RZ, R27 ;  /* 0x000000ffffba7224 */ /* 0x000fe200078e001b */
[----:B--2---:R-:W-:Y:S08]  /*1490*/  @P1 BRA `(.L_x_1659) ;  /* 0x0000000000281947 */ /* 0x004ff00003800000 */
[----:B------:R-:W-:Y:S02]  /*14a0*/  ULDC.64 UR4, c[0x0][0xa00] ;  /* 0x0002800000047ab9 */ /* 0x000fe40000000a00 */
[----:B------:R-:W-:-:S04]  /*14b0*/  ISETP.NE.U32.AND P0, PT, RZ, UR4, PT ;  /* 0x00000004ff007c0c */ /* 0x000fc8000bf05070 */
[----:B------:R-:W-:-:S13]  /*14c0*/  ISETP.NE.AND.EX P0, PT, RZ, UR5, PT, P0 ;  /* 0x00000005ff007c0c */ /* 0x000fda000bf05300 */
[----:B------:R-:W-:Y:S05]  /*14d0*/  @!P0 BRA `(.L_x_1659) ;  /* 0x0000000000188947 */ /* 0x000fea0003800000 */
[----:B------:R-:W0:Y:S01]  /*14e0*/  LDC.64 R2, c[0x0][0xa00] ;  /* 0x00028000ff027b82 */ /* 0x000e220000000a00 */
[----:B------:R-:W-:Y:S01]  /*14f0*/  ULDC.64 UR4, c[0x0][0x208] ;  /* 0x0000820000047ab9 */ /* 0x000fe20000000a00 */
[----:B0-----:R-:W-:-:S05]  /*1500*/  IMAD.WIDE R2, R27, 0x4, R2 ;  /* 0x000000041b027825 */ /* 0x001fca00078e0202 */
[----:B-----5:R-:W2:Y:S04]  /*1510*/  LDG.E R163, desc[UR4][R2.64] ;  /* 0x0000000402a37981 */ /* 0x020ea8000c1e1900 */
[----:B------:R-:W2:Y:S02]  /*1520*/  LDG.E R0, desc[UR4][R2.64+0x4] ;  /* 0x0000040402007981 */ /* 0x000ea4000c1e1900 */
[----:B--2---:R-:W-:-:S07]  /*1530*/  IMAD.IADD R163, R0, 0x1, -R163 ;  /* 0x0000000100a37824 */ /* 0x004fce00078e0aa3 */
.L_x_1659:
[----:B------:R-:W-:Y:S02]  /*1540*/  IMAD.U32 R24, RZ, RZ, UR7 ;  /* 0x00000007ff187e24 */ /* 0x000fe4000f8e00ff */
[----:B------:R-:W-:Y:S01]  /*1550*/  IMAD.U32 R28, RZ, RZ, UR6 ;  /* 0x00000006ff1c7e24 */ /* 0x000fe2000f8e00ff */
[----:B------:R-:W-:Y:S06]  /*1560*/  @!P2 BRA `(.L_x_1660) ;  /* 0x000000000014a947 */ /* 0x000fec0003800000 */
[----:B------:R-:W0:Y:S01]  /*1570*/  LDC.64 R2, c[0x0][0xa20] ;  /* 0x00028800ff027b82 */ /* 0x000e220000000a00 */
[----:B------:R-:W-:Y:S01]  /*1580*/  ULDC.64 UR4, c[0x0][0x208] ;  /* 0x0000820000047ab9 */ /* 0x000fe20000000a00 */
[----:B0-----:R-:W-:-:S05]  /*1590*/  IMAD.WIDE R2, R27, 0x4, R2 ;  /* 0x000000041b027825 */ /* 0x001fca00078e0202 */
[----:B------:R0:W5:Y:S01]  /*15a0*/  LDG.E R28, desc[UR4][R2.64] ;  /* 0x00000004021c7981 */ /* 0x000162000c1e1900 */
[----:B------:R-:W-:Y:S05]  /*15b0*/  BRA `(.L_x_1661) ;  /* 0x0000000000147947 */ /* 0x000fea0003800000 */
.L_x_1660:
[----:B------:R-:W-:Y:S05]  /*15c0*/  @!P3 BRA `(.L_x_1661) ;  /* 0x000000000010b947 */ /* 0x000fea0003800000 */
[----:B------:R-:W-:Y:S02]  /*15d0*/  ULDC.64 UR4, c[0x0][0x208] ;  /* 0x0000820000047ab9 */ /* 0x000fe40000000a00 */
[----:B------:R-:W2:Y:S04]  /*15e0*/  LDG.E R3, desc[UR4][R8.64] ;  /* 0x0000000408037981 */ /* 0x000ea8000c1e1900 */
[----:B------:R-:W2:Y:S02]  /*15f0*/  LDG.E R28, desc[UR4][R8.64+0x4] ;  /* 0x00000404081c7981 */ /* 0x000ea4000c1e1900 */
[----:B--2---:R-:W-:-:S07]  /*1600*/  IMAD.IADD R28, R28, 0x1, -R3 ;  /* 0x000000011c1c7824 */ /* 0x004fce00078e0a03 */
.L_x_1661:
[----:B------:R-:W-:Y:S01]  /*1610*/  ULDC.64 UR4, c[0x0][0xa10] ;  /* 0x0002840000047ab9 */ /* 0x000fe20000000a00 */
[----:B------:R-:W-:Y:S01]  /*1620*/  ULDC.64 UR6, c[0x0][0x208] ;  /* 0x0000820000067ab9 */ /* 0x000fe20000000a00 */
[----:B------:R-:W-:Y:S01]  /*1630*/  ISETP.NE.U32.AND P0, PT, RZ, UR4, PT ;  /* 0x00000004ff007c0c */ /* 0x000fe2000bf05070 */
[----:B------:R-:W1:Y:S03]  /*1640*/  LDC R6, c[0x0][0x448] ;  /* 0x00011200ff067b82 */ /* 0x000e660000000800 */
[----:B------:R-:W-:Y:S01]  /*1650*/  ISETP.NE.AND.EX P0, PT, RZ, UR5, PT, P0 ;  /* 0x00000005ff007c0c */ /* 0x000fe2000bf05300 */
[----:B------:R-:W-:Y:S02]  /*1660*/  ULDC.64 UR4, c[0x0][0xa30] ;  /* 0x00028c0000047ab9 */ /* 0x000fe40000000a00 */
[----:B------:R-:W-:Y:S01]  /*1670*/  ISETP.NE.U32.AND P1, PT, RZ, UR4, PT ;  /* 0x00000004ff007c0c */ /* 0x000fe2000bf25070 */
[----:B-----5:R-:W-:Y:S01]  /*1680*/  IMAD.MOV.U32 R147, RZ, RZ, R28 ;  /* 0x000000ffff937224 */ /* 0x020fe200078e001c */
[----:B------:R-:W2:Y:S02]  /*1690*/  LDC.64 R12, c[0x0][0x9e0] ;  /* 0x00027800ff0c7b82 */ /* 0x000ea40000000a00 */
[----:B------:R-:W-:-:S06]  /*16a0*/  ISETP.NE.AND.EX P1, PT, RZ, UR5, PT, P1 ;  /* 0x00000005ff007c0c */ /* 0x000fcc000bf25310 */
[----:B0-----:R-:W0:Y:S08]  /*16b0*/  @P0 LDC.64 R2, c[0x0][0xa10] ;  /* 0x00028400ff020b82 */ /* 0x001e300000000a00 */
[----:B------:R-:W3:Y:S01]  /*16c0*/  @P1 LDC.64 R4, c[0x0][0xa30] ;  /* 0x00028c00ff041b82 */ /* 0x000ee20000000a00 */
[----:B0-----:R-:W-:-:S05]  /*16d0*/  @P0 IMAD.WIDE R2, R27, 0x4, R2 ;  /* 0x000000041b020825 */ /* 0x001fca00078e0202 */
[----:B------:R-:W4:Y:S04]  /*16e0*/  @P0 LDG.E R0, desc[UR6][R2.64] ;  /* 0x0000000602000981 */ /* 0x000f28000c1e1900 */
[----:B------:R0:W4:Y:S01]  /*16f0*/  @P0 LDG.E R7, desc[UR6][R2.64+0x4] ;  /* 0x0000040602070981 */ /* 0x000122000c1e1900 */
[----:B---3--:R-:W-:-:S05]  /*1700*/  @P1 IMAD.WIDE R4, R27, 0x4, R4 ;  /* 0x000000041b041825 */ /* 0x008fca00078e0204 */
[----:B------:R3:W5:Y:S01]  /*1710*/  @P1 LDG.E R147, desc[UR6][R4.64] ;  /* 0x0000000604931981 */ /* 0x000762000c1e1900 */
[----:B-1----:R-:W-:Y:S01]  /*1720*/  ISETP.NE.AND P1, PT, R6, 0x1, PT ;  /* 0x000000010600780c */ /* 0x002fe20003f25270 */
[----:B------:R-:W-:Y:S01]  /*1730*/  IMAD.SHL.U32 R177, R25, 0x80, RZ ;  /* 0x0000008019b17824 */ /* 0x000fe200078e00ff */
[----:B--2---:R-:W-:Y:S01]  /*1740*/  ISETP.GE.AND P2, PT, R13, 0x1, PT ;  /* 0x000000010d00780c */ /* 0x004fe20003f46270 */
[----:B------:R-:W-:Y:S02]  /*1750*/  IMAD.IADD R11, R28, 0x1, -R11 ;  /* 0x000000011c0b7824 */ /* 0x000fe400078e0a0b */
[----:B0-----:R-:W-:-:S08]  /*1760*/  VIADD R2, R177, 0x7f ;  /* 0x0000007fb1027836 */ /* 0x001fd00000000000 */
[----:B------:R-:W0:Y:S08]  /*1770*/  @P1 LDC R9, c[0x0][0x44c] ;  /* 0x00011300ff091b82 */ /* 0x000e300000000800 */
[----:B------:R-:W1:Y:S01]  /*1780*/  @P1 LDC R6, c[0x0][0x450] ;  /* 0x00011400ff061b82 */ /* 0x000e620000000800 */
[----:B0-----:R-:W-:-:S05]  /*1790*/  @P1 IMAD.HI.U32 R3, R2, R9, RZ ;  /* 0x0000000902031227 */ /* 0x001fca00078e00ff */
[----:B-1----:R-:W-:Y:S01]  /*17a0*/  @P1 SHF.R.U32.HI R2, RZ, R6, R3 ;  /* 0x00000006ff021219 */ /* 0x002fe20000011603 */
[----:B----4-:R-:W-:-:S04]  /*17b0*/  @P0 IMAD.IADD R24, R7, 0x1, -R0 ;  /* 0x0000000107180824 */ /* 0x010fc800078e0a00 */
[----:B------:R-:W-:-:S04]  /*17c0*/  IMAD.IADD R164, R11, 0x1, R24 ;  /* 0x000000010ba47824 */ /* 0x000fc800078e0218 */
[C---:B------:R-:W-:Y:S01]  /*17d0*/  VIADD R0, R164.reuse, 0x5f ;  /* 0x0000005fa4007836 */ /* 0x040fe20000000000 */
[----:B------:R-:W-:-:S03]  /*17e0*/  IADD3 R3, R164, 0x1, -R163 ;  /* 0x00000001a4037810 */ /* 0x000fc60007ffe8a3 */
[----:B------:R-:W-:-:S04]  /*17f0*/  IMAD.HI R0, R0, 0x2aaaaaab, RZ ;  /* 0x2aaaaaab00007827 */ /* 0x000fc800078e02ff */
[----:B------:R-:W-:Y:S01]  /*1800*/  IMAD.IADD R3, R3, 0x1, R2 ;  /* 0x0000000103037824 */ /* 0x000fe200078e0202 */
[----:B------:R-:W-:-:S04]  /*1810*/  SHF.R.U32.HI R153, RZ, 0x1f, R0 ;  /* 0x0000001fff997819 */ /* 0x000fc80000011600 */
[----:B------:R-:W-:Y:S01]  /*1820*/  LEA.HI.SX32 R153, R0, R153, 0x1c ;  /* 0x0000009900997211 */ /* 0x000fe200078fe2ff */
[----:B------:R-:W-:Y:S01]  /*1830*/  IMAD.IADD R0, R3, 0x1, R12 ;  /* 0x0000000103007824 */ /* 0x000fe200078e020c */
[----:B---3--:R-:W-:Y:S06]  /*1840*/  @!P2 BRA `(.L_x_1662) ;  /* 0x000000000048a947 */ /* 0x008fec0003800000 */
[C---:B------:R-:W-:Y:S01]  /*1850*/  ISETP.GT.AND P0, PT, R3.reuse, RZ, PT ;  /* 0x000000ff0300720c */ /* 0x040fe20003f04270 */
[----:B------:R-:W-:Y:S01]  /*1860*/  BSSY B0, `(.L_x_1663) ;  /* 0x000000e000007945 */ /* 0x000fe20003800000 */
[----:B------:R-:W-:-:S11]  /*1870*/  VIADD R2, R3, 0xffffffff ;  /* 0xffffffff03027836 */ /* 0x000fd60000000000 */
        /* <DEDUP_REMOVED lines=8> */
.L_x_1664:
[----:B------:R-:W-:-:S13]  /*1900*/  ISETP.NE.AND P0, PT, R13, 0x1, PT ;  /* 0x000000010d00780c */ /* 0x000fda0003f05270 */
[----:B------:R-:W0:Y:S02]  /*1910*/  @P0 LDC.64 R4, c[0x0][0x9e8] ;  /* 0x00027a00ff040b82 */ /* 0x000e240000000a00 */
[----:B0-----:R-:W-:-:S05]  /*1920*/  @P0 IMAD.HI.U32 R4, R2, R4, RZ ;  /* 0x0000000402040227 */ /* 0x001fca00078e00ff */
[----:B------:R-:W-:-:S07]  /*1930*/  @P0 SHF.R.U32.HI R2, RZ, R5, R4 ;  /* 0x00000005ff020219 */ /* 0x000fce0000011604 */
.L_x_1665:
[----:B------:R-:W-:Y:S05]  /*1940*/  BSYNC B0 ;  /* 0x0000000000007941 */ /* 0x000fea0003800000 */
.L_x_1663:
[----:B------:R-:W-:-:S05]  /*1950*/  IMAD R3, R2, R13, R13 ;  /* 0x0000000d02037224 */ /* 0x000fca00078e020d */
[----:B------:R-:W-:-:S07]  /*1960*/  VIMNMX R0, R0, R3, PT ;  /* 0x0000000300007248 */ /* 0x000fce0003fe0100 */
.L_x_1662:
[----:B------:R-:W0:Y:S01]  /*1970*/  @P1 LDC R2, c[0x0][0x44c] ;  /* 0x00011300ff021b82 */ /* 0x000e220000000800 */
[----:B------:R-:W-:Y:S01]  /*1980*/  IMAD.MOV.U32 R3, RZ, RZ, R177 ;  /* 0x000000ffff037224 */ /* 0x000fe200078e00b1 */
[----:B------:R-:W-:Y:S01]  /*1990*/  ULDC UR4, c[0x0][0x9dc] ;  /* 0x0002770000047ab9 */ /* 0x000fe20000000800 */
[----:B------:R-:W-:-:S05]  /*19a0*/  IMAD.IADD R152, R164, 0x1, -R163 ;  /* 0x00000001a4987824 */ /* 0x000fca00078e0aa3 */
[----:B------:R-:W1:Y:S01]  /*19b0*/  @P1 LDC R5, c[0x0][0x450] ;  /* 0x00011400ff051b82 */ /* 0x000e620000000800 */
[----:B0-----:R-:W-:-:S05]  /*19c0*/  @P1 IMAD.HI.U32 R2, R177, R2, RZ ;  /* 0x00000002b1021227 */ /* 0x001fca00078e00ff */
[----:B-1----:R-:W-:-:S05]  /*19d0*/  @P1 SHF.R.U32.HI R3, RZ, R5, R2 ;  /* 0x00000005ff031219 */ /* 0x002fca0000011602 */
[----:B------:R-:W-:-:S04]  /*19e0*/  IMAD.IADD R2, R152, 0x1, R3 ;  /* 0x0000000198027824 */ /* 0x000fc800078e0203 */
[----:B------:R-:W-:Y:S01]  /*19f0*/  VIADD R3, R2, -UR4 ;  /* 0x8000000402037c36 */ /* 0x000fe20008000000 */
[----:B------:R-:W-:Y:S06]  /*1a00*/  @!P2 BRA `(.L_x_1666) ;  /* 0x000000000044a947 */ /* 0x000fec0003800000 */
[----:B------:R-:W-:Y:S01]  /*1a10*/  ISETP.GT.AND P0, PT, R2, -0x1, PT ;  /* 0xffffffff0200780c */ /* 0x000fe20003f04270 */
[----:B------:R-:W-:-:S12]  /*1a20*/  BSSY B0, `(.L_x_1667) ;  /* 0x000000d000007945 */ /* 0x000fd80003800000 */
        /* <DEDUP_REMOVED lines=8> */
.L_x_1668:
[----:B------:R-:W-:-:S13]  /*1ab0*/  ISETP.NE.AND P0, PT, R13, 0x1, PT ;  /* 0x000000010d00780c */ /* 0x000fda0003f05270 */
[----:B------:R-:W0:Y:S02]  /*1ac0*/  @P0 LDC.64 R4, c[0x0][0x9e8] ;  /* 0x00027a00ff040b82 */ /* 0x000e240000000a00 */
[----:B0-----:R-:W-:-:S05]  /*1ad0*/  @P0 IMAD.HI.U32 R4, R2, R4, RZ ;  /* 0x0000000402040227 */ /* 0x001fca00078e00ff */
[----:B------:R-:W-:-:S07]  /*1ae0*/  @P0 SHF.R.U32.HI R2, RZ, R5, R4 ;  /* 0x00000005ff020219 */ /* 0x000fce0000011604 */
.L_x_1669:
[----:B------:R-:W-:Y:S05]  /*1af0*/  BSYNC B0 ;  /* 0x0000000000007941 */ /* 0x000fea0003800000 */
.L_x_1667:
[----:B------:R-:W-:-:S05]  /*1b00*/  IMAD R2, R2, R13, RZ ;  /* 0x0000000d02027224 */ /* 0x000fca00078e02ff */
[----:B------:R-:W-:-:S07]  /*1b10*/  VIMNMX R3, R3, R2, !PT ;  /* 0x0000000203037248 */ /* 0x000fce0007fe0100 */
.L_x_1666:
[----:B------:R-:W-:Y:S01]  /*1b20*/  VIADD R0, R0, 0x5f ;  /* 0x0000005f00007836 */ /* 0x000fe20000000000 */
[----:B------:R-:W-:Y:S01]  /*1b30*/  PLOP3.LUT P2, PT, PT, PT, PT, 0x80, 0x0 ;  /* 0x000000000000781c */ /* 0x000fe20003f4f070 */
[----:B------:R-:W-:-:S04]  /*1b40*/  IMAD.HI R2, R3, 0x2aaaaaab, RZ ;  /* 0x2aaaaaab03027827 */ /* 0x000fc800078e02ff */
[----:B------:R-:W-:Y:S01]  /*1b50*/  IMAD.HI R0, R0, 0x2aaaaaab, RZ ;  /* 0x2aaaaaab00007827 */ /* 0x000fe200078e02ff */
[----:B------:R-:W-:-:S04]  /*1b60*/  SHF.R.U32.HI R5, RZ, 0x1f, R2 ;  /* 0x0000001fff057819 */ /* 0x000fc80000011602 */
[----:B------:R-:W-:Y:S02]  /*1b70*/  SHF.R.U32.HI R3, RZ, 0x1f, R0 ;  /* 0x0000001fff037819 */ /* 0x000fe40000011600 */
[----:B------:R-:W-:Y:S02]  /*1b80*/  LEA.HI.SX32 R5, R2, R5, 0x1c ;  /* 0x0000000502057211 */ /* 0x000fe400078fe2ff */
[----:B------:R-:W-:Y:S02]  /*1b90*/  LEA.HI.SX32 R0, R0, R3, 0x1c ;  /* 0x0000000300007211 */ /* 0x000fe400078fe2ff */
[----:B------:R-:W-:Y:S02]  /*1ba0*/  VIMNMX R5, RZ, R5, !PT ;  /* 0x00000005ff057248 */ /* 0x000fe40007fe0100 */
[----:B------:R-:W-:-:S03]  /*1bb0*/  VIMNMX R0, R153, R0, PT ;  /* 0x0000000099007248 */ /* 0x000fc60003fe0100 */
[--C-:B------:R-:W-:Y:S02]  /*1bc0*/  IMAD R5, R5, 0x60, -R11.reuse ;  /* 0x0000006005057824 */ /* 0x100fe400078e0a0b */
[----:B------:R-:W-:-:S03]  /*1bd0*/  IMAD R3, R0, 0x60, -R11 ;  /* 0x0000006000037824 */ /* 0x000fc600078e0a0b */
[----:B------:R-:W-:Y:S02]  /*1be0*/  VIMNMX R5, RZ, R5, !PT ;  /* 0x00000005ff057248 */ /* 0x000fe40007fe0100 */
[----:B------:R-:W-:-:S03]  /*1bf0*/  VIMNMX R0, R3, R24, PT ;  /* 0x0000001803007248 */ /* 0x000fc60003fe0100 */
[----:B------:R-:W-:Y:S01]  /*1c00*/  IMAD.WIDE.U32 R2, R5, -0x55555555, RZ ;  /* 0xaaaaaaab05027825 */ /* 0x000fe200078e00ff */
[----:B------:R-:W-:-:S04]  /*1c10*/  ISETP.GT.AND P0, PT, R0, R5, PT ;  /* 0x000000050000720c */ /* 0x000fc80003f04270 */
[----:B------:R-:W-:-:S05]  /*1c20*/  SHF.R.U32.HI R127, RZ, 0x6, R3 ;  /* 0x00000006ff7f7819 */ /* 0x000fca0000011603 */
[----:B------:R-:W-:-:S04]  /*1c30*/  IMAD.MOV.U32 R2, RZ, RZ, R127 ;  /* 0x000000ffff027224 */ /* 0x000fc800078e007f */
[----:B------:R-:W-:-:S04]  /*1c40*/  @P0 VIADD R0, R0, 0x5f ;  /* 0x0000005f00000836 */ /* 0x000fc80000000000 */
[----:B------:R-:W-:-:S05]  /*1c50*/  @P0 IMAD.HI R0, R0, 0x2aaaaaab, RZ ;  /* 0x2aaaaaab00000827 */ /* 0x000fca00078e02ff */
[----:B------:R-:W-:-:S04]  /*1c60*/  @P0 SHF.R.U32.HI R3, RZ, 0x1f, R0 ;  /* 0x0000001fff030819 */ /* 0x000fc80000011600 */
[----:B------:R-:W-:-:S04]  /*1c70*/  @P0 LEA.HI.SX32 R2, R0, R3, 0x1c ;  /* 0x0000000300020211 */ /* 0x000fc800078fe2ff */
[----:B------:R-:W-:-:S13]  /*1c80*/  ISETP.GT.AND P0, PT, R2, R127, PT ;  /* 0x0000007f0200720c */ /* 0x000fda0003f04270 */
[----:B------:R-:W-:Y:S05]  /*1c90*/  @!P0 BRA `(.L_x_1670) ;  /* 0x00000090007c8947 */ /* 0x000fea0003800000 */
        /* <DEDUP_REMOVED lines=20> */
.L_x_1672:
[----:B------:R-:W-:Y:S05]  /*1de0*/  BSYNC B6 ;  /* 0x0000000000067941 */ /* 0x000fea0003800000 */
.L_x_1671:
        /* <DEDUP_REMOVED lines=20> */
.L_x_1674:
[----:B------:R-:W-:Y:S05]  /*1f30*/  BSYNC B6 ;  /* 0x0000000000067941 */ /* 0x000fea0003800000 */
.L_x_1673:
[----:B------:R-:W-:Y:S01]  /*1f40*/  ULDC.64 UR4, c[0x0][0x9f8] ;  /* 0x00027e0000047ab9 */ /* 0x000fe20000000a00 */
[----:B------:R-:W-:Y:S01]  /*1f50*/  ULDC.64 UR6, c[0x0][0x208] ;  /* 0x0000820000067ab9 */ /* 0x000fe20000000a00 */
[----:B------:R-:W-:Y:S01]  /*1f60*/  ISETP.NE.U32.AND P0, PT, RZ, UR4, PT ;  /* 0x00000004ff007c0c */ /* 0x000fe2000bf05070 */
[----:B------:R-:W2:Y:S01]  /*1f70*/  LDL.LU R20, [R1+0x4] ;  /* 0x0000040001147983 */ /* 0x000ea20000300800 */
[----:B------:R-:W0:Y:S02]  /*1f80*/  LDC.64 R90, c[0x0][0x300] ;  /* 0x0000c000ff5a7b82 */ /* 0x000e240000000a00 */
[----:B------:R-:W-:Y:S01]  /*1f90*/  ISETP.NE.AND.EX P0, PT, RZ, UR5, PT, P0 ;  /* 0x00000005ff007c0c */ /* 0x000fe2000bf05300 */
[----:B------:R-:W-:Y:S01]  /*1fa0*/  ULDC.64 UR4, c[0x0][0x330] ;  /* 0x0000cc0000047ab9 */ /* 0x000fe20000000a00 */
[----:B------:R-:W-:Y:S01]  /*1fb0*/  SHF.R.S32.HI R8, RZ, 0x1f, R26 ;  /* 0x0000001fff087819 */ /* 0x000fe2000001141a */
[C---:B------:R-:W-:Y:S01]  /*1fc0*/  VIADD R0, R18.reuse, 0x80 ;  /* 0x0000008012007836 */ /* 0x040fe20000000000 */
[----:B------:R-:W-:Y:S01]  /*1fd0*/  SHF.R.S32.HI R19, RZ, 0x1f, R18 ;  /* 0x0000001fff137819 */ /* 0x000fe20000011412 */
[----:B------:R-:W-:Y:S01]  /*1fe0*/  VIADD R3, R18, 0xa0 ;  /* 0x000000a012037836 */ /* 0x000fe20000000000 */
[----:B------:R-:W1:Y:S08]  /*1ff0*/  LDC.64 R102, c[0x0][0x3f8] ;  /* 0x0000fe00ff667b82 */ /* 0x000e700000000a00 */
[----:B------:R-:W3:Y:S01]  /*2000*/  @P0 LDC.64 R4, c[0x0][0x9f8] ;  /* 0x00027e00ff040b82 */ /* 0x000ee20000000a00 */
[----:B------:R-:W-:-:S02]  /*2010*/  IMAD.IADD R121, R121, 0x1, R28 ;  /* 0x0000000179797824 */ /* 0x000fc400078e021c */
[----:B------:R-:W-:Y:S01]  /*2020*/  VIADD R85, R18, 0x60 ;  /* 0x0000006012557836 */ /* 0x000fe20000000000 */
[----:B------:R-:W-:-:S04]  /*2030*/  SHF.R.S32.HI R149, RZ, 0x1f, R162 ;  /* 0x0000001fff957819 */ /* 0x000fc800000114a2 */
[----:B------:R-:W4:Y:S08]  /*2040*/  LDC R21, c[0x0][0x3f4] ;  /* 0x0000fd00ff157b82 */ /* 0x000f300000000800 */
[----:B------:R-:W4:Y:S01]  /*2050*/  LDC.64 R96, c[0x0][0x408] ;  /* 0x00010200ff607b82 */ /* 0x000f220000000a00 */
[----:B---3--:R-:W-:-:S05]  /*2060*/  @P0 IMAD.WIDE R4, R27, 0x4, R4 ;  /* 0x000000041b040825 */ /* 0x008fca00078e0204 */
[----:B------:R3:W2:Y:S01]  /*2070*/  @P0 LDG.E R27, desc[UR6][R4.64] ;  /* 0x00000006041b0981 */ /* 0x0006a2000c1e1900 */
[----:B------:R-:W-:Y:S01]  /*2080*/  ULDC UR6, c[0x0][0x2f4] ;  /* 0x0000bd0000067ab9 */ /* 0x000fe20000000800 */
[----:B------:R-:W-:Y:S01]  /*2090*/  IMAD R7, R8, UR4, RZ ;  /* 0x0000000408077c24 */ /* 0x000fe2000f8e02ff */
[----:B------:R-:W-:Y:S01]  /*20a0*/  ISETP.GE.AND P1, PT, R165, UR6, PT ;  /* 0x00000006a5007c0c */ /* 0x000fe2000bf26270 */
[----:B------:R-:W-:Y:S01]  /*20b0*/  IMAD.WIDE.U32 R88, R26, UR4, R18 ;  /* 0x000000041a587c25 */ /* 0x000fe2000f8e0012 */
[----:B------:R-:W-:Y:S01]  /*20c0*/  ISETP.GE.AND P0, PT, R18, UR6, PT ;  /* 0x0000000612007c0c */ /* 0x000fe2000bf06270 */
[----:B------:R-:W4:Y:S01]  /*20d0*/  S2R R154, SR_TID.X ;  /* 0x00000000009a7919 */ /* 0x000f220000002100 */
[----:B------:R-:W-:Y:S01]  /*20e0*/  ISETP.GE.AND P3, PT, R0, UR6, PT ;  /* 0x0000000600007c0c */ /* 0x000fe2000bf66270 */
[----:B------:R-:W-:Y:S01]  /*20f0*/  IMAD R7, R26, UR5, R7 ;  /* 0x000000051a077c24 */ /* 0x000fe2000f8e0207 */
[----:B------:R-:W-:Y:S01]  /*2100*/  ISETP.GE.AND P2, PT, R3, UR6, PT ;  /* 0x0000000603007c0c */ /* 0x000fe2000bf46270 */
[----:B------:R-:W-:Y:S01]  /*2110*/  ULDC.64 UR4, c[0x0][0xa08] ;  /* 0x0002820000047ab9 */ /* 0x000fe20000000a00 */
[----:B---3--:R-:W-:Y:S01]  /*2120*/  SEL R4, RZ, 0xffffffff, P1 ;  /* 0xffffffffff047807 */ /* 0x008fe20000800000 */
[----:B------:R-:W-:Y:S01]  /*2130*/  IMAD.IADD R89, R89, 0x1, R7 ;  /* 0x0000000159597824 */ /* 0x000fe200078e0207 */
[----:B------:R-:W-:Y:S01]  /*2140*/  SHF.R.S32.HI R0, RZ, 0x1f, R121 ;  /* 0x0000001fff007819 */ /* 0x000fe20000011479 */
[----:B-1----:R-:W-:Y:S01]  /*2150*/  IMAD.WIDE.U32 R100, R162, R102, R18 ;  /* 0x00000066a2647225 */ /* 0x002fe200078e0012 */
[----:B------:R-:W-:-:S02]  /*2160*/  SEL R3, RZ, 0x1, P0 ;  /* 0x00000001ff037807 */ /* 0x000fc40000000000 */
[----:B------:R-:W-:Y:S01]  /*2170*/  ISETP.GE.AND P0, PT, R166, UR6, PT ;  /* 0x00000006a6007c0c */ /* 0x000fe2000bf06270 */
[----:B------:R-:W-:Y:S01]  /*2180*/  IMAD.SHL.U32 R4, R4, 0x2, RZ ;  /* 0x0000000204047824 */ /* 0x000fe200078e00ff */
[----:B------:R-:W-:Y:S01]  /*2190*/  ISETP.GE.AND P1, PT, R85, UR6, PT ;  /* 0x0000000655007c0c */ /* 0x000fe2000bf26270 */
[-C--:B0-----:R-:W-:Y:S01]  /*21a0*/  IMAD R10, R0, R90.reuse, RZ ;  /* 0x0000005a000a7224 */ /* 0x081fe200078e02ff */
[----:B------:R-:W-:Y:S01]  /*21b0*/  SEL R6, RZ, 0x4, P0 ;  /* 0x00000004ff067807 */ /* 0x000fe20000000000 */
[----:B------:R-:W-:Y:S01]  /*21c0*/  ULDC.64 UR6, c[0x0][0x308] ;  /* 0x0000c20000067ab9 */ /* 0x000fe20000000a00 */
[----:B------:R-:W-:Y:S01]  /*21d0*/  LOP3.LUT R3, R4, 0x2, R3, 0xe2, !PT ;  /* 0x0000000204037812 */ /* 0x000fe200078ee203 */
[C---:B------:R-:W-:Y:S01]  /*21e0*/  IMAD.WIDE.U32 R4, R121.reuse, R90, RZ ;  /* 0x0000005a79047225 */ /* 0x040fe200078e00ff */
[----:B------:R-:W-:Y:S02]  /*21f0*/  SEL R7, RZ, 0x8, P1 ;  /* 0x00000008ff077807 */ /* 0x000fe40000800000 */
[----:B------:R-:W-:Y:S01]  /*2200*/  ISETP.NE.U32.AND P0, PT, RZ, UR4, PT ;  /* 0x00000004ff007c0c */ /* 0x000fe2000bf05070 */
[----:B------:R-:W-:Y:S01]  /*2210*/  IMAD R9, R121, R91, R10 ;  /* 0x0000005b79097224 */ /* 0x000fe200078e020a */
[----:B------:R-:W-:Y:S01]  /*2220*/  LOP3.LUT R3, R7, R3, R6, 0xfe, !PT ;  /* 0x0000000307037212 */ /* 0x000fe200078efe06 */
[----:B------:R-:W-:Y:S01]  /*2230*/  IMAD R7, R8, UR6, RZ ;  /* 0x0000000608077c24 */ /* 0x000fe2000f8e02ff */
[----:B------:R-:W-:Y:S01]  /*2240*/  SEL R6, RZ, 0x10, P3 ;  /* 0x00000010ff067807 */ /* 0x000fe20001800000 */
[----:B------:R-:W-:Y:S01]  /*2250*/  IMAD.IADD R5, R5, 0x1, R9 ;  /* 0x0000000105057824 */ /* 0x000fe200078e0209 */
[----:B------:R-:W-:Y:S01]  /*2260*/  ISETP.NE.AND.EX P0, PT, RZ, UR5, PT, P0 ;  /* 0x00000005ff007c0c */ /* 0x000fe2000bf05300 */
[C---:B------:R-:W-:Y:S01]  /*2270*/  IMAD R7, R26.reuse, UR7, R7 ;  /* 0x000000071a077c24 */ /* 0x040fe2000f8e0207 */
[----:B------:R-:W-:Y:S01]  /*2280*/  LOP3.LUT R11, R3, R6, RZ, 0xfc, !PT ;  /* 0x00000006030b7212 */ /* 0x000fe200078efcff */
[----:B------:R-:W-:Y:S01]  /*2290*/  IMAD.WIDE.U32 R4, R26, UR6, R4 ;  /* 0x000000061a047c25 */ /* 0x000fe2000f8e0004 */
[----:B------:R-:W-:Y:S01]  /*22a0*/  ULDC.64 UR4, c[0x0][0x310] ;  /* 0x0000c40000047ab9 */ /* 0x000fe20000000a00 */
[----:B------:R-:W-:-:S02]  /*22b0*/  SHF.R.S32.HI R161, RZ, 0x1f, R160 ;  /* 0x0000001fffa17819 */ /* 0x000fc400000114a0 */
[----:B------:R-:W-:Y:S01]  /*22c0*/  IMAD.IADD R5, R5, 0x1, R7 ;  /* 0x0000000105057824 */ /* 0x000fe200078e0207 */
[-C--:B----4-:R-:W-:Y:S01]  /*22d0*/  ISETP.GE.AND P1, PT, R165, R21.reuse, PT ;  /* 0x00000015a500720c */ /* 0x090fe20003f26270 */
[----:B------:R-:W-:Y:S01]  /*22e0*/  IMAD R7, R149, R96, RZ ;  /* 0x0000006095077224 */ /* 0x000fe200078e02ff */
[----:B------:R-:W-:Y:S01]  /*22f0*/  ISETP.GE.AND P4, PT, R166, R21, PT ;  /* 0x00000015a600720c */ /* 0x000fe20003f86270 */
[----:B------:R-:W-:Y:S01]  /*2300*/  IMAD.WIDE.U32 R98, R162, R102, R160 ;  /* 0x00000066a2627225 */ /* 0x000fe200078e00a0 */
[----:B------:R-:W-:Y:S02]  /*2310*/  LOP3.LUT P3, RZ, R200, 0x4, RZ, 0xc0, !PT ;  /* 0x00000004c8ff7812 */ /* 0x000fe4000786c0ff */
[----:B------:R-:W-:Y:S01]  /*2320*/  SHF.L.U64.HI R138, R90, 0x6, R91 ;  /* 0x000000065a8a7819 */ /* 0x000fe2000001025b */
[----:B------:R-:W-:Y:S01]  /*2330*/  IMAD R7, R162, R97, R7 ;  /* 0x00000061a2077224 */ /* 0x000fe200078e0207 */
[----:B------:R-:W-:Y:S01]  /*2340*/  SHF.L.U64.HI R105, R96, 0x6, R97 ;  /* 0x0000000660697819 */ /* 0x000fe20000010261 */
[----:B------:R-:W-:Y:S01]  /*2350*/  IMAD.WIDE.U32 R92, R162, R96, R160 ;  /* 0x00000060a25c7225 */ /* 0x000fe200078e00a0 */
[----:B------:R-:W-:-:S02]  /*2360*/  SHF.L.U64.HI R107, R102, 0x6, R103 ;  /* 0x00000006666b7819 */ /* 0x000fc40000010267 */
[----:B------:R-:W-:Y:S01]  /*2370*/  SHF.R.S32.HI R151, RZ, 0x1f, R188 ;  /* 0x0000001fff977819 */ /* 0x000fe200000114bc */
[----:B------:R-:W-:Y:S01]  /*2380*/  IMAD.WIDE.U32 R94, R162, R96, R18 ;  /* 0x00000060a25e7225 */ /* 0x000fe200078e0012 */
[----:B------:R-:W-:-:S03]  /*2390*/  LEA.HI R154, R154, 0x8, RZ, 0x19 ;  /* 0x000000089a9a7811 */ /* 0x000fc600078fc8ff */
[----:B------:R-:W-:Y:S02]  /*23a0*/  IMAD.IADD R93, R93, 0x1, R7 ;  /* 0x000000015d5d7824 */ /* 0x000fe400078e0207 */
[----:B------:R-:W-:Y:S01]  /*23b0*/  IMAD.IADD R95, R7, 0x1, R95 ;  /* 0x00000001075f7824 */ /* 0x000fe200078e025f */
[----:B------:R-:W-:Y:S01]  /*23c0*/  SEL R7, R21, RZ, P4 ;  /* 0x000000ff15077207 */ /* 0x000fe20002000000 */
[----:B------:R-:W-:Y:S02]  /*23d0*/  IMAD.MOV.U32 R128, RZ, RZ, 0x20 ;  /* 0x00000020ff807424 */ /* 0x000fe400078e00ff */
[----:B------:R-:W-:Y:S02]  /*23e0*/  IMAD R129, R91, 0x60, RZ ;  /* 0x000000605b817824 */ /* 0x000fe400078e02ff */
[----:B------:R-:W-:Y:S01]  /*23f0*/  IMAD.SHL.U32 R139, R90, 0x40, RZ ;  /* 0x000000405a8b7824 */ /* 0x000fe200078e00ff */
[----:B------:R-:W-:Y:S01]  /*2400*/  SEL R128, R128, 0xffffffe0, !P3 ;  /* 0xffffffe080807807 */ /* 0x000fe20005800000 */
[----:B------:R-:W-:-:S02]  /*2410*/  IMAD R133, R97, 0x60, RZ ;  /* 0x0000006061857824 */ /* 0x000fc400078e02ff */
[----:B------:R-:W-:Y:S02]  /*2420*/  IMAD.SHL.U32 R106, R96, 0x40, RZ ;  /* 0x00000040606a7824 */ /* 0x000fe400078e00ff */
[----:B-----5:R-:W-:-:S04]  /*2430*/  IMAD.WIDE.U32 R92, R147, R96, R92 ;  /* 0x00000060935c7225 */ /* 0x020fc800078e005c */
[----:B------:R-:W-:-:S04]  /*2440*/  IMAD.WIDE.U32 R94, R147, R96, R94 ;  /* 0x00000060935e7225 */ /* 0x000fc800078e005e */
[----:B------:R-:W-:Y:S02]  /*2450*/  IMAD.SHL.U32 R108, R102, 0x40, RZ ;  /* 0x00000040666c7824 */ /* 0x000fe400078e00ff */
[----:B------:R-:W-:Y:S01]  /*2460*/  IMAD.SHL.U32 R126, R21, 0x2, RZ ;  /* 0x00000002157e7824 */ /* 0x000fe200078e00ff */
[----:B--2---:R-:W-:-:S04]  /*2470*/  LOP3.LUT R20, R20, 0xfffffffe, RZ, 0xc0, !PT ;  /* 0xfffffffe14147812 */ /* 0x004fc800078ec0ff */
[----:B------:R-:W-:Y:S02]  /*2480*/  @P4 LOP3.LUT R20, R20, 0x1, RZ, 0xfc, !PT ;  /* 0x0000000114144812 */ /* 0x000fe400078efcff */
[----:B------:R-:W-:-:S03]  /*2490*/  IADD3 R120, P4, R162, R121, RZ ;  /* 0x00000079a2787210 */ /* 0x000fc60007f9e0ff */
[----:B------:R0:W-:Y:S02]  /*24a0*/  STL [R1+0x4], R20 ;  /* 0x0000041401007387 */ /* 0x0001e40000100800 */
[----:B------:R-:W-:Y:S01]  /*24b0*/  IMAD.X R121, R0, 0x1, R149, P4 ;  /* 0x0000000100797824 */ /* 0x000fe200020e0695 */
[----:B------:R-:W-:-:S04]  /*24c0*/  SEL R0, RZ, 0x20, P2 ;  /* 0x00000020ff007807 */ /* 0x000fc80001000000 */
[C---:B------:R-:W-:Y:S02]  /*24d0*/  LOP3.LUT R0, R11.reuse, R0, RZ, 0xfc, !PT ;  /* 0x000000000b007212 */ /* 0x040fe400078efcff */
[----:B------:R-:W-:Y:S02]  /*24e0*/  LOP3.LUT R11, R11, 0x1, RZ, 0xc0, !PT ;  /* 0x000000010b0b7812 */ /* 0x000fe400078ec0ff */
[----:B------:R-:W-:Y:S02]  /*24f0*/  LOP3.LUT R10, R0, 0x2, RZ, 0xc0, !PT ;  /* 0x00000002000a7812 */ /* 0x000fe400078ec0ff */
[----:B------:R-:W-:-:S04]  /*2500*/  SHF.R.S32.HI R3, RZ, 0x1f, R27 ;  /* 0x0000001fff037819 */ /* 0x000fc8000001141b */
[----:B------:R-:W-:Y:S02]  /*2510*/  SEL R6, R3, RZ, !P0 ;  /* 0x000000ff03067207 */ /* 0x000fe40004000000 */
[----:B------:R-:W-:-:S03]  /*2520*/  SEL R3, R27, RZ, !P0 ;  /* 0x000000ff1b037207 */ /* 0x000fc60004000000 */
[----:B------:R-:W-:Y:S02]  /*2530*/  IMAD R8, R6, UR4, RZ ;  /* 0x0000000406087c24 */ /* 0x000fe4000f8e02ff */
[----:B------:R-:W-:-:S04]  /*2540*/  IMAD.WIDE.U32 R86, R3, UR4, R4 ;  /* 0x0000000403567c25 */ /* 0x000fc8000f8e0004 */
[-C--:B------:R-:W-:Y:S02]  /*2550*/  IMAD R4, R149, R90.reuse, RZ ;  /* 0x0000005a95047224 */ /* 0x080fe400078e02ff */
[----:B------:R-:W-:Y:S01]  /*2560*/  IMAD R9, R3, UR5, R8 ;  /* 0x0000000503097c24 */ /* 0x000fe2000f8e0208 */
[----:B------:R-:W-:Y:S01]  /*2570*/  ULDC.64 UR4, c[0x0][0x338] ;  /* 0x0000ce0000047ab9 */ /* 0x000fe20000000a00 */
[C---:B------:R-:W-:Y:S02]  /*2580*/  IMAD R13, R162.reuse, R91, R4 ;  /* 0x0000005ba20d7224 */ /* 0x040fe400078e0204 */
[----:B------:R-:W-:-:S04]  /*2590*/  IMAD.WIDE.U32 R4, R162, R90, R18 ;  /* 0x0000005aa2047225 */ /* 0x000fc800078e0012 */
[----:B------:R-:W-:Y:S01]  /*25a0*/  IMAD R6, R6, UR4, RZ ;  /* 0x0000000406067c24 */ /* 0x000fe2000f8e02ff */
[----:B------:R-:W-:Y:S01]  /*25b0*/  IADD3 R27, P0, R86, R4, RZ ;  /* 0x00000004561b7210 */ /* 0x000fe20007f1e0ff */
[----:B------:R-:W-:Y:S01]  /*25c0*/  IMAD.IADD R84, R87, 0x1, R9 ;  /* 0x0000000157547824 */ /* 0x000fe200078e0209 */
[----:B------:R-:W-:Y:S01]  /*25d0*/  SEL R4, R21, RZ, P1 ;  /* 0x000000ff15047207 */ /* 0x000fe20000800000 */
[----:B------:R-:W-:-:S03]  /*25e0*/  IMAD.WIDE.U32 R88, R3, UR4, R88 ;  /* 0x0000000403587c25 */ /* 0x000fc6000f8e0058 */
[----:B------:R-:W-:Y:S01]  /*25f0*/  IADD3.X R26, R84, R5, R13, P0, !PT ;  /* 0x00000005541a7210 */ /* 0x000fe200007fe40d */
[----:B------:R-:W-:Y:S01]  /*2600*/  IMAD R29, R3, UR5, R6 ;  /* 0x00000005031d7c24 */ /* 0x000fe2000f8e0206 */
[----:B------:R-:W-:Y:S01]  /*2610*/  ISETP.GE.AND P0, PT, R18, R21, PT ;  /* 0x000000151200720c */ /* 0x000fe20003f06270 */
[----:B------:R-:W-:Y:S02]  /*2620*/  IMAD R3, R149, R102, RZ ;  /* 0x0000006695037224 */ /* 0x000fe400078e02ff */
[----:B------:R-:W-:Y:S02]  /*2630*/  IMAD.IADD R8, R166, 0x1, R7 ;  /* 0x00000001a6087824 */ /* 0x000fe400078e0207 */
[----:B------:R-:W-:Y:S01]  /*2640*/  IMAD R5, R162, R103, R3 ;  /* 0x00000067a2057224 */ /* 0x000fe200078e0203 */
[----:B------:R-:W-:Y:S01]  /*2650*/  SEL R3, R21, RZ, P0 ;  /* 0x000000ff15037207 */ /* 0x000fe20000000000 */
[----:B------:R-:W-:Y:S01]  /*2660*/  IMAD.WIDE.U32 R90, R90, 0x60, RZ ;  /* 0x000000605a5a7825 */ /* 0x000fe200078e00ff */
[----:B------:R-:W-:-:S03]  /*2670*/  SHF.R.S32.HI R13, RZ, 0x1f, R8 ;  /* 0x0000001fff0d7819 */ /* 0x000fc60000011408 */
[----:B------:R-:W-:Y:S01]  /*2680*/  IMAD.IADD R3, R18, 0x1, R3 ;  /* 0x0000000112037824 */ /* 0x000fe200078e0203 */
[-C--:B------:R-:W-:Y:S01]  /*2690*/  LEA.HI R12, R13, R8.reuse, RZ, 0x3 ;  /* 0x000000080d0c7211 */ /* 0x080fe200078f18ff */
[----:B------:R-:W-:Y:S01]  /*26a0*/  IMAD.IADD R99, R99, 0x1, R5 ;  /* 0x0000000163637824 */ /* 0x000fe200078e0205 */
[----:B------:R-:W-:Y:S01]  /*26b0*/  LEA.HI R8, R13, R8, RZ, 0x6 ;  /* 0x000000080d087211 */ /* 0x000fe200078f30ff */
[----:B------:R-:W-:Y:S01]  /*26c0*/  IMAD.IADD R101, R5, 0x1, R101 ;  /* 0x0000000105657824 */ /* 0x000fe200078e0265 */
[----:B------:R-:W-:Y:S01]  /*26d0*/  LOP3.LUT R13, R173, 0x38, R12, 0xf8, !PT ;  /* 0x00000038ad0d7812 */ /* 0x000fe200078ef80c */
[----:B------:R-:W-:Y:S01]  /*26e0*/  IMAD.IADD R5, R165, 0x1, R4 ;  /* 0x00000001a5057824 */ /* 0x000fe200078e0204 */
[----:B------:R-:W-:Y:S01]  /*26f0*/  SHF.R.S32.HI R4, RZ, 0x1f, R3 ;  /* 0x0000001fff047819 */ /* 0x000fe20000011403 */
[CC--:B------:R-:W-:Y:S01]  /*2700*/  IMAD.WIDE.U32 R98, R147.reuse, R102.reuse, R98 ;  /* 0x0000006693627225 */ /* 0x0c0fe200078e0062 */
[----:B------:R-:W-:Y:S02]  /*2710*/  SHF.R.S32.HI R112, RZ, 0x3, R12 ;  /* 0x00000003ff707819 */ /* 0x000fe4000001140c */
[----:B------:R-:W-:Y:S01]  /*2720*/  SHF.R.S32.HI R6, RZ, 0x1f, R5 ;  /* 0x0000001fff067819 */ /* 0x000fe20000011405 */
[----:B------:R-:W-:Y:S01]  /*2730*/  IMAD.WIDE.U32 R100, R147, R102, R100 ;  /* 0x0000006693647225 */ /* 0x000fe200078e0064 */
[----:B------:R-:W-:-:S02]  /*2740*/  LEA.HI R14, R4, R3, RZ, 0x3 ;  /* 0x00000003040e7211 */ /* 0x000fc400078f18ff */
[----:B------:R-:W-:Y:S01]  /*2750*/  LEA.HI R3, R4, R3, RZ, 0x6 ;  /* 0x0000000304037211 */ /* 0x000fe200078f30ff */
[----:B------:R-:W-:Y:S01]  /*2760*/  IMAD.IADD R129, R91, 0x1, R129 ;  /* 0x000000015b817824 */ /* 0x000fe200078e0281 */
[-C--:B------:R-:W-:Y:S02]  /*2770*/  LEA.HI R4, R6, R5.reuse, RZ, 0x6 ;  /* 0x0000000506047211 */ /* 0x080fe400078f30ff */
[----:B------:R-:W-:Y:S02]  /*2780*/  SHF.R.S32.HI R3, RZ, 0x6, R3 ;  /* 0x00000006ff037819 */ /* 0x000fe40000011403 */
[----:B------:R-:W-:Y:S02]  /*2790*/  SHF.R.S32.HI R7, RZ, 0x6, R4 ;  /* 0x00000006ff077819 */ /* 0x000fe40000011404 */
[----:B------:R-:W-:Y:S01]  /*27a0*/  LOP3.LUT R4, R174, 0x38, R14, 0xf8, !PT ;  /* 0x00000038ae047812 */ /* 0x000fe200078ef80e */
[C---:B------:R-:W-:Y:S01]  /*27b0*/  IMAD R146, R3.reuse, 0x1800, R176 ;  /* 0x0000180003927824 */ /* 0x040fe200078e02b0 */
[----:B------:R-:W-:Y:S01]  /*27c0*/  LEA.HI R5, R6, R5, RZ, 0x3 ;  /* 0x0000000506057211 */ /* 0x000fe200078f18ff */
[----:B------:R-:W-:Y:S01]  /*27d0*/  IMAD R144, R3, 0x1800, R178 ;  /* 0x0000180003907824 */ /* 0x000fe200078e02b2 */
[----:B------:R-:W-:Y:S01]  /*27e0*/  LOP3.LUT R3, R4, R175, RZ, 0x3c, !PT ;  /* 0x000000af04037212 */ /* 0x000fe200078e3cff */
[C---:B------:R-:W-:Y:S01]  /*27f0*/  IMAD R145, R7.reuse, 0x1800, R176 ;  /* 0x0000180007917824 */ /* 0x040fe200078e02b0 */
[----:B------:R-:W-:Y:S01]  /*2800*/  LOP3.LUT R4, R174, 0x38, R12, 0xf8, !PT ;  /* 0x00000038ae047812 */ /* 0x000fe200078ef80c */
[----:B------:R-:W-:Y:S01]  /*2810*/  IMAD R142, R7, 0x1800, R178 ;  /* 0x00001800078e7824 */ /* 0x000fe200078e02b2 */
[----:B------:R-:W-:Y:S01]  /*2820*/  LOP3.LUT R9, R173, 0x38, R14, 0xf8, !PT ;  /* 0x00000038ad097812 */ /* 0x000fe200078ef80e */
[----:B------:R-:W-:Y:S01]  /*2830*/  IMAD.IADD R146, R146, 0x1, R3 ;  /* 0x0000000192927824 */ /* 0x000fe200078e0203 */
[----:B------:R-:W-:-:S02]  /*2840*/  SHF.R.S32.HI R3, RZ, 0x6, R8 ;  /* 0x00000006ff037819 */ /* 0x000fc40000011408 */
[-C--:B------:R-:W-:Y:S02]  /*2850*/  LOP3.LUT R4, R4, R175.reuse, RZ, 0x3c, !PT ;  /* 0x000000af04047212 */ /* 0x080fe400078e3cff */
[----:B------:R-:W-:Y:S01]  /*2860*/  LOP3.LUT R6, R174, 0x38, R5, 0xf8, !PT ;  /* 0x00000038ae067812 */ /* 0x000fe200078ef805 */
[----:B------:R-:W-:Y:S01]  /*2870*/  IMAD R143, R3, 0x1800, R176 ;  /* 0x00001800038f7824 */ /* 0x000fe200078e02b0 */
[----:B------:R-:W-:Y:S01]  /*2880*/  LOP3.LUT R9, R9, R222, RZ, 0x3c, !PT ;  /* 0x000000de09097212 */ /* 0x000fe200078e3cff */
[----:B------:R-:W-:Y:S01]  /*2890*/  IMAD R141, R3, 0x1800, R178 ;  /* 0x00001800038d7824 */ /* 0x000fe200078e02b2 */
[----:B------:R-:W-:Y:S01]  /*28a0*/  SHF.R.S32.HI R3, RZ, 0x1f, R147 ;  /* 0x0000001fff037819 */ /* 0x000fe20000011493 */
[----:B------:R-:W-:Y:S01]  /*28b0*/  IMAD.IADD R143, R143, 0x1, R4 ;  /* 0x000000018f8f7824 */ /* 0x000fe200078e0204 */
[----:B------:R-:W-:Y:S01]  /*28c0*/  LOP3.LUT R6, R6, R175, RZ, 0x3c, !PT ;  /* 0x000000af06067212 */ /* 0x000fe200078e3cff */
[----:B------:R-:W-:Y:S01]  /*28d0*/  IMAD.IADD R144, R144, 0x1, R9 ;  /* 0x0000000190907824 */ /* 0x000fe200078e0209 */
[----:B------:R-:W-:Y:S01]  /*28e0*/  LOP3.LUT R9, R173, 0x38, R5, 0xf8, !PT ;  /* 0x00000038ad097812 */ /* 0x000fe200078ef805 */
[----:B------:R-:W-:Y:S01]  /*28f0*/  IMAD R4, R3, R96, RZ ;  /* 0x0000006003047224 */ /* 0x000fe200078e02ff */
[----:B------:R-:W-:Y:S01]  /*2900*/  SHF.R.S32.HI R116, RZ, 0x3, R14 ;  /* 0x00000003ff747819 */ /* 0x000fe2000001140e */
[----:B------:R-:W-:Y:S01]  /*2910*/  IMAD.IADD R145, R145, 0x1, R6 ;  /* 0x0000000191917824 */ /* 0x000fe200078e0206 */
[-C--:B------:R-:W-:Y:S01]  /*2920*/  LOP3.LUT R9, R9, R222.reuse, RZ, 0x3c, !PT ;  /* 0x000000de09097212 */ /* 0x080fe200078e3cff */
[----:B------:R-:W-:Y:S01]  /*2930*/  IMAD R7, R147, R97, R4 ;  /* 0x0000006193077224 */ /* 0x000fe200078e0204 */
[----:B------:R-:W-:Y:S01]  /*2940*/  LOP3.LUT R6, R13, R222, RZ, 0x3c, !PT ;  /* 0x000000de0d067212 */ /* 0x000fe200078e3cff */
[----:B------:R-:W-:Y:S01]  /*2950*/  IMAD R4, R3, R102, RZ ;  /* 0x0000006603047224 */ /* 0x000fe200078e02ff */
[----:B------:R-:W-:Y:S01]  /*2960*/  LOP3.LUT R14, R14, 0xfffffff8, RZ, 0xc0, !PT ;  /* 0xfffffff80e0e7812 */ /* 0x000fe200078ec0ff */
[----:B------:R-:W-:Y:S01]  /*2970*/  IMAD R3, R103, 0x60, RZ ;  /* 0x0000006067037824 */ /* 0x000fe200078e02ff */
[----:B------:R-:W-:Y:S01]  /*2980*/  LOP3.LUT R13, R5, 0xfffffff8, RZ, 0xc0, !PT ;  /* 0xfffffff8050d7812 */ /* 0x000fe200078ec0ff */
[----:B------:R-:W-:Y:S01]  /*2990*/  IMAD R15, R147, R103, R4 ;  /* 0x00000067930f7224 */ /* 0x000fe200078e0204 */
[----:B------:R-:W-:Y:S01]  /*29a0*/  LOP3.LUT R4, R174, 0x18, R18, 0xf8, !PT ;  /* 0x00000018ae047812 */ /* 0x000fe200078ef812 */
[----:B------:R-:W-:Y:S01]  /*29b0*/  IMAD.WIDE.U32 R96, R96, 0x60, RZ ;  /* 0x0000006060607825 */ /* 0x000fe200078e00ff */
[----:B------:R-:W-:-:S02]  /*29c0*/  LOP3.LUT R12, R12, 0xfffffff8, RZ, 0xc0, !PT ;  /* 0xfffffff80c0c7812 */ /* 0x000fc400078ec0ff */
[----:B------:R-:W-:Y:S01]  /*29d0*/  LOP3.LUT R25, R4, R175, RZ, 0x3c, !PT ;  /* 0x000000af04197212 */ /* 0x000fe200078e3cff */
[----:B------:R-:W-:Y:S01]  /*29e0*/  IMAD.WIDE.U32 R102, R102, 0x60, RZ ;  /* 0x0000006066667825 */ /* 0x000fe200078e00ff */
[----:B------:R-:W-:Y:S02]  /*29f0*/  SHF.R.S32.HI R113, RZ, 0x3, R5 ;  /* 0x00000003ff717819 */ /* 0x000fe40000011405 */
[----:B------:R-:W-:Y:S01]  /*2a00*/  SHF.R.S32.HI R111, RZ, 0x1f, R14 ;  /* 0x0000001fff6f7819 */ /* 0x000fe2000001140e */
[----:B------:R-:W-:Y:S01]  /*2a10*/  IMAD.IADD R25, R176, 0x1, R25 ;  /* 0x00000001b0197824 */ /* 0x000fe200078e0219 */
[----:B------:R-:W-:Y:S01]  /*2a20*/  SHF.R.S32.HI R110, RZ, 0x1f, R13 ;  /* 0x0000001fff6e7819 */ /* 0x000fe2000001140d */
[----:B------:R-:W-:Y:S01]  /*2a30*/  IMAD.IADD R142, R142, 0x1, R9 ;  /* 0x000000018e8e7824 */ /* 0x000fe200078e0209 */
[----:B------:R-:W-:Y:S01]  /*2a40*/  SHF.R.S32.HI R109, RZ, 0x1f, R12 ;  /* 0x0000001fff6d7819 */ /* 0x000fe2000001140c */
[----:B------:R-:W-:Y:S01]  /*2a50*/  IMAD.IADD R141, R141, 0x1, R6 ;  /* 0x000000018d8d7824 */ /* 0x000fe200078e0206 */
[C---:B------:R-:W-:Y:S01]  /*2a60*/  LOP3.LUT R9, R0.reuse, 0x4, RZ, 0xc0, !PT ;  /* 0x0000000400097812 */ /* 0x040fe200078ec0ff */
[----:B------:R-:W-:Y:S01]  /*2a70*/  IMAD.IADD R21, R93, 0x1, R7 ;  /* 0x000000015d157824 */ /* 0x000fe200078e0207 */
[C---:B------:R-:W-:Y:S01]  /*2a80*/  LOP3.LUT R8, R0.reuse, 0x8, RZ, 0xc0, !PT ;  /* 0x0000000800087812 */ /* 0x040fe200078ec0ff */
[----:B0-----:R-:W-:Y:S01]  /*2a90*/  IMAD.IADD R20, R7, 0x1, R95 ;  /* 0x0000000107147824 */ /* 0x001fe200078e025f */
[C---:B------:R-:W-:Y:S01]  /*2aa0*/  LOP3.LUT R7, R0.reuse, 0x10, RZ, 0xc0, !PT ;  /* 0x0000001000077812 */ /* 0x040fe200078ec0ff */
[----:B------:R-:W-:Y:S01]  /*2ab0*/  IMAD.IADD R104, R99, 0x1, R15 ;  /* 0x0000000163687824 */ /* 0x000fe200078e020f */
[----:B------:R-:W-:Y:S01]  /*2ac0*/  LOP3.LUT R6, R0, 0x20, RZ, 0xc0, !PT ;  /* 0x0000002000067812 */ /* 0x000fe200078ec0ff */
[----:B------:R-:W-:-:S02]  /*2ad0*/  IMAD.IADD R133, R97, 0x1, R133 ;  /* 0x0000000161857824 */ /* 0x000fc400078e0285 */
[----:B------:R-:W-:Y:S02]  /*2ae0*/  IMAD.IADD R132, R103, 0x1, R3 ;  /* 0x0000000167847824 */ /* 0x000fe400078e0203 */
[----:B------:R-:W-:Y:S02]  /*2af0*/  IMAD.IADD R140, R128, 0x1, R25 ;  /* 0x00000001808c7824 */ /* 0x000fe400078e0219 */
[----:B------:R-:W-:Y:S02]  /*2b00*/  IMAD.IADD R15, R15, 0x1, R101 ;  /* 0x000000010f0f7824 */ /* 0x000fe400078e0265 */
[----:B------:R-:W-:-:S07]  /*2b10*/  IMAD.IADD R5, R89, 0x1, R29 ;  /* 0x0000000159057824 */ /* 0x000fce00078e021d */
.L_x_1774:
        /* <DEDUP_REMOVED lines=11> */
[-C--:B------:R-:W-:Y:S01]  /*2bd0*/  IADD3 R0, P3, P4, R27, R124.reuse, R139 ;  /* 0x0000007c1b007210 */ /* 0x080fe20007c7e08b */
[----:B------:R-:W-:Y:S01]  /*2be0*/  IMAD R39, R39, 0x2, R118 ;  /* 0x0000000227277824 */ /* 0x000fe200078e0276 */
[----:B------:R-:W-:Y:S01]  /*2bf0*/  IADD3 R3, P5, R27, R124, RZ ;  /* 0x0000007c1b037210 */ /* 0x000fe20007fbe0ff */
[----:B------:R-:W-:-:S04]  /*2c00*/  IMAD.IADD R80, R125, 0x1, R29 ;  /* 0x000000017d507824 */ /* 0x000fc800078e021d */
[----:B------:R-:W-:Y:S01]  /*2c10*/  IMAD.X R4, R80, 0x1, R26, P5 ;  /* 0x0000000150047824 */ /* 0x000fe200028e061a */
[----:B------:R-:W-:Y:S02]  /*2c20*/  IADD3.X R2, R26, R80, R138, P3, P4 ;  /* 0x000000501a027210 */ /* 0x000fe40001fe848a */
[----:B------:R-:W-:Y:S02]  /*2c30*/  ISETP.GT.AND P3, PT, R31, R127, PT ;  /* 0x0000007f1f00720c */ /* 0x000fe40003f64270 */
[CC--:B0-----:R-:W-:Y:S02]  /*2c40*/  LEA R40, P2, R3.reuse, R114.reuse, 0x1 ;  /* 0x0000007203287211 */ /* 0x0c1fe400078408ff */
[----:B------:R-:W-:Y:S02]  /*2c50*/  LEA R36, P5, R0, R114, 0x1 ;  /* 0x0000007200247211 */ /* 0x000fe400078a08ff */
[----:B------:R-:W-:Y:S01]  /*2c60*/  LEA.HI.X R41, R3, R115, R4, 0x1, P2 ;  /* 0x0000007303297211 */ /* 0x000fe200010f0c04 */
[----:B------:R-:W-:Y:S01]  /*2c70*/  IMAD R3, R17, 0x4800, R140 ;  /* 0x0000480011037824 */ /* 0x000fe200078e028c */
[----:B-1----:R-:W-:-:S02]  /*2c80*/  ISETP.GE.AND P2, PT, R119, 0x1, PT ;  /* 0x000000017700780c */ /* 0x002fc40003f46270 */
[----:B------:R-:W-:Y:S01]  /*2c90*/  LEA.HI.X R37, R0, R115, R2, 0x1, P5 ;  /* 0x0000007300257211 */ /* 0x000fe200028f0c02 */
[----:B------:R-:W-:Y:S02]  /*2ca0*/  IMAD R38, R3, 0x2, R118 ;  /* 0x0000000203267824 */ /* 0x000fe400078e0276 */
[----:B------:R-:W-:Y:S01]  /*2cb0*/  IMAD.MOV.U32 R2, RZ, RZ, R31 ;  /* 0x000000ffff027224 */ /* 0x000fe200078e001f */
[----:B--2---:R-:W-:-:S04]  /*2cc0*/  LOP3.LUT R30, R30, 0xfffffffd, RZ, 0xc0, !PT ;  /* 0xfffffffd1e1e7812 */ /* 0x004fc800078ec0ff */
[----:B------:R-:W-:-:S05]  /*2cd0*/  @P3 LOP3.LUT R30, R30, 0x2, RZ, 0xfc, !PT ;  /* 0x000000021e1e3812 */ /* 0x000fca00078efcff */
[----:B------:R0:W-:Y:S01]  /*2ce0*/  STL [R1+0x4], R30 ;  /* 0x0000041e01007387 */ /* 0x0001e20000100800 */
[----:B------:R-:W-:Y:S05]  /*2cf0*/  @!P2 BRA `(.L_x_1676) ;  /* 0x0000007400eca947 */ /* 0x000fea0003800000 */
[----:B------:R-:W-:Y:S01]  /*2d00*/  ULDC.U8 UR4, c[0x0][0x410] ;  /* 0x0001040000047ab9 */ /* 0x000fe20000000000 */
[-C--:B------:R-:W-:Y:S01]  /*2d10*/  IMAD R3, R132, R31.reuse, RZ ;  /* 0x0000001f84037224 */ /* 0x080fe200078e02ff */
[----:B------:R-:W-:Y:S01]  /*2d20*/  ISETP.NE.AND P2, PT, RZ, UR4, PT ;  /* 0x00000004ff007c0c */ /* 0x000fe2000bf45270 */
[-C--:B------:R-:W-:Y:S02]  /*2d30*/  IMAD R29, R133, R31.reuse, RZ ;  /* 0x0000001f851d7224 */ /* 0x080fe400078e02ff */
        /* <DEDUP_REMOVED lines=29> */
[----:B------:R-:W-:Y:S01]  /*2f10*/  CS2R R122, SRZ ;  /* 0x00000000007a7805 */ /* 0x000fe2000001ff00 */
[----:B0-----:R-:W-:Y:S01]  /*2f20*/  IMAD.X R30, R0, 0x1, R104, P4 ;  /* 0x00000001001e7824 */ /* 0x001fe200020e0668 */
[----:B------:R-:W-:Y:S01]  /*2f30*/  LEA R28, P4, R29, UR4, 0x1 ;  /* 0x000000041d1c7c11 */ /* 0x000fe2000f8808ff */
[----:B------:R-:W-:Y:S01]  /*2f40*/  IMAD.X R34, R3, 0x1, R21, P2 ;  /* 0x0000000103227824 */ /* 0x000fe200010e0615 */
[----:B------:R-:W-:Y:S02]  /*2f50*/  ISETP.GE.AND P2, PT, R160, R119, PT ;  /* 0x00000077a000720c */ /* 0x000fe40003f46270 */
[----:B------:R-:W-:-:S02]  /*2f60*/  CS2R R82, SRZ ;  /* 0x0000000000527805 */ /* 0x000fc4000001ff00 */
[----:B------:R-:W-:Y:S02]  /*2f70*/  LEA.HI.X R29, R29, UR5, R30, 0x1, P4 ;  /* 0x000000051d1d7c11 */ /* 0x000fe4000a0f0c1e */
[----:B------:R-:W-:Y:S02]  /*2f80*/  CS2R R124, SRZ ;  /* 0x00000000007c7805 */ /* 0x000fe4000001ff00 */
[C---:B------:R-:W-:Y:S02]  /*2f90*/  LEA R30, P4, R31.reuse, UR6, 0x1 ;  /* 0x000000061f1e7c11 */ /* 0x040fe4000f8808ff */
[----:B------:R-:W-:Y:S01]  /*2fa0*/  CS2R R114, SRZ ;  /* 0x0000000000727805 */ /* 0x000fe2000001ff00 */
[----:B------:R-:W-:Y:S01]  /*2fb0*/  ULDC.64 UR8, c[0x0][0x208] ;  /* 0x0000820000087ab9 */ /* 0x000fe20000000a00 */
[----:B------:R-:W-:Y:S02]  /*2fc0*/  LEA.HI.X R31, R31, UR7, R34, 0x1, P4 ;  /* 0x000000071f1f7c11 */ /* 0x000fe4000a0f0c22 */
        /* <DEDUP_REMOVED lines=25> */
.L_x_1679:
[----:B------:R-:W-:Y:S05]  /*3160*/  BSYNC B1 ;  /* 0x0000000000017941 */ /* 0x000fea0003800000 */
.L_x_1678:
        /* <DEDUP_REMOVED lines=22> */
[----:B------:R-:W-:Y:S01]  /*32d0*/  IADD3 R76, P2, P5, R92, R76, R106 ;  /* 0x0000004c5c4c7210 */ /* 0x000fe20007d5e06a */
[----:B------:R-:W-:-:S03]  /*32e0*/  ULDC.64 UR8, c[0x0][0x208] ;  /* 0x0000820000087ab9 */ /* 0x000fc60000000a00 */
        /* <DEDUP_REMOVED lines=33> */
.L_x_1681:
[----:B------:R-:W-:Y:S05]  /*3500*/  BSYNC B1 ;  /* 0x0000000000017941 */ /* 0x000fea0003800000 */
.L_x_1680:
        /* <DEDUP_REMOVED lines=57> */
[----:B------:R-:W-:Y:S01]  /*38a0*/  ULOP3.LUT UR4, UR60, 0x1, URZ, 0xfc, !UPT ;  /* 0x000000013c047892 */ /* 0x000fe2000f8efc3f */
        /* <DEDUP_REMOVED lines=41> */
.L_x_1682:
[----:B------:R-:W-:Y:S01]  /*3b40*/  IMAD R3, R17, 0x8, R16 ;  /* 0x0000000811037824 */ /* 0x000fe200078e0210 */
[----:B------:R-:W-:Y:S01]  /*3b50*/  SHF.L.U32 R0, R167, 0x1f, RZ ;  /* 0x0000001fa7007819 */ /* 0x000fe200000006ff */
[----:B------:R-:W-:Y:S03]  /*3b60*/  BSSY B1, `(.L_x_1683) ;  /* 0x0000003000017945 */ /* 0x000fe60003800000 */
[----:B------:R-:W1:Y:S02]  /*3b70*/  SYNCS.PHASECHK.TRANS64.TRYWAIT P5, [R3+URZ+0x2a890], R0 ;  /* 0x02a89000030075a7 */ /* 0x000e6400080a017f */
[----:B-1----:R-:W-:Y:S05]  /*3b80*/  @!P5 BRA `(.L_x_1684) ;  /* 0x000002700014d947 */ /* 0x002fea0003800000 */
.L_x_2125:
[----:B------:R-:W-:Y:S05]  /*3b90*/  BSYNC B1 ;  /* 0x0000000000017941 */ /* 0x000fea0003800000 */
.L_x_1683:
        /* <DEDUP_REMOVED lines=21> */
[-C--:B------:R-:W-:Y:S01]  /*3cf0*/  FMUL.FTZ R208, R207, R124.reuse ;  /* 0x0000007ccfd07220 */ /* 0x080fe20000410000 */
[----:B------:R-:W-:Y:S01]  /*3d00*/  PRMT R29, R77, 0x5432, R202 ;  /* 0x000054324d1d7816 */ /* 0x000fe200000000ca */
[-C--:B------:R-:W-:Y:S01]  /*3d10*/  FMUL.FTZ R207, R207, R159.reuse ;  /* 0x0000009fcfcf7220 */ /* 0x080fe20000410000 */
[----:B------:R-:W-:Y:S01]  /*3d20*/  PRMT R125, R209, 0x5410, R125 ;  /* 0x00005410d17d7816 */ /* 0x000fe2000000007d */
[C---:B------:R-:W-:Y:S01]  /*3d30*/  FFMA.FTZ R159, R199.reuse, R159, -R208 ;  /* 0x0000009fc79f7223 */ /* 0x040fe200000108d0 */
[C---:B------:R-:W-:Y:S01]  /*3d40*/  LOP3.LUT R202, R30.reuse, 0xffff0000, RZ, 0xc0, !PT ;  /* 0xffff00001eca7812 */ /* 0x040fe200078ec0ff */
[----:B------:R-:W-:Y:S01]  /*3d50*/  FFMA.FTZ R124, R199, R124, R207 ;  /* 0x0000007cc77c7223 */ /* 0x000fe200000100cf */
[C---:B------:R-:W-:Y:S01]  /*3d60*/  IMAD.U32 R207, R29.reuse, 0x10000, RZ ;  /* 0x000100001dcf7824 */ /* 0x040fe200078e00ff */
[----:B------:R-:W-:Y:S01]  /*3d70*/  LOP3.LUT R29, R29, 0xffff0000, RZ, 0xc0, !PT ;  /* 0xffff00001d1d7812 */ /* 0x000fe200078ec0ff */
[C---:B------:R-:W-:Y:S01]  /*3d80*/  IMAD.U32 R199, R125.reuse, 0x10000, RZ ;  /* 0x000100007dc77824 */ /* 0x040fe200078e00ff */
[----:B------:R-:W-:Y:S01]  /*3d90*/  LOP3.LUT R125, R125, 0xffff0000, RZ, 0xc0, !PT ;  /* 0xffff00007d7d7812 */ /* 0x000fe200078ec0ff */
[----:B------:R-:W-:Y:S01]  /*3da0*/  IMAD.U32 R30, R30, 0x10000, RZ ;  /* 0x000100001e1e7824 */ /* 0x000fe200078e00ff */
[----:B------:R-:W-:Y:S01]  /*3db0*/  F2FP.BF16.F32.PACK_AB R124, R124, R159 ;  /* 0x0000009f7c7c723e */ /* 0x000fe200000010ff */
[C---:B------:R-:W-:Y:S01]  /*3dc0*/  FMUL.FTZ R209, R202.reuse, R199 ;  /* 0x000000c7cad17220 */ /* 0x040fe20000410000 */
[----:B------:R-:W-:-:S03]  /*3dd0*/  FMUL.FTZ R202, R202, R207 ;  /* 0x000000cfcaca7220 */ /* 0x000fc60000410000 */
[C---:B------:R-:W-:Y:S01]  /*3de0*/  FFMA.FTZ R209, R30.reuse, R207, -R209 ;  /* 0x000000cf1ed17223 */ /* 0x040fe200000108d1 */
        /* <DEDUP_REMOVED lines=17> */
.L_x_1690:
[----:B------:R-:W-:Y:S05]  /*3f00*/  BSYNC B3 ;  /* 0x0000000000037941 */ /* 0x000fea0003800000 */
.L_x_1689:
[----:B------:R-:W-:Y:S02]  /*3f10*/  ULDC.64 UR4, c[0x0][0x208] ;  /* 0x0000820000047ab9 */ /* 0x000fe40000000a00 */
[----:B--2---:R2:W-:Y:S03]  /*3f20*/  STG.E.128 desc[UR4][R40.64], R28 ;  /* 0x0000001c28007986 */ /* 0x0045e6000c101d04 */
.L_x_1688:
[----:B------:R-:W-:Y:S05]  /*3f30*/  BSYNC B2 ;  /* 0x0000000000027941 */ /* 0x000fea0003800000 */
.L_x_1687:
        /* <DEDUP_REMOVED lines=52> */
.L_x_1694:
[----:B------:R-:W-:Y:S05]  /*4280*/  BSYNC B3 ;  /* 0x0000000000037941 */ /* 0x000fea0003800000 */
.L_x_1693:
[----:B------:R-:W-:Y:S02]  /*4290*/  ULDC.64 UR4, c[0x0][0x208] ;  /* 0x0000820000047ab9 */ /* 0x000fe40000000a00 */
[----:B--2---:R3:W-:Y:S03]  /*42a0*/  STG.E.128 desc[UR4][R40.64+0x40], R28 ;  /* 0x0000401c28007986 */ /* 0x0047e6000c101d04 */
.L_x_1692:
[----:B------:R-:W-:Y:S05]  /*42b0*/  BSYNC B2 ;  /* 0x0000000000027941 */ /* 0x000fea0003800000 */
.L_x_1691:
        /* <DEDUP_REMOVED lines=52> */
.L_x_1698:
[----:B------:R-:W-:Y:S05]  /*4600*/  BSYNC B3 ;  /* 0x0000000000037941 */ /* 0x000fea0003800000 */
.L_x_1697:
[----:B------:R-:W-:Y:S02]  /*4610*/  ULDC.64 UR4, c[0x0][0x208] ;  /* 0x0000820000047ab9 */ /* 0x000fe40000000a00 */
[----:B--2---:R4:W-:Y:S03]  /*4620*/  STG.E.128 desc[UR4][R40.64+0x80], R28 ;  /* 0x0000801c28007986 */ /* 0x0049e6000c101d04 */
.L_x_1696:
[----:B------:R-:W-:Y:S05]  /*4630*/  BSYNC B2 ;  /* 0x0000000000027941 */ /* 0x000fea0003800000 */
.L_x_1695:
        /* <DEDUP_REMOVED lines=52> */
.L_x_1702:
[----:B------:R-:W-:Y:S05]  /*4980*/  BSYNC B3 ;  /* 0x0000000000037941 */ /* 0x000fea0003800000 */
.L_x_1701:
[----:B------:R-:W-:Y:S02]  /*4990*/  ULDC.64 UR4, c[0x0][0x208] ;  /* 0x0000820000047ab9 */ /* 0x000fe40000000a00 */
[----:B--2---:R0:W-:Y:S03]  /*49a0*/  STG.E.128 desc[UR4][R40.64+0xc0], R28 ;  /* 0x0000c01c28007986 */ /* 0x0041e6000c101d04 */
.L_x_1700:
[----:B------:R-:W-:Y:S05]  /*49b0*/  BSYNC B2 ;  /* 0x0000000000027941 */ /* 0x000fea0003800000 */
.L_x_1699:
[----:B------:R-:W-:Y:S01]  /*49c0*/  ISETP.NE.AND P3, PT, R7, RZ, PT ;  /* 0x000000ff0700720c */ /* 0x000fe20003f65270 */
[----:B------:R-:W-:-:S12]  /*49d0*/  BSSY B2, `(.L_x_1703) ;  /* 0x0000037000027945 */ /* 0x000fd80003800000 */
[----:B------:R-:W-:Y:S05]  /*49e0*/  @!P3 BRA `(.L_x_1704) ;  /* 0x0000000000d4b947 */ /* 0x000fea0003800000 */
[----:B0-234-:R0:W2:Y:S01]  /*49f0*/  LDS.128 R28, [R39+0x6000] ;  /* 0x00600000271c7984 */ /* 0x01d0a20000000c00 */
[----:B------:R-:W-:Y:S01]  /*4a00*/  ISETP.GE.AND P3, PT, R168, R119, PT ;  /* 0x00000077a800720c */ /* 0x000fe20003f66270 */
[----:B------:R-:W-:-:S12]  /*4a10*/  BSSY B3, `(.L_x_1705) ;  /* 0x0000030000037945 */ /* 0x000fd80003800000 */
[----:B0-----:R-:W-:Y:S05]  /*4a20*/  @P3 BRA `(.L_x_1706) ;  /* 0x0000000000b83947 */ /* 0x001fea0003800000 */
[----:B------:R-:W-:Y:S02]  /*4a30*/  SHF.R.U64 R68, R68, 0x10, R69 ;  /* 0x0000001044447819 */ /* 0x000fe40000001245 */
[----:B------:R-:W-:Y:S01]  /*4a40*/  SHF.R.U64 R70, R66, 0x10, R67 ;  /* 0x0000001042467819 */ /* 0x000fe20000001243 */
[----:B--2---:R-:W-:Y:S01]  /*4a50*/  IMAD.U32 R66, R30, 0x10000, RZ ;  /* 0x000100001e427824 */ /* 0x004fe200078e00ff */
[----:B------:R-:W-:Y:S02]  /*4a60*/  SHF.R.U32.HI R69, RZ, 0x10, R69 ;  /* 0x00000010ff457819 */ /* 0x000fe40000011645 */
[----:B------:R-:W-:Y:S02]  /*4a70*/  PRMT R231, R231, 0x5410, R68 ;  /* 0x00005410e7e77816 */ /* 0x000fe40000000044 */
[----:B------:R-:W-:Y:S01]  /*4a80*/  PRMT R233, R233, 0x5410, R70 ;  /* 0x00005410e9e97816 */ /* 0x000fe20000000046 */
[----:B------:R-:W-:Y:S01]  /*4a90*/  IMAD.U32 R70, R29, 0x10000, RZ ;  /* 0x000100001d467824 */ /* 0x000fe200078e00ff */
[----:B------:R-:W-:-:S02]  /*4aa0*/  SHF.R.U32.HI R71, RZ, 0x10, R67 ;  /* 0x00000010ff477819 */ /* 0x000fc40000011643 */
[----:B------:R-:W-:Y:S02]  /*4ab0*/  PRMT R230, R230, 0x5410, R69 ;  /* 0x00005410e6e67816 */ /* 0x000fe40000000045 */
[----:B------:R-:W-:Y:S01]  /*4ac0*/  LOP3.LUT R72, R29, 0xffff0000, RZ, 0xc0, !PT ;  /* 0xffff00001d487812 */ /* 0x000fe200078ec0ff */
        /* <DEDUP_REMOVED lines=8> */
[----:B------:R-:W-:Y:S01]  /*4b50*/  FMUL.FTZ R72, R72, R69 ;  /* 0x0000004548487220 */ /* 0x000fe20000410000 */
[----:B------:R-:W-:Y:S01]  /*4b60*/  LOP3.LUT R30, R31, 0xffff0000, RZ, 0xc0, !PT ;  /* 0xffff00001f1e7812 */ /* 0x000fe200078ec0ff */
[----:B------:R-:W-:-:S02]  /*4b70*/  IMAD.U32 R71, R232, 0x10000, RZ ;  /* 0x00010000e8477824 */ /* 0x000fc400078e00ff */
[C---:B------:R-:W-:Y:S01]  /*4b80*/  FFMA.FTZ R69, R70.reuse, R69, -R75 ;  /* 0x0000004546457223 */ /* 0x040fe2000001084b */
[CC--:B------:R-:W-:Y:S01]  /*4b90*/  FMUL.FTZ R81, R67.reuse, R68.reuse ;  /* 0x0000004443517220 */ /* 0x0c0fe20000410000 */
[----:B------:R-:W-:Y:S01]  /*4ba0*/  FFMA.FTZ R70, R70, R73, R72 ;  /* 0x0000004946467223 */ /* 0x000fe20000010048 */
[-C--:B------:R-:W-:Y:S01]  /*4bb0*/  FMUL.FTZ R73, R67, R71.reuse ;  /* 0x0000004743497220 */ /* 0x080fe20000410000 */
[----:B------:R-:W-:Y:S01]  /*4bc0*/  LOP3.LUT R230, R230, 0xffff0000, RZ, 0xc0, !PT ;  /* 0xffff0000e6e67812 */ /* 0x000fe200078ec0ff */
[----:B------:R-:W-:Y:S01]  /*4bd0*/  FFMA.FTZ R67, R66, R71, -R81 ;  /* 0x0000004742437223 */ /* 0x000fe20000010851 */
[----:B------:R-:W-:Y:S01]  /*4be0*/  LOP3.LUT R232, R232, 0xffff0000, RZ, 0xc0, !PT ;  /* 0xffff0000e8e87812 */ /* 0x000fe200078ec0ff */
[----:B------:R-:W-:Y:S01]  /*4bf0*/  IMAD.U32 R233, R233, 0x10000, RZ ;  /* 0x00010000e9e97824 */ /* 0x000fe200078e00ff */
[----:B------:R-:W-:Y:S01]  /*4c00*/  LOP3.LUT R28, R28, 0xffff0000, RZ, 0xc0, !PT ;  /* 0xffff00001c1c7812 */ /* 0x000fe200078ec0ff */
[----:B------:R-:W-:Y:S01]  /*4c10*/  FFMA.FTZ R66, R66, R68, R73 ;  /* 0x0000004442427223 */ /* 0x000fe20000010049 */
[C---:B------:R-:W-:Y:S01]  /*4c20*/  FMUL.FTZ R68, R30.reuse, R230 ;  /* 0x000000e61e447220 */ /* 0x040fe20000410000 */
[----:B------:R-:W-:Y:S01]  /*4c30*/  FMUL.FTZ R71, R30, R232 ;  /* 0x000000e81e477220 */ /* 0x000fe20000410000 */
[----:B------:R-:W-:-:S02]  /*4c40*/  IMAD.U32 R31, R31, 0x10000, RZ ;  /* 0x000100001f1f7824 */ /* 0x000fc400078e00ff */
[C---:B------:R-:W-:Y:S01]  /*4c50*/  FMUL.FTZ R30, R28.reuse, R231 ;  /* 0x000000e71c1e7220 */ /* 0x040fe20000410000 */
[----:B------:R-:W-:Y:S01]  /*4c60*/  FMUL.FTZ R28, R28, R233 ;  /* 0x000000e91c1c7220 */ /* 0x000fe20000410000 */
[----:B------:R-:W-:Y:S01]  /*4c70*/  F2FP.BF16.F32.PACK_AB R69, R70, R69 ;  /* 0x000000454645723e */ /* 0x000fe200000010ff */
[----:B------:R-:W-:Y:S01]  /*4c80*/  FFMA.FTZ R68, R31, R232, -R68 ;  /* 0x000000e81f447223 */ /* 0x000fe20000010844 */
[C---:B------:R-:W-:Y:S01]  /*4c90*/  FFMA.FTZ R30, R29.reuse, R233, -R30 ;  /* 0x000000e91d1e7223 */ /* 0x040fe2000001081e */
[----:B------:R-:W-:Y:S01]  /*4ca0*/  FFMA.FTZ R29, R29, R231, R28 ;  /* 0x000000e71d1d7223 */ /* 0x000fe2000001001c */
[----:B------:R-:W-:Y:S01]  /*4cb0*/  FFMA.FTZ R71, R31, R230, R71 ;  /* 0x000000e61f477223 */ /* 0x000fe20000010047 */
[----:B------:R-:W-:-:S03]  /*4cc0*/  F2FP.BF16.F32.PACK_AB R66, R66, R67 ;  /* 0x000000434242723e */ /* 0x000fc600000010ff */
[----:B------:R-:W-:Y:S01]  /*4cd0*/  F2FP.BF16.F32.PACK_AB R28, R29, R30 ;  /* 0x0000001e1d1c723e */ /* 0x000fe200000010ff */
[----:B------:R-:W-:Y:S01]  /*4ce0*/  IMAD.MOV.U32 R29, RZ, RZ, R69 ;  /* 0x000000ffff1d7224 */ /* 0x000fe200078e0045 */
[----:B------:R-:W-:Y:S01]  /*4cf0*/  F2FP.BF16.F32.PACK_AB R31, R71, R68 ;  /* 0x00000044471f723e */ /* 0x000fe200000010ff */
[----:B------:R-:W-:-:S07]  /*4d00*/  IMAD.MOV.U32 R30, RZ, RZ, R66 ;  /* 0x000000ffff1e7224 */ /* 0x000fce00078e0042 */
.L_x_1706:
[----:B------:R-:W-:Y:S05]  /*4d10*/  BSYNC B3 ;  /* 0x0000000000037941 */ /* 0x000fea0003800000 */
.L_x_1705:
[----:B------:R-:W-:Y:S02]  /*4d20*/  ULDC.64 UR4, c[0x0][0x208] ;  /* 0x0000820000047ab9 */ /* 0x000fe40000000a00 */
[----:B--2---:R0:W-:Y:S03]  /*4d30*/  STG.E.128 desc[UR4][R40.64+0x100], R28 ;  /* 0x0001001c28007986 */ /* 0x0041e6000c101d04 */
.L_x_1704:
[----:B------:R-:W-:Y:S05]  /*4d40*/  BSYNC B2 ;  /* 0x0000000000027941 */ /* 0x000fea0003800000 */
.L_x_1703:
[----:B------:R-:W-:-:S13]  /*4d50*/  ISETP.NE.AND P3, PT, R6, RZ, PT ;  /* 0x000000ff0600720c */ /* 0x000fda0003f65270 */
        /* <DEDUP_REMOVED lines=8> */
[--C-:B------:R-:W-:Y:S02]  /*4de0*/  SHF.R.U64 R63, R64, 0x10, R65.reuse ;  /* 0x00000010403f7819 */ /* 0x100fe40000001241 */
[----:B------:R-:W-:Y:S01]  /*4df0*/  SHF.R.U32.HI R66, RZ, 0x10, R65 ;  /* 0x00000010ff427819 */ /* 0x000fe20000011641 */
[----:B------:R-:W-:Y:S01]  /*4e00*/  IMAD.U32 R65, R29, 0x10000, RZ ;  /* 0x000100001d417824 */ /* 0x000fe200078e00ff */
[----:B------:R-:W-:Y:S02]  /*4e10*/  PRMT R210, R210, 0x5410, R63 ;  /* 0x00005410d2d27816 */ /* 0x000fe4000000003f */
[----:B------:R-:W-:-:S02]  /*4e20*/  PRMT R179, R179, 0x5410, R68 ;  /* 0x00005410b3b37816 */ /* 0x000fc40000000044 */
[----:B------:R-:W-:Y:S02]  /*4e30*/  PRMT R211, R211, 0x5410, R66 ;  /* 0x00005410d3d37816 */ /* 0x000fe40000000042 */
[----:B------:R-:W-:Y:S01]  /*4e40*/  LOP3.LUT R63, R29, 0xffff0000, RZ, 0xc0, !PT ;  /* 0xffff00001d3f7812 */ /* 0x000fe200078ec0ff */
[----:B------:R-:W-:Y:S01]  /*4e50*/  IMAD.U32 R29, R28, 0x10000, RZ ;  /* 0x000100001c1d7824 */ /* 0x000fe200078e00ff */
[C---:B------:R-:W-:Y:S01]  /*4e60*/  LOP3.LUT R68, R210.reuse, 0xffff0000, RZ, 0xc0, !PT ;  /* 0xffff0000d2447812 */ /* 0x040fe200078ec0ff */
[----:B------:R-:W-:Y:S01]  /*4e70*/  IMAD.U32 R69, R211, 0x10000, RZ ;  /* 0x00010000d3457824 */ /* 0x000fe200078e00ff */
[----:B------:R-:W-:Y:S01]  /*4e80*/  LOP3.LUT R66, R179, 0xffff0000, RZ, 0xc0, !PT ;  /* 0xffff0000b3427812 */ /* 0x000fe200078ec0ff */
[----:B------:R-:W-:Y:S01]  /*4e90*/  IMAD.U32 R210, R210, 0x10000, RZ ;  /* 0x00010000d2d27824 */ /* 0x000fe200078e00ff */
[----:B------:R-:W-:Y:S01]  /*4ea0*/  PRMT R198, R198, 0x5410, R67 ;  /* 0x00005410c6c67816 */ /* 0x000fe20000000043 */
[C---:B------:R-:W-:Y:S01]  /*4eb0*/  FMUL.FTZ R70, R63.reuse, R68 ;  /* 0x000000443f467220 */ /* 0x040fe20000410000 */
[----:B------:R-:W-:Y:S01]  /*4ec0*/  LOP3.LUT R64, R30, 0xffff0000, RZ, 0xc0, !PT ;  /* 0xffff00001e407812 */ /* 0x000fe200078ec0ff */
[-C--:B------:R-:W-:Y:S01]  /*4ed0*/  FMUL.FTZ R71, R63, R66.reuse ;  /* 0x000000423f477220 */ /* 0x080fe20000410000 */
[----:B------:R-:W-:Y:S01]  /*4ee0*/  LOP3.LUT R63, R28, 0xffff0000, RZ, 0xc0, !PT ;  /* 0xffff00001c3f7812 */ /* 0x000fe200078ec0ff */
[C---:B------:R-:W-:Y:S01]  /*4ef0*/  IMAD.U32 R67, R198.reuse, 0x10000, RZ ;  /* 0x00010000c6437824 */ /* 0x040fe200078e00ff */
[----:B------:R-:W-:Y:S01]  /*4f00*/  LOP3.LUT R30, R31, 0xffff0000, RZ, 0xc0, !PT ;  /* 0xffff00001f1e7812 */ /* 0x000fe200078ec0ff */
[----:B------:R-:W-:Y:S01]  /*4f10*/  FFMA.FTZ R28, R65, R66, -R70 ;  /* 0x00000042411c7223 */ /* 0x000fe20000010846 */
[----:B------:R-:W-:Y:S01]  /*4f20*/  LOP3.LUT R211, R211, 0xffff0000, RZ, 0xc0, !PT ;  /* 0xffff0000d3d37812 */ /* 0x000fe200078ec0ff */
[----:B------:R-:W-:Y:S01]  /*4f30*/  FFMA.FTZ R65, R65, R68, R71 ;  /* 0x0000004441417223 */ /* 0x000fe20000010047 */
[----:B------:R-:W-:Y:S01]  /*4f40*/  LOP3.LUT R198, R198, 0xffff0000, RZ, 0xc0, !PT ;  /* 0xffff0000c6c67812 */ /* 0x000fe200078ec0ff */
[C---:B------:R-:W-:Y:S01]  /*4f50*/  FMUL.FTZ R73, R64.reuse, R69 ;  /* 0x0000004540497220 */ /* 0x040fe20000410000 */
[----:B------:R-:W-:Y:S01]  /*4f60*/  FMUL.FTZ R71, R64, R67 ;  /* 0x0000004340477220 */ /* 0x000fe20000410000 */
[----:B------:R-:W-:-:S02]  /*4f70*/  IMAD.U32 R64, R179, 0x10000, RZ ;  /* 0x00010000b3407824 */ /* 0x000fc400078e00ff */
[C---:B------:R-:W-:Y:S01]  /*4f80*/  FMUL.FTZ R66, R30.reuse, R211 ;  /* 0x000000d31e427220 */ /* 0x040fe20000410000 */
[----:B------:R-:W-:Y:S01]  /*4f90*/  FMUL.FTZ R68, R30, R198 ;  /* 0x000000c61e447220 */ /* 0x000fe20000410000 */
[C---:B------:R-:W-:Y:S01]  /*4fa0*/  FFMA.FTZ R73, R62.reuse, R67, -R73 ;  /* 0x000000433e497223 */ /* 0x040fe20000010849 */
[----:B------:R-:W-:Y:S01]  /*4fb0*/  FMUL.FTZ R30, R63, R210 ;  /* 0x000000d23f1e7220 */ /* 0x000fe20000410000 */
[----:B------:R-:W-:Y:S02]  /*4fc0*/  IMAD.U32 R31, R31, 0x10000, RZ ;  /* 0x000100001f1f7824 */ /* 0x000fe400078e00ff */
[----:B------:R-:W-:Y:S01]  /*4fd0*/  FFMA.FTZ R62, R62, R69, R71 ;  /* 0x000000453e3e7223 */ /* 0x000fe20000010047 */
[-C--:B------:R-:W-:Y:S01]  /*4fe0*/  FMUL.FTZ R63, R63, R64.reuse ;  /* 0x000000403f3f7220 */ /* 0x080fe20000410000 */
        /* <DEDUP_REMOVED lines=9> */
.L_x_1708:
[----:B------:R-:W-:Y:S05]  /*5080*/  BSYNC B2 ;  /* 0x0000000000027941 */ /* 0x000fea0003800000 */
.L_x_1707:
[----:B------:R-:W-:Y:S02]  /*5090*/  ULDC.64 UR4, c[0x0][0x208] ;  /* 0x0000820000047ab9 */ /* 0x000fe40000000a00 */
[----:B--2---:R0:W-:Y:S03]  /*50a0*/  STG.E.128 desc[UR4][R40.64+0x140], R28 ;  /* 0x0001401c28007986 */ /* 0x0041e6000c101d04 */
.L_x_1686:
[----:B------:R-:W-:Y:S05]  /*50b0*/  BSYNC B1 ;  /* 0x0000000000017941 */ /* 0x000fea0003800000 */
.L_x_1685:
        /* <DEDUP_REMOVED lines=13> */
[----:B------:R-:W-:Y:S02]  /*5190*/  PRMT R213, R213, 0x5410, R62 ;  /* 0x00005410d5d57816 */ /* 0x000fe4000000003e */
[----:B------:R-:W-:-:S02]  /*51a0*/  SHF.R.U32.HI R63, RZ, 0x10, R59 ;  /* 0x00000010ff3f7819 */ /* 0x000fc4000001163b */
[----:B------:R-:W-:Y:S02]  /*51b0*/  PRMT R229, R229, 0x5410, R60 ;  /* 0x00005410e5e57816 */ /* 0x000fe4000000003c */
[----:B------:R-:W-:Y:S02]  /*51c0*/  LOP3.LUT R41, R29, 0xffff0000, RZ, 0xc0, !PT ;  /* 0xffff00001d297812 */ /* 0x000fe400078ec0ff */
[C---:B------:R-:W-:Y:S01]  /*51d0*/  LOP3.LUT R62, R220.reuse, 0xffff0000, RZ, 0xc0, !PT ;  /* 0xffff0000dc3e7812 */ /* 0x040fe200078ec0ff */
[----:B------:R-:W-:Y:S01]  /*51e0*/  IMAD.U32 R220, R220, 0x10000, RZ ;  /* 0x00010000dcdc7824 */ /* 0x000fe200078e00ff */
[C---:B------:R-:W-:Y:S01]  /*51f0*/  LOP3.LUT R60, R213.reuse, 0xffff0000, RZ, 0xc0, !PT ;  /* 0xffff0000d53c7812 */ /* 0x040fe200078ec0ff */
[----:B------:R-:W-:Y:S01]  /*5200*/  IMAD.U32 R213, R213, 0x10000, RZ ;  /* 0x00010000d5d57824 */ /* 0x000fe200078e00ff */
[----:B------:R-:W-:Y:S01]  /*5210*/  PRMT R216, R216, 0x5410, R63 ;  /* 0x00005410d8d87816 */ /* 0x000fe2000000003f */
[----:B------:R-:W-:Y:S01]  /*5220*/  FMUL.FTZ R64, R41, R62 ;  /* 0x0000003e29407220 */ /* 0x000fe20000410000 */
[----:B------:R-:W-:Y:S01]  /*5230*/  LOP3.LUT R59, R30, 0xffff0000, RZ, 0xc0, !PT ;  /* 0xffff00001e3b7812 */ /* 0x000fe200078ec0ff */
[C---:B------:R-:W-:Y:S01]  /*5240*/  IMAD.U32 R30, R31.reuse, 0x10000, RZ ;  /* 0x000100001f1e7824 */ /* 0x040fe200078e00ff */
[----:B------:R-:W-:Y:S01]  /*5250*/  LOP3.LUT R40, R31, 0xffff0000, RZ, 0xc0, !PT ;  /* 0xffff00001f287812 */ /* 0x000fe200078ec0ff */
[----:B------:R-:W-:-:S02]  /*5260*/  IMAD.U32 R31, R29, 0x10000, RZ ;  /* 0x000100001d1f7824 */ /* 0x000fc400078e00ff */
[-C--:B------:R-:W-:Y:S01]  /*5270*/  FMUL.FTZ R41, R41, R60.reuse ;  /* 0x0000003c29297220 */ /* 0x080fe20000410000 */
[C---:B------:R-:W-:Y:S01]  /*5280*/  IMAD.U32 R63, R229.reuse, 0x10000, RZ ;  /* 0x00010000e53f7824 */ /* 0x040fe200078e00ff */
[----:B------:R-:W-:Y:S01]  /*5290*/  LOP3.LUT R229, R229, 0xffff0000, RZ, 0xc0, !PT ;  /* 0xffff0000e5e57812 */ /* 0x000fe200078ec0ff */
[----:B------:R-:W-:Y:S02]  /*52a0*/  IMAD.U32 R61, R216, 0x10000, RZ ;  /* 0x00010000d83d7824 */ /* 0x000fe400078e00ff */
[----:B------:R-:W-:Y:S01]  /*52b0*/  FFMA.FTZ R64, R31, R60, -R64 ;  /* 0x0000003c1f407223 */ /* 0x000fe20000010840 */
[----:B------:R-:W-:Y:S01]  /*52c0*/  FMUL.FTZ R67, R59, R63 ;  /* 0x0000003f3b437220 */ /* 0x000fe20000410000 */
[----:B------:R-:W-:Y:S01]  /*52d0*/  FFMA.FTZ R65, R31, R62, R41 ;  /* 0x0000003e1f417223 */ /* 0x000fe20000010029 */
[----:B------:R-:W-:Y:S02]  /*52e0*/  IMAD.U32 R29, R28, 0x10000, RZ ;  /* 0x000100001c1d7824 */ /* 0x000fe400078e00ff */
[-C--:B------:R-:W-:Y:S01]  /*52f0*/  FMUL.FTZ R59, R59, R61.reuse ;  /* 0x0000003d3b3b7220 */ /* 0x080fe20000410000 */
[----:B------:R-:W-:Y:S01]  /*5300*/  LOP3.LUT R31, R216, 0xffff0000, RZ, 0xc0, !PT ;  /* 0xffff0000d81f7812 */ /* 0x000fe200078ec0ff */
[----:B------:R-:W-:Y:S01]  /*5310*/  FFMA.FTZ R67, R58, R61, -R67 ;  /* 0x0000003d3a437223 */ /* 0x000fe20000010843 */
[----:B------:R-:W-:Y:S01]  /*5320*/  LOP3.LUT R28, R28, 0xffff0000, RZ, 0xc0, !PT ;  /* 0xffff00001c1c7812 */ /* 0x000fe200078ec0ff */
[----:B------:R-:W-:Y:S01]  /*5330*/  FFMA.FTZ R58, R58, R63, R59 ;  /* 0x0000003f3a3a7223 */ /* 0x000fe2000001003b */
[C---:B------:R-:W-:Y:S01]  /*5340*/  FMUL.FTZ R59, R40.reuse, R229 ;  /* 0x000000e5283b7220 */ /* 0x040fe20000410000 */
[----:B------:R-:W-:-:S02]  /*5350*/  FMUL.FTZ R60, R40, R31 ;  /* 0x0000001f283c7220 */ /* 0x000fc40000410000 */
[CC--:B------:R-:W-:Y:S01]  /*5360*/  FMUL.FTZ R40, R28.reuse, R220.reuse ;  /* 0x000000dc1c287220 */ /* 0x0c0fe20000410000 */
[----:B------:R-:W-:Y:S01]  /*5370*/  FMUL.FTZ R41, R28, R213 ;  /* 0x000000d51c297220 */ /* 0x000fe20000410000 */
[C---:B------:R-:W-:Y:S01]  /*5380*/  FFMA.FTZ R59, R30.reuse, R31, -R59 ;  /* 0x0000001f1e3b7223 */ /* 0x040fe2000001083b */
[----:B------:R-:W-:Y:S01]  /*5390*/  FFMA.FTZ R60, R30, R229, R60 ;  /* 0x000000e51e3c7223 */ /* 0x000fe2000001003c */
[C---:B------:R-:W-:Y:S01]  /*53a0*/  FFMA.FTZ R40, R29.reuse, R213, -R40 ;  /* 0x000000d51d287223 */ /* 0x040fe20000010828 */
[----:B------:R-:W-:Y:S01]  /*53b0*/  FFMA.FTZ R41, R29, R220, R41 ;  /* 0x000000dc1d297223 */ /* 0x000fe20000010029 */
[----:B------:R-:W-:Y:S02]  /*53c0*/  F2FP.BF16.F32.PACK_AB R29, R65, R64 ;  /* 0x00000040411d723e */ /* 0x000fe400000010ff */
[----:B------:R-:W-:Y:S02]  /*53d0*/  F2FP.BF16.F32.PACK_AB R31, R60, R59 ;  /* 0x0000003b3c1f723e */ /* 0x000fe400000010ff */
[----:B------:R-:W-:-:S02]  /*53e0*/  F2FP.BF16.F32.PACK_AB R30, R58, R67 ;  /* 0x000000433a1e723e */ /* 0x000fc400000010ff */
[----:B------:R-:W-:-:S07]  /*53f0*/  F2FP.BF16.F32.PACK_AB R28, R41, R40 ;  /* 0x00000028291c723e */ /* 0x000fce00000010ff */
.L_x_1713:
[----:B------:R-:W-:Y:S05]  /*5400*/  BSYNC B2 ;  /* 0x0000000000027941 */ /* 0x000fea0003800000 */
.L_x_1712:
[----:B------:R-:W-:Y:S02]  /*5410*/  ULDC.64 UR4, c[0x0][0x208] ;  /* 0x0000820000047ab9 */ /* 0x000fe40000000a00 */
[----:B--2---:R0:W-:Y:S03]  /*5420*/  STG.E.128 desc[UR4][R36.64], R28 ;  /* 0x0000001c24007986 */ /* 0x0041e6000c101d04 */
.L_x_1711:
[----:B------:R-:W-:Y:S05]  /*5430*/  BSYNC B1 ;  /* 0x0000000000017941 */ /* 0x000fea0003800000 */
.L_x_1710:
        /* <DEDUP_REMOVED lines=53> */
.L_x_1717:
[----:B------:R-:W-:Y:S05]  /*5790*/  BSYNC B2 ;  /* 0x0000000000027941 */ /* 0x000fea0003800000 */
.L_x_1716:
[----:B------:R-:W-:Y:S02]  /*57a0*/  ULDC.64 UR4, c[0x0][0x208] ;  /* 0x0000820000047ab9 */ /* 0x000fe40000000a00 */
[----:B--2---:R0:W-:Y:S03]  /*57b0*/  STG.E.128 desc[UR4][R36.64+0x40], R28 ;  /* 0x0000401c24007986 */ /* 0x0041e6000c101d04 */
.L_x_1715:
[----:B------:R-:W-:Y:S05]  /*57c0*/  BSYNC B1 ;  /* 0x0000000000017941 */ /* 0x000fea0003800000 */
.L_x_1714:
        /* <DEDUP_REMOVED lines=20> */
[----:B------:R-:W-:Y:S01]  /*5910*/  LOP3.LUT R54, R215, 0xffff0000, RZ, 0xc0, !PT ;  /* 0xffff0000d7367812 */ /* 0x000fe200078ec0ff */
        /* <DEDUP_REMOVED lines=32> */
.L_x_1721:
[----:B------:R-:W-:Y:S05]  /*5b20*/  BSYNC B2 ;  /* 0x0000000000027941 */ /* 0x000fea0003800000 */
.L_x_1720:
[----:B------:R-:W-:Y:S02]  /*5b30*/  ULDC.64 UR4, c[0x0][0x208] ;  /* 0x0000820000047ab9 */ /* 0x000fe40000000a00 */
[----:B--2---:R0:W-:Y:S03]  /*5b40*/  STG.E.128 desc[UR4][R36.64+0x80], R28 ;  /* 0x0000801c24007986 */ /* 0x0041e6000c101d04 */
.L_x_1719:
[----:B------:R-:W-:Y:S05]  /*5b50*/  BSYNC B1 ;  /* 0x0000000000017941 */ /* 0x000fea0003800000 */
.L_x_1718:
        /* <DEDUP_REMOVED lines=10> */
[----:B------:R-:W-:Y:S02]  /*5c00*/  SHF.R.U32.HI R53, RZ, 0x10, R47 ;  /* 0x00000010ff357819 */ /* 0x000fe4000001162f */
[----:B------:R-:W-:Y:S02]  /*5c10*/  PRMT R150, R150, 0x5410, R49 ;  /* 0x0000541096967816 */ /* 0x000fe40000000031 */
[----:B------:R-:W-:Y:S02]  /*5c20*/  PRMT R136, R136, 0x5410, R53 ;  /* 0x0000541088887816 */ /* 0x000fe40000000035 */
[----:B------:R-:W-:Y:S01]  /*5c30*/  SHF.R.U64 R50, R46, 0x10, R47 ;  /* 0x000000102e327819 */ /* 0x000fe2000000122f */
[----:B------:R-:W-:Y:S01]  /*5c40*/  IMAD.U32 R46, R31, 0x10000, RZ ;  /* 0x000100001f2e7824 */ /* 0x000fe200078e00ff */
[----:B------:R-:W-:Y:S01]  /*5c50*/  LOP3.LUT R41, R30, 0xffff0000, RZ, 0xc0, !PT ;  /* 0xffff00001e297812 */ /* 0x000fe200078ec0ff */
[----:B------:R-:W-:Y:S01]  /*5c60*/  IMAD.U32 R49, R136, 0x10000, RZ ;  /* 0x0001000088317824 */ /* 0x000fe200078e00ff */
[----:B------:R-:W-:Y:S01]  /*5c70*/  PRMT R148, R148, 0x5410, R51 ;  /* 0x0000541094947816 */ /* 0x000fe20000000033 */
[----:B------:R-:W-:Y:S01]  /*5c80*/  IMAD.U32 R51, R150, 0x10000, RZ ;  /* 0x0001000096337824 */ /* 0x000fe200078e00ff */
[----:B------:R-:W-:Y:S01]  /*5c90*/  PRMT R137, R137, 0x5410, R50 ;  /* 0x0000541089897816 */ /* 0x000fe20000000032 */
[----:B------:R-:W-:Y:S01]  /*5ca0*/  IMAD.U32 R30, R29, 0x10000, RZ ;  /* 0x000100001d1e7824 */ /* 0x000fe200078e00ff */
[----:B------:R-:W-:Y:S01]  /*5cb0*/  LOP3.LUT R47, R31, 0xffff0000, RZ, 0xc0, !PT ;  /* 0xffff00001f2f7812 */ /* 0x000fe200078ec0ff */
[----:B------:R-:W-:Y:S01]  /*5cc0*/  FMUL.FTZ R55, R41, R51 ;  /* 0x0000003329377220 */ /* 0x000fe20000410000 */
[----:B------:R-:W-:Y:S01]  /*5cd0*/  LOP3.LUT R31, R29, 0xffff0000, RZ, 0xc0, !PT ;  /* 0xffff00001d1f7812 */ /* 0x000fe200078ec0ff */
[-C--:B------:R-:W-:Y:S01]  /*5ce0*/  FMUL.FTZ R41, R41, R49.reuse ;  /* 0x0000003129297220 */ /* 0x080fe20000410000 */
[----:B------:R-:W-:Y:S01]  /*5cf0*/  LOP3.LUT R50, R148, 0xffff0000, RZ, 0xc0, !PT ;  /* 0xffff000094327812 */ /* 0x000fe200078ec0ff */
[----:B------:R-:W-:Y:S01]  /*5d00*/  FFMA.FTZ R55, R40, R49, -R55 ;  /* 0x0000003128377223 */ /* 0x000fe20000010837 */
[----:B------:R-:W-:Y:S01]  /*5d10*/  LOP3.LUT R48, R137, 0xffff0000, RZ, 0xc0, !PT ;  /* 0xffff000089307812 */ /* 0x000fe200078ec0ff */
[----:B------:R-:W-:Y:S01]  /*5d20*/  IMAD.U32 R29, R28, 0x10000, RZ ;  /* 0x000100001c1d7824 */ /* 0x000fe200078e00ff */
[----:B------:R-:W-:Y:S01]  /*5d30*/  LOP3.LUT R150, R150, 0xffff0000, RZ, 0xc0, !PT ;  /* 0xffff000096967812 */ /* 0x000fe200078ec0ff */
[C---:B------:R-:W-:Y:S01]  /*5d40*/  FMUL.FTZ R53, R31.reuse, R50 ;  /* 0x000000321f357220 */ /* 0x040fe20000410000 */
[----:B------:R-:W-:Y:S01]  /*5d50*/  LOP3.LUT R136, R136, 0xffff0000, RZ, 0xc0, !PT ;  /* 0xffff000088887812 */ /* 0x000fe200078ec0ff */
[----:B------:R-:W-:Y:S01]  /*5d60*/  FFMA.FTZ R40, R40, R51, R41 ;  /* 0x0000003328287223 */ /* 0x000fe20000010029 */
[----:B------:R-:W-:Y:S01]  /*5d70*/  FMUL.FTZ R31, R31, R48 ;  /* 0x000000301f1f7220 */ /* 0x000fe20000410000 */
[----:B------:R-:W-:Y:S01]  /*5d80*/  LOP3.LUT R28, R28, 0xffff0000, RZ, 0xc0, !PT ;  /* 0xffff00001c1c7812 */ /* 0x000fe200078ec0ff */
[----:B------:R-:W-:Y:S01]  /*5d90*/  FMUL.FTZ R41, R47, R150 ;  /* 0x000000962f297220 */ /* 0x000fe20000410000 */
[----:B------:R-:W-:-:S02]  /*5da0*/  IMAD.U32 R148, R148, 0x10000, RZ ;  /* 0x0001000094947824 */ /* 0x000fc400078e00ff */
[----:B------:R-:W-:Y:S01]  /*5db0*/  FMUL.FTZ R47, R47, R136 ;  /* 0x000000882f2f7220 */ /* 0x000fe20000410000 */
[----:B------:R-:W-:Y:S02]  /*5dc0*/  IMAD.U32 R137, R137, 0x10000, RZ ;  /* 0x0001000089897824 */ /* 0x000fe400078e00ff */
[C---:B------:R-:W-:Y:S01]  /*5dd0*/  FFMA.FTZ R53, R30.reuse, R48, -R53 ;  /* 0x000000301e357223 */ /* 0x040fe20000010835 */
[----:B------:R-:W-:Y:S01]  /*5de0*/  FFMA.FTZ R50, R30, R50, R31 ;  /* 0x000000321e327223 */ /* 0x000fe2000001001f */
[----:B------:R-:W-:Y:S01]  /*5df0*/  FFMA.FTZ R41, R46, R136, -R41 ;  /* 0x000000882e297223 */ /* 0x000fe20000010829 */
[C---:B------:R-:W-:Y:S01]  /*5e00*/  FMUL.FTZ R30, R28.reuse, R148 ;  /* 0x000000941c1e7220 */ /* 0x040fe20000410000 */
[----:B------:R-:W-:Y:S01]  /*5e10*/  FMUL.FTZ R31, R28, R137 ;  /* 0x000000891c1f7220 */ /* 0x000fe20000410000 */
[----:B------:R-:W-:Y:S01]  /*5e20*/  FFMA.FTZ R46, R46, R150, R47 ;  /* 0x000000962e2e7223 */ /* 0x000fe2000001002f */
[----:B------:R-:W-:Y:S01]  /*5e30*/  F2FP.BF16.F32.PACK_AB R40, R40, R55 ;  /* 0x000000372828723e */ /* 0x000fe200000010ff */
[C---:B------:R-:W-:Y:S01]  /*5e40*/  FFMA.FTZ R30, R29.reuse, R137, -R30 ;  /* 0x000000891d1e7223 */ /* 0x040fe2000001081e */
[----:B------:R-:W-:Y:S01]  /*5e50*/  FFMA.FTZ R31, R29, R148, R31 ;  /* 0x000000941d1f7223 */ /* 0x000fe2000001001f */
[----:B------:R-:W-:-:S02]  /*5e60*/  F2FP.BF16.F32.PACK_AB R29, R50, R53 ;  /* 0x00000035321d723e */ /* 0x000fc400000010ff */
[----:B------:R-:W-:Y:S02]  /*5e70*/  F2FP.BF16.F32.PACK_AB R41, R46, R41 ;  /* 0x000000292e29723e */ /* 0x000fe400000010ff */
[----:B------:R-:W-:Y:S01]  /*5e80*/  F2FP.BF16.F32.PACK_AB R28, R31, R30 ;  /* 0x0000001e1f1c723e */ /* 0x000fe200000010ff */
[----:B------:R-:W-:Y:S02]  /*5e90*/  IMAD.MOV.U32 R30, RZ, RZ, R40 ;  /* 0x000000ffff1e7224 */ /* 0x000fe400078e0028 */
[----:B------:R-:W-:-:S07]  /*5ea0*/  IMAD.MOV.U32 R31, RZ, RZ, R41 ;  /* 0x000000ffff1f7224 */ /* 0x000fce00078e0029 */
.L_x_1725:
[----:B------:R-:W-:Y:S05]  /*5eb0*/  BSYNC B2 ;  /* 0x0000000000027941 */ /* 0x000fea0003800000 */
.L_x_1724:
[----:B------:R-:W-:Y:S02]  /*5ec0*/  ULDC.64 UR4, c[0x0][0x208] ;  /* 0x0000820000047ab9 */ /* 0x000fe40000000a00 */
[----:B--2---:R0:W-:Y:S03]  /*5ed0*/  STG.E.128 desc[UR4][R36.64+0xc0], R28 ;  /* 0x0000c01c24007986 */ /* 0x0041e6000c101d04 */
.L_x_1723:
[----:B------:R-:W-:Y:S05]  /*5ee0*/  BSYNC B1 ;  /* 0x0000000000017941 */ /* 0x000fea0003800000 */
.L_x_1722:
        /* <DEDUP_REMOVED lines=9> */
[----:B------:R-:W-:Y:S01]  /*5f80*/  SHF.R.U32.HI R47, RZ, 0x10, R43 ;  /* 0x00000010ff2f7819 */ /* 0x000fe2000001162b */
[----:B------:R-:W-:Y:S01]  /*5f90*/  IMAD.U32 R41, R31, 0x10000, RZ ;  /* 0x000100001f297824 */ /* 0x000fe200078e00ff */
[--C-:B------:R-:W-:Y:S02]  /*5fa0*/  SHF.R.U64 R43, R44, 0x10, R45.reuse ;  /* 0x000000102c2b7819 */ /* 0x100fe4000000122d */
[----:B------:R-:W-:Y:S02]  /*5fb0*/  SHF.R.U32.HI R44, RZ, 0x10, R45 ;  /* 0x00000010ff2c7819 */ /* 0x000fe4000001162d */
[----:B------:R-:W-:Y:S02]  /*5fc0*/  PRMT R130, R130, 0x5410, R47 ;  /* 0x0000541082827816 */ /* 0x000fe4000000002f */
[----:B------:R-:W-:-:S02]  /*5fd0*/  PRMT R135, R135, 0x5410, R44 ;  /* 0x0000541087877816 */ /* 0x000fc4000000002c */
[----:B------:R-:W-:Y:S01]  /*5fe0*/  LOP3.LUT R40, R30, 0xffff0000, RZ, 0xc0, !PT ;  /* 0xffff00001e287812 */ /* 0x000fe200078ec0ff */
[----:B------:R-:W-:Y:S01]  /*5ff0*/  IMAD.U32 R44, R130, 0x10000, RZ ;  /* 0x00010000822c7824 */ /* 0x000fe200078e00ff */
[----:B------:R-:W-:Y:S01]  /*6000*/  PRMT R131, R131, 0x5410, R46 ;  /* 0x0000541083837816 */ /* 0x000fe2000000002e */
[----:B------:R-:W-:Y:S01]  /*6010*/  IMAD.U32 R46, R135, 0x10000, RZ ;  /* 0x00010000872e7824 */ /* 0x000fe200078e00ff */
[----:B------:R-:W-:Y:S01]  /*6020*/  PRMT R134, R134, 0x5410, R43 ;  /* 0x0000541086867816 */ /* 0x000fe2000000002b */
[----:B------:R-:W-:Y:S01]  /*6030*/  IMAD.U32 R30, R29, 0x10000, RZ ;  /* 0x000100001d1e7824 */ /* 0x000fe200078e00ff */
[----:B------:R-:W-:Y:S01]  /*6040*/  LOP3.LUT R42, R31, 0xffff0000, RZ, 0xc0, !PT ;  /* 0xffff00001f2a7812 */ /* 0x000fe200078ec0ff */
[C---:B------:R-:W-:Y:S01]  /*6050*/  FMUL.FTZ R50, R40.reuse, R46 ;  /* 0x0000002e28327220 */ /* 0x040fe20000410000 */
[----:B------:R-:W-:Y:S01]  /*6060*/  LOP3.LUT R31, R29, 0xffff0000, RZ, 0xc0, !PT ;  /* 0xffff00001d1f7812 */ /* 0x000fe200078ec0ff */
[-C--:B------:R-:W-:Y:S01]  /*6070*/  FMUL.FTZ R40, R40, R44.reuse ;  /* 0x0000002c28287220 */ /* 0x080fe20000410000 */
[----:B------:R-:W-:Y:S01]  /*6080*/  LOP3.LUT R45, R134, 0xffff0000, RZ, 0xc0, !PT ;  /* 0xffff0000862d7812 */ /* 0x000fe200078ec0ff */
[----:B------:R-:W-:Y:S01]  /*6090*/  FFMA.FTZ R50, R39, R44, -R50 ;  /* 0x0000002c27327223 */ /* 0x000fe20000010832 */
[----:B------:R-:W-:Y:S01]  /*60a0*/  LOP3.LUT R43, R131, 0xffff0000, RZ, 0xc0, !PT ;  /* 0xffff0000832b7812 */ /* 0x000fe200078ec0ff */
[----:B------:R-:W-:Y:S01]  /*60b0*/  IMAD.U32 R29, R28, 0x10000, RZ ;  /* 0x000100001c1d7824 */ /* 0x000fe200078e00ff */
[----:B------:R-:W-:Y:S01]  /*60c0*/  LOP3.LUT R135, R135, 0xffff0000, RZ, 0xc0, !PT ;  /* 0xffff000087877812 */ /* 0x000fe200078ec0ff */
[----:B------:R-:W-:Y:S01]  /*60d0*/  FFMA.FTZ R39, R39, R46, R40 ;  /* 0x0000002e27277223 */ /* 0x000fe20000010028 */
[----:B------:R-:W-:Y:S01]  /*60e0*/  LOP3.LUT R130, R130, 0xffff0000, RZ, 0xc0, !PT ;  /* 0xffff000082827812 */ /* 0x000fe200078ec0ff */
[C---:B------:R-:W-:Y:S01]  /*60f0*/  FMUL.FTZ R47, R31.reuse, R45 ;  /* 0x0000002d1f2f7220 */ /* 0x040fe20000410000 */
[----:B------:R-:W-:Y:S01]  /*6100*/  FMUL.FTZ R48, R31, R43 ;  /* 0x0000002b1f307220 */ /* 0x000fe20000410000 */
[----:B------:R-:W-:Y:S01]  /*6110*/  LOP3.LUT R28, R28, 0xffff0000, RZ, 0xc0, !PT ;  /* 0xffff00001c1c7812 */ /* 0x000fe200078ec0ff */
[----:B------:R-:W-:Y:S01]  /*6120*/  FMUL.FTZ R40, R42, R135 ;  /* 0x000000872a287220 */ /* 0x000fe20000410000 */
[----:B------:R-:W-:-:S02]  /*6130*/  IMAD.U32 R134, R134, 0x10000, RZ ;  /* 0x0001000086867824 */ /* 0x000fc400078e00ff */
[-C--:B------:R-:W-:Y:S01]  /*6140*/  FMUL.FTZ R42, R42, R130.reuse ;  /* 0x000000822a2a7220 */ /* 0x080fe20000410000 */
[----:B------:R-:W-:Y:S02]  /*6150*/  IMAD.U32 R131, R131, 0x10000, RZ ;  /* 0x0001000083837824 */ /* 0x000fe400078e00ff */
[C---:B------:R-:W-:Y:S01]  /*6160*/  FFMA.FTZ R47, R30.reuse, R43, -R47 ;  /* 0x0000002b1e2f7223 */ /* 0x040fe2000001082f */
[----:B------:R-:W-:Y:S01]  /*6170*/  FFMA.FTZ R48, R30, R45, R48 ;  /* 0x0000002d1e307223 */ /* 0x000fe20000010030 */
[C---:B------:R-:W-:Y:S01]  /*6180*/  FFMA.FTZ R40, R41.reuse, R130, -R40 ;  /* 0x0000008229287223 */ /* 0x040fe20000010828 */
        /* <DEDUP_REMOVED lines=11> */
.L_x_1729:
[----:B------:R-:W-:Y:S05]  /*6240*/  BSYNC B2 ;  /* 0x0000000000027941 */ /* 0x000fea0003800000 */
.L_x_1728:
[----:B------:R-:W-:Y:S02]  /*6250*/  ULDC.64 UR4, c[0x0][0x208] ;  /* 0x0000820000047ab9 */ /* 0x000fe40000000a00 */
[----:B--2---:R0:W-:Y:S03]  /*6260*/  STG.E.128 desc[UR4][R36.64+0x100], R28 ;  /* 0x0001001c24007986 */ /* 0x0041e6000c101d04 */
.L_x_1727:
[----:B------:R-:W-:Y:S05]  /*6270*/  BSYNC B1 ;  /* 0x0000000000017941 */ /* 0x000fea0003800000 */
.L_x_1726:
        /* <DEDUP_REMOVED lines=52> */
.L_x_1731:
[----:B------:R-:W-:Y:S05]  /*65c0*/  BSYNC B1 ;  /* 0x0000000000017941 */ /* 0x000fea0003800000 */
.L_x_1730:
[----:B------:R-:W-:Y:S02]  /*65d0*/  ULDC.64 UR4, c[0x0][0x208] ;  /* 0x0000820000047ab9 */ /* 0x000fe40000000a00 */
[----:B--2---:R0:W-:Y:S01]  /*65e0*/  STG.E.128 desc[UR4][R36.64+0x140], R28 ;  /* 0x0001401c24007986 */ /* 0x0041e2000c101d04 */
[----:B------:R-:W-:Y:S05]  /*65f0*/  BRA `(.L_x_1709) ;  /* 0x0000004000907947 */ /* 0x000fea0003800000 */
.L_x_1677:
        /* <DEDUP_REMOVED lines=24> */
[----:B------:R-:W-:Y:S01]  /*6780*/  CS2R R48, SRZ ;  /* 0x0000000000307805 */ /* 0x000fe2000001ff00 */
[----:B------:R-:W-:Y:S01]  /*6790*/  ULDC.64 UR6, c[0x0][0x208] ;  /* 0x0000820000067ab9 */ /* 0x000fe20000000a00 */
        /* <DEDUP_REMOVED lines=22> */
.L_x_1733:
[----:B------:R-:W-:Y:S05]  /*6900*/  BSYNC B1 ;  /* 0x0000000000017941 */ /* 0x000fea0003800000 */
.L_x_1732:
        /* <DEDUP_REMOVED lines=24> */
[----:B------:R-:W-:Y:S01]  /*6a90*/  CS2R R72, SRZ ;  /* 0x0000000000487805 */ /* 0x000fe2000001ff00 */
[----:B------:R-:W-:Y:S01]  /*6aa0*/  ULDC.64 UR8, c[0x0][0x208] ;  /* 0x0000820000087ab9 */ /* 0x000fe20000000a00 */
        /* <DEDUP_REMOVED lines=22> */
.L_x_1735:
[----:B------:R-:W-:Y:S05]  /*6c10*/  BSYNC B1 ;  /* 0x0000000000017941 */ /* 0x000fea0003800000 */
.L_x_1734:
[----:B------:R-:W-:Y:S01]  /*6c20*/  IMAD.MOV.U32 R0, RZ, RZ, R28 ;  /* 0x000000ffff007224 */ /* 0x000fe200078e001c */
[----:B------:R-:W-:Y:S01]  /*6c30*/  PRMT R220, R220, 0x5410, R81 ;  /* 0x00005410dcdc7816 */ /* 0x000fe20000000051 */
[----:B------:R-:W-:Y:S01]  /*6c40*/  IMAD.MOV.U32 R3, RZ, RZ, R29 ;  /* 0x000000ffff037224 */ /* 0x000fe200078e001d */
[----:B------:R-:W-:Y:S01]  /*6c50*/  ULOP3.LUT UR4, UR60, 0x1, URZ, 0xfc, !UPT ;  /* 0x000000013c047892 */ /* 0x000fe2000f8efc3f */
[----:B0-----:R-:W-:Y:S01]  /*6c60*/  IMAD.MOV.U32 R76, RZ, RZ, R34 ;  /* 0x000000ffff4c7224 */ /* 0x001fe200078e0022 */
        /* <DEDUP_REMOVED lines=85> */
.L_x_1736:
[----:B------:R-:W-:Y:S01]  /*71c0*/  IMAD R3, R17, 0x8, R16 ;  /* 0x0000000811037824 */ /* 0x000fe200078e0210 */
[----:B------:R-:W-:Y:S01]  /*71d0*/  SHF.L.U32 R0, R167, 0x1f, RZ ;  /* 0x0000001fa7007819 */ /* 0x000fe200000006ff */
[----:B------:R-:W0:Y:S01]  /*71e0*/  LDC R148, c[0x0][0x2f4] ;  /* 0x0000bd00ff947b82 */ /* 0x000e220000000800 */
[----:B------:R-:W-:Y:S02]  /*71f0*/  BSSY B1, `(.L_x_1737) ;  /* 0x0000004000017945 */ /* 0x000fe40003800000 */
[----:B------:R-:W1:Y:S05]  /*7200*/  SYNCS.PHASECHK.TRANS64.TRYWAIT P5, [R3+URZ+0x2a890], R0 ;  /* 0x02a89000030075a7 */ /* 0x000e6a00080a017f */
[----:B------:R-:W2:Y:S01]  /*7210*/  LDC.64 R122, c[0x0][0x300] ;  /* 0x0000c000ff7a7b82 */ /* 0x000ea20000000a00 */
[----:B-1----:R-:W-:Y:S05]  /*7220*/  @!P5 BRA `(.L_x_1738) ;  /* 0x000002380080d947 */ /* 0x002fea0003800000 */
.L_x_2126:
[----:B------:R-:W-:Y:S05]  /*7230*/  BSYNC B1 ;  /* 0x0000000000017941 */ /* 0x000fea0003800000 */
.L_x_1737:
[----:B------:R-:W-:Y:S01]  /*7240*/  BSSY B1, `(.L_x_1739) ;  /* 0x0000194000017945 */ /* 0x000fe20003800000 */
[----:B0-----:R-:W-:Y:S02]  /*7250*/  IMAD.IADD R150, R148, 0x1, -R126 ;  /* 0x0000000194967824 */ /* 0x001fe400078e0a7e */
[----:B------:R-:W-:Y:S01]  /*7260*/  IMAD.MOV.U32 R125, RZ, RZ, R80 ;  /* 0x000000ffff7d7224 */ /* 0x000fe200078e0050 */
[----:B------:R-:W-:Y:S06]  /*7270*/  @P4 BRA `(.L_x_1740) ;  /* 0x0000001800404947 */ /* 0x000fec0003800000 */
        /* <DEDUP_REMOVED lines=8> */
[----:B------:R-:W-:Y:S03]  /*7300*/  BSSY B3, `(.L_x_1743) ;  /* 0x000007d000037945 */ /* 0x000fe60003800000 */
[----:B------:R-:W-:-:S04]  /*7310*/  SHF.R.S32.HI R77, RZ, 0x1f, R76 ;  /* 0x0000001fff4d7819 */ /* 0x000fc8000001144c */
[----:B------:R-:W-:-:S04]  /*7320*/  LEA.HI R77, R77, R76, RZ, 0x4 ;  /* 0x0000004c4d4d7211 */ /* 0x000fc800078f20ff */
[----:B------:R-:W-:-:S05]  /*7330*/  LEA.HI.SX32 R78, R77, R116, 0x1c ;  /* 0x000000744d4e7211 */ /* 0x000fca00078fe2ff */
[----:B------:R-:W-:-:S05]  /*7340*/  IMAD.SHL.U32 R77, R78, 0x8, RZ ;  /* 0x000000084e4d7824 */ /* 0x000fca00078e00ff */
[----:B------:R-:W-:-:S13]  /*7350*/  ISETP.GE.AND P4, PT, R77, R148, PT ;  /* 0x000000944d00720c */ /* 0x000fda0003f86270 */
[--C-:B------:R-:W-:Y:S02]  /*7360*/  @!P4 SHF.R.S32.HI R76, RZ, 0x1f, R77.reuse ;  /* 0x0000001fff4cc819 */ /* 0x100fe4000001144d */
[-CC-:B------:R-:W-:Y:S02]  /*7370*/  @!P4 IADD3 R79, P5, P6, R86, R130.reuse, R77.reuse ;  /* 0x00000082564fc210 */ /* 0x180fe40007ebe04d */
[----:B------:R-:W-:Y:S02]  /*7380*/  LOP3.LUT R77, R174, 0x38, R77, 0xf8, !PT ;  /* 0x00000038ae4d7812 */ /* 0x000fe400078ef84d */
[----:B------:R-:W-:Y:S02]  /*7390*/  @!P4 IADD3.X R76, R84, R179, R76, P5, P6 ;  /* 0x000000b3544cc210 */ /* 0x000fe40002fec44c */
[----:B------:R-:W-:Y:S02]  /*73a0*/  IADD3 R80, P5, P6, R86, R130, R14 ;  /* 0x0000008256507210 */ /* 0x000fe40007ebe00e */
[----:B------:R-:W-:-:S02]  /*73b0*/  LOP3.LUT R77, R77, R175, RZ, 0x3c, !PT ;  /* 0x000000af4d4d7212 */ /* 0x000fc400078e3cff */
[----:B------:R-:W-:Y:S02]  /*73c0*/  IADD3.X R81, R84, R179, R111, P5, P6 ;  /* 0x000000b354517210 */ /* 0x000fe40002fec46f */
[----:B------:R-:W-:-:S04]  /*73d0*/  LEA R134, P5, R80, R114, 0x1 ;  /* 0x0000007250867211 */ /* 0x000fc800078a08ff */
[----:B------:R-:W-:Y:S02]  /*73e0*/  LEA.HI.X R135, R80, R115, R81, 0x1, P5 ;  /* 0x0000007350877211 */ /* 0x000fe400028f0c51 */
[----:B------:R-:W-:-:S04]  /*73f0*/  @!P4 LEA R136, P5, R79, R114, 0x1 ;  /* 0x000000724f88c211 */ /* 0x000fc800078a08ff */
[----:B------:R-:W-:Y:S02]  /*7400*/  @!P4 LEA.HI.X R137, R79, R115, R76, 0x1, P5 ;  /* 0x000000734f89c211 */ /* 0x000fe400028f0c4c */
[----:B------:R-:W-:Y:S02]  /*7410*/  SHF.R.S32.HI R76, RZ, 0x1f, R78 ;  /* 0x0000001fff4c7819 */ /* 0x000fe4000001144e */
[----:B------:R-:W-:Y:S02]  /*7420*/  ISETP.GE.AND P5, PT, R18, R119, PT ;  /* 0x000000771200720c */ /* 0x000fe40003fa6270 */
[----:B------:R-:W-:-:S04]  /*7430*/  LEA.HI R76, R76, R78, RZ, 0x3 ;  /* 0x0000004e4c4c7211 */ /* 0x000fc800078f18ff */
[----:B------:R-:W-:-:S05]  /*7440*/  SHF.R.S32.HI R76, RZ, 0x3, R76 ;  /* 0x00000003ff4c7819 */ /* 0x000fca000001144c */
        /* <DEDUP_REMOVED lines=10> */
[----:B0-----:R-:W-:Y:S01]  /*74f0*/  IMAD.U32 R209, R81, 0x10000, RZ ;  /* 0x0001000051d17824 */ /* 0x001fe200078e00ff */
[----:B------:R-:W-:Y:S02]  /*7500*/  SHF.R.U32.HI R37, RZ, 0x10, R37 ;  /* 0x00000010ff257819 */ /* 0x000fe40000011625 */
[--C-:B------:R-:W-:Y:S02]  /*7510*/  SHF.R.U64 R36, R38, 0x10, R39.reuse ;  /* 0x0000001026247819 */ /* 0x100fe40000001227 */
[----:B------:R-:W-:Y:S02]  /*7520*/  SHF.R.U32.HI R202, RZ, 0x10, R39 ;  /* 0x00000010ffca7819 */ /* 0x000fe40000011627 */
[----:B------:R-:W-:Y:S02]  /*7530*/  SHF.R.U32.HI R39, RZ, 0x10, R49 ;  /* 0x00000010ff277819 */ /* 0x000fe40000011631 */
[----:B------:R-:W-:-:S02]  /*7540*/  PRMT R38, R199, 0x5410, R37 ;  /* 0x00005410c7267816 */ /* 0x000fc40000000025 */
[----:B------:R-:W-:Y:S01]  /*7550*/  PRMT R37, R208, 0x5410, R39 ;  /* 0x00005410d0257816 */ /* 0x000fe20000000027 */
[----:B--2---:R-:W-:Y:S01]  /*7560*/  IMAD.U32 R39, R77, 0x10000, RZ ;  /* 0x000100004d277824 */ /* 0x004fe200078e00ff */
[----:B------:R-:W-:Y:S01]  /*7570*/  SHF.R.U64 R49, R48, 0x10, R49 ;  /* 0x0000001030317819 */ /* 0x000fe20000001231 */
[C---:B------:R-:W-:Y:S01]  /*7580*/  IMAD.U32 R199, R38.reuse, 0x10000, RZ ;  /* 0x0001000026c77824 */ /* 0x040fe200078e00ff */
[----:B------:R-:W-:Y:S01]  /*7590*/  LOP3.LUT R38, R38, 0xffff0000, RZ, 0xc0, !PT ;  /* 0xffff000026267812 */ /* 0x000fe200078ec0ff */
[----:B------:R-:W-:Y:S01]  /*75a0*/  IMAD.U32 R208, R37, 0x10000, RZ ;  /* 0x0001000025d07824 */ /* 0x000fe200078e00ff */
[----:B------:R-:W-:Y:S02]  /*75b0*/  SHF.R.U32.HI R48, RZ, 0x10, R51 ;  /* 0x00000010ff307819 */ /* 0x000fe40000011633 */
[----:B------:R-:W-:Y:S01]  /*75c0*/  PRMT R49, R233, 0x5410, R49 ;  /* 0x00005410e9317816 */ /* 0x000fe20000000031 */
[C---:B------:R-:W-:Y:S01]  /*75d0*/  FMUL.FTZ R210, R209.reuse, R208 ;  /* 0x000000d0d1d27220 */ /* 0x040fe20000410000 */
[----:B------:R-:W-:Y:S01]  /*75e0*/  FMUL.FTZ R209, R209, R199 ;  /* 0x000000c7d1d17220 */ /* 0x000fe20000410000 */
[----:B------:R-:W-:-:S02]  /*75f0*/  PRMT R48, R237, 0x5432, R48 ;  /* 0x00005432ed307816 */ /* 0x000fc40000000030 */
[C---:B------:R-:W-:Y:S01]  /*7600*/  FFMA.FTZ R199, R39.reuse, R199, -R210 ;  /* 0x000000c727c77223 */ /* 0x040fe200000108d2 */
[----:B------:R-:W-:Y:S01]  /*7610*/  FFMA.FTZ R39, R39, R208, R209 ;  /* 0x000000d027277223 */ /* 0x000fe200000100d1 */
[----:B------:R-:W-:Y:S02]  /*7620*/  LOP3.LUT R208, R37, 0xffff0000, RZ, 0xc0, !PT ;  /* 0xffff000025d07812 */ /* 0x000fe400078ec0ff */
[----:B------:R-:W-:Y:S02]  /*7630*/  LOP3.LUT R209, R81, 0xffff0000, RZ, 0xc0, !PT ;  /* 0xffff000051d17812 */ /* 0x000fe400078ec0ff */
[----:B------:R-:W-:Y:S02]  /*7640*/  LOP3.LUT R37, R77, 0xffff0000, RZ, 0xc0, !PT ;  /* 0xffff00004d257812 */ /* 0x000fe400078ec0ff */
[----:B------:R-:W-:Y:S01]  /*7650*/  PRMT R207, R231, 0x5410, R207 ;  /* 0x00005410e7cf7816 */ /* 0x000fe200000000cf */
[C---:B------:R-:W-:Y:S01]  /*7660*/  FMUL.FTZ R81, R209.reuse, R208 ;  /* 0x000000d0d1517220 */ /* 0x040fe20000410000 */
[-C--:B------:R-:W-:Y:S01]  /*7670*/  FMUL.FTZ R77, R209, R38.reuse ;  /* 0x00000026d14d7220 */ /* 0x080fe20000410000 */
[----:B------:R-:W-:Y:S01]  /*7680*/  IMAD.U32 R209, R83, 0x10000, RZ ;  /* 0x0001000053d17824 */ /* 0x000fe200078e00ff */
[----:B------:R-:W-:Y:S01]  /*7690*/  SHF.R.U64 R50, R50, 0x10, R51 ;  /* 0x0000001032327819 */ /* 0x000fe20000001233 */
[C---:B------:R-:W-:Y:S01]  /*76a0*/  FFMA.FTZ R38, R37.reuse, R38, -R81 ;  /* 0x0000002625267223 */ /* 0x040fe20000010851 */
[----:B------:R-:W-:Y:S01]  /*76b0*/  FFMA.FTZ R37, R37, R208, R77 ;  /* 0x000000d025257223 */ /* 0x000fe2000001004d */
[----:B------:R-:W-:Y:S01]  /*76c0*/  PRMT R77, R234, 0x5432, R202 ;  /* 0x00005432ea4d7816 */ /* 0x000fe200000000ca */
[----:B------:R-:W-:Y:S01]  /*76d0*/  IMAD.U32 R208, R48, 0x10000, RZ ;  /* 0x0001000030d07824 */ /* 0x000fe200078e00ff */
[----:B------:R-:W-:Y:S01]  /*76e0*/  LOP3.LUT R51, R49, 0xffff0000, RZ, 0xc0, !PT ;  /* 0xffff000031337812 */ /* 0x000fe200078ec0ff */
[----:B------:R-:W-:Y:S01]  /*76f0*/  IMAD.U32 R81, R79, 0x10000, RZ ;  /* 0x000100004f517824 */ /* 0x000fe200078e00ff */
[----:B------:R-:W-:Y:S01]  /*7700*/  PRMT R50, R236, 0x5432, R50 ;  /* 0x00005432ec327816 */ /* 0x000fe20000000032 */
[----:B------:R-:W-:-:S02]  /*7710*/  IMAD.U32 R202, R77, 0x10000, RZ ;  /* 0x000100004dca7824 */ /* 0x000fc400078e00ff */
[----:B------:R-:W-:Y:S01]  /*7720*/  FMUL.FTZ R210, R209, R208 ;  /* 0x000000d0d1d27220 */ /* 0x000fe20000410000 */
[----:B------:R-:W-:Y:S01]  /*7730*/  LOP3.LUT R77, R77, 0xffff0000, RZ, 0xc0, !PT ;  /* 0xffff00004d4d7812 */ /* 0x000fe200078ec0ff */
[-C--:B------:R-:W-:Y:S02]  /*7740*/  FMUL.FTZ R209, R209, R202.reuse ;  /* 0x000000cad1d17220 */ /* 0x080fe40000410000 */
[----:B------:R-:W-:Y:S01]  /*7750*/  FFMA.FTZ R202, R81, R202, -R210 ;  /* 0x000000ca51ca7223 */ /* 0x000fe200000108d2 */
[----:B------:R-:W-:Y:S01]  /*7760*/  PRMT R36, R233, 0x5432, R36 ;  /* 0x00005432e9247816 */ /* 0x000fe20000000024 */
[----:B------:R-:W-:Y:S01]  /*7770*/  FFMA.FTZ R81, R81, R208, R209 ;  /* 0x000000d051517223 */ /* 0x000fe200000100d1 */
[----:B------:R-:W-:Y:S02]  /*7780*/  LOP3.LUT R208, R48, 0xffff0000, RZ, 0xc0, !PT ;  /* 0xffff000030d07812 */ /* 0x000fe400078ec0ff */
[----:B------:R-:W-:Y:S02]  /*7790*/  LOP3.LUT R209, R83, 0xffff0000, RZ, 0xc0, !PT ;  /* 0xffff000053d17812 */ /* 0x000fe400078ec0ff */
[----:B------:R-:W-:-:S02]  /*77a0*/  LOP3.LUT R48, R79, 0xffff0000, RZ, 0xc0, !PT ;  /* 0xffff00004f307812 */ /* 0x000fc400078ec0ff */
[----:B------:R-:W-:Y:S01]  /*77b0*/  F2FP.BF16.F32.PACK_AB R38, R38, R199 ;  /* 0x000000c72626723e */ /* 0x000fe200000010ff */
[CC--:B------:R-:W-:Y:S01]  /*77c0*/  FMUL.FTZ R83, R209.reuse, R208.reuse ;  /* 0x000000d0d1537220 */ /* 0x0c0fe20000410000 */
[----:B------:R-:W-:Y:S01]  /*77d0*/  FMUL.FTZ R79, R209, R77 ;  /* 0x0000004dd14f7220 */ /* 0x000fe20000410000 */
[----:B------:R-:W-:Y:S01]  /*77e0*/  IMAD.U32 R209, R207, 0x10000, RZ ;  /* 0x00010000cfd17824 */ /* 0x000fe200078e00ff */
[----:B------:R-:W-:Y:S01]  /*77f0*/  F2FP.BF16.F32.PACK_AB R37, R37, R39 ;  /* 0x000000272525723e */ /* 0x000fe200000010ff */
[C---:B------:R-:W-:Y:S01]  /*7800*/  FFMA.FTZ R77, R48.reuse, R77, -R83 ;  /* 0x0000004d304d7223 */ /* 0x040fe20000010853 */
[----:B------:R-:W-:Y:S01]  /*7810*/  FFMA.FTZ R48, R48, R208, R79 ;  /* 0x000000d030307223 */ /* 0x000fe2000001004f */
[C---:B------:R-:W-:Y:S01]  /*7820*/  IMAD.U32 R208, R80.reuse, 0x10000, RZ ;  /* 0x0001000050d07824 */ /* 0x040fe200078e00ff */
[----:B------:R-:W-:Y:S01]  /*7830*/  LOP3.LUT R80, R80, 0xffff0000, RZ, 0xc0, !PT ;  /* 0xffff000050507812 */ /* 0x000fe200078ec0ff */
[----:B------:R-:W-:Y:S01]  /*7840*/  IMAD.U32 R83, R49, 0x10000, RZ ;  /* 0x0001000031537824 */ /* 0x000fe200078e00ff */
[----:B------:R-:W-:Y:S01]  /*7850*/  LOP3.LUT R49, R207, 0xffff0000, RZ, 0xc0, !PT ;  /* 0xffff0000cf317812 */ /* 0x000fe200078ec0ff */
[C---:B------:R-:W-:Y:S01]  /*7860*/  IMAD.U32 R79, R76.reuse, 0x10000, RZ ;  /* 0x000100004c4f7824 */ /* 0x040fe200078e00ff */
[----:B------:R-:W-:Y:S01]  /*7870*/  LOP3.LUT R76, R76, 0xffff0000, RZ, 0xc0, !PT ;  /* 0xffff00004c4c7812 */ /* 0x000fe200078ec0ff */
[C---:B------:R-:W-:Y:S01]  /*7880*/  FMUL.FTZ R210, R208.reuse, R83 ;  /* 0x00000053d0d27220 */ /* 0x040fe20000410000 */
[-C--:B------:R-:W-:Y:S01]  /*7890*/  FMUL.FTZ R208, R208, R209.reuse ;  /* 0x000000d1d0d07220 */ /* 0x080fe20000410000 */
[C---:B------:R-:W-:Y:S01]  /*78a0*/  IMAD.U32 R207, R82.reuse, 0x10000, RZ ;  /* 0x0001000052cf7824 */ /* 0x040fe200078e00ff */
[----:B------:R-:W-:Y:S01]  /*78b0*/  LOP3.LUT R82, R82, 0xffff0000, RZ, 0xc0, !PT ;  /* 0xffff000052527812 */ /* 0x000fe200078ec0ff */
[C---:B------:R-:W-:Y:S01]  /*78c0*/  FFMA.FTZ R210, R79.reuse, R209, -R210 ;  /* 0x000000d14fd27223 */ /* 0x040fe200000108d2 */
[----:B------:R-:W-:Y:S01]  /*78d0*/  FFMA.FTZ R208, R79, R83, R208 ;  /* 0x000000534fd07223 */ /* 0x000fe200000100d0 */
[C---:B------:R-:W-:Y:S01]  /*78e0*/  FMUL.FTZ R79, R80.reuse, R51 ;  /* 0x00000033504f7220 */ /* 0x040fe20000410000 */
[----:B------:R-:W-:Y:S01]  /*78f0*/  FMUL.FTZ R80, R80, R49 ;  /* 0x0000003150507220 */ /* 0x000fe20000410000 */
[----:B------:R-:W-:Y:S01]  /*7900*/  F2FP.BF16.F32.PACK_AB R202, R77, R202 ;  /* 0x000000ca4dca723e */ /* 0x000fe200000010ff */
[----:B------:R-:W-:-:S02]  /*7910*/  IMAD.MOV.U32 R77, RZ, RZ, R38 ;  /* 0x000000ffff4d7224 */ /* 0x000fc400078e0026 */
[C---:B------:R-:W-:Y:S01]  /*7920*/  FFMA.FTZ R49, R76.reuse, R49, -R79 ;  /* 0x000000314c317223 */ /* 0x040fe2000001084f */
[----:B------:R-:W-:Y:S01]  /*7930*/  FFMA.FTZ R51, R76, R51, R80 ;  /* 0x000000334c337223 */ /* 0x000fe20000010050 */
[C---:B------:R-:W-:Y:S01]  /*7940*/  IMAD.U32 R79, R50.reuse, 0x10000, RZ ;  /* 0x00010000324f7824 */ /* 0x040fe200078e00ff */
[----:B------:R-:W-:Y:S01]  /*7950*/  LOP3.LUT R50, R50, 0xffff0000, RZ, 0xc0, !PT ;  /* 0xffff000032327812 */ /* 0x000fe200078ec0ff */
[C---:B------:R-:W-:Y:S01]  /*7960*/  IMAD.U32 R80, R36.reuse, 0x10000, RZ ;  /* 0x0001000024507824 */ /* 0x040fe200078e00ff */
[----:B------:R-:W-:Y:S01]  /*7970*/  LOP3.LUT R36, R36, 0xffff0000, RZ, 0xc0, !PT ;  /* 0xffff000024247812 */ /* 0x000fe200078ec0ff */
[C---:B------:R-:W-:Y:S01]  /*7980*/  FMUL.FTZ R83, R207.reuse, R79 ;  /* 0x0000004fcf537220 */ /* 0x040fe20000410000 */
[C---:B------:R-:W-:Y:S02]  /*7990*/  IMAD.U32 R76, R78.reuse, 0x10000, RZ ;  /* 0x000100004e4c7824 */ /* 0x040fe400078e00ff */
[-C--:B------:R-:W-:Y:S01]  /*79a0*/  FMUL.FTZ R207, R207, R80.reuse ;  /* 0x00000050cfcf7220 */ /* 0x080fe20000410000 */
[----:B------:R-:W-:Y:S01]  /*79b0*/  LOP3.LUT R78, R78, 0xffff0000, RZ, 0xc0, !PT ;  /* 0xffff00004e4e7812 */ /* 0x000fe200078ec0ff */
[----:B------:R-:W-:-:S02]  /*79c0*/  FFMA.FTZ R83, R76, R80, -R83 ;  /* 0x000000504c537223 */ /* 0x000fc40000010853 */
[----:B------:R-:W-:Y:S01]  /*79d0*/  FFMA.FTZ R207, R76, R79, R207 ;  /* 0x0000004f4ccf7223 */ /* 0x000fe200000100cf */
[C---:B------:R-:W-:Y:S01]  /*79e0*/  FMUL.FTZ R76, R82.reuse, R50 ;  /* 0x00000032524c7220 */ /* 0x040fe20000410000 */
[-C--:B------:R-:W-:Y:S01]  /*79f0*/  FMUL.FTZ R82, R82, R36.reuse ;  /* 0x0000002452527220 */ /* 0x080fe20000410000 */
        /* <DEDUP_REMOVED lines=10> */
[----:B------:R-:W-:Y:S02]  /*7aa0*/  IMAD.MOV.U32 R80, RZ, RZ, R51 ;  /* 0x000000ffff507224 */ /* 0x000fe400078e0033 */
[----:B------:R-:W-:Y:S02]  /*7ab0*/  IMAD.MOV.U32 R78, RZ, RZ, R83 ;  /* 0x000000ffff4e7224 */ /* 0x000fe400078e0053 */
[----:B------:R-:W-:-:S07]  /*7ac0*/  IMAD.MOV.U32 R83, RZ, RZ, R48 ;  /* 0x000000ffff537224 */ /* 0x000fce00078e0030 */
.L_x_1744:
[----:B------:R-:W-:Y:S05]  /*7ad0*/  BSYNC B3 ;  /* 0x0000000000037941 */ /* 0x000fea0003800000 */
.L_x_1743:
[----:B------:R-:W-:Y:S02]  /*7ae0*/  ULDC.64 UR4, c[0x0][0x208] ;  /* 0x0000820000047ab9 */ /* 0x000fe40000000a00 */
[----:B--2---:R2:W-:Y:S04]  /*7af0*/  STG.E.128 desc[UR4][R134.64], R76 ;  /* 0x0000004c86007986 */ /* 0x0045e8000c101d04 */
[----:B0-----:R2:W-:Y:S02]  /*7b00*/  @!P4 STG.E.128 desc[UR4][R136.64], R80 ;  /* 0x000000508800c986 */ /* 0x0015e4000c101d04 */
.L_x_1742:
[----:B------:R-:W-:Y:S05]  /*7b10*/  BSYNC B2 ;  /* 0x0000000000027941 */ /* 0x000fea0003800000 */
.L_x_1741:
[----:B------:R-:W-:Y:S01]  /*7b20*/  ISETP.NE.AND P4, PT, R10, RZ, PT ;  /* 0x000000ff0a00720c */ /* 0x000fe20003f85270 */
[----:B------:R-:W-:-:S12]  /*7b30*/  BSSY B2, `(.L_x_1745) ;  /* 0x0000082000027945 */ /* 0x000fd80003800000 */
[----:B------:R-:W-:Y:S05]  /*7b40*/  @!P4 BRA `(.L_x_1746) ;  /* 0x000000080000c947 */ /* 0x000fea0003800000 */
[----:B------:R-:W-:Y:S01]  /*7b50*/  SEL R36, R126, R150, !P1 ;  /* 0x000000967e247207 */ /* 0x000fe20004800000 */
        /* <DEDUP_REMOVED lines=12> */
[----:B--2---:R-:W-:Y:S02]  /*7c20*/  LEA R76, P5, R48, R114, 0x1 ;  /* 0x00000072304c7211 */ /* 0x004fe400078a08ff */
[----:B------:R-:W-:-:S02]  /*7c30*/  LOP3.LUT R37, R37, R175, RZ, 0x3c, !PT ;  /* 0x000000af25257212 */ /* 0x000fc400078e3cff */
        /* <DEDUP_REMOVED lines=28> */
[----:B------:R-:W-:Y:S01]  /*7e00*/  SHF.R.U64 R46, R46, 0x10, R47 ;  /* 0x000000102e2e7819 */ /* 0x000fe2000000122f */
[-C--:B------:R-:W-:Y:S01]  /*7e10*/  FMUL.FTZ R135, R135, R83.reuse ;  /* 0x0000005387877220 */ /* 0x080fe20000410000 */
[----:B------:R-:W-:Y:S01]  /*7e20*/  PRMT R44, R231, 0x5432, R44 ;  /* 0x00005432e72c7816 */ /* 0x000fe2000000002c */
[----:B------:R-:W-:Y:S01]  /*7e30*/  FFMA.FTZ R83, R82, R83, -R136 ;  /* 0x0000005352537223 */ /* 0x000fe20000010888 */
[----:B------:R-:W-:-:S02]  /*7e40*/  IMAD.U32 R136, R51, 0x10000, RZ ;  /* 0x0001000033887824 */ /* 0x000fc400078e00ff */
[----:B------:R-:W-:Y:S01]  /*7e50*/  FFMA.FTZ R82, R82, R134, R135 ;  /* 0x0000008652527223 */ /* 0x000fe20000010087 */
[----:B------:R-:W-:Y:S02]  /*7e60*/  LOP3.LUT R134, R81, 0xffff0000, RZ, 0xc0, !PT ;  /* 0xffff000051867812 */ /* 0x000fe400078ec0ff */
[----:B------:R-:W-:Y:S02]  /*7e70*/  LOP3.LUT R81, R80, 0xffff0000, RZ, 0xc0, !PT ;  /* 0xffff000050517812 */ /* 0x000fe400078ec0ff */
[----:B------:R-:W-:Y:S02]  /*7e80*/  LOP3.LUT R51, R51, 0xffff0000, RZ, 0xc0, !PT ;  /* 0xffff000033337812 */ /* 0x000fe400078ec0ff */
[----:B------:R-:W-:Y:S01]  /*7e90*/  SHF.R.U64 R34, R34, 0x10, R35 ;  /* 0x0000001022227819 */ /* 0x000fe20000001223 */
[C---:B------:R-:W-:Y:S01]  /*7ea0*/  FMUL.FTZ R80, R49.reuse, R81 ;  /* 0x0000005131507220 */ /* 0x040fe20000410000 */
[----:B------:R-:W-:Y:S01]  /*7eb0*/  FMUL.FTZ R49, R49, R134 ;  /* 0x0000008631317220 */ /* 0x000fe20000410000 */
[----:B------:R-:W-:-:S02]  /*7ec0*/  PRMT R46, R229, 0x5432, R46 ;  /* 0x00005432e52e7816 */ /* 0x000fc4000000002e */
[C---:B------:R-:W-:Y:S01]  /*7ed0*/  FFMA.FTZ R80, R37.reuse, R134, -R80 ;  /* 0x0000008625507223 */ /* 0x040fe20000010850 */
[----:B------:R-:W-:Y:S01]  /*7ee0*/  FFMA.FTZ R37, R37, R81, R49 ;  /* 0x0000005125257223 */ /* 0x000fe20000010031 */
[----:B------:R-:W-:Y:S01]  /*7ef0*/  SHF.R.U32.HI R49, RZ, 0x10, R47 ;  /* 0x00000010ff317819 */ /* 0x000fe2000001162f */
[----:B------:R-:W-:Y:S01]  /*7f00*/  IMAD.U32 R134, R39, 0x10000, RZ ;  /* 0x0001000027867824 */ /* 0x000fe200078e00ff */
[----:B------:R-:W-:Y:S01]  /*7f10*/  SHF.R.U32.HI R81, RZ, 0x10, R35 ;  /* 0x00000010ff517819 */ /* 0x000fe20000011623 */
[----:B------:R-:W-:Y:S01]  /*7f20*/  IMAD.U32 R35, R38, 0x10000, RZ ;  /* 0x0001000026237824 */ /* 0x000fe200078e00ff */
[----:B------:R-:W-:Y:S02]  /*7f30*/  PRMT R49, R232, 0x5410, R49 ;  /* 0x00005410e8317816 */ /* 0x000fe40000000031 */
[----:B------:R-:W-:Y:S02]  /*7f40*/  PRMT R81, R229, 0x5410, R81 ;  /* 0x00005410e5517816 */ /* 0x000fe40000000051 */
[----:B------:R-:W-:Y:S01]  /*7f50*/  PRMT R34, R230, 0x5432, R34 ;  /* 0x00005432e6227816 */ /* 0x000fe20000000022 */
[C---:B------:R-:W-:Y:S01]  /*7f60*/  IMAD.U32 R135, R49.reuse, 0x10000, RZ ;  /* 0x0001000031877824 */ /* 0x040fe200078e00ff */
[----:B------:R-:W-:Y:S01]  /*7f70*/  LOP3.LUT R49, R49, 0xffff0000, RZ, 0xc0, !PT ;  /* 0xffff000031317812 */ /* 0x000fe200078ec0ff */
[----:B------:R-:W-:Y:S01]  /*7f80*/  IMAD.U32 R137, R81, 0x10000, RZ ;  /* 0x0001000051897824 */ /* 0x000fe200078e00ff */
[----:B------:R-:W-:Y:S01]  /*7f90*/  F2FP.BF16.F32.PACK_AB R80, R80, R83 ;  /* 0x000000535050723e */ /* 0x000fe200000010ff */
[C---:B------:R-:W-:Y:S01]  /*7fa0*/  FMUL.FTZ R199, R136.reuse, R135 ;  /* 0x0000008788c77220 */ /* 0x040fe20000410000 */
[----:B------:R-:W-:Y:S01]  /*7fb0*/  F2FP.BF16.F32.PACK_AB R82, R37, R82 ;  /* 0x000000522552723e */ /* 0x000fe200000010ff */
[----:B------:R-:W-:Y:S01]  /*7fc0*/  FMUL.FTZ R136, R136, R137 ;  /* 0x0000008988887220 */ /* 0x000fe20000410000 */
[----:B------:R-:W-:Y:S01]  /*7fd0*/  FMUL.FTZ R45, R51, R49 ;  /* 0x00000031332d7220 */ /* 0x000fe20000410000 */
[----:B------:R-:W-:Y:S01]  /*7fe0*/  FFMA.FTZ R137, R134, R137, -R199 ;  /* 0x0000008986897223 */ /* 0x000fe200000108c7 */
[----:B------:R-:W-:-:S02]  /*7ff0*/  IMAD.MOV.U32 R37, RZ, RZ, R80 ;  /* 0x000000ffff257224 */ /* 0x000fc400078e0050 */
[----:B------:R-:W-:Y:S01]  /*8000*/  FFMA.FTZ R136, R134, R135, R136 ;  /* 0x0000008786887223 */ /* 0x000fe20000010088 */
[----:B------:R-:W-:Y:S02]  /*8010*/  SHF.R.U64 R134, R32, 0x10, R33 ;  /* 0x0000001020867819 */ /* 0x000fe40000001221 */
[----:B------:R-:W-:Y:S02]  /*8020*/  LOP3.LUT R33, R81, 0xffff0000, RZ, 0xc0, !PT ;  /* 0xffff000051217812 */ /* 0x000fe400078ec0ff */
[----:B------:R-:W-:-:S03]  /*8030*/  LOP3.LUT R32, R39, 0xffff0000, RZ, 0xc0, !PT ;  /* 0xffff000027207812 */ /* 0x000fc600078ec0ff */
[-C--:B------:R-:W-:Y:S02]  /*8040*/  FMUL.FTZ R39, R51, R33.reuse ;  /* 0x0000002133277220 */ /* 0x080fe40000410000 */
[----:B------:R-:W-:Y:S01]  /*8050*/  FFMA.FTZ R33, R32, R33, -R45 ;  /* 0x0000002120217223 */ /* 0x000fe2000001082d */
[----:B------:R-:W-:Y:S02]  /*8060*/  IMAD.U32 R45, R36, 0x10000, RZ ;  /* 0x00010000242d7824 */ /* 0x000fe400078e00ff */
[----:B------:R-:W-:Y:S01]  /*8070*/  FFMA.FTZ R32, R32, R49, R39 ;  /* 0x0000003120207223 */ /* 0x000fe20000010027 */
[----:B------:R-:W-:Y:S01]  /*8080*/  PRMT R39, R232, 0x5432, R134 ;  /* 0x00005432e8277816 */ /* 0x000fe20000000086 */
[C---:B------:R-:W-:Y:S01]  /*8090*/  IMAD.U32 R134, R48.reuse, 0x10000, RZ ;  /* 0x0001000030867824 */ /* 0x040fe200078e00ff */
[----:B------:R-:W-:Y:S01]  /*80a0*/  LOP3.LUT R48, R48, 0xffff0000, RZ, 0xc0, !PT ;  /* 0xffff000030307812 */ /* 0x000fe200078ec0ff */
[C---:B------:R-:W-:Y:S01]  /*80b0*/  IMAD.U32 R49, R44.reuse, 0x10000, RZ ;  /* 0x000100002c317824 */ /* 0x040fe200078e00ff */
[----:B------:R-:W-:Y:S01]  /*80c0*/  LOP3.LUT R44, R44, 0xffff0000, RZ, 0xc0, !PT ;  /* 0xffff00002c2c7812 */ /* 0x000fe200078ec0ff */
[C---:B------:R-:W-:Y:S01]  /*80d0*/  IMAD.U32 R51, R39.reuse, 0x10000, RZ ;  /* 0x0001000027337824 */ /* 0x040fe200078e00ff */
[----:B------:R-:W-:Y:S01]  /*80e0*/  LOP3.LUT R36, R36, 0xffff0000, RZ, 0xc0, !PT ;  /* 0xffff000024247812 */ /* 0x000fe200078ec0ff */
[C---:B------:R-:W-:Y:S01]  /*80f0*/  FMUL.FTZ R81, R134.reuse, R49 ;  /* 0x0000003186517220 */ /* 0x040fe20000410000 */
[----:B------:R-:W-:Y:S01]  /*8100*/  LOP3.LUT R39, R39, 0xffff0000, RZ, 0xc0, !PT ;  /* 0xffff000027277812 */ /* 0x000fe200078ec0ff */
[-C--:B------:R-:W-:Y:S01]  /*8110*/  FMUL.FTZ R134, R134, R51.reuse ;  /* 0x0000003386867220 */ /* 0x080fe20000410000 */
[-C--:B------:R-:W-:Y:S01]  /*8120*/  FMUL.FTZ R47, R48, R44.reuse ;  /* 0x0000002c302f7220 */ /* 0x080fe20000410000 */
[----:B------:R-:W-:Y:S01]  /*8130*/  FFMA.FTZ R81, R45, R51, -R81 ;  /* 0x000000332d517223 */ /* 0x000fe20000010851 */
[----:B------:R-:W-:Y:S01]  /*8140*/  F2FP.BF16.F32.PACK_AB R33, R33, R137 ;  /* 0x000000892121723e */ /* 0x000fe200000010ff */
[----:B------:R-:W-:Y:S01]  /*8150*/  FFMA.FTZ R134, R45, R49, R134 ;  /* 0x000000312d867223 */ /* 0x000fe20000010086 */
[----:B------:R-:W-:Y:S01]  /*8160*/  LOP3.LUT R45, R38, 0xffff0000, RZ, 0xc0, !PT ;  /* 0xffff0000262d7812 */ /* 0x000fe200078ec0ff */
[-C--:B------:R-:W-:Y:S01]  /*8170*/  FMUL.FTZ R48, R48, R39.reuse ;  /* 0x0000002730307220 */ /* 0x080fe20000410000 */
[----:B------:R-:W-:Y:S01]  /*8180*/  FFMA.FTZ R47, R36, R39, -R47 ;  /* 0x00000027242f7223 */ /* 0x000fe2000001082f */
[C---:B------:R-:W-:Y:S01]  /*8190*/  IMAD.U32 R38, R50.reuse, 0x10000, RZ ;  /* 0x0001000032267824 */ /* 0x040fe200078e00ff */
[----:B------:R-:W-:Y:S01]  /*81a0*/  LOP3.LUT R50, R50, 0xffff0000, RZ, 0xc0, !PT ;  /* 0xffff000032327812 */ /* 0x000fe200078ec0ff */
[C---:B------:R-:W-:Y:S01]  /*81b0*/  IMAD.U32 R39, R46.reuse, 0x10000, RZ ;  /* 0x000100002e277824 */ /* 0x040fe200078e00ff */
[----:B------:R-:W-:Y:S01]  /*81c0*/  LOP3.LUT R46, R46, 0xffff0000, RZ, 0xc0, !PT ;  /* 0xffff00002e2e7812 */ /* 0x000fe200078ec0ff */
[C---:B------:R-:W-:Y:S01]  /*81d0*/  IMAD.U32 R49, R34.reuse, 0x10000, RZ ;  /* 0x0001000022317824 */ /* 0x040fe200078e00ff */
[----:B------:R-:W-:Y:S01]  /*81e0*/  LOP3.LUT R34, R34, 0xffff0000, RZ, 0xc0, !PT ;  /* 0xffff000022227812 */ /* 0x000fe200078ec0ff */
        /* <DEDUP_REMOVED lines=9> */
[----:B------:R-:W-:Y:S01]  /*8280*/  F2FP.BF16.F32.PACK_AB R32, R32, R136 ;  /* 0x000000882020723e */ /* 0x000fe200000010ff */
[----:B------:R-:W-:Y:S01]  /*8290*/  IMAD.MOV.U32 R49, RZ, RZ, R82 ;  /* 0x000000ffff317224 */ /* 0x000fe200078e0052 */
[----:B------:R-:W-:Y:S01]  /*82a0*/  F2FP.BF16.F32.PACK_AB R47, R47, R81 ;  /* 0x000000512f2f723e */ /* 0x000fe200000010ff */
[----:B------:R-:W-:Y:S01]  /*82b0*/  IMAD.MOV.U32 R39, RZ, RZ, R33 ;  /* 0x000000ffff277224 */ /* 0x000fe200078e0021 */
[----:B------:R-:W-:Y:S01]  /*82c0*/  F2FP.BF16.F32.PACK_AB R38, R38, R36 ;  /* 0x000000242626723e */ /* 0x000fe200000010ff */
[----:B------:R-:W-:Y:S01]  /*82d0*/  IMAD.MOV.U32 R51, RZ, RZ, R32 ;  /* 0x000000ffff337224 */ /* 0x000fe200078e0020 */
[----:B------:R-:W-:Y:S01]  /*82e0*/  F2FP.BF16.F32.PACK_AB R48, R48, R134 ;  /* 0x000000863030723e */ /* 0x000fe200000010ff */
[----:B------:R-:W-:Y:S01]  /*82f0*/  IMAD.MOV.U32 R36, RZ, RZ, R47 ;  /* 0x000000ffff247224 */ /* 0x000fe200078e002f */
[----:B------:R-:W-:-:S07]  /*8300*/  F2FP.BF16.F32.PACK_AB R50, R50, R44 ;  /* 0x0000002c3232723e */ /* 0x000fce00000010ff */
.L_x_1748:
[----:B------:R-:W-:Y:S05]  /*8310*/  BSYNC B3 ;  /* 0x0000000000037941 */ /* 0x000fea0003800000 */
.L_x_1747:
[----:B------:R-:W-:Y:S02]  /*8320*/  ULDC.64 UR4, c[0x0][0x208] ;  /* 0x0000820000047ab9 */ /* 0x000fe40000000a00 */
[----:B0-----:R0:W-:Y:S04]  /*8330*/  STG.E.128 desc[UR4][R76.64], R36 ;  /* 0x000000244c007986 */ /* 0x0011e8000c101d04 */
[----:B--2---:R0:W-:Y:S02]  /*8340*/  @!P4 STG.E.128 desc[UR4][R78.64], R48 ;  /* 0x000000304e00c986 */ /* 0x0041e4000c101d04 */
.L_x_1746:
[----:B------:R-:W-:Y:S05]  /*8350*/  BSYNC B2 ;  /* 0x0000000000027941 */ /* 0x000fea0003800000 */
.L_x_1745:
        /* <DEDUP_REMOVED lines=13> */
[--C-:B0-----:R-:W-:Y:S02]  /*8430*/  @!P4 SHF.R.S32.HI R36, RZ, 0x1f, R33.reuse ;  /* 0x0000001fff24c819 */ /* 0x101fe40000011421 */
[----:B------:R-:W-:-:S04]  /*8440*/  @!P4 IADD3 R130, P5, P6, R86, R130, R33 ;  /* 0x000000825682c210 */ /* 0x000fc80007ebe021 */
[----:B------:R-:W-:Y:S02]  /*8450*/  @!P4 IADD3.X R36, R84, R179, R36, P5, P6 ;  /* 0x000000b35424c210 */ /* 0x000fe40002fec424 */
[----:B------:R-:W-:-:S04]  /*8460*/  LEA R44, P5, R35, R114, 0x1 ;  /* 0x00000072232c7211 */ /* 0x000fc800078a08ff */
[----:B------:R-:W-:Y:S02]  /*8470*/  LEA.HI.X R45, R35, R115, R34, 0x1, P5 ;  /* 0x00000073232d7211 */ /* 0x000fe400028f0c22 */
[----:B------:R-:W-:Y:S02]  /*8480*/  SHF.R.S32.HI R35, RZ, 0x1f, R32 ;  /* 0x0000001fff237819 */ /* 0x000fe40000011420 */
[----:B------:R-:W-:Y:S02]  /*8490*/  @!P4 LEA R46, P5, R130, R114, 0x1 ;  /* 0x00000072822ec211 */ /* 0x000fe400078a08ff */
[----:B------:R-:W-:Y:S02]  /*84a0*/  LEA.HI R35, R35, R32, RZ, 0x3 ;  /* 0x0000002023237211 */ /* 0x000fe400078f18ff */
[----:B------:R-:W-:Y:S01]  /*84b0*/  LOP3.LUT R32, R174, 0x38, R33, 0xf8, !PT ;  /* 0x00000038ae207812 */ /* 0x000fe200078ef821 */
[----:B------:R-:W-:Y:S01]  /*84c0*/  IMAD R33, R17, 0x4800, R143 ;  /* 0x0000480011217824 */ /* 0x000fe200078e028f */
[----:B------:R-:W-:-:S02]  /*84d0*/  SHF.R.S32.HI R35, RZ, 0x3, R35 ;  /* 0x00000003ff237819 */ /* 0x000fc40000011423 */
[----:B------:R-:W-:Y:S01]  /*84e0*/  LOP3.LUT R32, R32, R175, RZ, 0x3c, !PT ;  /* 0x000000af20207212 */ /* 0x000fe200078e3cff */
[----:B------:R-:W-:Y:S01]  /*84f0*/  IMAD R33, R33, 0x2, R16 ;  /* 0x0000000221217824 */ /* 0x000fe200078e0210 */
[----:B------:R-:W-:Y:S01]  /*8500*/  @!P4 LEA.HI.X R47, R130, R115, R36, 0x1, P5 ;  /* 0x00000073822fc211 */ /* 0x000fe200028f0c24 */
[----:B------:R-:W-:Y:S01]  /*8510*/  IMAD R35, R35, 0x1800, R176 ;  /* 0x0000180023237824 */ /* 0x000fe200078e02b0 */
[----:B------:R-:W-:-:S03]  /*8520*/  ISETP.GE.AND P5, PT, R166, R119, PT ;  /* 0x00000077a600720c */ /* 0x000fc60003fa6270 */
[----:B------:R-:W-:-:S04]  /*8530*/  IMAD.IADD R32, R35, 0x1, R32 ;  /* 0x0000000123207824 */ /* 0x000fc800078e0220 */
[----:B------:R-:W-:-:S04]  /*8540*/  IMAD R35, R17, 0x4800, R32 ;  /* 0x0000480011237824 */ /* 0x000fc800078e0220 */
[----:B------:R-:W-:Y:S02]  /*8550*/  IMAD R36, R35, 0x2, R16 ;  /* 0x0000000223247824 */ /* 0x000fe400078e0210 */
[----:B------:R-:W0:Y:S04]  /*8560*/  LDS.128 R32, [R33+0x18400] ;  /* 0x0184000021207984 */ /* 0x000e280000000c00 */
[----:B------:R-:W3:Y:S01]  /*8570*/  LDS.128 R36, [R36+0x18400] ;  /* 0x0184000024247984 */ /* 0x000ee20000000c00 */
[----:B------:R-:W-:Y:S05]  /*8580*/  @P5 BRA `(.L_x_1750) ;  /* 0x00000004006c5947 */ /* 0x000fea0003800000 */
[--C-:B------:R-:W-:Y:S01]  /*8590*/  SHF.R.U64 R30, R30, 0x10, R31.reuse ;  /* 0x000000101e1e7819 */ /* 0x100fe2000000121f */
[----:B---3--:R-:W-:Y:S01]  /*85a0*/  IMAD.U32 R50, R37, 0x10000, RZ ;  /* 0x0001000025327824 */ /* 0x008fe200078e00ff */
[----:B------:R-:W-:Y:S01]  /*85b0*/  SHF.R.U32.HI R48, RZ, 0x10, R31 ;  /* 0x00000010ff307819 */ /* 0x000fe2000001161f */
[----:B--2---:R-:W-:Y:S01]  /*85c0*/  IMAD.U32 R78, R39, 0x10000, RZ ;  /* 0x00010000274e7824 */ /* 0x004fe200078e00ff */
        /* <DEDUP_REMOVED lines=15> */
[----:B------:R-:W-:Y:S01]  /*86c0*/  LOP3.LUT R51, R37, 0xffff0000, RZ, 0xc0, !PT ;  /* 0xffff000025337812 */ /* 0x000fe200078ec0ff */
[----:B------:R-:W-:Y:S01]  /*86d0*/  IMAD.U32 R37, R36, 0x10000, RZ ;  /* 0x0001000024257824 */ /* 0x000fe200078e00ff */
        /* <DEDUP_REMOVED lines=24> */
[----:B------:R-:W-:Y:S01]  /*8860*/  FFMA.FTZ R29, R77, R43, -R29 ;  /* 0x0000002b4d1d7223 */ /* 0x000fe2000001081d */
[----:B------:R-:W-:Y:S01]  /*8870*/  IMAD.U32 R43, R31, 0x10000, RZ ;  /* 0x000100001f2b7824 */ /* 0x000fe200078e00ff */
[----:B------:R-:W-:Y:S01]  /*8880*/  LOP3.LUT R36, R36, 0xffff0000, RZ, 0xc0, !PT ;  /* 0xffff000024247812 */ /* 0x000fe200078ec0ff */
[----:B------:R-:W-:-:S02]  /*8890*/  IMAD.U32 R40, R28, 0x10000, RZ ;  /* 0x000100001c287824 */ /* 0x000fc400078e00ff */
[-C--:B------:R-:W-:Y:S01]  /*88a0*/  FMUL.FTZ R39, R39, R48.reuse ;  /* 0x0000003027277220 */ /* 0x080fe20000410000 */
[----:B------:R-:W-:Y:S01]  /*88b0*/  FFMA.FTZ R49, R35, R48, -R49 ;  /* 0x0000003023317223 */ /* 0x000fe20000010831 */
[----:B------:R-:W-:Y:S01]  /*88c0*/  LOP3.LUT R48, R28, 0xffff0000, RZ, 0xc0, !PT ;  /* 0xffff00001c307812 */ /* 0x000fe200078ec0ff */
[----:B------:R-:W-:Y:S01]  /*88d0*/  FMUL.FTZ R28, R37, R43 ;  /* 0x0000002b251c7220 */ /* 0x000fe20000410000 */
[----:B------:R-:W-:Y:S01]  /*88e0*/  LOP3.LUT R31, R31, 0xffff0000, RZ, 0xc0, !PT ;  /* 0xffff00001f1f7812 */ /* 0x000fe200078ec0ff */
[----:B------:R-:W-:Y:S02]  /*88f0*/  IMAD.U32 R33, R32, 0x10000, RZ ;  /* 0x0001000020217824 */ /* 0x000fe400078e00ff */
[----:B------:R-:W-:Y:S01]  /*8900*/  FMUL.FTZ R37, R37, R40 ;  /* 0x0000002825257220 */ /* 0x000fe20000410000 */
[----:B------:R-:W-:Y:S01]  /*8910*/  PRMT R30, R220, 0x5432, R30 ;  /* 0x00005432dc1e7816 */ /* 0x000fe2000000001e */
[----:B------:R-:W-:Y:S01]  /*8920*/  FFMA.FTZ R39, R35, R42, R39 ;  /* 0x0000002a23277223 */ /* 0x000fe20000010027 */
[----:B------:R-:W-:Y:S01]  /*8930*/  LOP3.LUT R32, R32, 0xffff0000, RZ, 0xc0, !PT ;  /* 0xffff000020207812 */ /* 0x000fe200078ec0ff */
[----:B------:R-:W-:Y:S01]  /*8940*/  FMUL.FTZ R35, R36, R31 ;  /* 0x0000001f24237220 */ /* 0x000fe20000410000 */
[C---:B------:R-:W-:Y:S01]  /*8950*/  FFMA.FTZ R28, R33.reuse, R40, -R28 ;  /* 0x00000028211c7223 */ /* 0x040fe2000001081c */
[----:B------:R-:W-:Y:S01]  /*8960*/  FFMA.FTZ R37, R33, R43, R37 ;  /* 0x0000002b21257223 */ /* 0x000fe20000010025 */
[----:B------:R-:W-:Y:S01]  /*8970*/  LOP3.LUT R38, R38, 0xffff0000, RZ, 0xc0, !PT ;  /* 0xffff000026267812 */ /* 0x000fe200078ec0ff */
[----:B------:R-:W-:Y:S01]  /*8980*/  FFMA.FTZ R78, R77, R81, R78 ;  /* 0x000000514d4e7223 */ /* 0x000fe2000001004e */
[----:B------:R-:W-:Y:S01]  /*8990*/  FMUL.FTZ R33, R36, R48 ;  /* 0x0000003024217220 */ /* 0x000fe20000410000 */
[C---:B------:R-:W-:Y:S01]  /*89a0*/  LOP3.LUT R43, R218.reuse, 0xffff0000, RZ, 0xc0, !PT ;  /* 0xffff0000da2b7812 */ /* 0x040fe200078ec0ff */
[----:B------:R-:W-:Y:S01]  /*89b0*/  IMAD.U32 R36, R218, 0x10000, RZ ;  /* 0x00010000da247824 */ /* 0x000fe200078e00ff */
[C---:B------:R-:W-:Y:S01]  /*89c0*/  LOP3.LUT R77, R30.reuse, 0xffff0000, RZ, 0xc0, !PT ;  /* 0xffff00001e4d7812 */ /* 0x040fe200078ec0ff */
[----:B------:R-:W-:-:S02]  /*89d0*/  IMAD.U32 R40, R30, 0x10000, RZ ;  /* 0x000100001e287824 */ /* 0x000fc400078e00ff */
[C---:B------:R-:W-:Y:S01]  /*89e0*/  FFMA.FTZ R35, R32.reuse, R48, -R35 ;  /* 0x0000003020237223 */ /* 0x040fe20000010823 */
[----:B------:R-:W-:Y:S01]  /*89f0*/  FFMA.FTZ R32, R32, R31, R33 ;  /* 0x0000001f20207223 */ /* 0x000fe20000010021 */
[----:B------:R-:W-:Y:S01]  /*8a00*/  LOP3.LUT R34, R34, 0xffff0000, RZ, 0xc0, !PT ;  /* 0xffff000022227812 */ /* 0x000fe200078ec0ff */
[C---:B------:R-:W-:Y:S01]  /*8a10*/  FMUL.FTZ R31, R79.reuse, R36 ;  /* 0x000000244f1f7220 */ /* 0x040fe20000410000 */
[C---:B------:R-:W-:Y:S01]  /*8a20*/  FMUL.FTZ R33, R38.reuse, R43 ;  /* 0x0000002b26217220 */ /* 0x040fe20000410000 */
        /* <DEDUP_REMOVED lines=17> */
.L_x_1750:
[----:B------:R-:W-:Y:S05]  /*8b40*/  BSYNC B2 ;  /* 0x0000000000027941 */ /* 0x000fea0003800000 */
.L_x_1749:
[----:B------:R-:W-:Y:S02]  /*8b50*/  ULDC.64 UR4, c[0x0][0x208] ;  /* 0x0000820000047ab9 */ /* 0x000fe40000000a00 */
[----:B0-----:R4:W-:Y:S04]  /*8b60*/  STG.E.128 desc[UR4][R44.64], R32 ;  /* 0x000000202c007986 */ /* 0x0019e8000c101d04 */
[----:B---3--:R4:W-:Y:S02]  /*8b70*/  @!P4 STG.E.128 desc[UR4][R46.64], R36 ;  /* 0x000000242e00c986 */ /* 0x0089e4000c101d04 */
.L_x_1740:
[----:B------:R-:W-:Y:S05]  /*8b80*/  BSYNC B1 ;  /* 0x0000000000017941 */ /* 0x000fea0003800000 */
.L_x_1739:
        /* <DEDUP_REMOVED lines=10> */
[----:B----4-:R-:W-:Y:S02]  /*8c30*/  IADD3 R32, P3, P4, R86, R124, R14 ;  /* 0x0000007c56207210 */ /* 0x010fe40007c7e00e */
[----:B------:R-:W-:Y:S02]  /*8c40*/  SHF.R.S32.HI R29, RZ, 0x1f, R28 ;  /* 0x0000001fff1d7819 */ /* 0x000fe4000001141c */
[----:B------:R-:W-:Y:S02]  /*8c50*/  IADD3.X R34, R84, R40, R111, P3, P4 ;  /* 0x0000002854227210 */ /* 0x000fe40001fe846f */
[----:B------:R-:W-:-:S04]  /*8c60*/  LEA.HI R29, R29, R28, RZ, 0x4 ;  /* 0x0000001c1d1d7211 */ /* 0x000fc800078f20ff */
[----:B------:R-:W-:-:S04]  /*8c70*/  LEA.HI.SX32 R29, R29, R116, 0x1c ;  /* 0x000000741d1d7211 */ /* 0x000fc800078fe2ff */
[----:B------:R-:W-:Y:S01]  /*8c80*/  SHF.R.S32.HI R28, RZ, 0x1f, R29 ;  /* 0x0000001fff1c7819 */ /* 0x000fe2000001141d */
[----:B------:R-:W-:-:S03]  /*8c90*/  IMAD.SHL.U32 R31, R29, 0x8, RZ ;  /* 0x000000081d1f7824 */ /* 0x000fc600078e00ff */
[----:B------:R-:W-:Y:S02]  /*8ca0*/  LEA.HI R28, R28, R29, RZ, 0x3 ;  /* 0x0000001d1c1c7211 */ /* 0x000fe400078f18ff */
[----:B------:R-:W-:Y:S02]  /*8cb0*/  ISETP.GE.AND P3, PT, R31, R148, PT ;  /* 0x000000941f00720c */ /* 0x000fe40003f66270 */
[----:B------:R-:W-:Y:S02]  /*8cc0*/  SHF.R.S32.HI R35, RZ, 0x3, R28 ;  /* 0x00000003ff237819 */ /* 0x000fe4000001141c */
[----:B------:R-:W-:-:S03]  /*8cd0*/  LOP3.LUT R29, R173, 0x38, R31, 0xf8, !PT ;  /* 0x00000038ad1d7812 */ /* 0x000fc600078ef81f */
[----:B------:R-:W-:Y:S01]  /*8ce0*/  IMAD R28, R35, 0x1800, R178 ;  /* 0x00001800231c7824 */ /* 0x000fe200078e02b2 */
[----:B------:R-:W-:-:S05]  /*8cf0*/  LOP3.LUT R29, R29, R222, RZ, 0x3c, !PT ;  /* 0x000000de1d1d7212 */ /* 0x000fca00078e3cff */
[----:B------:R-:W-:Y:S01]  /*8d00*/  @!P3 SHF.R.S32.HI R33, RZ, 0x1f, R31 ;  /* 0x0000001fff21b819 */ /* 0x000fe2000001141f */
[----:B------:R-:W-:Y:S01]  /*8d10*/  IMAD.IADD R28, R28, 0x1, R29 ;  /* 0x000000011c1c7824 */ /* 0x000fe200078e021d */
[----:B------:R-:W-:Y:S01]  /*8d20*/  @!P3 IADD3 R30, P4, P5, R86, R124, R31 ;  /* 0x0000007c561eb210 */ /* 0x000fe20007d9e01f */
[C---:B------:R-:W-:Y:S02]  /*8d30*/  IMAD R29, R17.reuse, 0x4800, R144 ;  /* 0x00004800111d7824 */ /* 0x040fe400078e0290 */
[----:B------:R-:W-:Y:S01]  /*8d40*/  IMAD R31, R17, 0x4800, R28 ;  /* 0x00004800111f7824 */ /* 0x000fe200078e021c */
[----:B------:R-:W-:Y:S01]  /*8d50*/  @!P3 IADD3.X R33, R84, R40, R33, P4, P5 ;  /* 0x000000285421b210 */ /* 0x000fe200027ea421 */
[----:B------:R-:W-:Y:S01]  /*8d60*/  IMAD R29, R29, 0x2, R16 ;  /* 0x000000021d1d7824 */ /* 0x000fe200078e0210 */
[----:B0-----:R-:W-:-:S04]  /*8d70*/  LEA R36, P4, R32, R114, 0x1 ;  /* 0x0000007220247211 */ /* 0x001fc800078808ff */
[----:B------:R-:W-:Y:S01]  /*8d80*/  LEA.HI.X R37, R32, R115, R34, 0x1, P4 ;  /* 0x0000007320257211 */ /* 0x000fe200020f0c22 */
[----:B------:R-:W-:Y:S01]  /*8d90*/  IMAD R32, R31, 0x2, R16 ;  /* 0x000000021f207824 */ /* 0x000fe200078e0210 */
[----:B------:R-:W-:-:S04]  /*8da0*/  @!P3 LEA R38, P4, R30, R114, 0x1 ;  /* 0x000000721e26b211 */ /* 0x000fc800078808ff */
        /* <DEDUP_REMOVED lines=36> */
[----:B------:R-:W-:Y:S01]  /*8ff0*/  FFMA.FTZ R45, R45, R72, R80 ;  /* 0x000000482d2d7223 */ /* 0x000fe20000010050 */
[-C--:B------:R-:W-:Y:S01]  /*9000*/  FMUL.FTZ R77, R48, R61.reuse ;  /* 0x0000003d304d7220 */ /* 0x080fe20000410000 */
[----:B------:R-:W-:Y:S01]  /*9010*/  FFMA.FTZ R48, R46, R61, -R75 ;  /* 0x0000003d2e307223 */ /* 0x000fe2000001084b */
[----:B------:R-:W-:Y:S01]  /*9020*/  LOP3.LUT R72, R74, 0xffff0000, RZ, 0xc0, !PT ;  /* 0xffff00004a487812 */ /* 0x000fe200078ec0ff */
[C---:B------:R-:W-:Y:S01]  /*9030*/  FMUL.FTZ R61, R60.reuse, R63 ;  /* 0x0000003f3c3d7220 */ /* 0x040fe20000410000 */
[----:B------:R-:W-:Y:S01]  /*9040*/  LOP3.LUT R35, R35, 0xffff0000, RZ, 0xc0, !PT ;  /* 0xffff000023237812 */ /* 0x000fe200078ec0ff */
[-C--:B------:R-:W-:Y:S01]  /*9050*/  FMUL.FTZ R74, R60, R47.reuse ;  /* 0x0000002f3c4a7220 */ /* 0x080fe20000410000 */
[----:B------:R-:W-:Y:S01]  /*9060*/  LOP3.LUT R60, R62, 0xffff0000, RZ, 0xc0, !PT ;  /* 0xffff00003e3c7812 */ /* 0x000fe200078ec0ff */
[----:B------:R-:W-:Y:S01]  /*9070*/  FFMA.FTZ R47, R50, R47, -R61 ;  /* 0x0000002f322f7223 */ /* 0x000fe2000001083d */
[----:B------:R-:W-:Y:S01]  /*9080*/  PRMT R41, R214, 0x5410, R41 ;  /* 0x00005410d6297816 */ /* 0x000fe20000000029 */
[----:B------:R-:W-:Y:S01]  /*9090*/  FFMA.FTZ R50, R50, R63, R74 ;  /* 0x0000003f32327223 */ /* 0x000fe2000001004a */
[----:B------:R-:W-:Y:S01]  /*90a0*/  LOP3.LUT R31, R31, 0xffff0000, RZ, 0xc0, !PT ;  /* 0xffff00001f1f7812 */ /* 0x000fe200078ec0ff */
[----:B------:R-:W-:Y:S01]  /*90b0*/  FMUL.FTZ R76, R35, R72 ;  /* 0x00000048234c7220 */ /* 0x000fe20000410000 */
[----:B------:R-:W-:-:S02]  /*90c0*/  IMAD.U32 R74, R216, 0x10000, RZ ;  /* 0x00010000d84a7824 */ /* 0x000fc400078e00ff */
[-C--:B------:R-:W-:Y:S01]  /*90d0*/  FMUL.FTZ R78, R35, R60.reuse ;  /* 0x0000003c234e7220 */ /* 0x080fe20000410000 */
[----:B------:R-:W-:Y:S01]  /*90e0*/  LOP3.LUT R32, R32, 0xffff0000, RZ, 0xc0, !PT ;  /* 0xffff000020207812 */ /* 0x000fe200078ec0ff */
[----:B------:R-:W-:Y:S01]  /*90f0*/  IMAD.U32 R62, R41, 0x10000, RZ ;  /* 0x00010000293e7824 */ /* 0x000fe200078e00ff */
[----:B------:R-:W-:Y:S01]  /*9100*/  LOP3.LUT R35, R216, 0xffff0000, RZ, 0xc0, !PT ;  /* 0xffff0000d8237812 */ /* 0x000fe200078ec0ff */
[----:B------:R-:W-:Y:S01]  /*9110*/  FFMA.FTZ R60, R31, R60, -R76 ;  /* 0x0000003c1f3c7223 */ /* 0x000fe2000001084c */
[C---:B------:R-:W-:Y:S02]  /*9120*/  IMAD.U32 R29, R28.reuse, 0x10000, RZ ;  /* 0x000100001c1d7824 */ /* 0x040fe400078e00ff */
[C---:B------:R-:W-:Y:S01]  /*9130*/  FMUL.FTZ R76, R33.reuse, R74 ;  /* 0x0000004a214c7220 */ /* 0x040fe20000410000 */
[----:B------:R-:W-:Y:S01]  /*9140*/  LOP3.LUT R28, R28, 0xffff0000, RZ, 0xc0, !PT ;  /* 0xffff00001c1c7812 */ /* 0x000fe200078ec0ff */
[-C--:B------:R-:W-:Y:S01]  /*9150*/  FMUL.FTZ R61, R33, R62.reuse ;  /* 0x0000003e213d7220 */ /* 0x080fe20000410000 */
[----:B------:R-:W-:Y:S01]  /*9160*/  LOP3.LUT R41, R41, 0xffff0000, RZ, 0xc0, !PT ;  /* 0xffff000029297812 */ /* 0x000fe200078ec0ff */
[----:B------:R-:W-:Y:S01]  /*9170*/  FMUL.FTZ R63, R32, R35 ;  /* 0x00000023203f7220 */ /* 0x000fe20000410000 */
[----:B------:R-:W-:Y:S01]  /*9180*/  PRMT R44, R215, 0x5410, R44 ;  /* 0x00005410d72c7816 */ /* 0x000fe2000000002c */
[C---:B------:R-:W-:Y:S01]  /*9190*/  FFMA.FTZ R33, R29.reuse, R62, -R76 ;  /* 0x0000003e1d217223 */ /* 0x040fe2000001084c */
[----:B------:R-:W-:Y:S01]  /*91a0*/  FFMA.FTZ R29, R29, R74, R61 ;  /* 0x0000004a1d1d7223 */ /* 0x000fe2000001003d */
[----:B------:R-:W-:Y:S01]  /*91b0*/  LOP3.LUT R51, R30, 0xffff0000, RZ, 0xc0, !PT ;  /* 0xffff00001e337812 */ /* 0x000fe200078ec0ff */
[-C--:B------:R-:W-:Y:S01]  /*91c0*/  FMUL.FTZ R61, R32, R41.reuse ;  /* 0x00000029203d7220 */ /* 0x080fe20000410000 */
[----:B------:R-:W-:Y:S01]  /*91d0*/  PRMT R42, R213, 0x5410, R42 ;  /* 0x00005410d52a7816 */ /* 0x000fe2000000002a */
[----:B------:R-:W-:Y:S01]  /*91e0*/  FFMA.FTZ R62, R28, R41, -R63 ;  /* 0x000000291c3e7223 */ /* 0x000fe2000001083f */
[C---:B------:R-:W-:Y:S01]  /*91f0*/  IMAD.U32 R30, R34.reuse, 0x10000, RZ ;  /* 0x00010000221e7824 */ /* 0x040fe200078e00ff */
[----:B------:R-:W-:Y:S01]  /*9200*/  LOP3.LUT R34, R34, 0xffff0000, RZ, 0xc0, !PT ;  /* 0xffff000022227812 */ /* 0x000fe200078ec0ff */
[C---:B------:R-:W-:Y:S01]  /*9210*/  IMAD.U32 R41, R44.reuse, 0x10000, RZ ;  /* 0x000100002c297824 */ /* 0x040fe200078e00ff */
[----:B------:R-:W-:Y:S01]  /*9220*/  LOP3.LUT R44, R44, 0xffff0000, RZ, 0xc0, !PT ;  /* 0xffff00002c2c7812 */ /* 0x000fe200078ec0ff */
[----:B------:R-:W-:-:S02]  /*9230*/  IMAD.U32 R32, R42, 0x10000, RZ ;  /* 0x000100002a207824 */ /* 0x000fc400078e00ff */
[----:B------:R-:W-:Y:S01]  /*9240*/  FFMA.FTZ R31, R31, R72, R78 ;  /* 0x000000481f1f7223 */ /* 0x000fe2000001004e */
[----:B------:R-:W-:Y:S01]  /*9250*/  LOP3.LUT R42, R42, 0xffff0000, RZ, 0xc0, !PT ;  /* 0xffff00002a2a7812 */ /* 0x000fe200078ec0ff */
[----:B------:R-:W-:Y:S01]  /*9260*/  FMUL.FTZ R72, R30, R41 ;  /* 0x000000291e487220 */ /* 0x000fe20000410000 */
[----:B------:R-:W-:Y:S01]  /*9270*/  FMUL.FTZ R74, R34, R44 ;  /* 0x0000002c224a7220 */ /* 0x000fe20000410000 */
[----:B------:R-:W-:Y:S01]  /*9280*/  FFMA.FTZ R46, R46, R73, R77 ;  /* 0x000000492e2e7223 */ /* 0x000fe2000001004d */
[----:B------:R-:W-:Y:S01]  /*9290*/  FFMA.FTZ R28, R28, R35, R61 ;  /* 0x000000231c1c7223 */ /* 0x000fe2000001003d */
        /* <DEDUP_REMOVED lines=20> */
.L_x_1754:
[----:B------:R-:W-:Y:S05]  /*93e0*/  BSYNC B2 ;  /* 0x0000000000027941 */ /* 0x000fea0003800000 */
.L_x_1753:
[----:B------:R-:W-:Y:S02]  /*93f0*/  ULDC.64 UR4, c[0x0][0x208] ;  /* 0x0000820000047ab9 */ /* 0x000fe40000000a00 */
[----:B0-----:R3:W-:Y:S04]  /*9400*/  STG.E.128 desc[UR4][R36.64], R28 ;  /* 0x0000001c24007986 */ /* 0x0017e8000c101d04 */
[----:B--2---:R3:W-:Y:S02]  /*9410*/  @!P3 STG.E.128 desc[UR4][R38.64], R32 ;  /* 0x000000202600b986 */ /* 0x0047e4000c101d04 */
.L_x_1752:
[----:B------:R-:W-:Y:S05]  /*9420*/  BSYNC B1 ;  /* 0x0000000000017941 */ /* 0x000fea0003800000 */
.L_x_1751:
[----:B------:R-:W-:Y:S01]  /*9430*/  ISETP.NE.AND P3, PT, R10, RZ, PT ;  /* 0x000000ff0a00720c */ /* 0x000fe20003f65270 */
[----:B------:R-:W-:-:S12]  /*9440*/  BSSY B1, `(.L_x_1755) ;  /* 0x0000081000017945 */ /* 0x000fd80003800000 */
[----:B------:R-:W-:Y:S05]  /*9450*/  @!P3 BRA `(.L_x_1756) ;  /* 0x0000000400fcb947 */ /* 0x000fea0003800000 */
[----:B---3--:R-:W-:Y:S01]  /*9460*/  SEL R28, R126, R150, !P1 ;  /* 0x000000967e1c7207 */ /* 0x008fe20004800000 */
        /* <DEDUP_REMOVED lines=10> */
[----:B------:R-:W-:-:S05]  /*9510*/  SHF.R.S32.HI R31, RZ, 0x3, R31 ;  /* 0x00000003ff1f7819 */ /* 0x000fca000001141f */
[----:B------:R-:W-:-:S06]  /*9520*/  IMAD R28, R31, 0x1800, R178 ;  /* 0x000018001f1c7824 */ /* 0x000fcc00078e02b2 */
[--C-:B------:R-:W-:Y:S02]  /*9530*/  @!P3 SHF.R.S32.HI R33, RZ, 0x1f, R29.reuse ;  /* 0x0000001fff21b819 */ /* 0x100fe4000001141d */
[--C-:B------:R-:W-:Y:S02]  /*9540*/  @!P3 IADD3 R30, P4, P5, R86, R124, R29.reuse ;  /* 0x0000007c561eb210 */ /* 0x100fe40007d9e01d */
[----:B------:R-:W-:Y:S02]  /*9550*/  LOP3.LUT R29, R173, 0x38, R29, 0xf8, !PT ;  /* 0x00000038ad1d7812 */ /* 0x000fe400078ef81d */
[----:B------:R-:W-:Y:S02]  /*9560*/  @!P3 IADD3.X R33, R84, R40, R33, P4, P5 ;  /* 0x000000285421b210 */ /* 0x000fe400027ea421 */
[----:B------:R-:W-:Y:S02]  /*9570*/  LOP3.LUT R29, R29, R222, RZ, 0x3c, !PT ;  /* 0x000000de1d1d7212 */ /* 0x000fe400078e3cff */
[----:B0-----:R-:W-:-:S03]  /*9580*/  LEA R36, P4, R32, R114, 0x1 ;  /* 0x0000007220247211 */ /* 0x001fc600078808ff */
[----:B------:R-:W-:Y:S01]  /*9590*/  IMAD.IADD R28, R28, 0x1, R29 ;  /* 0x000000011c1c7824 */ /* 0x000fe200078e021d */
[-C--:B------:R-:W-:Y:S01]  /*95a0*/  LEA.HI.X R37, R32, R115.reuse, R34, 0x1, P4 ;  /* 0x0000007320257211 */ /* 0x080fe200020f0c22 */
[C---:B------:R-:W-:Y:S01]  /*95b0*/  IMAD R29, R17.reuse, 0x4800, R142 ;  /* 0x00004800111d7824 */ /* 0x040fe200078e028e */
[C---:B------:R-:W-:Y:S01]  /*95c0*/  @!P3 LEA R38, P4, R30.reuse, R114, 0x1 ;  /* 0x000000721e26b211 */ /* 0x040fe200078808ff */
[----:B------:R-:W-:Y:S02]  /*95d0*/  IMAD R31, R17, 0x4800, R28 ;  /* 0x00004800111f7824 */ /* 0x000fe400078e021c */
[--C-:B------:R-:W-:Y:S01]  /*95e0*/  IMAD R29, R29, 0x2, R16.reuse ;  /* 0x000000021d1d7824 */ /* 0x100fe200078e0210 */
[----:B------:R-:W-:Y:S01]  /*95f0*/  @!P3 LEA.HI.X R39, R30, R115, R33, 0x1, P4 ;  /* 0x000000731e27b211 */ /* 0x000fe200020f0c21 */
[----:B------:R-:W-:Y:S01]  /*9600*/  IMAD R32, R31, 0x2, R16 ;  /* 0x000000021f207824 */ /* 0x000fe200078e0210 */
[----:B------:R-:W-:-:S03]  /*9610*/  ISETP.GE.AND P4, PT, R165, R119, PT ;  /* 0x00000077a500720c */ /* 0x000fc60003f86270 */
[----:B------:R-:W0:Y:S04]  /*9620*/  LDS.128 R28, [R29+0x18400] ;  /* 0x018400001d1c7984 */ /* 0x000e280000000c00 */
[----:B------:R-:W2:Y:S06]  /*9630*/  LDS.128 R32, [R32+0x18400] ;  /* 0x0184000020207984 */ /* 0x000eac0000000c00 */
[----:B------:R-:W-:Y:S05]  /*9640*/  @P4 BRA `(.L_x_1758) ;  /* 0x0000000400704947 */ /* 0x000fea0003800000 */
[--C-:B------:R-:W-:Y:S01]  /*9650*/  SHF.R.U64 R63, R56, 0x10, R57.reuse ;  /* 0x00000010383f7819 */ /* 0x100fe20000001239 */
[----:B--2---:R-:W-:Y:S01]  /*9660*/  IMAD.U32 R56, R33, 0x10000, RZ ;  /* 0x0001000021387824 */ /* 0x004fe200078e00ff */
[----:B------:R-:W-:Y:S01]  /*9670*/  SHF.R.U32.HI R61, RZ, 0x10, R57 ;  /* 0x00000010ff3d7819 */ /* 0x000fe20000011639 */
[----:B------:R-:W-:Y:S01]  /*9680*/  IMAD.U32 R51, R35, 0x10000, RZ ;  /* 0x0001000023337824 */ /* 0x000fe200078e00ff */
[----:B------:R-:W-:Y:S01]  /*9690*/  SHF.R.U32.HI R57, RZ, 0x10, R69 ;  /* 0x00000010ff397819 */ /* 0x000fe20000011645 */
[----:B0-----:R-:W-:Y:S01]  /*96a0*/  IMAD.U32 R44, R29, 0x10000, RZ ;  /* 0x000100001d2c7824 */ /* 0x001fe200078e00ff */
[----:B------:R-:W-:Y:S01]  /*96b0*/  SHF.R.U64 R62, R58, 0x10, R59 ;  /* 0x000000103a3e7819 */ /* 0x000fe2000000123b */
[----:B------:R-:W-:Y:S01]  /*96c0*/  IMAD.U32 R50, R31, 0x10000, RZ ;  /* 0x000100001f327824 */ /* 0x000fe200078e00ff */
[----:B------:R-:W-:Y:S01]  /*96d0*/  SHF.R.U64 R45, R68, 0x10, R69 ;  /* 0x00000010442d7819 */ /* 0x000fe20000001245 */
[----:B------:R-:W-:Y:S01]  /*96e0*/  IMAD.U32 R42, R32, 0x10000, RZ ;  /* 0x00010000202a7824 */ /* 0x000fe200078e00ff */
[----:B------:R-:W-:Y:S01]  /*96f0*/  PRMT R48, R198, 0x5410, R63 ;  /* 0x00005410c6307816 */ /* 0x000fe2000000003f */
[----:B------:R-:W-:Y:S01]  /*9700*/  IMAD.U32 R41, R28, 0x10000, RZ ;  /* 0x000100001c297824 */ /* 0x000fe200078e00ff */
[----:B------:R-:W-:-:S02]  /*9710*/  PRMT R57, R212, 0x5432, R57 ;  /* 0x00005432d4397816 */ /* 0x000fc40000000039 */
[----:B------:R-:W-:Y:S02]  /*9720*/  SHF.R.U64 R58, R70, 0x10, R71 ;  /* 0x00000010463a7819 */ /* 0x000fe40000001247 */
[----:B------:R-:W-:Y:S02]  /*9730*/  PRMT R198, R198, 0x5432, R61 ;  /* 0x00005432c6c67816 */ /* 0x000fe4000000003d */
[----:B------:R-:W-:Y:S02]  /*9740*/  SHF.R.U32.HI R70, RZ, 0x10, R71 ;  /* 0x00000010ff467819 */ /* 0x000fe40000011647 */
[----:B------:R-:W-:Y:S01]  /*9750*/  SHF.R.U32.HI R60, RZ, 0x10, R59 ;  /* 0x00000010ff3c7819 */ /* 0x000fe2000001163b */
[----:B------:R-:W-:Y:S01]  /*9760*/  IMAD.U32 R59, R57, 0x10000, RZ ;  /* 0x00010000393b7824 */ /* 0x000fe200078e00ff */
[----:B------:R-:W-:Y:S02]  /*9770*/  PRMT R212, R212, 0x5410, R45 ;  /* 0x00005410d4d47816 */ /* 0x000fe4000000002d */
[----:B------:R-:W-:Y:S01]  /*9780*/  LOP3.LUT R47, R35, 0xffff0000, RZ, 0xc0, !PT ;  /* 0xffff0000232f7812 */ /* 0x000fe200078ec0ff */
[----:B------:R-:W-:Y:S01]  /*9790*/  IMAD.U32 R35, R198, 0x10000, RZ ;  /* 0x00010000c6237824 */ /* 0x000fe200078e00ff */
[C---:B------:R-:W-:Y:S01]  /*97a0*/  PRMT R45, R211.reuse, 0x5410, R58 ;  /* 0x00005410d32d7816 */ /* 0x040fe2000000003a */
[C---:B------:R-:W-:Y:S01]  /*97b0*/  FMUL.FTZ R61, R56.reuse, R59 ;  /* 0x0000003b383d7220 */ /* 0x040fe20000410000 */
[----:B------:R-:W-:Y:S01]  /*97c0*/  PRMT R211, R211, 0x5432, R70 ;  /* 0x00005432d3d37816 */ /* 0x000fe20000000046 */
[-C--:B------:R-:W-:Y:S01]  /*97d0*/  FMUL.FTZ R63, R56, R35.reuse ;  /* 0x00000023383f7220 */ /* 0x080fe20000410000 */
[----:B------:R-:W-:Y:S01]  /*97e0*/  LOP3.LUT R46, R33, 0xffff0000, RZ, 0xc0, !PT ;  /* 0xffff0000212e7812 */ /* 0x000fe200078ec0ff */
[C---:B------:R-:W-:Y:S01]  /*97f0*/  FFMA.FTZ R35, R44.reuse, R35, -R61 ;  /* 0x000000232c237223 */ /* 0x040fe2000001083d */
[----:B------:R-:W-:Y:S01]  /*9800*/  PRMT R33, R159, 0x5410, R62 ;  /* 0x000054109f217816 */ /* 0x000fe2000000003e */
[----:B------:R-:W-:Y:S01]  /*9810*/  IMAD.U32 R58, R211, 0x10000, RZ ;  /* 0x00010000d33a7824 */ /* 0x000fe200078e00ff */
[----:B------:R-:W-:Y:S01]  /*9820*/  PRMT R159, R159, 0x5432, R60 ;  /* 0x000054329f9f7816 */ /* 0x000fe2000000003c */
[----:B------:R-:W-:Y:S01]  /*9830*/  FFMA.FTZ R44, R44, R59, R63 ;  /* 0x0000003b2c2c7223 */ /* 0x000fe2000001003f */
[----:B------:R-:W-:Y:S01]  /*9840*/  LOP3.LUT R57, R57, 0xffff0000, RZ, 0xc0, !PT ;  /* 0xffff000039397812 */ /* 0x000fe200078ec0ff */
[----:B------:R-:W-:Y:S01]  /*9850*/  FMUL.FTZ R59, R51, R58 ;  /* 0x0000003a333b7220 */ /* 0x000fe20000410000 */
[----:B------:R-:W-:Y:S01]  /*9860*/  LOP3.LUT R198, R198, 0xffff0000, RZ, 0xc0, !PT ;  /* 0xffff0000c6c67812 */ /* 0x000fe200078ec0ff */
[----:B------:R-:W-:Y:S01]  /*9870*/  IMAD.U32 R56, R159, 0x10000, RZ ;  /* 0x000100009f387824 */ /* 0x000fe200078e00ff */
[----:B------:R-:W-:Y:S01]  /*9880*/  LOP3.LUT R49, R29, 0xffff0000, RZ, 0xc0, !PT ;  /* 0xffff00001d317812 */ /* 0x000fe200078ec0ff */
[C---:B------:R-:W-:Y:S01]  /*9890*/  FMUL.FTZ R60, R46.reuse, R57 ;  /* 0x000000392e3c7220 */ /* 0x040fe20000410000 */
[----:B------:R-:W-:Y:S01]  /*98a0*/  LOP3.LUT R43, R31, 0xffff0000, RZ, 0xc0, !PT ;  /* 0xffff00001f2b7812 */ /* 0x000fe200078ec0ff */
[----:B------:R-:W-:Y:S01]  /*98b0*/  FMUL.FTZ R62, R46, R198 ;  /* 0x000000c62e3e7220 */ /* 0x000fe20000410000 */
[----:B------:R-:W-:Y:S01]  /*98c0*/  FMUL.FTZ R51, R51, R56 ;  /* 0x0000003833337220 */ /* 0x000fe20000410000 */
[----:B------:R-:W-:Y:S01]  /*98d0*/  FFMA.FTZ R46, R49, R198, -R60 ;  /* 0x000000c6312e7223 */ /* 0x000fe2000001083c */
[C---:B------:R-:W-:Y:S01]  /*98e0*/  FFMA.FTZ R59, R50.reuse, R56, -R59 ;  /* 0x00000038323b7223 */ /* 0x040fe2000001083b */
[----:B------:R-:W-:Y:S01]  /*98f0*/  LOP3.LUT R60, R211, 0xffff0000, RZ, 0xc0, !PT ;  /* 0xffff0000d33c7812 */ /* 0x000fe200078ec0ff */
[----:B------:R-:W-:Y:S01]  /*9900*/  FFMA.FTZ R58, R50, R58, R51 ;  /* 0x0000003a323a7223 */ /* 0x000fe20000010033 */
[----:B------:R-:W-:Y:S01]  /*9910*/  LOP3.LUT R56, R159, 0xffff0000, RZ, 0xc0, !PT ;  /* 0xffff00009f387812 */ /* 0x000fe200078ec0ff */
[----:B------:R-:W-:-:S02]  /*9920*/  IMAD.U32 R51, R212, 0x10000, RZ ;  /* 0x00010000d4337824 */ /* 0x000fc400078e00ff */
[----:B------:R-:W-:Y:S01]  /*9930*/  FFMA.FTZ R49, R49, R57, R62 ;  /* 0x0000003931317223 */ /* 0x000fe2000001003e */
[C---:B------:R-:W-:Y:S02]  /*9940*/  IMAD.U32 R50, R48.reuse, 0x10000, RZ ;  /* 0x0001000030327824 */ /* 0x040fe400078e00ff */
[C---:B------:R-:W-:Y:S01]  /*9950*/  FMUL.FTZ R62, R47.reuse, R60 ;  /* 0x0000003c2f3e7220 */ /* 0x040fe20000410000 */
[----:B------:R-:W-:Y:S01]  /*9960*/  FMUL.FTZ R68, R47, R56 ;  /* 0x000000382f447220 */ /* 0x000fe20000410000 */
[----:B------:R-:W-:Y:S01]  /*9970*/  LOP3.LUT R47, R48, 0xffff0000, RZ, 0xc0, !PT ;  /* 0xffff0000302f7812 */ /* 0x000fe200078ec0ff */
[CC--:B------:R-:W-:Y:S01]  /*9980*/  FMUL.FTZ R48, R42.reuse, R51.reuse ;  /* 0x000000332a307220 */ /* 0x0c0fe20000410000 */
[-C--:B------:R-:W-:Y:S01]  /*9990*/  FMUL.FTZ R42, R42, R50.reuse ;  /* 0x000000322a2a7220 */ /* 0x080fe20000410000 */
[----:B------:R-:W-:Y:S01]  /*99a0*/  LOP3.LUT R32, R32, 0xffff0000, RZ, 0xc0, !PT ;  /* 0xffff000020207812 */ /* 0x000fe200078ec0ff */
[----:B------:R-:W-:Y:S01]  /*99b0*/  IMAD.U32 R29, R30, 0x10000, RZ ;  /* 0x000100001e1d7824 */ /* 0x000fe200078e00ff */
[----:B------:R-:W-:Y:S01]  /*99c0*/  LOP3.LUT R57, R212, 0xffff0000, RZ, 0xc0, !PT ;  /* 0xffff0000d4397812 */ /* 0x000fe200078ec0ff */
[C---:B------:R-:W-:Y:S01]  /*99d0*/  FFMA.FTZ R48, R41.reuse, R50, -R48 ;  /* 0x0000003229307223 */ /* 0x040fe20000010830 */
[----:B------:R-:W-:Y:S01]  /*99e0*/  LOP3.LUT R31, R30, 0xffff0000, RZ, 0xc0, !PT ;  /* 0xffff00001e1f7812 */ /* 0x000fe200078ec0ff */
[----:B------:R-:W-:Y:S01]  /*99f0*/  FFMA.FTZ R42, R41, R51, R42 ;  /* 0x00000033292a7223 */ /* 0x000fe2000001002a */
[----:B------:R-:W-:Y:S01]  /*9a00*/  LOP3.LUT R28, R28, 0xffff0000, RZ, 0xc0, !PT ;  /* 0xffff00001c1c7812 */ /* 0x000fe200078ec0ff */
[----:B------:R-:W-:-:S02]  /*9a10*/  IMAD.U32 R30, R34, 0x10000, RZ ;  /* 0x00010000221e7824 */ /* 0x000fc400078e00ff */
[C---:B------:R-:W-:Y:S01]  /*9a20*/  FFMA.FTZ R62, R43.reuse, R56, -R62 ;  /* 0x000000382b3e7223 */ /* 0x040fe2000001083e */
[----:B------:R-:W-:Y:S01]  /*9a30*/  FFMA.FTZ R61, R43, R60, R68 ;  /* 0x0000003c2b3d7223 */ /* 0x000fe20000010044 */
[C---:B------:R-:W-:Y:S01]  /*9a40*/  IMAD.U32 R41, R45.reuse, 0x10000, RZ ;  /* 0x000100002d297824 */ /* 0x040fe200078e00ff */
[----:B------:R-:W-:Y:S01]  /*9a50*/  LOP3.LUT R34, R34, 0xffff0000, RZ, 0xc0, !PT ;  /* 0xffff000022227812 */ /* 0x000fe200078ec0ff */
[C---:B------:R-:W-:Y:S01]  /*9a60*/  FMUL.FTZ R43, R32.reuse, R57 ;  /* 0x00000039202b7220 */ /* 0x040fe20000410000 */
[-C--:B------:R-:W-:Y:S01]  /*9a70*/  FMUL.FTZ R51, R32, R47.reuse ;  /* 0x0000002f20337220 */ /* 0x080fe20000410000 */
[----:B------:R-:W-:Y:S01]  /*9a80*/  LOP3.LUT R45, R45, 0xffff0000, RZ, 0xc0, !PT ;  /* 0xffff00002d2d7812 */ /* 0x000fe200078ec0ff */
[C---:B------:R-:W-:Y:S01]  /*9a90*/  IMAD.U32 R32, R33.reuse, 0x10000, RZ ;  /* 0x0001000021207824 */ /* 0x040fe200078e00ff */
[----:B------:R-:W-:Y:S01]  /*9aa0*/  LOP3.LUT R33, R33, 0xffff0000, RZ, 0xc0, !PT ;  /* 0xffff000021217812 */ /* 0x000fe200078ec0ff */
[C---:B------:R-:W-:Y:S01]  /*9ab0*/  FFMA.FTZ R43, R28.reuse, R47, -R43 ;  /* 0x0000002f1c2b7223 */ /* 0x040fe2000001082b */
[----:B------:R-:W-:Y:S01]  /*9ac0*/  FFMA.FTZ R51, R28, R57, R51 ;  /* 0x000000391c337223 */ /* 0x000fe20000010033 */
[----:B------:R-:W-:Y:S01]  /*9ad0*/  FMUL.FTZ R28, R30, R41 ;  /* 0x000000291e1c7220 */ /* 0x000fe20000410000 */
[----:B------:R-:W-:Y:S01]  /*9ae0*/  FMUL.FTZ R50, R34, R45 ;  /* 0x0000002d22327220 */ /* 0x000fe20000410000 */
[-C--:B------:R-:W-:Y:S01]  /*9af0*/  FMUL.FTZ R30, R30, R32.reuse ;  /* 0x000000201e1e7220 */ /* 0x080fe20000410000 */
[-C--:B------:R-:W-:Y:S01]  /*9b00*/  FMUL.FTZ R34, R34, R33.reuse ;  /* 0x0000002122227220 */ /* 0x080fe20000410000 */
[----:B------:R-:W-:Y:S01]  /*9b10*/  FFMA.FTZ R28, R29, R32, -R28 ;  /* 0x000000201d1c7223 */ /* 0x000fe2000001081c */
[----:B------:R-:W-:Y:S01]  /*9b20*/  FFMA.FTZ R33, R31, R33, -R50 ;  /* 0x000000211f217223 */ /* 0x000fe20000010832 */
[----:B------:R-:W-:Y:S01]  /*9b30*/  FFMA.FTZ R30, R29, R41, R30 ;  /* 0x000000291d1e7223 */ /* 0x000fe2000001001e */
[----:B------:R-:W-:Y:S01]  /*9b40*/  F2FP.BF16.F32.PACK_AB R29, R46, R35 ;  /* 0x000000232e1d723e */ /* 0x000fe200000010ff */
        /* <DEDUP_REMOVED lines=10> */
[----:B------:R-:W-:-:S02]  /*9bf0*/  IMAD.MOV.U32 R30, RZ, RZ, R58 ;  /* 0x000000ffff1e7224 */ /* 0x000fc400078e003a */
[----:B------:R-:W-:-:S07]  /*9c00*/  IMAD.MOV.U32 R31, RZ, RZ, R59 ;  /* 0x000000ffff1f7224 */ /* 0x000fce00078e003b */
.L_x_1758:
[----:B------:R-:W-:Y:S05]  /*9c10*/  BSYNC B2 ;  /* 0x0000000000027941 */ /* 0x000fea0003800000 */
.L_x_1757:
[----:B------:R-:W-:Y:S02]  /*9c20*/  ULDC.64 UR4, c[0x0][0x208] ;  /* 0x0000820000047ab9 */ /* 0x000fe40000000a00 */
[----:B0-----:R0:W-:Y:S04]  /*9c30*/  STG.E.128 desc[UR4][R36.64], R28 ;  /* 0x0000001c24007986 */ /* 0x0011e8000c101d04 */
[----:B--2---:R0:W-:Y:S02]  /*9c40*/  @!P3 STG.E.128 desc[UR4][R38.64], R32 ;  /* 0x000000202600b986 */ /* 0x0041e4000c101d04 */
.L_x_1756:
[----:B------:R-:W-:Y:S05]  /*9c50*/  BSYNC B1 ;  /* 0x0000000000017941 */ /* 0x000fea0003800000 */
.L_x_1755:
[----:B------:R-:W-:-:S13]  /*9c60*/  ISETP.NE.AND P3, PT, R9, RZ, PT ;  /* 0x000000ff0900720c */ /* 0x000fda0003f65270 */
[----:B------:R-:W-:Y:S05]  /*9c70*/  @!P3 BRA `(.L_x_1709) ;  /* 0x0000000800f0b947 */ /* 0x000fea0003800000 */
[----:B0--3--:R-:W2:Y:S01]  /*9c80*/  LDL R28, [R1+0x4] ;  /* 0x00000400011c7983 */ /* 0x009ea20000100800 */
[----:B------:R-:W-:Y:S01]  /*9c90*/  BSSY B1, `(.L_x_1759) ;  /* 0x0000075000017945 */ /* 0x000fe20003800000 */
[----:B--2---:R-:W-:-:S04]  /*9ca0*/  LOP3.LUT P4, RZ, R28, 0x1, RZ, 0xc0, !PT ;  /* 0x000000011cff7812 */ /* 0x004fc8000788c0ff */
[----:B------:R-:W-:Y:S02]  /*9cb0*/  SEL R150, R126, R150, !P4 ;  /* 0x000000967e967207 */ /* 0x000fe40006000000 */
[----:B----4-:R-:W-:Y:S02]  /*9cc0*/  IADD3 R37, P3, P4, R86, R124, R12 ;  /* 0x0000007c56257210 */ /* 0x010fe40007c7e00c */
        /* <DEDUP_REMOVED lines=10> */
[----:B------:R-:W-:-:S02]  /*9d70*/  LOP3.LUT R29, R173, 0x38, R39, 0xf8, !PT ;  /* 0x00000038ad1d7812 */ /* 0x000fc400078ef827 */
[----:B------:R-:W-:Y:S02]  /*9d80*/  SHF.R.S32.HI R31, RZ, 0x3, R28 ;  /* 0x00000003ff1f7819 */ /* 0x000fe4000001141c */
[----:B------:R-:W-:-:S03]  /*9d90*/  LOP3.LUT R29, R29, R222, RZ, 0x3c, !PT ;  /* 0x000000de1d1d7212 */ /* 0x000fc600078e3cff */
        /* <DEDUP_REMOVED lines=9> */
[----:B------:R-:W-:Y:S01]  /*9e30*/  SHF.R.U64 R57, R52, 0x10, R53 ;  /* 0x0000001034397819 */ /* 0x000fe20000001235 */
[----:B--2---:R-:W-:Y:S01]  /*9e40*/  IMAD.U32 R45, R33, 0x10000, RZ ;  /* 0x00010000212d7824 */ /* 0x004fe200078e00ff */
[----:B------:R-:W-:Y:S01]  /*9e50*/  SHF.R.U32.HI R51, RZ, 0x10, R65 ;  /* 0x00000010ff337819 */ /* 0x000fe20000011641 */
[----:B0-----:R-:W-:Y:S01]  /*9e60*/  IMAD.U32 R41, R29, 0x10000, RZ ;  /* 0x000100001d297824 */ /* 0x001fe200078e00ff */
[----:B------:R-:W-:Y:S01]  /*9e70*/  SHF.R.U32.HI R49, RZ, 0x10, R53 ;  /* 0x00000010ff317819 */ /* 0x000fe20000011635 */
[----:B------:R-:W-:Y:S01]  /*9e80*/  IMAD.U32 R47, R35, 0x10000, RZ ;  /* 0x00010000232f7824 */ /* 0x000fe200078e00ff */
[----:B------:R-:W-:Y:S01]  /*9e90*/  SHF.R.U64 R52, R54, 0x10, R55 ;  /* 0x0000001036347819 */ /* 0x000fe20000001237 */
[----:B------:R-:W-:Y:S01]  /*9ea0*/  IMAD.U32 R44, R32, 0x10000, RZ ;  /* 0x00010000202c7824 */ /* 0x000fe200078e00ff */
[----:B------:R-:W-:Y:S01]  /*9eb0*/  PRMT R48, R156, 0x5410, R57 ;  /* 0x000054109c307816 */ /* 0x000fe20000000039 */
[----:B------:R-:W-:Y:S01]  /*9ec0*/  IMAD.U32 R38, R28, 0x10000, RZ ;  /* 0x000100001c267824 */ /* 0x000fe200078e00ff */
[----:B------:R-:W-:-:S02]  /*9ed0*/  PRMT R51, R158, 0x5432, R51 ;  /* 0x000054329e337816 */ /* 0x000fc40000000033 */
[----:B------:R-:W-:Y:S02]  /*9ee0*/  SHF.R.U32.HI R50, RZ, 0x10, R55 ;  /* 0x00000010ff327819 */ /* 0x000fe40000011637 */
[----:B------:R-:W-:Y:S02]  /*9ef0*/  PRMT R156, R156, 0x5432, R49 ;  /* 0x000054329c9c7816 */ /* 0x000fe40000000031 */
[----:B------:R-:W-:Y:S02]  /*9f00*/  SHF.R.U64 R53, R64, 0x10, R65 ;  /* 0x0000001040357819 */ /* 0x000fe40000001241 */
[--C-:B------:R-:W-:Y:S02]  /*9f10*/  SHF.R.U64 R54, R66, 0x10, R67.reuse ;  /* 0x0000001042367819 */ /* 0x100fe40000001243 */
[----:B------:R-:W-:Y:S01]  /*9f20*/  PRMT R49, R155, 0x5410, R52 ;  /* 0x000054109b317816 */ /* 0x000fe20000000034 */
[----:B------:R-:W-:Y:S01]  /*9f30*/  IMAD.U32 R52, R51, 0x10000, RZ ;  /* 0x0001000033347824 */ /* 0x000fe200078e00ff */
[----:B------:R-:W-:-:S02]  /*9f40*/  SHF.R.U32.HI R66, RZ, 0x10, R67 ;  /* 0x00000010ff427819 */ /* 0x000fc40000011643 */
[----:B------:R-:W-:Y:S01]  /*9f50*/  PRMT R155, R155, 0x5432, R50 ;  /* 0x000054329b9b7816 */ /* 0x000fe20000000032 */
[----:B------:R-:W-:Y:S01]  /*9f60*/  IMAD.U32 R50, R156, 0x10000, RZ ;  /* 0x000100009c327824 */ /* 0x000fe200078e00ff */
[----:B------:R-:W-:Y:S02]  /*9f70*/  PRMT R158, R158, 0x5410, R53 ;  /* 0x000054109e9e7816 */ /* 0x000fe40000000035 */
[----:B------:R-:W-:Y:S01]  /*9f80*/  PRMT R53, R157, 0x5410, R54 ;  /* 0x000054109d357816 */ /* 0x000fe20000000036 */
[----:B------:R-:W-:Y:S01]  /*9f90*/  FMUL.FTZ R54, R45, R52 ;  /* 0x000000342d367220 */ /* 0x000fe20000410000 */
[----:B------:R-:W-:Y:S01]  /*9fa0*/  PRMT R157, R157, 0x5432, R66 ;  /* 0x000054329d9d7816 */ /* 0x000fe20000000042 */
        /* <DEDUP_REMOVED lines=8> */
[----:B------:R-:W-:-:S02]  /*a030*/  IMAD.U32 R50, R155, 0x10000, RZ ;  /* 0x000100009b327824 */ /* 0x000fc400078e00ff */
[C---:B------:R-:W-:Y:S01]  /*a040*/  FMUL.FTZ R57, R46.reuse, R51 ;  /* 0x000000332e397220 */ /* 0x040fe20000410000 */
[-C--:B------:R-:W-:Y:S01]  /*a050*/  FMUL.FTZ R41, R46, R45.reuse ;  /* 0x0000002d2e297220 */ /* 0x080fe20000410000 */
[----:B------:R-:W-:Y:S01]  /*a060*/  FMUL.FTZ R58, R47, R54 ;  /* 0x000000362f3a7220 */ /* 0x000fe20000410000 */
[----:B------:R-:W-:Y:S02]  /*a070*/  IMAD.U32 R33, R31, 0x10000, RZ ;  /* 0x000100001f217824 */ /* 0x000fe400078e00ff */
[-C--:B------:R-:W-:Y:S01]  /*a080*/  FMUL.FTZ R47, R47, R50.reuse ;  /* 0x000000322f2f7220 */ /* 0x080fe20000410000 */
[C---:B------:R-:W-:Y:S01]  /*a090*/  FFMA.FTZ R52, R42.reuse, R45, -R57 ;  /* 0x0000002d2a347223 */ /* 0x040fe20000010839 */
[----:B------:R-:W-:Y:S01]  /*a0a0*/  FFMA.FTZ R51, R42, R51, R41 ;  /* 0x000000332a337223 */ /* 0x000fe20000010029 */
[----:B------:R-:W-:Y:S01]  /*a0b0*/  LOP3.LUT R35, R35, 0xffff0000, RZ, 0xc0, !PT ;  /* 0xffff000023237812 */ /* 0x000fe200078ec0ff */
[----:B------:R-:W-:Y:S01]  /*a0c0*/  FFMA.FTZ R58, R33, R50, -R58 ;  /* 0x00000032213a7223 */ /* 0x000fe2000001083a */
[----:B------:R-:W-:Y:S01]  /*a0d0*/  LOP3.LUT R46, R157, 0xffff0000, RZ, 0xc0, !PT ;  /* 0xffff00009d2e7812 */ /* 0x000fe200078ec0ff */
[----:B------:R-:W-:Y:S01]  /*a0e0*/  FFMA.FTZ R47, R33, R54, R47 ;  /* 0x00000036212f7223 */ /* 0x000fe2000001002f */
[----:B------:R-:W-:Y:S01]  /*a0f0*/  LOP3.LUT R42, R155, 0xffff0000, RZ, 0xc0, !PT ;  /* 0xffff00009b2a7812 */ /* 0x000fe200078ec0ff */
[----:B------:R-:W-:Y:S01]  /*a100*/  IMAD.U32 R41, R158, 0x10000, RZ ;  /* 0x000100009e297824 */ /* 0x000fe200078e00ff */
[----:B------:R-:W-:Y:S01]  /*a110*/  LOP3.LUT R43, R31, 0xffff0000, RZ, 0xc0, !PT ;  /* 0xffff00001f2b7812 */ /* 0x000fe200078ec0ff */
[----:B------:R-:W-:-:S02]  /*a120*/  IMAD.U32 R33, R48, 0x10000, RZ ;  /* 0x0001000030217824 */ /* 0x000fc400078e00ff */
[C---:B------:R-:W-:Y:S01]  /*a130*/  FMUL.FTZ R50, R35.reuse, R46 ;  /* 0x0000002e23327220 */ /* 0x040fe20000410000 */
[-C--:B------:R-:W-:Y:S01]  /*a140*/  FMUL.FTZ R54, R35, R42.reuse ;  /* 0x0000002a23367220 */ /* 0x080fe20000410000 */
[----:B------:R-:W-:Y:S01]  /*a150*/  LOP3.LUT R32, R32, 0xffff0000, RZ, 0xc0, !PT ;  /* 0xffff000020207812 */ /* 0x000fe200078ec0ff */
[----:B------:R-:W-:Y:S01]  /*a160*/  FMUL.FTZ R35, R44, R41 ;  /* 0x000000292c237220 */ /* 0x000fe20000410000 */
[----:B------:R-:W-:Y:S01]  /*a170*/  LOP3.LUT R158, R158, 0xffff0000, RZ, 0xc0, !PT ;  /* 0xffff00009e9e7812 */ /* 0x000fe200078ec0ff */
[-C--:B------:R-:W-:Y:S01]  /*a180*/  FMUL.FTZ R44, R44, R33.reuse ;  /* 0x000000212c2c7220 */ /* 0x080fe20000410000 */
[----:B------:R-:W-:Y:S01]  /*a190*/  LOP3.LUT R48, R48, 0xffff0000, RZ, 0xc0, !PT ;  /* 0xffff000030307812 */ /* 0x000fe200078ec0ff */
[----:B------:R-:W-:Y:S01]  /*a1a0*/  FFMA.FTZ R45, R43, R42, -R50 ;  /* 0x0000002a2b2d7223 */ /* 0x000fe20000010832 */
[----:B------:R-:W-:Y:S01]  /*a1b0*/  LOP3.LUT R29, R28, 0xffff0000, RZ, 0xc0, !PT ;  /* 0xffff00001c1d7812 */ /* 0x000fe200078ec0ff */
[----:B------:R-:W-:Y:S01]  /*a1c0*/  FMUL.FTZ R42, R32, R158 ;  /* 0x0000009e202a7220 */ /* 0x000fe20000410000 */
[C---:B------:R-:W-:Y:S01]  /*a1d0*/  FFMA.FTZ R35, R38.reuse, R33, -R35 ;  /* 0x0000002126237223 */ /* 0x040fe20000010823 */
[----:B------:R-:W-:Y:S01]  /*a1e0*/  FFMA.FTZ R44, R38, R41, R44 ;  /* 0x00000029262c7223 */ /* 0x000fe2000001002c */
[----:B------:R-:W-:-:S02]  /*a1f0*/  IMAD.U32 R31, R34, 0x10000, RZ ;  /* 0x00010000221f7824 */ /* 0x000fc400078e00ff */
[-C--:B------:R-:W-:Y:S01]  /*a200*/  FMUL.FTZ R38, R32, R48.reuse ;  /* 0x0000003020267220 */ /* 0x080fe20000410000 */
[----:B------:R-:W-:Y:S01]  /*a210*/  IMAD.U32 R33, R53, 0x10000, RZ ;  /* 0x0001000035217824 */ /* 0x000fe200078e00ff */
[----:B------:R-:W-:Y:S01]  /*a220*/  LOP3.LUT R34, R34, 0xffff0000, RZ, 0xc0, !PT ;  /* 0xffff000022227812 */ /* 0x000fe200078ec0ff */
[----:B------:R-:W-:Y:S01]  /*a230*/  IMAD.U32 R32, R49, 0x10000, RZ ;  /* 0x0001000031207824 */ /* 0x000fe200078e00ff */
[----:B------:R-:W-:Y:S01]  /*a240*/  LOP3.LUT R53, R53, 0xffff0000, RZ, 0xc0, !PT ;  /* 0xffff000035357812 */ /* 0x000fe200078ec0ff */
[----:B------:R-:W-:Y:S01]  /*a250*/  FFMA.FTZ R42, R29, R48, -R42 ;  /* 0x000000301d2a7223 */ /* 0x000fe2000001082a */
[----:B------:R-:W-:Y:S01]  /*a260*/  LOP3.LUT R49, R49, 0xffff0000, RZ, 0xc0, !PT ;  /* 0xffff000031317812 */ /* 0x000fe200078ec0ff */
[C---:B------:R-:W-:Y:S02]  /*a270*/  IMAD.U32 R28, R30.reuse, 0x10000, RZ ;  /* 0x000100001e1c7824 */ /* 0x040fe400078e00ff */
[----:B------:R-:W-:Y:S01]  /*a280*/  FFMA.FTZ R29, R29, R158, R38 ;  /* 0x0000009e1d1d7223 */ /* 0x000fe20000010026 */
[----:B------:R-:W-:Y:S01]  /*a290*/  LOP3.LUT R30, R30, 0xffff0000, RZ, 0xc0, !PT ;  /* 0xffff00001e1e7812 */ /* 0x000fe200078ec0ff */
[C---:B------:R-:W-:Y:S01]  /*a2a0*/  FMUL.FTZ R41, R31.reuse, R33 ;  /* 0x000000211f297220 */ /* 0x040fe20000410000 */
[----:B------:R-:W-:Y:S01]  /*a2b0*/  FMUL.FTZ R38, R31, R32 ;  /* 0x000000201f267220 */ /* 0x000fe20000410000 */
[C---:B------:R-:W-:Y:S01]  /*a2c0*/  FMUL.FTZ R31, R34.reuse, R53 ;  /* 0x00000035221f7220 */ /* 0x040fe20000410000 */
[----:B------:R-:W-:Y:S01]  /*a2d0*/  FFMA.FTZ R54, R43, R46, R54 ;  /* 0x0000002e2b367223 */ /* 0x000fe20000010036 */
[----:B------:R-:W-:Y:S01]  /*a2e0*/  FMUL.FTZ R34, R34, R49 ;  /* 0x0000003122227220 */ /* 0x000fe20000410000 */
[C---:B------:R-:W-:Y:S01]  /*a2f0*/  FFMA.FTZ R41, R28.reuse, R32, -R41 ;  /* 0x000000201c297223 */ /* 0x040fe20000010829 */
[----:B------:R-:W-:Y:S01]  /*a300*/  FFMA.FTZ R38, R28, R33, R38 ;  /* 0x000000211c267223 */ /* 0x000fe20000010026 */
[----:B------:R-:W-:Y:S01]  /*a310*/  FFMA.FTZ R28, R30, R49, -R31 ;  /* 0x000000311e1c7223 */ /* 0x000fe2000001081f */
[----:B------:R-:W-:Y:S01]  /*a320*/  F2FP.BF16.F32.PACK_AB R35, R42, R35 ;  /* 0x000000232a23723e */ /* 0x000fe200000010ff */
        /* <DEDUP_REMOVED lines=10> */
[----:B------:R-:W-:-:S07]  /*a3d0*/  F2FP.BF16.F32.PACK_AB R34, R53, R38 ;  /* 0x000000263522723e */ /* 0x000fce00000010ff */
.L_x_1760:
[----:B------:R-:W-:Y:S05]  /*a3e0*/  BSYNC B1 ;  /* 0x0000000000017941 */ /* 0x000fea0003800000 */
.L_x_1759:
[----:B------:R-:W-:Y:S01]  /*a3f0*/  ISETP.GE.AND P3, PT, R39, R148, PT ;  /* 0x000000942700720c */ /* 0x000fe20003f66270 */
[----:B------:R-:W-:Y:S02]  /*a400*/  ULDC.64 UR4, c[0x0][0x208] ;  /* 0x0000820000047ab9 */ /* 0x000fe40000000a00 */
[----:B0-----:R0:W-:Y:S10]  /*a410*/  STG.E.128 desc[UR4][R36.64], R28 ;  /* 0x0000001c24007986 */ /* 0x0011f4000c101d04 */
[----:B------:R-:W-:Y:S05]  /*a420*/  @P3 BRA `(.L_x_1709) ;  /* 0x0000000400043947 */ /* 0x000fea0003800000 */
[--C-:B------:R-:W-:Y:S01]  /*a430*/  IADD3 R124, P3, P4, R86, R124, R39.reuse ;  /* 0x0000007c567c7210 */ /* 0x100fe20007c7e027 */
[----:B------:R-:W-:Y:S01]  /*a440*/  ULDC.64 UR4, c[0x0][0x208] ;  /* 0x0000820000047ab9 */ /* 0x000fe20000000a00 */
[----:B------:R-:W-:-:S04]  /*a450*/  SHF.R.S32.HI R39, RZ, 0x1f, R39 ;  /* 0x0000001fff277819 */ /* 0x000fc80000011427 */
[----:B------:R-:W-:Y:S02]  /*a460*/  IADD3.X R40, R84, R40, R39, P3, P4 ;  /* 0x0000002854287210 */ /* 0x000fe40001fe8427 */
[----:B------:R-:W-:-:S04]  /*a470*/  LEA R114, P3, R124, R114, 0x1 ;  /* 0x000000727c727211 */ /* 0x000fc800078608ff */
[----:B------:R-:W-:-:S05]  /*a480*/  LEA.HI.X R115, R124, R115, R40, 0x1, P3 ;  /* 0x000000737c737211 */ /* 0x000fca00018f0c28 */
[----:B--2---:R2:W-:Y:S01]  /*a490*/  STG.E.128 desc[UR4][R114.64], R32 ;  /* 0x0000002072007986 */ /* 0x0045e2000c101d04 */
[----:B------:R-:W-:Y:S05]  /*a4a0*/  BRA `(.L_x_1709) ;  /* 0x0000000000e47947 */ /* 0x000fea0003800000 */
.L_x_1676:
[----:B------:R-:W-:-:S04]  /*a4b0*/  ULOP3.LUT UR4, UR60, 0x1, URZ, 0xfc, !UPT ;  /* 0x000000013c047892 */ /* 0x000fc8000f8efc3f */
[----:B------:R-:W-:-:S06]  /*a4c0*/  UISETP.NE.AND UP0, UPT, UR4, 0x3, UPT ;  /* 0x000000030400788c */ /* 0x000fcc000bf05270 */
[----:B------:R-:W-:-:S13]  /*a4d0*/  PLOP3.LUT P2, PT, PT, PT, UP0, 0x80, 0x0 ;  /* 0x000000000000781c */ /* 0x000fda0003f4f008 */
[----:B------:R-:W-:Y:S05]  /*a4e0*/  @!P2 BRA `(.L_x_1761) ;  /* 0x000000000004a947 */ /* 0x000fea0003800000 */
[----:B------:R-:W-:Y:S01]  /*a4f0*/  BPT.TRAP 0x1 ;  /* 0x000000040000795c */ /* 0x000fe20000300000 */
.L_x_1761:
        /* <DEDUP_REMOVED lines=8> */
.L_x_2127:
[----:B------:R-:W-:Y:S05]  /*a580*/  BSYNC B1 ;  /* 0x0000000000017941 */ /* 0x000fea0003800000 */
.L_x_1762:
[----:B------:R-:W-:Y:S04]  /*a590*/  BSSY B1, `(.L_x_1764) ;  /* 0x0000015000017945 */ /* 0x000fe80003800000 */
[----:B------:R-:W-:Y:S05]  /*a5a0*/  @P3 BRA `(.L_x_1765) ;  /* 0x00000000004c3947 */ /* 0x000fea0003800000 */
[----:B------:R-:W-:Y:S01]  /*a5b0*/  ISETP.NE.AND P4, PT, R11, RZ, PT ;  /* 0x000000ff0b00720c */ /* 0x000fe20003f85270 */
[----:B------:R-:W-:Y:S01]  /*a5c0*/  ULDC.64 UR4, c[0x0][0x208] ;  /* 0x0000820000047ab9 */ /* 0x000fe20000000a00 */
        /* <DEDUP_REMOVED lines=17> */
.L_x_1765:
[----:B------:R-:W-:Y:S05]  /*a6e0*/  BSYNC B1 ;  /* 0x0000000000017941 */ /* 0x000fea0003800000 */
.L_x_1764:
[----:B------:R-:W-:-:S13]  /*a6f0*/  ISETP.GE.AND P3, PT, R188, R4, PT ;  /* 0x00000004bc00720c */ /* 0x000fda0003f66270 */
[----:B------:R-:W-:Y:S05]  /*a700*/  @P3 BRA `(.L_x_1709) ;  /* 0x00000000004c3947 */ /* 0x000fea0003800000 */
[----:B------:R-:W-:Y:S01]  /*a710*/  ISETP.NE.AND P4, PT, R11, RZ, PT ;  /* 0x000000ff0b00720c */ /* 0x000fe20003f85270 */
[----:B------:R-:W-:Y:S01]  /*a720*/  ULDC.64 UR4, c[0x0][0x208] ;  /* 0x0000820000047ab9 */ /* 0x000fe20000000a00 */
        /* <DEDUP_REMOVED lines=17> */
.L_x_1709:
[----:B------:R-:W-:Y:S05]  /*a840*/  BSYNC B0 ;  /* 0x0000000000007941 */ /* 0x000fea0003800000 */
.L_x_1675:
        /* <DEDUP_REMOVED lines=17> */
.L_x_1767:
[----:B------:R-:W-:Y:S05]  /*a960*/  BSYNC B0 ;  /* 0x0000000000007941 */ /* 0x000fea0003800000 */
.L_x_1766:
        /* <DEDUP_REMOVED lines=9> */
.L_x_2128:
[----:B------:R-:W-:Y:S05]  /*aa00*/  BSYNC B0 ;  /* 0x0000000000007941 */ /* 0x000fea0003800000 */
.L_x_1768:
[----:B------:R-:W-:Y:S01]  /*aa10*/  BSSY B0, `(.L_x_1770) ;  /* 0x000001a000007945 */ /* 0x000fe20003800000 */
[----:B01----:R-:W-:Y:S02]  /*aa20*/  IMAD R0, R28, 0x2, R117 ;  /* 0x000000021c007824 */ /* 0x003fe400078e0275 */
[----:B------:R-:W-:-:S04]  /*aa30*/  IMAD.WIDE R36, R2, 0x60, R120 ;  /* 0x0000006002247825 */ /* 0x000fc800078e0278 */
[----:B------:R-:W-:Y:S01]  /*aa40*/  IMAD R40, R30, 0x2, R117 ;  /* 0x000000021e287824 */ /* 0x000fe200078e0275 */
[----:B------:R-:W-:Y:S06]  /*aa50*/  @P2 BRA `(.L_x_1771) ;  /* 0x0000000000542947 */ /* 0x000fec0003800000 */
[----:B------:R-:W-:Y:S01]  /*aa60*/  IMAD R31, R37, UR56, RZ ;  /* 0x00000038251f7c24 */ /* 0x000fe2000f8e02ff */
[----:B------:R-:W-:Y:S01]  /*aa70*/  ISETP.GE.AND P4, PT, R18, UR61, PT ;  /* 0x0000003d12007c0c */ /* 0x000fe2000bf86270 */
[----:B------:R-:W-:Y:S01]  /*aa80*/  IMAD.MOV.U32 R28, RZ, RZ, R88 ;  /* 0x000000ffff1c7224 */ /* 0x000fe200078e0058 */
[----:B------:R-:W-:Y:S01]  /*aa90*/  ULDC.64 UR4, c[0x0][0x208] ;  /* 0x0000820000047ab9 */ /* 0x000fe20000000a00 */
        /* <DEDUP_REMOVED lines=17> */
.L_x_1771:
[----:B------:R-:W-:Y:S05]  /*abb0*/  BSYNC B0 ;  /* 0x0000000000007941 */ /* 0x000fea0003800000 */
.L_x_1770:
[----:B------:R-:W-:Y:S01]  /*abc0*/  ISETP.GE.AND P2, PT, R188, R4, PT ;  /* 0x00000004bc00720c */ /* 0x000fe20003f46270 */
[----:B------:R-:W-:-:S12]  /*abd0*/  BSSY B0, `(.L_x_1772) ;  /* 0x0000018000007945 */ /* 0x000fd80003800000 */
[----:B------:R-:W-:Y:S05]  /*abe0*/  @P2 BRA `(.L_x_1773) ;  /* 0x0000000000582947 */ /* 0x000fea0003800000 */
[----:B0-----:R-:W-:Y:S01]  /*abf0*/  IADD3 R31, P2, R36, 0x40, RZ ;  /* 0x00000040241f7810 */ /* 0x001fe20007f5e0ff */
[----:B------:R-:W-:Y:S01]  /*ac00*/  IMAD.MOV.U32 R4, RZ, RZ, R88 ;  /* 0x000000ffff047224 */ /* 0x000fe200078e0058 */
[----:B------:R-:W-:Y:S01]  /*ac10*/  ISETP.GE.AND P4, PT, R18, UR61, PT ;  /* 0x0000003d12007c0c */ /* 0x000fe2000bf86270 */
[----:B------:R-:W-:Y:S02]  /*ac20*/  ULDC.64 UR4, c[0x0][0x208] ;  /* 0x0000820000047ab9 */ /* 0x000fe40000000a00 */
        /* <DEDUP_REMOVED lines=18> */
.L_x_1773:
[----:B------:R-:W-:Y:S05]  /*ad50*/  BSYNC B0 ;  /* 0x0000000000007941 */ /* 0x000fea0003800000 */
.L_x_1772:
        /* <DEDUP_REMOVED lines=15> */
[----:B---3--:R-:W-:Y:S02]  /*ae50*/  LOP3.LUT P4, RZ, R0, 0x2, RZ, 0xc0, !PT ;  /* 0x0000000200ff7812 */ /* 0x008fe4000788c0ff */
[----:B------:R-:W-:-:S04]  /*ae60*/  SEL R0, RZ, 0x1, P3 ;  /* 0x00000001ff007807 */ /* 0x000fc80001800000 */
[----:B------:R-:W-:-:S07]  /*ae70*/  LOP3.LUT R167, R167, R0, RZ, 0x3c, !PT ;  /* 0x00000000a7a77212 */ /* 0x000fce00078e3cff */
[----:B-1----:R-:W-:Y:S05]  /*ae80*/  @P4 BRA `(.L_x_1774) ;  /* 0xffffff7c00244947 */ /* 0x002fea000383ffff */
.L_x_1670:
[----:B------:R-:W1:Y:S01]  /*ae90*/  LDC R0, c[0x0][0x448] ;  /* 0x00011200ff007b82 */ /* 0x000e620000000800 */
[----:B------:R-:W-:Y:S01]  /*aea0*/  IADD3 R5, R164, 0x1, -R163 ;  /* 0x00000001a4057810 */ /* 0x000fe20007ffe8a3 */
[----:B------:R-:W-:Y:S06]  /*aeb0*/  BSSY B0, `(.L_x_1775) ;  /* 0x000000d000007945 */ /* 0x000fec0003800000 */
[----:B------:R-:W3:Y:S01]  /*aec0*/  LDC.64 R6, c[0x0][0x9e0] ;  /* 0x00027800ff067b82 */ /* 0x000ee20000000a00 */
[----:B-1----:R-:W-:Y:S01]  /*aed0*/  ISETP.NE.AND P1, PT, R0, 0x1, PT ;  /* 0x000000010000780c */ /* 0x002fe20003f25270 */
[----:B------:R-:W-:Y:S01]  /*aee0*/  VIADD R0, R177, 0x7f ;  /* 0x0000007fb1007836 */ /* 0x000fe20000000000 */
[----:B---3--:R-:W-:-:S11]  /*aef0*/  ISETP.GE.AND P3, PT, R7, 0x1, PT ;  /* 0x000000010700780c */ /* 0x008fd60003f66270 */
[----:B------:R-:W1:Y:S08]  /*af00*/  @P1 LDC R3, c[0x0][0x44c] ;  /* 0x00011300ff031b82 */ /* 0x000e700000000800 */
[----:B------:R-:W3:Y:S01]  /*af10*/  @P1 LDC R2, c[0x0][0x450] ;  /* 0x00011400ff021b82 */ /* 0x000ee20000000800 */
[----:B-1----:R-:W-:-:S05]  /*af20*/  @P1 IMAD.HI.U32 R3, R0, R3, RZ ;  /* 0x0000000300031227 */ /* 0x002fca00078e00ff */
[----:B---3--:R-:W-:-:S05]  /*af30*/  @P1 SHF.R.U32.HI R0, RZ, R2, R3 ;  /* 0x00000002ff001219 */ /* 0x008fca0000011603 */
[----:B------:R-:W-:Y:S01]  /*af40*/  IMAD.IADD R3, R5, 0x1, R0 ;  /* 0x0000000105037824 */ /* 0x000fe200078e0200 */
[----:B------:R-:W-:Y:S06]  /*af50*/  @P2 BRA `(.L_x_1776) ;  /* 0x0000000000082947 */ /* 0x000fec0003800000 */
[----:B------:R-:W1:Y:S02]  /*af60*/  FENCE.VIEW.ASYNC.G ;  /* 0x00000000000073c6 */ /* 0x000e640000000100 */
[----:B-1----:R-:W-:Y:S06]  /*af70*/  BAR.ARV 0xc, 0x180 ;  /* 0x0306000000007b1d */ /* 0x002fec0000002000 */
.L_x_1776:
[----:B------:R-:W-:Y:S05]  /*af80*/  BSYNC B0 ;  /* 0x0000000000007941 */ /* 0x000fea0003800000 */
.L_x_1775:
[----:B------:R-:W-:Y:S01]  /*af90*/  IMAD.IADD R0, R3, 0x1, R6 ;  /* 0x0000000103007824 */ /* 0x000fe200078e0206 */
[----:B------:R-:W-:Y:S06]  /*afa0*/  @!P3 BRA `(.L_x_1777) ;  /* 0x000000000048b947 */ /* 0x000fec0003800000 */
[C---:B------:R-:W-:Y:S01]  /*afb0*/  ISETP.GT.AND P0, PT, R3.reuse, RZ, PT ;  /* 0x000000ff0300720c */ /* 0x040fe20003f04270 */
[----:B------:R-:W-:Y:S01]  /*afc0*/  BSSY B0, `(.L_x_1778) ;  /* 0x000000e000007945 */ /* 0x000fe20003800000 */
[----:B------:R-:W-:-:S11]  /*afd0*/  VIADD R2, R3, 0xffffffff ;  /* 0xffffffff03027836 */ /* 0x000fd60000000000 */
[----:B------:R-:W-:Y:S05]  /*afe0*/  @P0 BRA `(.L_x_1779) ;  /* 0x00000000001c0947 */ /* 0x000fea0003800000 */
[----:B------:R-:W-:Y:S01]  /*aff0*/  ISETP.NE.AND P0, PT, R7, 0x1, PT ;  /* 0x000000010700780c */ /* 0x000fe20003f05270 */
[----:B------:R-:W-:-:S12]  /*b000*/  IMAD.MOV R3, RZ, RZ, -R3 ;  /* 0x000000ffff037224 */ /* 0x000fd800078e0a03 */
[----:B------:R-:W1:Y:S02]  /*b010*/  @P0 LDC.64 R4, c[0x0][0x9e8] ;  /* 0x00027a00ff040b82 */ /* 0x000e640000000a00 */
[----:B-1----:R-:W-:-:S05]  /*b020*/  @P0 IMAD.HI.U32 R2, R3, R4, RZ ;  /* 0x0000000403020227 */ /* 0x002fca00078e00ff */
[----:B------:R-:W-:-:S04]  /*b030*/  @P0 SHF.R.U32.HI R3, RZ, R5, R2 ;  /* 0x00000005ff030219 */ /* 0x000fc80000011602 */
[----:B------:R-:W-:Y:S01]  /*b040*/  LOP3.LUT R2, RZ, R3, RZ, 0x33, !PT ;  /* 0x00000003ff027212 */ /* 0x000fe200078e33ff */
[----:B------:R-:W-:Y:S06]  /*b050*/  BRA `(.L_x_1780) ;  /* 0x0000000000107947 */ /* 0x000fec0003800000 */
.L_x_1779:
[----:B------:R-:W-:-:S13]  /*b060*/  ISETP.NE.AND P0, PT, R7, 0x1, PT ;  /* 0x000000010700780c */ /* 0x000fda0003f05270 */
[----:B------:R-:W1:Y:S02]  /*b070*/  @P0 LDC.64 R4, c[0x0][0x9e8] ;  /* 0x00027a00ff040b82 */ /* 0x000e640000000a00 */
[----:B-1----:R-:W-:-:S05]  /*b080*/  @P0 IMAD.HI.U32 R4, R2, R4, RZ ;  /* 0x0000000402040227 */ /* 0x002fca00078e00ff */
[----:B------:R-:W-:-:S07]  /*b090*/  @P0 SHF.R.U32.HI R2, RZ, R5, R4 ;  /* 0x00000005ff020219 */ /* 0x000fce0000011604 */
.L_x_1780:
[----:B------:R-:W-:Y:S05]  /*b0a0*/  BSYNC B0 ;  /* 0x0000000000007941 */ /* 0x000fea0003800000 */
.L_x_1778:
[----:B------:R-:W-:-:S05]  /*b0b0*/  IMAD R3, R2, R7, R7 ;  /* 0x0000000702037224 */ /* 0x000fca00078e0207 */
[----:B------:R-:W-:-:S07]  /*b0c0*/  VIMNMX R0, R0, R3, PT ;  /* 0x0000000300007248 */ /* 0x000fce0003fe0100 */
.L_x_1777:
[----:B------:R-:W1:Y:S01]  /*b0d0*/  @P1 LDC R2, c[0x0][0x44c] ;  /* 0x00011300ff021b82 */ /* 0x000e620000000800 */
[----:B------:R-:W-:Y:S01]  /*b0e0*/  VIADD R0, R0, 0x5f ;  /* 0x0000005f00007836 */ /* 0x000fe20000000000 */
[----:B------:R-:W-:Y:S01]  /*b0f0*/  ULDC UR4, c[0x0][0x9dc] ;  /* 0x0002770000047ab9 */ /* 0x000fe20000000800 */
[----:B------:R-:W-:Y:S02]  /*b100*/  IMAD.MOV.U32 R5, RZ, RZ, R177 ;  /* 0x000000ffff057224 */ /* 0x000fe400078e00b1 */
[----:B------:R-:W-:-:S03]  /*b110*/  IMAD.HI R0, R0, 0x2aaaaaab, RZ ;  /* 0x2aaaaaab00007827 */ /* 0x000fc600078e02ff */
[----:B------:R-:W3:Y:S02]  /*b120*/  @P1 LDC R9, c[0x0][0x450] ;  /* 0x00011400ff091b82 */ /* 0x000ee40000000800 */
[----:B------:R-:W-:Y:S01]  /*b130*/  SHF.R.U32.HI R3, RZ, 0x1f, R0 ;  /* 0x0000001fff037819 */ /* 0x000fe20000011600 */
[----:B-1----:R-:W-:-:S05]  /*b140*/  @P1 IMAD.HI.U32 R2, R177, R2, RZ ;  /* 0x00000002b1021227 */ /* 0x002fca00078e00ff */
[----:B---3--:R-:W-:Y:S02]  /*b150*/  @P1 SHF.R.U32.HI R5, RZ, R9, R2 ;  /* 0x00000009ff051219 */ /* 0x008fe40000011602 */
[----:B------:R-:W-:-:S03]  /*b160*/  LEA.HI.SX32 R2, R0, R3, 0x1c ;  /* 0x0000000300027211 */ /* 0x000fc600078fe2ff */
[----:B------:R-:W-:Y:S01]  /*b170*/  IMAD.IADD R0, R152, 0x1, R5 ;  /* 0x0000000198007824 */ /* 0x000fe200078e0205 */
[----:B------:R-:W-:-:S03]  /*b180*/  VIMNMX R2, R153, R2, PT ;  /* 0x0000000299027248 */ /* 0x000fc60003fe0100 */
[----:B------:R-:W-:Y:S01]  /*b190*/  VIADD R3, R0, -UR4 ;  /* 0x8000000400037c36 */ /* 0x000fe20008000000 */
[----:B------:R-:W-:Y:S06]  /*b1a0*/  @!P3 BRA `(.L_x_1781) ;  /* 0x000000000044b947 */ /* 0x000fec0003800000 */
[----:B------:R-:W-:Y:S01]  /*b1b0*/  ISETP.GT.AND P0, PT, R0, -0x1, PT ;  /* 0xffffffff0000780c */ /* 0x000fe20003f04270 */
[----:B------:R-:W-:-:S12]  /*b1c0*/  BSSY B0, `(.L_x_1782) ;  /* 0x000000d000007945 */ /* 0x000fd80003800000 */
        /* <DEDUP_REMOVED lines=8> */
.L_x_1783:
[----:B------:R-:W-:-:S13]  /*b250*/  ISETP.NE.AND P0, PT, R7, 0x1, PT ;  /* 0x000000010700780c */ /* 0x000fda0003f05270 */
[----:B------:R-:W1:Y:S02]  /*b260*/  @P0 LDC.64 R4, c[0x0][0x9e8] ;  /* 0x00027a00ff040b82 */ /* 0x000e640000000a00 */
[----:B-1----:R-:W-:-:S05]  /*b270*/  @P0 IMAD.HI.U32 R4, R0, R4, RZ ;  /* 0x0000000400040227 */ /* 0x002fca00078e00ff */
[----:B------:R-:W-:-:S07]  /*b280*/  @P0 SHF.R.U32.HI R0, RZ, R5, R4 ;  /* 0x00000005ff000219 */ /* 0x000fce0000011604 */
.L_x_1784:
[----:B------:R-:W-:Y:S05]  /*b290*/  BSYNC B0 ;  /* 0x0000000000007941 */ /* 0x000fea0003800000 */
.L_x_1782:
[----:B------:R-:W-:-:S05]  /*b2a0*/  IMAD R0, R0, R7, RZ ;  /* 0x0000000700007224 */ /* 0x000fca00078e02ff */
[----:B------:R-:W-:-:S07]  /*b2b0*/  VIMNMX R3, R3, R0, !PT ;  /* 0x0000000003037248 */ /* 0x000fce0007fe0100 */
.L_x_1781:
        /* <DEDUP_REMOVED lines=9> */
[----:B------:R-:W-:Y:S01]  /*b350*/  LEA.HI.SX32 R179, R3, R0, 0x1c ;  /* 0x0000000003b37211 */ /* 0x000fe200078fe2ff */
[----:B------:R-:W-:Y:S01]  /*b360*/  IMAD.MOV.U32 R0, RZ, RZ, RZ ;  /* 0x000000ffff007224 */ /* 0x000fe200078e00ff */
[----:B0-----:R-:W-:Y:S02]  /*b370*/  CS2R R38, SRZ ;  /* 0x0000000000267805 */ /* 0x001fe4000001ff00 */
[----:B------:R-:W-:Y:S02]  /*b380*/  CS2R R76, SRZ ;  /* 0x00000000004c7805 */ /* 0x000fe4000001ff00 */
[----:B------:R-:W-:-:S02]  /*b390*/  VIMNMX R179, RZ, R179, !PT ;  /* 0x000000b3ffb37248 */ /* 0x000fc40007fe0100 */
[----:B--2---:R-:W-:Y:S02]  /*b3a0*/  CS2R R36, SRZ ;  /* 0x0000000000247805 */ /* 0x004fe4000001ff00 */
[----:B------:R-:W-:Y:S02]  /*b3b0*/  CS2R R72, SRZ ;  /* 0x0000000000487805 */ /* 0x000fe4000001ff00 */
[----:B------:R-:W-:Y:S02]  /*b3c0*/  CS2R R46, SRZ ;  /* 0x00000000002e7805 */ /* 0x000fe4000001ff00 */
[----:B------:R-:W-:Y:S02]  /*b3d0*/  ISETP.GT.AND P1, PT, R2, R179, PT ;  /* 0x000000b30200720c */ /* 0x000fe40003f24270 */
        /* <DEDUP_REMOVED lines=19> */
[----:B------:R-:W-:Y:S01]  /*b510*/  IMAD.MOV.U32 R28, RZ, RZ, RZ ;  /* 0x000000ffff1c7224 */ /* 0x000fe200078e00ff */
[----:B------:R-:W-:Y:S01]  /*b520*/  CS2R R6, SRZ ;  /* 0x0000000000067805 */ /* 0x000fe2000001ff00 */
[----:B------:R-:W-:-:S02]  /*b530*/  IMAD.MOV.U32 R32, RZ, RZ, RZ ;  /* 0x000000ffff207224 */ /* 0x000fc400078e00ff */
[----:B------:R-:W-:Y:S01]  /*b540*/  IMAD.MOV.U32 R99, RZ, RZ, RZ ;  /* 0x000000ffff637224 */ /* 0x000fe200078e00ff */
[----:B------:R-:W-:Y:S06]  /*b550*/  @!P1 BRA `(.L_x_1785) ;  /* 0x0000015000709947 */ /* 0x000fec0003800000 */
[----:B------:R-:W2:Y:S04]  /*b560*/  LDL R4, [R1+0x40] ;  /* 0x0000400001047983 */ /* 0x000ea80000100800 */
[----:B------:R-:W0:Y:S02]  /*b570*/  SHFL.IDX PT, R0, R223, RZ, 0x1f ;  /* 0x00001fffdf007589 */ /* 0x000e2400000e0000 */
[----:B0-----:R-:W-:-:S04]  /*b580*/  LEA.HI R3, R0, R0, RZ, 0x1 ;  /* 0x0000000000037211 */ /* 0x001fc800078f08ff */
[----:B------:R-:W-:-:S05]  /*b590*/  LOP3.LUT R3, R3, 0x1e, RZ, 0xc0, !PT ;  /* 0x0000001e03037812 */ /* 0x000fca00078ec0ff */
[----:B------:R-:W-:Y:S01]  /*b5a0*/  IMAD.IADD R3, R0, 0x1, -R3 ;  /* 0x0000000100037824 */ /* 0x000fe200078e0a03 */
[----:B--2---:R-:W-:-:S13]  /*b5b0*/  R2UR UR4, R4 ;  /* 0x00000000040472ca */ /* 0x004fda00000e0000 */
[----:B------:R-:W-:Y:S02]  /*b5c0*/  ULOP3.LUT UP0, URZ, UR4, 0x1bf, URZ, 0xc0, !UPT ;  /* 0x000001bf043f7892 */ /* 0x000fe4000f80c03f */
[----:B------:R-:W-:-:S04]  /*b5d0*/  LEA R3, R3, UR4, 0xd ;  /* 0x0000000403037c11 */ /* 0x000fc8000f8e68ff */
[----:B------:R-:W-:Y:S02]  /*b5e0*/  SHF.R.U32.HI R3, RZ, 0x4, R3 ;  /* 0x00000004ff037819 */ /* 0x000fe40000011603 */
[----:B------:R-:W-:Y:S02]  /*b5f0*/  PLOP3.LUT P0, PT, PT, PT, UP0, 0x80, 0x0 ;  /* 0x000000000000781c */ /* 0x000fe40003f0f008 */
[----:B------:R-:W-:-:S11]  /*b600*/  LOP3.LUT R68, R3, 0x3fff, RZ, 0xc0, !PT ;  /* 0x00003fff03447812 */ /* 0x000fd600078ec0ff */
        /* <DEDUP_REMOVED lines=17> */
.L_x_1786:
        /* <DEDUP_REMOVED lines=12> */
.L_x_1790:
[----:B-1----:R1:W2:Y:S02]  /*b7e0*/  SYNCS.PHASECHK.TRANS64.TRYWAIT P0, [R16+URZ+0x2a800], R3 ;  /* 0x02a80003100075a7 */ /* 0x0022a4000800017f */
[----:B--2---:R-:W-:Y:S05]  /*b7f0*/  @!P0 NANOSLEEP.SYNCS 0x989680 ;  /* 0x009896800000895d */ /* 0x004fea0003900000 */
[----:B------:R-:W2:Y:S02]  /*b800*/  @!P0 SYNCS.PHASECHK.TRANS64 P0, [R16+URZ+0x2a800], R3 ;  /* 0x02a80003100085a7 */ /* 0x000ea4000800007f */
[----:B--2---:R-:W-:Y:S05]  /*b810*/  @!P0 BRA `(.L_x_1790) ;  /* 0xfffffffc00f08947 */ /* 0x004fea000383ffff */
.L_x_1789:
[----:B------:R-:W-:Y:S05]  /*b820*/  BSYNC B0 ;  /* 0x0000000000007941 */ /* 0x000fea0003800000 */
.L_x_1788:
[----:B------:R-:W-:Y:S05]  /*b830*/  BRA `(.L_x_1791) ;  /* 0x00000074001c7947 */ /* 0x000fea0003800000 */
.L_x_1787:
[----:B------:R-:W2:Y:S01]  /*b840*/  LDL R0, [R1+0x40] ;  /* 0x0000400001007983 */ /* 0x000ea20000100800 */
[----:B------:R-:W-:Y:S02]  /*b850*/  ULDC.64 UR6, c[0x0][0x408] ;  /* 0x0001020000067ab9 */ /* 0x000fe40000000a00 */
[----:B-----5:R-:W-:Y:S01]  /*b860*/  IMAD.WIDE.U32 R26, R147, UR6, RZ ;  /* 0x00000006931a7c25 */ /* 0x020fe2000f8e00ff */
[----:B--2---:R-:W-:Y:S02]  /*b870*/  R2UR UR4, R0 ;  /* 0x00000000000472ca */ /* 0x004fe400000e0000 */
[----:B------:R-:W-:-:S11]  /*b880*/  SHF.R.S32.HI R0, RZ, 0x1f, R147 ;  /* 0x0000001fff007819 */ /* 0x000fd60000011493 */
[----:B------:R-:W-:-:S03]  /*b890*/  ULOP3.LUT UP0, URZ, UR4, 0x3ff, URZ, 0xc0, !UPT ;  /* 0x000003ff043f7892 */ /* 0x000fc6000f80c03f */
[----:B------:R-:W-:Y:S02]  /*b8a0*/  ULDC.64 UR4, c[0x0][0x3f8] ;  /* 0x0000fe0000047ab9 */ /* 0x000fe40000000a00 */
[C---:B------:R-:W-:Y:S01]  /*b8b0*/  IMAD R4, R0.reuse, UR4, RZ ;  /* 0x0000000400047c24 */ /* 0x040fe2000f8e02ff */
[----:B------:R-:W-:Y:S01]  /*b8c0*/  PLOP3.LUT P0, PT, PT, PT, UP0, 0x80, 0x0 ;  /* 0x000000000000781c */ /* 0x000fe20003f0f008 */
[----:B------:R-:W-:Y:S02]  /*b8d0*/  IMAD R0, R0, UR6, RZ ;  /* 0x0000000600007c24 */ /* 0x000fe4000f8e02ff */
[----:B------:R-:W-:-:S04]  /*b8e0*/  IMAD.WIDE.U32 R24, R147, UR4, RZ ;  /* 0x0000000493187c25 */ /* 0x000fc8000f8e00ff */
[C---:B------:R-:W-:Y:S02]  /*b8f0*/  IMAD R29, R147.reuse, UR5, R4 ;  /* 0x00000005931d7c24 */ /* 0x040fe4000f8e0204 */
[----:B------:R-:W-:Y:S02]  /*b900*/  IMAD R31, R147, UR7, R0 ;  /* 0x00000007931f7c24 */ /* 0x000fe4000f8e0200 */
[----:B------:R-:W-:Y:S02]  /*b910*/  IMAD.IADD R29, R29, 0x1, R25 ;  /* 0x000000011d1d7824 */ /* 0x000fe400078e0219 */
[----:B------:R-:W-:Y:S01]  /*b920*/  IMAD.IADD R31, R31, 0x1, R27 ;  /* 0x000000011f1f7824 */ /* 0x000fe200078e021b */
        /* <DEDUP_REMOVED lines=17> */
.L_x_1792:
[----:B------:R-:W-:Y:S01]  /*ba40*/  ULDC.U8 UR4, c[0x0][0x410] ;  /* 0x0001040000047ab9 */ /* 0x000fe20000000000 */
[----:B------:R-:W-:Y:S01]  /*ba50*/  BSSY B0, `(.L_x_1793) ;  /* 0x000071d000007945 */ /* 0x000fe20003800000 */
[----:B------:R-:W-:Y:S01]  /*ba60*/  ISETP.NE.AND P0, PT, RZ, UR4, PT ;  /* 0x00000004ff007c0c */ /* 0x000fe2000bf05270 */
[----:B------:R-:W-:-:S12]  /*ba70*/  IMAD.IADD R10, R162, 0x1, R177 ;  /* 0x00000001a20a7824 */ /* 0x000fd800078e02b1 */
[----:B------:R-:W-:Y:S05]  /*ba80*/  @!P0 BRA `(.L_x_1794) ;  /* 0x0000003800748947 */ /* 0x000fea0003800000 */
[----:B------:R-:W0:Y:S01]  /*ba90*/  LDC R20, c[0x0][0x448] ;  /* 0x00011200ff147b82 */ /* 0x000e220000000800 */
[----:B------:R-:W-:Y:S01]  /*baa0*/  IMAD R3, R189, 0x40, R10 ;  /* 0x00000040bd037824 */ /* 0x000fe200078e020a */
[----:B------:R-:W-:Y:S01]  /*bab0*/  ULDC.64 UR4, c[0x0][0x3f8] ;  /* 0x0000fe0000047ab9 */ /* 0x000fe20000000a00 */
[----:B------:R-:W-:Y:S01]  /*bac0*/  ULDC.64 UR6, c[0x0][0x408] ;  /* 0x0001020000067ab9 */ /* 0x000fe20000000a00 */
[----:B------:R-:W-:Y:S02]  /*bad0*/  IMAD.MOV.U32 R8, RZ, RZ, R24 ;  /* 0x000000ffff087224 */ /* 0x000fe400078e0018 */
[----:B------:R-:W-:Y:S02]  /*bae0*/  IMAD.MOV.U32 R9, RZ, RZ, R29 ;  /* 0x000000ffff097224 */ /* 0x000fe400078e001d */
[----:B------:R-:W-:Y:S02]  /*baf0*/  IMAD.MOV.U32 R12, RZ, RZ, R26 ;  /* 0x000000ffff0c7224 */ /* 0x000fe400078e001a */
[----:B------:R-:W-:Y:S01]  /*bb00*/  IMAD.MOV.U32 R13, RZ, RZ, R31 ;  /* 0x000000ffff0d7224 */ /* 0x000fe200078e001f */
[----:B0-----:R-:W-:-:S13]  /*bb10*/  ISETP.NE.AND P0, PT, R20, 0x1, PT ;  /* 0x000000011400780c */ /* 0x001fda0003f05270 */
[----:B------:R-:W0:Y:S08]  /*bb20*/  @P0 LDC R0, c[0x0][0x44c] ;  /* 0x00011300ff000b82 */ /* 0x000e300000000800 */
[----:B------:R-:W1:Y:S01]  /*bb30*/  @P0 LDC R5, c[0x0][0x450] ;  /* 0x00011400ff050b82 */ /* 0x000e620000000800 */
[----:B0-----:R-:W-:-:S05]  /*bb40*/  @P0 IMAD.HI.U32 R0, R3, R0, RZ ;  /* 0x0000000003000227 */ /* 0x001fca00078e00ff */
[----:B-1----:R-:W-:-:S04]  /*bb50*/  @P0 SHF.R.U32.HI R3, RZ, R5, R0 ;  /* 0x00000005ff030219 */ /* 0x002fc80000011600 */
[----:B------:R-:W-:Y:S01]  /*bb60*/  SHF.R.S32.HI R0, RZ, 0x1f, R3 ;  /* 0x0000001fff007819 */ /* 0x000fe20000011403 */
[----:B------:R-:W-:-:S04]  /*bb70*/  IMAD.WIDE.U32 R8, R3, UR4, R8 ;  /* 0x0000000403087c25 */ /* 0x000fc8000f8e0008 */
[C---:B------:R-:W-:Y:S02]  /*bb80*/  IMAD R4, R0.reuse, UR4, RZ ;  /* 0x0000000400047c24 */ /* 0x040fe4000f8e02ff */
[----:B------:R-:W-:Y:S02]  /*bb90*/  IMAD R0, R0, UR6, RZ ;  /* 0x0000000600007c24 */ /* 0x000fe4000f8e02ff */
[C---:B------:R-:W-:Y:S01]  /*bba0*/  IMAD R7, R3.reuse, UR5, R4 ;  /* 0x0000000503077c24 */ /* 0x040fe2000f8e0204 */
[----:B------:R-:W-:Y:S01]  /*bbb0*/  ULDC.64 UR4, c[0x0][0x3e8] ;  /* 0x0000fa0000047ab9 */ /* 0x000fe20000000a00 */
[C---:B------:R-:W-:Y:S01]  /*bbc0*/  IMAD.WIDE.U32 R12, R3.reuse, UR6, R12 ;  /* 0x00000006030c7c25 */ /* 0x040fe2000f8e000c */
[----:B------:R-:W-:Y:S01]  /*bbd0*/  LEA R6, P0, R8, UR4, 0x1 ;  /* 0x0000000408067c11 */ /* 0x000fe2000f8008ff */
[----:B------:R-:W-:Y:S02]  /*bbe0*/  UMOV UR4, 0xffffffff ;  /* 0xffffffff00047882 */ /* 0x000fe40000000000 */
[----:B------:R-:W-:Y:S01]  /*bbf0*/  IMAD R3, R3, UR7, R0 ;  /* 0x0000000703037c24 */ /* 0x000fe2000f8e0200 */
[----:B------:R-:W-:Y:S01]  /*bc00*/  ULDC.64 UR6, c[0x0][0x400] ;  /* 0x0001000000067ab9 */ /* 0x000fe20000000a00 */
[----:B------:R-:W-:Y:S01]  /*bc10*/  IMAD.IADD R7, R9, 0x1, R7 ;  /* 0x0000000109077824 */ /* 0x000fe200078e0207 */
[----:B------:R-:W-:Y:S01]  /*bc20*/  LEA R4, P1, R12, UR6, 0x1 ;  /* 0x000000060c047c11 */ /* 0x000fe2000f8208ff */
[----:B------:R-:W-:-:S03]  /*bc30*/  IMAD.IADD R3, R13, 0x1, R3 ;  /* 0x000000010d037824 */ /* 0x000fc600078e0203 */
[----:B------:R-:W-:Y:S02]  /*bc40*/  LEA.HI.X R7, R8, UR5, R7, 0x1, P0 ;  /* 0x0000000508077c11 */ /* 0x000fe400080f0c07 */
[----:B------:R-:W-:Y:S01]  /*bc50*/  LEA.HI.X R8, R12, UR7, R3, 0x1, P1 ;  /* 0x000000070c087c11 */ /* 0x000fe200088f0c03 */
[----:B------:R-:W-:Y:S06]  /*bc60*/  BRA.DIV UR4, `(.L_x_1795) ;  /* 0x000001f2042c7947 */ /* 0x000fec000b800000 */
[----:B------:R0:W1:Y:S04]  /*bc70*/  SHFL.IDX PT, R3, R7, RZ, 0x1c1f ;  /* 0x001c1fff07037589 */ /* 0x00006800000e0000 */
[----:B------:R0:W2:Y:S04]  /*bc80*/  SHFL.IDX PT, R0, R6, RZ, 0x1c1f ;  /* 0x001c1fff06007589 */ /* 0x0000a800000e0000 */
[----:B------:R0:W3:Y:S04]  /*bc90*/  SHFL.IDX PT, R5, R8, RZ, 0x1c1f ;  /* 0x001c1fff08057589 */ /* 0x0000e800000e0000 */
[----:B------:R0:W4:Y:S02]  /*bca0*/  SHFL.IDX PT, R14, R4, RZ, 0x1c1f ;  /* 0x001c1fff040e7589 */ /* 0x00012400000e0000 */
.L_x_2134:
[----:B------:R-:W-:Y:S01]  /*bcb0*/  IMAD R81, R163, R20, RZ ;  /* 0x00000014a3517224 */ /* 0x000fe200078e02ff */
[----:B------:R-:W-:Y:S01]  /*bcc0*/  BSSY B1, `(.L_x_1796) ;  /* 0x0000052000017945 */ /* 0x000fe20003800000 */
[----:B------:R-:W-:Y:S02]  /*bcd0*/  CS2R R58, SRZ ;  /* 0x00000000003a7805 */ /* 0x000fe4000001ff00 */
[----:B------:R-:W-:Y:S02]  /*bce0*/  CS2R R56, SRZ ;  /* 0x0000000000387805 */ /* 0x000fe4000001ff00 */
[----:B------:R-:W-:Y:S02]  /*bcf0*/  CS2R R50, SRZ ;  /* 0x0000000000327805 */ /* 0x000fe4000001ff00 */
[----:B------:R-:W-:Y:S02]  /*bd00*/  ISETP.GE.AND P0, PT, R10, R81, PT ;  /* 0x000000510a00720c */ /* 0x000fe40003f06270 */
        /* <DEDUP_REMOVED lines=10> */
[----:B------:R-:W-:Y:S01]  /*bdb0*/  ULDC UR4, c[0x0][0x3f4] ;  /* 0x0000fd0000047ab9 */ /* 0x000fe20000000800 */
[----:B------:R-:W-:Y:S02]  /*bdc0*/  CS2R R60, SRZ ;  /* 0x00000000003c7805 */ /* 0x000fe4000001ff00 */
[----:B------:R-:W-:Y:S02]  /*bdd0*/  ISETP.GE.AND P3, PT, R171, UR4, PT ;  /* 0x00000004ab007c0c */ /* 0x000fe4000bf66270 */
[----:B------:R-:W-:Y:S02]  /*bde0*/  CS2R R58, SRZ ;  /* 0x00000000003a7805 */ /* 0x000fe4000001ff00 */
[----:B------:R-:W-:Y:S01]  /*bdf0*/  ISETP.GE.AND P2, PT, R169, UR4, PT ;  /* 0x00000004a9007c0c */ /* 0x000fe2000bf46270 */
[----:B------:R-:W-:Y:S01]  /*be00*/  ULDC.64 UR6, c[0x0][0x208] ;  /* 0x0000820000067ab9 */ /* 0x000fe20000000a00 */
[----:B------:R-:W-:Y:S02]  /*be10*/  ISETP.GE.AND P1, PT, R170, UR4, PT ;  /* 0x00000004aa007c0c */ /* 0x000fe4000bf26270 */
[----:B------:R-:W-:-:S02]  /*be20*/  ISETP.GE.AND P0, PT, R168, UR4, PT ;  /* 0x00000004a8007c0c */ /* 0x000fc4000bf06270 */
[----:B------:R-:W-:-:S03]  /*be30*/  ISETP.GE.AND P4, PT, R160, UR4, PT ;  /* 0x00000004a0007c0c */ /* 0x000fc6000bf86270 */
[C---:B------:R-:W-:Y:S01]  /*be40*/  @!P3 IMAD.SHL.U32 R27, R171.reuse, 0x2, RZ ;  /* 0x00000002ab1bb824 */ /* 0x040fe200078e00ff */
[----:B------:R-:W-:-:S03]  /*be50*/  @!P3 SHF.L.U64.HI R20, R171, 0x1, R197 ;  /* 0x00000001ab14b819 */ /* 0x000fc600000102c5 */
[C---:B------:R-:W-:Y:S01]  /*be60*/  @!P2 IMAD.SHL.U32 R31, R169.reuse, 0x2, RZ ;  /* 0x00000002a91fa824 */ /* 0x040fe200078e00ff */
[----:B------:R-:W-:Y:S01]  /*be70*/  @!P2 SHF.L.U64.HI R12, R169, 0x1, R196 ;  /* 0x00000001a90ca819 */ /* 0x000fe200000102c4 */
[----:B------:R-:W-:Y:S01]  /*be80*/  @!P1 IMAD.SHL.U32 R39, R170, 0x2, RZ ;  /* 0x00000002aa279824 */ /* 0x000fe200078e00ff */
[-C--:B--2---:R-:W-:Y:S01]  /*be90*/  @!P3 IADD3 R24, P6, R0, R27.reuse, RZ ;  /* 0x0000001b0018b210 */ /* 0x084fe20007fde0ff */
[----:B------:R-:W-:Y:S01]  /*bea0*/  @!P0 IMAD.SHL.U32 R63, R168, 0x2, RZ ;  /* 0x00000002a83f8824 */ /* 0x000fe200078e00ff */
[----:B----4-:R-:W-:Y:S01]  /*beb0*/  @!P3 IADD3 R26, P5, R14, R27, RZ ;  /* 0x0000001b0e1ab210 */ /* 0x010fe20007fbe0ff */
[----:B-1----:R-:W-:Y:S01]  /*bec0*/  @!P4 IMAD.MOV.U32 R13, RZ, RZ, R3 ;  /* 0x000000ffff0dc224 */ /* 0x002fe200078e0003 */
[----:B------:R-:W-:Y:S01]  /*bed0*/  @!P0 SHF.L.U64.HI R34, R168, 0x1, R194 ;  /* 0x00000001a8228819 */ /* 0x000fe200000102c2 */
[--C-:B------:R-:W-:Y:S01]  /*bee0*/  @!P3 IMAD.X R25, R3, 0x1, R20.reuse, P6 ;  /* 0x000000010319b824 */ /* 0x100fe200030e0614 */
[-C--:B------:R-:W-:Y:S01]  /*bef0*/  @!P2 IADD3 R28, P6, R0, R31.reuse, RZ ;  /* 0x0000001f001ca210 */ /* 0x080fe20007fde0ff */
[----:B---3--:R-:W-:Y:S01]  /*bf00*/  @!P3 IMAD.X R27, R5, 0x1, R20, P5 ;  /* 0x00000001051bb824 */ /* 0x008fe200028e0614 */
[----:B------:R-:W-:Y:S01]  /*bf10*/  @!P2 IADD3 R30, P5, R14, R31, RZ ;  /* 0x0000001f0e1ea210 */ /* 0x000fe20007fbe0ff */
[----:B------:R-:W-:Y:S01]  /*bf20*/  @!P4 IMAD.MOV.U32 R15, RZ, RZ, R5 ;  /* 0x000000ffff0fc224 */ /* 0x000fe200078e0005 */
[----:B------:R-:W-:Y:S01]  /*bf30*/  @!P1 SHF.L.U64.HI R20, R170, 0x1, R195 ;  /* 0x00000001aa149819 */ /* 0x000fe200000102c3 */
[--C-:B------:R-:W-:Y:S01]  /*bf40*/  @!P2 IMAD.X R29, R3, 0x1, R12.reuse, P6 ;  /* 0x00000001031da824 */ /* 0x100fe200030e060c */
[----:B------:R-:W-:Y:S01]  /*bf50*/  @!P1 IADD3 R36, P6, R0, R39, RZ ;  /* 0x0000002700249210 */ /* 0x000fe20007fde0ff */
[----:B------:R-:W-:Y:S01]  /*bf60*/  @!P2 IMAD.X R31, R5, 0x1, R12, P5 ;  /* 0x00000001051fa824 */ /* 0x000fe200028e060c */
[----:B------:R-:W-:Y:S01]  /*bf70*/  ISETP.GE.AND P5, PT, R172, UR4, PT ;  /* 0x00000004ac007c0c */ /* 0x000fe2000bfa6270 */
[----:B------:R-:W-:-:S02]  /*bf80*/  @!P4 IMAD.MOV.U32 R12, RZ, RZ, R0 ;  /* 0x000000ffff0cc224 */ /* 0x000fc400078e0000 */
[----:B------:R-:W-:Y:S01]  /*bf90*/  @!P1 IMAD.X R37, R3, 0x1, R20, P6 ;  /* 0x0000000103259824 */ /* 0x000fe200030e0614 */
[----:B------:R-:W-:Y:S01]  /*bfa0*/  @!P1 IADD3 R38, P6, R14, R39, RZ ;  /* 0x000000270e269210 */ /* 0x000fe20007fde0ff */
[----:B------:R-:W-:-:S04]  /*bfb0*/  @!P4 IMAD.WIDE R12, R160, 0x2, R12 ;  /* 0x00000002a00cc825 */ /* 0x000fc800078e020c */
[----:B------:R-:W-:Y:S01]  /*bfc0*/  @!P1 IMAD.X R39, R5, 0x1, R20, P6 ;  /* 0x0000000105279824 */ /* 0x000fe200030e0614 */
[-C--:B------:R-:W-:Y:S01]  /*bfd0*/  @!P0 IADD3 R44, P6, R0, R63.reuse, RZ ;  /* 0x0000003f002c8210 */ /* 0x080fe20007fde0ff */
[----:B------:R-:W-:Y:S01]  /*bfe0*/  @!P4 IMAD.WIDE R20, R160, 0x2, R14 ;  /* 0x00000002a014c825 */ /* 0x000fe200078e020e */
[----:B------:R1:W5:Y:S03]  /*bff0*/  @!P4 LD.E.64 R60, desc[UR6][R12.64] ;  /* 0x000000060c3cc980 */ /* 0x000366000c101b00 */
[----:B------:R-:W-:Y:S01]  /*c000*/  @!P0 IMAD.X R45, R3, 0x1, R34, P6 ;  /* 0x00000001032d8824 */ /* 0x000fe200030e0622 */
[----:B------:R-:W-:Y:S01]  /*c010*/  @!P0 IADD3 R62, P6, R14, R63, RZ ;  /* 0x0000003f0e3e8210 */ /* 0x000fe20007fde0ff */
[C---:B------:R-:W-:Y:S01]  /*c020*/  @!P5 IMAD.SHL.U32 R15, R172.reuse, 0x2, RZ ;  /* 0x00000002ac0fd824 */ /* 0x040fe200078e00ff */
[----:B------:R1:W5:Y:S01]  /*c030*/  @!P4 LD.E.64 R58, desc[UR6][R20.64] ;  /* 0x00000006143ac980 */ /* 0x000362000c101b00 */
[----:B------:R-:W-:-:S02]  /*c040*/  @!P5 SHF.L.U64.HI R32, R172, 0x1, R193 ;  /* 0x00000001ac20d819 */ /* 0x000fc400000102c1 */
[----:B------:R-:W-:Y:S01]  /*c050*/  CS2R R54, SRZ ;  /* 0x0000000000367805 */ /* 0x000fe2000001ff00 */
[----:B------:R-:W-:Y:S01]  /*c060*/  @!P0 IMAD.X R63, R5, 0x1, R34, P6 ;  /* 0x00000001053f8824 */ /* 0x000fe200030e0622 */
[-C--:B------:R-:W-:Y:S02]  /*c070*/  @!P5 IADD3 R64, P4, R0, R15.reuse, RZ ;  /* 0x0000000f0040d210 */ /* 0x080fe40007f9e0ff */
[----:B------:R-:W-:Y:S02]  /*c080*/  CS2R R56, SRZ ;  /* 0x0000000000387805 */ /* 0x000fe4000001ff00 */
[----:B------:R-:W-:Y:S02]  /*c090*/  @!P5 IADD3 R14, P6, R14, R15, RZ ;  /* 0x0000000f0e0ed210 */ /* 0x000fe40007fde0ff */
[----:B------:R-:W-:Y:S02]  /*c0a0*/  CS2R R52, SRZ ;  /* 0x0000000000347805 */ /* 0x000fe4000001ff00 */
[----:B------:R-:W-:Y:S01]  /*c0b0*/  CS2R R50, SRZ ;  /* 0x0000000000327805 */ /* 0x000fe2000001ff00 */
[--C-:B------:R-:W-:Y:S01]  /*c0c0*/  @!P5 IMAD.X R65, R3, 0x1, R32.reuse, P4 ;  /* 0x000000010341d824 */ /* 0x100fe200020e0620 */
[----:B------:R-:W-:Y:S01]  /*c0d0*/  CS2R R48, SRZ ;  /* 0x0000000000307805 */ /* 0x000fe2000001ff00 */
[----:B------:R-:W-:Y:S01]  /*c0e0*/  @!P5 IMAD.X R15, R5, 0x1, R32, P6 ;  /* 0x00000001050fd824 */ /* 0x000fe200030e0620 */
[----:B------:R-:W-:-:S02]  /*c0f0*/  CS2R R46, SRZ ;  /* 0x00000000002e7805 */ /* 0x000fc4000001ff00 */
[----:B------:R-:W-:Y:S02]  /*c100*/  CS2R R42, SRZ ;  /* 0x00000000002a7805 */ /* 0x000fe4000001ff00 */
[----:B------:R-:W-:Y:S02]  /*c110*/  CS2R R40, SRZ ;  /* 0x0000000000287805 */ /* 0x000fe4000001ff00 */
[----:B------:R-:W-:Y:S02]  /*c120*/  CS2R R32, SRZ ;  /* 0x0000000000207805 */ /* 0x000fe4000001ff00 */
[----:B------:R-:W-:Y:S01]  /*c130*/  CS2R R34, SRZ ;  /* 0x0000000000227805 */ /* 0x000fe2000001ff00 */
[----:B------:R1:W5:Y:S04]  /*c140*/  @!P3 LD.E.64 R54, desc[UR6][R24.64] ;  /* 0x000000061836b980 */ /* 0x000368000c101b00 */
        /* <DEDUP_REMOVED lines=8> */
[----:B------:R1:W5:Y:S02]  /*c1d0*/  @!P5 LD.E.64 R34, desc[UR6][R14.64] ;  /* 0x000000060e22d980 */ /* 0x000364000c101b00 */
.L_x_1797:
[----:B------:R-:W-:Y:S05]  /*c1e0*/  BSYNC B1 ;  /* 0x0000000000017941 */ /* 0x000fea0003800000 */
.L_x_1796:
[----:B--2--5:R-:W-:Y:S01]  /*c1f0*/  IMAD.MOV.U32 R0, RZ, RZ, R58 ;  /* 0x000000ffff007224 */ /* 0x024fe200078e003a */
[----:B------:R-:W-:Y:S01]  /*c200*/  UMOV UR4, 0xffffffff ;  /* 0xffffffff00047882 */ /* 0x000fe20000000000 */
[----:B-1----:R-:W-:Y:S01]  /*c210*/  IMAD.MOV.U32 R3, RZ, RZ, R59 ;  /* 0x000000ffff037224 */ /* 0x002fe200078e003b */
[----:B------:R-:W-:Y:S01]  /*c220*/  CS2R R30, SRZ ;  /* 0x00000000001e7805 */ /* 0x000fe2000001ff00 */
[----:B---3--:R-:W-:Y:S01]  /*c230*/  IMAD.MOV.U32 R5, RZ, RZ, R56 ;  /* 0x000000ffff057224 */ /* 0x008fe200078e0038 */
        /* <DEDUP_REMOVED lines=44> */
[----:B------:R-:W-:Y:S01]  /*c500*/  PRMT R69, R9, 0x7610, R69 ;  /* 0x0000761009457816 */ /* 0x000fe20000000045 */
[----:B------:R-:W-:Y:S06]  /*c510*/  BRA.DIV UR4, `(.L_x_1798) ;  /* 0x000001ea04707947 */ /* 0x000fec000b800000 */
[----:B------:R1:W2:Y:S04]  /*c520*/  SHFL.IDX PT, R3, R7, 0x1, 0x1c1f ;  /* 0x003c1f0007037f89 */ /* 0x0002a800000e0000 */
[----:B------:R1:W3:Y:S04]  /*c530*/  SHFL.IDX PT, R0, R6, 0x1, 0x1c1f ;  /* 0x003c1f0006007f89 */ /* 0x0002e800000e0000 */
[----:B------:R1:W1:Y:S04]  /*c540*/  SHFL.IDX PT, R5, R8, 0x1, 0x1c1f ;  /* 0x003c1f0008057f89 */ /* 0x00026800000e0000 */
[----:B0-----:R-:W0:Y:S02]  /*c550*/  SHFL.IDX PT, R4, R4, 0x1, 0x1c1f ;  /* 0x003c1f0004047f89 */ /* 0x001e2400000e0000 */
.L_x_2140:
[----:B------:R-:W-:Y:S01]  /*c560*/  VIADD R10, R10, 0x40 ;  /* 0x000000400a0a7836 */ /* 0x000fe20000000000 */
[----:B-1----:R-:W-:Y:S01]  /*c570*/  LOP3.LUT R6, R174, 0x18, R18, 0xf8, !PT ;  /* 0x00000018ae067812 */ /* 0x002fe200078ef812 */
[----:B------:R-:W-:Y:S01]  /*c580*/  BSSY B1, `(.L_x_1799) ;  /* 0x0000054000017945 */ /* 0x000fe20003800000 */
[----:B------:R-:W-:Y:S02]  /*c590*/  LOP3.LUT P0, RZ, R200, 0x4, RZ, 0xc0, !PT ;  /* 0x00000004c8ff7812 */ /* 0x000fe4000780c0ff */
[----:B------:R-:W-:Y:S02]  /*c5a0*/  CS2R R36, SRZ ;  /* 0x0000000000247805 */ /* 0x000fe4000001ff00 */
[----:B------:R-:W-:Y:S02]  /*c5b0*/  ISETP.GE.AND P1, PT, R10, R81, PT ;  /* 0x000000510a00720c */ /* 0x000fe40003f26270 */
[----:B------:R-:W-:Y:S02]  /*c5c0*/  CS2R R26, SRZ ;  /* 0x00000000001a7805 */ /* 0x000fe4000001ff00 */
[----:B------:R-:W-:-:S02]  /*c5d0*/  LOP3.LUT R7, R6, R175, RZ, 0x3c, !PT ;  /* 0x000000af06077212 */ /* 0x000fc400078e3cff */
[----:B------:R-:W-:Y:S02]  /*c5e0*/  CS2R R20, SRZ ;  /* 0x0000000000147805 */ /* 0x000fe4000001ff00 */
[----:B------:R-:W-:Y:S02]  /*c5f0*/  CS2R R12, SRZ ;  /* 0x00000000000c7805 */ /* 0x000fe4000001ff00 */
[----:B------:R-:W-:Y:S02]  /*c600*/  CS2R R8, SRZ ;  /* 0x0000000000087805 */ /* 0x000fe4000001ff00 */
[----:B------:R-:W-:Y:S01]  /*c610*/  CS2R R44, SRZ ;  /* 0x00000000002c7805 */ /* 0x000fe2000001ff00 */
[----:B------:R-:W-:Y:S01]  /*c620*/  IMAD.IADD R7, R176, 0x1, R7 ;  /* 0x00000001b0077824 */ /* 0x000fe200078e0207 */
[----:B------:R-:W-:Y:S02]  /*c630*/  CS2R R38, SRZ ;  /* 0x0000000000267805 */ /* 0x000fe4000001ff00 */
[----:B------:R-:W-:-:S02]  /*c640*/  CS2R R28, SRZ ;  /* 0x00000000001c7805 */ /* 0x000fc4000001ff00 */
[----:B------:R-:W-:Y:S02]  /*c650*/  CS2R R24, SRZ ;  /* 0x0000000000187805 */ /* 0x000fe4000001ff00 */
[----:B----4-:R-:W-:Y:S01]  /*c660*/  CS2R R14, SRZ ;  /* 0x00000000000e7805 */ /* 0x010fe2000001ff00 */
[----:B------:R-:W-:Y:S01]  /*c670*/  IMAD R62, R7, 0x2, R16 ;  /* 0x00000002073e7824 */ /* 0x000fe200078e0210 */
        /* <DEDUP_REMOVED lines=9> */
[----:B------:R-:W-:-:S05]  /*c710*/  ISETP.GE.AND P1, PT, R168, UR4, PT ;  /* 0x00000004a8007c0c */ /* 0x000fca000bf26270 */
[C---:B------:R-:W-:Y:S01]  /*c720*/  @!P4 IMAD.SHL.U32 R9, R171.reuse, 0x2, RZ ;  /* 0x00000002ab09c824 */ /* 0x040fe200078e00ff */
[----:B------:R-:W-:-:S03]  /*c730*/  @!P4 SHF.L.U64.HI R6, R171, 0x1, R197 ;  /* 0x00000001ab06c819 */ /* 0x000fc600000102c5 */
[C---:B------:R-:W-:Y:S01]  /*c740*/  @!P3 IMAD.SHL.U32 R73, R169.reuse, 0x2, RZ ;  /* 0x00000002a949b824 */ /* 0x040fe200078e00ff */
[----:B------:R-:W-:Y:S01]  /*c750*/  @!P3 SHF.L.U64.HI R12, R169, 0x1, R196 ;  /* 0x00000001a90cb819 */ /* 0x000fe200000102c4 */
[----:B------:R-:W-:Y:S01]  /*c760*/  @!P2 IMAD.SHL.U32 R67, R170, 0x2, RZ ;  /* 0x00000002aa43a824 */ /* 0x000fe200078e00ff */
[-C--:B---3--:R-:W-:Y:S01]  /*c770*/  @!P4 IADD3 R10, P5, R0, R9.reuse, RZ ;  /* 0x00000009000ac210 */ /* 0x088fe20007fbe0ff */
[----:B------:R-:W-:Y:S01]  /*c780*/  @!P1 IMAD.SHL.U32 R7, R168, 0x2, RZ ;  /* 0x00000002a8079824 */ /* 0x000fe200078e00ff */
[----:B0-----:R-:W-:Y:S02]  /*c790*/  @!P4 IADD3 R8, P6, R4, R9, RZ ;  /* 0x000000090408c210 */ /* 0x001fe40007fde0ff */
[----:B------:R-:W-:Y:S01]  /*c7a0*/  @!P2 SHF.L.U64.HI R14, R170, 0x1, R195 ;  /* 0x00000001aa0ea819 */ /* 0x000fe200000102c3 */
[--C-:B--2---:R-:W-:Y:S01]  /*c7b0*/  @!P4 IMAD.X R11, R3, 0x1, R6.reuse, P5 ;  /* 0x00000001030bc824 */ /* 0x104fe200028e0606 */
[-C--:B------:R-:W-:Y:S01]  /*c7c0*/  @!P3 IADD3 R76, P5, R0, R73.reuse, RZ ;  /* 0x00000049004cb210 */ /* 0x080fe20007fbe0ff */
[----:B------:R-:W-:Y:S01]  /*c7d0*/  @!P4 IMAD.X R9, R5, 0x1, R6, P6 ;  /* 0x000000010509c824 */ /* 0x000fe200030e0606 */
[----:B------:R-:W-:-:S02]  /*c7e0*/  @!P3 IADD3 R72, P6, R4, R73, RZ ;  /* 0x000000490448b210 */ /* 0x000fc40007fde0ff */
[----:B------:R-:W-:Y:S01]  /*c7f0*/  @!P1 SHF.L.U64.HI R20, R168, 0x1, R194 ;  /* 0x00000001a8149819 */ /* 0x000fe200000102c2 */
[--C-:B------:R-:W-:Y:S01]  /*c800*/  @!P3 IMAD.X R77, R3, 0x1, R12.reuse, P5 ;  /* 0x00000001034db824 */ /* 0x100fe200028e060c */
[-C--:B------:R-:W-:Y:S01]  /*c810*/  @!P2 IADD3 R70, P5, R0, R67.reuse, RZ ;  /* 0x000000430046a210 */ /* 0x080fe20007fbe0ff */
[----:B------:R-:W-:Y:S01]  /*c820*/  @!P3 IMAD.X R73, R5, 0x1, R12, P6 ;  /* 0x000000010549b824 */ /* 0x000fe200030e060c */
[----:B------:R-:W-:-:S03]  /*c830*/  @!P2 IADD3 R66, P6, R4, R67, RZ ;  /* 0x000000430442a210 */ /* 0x000fc60007fde0ff */
[--C-:B------:R-:W-:Y:S01]  /*c840*/  @!P2 IMAD.X R71, R3, 0x1, R14.reuse, P5 ;  /* 0x000000010347a824 */ /* 0x100fe200028e060e */
[----:B------:R-:W-:Y:S01]  /*c850*/  @!P1 IADD3 R64, P5, R0, R7, RZ ;  /* 0x0000000700409210 */ /* 0x000fe20007fbe0ff */
[----:B------:R-:W-:Y:S01]  /*c860*/  @!P2 IMAD.X R67, R5, 0x1, R14, P6 ;  /* 0x000000010543a824 */ /* 0x000fe200030e060e */
[----:B------:R-:W-:-:S03]  /*c870*/  ISETP.GE.AND P6, PT, R160, UR4, PT ;  /* 0x00000004a0007c0c */ /* 0x000fc6000bfc6270 */
[----:B------:R-:W-:Y:S01]  /*c880*/  @!P1 IMAD.X R65, R3, 0x1, R20, P5 ;  /* 0x0000000103419824 */ /* 0x000fe200028e0614 */
[----:B------:R-:W-:-:S05]  /*c890*/  @!P1 IADD3 R6, P5, R4, R7, RZ ;  /* 0x0000000704069210 */ /* 0x000fca0007fbe0ff */
[----:B------:R-:W-:Y:S01]  /*c8a0*/  @!P1 IMAD.X R7, R5, 0x1, R20, P5 ;  /* 0x0000000105079824 */ /* 0x000fe200028e0614 */
[----:B------:R-:W-:-:S03]  /*c8b0*/  ISETP.GE.AND P5, PT, R172, UR4, PT ;  /* 0x00000004ac007c0c */ /* 0x000fc6000bfa6270 */
[----:B------:R-:W-:Y:S02]  /*c8c0*/  @!P6 IMAD.MOV.U32 R12, RZ, RZ, R0 ;  /* 0x000000ffff0ce224 */ /* 0x000fe400078e0000 */
[----:B------:R-:W-:Y:S02]  /*c8d0*/  @!P6 IMAD.MOV.U32 R13, RZ, RZ, R3 ;  /* 0x000000ffff0de224 */ /* 0x000fe400078e0003 */
[----:B------:R-:W-:-:S04]  /*c8e0*/  @!P6 IMAD.WIDE R14, R160, 0x2, R4 ;  /* 0x00000002a00ee825 */ /* 0x000fc800078e0204 */
[----:B------:R-:W-:Y:S01]  /*c8f0*/  @!P6 IMAD.WIDE R12, R160, 0x2, R12 ;  /* 0x00000002a00ce825 */ /* 0x000fe200078e020c */
[----:B------:R0:W5:Y:S03]  /*c900*/  @!P6 LD.E.64 R30, desc[UR6][R14.64] ;  /* 0x000000060e1ee980 */ /* 0x000166000c101b00 */
[C---:B------:R-:W-:Y:S01]  /*c910*/  @!P5 IMAD.SHL.U32 R21, R172.reuse, 0x2, RZ ;  /* 0x00000002ac15d824 */ /* 0x040fe200078e00ff */
[----:B------:R1:W5:Y:S01]  /*c920*/  @!P6 LD.E.64 R44, desc[UR6][R12.64] ;  /* 0x000000060c2ce980 */ /* 0x000362000c101b00 */
[----:B------:R-:W-:-:S03]  /*c930*/  @!P5 SHF.L.U64.HI R20, R172, 0x1, R193 ;  /* 0x00000001ac14d819 */ /* 0x000fc600000102c1 */
[-C--:B------:R-:W-:Y:S02]  /*c940*/  @!P5 IADD3 R74, P6, R0, R21.reuse, RZ ;  /* 0x00000015004ad210 */ /* 0x080fe40007fde0ff */
[----:B------:R-:W-:Y:S02]  /*c950*/  CS2R R38, SRZ ;  /* 0x0000000000267805 */ /* 0x000fe4000001ff00 */
[----:B------:R-:W-:Y:S01]  /*c960*/  CS2R R36, SRZ ;  /* 0x0000000000247805 */ /* 0x000fe2000001ff00 */
[----:B------:R-:W-:Y:S01]  /*c970*/  @!P5 IMAD.X R75, R3, 0x1, R20, P6 ;  /* 0x00000001034bd824 */ /* 0x000fe200030e0614 */
[----:B------:R-:W-:Y:S02]  /*c980*/  @!P5 IADD3 R4, P6, R4, R21, RZ ;  /* 0x000000150404d210 */ /* 0x000fe40007fde0ff */
[----:B------:R2:W5:Y:S01]  /*c990*/  @!P4 LD.E.64 R38, desc[UR6][R10.64] ;  /* 0x000000060a26c980 */ /* 0x000562000c101b00 */
[----:B------:R-:W-:Y:S02]  /*c9a0*/  CS2R R28, SRZ ;  /* 0x00000000001c7805 */ /* 0x000fe4000001ff00 */
[----:B------:R-:W-:-:S02]  /*c9b0*/  CS2R R26, SRZ ;  /* 0x00000000001a7805 */ /* 0x000fc4000001ff00 */
[----:B------:R-:W-:Y:S01]  /*c9c0*/  CS2R R24, SRZ ;  /* 0x0000000000187805 */ /* 0x000fe2000001ff00 */
[----:B------:R-:W-:Y:S01]  /*c9d0*/  @!P5 IMAD.X R5, R5, 0x1, R20, P6 ;  /* 0x000000010505d824 */ /* 0x000fe200030e0614 */
[----:B------:R3:W5:Y:S01]  /*c9e0*/  @!P4 LD.E.64 R36, desc[UR6][R8.64] ;  /* 0x000000060824c980 */ /* 0x000762000c101b00 */
[----:B------:R-:W-:Y:S02]  /*c9f0*/  CS2R R20, SRZ ;  /* 0x0000000000147805 */ /* 0x000fe4000001ff00 */
[----:B0-----:R-:W-:Y:S02]  /*ca00*/  CS2R R14, SRZ ;  /* 0x00000000000e7805 */ /* 0x001fe4000001ff00 */
[----:B-1----:R-:W-:Y:S01]  /*ca10*/  CS2R R12, SRZ ;  /* 0x00000000000c7805 */ /* 0x002fe2000001ff00 */
[----:B------:R1:W5:Y:S01]  /*ca20*/  @!P3 LD.E.64 R28, desc[UR6][R76.64] ;  /* 0x000000064c1cb980 */ /* 0x000362000c101b00 */
[----:B--2---:R-:W-:-:S03]  /*ca30*/  CS2R R10, SRZ ;  /* 0x00000000000a7805 */ /* 0x004fc6000001ff00 */
[----:B------:R1:W5:Y:S01]  /*ca40*/  @!P3 LD.E.64 R26, desc[UR6][R72.64] ;  /* 0x00000006481ab980 */ /* 0x000362000c101b00 */
[----:B---3--:R-:W-:-:S03]  /*ca50*/  CS2R R8, SRZ ;  /* 0x0000000000087805 */ /* 0x008fc6000001ff00 */
[----:B------:R1:W5:Y:S04]  /*ca60*/  @!P2 LD.E.64 R24, desc[UR6][R70.64] ;  /* 0x000000064618a980 */ /* 0x000368000c101b00 */
[----:B------:R1:W5:Y:S04]  /*ca70*/  @!P2 LD.E.64 R20, desc[UR6][R66.64] ;  /* 0x000000064214a980 */ /* 0x000368000c101b00 */
[----:B------:R1:W5:Y:S04]  /*ca80*/  @!P1 LD.E.64 R14, desc[UR6][R64.64] ;  /* 0x00000006400e9980 */ /* 0x000368000c101b00 */
[----:B------:R1:W5:Y:S04]  /*ca90*/  @!P1 LD.E.64 R12, desc[UR6][R6.64] ;  /* 0x00000006060c9980 */ /* 0x000368000c101b00 */
[----:B------:R1:W5:Y:S04]  /*caa0*/  @!P5 LD.E.64 R10, desc[UR6][R74.64] ;  /* 0x000000064a0ad980 */ /* 0x000368000c101b00 */
[----:B------:R1:W5:Y:S02]  /*cab0*/  @!P5 LD.E.64 R8, desc[UR6][R4.64] ;  /* 0x000000060408d980 */ /* 0x000364000c101b00 */
.L_x_1800:
[----:B------:R-:W-:Y:S05]  /*cac0*/  BSYNC B1 ;  /* 0x0000000000017941 */ /* 0x000fea0003800000 */
.L_x_1799:
[----:B01---5:R-:W-:Y:S01]  /*cad0*/  IMAD.MOV.U32 R4, RZ, RZ, R30 ;  /* 0x000000ffff047224 */ /* 0x023fe200078e001e */
[----:B--2---:R-:W-:Y:S01]  /*cae0*/  LEA.HI R3, R187, R187, RZ, 0x1 ;  /* 0x000000bbbb037211 */ /* 0x004fe200078f08ff */
[C---:B------:R-:W-:Y:S01]  /*caf0*/  VIADD R5, R62.reuse, 0xc400 ;  /* 0x0000c4003e057836 */ /* 0x040fe20000000000 */
[----:B------:R-:W-:Y:S01]  /*cb00*/  VIADDMNMX R81, R81, -R177, 0x80, PT ;  /* 0x0000008051517446 */ /* 0x000fe200038009b1 */
[----:B---3--:R-:W-:Y:S01]  /*cb10*/  VIADD R0, R62, 0xc440 ;  /* 0x0000c4403e007836 */ /* 0x008fe20000000000 */
[----:B------:R-:W-:Y:S01]  /*cb20*/  PRMT R104, R4, 0x7610, R104 ;  /* 0x0000761004687816 */ /* 0x000fe20000000068 */
[----:B------:R-:W-:Y:S01]  /*cb30*/  @P0 VIADD R0, R5, 0xffffffc0 ;  /* 0xffffffc005000836 */ /* 0x000fe20000000000 */
[----:B------:R-:W-:Y:S01]  /*cb40*/  LOP3.LUT R4, R3, 0xfffffffe, RZ, 0xc0, !PT ;  /* 0xfffffffe03047812 */ /* 0x000fe200078ec0ff */
[----:B------:R-:W-:Y:S01]  /*cb50*/  IMAD.MOV.U32 R5, RZ, RZ, R31 ;  /* 0x000000ffff057224 */ /* 0x000fe200078e001f */
[----:B------:R-:W-:Y:S01]  /*cb60*/  BSSY B1, `(.L_x_1801) ;  /* 0x0000031000017945 */ /* 0x000fe20003800000 */
[----:B------:R-:W-:Y:S01]  /*cb70*/  IMAD.MOV.U32 R6, RZ, RZ, R36 ;  /* 0x000000ffff067224 */ /* 0x000fe200078e0024 */
[----:B------:R-:W-:Y:S01]  /*cb80*/  ISETP.GE.AND P1, PT, R162, R81, PT ;  /* 0x00000051a200720c */ /* 0x000fe20003f26270 */
[----:B------:R-:W-:Y:S01]  /*cb90*/  IMAD.IADD R4, R187, 0x1, -R4 ;  /* 0x00000001bb047824 */ /* 0x000fe200078e0a04 */
[----:B------:R-:W-:Y:S01]  /*cba0*/  PRMT R105, R5, 0x7610, R105 ;  /* 0x0000761005697816 */ /* 0x000fe20000000069 */
[----:B------:R-:W-:Y:S01]  /*cbb0*/  IMAD.MOV.U32 R7, RZ, RZ, R37 ;  /* 0x000000ffff077224 */ /* 0x000fe200078e0025 */
[----:B------:R-:W-:Y:S01]  /*cbc0*/  PRMT R96, R6, 0x7610, R96 ;  /* 0x0000761006607816 */ /* 0x000fe20000000060 */
[----:B------:R-:W-:Y:S01]  /*cbd0*/  IMAD.MOV.U32 R3, RZ, RZ, R26 ;  /* 0x000000ffff037224 */ /* 0x000fe200078e001a */
[----:B------:R-:W-:Y:S01]  /*cbe0*/  SHF.L.U32 R5, R4, 0x1f, RZ ;  /* 0x0000001f04057819 */ /* 0x000fe200000006ff */
[----:B------:R-:W-:Y:S01]  /*cbf0*/  IMAD.MOV.U32 R6, RZ, RZ, R27 ;  /* 0x000000ffff067224 */ /* 0x000fe200078e001b */
[----:B------:R-:W-:Y:S01]  /*cc00*/  PRMT R97, R7, 0x7610, R97 ;  /* 0x0000761007617816 */ /* 0x000fe20000000061 */
[----:B------:R-:W-:Y:S01]  /*cc10*/  IMAD.MOV.U32 R7, RZ, RZ, R20 ;  /* 0x000000ffff077224 */ /* 0x000fe200078e0014 */
[----:B------:R-:W0:Y:S01]  /*cc20*/  SYNCS.PHASECHK.TRANS64.TRYWAIT P0, [R16+URZ+0x2a800], R5 ;  /* 0x02a80005100075a7 */ /* 0x000e22000800017f */
        /* <DEDUP_REMOVED lines=35> */
[----:B0-----:R-:W-:Y:S06]  /*ce60*/  @!P0 BRA `(.L_x_1802) ;  /* 0x000001e000908947 */ /* 0x001fec0003800000 */
.L_x_2141:
[----:B------:R-:W-:Y:S05]  /*ce70*/  BSYNC B1 ;  /* 0x0000000000017941 */ /* 0x000fea0003800000 */
.L_x_1801:
[----:B------:R-:W-:Y:S01]  /*ce80*/  BSSY B1, `(.L_x_1803) ;  /* 0x000012f000017945 */ /* 0x000fe20003800000 */
        /* <DEDUP_REMOVED lines=13> */
[--C-:B------:R-:W-:Y:S02]  /*cf60*/  SHF.R.U64 R113, R60, 0x10, R61.reuse ;  /* 0x000000103c717819 */ /* 0x100fe4000000123d */
[----:B------:R-:W-:Y:S02]  /*cf70*/  SHF.R.U32.HI R60, RZ, 0x10, R61 ;  /* 0x00000010ff3c7819 */ /* 0x000fe4000001163d */
[--C-:B------:R-:W-:Y:S02]  /*cf80*/  SHF.R.U64 R61, R58, 0x10, R59.reuse ;  /* 0x000000103a3d7819 */ /* 0x100fe4000000123b */
[----:B------:R-:W-:Y:S02]  /*cf90*/  SHF.R.U32.HI R58, RZ, 0x10, R59 ;  /* 0x00000010ff3a7819 */ /* 0x000fe4000001163b */
[----:B------:R-:W-:Y:S02]  /*cfa0*/  PRMT R111, R111, 0x5410, R60 ;  /* 0x000054106f6f7816 */ /* 0x000fe4000000003c */
[----:B------:R-:W-:-:S02]  /*cfb0*/  PRMT R109, R109, 0x5410, R58 ;  /* 0x000054106d6d7816 */ /* 0x000fc4000000003a */
[----:B------:R-:W-:Y:S02]  /*cfc0*/  PRMT R110, R110, 0x5410, R113 ;  /* 0x000054106e6e7816 */ /* 0x000fe40000000071 */
[----:B------:R-:W-:Y:S01]  /*cfd0*/  PRMT R112, R108, 0x5410, R61 ;  /* 0x000054106c707816 */ /* 0x000fe2000000003d */
[C---:B------:R-:W-:Y:S01]  /*cfe0*/  IMAD.U32 R113, R109.reuse, 0x10000, RZ ;  /* 0x000100006d717824 */ /* 0x040fe200078e00ff */
[----:B------:R-:W-:Y:S01]  /*cff0*/  LOP3.LUT R109, R109, 0xffff0000, RZ, 0xc0, !PT ;  /* 0xffff00006d6d7812 */ /* 0x000fe200078ec0ff */
[C---:B------:R-:W-:Y:S01]  /*d000*/  IMAD.U32 R108, R111.reuse, 0x10000, RZ ;  /* 0x000100006f6c7824 */ /* 0x040fe200078e00ff */
[----:B------:R-:W-:Y:S02]  /*d010*/  LOP3.LUT R111, R111, 0xffff0000, RZ, 0xc0, !PT ;  /* 0xffff00006f6f7812 */ /* 0x000fe400078ec0ff */
[C---:B0-----:R-:W-:Y:S01]  /*d020*/  LOP3.LUT R59, R6.reuse, 0xffff0000, RZ, 0xc0, !PT ;  /* 0xffff0000063b7812 */ /* 0x041fe200078ec0ff */
[----:B------:R-:W-:Y:S01]  /*d030*/  IMAD.U32 R58, R6, 0x10000, RZ ;  /* 0x00010000063a7824 */ /* 0x000fe200078e00ff */
[C---:B------:R-:W-:Y:S01]  /*d040*/  LOP3.LUT R61, R7.reuse, 0xffff0000, RZ, 0xc0, !PT ;  /* 0xffff0000073d7812 */ /* 0x040fe200078ec0ff */
[----:B------:R-:W-:-:S02]  /*d050*/  IMAD.U32 R60, R7, 0x10000, RZ ;  /* 0x00010000073c7824 */ /* 0x000fc400078e00ff */
[C---:B------:R-:W-:Y:S01]  /*d060*/  FMUL.FTZ R115, R59.reuse, R113 ;  /* 0x000000713b737220 */ /* 0x040fe20000410000 */
[-C--:B------:R-:W-:Y:S01]  /*d070*/  FMUL.FTZ R114, R59, R108.reuse ;  /* 0x0000006c3b727220 */ /* 0x080fe20000410000 */
[C---:B------:R-:W-:Y:S01]  /*d080*/  FMUL.FTZ R59, R61.reuse, R109 ;  /* 0x0000006d3d3b7220 */ /* 0x040fe20000410000 */
[----:B------:R-:W-:Y:S02]  /*d090*/  IMAD.U32 R6, R4, 0x10000, RZ ;  /* 0x0001000004067824 */ /* 0x000fe400078e00ff */
[C---:B------:R-:W-:Y:S01]  /*d0a0*/  FFMA.FTZ R115, R58.reuse, R108, -R115 ;  /* 0x0000006c3a737223 */ /* 0x040fe20000010873 */
[----:B------:R-:W-:Y:S01]  /*d0b0*/  FFMA.FTZ R114, R58, R113, R114 ;  /* 0x000000713a727223 */ /* 0x000fe20000010072 */
[-C--:B------:R-:W-:Y:S01]  /*d0c0*/  FMUL.FTZ R113, R61, R111.reuse ;  /* 0x0000006f3d717220 */ /* 0x080fe20000410000 */
[----:B------:R-:W-:Y:S01]  /*d0d0*/  FFMA.FTZ R108, R60, R111, -R59 ;  /* 0x0000006f3c6c7223 */ /* 0x000fe2000001083b */
[C---:B------:R-:W-:Y:S01]  /*d0e0*/  IMAD.U32 R7, R5.reuse, 0x10000, RZ ;  /* 0x0001000005077824 */ /* 0x040fe200078e00ff */
[----:B------:R-:W-:Y:S01]  /*d0f0*/  LOP3.LUT R4, R4, 0xffff0000, RZ, 0xc0, !PT ;  /* 0xffff000004047812 */ /* 0x000fe200078ec0ff */
[----:B------:R-:W-:Y:S01]  /*d100*/  IMAD.U32 R61, R112, 0x10000, RZ ;  /* 0x00010000703d7824 */ /* 0x000fe200078e00ff */
[----:B------:R-:W-:Y:S01]  /*d110*/  LOP3.LUT R5, R5, 0xffff0000, RZ, 0xc0, !PT ;  /* 0xffff000005057812 */ /* 0x000fe200078ec0ff */
[----:B------:R-:W-:Y:S01]  /*d120*/  IMAD.U32 R59, R110, 0x10000, RZ ;  /* 0x000100006e3b7824 */ /* 0x000fe200078e00ff */
        /* <DEDUP_REMOVED lines=16> */
.L_x_1806:
[----:B------:R-:W-:Y:S05]  /*d230*/  BSYNC B2 ;  /* 0x0000000000027941 */ /* 0x000fea0003800000 */
.L_x_1805:
[----:B------:R-:W-:Y:S04]  /*d240*/  BSSY B2, `(.L_x_1807) ;  /* 0x0000030000027945 */ /* 0x000fe80003800000 */
[----:B------:R-:W-:Y:S05]  /*d250*/  @P1 BRA `(.L_x_1808) ;  /* 0x0000000000b81947 */ /* 0x000fea0003800000 */
[----:B0-----:R-:W0:Y:S01]  /*d260*/  LDS.128 R4, [R0] ;  /* 0x0000000000047984 */ /* 0x001e220000000c00 */
[--C-:B------:R-:W-:Y:S02]  /*d270*/  SHF.R.U64 R59, R54, 0x10, R55.reuse ;  /* 0x00000010363b7819 */ /* 0x100fe40000001237 */
[----:B------:R-:W-:Y:S02]  /*d280*/  SHF.R.U32.HI R54, RZ, 0x10, R55 ;  /* 0x00000010ff367819 */ /* 0x000fe40000011637 */
[--C-:B------:R-:W-:Y:S02]  /*d290*/  SHF.R.U64 R55, R56, 0x10, R57.reuse ;  /* 0x0000001038377819 */ /* 0x100fe40000001239 */
[----:B------:R-:W-:Y:S02]  /*d2a0*/  SHF.R.U32.HI R56, RZ, 0x10, R57 ;  /* 0x00000010ff387819 */ /* 0x000fe40000011639 */
[----:B------:R-:W-:Y:S02]  /*d2b0*/  PRMT R103, R103, 0x5410, R54 ;  /* 0x0000541067677816 */ /* 0x000fe40000000036 */
[----:B------:R-:W-:-:S02]  /*d2c0*/  PRMT R101, R101, 0x5410, R56 ;  /* 0x0000541065657816 */ /* 0x000fc40000000038 */
[----:B------:R-:W-:Y:S01]  /*d2d0*/  PRMT R100, R100, 0x5410, R55 ;  /* 0x0000541064647816 */ /* 0x000fe20000000037 */
[----:B------:R-:W-:Y:S01]  /*d2e0*/  IMAD.U32 R58, R103, 0x10000, RZ ;  /* 0x00010000673a7824 */ /* 0x000fe200078e00ff */
[----:B------:R-:W-:Y:S01]  /*d2f0*/  PRMT R102, R102, 0x5410, R59 ;  /* 0x0000541066667816 */ /* 0x000fe2000000003b */
[C---:B------:R-:W-:Y:S01]  /*d300*/  IMAD.U32 R59, R101.reuse, 0x10000, RZ ;  /* 0x00010000653b7824 */ /* 0x040fe200078e00ff */
[----:B------:R-:W-:Y:S02]  /*d310*/  LOP3.LUT R101, R101, 0xffff0000, RZ, 0xc0, !PT ;  /* 0xffff000065657812 */ /* 0x000fe400078ec0ff */
[----:B------:R-:W-:Y:S02]  /*d320*/  LOP3.LUT R103, R103, 0xffff0000, RZ, 0xc0, !PT ;  /* 0xffff000067677812 */ /* 0x000fe400078ec0ff */
[C---:B0-----:R-:W-:Y:S01]  /*d330*/  LOP3.LUT R55, R6.reuse, 0xffff0000, RZ, 0xc0, !PT ;  /* 0xffff000006377812 */ /* 0x041fe200078ec0ff */
[----:B------:R-:W-:Y:S01]  /*d340*/  IMAD.U32 R54, R6, 0x10000, RZ ;  /* 0x0001000006367824 */ /* 0x000fe200078e00ff */
[C---:B------:R-:W-:Y:S01]  /*d350*/  LOP3.LUT R57, R7.reuse, 0xffff0000, RZ, 0xc0, !PT ;  /* 0xffff000007397812 */ /* 0x040fe200078ec0ff */
[----:B------:R-:W-:-:S02]  /*d360*/  IMAD.U32 R56, R7, 0x10000, RZ ;  /* 0x0001000007387824 */ /* 0x000fc400078e00ff */
[CC--:B------:R-:W-:Y:S01]  /*d370*/  FMUL.FTZ R60, R55.reuse, R58.reuse ;  /* 0x0000003a373c7220 */ /* 0x0c0fe20000410000 */
[----:B------:R-:W-:Y:S01]  /*d380*/  FMUL.FTZ R61, R55, R59 ;  /* 0x0000003b373d7220 */ /* 0x000fe20000410000 */
[C---:B------:R-:W-:Y:S01]  /*d390*/  FMUL.FTZ R55, R57.reuse, R101 ;  /* 0x0000006539377220 */ /* 0x040fe20000410000 */
[----:B------:R-:W-:Y:S02]  /*d3a0*/  IMAD.U32 R6, R4, 0x10000, RZ ;  /* 0x0001000004067824 */ /* 0x000fe400078e00ff */
        /* <DEDUP_REMOVED lines=9> */
[----:B------:R-:W-:Y:S01]  /*d440*/  FFMA.FTZ R58, R54, R58, -R61 ;  /* 0x0000003a363a7223 */ /* 0x000fe2000001083d */
        /* <DEDUP_REMOVED lines=15> */
.L_x_1808:
[----:B------:R-:W-:Y:S05]  /*d540*/  BSYNC B2 ;  /* 0x0000000000027941 */ /* 0x000fea0003800000 */
.L_x_1807:
[----:B------:R-:W-:Y:S04]  /*d550*/  BSSY B2, `(.L_x_1809) ;  /* 0x0000030000027945 */ /* 0x000fe80003800000 */
[----:B------:R-:W-:Y:S05]  /*d560*/  @P2 BRA `(.L_x_1810) ;  /* 0x0000000000b82947 */ /* 0x000fea0003800000 */
[----:B01----:R-:W0:Y:S01]  /*d570*/  LDS.128 R4, [R62+0x10400] ;  /* 0x010400003e047984 */ /* 0x003e220000000c00 */
        /* <DEDUP_REMOVED lines=45> */
.L_x_1810:
[----:B------:R-:W-:Y:S05]  /*d850*/  BSYNC B2 ;  /* 0x0000000000027941 */ /* 0x000fea0003800000 */
.L_x_1809:
[----:B------:R-:W-:Y:S04]  /*d860*/  BSSY B2, `(.L_x_1811) ;  /* 0x0000030000027945 */ /* 0x000fe80003800000 */
[----:B------:R-:W-:Y:S05]  /*d870*/  @P3 BRA `(.L_x_1812) ;  /* 0x0000000000b83947 */ /* 0x000fea0003800000 */
[----:B012---:R-:W0:Y:S01]  /*d880*/  LDS.128 R4, [R0+0x4000] ;  /* 0x0040000000047984 */ /* 0x007e220000000c00 */
        /* <DEDUP_REMOVED lines=45> */
.L_x_1812:
[----:B------:R-:W-:Y:S05]  /*db60*/  BSYNC B2 ;  /* 0x0000000000027941 */ /* 0x000fea0003800000 */
.L_x_1811:
[----:B------:R-:W-:Y:S04]  /*db70*/  BSSY B2, `(.L_x_1813) ;  /* 0x0000030000027945 */ /* 0x000fe80003800000 */
[----:B------:R-:W-:Y:S05]  /*db80*/  @P4 BRA `(.L_x_1814) ;  /* 0x0000000000b84947 */ /* 0x000fea0003800000 */
[----:B0123--:R-:W0:Y:S01]  /*db90*/  LDS.128 R4, [R62+0x14400] ;  /* 0x014400003e047984 */ /* 0x00fe220000000c00 */
        /* <DEDUP_REMOVED lines=45> */
.L_x_1814:
[----:B------:R-:W-:Y:S05]  /*de70*/  BSYNC B2 ;  /* 0x0000000000027941 */ /* 0x000fea0003800000 */
.L_x_1813:
[----:B------:R-:W-:Y:S05]  /*de80*/  @P5 BRA `(.L_x_1804) ;  /* 0x0000000000b85947 */ /* 0x000fea0003800000 */
[----:B01234-:R-:W0:Y:S01]  /*de90*/  LDS.128 R4, [R0+0x8000] ;  /* 0x0080000000047984 */ /* 0x01fe220000000c00 */
        /* <DEDUP_REMOVED lines=45> */
.L_x_1804:
[----:B------:R-:W-:Y:S05]  /*e170*/  BSYNC B1 ;  /* 0x0000000000017941 */ /* 0x000fea0003800000 */
.L_x_1803:
        /* <DEDUP_REMOVED lines=12> */
[----:B------:R-:W-:Y:S02]  /*e240*/  SHF.R.U64 R35, R44, 0x10, R45 ;  /* 0x000000102c237819 */ /* 0x000fe4000000122d */
[----:B------:R-:W-:Y:S02]  /*e250*/  SHF.R.U64 R33, R30, 0x10, R31 ;  /* 0x000000101e217819 */ /* 0x000fe4000000121f */
[----:B------:R-:W-:Y:S02]  /*e260*/  SHF.R.U32.HI R44, RZ, 0x10, R45 ;  /* 0x00000010ff2c7819 */ /* 0x000fe4000001162d */
        /* <DEDUP_REMOVED lines=42> */
.L_x_1817:
[----:B------:R-:W-:Y:S05]  /*e510*/  BSYNC B1 ;  /* 0x0000000000017941 */ /* 0x000fea0003800000 */
.L_x_1816:
[----:B------:R-:W-:Y:S04]  /*e520*/  BSSY B1, `(.L_x_1818) ;  /* 0x0000030000017945 */ /* 0x000fe80003800000 */
[----:B------:R-:W-:Y:S05]  /*e530*/  @P1 BRA `(.L_x_1819) ;  /* 0x0000000000b81947 */ /* 0x000fea0003800000 */
[----:B0-----:R-:W0:Y:S01]  /*e540*/  LDS.128 R4, [R0+0x2000] ;  /* 0x0020000000047984 */ /* 0x001e220000000c00 */
        /* <DEDUP_REMOVED lines=45> */
.L_x_1819:
[----:B------:R-:W-:Y:S05]  /*e820*/  BSYNC B1 ;  /* 0x0000000000017941 */ /* 0x000fea0003800000 */
.L_x_1818:
        /* <DEDUP_REMOVED lines=48> */
.L_x_1821:
[----:B------:R-:W-:Y:S05]  /*eb30*/  BSYNC B1 ;  /* 0x0000000000017941 */ /* 0x000fea0003800000 */
.L_x_1820:
        /* <DEDUP_REMOVED lines=48> */
.L_x_1823:
[----:B------:R-:W-:Y:S05]  /*ee40*/  BSYNC B1 ;  /* 0x0000000000017941 */ /* 0x000fea0003800000 */
.L_x_1822:
        /* <DEDUP_REMOVED lines=48> */
.L_x_1825:
[----:B------:R-:W-:Y:S05]  /*f150*/  BSYNC B1 ;  /* 0x0000000000017941 */ /* 0x000fea0003800000 */
.L_x_1824:
[----:B------:R-:W-:Y:S05]  /*f160*/  @P5 BRA `(.L_x_1815) ;  /* 0x0000003800ac5947 */ /* 0x000fea0003800000 */
[----:B01234-:R-:W0:Y:S01]  /*f170*/  LDS.128 R4, [R0+0xa000] ;  /* 0x00a0000000047984 */ /* 0x01fe220000000c00 */
[----:B------:R-:W-:Y:S02]  /*f180*/  SHF.R.U64 R12, R8, 0x10, R9 ;  /* 0x00000010080c7819 */ /* 0x000fe40000001209 */
[----:B------:R-:W-:Y:S02]  /*f190*/  SHF.R.U64 R13, R10, 0x10, R11 ;  /* 0x000000100a0d7819 */ /* 0x000fe4000000120b */
[----:B------:R-:W-:Y:S02]  /*f1a0*/  SHF.R.U32.HI R8, RZ, 0x10, R9 ;  /* 0x00000010ff087819 */ /* 0x000fe40000011609 */
[----:B------:R-:W-:Y:S02]  /*f1b0*/  SHF.R.U32.HI R10, RZ, 0x10, R11 ;  /* 0x00000010ff0a7819 */ /* 0x000fe4000001160b */
[----:B------:R-:W-:Y:S02]  /*f1c0*/  PRMT R63, R63, 0x5410, R8 ;  /* 0x000054103f3f7816 */ /* 0x000fe40000000008 */
[----:B------:R-:W-:-:S02]  /*f1d0*/  PRMT R65, R65, 0x5410, R10 ;  /* 0x0000541041417816 */ /* 0x000fc4000000000a */
[----:B------:R-:W-:Y:S01]  /*f1e0*/  PRMT R64, R64, 0x5410, R13 ;  /* 0x0000541040407816 */ /* 0x000fe2000000000d */
[C---:B------:R-:W-:Y:S01]  /*f1f0*/  IMAD.U32 R13, R63.reuse, 0x10000, RZ ;  /* 0x000100003f0d7824 */ /* 0x040fe200078e00ff */
[----:B------:R-:W-:Y:S01]  /*f200*/  LOP3.LUT R63, R63, 0xffff0000, RZ, 0xc0, !PT ;  /* 0xffff00003f3f7812 */ /* 0x000fe200078ec0ff */
[C---:B------:R-:W-:Y:S01]  /*f210*/  IMAD.U32 R11, R65.reuse, 0x10000, RZ ;  /* 0x00010000410b7824 */ /* 0x040fe200078e00ff */
[----:B------:R-:W-:Y:S02]  /*f220*/  LOP3.LUT R65, R65, 0xffff0000, RZ, 0xc0, !PT ;  /* 0xffff000041417812 */ /* 0x000fe400078ec0ff */
[----:B------:R-:W-:Y:S02]  /*f230*/  PRMT R12, R3, 0x5410, R12 ;  /* 0x00005410030c7816 */ /* 0x000fe4000000000c */
[C---:B0-----:R-:W-:Y:S01]  /*f240*/  LOP3.LUT R9, R6.reuse, 0xffff0000, RZ, 0xc0, !PT ;  /* 0xffff000006097812 */ /* 0x041fe200078ec0ff */
[C---:B------:R-:W-:Y:S01]  /*f250*/  IMAD.U32 R10, R7.reuse, 0x10000, RZ ;  /* 0x00010000070a7824 */ /* 0x040fe200078e00ff */
[----:B------:R-:W-:Y:S01]  /*f260*/  LOP3.LUT R7, R7, 0xffff0000, RZ, 0xc0, !PT ;  /* 0xffff000007077812 */ /* 0x000fe200078ec0ff */
[----:B------:R-:W-:-:S02]  /*f270*/  IMAD.U32 R8, R6, 0x10000, RZ ;  /* 0x0001000006087824 */ /* 0x000fc400078e00ff */
[C---:B------:R-:W-:Y:S01]  /*f280*/  FMUL.FTZ R15, R9.reuse, R13 ;  /* 0x0000000d090f7220 */ /* 0x040fe20000410000 */
[----:B------:R-:W-:Y:S01]  /*f290*/  FMUL.FTZ R14, R9, R11 ;  /* 0x0000000b090e7220 */ /* 0x000fe20000410000 */
[C---:B------:R-:W-:Y:S01]  /*f2a0*/  FMUL.FTZ R9, R7.reuse, R63 ;  /* 0x0000003f07097220 */ /* 0x040fe20000410000 */
[----:B------:R-:W-:Y:S02]  /*f2b0*/  IMAD.U32 R3, R4, 0x10000, RZ ;  /* 0x0001000004037824 */ /* 0x000fe400078e00ff */
[C---:B------:R-:W-:Y:S01]  /*f2c0*/  FFMA.FTZ R15, R8.reuse, R11, -R15 ;  /* 0x0000000b080f7223 */ /* 0x040fe2000001080f */
[----:B------:R-:W-:Y:S01]  /*f2d0*/  FFMA.FTZ R14, R8, R13, R14 ;  /* 0x0000000d080e7223 */ /* 0x000fe2000001000e */
[-C--:B------:R-:W-:Y:S01]  /*f2e0*/  FMUL.FTZ R11, R7, R65.reuse ;  /* 0x00000041070b7220 */ /* 0x080fe20000410000 */
        /* <DEDUP_REMOVED lines=21> */
[----:B------:R0:W-:Y:S01]  /*f440*/  STS.128 [R0+0xa000], R4 ;  /* 0x00a0000400007388 */ /* 0x0001e20000000c00 */
[----:B------:R-:W-:Y:S05]  /*f450*/  BRA `(.L_x_1815) ;  /* 0x0000003400f07947 */ /* 0x000fea0003800000 */
.L_x_1794:
[----:B------:R-:W0:Y:S01]  /*f460*/  LDC R28, c[0x0][0x448] ;  /* 0x00011200ff1c7b82 */ /* 0x000e220000000800 */
[----:B------:R-:W-:Y:S01]  /*f470*/  IMAD R3, R189, 0x40, R10 ;  /* 0x00000040bd037824 */ /* 0x000fe200078e020a */
[----:B------:R-:W-:Y:S01]  /*f480*/  ULDC.64 UR4, c[0x0][0x3f8] ;  /* 0x0000fe0000047ab9 */ /* 0x000fe20000000a00 */
[----:B------:R-:W-:Y:S01]  /*f490*/  ULDC.64 UR6, c[0x0][0x408] ;  /* 0x0001020000067ab9 */ /* 0x000fe20000000a00 */
[----:B------:R-:W-:Y:S02]  /*f4a0*/  IMAD.MOV.U32 R8, RZ, RZ, R24 ;  /* 0x000000ffff087224 */ /* 0x000fe400078e0018 */
[----:B------:R-:W-:Y:S02]  /*f4b0*/  IMAD.MOV.U32 R9, RZ, RZ, R29 ;  /* 0x000000ffff097224 */ /* 0x000fe400078e001d */
[----:B------:R-:W-:Y:S01]  /*f4c0*/  IMAD.MOV.U32 R4, RZ, RZ, R26 ;  /* 0x000000ffff047224 */ /* 0x000fe200078e001a */
[----:B0-----:R-:W-:-:S13]  /*f4d0*/  ISETP.NE.AND P0, PT, R28, 0x1, PT ;  /* 0x000000011c00780c */ /* 0x001fda0003f05270 */
[----:B------:R-:W0:Y:S08]  /*f4e0*/  @P0 LDC R0, c[0x0][0x44c] ;  /* 0x00011300ff000b82 */ /* 0x000e300000000800 */
[----:B------:R-:W1:Y:S01]  /*f4f0*/  @P0 LDC R5, c[0x0][0x450] ;  /* 0x00011400ff050b82 */ /* 0x000e620000000800 */
[----:B0-----:R-:W-:-:S05]  /*f500*/  @P0 IMAD.HI.U32 R0, R3, R0, RZ ;  /* 0x0000000003000227 */ /* 0x001fca00078e00ff */
[----:B-1----:R-:W-:Y:S01]  /*f510*/  @P0 SHF.R.U32.HI R3, RZ, R5, R0 ;  /* 0x00000005ff030219 */ /* 0x002fe20000011600 */
[----:B------:R-:W-:-:S03]  /*f520*/  IMAD.MOV.U32 R5, RZ, RZ, R31 ;  /* 0x000000ffff057224 */ /* 0x000fc600078e001f */
        /* <DEDUP_REMOVED lines=17> */
[----:B------:R-:W0:Y:S04]  /*f640*/  SHFL.IDX PT, R3, R8, RZ, 0x1c1f ;  /* 0x001c1fff08037589 */ /* 0x000e2800000e0000 */
[----:B------:R-:W1:Y:S04]  /*f650*/  SHFL.IDX PT, R0, R6, RZ, 0x1c1f ;  /* 0x001c1fff06007589 */ /* 0x000e6800000e0000 */
[----:B------:R2:W3:Y:S04]  /*f660*/  SHFL.IDX PT, R5, R7, RZ, 0x1c1f ;  /* 0x001c1fff07057589 */ /* 0x0004e800000e0000 */
[----:B------:R2:W4:Y:S01]  /*f670*/  SHFL.IDX PT, R14, R9, RZ, 0x1c1f ;  /* 0x001c1fff090e7589 */ /* 0x00052200000e0000 */
[----:B0-----:R-:W-:-:S02]  /*f680*/  IMAD.MOV.U32 R21, RZ, RZ, R3 ;  /* 0x000000ffff157224 */ /* 0x001fc400078e0003 */
[----:B-12---:R-:W-:-:S07]  /*f690*/  IMAD.MOV.U32 R20, RZ, RZ, R0 ;  /* 0x000000ffff147224 */ /* 0x006fce00078e0000 */
.L_x_2147:
[----:B------:R-:W-:Y:S01]  /*f6a0*/  IMAD R81, R163, R28, RZ ;  /* 0x0000001ca3517224 */ /* 0x000fe200078e02ff */
[----:B------:R-:W-:Y:S01]  /*f6b0*/  BSSY B1, `(.L_x_1827) ;  /* 0x0000030000017945 */ /* 0x000fe20003800000 */
[----:B----4-:R-:W-:Y:S01]  /*f6c0*/  IMAD.MOV.U32 R50, RZ, RZ, R14 ;  /* 0x000000ffff327224 */ /* 0x010fe200078e000e */
[----:B------:R-:W-:Y:S01]  /*f6d0*/  CS2R R44, SRZ ;  /* 0x00000000002c7805 */ /* 0x000fe2000001ff00 */
[----:B---3--:R-:W-:Y:S01]  /*f6e0*/  IMAD.MOV.U32 R51, RZ, RZ, R5 ;  /* 0x000000ffff337224 */ /* 0x008fe200078e0005 */
        /* <DEDUP_REMOVED lines=20> */
[----:B------:R-:W-:-:S02]  /*f830*/  CS2R R44, SRZ ;  /* 0x00000000002c7805 */ /* 0x000fc4000001ff00 */
        /* <DEDUP_REMOVED lines=14> */
[----:B------:R-:W-:Y:S01]  /*f920*/  CS2R R38, SRZ ;  /* 0x0000000000267805 */ /* 0x000fe2000001ff00 */
[----:B------:R1:W5:Y:S01]  /*f930*/  @!P1 LD.E.128 R28, desc[UR6][R12.64] ;  /* 0x000000060c1c9980 */ /* 0x000362000c101d00 */
[----:B------:R-:W-:-:S03]  /*f940*/  @!P1 IMAD.WIDE R14, R15, 0x2, R50 ;  /* 0x000000020f0e9825 */ /* 0x000fc600078e0232 */
[----:B------:R1:W5:Y:S01]  /*f950*/  @!P2 LD.E.128 R24, desc[UR6][R20.64] ;  /* 0x000000061418a980 */ /* 0x000362000c101d00 */
[----:B------:R-:W-:-:S03]  /*f960*/  @!P2 IMAD.WIDE R48, R49, 0x2, R50 ;  /* 0x000000023130a825 */ /* 0x000fc600078e0232 */
[----:B------:R1:W5:Y:S01]  /*f970*/  @!P1 LD.E.128 R40, desc[UR6][R14.64] ;  /* 0x000000060e289980 */ /* 0x000362000c101d00 */
[----:B0-----:R-:W-:-:S03]  /*f980*/  @!P0 IMAD.WIDE R4, R18, 0x2, R50 ;  /* 0x0000000212048825 */ /* 0x001fc600078e0232 */
[----:B------:R1:W5:Y:S04]  /*f990*/  @!P2 LD.E.128 R36, desc[UR6][R48.64] ;  /* 0x000000063024a980 */ /* 0x000368000c101d00 */
[----:B------:R1:W5:Y:S02]  /*f9a0*/  @!P0 LD.E.128 R44, desc[UR6][R4.64] ;  /* 0x00000006042c8980 */ /* 0x000364000c101d00 */
.L_x_1828:
[----:B------:R-:W-:Y:S05]  /*f9b0*/  BSYNC B1 ;  /* 0x0000000000017941 */ /* 0x000fea0003800000 */
.L_x_1827:
[----:B-1---5:R-:W-:Y:S01]  /*f9c0*/  IMAD.MOV.U32 R4, RZ, RZ, R46 ;  /* 0x000000ffff047224 */ /* 0x022fe200078e002e */
[----:B------:R-:W-:Y:S01]  /*f9d0*/  UMOV UR4, 0xffffffff ;  /* 0xffffffff00047882 */ /* 0x000fe20000000000 */
[----:B------:R-:W-:Y:S02]  /*f9e0*/  IMAD.MOV.U32 R5, RZ, RZ, R47 ;  /* 0x000000ffff057224 */ /* 0x000fe400078e002f */
        /* <DEDUP_REMOVED lines=44> */
[----:B------:R-:W-:Y:S02]  /*fcb0*/  CS2R R4, SRZ ;  /* 0x0000000000047805 */ /* 0x000fe4000001ff00 */
[----:B------:R-:W-:Y:S02]  /*fcc0*/  PRMT R86, R0, 0x7610, R86 ;  /* 0x0000761000567816 */ /* 0x000fe40000000056 */
[----:B------:R-:W-:Y:S01]  /*fcd0*/  PRMT R87, R3, 0x7610, R87 ;  /* 0x0000761003577816 */ /* 0x000fe20000000057 */
[----:B------:R-:W-:Y:S06]  /*fce0*/  BRA.DIV UR4, `(.L_x_1829) ;  /* 0x000001b6047c7947 */ /* 0x000fec000b800000 */
[----:B------:R-:W0:Y:S04]  /*fcf0*/  SHFL.IDX PT, R3, R8, 0x1, 0x1c1f ;  /* 0x003c1f0008037f89 */ /* 0x000e2800000e0000 */
[----:B------:R-:W1:Y:S04]  /*fd00*/  SHFL.IDX PT, R0, R6, 0x1, 0x1c1f ;  /* 0x003c1f0006007f89 */ /* 0x000e6800000e0000 */
[----:B------:R-:W2:Y:S04]  /*fd10*/  SHFL.IDX PT, R7, R7, 0x1, 0x1c1f ;  /* 0x003c1f0007077f89 */ /* 0x000ea800000e0000 */
[----:B------:R3:W4:Y:S01]  /*fd20*/  SHFL.IDX PT, R14, R9, 0x1, 0x1c1f ;  /* 0x003c1f00090e7f89 */ /* 0x00072200000e0000 */
[----:B0-----:R-:W-:-:S02]  /*fd30*/  IMAD.MOV.U32 R61, RZ, RZ, R3 ;  /* 0x000000ffff3d7224 */ /* 0x001fc400078e0003 */
[----:B-1-3--:R-:W-:-:S07]  /*fd40*/  IMAD.MOV.U32 R60, RZ, RZ, R0 ;  /* 0x000000ffff3c7224 */ /* 0x00afce00078e0000 */
.L_x_2153:
[----:B------:R-:W-:Y:S01]  /*fd50*/  VIADD R10, R10, 0x40 ;  /* 0x000000400a0a7836 */ /* 0x000fe20000000000 */
[----:B------:R-:W-:Y:S01]  /*fd60*/  BSSY B1, `(.L_x_1830) ;  /* 0x000002f000017945 */ /* 0x000fe20003800000 */
[----:B----4-:R-:W-:Y:S01]  /*fd70*/  IMAD.MOV.U32 R62, RZ, RZ, R14 ;  /* 0x000000ffff3e7224 */ /* 0x010fe200078e000e */
[----:B------:R-:W-:Y:S01]  /*fd80*/  CS2R R8, SRZ ;  /* 0x0000000000087805 */ /* 0x000fe2000001ff00 */
[----:B--2---:R-:W-:Y:S01]  /*fd90*/  IMAD.MOV.U32 R63, RZ, RZ, R7 ;  /* 0x000000ffff3f7224 */ /* 0x004fe200078e0007 */
        /* <DEDUP_REMOVED lines=43> */
.L_x_1831:
[----:B------:R-:W-:Y:S05]  /*10050*/  BSYNC B1 ;  /* 0x0000000000017941 */ /* 0x000fea0003800000 */
.L_x_1830:
[----:B------:R-:W-:Y:S01]  /*10060*/  LEA.HI R0, R187, R187, RZ, 0x1 ;  /* 0x000000bbbb007211 */ /* 0x000fe200078f08ff */
[----:B-----5:R-:W-:Y:S01]  /*10070*/  IMAD.MOV.U32 R3, RZ, RZ, R4 ;  /* 0x000000ffff037224 */ /* 0x020fe200078e0004 */
[----:B------:R-:W-:Y:S01]  /*10080*/  VIADDMNMX R81, R81, -R177, 0x80, PT ;  /* 0x0000008051517446 */ /* 0x000fe200038009b1 */
[----:B0-----:R-:W-:Y:S01]  /*10090*/  IMAD.MOV.U32 R20, RZ, RZ, R5 ;  /* 0x000000ffff147224 */ /* 0x001fe200078e0005 */
[----:B------:R-:W-:Y:S01]  /*100a0*/  LOP3.LUT R0, R0, 0xfffffffe, RZ, 0xc0, !PT ;  /* 0xfffffffe00007812 */ /* 0x000fe200078ec0ff */
[----:B------:R-:W-:Y:S01]  /*100b0*/  IMAD.MOV.U32 R21, RZ, RZ, R7 ;  /* 0x000000ffff157224 */ /* 0x000fe200078e0007 */
[----:B------:R-:W-:Y:S01]  /*100c0*/  PRMT R90, R3, 0x7610, R90 ;  /* 0x00007610035a7816 */ /* 0x000fe2000000005a */
[----:B------:R-:W-:Y:S01]  /*100d0*/  IMAD.MOV.U32 R3, RZ, RZ, R6 ;  /* 0x000000ffff037224 */ /* 0x000fe200078e0006 */
[----:B------:R-:W-:Y:S01]  /*100e0*/  PRMT R91, R20, 0x7610, R91 ;  /* 0x00007610145b7816 */ /* 0x000fe2000000005b */
        /* <DEDUP_REMOVED lines=31> */
[----:B------:R-:W-:Y:S01]  /*102e0*/  BSSY B1, `(.L_x_1832) ;  /* 0x000000e000017945 */ /* 0x000fe20003800000 */
        /* <DEDUP_REMOVED lines=9> */
[----:B------:R-:W-:-:S02]  /*10380*/  ISETP.GE.AND P1, PT, R162, R81, PT ;  /* 0x00000051a200720c */ /* 0x000fc40003f26270 */
[----:B------:R-:W-:Y:S02]  /*10390*/  PRMT R69, R63, 0x7610, R69 ;  /* 0x000076103f457816 */ /* 0x000fe40000000045 */
[----:B------:R-:W-:Y:S01]  /*103a0*/  PRMT R70, R64, 0x7610, R70 ;  /* 0x0000761040467816 */ /* 0x000fe20000000046 */
[----:B0-----:R-:W-:Y:S08]  /*103b0*/  @!P0 BRA `(.L_x_1833) ;  /* 0x000001b000408947 */ /* 0x001ff00003800000 */
.L_x_2154:
[----:B------:R-:W-:Y:S05]  /*103c0*/  BSYNC B1 ;  /* 0x0000000000017941 */ /* 0x000fea0003800000 */
.L_x_1832:
[----:B------:R-:W-:Y:S01]  /*103d0*/  BSSY B1, `(.L_x_1834) ;  /* 0x0000145000017945 */ /* 0x000fe20003800000 */
[----:B------:R-:W-:Y:S02]  /*103e0*/  PRMT R71, R60, 0x7610, R71 ;  /* 0x000076103c477816 */ /* 0x000fe40000000047 */
[----:B------:R-:W-:Y:S01]  /*103f0*/  PRMT R72, R62, 0x7610, R72 ;  /* 0x000076103e487816 */ /* 0x000fe20000000048 */
[----:B------:R-:W-:Y:S06]  /*10400*/  @P1 BRA `(.L_x_1835) ;  /* 0x0000001400041947 */ /* 0x000fec0003800000 */
[----:B------:R-:W1:Y:S01]  /*10410*/  LDC R98, c[0x0][0x3f4] ;  /* 0x0000fd00ff627b82 */ /* 0x000e620000000800 */
[----:B------:R-:W-:Y:S01]  /*10420*/  BSSY B2, `(.L_x_1836) ;  /* 0x000006f000027945 */ /* 0x000fe20003800000 */
[-C--:B-1----:R-:W-:Y:S02]  /*10430*/  ISETP.GE.AND P0, PT, R18, R98.reuse, PT ;  /* 0x000000621200720c */ /* 0x082fe40003f06270 */
[-C--:B------:R-:W-:Y:S02]  /*10440*/  ISETP.GE.AND P1, PT, R165, R98.reuse, PT ;  /* 0x00000062a500720c */ /* 0x080fe40003f26270 */
[----:B------:R-:W-:-:S09]  /*10450*/  ISETP.GE.AND P2, PT, R166, R98, PT ;  /* 0x00000062a600720c */ /* 0x000fd20003f46270 */
[----:B------:R-:W-:Y:S05]  /*10460*/  @P0 BRA `(.L_x_1837) ;  /* 0x0000000400a80947 */ /* 0x000fea0003800000 */
[----:B------:R-:W-:Y:S02]  /*10470*/  LEA.HI R62, R98, R189, RZ, 0x1d ;  /* 0x000000bd623e7211 */ /* 0x000fe400078fe8ff */
[----:B------:R-:W-:Y:S02]  /*10480*/  LOP3.LUT R60, R174, 0x38, R18, 0xf8, !PT ;  /* 0x00000038ae3c7812 */ /* 0x000fe400078ef812 */
[----:B------:R-:W-:Y:S01]  /*10490*/  SHF.R.S32.HI R65, RZ, 0x1f, R62 ;  /* 0x0000001fff417819 */ /* 0x000fe2000001143e */
[----:B------:R-:W-:Y:S01]  /*104a0*/  IMAD.SHL.U32 R63, R62, 0x8, RZ ;  /* 0x000000083e3f7824 */ /* 0x000fe200078e00ff */
[-C--:B0-----:R-:W-:Y:S02]  /*104b0*/  LOP3.LUT R61, R60, R175.reuse, RZ, 0x3c, !PT ;  /* 0x000000af3c3d7212 */ /* 0x081fe400078e3cff */
[----:B------:R-:W-:Y:S02]  /*104c0*/  LEA.HI R65, R65, R62, RZ, 0x3 ;  /* 0x0000003e41417211 */ /* 0x000fe400078f18ff */
[----:B------:R-:W-:Y:S01]  /*104d0*/  LOP3.LUT R60, R174, 0x38, R63, 0xf8, !PT ;  /* 0x00000038ae3c7812 */ /* 0x000fe200078ef83f */
[----:B------:R-:W-:Y:S01]  /*104e0*/  IMAD.IADD R61, R176, 0x1, R61 ;  /* 0x00000001b03d7824 */ /* 0x000fe200078e023d */
[----:B------:R-:W-:Y:S01]  /*104f0*/  SHF.R.U64 R116, R44, 0x10, R45 ;  /* 0x000000102c747819 */ /* 0x000fe2000000122d */
[----:B------:R-:W-:Y:S01]  /*10500*/  IMAD.SHL.U32 R65, R65, 0x400, RZ ;  /* 0x0000040041417824 */ /* 0x000fe200078e00ff */
[----:B------:R-:W-:Y:S01]  /*10510*/  LOP3.LUT R60, R60, R175, RZ, 0x3c, !PT ;  /* 0x000000af3c3c7212 */ /* 0x000fe200078e3cff */
[----:B------:R-:W-:Y:S01]  /*10520*/  IMAD R107, R61, 0x2, R16 ;  /* 0x000000023d6b7824 */ /* 0x000fe200078e0210 */
[----:B------:R-:W-:-:S02]  /*10530*/  SHF.R.U64 R32, R32, 0x10, R33 ;  /* 0x0000001020207819 */ /* 0x000fc40000001221 */
[----:B------:R-:W-:Y:S02]  /*10540*/  LOP3.LUT R65, R65, 0x7fffe000, RZ, 0xc0, !PT ;  /* 0x7fffe00041417812 */ /* 0x000fe400078ec0ff */
[--C-:B------:R-:W-:Y:S02]  /*10550*/  SHF.R.U64 R34, R34, 0x10, R35.reuse ;  /* 0x0000001022227819 */ /* 0x100fe40000001223 */
[----:B------:R-:W-:Y:S02]  /*10560*/  IADD3 R65, R60, R65, R176 ;  /* 0x000000413c417210 */ /* 0x000fe40007ffe0b0 */
[----:B------:R-:W0:Y:S01]  /*10570*/  LDS.128 R60, [R107+0xc400] ;  /* 0x00c400006b3c7984 */ /* 0x000e220000000c00 */
[----:B------:R-:W-:Y:S02]  /*10580*/  SHF.R.U32.HI R35, RZ, 0x10, R35 ;  /* 0x00000010ff237819 */ /* 0x000fe40000011623 */
[----:B------:R-:W-:Y:S01]  /*10590*/  IMAD R108, R65, 0x2, R16 ;  /* 0x00000002416c7824 */ /* 0x000fe200078e0210 */
[----:B------:R-:W-:-:S02]  /*105a0*/  SHF.R.U64 R44, R46, 0x10, R47 ;  /* 0x000000102e2c7819 */ /* 0x000fc4000000122f */
[----:B------:R-:W-:Y:S02]  /*105b0*/  PRMT R115, R109, 0x5410, R116 ;  /* 0x000054106d737816 */ /* 0x000fe40000000074 */
[----:B------:R-:W1:Y:S01]  /*105c0*/  LDS.128 R64, [R108+0xc400] ;  /* 0x00c400006c407984 */ /* 0x000e620000000c00 */
[----:B------:R-:W-:Y:S02]  /*105d0*/  SHF.R.U32.HI R117, RZ, 0x10, R45 ;  /* 0x00000010ff757819 */ /* 0x000fe4000001162d */
[----:B------:R-:W-:Y:S01]  /*105e0*/  PRMT R113, R113, 0x5410, R32 ;  /* 0x0000541071717816 */ /* 0x000fe20000000020 */
[----:B------:R-:W-:Y:S01]  /*105f0*/  IMAD.U32 R116, R115, 0x10000, RZ ;  /* 0x0001000073747824 */ /* 0x000fe200078e00ff */
[----:B------:R-:W-:Y:S02]  /*10600*/  PRMT R32, R70, 0x5432, R35 ;  /* 0x0000543246207816 */ /* 0x000fe40000000023 */
[----:B------:R-:W-:Y:S02]  /*10610*/  PRMT R111, R111, 0x5410, R44 ;  /* 0x000054106f6f7816 */ /* 0x000fe4000000002c */
[----:B------:R-:W-:-:S02]  /*10620*/  SHF.R.U32.HI R119, RZ, 0x10, R47 ;  /* 0x00000010ff777819 */ /* 0x000fc4000001162f */
[----:B------:R-:W-:Y:S02]  /*10630*/  SHF.R.U32.HI R33, RZ, 0x10, R33 ;  /* 0x00000010ff217819 */ /* 0x000fe40000011621 */
[----:B------:R-:W-:Y:S02]  /*10640*/  PRMT R117, R110, 0x5410, R117 ;  /* 0x000054106e757816 */ /* 0x000fe40000000075 */
[----:B------:R-:W-:Y:S01]  /*10650*/  PRMT R119, R112, 0x5410, R119 ;  /* 0x0000541070777816 */ /* 0x000fe20000000077 */
[----:B------:R-:W-:Y:S01]  /*10660*/  IMAD.U32 R112, R113, 0x10000, RZ ;  /* 0x0001000071707824 */ /* 0x000fe200078e00ff */
[----:B------:R-:W-:Y:S01]  /*10670*/  PRMT R114, R114, 0x5410, R33 ;  /* 0x0000541072727816 */ /* 0x000fe20000000021 */
[----:B------:R-:W-:Y:S01]  /*10680*/  IMAD.U32 R118, R117, 0x10000, RZ ;  /* 0x0001000075767824 */ /* 0x000fe200078e00ff */
[----:B------:R-:W-:Y:S02]  /*10690*/  LOP3.LUT R115, R115, 0xffff0000, RZ, 0xc0, !PT ;  /* 0xffff000073737812 */ /* 0x000fe400078ec0ff */
[----:B------:R-:W-:-:S02]  /*106a0*/  LOP3.LUT R113, R113, 0xffff0000, RZ, 0xc0, !PT ;  /* 0xffff000071717812 */ /* 0x000fc400078ec0ff */
[----:B------:R-:W-:Y:S02]  /*106b0*/  PRMT R34, R69, 0x5432, R34 ;  /* 0x0000543245227816 */ /* 0x000fe40000000022 */
[----:B------:R-:W-:Y:S01]  /*106c0*/  LOP3.LUT R117, R117, 0xffff0000, RZ, 0xc0, !PT ;  /* 0xffff000075757812 */ /* 0x000fe200078ec0ff */
        /* <DEDUP_REMOVED lines=16> */
[C---:B------:R-:W-:Y:S01]  /*107d0*/  FFMA.FTZ R120, R35.reuse, R112, -R120 ;  /* 0x0000007023787223 */ /* 0x040fe20000010878 */
[----:B------:R-:W-:Y:S02]  /*107e0*/  IMAD.U32 R112, R114, 0x10000, RZ ;  /* 0x0001000072707824 */ /* 0x000fe400078e00ff */
[----:B------:R-:W-:Y:S01]  /*107f0*/  FFMA.FTZ R122, R35, R116, R122 ;  /* 0x00000074237a7223 */ /* 0x000fe2000001007a */
[----:B------:R-:W-:Y:S01]  /*10800*/  IMAD.U32 R61, R119, 0x10000, RZ ;  /* 0x00010000773d7824 */ /* 0x000fe200078e00ff */
[----:B------:R-:W-:Y:S01]  /*10810*/  LOP3.LUT R67, R67, 0xffff0000, RZ, 0xc0, !PT ;  /* 0xffff000043437812 */ /* 0x000fe200078ec0ff */
[----:B------:R-:W-:Y:S02]  /*10820*/  IMAD.U32 R35, R32, 0x10000, RZ ;  /* 0x0001000020237824 */ /* 0x000fe400078e00ff */
[-C--:B------:R-:W-:Y:S01]  /*10830*/  FMUL.FTZ R116, R109, R112.reuse ;  /* 0x000000706d747220 */ /* 0x080fe20000410000 */
[C---:B------:R-:W-:Y:S01]  /*10840*/  FFMA.FTZ R124, R45.reuse, R112, -R124 ;  /* 0x000000702d7c7223 */ /* 0x040fe2000001087c */
[C---:B------:R-:W-:Y:S01]  /*10850*/  FMUL.FTZ R112, R110.reuse, R61 ;  /* 0x0000003d6e707220 */ /* 0x040fe20000410000 */
[----:B------:R-:W-:Y:S01]  /*10860*/  FMUL.FTZ R110, R110, R35 ;  /* 0x000000236e6e7220 */ /* 0x000fe20000410000 */
[----:B------:R-:W-:Y:S01]  /*10870*/  FFMA.FTZ R116, R45, R118, R116 ;  /* 0x000000762d747223 */ /* 0x000fe20000010074 */
[----:B------:R-:W-:Y:S01]  /*10880*/  FMUL.FTZ R45, R63, R115 ;  /* 0x000000733f2d7220 */ /* 0x000fe20000410000 */
[C---:B------:R-:W-:Y:S01]  /*10890*/  FFMA.FTZ R112, R47.reuse, R35, -R112 ;  /* 0x000000232f707223 */ /* 0x040fe20000010870 */
[----:B------:R-:W-:Y:S01]  /*108a0*/  LOP3.LUT R35, R114, 0xffff0000, RZ, 0xc0, !PT ;  /* 0xffff000072237812 */ /* 0x000fe200078ec0ff */
[----:B------:R-:W-:Y:S01]  /*108b0*/  FFMA.FTZ R110, R47, R61, R110 ;  /* 0x0000003d2f6e7223 */ /* 0x000fe2000001006e */
[----:B------:R-:W-:Y:S01]  /*108c0*/  FMUL.FTZ R63, R63, R113 ;  /* 0x000000713f3f7220 */ /* 0x000fe20000410000 */
[----:B------:R-:W-:-:S02]  /*108d0*/  IMAD.U32 R65, R66, 0x10000, RZ ;  /* 0x0001000042417824 */ /* 0x000fc400078e00ff */
[----:B------:R-:W-:Y:S01]  /*108e0*/  FFMA.FTZ R113, R44, R113, -R45 ;  /* 0x000000712c717223 */ /* 0x000fe2000001082d */
[C---:B------:R-:W-:Y:S01]  /*108f0*/  IMAD.U32 R47, R111.reuse, 0x10000, RZ ;  /* 0x000100006f2f7824 */ /* 0x040fe200078e00ff */
[----:B------:R-:W-:Y:S01]  /*10900*/  LOP3.LUT R66, R66, 0xffff0000, RZ, 0xc0, !PT ;  /* 0xffff000042427812 */ /* 0x000fe200078ec0ff */
[----:B------:R-:W-:Y:S02]  /*10910*/  IMAD.U32 R45, R34, 0x10000, RZ ;  /* 0x00010000222d7824 */ /* 0x000fe400078e00ff */
[C---:B------:R-:W-:Y:S01]  /*10920*/  FMUL.FTZ R61, R64.reuse, R117 ;  /* 0x00000075403d7220 */ /* 0x040fe20000410000 */
[----:B------:R-:W-:Y:S01]  /*10930*/  LOP3.LUT R111, R111, 0xffff0000, RZ, 0xc0, !PT ;  /* 0xffff00006f6f7812 */ /* 0x000fe200078ec0ff */
[----:B------:R-:W-:Y:S01]  /*10940*/  FMUL.FTZ R64, R64, R35 ;  /* 0x0000002340407220 */ /* 0x000fe20000410000 */
[----:B------:R-:W-:Y:S01]  /*10950*/  LOP3.LUT R119, R119, 0xffff0000, RZ, 0xc0, !PT ;  /* 0xffff000077777812 */ /* 0x000fe200078ec0ff */
[----:B------:R-:W-:Y:S01]  /*10960*/  FFMA.FTZ R63, R44, R115, R63 ;  /* 0x000000732c3f7223 */ /* 0x000fe2000001003f */
[----:B------:R-:W-:Y:S01]  /*10970*/  LOP3.LUT R34, R34, 0xffff0000, RZ, 0xc0, !PT ;  /* 0xffff000022227812 */ /* 0x000fe200078ec0ff */
[C---:B------:R-:W-:Y:S01]  /*10980*/  FMUL.FTZ R109, R65.reuse, R47 ;  /* 0x0000002f416d7220 */ /* 0x040fe20000410000 */
[----:B------:R-:W-:Y:S01]  /*10990*/  LOP3.LUT R32, R32, 0xffff0000, RZ, 0xc0, !PT ;  /* 0xffff000020207812 */ /* 0x000fe200078ec0ff */
[C---:B------:R-:W-:Y:S01]  /*109a0*/  FFMA.FTZ R61, R60.reuse, R35, -R61 ;  /* 0x000000233c3d7223 */ /* 0x040fe2000001083d */
[----:B------:R-:W-:Y:S01]  /*109b0*/  FFMA.FTZ R117, R60, R117, R64 ;  /* 0x000000753c757223 */ /* 0x000fe20000010040 */
[----:B------:R-:W-:Y:S01]  /*109c0*/  FMUL.FTZ R65, R65, R45 ;  /* 0x0000002d41417220 */ /* 0x000fe20000410000 */
[C---:B------:R-:W-:Y:S01]  /*109d0*/  FMUL.FTZ R44, R66.reuse, R111 ;  /* 0x0000006f422c7220 */ /* 0x040fe20000410000 */
[C---:B------:R-:W-:Y:S01]  /*109e0*/  FMUL.FTZ R35, R67.reuse, R119 ;  /* 0x0000007743237220 */ /* 0x040fe20000410000 */
[----:B------:R-:W-:Y:S01]  /*109f0*/  FMUL.FTZ R66, R66, R34 ;  /* 0x0000002242427220 */ /* 0x000fe20000410000 */
[----:B------:R-:W-:Y:S01]  /*10a00*/  FMUL.FTZ R60, R67, R32 ;  /* 0x00000020433c7220 */ /* 0x000fe20000410000 */
[C---:B------:R-:W-:Y:S01]  /*10a10*/  FFMA.FTZ R109, R46.reuse, R45, -R109 ;  /* 0x0000002d2e6d7223 */ /* 0x040fe2000001086d */
[----:B------:R-:W-:Y:S01]  /*10a20*/  FFMA.FTZ R46, R46, R47, R65 ;  /* 0x0000002f2e2e7223 */ /* 0x000fe20000010041 */
[C---:B------:R-:W-:Y:S01]  /*10a30*/  FFMA.FTZ R34, R33.reuse, R34, -R44 ;  /* 0x0000002221227223 */ /* 0x040fe2000001082c */
[C---:B------:R-:W-:Y:S01]  /*10a40*/  FFMA.FTZ R35, R62.reuse, R32, -R35 ;  /* 0x000000203e237223 */ /* 0x040fe20000010823 */
        /* <DEDUP_REMOVED lines=8> */
[----:B------:R1:W-:Y:S01]  /*10ad0*/  STS.128 [R107+0xc400], R32 ;  /* 0x00c400206b007388 */ /* 0x0003e20000000c00 */
[----:B------:R-:W-:-:S02]  /*10ae0*/  F2FP.BF16.F32.PACK_AB R46, R111, R46 ;  /* 0x0000002e6f2e723e */ /* 0x000fc400000010ff */
[----:B------:R-:W-:-:S05]  /*10af0*/  F2FP.BF16.F32.PACK_AB R47, R47, R110 ;  /* 0x0000006e2f2f723e */ /* 0x000fca00000010ff */
[----:B------:R1:W-:Y:S02]  /*10b00*/  STS.128 [R108+0xc400], R44 ;  /* 0x00c4002c6c007388 */ /* 0x0003e40000000c00 */
.L_x_1837:
[----:B------:R-:W-:Y:S05]  /*10b10*/  BSYNC B2 ;  /* 0x0000000000027941 */ /* 0x000fea0003800000 */
.L_x_1836:
[----:B------:R-:W-:Y:S04]  /*10b20*/  BSSY B2, `(.L_x_1838) ;  /* 0x0000068000027945 */ /* 0x000fe80003800000 */
[----:B------:R-:W-:Y:S05]  /*10b30*/  @P1 BRA `(.L_x_1839) ;  /* 0x0000000400981947 */ /* 0x000fea0003800000 */
[----:B-1----:R-:W-:Y:S02]  /*10b40*/  LEA.HI R32, R98, R191, RZ, 0x1d ;  /* 0x000000bf62207211 */ /* 0x002fe400078fe8ff */
[----:B------:R-:W-:Y:S02]  /*10b50*/  SHF.R.U64 R64, R28, 0x10, R29 ;  /* 0x000000101c407819 */ /* 0x000fe4000000121d */
[----:B------:R-:W-:Y:S01]  /*10b60*/  SHF.R.S32.HI R35, RZ, 0x1f, R32 ;  /* 0x0000001fff237819 */ /* 0x000fe20000011420 */
[----:B------:R-:W-:Y:S01]  /*10b70*/  IMAD.SHL.U32 R33, R32, 0x8, RZ ;  /* 0x0000000820217824 */ /* 0x000fe200078e00ff */
[----:B------:R-:W-:Y:S02]  /*10b80*/  SHF.R.U64 R62, R30, 0x10, R31 ;  /* 0x000000101e3e7819 */ /* 0x000fe4000000121f */
[----:B------:R-:W-:Y:S02]  /*10b90*/  LEA.HI R35, R35, R32, RZ, 0x3 ;  /* 0x0000002023237211 */ /* 0x000fe400078f18ff */
[----:B------:R-:W-:-:S02]  /*10ba0*/  LOP3.LUT R32, R174, 0x38, R33, 0xf8, !PT ;  /* 0x00000038ae207812 */ /* 0x000fc400078ef821 */
[----:B------:R-:W-:Y:S01]  /*10bb0*/  SHF.R.U32.HI R29, RZ, 0x10, R29 ;  /* 0x00000010ff1d7819 */ /* 0x000fe2000001161d */
[----:B------:R-:W-:Y:S01]  /*10bc0*/  IMAD.SHL.U32 R35, R35, 0x400, RZ ;  /* 0x0000040023237824 */ /* 0x000fe200078e00ff */
[----:B------:R-:W-:Y:S02]  /*10bd0*/  LOP3.LUT R32, R32, R175, RZ, 0x3c, !PT ;  /* 0x000000af20207212 */ /* 0x000fe400078e3cff */
[----:B------:R-:W-:Y:S02]  /*10be0*/  SHF.R.U64 R30, R40, 0x10, R41 ;  /* 0x00000010281e7819 */ /* 0x000fe40000001229 */
[----:B------:R-:W-:Y:S02]  /*10bf0*/  LOP3.LUT R35, R35, 0x7fffe000, RZ, 0xc0, !PT ;  /* 0x7fffe00023237812 */ /* 0x000fe400078ec0ff */
[----:B------:R-:W-:Y:S02]  /*10c00*/  SHF.R.U64 R28, R42, 0x10, R43 ;  /* 0x000000102a1c7819 */ /* 0x000fe4000000122b */
[----:B------:R-:W-:-:S02]  /*10c10*/  IADD3 R45, R32, R35, R176 ;  /* 0x00000023202d7210 */ /* 0x000fc40007ffe0b0 */
[----:B------:R-:W1:Y:S01]  /*10c20*/  LDS.128 R32, [R221] ;  /* 0x00000000dd207984 */ /* 0x000e620000000c00 */
[----:B------:R-:W-:Y:S02]  /*10c30*/  SHF.R.U32.HI R31, RZ, 0x10, R31 ;  /* 0x00000010ff1f7819 */ /* 0x000fe4000001161f */
[----:B------:R-:W-:Y:S01]  /*10c40*/  IMAD R60, R45, 0x2, R16 ;  /* 0x000000022d3c7824 */ /* 0x000fe200078e0210 */
[----:B------:R-:W-:Y:S02]  /*10c50*/  SHF.R.U32.HI R41, RZ, 0x10, R41 ;  /* 0x00000010ff297819 */ /* 0x000fe40000011629 */
[----:B------:R-:W-:Y:S02]  /*10c60*/  PRMT R104, R104, 0x5410, R29 ;  /* 0x0000541068687816 */ /* 0x000fe4000000001d */
[----:B------:R-:W2:Y:S01]  /*10c70*/  LDS.128 R44, [R60+0xc400] ;  /* 0x00c400003c2c7984 */ /* 0x000ea20000000c00 */
[----:B------:R-:W-:Y:S02]  /*10c80*/  PRMT R99, R99, 0x5410, R30 ;  /* 0x0000541063637816 */ /* 0x000fe4000000001e */
[----:B------:R-:W-:-:S02]  /*10c90*/  PRMT R101, R101, 0x5410, R28 ;  /* 0x0000541065657816 */ /* 0x000fc4000000001c */
[----:B------:R-:W-:Y:S01]  /*10ca0*/  SHF.R.U32.HI R43, RZ, 0x10, R43 ;  /* 0x00000010ff2b7819 */ /* 0x000fe2000001162b */
[----:B------:R-:W-:Y:S01]  /*10cb0*/  IMAD.U32 R63, R99, 0x10000, RZ ;  /* 0x00010000633f7824 */ /* 0x000fe200078e00ff */
[----:B------:R-:W-:Y:S02]  /*10cc0*/  PRMT R106, R106, 0x5410, R31 ;  /* 0x000054106a6a7816 */ /* 0x000fe4000000001f */
[----:B------:R-:W-:Y:S02]  /*10cd0*/  PRMT R103, R103, 0x5410, R64 ;  /* 0x0000541067677816 */ /* 0x000fe40000000040 */
[----:B------:R-:W-:Y:S02]  /*10ce0*/  PRMT R100, R100, 0x5410, R41 ;  /* 0x0000541064647816 */ /* 0x000fe40000000029 */
[----:B------:R-:W-:Y:S02]  /*10cf0*/  PRMT R102, R102, 0x5410, R43 ;  /* 0x0000541066667816 */ /* 0x000fe4000000002b */
[----:B------:R-:W-:Y:S01]  /*10d00*/  PRMT R105, R105, 0x5410, R62 ;  /* 0x0000541069697816 */ /* 0x000fe2000000003e */
[----:B------:R-:W-:-:S02]  /*10d10*/  IMAD.U32 R62, R103, 0x10000, RZ ;  /* 0x00010000673e7824 */ /* 0x000fc400078e00ff */
[C---:B-1----:R-:W-:Y:S01]  /*10d20*/  IMAD.U32 R28, R32.reuse, 0x10000, RZ ;  /* 0x00010000201c7824 */ /* 0x042fe200078e00ff */
[----:B------:R-:W-:Y:S01]  /*10d30*/  LOP3.LUT R29, R32, 0xffff0000, RZ, 0xc0, !PT ;  /* 0xffff0000201d7812 */ /* 0x000fe200078ec0ff */
[C---:B------:R-:W-:Y:S01]  /*10d40*/  IMAD.U32 R30, R33.reuse, 0x10000, RZ ;  /* 0x00010000211e7824 */ /* 0x040fe200078e00ff */
[----:B------:R-:W-:Y:S01]  /*10d50*/  LOP3.LUT R32, R33, 0xffff0000, RZ, 0xc0, !PT ;  /* 0xffff000021207812 */ /* 0x000fe200078ec0ff */
[C---:B------:R-:W-:Y:S01]  /*10d60*/  IMAD.U32 R31, R34.reuse, 0x10000, RZ ;  /* 0x00010000221f7824 */ /* 0x040fe200078e00ff */
[----:B------:R-:W-:Y:S01]  /*10d70*/  LOP3.LUT R33, R34, 0xffff0000, RZ, 0xc0, !PT ;  /* 0xffff000022217812 */ /* 0x000fe200078ec0ff */
[C---:B------:R-:W-:Y:S01]  /*10d80*/  IMAD.U32 R40, R35.reuse, 0x10000, RZ ;  /* 0x0001000023287824 */ /* 0x040fe200078e00ff */
[----:B------:R-:W-:Y:S01]  /*10d90*/  LOP3.LUT R34, R35, 0xffff0000, RZ, 0xc0, !PT ;  /* 0xffff000023227812 */ /* 0x000fe200078ec0ff */
[C---:B--2---:R-:W-:Y:S01]  /*10da0*/  IMAD.U32 R35, R44.reuse, 0x10000, RZ ;  /* 0x000100002c237824 */ /* 0x044fe200078e00ff */
[----:B------:R-:W-:Y:S01]  /*10db0*/  LOP3.LUT R41, R44, 0xffff0000, RZ, 0xc0, !PT ;  /* 0xffff00002c297812 */ /* 0x000fe200078ec0ff */
[C---:B------:R-:W-:Y:S01]  /*10dc0*/  IMAD.U32 R42, R45.reuse, 0x10000, RZ ;  /* 0x000100002d2a7824 */ /* 0x040fe200078e00ff */
[----:B------:R-:W-:Y:S01]  /*10dd0*/  LOP3.LUT R44, R45, 0xffff0000, RZ, 0xc0, !PT ;  /* 0xffff00002d2c7812 */ /* 0x000fe200078ec0ff */
[C---:B------:R-:W-:Y:S01]  /*10de0*/  IMAD.U32 R43, R46.reuse, 0x10000, RZ ;  /* 0x000100002e2b7824 */ /* 0x040fe200078e00ff */
[----:B------:R-:W-:Y:S01]  /*10df0*/  LOP3.LUT R45, R46, 0xffff0000, RZ, 0xc0, !PT ;  /* 0xffff00002e2d7812 */ /* 0x000fe200078ec0ff */
[C---:B0-----:R-:W-:Y:S01]  /*10e00*/  IMAD.U32 R61, R47.reuse, 0x10000, RZ ;  /* 0x000100002f3d7824 */ /* 0x041fe200078e00ff */
[----:B------:R-:W-:Y:S01]  /*10e10*/  LOP3.LUT R46, R47, 0xffff0000, RZ, 0xc0, !PT ;  /* 0xffff00002f2e7812 */ /* 0x000fe200078ec0ff */
[----:B------:R-:W-:Y:S01]  /*10e20*/  FMUL.FTZ R65, R35, R63 ;  /* 0x0000003f23417220 */ /* 0x000fe20000410000 */
[----:B------:R-:W-:-:S02]  /*10e30*/  IMAD.U32 R47, R100, 0x10000, RZ ;  /* 0x00010000642f7824 */ /* 0x000fc400078e00ff */
[-C--:B------:R-:W-:Y:S01]  /*10e40*/  FMUL.FTZ R67, R35, R62.reuse ;  /* 0x0000003e23437220 */ /* 0x080fe20000410000 */
[----:B------:R-:W-:Y:S02]  /*10e50*/  IMAD.U32 R35, R104, 0x10000, RZ ;  /* 0x0001000068237824 */ /* 0x000fe400078e00ff */
[----:B------:R-:W-:Y:S01]  /*10e60*/  FFMA.FTZ R65, R28, R62, -R65 ;  /* 0x0000003e1c417223 */ /* 0x000fe20000010841 */
[----:B------:R-:W-:Y:S01]  /*10e70*/  FMUL.FTZ R107, R42, R47 ;  /* 0x0000002f2a6b7220 */ /* 0x000fe20000410000 */
[----:B------:R-:W-:Y:S02]  /*10e80*/  IMAD.U32 R62, R102, 0x10000, RZ ;  /* 0x00010000663e7824 */ /* 0x000fe400078e00ff */
[----:B------:R-:W-:Y:S01]  /*10e90*/  FFMA.FTZ R67, R28, R63, R67 ;  /* 0x0000003f1c437223 */ /* 0x000fe20000010043 */
[----:B------:R-:W-:Y:S02]  /*10ea0*/  IMAD.U32 R28, R106, 0x10000, RZ ;  /* 0x000100006a1c7824 */ /* 0x000fe400078e00ff */
[-C--:B------:R-:W-:Y:S01]  /*10eb0*/  FMUL.FTZ R63, R42, R35.reuse ;  /* 0x000000232a3f7220 */ /* 0x080fe20000410000 */
[C---:B------:R-:W-:Y:S01]  /*10ec0*/  FFMA.FTZ R107, R30.reuse, R35, -R107 ;  /* 0x000000231e6b7223 */ /* 0x040fe2000001086b */
[----:B------:R-:W-:Y:S01]  /*10ed0*/  FMUL.FTZ R35, R61, R62 ;  /* 0x0000003e3d237220 */ /* 0x000fe20000410000 */
[----:B------:R-:W-:Y:S01]  /*10ee0*/  LOP3.LUT R42, R99, 0xffff0000, RZ, 0xc0, !PT ;  /* 0xffff0000632a7812 */ /* 0x000fe200078ec0ff */
[-C--:B------:R-:W-:Y:S01]  /*10ef0*/  FMUL.FTZ R99, R61, R28.reuse ;  /* 0x0000001c3d637220 */ /* 0x080fe20000410000 */
[----:B------:R-:W-:Y:S01]  /*10f00*/  FFMA.FTZ R63, R30, R47, R63 ;  /* 0x0000002f1e3f7223 */ /* 0x000fe2000001003f */
[----:B------:R-:W-:Y:S01]  /*10f10*/  FFMA.FTZ R61, R40, R28, -R35 ;  /* 0x0000001c283d7223 */ /* 0x000fe20000010823 */
[----:B------:R-:W-:Y:S01]  /*10f20*/  LOP3.LUT R28, R103, 0xffff0000, RZ, 0xc0, !PT ;  /* 0xffff0000671c7812 */ /* 0x000fe200078ec0ff */
[----:B------:R-:W-:Y:S01]  /*10f30*/  FMUL.FTZ R30, R41, R42 ;  /* 0x0000002a291e7220 */ /* 0x000fe20000410000 */
[----:B------:R-:W-:Y:S01]  /*10f40*/  LOP3.LUT R47, R100, 0xffff0000, RZ, 0xc0, !PT ;  /* 0xffff0000642f7812 */ /* 0x000fe200078ec0ff */
[----:B------:R-:W-:Y:S01]  /*10f50*/  FFMA.FTZ R99, R40, R62, R99 ;  /* 0x0000003e28637223 */ /* 0x000fe20000010063 */
[----:B------:R-:W-:Y:S01]  /*10f60*/  LOP3.LUT R35, R104, 0xffff0000, RZ, 0xc0, !PT ;  /* 0xffff000068237812 */ /* 0x000fe200078ec0ff */
[-C--:B------:R-:W-:Y:S01]  /*10f70*/  FFMA.FTZ R40, R29, R28.reuse, -R30 ;  /* 0x0000001c1d287223 */ /* 0x080fe2000001081e */
[----:B------:R-:W-:Y:S01]  /*10f80*/  FMUL.FTZ R62, R41, R28 ;  /* 0x0000001c293e7220 */ /* 0x000fe20000410000 */
[----:B------:R-:W-:-:S02]  /*10f90*/  IMAD.U32 R30, R101, 0x10000, RZ ;  /* 0x00010000651e7824 */ /* 0x000fc400078e00ff */
[C---:B------:R-:W-:Y:S01]  /*10fa0*/  FMUL.FTZ R41, R44.reuse, R47 ;  /* 0x0000002f2c297220 */ /* 0x040fe20000410000 */
[-C--:B------:R-:W-:Y:S01]  /*10fb0*/  FMUL.FTZ R44, R44, R35.reuse ;  /* 0x000000232c2c7220 */ /* 0x080fe20000410000 */
[----:B------:R-:W-:Y:S02]  /*10fc0*/  IMAD.U32 R28, R105, 0x10000, RZ ;  /* 0x00010000691c7824 */ /* 0x000fe400078e00ff */
[----:B------:R-:W-:Y:S01]  /*10fd0*/  FMUL.FTZ R64, R43, R30 ;  /* 0x0000001e2b407220 */ /* 0x000fe20000410000 */
[----:B------:R-:W-:Y:S01]  /*10fe0*/  FFMA.FTZ R62, R29, R42, R62 ;  /* 0x0000002a1d3e7223 */ /* 0x000fe2000001003e */
[C---:B------:R-:W-:Y:S01]  /*10ff0*/  FFMA.FTZ R42, R32.reuse, R35, -R41 ;  /* 0x00000023202a7223 */ /* 0x040fe20000010829 */
[----:B------:R-:W-:Y:S01]  /*11000*/  FFMA.FTZ R44, R32, R47, R44 ;  /* 0x0000002f202c7223 */ /* 0x000fe2000001002c */
[-C--:B------:R-:W-:Y:S01]  /*11010*/  FMUL.FTZ R66, R43, R28.reuse ;  /* 0x0000001c2b427220 */ /* 0x080fe20000410000 */
[----:B------:R-:W-:Y:S01]  /*11020*/  LOP3.LUT R32, R101, 0xffff0000, RZ, 0xc0, !PT ;  /* 0xffff000065207812 */ /* 0x000fe200078ec0ff */
[C---:B------:R-:W-:Y:S01]  /*11030*/  FFMA.FTZ R64, R31.reuse, R28, -R64 ;  /* 0x0000001c1f407223 */ /* 0x040fe20000010840 */
[----:B------:R-:W-:Y:S01]  /*11040*/  LOP3.LUT R35, R102, 0xffff0000, RZ, 0xc0, !PT ;  /* 0xffff000066237812 */ /* 0x000fe200078ec0ff */
[----:B------:R-:W-:Y:S01]  /*11050*/  FFMA.FTZ R66, R31, R30, R66 ;  /* 0x0000001e1f427223 */ /* 0x000fe20000010042 */
[----:B------:R-:W-:Y:S01]  /*11060*/  LOP3.LUT R28, R105, 0xffff0000, RZ, 0xc0, !PT ;  /* 0xffff0000691c7812 */ /* 0x000fe200078ec0ff */
[----:B------:R-:W-:Y:S01]  /*11070*/  FMUL.FTZ R30, R45, R32 ;  /* 0x000000202d1e7220 */ /* 0x000fe20000410000 */
[----:B------:R-:W-:Y:S01]  /*11080*/  LOP3.LUT R29, R106, 0xffff0000, RZ, 0xc0, !PT ;  /* 0xffff00006a1d7812 */ /* 0x000fe200078ec0ff */
[----:B------:R-:W-:-:S02]  /*11090*/  FMUL.FTZ R41, R46, R35 ;  /* 0x000000232e297220 */ /* 0x000fc40000410000 */
[-C--:B------:R-:W-:Y:S01]  /*110a0*/  FMUL.FTZ R45, R45, R28.reuse ;  /* 0x0000001c2d2d7220 */ /* 0x080fe20000410000 */
[C---:B------:R-:W-:Y:S01]  /*110b0*/  FFMA.FTZ R31, R33.reuse, R28, -R30 ;  /* 0x0000001c211f7223 */ /* 0x040fe2000001081e */
        /* <DEDUP_REMOVED lines=14> */
.L_x_1839:
[----:B------:R-:W-:Y:S05]  /*111a0*/  BSYNC B2 ;  /* 0x0000000000027941 */ /* 0x000fea0003800000 */
.L_x_1838:
[----:B------:R-:W-:Y:S05]  /*111b0*/  @P2 BRA `(.L_x_1835) ;  /* 0x0000000400982947 */ /* 0x000fea0003800000 */
[----:B------:R-:W-:Y:S02]  /*111c0*/  LEA.HI R98, R98, R192, RZ, 0x1d ;  /* 0x000000c062627211 */ /* 0x000fe400078fe8ff */
[----:B------:R-:W-:Y:S02]  /*111d0*/  SHF.R.U64 R43, R24, 0x10, R25 ;  /* 0x00000010182b7819 */ /* 0x000fe40000001219 */
[----:B--2---:R-:W-:Y:S01]  /*111e0*/  SHF.R.S32.HI R31, RZ, 0x1f, R98 ;  /* 0x0000001fff1f7819 */ /* 0x004fe20000011462 */
[----:B------:R-:W-:Y:S01]  /*111f0*/  IMAD.SHL.U32 R29, R98, 0x8, RZ ;  /* 0x00000008621d7824 */ /* 0x000fe200078e00ff */
[----:B------:R-:W-:Y:S02]  /*11200*/  SHF.R.U64 R41, R26, 0x10, R27 ;  /* 0x000000101a297819 */ /* 0x000fe4000000121b */
[----:B------:R-:W-:Y:S02]  /*11210*/  LEA.HI R31, R31, R98, RZ, 0x3 ;  /* 0x000000621f1f7211 */ /* 0x000fe400078f18ff */
[----:B------:R-:W-:-:S02]  /*11220*/  LOP3.LUT R28, R174, 0x38, R29, 0xf8, !PT ;  /* 0x00000038ae1c7812 */ /* 0x000fc400078ef81d */
[----:B------:R-:W-:Y:S01]  /*11230*/  SHF.R.U32.HI R24, RZ, 0x10, R25 ;  /* 0x00000010ff187819 */ /* 0x000fe20000011619 */
[----:B------:R-:W-:Y:S01]  /*11240*/  IMAD.SHL.U32 R31, R31, 0x400, RZ ;  /* 0x000004001f1f7824 */ /* 0x000fe200078e00ff */
[----:B------:R-:W-:Y:S02]  /*11250*/  LOP3.LUT R28, R28, R175, RZ, 0x3c, !PT ;  /* 0x000000af1c1c7212 */ /* 0x000fe400078e3cff */
[----:B------:R-:W-:Y:S02]  /*11260*/  SHF.R.U32.HI R26, RZ, 0x10, R27 ;  /* 0x00000010ff1a7819 */ /* 0x000fe4000001161b */
[----:B------:R-:W-:Y:S02]  /*11270*/  LOP3.LUT R31, R31, 0x7fffe000, RZ, 0xc0, !PT ;  /* 0x7fffe0001f1f7812 */ /* 0x000fe400078ec0ff */
[----:B------:R-:W-:Y:S02]  /*11280*/  SHF.R.U64 R27, R36, 0x10, R37 ;  /* 0x00000010241b7819 */ /* 0x000fe40000001225 */
[----:B-1----:R-:W-:-:S02]  /*11290*/  IADD3 R33, R28, R31, R176 ;  /* 0x0000001f1c217210 */ /* 0x002fc40007ffe0b0 */
[----:B------:R-:W1:Y:S01]  /*112a0*/  LDS.128 R28, [R205] ;  /* 0x00000000cd1c7984 */ /* 0x000e620000000c00 */
[----:B------:R-:W-:Y:S02]  /*112b0*/  SHF.R.U64 R25, R38, 0x10, R39 ;  /* 0x0000001026197819 */ /* 0x000fe40000001227 */
[----:B------:R-:W-:Y:S01]  /*112c0*/  IMAD R40, R33, 0x2, R16 ;  /* 0x0000000221287824 */ /* 0x000fe200078e0210 */
[----:B------:R-:W-:Y:S02]  /*112d0*/  SHF.R.U32.HI R36, RZ, 0x10, R37 ;  /* 0x00000010ff247819 */ /* 0x000fe40000011625 */
[----:B------:R-:W-:Y:S02]  /*112e0*/  PRMT R87, R87, 0x5410, R24 ;  /* 0x0000541057577816 */ /* 0x000fe40000000018 */
[----:B------:R-:W2:Y:S01]  /*112f0*/  LDS.128 R32, [R40+0xc400] ;  /* 0x00c4000028207984 */ /* 0x000ea20000000c00 */
[----:B------:R-:W-:Y:S02]  /*11300*/  PRMT R82, R82, 0x5410, R27 ;  /* 0x0000541052527816 */ /* 0x000fe4000000001b */
[----:B------:R-:W-:-:S02]  /*11310*/  PRMT R84, R84, 0x5410, R25 ;  /* 0x0000541054547816 */ /* 0x000fc40000000019 */
[----:B------:R-:W-:Y:S01]  /*11320*/  PRMT R89, R89, 0x5410, R26 ;  /* 0x0000541059597816 */ /* 0x000fe2000000001a */
[----:B------:R-:W-:Y:S01]  /*11330*/  IMAD.U32 R42, R82, 0x10000, RZ ;  /* 0x00010000522a7824 */ /* 0x000fe200078e00ff */
[----:B------:R-:W-:Y:S02]  /*11340*/  PRMT R86, R86, 0x5410, R43 ;  /* 0x0000541056567816 */ /* 0x000fe4000000002b */
[----:B------:R-:W-:Y:S02]  /*11350*/  PRMT R83, R83, 0x5410, R36 ;  /* 0x0000541053537816 */ /* 0x000fe40000000024 */
[----:B------:R-:W-:Y:S02]  /*11360*/  SHF.R.U32.HI R38, RZ, 0x10, R39 ;  /* 0x00000010ff267819 */ /* 0x000fe40000011627 */
[----:B------:R-:W-:Y:S01]  /*11370*/  PRMT R88, R88, 0x5410, R41 ;  /* 0x0000541058587816 */ /* 0x000fe20000000029 */
[----:B------:R-:W-:Y:S01]  /*11380*/  IMAD.U32 R41, R86, 0x10000, RZ ;  /* 0x0001000056297824 */ /* 0x000fe200078e00ff */
[----:B------:R-:W-:Y:S01]  /*11390*/  PRMT R85, R85, 0x5410, R38 ;  /* 0x0000541055557816 */ /* 0x000fe20000000026 */
[----:B------:R-:W-:Y:S01]  /*113a0*/  IMAD.U32 R43, R83, 0x10000, RZ ;  /* 0x00010000532b7824 */ /* 0x000fe200078e00ff */
[----:B------:R-:W-:-:S02]  /*113b0*/  LOP3.LUT R82, R82, 0xffff0000, RZ, 0xc0, !PT ;  /* 0xffff000052527812 */ /* 0x000fc400078ec0ff */
[----:B------:R-:W-:Y:S02]  /*113c0*/  LOP3.LUT R86, R86, 0xffff0000, RZ, 0xc0, !PT ;  /* 0xffff000056567812 */ /* 0x000fe400078ec0ff */
[----:B------:R-:W-:Y:S01]  /*113d0*/  LOP3.LUT R83, R83, 0xffff0000, RZ, 0xc0, !PT ;  /* 0xffff000053537812 */ /* 0x000fe200078ec0ff */
        /* <DEDUP_REMOVED lines=12> */
[C---:B------:R-:W-:Y:S01]  /*114a0*/  FMUL.FTZ R45, R31.reuse, R42 ;  /* 0x0000002a1f2d7220 */ /* 0x040fe20000410000 */
[----:B------:R-:W-:Y:S01]  /*114b0*/  FMUL.FTZ R47, R31, R41 ;  /* 0x000000291f2f7220 */ /* 0x000fe20000410000 */
[----:B------:R-:W-:-:S02]  /*114c0*/  IMAD.U32 R31, R87, 0x10000, RZ ;  /* 0x00010000571f7824 */ /* 0x000fc400078e00ff */
[----:B0-----:R-:W-:Y:S01]  /*114d0*/  FMUL.FTZ R61, R37, R43 ;  /* 0x0000002b253d7220 */ /* 0x001fe20000410000 */
[C---:B------:R-:W-:Y:S01]  /*114e0*/  FFMA.FTZ R45, R24.reuse, R41, -R45 ;  /* 0x00000029182d7223 */ /* 0x040fe2000001082d */
[----:B------:R-:W-:Y:S02]  /*114f0*/  IMAD.U32 R39, R35, 0x10000, RZ ;  /* 0x0001000023277824 */ /* 0x000fe400078e00ff */
[----:B------:R-:W-:Y:S01]  /*11500*/  FFMA.FTZ R47, R24, R42, R47 ;  /* 0x0000002a182f7223 */ /* 0x000fe2000001002f */
[----:B------:R-:W-:Y:S02]  /*11510*/  IMAD.U32 R41, R85, 0x10000, RZ ;  /* 0x0001000055297824 */ /* 0x000fe400078e00ff */
[-C--:B------:R-:W-:Y:S01]  /*11520*/  FMUL.FTZ R37, R37, R31.reuse ;  /* 0x0000001f25257220 */ /* 0x080fe20000410000 */
[----:B------:R-:W-:Y:S02]  /*11530*/  IMAD.U32 R24, R89, 0x10000, RZ ;  /* 0x0001000059187824 */ /* 0x000fe400078e00ff */
[C---:B------:R-:W-:Y:S01]  /*11540*/  FFMA.FTZ R61, R26.reuse, R31, -R61 ;  /* 0x0000001f1a3d7223 */ /* 0x040fe2000001083d */
[C---:B------:R-:W-:Y:S01]  /*11550*/  FMUL.FTZ R31, R39.reuse, R41 ;  /* 0x00000029271f7220 */ /* 0x040fe20000410000 */
[----:B------:R-:W-:Y:S01]  /*11560*/  FFMA.FTZ R37, R26, R43, R37 ;  /* 0x0000002b1a257223 */ /* 0x000fe20000010025 */
[----:B------:R-:W-:Y:S01]  /*11570*/  FMUL.FTZ R42, R39, R24 ;  /* 0x00000018272a7220 */ /* 0x000fe20000410000 */
[----:B------:R-:W-:-:S02]  /*11580*/  IMAD.U32 R38, R34, 0x10000, RZ ;  /* 0x0001000022267824 */ /* 0x000fc400078e00ff */
[----:B------:R-:W-:Y:S01]  /*11590*/  FFMA.FTZ R39, R36, R24, -R31 ;  /* 0x0000001824277223 */ /* 0x000fe2000001081f */
[C---:B------:R-:W-:Y:S01]  /*115a0*/  FMUL.FTZ R24, R32.reuse, R82 ;  /* 0x0000005220187220 */ /* 0x040fe20000410000 */
[-C--:B------:R-:W-:Y:S01]  /*115b0*/  FMUL.FTZ R32, R32, R86.reuse ;  /* 0x0000005620207220 */ /* 0x080fe20000410000 */
[----:B------:R-:W-:Y:S01]  /*115c0*/  IMAD.U32 R26, R84, 0x10000, RZ ;  /* 0x00010000541a7824 */ /* 0x000fe200078e00ff */
[----:B------:R-:W-:Y:S01]  /*115d0*/  LOP3.LUT R34, R34, 0xffff0000, RZ, 0xc0, !PT ;  /* 0xffff000022227812 */ /* 0x000fe200078ec0ff */
[----:B------:R-:W-:Y:S01]  /*115e0*/  FFMA.FTZ R86, R25, R86, -R24 ;  /* 0x0000005619567223 */ /* 0x000fe20000010818 */
[----:B------:R-:W-:Y:S01]  /*115f0*/  IMAD.U32 R24, R88, 0x10000, RZ ;  /* 0x0001000058187824 */ /* 0x000fe200078e00ff */
[----:B------:R-:W-:Y:S01]  /*11600*/  LOP3.LUT R87, R87, 0xffff0000, RZ, 0xc0, !PT ;  /* 0xffff000057577812 */ /* 0x000fe200078ec0ff */
[----:B------:R-:W-:Y:S01]  /*11610*/  FMUL.FTZ R44, R38, R26 ;  /* 0x0000001a262c7220 */ /* 0x000fe20000410000 */
[----:B------:R-:W-:Y:S01]  /*11620*/  LOP3.LUT R84, R84, 0xffff0000, RZ, 0xc0, !PT ;  /* 0xffff000054547812 */ /* 0x000fe200078ec0ff */
[-C--:B------:R-:W-:Y:S01]  /*11630*/  FMUL.FTZ R38, R38, R24.reuse ;  /* 0x0000001826267220 */ /* 0x080fe20000410000 */
[----:B------:R-:W-:Y:S01]  /*11640*/  LOP3.LUT R35, R35, 0xffff0000, RZ, 0xc0, !PT ;  /* 0xffff000023237812 */ /* 0x000fe200078ec0ff */
[----:B------:R-:W-:Y:S01]  /*11650*/  FFMA.FTZ R41, R36, R41, R42 ;  /* 0x0000002924297223 */ /* 0x000fe2000001002a */
[----:B------:R-:W-:Y:S01]  /*11660*/  LOP3.LUT R88, R88, 0xffff0000, RZ, 0xc0, !PT ;  /* 0xffff000058587812 */ /* 0x000fe200078ec0ff */
[----:B------:R-:W-:Y:S01]  /*11670*/  FFMA.FTZ R44, R27, R24, -R44 ;  /* 0x000000181b2c7223 */ /* 0x000fe2000001082c */
[----:B------:R-:W-:Y:S01]  /*11680*/  LOP3.LUT R85, R85, 0xffff0000, RZ, 0xc0, !PT ;  /* 0xffff000055557812 */ /* 0x000fe200078ec0ff */
[----:B------:R-:W-:Y:S01]  /*11690*/  FMUL.FTZ R31, R33, R83 ;  /* 0x00000053211f7220 */ /* 0x000fe20000410000 */
[----:B------:R-:W-:Y:S01]  /*116a0*/  LOP3.LUT R89, R89, 0xffff0000, RZ, 0xc0, !PT ;  /* 0xffff000059597812 */ /* 0x000fe200078ec0ff */
[----:B------:R-:W-:Y:S01]  /*116b0*/  FMUL.FTZ R42, R33, R87 ;  /* 0x00000057212a7220 */ /* 0x000fe20000410000 */
[----:B------:R-:W-:Y:S01]  /*116c0*/  FFMA.FTZ R32, R25, R82, R32 ;  /* 0x0000005219207223 */ /* 0x000fe20000010020 */
[C---:B------:R-:W-:Y:S01]  /*116d0*/  FMUL.FTZ R24, R34.reuse, R84 ;  /* 0x0000005422187220 */ /* 0x040fe20000410000 */
[----:B------:R-:W-:Y:S01]  /*116e0*/  FFMA.FTZ R38, R27, R26, R38 ;  /* 0x0000001a1b267223 */ /* 0x000fe20000010026 */
[-C--:B------:R-:W-:Y:S01]  /*116f0*/  FMUL.FTZ R25, R34, R88.reuse ;  /* 0x0000005822197220 */ /* 0x080fe20000410000 */
[C---:B------:R-:W-:Y:S01]  /*11700*/  FMUL.FTZ R33, R35.reuse, R85 ;  /* 0x0000005523217220 */ /* 0x040fe20000410000 */
[----:B------:R-:W-:Y:S01]  /*11710*/  FMUL.FTZ R26, R35, R89 ;  /* 0x00000059231a7220 */ /* 0x000fe20000410000 */
[----:B------:R-:W-:Y:S01]  /*11720*/  FFMA.FTZ R36, R28, R87, -R31 ;  /* 0x000000571c247223 */ /* 0x000fe2000001081f */
[C---:B------:R-:W-:Y:S01]  /*11730*/  FFMA.FTZ R27, R29.reuse, R88, -R24 ;  /* 0x000000581d1b7223 */ /* 0x040fe20000010818 */
[----:B------:R-:W-:Y:S01]  /*11740*/  FFMA.FTZ R31, R29, R84, R25 ;  /* 0x000000541d1f7223 */ /* 0x000fe20000010019 */
        /* <DEDUP_REMOVED lines=8> */
[----:B------:R-:W-:Y:S02]  /*117d0*/  F2FP.BF16.F32.PACK_AB R28, R32, R47 ;  /* 0x0000002f201c723e */ /* 0x000fe400000010ff */
[----:B------:R-:W-:Y:S01]  /*117e0*/  F2FP.BF16.F32.PACK_AB R29, R42, R37 ;  /* 0x000000252a1d723e */ /* 0x000fe200000010ff */
[----:B------:R3:W-:Y:S01]  /*117f0*/  STS.128 [R205], R24 ;  /* 0x00000018cd007388 */ /* 0x0007e20000000c00 */
[----:B------:R-:W-:-:S05]  /*11800*/  F2FP.BF16.F32.PACK_AB R31, R46, R41 ;  /* 0x000000292e1f723e */ /* 0x000fca00000010ff */
[----:B------:R3:W-:Y:S02]  /*11810*/  STS.128 [R40+0xc400], R28 ;  /* 0x00c4001c28007388 */ /* 0x0007e40000000c00 */
.L_x_1835:
[----:B------:R-:W-:Y:S05]  /*11820*/  BSYNC B1 ;  /* 0x0000000000017941 */ /* 0x000fea0003800000 */
.L_x_1834:
[----:B------:R-:W-:-:S13]  /*11830*/  ISETP.GE.AND P0, PT, R188, R81, PT ;  /* 0x00000051bc00720c */ /* 0x000fda0003f06270 */
[----:B------:R-:W-:Y:S05]  /*11840*/  @P0 BRA `(.L_x_1815) ;  /* 0x0000001000f40947 */ /* 0x000fea0003800000 */
[----:B-12---:R-:W1:Y:S01]  /*11850*/  LDC R32, c[0x0][0x3f4] ;  /* 0x0000fd00ff207b82 */ /* 0x006e620000000800 */
[----:B------:R-:W-:Y:S01]  /*11860*/  BSSY B1, `(.L_x_1840) ;  /* 0x000006b000017945 */ /* 0x000fe20003800000 */
[-C--:B-1----:R-:W-:Y:S02]  /*11870*/  ISETP.GE.AND P0, PT, R18, R32.reuse, PT ;  /* 0x000000201200720c */ /* 0x082fe40003f06270 */
[-C--:B------:R-:W-:Y:S02]  /*11880*/  ISETP.GE.AND P1, PT, R165, R32.reuse, PT ;  /* 0x00000020a500720c */ /* 0x080fe40003f26270 */
[----:B------:R-:W-:-:S09]  /*11890*/  ISETP.GE.AND P2, PT, R166, R32, PT ;  /* 0x00000020a600720c */ /* 0x000fd20003f46270 */
[----:B------:R-:W-:Y:S05]  /*118a0*/  @P0 BRA `(.L_x_1841) ;  /* 0x0000000400980947 */ /* 0x000fea0003800000 */
[----:B---3--:R-:W-:Y:S02]  /*118b0*/  LEA.HI R24, R32, R189, RZ, 0x1d ;  /* 0x000000bd20187211 */ /* 0x008fe400078fe8ff */
[--C-:B------:R-:W-:Y:S02]  /*118c0*/  SHF.R.U64 R35, R4, 0x10, R5.reuse ;  /* 0x0000001004237819 */ /* 0x100fe40000001205 */
[----:B------:R-:W-:Y:S01]  /*118d0*/  SHF.R.S32.HI R25, RZ, 0x1f, R24 ;  /* 0x0000001fff197819 */ /* 0x000fe20000011418 */
[----:B------:R-:W-:Y:S01]  /*118e0*/  IMAD.SHL.U32 R26, R24, 0x8, RZ ;  /* 0x00000008181a7824 */ /* 0x000fe200078e00ff */
[----:B------:R-:W-:Y:S02]  /*118f0*/  SHF.R.U32.HI R4, RZ, 0x10, R5 ;  /* 0x00000010ff047819 */ /* 0x000fe40000011605 */
[----:B------:R-:W-:Y:S02]  /*11900*/  LEA.HI R24, R25, R24, RZ, 0x3 ;  /* 0x0000001819187211 */ /* 0x000fe400078f18ff */
[----:B------:R-:W-:-:S02]  /*11910*/  LOP3.LUT R25, R173, 0x38, R26, 0xf8, !PT ;  /* 0x00000038ad197812 */ /* 0x000fc400078ef81a */
[--C-:B------:R-:W-:Y:S01]  /*11920*/  SHF.R.U64 R5, R6, 0x10, R7.reuse ;  /* 0x0000001006057819 */ /* 0x100fe20000001207 */
[----:B------:R-:W-:Y:S01]  /*11930*/  IMAD.SHL.U32 R24, R24, 0x400, RZ ;  /* 0x0000040018187824 */ /* 0x000fe200078e00ff */
[----:B------:R-:W-:Y:S02]  /*11940*/  LOP3.LUT R25, R25, R222, RZ, 0x3c, !PT ;  /* 0x000000de19197212 */ /* 0x000fe400078e3cff */
[----:B------:R-:W-:Y:S02]  /*11950*/  SHF.R.U32.HI R6, RZ, 0x10, R7 ;  /* 0x00000010ff067819 */ /* 0x000fe40000011607 */
[----:B------:R-:W-:Y:S02]  /*11960*/  LOP3.LUT R24, R24, 0x7fffe000, RZ, 0xc0, !PT ;  /* 0x7fffe00018187812 */ /* 0x000fe400078ec0ff */
[----:B------:R-:W-:Y:S02]  /*11970*/  SHF.R.U64 R39, R48, 0x10, R49 ;  /* 0x0000001030277819 */ /* 0x000fe40000001231 */
[----:B------:R-:W-:-:S02]  /*11980*/  IADD3 R29, R25, R24, R178 ;  /* 0x00000018191d7210 */ /* 0x000fc40007ffe0b2 */
[----:B------:R-:W1:Y:S01]  /*11990*/  LDS.128 R24, [R206] ;  /* 0x00000000ce187984 */ /* 0x000e620000000c00 */
[----:B------:R-:W-:Y:S02]  /*119a0*/  PRMT R90, R90, 0x5410, R35 ;  /* 0x000054105a5a7816 */ /* 0x000fe40000000023 */
[----:B------:R-:W-:Y:S01]  /*119b0*/  IMAD R33, R29, 0x2, R16 ;  /* 0x000000021d217824 */ /* 0x000fe200078e0210 */
[----:B------:R-:W-:Y:S02]  /*119c0*/  PRMT R91, R91, 0x5410, R4 ;  /* 0x000054105b5b7816 */ /* 0x000fe40000000004 */
[----:B------:R-:W-:Y:S02]  /*119d0*/  PRMT R92, R92, 0x5410, R5 ;  /* 0x000054105c5c7816 */ /* 0x000fe40000000005 */
[----:B------:R-:W2:Y:S01]  /*119e0*/  LDS.128 R28, [R33+0xc400] ;  /* 0x00c40000211c7984 */ /* 0x000ea20000000c00 */
[----:B------:R-:W-:Y:S01]  /*119f0*/  PRMT R93, R93, 0x5410, R6 ;  /* 0x000054105d5d7816 */ /* 0x000fe20000000006 */
[----:B------:R-:W-:Y:S01]  /*11a00*/  IMAD.U32 R40, R91, 0x10000, RZ ;  /* 0x000100005b287824 */ /* 0x000fe200078e00ff */
[----:B------:R-:W-:Y:S01]  /*11a10*/  PRMT R94, R94, 0x5410, R39 ;  /* 0x000054105e5e7816 */ /* 0x000fe20000000027 */
[----:B------:R-:W-:Y:S01]  /*11a20*/  IMAD.U32 R39, R90, 0x10000, RZ ;  /* 0x000100005a277824 */ /* 0x000fe200078e00ff */
[----:B------:R-:W-:-:S02]  /*11a30*/  SHF.R.U32.HI R48, RZ, 0x10, R49 ;  /* 0x00000010ff307819 */ /* 0x000fc40000011631 */
[--C-:B------:R-:W-:Y:S01]  /*11a40*/  SHF.R.U64 R37, R50, 0x10, R51.reuse ;  /* 0x0000001032257819 */ /* 0x100fe20000001233 */
[----:B------:R-:W-:Y:S01]  /*11a50*/  IMAD.U32 R38, R94, 0x10000, RZ ;  /* 0x000100005e267824 */ /* 0x000fe200078e00ff */
[----:B------:R-:W-:Y:S02]  /*11a60*/  SHF.R.U32.HI R50, RZ, 0x10, R51 ;  /* 0x00000010ff327819 */ /* 0x000fe40000011633 */
[----:B------:R-:W-:Y:S02]  /*11a70*/  PRMT R95, R95, 0x5410, R48 ;  /* 0x000054105f5f7816 */ /* 0x000fe40000000030 */
[----:B------:R-:W-:Y:S02]  /*11a80*/  PRMT R97, R97, 0x5410, R50 ;  /* 0x0000541061617816 */ /* 0x000fe40000000032 */
[----:B------:R-:W-:Y:S02]  /*11a90*/  PRMT R96, R96, 0x5410, R37 ;  /* 0x0000541060607816 */ /* 0x000fe40000000025 */
        /* <DEDUP_REMOVED lines=40> */
[----:B------:R-:W-:Y:S01]  /*11d20*/  FMUL.FTZ R36, R36, R4 ;  /* 0x0000000424247220 */ /* 0x000fe20000410000 */
        /* <DEDUP_REMOVED lines=30> */
.L_x_1841:
[----:B------:R-:W-:Y:S05]  /*11f10*/  BSYNC B1 ;  /* 0x0000000000017941 */ /* 0x000fea0003800000 */
.L_x_1840:
[----:B------:R-:W-:Y:S04]  /*11f20*/  BSSY B1, `(.L_x_1842) ;  /* 0x0000068000017945 */ /* 0x000fe80003800000 */
[----:B------:R-:W-:Y:S05]  /*11f30*/  @P1 BRA `(.L_x_1843) ;  /* 0x0000000400981947 */ /* 0x000fea0003800000 */
[----:B-1----:R-:W-:Y:S02]  /*11f40*/  LEA.HI R4, R32, R191, RZ, 0x1d ;  /* 0x000000bf20047211 */ /* 0x002fe400078fe8ff */
[----:B---3--:R-:W-:Y:S02]  /*11f50*/  SHF.R.U64 R30, R8, 0x10, R9 ;  /* 0x00000010081e7819 */ /* 0x008fe40000001209 */
[----:B------:R-:W-:Y:S01]  /*11f60*/  SHF.R.S32.HI R5, RZ, 0x1f, R4 ;  /* 0x0000001fff057819 */ /* 0x000fe20000011404 */
[----:B------:R-:W-:Y:S01]  /*11f70*/  IMAD.SHL.U32 R6, R4, 0x8, RZ ;  /* 0x0000000804067824 */ /* 0x000fe200078e00ff */
[----:B------:R-:W-:Y:S02]  /*11f80*/  SHF.R.U64 R36, R52, 0x10, R53 ;  /* 0x0000001034247819 */ /* 0x000fe40000001235 */
[----:B------:R-:W-:Y:S02]  /*11f90*/  LEA.HI R4, R5, R4, RZ, 0x3 ;  /* 0x0000000405047211 */ /* 0x000fe400078f18ff */
[----:B------:R-:W-:-:S02]  /*11fa0*/  LOP3.LUT R5, R173, 0x38, R6, 0xf8, !PT ;  /* 0x00000038ad057812 */ /* 0x000fc400078ef806 */
[----:B------:R-:W-:Y:S01]  /*11fb0*/  PRMT R73, R73, 0x5410, R30 ;  /* 0x0000541049497816 */ /* 0x000fe2000000001e */
[----:B------:R-:W-:Y:S01]  /*11fc0*/  IMAD.SHL.U32 R4, R4, 0x400, RZ ;  /* 0x0000040004047824 */ /* 0x000fe200078e00ff */
[----:B------:R-:W-:Y:S02]  /*11fd0*/  LOP3.LUT R5, R5, R222, RZ, 0x3c, !PT ;  /* 0x000000de05057212 */ /* 0x000fe400078e3cff */
[----:B------:R-:W-:Y:S01]  /*11fe0*/  SHF.R.U64 R34, R54, 0x10, R55 ;  /* 0x0000001036227819 */ /* 0x000fe20000001237 */
[----:B------:R-:W-:Y:S01]  /*11ff0*/  IMAD.U32 R35, R73, 0x10000, RZ ;  /* 0x0001000049237824 */ /* 0x000fe200078e00ff */
[----:B------:R-:W-:Y:S02]  /*12000*/  LOP3.LUT R4, R4, 0x7fffe000, RZ, 0xc0, !PT ;  /* 0x7fffe00004047812 */ /* 0x000fe400078ec0ff */
[----:B------:R-:W-:Y:S02]  /*12010*/  PRMT R77, R77, 0x5410, R36 ;  /* 0x000054104d4d7816 */ /* 0x000fe40000000024 */
[----:B------:R-:W-:-:S02]  /*12020*/  IADD3 R25, R5, R4, R178 ;  /* 0x0000000405197210 */ /* 0x000fc40007ffe0b2 */
[----:B------:R-:W1:Y:S01]  /*12030*/  LDS.128 R4, [R204] ;  /* 0x00000000cc047984 */ /* 0x000e620000000c00 */
[----:B------:R-:W-:Y:S02]  /*12040*/  SHF.R.U32.HI R9, RZ, 0x10, R9 ;  /* 0x00000010ff097819 */ /* 0x000fe40000011609 */
[----:B------:R-:W-:Y:S01]  /*12050*/  IMAD R28, R25, 0x2, R16 ;  /* 0x00000002191c7824 */ /* 0x000fe200078e0210 */
[----:B------:R-:W-:Y:S02]  /*12060*/  SHF.R.U32.HI R53, RZ, 0x10, R53 ;  /* 0x00000010ff357819 */ /* 0x000fe40000011635 */
[--C-:B------:R-:W-:Y:S02]  /*12070*/  SHF.R.U64 R8, R10, 0x10, R11.reuse ;  /* 0x000000100a087819 */ /* 0x100fe4000000120b */
[----:B------:R-:W2:Y:S01]  /*12080*/  LDS.128 R24, [R28+0xc400] ;  /* 0x00c400001c187984 */ /* 0x000ea20000000c00 */
[----:B------:R-:W-:Y:S02]  /*12090*/  SHF.R.U32.HI R11, RZ, 0x10, R11 ;  /* 0x00000010ff0b7819 */ /* 0x000fe4000001160b */
[----:B------:R-:W-:Y:S01]  /*120a0*/  PRMT R79, R79, 0x5410, R34 ;  /* 0x000054104f4f7816 */ /* 0x000fe20000000022 */
[----:B------:R-:W-:Y:S01]  /*120b0*/  IMAD.U32 R34, R77, 0x10000, RZ ;  /* 0x000100004d227824 */ /* 0x000fe200078e00ff */
[----:B------:R-:W-:-:S02]  /*120c0*/  SHF.R.U32.HI R55, RZ, 0x10, R55 ;  /* 0x00000010ff377819 */ /* 0x000fc40000011637 */
[----:B------:R-:W-:Y:S02]  /*120d0*/  PRMT R74, R74, 0x5410, R9 ;  /* 0x000054104a4a7816 */ /* 0x000fe40000000009 */
[----:B------:R-:W-:Y:S02]  /*120e0*/  PRMT R78, R78, 0x5410, R53 ;  /* 0x000054104e4e7816 */ /* 0x000fe40000000035 */
[----:B------:R-:W-:Y:S01]  /*120f0*/  PRMT R75, R75, 0x5410, R8 ;  /* 0x000054104b4b7816 */ /* 0x000fe20000000008 */
[----:B------:R-:W-:Y:S01]  /*12100*/  IMAD.U32 R36, R74, 0x10000, RZ ;  /* 0x000100004a247824 */ /* 0x000fe200078e00ff */
        /* <DEDUP_REMOVED lines=27> */
[----:B------:R-:W-:Y:S01]  /*122c0*/  FFMA.FTZ R38, R9, R29, -R38 ;  /* 0x0000001d09267223 */ /* 0x000fe20000010826 */
[----:B------:R-:W-:Y:S01]  /*122d0*/  FMUL.FTZ R40, R33, R34 ;  /* 0x0000002221287220 */ /* 0x000fe20000410000 */
[----:B------:R-:W-:Y:S01]  /*122e0*/  FFMA.FTZ R36, R9, R36, R30 ;  /* 0x0000002409247223 */ /* 0x000fe2000001001e */
[-C--:B------:R-:W-:Y:S01]  /*122f0*/  FMUL.FTZ R33, R33, R8.reuse ;  /* 0x0000000821217220 */ /* 0x080fe20000410000 */
[----:B------:R-:W-:Y:S01]  /*12300*/  FMUL.FTZ R9, R24, R73 ;  /* 0x0000004918097220 */ /* 0x000fe20000410000 */
[C---:B------:R-:W-:Y:S01]  /*12310*/  FFMA.FTZ R40, R11.reuse, R8, -R40 ;  /* 0x000000080b287223 */ /* 0x040fe20000010828 */
[----:B------:R-:W-:Y:S01]  /*12320*/  LOP3.LUT R78, R78, 0xffff0000, RZ, 0xc0, !PT ;  /* 0xffff00004e4e7812 */ /* 0x000fe200078ec0ff */
[----:B------:R-:W-:Y:S01]  /*12330*/  FFMA.FTZ R33, R11, R34, R33 ;  /* 0x000000220b217223 */ /* 0x000fe20000010021 */
[-C--:B------:R-:W-:Y:S01]  /*12340*/  FMUL.FTZ R11, R24, R77.reuse ;  /* 0x0000004d180b7220 */ /* 0x080fe20000410000 */
[----:B------:R-:W-:Y:S01]  /*12350*/  FFMA.FTZ R24, R4, R77, -R9 ;  /* 0x0000004d04187223 */ /* 0x000fe20000010809 */
[----:B------:R-:W-:-:S02]  /*12360*/  IMAD.U32 R31, R26, 0x10000, RZ ;  /* 0x000100001a1f7824 */ /* 0x000fc400078e00ff */
[----:B------:R-:W-:Y:S01]  /*12370*/  FMUL.FTZ R34, R25, R74 ;  /* 0x0000004a19227220 */ /* 0x000fe20000410000 */
[----:B------:R-:W-:Y:S01]  /*12380*/  IMAD.U32 R9, R75, 0x10000, RZ ;  /* 0x000100004b097824 */ /* 0x000fe200078e00ff */
[----:B------:R-:W-:Y:S01]  /*12390*/  LOP3.LUT R26, R26, 0xffff0000, RZ, 0xc0, !PT ;  /* 0xffff00001a1a7812 */ /* 0x000fe200078ec0ff */
[----:B------:R-:W-:Y:S01]  /*123a0*/  IMAD.U32 R8, R79, 0x10000, RZ ;  /* 0x000100004f087824 */ /* 0x000fe200078e00ff */
[----:B------:R-:W-:Y:S01]  /*123b0*/  LOP3.LUT R27, R27, 0xffff0000, RZ, 0xc0, !PT ;  /* 0xffff00001b1b7812 */ /* 0x000fe200078ec0ff */
[----:B------:R-:W-:Y:S01]  /*123c0*/  FMUL.FTZ R25, R25, R78 ;  /* 0x0000004e19197220 */ /* 0x000fe20000410000 */
[----:B------:R-:W-:Y:S01]  /*123d0*/  FMUL.FTZ R29, R31, R9 ;  /* 0x000000091f1d7220 */ /* 0x000fe20000410000 */
[----:B------:R-:W-:Y:S01]  /*123e0*/  LOP3.LUT R75, R75, 0xffff0000, RZ, 0xc0, !PT ;  /* 0xffff00004b4b7812 */ /* 0x000fe200078ec0ff */
[----:B------:R-:W-:Y:S01]  /*123f0*/  FMUL.FTZ R31, R31, R8 ;  /* 0x000000081f1f7220 */ /* 0x000fe20000410000 */
[----:B------:R-:W-:Y:S01]  /*12400*/  LOP3.LUT R76, R76, 0xffff0000, RZ, 0xc0, !PT ;  /* 0xffff00004c4c7812 */ /* 0x000fe200078ec0ff */
[----:B------:R-:W-:Y:S01]  /*12410*/  FFMA.FTZ R30, R4, R73, R11 ;  /* 0x00000049041e7223 */ /* 0x000fe2000001000b */
[----:B------:R-:W-:Y:S01]  /*12420*/  LOP3.LUT R79, R79, 0xffff0000, RZ, 0xc0, !PT ;  /* 0xffff00004f4f7812 */ /* 0x000fe200078ec0ff */
[C---:B------:R-:W-:Y:S01]  /*12430*/  FFMA.FTZ R11, R5.reuse, R78, -R34 ;  /* 0x0000004e050b7223 */ /* 0x040fe20000010822 */
[----:B------:R-:W-:Y:S01]  /*12440*/  LOP3.LUT R80, R80, 0xffff0000, RZ, 0xc0, !PT ;  /* 0xffff000050507812 */ /* 0x000fe200078ec0ff */
[----:B------:R-:W-:Y:S01]  /*12450*/  FFMA.FTZ R25, R5, R74, R25 ;  /* 0x0000004a05197223 */ /* 0x000fe20000010019 */
[C---:B------:R-:W-:Y:S01]  /*12460*/  FFMA.FTZ R29, R10.reuse, R8, -R29 ;  /* 0x000000080a1d7223 */ /* 0x040fe2000001081d */
[----:B------:R-:W-:Y:S01]  /*12470*/  FFMA.FTZ R10, R10, R9, R31 ;  /* 0x000000090a0a7223 */ /* 0x000fe2000001001f */
[C---:B------:R-:W-:Y:S01]  /*12480*/  FMUL.FTZ R5, R26.reuse, R75 ;  /* 0x0000004b1a057220 */ /* 0x040fe20000410000 */
[C---:B------:R-:W-:Y:S01]  /*12490*/  FMUL.FTZ R8, R27.reuse, R76 ;  /* 0x0000004c1b087220 */ /* 0x040fe20000410000 */
[-C--:B------:R-:W-:Y:S01]  /*124a0*/  FMUL.FTZ R4, R26, R79.reuse ;  /* 0x0000004f1a047220 */ /* 0x080fe20000410000 */
[-C--:B------:R-:W-:Y:S01]  /*124b0*/  FMUL.FTZ R9, R27, R80.reuse ;  /* 0x000000501b097220 */ /* 0x080fe20000410000 */
        /* <DEDUP_REMOVED lines=14> */
.L_x_1843:
[----:B------:R-:W-:Y:S05]  /*125a0*/  BSYNC B1 ;  /* 0x0000000000017941 */ /* 0x000fea0003800000 */
.L_x_1842:
[----:B------:R-:W-:Y:S05]  /*125b0*/  @P2 BRA `(.L_x_1815) ;  /* 0x0000000400982947 */ /* 0x000fea0003800000 */
[----:B------:R-:W-:Y:S02]  /*125c0*/  LEA.HI R32, R32, R192, RZ, 0x1d ;  /* 0x000000c020207211 */ /* 0x000fe400078fe8ff */
[----:B-1-3--:R-:W-:Y:S02]  /*125d0*/  SHF.R.U64 R26, R58, 0x10, R59 ;  /* 0x000000103a1a7819 */ /* 0x00afe4000000123b */
        /* <DEDUP_REMOVED lines=10> */
[----:B------:R-:W-:Y:S02]  /*12680*/  PRMT R71, R71, 0x5410, R26 ;  /* 0x0000541047477816 */ /* 0x000fe4000000001a */
[----:B------:R-:W-:-:S02]  /*12690*/  IADD3 R9, R5, R9, R178 ;  /* 0x0000000905097210 */ /* 0x000fc40007ffe0b2 */
[----:B------:R-:W1:Y:S01]  /*126a0*/  LDS.128 R4, [R203] ;  /* 0x00000000cb047984 */ /* 0x000e620000000c00 */
[----:B------:R-:W-:Y:S02]  /*126b0*/  SHF.R.U64 R30, R56, 0x10, R57 ;  /* 0x00000010381e7819 */ /* 0x000fe40000001239 */
[----:B------:R-:W-:Y:S01]  /*126c0*/  IMAD R24, R9, 0x2, R16 ;  /* 0x0000000209187824 */ /* 0x000fe200078e0210 */
[----:B------:R-:W-:Y:S02]  /*126d0*/  SHF.R.U32.HI R14, RZ, 0x10, R15 ;  /* 0x00000010ff0e7819 */ /* 0x000fe4000001160f */
[----:B------:R-:W-:Y:S02]  /*126e0*/  PRMT R26, R0, 0x5410, R25 ;  /* 0x00005410001a7816 */ /* 0x000fe40000000019 */
[----:B------:R-:W2:Y:S01]  /*126f0*/  LDS.128 R8, [R24+0xc400] ;  /* 0x00c4000018087984 */ /* 0x000ea20000000c00 */
[----:B------:R-:W-:Y:S02]  /*12700*/  PRMT R69, R69, 0x5410, R30 ;  /* 0x0000541045457816 */ /* 0x000fe4000000001e */
[----:B------:R-:W-:Y:S01]  /*12710*/  PRMT R31, R21, 0x5410, R14 ;  /* 0x00005410151f7816 */ /* 0x000fe2000000000e */
[----:B------:R-:W-:Y:S01]  /*12720*/  IMAD.U32 R27, R26, 0x10000, RZ ;  /* 0x000100001a1b7824 */ /* 0x000fe200078e00ff */
[----:B------:R-:W-:Y:S01]  /*12730*/  SHF.R.U32.HI R57, RZ, 0x10, R57 ;  /* 0x00000010ff397819 */ /* 0x000fe20000011639 */
[----:B------:R-:W-:Y:S01]  /*12740*/  IMAD.U32 R25, R69, 0x10000, RZ ;  /* 0x0001000045197824 */ /* 0x000fe200078e00ff */
[----:B------:R-:W-:Y:S01]  /*12750*/  PRMT R28, R3, 0x5410, R28 ;  /* 0x00005410031c7816 */ /* 0x000fe2000000001c */
[----:B------:R-:W-:Y:S01]  /*12760*/  IMAD.U32 R32, R31, 0x10000, RZ ;  /* 0x000100001f207824 */ /* 0x000fe200078e00ff */
[----:B------:R-:W-:-:S02]  /*12770*/  SHF.R.U32.HI R59, RZ, 0x10, R59 ;  /* 0x00000010ff3b7819 */ /* 0x000fc4000001163b */
[----:B------:R-:W-:Y:S01]  /*12780*/  PRMT R70, R70, 0x5410, R57 ;  /* 0x0000541046467816 */ /* 0x000fe20000000039 */
[----:B------:R-:W-:Y:S01]  /*12790*/  IMAD.U32 R29, R28, 0x10000, RZ ;  /* 0x000100001c1d7824 */ /* 0x000fe200078e00ff */
[----:B------:R-:W-:Y:S02]  /*127a0*/  PRMT R72, R72, 0x5410, R59 ;  /* 0x0000541048487816 */ /* 0x000fe4000000003b */
[----:B------:R-:W-:Y:S02]  /*127b0*/  PRMT R30, R20, 0x5410, R13 ;  /* 0x00005410141e7816 */ /* 0x000fe4000000000d */
[----:B------:R-:W-:Y:S02]  /*127c0*/  LOP3.LUT R26, R26, 0xffff0000, RZ, 0xc0, !PT ;  /* 0xffff00001a1a7812 */ /* 0x000fe400078ec0ff */
        /* <DEDUP_REMOVED lines=15> */
[-C--:B------:R-:W-:Y:S01]  /*128c0*/  FMUL.FTZ R35, R14, R25.reuse ;  /* 0x000000190e237220 */ /* 0x080fe20000410000 */
[C---:B------:R-:W-:Y:S01]  /*128d0*/  IMAD.U32 R14, R70.reuse, 0x10000, RZ ;  /* 0x00010000460e7824 */ /* 0x040fe200078e00ff */
[----:B------:R-:W-:Y:S01]  /*128e0*/  LOP3.LUT R70, R70, 0xffff0000, RZ, 0xc0, !PT ;  /* 0xffff000046467812 */ /* 0x000fe200078ec0ff */
[----:B------:R-:W-:Y:S01]  /*128f0*/  FFMA.FTZ R33, R0, R25, -R33 ;  /* 0x0000001900217223 */ /* 0x000fe20000010821 */
[----:B------:R-:W-:Y:S01]  /*12900*/  FMUL.FTZ R25, R15, R29 ;  /* 0x0000001d0f197220 */ /* 0x000fe20000410000 */
[----:B------:R-:W-:-:S02]  /*12910*/  IMAD.U32 R21, R11, 0x10000, RZ ;  /* 0x000100000b157824 */ /* 0x000fc400078e00ff */
[----:B------:R-:W-:Y:S01]  /*12920*/  FFMA.FTZ R35, R0, R27, R35 ;  /* 0x0000001b00237223 */ /* 0x000fe20000010023 */
[----:B------:R-:W-:Y:S02]  /*12930*/  IMAD.U32 R0, R72, 0x10000, RZ ;  /* 0x0001000048007824 */ /* 0x000fe400078e00ff */
[-C--:B------:R-:W-:Y:S01]  /*12940*/  FMUL.FTZ R15, R15, R14.reuse ;  /* 0x0000000e0f0f7220 */ /* 0x080fe20000410000 */
[----:B------:R-:W-:Y:S01]  /*12950*/  FFMA.FTZ R25, R12, R14, -R25 ;  /* 0x0000000e0c197223 */ /* 0x000fe20000010819 */
[C---:B------:R-:W-:Y:S01]  /*12960*/  FMUL.FTZ R14, R21.reuse, R32 ;  /* 0x00000020150e7220 */ /* 0x040fe20000410000 */
[-C--:B------:R-:W-:Y:S01]  /*12970*/  FMUL.FTZ R27, R21, R0.reuse ;  /* 0x00000000151b7220 */ /* 0x080fe20000410000 */
[----:B------:R-:W-:Y:S02]  /*12980*/  IMAD.U32 R20, R10, 0x10000, RZ ;  /* 0x000100000a147824 */ /* 0x000fe400078e00ff */
[----:B------:R-:W-:Y:S01]  /*12990*/  FFMA.FTZ R15, R12, R29, R15 ;  /* 0x0000001d0c0f7223 */ /* 0x000fe2000001000f */
[----:B------:R-:W-:Y:S01]  /*129a0*/  FFMA.FTZ R21, R13, R0, -R14 ;  /* 0x000000000d157223 */ /* 0x000fe2000001080e */
[C---:B------:R-:W-:Y:S01]  /*129b0*/  FMUL.FTZ R0, R8.reuse, R26 ;  /* 0x0000001a08007220 */ /* 0x040fe20000410000 */
[----:B------:R-:W-:Y:S01]  /*129c0*/  FMUL.FTZ R14, R8, R69 ;  /* 0x00000045080e7220 */ /* 0x000fe20000410000 */
[----:B------:R-:W-:-:S02]  /*129d0*/  IMAD.U32 R8, R30, 0x10000, RZ ;  /* 0x000100001e087824 */ /* 0x000fc400078e00ff */
[----:B------:R-:W-:Y:S01]  /*129e0*/  FFMA.FTZ R27, R13, R32, R27 ;  /* 0x000000200d1b7223 */ /* 0x000fe2000001001b */
[C---:B------:R-:W-:Y:S01]  /*129f0*/  FFMA.FTZ R12, R3.reuse, R69, -R0 ;  /* 0x00000045030c7223 */ /* 0x040fe20000010800 */
[----:B------:R-:W-:Y:S01]  /*12a00*/  FFMA.FTZ R14, R3, R26, R14 ;  /* 0x0000001a030e7223 */ /* 0x000fe2000001000e */
[----:B------:R-:W-:Y:S02]  /*12a10*/  IMAD.U32 R0, R71, 0x10000, RZ ;  /* 0x0001000047007824 */ /* 0x000fe400078e00ff */
[----:B------:R-:W-:Y:S01]  /*12a20*/  FMUL.FTZ R26, R20, R8 ;  /* 0x00000008141a7220 */ /* 0x000fe20000410000 */
[----:B------:R-:W-:Y:S01]  /*12a30*/  FMUL.FTZ R13, R9, R28 ;  /* 0x0000001c090d7220 */ /* 0x000fe20000410000 */
[----:B------:R-:W-:Y:S01]  /*12a40*/  LOP3.LUT R10, R10, 0xffff0000, RZ, 0xc0, !PT ;  /* 0xffff00000a0a7812 */ /* 0x000fe200078ec0ff */
[-C--:B------:R-:W-:Y:S01]  /*12a50*/  FMUL.FTZ R20, R20, R0.reuse ;  /* 0x0000000014147220 */ /* 0x080fe20000410000 */
        /* <DEDUP_REMOVED lines=8> */
[----:B------:R-:W-:Y:S01]  /*12ae0*/  FFMA.FTZ R20, R5, R8, R20 ;  /* 0x0000000805147223 */ /* 0x000fe20000010014 */
[----:B------:R-:W-:Y:S01]  /*12af0*/  LOP3.LUT R72, R72, 0xffff0000, RZ, 0xc0, !PT ;  /* 0xffff000048487812 */ /* 0x000fe200078ec0ff */
[C---:B------:R-:W-:Y:S01]  /*12b00*/  FMUL.FTZ R5, R10.reuse, R3 ;  /* 0x000000030a057220 */ /* 0x040fe20000410000 */
[C---:B------:R-:W-:Y:S01]  /*12b10*/  FMUL.FTZ R4, R11.reuse, R0 ;  /* 0x000000000b047220 */ /* 0x040fe20000410000 */
[----:B------:R-:W-:Y:S01]  /*12b20*/  FMUL.FTZ R10, R10, R71 ;  /* 0x000000470a0a7220 */ /* 0x000fe20000410000 */
[----:B------:R-:W-:Y:S01]  /*12b30*/  F2FP.BF16.F32.PACK_AB R8, R14, R35 ;  /* 0x000000230e08723e */ /* 0x000fe200000010ff */
        /* <DEDUP_REMOVED lines=14> */
.L_x_1815:
[----:B------:R-:W-:Y:S05]  /*12c20*/  BSYNC B0 ;  /* 0x0000000000007941 */ /* 0x000fea0003800000 */
.L_x_1793:
        /* <DEDUP_REMOVED lines=8> */
.L_x_1791:
[----:B------:R-:W-:-:S06]  /*12cb0*/  ULOP3.LUT UR4, UR60, 0x1, URZ, 0xfc, !UPT ;  /* 0x000000013c047892 */ /* 0x000fcc000f8efc3f */
[----:B01-3--:R-:W-:-:S05]  /*12cc0*/  IMAD.U32 R0, RZ, RZ, UR4 ;  /* 0x00000004ff007e24 */ /* 0x00bfca000f8e00ff */
[----:B------:R-:W-:-:S13]  /*12cd0*/  ISETP.NE.AND P0, PT, R0, 0x3, PT ;  /* 0x000000030000780c */ /* 0x000fda0003f05270 */
[----:B------:R-:W-:Y:S05]  /*12ce0*/  @!P0 BRA `(.L_x_1844) ;  /* 0x0000000000048947 */ /* 0x000fea0003800000 */
[----:B------:R-:W-:Y:S01]  /*12cf0*/  BPT.TRAP 0x1 ;  /* 0x000000040000795c */ /* 0x000fe20000300000 */
.L_x_1844:
[----:B------:R-:W-:Y:S01]  /*12d00*/  IMAD R21, R22, 0x8, R16 ;  /* 0x0000000816157824 */ /* 0x000fe200078e0210 */
[----:B------:R-:W-:-:S04]  /*12d10*/  SHF.L.U32 R0, R23, 0x1f, RZ ;  /* 0x0000001f17007819 */ /* 0x000fc800000006ff */
[----:B------:R0:W1:Y:S01]  /*12d20*/  SYNCS.PHASECHK.TRANS64.TRYWAIT P2, [R21+URZ+0x2a830], R0 ;  /* 0x02a83000150075a7 */ /* 0x000062000804017f */
[----:B------:R-:W-:Y:S05]  /*12d30*/  @!P0 BRA `(.L_x_1845) ;  /* 0x0000000000048947 */ /* 0x000fea0003800000 */
[----:B------:R-:W-:Y:S01]  /*12d40*/  BPT.TRAP 0x1 ;  /* 0x000000040000795c */ /* 0x000fe20000300000 */
.L_x_1845:
[----:B------:R-:W3:Y:S02]  /*12d50*/  S2R R3, SR_TID.X ;  /* 0x0000000000037919 */ /* 0x000ee40000002100 */
[----:B---3--:R-:W-:-:S04]  /*12d60*/  LOP3.LUT R3, R3, 0x7f, RZ, 0xc0, !PT ;  /* 0x0000007f03037812 */ /* 0x008fc800078ec0ff */
[----:B------:R-:W-:Y:S01]  /*12d70*/  ISETP.NE.AND P1, PT, R3, RZ, PT ;  /* 0x000000ff0300720c */ /* 0x000fe20003f25270 */
[----:B-1----:R-:W-:-:S12]  /*12d80*/  @P2 BRA `(.L_x_1846) ;  /* 0x0000000000082947 */ /* 0x002fd80003800000 */
[----:B------:R-:W1:Y:S02]  /*12d90*/  SYNCS.PHASECHK.TRANS64.TRYWAIT P2, [R21+URZ+0x2a830], R0 ;  /* 0x02a83000150075a7 */ /* 0x000e64000804017f */
[----:B-1----:R-:W-:Y:S05]  /*12da0*/  @!P2 BRA `(.L_x_1847) ;  /* 0x0000018400d8a947 */ /* 0x002fea0003800000 */
.L_x_1846:
[----:B------:R-:W-:Y:S05]  /*12db0*/  WARPSYNC.ALL ;  /* 0x0000000000007948 */ /* 0x000fea0003800000 */
[----:B01----:R-:W-:Y:S01]  /*12dc0*/  VIADD R0, R16, 0x18400 ;  /* 0x0001840010007836 */ /* 0x003fe20000000000 */
[----:B------:R-:W-:Y:S01]  /*12dd0*/  R2UR UR4, R68 ;  /* 0x00000000440472ca */ /* 0x000fe200000e0000 */
[----:B--2-4-:R-:W-:Y:S01]  /*12de0*/  IMAD.MOV.U32 R5, RZ, RZ, 0x40000040 ;  /* 0x40000040ff057424 */ /* 0x014fe200078e00ff */
[----:B------:R-:W-:Y:S01]  /*12df0*/  WARPGROUP.ARRIVE ;  /* 0x00000000000079c5 */ /* 0x000fe20000000000 */
[----:B------:R-:W-:Y:S01]  /*12e00*/  UMOV UR9, 0x40000040 ;  /* 0x4000004000097882 */ /* 0x000fe20000000000 */
[----:B------:R-:W-:Y:S01]  /*12e10*/  SHF.R.U32.HI R0, RZ, 0x4, R0 ;  /* 0x00000004ff007819 */ /* 0x000fe20000011600 */
[----:B------:R-:W-:Y:S01]  /*12e20*/  IMAD.MOV.U32 R9, RZ, RZ, 0x40000040 ;  /* 0x40000040ff097424 */ /* 0x000fe200078e00ff */
[----:B------:R-:W-:Y:S01]  /*12e30*/  R2UR UR11, R5 ;  /* 0x00000000050b72ca */ /* 0x000fe200000e0000 */
[----:B------:R-:W-:Y:S01]  /*12e40*/  IMAD.U32 R11, RZ, RZ, UR9 ;  /* 0x00000009ff0b7e24 */ /* 0x000fe2000f8e00ff */
[----:B------:R-:W-:-:S04]  /*12e50*/  LOP3.LUT R0, R0, 0x3fff, RZ, 0xc0, !PT ;  /* 0x00003fff00007812 */ /* 0x000fc800078ec0ff */
[----:B------:R-:W-:Y:S01]  /*12e60*/  LOP3.LUT R7, R0, 0x10000, RZ, 0xfc, !PT ;  /* 0x0001000000077812 */ /* 0x000fe200078efcff */
[----:B------:R-:W-:-:S04]  /*12e70*/  ULOP3.LUT UR4, UR4, 0x10000, URZ, 0xfc, !UPT ;  /* 0x0001000004047892 */ /* 0x000fc8000f8efc3f */
[----:B------:R-:W-:Y:S01]  /*12e80*/  IMAD R4, R22, 0x900, R7 ;  /* 0x0000090016047824 */ /* 0x000fe200078e0207 */
[----:B------:R-:W-:Y:S02]  /*12e90*/  UIADD3 UR5, UR4, 0x2, URZ ;  /* 0x0000000204057890 */ /* 0x000fe4000fffe03f */
[----:B------:R-:W-:Y:S01]  /*12ea0*/  UMOV UR8, UR4 ;  /* 0x0000000400087c82 */ /* 0x000fe20008000000 */
[C---:B------:R-:W-:Y:S01]  /*12eb0*/  VIADD R8, R4.reuse, 0x2 ;  /* 0x0000000204087836 */ /* 0x040fe20000000000 */
[----:B------:R-:W-:Y:S01]  /*12ec0*/  R2UR UR10, R4 ;  /* 0x00000000040a72ca */ /* 0x000fe200000e0000 */
[----:B------:R-:W-:-:S05]  /*12ed0*/  IMAD.U32 R10, RZ, RZ, UR8 ;  /* 0x00000008ff0a7e24 */ /* 0x000fca000f8e00ff */
[----:B------:R0:W-:Y:S07]  /*12ee0*/  STL.64 [R1+0x38], R10 ;  /* 0x0000380a01007387 */ /* 0x0001ee0000100a00 */
[----:B------:R-:W-:Y:S01]  /*12ef0*/  HGMMA.64x96x16.F32.BF16 R24, gdesc[UR8], RZ, !UPT, gsb0 ;  /* 0x01600000081879f0 */ /* 0x000fe2000c0018ff */
[----:B------:R-:W-:Y:S01]  /*12f00*/  R2UR UR10, R8 ;  /* 0x00000000080a72ca */ /* 0x000fe200000e0000 */
[----:B------:R-:W-:Y:S01]  /*12f10*/  UMOV UR8, UR5 ;  /* 0x0000000500087c82 */ /* 0x000fe20008000000 */
[----:B------:R-:W-:Y:S01]  /*12f20*/  R2UR UR11, R9 ;  /* 0x00000000090b72ca */ /* 0x000fe200000e0000 */
[----:B------:R-:W-:Y:S01]  /*12f30*/  UMOV UR9, 0x40000040 ;  /* 0x4000004000097882 */ /* 0x000fe20000000000 */
[----:B------:R-:W-:Y:S01]  /*12f40*/  VIADD R8, R4, 0x4 ;  /* 0x0000000404087836 */ /* 0x000fe20000000000 */
[----:B------:R-:W-:Y:S01]  /*12f50*/  UIADD3 UR5, UR4, 0x4, URZ ;  /* 0x0000000404057890 */ /* 0x000fe2000fffe03f */
[----:B------:R-:W-:-:S02]  /*12f60*/  IMAD.MOV.U32 R9, RZ, RZ, 0x40000040 ;  /* 0x40000040ff097424 */ /* 0x000fc400078e00ff */
[----:B0-----:R-:W-:Y:S02]  /*12f70*/  IMAD.U32 R10, RZ, RZ, UR8 ;  /* 0x00000008ff0a7e24 */ /* 0x001fe4000f8e00ff */
[----:B------:R-:W-:-:S05]  /*12f80*/  IMAD.U32 R11, RZ, RZ, UR9 ;  /* 0x00000009ff0b7e24 */ /* 0x000fca000f8e00ff */
[----:B------:R0:W-:Y:S01]  /*12f90*/  STL.64 [R1+0x30], R10 ;  /* 0x0000300a01007387 */ /* 0x0001e20000100a00 */
[----:B------:R-:W-:Y:S02]  /*12fa0*/  WARPGROUP.DEPBAR.LE gsb0, 0x0 ;  /* 0x00008000000079c5 */ /* 0x000fe40000010000 */
[----:B------:R-:W-:-:S06]  /*12fb0*/  WARPGROUP.ARRIVE ;  /* 0x00000000000079c5 */ /* 0x000fcc0000000000 */
[----:B------:R-:W-:Y:S01]  /*12fc0*/  HGMMA.64x96x16.F32.BF16 R24, gdesc[UR8], R24, gsb0 ;  /* 0x01600000081879f0 */ /* 0x000fe20008001818 */
        /* <DEDUP_REMOVED lines=47> */
[----:B------:R-:W-:Y:S01]  /*132c0*/  IMAD.U32 R11, RZ, RZ, UR9 ;  /* 0x00000009ff0b7e24 */ /* 0x000fe2000f8e00ff */
[----:B------:R-:W-:Y:S01]  /*132d0*/  UIADD3 UR52, UR4, 0x406, URZ ;  /* 0x0000040604347890 */ /* 0x000fe2000fffe03f */
[----:B------:R-:W-:Y:S01]  /*132e0*/  UMOV UR53, 0x40000040 ;  /* 0x4000004000357882 */ /* 0x000fe20000000000 */
[----:B------:R-:W-:-:S02]  /*132f0*/  UIADD3 UR48, UR4, 0x800, URZ ;  /* 0x0000080004307890 */ /* 0x000fc4000fffe03f */
[----:B------:R0:W-:Y:S01]  /*13300*/  STL.64 [R1+0x10], R10 ;  /* 0x0000100a01007387 */ /* 0x0001e20000100a00 */
[----:B------:R-:W-:Y:S01]  /*13310*/  UMOV UR49, 0x40000040 ;  /* 0x4000004000317882 */ /* 0x000fe20000000000 */
[----:B------:R-:W-:Y:S01]  /*13320*/  UIADD3 UR44, UR4, 0x802, URZ ;  /* 0x00000802042c7890 */ /* 0x000fe2000fffe03f */
[----:B------:R-:W-:Y:S01]  /*13330*/  UMOV UR45, 0x40000040 ;  /* 0x40000040002d7882 */ /* 0x000fe20000000000 */
[----:B------:R-:W2:Y:S01]  /*13340*/  LDL.LU R72, [R1+0x4] ;  /* 0x0000040001487983 */ /* 0x000ea20000300800 */
[----:B------:R-:W-:Y:S02]  /*13350*/  WARPGROUP.DEPBAR.LE gsb0, 0x0 ;  /* 0x00008000000079c5 */ /* 0x000fe40000010000 */
[----:B------:R-:W-:-:S06]  /*13360*/  WARPGROUP.ARRIVE ;  /* 0x00000000000079c5 */ /* 0x000fcc0000000000 */
[----:B------:R-:W-:Y:S01]  /*13370*/  HGMMA.64x96x16.F32.BF16 R24, gdesc[UR8], R24, gsb0 ;  /* 0x01600000081879f0 */ /* 0x000fe20008001818 */
[----:B------:R-:W-:Y:S01]  /*13380*/  R2UR UR10, R8 ;  /* 0x00000000080a72ca */ /* 0x000fe200000e0000 */
[----:B------:R-:W-:Y:S01]  /*13390*/  UMOV UR8, UR5 ;  /* 0x0000000500087c82 */ /* 0x000fe20008000000 */
[----:B------:R-:W-:Y:S01]  /*133a0*/  R2UR UR11, R9 ;  /* 0x00000000090b72ca */ /* 0x000fe200000e0000 */
[----:B------:R-:W-:Y:S01]  /*133b0*/  UMOV UR9, 0x40000040 ;  /* 0x4000004000097882 */ /* 0x000fe20000000000 */
[----:B------:R-:W-:Y:S02]  /*133c0*/  VIADD R8, R4, 0x306 ;  /* 0x0000030604087836 */ /* 0x000fe40000000000 */
[----:B------:R-:W-:Y:S01]  /*133d0*/  IMAD.MOV.U32 R9, RZ, RZ, 0x40000040 ;  /* 0x40000040ff097424 */ /* 0x000fe200078e00ff */
[----:B------:R-:W-:Y:S01]  /*133e0*/  UIADD3 UR40, UR4, 0x804, URZ ;  /* 0x0000080404287890 */ /* 0x000fe2000fffe03f */
[----:B------:R-:W-:Y:S01]  /*133f0*/  UMOV UR41, 0x40000040 ;  /* 0x4000004000297882 */ /* 0x000fe20000000000 */
[----:B------:R-:W-:-:S02]  /*13400*/  WARPGROUP.DEPBAR.LE gsb0, 0x0 ;  /* 0x00008000000079c5 */ /* 0x000fc40000010000 */
[----:B------:R-:W-:Y:S01]  /*13410*/  WARPGROUP.ARRIVE ;  /* 0x00000000000079c5 */ /* 0x000fe20000000000 */
[----:B------:R-:W-:Y:S01]  /*13420*/  IMAD.MOV.U32 R5, RZ, RZ, 0x40000040 ;  /* 0x40000040ff057424 */ /* 0x000fe200078e00ff */
[----:B------:R-:W-:Y:S01]  /*13430*/  UIADD3 UR36, UR4, 0x806, URZ ;  /* 0x0000080604247890 */ /* 0x000fe2000fffe03f */
[----:B------:R-:W-:Y:S01]  /*13440*/  R2UR UR54, R8 ;  /* 0x00000000083672ca */ /* 0x000fe200000e0000 */
[----:B------:R-:W-:Y:S01]  /*13450*/  UMOV UR37, 0x40000040 ;  /* 0x4000004000257882 */ /* 0x000fe20000000000 */
[----:B------:R-:W-:Y:S01]  /*13460*/  IMAD.IADD R12, R181, 0x1, R177 ;  /* 0x00000001b50c7824 */ /* 0x000fe200078e02b1 */
[----:B------:R-:W-:Y:S01]  /*13470*/  HGMMA.64x96x16.F32.BF16 R24, gdesc[UR8], R24, gsb0 ;  /* 0x01600000081879f0 */ /* 0x000fe20008001818 */
[----:B------:R-:W-:Y:S01]  /*13480*/  R2UR UR55, R9 ;  /* 0x00000000093772ca */ /* 0x000fe200000e0000 */
[----:B------:R-:W-:Y:S01]  /*13490*/  VIADD R8, R4, 0x600 ;  /* 0x0000060004087836 */ /* 0x000fe20000000000 */
[----:B------:R-:W-:Y:S01]  /*134a0*/  R2UR UR39, R5 ;  /* 0x00000000052772ca */ /* 0x000fe200000e0000 */
[----:B------:R-:W-:Y:S01]  /*134b0*/  IMAD.MOV.U32 R9, RZ, RZ, 0x40000040 ;  /* 0x40000040ff097424 */ /* 0x000fe200078e00ff */
[----:B------:R-:W-:Y:S01]  /*134c0*/  ULDC UR4, c[0x0][0x9d8] ;  /* 0x0002760000047ab9 */ /* 0x000fe20000000800 */
[----:B0-----:R-:W-:Y:S01]  /*134d0*/  IMAD.U32 R10, RZ, RZ, UR8 ;  /* 0x00000008ff0a7e24 */ /* 0x001fe2000f8e00ff */
[----:B------:R-:W-:Y:S01]  /*134e0*/  R2UR UR50, R8 ;  /* 0x00000000083272ca */ /* 0x000fe200000e0000 */
[----:B------:R-:W-:Y:S01]  /*134f0*/  IMAD.U32 R11, RZ, RZ, UR9 ;  /* 0x00000009ff0b7e24 */ /* 0x000fe2000f8e00ff */
[----:B------:R-:W-:Y:S01]  /*13500*/  R2UR UR51, R9 ;  /* 0x00000000093372ca */ /* 0x000fe200000e0000 */
[----:B------:R-:W-:-:S02]  /*13510*/  WARPGROUP.DEPBAR.LE gsb0, 0x0 ;  /* 0x00008000000079c5 */ /* 0x000fc40000010000 */
[----:B------:R-:W-:-:S06]  /*13520*/  WARPGROUP.ARRIVE ;  /* 0x00000000000079c5 */ /* 0x000fcc0000000000 */
[----:B------:R-:W-:Y:S01]  /*13530*/  HGMMA.64x96x16.F32.BF16 R24, gdesc[UR52], R24, gsb0 ;  /* 0x01600000341879f0 */ /* 0x000fe20008001818 */
[----:B------:R-:W-:Y:S02]  /*13540*/  VIADD R8, R4, 0x602 ;  /* 0x0000060204087836 */ /* 0x000fe40000000000 */
[----:B------:R-:W-:-:S03]  /*13550*/  IMAD.MOV.U32 R9, RZ, RZ, 0x40000040 ;  /* 0x40000040ff097424 */ /* 0x000fc600078e00ff */
[----:B------:R-:W-:Y:S02]  /*13560*/  R2UR UR46, R8 ;  /* 0x00000000082e72ca */ /* 0x000fe400000e0000 */
[----:B------:R-:W-:Y:S01]  /*13570*/  R2UR UR47, R9 ;  /* 0x00000000092f72ca */ /* 0x000fe200000e0000 */
[----:B------:R-:W-:Y:S02]  /*13580*/  WARPGROUP.DEPBAR.LE gsb0, 0x0 ;  /* 0x00008000000079c5 */ /* 0x000fe40000010000 */
[----:B------:R-:W-:-:S06]  /*13590*/  WARPGROUP.ARRIVE ;  /* 0x00000000000079c5 */ /* 0x000fcc0000000000 */
[----:B------:R-:W-:Y:S01]  /*135a0*/  HGMMA.64x96x16.F32.BF16 R24, gdesc[UR48], R24, gsb0 ;  /* 0x01600000301879f0 */ /* 0x000fe20008001818 */
[----:B------:R-:W-:Y:S02]  /*135b0*/  VIADD R8, R4, 0x604 ;  /* 0x0000060404087836 */ /* 0x000fe40000000000 */
[----:B------:R-:W-:-:S03]  /*135c0*/  IMAD.MOV.U32 R9, RZ, RZ, 0x40000040 ;  /* 0x40000040ff097424 */ /* 0x000fc600078e00ff */
[----:B------:R-:W-:Y:S02]  /*135d0*/  R2UR UR42, R8 ;  /* 0x00000000082a72ca */ /* 0x000fe400000e0000 */
[----:B------:R-:W-:Y:S01]  /*135e0*/  R2UR UR43, R9 ;  /* 0x00000000092b72ca */ /* 0x000fe200000e0000 */
[----:B------:R-:W-:Y:S02]  /*135f0*/  WARPGROUP.DEPBAR.LE gsb0, 0x0 ;  /* 0x00008000000079c5 */ /* 0x000fe40000010000 */
[----:B------:R-:W-:Y:S01]  /*13600*/  WARPGROUP.ARRIVE ;  /* 0x00000000000079c5 */ /* 0x000fe20000000000 */
[----:B------:R-:W-:Y:S01]  /*13610*/  VIADD R4, R4, 0x606 ;  /* 0x0000060604047836 */ /* 0x000fe20000000000 */
[----:B------:R-:W0:Y:S04]  /*13620*/  LDC R9, c[0x0][0x448] ;  /* 0x00011200ff097b82 */ /* 0x000e280000000800 */
[----:B------:R-:W-:Y:S01]  /*13630*/  HGMMA.64x96x16.F32.BF16 R24, gdesc[UR44], R24, gsb0 ;  /* 0x016000002c1879f0 */ /* 0x000fe20008001818 */
[----:B------:R-:W-:-:S02]  /*13640*/  R2UR UR38, R4 ;  /* 0x00000000042672ca */ /* 0x000fc400000e0000 */
[----:B------:R-:W-:Y:S02]  /*13650*/  WARPGROUP.DEPBAR.LE gsb0, 0x0 ;  /* 0x00008000000079c5 */ /* 0x000fe40000010000 */
[----:B------:R-:W-:-:S06]  /*13660*/  WARPGROUP.ARRIVE ;  /* 0x00000000000079c5 */ /* 0x000fcc0000000000 */
[----:B------:R-:W-:Y:S01]  /*13670*/  HGMMA.64x96x16.F32.BF16 R24, gdesc[UR40], R24, gsb0 ;  /* 0x01600000281879f0 */ /* 0x000fe20008001818 */
[----:B0-----:R-:W-:-:S13]  /*13680*/  ISETP.NE.AND P2, PT, R9, 0x1, PT ;  /* 0x000000010900780c */ /* 0x001fda0003f45270 */
[----:B------:R-:W0:Y:S01]  /*13690*/  @P2 LDC R13, c[0x0][0x44c] ;  /* 0x00011300ff0d2b82 */ /* 0x000e220000000800 */
[----:B------:R-:W-:Y:S02]  /*136a0*/  WARPGROUP.DEPBAR.LE gsb0, 0x0 ;  /* 0x00008000000079c5 */ /* 0x000fe40000010000 */
[----:B------:R-:W-:-:S06]  /*136b0*/  WARPGROUP.ARRIVE ;  /* 0x00000000000079c5 */ /* 0x000fcc0000000000 */
[----:B------:R-:W-:Y:S01]  /*136c0*/  HGMMA.64x96x16.F32.BF16 R24, gdesc[UR36], R24, gsb0 ;  /* 0x01600000241879f0 */ /* 0x000fe20008001818 */
[----:B0-----:R-:W-:Y:S01]  /*136d0*/  @P2 IMAD.HI.U32 R13, R12, R13, RZ ;  /* 0x0000000d0c0d2227 */ /* 0x001fe200078e00ff */
[----:B--2---:R-:W-:Y:S01]  /*136e0*/  LOP3.LUT R72, R72, 0xffdfffff, RZ, 0xc0, !PT ;  /* 0xffdfffff48487812 */ /* 0x004fe200078ec0ff */
[----:B------:R0:W-:Y:S03]  /*136f0*/  STL.64 [R1+0x8], R10 ;  /* 0x0000080a01007387 */ /* 0x0001e60000100a00 */
[----:B------:R-:W-:-:S04]  /*13700*/  @P2 LOP3.LUT R72, R72, 0x200000, RZ, 0xfc, !PT ;  /* 0x0020000048482812 */ /* 0x000fc800078efcff */
[----:B------:R-:W-:Y:S01]  /*13710*/  LOP3.LUT R72, R72, 0xffefffff, RZ, 0xc0, !PT ;  /* 0xffefffff48487812 */ /* 0x000fe200078ec0ff */
[----:B------:R-:W-:-:S05]  /*13720*/  @!P1 VIADD R21, R21, 0x2a840 ;  /* 0x0002a84015159836 */ /* 0x000fca0000000000 */
[----:B------:R-:W-:Y:S01]  /*13730*/  @!P1 PRMT R21, RZ, 0x654, R21 ;  /* 0x00000654ff159816 */ /* 0x000fe20000000015 */
[----:B------:R-:W-:Y:S02]  /*13740*/  WARPGROUP.DEPBAR.LE gsb0, 0x0 ;  /* 0x00008000000079c5 */ /* 0x000fe40000010000 */
[----:B------:R-:W-:Y:S01]  /*13750*/  FMUL.FTZ R4, R24, UR4 ;  /* 0x0000000418047c20 */ /* 0x000fe20008410000 */
[----:B------:R1:W-:Y:S01]  /*13760*/  @!P1 SYNCS.ARRIVE.TRANS64.RED.A1T0 RZ, [R21+URZ], RZ ;  /* 0x000000ff15ff99a7 */ /* 0x0003e2000810043f */
[----:B------:R-:W2:Y:S01]  /*13770*/  @P2 LDC R24, c[0x0][0x450] ;  /* 0x00011400ff182b82 */ /* 0x000ea20000000800 */
[----:B------:R-:W-:Y:S01]  /*13780*/  FMUL.FTZ R0, R26, UR4 ;  /* 0x000000041a007c20 */ /* 0x000fe20008410000 */
[----:B------:R-:W-:Y:S01]  /*13790*/  FMUL.FTZ R26, R42, UR4 ;  /* 0x000000042a1a7c20 */ /* 0x000fe20008410000 */
[----:B------:R-:W-:Y:S01]  /*137a0*/  IMAD.MOV.U32 R42, RZ, RZ, R12 ;  /* 0x000000ffff2a7224 */ /* 0x000fe200078e000c */
[----:B--2---:R-:W-:-:S04]  /*137b0*/  @P2 SHF.R.U32.HI R42, RZ, R24, R13 ;  /* 0x00000018ff2a2219 */ /* 0x004fc8000001160d */
[----:B------:R-:W2:Y:S01]  /*137c0*/  LDC.64 R12, c[0x0][0x9e0] ;  /* 0x00027800ff0c7b82 */ /* 0x000ea20000000a00 */
[----:B------:R-:W-:Y:S01]  /*137d0*/  FMUL.FTZ R5, R25, UR4 ;  /* 0x0000000419057c20 */ /* 0x000fe20008410000 */
[----:B------:R-:W-:Y:S01]  /*137e0*/  FMUL.FTZ R3, R27, UR4 ;  /* 0x000000041b037c20 */ /* 0x000fe20008410000 */
[----:B------:R-:W-:Y:S01]  /*137f0*/  FMUL.FTZ R25, R28, UR4 ;  /* 0x000000041c197c20 */ /* 0x000fe20008410000 */
[----:B------:R-:W-:Y:S01]  /*13800*/  FMUL.FTZ R27, R29, UR4 ;  /* 0x000000041d1b7c20 */ /* 0x000fe20008410000 */
[----:B------:R-:W-:Y:S01]  /*13810*/  FMUL.FTZ R6, R30, UR4 ;  /* 0x000000041e067c20 */ /* 0x000fe20008410000 */
[----:B0-----:R-:W-:Y:S01]  /*13820*/  FMUL.FTZ R10, R34, UR4 ;  /* 0x00000004220a7c20 */ /* 0x001fe20008410000 */
        /* <DEDUP_REMOVED lines=15> */
[----:B--2---:R-:W-:Y:S01]  /*13920*/  ISETP.GE.AND P2, PT, R13, 0x1, PT ;  /* 0x000000010d00780c */ /* 0x004fe20003f46270 */
        /* <DEDUP_REMOVED lines=24> */
[----:B------:R-:W-:-:S02]  /*13ab0*/  ULDC UR4, c[0x0][0x9dc] ;  /* 0x0002770000047ab9 */ /* 0x000fc40000000800 */
[----:B------:R-:W-:Y:S01]  /*13ac0*/  ULOP3.LUT UR5, URZ, UR4, URZ, 0x33, !UPT ;  /* 0x000000043f057292 */ /* 0x000fe2000f8e333f */
[----:B------:R0:W2:Y:S01]  /*13ad0*/  MUFU.TANH R95, R40 ;  /* 0x00000028005f7308 */ /* 0x0000a20000002400 */
[----:B------:R-:W-:Y:S01]  /*13ae0*/  @P2 LOP3.LUT R72, R72, 0x100000, RZ, 0xfc, !PT ;  /* 0x0010000048482812 */ /* 0x000fe200078efcff */
[----:B------:R-:W-:-:S06]  /*13af0*/  IMAD.MOV.U32 R33, RZ, RZ, -0x60 ;  /* 0xffffffa0ff217424 */ /* 0x000fcc00078e00ff */
[----:B------:R3:W4:Y:S01]  /*13b00*/  MUFU.TANH R39, R53 ;  /* 0x0000003500277308 */ /* 0x0007220000002400 */
[----:B0-----:R-:W-:Y:S02]  /*13b10*/  IMAD.U32 R40, RZ, RZ, UR5 ;  /* 0x00000005ff287e24 */ /* 0x001fe4000f8e00ff */
[----:B------:R-:W-:-:S03]  /*13b20*/  IMAD R33, R2, R33, 0x61 ;  /* 0x0000006102217424 */ /* 0x000fc600078e0221 */
[----:B------:R-:W-:Y:S04]  /*13b30*/  STL [R1], R40 ;  /* 0x0000002801007387 */ /* 0x000fe80000100800 */
[----:B---3--:R-:W0:Y:S04]  /*13b40*/  SHFL.IDX PT, R53, R42, RZ, 0x1c1f ;  /* 0x001c1fff2a357589 */ /* 0x008e2800000e0000 */
[----:B------:R3:W-:Y:S01]  /*13b50*/  STL [R1+0x4], R72 ;  /* 0x0000044801007387 */ /* 0x0007e20000100800 */
[----:B------:R-:W-:Y:S01]  /*13b60*/  IMAD R32, R180, -0x2, R33 ;  /* 0xfffffffeb4207824 */ /* 0x000fe200078e0221 */
[----:B------:R-:W0:Y:S01]  /*13b70*/  MUFU.TANH R4, R4 ;  /* 0x0000000400047308 */ /* 0x000e220000002400 */
[----:B------:R-:W-:-:S03]  /*13b80*/  IMAD R31, R2, -0x60, R164 ;  /* 0xffffffa0021f7824 */ /* 0x000fc600078e02a4 */
[----:B------:R-:W-:Y:S01]  /*13b90*/  IADD3 R35, -R163, R32, R164 ;  /* 0x00000020a3237210 */ /* 0x000fe20007ffe1a4 */
[----:B------:R-:W-:-:S03]  /*13ba0*/  VIADD R31, R31, 0x60 ;  /* 0x000000601f1f7836 */ /* 0x000fc60000000000 */
[----:B------:R-:W0:Y:S01]  /*13bb0*/  MUFU.TANH R5, R5 ;  /* 0x0000000500057308 */ /* 0x000e220000002400 */
[----:B------:R-:W-:-:S07]  /*13bc0*/  IMAD R50, R180, -0x2, R31 ;  /* 0xfffffffeb4327824 */ /* 0x000fce00078e021f */
[----:B------:R-:W0:Y:S01]  /*13bd0*/  MUFU.TANH R0, R0 ;  /* 0x0000000000007308 */ /* 0x000e220000002400 */
[----:B------:R-:W-:-:S07]  /*13be0*/  IMAD.IADD R51, R35, 0x1, R12 ;  /* 0x0000000123337824 */ /* 0x000fce00078e020c */
        /* <DEDUP_REMOVED lines=39> */
[----:B-1----:R-:W1:Y:S08]  /*13e60*/  MUFU.TANH R21, R70 ;  /* 0x0000004600157308 */ /* 0x002e700000002400 */
[----:B------:R-:W1:Y:S01]  /*13e70*/  MUFU.TANH R24, R24 ;  /* 0x0000001800187308 */ /* 0x000e620000002400 */
[----:B------:R-:W-:Y:S01]  /*13e80*/  VIADD R54, R33, 0xffffffff ;  /* 0xffffffff21367836 */ /* 0x000fe20000000000 */
[----:B0-----:R-:W-:Y:S01]  /*13e90*/  VIADDMNMX R40, R53, R51, R50, PT ;  /* 0x0000003335287246 */ /* 0x001fe20003800132 */
[----:B------:R-:W-:-:S05]  /*13ea0*/  VIADD R58, R32, 0xffffffff ;  /* 0xffffffff203a7836 */ /* 0x000fca0000000000 */
[----:B------:R0:W1:Y:S02]  /*13eb0*/  MUFU.TANH R43, R52 ;  /* 0x00000034002b7308 */ /* 0x0000640000002400 */
[----:B0-----:R-:W-:-:S06]  /*13ec0*/  VIADD R52, R35, UR5 ;  /* 0x0000000523347c36 */ /* 0x001fcc0008000000 */
[----:B------:R0:W1:Y:S02]  /*13ed0*/  MUFU.TANH R37, R44 ;  /* 0x0000002c00257308 */ /* 0x0000640000002400 */
[----:B0-----:R-:W-:Y:S01]  /*13ee0*/  IMAD.IADD R44, R52, 0x1, R53 ;  /* 0x00000001342c7824 */ /* 0x001fe200078e0235 */
[----:B--234-:R-:W-:Y:S06]  /*13ef0*/  @!P2 BRA `(.L_x_1848) ;  /* 0x00000000004ca947 */ /* 0x01cfec0003800000 */
        /* <DEDUP_REMOVED lines=11> */
.L_x_1850:
[----:B------:R-:W-:-:S13]  /*13fb0*/  ISETP.NE.AND P2, PT, R13, 0x1, PT ;  /* 0x000000010d00780c */ /* 0x000fda0003f45270 */
[----:B------:R-:W0:Y:S02]  /*13fc0*/  @P2 LDC.64 R32, c[0x0][0x9e8] ;  /* 0x00027a00ff202b82 */ /* 0x000e240000000a00 */
[----:B0-----:R-:W-:-:S05]  /*13fd0*/  @P2 IMAD.HI.U32 R32, R31, R32, RZ ;  /* 0x000000201f202227 */ /* 0x001fca00078e00ff */
[----:B------:R-:W-:-:S07]  /*13fe0*/  @P2 SHF.R.U32.HI R31, RZ, R33, R32 ;  /* 0x00000021ff1f2219 */ /* 0x000fce0000011620 */
.L_x_1851:
[----:B------:R-:W-:Y:S05]  /*13ff0*/  BSYNC B0 ;  /* 0x0000000000007941 */ /* 0x000fea0003800000 */
.L_x_1849:
[----:B------:R-:W-:-:S05]  /*14000*/  IMAD R31, R31, R13, R58 ;  /* 0x0000000d1f1f7224 */ /* 0x000fca00078e023a */
[----:B------:R-:W-:Y:S02]  /*14010*/  VIMNMX R44, R44, R31, !PT ;  /* 0x0000001f2c2c7248 */ /* 0x000fe40007fe0100 */
[----:B------:R-:W-:-:S07]  /*14020*/  VIADDMNMX R40, R31, R13, R40, PT ;  /* 0x0000000d1f287246 */ /* 0x000fce0003800128 */
.L_x_1848:
[C---:B------:R-:W-:Y:S02]  /*14030*/  ISETP.GE.AND P2, PT, R54.reuse, 0x2, PT ;  /* 0x000000023600780c */ /* 0x040fe40003f46270 */
[----:B------:R-:W-:Y:S02]  /*14040*/  ISETP.GE.AND P6, PT, R54, 0x9, PT ;  /* 0x000000093600780c */ /* 0x000fe40003fc6270 */
[----:B------:R-:W-:Y:S02]  /*14050*/  ISETP.GT.AND P3, PT, R44, 0x1, !P2 ;  /* 0x000000012c00780c */ /* 0x000fe40005764270 */
[----:B------:R-:W-:Y:S02]  /*14060*/  ISETP.GE.AND P4, PT, R54, 0xa, PT ;  /* 0x0000000a3600780c */ /* 0x000fe40003f86270 */
[----:B------:R-:W-:Y:S02]  /*14070*/  ISETP.LT.OR P3, PT, R40, 0x2, P3 ;  /* 0x000000022800780c */ /* 0x000fe40001f61670 */
[----:B------:R-:W-:-:S02]  /*14080*/  P2R R55, PR, RZ, 0x10 ;  /* 0x00000010ff377803 */ /* 0x000fc40000000000 */
[----:B------:R-:W-:Y:S02]  /*14090*/  FSEL R87, R5, -INF , !P3 ;  /* 0xff80000005577808 */ /* 0x000fe40005800000 */
[----:B------:R-:W-:Y:S01]  /*140a0*/  ISETP.GT.AND P3, PT, R44, 0x8, !P6 ;  /* 0x000000082c00780c */ /* 0x000fe20007764270 */
[----:B------:R-:W0:Y:S03]  /*140b0*/  SHFL.IDX PT, R5, R42, 0x1, 0x1c1f ;  /* 0x003c1f002a057f89 */ /* 0x000e2600000e0000 */
        /* <DEDUP_REMOVED lines=41> */
[----:B-1----:R-:W-:Y:S02]  /*14350*/  FSEL R61, R37, -INF , !P3 ;  /* 0xff800000253d7808 */ /* 0x002fe40005800000 */
        /* <DEDUP_REMOVED lines=8> */
[----:B0-----:R-:W-:Y:S02]  /*143e0*/  VIADDMNMX R32, R5, R51, R50, PT ;  /* 0x0000003305207246 */ /* 0x001fe40003800132 */
        /* <DEDUP_REMOVED lines=55> */
[----:B------:R-:W-:-:S04]  /*14760*/  ISETP.GT.AND P5, PT, R44, 0x59, !P5 ;  /* 0x000000592c00780c */ /* 0x000fc80006fa4270 */
[----:B------:R-:W-:Y:S01]  /*14770*/  ISETP.LT.OR P5, PT, R40, 0x5a, P5 ;  /* 0x0000005a2800780c */ /* 0x000fe20002fa1670 */
[----:B------:R-:W-:-:S03]  /*14780*/  IMAD.IADD R40, R52, 0x1, R5 ;  /* 0x0000000134287824 */ /* 0x000fc600078e0205 */
        /* <DEDUP_REMOVED lines=14> */
.L_x_1854:
[----:B------:R-:W-:-:S13]  /*14870*/  ISETP.NE.AND P5, PT, R13, 0x1, PT ;  /* 0x000000010d00780c */ /* 0x000fda0003fa5270 */
[----:B------:R-:W0:Y:S02]  /*14880*/  @P5 LDC.64 R4, c[0x0][0x9e8] ;  /* 0x00027a00ff045b82 */ /* 0x000e240000000a00 */
[----:B0-----:R-:W-:-:S05]  /*14890*/  @P5 IMAD.HI.U32 R4, R42, R4, RZ ;  /* 0x000000042a045227 */ /* 0x001fca00078e00ff */
[----:B------:R-:W-:-:S07]  /*148a0*/  @P5 SHF.R.U32.HI R42, RZ, R5, R4 ;  /* 0x00000005ff2a5219 */ /* 0x000fce0000011604 */
.L_x_1855:
[----:B------:R-:W-:Y:S05]  /*148b0*/  BSYNC B0 ;  /* 0x0000000000007941 */ /* 0x000fea0003800000 */
.L_x_1853:
[----:B------:R-:W-:-:S05]  /*148c0*/  IMAD R5, R42, R13, R58 ;  /* 0x0000000d2a057224 */ /* 0x000fca00078e023a */
[----:B------:R-:W-:Y:S02]  /*148d0*/  VIMNMX R40, R40, R5, !PT ;  /* 0x0000000528287248 */ /* 0x000fe40007fe0100 */
[----:B------:R-:W-:-:S07]  /*148e0*/  VIADDMNMX R32, R5, R13, R32, PT ;  /* 0x0000000d05207246 */ /* 0x000fce0003800120 */
.L_x_1852:
[----:B------:R-:W-:Y:S01]  /*148f0*/  ISETP.GT.AND P2, PT, R40, 0x1, !P2 ;  /* 0x000000012800780c */ /* 0x000fe20005744270 */
[----:B------:R-:W-:Y:S01]  /*14900*/  ULDC UR4, c[0x0][0x988] ;  /* 0x0002620000047ab9 */ /* 0x000fe20000000800 */
[----:B------:R-:W-:Y:S02]  /*14910*/  FMNMX.FTZ R4, R105, R87, !PT ;  /* 0x0000005769047209 */ /* 0x000fe40007810000 */
[----:B------:R-:W-:Y:S02]  /*14920*/  ISETP.LT.OR P2, PT, R32, 0x2, P2 ;  /* 0x000000022000780c */ /* 0x000fe40001741670 */
[----:B------:R-:W-:Y:S02]  /*14930*/  FMNMX.FTZ R4, R103, R4, !PT ;  /* 0x0000000467047209 */ /* 0x000fe40007810000 */
[----:B------:R-:W-:Y:S02]  /*14940*/  FSEL R45, R3, -INF , !P2 ;  /* 0xff800000032d7808 */ /* 0x000fe40005000000 */
[----:B------:R-:W-:-:S02]  /*14950*/  ISETP.NE.AND P2, PT, R55, RZ, PT ;  /* 0x000000ff3700720c */ /* 0x000fc40003f45270 */
[C---:B------:R-:W-:Y:S02]  /*14960*/  ISETP.GT.AND P6, PT, R40.reuse, 0x8, !P6 ;  /* 0x000000082800780c */ /* 0x040fe400077c4270 */
[----:B------:R-:W-:Y:S02]  /*14970*/  ISETP.GT.AND P2, PT, R40, 0x9, !P2 ;  /* 0x000000092800780c */ /* 0x000fe40005744270 */
[----:B------:R-:W-:Y:S02]  /*14980*/  FMNMX.FTZ R4, R89, R4, !PT ;  /* 0x0000000459047209 */ /* 0x000fe40007810000 */
[C---:B------:R-:W-:Y:S02]  /*14990*/  ISETP.LT.OR P2, PT, R32.reuse, 0xa, P2 ;  /* 0x0000000a2000780c */ /* 0x040fe40001741670 */
[----:B------:R-:W-:Y:S02]  /*149a0*/  ISETP.LT.OR P6, PT, R32, 0x9, P6 ;  /* 0x000000092000780c */ /* 0x000fe400037c1670 */
[----:B------:R-:W-:-:S02]  /*149b0*/  FSEL R47, R8, -INF , !P2 ;  /* 0xff800000082f7808 */ /* 0x000fc40005000000 */
[----:B------:R-:W-:Y:S02]  /*149c0*/  ISETP.NE.AND P2, PT, R59, RZ, PT ;  /* 0x000000ff3b00720c */ /* 0x000fe40003f45270 */
[----:B------:R-:W-:Y:S02]  /*149d0*/  FMNMX.FTZ R4, R101, R4, !PT ;  /* 0x0000000465047209 */ /* 0x000fe40007810000 */
[----:B------:R-:W-:Y:S02]  /*149e0*/  ISETP.GT.AND P2, PT, R40, 0x10, !P2 ;  /* 0x000000102800780c */ /* 0x000fe40005744270 */
[----:B------:R-:W-:Y:S02]  /*149f0*/  FSEL R3, R6, -INF , !P6 ;  /* 0xff80000006037808 */ /* 0x000fe40007000000 */
[----:B------:R-:W-:Y:S02]  /*14a00*/  ISETP.LT.OR P2, PT, R32, 0x11, P2 ;  /* 0x000000112000780c */ /* 0x000fe40001741670 */
[----:B------:R-:W-:-:S02]  /*14a10*/  ISETP.NE.AND P6, PT, R66, RZ, PT ;  /* 0x000000ff4200720c */ /* 0x000fc40003fc5270 */
[----:B------:R-:W-:Y:S01]  /*14a20*/  FSEL R51, R10, -INF , !P2 ;  /* 0xff8000000a337808 */ /* 0x000fe20005000000 */
[----:B------:R-:W-:Y:S01]  /*14a30*/  IMAD.U32 R10, RZ, RZ, UR4 ;  /* 0x00000004ff0a7e24 */ /* 0x000fe2000f8e00ff */
[----:B------:R-:W-:Y:S02]  /*14a40*/  ISETP.NE.AND P2, PT, R62, RZ, PT ;  /* 0x000000ff3e00720c */ /* 0x000fe40003f45270 */
[----:B------:R-:W-:Y:S02]  /*14a50*/  FMNMX.FTZ R4, R91, R4, !PT ;  /* 0x000000045b047209 */ /* 0x000fe40007810000 */
[----:B------:R-:W-:Y:S02]  /*14a60*/  ISETP.GT.AND P2, PT, R40, 0x11, !P2 ;  /* 0x000000112800780c */ /* 0x000fe40005744270 */
[----:B------:R-:W-:Y:S02]  /*14a70*/  FMNMX.FTZ R4, R99, R4, !PT ;  /* 0x0000000463047209 */ /* 0x000fe40007810000 */
[----:B------:R-:W-:-:S02]  /*14a80*/  ISETP.LT.OR P2, PT, R32, 0x12, P2 ;  /* 0x000000122000780c */ /* 0x000fc40001741670 */
[----:B------:R-:W-:Y:S02]  /*14a90*/  ISETP.NE.AND P5, PT, R67, RZ, PT ;  /* 0x000000ff4300720c */ /* 0x000fe40003fa5270 */
        /* <DEDUP_REMOVED lines=41> */
[C---:B------:R-:W-:Y:S02]  /*14d30*/  ISETP.GT.AND P2, PT, R40.reuse, 0x30, !P2 ;  /* 0x000000302800780c */ /* 0x040fe40005744270 */
[----:B------:R-:W-:Y:S01]  /*14d40*/  ISETP.GT.AND P4, PT, R40, RZ, !P4 ;  /* 0x000000ff2800720c */ /* 0x000fe20006784270 */
[----:B------:R-:W0:Y:S01]  /*14d50*/  SHFL.BFLY PT, R5, R4, 0x2, 0x1f ;  /* 0x0c401f0004057f89 */ /* 0x000e2200000e0000 */
        /* <DEDUP_REMOVED lines=11> */
[C---:B------:R-:W-:Y:S02]  /*14e10*/  ISETP.GT.AND P3, PT, R40.reuse, 0x58, !P3 ;  /* 0x000000582800780c */ /* 0x040fe40005f64270 */
[----:B------:R-:W-:Y:S02]  /*14e20*/  ISETP.GT.AND P2, PT, R40, 0x38, !P2 ;  /* 0x000000382800780c */ /* 0x000fe40005744270 */
[----:B0-----:R-:W-:Y:S02]  /*14e30*/  FMNMX.FTZ R6, R4, R5, !PT ;  /* 0x0000000504067209 */ /* 0x001fe40007810000 */
[----:B------:R-:W-:Y:S02]  /*14e40*/  ISETP.LT.OR P2, PT, R32, 0x39, P2 ;  /* 0x000000392000780c */ /* 0x000fe40001741670 */
[----:B------:R-:W-:Y:S01]  /*14e50*/  FMNMX.FTZ R4, R0, R45, !PT ;  /* 0x0000002d00047209 */ /* 0x000fe20007810000 */
[----:B------:R-:W0:Y:S01]  /*14e60*/  SHFL.BFLY PT, R5, R6, 0x1, 0x1f ;  /* 0x0c201f0006057f89 */ /* 0x000e2200000e0000 */
        /* <DEDUP_REMOVED lines=20> */
[----:B0-----:R-:W-:Y:S02]  /*14fb0*/  FMNMX.FTZ R5, R6, R5, !PT ;  /* 0x0000000506057209 */ /* 0x001fe40007810000 */
[----:B------:R-:W-:Y:S02]  /*14fc0*/  FSEL R79, R79, -INF , !P2 ;  /* 0xff8000004f4f7808 */ /* 0x000fe40005000000 */
[----:B------:R-:W-:Y:S01]  /*14fd0*/  ISETP.GT.AND P2, PT, R40, 0x48, !P6 ;  /* 0x000000482800780c */ /* 0x000fe20007744270 */
[----:B------:R-:W-:Y:S01]  /*14fe0*/  FMUL.FTZ R8, R5, R10 ;  /* 0x0000000a05087220 */ /* 0x000fe20000410000 */
        /* <DEDUP_REMOVED lines=18> */
[-CC-:B------:R-:W-:Y:S01]  /*15110*/  FFMA.FTZ R14, R97, R10.reuse, -R8.reuse ;  /* 0x0000000a610e7223 */ /* 0x180fe20000010808 */
[----:B------:R-:W-:Y:S01]  /*15120*/  ISETP.NE.AND P6, PT, R64, RZ, PT ;  /* 0x000000ff4000720c */ /* 0x000fe20003fc5270 */
[--C-:B------:R-:W-:Y:S01]  /*15130*/  FFMA.FTZ R154, R99, R10, -R8.reuse ;  /* 0x0000000a639a7223 */ /* 0x100fe20000010808 */
[----:B------:R-:W-:Y:S01]  /*15140*/  FMNMX.FTZ R6, R79, R6, !PT ;  /* 0x000000064f067209 */ /* 0x000fe20007810000 */
[-CC-:B------:R-:W-:Y:S01]  /*15150*/  FFMA.FTZ R150, R61, R10.reuse, -R8.reuse ;  /* 0x0000000a3d967223 */ /* 0x180fe20000010808 */
[----:B------:R-:W-:Y:S01]  /*15160*/  FSEL R85, R85, -INF , !P2 ;  /* 0xff80000055557808 */ /* 0x000fe20005000000 */
[-CC-:B------:R-:W-:Y:S01]  /*15170*/  FFMA.FTZ R156, R105, R10.reuse, -R8.reuse ;  /* 0x0000000a699c7223 */ /* 0x180fe20000010808 */
[----:B------:R-:W-:Y:S01]  /*15180*/  ISETP.GT.AND P2, PT, R40, 0x51, !P6 ;  /* 0x000000512800780c */ /* 0x000fe20007744270 */
[--C-:B------:R-:W-:Y:S01]  /*15190*/  FFMA.FTZ R87, R87, R10, -R8.reuse ;  /* 0x0000000a57577223 */ /* 0x100fe20000010808 */
[----:B------:R-:W-:Y:S01]  /*151a0*/  FMNMX.FTZ R6, R81, R6, !PT ;  /* 0x0000000651067209 */ /* 0x000fe20007810000 */
[-CC-:B------:R-:W-:Y:S01]  /*151b0*/  FFMA.FTZ R158, R103, R10.reuse, -R8.reuse ;  /* 0x0000000a679e7223 */ /* 0x180fe20000010808 */
[----:B------:R-:W-:Y:S01]  /*151c0*/  ISETP.NE.AND P5, PT, R54, RZ, PT ;  /* 0x000000ff3600720c */ /* 0x000fe20003fa5270 */
[----:B------:R-:W-:Y:S01]  /*151d0*/  MUFU.EX2 R156, R156 ;  /* 0x0000009c009c7308 */ /* 0x000fe20000000800 */
[----:B------:R-:W-:Y:S01]  /*151e0*/  ISETP.LT.OR P2, PT, R32, 0x52, P2 ;  /* 0x000000522000780c */ /* 0x000fe20001741670 */
[--C-:B------:R-:W-:Y:S01]  /*151f0*/  FFMA.FTZ R89, R89, R10, -R8.reuse ;  /* 0x0000000a59597223 */ /* 0x100fe20000010808 */
[----:B------:R-:W-:Y:S01]  /*15200*/  FMNMX.FTZ R6, R83, R6, !PT ;  /* 0x0000000653067209 */ /* 0x000fe20007810000 */
[-CC-:B------:R-:W-:Y:S01]  /*15210*/  FFMA.FTZ R101, R101, R10.reuse, -R8.reuse ;  /* 0x0000000a65657223 */ /* 0x180fe20000010808 */
[----:B------:R-:W-:Y:S01]  /*15220*/  ISETP.GT.AND P4, PT, R40, 0x59, !P5 ;  /* 0x000000592800780c */ /* 0x000fe20006f84270 */
[-CC-:B------:R-:W-:Y:S01]  /*15230*/  FFMA.FTZ R91, R91, R10.reuse, -R8.reuse ;  /* 0x0000000a5b5b7223 */ /* 0x180fe20000010808 */
[----:B------:R-:W-:Y:S01]  /*15240*/  ISETP.LT.OR P3, PT, R32, 0x59, P3 ;  /* 0x000000592000780c */ /* 0x000fe20001f61670 */
[----:B------:R-:W-:Y:S01]  /*15250*/  MUFU.EX2 R87, R87 ;  /* 0x0000005700577308 */ /* 0x000fe20000000800 */
[----:B------:R-:W-:Y:S01]  /*15260*/  FSEL R95, R20, -INF , !P2 ;  /* 0xff800000145f7808 */ /* 0x000fe20005000000 */
[--C-:B------:R-:W-:Y:S01]  /*15270*/  FFMA.FTZ R138, R25, R10, -R8.reuse ;  /* 0x0000000a198a7223 */ /* 0x100fe20000010808 */
[----:B------:R-:W-:Y:S01]  /*15280*/  FMNMX.FTZ R6, R85, R6, !PT ;  /* 0x0000000655067209 */ /* 0x000fe20007810000 */
[-CC-:B------:R-:W-:Y:S01]  /*15290*/  FFMA.FTZ R93, R93, R10.reuse, -R8.reuse ;  /* 0x0000000a5d5d7223 */ /* 0x180fe20000010808 */
[----:B------:R-:W-:Y:S01]  /*152a0*/  ISETP.LT.OR P4, PT, R32, 0x5a, P4 ;  /* 0x0000005a2000780c */ /* 0x000fe20002781670 */
[--C-:B------:R-:W-:Y:S01]  /*152b0*/  FFMA.FTZ R57, R57, R10, -R8.reuse ;  /* 0x0000000a39397223 */ /* 0x100fe20000010808 */
[----:B------:R-:W-:Y:S01]  /*152c0*/  FSEL R97, R21, -INF , !P3 ;  /* 0xff80000015617808 */ /* 0x000fe20005800000 */
[----:B------:R-:W-:Y:S01]  /*152d0*/  MUFU.EX2 R158, R158 ;  /* 0x0000009e009e7308 */ /* 0x000fe20000000800 */
[----:B------:R-:W-:Y:S01]  /*152e0*/  FMNMX.FTZ R6, R95, R6, !PT ;  /* 0x000000065f067209 */ /* 0x000fe20007810000 */
[-CC-:B------:R-:W-:Y:S01]  /*152f0*/  FFMA.FTZ R144, R53, R10.reuse, -R8.reuse ;  /* 0x0000000a35907223 */ /* 0x180fe20000010808 */
[----:B------:R-:W-:Y:S01]  /*15300*/  FSEL R99, R24, -INF , !P4 ;  /* 0xff80000018637808 */ /* 0x000fe20006000000 */
[--C-:B------:R-:W-:Y:S01]  /*15310*/  FFMA.FTZ R49, R49, R10, -R8.reuse ;  /* 0x0000000a31317223 */ /* 0x100fe20000010808 */
[----:B------:R-:W-:Y:S01]  /*15320*/  FMNMX.FTZ R6, R97, R6, !PT ;  /* 0x0000000661067209 */ /* 0x000fe20007810000 */
[--C-:B------:R-:W-:Y:S01]  /*15330*/  FFMA.FTZ R146, R43, R10, -R8.reuse ;  /* 0x0000000a2b927223 */ /* 0x100fe20000010808 */
[----:B------:R-:W-:Y:S01]  /*15340*/  ISETP.NE.AND P5, PT, R9, 0x1, PT ;  /* 0x000000010900780c */ /* 0x000fe20003fa5270 */
[----:B------:R-:W-:Y:S01]  /*15350*/  MUFU.EX2 R21, R14 ;  /* 0x0000000e00157308 */ /* 0x000fe20000000800 */
[----:B------:R-:W-:Y:S01]  /*15360*/  FMNMX.FTZ R6, R99, R6, !PT ;  /* 0x0000000663067209 */ /* 0x000fe20007810000 */
[-CC-:B------:R-:W-:Y:S01]  /*15370*/  FFMA.FTZ R41, R41, R10.reuse, -R8.reuse ;  /* 0x0000000a29297223 */ /* 0x180fe20000010808 */
[-CC-:B------:R-:W-:Y:S01]  /*15380*/  FFMA.FTZ R140, R39, R10.reuse, -R8.reuse ;  /* 0x0000000a278c7223 */ /* 0x180fe20000010808 */
[-CC-:B------:R-:W-:Y:S01]  /*15390*/  FFMA.FTZ R37, R37, R10.reuse, -R8.reuse ;  /* 0x0000000a25257223 */ /* 0x180fe20000010808 */
[-CC-:B------:R-:W-:Y:S01]  /*153a0*/  FFMA.FTZ R142, R35, R10.reuse, -R8.reuse ;  /* 0x0000000a238e7223 */ /* 0x180fe20000010808 */
[----:B------:R-:W0:Y:S01]  /*153b0*/  SHFL.BFLY PT, R61, R6, 0x2, 0x1f ;  /* 0x0c401f00063d7f89 */ /* 0x000e2200000e0000 */
[-CC-:B------:R-:W-:Y:S01]  /*153c0*/  FFMA.FTZ R33, R33, R10.reuse, -R8.reuse ;  /* 0x0000000a21217223 */ /* 0x180fe20000010808 */
[----:B------:R-:W-:Y:S01]  /*153d0*/  MUFU.EX2 R89, R89 ;  /* 0x0000005900597308 */ /* 0x000fe20000000800 */
[-CC-:B------:R-:W-:Y:S01]  /*153e0*/  FFMA.FTZ R136, R31, R10.reuse, -R8.reuse ;  /* 0x0000000a1f887223 */ /* 0x180fe20000010808 */
[-CC-:B------:R-:W-:Y:S01]  /*153f0*/  FFMA.FTZ R29, R29, R10.reuse, -R8.reuse ;  /* 0x0000000a1d1d7223 */ /* 0x180fe20000010808 */
[----:B------:R-:W-:Y:S01]  /*15400*/  FFMA.FTZ R25, R27, R10, -R8 ;  /* 0x0000000a1b197223 */ /* 0x000fe20000010808 */
[----:B------:R-:W1:Y:S01]  /*15410*/  @P5 LDC R38, c[0x0][0x44c] ;  /* 0x00011300ff265b82 */ /* 0x000e620000000800 */
[----:B------:R-:W-:-:S03]  /*15420*/  IMAD.MOV.U32 R27, RZ, RZ, R177 ;  /* 0x000000ffff1b7224 */ /* 0x000fc600078e00b1 */
[----:B------:R-:W-:Y:S04]  /*15430*/  MUFU.EX2 R4, R101 ;  /* 0x0000006500047308 */ /* 0x000fe80000000800 */
[----:B------:R-:W2:Y:S04]  /*15440*/  @P5 LDC R40, c[0x0][0x450] ;  /* 0x00011400ff285b82 */ /* 0x000ea80000000800 */
[----:B------:R-:W3:Y:S01]  /*15450*/  MUFU.EX2 R91, R91 ;  /* 0x0000005b005b7308 */ /* 0x000ee20000000800 */
[----:B0-----:R-:W-:-:S07]  /*15460*/  FMNMX.FTZ R61, R6, R61, !PT ;  /* 0x0000003d063d7209 */ /* 0x001fce0007810000 */
[----:B------:R-:W-:Y:S01]  /*15470*/  MUFU.EX2 R154, R154 ;  /* 0x0000009a009a7308 */ /* 0x000fe20000000800 */
[----:B------:R-:W0:Y:S01]  /*15480*/  SHFL.BFLY PT, R6, R61, 0x1, 0x1f ;  /* 0x0c201f003d067f89 */ /* 0x000e2200000e0000 */
[----:B-1----:R-:W-:-:S06]  /*15490*/  @P5 IMAD.HI.U32 R31, R177, R38, RZ ;  /* 0x00000026b11f5227 */ /* 0x002fcc00078e00ff */
[----:B------:R-:W-:Y:S01]  /*154a0*/  MUFU.EX2 R93, R93 ;  /* 0x0000005d005d7308 */ /* 0x000fe20000000800 */
[----:B--2---:R-:W-:Y:S02]  /*154b0*/  @P5 SHF.R.U32.HI R27, RZ, R40, R31 ;  /* 0x00000028ff1b5219 */ /* 0x004fe4000001161f */
[----:B------:R-:W-:-:S05]  /*154c0*/  ISETP.GE.AND P5, PT, R13, 0x1, PT ;  /* 0x000000010d00780c */ /* 0x000fca0003fa6270 */
[----:B------:R-:W-:Y:S01]  /*154d0*/  MUFU.EX2 R148, R148 ;  /* 0x0000009400947308 */ /* 0x000fe20000000800 */
[----:B------:R-:W-:Y:S01]  /*154e0*/  IMAD.IADD R27, R152, 0x1, R27 ;  /* 0x00000001981b7824 */ /* 0x000fe200078e021b */
[----:B---3--:R-:W-:-:S03]  /*154f0*/  F2FP.BF16.F32.PACK_AB R152, R91, R4 ;  /* 0x000000045b98723e */ /* 0x008fc600000010ff */
[----:B------:R-:W-:-:S03]  /*15500*/  IMAD.IADD R12, R27, 0x1, R12 ;  /* 0x000000011b0c7824 */ /* 0x000fc600078e020c */
[----:B------:R-:W-:Y:S01]  /*15510*/  MUFU.EX2 R150, R150 ;  /* 0x0000009600967308 */ /* 0x000fe20000000800 */
[----:B0-----:R-:W-:-:S04]  /*15520*/  FMNMX.FTZ R6, R61, R6, !PT ;  /* 0x000000063d067209 */ /* 0x001fc80007810000 */
[C---:B------:R-:W-:Y:S01]  /*15530*/  FSETP.NEU.FTZ.AND P2, PT, R6.reuse, -INF , PT ;  /* 0xff8000000600780b */ /* 0x040fe20003f5d000 */
[----:B------:R-:W-:Y:S02]  /*15540*/  FMUL.FTZ R14, R6, R10 ;  /* 0x0000000a060e7220 */ /* 0x000fe40000410000 */
[----:B------:R-:W-:Y:S03]  /*15550*/  MUFU.EX2 R57, R57 ;  /* 0x0000003900397308 */ /* 0x000fe60000000800 */
[----:B------:R-:W-:-:S05]  /*15560*/  FSEL R14, R14, RZ, P2 ;  /* 0x000000ff0e0e7208 */ /* 0x000fca0001000000 */
        /* <DEDUP_REMOVED lines=24> */
[----:B------:R-:W1:Y:S01]  /*156f0*/  MUFU.EX2 R3, R3 ;  /* 0x0000000300037308 */ /* 0x000e620000000800 */
[-CC-:B------:R-:W-:Y:S01]  /*15700*/  FFMA.FTZ R95, R95, R10.reuse, -R14.reuse ;  /* 0x0000000a5f5f7223 */ /* 0x180fe2000001080e */
[-CC-:B------:R-:W-:Y:S01]  /*15710*/  FFMA.FTZ R97, R97, R10.reuse, -R14.reuse ;  /* 0x0000000a61617223 */ /* 0x180fe2000001080e */
[----:B------:R-:W-:-:S05]  /*15720*/  FFMA.FTZ R99, R99, R10, -R14 ;  /* 0x0000000a63637223 */ /* 0x000fca000001080e */
[----:B------:R2:W-:Y:S08]  /*15730*/  MUFU.EX2 R20, R11 ;  /* 0x0000000b00147308 */ /* 0x0005f00000000800 */
[----:B------:R-:W3:Y:S01]  /*15740*/  MUFU.EX2 R8, R47 ;  /* 0x0000002f00087308 */ /* 0x000ee20000000800 */
[----:B--2---:R-:W-:Y:S01]  /*15750*/  FADD.FTZ R11, R156, R87 ;  /* 0x000000579c0b7221 */ /* 0x004fe20000010000 */
[----:B------:R-:W-:-:S03]  /*15760*/  F2FP.BF16.F32.PACK_AB R156, R87, R156 ;  /* 0x0000009c579c723e */ /* 0x000fc600000010ff */
[----:B------:R-:W-:Y:S01]  /*15770*/  FADD.FTZ R32, R158, R11 ;  /* 0x0000000b9e207221 */ /* 0x000fe20000010000 */
[C---:B------:R-:W-:Y:S02]  /*15780*/  F2FP.BF16.F32.PACK_AB R158, R89.reuse, R158 ;  /* 0x0000009e599e723e */ /* 0x040fe400000010ff */
[----:B------:R-:W2:Y:S01]  /*15790*/  MUFU.EX2 R51, R51 ;  /* 0x0000003300337308 */ /* 0x000ea20000000800 */
[----:B------:R-:W-:Y:S01]  /*157a0*/  FADD.FTZ R11, R89, R32 ;  /* 0x00000020590b7221 */ /* 0x000fe20000010000 */
[----:B0-----:R-:W-:Y:S01]  /*157b0*/  FADD.FTZ R32, R157, R0 ;  /* 0x000000009d207221 */ /* 0x001fe20000010000 */
[----:B------:R-:W-:Y:S02]  /*157c0*/  F2FP.BF16.F32.PACK_AB R157, R0, R157 ;  /* 0x0000009d009d723e */ /* 0x000fe400000010ff */
[----:B------:R-:W-:Y:S01]  /*157d0*/  FADD.FTZ R34, R4, R11 ;  /* 0x0000000b04227221 */ /* 0x000fe20000010000 */
[----:B-1----:R-:W-:Y:S02]  /*157e0*/  FADD.FTZ R11, R3, R32 ;  /* 0x00000020030b7221 */ /* 0x002fe40000010000 */
[----:B------:R-:W-:Y:S01]  /*157f0*/  MUFU.EX2 R55, R55 ;  /* 0x0000003700377308 */ /* 0x000fe20000000800 */
[----:B---3--:R-:W-:-:S07]  /*15800*/  F2FP.BF16.F32.PACK_AB R159, R8, R3 ;  /* 0x00000003089f723e */ /* 0x008fce00000010ff */
[----:B------:R0:W1:Y:S01]  /*15810*/  MUFU.EX2 R24, R15 ;  /* 0x0000000f00187308 */ /* 0x0000620000000800 */
[----:B--2---:R-:W-:-:S07]  /*15820*/  F2FP.BF16.F32.PACK_AB R153, R20, R51 ;  /* 0x000000331499723e */ /* 0x004fce00000010ff */
[----:B------:R-:W2:Y:S01]  /*15830*/  MUFU.EX2 R59, R59 ;  /* 0x0000003b003b7308 */ /* 0x000ea20000000800 */
[----:B0-----:R-:W-:Y:S01]  /*15840*/  FADD.FTZ R15, R91, R34 ;  /* 0x000000225b0f7221 */ /* 0x001fe20000010000 */
[----:B------:R-:W-:Y:S01]  /*15850*/  FADD.FTZ R34, R8, R11 ;  /* 0x0000000b08227221 */ /* 0x000fe20000010000 */
[----:B------:R-:W-:Y:S02]  /*15860*/  VIADD R8, R2, 0xfffffffe ;  /* 0xfffffffe02087836 */ /* 0x000fe40000000000 */
[----:B------:R-:W-:Y:S01]  /*15870*/  FADD.FTZ R36, R154, R15 ;  /* 0x0000000f9a247221 */ /* 0x000fe20000010000 */
[----:B------:R-:W-:Y:S01]  /*15880*/  FADD.FTZ R11, R51, R34 ;  /* 0x00000022330b7221 */ /* 0x000fe20000010000 */
[C---:B------:R-:W-:Y:S01]  /*15890*/  F2FP.BF16.F32.PACK_AB R154, R93.reuse, R154 ;  /* 0x0000009a5d9a723e */ /* 0x040fe200000010ff */
[----:B------:R-:W0:Y:S01]  /*158a0*/  MUFU.EX2 R26, R63 ;  /* 0x0000003f001a7308 */ /* 0x000e220000000800 */
[----:B------:R-:W-:Y:S01]  /*158b0*/  FADD.FTZ R15, R93, R36 ;  /* 0x000000245d0f7221 */ /* 0x000fe20000010000 */
[----:B------:R-:W-:Y:S01]  /*158c0*/  FADD.FTZ R34, R20, R11 ;  /* 0x0000000b14227221 */ /* 0x000fe20000010000 */
[----:B-1----:R-:W-:-:S02]  /*158d0*/  F2FP.BF16.F32.PACK_AB R155, R24, R55 ;  /* 0x00000037189b723e */ /* 0x002fc400000010ff */
[----:B------:R-:W-:Y:S01]  /*158e0*/  FADD.FTZ R36, R148, R15 ;  /* 0x0000000f94247221 */ /* 0x000fe20000010000 */
[----:B------:R-:W-:Y:S01]  /*158f0*/  FADD.FTZ R11, R55, R34 ;  /* 0x00000022370b7221 */ /* 0x000fe20000010000 */
[C---:B------:R-:W-:Y:S01]  /*15900*/  F2FP.BF16.F32.PACK_AB R148, R21.reuse, R148 ;  /* 0x000000941594723e */ /* 0x040fe200000010ff */
[----:B------:R-:W1:Y:S01]  /*15910*/  MUFU.EX2 R65, R65 ;  /* 0x0000004100417308 */ /* 0x000e620000000800 */
[----:B------:R-:W-:Y:S01]  /*15920*/  FADD.FTZ R15, R21, R36 ;  /* 0x00000024150f7221 */ /* 0x000fe20000010000 */
[----:B------:R-:W-:-:S03]  /*15930*/  FADD.FTZ R36, R24, R11 ;  /* 0x0000000b18247221 */ /* 0x000fc60000010000 */
[----:B------:R-:W-:Y:S01]  /*15940*/  FADD.FTZ R38, R150, R15 ;  /* 0x0000000f96267221 */ /* 0x000fe20000010000 */
[----:B--2---:R-:W-:Y:S01]  /*15950*/  FADD.FTZ R11, R59, R36 ;  /* 0x000000243b0b7221 */ /* 0x004fe20000010000 */
[C---:B------:R-:W-:Y:S01]  /*15960*/  F2FP.BF16.F32.PACK_AB R150, R57.reuse, R150 ;  /* 0x000000963996723e */ /* 0x040fe200000010ff */
[----:B------:R-:W2:Y:S01]  /*15970*/  MUFU.EX2 R49, R49 ;  /* 0x0000003100317308 */ /* 0x000ea20000000800 */
[----:B------:R-:W-:Y:S01]  /*15980*/  FADD.FTZ R15, R57, R38 ;  /* 0x00000026390f7221 */ /* 0x000fe20000010000 */
[C---:B0-----:R-:W-:Y:S01]  /*15990*/  FADD.FTZ R36, R26.reuse, R11 ;  /* 0x0000000b1a247221 */ /* 0x041fe20000010000 */
[----:B------:R-:W-:Y:S02]  /*159a0*/  F2FP.BF16.F32.PACK_AB R149, R26, R59 ;  /* 0x0000003b1a95723e */ /* 0x000fe400000010ff */
[----:B------:R-:W-:-:S03]  /*159b0*/  FADD.FTZ R38, R144, R15 ;  /* 0x0000000f90267221 */ /* 0x000fc60000010000 */
        /* <DEDUP_REMOVED lines=27> */
[----:B-----5:R-:W-:-:S06]  /*15b70*/  F2FP.BF16.F32.PACK_AB R147, R32, R73 ;  /* 0x000000492093723e */ /* 0x020fcc00000010ff */
        /* <DEDUP_REMOVED lines=27> */
[----:B------:R-:W1:Y:S01]  /*15d30*/  MUFU.EX2 R38, R99 ;  /* 0x0000006300267308 */ /* 0x000e620000000800 */
[----:B--2---:R-:W-:Y:S01]  /*15d40*/  FADD.FTZ R3, R97, R0 ;  /* 0x0000000061037221 */ /* 0x004fe20000010000 */
[C---:B0-----:R-:W-:Y:S01]  /*15d50*/  FADD.FTZ R4, R25.reuse, R4 ;  /* 0x0000000419047221 */ /* 0x041fe20000010000 */
[----:B------:R-:W-:Y:S02]  /*15d60*/  F2FP.BF16.F32.PACK_AB R138, R25, R138 ;  /* 0x0000008a198a723e */ /* 0x000fe400000010ff */
[C---:B-1----:R-:W-:Y:S01]  /*15d70*/  FADD.FTZ R3, R38.reuse, R3 ;  /* 0x0000000326037221 */ /* 0x042fe20000010000 */
[----:B------:R-:W-:Y:S01]  /*15d80*/  F2FP.BF16.F32.PACK_AB R139, R38, R97 ;  /* 0x00000061268b723e */ /* 0x000fe200000010ff */
[----:B------:R-:W-:Y:S06]  /*15d90*/  @!P5 BRA `(.L_x_1856) ;  /* 0x000000000048d947 */ /* 0x000fec0003800000 */
        /* <DEDUP_REMOVED lines=11> */
.L_x_1858:
[----:B------:R-:W-:-:S13]  /*15e50*/  ISETP.NE.AND P2, PT, R13, 0x1, PT ;  /* 0x000000010d00780c */ /* 0x000fda0003f45270 */
[----:B------:R-:W0:Y:S02]  /*15e60*/  @P2 LDC.64 R14, c[0x0][0x9e8] ;  /* 0x00027a00ff0e2b82 */ /* 0x000e240000000a00 */
[----:B0-----:R-:W-:-:S05]  /*15e70*/  @P2 IMAD.HI.U32 R2, R0, R14, RZ ;  /* 0x0000000e00022227 */ /* 0x001fca00078e00ff */
[----:B------:R-:W-:-:S07]  /*15e80*/  @P2 SHF.R.U32.HI R0, RZ, R15, R2 ;  /* 0x0000000fff002219 */ /* 0x000fce0000011602 */
.L_x_1859:
[----:B------:R-:W-:Y:S05]  /*15e90*/  BSYNC B0 ;  /* 0x0000000000007941 */ /* 0x000fea0003800000 */
.L_x_1857:
[----:B------:R-:W-:-:S05]  /*15ea0*/  IMAD R13, R0, R13, R13 ;  /* 0x0000000d000d7224 */ /* 0x000fca00078e020d */
[----:B------:R-:W-:-:S07]  /*15eb0*/  VIMNMX R12, R12, R13, PT ;  /* 0x0000000d0c0c7248 */ /* 0x000fce0003fe0100 */
.L_x_1856:
[----:B------:R-:W-:Y:S01]  /*15ec0*/  IMAD.HI R12, R12, 0x2aaaaaab, RZ ;  /* 0x2aaaaaab0c0c7827 */ /* 0x000fe200078e02ff */
[----:B------:R-:W-:Y:S01]  /*15ed0*/  ULDC UR46, c[0x0][0x9e4] ;  /* 0x00027900002e7ab9 */ /* 0x000fe20000000800 */
[----:B------:R-:W-:Y:S01]  /*15ee0*/  ULDC UR39, c[0x0][0x9e4] ;  /* 0x0002790000277ab9 */ /* 0x000fe20000000800 */
[----:B------:R-:W-:Y:S01]  /*15ef0*/  ULDC UR50, c[0x0][0x9d8] ;  /* 0x0002760000327ab9 */ /* 0x000fe20000000800 */
[----:B------:R-:W-:Y:S01]  /*15f00*/  ULDC UR55, c[0x0][0x9d8] ;  /* 0x0002760000377ab9 */ /* 0x000fe20000000800 */
[----:B------:R-:W-:Y:S01]  /*15f10*/  SHF.R.U32.HI R11, RZ, 0x1f, R12 ;  /* 0x0000001fff0b7819 */ /* 0x000fe2000001160c */
[----:B------:R-:W-:Y:S01]  /*15f20*/  ULDC UR51, c[0x0][0x9d8] ;  /* 0x0002760000337ab9 */ /* 0x000fe20000000800 */
[----:B------:R-:W-:Y:S01]  /*15f30*/  ULDC UR38, c[0x0][0x988] ;  /* 0x0002620000267ab9 */ /* 0x000fe20000000800 */
[----:B------:R-:W-:Y:S01]  /*15f40*/  ULDC UR43, c[0x0][0x988] ;  /* 0x00026200002b7ab9 */ /* 0x000fe20000000800 */
[----:B------:R-:W-:Y:S01]  /*15f50*/  LEA.HI.SX32 R14, R12, R11, 0x1c ;  /* 0x0000000b0c0e7211 */ /* 0x000fe200078fe2ff */
[----:B------:R-:W-:Y:S01]  /*15f60*/  ULDC UR42, c[0x0][0x988] ;  /* 0x00026200002a7ab9 */ /* 0x000fe20000000800 */
[----:B------:R-:W-:Y:S01]  /*15f70*/  ULDC UR54, c[0x0][0x9e0] ;  /* 0x0002780000367ab9 */ /* 0x000fe20000000800 */
[----:B------:R-:W-:Y:S01]  /*15f80*/  ULDC UR47, c[0x0][0x9e0] ;  /* 0x00027800002f7ab9 */ /* 0x000fe20000000800 */
[----:B------:R-:W-:Y:S01]  /*15f90*/  VIMNMX R14, R179, R14, !PT ;  /* 0x0000000eb30e7248 */ /* 0x000fe20007fe0100 */
[----:B------:R-:W-:Y:S01]  /*15fa0*/  BSSY B0, `(.L_x_1860) ;  /* 0x000039c000007945 */ /* 0x000fe20003800000 */
[----:B------:R-:W-:Y:S01]  /*15fb0*/  IMAD.MOV.U32 R2, RZ, RZ, 0x3f800000 ;  /* 0x3f800000ff027424 */ /* 0x000fe200078e00ff */
[----:B------:R-:W-:-:S02]  /*15fc0*/  CS2R R86, SRZ ;  /* 0x0000000000567805 */ /* 0x000fc4000001ff00 */
[----:B------:R-:W-:Y:S01]  /*15fd0*/  ISETP.GE.AND P2, PT, R8, R14, PT ;  /* 0x0000000e0800720c */ /* 0x000fe20003f46270 */
[----:B------:R-:W-:Y:S01]  /*15fe0*/  IMAD.MOV.U32 R0, RZ, RZ, 0x3f800000 ;  /* 0x3f800000ff007424 */ /* 0x000fe200078e00ff */
        /* <DEDUP_REMOVED lines=31> */
[----:B------:R-:W-:Y:S06]  /*161e0*/  @!P2 BRA `(.L_x_1861) ;  /* 0x0000003400dca947 */ /* 0x000fec0003800000 */
[----:B------:R-:W-:Y:S01]  /*161f0*/  BSSY B1, `(.L_x_1862) ;  /* 0x0000372000017945 */ /* 0x000fe20003800000 */
[----:B------:R-:W-:Y:S02]  /*16200*/  IMAD.MOV.U32 R2, RZ, RZ, 0x3f800000 ;  /* 0x3f800000ff027424 */ /* 0x000fe400078e00ff */
[----:B------:R-:W-:-:S07]  /*16210*/  IMAD.MOV.U32 R87, RZ, RZ, RZ ;  /* 0x000000ffff577224 */ /* 0x000fce00078e00ff */
.L_x_1881:
[----:B------:R-:W-:-:S05]  /*16220*/  VIADD R15, R22, 0x1 ;  /* 0x00000001160f7836 */ /* 0x000fca0000000000 */
[----:B------:R-:W-:-:S04]  /*16230*/  ISETP.NE.AND P2, PT, R15, 0x2, PT ;  /* 0x000000020f00780c */ /* 0x000fc80003f45270 */
[----:B------:R-:W-:Y:S02]  /*16240*/  SEL R20, RZ, 0x1, P2 ;  /* 0x00000001ff147807 */ /* 0x000fe40001000000 */
[----:B------:R-:W-:Y:S02]  /*16250*/  SEL R15, R15, RZ, P2 ;  /* 0x000000ff0f0f7207 */ /* 0x000fe40001000000 */
[----:B------:R-:W-:Y:S01]  /*16260*/  LOP3.LUT R20, R23, R20, RZ, 0x3c, !PT ;  /* 0x0000001417147212 */ /* 0x000fe200078e3cff */
[----:B------:R-:W-:Y:S06]  /*16270*/  @!P0 BRA `(.L_x_1863) ;  /* 0x0000000000048947 */ /* 0x000fec0003800000 */
[----:B------:R-:W-:Y:S01]  /*16280*/  BPT.TRAP 0x1 ;  /* 0x000000040000795c */ /* 0x000fe20000300000 */
.L_x_1863:
[----:B------:R-:W-:Y:S01]  /*16290*/  IMAD R21, R15, 0x8, R16 ;  /* 0x000000080f157824 */ /* 0x000fe200078e0210 */
[----:B------:R-:W-:-:S04]  /*162a0*/  SHF.L.U32 R12, R20, 0x1f, RZ ;  /* 0x0000001f140c7819 */ /* 0x000fc800000006ff */
[----:B------:R0:W1:Y:S01]  /*162b0*/  SYNCS.PHASECHK.TRANS64.TRYWAIT P2, [R21+URZ+0x2a830], R12 ;  /* 0x02a8300c150075a7 */ /* 0x000062000804017f */
[----:B------:R-:W-:Y:S05]  /*162c0*/  @!P0 BRA `(.L_x_1864) ;  /* 0x0000000000048947 */ /* 0x000fea0003800000 */
[----:B------:R-:W-:Y:S01]  /*162d0*/  BPT.TRAP 0x1 ;  /* 0x000000040000795c */ /* 0x000fe20000300000 */
.L_x_1864:
[----:B------:R-:W-:Y:S01]  /*162e0*/  BSSY B2, `(.L_x_1865) ;  /* 0x0000006000027945 */ /* 0x000fe20003800000 */
[----:B------:R-:W-:Y:S02]  /*162f0*/  IMAD R10, R15, 0x900, R7 ;  /* 0x000009000f0a7824 */ /* 0x000fe400078e0207 */
[----:B------:R-:W-:Y:S01]  /*16300*/  IMAD.MOV.U32 R11, RZ, RZ, 0x40000040 ;  /* 0x40000040ff0b7424 */ /* 0x000fe200078e00ff */
[----:B-1----:R-:W-:Y:S06]  /*16310*/  @P2 BRA `(.L_x_1866) ;  /* 0x0000000000082947 */ /* 0x002fec0003800000 */
[----:B------:R-:W1:Y:S02]  /*16320*/  SYNCS.PHASECHK.TRANS64.TRYWAIT P2, [R21+URZ+0x2a830], R12 ;  /* 0x02a8300c150075a7 */ /* 0x000e64000804017f */
[----:B-1----:R-:W-:Y:S05]  /*16330*/  @!P2 BRA `(.L_x_1867) ;  /* 0x000001500088a947 */ /* 0x002fea0003800000 */
.L_x_1866:
[----:B------:R-:W-:Y:S05]  /*16340*/  BSYNC B2 ;  /* 0x0000000000027941 */ /* 0x000fea0003800000 */
.L_x_1865:
[----:B------:R-:W2:Y:S04]  /*16350*/  LDL.64 R88, [R1+0x38] ;  /* 0x0000380001587983 */ /* 0x000ea80000100a00 */
[----:B------:R-:W3:Y:S04]  /*16360*/  LDL.64 R216, [R1+0x30] ;  /* 0x0000300001d87983 */ /* 0x000ee80000100a00 */
[----:B------:R-:W4:Y:S01]  /*16370*/  LDL.64 R214, [R1+0x28] ;  /* 0x0000280001d67983 */ /* 0x000f220000100a00 */
[----:B------:R-:W-:-:S03]  /*16380*/  R2UR UR6, R10 ;  /* 0x000000000a0672ca */ /* 0x000fc600000e0000 */
[----:B------:R-:W5:Y:S01]  /*16390*/  LDL.64 R212, [R1+0x20] ;  /* 0x0000200001d47983 */ /* 0x000f620000100a00 */
[----:B------:R-:W-:Y:S01]  /*163a0*/  R2UR UR7, R11 ;  /* 0x000000000b0772ca */ /* 0x000fe200000e0000 */
[----:B01----:R-:W-:Y:S02]  /*163b0*/  VIADD R12, R10, 0x2 ;  /* 0x000000020a0c7836 */ /* 0x003fe40000000000 */
[----:B------:R-:W-:Y:S01]  /*163c0*/  IMAD.MOV.U32 R13, RZ, RZ, 0x40000040 ;  /* 0x40000040ff0d7424 */ /* 0x000fe200078e00ff */
[----:B------:R-:W5:Y:S04]  /*163d0*/  LDL.64 R210, [R1+0x18] ;  /* 0x0000180001d27983 */ /* 0x000f680000100a00 */
[----:B------:R-:W5:Y:S04]  /*163e0*/  LDL.64 R208, [R1+0x10] ;  /* 0x0000100001d07983 */ /* 0x000f680000100a00 */
[----:B------:R-:W5:Y:S01]  /*163f0*/  LDL.64 R198, [R1+0x8] ;  /* 0x0000080001c67983 */ /* 0x000f620000100a00 */
[----:B--2---:R-:W-:-:S02]  /*16400*/  R2UR UR4, R88 ;  /* 0x00000000580472ca */ /* 0x004fc400000e0000 */
[----:B------:R-:W-:Y:S02]  /*16410*/  R2UR UR5, R89 ;  /* 0x00000000590572ca */ /* 0x000fe400000e0000 */
[----:B------:R-:W-:-:S11]  /*16420*/  WARPGROUP.ARRIVE ;  /* 0x00000000000079c5 */ /* 0x000fd60000000000 */
[----:B------:R-:W-:Y:S01]  /*16430*/  HGMMA.64x96x16.F32.BF16 R88, gdesc[UR4], RZ, !UPT, gsb0 ;  /* 0x01600000045879f0 */ /* 0x000fe2000c0018ff */
[----:B------:R-:W-:Y:S02]  /*16440*/  R2UR UR6, R12 ;  /* 0x000000000c0672ca */ /* 0x000fe400000e0000 */
[----:B------:R-:W-:Y:S02]  /*16450*/  R2UR UR7, R13 ;  /* 0x000000000d0772ca */ /* 0x000fe400000e0000 */
[----:B---3--:R-:W-:Y:S02]  /*16460*/  R2UR UR4, R216 ;  /* 0x00000000d80472ca */ /* 0x008fe400000e0000 */
[----:B------:R-:W-:Y:S01]  /*16470*/  R2UR UR5, R217 ;  /* 0x00000000d90572ca */ /* 0x000fe200000e0000 */
[----:B------:R-:W-:Y:S02]  /*16480*/  VIADD R12, R10, 0x4 ;  /* 0x000000040a0c7836 */ /* 0x000fe40000000000 */
[----:B------:R-:W-:Y:S01]  /*16490*/  IMAD.MOV.U32 R13, RZ, RZ, 0x40000040 ;  /* 0x40000040ff0d7424 */ /* 0x000fe200078e00ff */
[----:B------:R-:W-:-:S02]  /*164a0*/  WARPGROUP.DEPBAR.LE gsb0, 0x0 ;  /* 0x00008000000079c5 */ /* 0x000fc40000010000 */
[----:B------:R-:W-:-:S07]  /*164b0*/  WARPGROUP.ARRIVE ;  /* 0x00000000000079c5 */ /* 0x000fce0000000000 */
[----:B------:R-:W-:Y:S01]  /*164c0*/  HGMMA.64x96x16.F32.BF16 R88, gdesc[UR4], R88, gsb0 ;  /* 0x01600000045879f0 */ /* 0x000fe20008001858 */
[----:B------:R-:W-:Y:S02]  /*164d0*/  R2UR UR6, R12 ;  /* 0x000000000c0672ca */ /* 0x000fe400000e0000 */
[----:B------:R-:W-:Y:S02]  /*164e0*/  R2UR UR7, R13 ;  /* 0x000000000d0772ca */ /* 0x000fe400000e0000 */
[----:B----4-:R-:W-:Y:S02]  /*164f0*/  R2UR UR4, R214 ;  /* 0x00000000d60472ca */ /* 0x010fe400000e0000 */
        /* <DEDUP_REMOVED lines=8> */
[----:B-----5:R-:W-:Y:S02]  /*16580*/  R2UR UR4, R212 ;  /* 0x00000000d40472ca */ /* 0x020fe400000e0000 */
        /* <DEDUP_REMOVED lines=8> */
[----:B------:R-:W-:Y:S02]  /*16610*/  R2UR UR4, R210 ;  /* 0x00000000d20472ca */ /* 0x000fe400000e0000 */
        /* <DEDUP_REMOVED lines=25> */
[----:B------:R-:W-:Y:S01]  /*167b0*/  R2UR UR7, R13 ;  /* 0x000000000d0772ca */ /* 0x000fe200000e0000 */
[----:B------:R-:W-:Y:S01]  /*167c0*/  UMOV UR4, UR52 ;  /* 0x0000003400047c82 */ /* 0x000fe20008000000 */
[----:B------:R-:W-:Y:S01]  /*167d0*/  UMOV UR5, UR53 ;  /* 0x0000003500057c82 */ /* 0x000fe20008000000 */
[----:B------:R-:W-:Y:S02]  /*167e0*/  VIADD R12, R10, 0x600 ;  /* 0x000006000a0c7836 */ /* 0x000fe40000000000 */
[----:B------:R-:W-:Y:S01]  /*167f0*/  IMAD.MOV.U32 R13, RZ, RZ, 0x40000040 ;  /* 0x40000040ff0d7424 */ /* 0x000fe200078e00ff */
[----:B------:R-:W-:Y:S02]  /*16800*/  WARPGROUP.DEPBAR.LE gsb0, 0x0 ;  /* 0x00008000000079c5 */ /* 0x000fe40000010000 */
[----:B------:R-:W-:-:S06]  /*16810*/  WARPGROUP.ARRIVE ;  /* 0x00000000000079c5 */ /* 0x000fcc0000000000 */
        /* <DEDUP_REMOVED lines=32> */
[----:B------:R-:W-:Y:S02]  /*16a20*/  WARPGROUP.DEPBAR.LE gsb0, 0x0 ;  /* 0x00008000000079c5 */ /* 0x000fe40000010000 */
[----:B------:R-:W-:-:S08]  /*16a30*/  WARPGROUP.ARRIVE ;  /* 0x00000000000079c5 */ /* 0x000fd00000000000 */
[----:B------:R-:W-:Y:S01]  /*16a40*/  HGMMA.64x96x16.F32.BF16 R88, gdesc[UR4], R88, gsb0 ;  /* 0x01600000045879f0 */ /* 0x000fe20008001858 */
        /* <DEDUP_REMOVED lines=65> */
[----:B------:R-:W-:Y:S05]  /*16e60*/  @!P0 BRA `(.L_x_1868) ;  /* 0x0000000000048947 */ /* 0x000fea0003800000 */
[----:B------:R-:W-:Y:S01]  /*16e70*/  BPT.TRAP 0x1 ;  /* 0x000000040000795c */ /* 0x000fe20000300000 */
.L_x_1868:
[----:B------:R-:W-:Y:S01]  /*16e80*/  SHF.L.U32 R11, R23, 0x1f, RZ ;  /* 0x0000001f170b7819 */ /* 0x000fe200000006ff */
[----:B------:R-:W-:-:S04]  /*16e90*/  IMAD R12, R22, 0x8, R16 ;  /* 0x00000008160c7824 */ /* 0x000fc800078e0210 */
[----:B------:R0:W1:Y:S01]  /*16ea0*/  SYNCS.PHASECHK.TRANS64.TRYWAIT P2, [R12+URZ+0x2a850], R11 ;  /* 0x02a8500b0c0075a7 */ /* 0x000062000804017f */
[----:B------:R-:W-:Y:S05]  /*16eb0*/  @!P0 BRA `(.L_x_1869) ;  /* 0x0000000000048947 */ /* 0x000fea0003800000 */
[----:B------:R-:W-:Y:S01]  /*16ec0*/  BPT.TRAP 0x1 ;  /* 0x000000040000795c */ /* 0x000fe20000300000 */
.L_x_1869:
        /* <DEDUP_REMOVED lines=9> */
.L_x_1871:
[----:B------:R-:W-:Y:S05]  /*16f60*/  BSYNC B2 ;  /* 0x0000000000027941 */ /* 0x000fea0003800000 */
.L_x_1870:
[----:B------:R-:W-:Y:S01]  /*16f70*/  IMAD.MOV.U32 R10, RZ, RZ, R0 ;  /* 0x000000ffff0a7224 */ /* 0x000fe200078e0000 */
[----:B------:R-:W2:Y:S01]  /*16f80*/  LDL R2, [R1] ;  /* 0x0000000001027983 */ /* 0x000ea20000100800 */
[----:B01----:R-:W-:-:S03]  /*16f90*/  IMAD.MOV.U32 R11, RZ, RZ, 0x40000040 ;  /* 0x40000040ff0b7424 */ /* 0x003fc600078e00ff */
[----:B------:R-:W-:Y:S01]  /*16fa0*/  R2UR UR6, R10 ;  /* 0x000000000a0672ca */ /* 0x000fe200000e0000 */
[----:B------:R-:W3:Y:S01]  /*16fb0*/  LDL R198, [R1+0x4] ;  /* 0x0000040001c67983 */ /* 0x000ee20000100800 */
[----:B------:R-:W-:Y:S01]  /*16fc0*/  R2UR UR7, R11 ;  /* 0x000000000b0772ca */ /* 0x000fe200000e0000 */
[----:B------:R-:W-:Y:S01]  /*16fd0*/  WARPGROUP.ARRIVE ;  /* 0x00000000000079c5 */ /* 0x000fe20000000000 */
[----:B------:R-:W-:Y:S01]  /*16fe0*/  VIADD R10, R0, 0x80 ;  /* 0x00000080000a7836 */ /* 0x000fe20000000000 */
[----:B------:R-:W-:Y:S01]  /*16ff0*/  ISETP.NE.AND P3, PT, R9, 0x1, PT ;  /* 0x000000010900780c */ /* 0x000fe20003f65270 */
[----:B------:R-:W-:Y:S02]  /*17000*/  IMAD.MOV.U32 R11, RZ, RZ, 0x40000040 ;  /* 0x40000040ff0b7424 */ /* 0x000fe400078e00ff */
        /* <DEDUP_REMOVED lines=8> */
[----:B------:R-:W-:Y:S01]  /*17090*/  HGMMA.64x128x16.F32.BF16 R24, R156, gdesc[UR4].tnspB, R24, gsb0 ;  /* 0x41e000049c187df0 */ /* 0x000fe20008001818 */
[----:B------:R-:W-:Y:S01]  /*170a0*/  R2UR UR6, R10 ;  /* 0x000000000a0672ca */ /* 0x000fe200000e0000 */
[----:B------:R-:W-:Y:S01]  /*170b0*/  VIADD R10, R0, 0x100 ;  /* 0x00000100000a7836 */ /* 0x000fe20000000000 */
[----:B------:R-:W-:Y:S01]  /*170c0*/  R2UR UR7, R11 ;  /* 0x000000000b0772ca */ /* 0x000fe200000e0000 */
[----:B------:R-:W-:-:S02]  /*170d0*/  IMAD.MOV.U32 R11, RZ, RZ, 0x40000040 ;  /* 0x40000040ff0b7424 */ /* 0x000fc400078e00ff */
        /* <DEDUP_REMOVED lines=24> */
[----:B------:R-:W-:-:S02]  /*17260*/  @!P1 VIADD R21, R21, 0x2a840 ;  /* 0x0002a84015159836 */ /* 0x000fc40000000000 */
[----:B------:R-:W-:Y:S01]  /*17270*/  FMUL.FTZ R125, R135, UR55 ;  /* 0x00000037877d7c20 */ /* 0x000fe20008410000 */
[----:B------:R-:W0:Y:S08]  /*17280*/  MUFU.TANH R22, R22 ;  /* 0x0000001600167308 */ /* 0x000e300000002400 */
[----:B------:R-:W1:Y:S08]  /*17290*/  MUFU.TANH R23, R23 ;  /* 0x0000001700177308 */ /* 0x000e700000002400 */
        /* <DEDUP_REMOVED lines=13> */
[----:B------:R-:W-:-:S05]  /*17370*/  WARPGROUP.ARRIVE ;  /* 0x00000000000079c5 */ /* 0x000fca0000000000 */
[----:B------:R-:W0:Y:S01]  /*17380*/  MUFU.TANH R101, R101 ;  /* 0x0000006500657308 */ /* 0x000e220000002400 */
[----:B------:R-:W-:Y:S01]  /*17390*/  HGMMA.64x128x16.F32.BF16 R24, R152, gdesc[UR4].tnspB, R24, gsb0 ;  /* 0x41e0000498187df0 */ /* 0x000fe20008001818 */
[----:B------:R-:W-:Y:S01]  /*173a0*/  R2UR UR6, R10 ;  /* 0x000000000a0672ca */ /* 0x000fe200000e0000 */
[----:B------:R-:W-:Y:S01]  /*173b0*/  VIADD R10, R0, 0x180 ;  /* 0x00000180000a7836 */ /* 0x000fe20000000000 */
[----:B------:R-:W-:Y:S01]  /*173c0*/  R2UR UR7, R11 ;  /* 0x000000000b0772ca */ /* 0x000fe200000e0000 */
[----:B------:R-:W-:-:S03]  /*173d0*/  IMAD.MOV.U32 R11, RZ, RZ, 0x40000040 ;  /* 0x40000040ff0b7424 */ /* 0x000fc600078e00ff */
        /* <DEDUP_REMOVED lines=16> */
[----:B--2---:R-:W-:Y:S01]  /*174e0*/  R2UR UR4, R2 ;  /* 0x00000000020472ca */ /* 0x004fe200000e0000 */
        /* <DEDUP_REMOVED lines=10> */
[----:B------:R-:W-:-:S02]  /*17590*/  WARPGROUP.DEPBAR.LE gsb0, 0x0 ;  /* 0x00008000000079c5 */ /* 0x000fc40000010000 */
[----:B------:R-:W-:Y:S01]  /*175a0*/  WARPGROUP.ARRIVE ;  /* 0x00000000000079c5 */ /* 0x000fe20000000000 */
[----:B------:R-:W-:Y:S01]  /*175b0*/  FMUL.FTZ R124, R131, UR55 ;  /* 0x00000037837c7c20 */ /* 0x000fe20008410000 */
[----:B---3--:R-:W-:Y:S01]  /*175c0*/  LOP3.LUT P2, RZ, R198, 0x100000, RZ, 0xc0, !PT ;  /* 0x00100000c6ff7812 */ /* 0x008fe2000784c0ff */
[----:B------:R-:W2:Y:S03]  /*175d0*/  MUFU.TANH R2, R2 ;  /* 0x0000000200027308 */ /* 0x000ea60000002400 */
[----:B------:R-:W-:Y:S01]  /*175e0*/  HGMMA.64x128x16.F32.BF16 R24, R148, gdesc[UR4].tnspB, R24, gsb0 ;  /* 0x41e0000494187df0 */ /* 0x000fe20008001818 */
[----:B------:R-:W-:Y:S01]  /*175f0*/  R2UR UR6, R10 ;  /* 0x000000000a0672ca */ /* 0x000fe200000e0000 */
[----:B------:R-:W-:Y:S01]  /*17600*/  VIADD R10, R0, 0x200 ;  /* 0x00000200000a7836 */ /* 0x000fe20000000000 */
[----:B------:R-:W-:Y:S01]  /*17610*/  R2UR UR7, R11 ;  /* 0x000000000b0772ca */ /* 0x000fe200000e0000 */
[----:B------:R-:W-:Y:S01]  /*17620*/  IMAD.MOV.U32 R11, RZ, RZ, 0x40000040 ;  /* 0x40000040ff0b7424 */ /* 0x000fe200078e00ff */
[----:B------:R-:W3:Y:S08]  /*17630*/  MUFU.TANH R90, R90 ;  /* 0x0000005a005a7308 */ /* 0x000ef00000002400 */
        /* <DEDUP_REMOVED lines=11> */
[----:B------:R-:W-:-:S06]  /*176f0*/  WARPGROUP.ARRIVE ;  /* 0x00000000000079c5 */ /* 0x000fcc0000000000 */
[----:B------:R-:W-:Y:S01]  /*17700*/  HGMMA.64x128x16.F32.BF16 R24, R144, gdesc[UR4].tnspB, R24, gsb0 ;  /* 0x41e0000490187df0 */ /* 0x000fe20008001818 */
[----:B------:R-:W-:Y:S01]  /*17710*/  R2UR UR6, R10 ;  /* 0x000000000a0672ca */ /* 0x000fe200000e0000 */
[----:B------:R-:W-:Y:S01]  /*17720*/  VIADD R10, R0, 0x280 ;  /* 0x00000280000a7836 */ /* 0x000fe20000000000 */
[----:B------:R-:W-:Y:S01]  /*17730*/  R2UR UR7, R11 ;  /* 0x000000000b0772ca */ /* 0x000fe200000e0000 */
[----:B------:R-:W-:Y:S01]  /*17740*/  IMAD.MOV.U32 R11, RZ, RZ, 0x40000040 ;  /* 0x40000040ff0b7424 */ /* 0x000fe200078e00ff */
[----:B------:R5:W0:Y:S02]  /*17750*/  MUFU.TANH R0, R119 ;  /* 0x0000007700007308 */ /* 0x000a240000002400 */
[----:B-----5:R-:W-:-:S06]  /*17760*/  FMUL.FTZ R119, R126, UR55 ;  /* 0x000000377e777c20 */ /* 0x020fcc0008410000 */
[----:B------:R-:W0:Y:S01]  /*17770*/  MUFU.TANH R119, R119 ;  /* 0x0000007700777308 */ /* 0x000e220000002400 */
[----:B------:R-:W-:Y:S02]  /*17780*/  WARPGROUP.DEPBAR.LE gsb0, 0x0 ;  /* 0x00008000000079c5 */ /* 0x000fe40000010000 */
[----:B------:R-:W-:-:S06]  /*17790*/  WARPGROUP.ARRIVE ;  /* 0x00000000000079c5 */ /* 0x000fcc0000000000 */
[----:B------:R-:W-:Y:S01]  /*177a0*/  HGMMA.64x128x16.F32.BF16 R24, R140, gdesc[UR4].tnspB, R24, gsb0 ;  /* 0x41e000048c187df0 */ /* 0x000fe20008001818 */
[----:B------:R-:W-:Y:S02]  /*177b0*/  R2UR UR6, R10 ;  /* 0x000000000a0672ca */ /* 0x000fe400000e0000 */
[----:B------:R-:W-:Y:S01]  /*177c0*/  R2UR UR7, R11 ;  /* 0x000000000b0772ca */ /* 0x000fe200000e0000 */
[----:B------:R-:W5:Y:S08]  /*177d0*/  @P3 LDC R10, c[0x0][0x450] ;  /* 0x00011400ff0a3b82 */ /* 0x000f700000000800 */
[----:B------:R-:W1:Y:S01]  /*177e0*/  @P3 LDC R11, c[0x0][0x44c] ;  /* 0x00011300ff0b3b82 */ /* 0x000e620000000800 */
[----:B------:R-:W-:-:S02]  /*177f0*/  WARPGROUP.DEPBAR.LE gsb0, 0x0 ;  /* 0x00008000000079c5 */ /* 0x000fc40000010000 */
[----:B------:R-:W-:-:S06]  /*17800*/  WARPGROUP.ARRIVE ;  /* 0x00000000000079c5 */ /* 0x000fcc0000000000 */
[----:B------:R-:W-:Y:S03]  /*17810*/  HGMMA.64x128x16.F32.BF16 R24, R136, gdesc[UR4].tnspB, R24, gsb0 ;  /* 0x41e0000488187df0 */ /* 0x000fe60008001818 */
[----:B------:R-:W-:Y:S02]  /*17820*/  WARPGROUP.DEPBAR.LE gsb0, 0x0 ;  /* 0x00008000000079c5 */ /* 0x000fe40000010000 */
[----:B------:R-:W-:Y:S01]  /*17830*/  FMUL.FTZ R136, R128, UR55 ;  /* 0x0000003780887c20 */ /* 0x000fe20008410000 */
[----:B------:R-:W-:Y:S02]  /*17840*/  IMAD.IADD R128, R181, 0x1, R177 ;  /* 0x00000001b5807824 */ /* 0x000fe400078e02b1 */
[----:B------:R-:W-:Y:S01]  /*17850*/  FMUL.FTZ R137, R132, UR55 ;  /* 0x0000003784897c20 */ /* 0x000fe20008410000 */
[----:B------:R-:W-:Y:S02]  /*17860*/  IMAD R132, R8, -0x60, RZ ;  /* 0xffffffa008847824 */ /* 0x000fe400078e02ff */
[----:B-1----:R-:W-:Y:S01]  /*17870*/  @P3 IMAD.HI.U32 R11, R128, R11, RZ ;  /* 0x0000000b800b3227 */ /* 0x002fe200078e00ff */
[----:B------:R-:W1:Y:S03]  /*17880*/  MUFU.TANH R136, R136 ;  /* 0x0000008800887308 */ /* 0x000e660000002400 */
[----:B------:R-:W-:Y:S01]  /*17890*/  VIADD R127, R132, 0x1 ;  /* 0x00000001847f7836 */ /* 0x000fe20000000000 */
[----:B-----5:R-:W-:Y:S01]  /*178a0*/  @P3 SHF.R.U32.HI R128, RZ, R10, R11 ;  /* 0x0000000aff803219 */ /* 0x020fe2000001160b */
[----:B------:R-:W-:Y:S01]  /*178b0*/  FMUL.FTZ R11, R134, UR55 ;  /* 0x00000037860b7c20 */ /* 0x000fe20008410000 */
[----:B------:R-:W-:Y:S01]  /*178c0*/  @!P1 PRMT R10, RZ, 0x654, R21 ;  /* 0x00000654ff0a9816 */ /* 0x000fe20000000015 */
[----:B------:R-:W-:Y:S01]  /*178d0*/  IMAD R127, R180, -0x2, R127 ;  /* 0xfffffffeb47f7824 */ /* 0x000fe200078e027f */
[----:B------:R-:W0:Y:S01]  /*178e0*/  MUFU.TANH R137, R137 ;  /* 0x0000008900897308 */ /* 0x000e220000002400 */
[----:B------:R-:W5:Y:S01]  /*178f0*/  SHFL.IDX PT, R131, R128, RZ, 0x1c1f ;  /* 0x001c1fff80837589 */ /* 0x000f6200000e0000 */
[----:B------:R0:W-:Y:S01]  /*17900*/  @!P1 SYNCS.ARRIVE.TRANS64.RED.A1T0 RZ, [R10+URZ], RZ ;  /* 0x000000ff0aff99a7 */ /* 0x0001e2000810043f */
[----:B------:R-:W-:Y:S01]  /*17910*/  VIADD R126, R127, 0xffffffff ;  /* 0xffffffff7f7e7836 */ /* 0x000fe20000000000 */
[----:B------:R-:W-:-:S04]  /*17920*/  IADD3 R130, -R163, R127, R164 ;  /* 0x0000007fa3827210 */ /* 0x000fc80007ffe1a4 */
[----:B------:R0:W0:Y:S01]  /*17930*/  MUFU.TANH R21, R11 ;  /* 0x0000000b00157308 */ /* 0x0000220000002400 */
[C---:B------:R-:W-:Y:S02]  /*17940*/  VIADD R134, R130.reuse, UR54 ;  /* 0x0000003682867c36 */ /* 0x040fe40008000000 */
[----:B------:R-:W-:Y:S02]  /*17950*/  VIADD R130, R130, UR4 ;  /* 0x0000000482827c36 */ /* 0x000fe40008000000 */
[--C-:B-----5:R-:W-:Y:S02]  /*17960*/  IMAD.IADD R138, R134, 0x1, R131.reuse ;  /* 0x00000001868a7824 */ /* 0x120fe400078e0283 */
[----:B------:R-:W-:Y:S01]  /*17970*/  IMAD.IADD R135, R130, 0x1, R131 ;  /* 0x0000000182877824 */ /* 0x000fe200078e0283 */
[----:B01234-:R-:W-:Y:S06]  /*17980*/  @!P2 BRA `(.L_x_1873) ;  /* 0x000000000054a947 */ /* 0x01ffec0003800000 */
        /* <DEDUP_REMOVED lines=12> */
.L_x_1875:
[----:B------:R-:W-:-:S05]  /*17a50*/  IMAD.U32 R131, RZ, RZ, UR46 ;  /* 0x0000002eff837e24 */ /* 0x000fca000f8e00ff */
[----:B------:R-:W-:-:S13]  /*17a60*/  ISETP.NE.AND P2, PT, R131, 0x1, PT ;  /* 0x000000018300780c */ /* 0x000fda0003f45270 */
[----:B------:R-:W0:Y:S02]  /*17a70*/  @P2 LDC.64 R10, c[0x0][0x9e8] ;  /* 0x00027a00ff0a2b82 */ /* 0x000e240000000a00 */
[----:B0-----:R-:W-:-:S05]  /*17a80*/  @P2 IMAD.HI.U32 R10, R127, R10, RZ ;  /* 0x0000000a7f0a2227 */ /* 0x001fca00078e00ff */
[----:B------:R-:W-:-:S07]  /*17a90*/  @P2 SHF.R.U32.HI R127, RZ, R11, R10 ;  /* 0x0000000bff7f2219 */ /* 0x000fce000001160a */
.L_x_1876:
[----:B------:R-:W-:Y:S05]  /*17aa0*/  BSYNC B2 ;  /* 0x0000000000027941 */ /* 0x000fea0003800000 */
.L_x_1874:
[----:B------:R-:W-:-:S05]  /*17ab0*/  IMAD R127, R127, R131, R126 ;  /* 0x000000837f7f7224 */ /* 0x000fca00078e027e */
[----:B------:R-:W-:Y:S02]  /*17ac0*/  VIADDMNMX R138, R127, R131, R138, PT ;  /* 0x000000837f8a7246 */ /* 0x000fe4000380018a */
[----:B------:R-:W-:-:S07]  /*17ad0*/  VIMNMX R135, R135, R127, !PT ;  /* 0x0000007f87877248 */ /* 0x000fce0007fe0100 */
.L_x_1873:
        /* <DEDUP_REMOVED lines=111> */
[----:B------:R-:W-:-:S04]  /*181d0*/  ISETP.GE.AND P6, PT, R132, 0x5a, PT ;  /* 0x0000005a8400780c */ /* 0x000fc80003fc6270 */
[----:B------:R-:W-:Y:S02]  /*181e0*/  P2R R132, PR, RZ, 0x40 ;  /* 0x00000040ff847803 */ /* 0x000fe40000000000 */
[----:B------:R-:W-:Y:S02]  /*181f0*/  ISETP.GT.AND P6, PT, R135, 0x59, !P6 ;  /* 0x000000598700780c */ /* 0x000fe400077c4270 */
[----:B------:R-:W0:Y:S02]  /*18200*/  SHFL.IDX PT, R135, R128, 0x1, 0x1c1f ;  /* 0x003c1f0080877f89 */ /* 0x000e2400000e0000 */
[----:B------:R-:W-:-:S04]  /*18210*/  ISETP.LT.OR P6, PT, R138, 0x5a, P6 ;  /* 0x0000005a8a00780c */ /* 0x000fc800037c1670 */
[----:B------:R-:W-:Y:S02]  /*18220*/  FSEL R133, R133, -INF , !P6 ;  /* 0xff80000085857808 */ /* 0x000fe40007000000 */
[----:B------:R-:W-:Y:S01]  /*18230*/  LOP3.LUT P6, RZ, R198, 0x100000, RZ, 0xc0, !PT ;  /* 0x00100000c6ff7812 */ /* 0x000fe200078cc0ff */
        /* <DEDUP_REMOVED lines=15> */
.L_x_1879:
[----:B------:R-:W-:-:S05]  /*18330*/  IMAD.U32 R128, RZ, RZ, UR46 ;  /* 0x0000002eff807e24 */ /* 0x000fca000f8e00ff */
[----:B------:R-:W-:-:S13]  /*18340*/  ISETP.NE.AND P6, PT, R128, 0x1, PT ;  /* 0x000000018000780c */ /* 0x000fda0003fc5270 */
[----:B------:R-:W0:Y:S02]  /*18350*/  @P6 LDC.64 R10, c[0x0][0x9e8] ;  /* 0x00027a00ff0a6b82 */ /* 0x000e240000000a00 */
[----:B0-----:R-:W-:-:S05]  /*18360*/  @P6 IMAD.HI.U32 R10, R135, R10, RZ ;  /* 0x0000000a870a6227 */ /* 0x001fca00078e00ff */
[----:B------:R-:W-:-:S07]  /*18370*/  @P6 SHF.R.U32.HI R135, RZ, R11, R10 ;  /* 0x0000000bff876219 */ /* 0x000fce000001160a */
.L_x_1880:
[----:B------:R-:W-:Y:S05]  /*18380*/  BSYNC B2 ;  /* 0x0000000000027941 */ /* 0x000fea0003800000 */
.L_x_1878:
[----:B------:R-:W-:-:S05]  /*18390*/  IMAD R135, R135, R128, R126 ;  /* 0x0000008087877224 */ /* 0x000fca00078e027e */
[----:B------:R-:W-:Y:S02]  /*183a0*/  VIADDMNMX R134, R135, R128, R134, PT ;  /* 0x0000008087867246 */ /* 0x000fe40003800186 */
[----:B------:R-:W-:-:S07]  /*183b0*/  VIMNMX R130, R130, R135, !PT ;  /* 0x0000008782827248 */ /* 0x000fce0007fe0100 */
.L_x_1877:
[C---:B------:R-:W-:Y:S01]  /*183c0*/  ISETP.GT.AND P2, PT, R130.reuse, 0x1, !P2 ;  /* 0x000000018200780c */ /* 0x040fe20005744270 */
[----:B------:R-:W-:Y:S01]  /*183d0*/  IMAD.U32 R10, RZ, RZ, UR43 ;  /* 0x0000002bff0a7e24 */ /* 0x000fe2000f8e00ff */
[----:B------:R-:W-:Y:S01]  /*183e0*/  ISETP.GT.AND P3, PT, R130, 0x8, !P3 ;  /* 0x000000088200780c */ /* 0x000fe20005f64270 */
[----:B------:R-:W-:Y:S01]  /*183f0*/  @!P1 VIADD R12, R12, 0x2a860 ;  /* 0x0002a8600c0c9836 */ /* 0x000fe20000000000 */
        /* <DEDUP_REMOVED lines=13> */
[C---:B------:R-:W-:Y:S02]  /*184d0*/  ISETP.LT.OR P4, PT, R134.reuse, 0x52, P4 ;  /* 0x000000528600780c */ /* 0x040fe40002781670 */
[----:B------:R-:W-:Y:S02]  /*184e0*/  ISETP.LT.OR P2, PT, R134, 0x11, P2 ;  /* 0x000000118600780c */ /* 0x000fe40001741670 */
[----:B------:R-:W-:-:S02]  /*184f0*/  ISETP.GT.AND P5, PT, R130, 0x58, !P5 ;  /* 0x000000588200780c */ /* 0x000fc40006fa4270 */
[----:B------:R-:W-:Y:S02]  /*18500*/  FSEL R135, R92, -INF , !P2 ;  /* 0xff8000005c877808 */ /* 0x000fe40005000000 */
[----:B------:R-:W-:Y:S02]  /*18510*/  ISETP.NE.AND P2, PT, R94, RZ, PT ;  /* 0x000000ff5e00720c */ /* 0x000fe40003f45270 */
[----:B------:R-:W-:Y:S02]  /*18520*/  FSEL R217, R124, -INF , !P4 ;  /* 0xff8000007cd97808 */ /* 0x000fe40006000000 */
[----:B------:R-:W-:Y:S02]  /*18530*/  ISETP.GT.AND P2, PT, R130, 0x11, !P2 ;  /* 0x000000118200780c */ /* 0x000fe40005744270 */
[C---:B------:R-:W-:Y:S02]  /*18540*/  ISETP.LT.OR P5, PT, R134.reuse, 0x59, P5 ;  /* 0x000000598600780c */ /* 0x040fe40002fa1670 */
[----:B------:R-:W-:-:S04]  /*18550*/  ISETP.LT.OR P2, PT, R134, 0x12, P2 ;  /* 0x000000128600780c */ /* 0x000fc80001741670 */
[----:B------:R-:W-:Y:S02]  /*18560*/  FSEL R93, R93, -INF , !P2 ;  /* 0xff8000005d5d7808 */ /* 0x000fe40005000000 */
[----:B------:R-:W-:-:S04]  /*18570*/  ISETP.NE.AND P2, PT, R142, RZ, PT ;  /* 0x000000ff8e00720c */ /* 0x000fc80003f45270 */
[----:B------:R-:W-:-:S04]  /*18580*/  ISETP.GT.AND P2, PT, R130, 0x18, !P2 ;  /* 0x000000188200780c */ /* 0x000fc80005744270 */
[----:B------:R-:W-:-:S04]  /*18590*/  ISETP.LT.OR P2, PT, R134, 0x19, P2 ;  /* 0x000000198600780c */ /* 0x000fc80001741670 */
[----:B------:R-:W-:Y:S02]  /*185a0*/  FSEL R157, R96, -INF , !P2 ;  /* 0xff800000609d7808 */ /* 0x000fe40005000000 */
[----:B------:R-:W-:-:S04]  /*185b0*/  ISETP.NE.AND P2, PT, R144, RZ, PT ;  /* 0x000000ff9000720c */ /* 0x000fc80003f45270 */
        /* <DEDUP_REMOVED lines=11> */
[----:B------:R-:W-:-:S04]  /*18670*/  ISETP.NE.AND P2, PT, R102, RZ, PT ;  /* 0x000000ff6600720c */ /* 0x000fc80003f45270 */
[----:B------:R-:W-:-:S04]  /*18680*/  ISETP.GT.AND P2, PT, R130, 0x28, !P2 ;  /* 0x000000288200780c */ /* 0x000fc80005744270 */
[----:B------:R-:W-:-:S04]  /*18690*/  ISETP.LT.OR P2, PT, R134, 0x29, P2 ;  /* 0x000000298600780c */ /* 0x000fc80001741670 */
[----:B------:R-:W-:Y:S02]  /*186a0*/  FSEL R207, R104, -INF , !P2 ;  /* 0xff80000068cf7808 */ /* 0x000fe40005000000 */
[----:B------:R-:W-:Y:S02]  /*186b0*/  ISETP.NE.AND P2, PT, R106, RZ, PT ;  /* 0x000000ff6a00720c */ /* 0x000fe40003f45270 */
[----:B------:R-:W-:Y:S02]  /*186c0*/  @!P1 PRMT R104, RZ, 0x654, R12 ;  /* 0x00000654ff689816 */ /* 0x000fe4000000000c */
[----:B------:R-:W-:Y:S02]  /*186d0*/  ISETP.GT.AND P2, PT, R130, 0x29, !P2 ;  /* 0x000000298200780c */ /* 0x000fe40005744270 */
[----:B------:R0:W-:Y:S02]  /*186e0*/  @!P1 SYNCS.ARRIVE.TRANS64.RED.A1T0 RZ, [R104+URZ], RZ ;  /* 0x000000ff68ff99a7 */ /* 0x0001e4000810043f */
        /* <DEDUP_REMOVED lines=18> */
[----:B------:R-:W-:Y:S02]  /*18810*/  FMNMX.FTZ R0, R22, R5, !PT ;  /* 0x0000000516007209 */ /* 0x000fe40007810000 */
[----:B------:R-:W-:Y:S02]  /*18820*/  ISETP.NE.AND P2, PT, R114, RZ, PT ;  /* 0x000000ff7200720c */ /* 0x000fe40003f45270 */
[----:B------:R-:W-:Y:S02]  /*18830*/  FMNMX.FTZ R0, R23, R0, !PT ;  /* 0x0000000017007209 */ /* 0x000fe40007810000 */
[----:B------:R-:W-:Y:S02]  /*18840*/  ISETP.GT.AND P2, PT, R130, 0x40, !P2 ;  /* 0x000000408200780c */ /* 0x000fe40005744270 */
[----:B------:R-:W-:-:S02]  /*18850*/  FMNMX.FTZ R0, R127, R0, !PT ;  /* 0x000000007f007209 */ /* 0x000fc40007810000 */
[----:B------:R-:W-:Y:S02]  /*18860*/  ISETP.LT.OR P2, PT, R134, 0x41, P2 ;  /* 0x000000418600780c */ /* 0x000fe40001741670 */
[----:B------:R-:W-:Y:S02]  /*18870*/  FMNMX.FTZ R0, R91, R0, !PT ;  /* 0x000000005b007209 */ /* 0x000fe40007810000 */
[----:B------:R-:W-:Y:S02]  /*18880*/  FSEL R117, R117, -INF , !P2 ;  /* 0xff80000075757808 */ /* 0x000fe40005000000 */
[----:B------:R-:W-:Y:S02]  /*18890*/  FMNMX.FTZ R0, R131, R0, !PT ;  /* 0x0000000083007209 */ /* 0x000fe40007810000 */
[----:B------:R-:W-:Y:S02]  /*188a0*/  ISETP.NE.AND P2, PT, R154, RZ, PT ;  /* 0x000000ff9a00720c */ /* 0x000fe40003f45270 */
[----:B------:R-:W-:-:S02]  /*188b0*/  FMNMX.FTZ R0, R95, R0, !PT ;  /* 0x000000005f007209 */ /* 0x000fc40007810000 */
[----:B------:R-:W-:Y:S02]  /*188c0*/  ISETP.GT.AND P2, PT, R130, 0x41, !P2 ;  /* 0x000000418200780c */ /* 0x000fe40005744270 */
[----:B------:R-:W-:Y:S02]  /*188d0*/  FMNMX.FTZ R0, R97, R0, !PT ;  /* 0x0000000061007209 */ /* 0x000fe40007810000 */
[----:B------:R-:W-:Y:S02]  /*188e0*/  ISETP.LT.OR P2, PT, R134, 0x42, P2 ;  /* 0x000000428600780c */ /* 0x000fe40001741670 */
[----:B------:R-:W-:Y:S02]  /*188f0*/  FMNMX.FTZ R0, R99, R0, !PT ;  /* 0x0000000063007209 */ /* 0x000fe40007810000 */
[----:B------:R-:W-:Y:S02]  /*18900*/  FSEL R213, R118, -INF , !P2 ;  /* 0xff80000076d57808 */ /* 0x000fe40005000000 */
[----:B------:R-:W-:-:S02]  /*18910*/  FMNMX.FTZ R0, R139, R0, !PT ;  /* 0x000000008b007209 */ /* 0x000fc40007810000 */
[----:B------:R-:W-:Y:S02]  /*18920*/  ISETP.NE.AND P2, PT, R116, RZ, PT ;  /* 0x000000ff7400720c */ /* 0x000fe40003f45270 */
[----:B------:R-:W-:Y:S02]  /*18930*/  FMNMX.FTZ R0, R103, R0, !PT ;  /* 0x0000000067007209 */ /* 0x000fe40007810000 */
[----:B------:R-:W-:Y:S02]  /*18940*/  ISETP.GT.AND P2, PT, R130, 0x48, !P2 ;  /* 0x000000488200780c */ /* 0x000fe40005744270 */
[----:B------:R-:W-:Y:S02]  /*18950*/  FMNMX.FTZ R0, R141, R0, !PT ;  /* 0x000000008d007209 */ /* 0x000fe40007810000 */
[----:B------:R-:W-:Y:S02]  /*18960*/  ISETP.LT.OR P2, PT, R134, 0x49, P2 ;  /* 0x000000498600780c */ /* 0x000fe40001741670 */
[----:B------:R-:W-:-:S02]  /*18970*/  FMNMX.FTZ R0, R107, R0, !PT ;  /* 0x000000006b007209 */ /* 0x000fc40007810000 */
[----:B------:R-:W-:Y:S02]  /*18980*/  FSEL R119, R119, -INF , !P2 ;  /* 0xff80000077777808 */ /* 0x000fe40005000000 */
        /* <DEDUP_REMOVED lines=10> */
[----:B------:R-:W-:-:S02]  /*18a30*/  ISETP.NE.AND P6, PT, R136, RZ, PT ;  /* 0x000000ff8800720c */ /* 0x000fc40003fc5270 */
[----:B------:R-:W-:Y:S02]  /*18a40*/  FMNMX.FTZ R0, R147, R0, !PT ;  /* 0x0000000093007209 */ /* 0x000fe40007810000 */
[----:B------:R-:W-:Y:S02]  /*18a50*/  FSEL R123, R123, -INF , !P2 ;  /* 0xff8000007b7b7808 */ /* 0x000fe40005000000 */
[----:B------:R-:W-:Y:S02]  /*18a60*/  ISETP.GT.AND P2, PT, R130, RZ, !P6 ;  /* 0x000000ff8200720c */ /* 0x000fe40007744270 */
[----:B------:R-:W-:Y:S02]  /*18a70*/  FMNMX.FTZ R0, R121, R0, !PT ;  /* 0x0000000079007209 */ /* 0x000fe40007810000 */
[----:B------:R-:W-:Y:S02]  /*18a80*/  ISETP.LT.OR P2, PT, R134, 0x1, P2 ;  /* 0x000000018600780c */ /* 0x000fe40001741670 */
[----:B------:R-:W-:-:S02]  /*18a90*/  FMNMX.FTZ R0, R149, R0, !PT ;  /* 0x0000000095007209 */ /* 0x000fc40007810000 */
[----:B------:R-:W-:Y:S02]  /*18aa0*/  FSEL R229, R2, -INF , !P2 ;  /* 0xff80000002e57808 */ /* 0x000fe40005000000 */
[----:B------:R-:W-:Y:S02]  /*18ab0*/  FMNMX.FTZ R0, R151, R0, !PT ;  /* 0x0000000097007209 */ /* 0x000fe40007810000 */
[----:B------:R-:W-:Y:S02]  /*18ac0*/  FMNMX.FTZ R2, R229, R6, !PT ;  /* 0x00000006e5027209 */ /* 0x000fe40007810000 */
[----:B------:R-:W-:Y:S02]  /*18ad0*/  FMNMX.FTZ R0, R129, R0, !PT ;  /* 0x0000000081007209 */ /* 0x000fe40007810000 */
[----:B------:R-:W-:Y:S02]  /*18ae0*/  FMNMX.FTZ R2, R13, R2, !PT ;  /* 0x000000020d027209 */ /* 0x000fe40007810000 */
[----:B------:R-:W-:-:S02]  /*18af0*/  FMNMX.FTZ R0, R137, R0, !PT ;  /* 0x0000000089007209 */ /* 0x000fc40007810000 */
[----:B------:R-:W-:Y:S02]  /*18b00*/  FMNMX.FTZ R2, R11, R2, !PT ;  /* 0x000000020b027209 */ /* 0x000fe40007810000 */
[----:B------:R-:W-:Y:S02]  /*18b10*/  FMNMX.FTZ R88, R133, R0, !PT ;  /* 0x0000000085587209 */ /* 0x000fe40007810000 */
[----:B------:R-:W-:Y:S02]  /*18b20*/  FMNMX.FTZ R2, R89, R2, !PT ;  /* 0x0000000259027209 */ /* 0x000fe40007810000 */
[----:B------:R-:W-:Y:S01]  /*18b30*/  ISETP.NE.AND P6, PT, R132, RZ, PT ;  /* 0x000000ff8400720c */ /* 0x000fe20003fc5270 */
[----:B------:R-:W1:Y:S01]  /*18b40*/  SHFL.BFLY PT, R101, R88, 0x2, 0x1f ;  /* 0x0c401f0058657f89 */ /* 0x000e6200000e0000 */
[----:B------:R-:W-:Y:S02]  /*18b50*/  FMNMX.FTZ R2, R135, R2, !PT ;  /* 0x0000000287027209 */ /* 0x000fe40007810000 */
[----:B------:R-:W-:-:S02]  /*18b60*/  ISETP.GT.AND P3, PT, R130, 0x59, !P6 ;  /* 0x000000598200780c */ /* 0x000fc40007764270 */
[----:B------:R-:W-:Y:S02]  /*18b70*/  FMNMX.FTZ R2, R93, R2, !PT ;  /* 0x000000025d027209 */ /* 0x000fe40007810000 */
[----:B------:R-:W-:Y:S02]  /*18b80*/  ISETP.LT.OR P3, PT, R134, 0x5a, P3 ;  /* 0x0000005a8600780c */ /* 0x000fe40001f61670 */
[----:B------:R-:W-:Y:S02]  /*18b90*/  FMNMX.FTZ R2, R157, R2, !PT ;  /* 0x000000029d027209 */ /* 0x000fe40007810000 */
[----:B------:R-:W-:Y:S02]  /*18ba0*/  FSEL R125, R125, -INF , !P3 ;  /* 0xff8000007d7d7808 */ /* 0x000fe40005800000 */
[----:B------:R-:W-:-:S04]  /*18bb0*/  FMNMX.FTZ R2, R159, R2, !PT ;  /* 0x000000029f027209 */ /* 0x000fc80007810000 */
[----:B------:R-:W-:-:S04]  /*18bc0*/  FMNMX.FTZ R2, R199, R2, !PT ;  /* 0x00000002c7027209 */ /* 0x000fc80007810000 */
[----:B------:R-:W-:Y:S02]  /*18bd0*/  FMNMX.FTZ R2, R155, R2, !PT ;  /* 0x000000029b027209 */ /* 0x000fe40007810000 */
[----:B-1----:R-:W-:Y:S02]  /*18be0*/  FMNMX.FTZ R90, R88, R101, !PT ;  /* 0x00000065585a7209 */ /* 0x002fe40007810000 */
[----:B------:R-:W-:-:S03]  /*18bf0*/  FMNMX.FTZ R2, R207, R2, !PT ;  /* 0x00000002cf027209 */ /* 0x000fc60007810000 */
[----:B------:R-:W1:Y:S01]  /*18c00*/  SHFL.BFLY PT, R101, R90, 0x1, 0x1f ;  /* 0x0c201f005a657f89 */ /* 0x000e6200000e0000 */
[----:B------:R-:W-:-:S04]  /*18c10*/  FMNMX.FTZ R2, R105, R2, !PT ;  /* 0x0000000269027209 */ /* 0x000fc80007810000 */
[----:B------:R-:W-:-:S04]  /*18c20*/  FMNMX.FTZ R2, R209, R2, !PT ;  /* 0x00000002d1027209 */ /* 0x000fc80007810000 */
[----:B------:R-:W-:-:S04]  /*18c30*/  FMNMX.FTZ R2, R109, R2, !PT ;  /* 0x000000026d027209 */ /* 0x000fc80007810000 */
[----:B------:R-:W-:-:S04]  /*18c40*/  FMNMX.FTZ R2, R211, R2, !PT ;  /* 0x00000002d3027209 */ /* 0x000fc80007810000 */
[----:B------:R-:W-:-:S04]  /*18c50*/  FMNMX.FTZ R2, R153, R2, !PT ;  /* 0x0000000299027209 */ /* 0x000fc80007810000 */
[----:B------:R-:W-:Y:S02]  /*18c60*/  FMNMX.FTZ R2, R117, R2, !PT ;  /* 0x0000000275027209 */ /* 0x000fe40007810000 */
[----:B-1----:R-:W-:Y:S02]  /*18c70*/  FMNMX.FTZ R101, R90, R101, !PT ;  /* 0x000000655a657209 */ /* 0x002fe40007810000 */
[----:B------:R-:W-:Y:S02]  /*18c80*/  FMNMX.FTZ R2, R213, R2, !PT ;  /* 0x00000002d5027209 */ /* 0x000fe40007810000 */
[C---:B------:R-:W-:Y:S01]  /*18c90*/  FSETP.NEU.FTZ.AND P2, PT, R101.reuse, -INF , PT ;  /* 0xff8000006500780b */ /* 0x040fe20003f5d000 */
[----:B------:R-:W-:Y:S01]  /*18ca0*/  FMUL.FTZ R0, R101, R10 ;  /* 0x0000000a65007220 */ /* 0x000fe20000410000 */
[----:B------:R-:W-:-:S04]  /*18cb0*/  FMNMX.FTZ R2, R119, R2, !PT ;  /* 0x0000000277027209 */ /* 0x000fc80007810000 */
[----:B------:R-:W-:Y:S02]  /*18cc0*/  FMNMX.FTZ R2, R215, R2, !PT ;  /* 0x00000002d7027209 */ /* 0x000fe40007810000 */
[----:B------:R-:W-:Y:S02]  /*18cd0*/  FSEL R0, R0, RZ, P2 ;  /* 0x000000ff00007208 */ /* 0x000fe40001000000 */
[----:B------:R-:W-:-:S03]  /*18ce0*/  FMNMX.FTZ R2, R123, R2, !PT ;  /* 0x000000027b027209 */ /* 0x000fc60007810000 */
        /* <DEDUP_REMOVED lines=8> */
[-CC-:B------:R-:W-:Y:S01]  /*18d70*/  FFMA.FTZ R142, R121, R10.reuse, -R0.reuse ;  /* 0x0000000a798e7223 */ /* 0x180fe20000010800 */
[-CC-:B------:R-:W-:Y:S01]  /*18d80*/  FFMA.FTZ R91, R95, R10.reuse, -R0.reuse ;  /* 0x0000000a5f5b7223 */ /* 0x180fe20000010800 */
[--C-:B------:R-:W-:Y:S01]  /*18d90*/  FFMA.FTZ R154, R97, R10, -R0.reuse ;  /* 0x0000000a619a7223 */ /* 0x100fe20000010800 */
[----:B------:R-:W-:Y:S01]  /*18da0*/  FMNMX.FTZ R2, R125, R2, !PT ;  /* 0x000000027d027209 */ /* 0x000fe20007810000 */
[----:B------:R-:W-:Y:S01]  /*18db0*/  FADD.FTZ R121, -R22, R5 ;  /* 0x0000000516797221 */ /* 0x000fe20000010100 */
[-CC-:B------:R-:W-:Y:S01]  /*18dc0*/  FFMA.FTZ R95, R99, R10.reuse, -R0.reuse ;  /* 0x0000000a635f7223 */ /* 0x180fe20000010800 */
[-CC-:B------:R-:W-:Y:S01]  /*18dd0*/  FFMA.FTZ R97, R103, R10.reuse, -R0.reuse ;  /* 0x0000000a67617223 */ /* 0x180fe20000010800 */
[-CC-:B------:R-:W-:Y:S01]  /*18de0*/  FFMA.FTZ R99, R107, R10.reuse, -R0.reuse ;  /* 0x0000000a6b637223 */ /* 0x180fe20000010800 */
[----:B------:R-:W1:Y:S01]  /*18df0*/  SHFL.BFLY PT, R21, R2, 0x2, 0x1f ;  /* 0x0c401f0002157f89 */ /* 0x000e6200000e0000 */
        /* <DEDUP_REMOVED lines=14> */
[----:B------:R-:W-:Y:S01]  /*18ee0*/  FMUL.FTZ R0, R121, R10 ;  /* 0x0000000a79007220 */ /* 0x000fe20000410000 */
[----:B------:R-:W-:Y:S01]  /*18ef0*/  MUFU.EX2 R219, R219 ;  /* 0x000000db00db7308 */ /* 0x000fe20000000800 */
[----:B-1----:R-:W-:-:S07]  /*18f00*/  FMNMX.FTZ R21, R2, R21, !PT ;  /* 0x0000001502157209 */ /* 0x002fce0007810000 */
[----:B------:R-:W1:Y:S01]  /*18f10*/  MUFU.EX2 R0, R0 ;  /* 0x0000000000007308 */ /* 0x000e620000000800 */
[----:B------:R-:W2:Y:S07]  /*18f20*/  SHFL.BFLY PT, R2, R21, 0x1, 0x1f ;  /* 0x0c201f0015027f89 */ /* 0x000eae00000e0000 */
[----:B------:R-:W3:Y:S08]  /*18f30*/  MUFU.EX2 R156, R156 ;  /* 0x0000009c009c7308 */ /* 0x000ef00000000800 */
[----:B------:R-:W4:Y:S01]  /*18f40*/  MUFU.EX2 R158, R158 ;  /* 0x0000009e009e7308 */ /* 0x000f220000000800 */
[----:B-1----:R-:W-:-:S07]  /*18f50*/  FFMA.FTZ R129, R0, R4, R219 ;  /* 0x0000000400817223 */ /* 0x002fce00000100db */
[----:B------:R-:W1:Y:S01]  /*18f60*/  MUFU.EX2 R23, R23 ;  /* 0x0000001700177308 */ /* 0x000e620000000800 */
[C---:B---3--:R-:W-:Y:S01]  /*18f70*/  FADD.FTZ R129, R156.reuse, R129 ;  /* 0x000000819c817221 */ /* 0x048fe20000010000 */
[----:B------:R-:W-:Y:S02]  /*18f80*/  F2FP.BF16.F32.PACK_AB R156, R156, R219 ;  /* 0x000000db9c9c723e */ /* 0x000fe400000010ff */
[----:B--2---:R-:W-:-:S04]  /*18f90*/  FMNMX.FTZ R21, R21, R2, !PT ;  /* 0x0000000215157209 */ /* 0x004fc80007810000 */
[C---:B------:R-:W-:Y:S01]  /*18fa0*/  FSETP.NEU.FTZ.AND P2, PT, R21.reuse, -INF , PT ;  /* 0xff8000001500780b */ /* 0x040fe20003f5d000 */
[----:B------:R-:W-:Y:S01]  /*18fb0*/  FMUL.FTZ R92, R21, R10 ;  /* 0x0000000a155c7220 */ /* 0x000fe20000410000 */
[----:B------:R-:W2:Y:S01]  /*18fc0*/  MUFU.EX2 R152, R152 ;  /* 0x0000009800987308 */ /* 0x000ea20000000800 */
[----:B----4-:R-:W-:-:S03]  /*18fd0*/  FADD.FTZ R4, R158, R129 ;  /* 0x000000819e047221 */ /* 0x010fc60000010000 */
[----:B------:R-:W-:Y:S02]  /*18fe0*/  FSEL R92, R92, RZ, P2 ;  /* 0x000000ff5c5c7208 */ /* 0x000fe40001000000 */
[----:B-1----:R-:W-:Y:S02]  /*18ff0*/  F2FP.BF16.F32.PACK_AB R158, R23, R158 ;  /* 0x0000009e179e723e */ /* 0x002fe400000010ff */
[----:B------:R-:W1:Y:S01]  /*19000*/  MUFU.EX2 R91, R91 ;  /* 0x0000005b005b7308 */ /* 0x000e620000000800 */
[-CC-:B------:R-:W-:Y:S01]  /*19010*/  FFMA.FTZ R90, R93, R10.reuse, -R92.reuse ;  /* 0x0000000a5d5a7223 */ /* 0x180fe2000001085c */
[----:B------:R-:W-:Y:S01]  /*19020*/  FSEL R93, R21, RZ, P2 ;  /* 0x000000ff155d7208 */ /* 0x000fe20001000000 */
[-CC-:B------:R-:W-:Y:S01]  /*19030*/  FFMA.FTZ R121, R229, R10.reuse, -R92.reuse ;  /* 0x0000000ae5797223 */ /* 0x180fe2000001085c */
[-CC-:B------:R-:W-:Y:S01]  /*19040*/  FFMA.FTZ R22, R13, R10.reuse, -R92.reuse ;  /* 0x0000000a0d167223 */ /* 0x180fe2000001085c */
[-CC-:B------:R-:W-:Y:S01]  /*19050*/  FFMA.FTZ R11, R11, R10.reuse, -R92.reuse ;  /* 0x0000000a0b0b7223 */ /* 0x180fe2000001085c */
[-C--:B------:R-:W-:Y:S01]  /*19060*/  FFMA.FTZ R88, R89, R10.reuse, -R92 ;  /* 0x0000000a59587223 */ /* 0x080fe2000001085c */
[----:B------:R-:W-:Y:S01]  /*19070*/  FADD.FTZ R93, -R93, R6 ;  /* 0x000000065d5d7221 */ /* 0x000fe20000010100 */
[-CC-:B------:R-:W-:Y:S01]  /*19080*/  FFMA.FTZ R13, R135, R10.reuse, -R92.reuse ;  /* 0x0000000a870d7223 */ /* 0x180fe2000001085c */
[----:B------:R-:W-:Y:S01]  /*19090*/  MUFU.EX2 R121, R121 ;  /* 0x0000007900797308 */ /* 0x000fe20000000800 */
[-C--:B------:R-:W-:Y:S01]  /*190a0*/  FFMA.FTZ R98, R109, R10.reuse, -R92 ;  /* 0x0000000a6d627223 */ /* 0x080fe2000001085c */
[-C--:B------:R-:W-:Y:S01]  /*190b0*/  FMUL.FTZ R93, R93, R10.reuse ;  /* 0x0000000a5d5d7220 */ /* 0x080fe20000410000 */
[----:B------:R-:W-:Y:S01]  /*190c0*/  FADD.FTZ R109, R23, R4 ;  /* 0x00000004176d7221 */ /* 0x000fe20000010000 */
[-CC-:B------:R-:W-:Y:S01]  /*190d0*/  FFMA.FTZ R89, R157, R10.reuse, -R92.reuse ;  /* 0x0000000a9d597223 */ /* 0x180fe2000001085c */
[-CC-:B------:R-:W-:Y:S01]  /*190e0*/  FFMA.FTZ R94, R159, R10.reuse, -R92.reuse ;  /* 0x0000000a9f5e7223 */ /* 0x180fe2000001085c */
[-CC-:B------:R-:W-:Y:S01]  /*190f0*/  FFMA.FTZ R149, R199, R10.reuse, -R92.reuse ;  /* 0x0000000ac7957223 */ /* 0x180fe2000001085c */
[----:B--2---:R-:W-:Y:S01]  /*19100*/  FADD.FTZ R4, R152, R109 ;  /* 0x0000006d98047221 */ /* 0x004fe20000010000 */
[----:B------:R1:W2:Y:S01]  /*19110*/  MUFU.EX2 R2, R93 ;  /* 0x0000005d00027308 */ /* 0x0002a20000000800 */
[-CC-:B------:R-:W-:Y:S01]  /*19120*/  FFMA.FTZ R96, R155, R10.reuse, -R92.reuse ;  /* 0x0000000a9b607223 */ /* 0x180fe2000001085c */
[-CC-:B------:R-:W-:Y:S01]  /*19130*/  FFMA.FTZ R151, R207, R10.reuse, -R92.reuse ;  /* 0x0000000acf977223 */ /* 0x180fe2000001085c */
[-CC-:B------:R-:W-:Y:S01]  /*19140*/  FFMA.FTZ R105, R105, R10.reuse, -R92.reuse ;  /* 0x0000000a69697223 */ /* 0x180fe2000001085c */
[-CC-:B------:R-:W-:Y:S01]  /*19150*/  FFMA.FTZ R145, R209, R10.reuse, -R92.reuse ;  /* 0x0000000ad1917223 */ /* 0x180fe2000001085c */
[-CC-:B------:R-:W-:Y:S01]  /*19160*/  FFMA.FTZ R147, R211, R10.reuse, -R92.reuse ;  /* 0x0000000ad3937223 */ /* 0x180fe2000001085c */
[-CC-:B------:R-:W-:Y:S01]  /*19170*/  FFMA.FTZ R100, R153, R10.reuse, -R92.reuse ;  /* 0x0000000a99647223 */ /* 0x180fe2000001085c */
[-C--:B------:R-:W-:Y:S01]  /*19180*/  FFMA.FTZ R141, R117, R10.reuse, -R92 ;  /* 0x0000000a758d7223 */ /* 0x080fe2000001085c */
[----:B------:R-:W3:Y:S01]  /*19190*/  MUFU.EX2 R22, R22 ;  /* 0x0000001600167308 */ /* 0x000ee20000000800 */
[----:B-1----:R-:W-:Y:S01]  /*191a0*/  FADD.FTZ R93, R91, R4 ;  /* 0x000000045b5d7221 */ /* 0x002fe20000010000 */
[-CC-:B------:R-:W-:Y:S01]  /*191b0*/  FFMA.FTZ R12, R213, R10.reuse, -R92.reuse ;  /* 0x0000000ad50c7223 */ /* 0x180fe2000001085c */
[-CC-:B------:R-:W-:Y:S01]  /*191c0*/  FFMA.FTZ R143, R119, R10.reuse, -R92.reuse ;  /* 0x0000000a778f7223 */ /* 0x180fe2000001085c */
[-CC-:B------:R-:W-:Y:S01]  /*191d0*/  FFMA.FTZ R215, R215, R10.reuse, -R92.reuse ;  /* 0x0000000ad7d77223 */ /* 0x180fe2000001085c */
[-CC-:B------:R-:W-:Y:S01]  /*191e0*/  FFMA.FTZ R123, R123, R10.reuse, -R92.reuse ;  /* 0x0000000a7b7b7223 */ /* 0x180fe2000001085c */
[-CC-:B------:R-:W-:Y:S01]  /*191f0*/  FFMA.FTZ R217, R217, R10.reuse, -R92.reuse ;  /* 0x0000000ad9d97223 */ /* 0x180fe2000001085c */
[-CC-:B------:R-:W-:Y:S01]  /*19200*/  FFMA.FTZ R127, R127, R10.reuse, -R92.reuse ;  /* 0x0000000a7f7f7223 */ /* 0x180fe2000001085c */
[----:B------:R-:W1:Y:S01]  /*19210*/  MUFU.EX2 R11, R11 ;  /* 0x0000000b000b7308 */ /* 0x000e620000000800 */
[----:B--2---:R-:W-:Y:S01]  /*19220*/  FFMA.FTZ R3, R2, R3, R121 ;  /* 0x0000000302037223 */ /* 0x004fe20000010079 */
[----:B------:R-:W-:Y:S01]  /*19230*/  FFMA.FTZ R125, R125, R10, -R92 ;  /* 0x0000000a7d7d7223 */ /* 0x000fe2000001085c */
[C---:B------:R-:W-:Y:S01]  /*19240*/  ISETP.GT.AND P2, PT, R8.reuse, R14, PT ;  /* 0x0000000e0800720c */ /* 0x040fe20003f44270 */
[----:B------:R-:W-:Y:S01]  /*19250*/  VIADD R8, R8, 0xffffffff ;  /* 0xffffffff08087836 */ /* 0x000fe20000000000 */
[----:B------:R-:W-:-:S03]  /*19260*/  F2FP.BF16.F32.PACK_AB R152, R91, R152 ;  /* 0x000000985b98723e */ /* 0x000fc600000010ff */
[----:B------:R-:W2:Y:S01]  /*19270*/  MUFU.EX2 R88, R88 ;  /* 0x0000005800587308 */ /* 0x000ea20000000800 */
[C---:B---3--:R-:W-:Y:S01]  /*19280*/  FADD.FTZ R4, R22.reuse, R3 ;  /* 0x0000000316047221 */ /* 0x048fe20000010000 */
[----:B------:R-:W-:Y:S01]  /*19290*/  F2FP.BF16.F32.PACK_AB R157, R22, R121 ;  /* 0x00000079169d723e */ /* 0x000fe200000010ff */
[----:B------:R-:W-:-:S05]  /*192a0*/  IMAD.MOV.U32 R22, RZ, RZ, R15 ;  /* 0x000000ffff167224 */ /* 0x000fca00078e000f */
[----:B------:R-:W3:Y:S01]  /*192b0*/  MUFU.EX2 R13, R13 ;  /* 0x0000000d000d7308 */ /* 0x000ee20000000800 */
[----:B-1----:R-:W-:-:S07]  /*192c0*/  FADD.FTZ R3, R11, R4 ;  /* 0x000000040b037221 */ /* 0x002fce0000010000 */
[----:B------:R-:W1:Y:S01]  /*192d0*/  MUFU.EX2 R90, R90 ;  /* 0x0000005a005a7308 */ /* 0x000e620000000800 */
[C---:B--2---:R-:W-:Y:S01]  /*192e0*/  FADD.FTZ R4, R88.reuse, R3 ;  /* 0x0000000358047221 */ /* 0x044fe20000010000 */
[----:B------:R-:W-:-:S06]  /*192f0*/  F2FP.BF16.F32.PACK_AB R159, R88, R11 ;  /* 0x0000000b589f723e */ /* 0x000fcc00000010ff */
[----:B------:R-:W2:Y:S01]  /*19300*/  MUFU.EX2 R154, R154 ;  /* 0x0000009a009a7308 */ /* 0x000ea20000000800 */
[----:B---3--:R-:W-:-:S07]  /*19310*/  FADD.FTZ R3, R13, R4 ;  /* 0x000000040d037221 */ /* 0x008fce0000010000 */
[----:B------:R-:W3:Y:S01]  /*19320*/  MUFU.EX2 R89, R89 ;  /* 0x0000005900597308 */ /* 0x000ee20000000800 */
[C---:B-1----:R-:W-:Y:S01]  /*19330*/  FADD.FTZ R4, R90.reuse, R3 ;  /* 0x000000035a047221 */ /* 0x042fe20000010000 */
[----:B------:R-:W-:-:S06]  /*19340*/  F2FP.BF16.F32.PACK_AB R153, R90, R13 ;  /* 0x0000000d5a99723e */ /* 0x000fcc00000010ff */
[----:B------:R-:W1:Y:S01]  /*19350*/  MUFU.EX2 R95, R95 ;  /* 0x0000005f005f7308 */ /* 0x000e620000000800 */
[----:B--2---:R-:W-:-:S07]  /*19360*/  FADD.FTZ R102, R154, R93 ;  /* 0x0000005d9a667221 */ /* 0x004fce0000010000 */
[----:B------:R-:W2:Y:S01]  /*19370*/  MUFU.EX2 R94, R94 ;  /* 0x0000005e005e7308 */ /* 0x000ea20000000800 */
[----:B---3--:R-:W-:-:S07]  /*19380*/  FADD.FTZ R3, R89, R4 ;  /* 0x0000000459037221 */ /* 0x008fce0000010000 */
[----:B------:R-:W3:Y:S01]  /*19390*/  MUFU.EX2 R148, R148 ;  /* 0x0000009400947308 */ /* 0x000ee20000000800 */
[C---:B-1----:R-:W-:Y:S01]  /*193a0*/  FADD.FTZ R93, R95.reuse, R102 ;  /* 0x000000665f5d7221 */ /* 0x042fe20000010000 */
[----:B------:R-:W-:-:S06]  /*193b0*/  F2FP.BF16.F32.PACK_AB R154, R95, R154 ;  /* 0x0000009a5f9a723e */ /* 0x000fcc00000010ff */
[----:B------:R-:W1:Y:S01]  /*193c0*/  MUFU.EX2 R149, R149 ;  /* 0x0000009500957308 */ /* 0x000e620000000800 */
[C---:B--2---:R-:W-:Y:S01]  /*193d0*/  FADD.FTZ R4, R94.reuse, R3 ;  /* 0x000000035e047221 */ /* 0x044fe20000010000 */
[----:B------:R-:W-:-:S06]  /*193e0*/  F2FP.BF16.F32.PACK_AB R155, R94, R89 ;  /* 0x000000595e9b723e */ /* 0x000fcc00000010ff */
[----:B------:R-:W2:Y:S01]  /*193f0*/  MUFU.EX2 R97, R97 ;  /* 0x0000006100617308 */ /* 0x000ea20000000800 */
[----:B---3--:R-:W-:-:S07]  /*19400*/  FADD.FTZ R102, R148, R93 ;  /* 0x0000005d94667221 */ /* 0x008fce0000010000 */
[----:B------:R-:W3:Y:S01]  /*19410*/  MUFU.EX2 R96, R96 ;  /* 0x0000006000607308 */ /* 0x000ee20000000800 */
[----:B-1----:R-:W-:-:S07]  /*19420*/  FADD.FTZ R3, R149, R4 ;  /* 0x0000000495037221 */ /* 0x002fce0000010000 */
[----:B------:R-:W1:Y:S01]  /*19430*/  MUFU.EX2 R150, R150 ;  /* 0x0000009600967308 */ /* 0x000e620000000800 */
[C---:B--2---:R-:W-:Y:S01]  /*19440*/  FADD.FTZ R93, R97.reuse, R102 ;  /* 0x00000066615d7221 */ /* 0x044fe20000010000 */
[----:B------:R-:W-:-:S06]  /*19450*/  F2FP.BF16.F32.PACK_AB R148, R97, R148 ;  /* 0x000000946194723e */ /* 0x000fcc00000010ff */
[----:B------:R-:W2:Y:S01]  /*19460*/  MUFU.EX2 R151, R151 ;  /* 0x0000009700977308 */ /* 0x000ea20000000800 */
[C---:B---3--:R-:W-:Y:S01]  /*19470*/  FADD.FTZ R4, R96.reuse, R3 ;  /* 0x0000000360047221 */ /* 0x048fe20000010000 */
[----:B------:R-:W-:-:S06]  /*19480*/  F2FP.BF16.F32.PACK_AB R149, R96, R149 ;  /* 0x000000956095723e */ /* 0x000fcc00000010ff */
[----:B------:R-:W3:Y:S01]  /*19490*/  MUFU.EX2 R99, R99 ;  /* 0x0000006300637308 */ /* 0x000ee20000000800 */
[----:B-1----:R-:W-:-:S07]  /*194a0*/  FADD.FTZ R102, R150, R93 ;  /* 0x0000005d96667221 */ /* 0x002fce0000010000 */
[----:B------:R-:W1:Y:S01]  /*194b0*/  MUFU.EX2 R6, R105 ;  /* 0x0000006900067308 */ /* 0x000e620000000800 */
[----:B--2---:R-:W-:-:S07]  /*194c0*/  FADD.FTZ R3, R151, R4 ;  /* 0x0000000497037221 */ /* 0x004fce0000010000 */
[----:B------:R-:W2:Y:S01]  /*194d0*/  MUFU.EX2 R144, R144 ;  /* 0x0000009000907308 */ /* 0x000ea20000000800 */
[C---:B---3--:R-:W-:Y:S01]  /*194e0*/  FADD.FTZ R93, R99.reuse, R102 ;  /* 0x00000066635d7221 */ /* 0x048fe20000010000 */
[----:B------:R-:W-:-:S06]  /*194f0*/  F2FP.BF16.F32.PACK_AB R150, R99, R150 ;  /* 0x000000966396723e */ /* 0x000fcc00000010ff */
[----:B------:R-:W3:Y:S01]  /*19500*/  MUFU.EX2 R145, R145 ;  /* 0x0000009100917308 */ /* 0x000ee20000000800 */
[C---:B-1----:R-:W-:Y:S01]  /*19510*/  FADD.FTZ R4, R6.reuse, R3 ;  /* 0x0000000306047221 */ /* 0x042fe20000010000 */
[----:B------:R-:W-:Y:S01]  /*19520*/  F2FP.BF16.F32.PACK_AB R151, R6, R151 ;  /* 0x000000970697723e */ /* 0x000fe200000010ff */
[----:B------:R-:W-:-:S05]  /*19530*/  IMAD.MOV.U32 R6, RZ, RZ, R21 ;  /* 0x000000ffff067224 */ /* 0x000fca00078e0015 */
        /* <DEDUP_REMOVED lines=37> */
[----:B0-----:R-:W0:Y:S01]  /*19790*/  MUFU.EX2 R104, R123 ;  /* 0x0000007b00687308 */ /* 0x001e220000000800 */
[C---:B--2---:R-:W-:Y:S01]  /*197a0*/  FADD.FTZ R3, R92.reuse, R3 ;  /* 0x000000035c037221 */ /* 0x044fe20000010000 */
[----:B------:R-:W-:-:S06]  /*197b0*/  F2FP.BF16.F32.PACK_AB R143, R92, R143 ;  /* 0x0000008f5c8f723e */ /* 0x000fcc00000010ff */
[----:B------:R-:W1:Y:S01]  /*197c0*/  MUFU.EX2 R115, R115 ;  /* 0x0000007300737308 */ /* 0x000e620000000800 */
[----:B---3--:R-:W-:-:S07]  /*197d0*/  FADD.FTZ R102, R136, R23 ;  /* 0x0000001788667221 */ /* 0x008fce0000010000 */
        /* <DEDUP_REMOVED lines=9> */
[----:B0-----:R-:W-:Y:S01]  /*19870*/  FADD.FTZ R102, R138, R23 ;  /* 0x000000178a667221 */ /* 0x001fe20000010000 */
[----:B------:R-:W-:-:S06]  /*19880*/  IMAD.MOV.U32 R23, RZ, RZ, R20 ;  /* 0x000000ffff177224 */ /* 0x000fcc00078e0014 */
[----:B------:R-:W0:Y:S01]  /*19890*/  MUFU.EX2 R125, R125 ;  /* 0x0000007d007d7308 */ /* 0x000e220000000800 */
[----:B-1----:R-:W-:Y:S01]  /*198a0*/  FADD.FTZ R3, R106, R3 ;  /* 0x000000036a037221 */ /* 0x002fe20000010000 */
[C---:B--2---:R-:W-:Y:S01]  /*198b0*/  FADD.FTZ R4, R5.reuse, R102 ;  /* 0x0000006605047221 */ /* 0x044fe20000010000 */
[----:B------:R-:W-:Y:S01]  /*198c0*/  F2FP.BF16.F32.PACK_AB R138, R5, R138 ;  /* 0x0000008a058a723e */ /* 0x000fe200000010ff */
[----:B------:R-:W-:Y:S02]  /*198d0*/  IMAD.MOV.U32 R5, RZ, RZ, R101 ;  /* 0x000000ffff057224 */ /* 0x000fe400078e0065 */
[C---:B0-----:R-:W-:Y:S01]  /*198e0*/  FADD.FTZ R3, R125.reuse, R3 ;  /* 0x000000037d037221 */ /* 0x041fe20000010000 */
[----:B------:R-:W-:Y:S01]  /*198f0*/  F2FP.BF16.F32.PACK_AB R139, R125, R106 ;  /* 0x0000006a7d8b723e */ /* 0x000fe200000010ff */
[----:B------:R-:W-:Y:S06]  /*19900*/  @P2 BRA `(.L_x_1881) ;  /* 0xffffffc800442947 */ /* 0x000fec000383ffff */
[----:B------:R-:W-:Y:S05]  /*19910*/  BSYNC B1 ;  /* 0x0000000000017941 */ /* 0x000fea0003800000 */
.L_x_1862:
[----:B------:R-:W-:Y:S02]  /*19920*/  IMAD.MOV.U32 R6, RZ, RZ, R21 ;  /* 0x000000ffff067224 */ /* 0x000fe400078e0015 */
[----:B------:R-:W-:Y:S02]  /*19930*/  IMAD.MOV.U32 R5, RZ, RZ, R101 ;  /* 0x000000ffff057224 */ /* 0x000fe400078e0065 */
[----:B------:R-:W-:Y:S02]  /*19940*/  IMAD.MOV.U32 R22, RZ, RZ, R15 ;  /* 0x000000ffff167224 */ /* 0x000fe400078e000f */
[----:B------:R-:W-:-:S07]  /*19950*/  IMAD.MOV.U32 R23, RZ, RZ, R20 ;  /* 0x000000ffff177224 */ /* 0x000fce00078e0014 */
.L_x_1861:
[----:B------:R-:W-:Y:S05]  /*19960*/  BSYNC B0 ;  /* 0x0000000000007941 */ /* 0x000fea0003800000 */
.L_x_1860:
        /* <DEDUP_REMOVED lines=24> */
.L_x_1884:
[----:B------:R-:W-:-:S13]  /*19af0*/  ISETP.NE.AND P2, PT, R14, 0x1, PT ;  /* 0x000000010e00780c */ /* 0x000fda0003f45270 */
[----:B------:R-:W0:Y:S02]  /*19b00*/  @P2 LDC.64 R12, c[0x0][0x9e8] ;  /* 0x00027a00ff0c2b82 */ /* 0x000e240000000a00 */
[----:B0-----:R-:W-:-:S05]  /*19b10*/  @P2 IMAD.HI.U32 R12, R9, R12, RZ ;  /* 0x0000000c090c2227 */ /* 0x001fca00078e00ff */
[----:B------:R-:W-:-:S07]  /*19b20*/  @P2 SHF.R.U32.HI R9, RZ, R13, R12 ;  /* 0x0000000dff092219 */ /* 0x000fce000001160c */
.L_x_1885:
[----:B------:R-:W-:Y:S05]  /*19b30*/  BSYNC B0 ;  /* 0x0000000000007941 */ /* 0x000fea0003800000 */
.L_x_1883:
[----:B------:R-:W-:-:S05]  /*19b40*/  IMAD R12, R9, R14, RZ ;  /* 0x0000000e090c7224 */ /* 0x000fca00078e02ff */
[----:B------:R-:W-:-:S07]  /*19b50*/  VIMNMX R11, R11, R12, !PT ;  /* 0x0000000c0b0b7248 */ /* 0x000fce0007fe0100 */
.L_x_1882:
[----:B------:R-:W-:Y:S01]  /*19b60*/  VIADD R11, R11, 0x5f ;  /* 0x0000005f0b0b7836 */ /* 0x000fe20000000000 */
[----:B------:R-:W-:Y:S03]  /*19b70*/  BSSY B0, `(.L_x_1886) ;  /* 0x0000265000007945 */ /* 0x000fe60003800000 */
[----:B------:R-:W-:-:S05]  /*19b80*/  IMAD.HI R11, R11, 0x2aaaaaab, RZ ;  /* 0x2aaaaaab0b0b7827 */ /* 0x000fca00078e02ff */
[----:B------:R-:W-:-:S04]  /*19b90*/  SHF.R.U32.HI R12, RZ, 0x1f, R11 ;  /* 0x0000001fff0c7819 */ /* 0x000fc8000001160b */
[----:B------:R-:W-:-:S04]  /*19ba0*/  LEA.HI.SX32 R12, R11, R12, 0x1c ;  /* 0x0000000c0b0c7211 */ /* 0x000fc800078fe2ff */
[----:B------:R-:W-:-:S04]  /*19bb0*/  VIMNMX R15, R179, R12, !PT ;  /* 0x0000000cb30f7248 */ /* 0x000fc80007fe0100 */
[----:B------:R-:W-:-:S13]  /*19bc0*/  ISETP.GE.AND P2, PT, R8, R15, PT ;  /* 0x0000000f0800720c */ /* 0x000fda0003f46270 */
[----:B------:R-:W-:Y:S05]  /*19bd0*/  @!P2 BRA `(.L_x_1887) ;  /* 0x000000240078a947 */ /* 0x000fea0003800000 */
[----:B------:R-:W-:Y:S01]  /*19be0*/  BSSY B1, `(.L_x_1887) ;  /* 0x000025d000017945 */ /* 0x000fe20003800000 */
[----:B------:R-:W-:Y:S02]  /*19bf0*/  IMAD.MOV.U32 R13, RZ, RZ, R6 ;  /* 0x000000ffff0d7224 */ /* 0x000fe400078e0006 */
[----:B------:R-:W-:Y:S02]  /*19c00*/  IMAD.MOV.U32 R12, RZ, RZ, R5 ;  /* 0x000000ffff0c7224 */ /* 0x000fe400078e0005 */
[----:B------:R-:W-:Y:S02]  /*19c10*/  IMAD.MOV.U32 R20, RZ, RZ, R8 ;  /* 0x000000ffff147224 */ /* 0x000fe400078e0008 */
[----:B------:R-:W-:Y:S02]  /*19c20*/  IMAD.MOV.U32 R198, RZ, RZ, R23 ;  /* 0x000000ffffc67224 */ /* 0x000fe400078e0017 */
[----:B------:R-:W-:-:S07]  /*19c30*/  IMAD.MOV.U32 R199, RZ, RZ, R22 ;  /* 0x000000ffffc77224 */ /* 0x000fce00078e0016 */
.L_x_1898:
[----:B------:R-:W-:-:S05]  /*19c40*/  VIADD R21, R199, 0x1 ;  /* 0x00000001c7157836 */ /* 0x000fca0000000000 */
[----:B------:R-:W-:-:S04]  /*19c50*/  ISETP.NE.AND P2, PT, R21, 0x2, PT ;  /* 0x000000021500780c */ /* 0x000fc80003f45270 */
[----:B------:R-:W-:Y:S02]  /*19c60*/  SEL R21, R21, RZ, P2 ;  /* 0x000000ff15157207 */ /* 0x000fe40001000000 */
[----:B------:R-:W-:-:S03]  /*19c70*/  SEL R23, RZ, 0x1, P2 ;  /* 0x00000001ff177807 */ /* 0x000fc60001000000 */
[----:B------:R-:W-:Y:S01]  /*19c80*/  IMAD.MOV.U32 R22, RZ, RZ, R21 ;  /* 0x000000ffff167224 */ /* 0x000fe200078e0015 */
[----:B------:R-:W-:Y:S01]  /*19c90*/  LOP3.LUT R23, R198, R23, RZ, 0x3c, !PT ;  /* 0x00000017c6177212 */ /* 0x000fe200078e3cff */
[----:B------:R-:W-:Y:S06]  /*19ca0*/  @!P0 BRA `(.L_x_1888) ;  /* 0x0000000000048947 */ /* 0x000fec0003800000 */
[----:B------:R-:W-:Y:S01]  /*19cb0*/  BPT.TRAP 0x1 ;  /* 0x000000040000795c */ /* 0x000fe20000300000 */
.L_x_1888:
[----:B------:R-:W-:Y:S01]  /*19cc0*/  IMAD R5, R22, 0x8, R16 ;  /* 0x0000000816057824 */ /* 0x000fe200078e0210 */
[----:B------:R-:W-:-:S04]  /*19cd0*/  SHF.L.U32 R6, R23, 0x1f, RZ ;  /* 0x0000001f17067819 */ /* 0x000fc800000006ff */
[----:B------:R0:W1:Y:S01]  /*19ce0*/  SYNCS.PHASECHK.TRANS64.TRYWAIT P2, [R5+URZ+0x2a830], R6 ;  /* 0x02a83006050075a7 */ /* 0x000062000804017f */
[----:B------:R-:W-:Y:S05]  /*19cf0*/  @!P0 BRA `(.L_x_1889) ;  /* 0x0000000000048947 */ /* 0x000fea0003800000 */
[----:B------:R-:W-:Y:S01]  /*19d00*/  BPT.TRAP 0x1 ;  /* 0x000000040000795c */ /* 0x000fe20000300000 */
.L_x_1889:
[----:B------:R-:W-:Y:S01]  /*19d10*/  BSSY B2, `(.L_x_1890) ;  /* 0x0000006000027945 */ /* 0x000fe20003800000 */
[----:B------:R-:W-:Y:S02]  /*19d20*/  IMAD R8, R22, 0x900, R7 ;  /* 0x0000090016087824 */ /* 0x000fe400078e0207 */
[----:B------:R-:W-:Y:S01]  /*19d30*/  IMAD.MOV.U32 R9, RZ, RZ, 0x40000040 ;  /* 0x40000040ff097424 */ /* 0x000fe200078e00ff */
[----:B-1----:R-:W-:Y:S06]  /*19d40*/  @P2 BRA `(.L_x_1891) ;  /* 0x0000000000082947 */ /* 0x002fec0003800000 */
[----:B------:R-:W1:Y:S02]  /*19d50*/  SYNCS.PHASECHK.TRANS64.TRYWAIT P2, [R5+URZ+0x2a830], R6 ;  /* 0x02a83006050075a7 */ /* 0x000e64000804017f */
[----:B-1----:R-:W-:Y:S05]  /*19d60*/  @!P2 BRA `(.L_x_1892) ;  /* 0x000001180024a947 */ /* 0x002fea0003800000 */
.L_x_1891:
[----:B------:R-:W-:Y:S05]  /*19d70*/  BSYNC B2 ;  /* 0x0000000000027941 */ /* 0x000fea0003800000 */
.L_x_1890:
[----:B------:R-:W2:Y:S04]  /*19d80*/  LDL.64 R88, [R1+0x38] ;  /* 0x0000380001587983 */ /* 0x000ea80000100a00 */
[----:B------:R-:W3:Y:S04]  /*19d90*/  LDL.64 R218, [R1+0x30] ;  /* 0x0000300001da7983 */ /* 0x000ee80000100a00 */
[----:B------:R-:W4:Y:S01]  /*19da0*/  LDL.64 R216, [R1+0x28] ;  /* 0x0000280001d87983 */ /* 0x000f220000100a00 */
[----:B------:R-:W-:-:S03]  /*19db0*/  R2UR UR6, R8 ;  /* 0x00000000080672ca */ /* 0x000fc600000e0000 */
[----:B------:R-:W5:Y:S01]  /*19dc0*/  LDL.64 R214, [R1+0x20] ;  /* 0x0000200001d67983 */ /* 0x000f620000100a00 */
[----:B------:R-:W-:Y:S01]  /*19dd0*/  R2UR UR7, R9 ;  /* 0x00000000090772ca */ /* 0x000fe200000e0000 */
[----:B------:R-:W-:Y:S02]  /*19de0*/  VIADD R10, R8, 0x2 ;  /* 0x00000002080a7836 */ /* 0x000fe40000000000 */
        /* <DEDUP_REMOVED lines=172> */
.L_x_1893:
[----:B01----:R-:W-:Y:S01]  /*1a8b0*/  SHF.L.U32 R5, R198, 0x1f, RZ ;  /* 0x0000001fc6057819 */ /* 0x003fe200000006ff */
[----:B------:R-:W-:-:S04]  /*1a8c0*/  IMAD R198, R199, 0x8, R16 ;  /* 0x00000008c7c67824 */ /* 0x000fc800078e0210 */
[----:B------:R0:W1:Y:S01]  /*1a8d0*/  SYNCS.PHASECHK.TRANS64.TRYWAIT P2, [R198+URZ+0x2a850], R5 ;  /* 0x02a85005c60075a7 */ /* 0x000062000804017f */
[----:B------:R-:W-:Y:S05]  /*1a8e0*/  @!P0 BRA `(.L_x_1894) ;  /* 0x0000000000048947 */ /* 0x000fea0003800000 */
[----:B------:R-:W-:Y:S01]  /*1a8f0*/  BPT.TRAP 0x1 ;  /* 0x000000040000795c */ /* 0x000fe20000300000 */
.L_x_1894:
[----:B------:R-:W-:Y:S04]  /*1a900*/  BSSY B2, `(.L_x_1895) ;  /* 0x0000004000027945 */ /* 0x000fe80003800000 */
[----:B-1----:R-:W-:Y:S05]  /*1a910*/  @P2 BRA `(.L_x_1896) ;  /* 0x0000000000082947 */ /* 0x002fea0003800000 */
[----:B------:R-:W1:Y:S02]  /*1a920*/  SYNCS.PHASECHK.TRANS64.TRYWAIT P2, [R198+URZ+0x2a850], R5 ;  /* 0x02a85005c60075a7 */ /* 0x000e64000804017f */
[----:B-1----:R-:W-:Y:S05]  /*1a930*/  @!P2 BRA `(.L_x_1897) ;  /* 0x0000010c0044a947 */ /* 0x002fea0003800000 */
.L_x_1896:
[----:B------:R-:W-:Y:S05]  /*1a940*/  BSYNC B2 ;  /* 0x0000000000027941 */ /* 0x000fea0003800000 */
.L_x_1895:
[----:B------:R-:W-:Y:S01]  /*1a950*/  VIADD R0, R16, 0x400 ;  /* 0x0000040010007836 */ /* 0x000fe20000000000 */
        /* <DEDUP_REMOVED lines=9> */
[----:B------:R-:W0:Y:S01]  /*1a9f0*/  MUFU.TANH R2, R2 ;  /* 0x0000000200027308 */ /* 0x000e220000002400 */
[----:B------:R-:W-:Y:S01]  /*1aa00*/  FMUL.FTZ R207, R93, UR51 ;  /* 0x000000335dcf7c20 */ /* 0x000fe20008410000 */
[----:B------:R-:W-:Y:S01]  /*1aa10*/  FMUL.FTZ R93, R95, UR51 ;  /* 0x000000335f5d7c20 */ /* 0x000fe20008410000 */
[----:B------:R-:W-:Y:S01]  /*1aa20*/  LOP3.LUT R0, R0, 0x3000000, RZ, 0xfc, !PT ;  /* 0x0300000000007812 */ /* 0x000fe200078efcff */
[----:B------:R-:W-:Y:S01]  /*1aa30*/  FMUL.FTZ R95, R96, UR51 ;  /* 0x00000033605f7c20 */ /* 0x000fe20008410000 */
[----:B------:R-:W-:Y:S01]  /*1aa40*/  FMUL.FTZ R97, R97, UR51 ;  /* 0x0000003361617c20 */ /* 0x000fe20008410000 */
[----:B------:R-:W-:Y:S01]  /*1aa50*/  FMUL.FTZ R209, R105, UR51 ;  /* 0x0000003369d17c20 */ /* 0x000fe20008410000 */
[----:B------:R-:W-:Y:S01]  /*1aa60*/  FMUL.FTZ R211, R108, UR51 ;  /* 0x000000336cd37c20 */ /* 0x000fe20008410000 */
[----:B------:R-:W-:Y:S01]  /*1aa70*/  IMAD R8, R199, 0x600, R0 ;  /* 0x00000600c7087824 */ /* 0x000fe200078e0200 */
[----:B------:R-:W2:Y:S01]  /*1aa80*/  MUFU.TANH R6, R6 ;  /* 0x0000000600067308 */ /* 0x000ea20000002400 */
[----:B------:R-:W-:Y:S01]  /*1aa90*/  FMUL.FTZ R199, R104, UR51 ;  /* 0x0000003368c77c20 */ /* 0x000fe20008410000 */
[----:B------:R-:W-:Y:S01]  /*1aaa0*/  FMUL.FTZ R213, R109, UR51 ;  /* 0x000000336dd57c20 */ /* 0x000fe20008410000 */
[C---:B------:R-:W-:Y:S01]  /*1aab0*/  VIADD R10, R8.reuse, 0x80 ;  /* 0x00000080080a7836 */ /* 0x040fe20000000000 */
[----:B------:R-:W-:Y:S01]  /*1aac0*/  R2UR UR6, R8 ;  /* 0x00000000080672ca */ /* 0x000fe200000e0000 */
[----:B------:R-:W-:Y:S01]  /*1aad0*/  FMUL.FTZ R215, R112, UR51 ;  /* 0x0000003370d77c20 */ /* 0x000fe20008410000 */
[----:B------:R-:W-:Y:S01]  /*1aae0*/  FMUL.FTZ R113, R113, UR51 ;  /* 0x0000003371717c20 */ /* 0x000fe20008410000 */
[----:B------:R-:W-:Y:S01]  /*1aaf0*/  FMUL.FTZ R217, R116, UR51 ;  /* 0x0000003374d97c20 */ /* 0x000fe20008410000 */
[----:B------:R-:W3:Y:S01]  /*1ab00*/  MUFU.TANH R89, R89 ;  /* 0x0000005900597308 */ /* 0x000ee20000002400 */
        /* <DEDUP_REMOVED lines=8> */
[----:B------:R-:W-:Y:S01]  /*1ab90*/  HGMMA.64x128x16.F32.BF16 R24, R156, gdesc[UR4].tnspB, R24, gsb0 ;  /* 0x41e000049c187df0 */ /* 0x000fe20008001818 */
[----:B------:R-:W-:Y:S01]  /*1aba0*/  R2UR UR6, R10 ;  /* 0x000000000a0672ca */ /* 0x000fe200000e0000 */
[----:B------:R-:W-:Y:S01]  /*1abb0*/  FMUL.FTZ R133, R133, UR51 ;  /* 0x0000003385857c20 */ /* 0x000fe20008410000 */
[----:B------:R-:W-:Y:S01]  /*1abc0*/  R2UR UR7, R11 ;  /* 0x000000000b0772ca */ /* 0x000fe200000e0000 */
[----:B------:R-:W-:Y:S01]  /*1abd0*/  VIADD R10, R8, 0x100 ;  /* 0x00000100080a7836 */ /* 0x000fe20000000000 */
[----:B--2---:R-:W-:Y:S01]  /*1abe0*/  FMNMX.FTZ R0, R6, R5, !PT ;  /* 0x0000000506007209 */ /* 0x004fe20007810000 */
[----:B------:R-:W-:Y:S01]  /*1abf0*/  IMAD.MOV.U32 R11, RZ, RZ, 0x40000040 ;  /* 0x40000040ff0b7424 */ /* 0x000fe200078e00ff */
[----:B------:R-:W1:Y:S01]  /*1ac00*/  MUFU.TANH R95, R95 ;  /* 0x0000005f005f7308 */ /* 0x000e620000002400 */
[----:B------:R-:W-:Y:S01]  /*1ac10*/  FMUL.FTZ R90, R90, UR51 ;  /* 0x000000335a5a7c20 */ /* 0x000fe20008410000 */
[----:B---3--:R-:W-:Y:S01]  /*1ac20*/  FMNMX.FTZ R0, R89, R0, !PT ;  /* 0x0000000059007209 */ /* 0x008fe20007810000 */
[----:B------:R-:W-:Y:S01]  /*1ac30*/  FMUL.FTZ R91, R91, UR51 ;  /* 0x000000335b5b7c20 */ /* 0x000fe20008410000 */
[----:B------:R-:W-:Y:S01]  /*1ac40*/  FMUL.FTZ R92, R94, UR51 ;  /* 0x000000335e5c7c20 */ /* 0x000fe20008410000 */
[----:B------:R-:W-:Y:S01]  /*1ac50*/  FMUL.FTZ R9, R98, UR51 ;  /* 0x0000003362097c20 */ /* 0x000fe20008410000 */
[----:B------:R-:W-:Y:S01]  /*1ac60*/  FMUL.FTZ R99, R99, UR51 ;  /* 0x0000003363637c20 */ /* 0x000fe20008410000 */
[----:B------:R-:W-:Y:S01]  /*1ac70*/  FMUL.FTZ R103, R103, UR51 ;  /* 0x0000003367677c20 */ /* 0x000fe20008410000 */
[----:B------:R-:W2:Y:S01]  /*1ac80*/  MUFU.TANH R97, R97 ;  /* 0x0000006100617308 */ /* 0x000ea20000002400 */
[----:B0-----:R-:W-:Y:S01]  /*1ac90*/  FMNMX.FTZ R0, R207, R0, !PT ;  /* 0x00000000cf007209 */ /* 0x001fe20007810000 */
[----:B------:R-:W-:Y:S01]  /*1aca0*/  FMUL.FTZ R105, R106, UR51 ;  /* 0x000000336a697c20 */ /* 0x000fe20008410000 */
[----:B------:R-:W-:Y:S01]  /*1acb0*/  FMUL.FTZ R107, R107, UR51 ;  /* 0x000000336b6b7c20 */ /* 0x000fe20008410000 */
[----:B------:R-:W-:Y:S01]  /*1acc0*/  FMUL.FTZ R109, R110, UR51 ;  /* 0x000000336e6d7c20 */ /* 0x000fe20008410000 */
[----:B------:R-:W-:-:S02]  /*1acd0*/  VIADD R88, R8, 0x180 ;  /* 0x0000018008587836 */ /* 0x000fc40000000000 */
[----:B------:R-:W-:Y:S01]  /*1ace0*/  FMUL.FTZ R111, R111, UR51 ;  /* 0x000000336f6f7c20 */ /* 0x000fe20008410000 */
[----:B------:R-:W-:Y:S01]  /*1acf0*/  FMUL.FTZ R129, R114, UR51 ;  /* 0x0000003372817c20 */ /* 0x000fe20008410000 */
[----:B------:R-:W-:Y:S01]  /*1ad00*/  MUFU.TANH R199, R199 ;  /* 0x000000c700c77308 */ /* 0x000fe20000002400 */
[----:B-1----:R-:W-:Y:S01]  /*1ad10*/  FMNMX.FTZ R0, R95, R0, !PT ;  /* 0x000000005f007209 */ /* 0x002fe20007810000 */
        /* <DEDUP_REMOVED lines=9> */
[----:B------:R-:W-:Y:S01]  /*1adb0*/  ISETP.GT.AND P2, PT, R20, R15, PT ;  /* 0x0000000f1400720c */ /* 0x000fe20003f44270 */
[----:B------:R-:W-:-:S04]  /*1adc0*/  @!P1 VIADD R198, R198, 0x2a860 ;  /* 0x0002a860c6c69836 */ /* 0x000fc80000000000 */
[----:B------:R-:W-:Y:S01]  /*1add0*/  MUFU.TANH R211, R211 ;  /* 0x000000d300d37308 */ /* 0x000fe20000002400 */
[----:B------:R-:W-:-:S07]  /*1ade0*/  @!P1 PRMT R198, RZ, 0x654, R198 ;  /* 0x00000654ffc69816 */ /* 0x000fce00000000c6 */
        /* <DEDUP_REMOVED lines=17> */
[----:B------:R-:W-:Y:S01]  /*1af00*/  FMUL.FTZ R101, R102, UR51 ;  /* 0x0000003366657c20 */ /* 0x000fe20008410000 */
[----:B------:R-:W-:Y:S01]  /*1af10*/  HGMMA.64x128x16.F32.BF16 R24, R152, gdesc[UR4].tnspB, R24, gsb0 ;  /* 0x41e0000498187df0 */ /* 0x000fe20008001818 */
[----:B------:R-:W-:Y:S01]  /*1af20*/  R2UR UR6, R10 ;  /* 0x000000000a0672ca */ /* 0x000fe200000e0000 */
[----:B------:R-:W-:Y:S01]  /*1af30*/  IMAD.U32 R10, RZ, RZ, UR42 ;  /* 0x0000002aff0a7e24 */ /* 0x000fe2000f8e00ff */
[----:B------:R-:W-:Y:S01]  /*1af40*/  R2UR UR7, R11 ;  /* 0x000000000b0772ca */ /* 0x000fe200000e0000 */
[----:B------:R-:W-:Y:S02]  /*1af50*/  FMUL.FTZ R11, R119, UR51 ;  /* 0x00000033770b7c20 */ /* 0x000fe40008410000 */
[----:B------:R-:W0:Y:S01]  /*1af60*/  MUFU.TANH R157, R157 ;  /* 0x0000009d009d7308 */ /* 0x000e220000002400 */
[----:B------:R-:W-:-:S07]  /*1af70*/  FMUL.FTZ R119, R122, UR51 ;  /* 0x000000337a777c20 */ /* 0x000fce0008410000 */
[----:B------:R-:W1:Y:S08]  /*1af80*/  MUFU.TANH R159, R159 ;  /* 0x0000009f009f7308 */ /* 0x000e700000002400 */
[----:B------:R-:W-:Y:S01]  /*1af90*/  MUFU.TANH R93, R93 ;  /* 0x0000005d005d7308 */ /* 0x000fe20000002400 */
[----:B0-----:R-:W-:-:S07]  /*1afa0*/  FMNMX.FTZ R0, R157, R0, !PT ;  /* 0x000000009d007209 */ /* 0x001fce0007810000 */
        /* <DEDUP_REMOVED lines=25> */
[----:B------:R-:W-:Y:S01]  /*1b140*/  FMUL.FTZ R155, R121, UR51 ;  /* 0x00000033799b7c20 */ /* 0x000fe20008410000 */
[----:B------:R-:W-:Y:S01]  /*1b150*/  FMUL.FTZ R121, R124, UR51 ;  /* 0x000000337c797c20 */ /* 0x000fe20008410000 */
[----:B------:R-:W-:-:S03]  /*1b160*/  WARPGROUP.ARRIVE ;  /* 0x00000000000079c5 */ /* 0x000fc60000000000 */
[----:B------:R-:W0:Y:S03]  /*1b170*/  MUFU.TANH R153, R120 ;  /* 0x0000007800997308 */ /* 0x000e260000002400 */
[----:B------:R-:W-:Y:S01]  /*1b180*/  HGMMA.64x128x16.F32.BF16 R24, R148, gdesc[UR4].tnspB, R24, gsb0 ;  /* 0x41e0000494187df0 */ /* 0x000fe20008001818 */
[----:B------:R-:W-:Y:S01]  /*1b190*/  R2UR UR6, R88 ;  /* 0x00000000580672ca */ /* 0x000fe200000e0000 */
[C---:B------:R-:W-:Y:S02]  /*1b1a0*/  VIADD R88, R8.reuse, 0x200 ;  /* 0x0000020008587836 */ /* 0x040fe40000000000 */
[----:B------:R-:W-:Y:S01]  /*1b1b0*/  VIADD R8, R8, 0x280 ;  /* 0x0000028008087836 */ /* 0x000fe20000000000 */
[----:B------:R-:W1:Y:S08]  /*1b1c0*/  MUFU.TANH R155, R155 ;  /* 0x0000009b009b7308 */ /* 0x000e700000002400 */
[----:B------:R-:W2:Y:S01]  /*1b1d0*/  MUFU.TANH R121, R121 ;  /* 0x0000007900797308 */ /* 0x000ea20000002400 */
[----:B0-----:R-:W-:-:S07]  /*1b1e0*/  FMNMX.FTZ R0, R153, R0, !PT ;  /* 0x0000000099007209 */ /* 0x001fce0007810000 */
[----:B------:R-:W-:Y:S01]  /*1b1f0*/  MUFU.TANH R131, R131 ;  /* 0x0000008300837308 */ /* 0x000fe20000002400 */
[----:B-1----:R-:W-:-:S07]  /*1b200*/  FMNMX.FTZ R0, R155, R0, !PT ;  /* 0x000000009b007209 */ /* 0x002fce0007810000 */
[----:B------:R-:W-:Y:S01]  /*1b210*/  MUFU.TANH R235, R235 ;  /* 0x000000eb00eb7308 */ /* 0x000fe20000002400 */
[----:B--2---:R-:W-:-:S04]  /*1b220*/  FMNMX.FTZ R0, R121, R0, !PT ;  /* 0x0000000079007209 */ /* 0x004fc80007810000 */
[----:B------:R-:W-:-:S03]  /*1b230*/  FMNMX.FTZ R0, R125, R0, !PT ;  /* 0x000000007d007209 */ /* 0x000fc60007810000 */
[----:B------:R-:W-:Y:S01]  /*1b240*/  MUFU.TANH R135, R135 ;  /* 0x0000008700877308 */ /* 0x000fe20000002400 */
[----:B------:R-:W-:-:S04]  /*1b250*/  FMNMX.FTZ R0, R219, R0, !PT ;  /* 0x00000000db007209 */ /* 0x000fc80007810000 */
[----:B------:R-:W-:-:S04]  /*1b260*/  FMNMX.FTZ R0, R229, R0, !PT ;  /* 0x00000000e5007209 */ /* 0x000fc80007810000 */
[----:B------:R-:W-:-:S04]  /*1b270*/  FMNMX.FTZ R0, R233, R0, !PT ;  /* 0x00000000e9007209 */ /* 0x000fc80007810000 */
[----:B------:R-:W-:-:S05]  /*1b280*/  FMNMX.FTZ R0, R133, R0, !PT ;  /* 0x0000000085007209 */ /* 0x000fca0007810000 */
[----:B------:R-:W0:Y:S02]  /*1b290*/  SHFL.BFLY PT, R5, R0, 0x2, 0x1f ;  /* 0x0c401f0000057f89 */ /* 0x000e2400000e0000 */
[----:B0-----:R-:W-:-:S05]  /*1b2a0*/  FMNMX.FTZ R0, R0, R5, !PT ;  /* 0x0000000500007209 */ /* 0x001fca0007810000 */
[----:B------:R-:W0:Y:S02]  /*1b2b0*/  SHFL.BFLY PT, R5, R0, 0x1, 0x1f ;  /* 0x0c201f0000057f89 */ /* 0x000e2400000e0000 */
[----:B0-----:R-:W-:-:S05]  /*1b2c0*/  FMNMX.FTZ R5, R0, R5, !PT ;  /* 0x0000000500057209 */ /* 0x001fca0007810000 */
[C---:B------:R-:W-:Y:S01]  /*1b2d0*/  FADD.FTZ R237, -R5.reuse, R12 ;  /* 0x0000000c05ed7221 */ /* 0x040fe20000010100 */
[----:B------:R-:W-:-:S03]  /*1b2e0*/  FMUL.FTZ R12, R5, R10 ;  /* 0x0000000a050c7220 */ /* 0x000fc60000410000 */
[-C--:B------:R-:W-:Y:S01]  /*1b2f0*/  FMUL.FTZ R0, R237, R10.reuse ;  /* 0x0000000aed007220 */ /* 0x080fe20000410000 */
[-CC-:B------:R-:W-:Y:S01]  /*1b300*/  FFMA.FTZ R237, R2, R10.reuse, -R12.reuse ;  /* 0x0000000a02ed7223 */ /* 0x180fe2000001080c */
[----:B------:R-:W-:Y:S01]  /*1b310*/  FMNMX.FTZ R2, R90, R13, !PT ;  /* 0x0000000d5a027209 */ /* 0x000fe20007810000 */
[-CC-:B------:R-:W-:Y:S01]  /*1b320*/  FFMA.FTZ R158, R89, R10.reuse, -R12.reuse ;  /* 0x0000000a599e7223 */ /* 0x180fe2000001080c */
[----:B------:R-:W-:Y:S02]  /*1b330*/  IMAD.MOV.U32 R89, RZ, RZ, 0x40000040 ;  /* 0x40000040ff597424 */ /* 0x000fe400078e00ff */
[--C-:B------:R-:W-:Y:S01]  /*1b340*/  FFMA.FTZ R156, R6, R10, -R12.reuse ;  /* 0x0000000a069c7223 */ /* 0x100fe2000001080c */
[----:B------:R-:W-:Y:S01]  /*1b350*/  FMNMX.FTZ R2, R91, R2, !PT ;  /* 0x000000025b027209 */ /* 0x000fe20007810000 */
[-CC-:B------:R-:W-:Y:S01]  /*1b360*/  FFMA.FTZ R94, R153, R10.reuse, -R12.reuse ;  /* 0x0000000a995e7223 */ /* 0x180fe2000001080c */
[-CC-:B------:R-:W-:Y:S01]  /*1b370*/  FFMA.FTZ R152, R95, R10.reuse, -R12.reuse ;  /* 0x0000000a5f987223 */ /* 0x180fe2000001080c */
[----:B------:R-:W-:Y:S01]  /*1b380*/  R2UR UR7, R89 ;  /* 0x00000000590772ca */ /* 0x000fe200000e0000 */
        /* <DEDUP_REMOVED lines=12> */
[----:B------:R-:W-:Y:S01]  /*1b450*/  FFMA.FTZ R133, R133, R10, -R12 ;  /* 0x0000000a85857223 */ /* 0x000fe2000001080c */
[----:B------:R-:W-:Y:S01]  /*1b460*/  FMNMX.FTZ R2, R99, R2, !PT ;  /* 0x0000000263027209 */ /* 0x000fe20007810000 */
[----:B------:R-:W-:Y:S01]  /*1b470*/  MUFU.EX2 R0, R0 ;  /* 0x0000000000007308 */ /* 0x000fe20000000800 */
[----:B------:R-:W-:-:S02]  /*1b480*/  WARPGROUP.DEPBAR.LE gsb0, 0x0 ;  /* 0x00008000000079c5 */ /* 0x000fc40000010000 */
[----:B------:R-:W-:Y:S01]  /*1b490*/  FMNMX.FTZ R2, R101, R2, !PT ;  /* 0x0000000265027209 */ /* 0x000fe20007810000 */
[----:B------:R-:W-:Y:S01]  /*1b4a0*/  WARPGROUP.ARRIVE ;  /* 0x00000000000079c5 */ /* 0x000fe20000000000 */
[----:B------:R-:W-:Y:S01]  /*1b4b0*/  FMUL.FTZ R149, R126, UR51 ;  /* 0x000000337e957c20 */ /* 0x000fe20008410000 */
[----:B------:R-:W-:Y:S01]  /*1b4c0*/  FMUL.FTZ R151, R130, UR51 ;  /* 0x0000003382977c20 */ /* 0x000fe20008410000 */
[----:B------:R-:W-:Y:S01]  /*1b4d0*/  FMNMX.FTZ R2, R103, R2, !PT ;  /* 0x0000000267027209 */ /* 0x000fe20007810000 */
[-CC-:B------:R-:W-:Y:S01]  /*1b4e0*/  FFMA.FTZ R148, R199, R10.reuse, -R12.reuse ;  /* 0x0000000ac7947223 */ /* 0x180fe2000001080c */
[--C-:B------:R-:W-:Y:S01]  /*1b4f0*/  FFMA.FTZ R150, R211, R10, -R12.reuse ;  /* 0x0000000ad3967223 */ /* 0x100fe2000001080c */
[----:B------:R-:W-:Y:S01]  /*1b500*/  HGMMA.64x128x16.F32.BF16 R24, R144, gdesc[UR4].tnspB, R24, gsb0 ;  /* 0x41e0000490187df0 */ /* 0x000fe20008001818 */
[----:B------:R-:W-:Y:S01]  /*1b510*/  FMNMX.FTZ R2, R105, R2, !PT ;  /* 0x0000000269027209 */ /* 0x000fe20007810000 */
[----:B------:R-:W0:Y:S01]  /*1b520*/  MUFU.TANH R149, R149 ;  /* 0x0000009500957308 */ /* 0x000e220000002400 */
[----:B------:R-:W-:Y:S01]  /*1b530*/  R2UR UR6, R88 ;  /* 0x00000000580672ca */ /* 0x000fe200000e0000 */
[--C-:B------:R-:W-:Y:S01]  /*1b540*/  FFMA.FTZ R199, R155, R10, -R12.reuse ;  /* 0x0000000a9bc77223 */ /* 0x100fe2000001080c */
[----:B------:R-:W-:Y:S01]  /*1b550*/  FMNMX.FTZ R2, R107, R2, !PT ;  /* 0x000000026b027209 */ /* 0x000fe20007810000 */
[----:B------:R-:W-:-:S03]  /*1b560*/  FFMA.FTZ R88, R219, R10, -R12 ;  /* 0x0000000adb587223 */ /* 0x000fc6000001080c */
[----:B------:R-:W-:Y:S01]  /*1b570*/  FMNMX.FTZ R2, R109, R2, !PT ;  /* 0x000000026d027209 */ /* 0x000fe20007810000 */
[----:B------:R-:W1:Y:S03]  /*1b580*/  MUFU.TANH R151, R151 ;  /* 0x0000009700977308 */ /* 0x000e660000002400 */
[----:B------:R-:W-:-:S04]  /*1b590*/  FMNMX.FTZ R2, R111, R2, !PT ;  /* 0x000000026f027209 */ /* 0x000fc80007810000 */
[----:B------:R-:W-:Y:S01]  /*1b5a0*/  FMNMX.FTZ R2, R129, R2, !PT ;  /* 0x0000000281027209 */ /* 0x000fe20007810000 */
[----:B------:R-:W2:Y:S03]  /*1b5b0*/  MUFU.EX2 R237, R237 ;  /* 0x000000ed00ed7308 */ /* 0x000ea60000000800 */
[----:B------:R-:W-:-:S04]  /*1b5c0*/  FMNMX.FTZ R2, R115, R2, !PT ;  /* 0x0000000273027209 */ /* 0x000fc80007810000 */
[----:B------:R-:W-:Y:S01]  /*1b5d0*/  FMNMX.FTZ R2, R231, R2, !PT ;  /* 0x00000002e7027209 */ /* 0x000fe20007810000 */
[----:B------:R-:W3:Y:S03]  /*1b5e0*/  MUFU.EX2 R156, R156 ;  /* 0x0000009c009c7308 */ /* 0x000ee60000000800 */
[----:B------:R-:W-:-:S04]  /*1b5f0*/  FMNMX.FTZ R2, R11, R2, !PT ;  /* 0x000000020b027209 */ /* 0x000fc80007810000 */
[----:B------:R-:W-:Y:S01]  /*1b600*/  FMNMX.FTZ R2, R119, R2, !PT ;  /* 0x0000000277027209 */ /* 0x000fe20007810000 */
[----:B------:R-:W4:Y:S03]  /*1b610*/  MUFU.EX2 R158, R158 ;  /* 0x0000009e009e7308 */ /* 0x000f260000000800 */
[----:B------:R-:W-:-:S04]  /*1b620*/  FMNMX.FTZ R2, R123, R2, !PT ;  /* 0x000000027b027209 */ /* 0x000fc80007810000 */
[----:B0-----:R-:W-:Y:S01]  /*1b630*/  FMNMX.FTZ R2, R149, R2, !PT ;  /* 0x0000000295027209 */ /* 0x001fe20007810000 */
[----:B------:R-:W0:Y:S03]  /*1b640*/  MUFU.EX2 R207, R207 ;  /* 0x000000cf00cf7308 */ /* 0x000e260000000800 */
[----:B------:R-:W-:-:S04]  /*1b650*/  FMNMX.FTZ R2, R127, R2, !PT ;  /* 0x000000027f027209 */ /* 0x000fc80007810000 */
[----:B-1----:R-:W-:Y:S01]  /*1b660*/  FMNMX.FTZ R2, R151, R2, !PT ;  /* 0x0000000297027209 */ /* 0x002fe20007810000 */
[----:B------:R-:W-:Y:S03]  /*1b670*/  MUFU.EX2 R152, R152 ;  /* 0x0000009800987308 */ /* 0x000fe60000000800 */
[----:B------:R-:W-:-:S04]  /*1b680*/  FMNMX.FTZ R2, R131, R2, !PT ;  /* 0x0000000283027209 */ /* 0x000fc80007810000 */
[----:B------:R-:W-:Y:S01]  /*1b690*/  FMNMX.FTZ R2, R235, R2, !PT ;  /* 0x00000002eb027209 */ /* 0x000fe20007810000 */
[----:B------:R-:W-:Y:S03]  /*1b6a0*/  MUFU.EX2 R95, R95 ;  /* 0x0000005f005f7308 */ /* 0x000fe60000000800 */
[----:B------:R-:W-:-:S05]  /*1b6b0*/  FMNMX.FTZ R2, R135, R2, !PT ;  /* 0x0000000287027209 */ /* 0x000fca0007810000 */
[----:B------:R-:W1:Y:S01]  /*1b6c0*/  SHFL.BFLY PT, R89, R2, 0x2, 0x1f ;  /* 0x0c401f0002597f89 */ /* 0x000e6200000e0000 */
[----:B------:R-:W-:Y:S08]  /*1b6d0*/  MUFU.EX2 R154, R154 ;  /* 0x0000009a009a7308 */ /* 0x000ff00000000800 */
[----:B------:R-:W-:Y:S08]  /*1b6e0*/  MUFU.EX2 R97, R97 ;  /* 0x0000006100617308 */ /* 0x000ff00000000800 */
[----:B------:R-:W-:Y:S01]  /*1b6f0*/  MUFU.EX2 R148, R148 ;  /* 0x0000009400947308 */ /* 0x000fe20000000800 */
[----:B-1----:R-:W-:Y:S01]  /*1b700*/  FMNMX.FTZ R6, R2, R89, !PT ;  /* 0x0000005902067209 */ /* 0x002fe20007810000 */
[----:B------:R-:W-:-:S06]  /*1b710*/  IMAD.MOV.U32 R89, RZ, RZ, 0x40000040 ;  /* 0x40000040ff597424 */ /* 0x000fcc00078e00ff */
[----:B------:R-:W-:Y:S01]  /*1b720*/  MUFU.EX2 R150, R150 ;  /* 0x0000009600967308 */ /* 0x000fe20000000800 */
[----:B------:R-:W1:Y:S01]  /*1b730*/  SHFL.BFLY PT, R153, R6, 0x1, 0x1f ;  /* 0x0c201f0006997f89 */ /* 0x000e6200000e0000 */
[----:B------:R-:W-:Y:S01]  /*1b740*/  R2UR UR7, R89 ;  /* 0x00000000590772ca */ /* 0x000fe200000e0000 */
[----:B------:R-:W-:-:S05]  /*1b750*/  FFMA.FTZ R89, R125, R10, -R12 ;  /* 0x0000000a7d597223 */ /* 0x000fca000001080c */
[----:B------:R-:W-:Y:S08]  /*1b760*/  MUFU.EX2 R113, R113 ;  /* 0x0000007100717308 */ /* 0x000ff00000000800 */
[----:B------:R-:W-:Y:S08]  /*1b770*/  MUFU.EX2 R117, R117 ;  /* 0x0000007500757308 */ /* 0x000ff00000000800 */
[----:B------:R-:W-:Y:S01]  /*1b780*/  MUFU.EX2 R94, R94 ;  /* 0x0000005e005e7308 */ /* 0x000fe20000000800 */
[----:B-1----:R-:W-:-:S05]  /*1b790*/  FMNMX.FTZ R6, R6, R153, !PT ;  /* 0x0000009906067209 */ /* 0x002fca0007810000 */
[----:B------:R-:W-:Y:S02]  /*1b7a0*/  FADD.FTZ R125, -R6, R13 ;  /* 0x0000000d067d7221 */ /* 0x000fe40000010100 */
[----:B------:R-:W1:Y:S02]  /*1b7b0*/  MUFU.EX2 R199, R199 ;  /* 0x000000c700c77308 */ /* 0x000e640000000800 */
        /* <DEDUP_REMOVED lines=8> */
[-C--:B------:R-:W-:Y:S01]  /*1b840*/  FFMA.FTZ R146, R217, R10.reuse, -R12 ;  /* 0x0000000ad9927223 */ /* 0x080fe2000001080c */
[-C--:B------:R-:W-:Y:S01]  /*1b850*/  FMUL.FTZ R12, R6, R10.reuse ;  /* 0x0000000a060c7220 */ /* 0x080fe20000410000 */
[----:B------:R-:W-:Y:S01]  /*1b860*/  HGMMA.64x128x16.F32.BF16 R24, R140, gdesc[UR4].tnspB, R24, gsb0 ;  /* 0x41e000048c187df0 */ /* 0x000fe20008001818 */
[----:B------:R-:W-:Y:S01]  /*1b870*/  R2UR UR6, R8 ;  /* 0x00000000080672ca */ /* 0x000fe200000e0000 */
[----:B------:R-:W-:Y:S01]  /*1b880*/  MUFU.EX2 R145, R145 ;  /* 0x0000009100917308 */ /* 0x000fe20000000800 */
[----:B------:R-:W-:Y:S01]  /*1b890*/  FFMA.FTZ R153, R9, R10, -R12 ;  /* 0x0000000a09997223 */ /* 0x000fe2000001080c */
[----:B------:R-:W-:-:S02]  /*1b8a0*/  IMAD.MOV.U32 R9, RZ, RZ, 0x40000040 ;  /* 0x40000040ff097424 */ /* 0x000fc400078e00ff */
[-CC-:B------:R-:W-:Y:S01]  /*1b8b0*/  FFMA.FTZ R157, R90, R10.reuse, -R12.reuse ;  /* 0x0000000a5a9d7223 */ /* 0x180fe2000001080c */
[-CC-:B------:R-:W-:Y:S01]  /*1b8c0*/  FFMA.FTZ R90, R91, R10.reuse, -R12.reuse ;  /* 0x0000000a5b5a7223 */ /* 0x180fe2000001080c */
[-CC-:B------:R-:W-:Y:S01]  /*1b8d0*/  FFMA.FTZ R159, R92, R10.reuse, -R12.reuse ;  /* 0x0000000a5c9f7223 */ /* 0x180fe2000001080c */
[-C--:B------:R-:W-:Y:S01]  /*1b8e0*/  FFMA.FTZ R92, R93, R10.reuse, -R12 ;  /* 0x0000000a5d5c7223 */ /* 0x080fe2000001080c */
[----:B------:R-:W-:Y:S01]  /*1b8f0*/  R2UR UR7, R9 ;  /* 0x00000000090772ca */ /* 0x000fe200000e0000 */
[----:B------:R-:W-:Y:S01]  /*1b900*/  @!P1 IMAD R9, R21, 0x8, R16 ;  /* 0x0000000815099824 */ /* 0x000fe200078e0210 */
[----:B------:R-:W-:Y:S01]  /*1b910*/  MUFU.EX2 R157, R157 ;  /* 0x0000009d009d7308 */ /* 0x000fe20000000800 */
[--C-:B------:R-:W-:Y:S01]  /*1b920*/  FFMA.FTZ R100, R99, R10, -R12.reuse ;  /* 0x0000000a63647223 */ /* 0x100fe2000001080c */
[----:B--2---:R-:W-:Y:S01]  /*1b930*/  FFMA.FTZ R99, R0, R4, R237 ;  /* 0x0000000400637223 */ /* 0x004fe200000100ed */
[----:B------:R-:W-:Y:S02]  /*1b940*/  @!P1 VIADD R9, R9, 0x2a840 ;  /* 0x0002a84009099836 */ /* 0x000fe40000000000 */
[-CC-:B------:R-:W-:Y:S01]  /*1b950*/  FFMA.FTZ R155, R101, R10.reuse, -R12.reuse ;  /* 0x0000000a659b7223 */ /* 0x180fe2000001080c */
[-CC-:B------:R-:W-:Y:S01]  /*1b960*/  FFMA.FTZ R102, R103, R10.reuse, -R12.reuse ;  /* 0x0000000a67667223 */ /* 0x180fe2000001080c */
[----:B---3--:R-:W-:Y:S01]  /*1b970*/  FADD.FTZ R99, R156, R99 ;  /* 0x000000639c637221 */ /* 0x008fe20000010000 */
[-CC-:B------:R-:W-:Y:S01]  /*1b980*/  FFMA.FTZ R4, R11, R10.reuse, -R12.reuse ;  /* 0x0000000a0b047223 */ /* 0x180fe2000001080c */
[----:B------:R-:W-:Y:S01]  /*1b990*/  MUFU.EX2 R90, R90 ;  /* 0x0000005a005a7308 */ /* 0x000fe20000000800 */
[----:B------:R-:W-:Y:S01]  /*1b9a0*/  @!P1 PRMT R21, RZ, 0x654, R9 ;  /* 0x00000654ff159816 */ /* 0x000fe20000000009 */
[----:B----4-:R-:W-:Y:S01]  /*1b9b0*/  FADD.FTZ R110, R158, R99 ;  /* 0x000000639e6e7221 */ /* 0x010fe20000010000 */
        /* <DEDUP_REMOVED lines=11> */
[----:B------:R-:W-:Y:S01]  /*1ba70*/  FFMA.FTZ R235, R235, R10, -R12 ;  /* 0x0000000aebeb7223 */ /* 0x000fe2000001080c */
[----:B------:R-:W-:Y:S01]  /*1ba80*/  F2FP.BF16.F32.PACK_AB R156, R156, R237 ;  /* 0x000000ed9c9c723e */ /* 0x000fe200000010ff */
[----:B------:R-:W-:Y:S01]  /*1ba90*/  MUFU.EX2 R92, R92 ;  /* 0x0000005c005c7308 */ /* 0x000fe20000000800 */
[----:B0-----:R-:W-:-:S07]  /*1baa0*/  F2FP.BF16.F32.PACK_AB R158, R207, R158 ;  /* 0x0000009ecf9e723e */ /* 0x001fce00000010ff */
[----:B------:R-:W-:Y:S08]  /*1bab0*/  MUFU.EX2 R153, R153 ;  /* 0x0000009900997308 */ /* 0x000ff00000000800 */
[----:B------:R-:W-:Y:S08]  /*1bac0*/  MUFU.EX2 R100, R100 ;  /* 0x0000006400647308 */ /* 0x000ff00000000800 */
[----:B------:R-:W-:Y:S08]  /*1bad0*/  MUFU.EX2 R155, R155 ;  /* 0x0000009b009b7308 */ /* 0x000ff00000000800 */
[----:B------:R-:W-:Y:S08]  /*1bae0*/  MUFU.EX2 R102, R102 ;  /* 0x0000006600667308 */ /* 0x000ff00000000800 */
[----:B------:R-:W-:Y:S08]  /*1baf0*/  MUFU.EX2 R91, R91 ;  /* 0x0000005b005b7308 */ /* 0x000ff00000000800 */
[----:B------:R-:W0:Y:S08]  /*1bb00*/  MUFU.EX2 R104, R104 ;  /* 0x0000006800687308 */ /* 0x000e300000000800 */
        /* <DEDUP_REMOVED lines=10> */
[----:B------:R-:W-:-:S03]  /*1bbb0*/  FFMA.FTZ R143, R149, R10, -R12 ;  /* 0x0000000a958f7223 */ /* 0x000fc6000001080c */
[----:B------:R-:W-:Y:S01]  /*1bbc0*/  MUFU.EX2 R4, R4 ;  /* 0x0000000400047308 */ /* 0x000fe20000000800 */
[----:B-1----:R-:W-:Y:S01]  /*1bbd0*/  F2FP.BF16.F32.PACK_AB R140, R199, R94 ;  /* 0x0000005ec78c723e */ /* 0x002fe200000010ff */
[----:B------:R-:W-:Y:S01]  /*1bbe0*/  HGMMA.64x128x16.F32.BF16 R24, R136, gdesc[UR4].tnspB, R24, gsb0 ;  /* 0x41e0000488187df0 */ /* 0x000fe20008001818 */
[----:B0-----:R-:W-:-:S05]  /*1bbf0*/  F2FP.BF16.F32.PACK_AB R149, R104, R91 ;  /* 0x0000005b6895723e */ /* 0x001fca00000010ff */
[----:B------:R-:W-:Y:S08]  /*1bc00*/  MUFU.EX2 R141, R141 ;  /* 0x0000008d008d7308 */ /* 0x000ff00000000800 */
[----:B------:R-:W-:Y:S08]  /*1bc10*/  MUFU.EX2 R143, R143 ;  /* 0x0000008f008f7308 */ /* 0x000ff00000000800 */
[----:B------:R-:W0:Y:S08]  /*1bc20*/  MUFU.EX2 R89, R89 ;  /* 0x0000005900597308 */ /* 0x000e300000000800 */
[----:B------:R-:W-:Y:S08]  /*1bc30*/  MUFU.EX2 R127, R127 ;  /* 0x0000007f007f7308 */ /* 0x000ff00000000800 */
[----:B------:R-:W-:Y:S01]  /*1bc40*/  MUFU.EX2 R88, R88 ;  /* 0x0000005800587308 */ /* 0x000fe20000000800 */
[----:B0-----:R-:W-:-:S07]  /*1bc50*/  F2FP.BF16.F32.PACK_AB R142, R89, R96 ;  /* 0x00000060598e723e */ /* 0x001fce00000010ff */
[----:B------:R-:W-:Y:S08]  /*1bc60*/  MUFU.EX2 R121, R121 ;  /* 0x0000007900797308 */ /* 0x000ff00000000800 */
[----:B------:R-:W-:Y:S08]  /*1bc70*/  MUFU.EX2 R131, R131 ;  /* 0x0000008300837308 */ /* 0x000ff00000000800 */
[----:B------:R-:W-:Y:S08]  /*1bc80*/  MUFU.EX2 R98, R98 ;  /* 0x0000006200627308 */ /* 0x000ff00000000800 */
[----:B------:R-:W0:Y:S01]  /*1bc90*/  MUFU.EX2 R13, R133 ;  /* 0x00000085000d7308 */ /* 0x000e220000000800 */
[----:B------:R-:W-:-:S02]  /*1bca0*/  WARPGROUP.DEPBAR.LE gsb0, 0x0 ;  /* 0x00008000000079c5 */ /* 0x000fc40000010000 */
[----:B------:R1:W-:Y:S05]  /*1bcb0*/  @!P1 SYNCS.ARRIVE.TRANS64.RED.A1T0 RZ, [R21+URZ], RZ ;  /* 0x000000ff15ff99a7 */ /* 0x0003ea000810043f */
[----:B------:R2:W-:Y:S01]  /*1bcc0*/  MUFU.EX2 R137, R151 ;  /* 0x0000009700897308 */ /* 0x0005e20000000800 */
[----:B0-----:R-:W-:Y:S02]  /*1bcd0*/  F2FP.BF16.F32.PACK_AB R138, R13, R98 ;  /* 0x000000620d8a723e */ /* 0x001fe400000010ff */
[----:B------:R-:W-:Y:S01]  /*1bce0*/  F2FP.BF16.F32.PACK_AB R136, R121, R88 ;  /* 0x000000587988723e */ /* 0x000fe200000010ff */
[----:B-1----:R-:W-:Y:S01]  /*1bcf0*/  FFMA.FTZ R21, R2, R3, R157 ;  /* 0x0000000302157223 */ /* 0x002fe2000001009d */
[----:B------:R-:W-:-:S03]  /*1bd00*/  F2FP.BF16.F32.PACK_AB R157, R90, R157 ;  /* 0x0000009d5a9d723e */ /* 0x000fc600000010ff */
[----:B------:R-:W0:Y:S01]  /*1bd10*/  MUFU.EX2 R3, R231 ;  /* 0x000000e700037308 */ /* 0x000e220000000800 */
[----:B------:R1:W-:Y:S01]  /*1bd20*/  @!P1 SYNCS.ARRIVE.TRANS64.RED.A1T0 RZ, [R198+URZ], RZ ;  /* 0x000000ffc6ff99a7 */ /* 0x0003e2000810043f */
[----:B------:R-:W-:Y:S01]  /*1bd30*/  FADD.FTZ R108, R90, R21 ;  /* 0x000000155a6c7221 */ /* 0x000fe20000010000 */
[----:B------:R-:W-:Y:S01]  /*1bd40*/  FADD.FTZ R21, R207, R110 ;  /* 0x0000006ecf157221 */ /* 0x000fe20000010000 */
[----:B--2---:R-:W-:Y:S02]  /*1bd50*/  F2FP.BF16.F32.PACK_AB R151, R106, R93 ;  /* 0x0000005d6a97723e */ /* 0x004fe400000010ff */
[----:B------:R-:W-:Y:S01]  /*1bd60*/  FADD.FTZ R11, R159, R108 ;  /* 0x0000006c9f0b7221 */ /* 0x000fe20000010000 */
[----:B------:R-:W-:Y:S01]  /*1bd70*/  FADD.FTZ R112, R152, R21 ;  /* 0x0000001598707221 */ /* 0x000fe20000010000 */
[-C--:B------:R-:W-:Y:S01]  /*1bd80*/  FFMA.FTZ R108, R123, R10.reuse, -R12 ;  /* 0x0000000a7b6c7223 */ /* 0x080fe2000001080c */
[C---:B------:R-:W-:Y:S01]  /*1bd90*/  F2FP.BF16.F32.PACK_AB R159, R92.reuse, R159 ;  /* 0x0000009f5c9f723e */ /* 0x040fe200000010ff */
[----:B------:R-:W-:Y:S01]  /*1bda0*/  FADD.FTZ R110, R92, R11 ;  /* 0x0000000b5c6e7221 */ /* 0x000fe20000010000 */
[----:B------:R-:W-:Y:S01]  /*1bdb0*/  FADD.FTZ R21, R95, R112 ;  /* 0x000000705f157221 */ /* 0x000fe20000010000 */
[----:B------:R-:W-:Y:S01]  /*1bdc0*/  FFMA.FTZ R12, R135, R10, -R12 ;  /* 0x0000000a870c7223 */ /* 0x000fe2000001080c */
[----:B------:R-:W-:Y:S01]  /*1bdd0*/  MUFU.EX2 R139, R235 ;  /* 0x000000eb008b7308 */ /* 0x000fe20000000800 */
[----:B------:R-:W-:Y:S01]  /*1bde0*/  FADD.FTZ R11, R153, R110 ;  /* 0x0000006e990b7221 */ /* 0x000fe20000010000 */
[----:B------:R-:W-:Y:S01]  /*1bdf0*/  FADD.FTZ R112, R154, R21 ;  /* 0x000000159a707221 */ /* 0x000fe20000010000 */
[----:B------:R-:W-:Y:S01]  /*1be00*/  F2FP.BF16.F32.PACK_AB R152, R95, R152 ;  /* 0x000000985f98723e */ /* 0x000fe200000010ff */
[----:B-1----:R-:W-:-:S02]  /*1be10*/  IMAD.MOV.U32 R198, RZ, RZ, R23 ;  /* 0x000000ffffc67224 */ /* 0x002fc400078e0017 */
[C---:B------:R-:W-:Y:S01]  /*1be20*/  FADD.FTZ R110, R100.reuse, R11 ;  /* 0x0000000b646e7221 */ /* 0x040fe20000010000 */
[----:B------:R-:W-:Y:S01]  /*1be30*/  FADD.FTZ R21, R97, R112 ;  /* 0x0000007061157221 */ /* 0x000fe20000010000 */
[----:B------:R-:W-:Y:S01]  /*1be40*/  F2FP.BF16.F32.PACK_AB R153, R100, R153 ;  /* 0x000000996499723e */ /* 0x000fe200000010ff */
[----:B------:R-:W1:Y:S01]  /*1be50*/  MUFU.EX2 R108, R108 ;  /* 0x0000006c006c7308 */ /* 0x000e620000000800 */
[----:B------:R-:W-:Y:S01]  /*1be60*/  FADD.FTZ R11, R155, R110 ;  /* 0x0000006e9b0b7221 */ /* 0x000fe20000010000 */
[----:B------:R-:W-:Y:S01]  /*1be70*/  FADD.FTZ R112, R148, R21 ;  /* 0x0000001594707221 */ /* 0x000fe20000010000 */
[C---:B------:R-:W-:Y:S02]  /*1be80*/  F2FP.BF16.F32.PACK_AB R148, R145.reuse, R148 ;  /* 0x000000949194723e */ /* 0x040fe400000010ff */
[----:B------:R-:W-:Y:S01]  /*1be90*/  FADD.FTZ R110, R102, R11 ;  /* 0x0000000b666e7221 */ /* 0x000fe20000010000 */
[----:B------:R-:W-:Y:S01]  /*1bea0*/  FADD.FTZ R21, R145, R112 ;  /* 0x0000007091157221 */ /* 0x000fe20000010000 */
[----:B------:R-:W-:Y:S01]  /*1beb0*/  F2FP.BF16.F32.PACK_AB R145, R9, R8 ;  /* 0x000000080991723e */ /* 0x000fe200000010ff */
[----:B------:R-:W2:Y:S01]  /*1bec0*/  MUFU.EX2 R12, R12 ;  /* 0x0000000c000c7308 */ /* 0x000ea20000000800 */
[----:B------:R-:W-:Y:S01]  /*1bed0*/  FADD.FTZ R11, R91, R110 ;  /* 0x0000006e5b0b7221 */ /* 0x000fe20000010000 */
[----:B------:R-:W-:Y:S01]  /*1bee0*/  FADD.FTZ R112, R150, R21 ;  /* 0x0000001596707221 */ /* 0x000fe20000010000 */
[----:B------:R-:W-:-:S02]  /*1bef0*/  F2FP.BF16.F32.PACK_AB R150, R147, R150 ;  /* 0x000000969396723e */ /* 0x000fc400000010ff */
[----:B------:R-:W-:Y:S01]  /*1bf00*/  FADD.FTZ R110, R104, R11 ;  /* 0x0000000b686e7221 */ /* 0x000fe20000010000 */
[----:B------:R-:W-:Y:S01]  /*1bf10*/  FADD.FTZ R21, R147, R112 ;  /* 0x0000007093157221 */ /* 0x000fe20000010000 */
[----:B0-----:R-:W-:Y:S02]  /*1bf20*/  F2FP.BF16.F32.PACK_AB R147, R4, R3 ;  /* 0x000000030493723e */ /* 0x001fe400000010ff */
[----:B------:R-:W-:Y:S01]  /*1bf30*/  FADD.FTZ R11, R93, R110 ;  /* 0x0000006e5d0b7221 */ /* 0x000fe20000010000 */
[----:B------:R-:W-:Y:S01]  /*1bf40*/  FADD.FTZ R90, R144, R21 ;  /* 0x00000015905a7221 */ /* 0x000fe20000010000 */
[----:B------:R-:W-:Y:S02]  /*1bf50*/  F2FP.BF16.F32.PACK_AB R154, R97, R154 ;  /* 0x0000009a619a723e */ /* 0x000fe400000010ff */
[----:B------:R-:W-:Y:S01]  /*1bf60*/  FADD.FTZ R11, R106, R11 ;  /* 0x0000000b6a0b7221 */ /* 0x000fe20000010000 */
[----:B------:R-:W-:Y:S02]  /*1bf70*/  F2FP.BF16.F32.PACK_AB R155, R102, R155 ;  /* 0x0000009b669b723e */ /* 0x000fe400000010ff */
[C---:B------:R-:W-:Y:S01]  /*1bf80*/  F2FP.BF16.F32.PACK_AB R144, R113.reuse, R144 ;  /* 0x000000907190723e */ /* 0x040fe200000010ff */
[----:B------:R-:W-:Y:S01]  /*1bf90*/  FADD.FTZ R92, R8, R11 ;  /* 0x0000000b085c7221 */ /* 0x000fe20000010000 */
[----:B------:R-:W-:Y:S01]  /*1bfa0*/  FADD.FTZ R11, R113, R90 ;  /* 0x0000005a710b7221 */ /* 0x000fe20000010000 */
[----:B------:R-:W-:-:S02]  /*1bfb0*/  VIADD R8, R20, 0xffffffff ;  /* 0xffffffff14087836 */ /* 0x000fc40000000000 */
[----:B------:R-:W-:Y:S01]  /*1bfc0*/  FADD.FTZ R92, R9, R92 ;  /* 0x0000005c095c7221 */ /* 0x000fe20000010000 */
[----:B------:R-:W-:Y:S01]  /*1bfd0*/  FADD.FTZ R90, R146, R11 ;  /* 0x0000000b925a7221 */ /* 0x000fe20000010000 */
[----:B------:R-:W-:Y:S01]  /*1bfe0*/  F2FP.BF16.F32.PACK_AB R146, R117, R146 ;  /* 0x000000927592723e */ /* 0x000fe200000010ff */
[----:B------:R-:W-:Y:S02]  /*1bff0*/  IMAD.MOV.U32 R20, RZ, RZ, R8 ;  /* 0x000000ffff147224 */ /* 0x000fe400078e0008 */
[----:B------:R-:W-:Y:S01]  /*1c000*/  FADD.FTZ R11, R3, R92 ;  /* 0x0000005c030b7221 */ /* 0x000fe20000010000 */
[----:B------:R-:W-:-:S03]  /*1c010*/  FADD.FTZ R21, R117, R90 ;  /* 0x0000005a75157221 */ /* 0x000fc60000010000 */
[----:B------:R-:W-:Y:S01]  /*1c020*/  FADD.FTZ R90, R4, R11 ;  /* 0x0000000b045a7221 */ /* 0x000fe20000010000 */
[----:B------:R-:W-:-:S03]  /*1c030*/  FADD.FTZ R92, R94, R21 ;  /* 0x000000155e5c7221 */ /* 0x000fc60000010000 */
[----:B------:R-:W-:Y:S01]  /*1c040*/  FADD.FTZ R11, R141, R90 ;  /* 0x0000005a8d0b7221 */ /* 0x000fe20000010000 */
[----:B------:R-:W-:Y:S01]  /*1c050*/  FADD.FTZ R21, R199, R92 ;  /* 0x0000005cc7157221 */ /* 0x000fe20000010000 */
[C---:B-1----:R-:W-:Y:S01]  /*1c060*/  F2FP.BF16.F32.PACK_AB R141, R108.reuse, R141 ;  /* 0x0000008d6c8d723e */ /* 0x042fe200000010ff */
[----:B------:R-:W-:Y:S02]  /*1c070*/  IMAD.MOV.U32 R199, RZ, RZ, R22 ;  /* 0x000000ffffc77224 */ /* 0x000fe400078e0016 */
        /* <DEDUP_REMOVED lines=14> */
[C---:B--2---:R-:W-:Y:S01]  /*1c160*/  F2FP.BF16.F32.PACK_AB R139, R12.reuse, R139 ;  /* 0x0000008b0c8b723e */ /* 0x044fe200000010ff */
[----:B------:R-:W-:Y:S02]  /*1c170*/  IMAD.MOV.U32 R13, RZ, RZ, R6 ;  /* 0x000000ffff0d7224 */ /* 0x000fe400078e0006 */
[----:B------:R-:W-:Y:S01]  /*1c180*/  FADD.FTZ R3, R12, R90 ;  /* 0x0000005a0c037221 */ /* 0x000fe20000010000 */
[----:B------:R-:W-:Y:S01]  /*1c190*/  IMAD.MOV.U32 R12, RZ, RZ, R5 ;  /* 0x000000ffff0c7224 */ /* 0x000fe200078e0005 */
[----:B------:R-:W-:Y:S06]  /*1c1a0*/  @P2 BRA `(.L_x_1898) ;  /* 0xffffffd800a42947 */ /* 0x000fec000383ffff */
[----:B------:R-:W-:Y:S05]  /*1c1b0*/  BSYNC B1 ;  /* 0x0000000000017941 */ /* 0x000fea0003800000 */
.L_x_1887:
[----:B------:R-:W-:Y:S05]  /*1c1c0*/  BSYNC B0 ;  /* 0x0000000000007941 */ /* 0x000fea0003800000 */
.L_x_1886:
[----:B------:R-:W-:Y:S01]  /*1c1d0*/  ISETP.GE.AND P2, PT, R8, R179, PT ;  /* 0x000000b30800720c */ /* 0x000fe20003f46270 */
[----:B------:R-:W-:-:S12]  /*1c1e0*/  BSSY B0, `(.L_x_1899) ;  /* 0x0000376000007945 */ /* 0x000fd80003800000 */
[----:B------:R-:W-:Y:S05]  /*1c1f0*/  @!P2 BRA `(.L_x_1900) ;  /* 0x0000003400d0a947 */ /* 0x000fea0003800000 */
[----:B------:R-:W-:Y:S02]  /*1c200*/  IMAD.MOV.U32 R9, RZ, RZ, R6 ;  /* 0x000000ffff097224 */ /* 0x000fe400078e0006 */
[----:B------:R-:W-:Y:S02]  /*1c210*/  IMAD.MOV.U32 R15, RZ, RZ, R5 ;  /* 0x000000ffff0f7224 */ /* 0x000fe400078e0005 */
[----:B------:R-:W-:Y:S02]  /*1c220*/  IMAD.MOV.U32 R20, RZ, RZ, R23 ;  /* 0x000000ffff147224 */ /* 0x000fe400078e0017 */
[----:B------:R-:W-:-:S07]  /*1c230*/  IMAD.MOV.U32 R21, RZ, RZ, R22 ;  /* 0x000000ffff157224 */ /* 0x000fce00078e0016 */
.L_x_1919:
        /* <DEDUP_REMOVED lines=8> */
.L_x_1901:
[----:B------:R-:W-:Y:S01]  /*1c2c0*/  IMAD R6, R22, 0x8, R16 ;  /* 0x0000000816067824 */ /* 0x000fe200078e0210 */
[----:B------:R-:W-:-:S04]  /*1c2d0*/  SHF.L.U32 R13, R23, 0x1f, RZ ;  /* 0x0000001f170d7819 */ /* 0x000fc800000006ff */
[----:B------:R0:W1:Y:S01]  /*1c2e0*/  SYNCS.PHASECHK.TRANS64.TRYWAIT P2, [R6+URZ+0x2a830], R13 ;  /* 0x02a8300d060075a7 */ /* 0x000062000804017f */
[----:B------:R-:W-:Y:S05]  /*1c2f0*/  @!P0 BRA `(.L_x_1902) ;  /* 0x0000000000048947 */ /* 0x000fea0003800000 */
[----:B------:R-:W-:Y:S01]  /*1c300*/  BPT.TRAP 0x1 ;  /* 0x000000040000795c */ /* 0x000fe20000300000 */
.L_x_1902:
[----:B------:R-:W-:Y:S01]  /*1c310*/  BSSY B1, `(.L_x_1903) ;  /* 0x0000006000017945 */ /* 0x000fe20003800000 */
[----:B------:R-:W-:Y:S02]  /*1c320*/  IMAD R10, R22, 0x900, R7 ;  /* 0x00000900160a7824 */ /* 0x000fe400078e0207 */
[----:B------:R-:W-:Y:S01]  /*1c330*/  IMAD.MOV.U32 R11, RZ, RZ, 0x40000040 ;  /* 0x40000040ff0b7424 */ /* 0x000fe200078e00ff */
[----:B-1----:R-:W-:Y:S06]  /*1c340*/  @P2 BRA `(.L_x_1904) ;  /* 0x0000000000082947 */ /* 0x002fec0003800000 */
[----:B------:R-:W1:Y:S02]  /*1c350*/  SYNCS.PHASECHK.TRANS64.TRYWAIT P2, [R6+URZ+0x2a830], R13 ;  /* 0x02a8300d060075a7 */ /* 0x000e64000804017f */
[----:B-1----:R-:W-:Y:S05]  /*1c360*/  @!P2 BRA `(.L_x_1905) ;  /* 0x000000f000cca947 */ /* 0x002fea0003800000 */
.L_x_1904:
[----:B------:R-:W-:Y:S05]  /*1c370*/  BSYNC B1 ;  /* 0x0000000000017941 */ /* 0x000fea0003800000 */
.L_x_1903:
[----:B------:R-:W2:Y:S04]  /*1c380*/  LDL.64 R88, [R1+0x38] ;  /* 0x0000380001587983 */ /* 0x000ea80000100a00 */
[----:B------:R-:W3:Y:S04]  /*1c390*/  LDL.64 R216, [R1+0x30] ;  /* 0x0000300001d87983 */ /* 0x000ee80000100a00 */
[----:B------:R-:W4:Y:S01]  /*1c3a0*/  LDL.64 R214, [R1+0x28] ;  /* 0x0000280001d67983 */ /* 0x000f220000100a00 */
[----:B------:R-:W-:-:S03]  /*1c3b0*/  R2UR UR6, R10 ;  /* 0x000000000a0672ca */ /* 0x000fc600000e0000 */
[----:B------:R-:W5:Y:S01]  /*1c3c0*/  LDL.64 R212, [R1+0x20] ;  /* 0x0000200001d47983 */ /* 0x000f620000100a00 */
[----:B------:R-:W-:Y:S01]  /*1c3d0*/  R2UR UR7, R11 ;  /* 0x000000000b0772ca */ /* 0x000fe200000e0000 */
[----:B------:R-:W-:Y:S02]  /*1c3e0*/  VIADD R12, R10, 0x2 ;  /* 0x000000020a0c7836 */ /* 0x000fe40000000000 */
[----:B01----:R-:W-:Y:S01]  /*1c3f0*/  IMAD.MOV.U32 R13, RZ, RZ, 0x40000040 ;  /* 0x40000040ff0d7424 */ /* 0x003fe200078e00ff */
        /* <DEDUP_REMOVED lines=171> */
.L_x_1906:
[----:B------:R-:W-:Y:S01]  /*1ceb0*/  SHF.L.U32 R11, R20, 0x1f, RZ ;  /* 0x0000001f140b7819 */ /* 0x000fe200000006ff */
[----:B------:R-:W-:-:S04]  /*1cec0*/  IMAD R12, R21, 0x8, R16 ;  /* 0x00000008150c7824 */ /* 0x000fc800078e0210 */
[----:B------:R0:W1:Y:S01]  /*1ced0*/  SYNCS.PHASECHK.TRANS64.TRYWAIT P2, [R12+URZ+0x2a850], R11 ;  /* 0x02a8500b0c0075a7 */ /* 0x000062000804017f */
[----:B------:R-:W-:Y:S05]  /*1cee0*/  @!P0 BRA `(.L_x_1907) ;  /* 0x0000000000048947 */ /* 0x000fea0003800000 */
[----:B------:R-:W-:Y:S01]  /*1cef0*/  BPT.TRAP 0x1 ;  /* 0x000000040000795c */ /* 0x000fe20000300000 */
.L_x_1907:
        /* <DEDUP_REMOVED lines=9> */
.L_x_1909:
[----:B------:R-:W-:Y:S05]  /*1cf90*/  BSYNC B1 ;  /* 0x0000000000017941 */ /* 0x000fea0003800000 */
.L_x_1908:
[----:B------:R-:W-:Y:S01]  /*1cfa0*/  IMAD.MOV.U32 R10, RZ, RZ, R0 ;  /* 0x000000ffff0a7224 */ /* 0x000fe200078e0000 */
[----:B------:R-:W2:Y:S01]  /*1cfb0*/  LDL R2, [R1] ;  /* 0x0000000001027983 */ /* 0x000ea20000100800 */
[----:B01----:R-:W-:Y:S01]  /*1cfc0*/  IMAD.MOV.U32 R11, RZ, RZ, 0x40000040 ;  /* 0x40000040ff0b7424 */ /* 0x003fe200078e00ff */
[----:B------:R-:W-:Y:S01]  /*1cfd0*/  WARPGROUP.ARRIVE ;  /* 0x00000000000079c5 */ /* 0x000fe20000000000 */
[----:B------:R-:W-:Y:S01]  /*1cfe0*/  ISETP.NE.AND P2, PT, R202, 0x1, PT ;  /* 0x00000001ca00780c */ /* 0x000fe20003f45270 */
[----:B------:R-:W-:Y:S01]  /*1cff0*/  FMUL.FTZ R6, R91, UR50 ;  /* 0x000000325b067c20 */ /* 0x000fe20008410000 */
[----:B------:R-:W-:Y:S01]  /*1d000*/  R2UR UR6, R10 ;  /* 0x000000000a0672ca */ /* 0x000fe200000e0000 */
[----:B------:R-:W-:Y:S01]  /*1d010*/  VIADD R10, R0, 0x80 ;  /* 0x00000080000a7836 */ /* 0x000fe20000000000 */
[----:B------:R-:W-:Y:S01]  /*1d020*/  R2UR UR7, R11 ;  /* 0x000000000b0772ca */ /* 0x000fe200000e0000 */
[----:B------:R-:W-:Y:S02]  /*1d030*/  IMAD.MOV.U32 R11, RZ, RZ, 0x40000040 ;  /* 0x40000040ff0b7424 */ /* 0x000fe400078e00ff */
[----:B------:R-:W-:Y:S01]  /*1d040*/  FMUL.FTZ R91, R98, UR50 ;  /* 0x00000032625b7c20 */ /* 0x000fe20008410000 */
[----:B------:R-:W-:Y:S01]  /*1d050*/  FMUL.FTZ R98, R101, UR50 ;  /* 0x0000003265627c20 */ /* 0x000fe20008410000 */
[----:B------:R-:W-:Y:S01]  /*1d060*/  FMUL.FTZ R101, R104, UR50 ;  /* 0x0000003268657c20 */ /* 0x000fe20008410000 */
[----:B------:R-:W-:Y:S01]  /*1d070*/  FMUL.FTZ R104, R111, UR50 ;  /* 0x000000326f687c20 */ /* 0x000fe20008410000 */
[----:B------:R-:W-:Y:S01]  /*1d080*/  FMUL.FTZ R111, R118, UR50 ;  /* 0x00000032766f7c20 */ /* 0x000fe20008410000 */
[----:B------:R-:W-:Y:S01]  /*1d090*/  FMUL.FTZ R118, R126, UR50 ;  /* 0x000000327e767c20 */ /* 0x000fe20008410000 */
[----:B------:R-:W-:-:S02]  /*1d0a0*/  IMAD.IADD R126, R181, 0x1, R177 ;  /* 0x00000001b57e7824 */ /* 0x000fc400078e02b1 */
        /* <DEDUP_REMOVED lines=32> */
[----:B------:R-:W-:Y:S01]  /*1d2b0*/  @!P1 IMAD R5, R5, 0x8, R16 ;  /* 0x0000000805059824 */ /* 0x000fe200078e0210 */
[----:B------:R-:W0:Y:S03]  /*1d2c0*/  MUFU.TANH R13, R13 ;  /* 0x0000000d000d7308 */ /* 0x000e260000002400 */
[----:B------:R-:W-:-:S05]  /*1d2d0*/  @!P1 VIADD R5, R5, 0x2a840 ;  /* 0x0002a84005059836 */ /* 0x000fca0000000000 */
[----:B------:R-:W1:Y:S01]  /*1d2e0*/  MUFU.TANH R20, R20 ;  /* 0x0000001400147308 */ /* 0x000e620000002400 */
[----:B------:R-:W-:-:S07]  /*1d2f0*/  @!P1 PRMT R5, RZ, 0x654, R5 ;  /* 0x00000654ff059816 */ /* 0x000fce0000000005 */
        /* <DEDUP_REMOVED lines=80> */
[----:B------:R-:W1:Y:S02]  /*1d800*/  @P2 LDC R11, c[0x0][0x44c] ;  /* 0x00011300ff0b2b82 */ /* 0x000e640000000800 */
[----:B-1----:R-:W-:-:S05]  /*1d810*/  @P2 IMAD.HI.U32 R11, R126, R11, RZ ;  /* 0x0000000b7e0b2227 */ /* 0x002fca00078e00ff */
[----:B-----5:R-:W-:Y:S02]  /*1d820*/  @P2 SHF.R.U32.HI R126, RZ, R10, R11 ;  /* 0x0000000aff7e2219 */ /* 0x020fe4000001160b */
[----:B------:R-:W-:-:S03]  /*1d830*/  ISETP.GE.AND P2, PT, R14, 0x1, PT ;  /* 0x000000010e00780c */ /* 0x000fc60003f46270 */
[----:B------:R-:W1:Y:S01]  /*1d840*/  SHFL.IDX PT, R127, R126, RZ, 0x1c1f ;  /* 0x001c1fff7e7f7589 */ /* 0x000e6200000e0000 */
[----:B------:R-:W-:Y:S02]  /*1d850*/  WARPGROUP.DEPBAR.LE gsb0, 0x0 ;  /* 0x00008000000079c5 */ /* 0x000fe40000010000 */
[----:B------:R-:W-:-:S06]  /*1d860*/  WARPGROUP.ARRIVE ;  /* 0x00000000000079c5 */ /* 0x000fcc0000000000 */
[----:B------:R-:W-:Y:S03]  /*1d870*/  HGMMA.64x128x16.F32.BF16 R24, R136, gdesc[UR4].tnspB, R24, gsb0 ;  /* 0x41e0000488187df0 */ /* 0x000fe60008001818 */
[----:B------:R-:W-:Y:S02]  /*1d880*/  WARPGROUP.DEPBAR.LE gsb0, 0x0 ;  /* 0x00008000000079c5 */ /* 0x000fe40000010000 */
[----:B------:R-:W-:Y:S01]  /*1d890*/  FMUL.FTZ R138, R132, UR50 ;  /* 0x00000032848a7c20 */ /* 0x000fe20008410000 */
[----:B------:R-:W-:Y:S02]  /*1d8a0*/  IMAD R132, R8, -0x60, RZ ;  /* 0xffffffa008847824 */ /* 0x000fe400078e02ff */
[----:B------:R-:W-:Y:S01]  /*1d8b0*/  FMUL.FTZ R136, R128, UR50 ;  /* 0x0000003280887c20 */ /* 0x000fe20008410000 */
[----:B------:R-:W-:Y:S01]  /*1d8c0*/  FMUL.FTZ R128, R129, UR50 ;  /* 0x0000003281807c20 */ /* 0x000fe20008410000 */
[----:B------:R-:W-:Y:S01]  /*1d8d0*/  FMUL.FTZ R137, R133, UR50 ;  /* 0x0000003285897c20 */ /* 0x000fe20008410000 */
[----:B------:R-:W-:Y:S01]  /*1d8e0*/  VIADD R11, R132, 0x1 ;  /* 0x00000001840b7836 */ /* 0x000fe20000000000 */
[----:B------:R-:W0:Y:S01]  /*1d8f0*/  MUFU.TANH R138, R138 ;  /* 0x0000008a008a7308 */ /* 0x000e220000002400 */
[----:B------:R5:W-:Y:S02]  /*1d900*/  @!P1 SYNCS.ARRIVE.TRANS64.RED.A1T0 RZ, [R5+URZ], RZ ;  /* 0x000000ff05ff99a7 */ /* 0x000be4000810043f */
[----:B------:R-:W-:-:S05]  /*1d910*/  IMAD R11, R180, -0x2, R11 ;  /* 0xfffffffeb40b7824 */ /* 0x000fca00078e020b */
[----:B------:R-:W0:Y:S01]  /*1d920*/  MUFU.TANH R136, R136 ;  /* 0x0000008800887308 */ /* 0x000e220000002400 */
[----:B------:R-:W-:Y:S01]  /*1d930*/  IADD3 R130, -R163, R11, R164 ;  /* 0x0000000ba3827210 */ /* 0x000fe20007ffe1a4 */
[----:B-----5:R-:W-:-:S04]  /*1d940*/  VIADD R5, R11, 0xffffffff ;  /* 0xffffffff0b057836 */ /* 0x020fc80000000000 */
[C---:B------:R-:W-:Y:S02]  /*1d950*/  VIADD R134, R130.reuse, UR47 ;  /* 0x0000002f82867c36 */ /* 0x040fe40008000000 */
[----:B------:R-:W0:Y:S01]  /*1d960*/  MUFU.TANH R128, R128 ;  /* 0x0000008000807308 */ /* 0x000e220000002400 */
[----:B------:R-:W-:Y:S02]  /*1d970*/  VIADD R130, R130, UR4 ;  /* 0x0000000482827c36 */ /* 0x000fe40008000000 */
[--C-:B-1----:R-:W-:Y:S02]  /*1d980*/  IMAD.IADD R140, R134, 0x1, R127.reuse ;  /* 0x00000001868c7824 */ /* 0x102fe400078e027f */
[----:B------:R-:W-:-:S03]  /*1d990*/  IMAD.IADD R139, R130, 0x1, R127 ;  /* 0x00000001828b7824 */ /* 0x000fc600078e027f */
[----:B------:R-:W1:Y:S01]  /*1d9a0*/  MUFU.TANH R137, R137 ;  /* 0x0000008900897308 */ /* 0x000e620000002400 */
[----:B--234-:R-:W-:Y:S05]  /*1d9b0*/  @!P2 BRA `(.L_x_1911) ;  /* 0x000000000054a947 */ /* 0x01cfea0003800000 */
[----:B------:R-:W-:Y:S01]  /*1d9c0*/  IADD3 R127, -R163, R164, R127 ;  /* 0x000000a4a37f7210 */ /* 0x000fe20007ffe17f */
[----:B------:R-:W-:Y:S03]  /*1d9d0*/  BSSY B1, `(.L_x_1912) ;  /* 0x0000010000017945 */ /* 0x000fe60003800000 */
[----:B------:R-:W-:-:S13]  /*1d9e0*/  ISETP.GT.AND P2, PT, R127, -0x1, PT ;  /* 0xffffffff7f00780c */ /* 0x000fda0003f44270 */
[----:B------:R-:W-:Y:S05]  /*1d9f0*/  @P2 BRA `(.L_x_1913) ;  /* 0x0000000000202947 */ /* 0x000fea0003800000 */
[----:B------:R-:W-:Y:S01]  /*1da00*/  IMAD.U32 R142, RZ, RZ, UR39 ;  /* 0x00000027ff8e7e24 */ /* 0x000fe2000f8e00ff */
[----:B------:R-:W-:-:S04]  /*1da10*/  LOP3.LUT R127, RZ, R127, RZ, 0x33, !PT ;  /* 0x0000007fff7f7212 */ /* 0x000fc800078e33ff */
[----:B------:R-:W-:-:S13]  /*1da20*/  ISETP.NE.AND P2, PT, R142, 0x1, PT ;  /* 0x000000018e00780c */ /* 0x000fda0003f45270 */
[----:B------:R-:W2:Y:S02]  /*1da30*/  @P2 LDC.64 R10, c[0x0][0x9e8] ;  /* 0x00027a00ff0a2b82 */ /* 0x000ea40000000a00 */
[----:B--2---:R-:W-:-:S05]  /*1da40*/  @P2 IMAD.HI.U32 R10, R127, R10, RZ ;  /* 0x0000000a7f0a2227 */ /* 0x004fca00078e00ff */
[----:B------:R-:W-:-:S04]  /*1da50*/  @P2 SHF.R.U32.HI R127, RZ, R11, R10 ;  /* 0x0000000bff7f2219 */ /* 0x000fc8000001160a */
[----:B------:R-:W-:Y:S01]  /*1da60*/  LOP3.LUT R127, RZ, R127, RZ, 0x33, !PT ;  /* 0x0000007fff7f7212 */ /* 0x000fe200078e33ff */
[----:B------:R-:W-:Y:S06]  /*1da70*/  BRA `(.L_x_1914) ;  /* 0x0000000000147947 */ /* 0x000fec0003800000 */
.L_x_1913:
[----:B------:R-:W-:-:S05]  /*1da80*/  IMAD.U32 R142, RZ, RZ, UR39 ;  /* 0x00000027ff8e7e24 */ /* 0x000fca000f8e00ff */
[----:B------:R-:W-:-:S13]  /*1da90*/  ISETP.NE.AND P2, PT, R142, 0x1, PT ;  /* 0x000000018e00780c */ /* 0x000fda0003f45270 */
[----:B------:R-:W2:Y:S02]  /*1daa0*/  @P2 LDC.64 R10, c[0x0][0x9e8] ;  /* 0x00027a00ff0a2b82 */ /* 0x000ea40000000a00 */
[----:B--2---:R-:W-:-:S05]  /*1dab0*/  @P2 IMAD.HI.U32 R10, R127, R10, RZ ;  /* 0x0000000a7f0a2227 */ /* 0x004fca00078e00ff */
[----:B------:R-:W-:-:S07]  /*1dac0*/  @P2 SHF.R.U32.HI R127, RZ, R11, R10 ;  /* 0x0000000bff7f2219 */ /* 0x000fce000001160a */
.L_x_1914:
[----:B------:R-:W-:Y:S05]  /*1dad0*/  BSYNC B1 ;  /* 0x0000000000017941 */ /* 0x000fea0003800000 */
.L_x_1912:
[----:B------:R-:W-:-:S05]  /*1dae0*/  IMAD R127, R127, R142, R5 ;  /* 0x0000008e7f7f7224 */ /* 0x000fca00078e0205 */
[----:B------:R-:W-:Y:S02]  /*1daf0*/  VIADDMNMX R140, R127, R142, R140, PT ;  /* 0x0000008e7f8c7246 */ /* 0x000fe4000380018c */
[----:B------:R-:W-:-:S07]  /*1db00*/  VIMNMX R139, R139, R127, !PT ;  /* 0x0000007f8b8b7248 */ /* 0x000fce0007fe0100 */
.L_x_1911:
[C---:B------:R-:W-:Y:S01]  /*1db10*/  ISETP.GE.AND P2, PT, R132.reuse, 0x2, PT ;  /* 0x000000028400780c */ /* 0x040fe20003f46270 */
[----:B------:R-:W2:Y:S01]  /*1db20*/  SHFL.IDX PT, R11, R126, 0x1, 0x1c1f ;  /* 0x003c1f007e0b7f89 */ /* 0x000ea200000e0000 */
        /* <DEDUP_REMOVED lines=9> */
[----:B------:R-:W-:Y:S01]  /*1dbc0*/  ISETP.GT.AND P4, PT, R139, 0x9, !P5 ;  /* 0x000000098b00780c */ /* 0x000fe20006f84270 */
[--C-:B--2---:R-:W-:Y:S01]  /*1dbd0*/  IMAD.IADD R134, R134, 0x1, R11.reuse ;  /* 0x0000000186867824 */ /* 0x104fe200078e020b */
[----:B------:R-:W-:Y:S01]  /*1dbe0*/  ISETP.GE.AND P5, PT, R132, 0x11, PT ;  /* 0x000000118400780c */ /* 0x000fe20003fa6270 */
[----:B------:R-:W-:Y:S01]  /*1dbf0*/  IMAD.IADD R130, R130, 0x1, R11 ;  /* 0x0000000182827824 */ /* 0x000fe200078e020b */
[----:B------:R-:W-:Y:S02]  /*1dc00*/  ISETP.LT.OR P4, PT, R140, 0xa, P4 ;  /* 0x0000000a8c00780c */ /* 0x000fe40002781670 */
[----:B------:R-:W-:Y:S02]  /*1dc10*/  P2R R20, PR, RZ, 0x20 ;  /* 0x00000020ff147803 */ /* 0x000fe40000000000 */
[----:B0-----:R-:W-:-:S02]  /*1dc20*/  FSEL R129, R90, -INF , !P4 ;  /* 0xff8000005a817808 */ /* 0x001fc40006000000 */
[----:B------:R-:W-:Y:S02]  /*1dc30*/  ISETP.GT.AND P4, PT, R139, 0x10, !P5 ;  /* 0x000000108b00780c */ /* 0x000fe40006f84270 */
[----:B------:R-:W-:Y:S02]  /*1dc40*/  ISETP.GE.AND P5, PT, R132, 0x12, PT ;  /* 0x000000128400780c */ /* 0x000fe40003fa6270 */
[----:B------:R-:W-:Y:S02]  /*1dc50*/  ISETP.LT.OR P4, PT, R140, 0x11, P4 ;  /* 0x000000118c00780c */ /* 0x000fe40002781670 */
[----:B------:R-:W-:Y:S02]  /*1dc60*/  P2R R90, PR, RZ, 0x20 ;  /* 0x00000020ff5a7803 */ /* 0x000fe40000000000 */
[----:B------:R-:W-:Y:S02]  /*1dc70*/  FSEL R93, R93, -INF , !P4 ;  /* 0xff8000005d5d7808 */ /* 0x000fe40006000000 */
[----:B------:R-:W-:-:S02]  /*1dc80*/  ISETP.GT.AND P4, PT, R139, 0x11, !P5 ;  /* 0x000000118b00780c */ /* 0x000fc40006f84270 */
        /* <DEDUP_REMOVED lines=92> */
[----:B------:R-:W-:-:S04]  /*1e250*/  ISETP.GT.AND P6, PT, R139, 0x59, !P6 ;  /* 0x000000598b00780c */ /* 0x000fc800077c4270 */
[----:B------:R-:W-:-:S04]  /*1e260*/  ISETP.LT.OR P6, PT, R140, 0x5a, P6 ;  /* 0x0000005a8c00780c */ /* 0x000fc800037c1670 */
[----:B-1----:R-:W-:Y:S02]  /*1e270*/  FSEL R137, R137, -INF , !P6 ;  /* 0xff80000089897808 */ /* 0x002fe40007000000 */
        /* <DEDUP_REMOVED lines=14> */
.L_x_1917:
[----:B------:R-:W-:-:S05]  /*1e360*/  IMAD.U32 R136, RZ, RZ, UR39 ;  /* 0x00000027ff887e24 */ /* 0x000fca000f8e00ff */
[----:B------:R-:W-:-:S13]  /*1e370*/  ISETP.NE.AND P6, PT, R136, 0x1, PT ;  /* 0x000000018800780c */ /* 0x000fda0003fc5270 */
[----:B------:R-:W0:Y:S02]  /*1e380*/  @P6 LDC.64 R10, c[0x0][0x9e8] ;  /* 0x00027a00ff0a6b82 */ /* 0x000e240000000a00 */
[----:B0-----:R-:W-:-:S05]  /*1e390*/  @P6 IMAD.HI.U32 R10, R126, R10, RZ ;  /* 0x0000000a7e0a6227 */ /* 0x001fca00078e00ff */
[----:B------:R-:W-:-:S07]  /*1e3a0*/  @P6 SHF.R.U32.HI R126, RZ, R11, R10 ;  /* 0x0000000bff7e6219 */ /* 0x000fce000001160a */
.L_x_1918:
[----:B------:R-:W-:Y:S05]  /*1e3b0*/  BSYNC B1 ;  /* 0x0000000000017941 */ /* 0x000fea0003800000 */
.L_x_1916:
[----:B------:R-:W-:-:S05]  /*1e3c0*/  IMAD R5, R126, R136, R5 ;  /* 0x000000887e057224 */ /* 0x000fca00078e0205 */
[----:B------:R-:W-:Y:S02]  /*1e3d0*/  VIADDMNMX R134, R5, R136, R134, PT ;  /* 0x0000008805867246 */ /* 0x000fe40003800186 */
[----:B------:R-:W-:-:S07]  /*1e3e0*/  VIMNMX R130, R130, R5, !PT ;  /* 0x0000000582827248 */ /* 0x000fce0007fe0100 */
.L_x_1915:
        /* <DEDUP_REMOVED lines=102> */
[----:B------:R-:W-:Y:S02]  /*1ea50*/  ISETP.NE.AND P6, PT, R128, RZ, PT ;  /* 0x000000ff8000720c */ /* 0x000fe40003fc5270 */
[----:B------:R-:W-:Y:S02]  /*1ea60*/  FMNMX.FTZ R0, R151, R0, !PT ;  /* 0x0000000097007209 */ /* 0x000fe40007810000 */
[----:B------:R-:W-:Y:S02]  /*1ea70*/  FSEL R217, R122, -INF , !P2 ;  /* 0xff8000007ad97808 */ /* 0x000fe40005000000 */
[----:B------:R-:W-:Y:S02]  /*1ea80*/  FMNMX.FTZ R0, R121, R0, !PT ;  /* 0x0000000079007209 */ /* 0x000fe40007810000 */
[----:B------:R-:W-:Y:S02]  /*1ea90*/  ISETP.GT.AND P2, PT, R130, RZ, !P6 ;  /* 0x000000ff8200720c */ /* 0x000fe40007744270 */
[----:B------:R-:W-:-:S02]  /*1eaa0*/  FMNMX.FTZ R0, R153, R0, !PT ;  /* 0x0000000099007209 */ /* 0x000fc40007810000 */
[----:B------:R-:W-:Y:S02]  /*1eab0*/  ISETP.LT.OR P2, PT, R134, 0x1, P2 ;  /* 0x000000018600780c */ /* 0x000fe40001741670 */
[----:B------:R-:W-:Y:S02]  /*1eac0*/  FMNMX.FTZ R0, R155, R0, !PT ;  /* 0x000000009b007209 */ /* 0x000fe40007810000 */
[----:B------:R-:W-:Y:S02]  /*1ead0*/  FSEL R2, R2, -INF , !P2 ;  /* 0xff80000002027808 */ /* 0x000fe40005000000 */
[----:B------:R-:W-:Y:S02]  /*1eae0*/  FMNMX.FTZ R0, R157, R0, !PT ;  /* 0x000000009d007209 */ /* 0x000fe40007810000 */
[----:B------:R-:W-:Y:S02]  /*1eaf0*/  ISETP.NE.AND P6, PT, R132, RZ, PT ;  /* 0x000000ff8400720c */ /* 0x000fe40003fc5270 */
[----:B------:R-:W-:-:S02]  /*1eb00*/  FMNMX.FTZ R6, R137, R0, !PT ;  /* 0x0000000089067209 */ /* 0x000fc40007810000 */
[----:B------:R-:W-:-:S03]  /*1eb10*/  ISETP.GT.AND P3, PT, R130, 0x59, !P6 ;  /* 0x000000598200780c */ /* 0x000fc60007764270 */
[----:B------:R-:W0:Y:S01]  /*1eb20*/  SHFL.BFLY PT, R5, R6, 0x2, 0x1f ;  /* 0x0c401f0006057f89 */ /* 0x000e2200000e0000 */
[----:B------:R-:W-:-:S04]  /*1eb30*/  ISETP.LT.OR P3, PT, R134, 0x5a, P3 ;  /* 0x0000005a8600780c */ /* 0x000fc80001f61670 */
[----:B------:R-:W-:Y:S02]  /*1eb40*/  FSEL R125, R125, -INF , !P3 ;  /* 0xff8000007d7d7808 */ /* 0x000fe40005800000 */
[----:B0-----:R-:W-:Y:S02]  /*1eb50*/  FMNMX.FTZ R20, R6, R5, !PT ;  /* 0x0000000506147209 */ /* 0x001fe40007810000 */
[----:B------:R-:W-:-:S03]  /*1eb60*/  FMNMX.FTZ R6, R2, R9, !PT ;  /* 0x0000000902067209 */ /* 0x000fc60007810000 */
[----:B------:R-:W0:Y:S01]  /*1eb70*/  SHFL.BFLY PT, R5, R20, 0x1, 0x1f ;  /* 0x0c201f0014057f89 */ /* 0x000e2200000e0000 */
[----:B------:R-:W-:-:S04]  /*1eb80*/  FMNMX.FTZ R6, R11, R6, !PT ;  /* 0x000000060b067209 */ /* 0x000fc80007810000 */
[----:B------:R-:W-:-:S04]  /*1eb90*/  FMNMX.FTZ R6, R21, R6, !PT ;  /* 0x0000000615067209 */ /* 0x000fc80007810000 */
[----:B------:R-:W-:-:S04]  /*1eba0*/  FMNMX.FTZ R6, R139, R6, !PT ;  /* 0x000000068b067209 */ /* 0x000fc80007810000 */
[----:B------:R-:W-:-:S04]  /*1ebb0*/  FMNMX.FTZ R6, R91, R6, !PT ;  /* 0x000000065b067209 */ /* 0x000fc80007810000 */
[----:B------:R-:W-:-:S04]  /*1ebc0*/  FMNMX.FTZ R6, R159, R6, !PT ;  /* 0x000000069f067209 */ /* 0x000fc80007810000 */
[----:B------:R-:W-:Y:S02]  /*1ebd0*/  FMNMX.FTZ R6, R95, R6, !PT ;  /* 0x000000065f067209 */ /* 0x000fe40007810000 */
[----:B0-----:R-:W-:Y:S02]  /*1ebe0*/  FMNMX.FTZ R5, R20, R5, !PT ;  /* 0x0000000514057209 */ /* 0x001fe40007810000 */
[----:B------:R-:W-:Y:S02]  /*1ebf0*/  FMNMX.FTZ R6, R97, R6, !PT ;  /* 0x0000000661067209 */ /* 0x000fe40007810000 */
[C---:B------:R-:W-:Y:S01]  /*1ec00*/  FSETP.NEU.FTZ.AND P2, PT, R5.reuse, -INF , PT ;  /* 0xff8000000500780b */ /* 0x040fe20003f5d000 */
[----:B------:R-:W-:Y:S01]  /*1ec10*/  FMUL.FTZ R0, R5, R10 ;  /* 0x0000000a05007220 */ /* 0x000fe20000410000 */
[----:B------:R-:W-:Y:S02]  /*1ec20*/  FMNMX.FTZ R6, R99, R6, !PT ;  /* 0x0000000663067209 */ /* 0x000fe40007810000 */
[----:B------:R-:W-:-:S02]  /*1ec30*/  FSEL R88, R5, RZ, P2 ;  /* 0x000000ff05587208 */ /* 0x000fc40001000000 */
[----:B------:R-:W-:Y:S02]  /*1ec40*/  FMNMX.FTZ R6, R199, R6, !PT ;  /* 0x00000006c7067209 */ /* 0x000fe40007810000 */
[----:B------:R-:W-:Y:S02]  /*1ec50*/  FSEL R0, R0, RZ, P2 ;  /* 0x000000ff00007208 */ /* 0x000fe40001000000 */
[----:B------:R-:W-:-:S03]  /*1ec60*/  FMNMX.FTZ R6, R103, R6, !PT ;  /* 0x0000000667067209 */ /* 0x000fc60007810000 */
[--C-:B------:R-:W-:Y:S01]  /*1ec70*/  FFMA.FTZ R158, R89, R10, -R0.reuse ;  /* 0x0000000a599e7223 */ /* 0x100fe20000010800 */
[----:B------:R-:W-:Y:S01]  /*1ec80*/  FMNMX.FTZ R6, R207, R6, !PT ;  /* 0x00000006cf067209 */ /* 0x000fe20007810000 */
[-CC-:B------:R-:W-:Y:S01]  /*1ec90*/  FFMA.FTZ R89, R129, R10.reuse, -R0.reuse ;  /* 0x0000000a81597223 */ /* 0x180fe20000010800 */
[----:B------:R-:W-:Y:S01]  /*1eca0*/  FSEL R129, R124, -INF , !P5 ;  /* 0xff8000007c817808 */ /* 0x000fe20006800000 */
        /* <DEDUP_REMOVED lines=31> */
[----:B------:R-:W-:Y:S01]  /*1eea0*/  MUFU.EX2 R156, R156 ;  /* 0x0000009c009c7308 */ /* 0x000fe20000000800 */
[----:B------:R-:W-:-:S04]  /*1eeb0*/  FMNMX.FTZ R6, R123, R6, !PT ;  /* 0x000000067b067209 */ /* 0x000fc80007810000 */
[----:B------:R-:W-:-:S03]  /*1eec0*/  FMNMX.FTZ R6, R129, R6, !PT ;  /* 0x0000000681067209 */ /* 0x000fc60007810000 */
[----:B------:R-:W-:Y:S01]  /*1eed0*/  MUFU.EX2 R158, R158 ;  /* 0x0000009e009e7308 */ /* 0x000fe20000000800 */
[----:B------:R-:W-:-:S05]  /*1eee0*/  FMNMX.FTZ R6, R125, R6, !PT ;  /* 0x000000067d067209 */ /* 0x000fca0007810000 */
[----:B------:R-:W0:Y:S02]  /*1eef0*/  SHFL.BFLY PT, R131, R6, 0x2, 0x1f ;  /* 0x0c401f0006837f89 */ /* 0x000e2400000e0000 */
        /* <DEDUP_REMOVED lines=11> */
[----:B------:R-:W-:-:S03]  /*1efb0*/  FADD.FTZ R133, -R88, R15 ;  /* 0x0000000f58857221 */ /* 0x000fc60000010100 */
[C---:B------:R-:W-:Y:S01]  /*1efc0*/  FSETP.NEU.FTZ.AND P2, PT, R6.reuse, -INF , PT ;  /* 0xff8000000600780b */ /* 0x040fe20003f5d000 */
[-C--:B------:R-:W-:Y:S01]  /*1efd0*/  FMUL.FTZ R92, R6, R10.reuse ;  /* 0x0000000a065c7220 */ /* 0x080fe20000410000 */
[----:B------:R-:W-:Y:S01]  /*1efe0*/  FMUL.FTZ R133, R133, R10 ;  /* 0x0000000a85857220 */ /* 0x000fe20000410000 */
[----:B------:R-:W-:Y:S03]  /*1eff0*/  MUFU.EX2 R150, R150 ;  /* 0x0000009600967308 */ /* 0x000fe60000000800 */
[----:B------:R-:W-:-:S05]  /*1f000*/  FSEL R92, R92, RZ, P2 ;  /* 0x000000ff5c5c7208 */ /* 0x000fca0001000000 */
[----:B------:R-:W0:Y:S01]  /*1f010*/  MUFU.EX2 R0, R133 ;  /* 0x0000008500007308 */ /* 0x000e220000000800 */
[-CC-:B------:R-:W-:Y:S01]  /*1f020*/  FFMA.FTZ R157, R2, R10.reuse, -R92.reuse ;  /* 0x0000000a029d7223 */ /* 0x180fe2000001085c */
[----:B------:R-:W-:Y:S01]  /*1f030*/  FSEL R2, R6, RZ, P2 ;  /* 0x000000ff06027208 */ /* 0x000fe20001000000 */
[-CC-:B------:R-:W-:Y:S01]  /*1f040*/  FFMA.FTZ R20, R11, R10.reuse, -R92.reuse ;  /* 0x0000000a0b147223 */ /* 0x180fe2000001085c */
[-CC-:B------:R-:W-:Y:S01]  /*1f050*/  FFMA.FTZ R11, R21, R10.reuse, -R92.reuse ;  /* 0x0000000a150b7223 */ /* 0x180fe2000001085c */
[-CC-:B------:R-:W-:Y:S01]  /*1f060*/  FFMA.FTZ R88, R139, R10.reuse, -R92.reuse ;  /* 0x0000000a8b587223 */ /* 0x180fe2000001085c */
[-CC-:B------:R-:W-:Y:S01]  /*1f070*/  FFMA.FTZ R153, R91, R10.reuse, -R92.reuse ;  /* 0x0000000a5b997223 */ /* 0x180fe2000001085c */
[----:B------:R-:W-:Y:S01]  /*1f080*/  FADD.FTZ R9, -R2, R9 ;  /* 0x0000000902097221 */ /* 0x000fe20000010100 */
[----:B------:R-:W-:Y:S01]  /*1f090*/  MUFU.EX2 R157, R157 ;  /* 0x0000009d009d7308 */ /* 0x000fe20000000800 */
[-CC-:B------:R-:W-:Y:S01]  /*1f0a0*/  FFMA.FTZ R90, R159, R10.reuse, -R92.reuse ;  /* 0x0000000a9f5a7223 */ /* 0x180fe2000001085c */
[-CC-:B------:R-:W-:Y:S01]  /*1f0b0*/  FFMA.FTZ R155, R95, R10.reuse, -R92.reuse ;  /* 0x0000000a5f9b7223 */ /* 0x180fe2000001085c */
[-C--:B------:R-:W-:Y:S01]  /*1f0c0*/  FMUL.FTZ R9, R9, R10.reuse ;  /* 0x0000000a09097220 */ /* 0x080fe20000410000 */
[-CC-:B------:R-:W-:Y:S01]  /*1f0d0*/  FFMA.FTZ R94, R97, R10.reuse, -R92.reuse ;  /* 0x0000000a615e7223 */ /* 0x180fe2000001085c */
[-CC-:B------:R-:W-:Y:S01]  /*1f0e0*/  FFMA.FTZ R149, R99, R10.reuse, -R92.reuse ;  /* 0x0000000a63957223 */ /* 0x180fe2000001085c */
[-CC-:B------:R-:W-:Y:S01]  /*1f0f0*/  FFMA.FTZ R96, R199, R10.reuse, -R92.reuse ;  /* 0x0000000ac7607223 */ /* 0x180fe2000001085c */
[--C-:B------:R-:W-:Y:S01]  /*1f100*/  FFMA.FTZ R151, R103, R10, -R92.reuse ;  /* 0x0000000a67977223 */ /* 0x100fe2000001085c */
[----:B------:R-:W1:Y:S01]  /*1f110*/  MUFU.EX2 R2, R9 ;  /* 0x0000000900027308 */ /* 0x000e620000000800 */
[----:B0-----:R-:W-:Y:S01]  /*1f120*/  FFMA.FTZ R21, R0, R4, R13 ;  /* 0x0000000400157223 */ /* 0x001fe2000001000d */
[-CC-:B------:R-:W-:Y:S01]  /*1f130*/  FFMA.FTZ R98, R207, R10.reuse, -R92.reuse ;  /* 0x0000000acf627223 */ /* 0x180fe2000001085c */
[-CC-:B------:R-:W-:Y:S01]  /*1f140*/  FFMA.FTZ R145, R107, R10.reuse, -R92.reuse ;  /* 0x0000000a6b917223 */ /* 0x180fe2000001085c */
[-CC-:B------:R-:W-:Y:S01]  /*1f150*/  FFMA.FTZ R100, R209, R10.reuse, -R92.reuse ;  /* 0x0000000ad1647223 */ /* 0x180fe2000001085c */
[----:B------:R-:W-:Y:S01]  /*1f160*/  FADD.FTZ R21, R156, R21 ;  /* 0x000000159c157221 */ /* 0x000fe20000010000 */
[-CC-:B------:R-:W-:Y:S01]  /*1f170*/  FFMA.FTZ R147, R111, R10.reuse, -R92.reuse ;  /* 0x0000000a6f937223 */ /* 0x180fe2000001085c */
[-CC-:B------:R-:W-:Y:S01]  /*1f180*/  FFMA.FTZ R102, R211, R10.reuse, -R92.reuse ;  /* 0x0000000ad3667223 */ /* 0x180fe2000001085c */
[----:B------:R-:W0:Y:S01]  /*1f190*/  MUFU.EX2 R20, R20 ;  /* 0x0000001400147308 */ /* 0x000e220000000800 */
[----:B------:R-:W-:Y:S01]  /*1f1a0*/  FADD.FTZ R4, R158, R21 ;  /* 0x000000159e047221 */ /* 0x000fe20000010000 */
[-CC-:B------:R-:W-:Y:S01]  /*1f1b0*/  FFMA.FTZ R141, R213, R10.reuse, -R92.reuse ;  /* 0x0000000ad58d7223 */ /* 0x180fe2000001085c */
[-CC-:B------:R-:W-:Y:S01]  /*1f1c0*/  FFMA.FTZ R143, R215, R10.reuse, -R92.reuse ;  /* 0x0000000ad78f7223 */ /* 0x180fe2000001085c */
[-C--:B------:R-:W-:Y:S01]  /*1f1d0*/  FFMA.FTZ R119, R119, R10.reuse, -R92 ;  /* 0x0000000a77777223 */ /* 0x080fe2000001085c */
[----:B------:R-:W-:Y:S01]  /*1f1e0*/  FADD.FTZ R21, R89, R4 ;  /* 0x0000000459157221 */ /* 0x000fe20000010000 */
[-CC-:B------:R-:W-:Y:S01]  /*1f1f0*/  FFMA.FTZ R217, R217, R10.reuse, -R92.reuse ;  /* 0x0000000ad9d97223 */ /* 0x180fe2000001085c */
[-C--:B------:R-:W-:Y:S01]  /*1f200*/  FFMA.FTZ R123, R123, R10.reuse, -R92 ;  /* 0x0000000a7b7b7223 */ /* 0x080fe2000001085c */
[----:B------:R-:W2:Y:S01]  /*1f210*/  MUFU.EX2 R11, R11 ;  /* 0x0000000b000b7308 */ /* 0x000ea20000000800 */
[----:B------:R-:W-:Y:S01]  /*1f220*/  FADD.FTZ R4, R152, R21 ;  /* 0x0000001598047221 */ /* 0x000fe20000010000 */
[----:B-1----:R-:W-:Y:S01]  /*1f230*/  FFMA.FTZ R3, R2, R3, R157 ;  /* 0x0000000302037223 */ /* 0x002fe2000001009d */
[----:B------:R-:W-:Y:S01]  /*1f240*/  @!P1 PRMT R21, RZ, 0x654, R12 ;  /* 0x00000654ff159816 */ /* 0x000fe2000000000c */
[-C--:B------:R-:W-:Y:S01]  /*1f250*/  FFMA.FTZ R12, R117, R10.reuse, -R92 ;  /* 0x0000000a750c7223 */ /* 0x080fe2000001085c */
[----:B------:R-:W-:Y:S01]  /*1f260*/  FADD.FTZ R9, R93, R4 ;  /* 0x000000045d097221 */ /* 0x000fe20000010000 */
[-CC-:B------:R-:W-:Y:S01]  /*1f270*/  FFMA.FTZ R129, R129, R10.reuse, -R92.reuse ;  /* 0x0000000a81817223 */ /* 0x180fe2000001085c */
[----:B------:R-:W-:Y:S01]  /*1f280*/  FFMA.FTZ R125, R125, R10, -R92 ;  /* 0x0000000a7d7d7223 */ /* 0x000fe2000001085c */
[----:B------:R-:W1:Y:S01]  /*1f290*/  MUFU.EX2 R88, R88 ;  /* 0x0000005800587308 */ /* 0x000e620000000800 */
[----:B0-----:R-:W-:Y:S01]  /*1f2a0*/  FADD.FTZ R4, R20, R3 ;  /* 0x0000000314047221 */ /* 0x001fe20000010000 */
[----:B------:R-:W-:Y:S01]  /*1f2b0*/  FADD.FTZ R104, R154, R9 ;  /* 0x000000099a687221 */ /* 0x000fe20000010000 */
[----:B------:R-:W-:Y:S01]  /*1f2c0*/  ISETP.GT.AND P2, PT, R8, R179, PT ;  /* 0x000000b30800720c */ /* 0x000fe20003f44270 */
[----:B------:R0:W-:Y:S01]  /*1f2d0*/  @!P1 SYNCS.ARRIVE.TRANS64.RED.A1T0 RZ, [R21+URZ], RZ ;  /* 0x000000ff15ff99a7 */ /* 0x0001e2000810043f */
[----:B------:R-:W-:Y:S01]  /*1f2e0*/  F2FP.BF16.F32.PACK_AB R157, R20, R157 ;  /* 0x0000009d149d723e */ /* 0x000fe200000010ff */
[----:B------:R-:W-:Y:S01]  /*1f2f0*/  FADD.FTZ R9, R127, R104 ;  /* 0x000000687f097221 */ /* 0x000fe20000010000 */
[----:B------:R-:W-:Y:S01]  /*1f300*/  F2FP.BF16.F32.PACK_AB R156, R156, R13 ;  /* 0x0000000d9c9c723e */ /* 0x000fe200000010ff */
[----:B------:R-:W3:Y:S01]  /*1f310*/  MUFU.EX2 R153, R153 ;  /* 0x0000009900997308 */ /* 0x000ee20000000800 */
[----:B--2---:R-:W-:Y:S01]  /*1f320*/  FADD.FTZ R3, R11, R4 ;  /* 0x000000040b037221 */ /* 0x004fe20000010000 */
[----:B------:R-:W-:Y:S01]  /*1f330*/  FADD.FTZ R104, R148, R9 ;  /* 0x0000000994687221 */ /* 0x000fe20000010000 */
[----:B------:R-:W-:Y:S01]  /*1f340*/  F2FP.BF16.F32.PACK_AB R158, R89, R158 ;  /* 0x0000009e599e723e */ /* 0x000fe200000010ff */
[----:B------:R-:W-:Y:S01]  /*1f350*/  VIADD R8, R8, 0xffffffff ;  /* 0xffffffff08087836 */ /* 0x000fe20000000000 */
[----:B------:R-:W-:Y:S01]  /*1f360*/  F2FP.BF16.F32.PACK_AB R152, R93, R152 ;  /* 0x000000985d98723e */ /* 0x000fe200000010ff */
[----:B------:R-:W-:Y:S01]  /*1f370*/  FADD.FTZ R9, R101, R104 ;  /* 0x0000006865097221 */ /* 0x000fe20000010000 */
[----:B------:R-:W-:Y:S01]  /*1f380*/  F2FP.BF16.F32.PACK_AB R154, R127, R154 ;  /* 0x0000009a7f9a723e */ /* 0x000fe200000010ff */
[----:B------:R-:W2:Y:S01]  /*1f390*/  MUFU.EX2 R90, R90 ;  /* 0x0000005a005a7308 */ /* 0x000ea20000000800 */
[----:B-1----:R-:W-:Y:S01]  /*1f3a0*/  FADD.FTZ R4, R88, R3 ;  /* 0x0000000358047221 */ /* 0x002fe20000010000 */
[----:B------:R-:W-:Y:S01]  /*1f3b0*/  FADD.FTZ R104, R150, R9 ;  /* 0x0000000996687221 */ /* 0x000fe20000010000 */
[----:B------:R-:W-:Y:S01]  /*1f3c0*/  F2FP.BF16.F32.PACK_AB R148, R101, R148 ;  /* 0x000000946594723e */ /* 0x000fe200000010ff */
[----:B------:R-:W-:Y:S01]  /*1f3d0*/  IMAD.MOV.U32 R20, RZ, RZ, R23 ;  /* 0x000000ffff147224 */ /* 0x000fe200078e0017 */
[----:B------:R-:W-:Y:S01]  /*1f3e0*/  F2FP.BF16.F32.PACK_AB R159, R88, R11 ;  /* 0x0000000b589f723e */ /* 0x000fe200000010ff */
[----:B0-----:R-:W-:-:S02]  /*1f3f0*/  IMAD.MOV.U32 R21, RZ, RZ, R22 ;  /* 0x000000ffff157224 */ /* 0x001fc400078e0016 */
[----:B------:R-:W0:Y:S01]  /*1f400*/  MUFU.EX2 R155, R155 ;  /* 0x0000009b009b7308 */ /* 0x000e220000000800 */
[----:B---3--:R-:W-:-:S07]  /*1f410*/  FADD.FTZ R3, R153, R4 ;  /* 0x0000000499037221 */ /* 0x008fce0000010000 */
        /* <DEDUP_REMOVED lines=69> */
[----:B--2---:R-:W-:-:S07]  /*1f870*/  FADD.FTZ R3, R123, R3 ;  /* 0x000000037b037221 */ /* 0x004fce0000010000 */
[----:B------:R2:W3:Y:S01]  /*1f880*/  MUFU.EX2 R15, R137 ;  /* 0x00000089000f7308 */ /* 0x0004e20000000800 */
[----:B0-----:R-:W-:Y:S01]  /*1f890*/  FADD.FTZ R104, R138, R9 ;  /* 0x000000098a687221 */ /* 0x001fe20000010000 */
[----:B------:R-:W-:-:S06]  /*1f8a0*/  IMAD.MOV.U32 R9, RZ, RZ, R6 ;  /* 0x000000ffff097224 */ /* 0x000fcc00078e0006 */
[----:B------:R-:W0:Y:S01]  /*1f8b0*/  MUFU.EX2 R125, R125 ;  /* 0x0000007d007d7308 */ /* 0x000e220000000800 */
[----:B-1----:R-:W-:Y:S01]  /*1f8c0*/  FADD.FTZ R3, R108, R3 ;  /* 0x000000036c037221 */ /* 0x002fe20000010000 */
[----:B--2---:R-:W-:Y:S01]  /*1f8d0*/  F2FP.BF16.F32.PACK_AB R137, R123, R106 ;  /* 0x0000006a7b89723e */ /* 0x004fe200000010ff */
[C---:B---3--:R-:W-:Y:S01]  /*1f8e0*/  FADD.FTZ R4, R15.reuse, R104 ;  /* 0x000000680f047221 */ /* 0x048fe20000010000 */
[----:B------:R-:W-:Y:S01]  /*1f8f0*/  F2FP.BF16.F32.PACK_AB R138, R15, R138 ;  /* 0x0000008a0f8a723e */ /* 0x000fe200000010ff */
[----:B------:R-:W-:Y:S02]  /*1f900*/  IMAD.MOV.U32 R15, RZ, RZ, R5 ;  /* 0x000000ffff0f7224 */ /* 0x000fe400078e0005 */
[C---:B0-----:R-:W-:Y:S01]  /*1f910*/  FADD.FTZ R3, R125.reuse, R3 ;  /* 0x000000037d037221 */ /* 0x041fe20000010000 */
[----:B------:R-:W-:Y:S01]  /*1f920*/  F2FP.BF16.F32.PACK_AB R139, R125, R108 ;  /* 0x0000006c7d8b723e */ /* 0x000fe200000010ff */
[----:B------:R-:W-:Y:S06]  /*1f930*/  @P2 BRA `(.L_x_1919) ;  /* 0xffffffc800402947 */ /* 0x000fec000383ffff */
.L_x_1900:
[----:B------:R-:W-:Y:S05]  /*1f940*/  BSYNC B0 ;  /* 0x0000000000007941 */ /* 0x000fea0003800000 */
.L_x_1899:
        /* <DEDUP_REMOVED lines=67> */
.L_x_1920:
[----:B------:R-:W-:Y:S01]  /*1fd80*/  IMAD R11, R22, 0x8, R16 ;  /* 0x00000008160b7824 */ /* 0x000fe200078e0210 */
[----:B------:R-:W-:-:S04]  /*1fd90*/  SHF.L.U32 R0, R23, 0x1f, RZ ;  /* 0x0000001f17007819 */ /* 0x000fc800000006ff */
[----:B------:R0:W1:Y:S01]  /*1fda0*/  SYNCS.PHASECHK.TRANS64.TRYWAIT P2, [R11+URZ+0x2a850], R0 ;  /* 0x02a850000b0075a7 */ /* 0x000062000804017f */
[----:B------:R-:W-:Y:S05]  /*1fdb0*/  @!P0 BRA `(.L_x_1921) ;  /* 0x0000000000048947 */ /* 0x000fea0003800000 */
[----:B------:R-:W-:Y:S01]  /*1fdc0*/  BPT.TRAP 0x1 ;  /* 0x000000040000795c */ /* 0x000fe20000300000 */
.L_x_1921:
        /* <DEDUP_REMOVED lines=9> */
.L_x_1923:
[----:B------:R-:W-:Y:S05]  /*1fe60*/  BSYNC B0 ;  /* 0x0000000000007941 */ /* 0x000fea0003800000 */
.L_x_1922:
[----:B------:R-:W-:Y:S01]  /*1fe70*/  IMAD.MOV.U32 R9, RZ, RZ, 0x40000040 ;  /* 0x40000040ff097424 */ /* 0x000fe200078e00ff */
[C---:B------:R-:W-:Y:S01]  /*1fe80*/  R2UR UR6, R8.reuse ;  /* 0x00000000080672ca */ /* 0x040fe200000e0000 */
[----:B------:R-:W-:Y:S01]  /*1fe90*/  WARPGROUP.ARRIVE ;  /* 0x00000000000079c5 */ /* 0x000fe20000000000 */
[----:B------:R-:W-:Y:S01]  /*1fea0*/  VIADD R12, R8, 0x80 ;  /* 0x00000080080c7836 */ /* 0x000fe20000000000 */
[----:B01----:R-:W0:Y:S01]  /*1feb0*/  SHFL.BFLY PT, R0, R3, 0x2, 0x1f ;  /* 0x0c401f0003007f89 */ /* 0x003e2200000e0000 */
[----:B------:R-:W-:Y:S01]  /*1fec0*/  R2UR UR7, R9 ;  /* 0x00000000090772ca */ /* 0x000fe200000e0000 */
[----:B------:R-:W-:Y:S02]  /*1fed0*/  IMAD.MOV.U32 R13, RZ, RZ, 0x40000040 ;  /* 0x40000040ff0d7424 */ /* 0x000fe400078e00ff */
[----:B------:R-:W-:Y:S01]  /*1fee0*/  IMAD.MOV.U32 R9, RZ, RZ, 0x40000040 ;  /* 0x40000040ff097424 */ /* 0x000fe200078e00ff */
[----:B------:R-:W1:Y:S01]  /*1fef0*/  SHFL.BFLY PT, R7, R4, 0x2, 0x1f ;  /* 0x0c401f0004077f89 */ /* 0x000e6200000e0000 */
[----:B------:R-:W-:-:S02]  /*1ff00*/  @!P1 VIADD R11, R11, 0x2a860 ;  /* 0x0002a8600b0b9836 */ /* 0x000fc40000000000 */
[----:B------:R-:W-:Y:S02]  /*1ff10*/  VIADD R22, R22, 0x1 ;  /* 0x0000000116167836 */ /* 0x000fe40000000000 */
[----:B------:R-:W-:Y:S01]  /*1ff20*/  IMAD.MOV.U32 R20, RZ, RZ, -0x800000 ;  /* 0xff800000ff147424 */ /* 0x000fe200078e00ff */
[----:B------:R-:W-:Y:S01]  /*1ff30*/  @!P1 PRMT R11, RZ, 0x654, R11 ;  /* 0x00000654ff0b9816 */ /* 0x000fe2000000000b */
[----:B------:R-:W-:Y:S01]  /*1ff40*/  VIADD R187, R187, 0x1 ;  /* 0x00000001bbbb7836 */ /* 0x000fe20000000000 */
[----:B------:R-:W-:Y:S01]  /*1ff50*/  ISETP.NE.AND P2, PT, R22, 0x2, PT ;  /* 0x000000021600780c */ /* 0x000fe20003f45270 */
[----:B------:R-:W-:Y:S01]  /*1ff60*/  HGMMA.64x128x16.F32.BF16 R24, R156, gdesc[UR4].tnspB, R24, gsb0 ;  /* 0x41e000049c187df0 */ /* 0x000fe20008001818 */
[----:B------:R-:W-:Y:S01]  /*1ff70*/  R2UR UR6, R12 ;  /* 0x000000000c0672ca */ /* 0x000fe200000e0000 */
[----:B------:R-:W-:Y:S01]  /*1ff80*/  VIADD R12, R8, 0x100 ;  /* 0x00000100080c7836 */ /* 0x000fe20000000000 */
[----:B------:R-:W-:Y:S01]  /*1ff90*/  R2UR UR7, R13 ;  /* 0x000000000d0772ca */ /* 0x000fe200000e0000 */
[----:B------:R-:W-:Y:S01]  /*1ffa0*/  IMAD.MOV.U32 R13, RZ, RZ, 0x40000040 ;  /* 0x40000040ff0d7424 */ /* 0x000fe200078e00ff */
[----:B------:R-:W-:Y:S01]  /*1ffb0*/  SEL R22, R22, RZ, P2 ;  /* 0x000000ff16167207 */ /* 0x000fe20001000000 */
[----:B0-----:R-:W-:Y:S01]  /*1ffc0*/  FADD.FTZ R2, R0, R3 ;  /* 0x0000000300027221 */ /* 0x001fe20000010000 */
[----:B------:R-:W-:-:S02]  /*1ffd0*/  IMAD.MOV.U32 R3, RZ, RZ, RZ ;  /* 0x000000ffff037224 */ /* 0x000fc400078e00ff */
[----:B-1----:R-:W-:-:S05]  /*1ffe0*/  FADD.FTZ R7, R7, R4 ;  /* 0x0000000407077221 */ /* 0x002fca0000010000 */
[----:B------:R-:W0:Y:S01]  /*1fff0*/  SHFL.BFLY PT, R0, R7, 0x1, 0x1f ;  /* 0x0c201f0007007f89 */ /* 0x000e2200000e0000 */
        /* <DEDUP_REMOVED lines=19> */
[----:B0-----:R-:W-:Y:S01]  /*20130*/  FADD.FTZ R12, R7, R0 ;  /* 0x00000000070c7221 */ /* 0x001fe20000010000 */
[----:B------:R-:W-:Y:S02]  /*20140*/  R2UR UR7, R13 ;  /* 0x000000000d0772ca */ /* 0x000fe400000e0000 */
[----:B------:R-:W-:Y:S02]  /*20150*/  SEL R0, RZ, 0x1, P2 ;  /* 0x00000001ff007807 */ /* 0x000fe40001000000 */
[----:B------:R-:W-:Y:S02]  /*20160*/  FSETP.NE.FTZ.AND P0, PT, R12, RZ, PT ;  /* 0x000000ff0c00720b */ /* 0x000fe40003f15000 */
[----:B------:R-:W-:Y:S01]  /*20170*/  LOP3.LUT R23, R23, R0, RZ, 0x3c, !PT ;  /* 0x0000000017177212 */ /* 0x000fe200078e3cff */
[----:B------:R-:W-:-:S10]  /*20180*/  IMAD.MOV.U32 R0, RZ, RZ, -0x800000 ;  /* 0xff800000ff007424 */ /* 0x000fd400078e00ff */
[----:B------:R-:W0:Y:S08]  /*20190*/  @P0 MUFU.LG2 R4, R12 ;  /* 0x0000000c00040308 */ /* 0x000e300000000c00 */
[----:B------:R-:W-:Y:S01]  /*201a0*/  @P0 MUFU.RCP R3, R12 ;  /* 0x0000000c00030308 */ /* 0x000fe20000001000 */
[----:B0-----:R-:W-:Y:S01]  /*201b0*/  @P0 FMUL.FTZ R7, R4, 0.69314718246459960938 ;  /* 0x3f31721804070820 */ /* 0x001fe20000410000 */
[----:B------:R-:W-:-:S02]  /*201c0*/  WARPGROUP.DEPBAR.LE gsb0, 0x0 ;  /* 0x00008000000079c5 */ /* 0x000fc40000010000 */
[----:B------:R-:W-:-:S06]  /*201d0*/  WARPGROUP.ARRIVE ;  /* 0x00000000000079c5 */ /* 0x000fcc0000000000 */
[----:B------:R-:W-:Y:S01]  /*201e0*/  HGMMA.64x128x16.F32.BF16 R24, R140, gdesc[UR4].tnspB, R24, gsb0 ;  /* 0x41e000048c187df0 */ /* 0x000fe20008001818 */
[----:B------:R-:W-:Y:S01]  /*201f0*/  R2UR UR6, R8 ;  /* 0x00000000080672ca */ /* 0x000fe200000e0000 */
[----:B------:R-:W-:Y:S01]  /*20200*/  IMAD.MOV.U32 R8, RZ, RZ, RZ ;  /* 0x000000ffff087224 */ /* 0x000fe200078e00ff */
[----:B------:R-:W-:Y:S02]  /*20210*/  R2UR UR7, R9 ;  /* 0x00000000090772ca */ /* 0x000fe400000e0000 */
[----:B------:R-:W0:Y:S02]  /*20220*/  SHFL.BFLY PT, R9, R2, 0x1, 0x1f ;  /* 0x0c201f0002097f89 */ /* 0x000e2400000e0000 */
[----:B0-----:R-:W-:Y:S01]  /*20230*/  FADD.FTZ R13, R2, R9 ;  /* 0x00000009020d7221 */ /* 0x001fe20000010000 */
[----:B------:R-:W-:-:S04]  /*20240*/  @P0 FMUL.FTZ R2, R10, 0.69314718246459960938 ;  /* 0x3f3172180a020820 */ /* 0x000fc80000410000 */
[----:B------:R-:W-:Y:S01]  /*20250*/  FSETP.NE.FTZ.AND P3, PT, R13, RZ, PT ;  /* 0x000000ff0d00720b */ /* 0x000fe20003f75000 */
[----:B------:R-:W-:Y:S01]  /*20260*/  @P0 FFMA.FTZ R0, R2, R5, R7 ;  /* 0x0000000502000223 */ /* 0x000fe20000010007 */
[----:B------:R-:W-:-:S11]  /*20270*/  PLOP3.LUT P0, PT, PT, PT, PT, 0x8, 0x0 ;  /* 0x000000000000781c */ /* 0x000fd60003f0e170 */
        /* <DEDUP_REMOVED lines=9> */
[----:B------:R0:W-:Y:S01]  /*20310*/  @!P1 SYNCS.ARRIVE.TRANS64.RED.A1T0 RZ, [R11+URZ], RZ ;  /* 0x000000ff0bff99a7 */ /* 0x0001e2000810043f */
[-C--:B------:R-:W-:Y:S01]  /*20320*/  FMUL.FTZ R21, R36, R3.reuse ;  /* 0x0000000324157220 */ /* 0x080fe20000410000 */
        /* <DEDUP_REMOVED lines=62> */
[----:B0-----:R-:W-:-:S07]  /*20710*/  FMUL.FTZ R87, R87, R8 ;  /* 0x0000000857577220 */ /* 0x001fce0000410000 */
.L_x_1785:
        /* <DEDUP_REMOVED lines=10> */
[----:B------:R-:W-:Y:S01]  /*207c0*/  ULDC.64 UR4, c[0x0][0xc00] ;  /* 0x0003000000047ab9 */ /* 0x000fe20000000a00 */
[----:B------:R-:W-:Y:S01]  /*207d0*/  F2FP.BF16.F32.PACK_AB R6, R91, R6 ;  /* 0x000000065b06723e */ /* 0x000fe200000010ff */
[----:B------:R-:W-:Y:S01]  /*207e0*/  ULDC.64 UR6, c[0x0][0x208] ;  /* 0x0000820000067ab9 */ /* 0x000fe20000000a00 */
[----:B------:R-:W-:Y:S02]  /*207f0*/  F2FP.BF16.F32.PACK_AB R35, R46, R35 ;  /* 0x000000232e23723e */ /* 0x000fe400000010ff */
[----:B------:R-:W-:Y:S02]  /*20800*/  F2FP.BF16.F32.PACK_AB R37, R38, R37 ;  /* 0x000000252625723e */ /* 0x000fe400000010ff */
[----:B------:R-:W-:Y:S02]  /*20810*/  F2FP.BF16.F32.PACK_AB R36, R73, R36 ;  /* 0x000000244924723e */ /* 0x000fe400000010ff */
[----:B------:R-:W-:-:S02]  /*20820*/  F2FP.BF16.F32.PACK_AB R38, R77, R76 ;  /* 0x0000004c4d26723e */ /* 0x000fc400000010ff */
[----:B------:R-:W-:Y:S02]  /*20830*/  F2FP.BF16.F32.PACK_AB R39, R42, R39 ;  /* 0x000000272a27723e */ /* 0x000fe400000010ff */
[----:B------:R-:W-:Y:S02]  /*20840*/  MOV R2, R16 ;  /* 0x0000001000027202 */ /* 0x000fe40000000f00 */
[----:B--2---:R-:W-:-:S03]  /*20850*/  MOV R3, R5 ;  /* 0x0000000500037202 */ /* 0x004fc60000000f00 */
[----:B------:R-:W-:-:S03]  /*20860*/  IMAD.WIDE R4, R225, 0x2, R2 ;  /* 0x00000002e1047825 */ /* 0x000fc600078e0202 */
[C---:B------:R-:W-:Y:S02]  /*20870*/  IADD3 R101, P3, R4.reuse, 0x4000, RZ ;  /* 0x0000400004657810 */ /* 0x040fe40007f7e0ff */
[----:B------:R-:W-:Y:S02]  /*20880*/  LOP3.LUT R15, R4, 0x380, RZ, 0xc0, !PT ;  /* 0x00000380040f7812 */ /* 0x000fe400078ec0ff */
[----:B------:R-:W-:Y:S02]  /*20890*/  LOP3.LUT R14, R101, 0x380, RZ, 0xc0, !PT ;  /* 0x00000380650e7812 */ /* 0x000fe400078ec0ff */
[----:B------:R-:W-:Y:S02]  /*208a0*/  SHF.R.U64 R15, R15, 0x3, RZ ;  /* 0x000000030f0f7819 */ /* 0x000fe400000012ff */
[----:B------:R-:W-:Y:S01]  /*208b0*/  SHF.R.U64 R14, R14, 0x3, RZ ;  /* 0x000000030e0e7819 */ /* 0x000fe200000012ff */
[----:B------:R-:W-:Y:S01]  /*208c0*/  BAR.SYNC.DEFER_BLOCKING 0x1, 0x100 ;  /* 0x0044000000007b1d */ /* 0x000fe20000010000 */
[----:B------:R-:W-:-:S02]  /*208d0*/  IADD3 R71, P6, R4, 0x20, RZ ;  /* 0x0000002004477810 */ /* 0x000fc40007fde0ff */
[C---:B------:R-:W-:Y:S02]  /*208e0*/  IADD3 R75, P5, R4.reuse, 0x40, RZ ;  /* 0x00000040044b7810 */ /* 0x040fe40007fbe0ff */
[C---:B------:R-:W-:Y:S01]  /*208f0*/  IADD3 R79, P4, R4.reuse, 0x60, RZ ;  /* 0x00000060044f7810 */ /* 0x040fe20007f9e0ff */
[--C-:B------:R-:W-:Y:S01]  /*20900*/  IMAD.X R9, RZ, RZ, R5.reuse, P6 ;  /* 0x000000ffff097224 */ /* 0x100fe200030e0605 */
        /* <DEDUP_REMOVED lines=8> */
[----:B------:R-:W-:Y:S01]  /*20990*/  LOP3.LUT R14, R14, R101, RZ, 0x3c, !PT ;  /* 0x000000650e0e7212 */ /* 0x000fe200078e3cff */
[--C-:B------:R-:W-:Y:S01]  /*209a0*/  IMAD.X R33, RZ, RZ, R5.reuse, P0 ;  /* 0x000000ffff217224 */ /* 0x100fe200000e0605 */
[----:B------:R-:W-:Y:S01]  /*209b0*/  ISETP.NE.U32.AND P0, PT, RZ, UR4, PT ;  /* 0x00000004ff007c0c */ /* 0x000fe2000bf05070 */
[----:B------:R-:W-:Y:S01]  /*209c0*/  IMAD.X R31, RZ, RZ, R5, P1 ;  /* 0x000000ffff1f7224 */ /* 0x000fe200008e0605 */
[----:B------:R-:W-:-:S02]  /*209d0*/  MOV R74, R14 ;  /* 0x0000000e004a7202 */ /* 0x000fc40000000f00 */
[----:B------:R-:W-:Y:S02]  /*209e0*/  F2FP.BF16.F32.PACK_AB R15, R55, R54 ;  /* 0x00000036370f723e */ /* 0x000fe400000010ff */
[----:B------:R-:W2:Y:S01]  /*209f0*/  LDC R55, c[0x0][0xbe8] ;  /* 0x0002fa00ff377b82 */ /* 0x000ea20000000800 */
[----:B------:R-:W-:Y:S01]  /*20a00*/  ISETP.NE.AND.EX P0, PT, RZ, UR5, PT, P0 ;  /* 0x00000005ff007c0c */ /* 0x000fe2000bf05300 */
[----:B------:R-:W-:Y:S01]  /*20a10*/  ULDC.64 UR4, c[0x0][0xc08] ;  /* 0x0003020000047ab9 */ /* 0x000fe20000000a00 */
[----:B------:R-:W-:Y:S02]  /*20a20*/  LOP3.LUT R8, R71, 0x380, RZ, 0xc0, !PT ;  /* 0x0000038047087812 */ /* 0x000fe400078ec0ff */
[----:B------:R-:W-:Y:S02]  /*20a30*/  LOP3.LUT R10, R75, 0x380, RZ, 0xc0, !PT ;  /* 0x000003804b0a7812 */ /* 0x000fe400078ec0ff */
[----:B------:R-:W-:Y:S02]  /*20a40*/  LOP3.LUT R12, R79, 0x380, RZ, 0xc0, !PT ;  /* 0x000003804f0c7812 */ /* 0x000fe400078ec0ff */
[----:B------:R-:W-:-:S02]  /*20a50*/  MOV R98, R4 ;  /* 0x0000000400627202 */ /* 0x000fc40000000f00 */
[----:B------:R-:W-:Y:S02]  /*20a60*/  F2FP.BF16.F32.PACK_AB R5, R32, R99 ;  /* 0x000000632005723e */ /* 0x000fe400000010ff */
[----:B-1----:R-:W-:Y:S02]  /*20a70*/  LOP3.LUT R24, R103, 0x380, RZ, 0xc0, !PT ;  /* 0x0000038067187812 */ /* 0x002fe400078ec0ff */
[----:B------:R-:W-:Y:S02]  /*20a80*/  LOP3.LUT R30, R105, 0x380, RZ, 0xc0, !PT ;  /* 0x00000380691e7812 */ /* 0x000fe400078ec0ff */
[----:B------:R-:W-:Y:S02]  /*20a90*/  ISETP.NE.U32.AND P2, PT, RZ, UR4, PT ;  /* 0x00000004ff007c0c */ /* 0x000fe4000bf45070 */
[----:B------:R-:W-:Y:S02]  /*20aa0*/  LOP3.LUT R32, R107, 0x380, RZ, 0xc0, !PT ;  /* 0x000003806b207812 */ /* 0x000fe400078ec0ff */
[----:B------:R-:W-:-:S02]  /*20ab0*/  SHF.R.U64 R8, R8, 0x3, RZ ;  /* 0x0000000308087819 */ /* 0x000fc400000012ff */
[----:B------:R-:W-:Y:S02]  /*20ac0*/  SHF.R.U64 R10, R10, 0x3, RZ ;  /* 0x000000030a0a7819 */ /* 0x000fe400000012ff */
[----:B------:R-:W-:Y:S02]  /*20ad0*/  SHF.R.U64 R12, R12, 0x3, RZ ;  /* 0x000000030c0c7819 */ /* 0x000fe400000012ff */
[----:B------:R-:W-:Y:S02]  /*20ae0*/  F2FP.BF16.F32.PACK_AB R4, R92, R7 ;  /* 0x000000075c04723e */ /* 0x000fe400000010ff */
[----:B------:R-:W-:Y:S02]  /*20af0*/  SHF.R.U64 R24, R24, 0x3, RZ ;  /* 0x0000000318187819 */ /* 0x000fe400000012ff */
[----:B------:R-:W-:Y:S02]  /*20b00*/  SHF.R.U64 R30, R30, 0x3, RZ ;  /* 0x000000031e1e7819 */ /* 0x000fe400000012ff */
[----:B------:R-:W-:-:S02]  /*20b10*/  F2FP.BF16.F32.PACK_AB R7, R28, R97 ;  /* 0x000000611c07723e */ /* 0x000fc400000010ff */
[----:B------:R-:W-:Y:S02]  /*20b20*/  ISETP.NE.AND.EX P2, PT, RZ, UR5, PT, P2 ;  /* 0x00000005ff007c0c */ /* 0x000fe4000bf45320 */
[----:B------:R-:W-:Y:S01]  /*20b30*/  SHF.R.U64 R32, R32, 0x3, RZ ;  /* 0x0000000320207819 */ /* 0x000fe200000012ff */
[----:B------:R1:W-:Y:S01]  /*20b40*/  STSM.16.M88.4 [R98], R4 ;  /* 0x0000000462007844 */ /* 0x0003e20000000200 */
[----:B------:R-:W-:Y:S02]  /*20b50*/  LOP3.LUT R8, R8, R71, RZ, 0x3c, !PT ;  /* 0x0000004708087212 */ /* 0x000fe400078e3cff */
[----:B------:R-:W-:Y:S02]  /*20b60*/  LOP3.LUT R10, R10, R75, RZ, 0x3c, !PT ;  /* 0x0000004b0a0a7212 */ /* 0x000fe400078e3cff */
[----:B------:R-:W-:Y:S02]  /*20b70*/  LOP3.LUT R12, R12, R79, RZ, 0x3c, !PT ;  /* 0x0000004f0c0c7212 */ /* 0x000fe400078e3cff */
[----:B------:R-:W-:-:S02]  /*20b80*/  LOP3.LUT R28, R24, R103, RZ, 0x3c, !PT ;  /* 0x00000067181c7212 */ /* 0x000fc400078e3cff */
[----:B------:R-:W-:Y:S02]  /*20b90*/  LOP3.LUT R30, R30, R105, RZ, 0x3c, !PT ;  /* 0x000000691e1e7212 */ /* 0x000fe400078e3cff */
[----:B------:R-:W-:Y:S02]  /*20ba0*/  LOP3.LUT R32, R32, R107, RZ, 0x3c, !PT ;  /* 0x0000006b20207212 */ /* 0x000fe400078e3cff */
[----:B------:R-:W-:Y:S02]  /*20bb0*/  MOV R79, R8 ;  /* 0x00000008004f7202 */ /* 0x000fe40000000f00 */
[----:B------:R-:W-:Y:S02]  /*20bc0*/  MOV R78, R10 ;  /* 0x0000000a004e7202 */ /* 0x000fe40000000f00 */
[----:B-1----:R-:W-:Y:S02]  /*20bd0*/  F2FP.BF16.F32.PACK_AB R4, R90, R89 ;  /* 0x000000595a04723e */ /* 0x002fe400000010ff */
[----:B------:R-:W-:-:S02]  /*20be0*/  F2FP.BF16.F32.PACK_AB R5, R95, R96 ;  /* 0x000000605f05723e */ /* 0x000fc400000010ff */
[----:B------:R-:W-:Y:S02]  /*20bf0*/  F2FP.BF16.F32.PACK_AB R6, R88, R21 ;  /* 0x000000155806723e */ /* 0x000fe400000010ff */
[----:B------:R-:W-:Y:S02]  /*20c00*/  F2FP.BF16.F32.PACK_AB R7, R93, R94 ;  /* 0x0000005e5d07723e */ /* 0x000fe400000010ff */
[----:B------:R-:W-:Y:S02]  /*20c10*/  MOV R75, R12 ;  /* 0x0000000c004b7202 */ /* 0x000fe40000000f00 */
[----:B------:R-:W-:Y:S01]  /*20c20*/  F2FP.BF16.F32.PACK_AB R8, R41, R40 ;  /* 0x000000282908723e */ /* 0x000fe200000010ff */
[----:B------:R-:W-:Y:S01]  /*20c30*/  STSM.16.M88.4 [R79], R4 ;  /* 0x000000044f007844 */ /* 0x000fe20000000200 */
[----:B------:R-:W-:Y:S01]  /*20c40*/  F2FP.BF16.F32.PACK_AB R9, R43, R72 ;  /* 0x000000482b09723e */ /* 0x000fe200000010ff */
[----:B------:R-:W1:Y:S01]  /*20c50*/  LDC.64 R40, c[0x0][0xc00] ;  /* 0x00030000ff287b82 */ /* 0x000e620000000a00 */
[----:B------:R-:W-:-:S02]  /*20c60*/  F2FP.BF16.F32.PACK_AB R10, R45, R44 ;  /* 0x0000002c2d0a723e */ /* 0x000fc400000010ff */
[----:B------:R-:W-:Y:S02]  /*20c70*/  F2FP.BF16.F32.PACK_AB R11, R47, R34 ;  /* 0x000000222f0b723e */ /* 0x000fe400000010ff */
[----:B------:R-:W-:Y:S02]  /*20c80*/  MOV R71, R28 ;  /* 0x0000001c00477202 */ /* 0x000fe40000000f00 */
[----:B------:R-:W-:Y:S01]  /*20c90*/  MOV R70, R30 ;  /* 0x0000001e00467202 */ /* 0x000fe20000000f00 */
[----:B------:R3:W-:Y:S01]  /*20ca0*/  STSM.16.M88.4 [R78], R8 ;  /* 0x000000084e007844 */ /* 0x0007e20000000200 */
[----:B------:R-:W-:Y:S02]  /*20cb0*/  F2FP.BF16.F32.PACK_AB R12, R49, R48 ;  /* 0x00000030310c723e */ /* 0x000fe400000010ff */
[----:B------:R-:W-:Y:S02]  /*20cc0*/  F2FP.BF16.F32.PACK_AB R14, R53, R52 ;  /* 0x00000034350e723e */ /* 0x000fe400000010ff */
[----:B--2---:R-:W-:Y:S01]  /*20cd0*/  ISETP.NE.AND P1, PT, R55, 0x1, PT ;  /* 0x000000013700780c */ /* 0x004fe20003f25270 */
[----:B------:R-:W-:Y:S01]  /*20ce0*/  ULDC UR4, c[0x0][0xa88] ;  /* 0x0002a20000047ab9 */ /* 0x000fe20000000800 */
[----:B------:R-:W-:Y:S01]  /*20cf0*/  F2FP.BF16.F32.PACK_AB R13, R51, R50 ;  /* 0x00000032330d723e */ /* 0x000fe200000010ff */
[----:B------:R-:W-:Y:S01]  /*20d00*/  IMAD.MOV.U32 R48, RZ, RZ, RZ ;  /* 0x000000ffff307224 */ /* 0x000fe200078e00ff */
[----:B------:R-:W-:-:S02]  /*20d10*/  MOV R24, R32 ;  /* 0x0000002000187202 */ /* 0x000fc40000000f00 */
[----:B------:R-:W-:Y:S01]  /*20d20*/  F2FP.BF16.F32.PACK_AB R28, R57, R56 ;  /* 0x00000038391c723e */ /* 0x000fe200000010ff */
[----:B------:R2:W-:Y:S01]  /*20d30*/  STSM.16.M88.4 [R75], R12 ;  /* 0x0000000c4b007844 */ /* 0x0005e20000000200 */
[----:B------:R-:W-:Y:S02]  /*20d40*/  F2FP.BF16.F32.PACK_AB R29, R59, R58 ;  /* 0x0000003a3b1d723e */ /* 0x000fe400000010ff */
[----:B------:R-:W-:Y:S01]  /*20d50*/  F2FP.BF16.F32.PACK_AB R30, R61, R60 ;  /* 0x0000003c3d1e723e */ /* 0x000fe200000010ff */
[----:B---3--:R-:W3:Y:S01]  /*20d60*/  @P2 LDC.64 R8, c[0x0][0xc08] ;  /* 0x00030200ff082b82 */ /* 0x008ee20000000a00 */
[----:B------:R-:W-:Y:S01]  /*20d70*/  F2FP.BF16.F32.PACK_AB R31, R63, R62 ;  /* 0x0000003e3f1f723e */ /* 0x000fe200000010ff */
[----:B-1----:R-:W-:Y:S01]  /*20d80*/  IMAD.WIDE R40, R186, 0x4, R40 ;  /* 0x00000004ba287825 */ /* 0x002fe200078e0228 */
[----:B------:R-:W-:Y:S02]  /*20d90*/  F2FP.BF16.F32.PACK_AB R32, R65, R64 ;  /* 0x000000404120723e */ /* 0x000fe400000010ff */
[----:B------:R-:W-:Y:S01]  /*20da0*/  F2FP.BF16.F32.PACK_AB R33, R67, R66 ;  /* 0x000000424321723e */ /* 0x000fe200000010ff */
[----:B------:R-:W-:Y:S01]  /*20db0*/  STSM.16.M88.4 [R74], R28 ;  /* 0x0000001c4a007844 */ /* 0x000fe20000000200 */
[----:B------:R-:W-:Y:S01]  /*20dc0*/  F2FP.BF16.F32.PACK_AB R34, R69, R68 ;  /* 0x000000444522723e */ /* 0x000fe200000010ff */
[----:B------:R-:W1:Y:S01]  /*20dd0*/  @P1 LDC R10, c[0x0][0xbec] ;  /* 0x0002fb00ff0a1b82 */ /* 0x000e620000000800 */
[----:B------:R-:W-:-:S02]  /*20de0*/  F2FP.BF16.F32.PACK_AB R4, R81, R80 ;  /* 0x000000505104723e */ /* 0x000fc400000010ff */
[----:B------:R-:W-:Y:S01]  /*20df0*/  F2FP.BF16.F32.PACK_AB R5, R83, R82 ;  /* 0x000000525305723e */ /* 0x000fe200000010ff */
[----:B------:R-:W-:Y:S01]  /*20e00*/  STSM.16.M88.4 [R71], R32 ;  /* 0x0000002047007844 */ /* 0x000fe20000000200 */
[----:B------:R-:W-:Y:S02]  /*20e10*/  F2FP.BF16.F32.PACK_AB R6, R85, R84 ;  /* 0x000000545506723e */ /* 0x000fe400000010ff */
[----:B------:R-:W-:Y:S01]  /*20e20*/  F2FP.BF16.F32.PACK_AB R7, R87, R86 ;  /* 0x000000565707723e */ /* 0x000fe200000010ff */
[----:B------:R-:W-:Y:S01]  /*20e30*/  STSM.16.M88.4 [R70], R36 ;  /* 0x0000002446007844 */ /* 0x000fe20000000200 */
[----:B--2---:R-:W2:Y:S03]  /*20e40*/  @P1 LDC R13, c[0x0][0xbf0] ;  /* 0x0002fc00ff0d1b82 */ /* 0x004ea60000000800 */
[----:B------:R4:W-:Y:S05]  /*20e50*/  STSM.16.M88.4 [R24], R4 ;  /* 0x0000000418007844 */ /* 0x0009ea0000000200 */
[----:B------:R-:W-:Y:S01]  /*20e60*/  BAR.SYNC.DEFER_BLOCKING 0x1, 0x100 ;  /* 0x0044000000007b1d */ /* 0x000fe20000010000 */
[----:B----4-:R-:W-:-:S02]  /*20e70*/  IMAD.U32 R6, RZ, RZ, UR4 ;  /* 0x00000004ff067e24 */ /* 0x010fc4000f8e00ff */
[----:B---3--:R-:W-:-:S03]  /*20e80*/  @P2 IMAD.WIDE R4, R186, 0x4, R8 ;  /* 0x00000004ba042825 */ /* 0x008fc600078e0208 */
[----:B------:R3:W5:Y:S04]  /*20e90*/  @P0 LDG.E R48, desc[UR6][R40.64] ;  /* 0x0000000628300981 */ /* 0x000768000c1e1900 */
[----:B------:R3:W5:Y:S01]  /*20ea0*/  @P2 LDG.E R6, desc[UR6][R4.64] ;  /* 0x0000000604062981 */ /* 0x000762000c1e1900 */
[----:B------:R-:W-:Y:S05]  /*20eb0*/  @P2 BRA `(.L_x_1927) ;  /* 0x0000000000142947 */ /* 0x000fea0003800000 */
[----:B------:R-:W-:Y:S05]  /*20ec0*/  @!P0 BRA `(.L_x_1927) ;  /* 0x0000000000108947 */ /* 0x000fea0003800000 */
[----:B------:R-:W-:Y:S02]  /*20ed0*/  ULDC.64 UR4, c[0x0][0x208] ;  /* 0x0000820000047ab9 */ /* 0x000fe40000000a00 */
[----:B---3--:R-:W3:Y:S04]  /*20ee0*/  LDG.E R5, desc[UR4][R40.64] ;  /* 0x0000000428057981 */ /* 0x008ee8000c1e1900 */
[----:B-----5:R-:W3:Y:S02]  /*20ef0*/  LDG.E R6, desc[UR4][R40.64+0x4] ;  /* 0x0000040428067981 */ /* 0x020ee4000c1e1900 */
[----:B---3--:R-:W-:-:S07]  /*20f00*/  IMAD.IADD R6, R6, 0x1, -R5 ;  /* 0x0000000106067824 */ /* 0x008fce00078e0a05 */
.L_x_1927:
[----:B------:R-:W-:Y:S01]  /*20f10*/  SHF.R.S32.HI R54, RZ, 0x1f, R185 ;  /* 0x0000001fff367819 */ /* 0x000fe200000114b9 */
[----:B------:R-:W-:Y:S01]  /*20f20*/  IMAD.IADD R15, R181, 0x1, R177 ;  /* 0x00000001b50f7824 */ /* 0x000fe200078e02b1 */
[----:B------:R-:W-:Y:S01]  /*20f30*/  ULDC.64 UR4, c[0x0][0xb90] ;  /* 0x0002e40000047ab9 */ /* 0x000fe20000000a00 */
[----:B-----5:R-:W-:Y:S01]  /*20f40*/  SHF.R.S32.HI R49, RZ, 0x1f, R48 ;  /* 0x0000001fff317819 */ /* 0x020fe20000011430 */
[----:B------:R-:W-:Y:S01]  /*20f50*/  IMAD R9, R190, 0x40, R182 ;  /* 0x00000040be097824 */ /* 0x000fe200078e02b6 */
[----:B------:R-:W-:Y:S01]  /*20f60*/  SEL R57, R186, RZ, !P0 ;  /* 0x000000ffba397207 */ /* 0x000fe20004000000 */
[----:B---3--:R-:W-:Y:S01]  /*20f70*/  IMAD R4, R54, UR4, RZ ;  /* 0x0000000436047c24 */ /* 0x008fe2000f8e02ff */
[----:B------:R-:W-:Y:S01]  /*20f80*/  ULDC.64 UR6, c[0x0][0x208] ;  /* 0x0000820000067ab9 */ /* 0x000fe20000000a00 */
[----:B-1----:R-:W-:Y:S01]  /*20f90*/  @P1 IMAD.HI.U32 R8, R15, R10, RZ ;  /* 0x0000000a0f081227 */ /* 0x002fe200078e00ff */
[----:B------:R-:W-:-:S03]  /*20fa0*/  SHF.R.S32.HI R10, RZ, 0x1f, R186 ;  /* 0x0000001fff0a7819 */ /* 0x000fc600000114ba */
[----:B------:R-:W-:Y:S01]  /*20fb0*/  IMAD.MOV.U32 R7, RZ, RZ, R15 ;  /* 0x000000ffff077224 */ /* 0x000fe200078e000f */
[----:B--2---:R-:W-:Y:S01]  /*20fc0*/  @P1 SHF.R.U32.HI R7, RZ, R13, R8 ;  /* 0x0000000dff071219 */ /* 0x004fe20000011608 */
[C---:B------:R-:W-:Y:S01]  /*20fd0*/  IMAD R11, R185.reuse, UR5, R4 ;  /* 0x00000005b90b7c24 */ /* 0x040fe2000f8e0204 */
[----:B------:R-:W-:Y:S01]  /*20fe0*/  SEL R24, R10, RZ, !P0 ;  /* 0x000000ff0a187207 */ /* 0x000fe20004000000 */
[----:B------:R-:W-:Y:S01]  /*20ff0*/  IMAD.WIDE.U32 R4, R185, UR4, R48 ;  /* 0x00000004b9047c25 */ /* 0x000fe2000f8e0030 */
[----:B------:R-:W-:-:S03]  /*21000*/  ULDC.64 UR4, c[0x0][0xb98] ;  /* 0x0002e60000047ab9 */ /* 0x000fc60000000a00 */
[----:B------:R-:W-:Y:S01]  /*21010*/  IMAD.IADD R5, R5, 0x1, R11 ;  /* 0x0000000105057824 */ /* 0x000fe200078e020b */
[--C-:B------:R-:W-:Y:S01]  /*21020*/  SHF.R.S32.HI R11, RZ, 0x1f, R7.reuse ;  /* 0x0000001fff0b7819 */ /* 0x100fe20000011407 */
[----:B------:R-:W-:Y:S02]  /*21030*/  IMAD.MOV R10, RZ, RZ, -R7 ;  /* 0x000000ffff0a7224 */ /* 0x000fe400078e0a07 */
        /* <DEDUP_REMOVED lines=13> */
[----:B------:R-:W-:Y:S01]  /*21110*/  IADD3 R29, P2, R2, 0x3000, RZ ;  /* 0x00003000021d7810 */ /* 0x000fe20007f5e0ff */
[----:B------:R-:W-:Y:S01]  /*21120*/  IMAD R10, R7, UR4, RZ ;  /* 0x00000004070a7c24 */ /* 0x000fe2000f8e02ff */
[----:B------:R-:W-:Y:S01]  /*21130*/  LOP3.LUT R12, R13, 0x380, RZ, 0xc0, !PT ;  /* 0x000003800d0c7812 */ /* 0x000fe200078ec0ff */
[----:B------:R-:W-:Y:S01]  /*21140*/  IMAD.WIDE.U32 R4, R9, UR4, R4 ;  /* 0x0000000409047c25 */ /* 0x000fe2000f8e0004 */
[----:B------:R-:W-:-:S02]  /*21150*/  LOP3.LUT R28, R29, 0x380, RZ, 0xc0, !PT ;  /* 0x000003801d1c7812 */ /* 0x000fc400078ec0ff */
[----:B------:R-:W-:Y:S01]  /*21160*/  SHF.R.U64 R12, R12, 0x3, RZ ;  /* 0x000000030c0c7819 */ /* 0x000fe200000012ff */
[----:B------:R-:W-:Y:S01]  /*21170*/  IMAD R7, R9, UR5, R10 ;  /* 0x0000000509077c24 */ /* 0x000fe2000f8e020a */
[----:B------:R-:W-:Y:S01]  /*21180*/  ULDC.64 UR4, c[0x0][0xb50] ;  /* 0x0002d40000047ab9 */ /* 0x000fe20000000a00 */
[----:B------:R-:W-:Y:S01]  /*21190*/  SHF.R.U64 R28, R28, 0x3, RZ ;  /* 0x000000031c1c7819 */ /* 0x000fe200000012ff */
[----:B------:R-:W-:Y:S01]  /*211a0*/  IMAD.X R9, RZ, RZ, R3, P0 ;  /* 0x000000ffff097224 */ /* 0x000fe200000e0603 */
[----:B------:R-:W-:Y:S01]  /*211b0*/  LEA R10, P4, R4, UR4, 0x2 ;  /* 0x00000004040a7c11 */ /* 0x000fe2000f8810ff */
[----:B------:R-:W-:Y:S01]  /*211c0*/  IMAD.IADD R5, R5, 0x1, R7 ;  /* 0x0000000105057824 */ /* 0x000fe200078e0207 */
[----:B------:R-:W-:Y:S02]  /*211d0*/  LOP3.LUT P0, RZ, R201, 0x3, RZ, 0xc0, !PT ;  /* 0x00000003c9ff7812 */ /* 0x000fe4000780c0ff */
[----:B------:R-:W-:Y:S01]  /*211e0*/  LOP3.LUT R28, R28, R29, RZ, 0x3c, !PT ;  /* 0x0000001d1c1c7212 */ /* 0x000fe200078e3cff */
[----:B------:R-:W-:Y:S01]  /*211f0*/  SHFL.IDX PT, R50, R10, RZ, 0x1c1f ;  /* 0x001c1fff0a327589 */ /* 0x000fe200000e0000 */
[----:B------:R-:W-:Y:S01]  /*21200*/  LEA.HI.X R11, R4, UR5, R5, 0x2, P4 ;  /* 0x00000005040b7c11 */ /* 0x000fe2000a0f1405 */
[--C-:B------:R-:W-:Y:S01]  /*21210*/  IMAD.X R29, RZ, RZ, R3.reuse, P2 ;  /* 0x000000ffff1d7224 */ /* 0x100fe200010e0603 */
[C---:B------:R-:W-:Y:S01]  /*21220*/  ISETP.GE.OR P2, PT, R14.reuse, R59, P0 ;  /* 0x0000003b0e00720c */ /* 0x040fe20000746670 */
[----:B------:R-:W-:Y:S01]  /*21230*/  SHFL.IDX PT, R52, R10, 0x1, 0x1c1f ;  /* 0x003c1f000a347f89 */ /* 0x000fe200000e0000 */
[----:B------:R-:W-:Y:S01]  /*21240*/  VIADD R4, R14, 0x8 ;  /* 0x000000080e047836 */ /* 0x000fe20000000000 */
[----:B------:R-:W-:Y:S01]  /*21250*/  LOP3.LUT R12, R12, R13, RZ, 0x3c, !PT ;  /* 0x0000000d0c0c7212 */ /* 0x000fe200078e3cff */
[----:B------:R-:W-:Y:S01]  /*21260*/  IMAD.X R13, RZ, RZ, R3, P3 ;  /* 0x000000ffff0d7224 */ /* 0x000fe200018e0603 */
[----:B------:R-:W1:Y:S01]  /*21270*/  SHFL.IDX PT, R51, R11, RZ, 0x1c1f ;  /* 0x001c1fff0b337589 */ /* 0x000e6200000e0000 */
[----:B------:R-:W-:Y:S01]  /*21280*/  IADD3 R5, P3, R2, 0x7000, RZ ;  /* 0x0000700002057810 */ /* 0x000fe20007f7e0ff */
[----:B------:R-:W-:Y:S01]  /*21290*/  ULDC.64 UR4, c[0x0][0xaa0] ;  /* 0x0002a80000047ab9 */ /* 0x000fe20000000a00 */
[----:B------:R-:W-:Y:S01]  /*212a0*/  ISETP.GE.OR P0, PT, R4, R59, P0 ;  /* 0x0000003b0400720c */ /* 0x000fe20000706670 */
[----:B------:R-:W2:Y:S01]  /*212b0*/  SHFL.IDX PT, R53, R11, 0x1, 0x1c1f ;  /* 0x003c1f000b357f89 */ /* 0x000ea200000e0000 */
[----:B------:R-:W-:-:S02]  /*212c0*/  IADD3 R33, P6, R2, 0x4000, RZ ;  /* 0x0000400002217810 */ /* 0x000fc40007fde0ff */
[C---:B------:R-:W-:Y:S02]  /*212d0*/  IADD3 R37, P5, R2.reuse, 0x5000, RZ ;  /* 0x0000500002257810 */ /* 0x040fe40007fbe0ff */
[C---:B------:R-:W-:Y:S02]  /*212e0*/  IADD3 R41, P4, R2.reuse, 0x6000, RZ ;  /* 0x0000600002297810 */ /* 0x040fe40007f9e0ff */
[----:B------:R-:W-:Y:S01]  /*212f0*/  LOP3.LUT R7, R2, 0x380, RZ, 0xc0, !PT ;  /* 0x0000038002077812 */ /* 0x000fe200078ec0ff */
[----:B------:R-:W-:Y:S01]  /*21300*/  IMAD R21, R49, UR4, RZ ;  /* 0x0000000431157c24 */ /* 0x000fe2000f8e02ff */
[----:B------:R-:W-:Y:S01]  /*21310*/  LOP3.LUT R4, R5, 0x380, RZ, 0xc0, !PT ;  /* 0x0000038005047812 */ /* 0x000fe200078ec0ff */
[----:B------:R-:W3:Y:S01]  /*21320*/  @P1 LDC R49, c[0x0][0xbf0] ;  /* 0x0002fc00ff311b82 */ /* 0x000ee20000000800 */
[----:B------:R-:W-:Y:S01]  /*21330*/  LOP3.LUT R32, R33, 0x380, RZ, 0xc0, !PT ;  /* 0x0000038021207812 */ /* 0x000fe200078ec0ff */
[----:B------:R-:W-:Y:S01]  /*21340*/  IMAD.X R45, RZ, RZ, R3, P3 ;  /* 0x000000ffff2d7224 */ /* 0x000fe200018e0603 */
[----:B------:R-:W-:-:S02]  /*21350*/  LOP3.LUT R36, R37, 0x380, RZ, 0xc0, !PT ;  /* 0x0000038025247812 */ /* 0x000fc400078ec0ff */
[----:B------:R-:W-:Y:S02]  /*21360*/  LOP3.LUT R40, R41, 0x380, RZ, 0xc0, !PT ;  /* 0x0000038029287812 */ /* 0x000fe400078ec0ff */
[----:B------:R-:W-:Y:S02]  /*21370*/  SHF.R.U64 R7, R7, 0x3, RZ ;  /* 0x0000000307077819 */ /* 0x000fe400000012ff */
[----:B------:R-:W-:Y:S01]  /*21380*/  SHF.R.U64 R4, R4, 0x3, RZ ;  /* 0x0000000304047819 */ /* 0x000fe200000012ff */
[----:B-1----:R1:W-:Y:S01]  /*21390*/  @!P2 ST.E desc[UR6][R50.64], R0 ;  /* 0x000000003200a985 */ /* 0x0023e2000c101906 */
[----:B------:R-:W-:Y:S02]  /*213a0*/  SHF.R.U64 R32, R32, 0x3, RZ ;  /* 0x0000000320207819 */ /* 0x000fe400000012ff */
[----:B------:R-:W-:Y:S01]  /*213b0*/  SHF.R.U64 R36, R36, 0x3, RZ ;  /* 0x0000000324247819 */ /* 0x000fe200000012ff */
[----:B--2---:R2:W-:Y:S01]  /*213c0*/  @!P0 ST.E desc[UR6][R52.64], R20 ;  /* 0x0000001434008985 */ /* 0x0045e2000c101906 */
[----:B------:R-:W-:-:S02]  /*213d0*/  SHF.R.U64 R40, R40, 0x3, RZ ;  /* 0x0000000328287819 */ /* 0x000fc400000012ff */
[----:B------:R-:W-:Y:S01]  /*213e0*/  LOP3.LUT R2, R7, R2, RZ, 0x3c, !PT ;  /* 0x0000000207027212 */ /* 0x000fe200078e3cff */
[----:B------:R-:W-:Y:S01]  /*213f0*/  IMAD R21, R48, UR5, R21 ;  /* 0x0000000530157c24 */ /* 0x000fe2000f8e0215 */
[----:B------:R-:W-:Y:S01]  /*21400*/  LOP3.LUT R32, R32, R33, RZ, 0x3c, !PT ;  /* 0x0000002120207212 */ /* 0x000fe200078e3cff */
[--C-:B------:R-:W-:Y:S01]  /*21410*/  IMAD.X R33, RZ, RZ, R3.reuse, P6 ;  /* 0x000000ffff217224 */ /* 0x100fe200030e0603 */
[----:B------:R-:W-:Y:S01]  /*21420*/  LOP3.LUT R36, R36, R37, RZ, 0x3c, !PT ;  /* 0x0000002524247212 */ /* 0x000fe200078e3cff */
[----:B-1----:R-:W1:Y:S01]  /*21430*/  @P1 LDC R51, c[0x0][0xbec] ;  /* 0x0002fb00ff331b82 */ /* 0x002e620000000800 */
[----:B------:R-:W-:Y:S01]  /*21440*/  LOP3.LUT R40, R40, R41, RZ, 0x3c, !PT ;  /* 0x0000002928287212 */ /* 0x000fe200078e3cff */
[--C-:B------:R-:W-:Y:S01]  /*21450*/  IMAD.X R37, RZ, RZ, R3.reuse, P5 ;  /* 0x000000ffff257224 */ /* 0x100fe200028e0603 */
[----:B------:R-:W-:Y:S01]  /*21460*/  LOP3.LUT R44, R4, R5, RZ, 0x3c, !PT ;  /* 0x00000005042c7212 */ /* 0x000fe200078e3cff */
[----:B------:R-:W-:Y:S01]  /*21470*/  IMAD.X R41, RZ, RZ, R3, P4 ;  /* 0x000000ffff297224 */ /* 0x000fe200020e0603 */
[----:B------:R4:W5:Y:S01]  /*21480*/  LD.E.128 R4, desc[UR6][R2.64] ;  /* 0x0000000602047980 */ /* 0x000962000c101d00 */
[----:B------:R-:W-:Y:S01]  /*21490*/  IMAD R0, R184, 0x20, R190 ;  /* 0x00000020b8007824 */ /* 0x000fe200078e02be */
[----:B------:R-:W-:-:S02]  /*214a0*/  LOP3.LUT R8, R15, 0x380, RZ, 0xc0, !PT ;  /* 0x000003800f087812 */ /* 0x000fc400078ec0ff */
[----:B------:R-:W5:Y:S02]  /*214b0*/  LD.E.128 R28, desc[UR6][R28.64] ;  /* 0x000000061c1c7980 */ /* 0x000f64000c101d00 */
[----:B------:R-:W-:Y:S02]  /*214c0*/  SHF.R.U64 R8, R8, 0x3, RZ ;  /* 0x0000000308087819 */ /* 0x000fe400000012ff */
[----:B------:R-:W5:Y:S01]  /*214d0*/  LD.E.128 R32, desc[UR6][R32.64] ;  /* 0x0000000620207980 */ /* 0x000f62000c101d00 */
[----:B----4-:R-:W-:Y:S01]  /*214e0*/  IMAD.WIDE.U32 R2, R48, UR4, RZ ;  /* 0x0000000430027c25 */ /* 0x010fe2000f8e00ff */
[----:B------:R-:W-:Y:S01]  /*214f0*/  ULDC.64 UR4, c[0x0][0xae8] ;  /* 0x0002ba0000047ab9 */ /* 0x000fe20000000a00 */
[----:B------:R-:W-:Y:S01]  /*21500*/  LOP3.LUT R8, R8, R15, RZ, 0x3c, !PT ;  /* 0x0000000f08087212 */ /* 0x000fe200078e3cff */
[----:B------:R-:W5:Y:S01]  /*21510*/  LD.E.128 R36, desc[UR6][R36.64] ;  /* 0x0000000624247980 */ /* 0x000f62000c101d00 */
[----:B------:R-:W-:Y:S02]  /*21520*/  IMAD.IADD R3, R3, 0x1, R21 ;  /* 0x0000000103037824 */ /* 0x000fe400078e0215 */
[----:B--2---:R-:W-:Y:S01]  /*21530*/  IMAD R20, R54, UR4, RZ ;  /* 0x0000000436147c24 */ /* 0x004fe2000f8e02ff */
[----:B------:R-:W5:Y:S01]  /*21540*/  LD.E.128 R12, desc[UR6][R12.64] ;  /* 0x000000060c0c7980 */ /* 0x000f62000c101d00 */
[----:B------:R-:W-:-:S02]  /*21550*/  IMAD.IADD R48, R177, 0x1, R0 ;  /* 0x00000001b1307824 */ /* 0x000fc400078e0200 */
[C---:B------:R-:W-:Y:S01]  /*21560*/  IMAD R21, R185.reuse, UR5, R20 ;  /* 0x00000005b9157c24 */ /* 0x040fe2000f8e0214 */
[----:B------:R-:W5:Y:S01]  /*21570*/  LD.E.128 R8, desc[UR6][R8.64] ;  /* 0x0000000608087980 */ /* 0x000f62000c101d00 */
[----:B------:R-:W-:Y:S01]  /*21580*/  IMAD.WIDE.U32 R2, R185, UR4, R2 ;  /* 0x00000004b9027c25 */ /* 0x000fe2000f8e0002 */
[----:B------:R-:W-:Y:S02]  /*21590*/  ULDC.64 UR4, c[0x0][0xaf0] ;  /* 0x0002bc0000047ab9 */ /* 0x000fe40000000a00 */
[----:B------:R-:W5:Y:S01]  /*215a0*/  LD.E.128 R40, desc[UR6][R40.64] ;  /* 0x0000000628287980 */ /* 0x000f62000c101d00 */
[----:B-1----:R-:W-:-:S03]  /*215b0*/  @P1 IMAD.HI.U32 R0, R48, R51, RZ ;  /* 0x0000003330001227 */ /* 0x002fc600078e00ff */
[----:B------:R-:W5:Y:S01]  /*215c0*/  LD.E.128 R44, desc[UR6][R44.64] ;  /* 0x000000062c2c7980 */ /* 0x000f62000c101d00 */
[----:B------:R-:W-:Y:S02]  /*215d0*/  IMAD.IADD R3, R3, 0x1, R21 ;  /* 0x0000000103037824 */ /* 0x000fe400078e0215 */
[----:B------:R-:W-:Y:S01]  /*215e0*/  IMAD.MOV.U32 R21, RZ, RZ, R48 ;  /* 0x000000ffff157224 */ /* 0x000fe200078e0030 */
[----:B---3--:R-:W-:Y:S01]  /*215f0*/  @P1 SHF.R.U32.HI R21, RZ, R49, R0 ;  /* 0x00000031ff151219 */ /* 0x008fe20000011600 */
[----:B------:R-:W-:Y:S01]  /*21600*/  IMAD R20, R24, UR4, RZ ;  /* 0x0000000418147c24 */ /* 0x000fe2000f8e02ff */
[----:B------:R-:W-:Y:S01]  /*21610*/  @!PT LDS RZ, [RZ] ;  /* 0x00000000fffff984 */ /* 0x000fe20000000800 */
[----:B------:R-:W-:Y:S01]  /*21620*/  @!PT LDS RZ, [RZ] ;  /* 0x00000000fffff984 */ /* 0x000fe20000000800 */
[----:B------:R-:W-:Y:S01]  /*21630*/  @!PT LDS RZ, [RZ] ;  /* 0x00000000fffff984 */ /* 0x000fe20000000800 */
[----:B------:R-:W-:Y:S01]  /*21640*/  @!PT LDS RZ, [RZ] ;  /* 0x00000000fffff984 */ /* 0x000fe20000000800 */
[----:B------:R1:W-:Y:S06]  /*21650*/  MEMBAR.ALL.CTA ;  /* 0x0000000000007992 */ /* 0x0003ec0000008000 */
[----:B-1----:R-:W1:Y:S01]  /*21660*/  FENCE.VIEW.ASYNC.S ;  /* 0x00000000000073c6 */ /* 0x002e620000000000 */
[----:B------:R-:W-:Y:S01]  /*21670*/  IMAD.WIDE.U32 R2, R57, UR4, R2 ;  /* 0x0000000439027c25 */ /* 0x000fe2000f8e0002 */
[----:B------:R-:W-:-:S03]  /*21680*/  SHF.R.S32.HI R0, RZ, 0x1f, R21 ;  /* 0x0000001fff007819 */ /* 0x000fc60000011415 */
        /* <DEDUP_REMOVED lines=11> */
[----:B------:R-:W-:Y:S02]  /*21740*/  IMAD.IADD R3, R3, 0x1, R51 ;  /* 0x0000000103037824 */ /* 0x000fe400078e0233 */
[----:B------:R-:W-:Y:S02]  /*21750*/  IMAD R20, R0, UR4, RZ ;  /* 0x0000000400147c24 */ /* 0x000fe4000f8e02ff */
[----:B------:R-:W-:-:S02]  /*21760*/  VIADD R0, R50, 0x20 ;  /* 0x0000002032007836 */ /* 0x000fc40000000000 */
[C---:B------:R-:W-:Y:S02]  /*21770*/  IMAD R21, R49.reuse, UR5, R20 ;  /* 0x0000000531157c24 */ /* 0x040fe4000f8e0214 */
[----:B------:R-:W-:Y:S01]  /*21780*/  IMAD.WIDE.U32 R2, R49, UR4, R2 ;  /* 0x0000000431027c25 */ /* 0x000fe2000f8e0002 */
[-C--:B------:R-:W-:Y:S01]  /*21790*/  ISETP.GE.AND P0, PT, R0, R59.reuse, PT ;  /* 0x0000003b0000720c */ /* 0x080fe20003f06270 */
[----:B------:R-:W-:Y:S01]  /*217a0*/  ULDC.64 UR4, c[0x0][0xa80] ;  /* 0x0002a00000047ab9 */ /* 0x000fe20000000a00 */
[----:B------:R-:W-:Y:S01]  /*217b0*/  ISETP.GE.AND P2, PT, R50, R59, PT ;  /* 0x0000003b3200720c */ /* 0x000fe20003f46270 */
[----:B------:R-:W-:Y:S01]  /*217c0*/  VIADD R0, R16, 0x2a820 ;  /* 0x0002a82010007836 */ /* 0x000fe20000000000 */
[----:B------:R-:W-:Y:S01]  /*217d0*/  LEA R24, P3, R2, UR4, 0x1 ;  /* 0x0000000402187c11 */ /* 0x000fe2000f8608ff */
[----:B------:R-:W-:Y:S02]  /*217e0*/  IMAD.IADD R3, R3, 0x1, R21 ;  /* 0x0000000103037824 */ /* 0x000fe400078e0215 */
[----:B------:R-:W-:Y:S01]  /*217f0*/  VIADD R20, R50, 0x40 ;  /* 0x0000004032147836 */ /* 0x000fe20000000000 */
[----:B------:R-:W-:-:S02]  /*21800*/  PRMT R0, RZ, 0x654, R0 ;  /* 0x00000654ff007816 */ /* 0x000fc40000000000 */
[----:B------:R-:W-:Y:S01]  /*21810*/  LEA.HI.X R48, R2, UR5, R3, 0x1, P3 ;  /* 0x0000000502307c11 */ /* 0x000fe200098f0c03 */
[----:B------:R-:W-:Y:S01]  /*21820*/  BSSY B1, `(.L_x_1928) ;  /* 0x0000010000017945 */ /* 0x000fe20003800000 */
[----:B------:R-:W-:Y:S01]  /*21830*/  ISETP.GE.AND P1, PT, R20, R59, PT ;  /* 0x0000003b1400720c */ /* 0x000fe20003f26270 */
[----:B-1----:R1:W-:Y:S01]  /*21840*/  SYNCS.ARRIVE.TRANS64.RED.A1T0 RZ, [R0+URZ], RZ ;  /* 0x000000ff00ff79a7 */ /* 0x0023e2000810043f */
[----:B------:R2:W3:Y:S04]  /*21850*/  SHFL.IDX PT, R20, R24, RZ, 0x181f ;  /* 0x00181fff18147589 */ /* 0x0004e800000e0000 */
[----:B-1----:R2:W1:Y:S01]  /*21860*/  SHFL.IDX PT, R0, R48, RZ, 0x181f ;  /* 0x00181fff30007589 */ /* 0x00246200000e0000 */
[----:B------:R-:W-:Y:S06]  /*21870*/  @P2 BRA `(.L_x_1929) ;  /* 0x0000000000282947 */ /* 0x000fec0003800000 */
[----:B------:R-:W-:Y:S01]  /*21880*/  ULDC UR4, c[0x0][0xac8] ;  /* 0x0002b20000047ab9 */ /* 0x000fe20000000800 */
[----:B------:R-:W-:Y:S01]  /*21890*/  ULDC.64 UR6, c[0x0][0x208] ;  /* 0x0000820000067ab9 */ /* 0x000fe20000000a00 */
[----:B------:R-:W-:Y:S02]  /*218a0*/  ISETP.GE.AND P2, PT, R182, UR4, PT ;  /* 0x00000004b6007c0c */ /* 0x000fe4000bf46270 */
[----:B------:R-:W-:-:S11]  /*218b0*/  ISETP.GE.AND P3, PT, R183, UR4, PT ;  /* 0x00000004b7007c0c */ /* 0x000fd6000bf66270 */
[CC--:B---3--:R-:W-:Y:S02]  /*218c0*/  @!P2 LEA R2, P4, R182.reuse, R20.reuse, 0x1 ;  /* 0x00000014b602a211 */ /* 0x0c8fe400078808ff */
[C---:B------:R-:W-:Y:S02]  /*218d0*/  @!P3 LEA R20, P5, R183.reuse, R20, 0x1 ;  /* 0x00000014b714b211 */ /* 0x040fe400078a08ff */
[-C--:B-1----:R-:W-:Y:S02]  /*218e0*/  @!P2 LEA.HI.X R3, R182, R0.reuse, R227, 0x1, P4 ;  /* 0x00000000b603a211 */ /* 0x082fe400020f0ce3 */
[----:B------:R-:W-:-:S03]  /*218f0*/  @!P3 LEA.HI.X R21, R183, R0, R226, 0x1, P5 ;  /* 0x00000000b715b211 */ /* 0x000fc600028f0ce2 */
[----:B-----5:R4:W-:Y:S04]  /*21900*/  @!P2 ST.E.128 desc[UR6][R2.64], R4 ;  /* 0x000000040200a985 */ /* 0x0209e8000c101d06 */
[----:B------:R4:W-:Y:S02]  /*21910*/  @!P3 ST.E.128 desc[UR6][R20.64], R32 ;  /* 0x000000201400b985 */ /* 0x0009e4000c101d06 */
.L_x_1929:
[----:B------:R-:W-:Y:S05]  /*21920*/  BSYNC B1 ;  /* 0x0000000000017941 */ /* 0x000fea0003800000 */
.L_x_1928:
[----:B-1----:R1:W0:Y:S01]  /*21930*/  SHFL.IDX PT, R0, R48, 0x1, 0x181f ;  /* 0x00381f0030007f89 */ /* 0x00222200000e0000 */
[----:B------:R-:W-:Y:S03]  /*21940*/  BSSY B1, `(.L_x_1930) ;  /* 0x000000d000017945 */ /* 0x000fe60003800000 */
[----:B----45:R1:W4:Y:S01]  /*21950*/  SHFL.IDX PT, R4, R24, 0x1, 0x181f ;  /* 0x00381f0018047f89 */ /* 0x03032200000e0000 */
        /* <DEDUP_REMOVED lines=9> */
[----:B------:R0:W-:Y:S04]  /*219f0*/  @!P3 ST.E.128 desc[UR6][R2.64], R8 ;  /* 0x000000080200b985 */ /* 0x0001e8000c101d06 */
[----:B------:R0:W-:Y:S02]  /*21a00*/  @!P4 ST.E.128 desc[UR6][R4.64], R36 ;  /* 0x000000240400c985 */ /* 0x0001e4000c101d06 */
.L_x_1931:
[----:B------:R-:W-:Y:S05]  /*21a10*/  BSYNC B1 ;  /* 0x0000000000017941 */ /* 0x000fea0003800000 */
.L_x_1930:
[----:B0-----:R0:W0:Y:S01]  /*21a20*/  SHFL.IDX PT, R0, R48, 0x2, 0x181f ;  /* 0x00581f0030007f89 */ /* 0x00102200000e0000 */
[----:B------:R-:W-:Y:S03]  /*21a30*/  BSSY B1, `(.L_x_1932) ;  /* 0x000000d000017945 */ /* 0x000fe60003800000 */
[----:B----4-:R4:W0:Y:S01]  /*21a40*/  SHFL.IDX PT, R4, R24, 0x2, 0x181f ;  /* 0x00581f0018047f89 */ /* 0x01082200000e0000 */
[----:B------:R-:W-:Y:S05]  /*21a50*/  @P1 BRA `(.L_x_1933) ;  /* 0x0000000000281947 */ /* 0x000fea0003800000 */
[----:B------:R-:W-:Y:S01]  /*21a60*/  ULDC UR4, c[0x0][0xac8] ;  /* 0x0002b20000047ab9 */ /* 0x000fe20000000800 */
[----:B------:R-:W-:Y:S01]  /*21a70*/  ULDC.64 UR6, c[0x0][0x208] ;  /* 0x0000820000067ab9 */ /* 0x000fe20000000a00 */
        /* <DEDUP_REMOVED lines=8> */
.L_x_1933:
[----:B------:R-:W-:Y:S05]  /*21b00*/  BSYNC B1 ;  /* 0x0000000000017941 */ /* 0x000fea0003800000 */
.L_x_1932:
[----:B0-----:R-:W-:Y:S01]  /*21b10*/  VIADD R0, R50, 0x60 ;  /* 0x0000006032007836 */ /* 0x001fe20000000000 */
[----:B-12---:R-:W0:Y:S04]  /*21b20*/  SHFL.IDX PT, R48, R48, 0x3, 0x181f ;  /* 0x00781f0030307f89 */ /* 0x006e2800000e0000 */
[----:B------:R-:W-:Y:S01]  /*21b30*/  ISETP.GE.AND P0, PT, R0, R59, PT ;  /* 0x0000003b0000720c */ /* 0x000fe20003f06270 */
[----:B----4-:R-:W1:-:S12]  /*21b40*/  SHFL.IDX PT, R24, R24, 0x3, 0x181f ;  /* 0x00781f0018187f89 */ /* 0x010e5800000e0000 */
[----:B------:R-:W-:Y:S05]  /*21b50*/  @P0 BRA `(.L_x_1934) ;  /* 0x0000000c00000947 */ /* 0x000fea0003800000 */
[----:B------:R-:W-:Y:S01]  /*21b60*/  ULDC UR4, c[0x0][0xac8] ;  /* 0x0002b20000047ab9 */ /* 0x000fe20000000800 */
[----:B------:R-:W-:Y:S01]  /*21b70*/  ULDC.64 UR6, c[0x0][0x208] ;  /* 0x0000820000067ab9 */ /* 0x000fe20000000a00 */
[----:B------:R-:W-:-:S13]  /*21b80*/  ISETP.GE.AND P1, PT, R182, UR4, PT ;  /* 0x00000004b6007c0c */ /* 0x000fda000bf26270 */
[----:B-1----:R-:W-:-:S04]  /*21b90*/  @!P1 LEA R2, P0, R182, R24, 0x1 ;  /* 0x00000018b6029211 */ /* 0x002fc800078008ff */
[----:B0-----:R-:W-:Y:S02]  /*21ba0*/  @!P1 LEA.HI.X R3, R182, R48, R227, 0x1, P0 ;  /* 0x00000030b6039211 */ /* 0x001fe400000f0ce3 */
[----:B------:R-:W-:-:S03]  /*21bb0*/  ISETP.GE.AND P0, PT, R183, UR4, PT ;  /* 0x00000004b7007c0c */ /* 0x000fc6000bf06270 */
[----:B------:R0:W-:Y:S10]  /*21bc0*/  @!P1 ST.E.128 desc[UR6][R2.64], R28 ;  /* 0x0000001c02009985 */ /* 0x0001f4000c101d06 */
[----:B------:R-:W-:Y:S05]  /*21bd0*/  @P0 BRA `(.L_x_1934) ;  /* 0x0000000800e00947 */ /* 0x000fea0003800000 */
[----:B0-----:R-:W-:Y:S01]  /*21be0*/  LEA R2, P0, R183, R24, 0x1 ;  /* 0x00000018b7027211 */ /* 0x001fe200078008ff */
[----:B------:R-:W-:-:S03]  /*21bf0*/  ULDC.64 UR4, c[0x0][0x208] ;  /* 0x0000820000047ab9 */ /* 0x000fc60000000a00 */
[----:B------:R-:W-:-:S05]  /*21c00*/  LEA.HI.X R3, R183, R48, R226, 0x1, P0 ;  /* 0x00000030b7037211 */ /* 0x000fca00000f0ce2 */
[----:B------:R0:W-:Y:S01]  /*21c10*/  ST.E.128 desc[UR4][R2.64], R44 ;  /* 0x0000002c02007985 */ /* 0x0001e2000c101d04 */
[----:B------:R-:W-:Y:S05]  /*21c20*/  BRA `(.L_x_1934) ;  /* 0x0000000800cc7947 */ /* 0x000fea0003800000 */
.L_x_1926:
[----:B------:R-:W-:Y:S01]  /*21c30*/  ULDC.64 UR4, c[0x0][0xc00] ;  /* 0x0003000000047ab9 */ /* 0x000fe20000000a00 */
[----:B------:R-:W2:Y:S01]  /*21c40*/  LDC R21, c[0x0][0xbe8] ;  /* 0x0002fa00ff157b82 */ /* 0x000ea20000000800 */
[----:B------:R-:W-:Y:S01]  /*21c50*/  ISETP.NE.U32.AND P0, PT, RZ, UR4, PT ;  /* 0x00000004ff007c0c */ /* 0x000fe2000bf05070 */
[----:B------:R-:W-:Y:S01]  /*21c60*/  IMAD.MOV.U32 R6, RZ, RZ, RZ ;  /* 0x000000ffff067224 */ /* 0x000fe200078e00ff */
[----:B------:R-:W-:Y:S02]  /*21c70*/  ULDC.64 UR6, c[0x0][0x208] ;  /* 0x0000820000067ab9 */ /* 0x000fe40000000a00 */
[----:B------:R-:W-:Y:S01]  /*21c80*/  ISETP.NE.AND.EX P0, PT, RZ, UR5, PT, P0 ;  /* 0x00000005ff007c0c */ /* 0x000fe2000bf05300 */
[----:B------:R-:W-:Y:S02]  /*21c90*/  ULDC.64 UR4, c[0x0][0xc08] ;  /* 0x0003020000047ab9 */ /* 0x000fe40000000a00 */
[----:B------:R-:W-:Y:S01]  /*21ca0*/  ISETP.NE.U32.AND P1, PT, RZ, UR4, PT ;  /* 0x00000004ff007c0c */ /* 0x000fe2000bf25070 */
[----:B------:R-:W3:Y:S03]  /*21cb0*/  LDC.64 R2, c[0x0][0xc00] ;  /* 0x00030000ff027b82 */ /* 0x000ee60000000a00 */
[----:B------:R-:W-:-:S02]  /*21cc0*/  ISETP.NE.AND.EX P1, PT, RZ, UR5, PT, P1 ;  /* 0x00000005ff007c0c */ /* 0x000fc4000bf25310 */
[----:B--2---:R-:W-:-:S11]  /*21cd0*/  ISETP.NE.AND P2, PT, R21, 0x1, PT ;  /* 0x000000011500780c */ /* 0x004fd60003f45270 */
[----:B------:R-:W2:Y:S01]  /*21ce0*/  @P1 LDC.64 R4, c[0x0][0xc08] ;  /* 0x00030200ff041b82 */ /* 0x000ea20000000a00 */
[----:B------:R-:W-:Y:S01]  /*21cf0*/  ULDC UR4, c[0x0][0xa88] ;  /* 0x0002a20000047ab9 */ /* 0x000fe20000000800 */
[----:B---3--:R-:W-:-:S06]  /*21d00*/  IMAD.WIDE R2, R186, 0x4, R2 ;  /* 0x00000004ba027825 */ /* 0x008fcc00078e0202 */
[----:B------:R-:W3:Y:S08]  /*21d10*/  @P2 LDC R20, c[0x0][0xbec] ;  /* 0x0002fb00ff142b82 */ /* 0x000ef00000000800 */
[----:B------:R-:W4:Y:S01]  /*21d20*/  @P2 LDC R29, c[0x0][0xbf0] ;  /* 0x0002fc00ff1d2b82 */ /* 0x000f220000000800 */
[----:B------:R-:W-:Y:S01]  /*21d30*/  IMAD.U32 R0, RZ, RZ, UR4 ;  /* 0x00000004ff007e24 */ /* 0x000fe2000f8e00ff */
[----:B------:R0:W5:Y:S01]  /*21d40*/  @P0 LDG.E R6, desc[UR6][R2.64] ;  /* 0x0000000602060981 */ /* 0x000162000c1e1900 */
[----:B--2---:R-:W-:Y:S01]  /*21d50*/  @P1 IMAD.WIDE R4, R186, 0x4, R4 ;  /* 0x00000004ba041825 */ /* 0x004fe200078e0204 */
[----:B------:R-:W-:-:S04]  /*21d60*/  ISETP.GE.AND P3, PT, R228, 0x80, PT ;  /* 0x00000080e400780c */ /* 0x000fc80003f66270 */
[----:B------:R0:W5:Y:S01]  /*21d70*/  @P1 LDG.E R0, desc[UR6][R4.64] ;  /* 0x0000000604001981 */ /* 0x000162000c1e1900 */
[----:B------:R-:W-:Y:S01]  /*21d80*/  SHF.R.S32.HI R7, RZ, 0x1f, R186 ;  /* 0x0000001fff077819 */ /* 0x000fe200000114ba */
[----:B------:R-:W-:Y:S07]  /*21d90*/  @P1 BRA `(.L_x_1935) ;  /* 0x0000000000141947 */ /* 0x000fee0003800000 */
[----:B------:R-:W-:Y:S05]  /*21da0*/  @!P0 BRA `(.L_x_1935) ;  /* 0x0000000000108947 */ /* 0x000fea0003800000 */
[----:B------:R-:W-:Y:S02]  /*21db0*/  ULDC.64 UR4, c[0x0][0x208] ;  /* 0x0000820000047ab9 */ /* 0x000fe40000000a00 */
[----:B0-----:R-:W2:Y:S04]  /*21dc0*/  LDG.E R5, desc[UR4][R2.64] ;  /* 0x0000000402057981 */ /* 0x001ea8000c1e1900 */
[----:B-----5:R-:W2:Y:S02]  /*21dd0*/  LDG.E R0, desc[UR4][R2.64+0x4] ;  /* 0x0000040402007981 */ /* 0x020ea4000c1e1900 */
[----:B--2---:R-:W-:-:S07]  /*21de0*/  IMAD.IADD R0, R0, 0x1, -R5 ;  /* 0x0000000100007824 */ /* 0x004fce00078e0a05 */
.L_x_1935:
[----:B------:R-:W-:Y:S01]  /*21df0*/  BSSY B1, `(.L_x_1936) ;  /* 0x000002e000017945 */ /* 0x000fe20003800000 */
[----:B------:R-:W-:Y:S02]  /*21e00*/  SHF.R.S32.HI R10, RZ, 0x1f, R185 ;  /* 0x0000001fff0a7819 */ /* 0x000fe400000114b9 */
[----:B------:R-:W-:Y:S02]  /*21e10*/  SEL R13, R186, RZ, !P0 ;  /* 0x000000ffba0d7207 */ /* 0x000fe40004000000 */
[----:B------:R-:W-:Y:S02]  /*21e20*/  SEL R12, R7, RZ, !P0 ;  /* 0x000000ff070c7207 */ /* 0x000fe40004000000 */
[----:B-----5:R-:W-:Y:S01]  /*21e30*/  SHF.R.S32.HI R11, RZ, 0x1f, R6 ;  /* 0x0000001fff0b7819 */ /* 0x020fe20000011406 */
[----:B------:R-:W-:Y:S06]  /*21e40*/  @P3 BRA `(.L_x_1937) ;  /* 0x0000000000a03947 */ /* 0x000fec0003800000 */
[----:B0-----:R-:W0:Y:S01]  /*21e50*/  S2R R4, SR_TID.X ;  /* 0x0000000000047919 */ /* 0x001e220000002100 */
        /* <DEDUP_REMOVED lines=39> */
.L_x_1937:
[----:B------:R-:W-:Y:S05]  /*220d0*/  BSYNC B1 ;  /* 0x0000000000017941 */ /* 0x000fea0003800000 */
.L_x_1936:
[----:B------:R-:W-:Y:S01]  /*220e0*/  ULDC.64 UR4, c[0x0][0xaa0] ;  /* 0x0002a80000047ab9 */ /* 0x000fe20000000a00 */
[----:B0-2---:R-:W-:Y:S01]  /*220f0*/  IMAD R4, R184, 0x20, R190 ;  /* 0x00000020b8047824 */ /* 0x005fe200078e02be */
[----:B------:R-:W-:Y:S01]  /*22100*/  BSSY B1, `(.L_x_1938) ;  /* 0x0000038000017945 */ /* 0x000fe20003800000 */
[----:B------:R-:W-:Y:S02]  /*22110*/  IMAD R3, R11, UR4, RZ ;  /* 0x000000040b037c24 */ /* 0x000fe4000f8e02ff */
[----:B------:R-:W-:Y:S02]  /*22120*/  IMAD.IADD R9, R177, 0x1, R4 ;  /* 0x00000001b1097824 */ /* 0x000fe400078e0204 */
[C---:B------:R-:W-:Y:S02]  /*22130*/  IMAD R5, R6.reuse, UR5, R3 ;  /* 0x0000000506057c24 */ /* 0x040fe4000f8e0203 */
[----:B------:R-:W-:Y:S01]  /*22140*/  IMAD.WIDE.U32 R2, R6, UR4, RZ ;  /* 0x0000000406027c25 */ /* 0x000fe2000f8e00ff */
[----:B------:R-:W-:-:S03]  /*22150*/  ULDC.64 UR4, c[0x0][0xae8] ;  /* 0x0002ba0000047ab9 */ /* 0x000fc60000000a00 */
[----:B------:R-:W-:Y:S02]  /*22160*/  IMAD.IADD R3, R3, 0x1, R5 ;  /* 0x0000000103037824 */ /* 0x000fe400078e0205 */
[----:B------:R-:W-:Y:S02]  /*22170*/  IMAD R6, R10, UR4, RZ ;  /* 0x000000040a067c24 */ /* 0x000fe4000f8e02ff */
[----:B---3--:R-:W-:-:S04]  /*22180*/  @P2 IMAD.HI.U32 R4, R9, R20, RZ ;  /* 0x0000001409042227 */ /* 0x008fc800078e00ff */
[C---:B------:R-:W-:Y:S02]  /*22190*/  IMAD R7, R185.reuse, UR5, R6 ;  /* 0x00000005b9077c24 */ /* 0x040fe4000f8e0206 */
[----:B------:R-:W-:Y:S01]  /*221a0*/  IMAD.WIDE.U32 R2, R185, UR4, R2 ;  /* 0x00000004b9027c25 */ /* 0x000fe2000f8e0002 */
[----:B------:R-:W-:-:S03]  /*221b0*/  ULDC.64 UR4, c[0x0][0xaf0] ;  /* 0x0002bc0000047ab9 */ /* 0x000fc60000000a00 */
[----:B------:R-:W-:Y:S01]  /*221c0*/  IMAD.MOV.U32 R5, RZ, RZ, R9 ;  /* 0x000000ffff057224 */ /* 0x000fe200078e0009 */
[----:B----4-:R-:W-:Y:S01]  /*221d0*/  @P2 SHF.R.U32.HI R5, RZ, R29, R4 ;  /* 0x0000001dff052219 */ /* 0x010fe20000011604 */
        /* <DEDUP_REMOVED lines=42> */
.L_x_1939:
[----:B------:R-:W-:Y:S05]  /*22480*/  BSYNC B1 ;  /* 0x0000000000017941 */ /* 0x000fea0003800000 */
.L_x_1938:
        /* <DEDUP_REMOVED lines=14> */
.L_x_1941:
[----:B------:R-:W-:Y:S05]  /*22570*/  BSYNC B1 ;  /* 0x0000000000017941 */ /* 0x000fea0003800000 */
.L_x_1940:
        /* <DEDUP_REMOVED lines=14> */
.L_x_1943:
[----:B------:R-:W-:Y:S05]  /*22660*/  BSYNC B1 ;  /* 0x0000000000017941 */ /* 0x000fea0003800000 */
.L_x_1942:
        /* <DEDUP_REMOVED lines=15> */
.L_x_1934:
[----:B------:R-:W-:Y:S05]  /*22760*/  BSYNC B0 ;  /* 0x0000000000007941 */ /* 0x000fea0003800000 */
.L_x_1925:
[----:B------:R-:W-:Y:S02]  /*22770*/  ULDC UR4, c[0x0][0xc3c] ;  /* 0x00030f0000047ab9 */ /* 0x000fe40000000800 */
[----:B-1----:R-:W-:-:S13]  /*22780*/  ISETP.GE.AND P0, PT, R27, UR4, PT ;  /* 0x000000041b007c0c */ /* 0x002fda000bf06270 */
[----:B------:R-:W-:Y:S05]  /*22790*/  @!P0 BRA `(.L_x_1944) ;  /* 0xfffffde800ac8947 */ /* 0x000fea000383ffff */
[----:B------:R-:W-:Y:S05]  /*227a0*/  BRA `(.L_x_1658) ;  /* 0x0000008400047947 */ /* 0x000fea0003800000 */
.L_x_1656:
[----:B------:R-:W-:-:S08]  /*227b0*/  NOP ;  /* 0x0000000000007918 */ /* 0x000fd00000000000 */
[----:B------:R-:W0:-:S00]  /*227c0*/  USETMAXREG.DEALLOC.CTAPOOL 0x18 ;  /* 0x00000018000079c8 */ /* 0x000e0000080e0500 */
        /* <DEDUP_REMOVED lines=16> */
.L_x_1945:
[----:B------:R-:W-:Y:S01]  /*228d0*/  LOP3.LUT R0, R4, 0x1f, RZ, 0xc0, !PT ;  /* 0x0000001f04007812 */ /* 0x000fe200078ec0ff */
[----:B------:R-:W-:Y:S01]  /*228e0*/  ULDC UR4, c[0x0][0xc3c] ;  /* 0x00030f0000047ab9 */ /* 0x000fe20000000800 */
[----:B------:R-:W-:Y:S01]  /*228f0*/  ULDC.64 UR6, c[0x0][0x208] ;  /* 0x0000820000067ab9 */ /* 0x000fe20000000a00 */
[----:B------:R-:W-:Y:S01]  /*22900*/  ULDC UR5, c[0x0][0xc38] ;  /* 0x00030e0000057ab9 */ /* 0x000fe20000000800 */
        /* <DEDUP_REMOVED lines=38> */
.L_x_1951:
        /* <DEDUP_REMOVED lines=13> */
.L_x_1950:
[----:B------:R-:W-:Y:S05]  /*22c40*/  BSYNC B0 ;  /* 0x0000000000007941 */ /* 0x000fea0003800000 */
.L_x_1949:
        /* <DEDUP_REMOVED lines=21> */
.L_x_1947:
        /* <DEDUP_REMOVED lines=21> */
.L_x_1952:
[----:B-1----:R-:W-:Y:S02]  /*22ef0*/  IMAD.MOV R2, RZ, RZ, -R3 ;  /* 0x000000ffff027224 */ /* 0x002fe400078e0a03 */
[----:B---3--:R-:W-:Y:S02]  /*22f00*/  IMAD R16, R16, UR5, R7 ;  /* 0x0000000510107c24 */ /* 0x008fe4000f8e0207 */
[----:B------:R-:W-:Y:S02]  /*22f10*/  IMAD R7, R2, R11, RZ ;  /* 0x0000000b02077224 */ /* 0x000fe400078e02ff */
[----:B------:R-:W-:-:S04]  /*22f20*/  IMAD.MOV.U32 R2, RZ, RZ, RZ ;  /* 0x000000ffff027224 */ /* 0x000fc800078e00ff */
[----:B------:R-:W-:Y:S01]  /*22f30*/  IMAD.HI.U32 R3, R3, R7, R2 ;  /* 0x0000000703037227 */ /* 0x000fe200078e0002 */
[----:B------:R-:W-:Y:S02]  /*22f40*/  IADD3 R2, -R16, UR6, RZ ;  /* 0x0000000610027c10 */ /* 0x000fe4000fffe1ff */
[----:B------:R-:W-:Y:S02]  /*22f50*/  IABS R7, R9 ;  /* 0x0000000900077213 */ /* 0x000fe40000000000 */
[----:B--2---:R-:W-:-:S03]  /*22f60*/  IABS R6, R2 ;  /* 0x0000000200067213 */ /* 0x004fc60000000000 */
        /* <DEDUP_REMOVED lines=18> */
[----:B------:R-:W-:-:S04]  /*23090*/  VIADDMNMX R10, R3, UR5, R10, PT ;  /* 0x00000005030a7c46 */ /* 0x000fc8000b80010a */
[----:B------:R-:W-:-:S04]  /*230a0*/  IABS R7, R10 ;  /* 0x0000000a00077213 */ /* 0x000fc80000000000 */
[----:B------:R-:W1:Y:S08]  /*230b0*/  I2F.RP R8, R7 ;  /* 0x0000000700087306 */ /* 0x000e700000209400 */
[----:B-1----:R-:W1:Y:S02]  /*230c0*/  MUFU.RCP R8, R8 ;  /* 0x0000000800087308 */ /* 0x002e640000001000 */
[----:B-1----:R-:W-:Y:S01]  /*230d0*/  VIADD R3, R8, 0xffffffe ;  /* 0x0ffffffe08037836 */ /* 0x002fe20000000000 */
[----:B------:R-:W-:-:S05]  /*230e0*/  IABS R8, R10 ;  /* 0x0000000a00087213 */ /* 0x000fca0000000000 */
[----:B------:R-:W1:Y:S01]  /*230f0*/  F2I.FTZ.U32.TRUNC.NTZ R3, R3 ;  /* 0x0000000300037305 */ /* 0x000e62000021f000 */
[----:B------:R-:W-:Y:S02]  /*23100*/  IMAD.MOV R8, RZ, RZ, -R8 ;  /* 0x000000ffff087224 */ /* 0x000fe400078e0a08 */
[----:B-1----:R-:W-:-:S04]  /*23110*/  IMAD.MOV R2, RZ, RZ, -R3 ;  /* 0x000000ffff027224 */ /* 0x002fc800078e0a03 */
[----:B------:R-:W-:Y:S02]  /*23120*/  IMAD R11, R2, R7, RZ ;  /* 0x00000007020b7224 */ /* 0x000fe400078e02ff */
[----:B------:R-:W-:-:S04]  /*23130*/  IMAD.MOV.U32 R2, RZ, RZ, RZ ;  /* 0x000000ffff027224 */ /* 0x000fc800078e00ff */
[----:B------:R-:W-:Y:S01]  /*23140*/  IMAD.HI.U32 R2, R3, R11, R2 ;  /* 0x0000000b03027227 */ /* 0x000fe200078e0002 */
[----:B------:R-:W-:Y:S02]  /*23150*/  IABS R11, R9 ;  /* 0x00000009000b7213 */ /* 0x000fe40000000000 */
[C---:B------:R-:W-:Y:S01]  /*23160*/  LOP3.LUT R3, R9.reuse, R10, RZ, 0x3c, !PT ;  /* 0x0000000a09037212 */ /* 0x040fe200078e3cff */
[----:B------:R-:W-:Y:S02]  /*23170*/  IMAD.IADD R9, R9, 0x1, R6 ;  /* 0x0000000109097824 */ /* 0x000fe400078e0206 */
[----:B------:R-:W-:Y:S01]  /*23180*/  IMAD.HI.U32 R2, R2, R11, RZ ;  /* 0x0000000b02027227 */ /* 0x000fe200078e00ff */
[----:B------:R-:W-:-:S03]  /*23190*/  ISETP.GE.AND P2, PT, R3, RZ, PT ;  /* 0x000000ff0300720c */ /* 0x000fc60003f46270 */
        /* <DEDUP_REMOVED lines=9> */
[----:B------:R-:W-:-:S04]  /*23230*/  IMAD.MOV R10, RZ, RZ, -R10 ;  /* 0x000000ffff0a7224 */ /* 0x000fc800078e0a0a */
[----:B------:R-:W-:Y:S01]  /*23240*/  IMAD R18, R2, R10, R9 ;  /* 0x0000000a02127224 */ /* 0x000fe200078e0209 */
[----:B------:R-:W-:-:S05]  /*23250*/  LOP3.LUT R2, RZ, R2, RZ, 0x33, !PT ;  /* 0x00000002ff027212 */ /* 0x000fca00078e33ff */
[----:B------:R-:W-:Y:S01]  /*23260*/  IMAD.IADD R17, R5, 0x1, R2 ;  /* 0x0000000105117824 */ /* 0x000fe200078e0202 */
[----:B------:R-:W-:Y:S06]  /*23270*/  BRA `(.L_x_1953) ;  /* 0x00000000000c7947 */ /* 0x000fec0003800000 */
.L_x_1948:
[----:B------:R-:W-:Y:S02]  /*23280*/  IMAD.MOV.U32 R17, RZ, RZ, RZ ;  /* 0x000000ffff117224 */ /* 0x000fe400078e00ff */
[----:B------:R-:W-:Y:S02]  /*23290*/  IMAD.U32 R16, RZ, RZ, UR6 ;  /* 0x00000006ff107e24 */ /* 0x000fe4000f8e00ff */
[----:B------:R-:W-:-:S07]  /*232a0*/  IMAD.MOV.U32 R18, RZ, RZ, RZ ;  /* 0x000000ffff127224 */ /* 0x000fce00078e00ff */
.L_x_1953:
[----:B------:R-:W-:-:S13]  /*232b0*/  ISETP.NE.AND P0, PT, R0, RZ, PT ;  /* 0x000000ff0000720c */ /* 0x000fda0003f05270 */
[----:B------:R-:W1:Y:S01]  /*232c0*/  @!P0 S2R R3, SR_CgaCtaId ;  /* 0x0000000000038919 */ /* 0x000e620000008800 */
[----:B------:R-:W-:-:S04]  /*232d0*/  @!P0 MOV R0, 0x400 ;  /* 0x0000040000008802 */ /* 0x000fc80000000f00 */
[----:B-1----:R-:W-:-:S05]  /*232e0*/  @!P0 LEA R0, R3, R0, 0x18 ;  /* 0x0000000003008211 */ /* 0x002fca00078ec0ff */
[----:B------:R2:W-:Y:S01]  /*232f0*/  @!P0 STS.128 [R0+0x2a8d0], R16 ;  /* 0x02a8d01000008388 */ /* 0x0005e20000000c00 */
[----:B------:R-:W-:Y:S06]  /*23300*/  BAR.ARV 0x5, 0x180 ;  /* 0x0146000000007b1d */ /* 0x000fec0000002000 */
.L_x_1946:
[----:B--2---:R-:W-:Y:S01]  /*23310*/  IMAD.MOV.U32 R0, RZ, RZ, 0x1 ;  /* 0x00000001ff007424 */ /* 0x004fe200078e00ff */
[----:B------:R2:W-:Y:S01]  /*23320*/  STL [R1+0x8], RZ ;  /* 0x000008ff01007387 */ /* 0x0005e20000100800 */
[----:B------:R-:W-:Y:S02]  /*23330*/  ULDC UR4, c[0x0][0xc3c] ;  /* 0x00030f0000047ab9 */ /* 0x000fe40000000800 */
[----:B-1----:R-:W-:Y:S01]  /*23340*/  ISETP.GE.AND P0, PT, R19, UR4, PT ;  /* 0x0000000413007c0c */ /* 0x002fe2000bf06270 */
[----:B------:R2:W-:Y:S04]  /*23350*/  STL [R1+0x18], R0 ;  /* 0x0000180001007387 */ /* 0x0005e80000100800 */
[----:B------:R2:W-:Y:S08]  /*23360*/  STL [R1+0x48], RZ ;  /* 0x000048ff01007387 */ /* 0x0005f00000100800 */
[----:B--2---:R-:W-:Y:S05]  /*23370*/  @P0 BRA `(.L_x_1954) ;  /* 0x0000007400280947 */ /* 0x004fea0003800000 */
[----:B------:R-:W2:Y:S01]  /*23380*/  LDL.LU R5, [R1+0x4] ;  /* 0x0000040001057983 */ /* 0x000ea20000300800 */
[C---:B------:R-:W-:Y:S01]  /*23390*/  IMAD.SHL.U32 R0, R4.reuse, 0x8, RZ ;  /* 0x0000000804007824 */ /* 0x040fe200078e00ff */
[----:B------:R-:W1:Y:S01]  /*233a0*/  S2UR UR5, SR_CgaCtaId ;  /* 0x00000000000579c3 */ /* 0x000e620000008800 */
[----:B------:R-:W-:Y:S01]  /*233b0*/  LOP3.LUT R7, R4, 0x7f, RZ, 0xc0, !PT ;  /* 0x0000007f04077812 */ /* 0x000fe200078ec0ff */
[----:B------:R-:W-:Y:S01]  /*233c0*/  UMOV UR4, 0x400 ;  /* 0x0000040000047882 */ /* 0x000fe20000000000 */
[----:B------:R-:W-:Y:S01]  /*233d0*/  BSSY B8, `(.L_x_1954) ;  /* 0x0000744000087945 */ /* 0x000fe20003800000 */
[C---:B------:R-:W-:Y:S01]  /*233e0*/  LOP3.LUT R3, R0.reuse, 0x1f8, RZ, 0xc0, !PT ;  /* 0x000001f800037812 */ /* 0x040fe200078ec0ff */
[----:B------:R-:W-:Y:S01]  /*233f0*/  ULDC.64 UR38, c[0x0][0x198] ;  /* 0x0000660000267ab9 */ /* 0x000fe20000000a00 */
[C---:B------:R-:W-:Y:S01]  /*23400*/  ISETP.NE.AND P1, PT, R7.reuse, RZ, PT ;  /* 0x000000ff0700720c */ /* 0x040fe20003f25270 */
[----:B0-----:R-:W-:Y:S01]  /*23410*/  IMAD.SHL.U32 R2, R7, 0x8, RZ ;  /* 0x0000000807027824 */ /* 0x001fe200078e00ff */
[----:B------:R-:W-:Y:S01]  /*23420*/  LOP3.LUT R3, R3, 0x38, R4, 0x78, !PT ;  /* 0x0000003803037812 */ /* 0x000fe200078e7804 */
[----:B------:R-:W-:Y:S01]  /*23430*/  ULOP3.LUT UR37, UR60, 0x2, URZ, 0xfc, !UPT ;  /* 0x000000023c257892 */ /* 0x000fe2000f8efc3f */
[----:B------:R-:W-:Y:S01]  /*23440*/  LOP3.LUT R0, R0, 0x38, RZ, 0xc0, !PT ;  /* 0x0000003800007812 */ /* 0x000fe200078ec0ff */
[----:B------:R-:W-:Y:S01]  /*23450*/  ULDC UR36, c[0x0][0xc] ;  /* 0x0000030000247ab9 */ /* 0x000fe20000000800 */
[----:B------:R-:W-:-:S02]  /*23460*/  LOP3.LUT R2, R3, 0x200, R2, 0xf8, !PT ;  /* 0x0000020003027812 */ /* 0x000fc400078ef802 */
[C---:B------:R-:W-:Y:S01]  /*23470*/  LOP3.LUT P0, R3, R4.reuse, 0x1f, RZ, 0xc0, !PT ;  /* 0x0000001f04037812 */ /* 0x040fe2000780c0ff */
[----:B------:R-:W-:Y:S01]  /*23480*/  IMAD.SHL.U32 R4, R4, 0x10, RZ ;  /* 0x0000001004047824 */ /* 0x000fe200078e00ff */
[----:B------:R-:W-:-:S03]  /*23490*/  SHF.R.U32.HI R6, RZ, 0x3, R7 ;  /* 0x00000003ff067819 */ /* 0x000fc60000011607 */
[----:B------:R0:W-:Y:S01]  /*234a0*/  STL [R1+0x28], R3 ;  /* 0x0000280301007387 */ /* 0x0001e20000100800 */
[----:B------:R-:W-:Y:S01]  /*234b0*/  LOP3.LUT R4, R6, 0x70, R4, 0xf8, !PT ;  /* 0x0000007006047812 */ /* 0x000fe200078ef804 */
[----:B-1----:R-:W-:-:S06]  /*234c0*/  ULEA UR4, UR5, UR4, 0x18 ;  /* 0x0000000405047291 */ /* 0x002fcc000f8ec03f */
[----:B0-----:R-:W-:-:S04]  /*234d0*/  IMAD.U32 R3, RZ, RZ, UR4 ;  /* 0x00000004ff037e24 */ /* 0x001fc8000f8e00ff */
[----:B------:R-:W-:Y:S01]  /*234e0*/  IMAD R2, R2, 0x2, R3 ;  /* 0x0000000202027824 */ /* 0x000fe200078e0203 */
[----:B------:R0:W-:Y:S04]  /*234f0*/  STL [R1], R3 ;  /* 0x0000000301007387 */ /* 0x0001e80000100800 */
[----:B------:R1:W-:Y:S04]  /*23500*/  STL [R1+0x2c], R2 ;  /* 0x00002c0201007387 */ /* 0x0003e80000100800 */
[----:B------:R-:W-:Y:S01]  /*23510*/  STL [R1+0x48], RZ ;  /* 0x000048ff01007387 */ /* 0x000fe20000100800 */
[----:B0-----:R-:W-:-:S02]  /*23520*/  IMAD.MOV.U32 R3, RZ, RZ, 0x1 ;  /* 0x00000001ff037424 */ /* 0x001fc400078e00ff */
[----:B-1----:R-:W-:Y:S01]  /*23530*/  IMAD.MOV.U32 R2, RZ, RZ, 0x1 ;  /* 0x00000001ff027424 */ /* 0x002fe200078e00ff */
[----:B--2---:R-:W-:-:S04]  /*23540*/  LOP3.LUT R5, R5, 0xfffffffd, RZ, 0xc0, !PT ;  /* 0xfffffffd05057812 */ /* 0x004fc800078ec0ff */
[----:B------:R-:W-:-:S04]  /*23550*/  @P1 LOP3.LUT R5, R5, 0x2, RZ, 0xfc, !PT ;  /* 0x0000000205051812 */ /* 0x000fc800078efcff */
[----:B------:R-:W-:-:S04]  /*23560*/  LOP3.LUT R5, R5, 0xfffffffe, RZ, 0xc0, !PT ;  /* 0xfffffffe05057812 */ /* 0x000fc800078ec0ff */
[----:B------:R-:W-:Y:S02]  /*23570*/  @P0 LOP3.LUT R5, R5, 0x1, RZ, 0xfc, !PT ;  /* 0x0000000105050812 */ /* 0x000fe400078efcff */
[----:B------:R-:W-:Y:S02]  /*23580*/  ISETP.NE.OR P0, PT, R7, RZ, !P0 ;  /* 0x000000ff0700720c */ /* 0x000fe40004705670 */
[----:B------:R-:W-:-:S11]  /*23590*/  LOP3.LUT R5, R5, 0xfffffff7, RZ, 0xc0, !PT ;  /* 0xfffffff705057812 */ /* 0x000fd600078ec0ff */
[----:B------:R-:W-:-:S05]  /*235a0*/  @P0 LOP3.LUT R5, R5, 0x8, RZ, 0xfc, !PT ;  /* 0x0000000805050812 */ /* 0x000fca00078efcff */
[----:B------:R-:W-:Y:S04]  /*235b0*/  STL [R1+0x4], R5 ;  /* 0x0000040501007387 */ /* 0x000fe80000100800 */
[----:B------:R0:W-:Y:S04]  /*235c0*/  STL [R1+0x20], R2 ;  /* 0x0000200201007387 */ /* 0x0001e80000100800 */
[----:B------:R1:W-:Y:S04]  /*235d0*/  STL [R1+0xc], RZ ;  /* 0x00000cff01007387 */ /* 0x0003e80000100800 */
[----:B------:R1:W-:Y:S01]  /*235e0*/  STL [R1+0x8], RZ ;  /* 0x000008ff01007387 */ /* 0x0003e20000100800 */
[----:B0-----:R-:W-:-:S03]  /*235f0*/  LOP3.LUT R2, R0, 0x40, RZ, 0xfc, !PT ;  /* 0x0000004000027812 */ /* 0x001fc600078efcff */
[----:B------:R1:W-:Y:S01]  /*23600*/  STL [R1+0x18], R3 ;  /* 0x0000180301007387 */ /* 0x0003e20000100800 */
[----:B------:R-:W-:-:S07]  /*23610*/  LOP3.LUT R0, R0, 0x80, RZ, 0xfc, !PT ;  /* 0x0000008000007812 */ /* 0x000fce00078efcff */
.L_x_2114:
[----:B0-----:R-:W0:Y:S01]  /*23620*/  LDC.64 R12, c[0x0][0xa00] ;  /* 0x00028000ff0c7b82 */ /* 0x001e220000000a00 */
[----:B------:R-:W-:Y:S05]  /*23630*/  YIELD ;  /* 0x0000000000007946 */ /* 0x000fea0003800000 */
[----:B------:R-:W-:Y:S01]  /*23640*/  ULDC.64 UR4, c[0x0][0xa28] ;  /* 0x00028a0000047ab9 */ /* 0x000fe20000000a00 */
[----:B------:R-:W-:Y:S02]  /*23650*/  CS2R R6, SRZ ;  /* 0x0000000000067805 */ /* 0x000fe4000001ff00 */
[----:B------:R-:W-:Y:S01]  /*23660*/  ISETP.NE.U32.AND P0, PT, RZ, UR4, PT ;  /* 0x00000004ff007c0c */ /* 0x000fe2000bf05070 */
[----:B------:R-:W-:Y:S01]  /*23670*/  ULDC.64 UR10, c[0x0][0x208] ;  /* 0x00008200000a7ab9 */ /* 0x000fe20000000a00 */
[----:B------:R-:W-:Y:S01]  /*23680*/  ULDC.64 UR8, c[0x0][0xa18] ;  /* 0x0002860000087ab9 */ /* 0x000fe20000000a00 */
[----:B--2---:R-:W2:Y:S01]  /*23690*/  LDC.64 R4, c[0x0][0xa08] ;  /* 0x00028200ff047b82 */ /* 0x004ea20000000a00 */
[----:B------:R-:W-:Y:S01]  /*236a0*/  ISETP.NE.AND.EX P0, PT, RZ, UR5, PT, P0 ;  /* 0x00000005ff007c0c */ /* 0x000fe2000bf05300 */
[----:B------:R-:W-:Y:S01]  /*236b0*/  ULDC.64 UR4, c[0x0][0xa00] ;  /* 0x0002800000047ab9 */ /* 0x000fe20000000a00 */
[----:B------:R-:W-:Y:S01]  /*236c0*/  ULDC.64 UR6, c[0x0][0xa08] ;  /* 0x0002820000067ab9 */ /* 0x000fe20000000a00 */
[----:B------:R-:W-:-:S04]  /*236d0*/  ISETP.NE.U32.AND P1, PT, RZ, UR4, PT ;  /* 0x00000004ff007c0c */ /* 0x000fc8000bf25070 */
[----:B------:R-:W-:Y:S01]  /*236e0*/  ISETP.NE.AND.EX P1, PT, RZ, UR5, PT, P1 ;  /* 0x00000005ff007c0c */ /* 0x000fe2000bf25310 */
[----:B------:R-:W-:Y:S01]  /*236f0*/  ULDC.64 UR4, c[0x0][0xa10] ;  /* 0x0002840000047ab9 */ /* 0x000fe20000000a00 */
[----:B0-----:R-:W-:Y:S01]  /*23700*/  IMAD.WIDE R12, R19, 0x4, R12 ;  /* 0x00000004130c7825 */ /* 0x001fe200078e020c */
[----:B------:R-:W-:-:S03]  /*23710*/  ISETP.NE.U32.AND P3, PT, RZ, UR8, PT ;  /* 0x00000008ff007c0c */ /* 0x000fc6000bf65070 */
[----:B-1----:R-:W0:Y:S07]  /*23720*/  @P0 LDC.64 R2, c[0x0][0xa28] ;  /* 0x00028a00ff020b82 */ /* 0x002e2e0000000a00 */
[----:B------:R-:W3:Y:S01]  /*23730*/  @P1 LDG.E R7, desc[UR10][R12.64] ;  /* 0x0000000a0c071981 */ /* 0x000ee2000c1e1900 */
[----:B------:R-:W-:-:S13]  /*23740*/  ISETP.NE.AND.EX P3, PT, RZ, UR9, PT, P3 ;  /* 0x00000009ff007c0c */ /* 0x000fda000bf65330 */
[----:B------:R-:W1:Y:S01]  /*23750*/  @P3 LDC.64 R10, c[0x0][0xa18] ;  /* 0x00028600ff0a3b82 */ /* 0x000e620000000a00 */
[----:B0-----:R-:W-:-:S05]  /*23760*/  @P0 IMAD.WIDE R2, R19, 0x4, R2 ;  /* 0x0000000413020825 */ /* 0x001fca00078e0202 */
[----:B-----5:R0:W5:Y:S01]  /*23770*/  @P0 LDG.E R6, desc[UR10][R2.64] ;  /* 0x0000000a02060981 */ /* 0x020162000c1e1900 */
[----:B------:R-:W-:Y:S01]  /*23780*/  ISETP.NE.U32.AND P0, PT, RZ, UR4, PT ;  /* 0x00000004ff007c0c */ /* 0x000fe2000bf05070 */
[----:B------:R-:W-:Y:S01]  /*23790*/  ULDC UR4, c[0x0][0x288] ;  /* 0x0000a20000047ab9 */ /* 0x000fe20000000800 */
[----:B------:R-:W-:Y:S01]  /*237a0*/  ISETP.NE.U32.AND P2, PT, RZ, UR6, PT ;  /* 0x00000006ff007c0c */ /* 0x000fe2000bf45070 */
[----:B------:R-:W-:Y:S01]  /*237b0*/  IMAD.MOV.U32 R8, RZ, RZ, RZ ;  /* 0x000000ffff087224 */ /* 0x000fe200078e00ff */
[----:B------:R-:W-:Y:S01]  /*237c0*/  ISETP.NE.AND.EX P0, PT, RZ, UR5, PT, P0 ;  /* 0x00000005ff007c0c */ /* 0x000fe2000bf05300 */
[----:B------:R-:W-:Y:S01]  /*237d0*/  IMAD.MOV.U32 R0, RZ, RZ, RZ ;  /* 0x000000ffff007224 */ /* 0x000fe200078e00ff */
[----:B------:R-:W-:Y:S01]  /*237e0*/  ISETP.NE.AND.EX P2, PT, RZ, UR7, PT, P2 ;  /* 0x00000007ff007c0c */ /* 0x000fe2000bf45320 */
[C---:B--2---:R-:W-:Y:S01]  /*237f0*/  IMAD.WIDE R4, R19.reuse, 0x4, R4 ;  /* 0x0000000413047825 */ /* 0x044fe200078e0204 */
[----:B0-----:R-:W0:Y:S03]  /*23800*/  LDC.64 R2, c[0x0][0xa10] ;  /* 0x00028400ff027b82 */ /* 0x001e260000000a00 */
[----:B-1----:R-:W-:-:S08]  /*23810*/  @P3 IMAD.WIDE R10, R19, 0x4, R10 ;  /* 0x00000004130a3825 */ /* 0x002fd000078e020a */
[----:B------:R-:W5:Y:S01]  /*23820*/  @P2 LDG.E R8, desc[UR10][R4.64] ;  /* 0x0000000a04082981 */ /* 0x000f62000c1e1900 */
[----:B0-----:R-:W-:-:S05]  /*23830*/  IMAD.WIDE R2, R19, 0x4, R2 ;  /* 0x0000000413027825 */ /* 0x001fca00078e0202 */
[----:B------:R-:W5:Y:S04]  /*23840*/  @P0 LDG.E R0, desc[UR10][R2.64] ;  /* 0x0000000a02000981 */ /* 0x000f68000c1e1900 */
[----:B---3--:R0:W-:Y:S02]  /*23850*/  STL [R1+0x40], R7 ;  /* 0x0000400701007387 */ /* 0x0081e40000100800 */
        /* <DEDUP_REMOVED lines=10> */
[----:B0-----:R-:W-:Y:S01]  /*23900*/  IMAD.U32 R10, RZ, RZ, UR5 ;  /* 0x00000005ff0a7e24 */ /* 0x001fe2000f8e00ff */
[----:B--2---:R0:W-:Y:S01]  /*23910*/  STL [R1+0x3c], R7 ;  /* 0x00003c0701007387 */ /* 0x0041e20000100800 */
[----:B------:R-:W-:Y:S02]  /*23920*/  IMAD.MOV.U32 R11, RZ, RZ, R7 ;  /* 0x000000ffff0b7224 */ /* 0x000fe400078e0007 */
[----:B0-----:R-:W-:Y:S01]  /*23930*/  IMAD.U32 R7, RZ, RZ, UR4 ;  /* 0x00000004ff077e24 */ /* 0x001fe2000f8e00ff */
[----:B----4-:R-:W-:Y:S06]  /*23940*/  @P3 BRA `(.L_x_1955) ;  /* 0x0000000000183947 */ /* 0x010fec0003800000 */
[----:B------:R-:W-:Y:S05]  /*23950*/  @!P1 BRA `(.L_x_1955) ;  /* 0x0000000000149947 */ /* 0x000fea0003800000 */
[----:B------:R-:W-:Y:S02]  /*23960*/  ULDC.64 UR4, c[0x0][0x208] ;  /* 0x0000820000047ab9 */ /* 0x000fe40000000a00 */
[----:B------:R-:W2:Y:S04]  /*23970*/  LDG.E R9, desc[UR4][R12.64] ;  /* 0x000000040c097981 */ /* 0x000ea8000c1e1900 */
[----:B------:R-:W2:Y:S02]  /*23980*/  LDG.E R12, desc[UR4][R12.64+0x4] ;  /* 0x000004040c0c7981 */ /* 0x000ea4000c1e1900 */
[----:B--2---:R-:W-:-:S05]  /*23990*/  IMAD.IADD R11, R12, 0x1, -R9 ;  /* 0x000000010c0b7824 */ /* 0x004fca00078e0a09 */
[----:B------:R0:W-:Y:S02]  /*239a0*/  STL [R1+0x3c], R11 ;  /* 0x00003c0b01007387 */ /* 0x0001e40000100800 */
.L_x_1955:
[----:B-----5:R-:W-:Y:S01]  /*239b0*/  IMAD.IADD R8, R8, 0x1, R6 ;  /* 0x0000000108087824 */ /* 0x020fe200078e0206 */
[----:B------:R-:W-:Y:S02]  /*239c0*/  ULDC.64 UR4, c[0x0][0xa20] ;  /* 0x0002880000047ab9 */ /* 0x000fe40000000a00 */
[----:B------:R-:W-:Y:S02]  /*239d0*/  ISETP.NE.U32.AND P1, PT, RZ, UR4, PT ;  /* 0x00000004ff007c0c */ /* 0x000fe4000bf25070 */
[----:B------:R1:W-:Y:S02]  /*239e0*/  STL [R1+0x1c], R8 ;  /* 0x00001c0801007387 */ /* 0x0003e40000100800 */
[----:B------:R-:W-:-:S13]  /*239f0*/  ISETP.NE.AND.EX P1, PT, RZ, UR5, PT, P1 ;  /* 0x00000005ff007c0c */ /* 0x000fda000bf25310 */
[----:B-1----:R-:W-:Y:S05]  /*23a00*/  @!P1 BRA `(.L_x_1956) ;  /* 0x0000000000149947 */ /* 0x002fea0003800000 */
[----:B------:R-:W1:Y:S01]  /*23a10*/  LDC.64 R4, c[0x0][0xa20] ;  /* 0x00028800ff047b82 */ /* 0x000e620000000a00 */
[----:B------:R-:W-:Y:S01]  /*23a20*/  ULDC.64 UR4, c[0x0][0x208] ;  /* 0x0000820000047ab9 */ /* 0x000fe20000000a00 */
[----:B-1----:R-:W-:-:S05]  /*23a30*/  IMAD.WIDE R4, R19, 0x4, R4 ;  /* 0x0000000413047825 */ /* 0x002fca00078e0204 */
[----:B------:R1:W5:Y:S01]  /*23a40*/  LDG.E R7, desc[UR4][R4.64] ;  /* 0x0000000404077981 */ /* 0x000362000c1e1900 */
[----:B------:R-:W-:Y:S05]  /*23a50*/  BRA `(.L_x_1957) ;  /* 0x0000000000147947 */ /* 0x000fea0003800000 */
.L_x_1956:
[----:B------:R-:W-:Y:S05]  /*23a60*/  @!P2 BRA `(.L_x_1957) ;  /* 0x000000000010a947 */ /* 0x000fea0003800000 */
[----:B------:R-:W-:Y:S02]  /*23a70*/  ULDC.64 UR4, c[0x0][0x208] ;  /* 0x0000820000047ab9 */ /* 0x000fe40000000a00 */
[----:B------:R-:W2:Y:S04]  /*23a80*/  LDG.E R7, desc[UR4][R4.64] ;  /* 0x0000000404077981 */ /* 0x000ea8000c1e1900 */
[----:B------:R-:W2:Y:S02]  /*23a90*/  LDG.E R4, desc[UR4][R4.64+0x4] ;  /* 0x0000040404047981 */ /* 0x000ea4000c1e1900 */
[----:B--2---:R-:W-:-:S07]  /*23aa0*/  IMAD.IADD R7, R4, 0x1, -R7 ;  /* 0x0000000104077824 */ /* 0x004fce00078e0a07 */
.L_x_1957:
[----:B------:R-:W-:Y:S02]  /*23ab0*/  ULDC.64 UR4, c[0x0][0x208] ;  /* 0x0000820000047ab9 */ /* 0x000fe40000000a00 */
[----:B-1----:R-:W2:Y:S04]  /*23ac0*/  @P0 LDG.E R4, desc[UR4][R2.64] ;  /* 0x0000000402040981 */ /* 0x002ea8000c1e1900 */
[----:B------:R1:W2:Y:S01]  /*23ad0*/  @P0 LDG.E R2, desc[UR4][R2.64+0x4] ;  /* 0x0000040402020981 */ /* 0x0002a2000c1e1900 */
[----:B------:R-:W-:Y:S02]  /*23ae0*/  IMAD.SHL.U32 R12, R17, 0x80, RZ ;  /* 0x00000080110c7824 */ /* 0x000fe400078e00ff */
[----:B-----5:R-:W-:Y:S02]  /*23af0*/  IMAD.IADD R9, R7, 0x1, -R6 ;  /* 0x0000000107097824 */ /* 0x020fe400078e0a06 */
[----:B------:R-:W-:Y:S01]  /*23b00*/  VIADD R7, R12, 0x7f ;  /* 0x0000007f0c077836 */ /* 0x000fe20000000000 */
[----:B------:R3:W-:Y:S01]  /*23b10*/  STL [R1+0x34], R12 ;  /* 0x0000340c01007387 */ /* 0x0007e20000100800 */
[----:B-1----:R-:W1:Y:S02]  /*23b20*/  LDC R3, c[0x0][0x448] ;  /* 0x00011200ff037b82 */ /* 0x002e640000000800 */
[----:B-1----:R-:W-:-:S13]  /*23b30*/  ISETP.NE.AND P1, PT, R3, 0x1, PT ;  /* 0x000000010300780c */ /* 0x002fda0003f25270 */
[----:B------:R-:W1:Y:S08]  /*23b40*/  @P1 LDC R3, c[0x0][0x44c] ;  /* 0x00011300ff031b82 */ /* 0x000e700000000800 */
[----:B------:R-:W4:Y:S01]  /*23b50*/  @P1 LDC R5, c[0x0][0x450] ;  /* 0x00011400ff051b82 */ /* 0x000f220000000800 */
[----:B--2---:R-:W-:Y:S02]  /*23b60*/  @P0 IMAD.IADD R10, R2, 0x1, -R4 ;  /* 0x00000001020a0824 */ /* 0x004fe400078e0a04 */
[----:B-1----:R-:W-:-:S04]  /*23b70*/  @P1 IMAD.HI.U32 R2, R7, R3, RZ ;  /* 0x0000000307021227 */ /* 0x002fc800078e00ff */
[----:B------:R-:W-:Y:S01]  /*23b80*/  IMAD.IADD R6, R9, 0x1, R10 ;  /* 0x0000000109067824 */ /* 0x000fe200078e020a */
[----:B----4-:R-:W-:-:S03]  /*23b90*/  @P1 SHF.R.U32.HI R7, RZ, R5, R2 ;  /* 0x00000005ff071219 */ /* 0x010fc60000011602 */
[C---:B------:R-:W-:Y:S01]  /*23ba0*/  VIADD R2, R6.reuse, 0x5f ;  /* 0x0000005f06027836 */ /* 0x040fe20000000000 */
[----:B------:R-:W-:-:S03]  /*23bb0*/  IADD3 R17, R6, 0x1, -R11 ;  /* 0x0000000106117810 */ /* 0x000fc60007ffe80b */
[----:B------:R-:W-:-:S04]  /*23bc0*/  IMAD.HI R2, R2, 0x2aaaaaab, RZ ;  /* 0x2aaaaaab02027827 */ /* 0x000fc800078e02ff */
[----:B------:R-:W-:Y:S01]  /*23bd0*/  IMAD.IADD R7, R17, 0x1, R7 ;  /* 0x0000000111077824 */ /* 0x000fe200078e0207 */
[----:B------:R-:W-:-:S04]  /*23be0*/  SHF.R.U32.HI R21, RZ, 0x1f, R2 ;  /* 0x0000001fff157819 */ /* 0x000fc80000011602 */
[----:B------:R-:W-:Y:S02]  /*23bf0*/  LEA.HI.SX32 R21, R2, R21, 0x1c ;  /* 0x0000001502157211 */ /* 0x000fe400078fe2ff */
[----:B------:R-:W1:Y:S02]  /*23c00*/  LDC.64 R2, c[0x0][0x9e0] ;  /* 0x00027800ff027b82 */ /* 0x000e640000000a00 */
[----:B-1----:R-:W-:Y:S01]  /*23c10*/  ISETP.GE.AND P2, PT, R3, 0x1, PT ;  /* 0x000000010300780c */ /* 0x002fe20003f46270 */
        /* <DEDUP_REMOVED lines=13> */
.L_x_1960:
[----:B------:R-:W-:-:S13]  /*23cf0*/  ISETP.NE.AND P3, PT, R3, 0x1, PT ;  /* 0x000000010300780c */ /* 0x000fda0003f65270 */
[----:B------:R-:W1:Y:S02]  /*23d00*/  @P3 LDC.64 R4, c[0x0][0x9e8] ;  /* 0x00027a00ff043b82 */ /* 0x000e640000000a00 */
[----:B-1----:R-:W-:-:S05]  /*23d10*/  @P3 IMAD.HI.U32 R4, R2, R4, RZ ;  /* 0x0000000402043227 */ /* 0x002fca00078e00ff */
[----:B------:R-:W-:-:S07]  /*23d20*/  @P3 SHF.R.U32.HI R2, RZ, R5, R4 ;  /* 0x00000005ff023219 */ /* 0x000fce0000011604 */
.L_x_1961:
[----:B------:R-:W-:Y:S05]  /*23d30*/  BSYNC B0 ;  /* 0x0000000000007941 */ /* 0x000fea0003800000 */
.L_x_1959:
[----:B------:R-:W-:-:S05]  /*23d40*/  IMAD R2, R2, R3, R3 ;  /* 0x0000000302027224 */ /* 0x000fca00078e0203 */
[----:B------:R-:W-:-:S07]  /*23d50*/  VIMNMX R8, R8, R2, PT ;  /* 0x0000000208087248 */ /* 0x000fce0003fe0100 */
.L_x_1958:
[----:B------:R-:W1:Y:S01]  /*23d60*/  @P1 LDC R4, c[0x0][0x44c] ;  /* 0x00011300ff041b82 */ /* 0x000e620000000800 */
[----:B------:R-:W-:Y:S01]  /*23d70*/  IMAD.MOV.U32 R2, RZ, RZ, R12 ;  /* 0x000000ffff027224 */ /* 0x000fe200078e000c */
[----:B------:R-:W-:Y:S01]  /*23d80*/  ULDC UR4, c[0x0][0x9dc] ;  /* 0x0002770000047ab9 */ /* 0x000fe20000000800 */
[----:B------:R-:W-:-:S05]  /*23d90*/  IMAD.IADD R20, R6, 0x1, -R11 ;  /* 0x0000000106147824 */ /* 0x000fca00078e0a0b */
[----:B------:R-:W2:Y:S01]  /*23da0*/  @P1 LDC R5, c[0x0][0x450] ;  /* 0x00011400ff051b82 */ /* 0x000ea20000000800 */
[----:B-1----:R-:W-:-:S05]  /*23db0*/  @P1 IMAD.HI.U32 R4, R12, R4, RZ ;  /* 0x000000040c041227 */ /* 0x002fca00078e00ff */
[----:B--2---:R-:W-:-:S05]  /*23dc0*/  @P1 SHF.R.U32.HI R2, RZ, R5, R4 ;  /* 0x00000005ff021219 */ /* 0x004fca0000011604 */
        /* <DEDUP_REMOVED lines=13> */
.L_x_1964:
[----:B------:R-:W-:-:S13]  /*23ea0*/  ISETP.NE.AND P1, PT, R3, 0x1, PT ;  /* 0x000000010300780c */ /* 0x000fda0003f25270 */
[----:B------:R-:W1:Y:S02]  /*23eb0*/  @P1 LDC.64 R4, c[0x0][0x9e8] ;  /* 0x00027a00ff041b82 */ /* 0x000e640000000a00 */
[----:B-1----:R-:W-:-:S05]  /*23ec0*/  @P1 IMAD.HI.U32 R4, R2, R4, RZ ;  /* 0x0000000402041227 */ /* 0x002fca00078e00ff */
[----:B------:R-:W-:-:S07]  /*23ed0*/  @P1 SHF.R.U32.HI R2, RZ, R5, R4 ;  /* 0x00000005ff021219 */ /* 0x000fce0000011604 */
.L_x_1965:
[----:B------:R-:W-:Y:S05]  /*23ee0*/  BSYNC B0 ;  /* 0x0000000000007941 */ /* 0x000fea0003800000 */
.L_x_1963:
[----:B------:R-:W-:-:S05]  /*23ef0*/  IMAD R2, R2, R3, RZ ;  /* 0x0000000302027224 */ /* 0x000fca00078e02ff */
[----:B------:R-:W-:-:S07]  /*23f00*/  VIMNMX R6, R6, R2, !PT ;  /* 0x0000000206067248 */ /* 0x000fce0007fe0100 */
.L_x_1962:
[----:B------:R-:W-:Y:S01]  /*23f10*/  VIADD R8, R8, 0x5f ;  /* 0x0000005f08087836 */ /* 0x000fe20000000000 */
[----:B------:R-:W-:Y:S01]  /*23f20*/  BSSY B0, `(.L_x_1966) ;  /* 0x000014d000007945 */ /* 0x000fe20003800000 */
[----:B------:R-:W-:Y:S01]  /*23f30*/  IMAD.HI R6, R6, 0x2aaaaaab, RZ ;  /* 0x2aaaaaab06067827 */ /* 0x000fe200078e02ff */
[----:B------:R-:W-:-:S03]  /*23f40*/  PLOP3.LUT P5, PT, PT, PT, PT, 0x80, 0x0 ;  /* 0x000000000000781c */ /* 0x000fc60003faf070 */
        /* <DEDUP_REMOVED lines=21> */
[----:B------:R-:W-:Y:S01]  /*240a0*/  UMOV UR4, 0xffffffff ;  /* 0xffffffff00047882 */ /* 0x000fe20000000000 */
[----:B------:R-:W-:Y:S02]  /*240b0*/  SEL R2, R19, RZ, !P0 ;  /* 0x000000ff13027207 */ /* 0x000fe40004000000 */
[----:B------:R-:W-:Y:S05]  /*240c0*/  BRA.DIV UR4, `(.L_x_1968) ;  /* 0x0000007604b07947 */ /* 0x000fea000b800000 */
[----:B------:R-:W1:Y:S02]  /*240d0*/  S2R R5, SR_TID.X ;  /* 0x0000000000057919 */ /* 0x000e640000002100 */
[----:B-1----:R-:W-:-:S04]  /*240e0*/  SHF.R.U32.HI R5, RZ, 0x5, R5 ;  /* 0x00000005ff057819 */ /* 0x002fc80000011605 */
[----:B------:R-:W-:-:S05]  /*240f0*/  LOP3.LUT R5, R5, 0x3, RZ, 0xc0, !PT ;  /* 0x0000000305057812 */ /* 0x000fca00078ec0ff */
[----:B------:R1:W2:Y:S02]  /*24100*/  SHFL.IDX PT, R14, R5, RZ, 0x1f ;  /* 0x00001fff050e7589 */ /* 0x0002a400000e0000 */
.L_x_2157:
[----:B--2---:R-:W-:Y:S02]  /*24110*/  ISETP.NE.AND P0, PT, R14, RZ, PT ;  /* 0x000000ff0e00720c */ /* 0x004fe40003f05270 */
[----:B------:R-:W-:-:S11]  /*24120*/  PLOP3.LUT P2, PT, PT, PT, PT, 0x8, 0x0 ;  /* 0x000000000000781c */ /* 0x000fd60003f4e170 */
[----:B------:R-:W-:Y:S05]  /*24130*/  @P0 BRA `(.L_x_1969) ;  /* 0x00000000000c0947 */ /* 0x000fea0003800000 */
[----:B------:R-:W-:-:S03]  /*24140*/  UMOV UR4, 0xffffffff ;  /* 0xffffffff00047882 */ /* 0x000fc60000000000 */
[----:B------:R-:W-:Y:S05]  /*24150*/  BRA.DIV UR4, `(.L_x_1970) ;  /* 0x0000007604c07947 */ /* 0x000fea000b800000 */
[----:B------:R-:W-:-:S13]  /*24160*/  ELECT P2, URZ, PT ;  /* 0x00000000003f782f */ /* 0x000fda0003840000 */
.L_x_1969:
[----:B-1----:R-:W2:Y:S04]  /*24170*/  LDL R5, [R1+0x48] ;  /* 0x0000480001057983 */ /* 0x002ea80000100800 */
[----:B------:R-:W3:Y:S01]  /*24180*/  LDL R7, [R1] ;  /* 0x0000000001077983 */ /* 0x000ee20000100800 */
[----:B------:R-:W-:Y:S01]  /*24190*/  BSSY B1, `(.L_x_1971) ;  /* 0x0000008000017945 */ /* 0x000fe20003800000 */
[----:B--2---:R-:W-:-:S05]  /*241a0*/  VIADD R5, R5, 0x1 ;  /* 0x0000000105057836 */ /* 0x004fca0000000000 */
[----:B------:R-:W-:-:S04]  /*241b0*/  LEA.HI R6, R5, R5, RZ, 0x1 ;  /* 0x0000000505067211 */ /* 0x000fc800078f08ff */
[----:B------:R-:W-:-:S05]  /*241c0*/  LOP3.LUT R6, R6, 0xfffffffe, RZ, 0xc0, !PT ;  /* 0xfffffffe06067812 */ /* 0x000fca00078ec0ff */
[----:B------:R-:W-:-:S05]  /*241d0*/  IMAD.IADD R5, R5, 0x1, -R6 ;  /* 0x0000000105057824 */ /* 0x000fca00078e0a06 */
[----:B------:R-:W-:-:S04]  /*241e0*/  SHF.L.U32 R5, R5, 0x1f, RZ ;  /* 0x0000001f05057819 */ /* 0x000fc800000006ff */
[----:B---3--:R-:W1:Y:S02]  /*241f0*/  SYNCS.PHASECHK.TRANS64.TRYWAIT P0, [R7+URZ+0x2a820], R5 ;  /* 0x02a82005070075a7 */ /* 0x008e64000800017f */
[----:B-1----:R-:W-:Y:S05]  /*24200*/  @!P0 BRA `(.L_x_1972) ;  /* 0x0000007400b88947 */ /* 0x002fea0003800000 */
.L_x_2160:
[----:B------:R-:W-:Y:S05]  /*24210*/  BSYNC B1 ;  /* 0x0000000000017941 */ /* 0x000fea0003800000 */
.L_x_1971:
[----:B------:R-:W-:Y:S04]  /*24220*/  BSSY B1, `(.L_x_1973) ;  /* 0x0000081000017945 */ /* 0x000fe80003800000 */
[----:B------:R-:W-:Y:S05]  /*24230*/  @!P2 BRA `(.L_x_1974) ;  /* 0x0000000400fca947 */ /* 0x000fea0003800000 */
[----:B------:R-:W2:Y:S04]  /*24240*/  LDL R9, [R1] ;  /* 0x0000000001097983 */ /* 0x000ea80000100800 */
[----:B------:R-:W2:Y:S04]  /*24250*/  LDL R7, [R1+0xc] ;  /* 0x00000c0001077983 */ /* 0x000ea80000100800 */
[----:B------:R-:W3:Y:S01]  /*24260*/  LDL R8, [R1+0x20] ;  /* 0x0000200001087983 */ /* 0x000ee20000100800 */
[----:B------:R-:W-:Y:S01]  /*24270*/  BSSY B2, `(.L_x_1975) ;  /* 0x0000008000027945 */ /* 0x000fe20003800000 */
[----:B-1----:R-:W1:Y:S02]  /*24280*/  S2R R6, SR_TID.X ;  /* 0x0000000000067919 */ /* 0x002e640000002100 */
[----:B-1----:R-:W-:-:S04]  /*24290*/  LOP3.LUT R6, R6, 0x7f, RZ, 0xc0, !PT ;  /* 0x0000007f06067812 */ /* 0x002fc800078ec0ff */
[----:B------:R-:W-:Y:S01]  /*242a0*/  ISETP.NE.AND P4, PT, R6, RZ, PT ;  /* 0x000000ff0600720c */ /* 0x000fe20003f85270 */
[----:B--2---:R-:W-:Y:S01]  /*242b0*/  IMAD R7, R7, 0x8, R9 ;  /* 0x0000000807077824 */ /* 0x004fe200078e0209 */
[----:B---3--:R-:W-:-:S04]  /*242c0*/  SHF.L.U32 R10, R8, 0x1f, RZ ;  /* 0x0000001f080a7819 */ /* 0x008fc800000006ff */
[----:B------:R-:W1:Y:S02]  /*242d0*/  SYNCS.PHASECHK.TRANS64.TRYWAIT P0, [R7+URZ+0x2a8a0], R10 ;  /* 0x02a8a00a070075a7 */ /* 0x000e64000800017f */
[----:B-1----:R-:W-:Y:S05]  /*242e0*/  @!P0 BRA `(.L_x_1976) ;  /* 0x0000007400988947 */ /* 0x002fea0003800000 */
.L_x_2161:
[----:B------:R-:W-:Y:S05]  /*242f0*/  BSYNC B2 ;  /* 0x0000000000027941 */ /* 0x000fea0003800000 */
.L_x_1975:
        /* <DEDUP_REMOVED lines=8> */
.L_x_1978:
[----:B------:R-:W-:Y:S05]  /*24380*/  BSYNC B2 ;  /* 0x0000000000027941 */ /* 0x000fea0003800000 */
.L_x_1977:
[----:B------:R-:W3:Y:S04]  /*24390*/  LDL R8, [R1] ;  /* 0x0000000001087983 */ /* 0x000ee80000100800 */
[----:B--2---:R-:W3:Y:S01]  /*243a0*/  LDL R5, [R1+0xc] ;  /* 0x00000c0001057983 */ /* 0x004ee20000100800 */
        /* <DEDUP_REMOVED lines=9> */
[----:B---3--:R-:W-:-:S02]  /*24440*/  IMAD R9, R5, 0x9000, R8 ;  /* 0x0000900005097824 */ /* 0x008fc400078e0208 */
[----:B------:R-:W-:Y:S02]  /*24450*/  VIADD R5, R7, 0x2a890 ;  /* 0x0002a89007057836 */ /* 0x000fe40000000000 */
[----:B------:R-:W-:-:S07]  /*24460*/  VIADD R8, R9, 0x18400 ;  /* 0x0001840009087836 */ /* 0x000fce0000000000 */
.L_x_1979:
        /* <DEDUP_REMOVED lines=16> */
.L_x_1980:
        /* <DEDUP_REMOVED lines=15> */
.L_x_1981:
        /* <DEDUP_REMOVED lines=10> */
[----:B------:R-:W2:Y:S01]  /*24700*/  SYNCS.PHASECHK.TRANS64.TRYWAIT P0, [R7+URZ+0x2a8c0], R10 ;  /* 0x02a8c00a070075a7 */ /* 0x000ea2000800017f */
[----:B------:R-:W-:Y:S04]  /*24710*/  BSSY B2, `(.L_x_1982) ;  /* 0x0000002000027945 */ /* 0x000fe80003800000 */
[----:B--2---:R-:W-:Y:S05]  /*24720*/  @!P0 BRA `(.L_x_1983) ;  /* 0x00000070009c8947 */ /* 0x004fea0003800000 */
.L_x_2162:
[----:B------:R-:W-:Y:S05]  /*24730*/  BSYNC B2 ;  /* 0x0000000000027941 */ /* 0x000fea0003800000 */
.L_x_1982:
[----:B------:R-:W-:Y:S01]  /*24740*/  BSSY B2, `(.L_x_1984) ;  /* 0x000000a000027945 */ /* 0x000fe20003800000 */
[----:B-12---:R-:W-:Y:S02]  /*24750*/  IMAD.MOV.U32 R10, RZ, RZ, 0x0 ;  /* 0x00000000ff0a7424 */ /* 0x006fe400078e00ff */
[----:B0-----:R-:W-:Y:S01]  /*24760*/  IMAD.MOV.U32 R11, RZ, RZ, 0x12f00000 ;  /* 0x12f00000ff0b7424 */ /* 0x001fe200078e00ff */
[----:B------:R-:W-:Y:S06]  /*24770*/  @P4 BRA `(.L_x_1985) ;  /* 0x0000000000184947 */ /* 0x000fec0003800000 */
[----:B------:R-:W2:Y:S02]  /*24780*/  LDL R5, [R1+0x4] ;  /* 0x0000040001057983 */ /* 0x000ea40000100800 */
[----:B--2---:R-:W-:Y:S01]  /*24790*/  LOP3.LUT P0, RZ, R5, 0x1, RZ, 0xc0, !PT ;  /* 0x0000000105ff7812 */ /* 0x004fe2000780c0ff */
[----:B------:R-:W-:-:S04]  /*247a0*/  IMAD.MOV.U32 R5, RZ, RZ, 0x6000 ;  /* 0x00006000ff057424 */ /* 0x000fc800078e00ff */
[----:B------:R0:W-:Y:S08]  /*247b0*/  SYNCS.ARRIVE.TRANS64 RZ, [R7+URZ+0x2a8b0], R5 ;  /* 0x02a8b00507ff79a7 */ /* 0x0001f0000800003f */
[----:B------:R-:W-:Y:S05]  /*247c0*/  @!P0 BRA `(.L_x_1985) ;  /* 0x0000000000048947 */ /* 0x000fea0003800000 */
[----:B------:R-:W-:Y:S01]  /*247d0*/  BPT.TRAP 0x1 ;  /* 0x000000040000795c */ /* 0x000fe20000300000 */
.L_x_1985:
[----:B------:R-:W-:Y:S05]  /*247e0*/  BSYNC B2 ;  /* 0x0000000000027941 */ /* 0x000fea0003800000 */
.L_x_1984:
[----:B------:R-:W2:Y:S04]  /*247f0*/  LDL R8, [R1] ;  /* 0x0000000001087983 */ /* 0x000ea80000100800 */
[----:B0-----:R-:W2:Y:S01]  /*24800*/  LDL R5, [R1+0xc] ;  /* 0x00000c0001057983 */ /* 0x001ea20000100800 */
[----:B------:R-:W-:Y:S01]  /*24810*/  R2UR UR10, R12 ;  /* 0x000000000c0a72ca */ /* 0x000fe200000e0000 */
[----:B------:R-:W-:Y:S01]  /*24820*/  UIADD3 UR4, UP0, UR38, 0x670, URZ ;  /* 0x0000067026047890 */ /* 0x000fe2000ff1e03f */
[----:B------:R-:W-:Y:S01]  /*24830*/  R2UR UR6, R10 ;  /* 0x000000000a0672ca */ /* 0x000fe200000e0000 */
[----:B------:R-:W-:Y:S01]  /*24840*/  VIADD R7, R7, 0x2a8b0 ;  /* 0x0002a8b007077836 */ /* 0x000fe20000000000 */
[----:B------:R-:W-:Y:S01]  /*24850*/  R2UR UR7, R11 ;  /* 0x000000000b0772ca */ /* 0x000fe200000e0000 */
[----:B------:R-:W-:Y:S01]  /*24860*/  UIADD3.X UR5, URZ, UR39, URZ, UP0, !UPT ;  /* 0x000000273f057290 */ /* 0x000fe200087fe43f */
[----:B------:R-:W-:Y:S01]  /*24870*/  PLOP3.LUT P0, PT, PT, PT, PT, 0x80, 0x0 ;  /* 0x000000000000781c */ /* 0x000fe20003f0f070 */
[----:B--2---:R-:W-:-:S04]  /*24880*/  IMAD R8, R5, 0x6000, R8 ;  /* 0x0000600005087824 */ /* 0x004fc800078e0208 */
[----:B------:R-:W-:-:S08]  /*24890*/  VIADD R5, R8, 0x400 ;  /* 0x0000040008057836 */ /* 0x000fd00000000000 */
.L_x_1986:
        /* <DEDUP_REMOVED lines=15> */
.L_x_1987:
        /* <DEDUP_REMOVED lines=10> */
.L_x_1974:
[----:B------:R-:W-:Y:S05]  /*24a30*/  BSYNC B1 ;  /* 0x0000000000017941 */ /* 0x000fea0003800000 */
.L_x_1973:
[----:B------:R-:W1:Y:S04]  /*24a40*/  LDL.LU R9, [R1+0xc] ;  /* 0x00000c0001097983 */ /* 0x000e680000300800 */
[----:B------:R-:W2:Y:S01]  /*24a50*/  LDL.LU R8, [R1+0x20] ;  /* 0x0000200001087983 */ /* 0x000ea20000300800 */
[----:B------:R-:W-:Y:S01]  /*24a60*/  PLOP3.LUT P5, PT, PT, PT, PT, 0x8, 0x0 ;  /* 0x000000000000781c */ /* 0x000fe20003fae170 */
[----:B-1----:R-:W-:Y:S02]  /*24a70*/  VIADD R5, R9, 0x1 ;  /* 0x0000000109057836 */ /* 0x002fe40000000000 */
[----:B------:R-:W-:-:S03]  /*24a80*/  VIADD R9, R4, 0xfffffffe ;  /* 0xfffffffe04097836 */ /* 0x000fc60000000000 */
[----:B------:R-:W-:-:S04]  /*24a90*/  ISETP.NE.AND P0, PT, R5, 0x2, PT ;  /* 0x000000020500780c */ /* 0x000fc80003f05270 */
[----:B------:R-:W-:Y:S02]  /*24aa0*/  SEL R6, RZ, 0x1, P0 ;  /* 0x00000001ff067807 */ /* 0x000fe40000000000 */
[----:B------:R-:W-:Y:S02]  /*24ab0*/  SEL R4, R5, RZ, P0 ;  /* 0x000000ff05047207 */ /* 0x000fe40000000000 */
[----:B--2---:R-:W-:Y:S02]  /*24ac0*/  LOP3.LUT R8, R8, R6, RZ, 0x3c, !PT ;  /* 0x0000000608087212 */ /* 0x004fe400078e3cff */
[----:B------:R-:W-:-:S03]  /*24ad0*/  ISETP.GE.AND P0, PT, R9, R3, PT ;  /* 0x000000030900720c */ /* 0x000fc60003f06270 */
[----:B------:R1:W-:Y:S04]  /*24ae0*/  STL [R1+0x20], R8 ;  /* 0x0000200801007387 */ /* 0x0003e80000100800 */
[----:B------:R1:W-:Y:S06]  /*24af0*/  STL [R1+0xc], R4 ;  /* 0x00000c0401007387 */ /* 0x0003ec0000100800 */
[----:B------:R-:W-:Y:S05]  /*24b00*/  @!P0 BRA `(.L_x_1967) ;  /* 0x0000000800388947 */ /* 0x000fea0003800000 */
.L_x_2003:
[----:B------:R-:W-:Y:S05]  /*24b10*/  YIELD ;  /* 0x0000000000007946 */ /* 0x000fea0003800000 */
[----:B------:R-:W-:Y:S04]  /*24b20*/  BSSY B1, `(.L_x_1988) ;  /* 0x0000080000017945 */ /* 0x000fe80003800000 */
[----:B--2---:R-:W-:Y:S05]  /*24b30*/  @!P2 BRA `(.L_x_1989) ;  /* 0x0000000400f8a947 */ /* 0x004fea0003800000 */
        /* <DEDUP_REMOVED lines=11> */
.L_x_2163:
[----:B------:R-:W-:Y:S05]  /*24bf0*/  BSYNC B2 ;  /* 0x0000000000027941 */ /* 0x000fea0003800000 */
.L_x_1990:
        /* <DEDUP_REMOVED lines=8> */
.L_x_1993:
[----:B------:R-:W-:Y:S05]  /*24c80*/  BSYNC B2 ;  /* 0x0000000000027941 */ /* 0x000fea0003800000 */
.L_x_1992:
[----:B------:R-:W3:Y:S04]  /*24c90*/  LDL R5, [R1] ;  /* 0x0000000001057983 */ /* 0x000ee80000100800 */
[----:B--2---:R-:W3:Y:S01]  /*24ca0*/  LDL R4, [R1+0xc] ;  /* 0x00000c0001047983 */ /* 0x004ee20000100800 */
[----:B------:R-:W-:Y:S01]  /*24cb0*/  IMAD.MOV.U32 R12, RZ, RZ, RZ ;  /* 0x000000ffff0c7224 */ /* 0x000fe200078e00ff */
[----:B------:R-:W-:Y:S01]  /*24cc0*/  UIADD3 UR4, UP0, UR38, 0x570, URZ ;  /* 0x0000057026047890 */ /* 0x000fe2000ff1e03f */
[----:B------:R-:W-:Y:S01]  /*24cd0*/  PLOP3.LUT P0, PT, PT, PT, PT, 0x80, 0x0 ;  /* 0x000000000000781c */ /* 0x000fe20003f0f070 */
[----:B------:R-:W-:Y:S01]  /*24ce0*/  UMOV UR6, 0x0 ;  /* 0x0000000000067882 */ /* 0x000fe20000000000 */
[----:B------:R-:W-:Y:S01]  /*24cf0*/  UMOV UR7, 0x12f00000 ;  /* 0x12f0000000077882 */ /* 0x000fe20000000000 */
[----:B------:R-:W-:Y:S01]  /*24d00*/  R2UR UR10, R12 ;  /* 0x000000000c0a72ca */ /* 0x000fe200000e0000 */
[----:B------:R-:W-:Y:S01]  /*24d10*/  UIADD3.X UR5, URZ, UR39, URZ, UP0, !UPT ;  /* 0x000000273f057290 */ /* 0x000fe200087fe43f */
[----:B---3--:R-:W-:-:S02]  /*24d20*/  IMAD R6, R4, 0x9000, R5 ;  /* 0x0000900004067824 */ /* 0x008fc400078e0205 */
[----:B------:R-:W-:Y:S02]  /*24d30*/  IMAD R5, R9, 0x60, R0 ;  /* 0x0000006009057824 */ /* 0x000fe400078e0200 */
[----:B------:R-:W-:Y:S02]  /*24d40*/  VIADD R4, R8, 0x2a890 ;  /* 0x0002a89008047836 */ /* 0x000fe40000000000 */
[----:B------:R-:W-:-:S07]  /*24d50*/  VIADD R10, R6, 0x18400 ;  /* 0x00018400060a7836 */ /* 0x000fce0000000000 */
.L_x_1994:
        /* <DEDUP_REMOVED lines=16> */
.L_x_1995:
        /* <DEDUP_REMOVED lines=10> */
[----:B------:R-:W-:Y:S01]  /*24f00*/  VIADD R6, R6, 0x1e400 ;  /* 0x0001e40006067836 */ /* 0x000fe20000000000 */
[----:B------:R-:W-:Y:S01]  /*24f10*/  PLOP3.LUT P0, PT, PT, PT, PT, 0x80, 0x0 ;  /* 0x000000000000781c */ /* 0x000fe20003f0f070 */
[----:B------:R-:W-:Y:S01]  /*24f20*/  UMOV UR6, 0x0 ;  /* 0x0000000000067882 */ /* 0x000fe20000000000 */
[----:B------:R-:W-:Y:S01]  /*24f30*/  UMOV UR7, 0x12f00000 ;  /* 0x12f0000000077882 */ /* 0x000fe20000000000 */
[----:B------:R-:W-:-:S10]  /*24f40*/  UMOV UR10, 0x80 ;  /* 0x00000080000a7882 */ /* 0x000fd40000000000 */
.L_x_1996:
        /* <DEDUP_REMOVED lines=13> */
.L_x_2164:
[----:B------:R-:W-:Y:S05]  /*25020*/  BSYNC B2 ;  /* 0x0000000000027941 */ /* 0x000fea0003800000 */
.L_x_1997:
[----:B------:R-:W-:Y:S01]  /*25030*/  BSSY B2, `(.L_x_1999) ;  /* 0x000000a000027945 */ /* 0x000fe20003800000 */
[----:B------:R-:W-:Y:S02]  /*25040*/  IMAD.MOV.U32 R10, RZ, RZ, 0x0 ;  /* 0x00000000ff0a7424 */ /* 0x000fe400078e00ff */
[----:B0-----:R-:W-:Y:S01]  /*25050*/  IMAD.MOV.U32 R11, RZ, RZ, 0x12f00000 ;  /* 0x12f00000ff0b7424 */ /* 0x001fe200078e00ff */
[----:B------:R-:W-:Y:S06]  /*25060*/  @P1 BRA `(.L_x_2000) ;  /* 0x0000000000181947 */ /* 0x000fec0003800000 */
[----:B------:R-:W3:Y:S02]  /*25070*/  LDL R4, [R1+0x4] ;  /* 0x0000040001047983 */ /* 0x000ee40000100800 */
[----:B---3--:R-:W-:Y:S01]  /*25080*/  LOP3.LUT P0, RZ, R4, 0x1, RZ, 0xc0, !PT ;  /* 0x0000000104ff7812 */ /* 0x008fe2000780c0ff */
[----:B------:R-:W-:-:S04]  /*25090*/  IMAD.MOV.U32 R4, RZ, RZ, 0x6000 ;  /* 0x00006000ff047424 */ /* 0x000fc800078e00ff */
[----:B------:R0:W-:Y:S08]  /*250a0*/  SYNCS.ARRIVE.TRANS64 RZ, [R8+URZ+0x2a8b0], R4 ;  /* 0x02a8b00408ff79a7 */ /* 0x0001f0000800003f */
[----:B------:R-:W-:Y:S05]  /*250b0*/  @!P0 BRA `(.L_x_2000) ;  /* 0x0000000000048947 */ /* 0x000fea0003800000 */
[----:B------:R-:W-:Y:S01]  /*250c0*/  BPT.TRAP 0x1 ;  /* 0x000000040000795c */ /* 0x000fe20000300000 */
.L_x_2000:
[----:B------:R-:W-:Y:S05]  /*250d0*/  BSYNC B2 ;  /* 0x0000000000027941 */ /* 0x000fea0003800000 */
.L_x_1999:
[----:B------:R-:W3:Y:S04]  /*250e0*/  LDL R6, [R1] ;  /* 0x0000000001067983 */ /* 0x000ee80000100800 */
[----:B0-----:R-:W3:Y:S01]  /*250f0*/  LDL R4, [R1+0xc] ;  /* 0x00000c0001047983 */ /* 0x001ee20000100800 */
[----:B------:R-:W-:Y:S01]  /*25100*/  R2UR UR10, R12 ;  /* 0x000000000c0a72ca */ /* 0x000fe200000e0000 */
[----:B------:R-:W-:Y:S01]  /*25110*/  UIADD3 UR4, UP0, UR38, 0x670, URZ ;  /* 0x0000067026047890 */ /* 0x000fe2000ff1e03f */
[----:B------:R-:W-:Y:S01]  /*25120*/  R2UR UR6, R10 ;  /* 0x000000000a0672ca */ /* 0x000fe200000e0000 */
[----:B-12---:R-:W-:Y:S01]  /*25130*/  VIADD R8, R8, 0x2a8b0 ;  /* 0x0002a8b008087836 */ /* 0x006fe20000000000 */
[----:B------:R-:W-:Y:S01]  /*25140*/  R2UR UR7, R11 ;  /* 0x000000000b0772ca */ /* 0x000fe200000e0000 */
[----:B------:R-:W-:Y:S01]  /*25150*/  UIADD3.X UR5, URZ, UR39, URZ, UP0, !UPT ;  /* 0x000000273f057290 */ /* 0x000fe200087fe43f */
[----:B------:R-:W-:Y:S01]  /*25160*/  PLOP3.LUT P0, PT, PT, PT, PT, 0x80, 0x0 ;  /* 0x000000000000781c */ /* 0x000fe20003f0f070 */
[----:B---3--:R-:W-:-:S04]  /*25170*/  IMAD R4, R4, 0x6000, R6 ;  /* 0x0000600004047824 */ /* 0x008fc800078e0206 */
[----:B------:R-:W-:-:S08]  /*25180*/  VIADD R6, R4, 0x400 ;  /* 0x0000040004067836 */ /* 0x000fd00000000000 */
.L_x_2001:
        /* <DEDUP_REMOVED lines=15> */
.L_x_2002:
        /* <DEDUP_REMOVED lines=10> */
.L_x_1989:
[----:B------:R-:W-:Y:S05]  /*25320*/  BSYNC B1 ;  /* 0x0000000000017941 */ /* 0x000fea0003800000 */
.L_x_1988:
[----:B------:R-:W1:Y:S04]  /*25330*/  LDL.LU R7, [R1+0xc] ;  /* 0x00000c0001077983 */ /* 0x000e680000300800 */
[----:B------:R-:W2:Y:S01]  /*25340*/  LDL.LU R6, [R1+0x20] ;  /* 0x0000200001067983 */ /* 0x000ea20000300800 */
[----:B-1----:R-:W-:-:S05]  /*25350*/  VIADD R4, R7, 0x1 ;  /* 0x0000000107047836 */ /* 0x002fca0000000000 */
[----:B------:R-:W-:-:S04]  /*25360*/  ISETP.NE.AND P0, PT, R4, 0x2, PT ;  /* 0x000000020400780c */ /* 0x000fc80003f05270 */
[----:B------:R-:W-:Y:S02]  /*25370*/  SEL R5, RZ, 0x1, P0 ;  /* 0x00000001ff057807 */ /* 0x000fe40000000000 */
[----:B------:R-:W-:Y:S02]  /*25380*/  SEL R4, R4, RZ, P0 ;  /* 0x000000ff04047207 */ /* 0x000fe40000000000 */
[----:B--2---:R-:W-:Y:S02]  /*25390*/  LOP3.LUT R6, R6, R5, RZ, 0x3c, !PT ;  /* 0x0000000506067212 */ /* 0x004fe400078e3cff */
[C---:B------:R-:W-:Y:S01]  /*253a0*/  ISETP.GT.AND P0, PT, R9.reuse, R3, PT ;  /* 0x000000030900720c */ /* 0x040fe20003f04270 */
[----:B------:R-:W-:Y:S02]  /*253b0*/  VIADD R9, R9, 0xffffffff ;  /* 0xffffffff09097836 */ /* 0x000fe40000000000 */
[----:B------:R2:W-:Y:S04]  /*253c0*/  STL [R1+0x20], R6 ;  /* 0x0000200601007387 */ /* 0x0005e80000100800 */
[----:B------:R2:W-:Y:S06]  /*253d0*/  STL [R1+0xc], R4 ;  /* 0x00000c0401007387 */ /* 0x0005ec0000100800 */
[----:B------:R-:W-:Y:S05]  /*253e0*/  @P0 BRA `(.L_x_2003) ;  /* 0xfffffff400c80947 */ /* 0x000fea000383ffff */
.L_x_1967:
[----:B------:R-:W-:Y:S05]  /*253f0*/  BSYNC B0 ;  /* 0x0000000000007941 */ /* 0x000fea0003800000 */
.L_x_1966:
[----:B------:R-:W3:Y:S01]  /*25400*/  LDL R7, [R1+0x34] ;  /* 0x0000340001077983 */ /* 0x000ee20000100800 */
[----:B------:R-:W4:Y:S01]  /*25410*/  LDC R0, c[0x0][0x448] ;  /* 0x00011200ff007b82 */ /* 0x000f220000000800 */
[----:B------:R-:W-:Y:S07]  /*25420*/  @!P5 WARPSYNC.ALL ;  /* 0x000000000000d948 */ /* 0x000fee0003800000 */
[----:B------:R-:W-:Y:S01]  /*25430*/  @!P5 BAR.SYNC.DEFER_BLOCKING 0xc, 0x180 ;  /* 0x030600000000db1d */ /* 0x000fe20000010000 */
[----:B----4-:R-:W-:-:S13]  /*25440*/  ISETP.NE.AND P0, PT, R0, 0x1, PT ;  /* 0x000000010000780c */ /* 0x010fda0003f05270 */
[----:B------:R-:W4:Y:S08]  /*25450*/  @P0 LDC R2, c[0x0][0x44c] ;  /* 0x00011300ff020b82 */ /* 0x000f300000000800 */
[----:B------:R-:W5:Y:S01]  /*25460*/  @P0 LDC R3, c[0x0][0x450] ;  /* 0x00011400ff030b82 */ /* 0x000f620000000800 */
[----:B---3--:R-:W-:-:S04]  /*25470*/  VIADD R0, R7, 0x7f ;  /* 0x0000007f07007836 */ /* 0x008fc80000000000 */
[----:B----4-:R-:W-:-:S05]  /*25480*/  @P0 IMAD.HI.U32 R2, R0, R2, RZ ;  /* 0x0000000200020227 */ /* 0x010fca00078e00ff */
[----:B-----5:R-:W-:Y:S02]  /*25490*/  @P0 SHF.R.U32.HI R0, RZ, R3, R2 ;  /* 0x00000003ff000219 */ /* 0x020fe40000011602 */
[----:B------:R-:W3:Y:S03]  /*254a0*/  LDC.64 R2, c[0x0][0x9e0] ;  /* 0x00027800ff027b82 */ /* 0x000ee60000000a00 */
[----:B------:R-:W-:Y:S01]  /*254b0*/  IMAD.IADD R0, R17, 0x1, R0 ;  /* 0x0000000111007824 */ /* 0x000fe200078e0200 */
[----:B---3--:R-:W-:-:S03]  /*254c0*/  ISETP.GE.AND P1, PT, R3, 0x1, PT ;  /* 0x000000010300780c */ /* 0x008fc60003f26270 */
[----:B------:R-:W-:-:S10]  /*254d0*/  IMAD.IADD R2, R0, 0x1, R2 ;  /* 0x0000000100027824 */ /* 0x000fd400078e0202 */
[----:B------:R-:W-:Y:S05]  /*254e0*/  @!P1 BRA `(.L_x_2004) ;  /* 0x0000000000489947 */ /* 0x000fea0003800000 */
[C---:B------:R-:W-:Y:S01]  /*254f0*/  ISETP.GT.AND P2, PT, R0.reuse, RZ, PT ;  /* 0x000000ff0000720c */ /* 0x040fe20003f44270 */
[----:B------:R-:W-:Y:S01]  /*25500*/  BSSY B0, `(.L_x_2005) ;  /* 0x000000e000007945 */ /* 0x000fe20003800000 */
[----:B--2---:R-:W-:-:S11]  /*25510*/  VIADD R6, R0, 0xffffffff ;  /* 0xffffffff00067836 */ /* 0x004fd60000000000 */
[----:B------:R-:W-:Y:S05]  /*25520*/  @P2 BRA `(.L_x_2006) ;  /* 0x00000000001c2947 */ /* 0x000fea0003800000 */
[----:B------:R-:W-:Y:S01]  /*25530*/  ISETP.NE.AND P2, PT, R3, 0x1, PT ;  /* 0x000000010300780c */ /* 0x000fe20003f45270 */
[----:B------:R-:W-:-:S12]  /*25540*/  IMAD.MOV R0, RZ, RZ, -R0 ;  /* 0x000000ffff007224 */ /* 0x000fd800078e0a00 */
[----:B-1----:R-:W1:Y:S02]  /*25550*/  @P2 LDC.64 R4, c[0x0][0x9e8] ;  /* 0x00027a00ff042b82 */ /* 0x002e640000000a00 */
[----:B-1----:R-:W-:-:S05]  /*25560*/  @P2 IMAD.HI.U32 R4, R0, R4, RZ ;  /* 0x0000000400042227 */ /* 0x002fca00078e00ff */
[----:B------:R-:W-:-:S04]  /*25570*/  @P2 SHF.R.U32.HI R0, RZ, R5, R4 ;  /* 0x00000005ff002219 */ /* 0x000fc80000011604 */
[----:B------:R-:W-:Y:S01]  /*25580*/  LOP3.LUT R6, RZ, R0, RZ, 0x33, !PT ;  /* 0x00000000ff067212 */ /* 0x000fe200078e33ff */
[----:B------:R-:W-:Y:S06]  /*25590*/  BRA `(.L_x_2007) ;  /* 0x0000000000107947 */ /* 0x000fec0003800000 */
.L_x_2006:
[----:B------:R-:W-:-:S13]  /*255a0*/  ISETP.NE.AND P2, PT, R3, 0x1, PT ;  /* 0x000000010300780c */ /* 0x000fda0003f45270 */
[----:B-1----:R-:W1:Y:S02]  /*255b0*/  @P2 LDC.64 R4, c[0x0][0x9e8] ;  /* 0x00027a00ff042b82 */ /* 0x002e640000000a00 */
[----:B-1----:R-:W-:-:S05]  /*255c0*/  @P2 IMAD.HI.U32 R4, R6, R4, RZ ;  /* 0x0000000406042227 */ /* 0x002fca00078e00ff */
[----:B------:R-:W-:-:S07]  /*255d0*/  @P2 SHF.R.U32.HI R6, RZ, R5, R4 ;  /* 0x00000005ff062219 */ /* 0x000fce0000011604 */
.L_x_2007:
[----:B------:R-:W-:Y:S05]  /*255e0*/  BSYNC B0 ;  /* 0x0000000000007941 */ /* 0x000fea0003800000 */
.L_x_2005:
[----:B------:R-:W-:-:S05]  /*255f0*/  IMAD R6, R6, R3, R3 ;  /* 0x0000000306067224 */ /* 0x000fca00078e0203 */
[----:B------:R-:W-:-:S07]  /*25600*/  VIMNMX R2, R2, R6, PT ;  /* 0x0000000602027248 */ /* 0x000fce0003fe0100 */
.L_x_2004:
[----:B------:R-:W-:Y:S01]  /*25610*/  VIADD R0, R2, 0x5f ;  /* 0x0000005f02007836 */ /* 0x000fe20000000000 */
[----:B-12---:R-:W1:Y:S01]  /*25620*/  @P0 LDC R4, c[0x0][0x450] ;  /* 0x00011400ff040b82 */ /* 0x006e620000000800 */
[----:B------:R-:W-:Y:S02]  /*25630*/  ULDC UR4, c[0x0][0x9dc] ;  /* 0x0002770000047ab9 */ /* 0x000fe40000000800 */
[----:B------:R-:W-:-:S05]  /*25640*/  IMAD.HI R0, R0, 0x2aaaaaab, RZ ;  /* 0x2aaaaaab00007827 */ /* 0x000fca00078e02ff */
[----:B------:R-:W-:-:S04]  /*25650*/  SHF.R.U32.HI R2, RZ, 0x1f, R0 ;  /* 0x0000001fff027819 */ /* 0x000fc80000011600 */
[----:B------:R-:W-:Y:S02]  /*25660*/  LEA.HI.SX32 R2, R0, R2, 0x1c ;  /* 0x0000000200027211 */ /* 0x000fe400078fe2ff */
[----:B------:R-:W2:Y:S02]  /*25670*/  @P0 LDC R0, c[0x0][0x44c] ;  /* 0x00011300ff000b82 */ /* 0x000ea40000000800 */
[----:B------:R-:W-:Y:S01]  /*25680*/  VIMNMX R6, R21, R2, PT ;  /* 0x0000000215067248 */ /* 0x000fe20003fe0100 */
[----:B------:R-:W-:-:S04]  /*25690*/  IMAD.MOV.U32 R2, RZ, RZ, R7 ;  /* 0x000000ffff027224 */ /* 0x000fc800078e0007 */
[----:B------:R3:W-:Y:S01]  /*256a0*/  STL [R1+0x38], R6 ;  /* 0x0000380601007387 */ /* 0x0007e20000100800 */
[----:B--2---:R-:W-:-:S05]  /*256b0*/  @P0 IMAD.HI.U32 R0, R7, R0, RZ ;  /* 0x0000000007000227 */ /* 0x004fca00078e00ff */
[----:B-1----:R-:W-:-:S05]  /*256c0*/  @P0 SHF.R.U32.HI R2, RZ, R4, R0 ;  /* 0x00000004ff020219 */ /* 0x002fca0000011600 */
[----:B------:R-:W-:-:S04]  /*256d0*/  IMAD.IADD R0, R20, 0x1, R2 ;  /* 0x0000000114007824 */ /* 0x000fc800078e0202 */
[----:B------:R-:W-:Y:S01]  /*256e0*/  VIADD R2, R0, -UR4 ;  /* 0x8000000400027c36 */ /* 0x000fe20008000000 */
[----:B---3--:R-:W-:Y:S06]  /*256f0*/  @!P1 BRA `(.L_x_2008) ;  /* 0x0000000000449947 */ /* 0x008fec0003800000 */
        /* <DEDUP_REMOVED lines=10> */
.L_x_2010:
[----:B------:R-:W-:-:S13]  /*257a0*/  ISETP.NE.AND P0, PT, R3, 0x1, PT ;  /* 0x000000010300780c */ /* 0x000fda0003f05270 */
[----:B------:R-:W1:Y:S02]  /*257b0*/  @P0 LDC.64 R4, c[0x0][0x9e8] ;  /* 0x00027a00ff040b82 */ /* 0x000e640000000a00 */
[----:B-1----:R-:W-:-:S05]  /*257c0*/  @P0 IMAD.HI.U32 R4, R0, R4, RZ ;  /* 0x0000000400040227 */ /* 0x002fca00078e00ff */
[----:B------:R-:W-:-:S07]  /*257d0*/  @P0 SHF.R.U32.HI R0, RZ, R5, R4 ;  /* 0x00000005ff000219 */ /* 0x000fce0000011604 */
.L_x_2011:
[----:B------:R-:W-:Y:S05]  /*257e0*/  BSYNC B0 ;  /* 0x0000000000007941 */ /* 0x000fea0003800000 */
.L_x_2009:
[----:B------:R-:W-:-:S05]  /*257f0*/  IMAD R0, R0, R3, RZ ;  /* 0x0000000300007224 */ /* 0x000fca00078e02ff */
[----:B------:R-:W-:-:S07]  /*25800*/  VIMNMX R2, R2, R0, !PT ;  /* 0x0000000002027248 */ /* 0x000fce0007fe0100 */
.L_x_2008:
[----:B------:R-:W-:Y:S01]  /*25810*/  IMAD.HI R2, R2, 0x2aaaaaab, RZ ;  /* 0x2aaaaaab02027827 */ /* 0x000fe200078e02ff */
[----:B------:R-:W-:Y:S04]  /*25820*/  BSSY B7, `(.L_x_2012) ;  /* 0x0000435000077945 */ /* 0x000fe80003800000 */
[----:B------:R-:W-:-:S04]  /*25830*/  SHF.R.U32.HI R0, RZ, 0x1f, R2 ;  /* 0x0000001fff007819 */ /* 0x000fc80000011602 */
[----:B------:R-:W-:-:S04]  /*25840*/  LEA.HI.SX32 R0, R2, R0, 0x1c ;  /* 0x0000000002007211 */ /* 0x000fc800078fe2ff */
[----:B------:R-:W-:-:S04]  /*25850*/  VIMNMX R3, RZ, R0, !PT ;  /* 0x00000000ff037248 */ /* 0x000fc80007fe0100 */
[----:B------:R-:W-:Y:S01]  /*25860*/  ISETP.GT.AND P0, PT, R6, R3, PT ;  /* 0x000000030600720c */ /* 0x000fe20003f04270 */
[----:B------:R1:W-:-:S12]  /*25870*/  STL [R1+0x30], R3 ;  /* 0x0000300301007387 */ /* 0x0003d80000100800 */
[----:B-1----:R-:W-:Y:S05]  /*25880*/  @P0 BRA `(.L_x_2013) ;  /* 0x0000000000480947 */ /* 0x002fea0003800000 */
[----:B------:R-:W1:Y:S02]  /*25890*/  S2R R3, SR_TID.X ;  /* 0x0000000000037919 */ /* 0x000e640000002100 */
[----:B-1----:R-:W-:-:S04]  /*258a0*/  LOP3.LUT R3, R3, 0x7f, RZ, 0xc0, !PT ;  /* 0x0000007f03037812 */ /* 0x002fc800078ec0ff */
[----:B------:R-:W-:-:S13]  /*258b0*/  ISETP.NE.AND P1, PT, R3, RZ, PT ;  /* 0x000000ff0300720c */ /* 0x000fda0003f25270 */
[----:B------:R-:W-:Y:S05]  /*258c0*/  @P1 BRA `(.L_x_2014) ;  /* 0x0000004000a81947 */ /* 0x000fea0003800000 */
[----:B------:R-:W1:Y:S01]  /*258d0*/  S2R R3, SR_LANEID ;  /* 0x0000000000037919 */ /* 0x000e620000000000 */
[----:B------:R-:W-:Y:S01]  /*258e0*/  VOTEU.ANY UR4, UPT, PT ;  /* 0x0000000000047886 */ /* 0x000fe200038e0100 */
[----:B------:R-:W-:Y:S01]  /*258f0*/  ULDC.64 UR6, c[0x0][0x208] ;  /* 0x0000820000067ab9 */ /* 0x000fe20000000a00 */
[----:B------:R-:W1:Y:S08]  /*25900*/  FLO.U32 R0, UR4 ;  /* 0x0000000400007d00 */ /* 0x000e7000080e0000 */
[----:B------:R-:W2:Y:S01]  /*25910*/  POPC R5, UR4 ;  /* 0x0000000400057d09 */ /* 0x000ea20008000000 */
[----:B-1----:R-:W-:-:S02]  /*25920*/  ISETP.EQ.U32.AND P0, PT, R0, R3, PT ;  /* 0x000000030000720c */ /* 0x002fc40003f02070 */
[----:B------:R-:W2:Y:S11]  /*25930*/  LDC.64 R2, c[0x0][0xc60] ;  /* 0x00031800ff027b82 */ /* 0x000eb60000000a00 */
[----:B--2---:R-:W2:Y:S01]  /*25940*/  @P0 ATOMG.E.ADD.STRONG.GPU PT, R3, desc[UR6][R2.64], R5 ;  /* 0x00000005020309a8 */ /* 0x004ea200081ee1c6 */
[----:B------:R-:W1:Y:S02]  /*25950*/  S2R R4, SR_LTMASK ;  /* 0x0000000000047919 */ /* 0x000e640000003900 */
[----:B-1----:R-:W-:-:S04]  /*25960*/  LOP3.LUT R4, R4, UR4, RZ, 0xc0, !PT ;  /* 0x0000000404047c12 */ /* 0x002fc8000f8ec0ff */
[----:B------:R-:W1:Y:S01]  /*25970*/  POPC R7, R4 ;  /* 0x0000000400077309 */ /* 0x000e620000000000 */
[----:B--2---:R-:W1:Y:S02]  /*25980*/  SHFL.IDX PT, R0, R3, R0, 0x1f ;  /* 0x00001f0003007589 */ /* 0x004e6400000e0000 */
[----:B-1----:R-:W-:Y:S01]  /*25990*/  IADD3 R16, R0, UR36, R7 ;  /* 0x0000002400107c10 */ /* 0x002fe2000fffe007 */
[----:B------:R-:W-:Y:S06]  /*259a0*/  BRA `(.L_x_2014) ;  /* 0x0000004000707947 */ /* 0x000fec0003800000 */
.L_x_2013:
[----:B------:R-:W2:Y:S01]  /*259b0*/  LDL R17, [R1] ;  /* 0x0000000001117983 */ /* 0x000ea20000100800 */
        /* <DEDUP_REMOVED lines=14> */
[----:B0-----:R-:W-:Y:S02]  /*25aa0*/  IMAD.U32 R11, RZ, RZ, UR5 ;  /* 0x00000005ff0b7e24 */ /* 0x001fe4000f8e00ff */
[----:B------:R-:W-:Y:S02]  /*25ab0*/  IMAD.MOV.U32 R8, RZ, RZ, 0x70 ;  /* 0x00000070ff087424 */ /* 0x000fe400078e00ff */
[----:B------:R-:W-:Y:S02]  /*25ac0*/  IMAD.MOV.U32 R12, RZ, RZ, 0x1 ;  /* 0x00000001ff0c7424 */ /* 0x000fe400078e00ff */
[----:B------:R-:W-:-:S07]  /*25ad0*/  IMAD.MOV.U32 R13, RZ, RZ, RZ ;  /* 0x000000ffff0d7224 */ /* 0x000fce00078e00ff */
[----:B------:R-:W-:-:S07]  /*25ae0*/  LEPC R20, `(.L_x_2016) ;  /* 0x000000001014794e */ /* 0x000fce0000000000 */
[----:B-1----:R-:W-:Y:S05]  /*25af0*/  CALL.ABS.NOINC R2 ;  /* 0x0000000002007343 */ /* 0x002fea0003c00000 */
.L_x_2016:
[----:B------:R-:W-:Y:S05]  /*25b00*/  BSYNC B6 ;  /* 0x0000000000067941 */ /* 0x000fea0003800000 */
.L_x_2015:
        /* <DEDUP_REMOVED lines=14> */
[----:B0-----:R-:W-:Y:S02]  /*25bf0*/  IMAD.U32 R11, RZ, RZ, UR5 ;  /* 0x00000005ff0b7e24 */ /* 0x001fe4000f8e00ff */
[----:B------:R-:W-:Y:S02]  /*25c00*/  IMAD.MOV.U32 R8, RZ, RZ, 0x70 ;  /* 0x00000070ff087424 */ /* 0x000fe400078e00ff */
[----:B------:R-:W-:Y:S02]  /*25c10*/  IMAD.MOV.U32 R12, RZ, RZ, 0x1 ;  /* 0x00000001ff0c7424 */ /* 0x000fe400078e00ff */
[----:B-1----:R-:W-:-:S07]  /*25c20*/  IMAD.MOV.U32 R13, RZ, RZ, RZ ;  /* 0x000000ffff0d7224 */ /* 0x002fce00078e00ff */
[----:B------:R-:W-:-:S07]  /*25c30*/  LEPC R20, `(.L_x_2019) ;  /* 0x000000001014794e */ /* 0x000fce0000000000 */
[----:B--2---:R-:W-:Y:S05]  /*25c40*/  CALL.ABS.NOINC R2 ;  /* 0x0000000002007343 */ /* 0x004fea0003c00000 */
.L_x_2019:
        /* <DEDUP_REMOVED lines=15> */
.L_x_2018:
[----:B------:R-:W-:Y:S05]  /*25d40*/  BSYNC B6 ;  /* 0x0000000000067941 */ /* 0x000fea0003800000 */
.L_x_2017:
[----:B------:R-:W-:Y:S01]  /*25d50*/  ULDC.64 UR4, c[0x0][0x9f8] ;  /* 0x00027e0000047ab9 */ /* 0x000fe20000000a00 */
[----:B------:R-:W2:Y:S01]  /*25d60*/  LDL R17, [R1+0x38] ;  /* 0x0000380001117983 */ /* 0x000ea20000100800 */
[----:B------:R-:W-:Y:S01]  /*25d70*/  ISETP.NE.U32.AND P0, PT, RZ, UR4, PT ;  /* 0x00000004ff007c0c */ /* 0x000fe2000bf05070 */
[----:B------:R-:W-:Y:S01]  /*25d80*/  IMAD.MOV.U32 R7, RZ, RZ, R19 ;  /* 0x000000ffff077224 */ /* 0x000fe200078e0013 */
[----:B------:R-:W-:Y:S02]  /*25d90*/  ULDC.64 UR6, c[0x0][0x208] ;  /* 0x0000820000067ab9 */ /* 0x000fe40000000a00 */
[----:B------:R-:W-:Y:S01]  /*25da0*/  ISETP.NE.AND.EX P0, PT, RZ, UR5, PT, P0 ;  /* 0x00000005ff007c0c */ /* 0x000fe2000bf05300 */
[----:B------:R-:W-:-:S12]  /*25db0*/  ULDC.64 UR4, c[0x0][0xa08] ;  /* 0x0002820000047ab9 */ /* 0x000fd80000000a00 */
[----:B------:R-:W1:Y:S02]  /*25dc0*/  @P0 LDC.64 R2, c[0x0][0x9f8] ;  /* 0x00027e00ff020b82 */ /* 0x000e640000000a00 */
[----:B-1----:R-:W-:-:S05]  /*25dd0*/  @P0 IMAD.WIDE R2, R19, 0x4, R2 ;  /* 0x0000000413020825 */ /* 0x002fca00078e0202 */
[----:B------:R1:W3:Y:S02]  /*25de0*/  @P0 LDG.E R7, desc[UR6][R2.64] ;  /* 0x0000000602070981 */ /* 0x0002e4000c1e1900 */
[----:B-1----:R-:W1:Y:S02]  /*25df0*/  LDC.64 R2, c[0x0][0x418] ;  /* 0x00010600ff027b82 */ /* 0x002e640000000a00 */
[----:B-1----:R-:W-:Y:S01]  /*25e00*/  LOP3.LUT P0, RZ, R2, UR4, RZ, 0xfc, !PT ;  /* 0x0000000402ff7c12 */ /* 0x002fe2000f80fcff */
[----:B------:R-:W-:-:S03]  /*25e10*/  UMOV UR4, 0xffffffff ;  /* 0xffffffff00047882 */ /* 0x000fc60000000000 */
[----:B------:R-:W-:Y:S01]  /*25e20*/  LOP3.LUT P0, RZ, R3, UR5, RZ, 0xfc, P0 ;  /* 0x0000000503ff7c12 */ /* 0x000fe2000800fcff */
[----:B--2---:R-:W-:Y:S01]  /*25e30*/  VIADD R0, R17, 0xffffffff ;  /* 0xffffffff11007836 */ /* 0x004fe20000000000 */
[----:B---3--:R-:W-:Y:S01]  /*25e40*/  SHF.R.S32.HI R8, RZ, 0x1f, R7 ;  /* 0x0000001fff087819 */ /* 0x008fe20000011407 */
[----:B------:R1:W-:Y:S01]  /*25e50*/  STL [R1+0x14], R7 ;  /* 0x0000140701007387 */ /* 0x0003e20000100800 */
[----:B------:R-:W-:-:S03]  /*25e60*/  SEL R17, R7, RZ, !P0 ;  /* 0x000000ff07117207 */ /* 0x000fc60004000000 */
[----:B------:R1:W-:Y:S01]  /*25e70*/  STL [R1+0x24], R8 ;  /* 0x0000240801007387 */ /* 0x0003e20000100800 */
[----:B------:R-:W-:Y:S05]  /*25e80*/  BRA.DIV UR4, `(.L_x_2020) ;  /* 0x0000005e04007947 */ /* 0x000fea000b800000 */
[----:B------:R-:W2:Y:S02]  /*25e90*/  S2R R4, SR_TID.X ;  /* 0x0000000000047919 */ /* 0x000ea40000002100 */
[----:B--2---:R-:W-:-:S04]  /*25ea0*/  SHF.R.U32.HI R4, RZ, 0x5, R4 ;  /* 0x00000005ff047819 */ /* 0x004fc80000011604 */
[----:B------:R-:W-:-:S05]  /*25eb0*/  LOP3.LUT R4, R4, 0x3, RZ, 0xc0, !PT ;  /* 0x0000000304047812 */ /* 0x000fca00078ec0ff */
[----:B------:R2:W3:Y:S02]  /*25ec0*/  SHFL.IDX PT, R14, R4, RZ, 0x1f ;  /* 0x00001fff040e7589 */ /* 0x0004e400000e0000 */
.L_x_2167:
[----:B--2---:R-:W2:Y:S01]  /*25ed0*/  LDL.LU R4, [R1+0x4] ;  /* 0x0000040001047983 */ /* 0x004ea20000300800 */
[----:B------:R-:W-:Y:S02]  /*25ee0*/  PLOP3.LUT P1, PT, PT, PT, PT, 0x8, 0x0 ;  /* 0x000000000000781c */ /* 0x000fe40003f2e170 */
[----:B---3--:R-:W-:Y:S01]  /*25ef0*/  ISETP.NE.AND P0, PT, R14, RZ, PT ;  /* 0x000000ff0e00720c */ /* 0x008fe20003f05270 */
[----:B------:R3:W-:Y:S01]  /*25f00*/  STL [R1+0x10], R0 ;  /* 0x0000100001007387 */ /* 0x0007e20000100800 */
[----:B--2---:R-:W-:-:S09]  /*25f10*/  LOP3.LUT R4, R4, 0xfffffffb, RZ, 0xc0, !PT ;  /* 0xfffffffb04047812 */ /* 0x004fd200078ec0ff */
[----:B------:R-:W-:-:S05]  /*25f20*/  @P1 LOP3.LUT R4, R4, 0x4, RZ, 0xfc, !PT ;  /* 0x0000000404041812 */ /* 0x000fca00078efcff */
[----:B------:R3:W-:Y:S01]  /*25f30*/  STL [R1+0x4], R4 ;  /* 0x0000040401007387 */ /* 0x0007e20000100800 */
[----:B------:R-:W-:Y:S05]  /*25f40*/  @P0 BRA `(.L_x_2021) ;  /* 0x0000000400440947 */ /* 0x000fea0003800000 */
[----:B------:R-:W-:-:S03]  /*25f50*/  UMOV UR4, 0xffffffff ;  /* 0xffffffff00047882 */ /* 0x000fc60000000000 */
[----:B------:R-:W-:Y:S05]  /*25f60*/  BRA.DIV UR4, `(.L_x_2022) ;  /* 0x0000005a04fc7947 */ /* 0x000fea000b800000 */
[----:B------:R-:W-:-:S13]  /*25f70*/  ELECT P6, URZ, PT ;  /* 0x00000000003f782f */ /* 0x000fda00038c0000 */
.L_x_2170:
[----:B------:R-:W-:Y:S05]  /*25f80*/  @!P6 BRA `(.L_x_2021) ;  /* 0x000000040034e947 */ /* 0x000fea0003800000 */
[----:B------:R-:W-:-:S04]  /*25f90*/  ISETP.NE.U32.AND P0, PT, R2, RZ, PT ;  /* 0x000000ff0200720c */ /* 0x000fc80003f05070 */
[----:B------:R-:W-:-:S13]  /*25fa0*/  ISETP.NE.AND.EX P0, PT, R3, RZ, PT, P0 ;  /* 0x000000ff0300720c */ /* 0x000fda0003f05300 */
[----:B------:R-:W-:Y:S05]  /*25fb0*/  @!P0 BRA `(.L_x_2023) ;  /* 0x0000000000548947 */ /* 0x000fea0003800000 */
[----:B------:R-:W2:Y:S01]  /*25fc0*/  LDC R6, c[0x0][0x43c] ;  /* 0x00010f00ff067b82 */ /* 0x000ea20000000800 */
[----:B------:R-:W-:Y:S01]  /*25fd0*/  IMAD.MOV.U32 R9, RZ, RZ, R0 ;  /* 0x000000ffff097224 */ /* 0x000fe200078e0000 */
[----:B------:R-:W-:Y:S01]  /*25fe0*/  ULDC.64 UR4, c[0x0][0x428] ;  /* 0x00010a0000047ab9 */ /* 0x000fe20000000a00 */
[----:B------:R-:W-:Y:S02]  /*25ff0*/  ULDC.64 UR6, c[0x0][0x208] ;  /* 0x0000820000067ab9 */ /* 0x000fe40000000a00 */
[----:B---3--:R-:W-:Y:S01]  /*26000*/  IMAD.MOV.U32 R0, RZ, RZ, R9 ;  /* 0x000000ffff007224 */ /* 0x008fe200078e0009 */
[----:B--2---:R-:W-:-:S13]  /*26010*/  ISETP.NE.AND P0, PT, R6, 0x1, PT ;  /* 0x000000010600780c */ /* 0x004fda0003f05270 */
[----:B------:R-:W2:Y:S02]  /*26020*/  @P0 LDC.64 R4, c[0x0][0x440] ;  /* 0x00011000ff040b82 */ /* 0x000ea40000000a00 */
[----:B--2---:R-:W-:-:S05]  /*26030*/  @P0 IMAD.HI.U32 R4, R9, R4, RZ ;  /* 0x0000000409040227 */ /* 0x004fca00078e00ff */
        /* <DEDUP_REMOVED lines=13> */
.L_x_2023:
[----:B-1----:R-:W4:Y:S04]  /*26110*/  LDL R7, [R1] ;  /* 0x0000000001077983 */ /* 0x002f280000100800 */
[----:B---3--:R-:W4:Y:S04]  /*26120*/  LDL R0, [R1+0x8] ;  /* 0x0000080001007983 */ /* 0x008f280000100800 */
[----:B--2---:R-:W2:Y:S01]  /*26130*/  LDL R2, [R1+0x18] ;  /* 0x0000180001027983 */ /* 0x004ea20000100800 */
[----:B----4-:R-:W-:Y:S01]  /*26140*/  IMAD R0, R0, 0x8, R7 ;  /* 0x0000000800007824 */ /* 0x010fe200078e0207 */
[----:B--2---:R-:W-:-:S04]  /*26150*/  SHF.L.U32 R2, R2, 0x1f, RZ ;  /* 0x0000001f02027819 */ /* 0x004fc800000006ff */
[----:B------:R-:W1:Y:S02]  /*26160*/  SYNCS.PHASECHK.TRANS64.TRYWAIT P0, [R0+URZ+0x2a840], R2 ;  /* 0x02a84002000075a7 */ /* 0x000e64000800017f */
[----:B-1----:R-:W-:Y:S05]  /*26170*/  @!P0 BRA `(.L_x_2024) ;  /* 0x0000005800988947 */ /* 0x002fea0003800000 */
.L_x_2171:
[----:B------:R2:W5:Y:S01]  /*26180*/  LDL R3, [R1+0x4] ;  /* 0x0000040001037983 */ /* 0x0005620000100800 */
[----:B------:R-:W3:Y:S02]  /*26190*/  S2R R4, SR_TID.X ;  /* 0x0000000000047919 */ /* 0x000ee40000002100 */
[----:B---3--:R-:W-:-:S04]  /*261a0*/  LOP3.LUT R4, R4, 0x7f, RZ, 0xc0, !PT ;  /* 0x0000007f04047812 */ /* 0x008fc800078ec0ff */
[----:B------:R-:W-:-:S13]  /*261b0*/  ISETP.NE.AND P0, PT, R4, RZ, PT ;  /* 0x000000ff0400720c */ /* 0x000fda0003f05270 */
[----:B--2---:R-:W-:Y:S05]  /*261c0*/  @P0 BRA `(.L_x_2025) ;  /* 0x0000000000140947 */ /* 0x004fea0003800000 */
[----:B-----5:R-:W-:Y:S01]  /*261d0*/  LOP3.LUT P1, RZ, R3, 0x1, RZ, 0xc0, !PT ;  /* 0x0000000103ff7812 */ /* 0x020fe2000782c0ff */
[----:B-1----:R-:W-:-:S04]  /*261e0*/  IMAD.MOV.U32 R2, RZ, RZ, 0x9000 ;  /* 0x00009000ff027424 */ /* 0x002fc800078e00ff */
[----:B------:R2:W-:Y:S08]  /*261f0*/  SYNCS.ARRIVE.TRANS64 RZ, [R0+URZ+0x2a830], R2 ;  /* 0x02a8300200ff79a7 */ /* 0x0005f0000800003f */
[----:B------:R-:W-:Y:S05]  /*26200*/  @!P1 BRA `(.L_x_2025) ;  /* 0x0000000000049947 */ /* 0x000fea0003800000 */
[----:B------:R-:W-:Y:S01]  /*26210*/  BPT.TRAP 0x1 ;  /* 0x000000040000795c */ /* 0x000fe20000300000 */
.L_x_2025:
[----:B------:R-:W3:Y:S04]  /*26220*/  LDL R6, [R1] ;  /* 0x0000000001067983 */ /* 0x000ee80000100800 */
[----:B------:R-:W3:Y:S04]  /*26230*/  LDL R5, [R1+0x8] ;  /* 0x0000080001057983 */ /* 0x000ee80000100800 */
[----:B------:R-:W4:Y:S04]  /*26240*/  LDL R4, [R1+0x10] ;  /* 0x0000100001047983 */ /* 0x000f280000100800 */
[----:B-12---:R-:W2:Y:S01]  /*26250*/  LDL R2, [R1+0x1c] ;  /* 0x00001c0001027983 */ /* 0x006ea20000100800 */
        /* <DEDUP_REMOVED lines=8> */
[----:B------:R-:W-:Y:S01]  /*262e0*/  LOP3.LUT R3, R3, 0xfffffffb, RZ, 0xc0, !PT ;  /* 0xfffffffb03037812 */ /* 0x000fe200078ec0ff */
[----:B------:R-:W-:-:S04]  /*262f0*/  UMOV UR17, 0x40 ;  /* 0x0000004000117882 */ /* 0x000fc80000000000 */
[----:B------:R-:W-:-:S06]  /*26300*/  UIADD3 UR9, UR9, 0x2a830, URZ ;  /* 0x0002a83009097890 */ /* 0x000fcc000fffe03f */
[----:B------:R-:W-:-:S05]  /*26310*/  @P0 LOP3.LUT R3, R3, 0x4, RZ, 0xfc, !PT ;  /* 0x0000000403030812 */ /* 0x000fca00078efcff */
[----:B------:R1:W-:Y:S01]  /*26320*/  STL [R1+0x4], R3 ;  /* 0x0000040301007387 */ /* 0x0003e20000100800 */
[----:B---3--:R-:W-:Y:S01]  /*26330*/  IMAD R0, R5, 0x9000, R6 ;  /* 0x0000900005007824 */ /* 0x008fe200078e0206 */
[----:B----4-:R-:W-:-:S04]  /*26340*/  R2UR UR11, R4 ;  /* 0x00000000040b72ca */ /* 0x010fc800000e0000 */
[----:B------:R-:W-:Y:S02]  /*26350*/  R2UR UR8, R0 ;  /* 0x00000000000872ca */ /* 0x000fe400000e0000 */
[----:B--2---:R-:W-:-:S11]  /*26360*/  R2UR UR5, R2 ;  /* 0x00000000020572ca */ /* 0x004fd600000e0000 */
[----:B------:R-:W-:Y:S02]  /*26370*/  UIADD3 UR14, UR8, 0x18400, URZ ;  /* 0x00018400080e7890 */ /* 0x000fe4000fffe03f */
[----:B------:R-:W-:Y:S02]  /*26380*/  UIMAD UR11, UR11, 0x60, UR5 ;  /* 0x000000600b0b78a4 */ /* 0x000fe4000f8e0205 */
        /* <DEDUP_REMOVED lines=12> */
[----:B-1----:R-:W-:Y:S01]  /*26450*/  NOP ;  /* 0x0000000000007918 */ /* 0x002fe20000000000 */
.L_x_2021:
[----:B---3--:R-:W2:Y:S04]  /*26460*/  LDL R4, [R1] ;  /* 0x0000000001047983 */ /* 0x008ea80000100800 */
[----:B------:R-:W3:Y:S01]  /*26470*/  LDL.LU R3, [R1+0x40] ;  /* 0x0000400001037983 */ /* 0x000ee20000300800 */
[----:B------:R-:W-:Y:S05]  /*26480*/  WARPSYNC.ALL ;  /* 0x0000000000007948 */ /* 0x000fea0003800000 */
[----:B------:R-:W-:Y:S01]  /*26490*/  ULDC.64 UR4, c[0x0][0x298] ;  /* 0x0000a60000047ab9 */ /* 0x000fe20000000a00 */
[----:B------:R-:W-:Y:S01]  /*264a0*/  BSSY B6, `(.L_x_2026) ;  /* 0x000001c000067945 */ /* 0x000fe20003800000 */
[----:B------:R-:W-:Y:S01]  /*264b0*/  BAR.SYNC.DEFER_BLOCKING 0x8, 0x180 ;  /* 0x0206000000007b1d */ /* 0x000fe20000010000 */
[----:B---3--:R-:W-:-:S05]  /*264c0*/  SHF.R.S32.HI R0, RZ, 0x1f, R3 ;  /* 0x0000001fff007819 */ /* 0x008fca0000011403 */
[----:B------:R-:W-:Y:S02]  /*264d0*/  IMAD R2, R0, UR4, RZ ;  /* 0x0000000400027c24 */ /* 0x000fe4000f8e02ff */
[----:B--2---:R-:W-:Y:S02]  /*264e0*/  VIADD R0, R4, 0xc400 ;  /* 0x0000c40004007836 */ /* 0x004fe40000000000 */
[C---:B------:R-:W-:Y:S02]  /*264f0*/  IMAD R2, R3.reuse, UR5, R2 ;  /* 0x0000000503027c24 */ /* 0x040fe4000f8e0202 */
[----:B------:R-:W-:Y:S01]  /*26500*/  IMAD.WIDE.U32 R4, R3, UR4, RZ ;  /* 0x0000000403047c25 */ /* 0x000fe2000f8e00ff */
[----:B------:R-:W-:-:S03]  /*26510*/  LOP3.LUT P0, RZ, R0, 0x3ff, RZ, 0xc0, !PT ;  /* 0x000003ff00ff7812 */ /* 0x000fc6000780c0ff */
[----:B------:R-:W-:Y:S01]  /*26520*/  IMAD.IADD R0, R5, 0x1, R2 ;  /* 0x0000000105007824 */ /* 0x000fe200078e0202 */
[----:B------:R2:W-:Y:S04]  /*26530*/  STL.64 [R1+0x40], R4 ;  /* 0x0000400401007387 */ /* 0x0005e80000100a00 */
[----:B------:R2:W-:Y:S05]  /*26540*/  STL [R1+0x4c], R0 ;  /* 0x00004c0001007387 */ /* 0x0005ea0000100800 */
[----:B------:R-:W-:Y:S05]  /*26550*/  @!P0 BRA `(.L_x_2027) ;  /* 0x0000000000408947 */ /* 0x000fea0003800000 */
[----:B------:R-:W-:Y:S01]  /*26560*/  MOV R2, 0x0 ;  /* 0x0000000000027802 */ /* 0x000fe20000000f00 */
[----:B------:R-:W-:Y:S01]  /*26570*/  ULDC.64 UR4, c[0x4][0x118] ;  /* 0x0100460000047ab9 */ /* 0x000fe20000000a00 */
[----:B------:R-:W-:Y:S01]  /*26580*/  ULDC.64 UR6, c[0x4][0x120] ;  /* 0x0100480000067ab9 */ /* 0x000fe20000000a00 */
[----:B------:R-:W-:Y:S01]  /*26590*/  ULDC.64 UR8, c[0x4][0x88] ;  /* 0x0100220000087ab9 */ /* 0x000fe20000000a00 */
[----:B--2---:R-:W-:Y:S02]  /*265a0*/  IMAD.U32 R4, RZ, RZ, UR4 ;  /* 0x00000004ff047e24 */ /* 0x004fe4000f8e00ff */
[----:B------:R-:W2:Y:S01]  /*265b0*/  LDC.64 R2, c[0x4][R2] ;  /* 0x0100000002027b82 */ /* 0x000ea20000000a00 */
[----:B------:R-:W-:Y:S02]  /*265c0*/  IMAD.U32 R5, RZ, RZ, UR5 ;  /* 0x00000005ff057e24 */ /* 0x000fe4000f8e00ff */
[----:B------:R-:W-:Y:S02]  /*265d0*/  IMAD.U32 R6, RZ, RZ, UR6 ;  /* 0x00000006ff067e24 */ /* 0x000fe4000f8e00ff */
[----:B-1----:R-:W-:-:S02]  /*265e0*/  IMAD.U32 R7, RZ, RZ, UR7 ;  /* 0x00000007ff077e24 */ /* 0x002fc4000f8e00ff */
[----:B------:R-:W-:Y:S02]  /*265f0*/  IMAD.U32 R10, RZ, RZ, UR8 ;  /* 0x00000008ff0a7e24 */ /* 0x000fe4000f8e00ff */
[----:B0-----:R-:W-:Y:S02]  /*26600*/  IMAD.U32 R11, RZ, RZ, UR9 ;  /* 0x00000009ff0b7e24 */ /* 0x001fe4000f8e00ff */
[----:B------:R-:W-:Y:S02]  /*26610*/  IMAD.MOV.U32 R8, RZ, RZ, 0x70 ;  /* 0x00000070ff087424 */ /* 0x000fe400078e00ff */
[----:B------:R-:W-:Y:S02]  /*26620*/  IMAD.MOV.U32 R12, RZ, RZ, 0x1 ;  /* 0x00000001ff0c7424 */ /* 0x000fe400078e00ff */
[----:B------:R-:W-:-:S07]  /*26630*/  IMAD.MOV.U32 R13, RZ, RZ, RZ ;  /* 0x000000ffff0d7224 */ /* 0x000fce00078e00ff */
[----:B------:R-:W-:-:S07]  /*26640*/  LEPC R20, `(.L_x_2027) ;  /* 0x000000001014794e */ /* 0x000fce0000000000 */
[----:B--2---:R-:W-:Y:S05]  /*26650*/  CALL.ABS.NOINC R2 ;  /* 0x0000000002007343 */ /* 0x004fea0003c00000 */
.L_x_2027:
[----:B------:R-:W-:Y:S05]  /*26660*/  BSYNC B6 ;  /* 0x0000000000067941 */ /* 0x000fea0003800000 */
.L_x_2026:
[----:B--2---:R-:W2:Y:S01]  /*26670*/  LDL.LU R0, [R1+0x4c] ;  /* 0x00004c0001007983 */ /* 0x004ea20000300800 */
[----:B-1----:R-:W1:Y:S01]  /*26680*/  LDC R7, c[0x0][0x448] ;  /* 0x00011200ff077b82 */ /* 0x002e620000000800 */
[----:B------:R-:W-:Y:S02]  /*26690*/  ULDC.64 UR4, c[0x0][0x2d8] ;  /* 0x0000b60000047ab9 */ /* 0x000fe40000000a00 */
[----:B------:R-:W2:Y:S04]  /*266a0*/  LDL.LU.64 R2, [R1+0x40] ;  /* 0x0000400001027983 */ /* 0x000ea80000300a00 */
[----:B0-----:R-:W3:Y:S01]  /*266b0*/  LDL R11, [R1+0x34] ;  /* 0x00003400010b7983 */ /* 0x001ee20000100800 */
[----:B------:R-:W0:Y:S01]  /*266c0*/  S2R R5, SR_TID.X ;  /* 0x0000000000057919 */ /* 0x000e220000002100 */
[----:B------:R-:W4:Y:S01]  /*266d0*/  S2R R8, SR_TID.X ;  /* 0x0000000000087919 */ /* 0x000f220000002100 */
[----:B0-----:R-:W-:-:S04]  /*266e0*/  LOP3.LUT R5, R5, 0x7f, RZ, 0xc0, !PT ;  /* 0x0000007f05057812 */ /* 0x001fc800078ec0ff */
[----:B------:R-:W-:Y:S01]  /*266f0*/  SHF.R.U32.HI R5, RZ, 0x3, R5 ;  /* 0x00000003ff057819 */ /* 0x000fe20000011605 */
[----:B----4-:R-:W-:-:S05]  /*26700*/  IMAD.SHL.U32 R8, R8, 0x10, RZ ;  /* 0x0000001008087824 */ /* 0x010fca00078e00ff */
[----:B------:R-:W-:Y:S01]  /*26710*/  LOP3.LUT R8, R5, 0x70, R8, 0xf8, !PT ;  /* 0x0000007005087812 */ /* 0x000fe200078ef808 */
[----:B------:R-:W0:Y:S01]  /*26720*/  S2R R9, SR_TID.X ;  /* 0x0000000000097919 */ /* 0x000e220000002100 */
[----:B------:R-:W4:Y:S01]  /*26730*/  S2R R10, SR_TID.X ;  /* 0x00000000000a7919 */ /* 0x000f220000002100 */
[----:B0-----:R-:W-:-:S05]  /*26740*/  IMAD.SHL.U32 R9, R9, 0x8, RZ ;  /* 0x0000000809097824 */ /* 0x001fca00078e00ff */
[----:B------:R-:W-:-:S04]  /*26750*/  LOP3.LUT R9, R9, 0x38, RZ, 0xc0, !PT ;  /* 0x0000003809097812 */ /* 0x000fc800078ec0ff */
[C---:B------:R-:W-:Y:S02]  /*26760*/  LOP3.LUT R12, R9.reuse, 0x40, RZ, 0xfc, !PT ;  /* 0x00000040090c7812 */ /* 0x040fe400078efcff */
[----:B------:R-:W-:Y:S02]  /*26770*/  LOP3.LUT R9, R9, 0x80, RZ, 0xfc, !PT ;  /* 0x0000008009097812 */ /* 0x000fe400078efcff */
[----:B----4-:R-:W-:-:S04]  /*26780*/  LOP3.LUT R10, R10, 0x7f, RZ, 0xc0, !PT ;  /* 0x0000007f0a0a7812 */ /* 0x010fc800078ec0ff */
[----:B------:R-:W-:Y:S01]  /*26790*/  SHF.R.U32.HI R10, RZ, 0x3, R10 ;  /* 0x00000003ff0a7819 */ /* 0x000fe2000001160a */
[----:B--2---:R-:W-:Y:S01]  /*267a0*/  IMAD.MOV.U32 R3, RZ, RZ, R0 ;  /* 0x000000ffff037224 */ /* 0x004fe200078e0000 */
        /* <DEDUP_REMOVED lines=12> */
[----:B-1----:R-:W-:-:S13]  /*26870*/  ISETP.NE.AND P0, PT, R7, 0x1, PT ;  /* 0x000000010700780c */ /* 0x002fda0003f05270 */
[----:B------:R-:W0:Y:S08]  /*26880*/  @P0 LDC R5, c[0x0][0x44c] ;  /* 0x00011300ff050b82 */ /* 0x000e300000000800 */
[----:B------:R-:W1:Y:S01]  /*26890*/  @P0 LDC R6, c[0x0][0x450] ;  /* 0x00011400ff060b82 */ /* 0x000e620000000800 */
[----:B------:R-:W-:Y:S02]  /*268a0*/  IMAD R4, R4, UR4, RZ ;  /* 0x0000000404047c24 */ /* 0x000fe4000f8e02ff */
[----:B------:R-:W-:-:S04]  /*268b0*/  IMAD.WIDE.U32 R2, R0, UR4, R2 ;  /* 0x0000000400027c25 */ /* 0x000fc8000f8e0002 */
[----:B------:R-:W-:Y:S01]  /*268c0*/  IMAD R0, R0, UR5, R4 ;  /* 0x0000000500007c24 */ /* 0x000fe2000f8e0204 */
[----:B------:R-:W-:Y:S01]  /*268d0*/  ULDC.64 UR4, c[0x0][0x2d0] ;  /* 0x0000b40000047ab9 */ /* 0x000fe20000000a00 */
[----:B---3--:R-:W-:Y:S02]  /*268e0*/  IMAD.IADD R4, R8, 0x1, R11 ;  /* 0x0000000108047824 */ /* 0x008fe400078e020b */
[----:B------:R-:W-:Y:S02]  /*268f0*/  IMAD.IADD R3, R3, 0x1, R0 ;  /* 0x0000000103037824 */ /* 0x000fe400078e0200 */
[----:B0-----:R-:W-:-:S04]  /*26900*/  @P0 IMAD.HI.U32 R5, R4, R5, RZ ;  /* 0x0000000504050227 */ /* 0x001fc800078e00ff */
[----:B------:R-:W-:Y:S01]  /*26910*/  IMAD.MOV.U32 R0, RZ, RZ, R4 ;  /* 0x000000ffff007224 */ /* 0x000fe200078e0004 */
[----:B-1----:R-:W-:Y:S01]  /*26920*/  @P0 SHF.R.U32.HI R0, RZ, R6, R5 ;  /* 0x00000006ff000219 */ /* 0x002fe20000011605 */
[----:B------:R-:W0:Y:S04]  /*26930*/  S2R R8, SR_TID.X ;  /* 0x0000000000087919 */ /* 0x000e280000002100 */
        /* <DEDUP_REMOVED lines=8> */
[----:B------:R-:W-:-:S05]  /*269c0*/  SHF.R.S32.HI R0, RZ, 0x1f, R4 ;  /* 0x0000001fff007819 */ /* 0x000fca0000011404 */
[----:B------:R-:W-:Y:S02]  /*269d0*/  IMAD R0, R0, UR4, RZ ;  /* 0x0000000400007c24 */ /* 0x000fe4000f8e02ff */
[----:B------:R-:W-:-:S04]  /*269e0*/  IMAD.WIDE.U32 R2, R4, UR4, R2 ;  /* 0x0000000404027c25 */ /* 0x000fc8000f8e0002 */
[----:B------:R-:W-:Y:S01]  /*269f0*/  IMAD R4, R4, UR5, R0 ;  /* 0x0000000504047c24 */ /* 0x000fe2000f8e0200 */
[----:B------:R-:W-:Y:S01]  /*26a00*/  ULDC.64 UR4, c[0x0][0x280] ;  /* 0x0000a00000047ab9 */ /* 0x000fe20000000a00 */
[----:B0-----:R-:W-:Y:S02]  /*26a10*/  IMAD.SHL.U32 R8, R8, 0x8, RZ ;  /* 0x0000000808087824 */ /* 0x001fe400078e00ff */
[----:B------:R-:W-:Y:S01]  /*26a20*/  IMAD.IADD R3, R3, 0x1, R4 ;  /* 0x0000000103037824 */ /* 0x000fe200078e0204 */
[----:B------:R-:W-:Y:S01]  /*26a30*/  LEA R4, P0, R2, UR4, 0x1 ;  /* 0x0000000402047c11 */ /* 0x000fe2000f8008ff */
[----:B------:R-:W-:Y:S01]  /*26a40*/  ULDC UR4, c[0x0][0x2b8] ;  /* 0x0000ae0000047ab9 */ /* 0x000fe20000000800 */
[----:B------:R-:W-:Y:S02]  /*26a50*/  LOP3.LUT R8, R8, 0x38, RZ, 0xc0, !PT ;  /* 0x0000003808087812 */ /* 0x000fe400078ec0ff */
[----:B------:R-:W-:Y:S01]  /*26a60*/  LEA.HI.X R3, R2, UR5, R3, 0x1, P0 ;  /* 0x0000000502037c11 */ /* 0x000fe200080f0c03 */
[----:B------:R-:W-:Y:S01]  /*26a70*/  UMOV UR5, 0xffffffff ;  /* 0xffffffff00057882 */ /* 0x000fe20000000000 */
[----:B------:R-:W-:-:S02]  /*26a80*/  ISETP.GE.AND P3, PT, R8, UR4, PT ;  /* 0x0000000408007c0c */ /* 0x000fc4000bf66270 */
[----:B------:R-:W-:Y:S02]  /*26a90*/  ISETP.GE.AND P0, PT, R12, UR4, PT ;  /* 0x000000040c007c0c */ /* 0x000fe4000bf06270 */
[----:B------:R-:W-:Y:S01]  /*26aa0*/  ISETP.GE.AND P1, PT, R9, UR4, PT ;  /* 0x0000000409007c0c */ /* 0x000fe2000bf26270 */
[----:B------:R-:W-:-:S12]  /*26ab0*/  BRA.DIV UR5, `(.L_x_2028) ;  /* 0x00000052055c7947 */ /* 0x000fd8000b800000 */
[----:B------:R-:W2:Y:S04]  /*26ac0*/  LDL.LU R6, [R1+0x3c] ;  /* 0x00003c0001067983 */ /* 0x000ea80000300800 */
[----:B------:R-:W3:Y:S04]  /*26ad0*/  LDL.LU R11, [R1+0x34] ;  /* 0x00003400010b7983 */ /* 0x000ee80000300800 */
[----:B------:R-:W4:Y:S01]  /*26ae0*/  LDL R9, [R1+0x2c] ;  /* 0x00002c0001097983 */ /* 0x000f220000100800 */
[----:B------:R-:W-:Y:S01]  /*26af0*/  ULDC.64 UR4, c[0x0][0x208] ;  /* 0x0000820000047ab9 */ /* 0x000fe20000000a00 */
[----:B--2---:R-:W-:-:S02]  /*26b00*/  IMAD R2, R6, R7, RZ ;  /* 0x0000000706027224 */ /* 0x004fc400078e02ff */
[----:B------:R-:W0:Y:S01]  /*26b10*/  SHFL.IDX PT, R7, R4, RZ, 0x181f ;  /* 0x00181fff04077589 */ /* 0x000e2200000e0000 */
[----:B---3--:R-:W-:-:S03]  /*26b20*/  IMAD.IADD R0, R10, 0x1, R11 ;  /* 0x000000010a007824 */ /* 0x008fc600078e020b */
[----:B------:R-:W1:Y:S01]  /*26b30*/  SHFL.IDX PT, R6, R3, RZ, 0x181f ;  /* 0x00181fff03067589 */ /* 0x000e6200000e0000 */
[C---:B------:R-:W-:Y:S01]  /*26b40*/  VIADD R5, R0.reuse, 0x10 ;  /* 0x0000001000057836 */ /* 0x040fe20000000000 */
[----:B------:R-:W-:-:S13]  /*26b50*/  ISETP.GE.AND P2, PT, R0, R2, PT ;  /* 0x000000020000720c */ /* 0x000fda0003f46270 */
[----:B0-----:R-:W-:-:S05]  /*26b60*/  @!P2 LEA R7, P4, R8, R7, 0x1 ;  /* 0x000000070807a211 */ /* 0x001fca00078808ff */
[----:B-1----:R-:W-:-:S05]  /*26b70*/  @!P2 IMAD.X R6, RZ, RZ, R6, P4 ;  /* 0x000000ffff06a224 */ /* 0x002fca00020e0606 */
[----:B------:R-:W-:-:S04]  /*26b80*/  @!P2 LOP3.LUT R7, R7, R6, RZ, 0x3c, !PT ;  /* 0x000000060707a212 */ /* 0x000fc800078e3cff */
[----:B------:R-:W-:-:S04]  /*26b90*/  @!P2 LOP3.LUT R6, R7, R6, RZ, 0x3c, !PT ;  /* 0x000000060706a212 */ /* 0x000fc800078e3cff */
[----:B------:R-:W-:-:S05]  /*26ba0*/  @!P2 LOP3.LUT R7, R7, R6, RZ, 0x3c, !PT ;  /* 0x000000060707a212 */ /* 0x000fca00078e3cff */
[----:B------:R-:W-:Y:S01]  /*26bb0*/  @!PT LDS RZ, [RZ] ;  /* 0x00000000fffff984 */ /* 0x000fe20000000800 */
[----:B----4-:R-:W-:Y:S04]  /*26bc0*/  @!P2 LDGSTS.E.BYPASS.LTC128B.128 [R9+0xc400], desc[UR4][R6.64], !P3 ;  /* 0x0c4000000609afae */ /* 0x010fe8000d901d44 */
        /* <DEDUP_REMOVED lines=64> */
[----:B------:R0:W1:Y:S04]  /*26fd0*/  SHFL.IDX PT, R5, R3, 0x7, 0x181f ;  /* 0x00f81f0003057f89 */ /* 0x00006800000e0000 */
[----:B------:R0:W-:Y:S04]  /*26fe0*/  @!P2 LDGSTS.E.BYPASS.LTC128B.128 [R9+0xf400], desc[UR4][R6.64], !P3 ;  /* 0x0f4000000609afae */ /* 0x0001e8000d901d44 */
[----:B------:R0:W-:Y:S04]  /*26ff0*/  @!P2 LDGSTS.E.BYPASS.LTC128B.128 [R9+0x13400], desc[UR4][R6.64+0x80], !P0 ;  /* 0x134000800609afae */ /* 0x0001e8000c101d44 */
[----:B------:R0:W-:Y:S04]  /*27000*/  @!P2 LDGSTS.E.BYPASS.LTC128B.128 [R9+0x17400], desc[UR4][R6.64+0x100], !P1 ;  /* 0x174001000609afae */ /* 0x0001e8000c901d44 */
[----:B------:R0:W2:Y:S02]  /*27010*/  SHFL.IDX PT, R3, R4, 0x7, 0x181f ;  /* 0x00f81f0004037f89 */ /* 0x0000a400000e0000 */
.L_x_2188:
[----:B------:R-:W-:Y:S01]  /*27020*/  VIADD R0, R0, 0x70 ;  /* 0x0000007000007836 */ /* 0x000fe20000000000 */
[----:B------:R-:W-:Y:S04]  /*27030*/  BSSY B0, `(.L_x_2029) ;  /* 0x000000d000007945 */ /* 0x000fe80003800000 */
[----:B------:R-:W-:-:S13]  /*27040*/  ISETP.GE.AND P2, PT, R0, R2, PT ;  /* 0x000000020000720c */ /* 0x000fda0003f46270 */
[----:B------:R-:W-:Y:S05]  /*27050*/  @P2 BRA `(.L_x_2030) ;  /* 0x0000000000282947 */ /* 0x000fea0003800000 */
[----:B0-----:R-:W3:Y:S01]  /*27060*/  LDL R4, [R1+0x2c] ;  /* 0x00002c0001047983 */ /* 0x001ee20000100800 */
[----:B--2---:R-:W-:Y:S01]  /*27070*/  LEA R2, P2, R8, R3, 0x1 ;  /* 0x0000000308027211 */ /* 0x004fe200078408ff */
[----:B------:R-:W-:-:S04]  /*27080*/  ULDC.64 UR4, c[0x0][0x208] ;  /* 0x0000820000047ab9 */ /* 0x000fc80000000a00 */
[----:B-1----:R-:W-:-:S05]  /*27090*/  IMAD.X R3, RZ, RZ, R5, P2 ;  /* 0x000000ffff037224 */ /* 0x002fca00010e0605 */
[----:B------:R-:W-:Y:S01]  /*270a0*/  @!PT LDS RZ, [RZ] ;  /* 0x00000000fffff984 */ /* 0x000fe20000000800 */
[----:B------:R-:W-:Y:S01]  /*270b0*/  @!PT LDS RZ, [RZ] ;  /* 0x00000000fffff984 */ /* 0x000fe20000000800 */
[----:B------:R-:W-:Y:S01]  /*270c0*/  @!PT LDS RZ, [RZ] ;  /* 0x00000000fffff984 */ /* 0x000fe20000000800 */
[----:B---3--:R3:W-:Y:S04]  /*270d0*/  LDGSTS.E.BYPASS.LTC128B.128 [R4+0xfc00], desc[UR4][R2.64], !P3 ;  /* 0x0fc0000002047fae */ /* 0x0087e8000d901d44 */
[----:B------:R3:W-:Y:S04]  /*270e0*/  LDGSTS.E.BYPASS.LTC128B.128 [R4+0x13c00], desc[UR4][R2.64+0x80], !P0 ;  /* 0x13c0008002047fae */ /* 0x0007e8000c101d44 */
[----:B------:R3:W-:Y:S02]  /*270f0*/  LDGSTS.E.BYPASS.LTC128B.128 [R4+0x17c00], desc[UR4][R2.64+0x100], !P1 ;  /* 0x17c0010002047fae */ /* 0x0007e4000c901d44 */
.L_x_2030:
[----:B------:R-:W-:Y:S05]  /*27100*/  BSYNC B0 ;  /* 0x0000000000007941 */ /* 0x000fea0003800000 */
.L_x_2029:
[----:B------:R4:W5:Y:S01]  /*27110*/  LDL R8, [R1] ;  /* 0x0000000001087983 */ /* 0x0009620000100800 */
[----:B------:R-:W-:Y:S01]  /*27120*/  PLOP3.LUT P0, PT, PT, PT, PT, 0x80, 0x0 ;  /* 0x000000000000781c */ /* 0x000fe20003f0f070 */
[----:B------:R-:W-:-:S12]  /*27130*/  NOP ;  /* 0x0000000000007918 */ /* 0x000fd80000000000 */
.L_x_2031:
[----:B---3--:R-:W3:Y:S01]  /*27140*/  LDL R2, [R1] ;  /* 0x0000000001027983 */ /* 0x008ee20000100800 */
[----:B------:R-:W-:Y:S02]  /*27150*/  PLOP3.LUT P1, PT, P1, P0, PT, 0xa2, 0x0 ;  /* 0x000000000000781c */ /* 0x000fe40000f21472 */
[----:B---3--:R-:W-:-:S08]  /*27160*/  @P0 R2UR P1, UR4, R2 ;  /* 0x00000000020402ca */ /* 0x008fd00000020000 */
[----:B------:R-:W-:-:S05]  /*27170*/  @P0 PLOP3.LUT P0, PT, P1, PT, PT, 0x80, 0x0 ;  /* 0x000000000000081c */ /* 0x000fca0000f0f070 */
[----:B------:R-:W-:Y:S01]  /*27180*/  @!P1 SYNCS.ARRIVE.TRANS64.RED.A0T1 RZ, [UR4+0x2a800], RZ ;  /* 0x02a800ffffff99a7 */ /* 0x000fe20008200404 */
[----:B------:R-:W-:Y:S07]  /*27190*/  @!P1 ARRIVES.LDGSTSBAR.64.TRANSCNT [UR4+0x2a800] ;  /* 0x02a80000ff0099b0 */ /* 0x000fee0008000a84 */
[----:B------:R-:W-:Y:S05]  /*271a0*/  @P0 BRA.U.ANY `(.L_x_2031) ;  /* 0xfffffffd00e40947 */ /* 0x000fea000393ffff */
[----:B0-2---:R-:W2:Y:S02]  /*271b0*/  LDL.LU R3, [R1+0x48] ;  /* 0x0000480001037983 */ /* 0x005ea40000300800 */
        /* <DEDUP_REMOVED lines=9> */
[----:B------:R-:W2:Y:S03]  /*27250*/  SYNCS.PHASECHK.TRANS64.TRYWAIT P0, [R2+URZ+0x2a820], R0 ;  /* 0x02a82000020075a7 */ /* 0x000ea6000800017f */
[----:B0-2---:R-:W-:Y:S05]  /*27260*/  @!P0 BRA `(.L_x_2033) ;  /* 0x00000054005c8947 */ /* 0x005fea0003800000 */
.L_x_2189:
[----:B------:R-:W-:Y:S05]  /*27270*/  BSYNC B0 ;  /* 0x0000000000007941 */ /* 0x000fea0003800000 */
.L_x_2032:
[----:B------:R-:W2:Y:S04]  /*27280*/  LDL R3, [R1+0x38] ;  /* 0x0000380001037983 */ /* 0x000ea80000100800 */
[----:B0-----:R-:W3:Y:S01]  /*27290*/  LDL R2, [R1+0x30] ;  /* 0x0000300001027983 */ /* 0x001ee20000100800 */
[----:B------:R-:W-:Y:S01]  /*272a0*/  BSSY B0, `(.L_x_2034) ;  /* 0x000022b000007945 */ /* 0x000fe20003800000 */
[----:B--2---:R-:W-:-:S05]  /*272b0*/  VIADD R0, R3, 0xfffffffe ;  /* 0xfffffffe03007836 */ /* 0x004fca0000000000 */
[----:B---3--:R-:W-:-:S13]  /*272c0*/  ISETP.GE.AND P0, PT, R0, R2, PT ;  /* 0x000000020000720c */ /* 0x008fda0003f06270 */
[----:B------:R-:W-:Y:S05]  /*272d0*/  @!P0 BRA `(.L_x_2035) ;  /* 0x00000020009c8947 */ /* 0x000fea0003800000 */
[----:B-----5:R-:W-:Y:S01]  /*272e0*/  IMAD.MOV R8, RZ, RZ, -R3 ;  /* 0x000000ffff087224 */ /* 0x020fe200078e0a03 */
[----:B------:R-:W-:Y:S01]  /*272f0*/  LOP3.LUT R2, RZ, R2, RZ, 0x33, !PT ;  /* 0x00000002ff027212 */ /* 0x000fe200078e33ff */
[----:B------:R-:W-:Y:S03]  /*27300*/  BSSY B2, `(.L_x_2036) ;  /* 0x00000ba000027945 */ /* 0x000fe60003800000 */
[----:B------:R-:W-:-:S05]  /*27310*/  VIADDMNMX R8, R8, 0x1, R2, !PT ;  /* 0x0000000108087846 */ /* 0x000fca0007800102 */
[----:B------:R-:W-:-:S05]  /*27320*/  IMAD.IADD R2, R3, 0x1, R8 ;  /* 0x0000000103027824 */ /* 0x000fca00078e0208 */
[----:B------:R-:W-:-:S04]  /*27330*/  LOP3.LUT R2, R2, 0x1, RZ, 0xc0, !PT ;  /* 0x0000000102027812 */ /* 0x000fc800078ec0ff */
[----:B------:R-:W-:-:S13]  /*27340*/  ISETP.NE.U32.AND P0, PT, R2, 0x1, PT ;  /* 0x000000010200780c */ /* 0x000fda0003f05070 */
[----:B------:R-:W-:Y:S05]  /*27350*/  @P0 BRA `(.L_x_2037) ;  /* 0x0000000800d00947 */ /* 0x000fea0003800000 */
[----:B-1----:R-:W2:Y:S04]  /*27360*/  LDL R5, [R1+0x4] ;  /* 0x0000040001057983 */ /* 0x002ea80000100800 */
[----:B------:R-:W3:Y:S04]  /*27370*/  LDL R4, [R1+0x8] ;  /* 0x0000080001047983 */ /* 0x000ee80000100800 */
[----:B------:R-:W5:Y:S01]  /*27380*/  LDL R3, [R1+0x18] ;  /* 0x0000180001037983 */ /* 0x000f620000100800 */
[----:B------:R-:W-:Y:S01]  /*27390*/  BSSY B1, `(.L_x_2038) ;  /* 0x00000ac000017945 */ /* 0x000fe20003800000 */
[----:B--2---:R-:W-:Y:S01]  /*273a0*/  LOP3.LUT P1, RZ, R5, 0x4, RZ, 0xc0, !PT ;  /* 0x0000000405ff7812 */ /* 0x004fe2000782c0ff */
[----:B---3--:R-:W-:-:S05]  /*273b0*/  VIADD R7, R4, 0x1 ;  /* 0x0000000104077836 */ /* 0x008fca0000000000 */
[----:B------:R-:W-:-:S04]  /*273c0*/  ISETP.NE.AND P0, PT, R7, 0x2, PT ;  /* 0x000000020700780c */ /* 0x000fc80003f05270 */
[----:B------:R-:W-:Y:S02]  /*273d0*/  SEL R9, RZ, 0x1, P0 ;  /* 0x00000001ff097807 */ /* 0x000fe40000000000 */
[----:B------:R-:W-:Y:S02]  /*273e0*/  SEL R7, R7, RZ, P0 ;  /* 0x000000ff07077207 */ /* 0x000fe40000000000 */
[----:B-----5:R-:W-:Y:S01]  /*273f0*/  LOP3.LUT R9, R3, R9, RZ, 0x3c, !PT ;  /* 0x0000000903097212 */ /* 0x020fe200078e3cff */
        /* <DEDUP_REMOVED lines=26> */
.L_x_2040:
[----:B------:R-:W2:Y:S01]  /*275a0*/  LDL R2, [R1] ;  /* 0x0000000001027983 */ /* 0x000ea20000100800 */
[----:B------:R-:W-:Y:S01]  /*275b0*/  BSSY B3, `(.L_x_2041) ;  /* 0x0000005000037945 */ /* 0x000fe20003800000 */
[----:B--2---:R-:W-:Y:S01]  /*275c0*/  IMAD R3, R7, 0x8, R2 ;  /* 0x0000000807037824 */ /* 0x004fe200078e0202 */
[----:B------:R-:W-:-:S04]  /*275d0*/  SHF.L.U32 R2, R9, 0x1f, RZ ;  /* 0x0000001f09027819 */ /* 0x000fc800000006ff */
[----:B------:R-:W1:Y:S02]  /*275e0*/  SYNCS.PHASECHK.TRANS64.TRYWAIT P0, [R3+URZ+0x2a840], R2 ;  /* 0x02a84002030075a7 */ /* 0x000e64000800017f */
[----:B-1----:R-:W-:Y:S05]  /*275f0*/  @!P0 BRA `(.L_x_2042) ;  /* 0x0000005000908947 */ /* 0x002fea0003800000 */
.L_x_2190:
[----:B------:R-:W-:Y:S05]  /*27600*/  BSYNC B3 ;  /* 0x0000000000037941 */ /* 0x000fea0003800000 */
.L_x_2041:
[----:B0-----:R-:W0:Y:S01]  /*27610*/  S2R R5, SR_TID.X ;  /* 0x0000000000057919 */ /* 0x001e220000002100 */
        /* <DEDUP_REMOVED lines=10> */
.L_x_2044:
[----:B------:R-:W-:Y:S05]  /*276c0*/  BSYNC B3 ;  /* 0x0000000000037941 */ /* 0x000fea0003800000 */
.L_x_2043:
        /* <DEDUP_REMOVED lines=13> */
.L_x_2045:
        /* <DEDUP_REMOVED lines=16> */
.L_x_2046:
        /* <DEDUP_REMOVED lines=15> */
.L_x_2047:
        /* <DEDUP_REMOVED lines=11> */
[----:B------:R-:W3:Y:S04]  /*27a40*/  LDL R12, [R1] ;  /* 0x00000000010c7983 */ /* 0x000ee80000100800 */
[----:B------:R-:W3:Y:S01]  /*27a50*/  LDL R6, [R1+0x8] ;  /* 0x0000080001067983 */ /* 0x000ee20000100800 */
[----:B------:R-:W-:Y:S01]  /*27a60*/  BSSY B3, `(.L_x_2048) ;  /* 0x0000005000037945 */ /* 0x000fe20003800000 */
[----:B--2---:R-:W-:Y:S01]  /*27a70*/  SHF.L.U32 R3, R13, 0x1f, RZ ;  /* 0x0000001f0d037819 */ /* 0x004fe200000006ff */
[----:B---3--:R-:W-:-:S04]  /*27a80*/  IMAD R2, R6, 0x8, R12 ;  /* 0x0000000806027824 */ /* 0x008fc800078e020c */
[----:B------:R-:W0:Y:S02]  /*27a90*/  SYNCS.PHASECHK.TRANS64.TRYWAIT P0, [R2+URZ+0x2a860], R3 ;  /* 0x02a86003020075a7 */ /* 0x000e24000800017f */
[----:B0-----:R-:W-:Y:S05]  /*27aa0*/  @!P0 BRA `(.L_x_2049) ;  /* 0x0000004c00788947 */ /* 0x001fea0003800000 */
.L_x_2191:
[----:B------:R-:W-:Y:S05]  /*27ab0*/  BSYNC B3 ;  /* 0x0000000000037941 */ /* 0x000fea0003800000 */
.L_x_2048:
        /* <DEDUP_REMOVED lines=10> */
.L_x_2050:
[----:B------:R-:W2:Y:S01]  /*27b60*/  LDL R3, [R1+0x4] ;  /* 0x0000040001037983 */ /* 0x000ea20000100800 */
[----:B------:R-:W-:Y:S01]  /*27b70*/  BSSY B3, `(.L_x_2051) ;  /* 0x0000004000037945 */ /* 0x000fe20003800000 */
[----:B--2---:R-:W-:-:S13]  /*27b80*/  LOP3.LUT P0, RZ, R3, 0x8, RZ, 0xc0, !PT ;  /* 0x0000000803ff7812 */ /* 0x004fda000780c0ff */
[----:B------:R-:W-:Y:S05]  /*27b90*/  @P0 BRA `(.L_x_2052) ;  /* 0x0000000000040947 */ /* 0x000fea0003800000 */
[----:B------:R-:W-:Y:S01]  /*27ba0*/  BPT.TRAP 0x1 ;  /* 0x000000040000795c */ /* 0x000fe20000300000 */
.L_x_2052:
[----:B------:R-:W-:Y:S05]  /*27bb0*/  BSYNC B3 ;  /* 0x0000000000037941 */ /* 0x000fea0003800000 */
.L_x_2051:
[----:B------:R-:W2:Y:S04]  /*27bc0*/  LDL R12, [R1] ;  /* 0x00000000010c7983 */ /* 0x000ea80000100800 */
        /* <DEDUP_REMOVED lines=13> */
.L_x_2053:
        /* <DEDUP_REMOVED lines=12> */
[----:B------:R-:W-:Y:S01]  /*27d60*/  PLOP3.LUT P0, PT, PT, PT, PT, 0x80, 0x0 ;  /* 0x000000000000781c */ /* 0x000fe20003f0f070 */
[----:B------:R-:W-:Y:S01]  /*27d70*/  UMOV UR6, 0x0 ;  /* 0x0000000000067882 */ /* 0x000fe20000000000 */
[----:B------:R-:W-:-:S11]  /*27d80*/  UMOV UR7, 0x14f00000 ;  /* 0x14f0000000077882 */ /* 0x000fd60000000000 */
.L_x_2054:
        /* <DEDUP_REMOVED lines=12> */
.L_x_2039:
[----:B------:R-:W-:Y:S05]  /*27e50*/  BSYNC B1 ;  /* 0x0000000000017941 */ /* 0x000fea0003800000 */
.L_x_2038:
[----:B0-----:R-:W2:Y:S04]  /*27e60*/  LDL R0, [R1+0x38] ;  /* 0x0000380001007983 */ /* 0x001ea80000100800 */
[----:B------:R0:W-:Y:S04]  /*27e70*/  STL [R1+0x8], R7 ;  /* 0x0000080701007387 */ /* 0x0001e80000100800 */
[----:B------:R0:W-:Y:S02]  /*27e80*/  STL [R1+0x18], R9 ;  /* 0x0000180901007387 */ /* 0x0001e40000100800 */
[----:B0-2---:R-:W-:-:S07]  /*27e90*/  VIADD R0, R0, 0xfffffffd ;  /* 0xfffffffd00007836 */ /* 0x005fce0000000000 */
.L_x_2037:
[----:B------:R-:W-:Y:S05]  /*27ea0*/  BSYNC B2 ;  /* 0x0000000000027941 */ /* 0x000fea0003800000 */
.L_x_2036:
[----:B------:R-:W2:Y:S01]  /*27eb0*/  LDL.LU R2, [R1+0x38] ;  /* 0x0000380001027983 */ /* 0x000ea20000300800 */
[----:B------:R-:W-:Y:S01]  /*27ec0*/  VIADD R8, R8, 0xfffffffe ;  /* 0xfffffffe08087836 */ /* 0x000fe20000000000 */
[----:B--2---:R-:W-:-:S04]  /*27ed0*/  LOP3.LUT R2, RZ, R2, RZ, 0x33, !PT ;  /* 0x00000002ff027212 */ /* 0x004fc800078e33ff */
[----:B------:R-:W-:-:S13]  /*27ee0*/  ISETP.NE.AND P0, PT, R8, R2, PT ;  /* 0x000000020800720c */ /* 0x000fda0003f05270 */
[----:B------:R-:W-:Y:S05]  /*27ef0*/  @!P0 BRA `(.L_x_2035) ;  /* 0x0000001400948947 */ /* 0x000fea0003800000 */
[----:B------:R-:W-:-:S07]  /*27f00*/  IMAD.MOV.U32 R9, RZ, RZ, R17 ;  /* 0x000000ffff097224 */ /* 0x000fce00078e0011 */
.L_x_2089:
[----:B------:R-:W2:Y:S04]  /*27f10*/  LDL R4, [R1+0x4] ;  /* 0x0000040001047983 */ /* 0x000ea80000100800 */
[----:B------:R-:W3:Y:S04]  /*27f20*/  LDL R3, [R1+0x8] ;  /* 0x0000080001037983 */ /* 0x000ee80000100800 */
[----:B------:R-:W5:Y:S01]  /*27f30*/  LDL R2, [R1+0x18] ;  /* 0x0000180001027983 */ /* 0x000f620000100800 */
[----:B------:R-:W-:Y:S05]  /*27f40*/  YIELD ;  /* 0x0000000000007946 */ /* 0x000fea0003800000 */
[----:B------:R-:W-:Y:S01]  /*27f50*/  BSSY B1, `(.L_x_2055) ;  /* 0x00000ac000017945 */ /* 0x000fe20003800000 */
[----:B--2---:R-:W-:Y:S01]  /*27f60*/  LOP3.LUT P1, RZ, R4, 0x4, RZ, 0xc0, !PT ;  /* 0x0000000404ff7812 */ /* 0x004fe2000782c0ff */
[----:B---3--:R-:W-:-:S05]  /*27f70*/  VIADD R4, R3, 0x1 ;  /* 0x0000000103047836 */ /* 0x008fca0000000000 */
[----:B------:R-:W-:-:S04]  /*27f80*/  ISETP.NE.AND P0, PT, R4, 0x2, PT ;  /* 0x000000020400780c */ /* 0x000fc80003f05270 */
[----:B-1----:R-:W-:Y:S02]  /*27f90*/  SEL R5, RZ, 0x1, P0 ;  /* 0x00000001ff057807 */ /* 0x002fe40000000000 */
[----:B------:R-:W-:Y:S02]  /*27fa0*/  SEL R4, R4, RZ, P0 ;  /* 0x000000ff04047207 */ /* 0x000fe40000000000 */
[----:B-----5:R-:W-:Y:S01]  /*27fb0*/  LOP3.LUT R5, R2, R5, RZ, 0x3c, !PT ;  /* 0x0000000502057212 */ /* 0x020fe200078e3cff */
        /* <DEDUP_REMOVED lines=24> */
[----:B------:R-:W-:-:S06]  /*28140*/  LEA.HI.X R9, R2, UR5, R3, 0x2, P0 ;  /* 0x0000000502097c11 */ /* 0x000fcc00080f1403 */
[----:B------:R0:W5:Y:S03]  /*28150*/  LDG.E R9, desc[UR8][R8.64] ;  /* 0x0000000808097981 */ /* 0x000166000c1e1900 */
.L_x_2057:
[----:B------:R-:W2:Y:S01]  /*28160*/  LDL R2, [R1] ;  /* 0x0000000001027983 */ /* 0x000ea20000100800 */
[----:B------:R-:W-:Y:S01]  /*28170*/  BSSY B2, `(.L_x_2058) ;  /* 0x0000005000027945 */ /* 0x000fe20003800000 */
[----:B--2---:R-:W-:Y:S01]  /*28180*/  IMAD R3, R4, 0x8, R2 ;  /* 0x0000000804037824 */ /* 0x004fe200078e0202 */
[----:B------:R-:W-:-:S04]  /*28190*/  SHF.L.U32 R2, R5, 0x1f, RZ ;  /* 0x0000001f05027819 */ /* 0x000fc800000006ff */
[----:B------:R-:W1:Y:S02]  /*281a0*/  SYNCS.PHASECHK.TRANS64.TRYWAIT P0, [R3+URZ+0x2a840], R2 ;  /* 0x02a84002030075a7 */ /* 0x000e64000800017f */
[----:B-1----:R-:W-:Y:S05]  /*281b0*/  @!P0 BRA `(.L_x_2059) ;  /* 0x0000004400c88947 */ /* 0x002fea0003800000 */
.L_x_2192:
[----:B------:R-:W-:Y:S05]  /*281c0*/  BSYNC B2 ;  /* 0x0000000000027941 */ /* 0x000fea0003800000 */
.L_x_2058:
[----:B------:R-:W2:Y:S01]  /*281d0*/  S2R R7, SR_TID.X ;  /* 0x0000000000077919 */ /* 0x000ea20000002100 */
[----:B------:R-:W-:Y:S01]  /*281e0*/  BSSY B2, `(.L_x_2060) ;  /* 0x000000a000027945 */ /* 0x000fe20003800000 */
[----:B--2---:R-:W-:-:S04]  /*281f0*/  LOP3.LUT R7, R7, 0x7f, RZ, 0xc0, !PT ;  /* 0x0000007f07077812 */ /* 0x004fc800078ec0ff */
[----:B------:R-:W-:-:S13]  /*28200*/  ISETP.NE.AND P0, PT, R7, RZ, PT ;  /* 0x000000ff0700720c */ /* 0x000fda0003f05270 */
[----:B------:R-:W-:Y:S05]  /*28210*/  @P0 BRA `(.L_x_2061) ;  /* 0x0000000000180947 */ /* 0x000fea0003800000 */
[----:B------:R-:W2:Y:S01]  /*28220*/  LDL R7, [R1+0x4] ;  /* 0x0000040001077983 */ /* 0x000ea20000100800 */
[----:B-1----:R-:W-:-:S04]  /*28230*/  IMAD.MOV.U32 R2, RZ, RZ, 0x9000 ;  /* 0x00009000ff027424 */ /* 0x002fc800078e00ff */
[----:B------:R3:W-:Y:S01]  /*28240*/  SYNCS.ARRIVE.TRANS64 RZ, [R3+URZ+0x2a830], R2 ;  /* 0x02a8300203ff79a7 */ /* 0x0007e2000800003f */
[----:B--2---:R-:W-:-:S13]  /*28250*/  LOP3.LUT P1, RZ, R7, 0x1, RZ, 0xc0, !PT ;  /* 0x0000000107ff7812 */ /* 0x004fda000782c0ff */
[----:B---3--:R-:W-:Y:S05]  /*28260*/  @!P1 BRA `(.L_x_2061) ;  /* 0x0000000000049947 */ /* 0x008fea0003800000 */
[----:B------:R-:W-:Y:S01]  /*28270*/  BPT.TRAP 0x1 ;  /* 0x000000040000795c */ /* 0x000fe20000300000 */
.L_x_2061:
[----:B------:R-:W-:Y:S05]  /*28280*/  BSYNC B2 ;  /* 0x0000000000027941 */ /* 0x000fea0003800000 */
.L_x_2060:
        /* <DEDUP_REMOVED lines=12> */
[----:B0-----:R-:W-:-:S08]  /*28350*/  VIADD R8, R7, 0x18400 ;  /* 0x0001840007087836 */ /* 0x001fd00000000000 */
.L_x_2062:
        /* <DEDUP_REMOVED lines=16> */
.L_x_2063:
        /* <DEDUP_REMOVED lines=15> */
.L_x_2064:
        /* <DEDUP_REMOVED lines=18> */
.L_x_2193:
[----:B------:R-:W-:Y:S05]  /*28670*/  BSYNC B2 ;  /* 0x0000000000027941 */ /* 0x000fea0003800000 */
.L_x_2065:
        /* <DEDUP_REMOVED lines=10> */
.L_x_2067:
[----:B------:R-:W2:Y:S01]  /*28720*/  LDL R3, [R1+0x4] ;  /* 0x0000040001037983 */ /* 0x000ea20000100800 */
[----:B------:R-:W-:Y:S01]  /*28730*/  BSSY B2, `(.L_x_2068) ;  /* 0x0000004000027945 */ /* 0x000fe20003800000 */
[----:B--2---:R-:W-:-:S13]  /*28740*/  LOP3.LUT P0, RZ, R3, 0x8, RZ, 0xc0, !PT ;  /* 0x0000000803ff7812 */ /* 0x004fda000780c0ff */
[----:B------:R-:W-:Y:S05]  /*28750*/  @P0 BRA `(.L_x_2069) ;  /* 0x0000000000040947 */ /* 0x000fea0003800000 */
[----:B------:R-:W-:Y:S01]  /*28760*/  BPT.TRAP 0x1 ;  /* 0x000000040000795c */ /* 0x000fe20000300000 */
.L_x_2069:
[----:B------:R-:W-:Y:S05]  /*28770*/  BSYNC B2 ;  /* 0x0000000000027941 */ /* 0x000fea0003800000 */
.L_x_2068:
        /* <DEDUP_REMOVED lines=14> */
.L_x_2070:
        /* <DEDUP_REMOVED lines=15> */
.L_x_2071:
        /* <DEDUP_REMOVED lines=12> */
.L_x_2056:
[----:B------:R-:W-:Y:S05]  /*28a10*/  BSYNC B1 ;  /* 0x0000000000017941 */ /* 0x000fea0003800000 */
.L_x_2055:
[----:B------:R-:W2:Y:S01]  /*28a20*/  LDL R2, [R1+0x4] ;  /* 0x0000040001027983 */ /* 0x000ea20000100800 */
[----:B------:R-:W-:Y:S01]  /*28a30*/  VIADD R3, R4, 0x1 ;  /* 0x0000000104037836 */ /* 0x000fe20000000000 */
[----:B------:R-:W-:Y:S01]  /*28a40*/  BSSY B1, `(.L_x_2072) ;  /* 0x00000ac000017945 */ /* 0x000fe20003800000 */
[----:B0-----:R-:W-:-:S03]  /*28a50*/  VIADD R6, R0, 0xffffffff ;  /* 0xffffffff00067836 */ /* 0x001fc60000000000 */
        /* <DEDUP_REMOVED lines=13> */
[----:B------:R-:W2:Y:S01]  /*28b30*/  LDL R13, [R1+0x24] ;  /* 0x00002400010d7983 */ /* 0x000ea20000100800 */
[----:B------:R-:W1:Y:S01]  /*28b40*/  LDC R8, c[0x0][0x43c] ;  /* 0x00010f00ff087b82 */ /* 0x000e620000000800 */
[----:B------:R-:W-:Y:S02]  /*28b50*/  ULDC.64 UR6, c[0x0][0x428] ;  /* 0x00010a0000067ab9 */ /* 0x000fe40000000a00 */
[----:B------:R-:W3:Y:S01]  /*28b60*/  LDL R12, [R1+0x14] ;  /* 0x00001400010c7983 */ /* 0x000ee20000100800 */
[----:B------:R-:W-:Y:S01]  /*28b70*/  ULDC.64 UR8, c[0x0][0x208] ;  /* 0x0000820000087ab9 */ /* 0x000fe20000000a00 */
[----:B-1----:R-:W-:-:S13]  /*28b80*/  ISETP.NE.AND P0, PT, R8, 0x1, PT ;  /* 0x000000010800780c */ /* 0x002fda0003f05270 */
[----:B------:R-:W1:Y:S02]  /*28b90*/  @P0 LDC.64 R2, c[0x0][0x440] ;  /* 0x00011000ff020b82 */ /* 0x000e640000000a00 */
[----:B-1----:R-:W-:-:S04]  /*28ba0*/  @P0 IMAD.HI.U32 R7, R6, R2, RZ ;  /* 0x0000000206070227 */ /* 0x002fc800078e00ff */
        /* <DEDUP_REMOVED lines=12> */
.L_x_2074:
[----:B------:R-:W2:Y:S01]  /*28c70*/  LDL R2, [R1] ;  /* 0x0000000001027983 */ /* 0x000ea20000100800 */
[----:B------:R-:W-:Y:S01]  /*28c80*/  BSSY B2, `(.L_x_2075) ;  /* 0x0000005000027945 */ /* 0x000fe20003800000 */
[----:B--2---:R-:W-:Y:S01]  /*28c90*/  IMAD R3, R11, 0x8, R2 ;  /* 0x000000080b037824 */ /* 0x004fe200078e0202 */
[----:B------:R-:W-:-:S04]  /*28ca0*/  SHF.L.U32 R2, R10, 0x1f, RZ ;  /* 0x0000001f0a027819 */ /* 0x000fc800000006ff */
[----:B------:R-:W2:Y:S02]  /*28cb0*/  SYNCS.PHASECHK.TRANS64.TRYWAIT P0, [R3+URZ+0x2a840], R2 ;  /* 0x02a84002030075a7 */ /* 0x000ea4000800017f */
[----:B--2---:R-:W-:Y:S05]  /*28cc0*/  @!P0 BRA `(.L_x_2076) ;  /* 0x0000003c002c8947 */ /* 0x004fea0003800000 */
.L_x_2194:
[----:B------:R-:W-:Y:S05]  /*28cd0*/  BSYNC B2 ;  /* 0x0000000000027941 */ /* 0x000fea0003800000 */
.L_x_2075:
[----:B-1----:R-:W1:Y:S01]  /*28ce0*/  S2R R8, SR_TID.X ;  /* 0x0000000000087919 */ /* 0x002e620000002100 */
[----:B------:R-:W-:Y:S01]  /*28cf0*/  BSSY B2, `(.L_x_2077) ;  /* 0x000000a000027945 */ /* 0x000fe20003800000 */
[----:B-1----:R-:W-:-:S04]  /*28d00*/  LOP3.LUT R8, R8, 0x7f, RZ, 0xc0, !PT ;  /* 0x0000007f08087812 */ /* 0x002fc800078ec0ff */
[----:B------:R-:W-:-:S13]  /*28d10*/  ISETP.NE.AND P0, PT, R8, RZ, PT ;  /* 0x000000ff0800720c */ /* 0x000fda0003f05270 */
[----:B------:R-:W-:Y:S05]  /*28d20*/  @P0 BRA `(.L_x_2078) ;  /* 0x0000000000180947 */ /* 0x000fea0003800000 */
[----:B------:R-:W3:Y:S01]  /*28d30*/  LDL R8, [R1+0x4] ;  /* 0x0000040001087983 */ /* 0x000ee20000100800 */
[----:B--2---:R-:W-:-:S04]  /*28d40*/  IMAD.MOV.U32 R2, RZ, RZ, 0x9000 ;  /* 0x00009000ff027424 */ /* 0x004fc800078e00ff */
[----:B------:R1:W-:Y:S01]  /*28d50*/  SYNCS.ARRIVE.TRANS64 RZ, [R3+URZ+0x2a830], R2 ;  /* 0x02a8300203ff79a7 */ /* 0x0003e2000800003f */
[----:B---3--:R-:W-:-:S13]  /*28d60*/  LOP3.LUT P1, RZ, R8, 0x1, RZ, 0xc0, !PT ;  /* 0x0000000108ff7812 */ /* 0x008fda000782c0ff */
[----:B-1----:R-:W-:Y:S05]  /*28d70*/  @!P1 BRA `(.L_x_2078) ;  /* 0x0000000000049947 */ /* 0x002fea0003800000 */
[----:B------:R-:W-:Y:S01]  /*28d80*/  BPT.TRAP 0x1 ;  /* 0x000000040000795c */ /* 0x000fe20000300000 */
.L_x_2078:
[----:B------:R-:W-:Y:S05]  /*28d90*/  BSYNC B2 ;  /* 0x0000000000027941 */ /* 0x000fea0003800000 */
.L_x_2077:
[----:B0-----:R-:W3:Y:S04]  /*28da0*/  LDL R10, [R1] ;  /* 0x00000000010a7983 */ /* 0x001ee80000100800 */
        /* <DEDUP_REMOVED lines=13> */
.L_x_2079:
        /* <DEDUP_REMOVED lines=16> */
.L_x_2080:
        /* <DEDUP_REMOVED lines=15> */
.L_x_2081:
        /* <DEDUP_REMOVED lines=10> */
[----:B------:R-:W2:Y:S01]  /*29110*/  LDL R10, [R1] ;  /* 0x00000000010a7983 */ /* 0x000ea20000100800 */
[----:B------:R-:W-:Y:S01]  /*29120*/  SHF.L.U32 R5, R5, 0x1f, RZ ;  /* 0x0000001f05057819 */ /* 0x000fe200000006ff */
[----:B------:R-:W-:Y:S01]  /*29130*/  BSSY B2, `(.L_x_2082) ;  /* 0x0000004000027945 */ /* 0x000fe20003800000 */
[----:B--2---:R-:W-:-:S04]  /*29140*/  IMAD R2, R4, 0x8, R10 ;  /* 0x0000000804027824 */ /* 0x004fc800078e020a */
[----:B------:R-:W0:Y:S02]  /*29150*/  SYNCS.PHASECHK.TRANS64.TRYWAIT P0, [R2+URZ+0x2a860], R5 ;  /* 0x02a86005020075a7 */ /* 0x000e24000800017f */
[----:B0-----:R-:W-:Y:S05]  /*29160*/  @!P0 BRA `(.L_x_2083) ;  /* 0x0000003800188947 */ /* 0x001fea0003800000 */
.L_x_2195:
[----:B------:R-:W-:Y:S05]  /*29170*/  BSYNC B2 ;  /* 0x0000000000027941 */ /* 0x000fea0003800000 */
.L_x_2082:
[----:B------:R-:W1:Y:S01]  /*29180*/  S2R R3, SR_TID.X ;  /* 0x0000000000037919 */ /* 0x000e620000002100 */
[----:B------:R-:W-:-:S04]  /*29190*/  UPRMT UR4, UR37, 0x9910, URZ ;  /* 0x0000991025047896 */ /* 0x000fc8000800003f */
[----:B------:R-:W-:Y:S01]  /*291a0*/  UISETP.NE.AND UP0, UPT, UR4, 0x2, UPT ;  /* 0x000000020400788c */ /* 0x000fe2000bf05270 */
[----:B-1----:R-:W-:-:S04]  /*291b0*/  LOP3.LUT R3, R3, 0x7f, RZ, 0xc0, !PT ;  /* 0x0000007f03037812 */ /* 0x002fc800078ec0ff */
[----:B------:R-:W-:-:S13]  /*291c0*/  ISETP.NE.AND P0, PT, R3, RZ, PT ;  /* 0x000000ff0300720c */ /* 0x000fda0003f05270 */
[----:B------:R-:W-:-:S04]  /*291d0*/  @!P0 IMAD.MOV.U32 R3, RZ, RZ, 0x6000 ;  /* 0x00006000ff038424 */ /* 0x000fc800078e00ff */
[----:B------:R1:W-:Y:S01]  /*291e0*/  @!P0 SYNCS.ARRIVE.TRANS64 RZ, [R2+URZ+0x2a850], R3 ;  /* 0x02a8500302ff89a7 */ /* 0x0003e2000800003f */
[----:B------:R-:W-:-:S13]  /*291f0*/  PLOP3.LUT P0, PT, PT, PT, UP0, 0x80, 0x0 ;  /* 0x000000000000781c */ /* 0x000fda0003f0f008 */
[----:B-1----:R-:W-:Y:S05]  /*29200*/  @P0 BRA `(.L_x_2084) ;  /* 0x0000000000040947 */ /* 0x002fea0003800000 */
[----:B------:R-:W-:Y:S01]  /*29210*/  BPT.TRAP 0x1 ;  /* 0x000000040000795c */ /* 0x000fe20000300000 */
.L_x_2084:
[----:B------:R-:W2:Y:S01]  /*29220*/  LDL R3, [R1+0x4] ;  /* 0x0000040001037983 */ /* 0x000ea20000100800 */
[----:B------:R-:W-:Y:S01]  /*29230*/  BSSY B2, `(.L_x_2085) ;  /* 0x0000004000027945 */ /* 0x000fe20003800000 */
[----:B--2---:R-:W-:-:S13]  /*29240*/  LOP3.LUT P0, RZ, R3, 0x8, RZ, 0xc0, !PT ;  /* 0x0000000803ff7812 */ /* 0x004fda000780c0ff */
[----:B------:R-:W-:Y:S05]  /*29250*/  @P0 BRA `(.L_x_2086) ;  /* 0x0000000000040947 */ /* 0x000fea0003800000 */
[----:B------:R-:W-:Y:S01]  /*29260*/  BPT.TRAP 0x1 ;  /* 0x000000040000795c */ /* 0x000fe20000300000 */
.L_x_2086:
[----:B------:R-:W-:Y:S05]  /*29270*/  BSYNC B2 ;  /* 0x0000000000027941 */ /* 0x000fea0003800000 */
.L_x_2085:
[----:B------:R-:W2:Y:S04]  /*29280*/  LDL R8, [R1] ;  /* 0x0000000001087983 */ /* 0x000ea80000100800 */
        /* <DEDUP_REMOVED lines=12> */
.L_x_2087:
        /* <DEDUP_REMOVED lines=15> */
.L_x_2088:
        /* <DEDUP_REMOVED lines=12> */
.L_x_2073:
[----:B------:R-:W-:Y:S05]  /*29500*/  BSYNC B1 ;  /* 0x0000000000017941 */ /* 0x000fea0003800000 */
.L_x_2072:
[----:B------:R-:W2:Y:S01]  /*29510*/  LDL R2, [R1+0x30] ;  /* 0x0000300001027983 */ /* 0x000ea20000100800 */
[----:B------:R-:W-:Y:S01]  /*29520*/  VIADD R0, R0, 0xfffffffe ;  /* 0xfffffffe00007836 */ /* 0x000fe20000000000 */
[----:B--2---:R-:W-:-:S13]  /*29530*/  ISETP.GT.AND P0, PT, R6, R2, PT ;  /* 0x000000020600720c */ /* 0x004fda0003f04270 */
[----:B------:R-:W-:Y:S05]  /*29540*/  @P0 BRA `(.L_x_2089) ;  /* 0xffffffe800700947 */ /* 0x000fea000383ffff */
.L_x_2035:
[----:B------:R-:W-:Y:S05]  /*29550*/  BSYNC B0 ;  /* 0x0000000000007941 */ /* 0x000fea0003800000 */
.L_x_2034:
[----:B------:R-:W2:Y:S01]  /*29560*/  S2R R2, SR_TID.X ;  /* 0x0000000000027919 */ /* 0x000ea20000002100 */
[----:B------:R-:W-:Y:S01]  /*29570*/  BSSY B0, `(.L_x_2090) ;  /* 0x0000011000007945 */ /* 0x000fe20003800000 */
[----:B--2---:R-:W-:-:S04]  /*29580*/  LOP3.LUT R2, R2, 0x7f, RZ, 0xc0, !PT ;  /* 0x0000007f02027812 */ /* 0x004fc800078ec0ff */
[----:B------:R-:W-:-:S13]  /*29590*/  ISETP.NE.AND P0, PT, R2, RZ, PT ;  /* 0x000000ff0200720c */ /* 0x000fda0003f05270 */
[----:B------:R-:W-:Y:S05]  /*295a0*/  @P0 BRA `(.L_x_2091) ;  /* 0x0000000000340947 */ /* 0x000fea0003800000 */
[----:B------:R-:W2:Y:S01]  /*295b0*/  S2R R2, SR_LANEID ;  /* 0x0000000000027919 */ /* 0x000ea20000000000 */
[----:B------:R-:W-:Y:S01]  /*295c0*/  VOTEU.ANY UR4, UPT, PT ;  /* 0x0000000000047886 */ /* 0x000fe200038e0100 */
[----:B-1----:R-:W1:Y:S01]  /*295d0*/  LDC.64 R4, c[0x0][0xc60] ;  /* 0x00031800ff047b82 */ /* 0x002e620000000a00 */
[----:B------:R-:W2:Y:S01]  /*295e0*/  FLO.U32 R0, UR4 ;  /* 0x0000000400007d00 */ /* 0x000ea200080e0000 */
[----:B------:R-:W-:Y:S01]  /*295f0*/  ULDC.64 UR6, c[0x0][0x208] ;  /* 0x0000820000067ab9 */ /* 0x000fe20000000a00 */
[----:B--2---:R-:W-:-:S06]  /*29600*/  ISETP.EQ.U32.AND P0, PT, R0, R2, PT ;  /* 0x000000020000720c */ /* 0x004fcc0003f02070 */
[----:B------:R-:W1:Y:S07]  /*29610*/  POPC R2, UR4 ;  /* 0x0000000400027d09 */ /* 0x000e6e0008000000 */
[----:B-1----:R-:W2:Y:S04]  /*29620*/  @P0 ATOMG.E.ADD.STRONG.GPU PT, R2, desc[UR6][R4.64], R2 ;  /* 0x00000002040209a8 */ /* 0x002ea800081ee1c6 */
[----:B--2---:R1:W2:Y:S02]  /*29630*/  SHFL.IDX PT, R2, R2, R0, 0x1f ;  /* 0x00001f0002027589 */ /* 0x0042a400000e0000 */
[----:B-1----:R-:W1:Y:S02]  /*29640*/  S2R R0, SR_LTMASK ;  /* 0x0000000000007919 */ /* 0x002e640000003900 */
[----:B-1----:R-:W-:-:S06]  /*29650*/  LOP3.LUT R0, R0, UR4, RZ, 0xc0, !PT ;  /* 0x0000000400007c12 */ /* 0x002fcc000f8ec0ff */
[----:B------:R-:W2:Y:S02]  /*29660*/  POPC R0, R0 ;  /* 0x0000000000007309 */ /* 0x000ea40000000000 */
[----:B--2---:R-:W-:-:S07]  /*29670*/  IADD3 R16, R2, UR36, R0 ;  /* 0x0000002402107c10 */ /* 0x004fce000fffe000 */
.L_x_2091:
[----:B------:R-:W-:Y:S05]  /*29680*/  BSYNC B0 ;  /* 0x0000000000007941 */ /* 0x000fea0003800000 */
.L_x_2090:
[----:B------:R-:W2:Y:S01]  /*29690*/  LDL R0, [R1+0x4] ;  /* 0x0000040001007983 */ /* 0x000ea20000100800 */
[----:B------:R-:W-:Y:S01]  /*296a0*/  BSSY B0, `(.L_x_2092) ;  /* 0x0000043000007945 */ /* 0x000fe20003800000 */
[----:B--2---:R-:W-:-:S13]  /*296b0*/  LOP3.LUT P0, RZ, R0, 0x4, RZ, 0xc0, !PT ;  /* 0x0000000400ff7812 */ /* 0x004fda000780c0ff */
[----:B------:R-:W-:Y:S05]  /*296c0*/  @!P0 BRA `(.L_x_2093) ;  /* 0x0000000400008947 */ /* 0x000fea0003800000 */
[----:B------:R-:W2:Y:S04]  /*296d0*/  LDL R3, [R1] ;  /* 0x0000000001037983 */ /* 0x000ea80000100800 */
[----:B------:R-:W2:Y:S04]  /*296e0*/  LDL R0, [R1+0x8] ;  /* 0x0000080001007983 */ /* 0x000ea80000100800 */
[----:B------:R-:W3:Y:S01]  /*296f0*/  LDL R2, [R1+0x18] ;  /* 0x0000180001027983 */ /* 0x000ee20000100800 */
[----:B------:R-:W-:Y:S01]  /*29700*/  BSSY B1, `(.L_x_2094) ;  /* 0x0000005000017945 */ /* 0x000fe20003800000 */
[----:B--2---:R-:W-:Y:S01]  /*29710*/  IMAD R0, R0, 0x8, R3 ;  /* 0x0000000800007824 */ /* 0x004fe200078e0203 */
[----:B---3--:R-:W-:-:S04]  /*29720*/  SHF.L.U32 R2, R2, 0x1f, RZ ;  /* 0x0000001f02027819 */ /* 0x008fc800000006ff */
[----:B------:R-:W2:Y:S02]  /*29730*/  SYNCS.PHASECHK.TRANS64.TRYWAIT P0, [R0+URZ+0x2a860], R2 ;  /* 0x02a86002000075a7 */ /* 0x000ea4000800017f */
[----:B--2---:R-:W-:Y:S05]  /*29740*/  @!P0 BRA `(.L_x_2095) ;  /* 0x0000003000b48947 */ /* 0x004fea0003800000 */
.L_x_2196:
[----:B------:R-:W-:Y:S05]  /*29750*/  BSYNC B1 ;  /* 0x0000000000017941 */ /* 0x000fea0003800000 */
.L_x_2094:
        /* <DEDUP_REMOVED lines=10> */
.L_x_2096:
[----:B------:R-:W2:Y:S01]  /*29800*/  LDL R2, [R1+0x4] ;  /* 0x0000040001027983 */ /* 0x000ea20000100800 */
[----:B------:R-:W-:Y:S01]  /*29810*/  BSSY B1, `(.L_x_2097) ;  /* 0x0000004000017945 */ /* 0x000fe20003800000 */
[----:B--2---:R-:W-:-:S13]  /*29820*/  LOP3.LUT P0, RZ, R2, 0x8, RZ, 0xc0, !PT ;  /* 0x0000000802ff7812 */ /* 0x004fda000780c0ff */
[----:B------:R-:W-:Y:S05]  /*29830*/  @P0 BRA `(.L_x_2098) ;  /* 0x0000000000040947 */ /* 0x000fea0003800000 */
[----:B------:R-:W-:Y:S01]  /*29840*/  BPT.TRAP 0x1 ;  /* 0x000000040000795c */ /* 0x000fe20000300000 */
.L_x_2098:
[----:B------:R-:W-:Y:S05]  /*29850*/  BSYNC B1 ;  /* 0x0000000000017941 */ /* 0x000fea0003800000 */
.L_x_2097:
[----:B-1----:R-:W2:Y:S04]  /*29860*/  LDL.LU R5, [R1+0x1c] ;  /* 0x00001c0001057983 */ /* 0x002ea80000300800 */
[----:B------:R-:W2:Y:S04]  /*29870*/  LDL.LU R3, [R1+0x10] ;  /* 0x0000100001037983 */ /* 0x000ea80000300800 */
[----:B------:R-:W3:Y:S04]  /*29880*/  LDL R4, [R1] ;  /* 0x0000000001047983 */ /* 0x000ee80000100800 */
[----:B------:R-:W3:Y:S01]  /*29890*/  LDL R2, [R1+0x8] ;  /* 0x0000080001027983 */ /* 0x000ee20000100800 */
[----:B------:R-:W-:Y:S01]  /*298a0*/  UIADD3 UR4, UP0, UR38, 0x470, URZ ;  /* 0x0000047026047890 */ /* 0x000fe2000ff1e03f */
[----:B------:R-:W-:Y:S01]  /*298b0*/  PLOP3.LUT P0, PT, PT, PT, PT, 0x80, 0x0 ;  /* 0x000000000000781c */ /* 0x000fe20003f0f070 */
[----:B------:R-:W-:Y:S01]  /*298c0*/  VIADD R0, R0, 0x2a850 ;  /* 0x0002a85000007836 */ /* 0x000fe20000000000 */
[----:B------:R-:W-:Y:S01]  /*298d0*/  UMOV UR6, 0x0 ;  /* 0x0000000000067882 */ /* 0x000fe20000000000 */
[----:B------:R-:W-:Y:S01]  /*298e0*/  UIADD3.X UR5, URZ, UR39, URZ, UP0, !UPT ;  /* 0x000000273f057290 */ /* 0x000fe200087fe43f */
[----:B------:R-:W-:Y:S01]  /*298f0*/  UMOV UR7, 0x14f00000 ;  /* 0x14f0000000077882 */ /* 0x000fe20000000000 */
[----:B------:R-:W-:Y:S01]  /*29900*/  UMOV UR10, URZ ;  /* 0x0000003f000a7c82 */ /* 0x000fe20008000000 */
[----:B--2---:R-:W-:-:S02]  /*29910*/  IMAD R3, R3, 0x60, R5 ;  /* 0x0000006003037824 */ /* 0x004fc400078e0205 */
[----:B---3--:R-:W-:-:S04]  /*29920*/  IMAD R2, R2, 0x6000, R4 ;  /* 0x0000600002027824 */ /* 0x008fc800078e0204 */
[----:B------:R-:W-:-:S07]  /*29930*/  VIADD R4, R2, 0x400 ;  /* 0x0000040002047836 */ /* 0x000fce0000000000 */
.L_x_2099:
        /* <DEDUP_REMOVED lines=15> */
.L_x_2100:
        /* <DEDUP_REMOVED lines=10> */
.L_x_2093:
[----:B------:R-:W-:Y:S05]  /*29ad0*/  BSYNC B0 ;  /* 0x0000000000007941 */ /* 0x000fea0003800000 */
.L_x_2092:
[----:B-1----:R-:W2:Y:S04]  /*29ae0*/  LDL.LU R5, [R1+0x8] ;  /* 0x0000080001057983 */ /* 0x002ea80000300800 */
        /* <DEDUP_REMOVED lines=8> */
.L_x_2014:
[----:B------:R-:W-:Y:S05]  /*29b70*/  BSYNC B7 ;  /* 0x0000000000077941 */ /* 0x000fea0003800000 */
.L_x_2012:
[----:B------:R-:W2:Y:S02]  /*29b80*/  LDL R7, [R1+0x4] ;  /* 0x0000040001077983 */ /* 0x000ea40000100800 */
[----:B--2---:R-:W-:-:S13]  /*29b90*/  LOP3.LUT P0, RZ, R7, 0x10, RZ, 0xc0, !PT ;  /* 0x0000001007ff7812 */ /* 0x004fda000780c0ff */
[----:B------:R-:W-:Y:S05]  /*29ba0*/  @!P0 BRA `(.L_x_2101) ;  /* 0x0000000000288947 */ /* 0x000fea0003800000 */
[----:B------:R-:W-:Y:S05]  /*29bb0*/  WARPSYNC.ALL ;  /* 0x0000000000007948 */ /* 0x000fea0003800000 */
[----:B------:R-:W2:Y:S08]  /*29bc0*/  S2UR UR5, SR_CgaCtaId ;  /* 0x00000000000579c3 */ /* 0x000eb00000008800 */
[----:B------:R-:W-:Y:S06]  /*29bd0*/  BAR.SYNC.DEFER_BLOCKING 0x5, 0x180 ;  /* 0x0146000000007b1d */ /* 0x000fec0000010000 */
[----:B------:R-:W-:-:S02]  /*29be0*/  UMOV UR4, 0x400 ;  /* 0x0000040000047882 */ /* 0x000fc40000000000 */
[----:B--2---:R-:W-:-:S06]  /*29bf0*/  ULEA UR4, UR5, UR4, 0x18 ;  /* 0x0000000405047291 */ /* 0x004fcc000f8ec03f */
[----:B-1----:R-:W-:-:S05]  /*29c00*/  IMAD.U32 R0, RZ, RZ, UR4 ;  /* 0x00000004ff007e24 */ /* 0x002fca000f8e00ff */
[----:B------:R2:W3:Y:S04]  /*29c10*/  LDS.128 R16, [R0+0x2a8d0] ;  /* 0x02a8d00000107984 */ /* 0x0004e80000000c00 */
[----:B------:R2:W-:Y:S01]  /*29c20*/  STL [R1], R0 ;  /* 0x0000000001007387 */ /* 0x0005e20000100800 */
[----:B------:R-:W-:Y:S06]  /*29c30*/  BAR.ARV 0x4, 0x180 ;  /* 0x0106000000007b1d */ /* 0x000fec0000002000 */
[----:B------:R-:W-:Y:S05]  /*29c40*/  BRA `(.L_x_2102) ;  /* 0x0000000800e47947 */ /* 0x000fea0003800000 */
.L_x_2101:
[----:B------:R-:W2:Y:S01]  /*29c50*/  LDL R6, [R1+0x28] ;  /* 0x0000280001067983 */ /* 0x000ea20000100800 */
[----:B------:R-:W-:Y:S01]  /*29c60*/  UMOV UR4, 0xffffffff ;  /* 0xffffffff00047882 */ /* 0x000fe20000000000 */
[----:B--2---:R-:W-:Y:S02]  /*29c70*/  ISETP.NE.AND P5, PT, R6, 0x1f, PT ;  /* 0x0000001f0600780c */ /* 0x004fe40003fa5270 */
[----:B------:R-:W-:Y:S11]  /*29c80*/  BRA.DIV UR4, `(.L_x_2103) ;  /* 0x0000002e04787947 */ /* 0x000ff6000b800000 */
[----:B------:R-:W-:Y:S01]  /*29c90*/  IMAD.IADD R5, R19, 0x1, R6 ;  /* 0x0000000113057824 */ /* 0x000fe200078e0206 */
[----:B------:R-:W-:Y:S01]  /*29ca0*/  ULDC UR4, c[0x0][0xc3c] ;  /* 0x00030f0000047ab9 */ /* 0x000fe20000000800 */
[----:B------:R-:W-:Y:S01]  /*29cb0*/  ULDC.64 UR6, c[0x0][0x208] ;  /* 0x0000820000067ab9 */ /* 0x000fe20000000a00 */
[----:B------:R-:W-:Y:S02]  /*29cc0*/  LOP3.LUT P4, RZ, R7, 0x1, RZ, 0xc0, !PT ;  /* 0x0000000107ff7812 */ /* 0x000fe4000788c0ff */
[----:B------:R-:W-:-:S13]  /*29cd0*/  ISETP.GE.OR P0, PT, R5, UR4, !P5 ;  /* 0x0000000405007c0c */ /* 0x000fda000ef06670 */
[----:B------:R-:W2:Y:S02]  /*29ce0*/  @!P0 LDC.64 R2, c[0x0][0xc80] ;  /* 0x00032000ff028b82 */ /* 0x000ea40000000a00 */
[----:B--2---:R-:W-:-:S06]  /*29cf0*/  @!P0 IMAD.WIDE R2, R5, 0x4, R2 ;  /* 0x0000000405028825 */ /* 0x004fcc00078e0202 */
[----:B------:R2:W3:Y:S01]  /*29d00*/  @!P0 LDG.E R2, desc[UR6][R2.64] ;  /* 0x0000000602028981 */ /* 0x0004e2000c1e1900 */
[C---:B------:R-:W-:Y:S02]  /*29d10*/  ISETP.GE.U32.AND P1, PT, R6.reuse, 0x4, PT ;  /* 0x000000040600780c */ /* 0x040fe40003f26070 */
[C---:B------:R-:W-:Y:S02]  /*29d20*/  ISETP.GE.U32.AND P2, PT, R6.reuse, 0x8, PT ;  /* 0x000000080600780c */ /* 0x040fe40003f46070 */
[C---:B------:R-:W-:Y:S01]  /*29d30*/  ISETP.GE.U32.AND P3, PT, R6.reuse, 0x10, PT ;  /* 0x000000100600780c */ /* 0x040fe20003f66070 */
[----:B--2---:R-:W-:Y:S02]  /*29d40*/  IMAD.MOV.U32 R3, RZ, RZ, RZ ;  /* 0x000000ffff037224 */ /* 0x004fe400078e00ff */
[----:B---3--:R-:W-:Y:S01]  /*29d50*/  @!P0 IMAD.MOV.U32 R3, RZ, RZ, R2 ;  /* 0x000000ffff038224 */ /* 0x008fe200078e0002 */
[----:B------:R-:W-:-:S04]  /*29d60*/  ISETP.GE.U32.AND P0, PT, R6, 0x2, PT ;  /* 0x000000020600780c */ /* 0x000fc80003f06070 */
[----:B------:R-:W1:Y:S02]  /*29d70*/  SHFL.UP PT, R2, R3, 0x1, RZ ;  /* 0x0420000003027989 */ /* 0x000e6400000e00ff */
[----:B-1----:R-:W-:-:S05]  /*29d80*/  SEL R0, R2, RZ, P4 ;  /* 0x000000ff02007207 */ /* 0x002fca0002000000 */
[----:B------:R-:W-:Y:S02]  /*29d90*/  IMAD.IADD R2, R3, 0x1, R0 ;  /* 0x0000000103027824 */ /* 0x000fe400078e0200 */
[----:B------:R-:W-:Y:S04]  /*29da0*/  SHFL.IDX PT, R0, R16, RZ, 0x1f ;  /* 0x00001fff10007589 */ /* 0x000fe800000e0000 */
        /* <DEDUP_REMOVED lines=11> */
[----:B------:R-:W-:Y:S02]  /*29e60*/  IMAD.IADD R2, R2, 0x1, R5 ;  /* 0x0000000102027824 */ /* 0x000fe400078e0205 */
[----:B------:R1:W2:Y:S04]  /*29e70*/  SHFL.IDX PT, R5, R16, 0x1, 0x1f ;  /* 0x00201f0010057f89 */ /* 0x0002a800000e0000 */
[----:B------:R1:W3:Y:S02]  /*29e80*/  SHFL.IDX PT, R16, R2, 0x1f, 0x1f ;  /* 0x03e01f0002107f89 */ /* 0x0002e400000e0000 */
.L_x_2206:
[----:B------:R-:W-:Y:S02]  /*29e90*/  ULDC UR4, c[0x0][0xc38] ;  /* 0x00030e0000047ab9 */ /* 0x000fe40000000800 */
[----:B------:R-:W-:-:S04]  /*29ea0*/  IMAD.U32 R4, RZ, RZ, UR4 ;  /* 0x00000004ff047e24 */ /* 0x000fc8000f8e00ff */
[----:B-1-3--:R-:W-:-:S04]  /*29eb0*/  IMAD R16, R16, R4, RZ ;  /* 0x0000000410107224 */ /* 0x00afc800078e02ff */
[----:B--2---:R-:W-:-:S05]  /*29ec0*/  IMAD.IADD R5, R5, 0x1, R16 ;  /* 0x0000000105057824 */ /* 0x004fca00078e0210 */
[----:B------:R-:W-:-:S13]  /*29ed0*/  ISETP.GT.AND P4, PT, R5, R0, PT ;  /* 0x000000000500720c */ /* 0x000fda0003f84270 */
[----:B------:R-:W-:Y:S05]  /*29ee0*/  @P4 BRA `(.L_x_2104) ;  /* 0x0000000000a44947 */ /* 0x000fea0003800000 */
.L_x_2109:
[----:B-1----:R-:W1:Y:S01]  /*29ef0*/  LDC R3, c[0x0][0xc3c] ;  /* 0x00030f00ff037b82 */ /* 0x002e620000000800 */
[----:B------:R-:W-:-:S05]  /*29f00*/  VIADD R19, R19, 0x1f ;  /* 0x0000001f13137836 */ /* 0x000fca0000000000 */
[----:B-1----:R-:W-:-:S13]  /*29f10*/  ISETP.GE.AND P4, PT, R19, R3, PT ;  /* 0x000000031300720c */ /* 0x002fda0003f86270 */
[----:B------:R-:W-:Y:S05]  /*29f20*/  @P4 BRA `(.L_x_2105) ;  /* 0x0000000400e44947 */ /* 0x000fea0003800000 */
[----:B------:R-:W2:Y:S01]  /*29f30*/  LDL R2, [R1+0x28] ;  /* 0x0000280001027983 */ /* 0x000ea20000100800 */
[----:B------:R-:W-:Y:S01]  /*29f40*/  BSSY B0, `(.L_x_2106) ;  /* 0x0000009000007945 */ /* 0x000fe20003800000 */
[----:B--2---:R-:W-:-:S05]  /*29f50*/  IMAD.IADD R4, R19, 0x1, R2 ;  /* 0x0000000113047824 */ /* 0x004fca00078e0202 */
[----:B------:R-:W-:Y:S01]  /*29f60*/  ISETP.GE.OR P4, PT, R4, R3, !P5 ;  /* 0x000000030400720c */ /* 0x000fe20006f86670 */
[----:B------:R-:W-:-:S12]  /*29f70*/  IMAD.MOV.U32 R3, RZ, RZ, RZ ;  /* 0x000000ffff037224 */ /* 0x000fd800078e00ff */
[----:B------:R-:W-:Y:S05]  /*29f80*/  @P4 BRA `(.L_x_2107) ;  /* 0x0000000000104947 */ /* 0x000fea0003800000 */
[----:B------:R-:W1:Y:S01]  /*29f90*/  LDC.64 R2, c[0x0][0xc80] ;  /* 0x00032000ff027b82 */ /* 0x000e620000000a00 */
[----:B------:R-:W-:Y:S01]  /*29fa0*/  ULDC.64 UR4, c[0x0][0x208] ;  /* 0x0000820000047ab9 */ /* 0x000fe20000000a00 */
[----:B-1----:R-:W-:-:S06]  /*29fb0*/  IMAD.WIDE R2, R4, 0x4, R2 ;  /* 0x0000000404027825 */ /* 0x002fcc00078e0202 */
[----:B------:R1:W5:Y:S02]  /*29fc0*/  LDG.E R3, desc[UR4][R2.64] ;  /* 0x0000000402037981 */ /* 0x000364000c1e1900 */
.L_x_2107:
[----:B------:R-:W-:Y:S05]  /*29fd0*/  BSYNC B0 ;  /* 0x0000000000007941 */ /* 0x000fea0003800000 */
.L_x_2106:
[----:B------:R-:W-:-:S03]  /*29fe0*/  UMOV UR4, 0xffffffff ;  /* 0xffffffff00047882 */ /* 0x000fc60000000000 */
[----:B------:R-:W-:Y:S05]  /*29ff0*/  BRA.DIV UR4, `(.L_x_2108) ;  /* 0x0000002e04dc7947 */ /* 0x000fea000b800000 */
[----:B------:R-:W2:Y:S04]  /*2a000*/  LDL R4, [R1+0x4] ;  /* 0x0000040001047983 */ /* 0x000ea80000100800 */
[----:B-----5:R-:W1:Y:S01]  /*2a010*/  SHFL.UP PT, R14, R3, 0x1, RZ ;  /* 0x04200000030e7989 */ /* 0x020e6200000e00ff */
[----:B--2---:R-:W-:-:S04]  /*2a020*/  LOP3.LUT P4, RZ, R4, 0x1, RZ, 0xc0, !PT ;  /* 0x0000000104ff7812 */ /* 0x004fc8000788c0ff */
        /* <DEDUP_REMOVED lines=14> */
[----:B------:R1:W2:Y:S02]  /*2a110*/  SHFL.IDX PT, R16, R2, 0x1f, 0x1f ;  /* 0x03e01f0002107f89 */ /* 0x0002a400000e0000 */
.L_x_2214:
[----:B------:R-:W-:Y:S02]  /*2a120*/  ULDC UR4, c[0x0][0xc38] ;  /* 0x00030e0000047ab9 */ /* 0x000fe40000000800 */
[----:B------:R-:W-:-:S04]  /*2a130*/  IMAD.U32 R4, RZ, RZ, UR4 ;  /* 0x00000004ff047e24 */ /* 0x000fc8000f8e00ff */
[----:B--2---:R-:W-:-:S04]  /*2a140*/  IMAD R16, R16, R4, RZ ;  /* 0x0000000410107224 */ /* 0x004fc800078e02ff */
[----:B------:R-:W-:-:S05]  /*2a150*/  IMAD.IADD R5, R16, 0x1, R5 ;  /* 0x0000000110057824 */ /* 0x000fca00078e0205 */
[----:B------:R-:W-:-:S13]  /*2a160*/  ISETP.GT.AND P4, PT, R5, R0, PT ;  /* 0x000000000500720c */ /* 0x000fda0003f84270 */
[----:B------:R-:W-:Y:S05]  /*2a170*/  @!P4 BRA `(.L_x_2109) ;  /* 0xfffffffc005cc947 */ /* 0x000fea000383ffff */
.L_x_2104:
        /* <DEDUP_REMOVED lines=8> */
.L_x_2218:
[----:B------:R-:W-:Y:S01]  /*2a200*/  ISETP.NE.AND P0, PT, R5, RZ, PT ;  /* 0x000000ff0500720c */ /* 0x000fe20003f05270 */
[----:B------:R-:W-:-:S12]  /*2a210*/  IMAD.MOV.U32 R5, RZ, RZ, RZ ;  /* 0x000000ffff057224 */ /* 0x000fd800078e00ff */
[----:B------:R-:W-:Y:S05]  /*2a220*/  @!P0 BRA `(.L_x_2111) ;  /* 0x0000000000148947 */ /* 0x000fea0003800000 */
[----:B------:R-:W-:Y:S01]  /*2a230*/  UMOV UR4, 0xffffffff ;  /* 0xffffffff00047882 */ /* 0x000fe20000000000 */
[----:B------:R-:W-:Y:S02]  /*2a240*/  VIADD R12, R6, 0xffffffff ;  /* 0xffffffff060c7836 */ /* 0x000fe40000000000 */
[----:B------:R-:W-:Y:S05]  /*2a250*/  BRA.DIV UR4, `(.L_x_2112) ;  /* 0x0000003204687947 */ /* 0x000fea000b800000 */
[----:B-1----:R1:W0:Y:S02]  /*2a260*/  SHFL.IDX PT, R2, R2, R12, 0x1f ;  /* 0x00001f0c02027589 */ /* 0x00222400000e0000 */
.L_x_2221:
[----:B0-----:R-:W-:-:S07]  /*2a270*/  IMAD.MOV.U32 R5, RZ, RZ, R2 ;  /* 0x000000ffff057224 */ /* 0x001fce00078e0002 */
.L_x_2111:
[----:B-12---:R-:W1:Y:S01]  /*2a280*/  LDC.64 R2, c[0x0][0xc90] ;  /* 0x00032400ff027b82 */ /* 0x006e620000000a00 */
[----:B------:R-:W-:Y:S01]  /*2a290*/  IMAD.IADD R19, R6, 0x1, R19 ;  /* 0x0000000106137824 */ /* 0x000fe200078e0213 */
[----:B------:R-:W-:-:S03]  /*2a2a0*/  ULDC.64 UR4, c[0x0][0x208] ;  /* 0x0000820000047ab9 */ /* 0x000fc60000000a00 */
[----:B-1----:R-:W-:-:S05]  /*2a2b0*/  IMAD.WIDE R2, R19, 0x4, R2 ;  /* 0x0000000413027825 */ /* 0x002fca00078e0202 */
[----:B------:R-:W3:Y:S01]  /*2a2c0*/  LDG.E R7, desc[UR4][R2.64] ;  /* 0x0000000402077981 */ /* 0x000ee2000c1e1900 */
[----:B------:R-:W-:-:S04]  /*2a2d0*/  IMAD R16, R5, R4, R16 ;  /* 0x0000000405107224 */ /* 0x000fc800078e0210 */
[----:B------:R-:W-:Y:S02]  /*2a2e0*/  IMAD.IADD R0, R0, 0x1, -R16 ;  /* 0x0000000100007824 */ /* 0x000fe400078e0a10 */
[----:B---3--:R-:W-:-:S05]  /*2a2f0*/  IMAD R6, R17, R7, RZ ;  /* 0x0000000711067224 */ /* 0x008fca00078e02ff */
[----:B-----5:R-:W-:-:S04]  /*2a300*/  IABS R8, R6 ;  /* 0x0000000600087213 */ /* 0x020fc80000000000 */
[----:B------:R-:W1:Y:S08]  /*2a310*/  I2F.RP R2, R8 ;  /* 0x0000000800027306 */ /* 0x000e700000209400 */
[----:B-1----:R-:W1:Y:S02]  /*2a320*/  MUFU.RCP R2, R2 ;  /* 0x0000000200027308 */ /* 0x002e640000001000 */
[----:B-1----:R-:W-:-:S06]  /*2a330*/  VIADD R2, R2, 0xffffffe ;  /* 0x0ffffffe02027836 */ /* 0x002fcc0000000000 */
[----:B------:R-:W1:Y:S02]  /*2a340*/  F2I.FTZ.U32.TRUNC.NTZ R3, R2 ;  /* 0x0000000200037305 */ /* 0x000e64000021f000 */
[----:B-1----:R-:W-:-:S04]  /*2a350*/  IMAD.MOV R2, RZ, RZ, -R3 ;  /* 0x000000ffff027224 */ /* 0x002fc800078e0a03 */
        /* <DEDUP_REMOVED lines=23> */
[----:B------:R-:W-:-:S04]  /*2a4d0*/  VIADDMNMX R4, R3, R4, R7, PT ;  /* 0x0000000403047246 */ /* 0x000fc80003800107 */
[----:B------:R-:W-:-:S04]  /*2a4e0*/  IABS R7, R4 ;  /* 0x0000000400077213 */ /* 0x000fc80000000000 */
        /* <DEDUP_REMOVED lines=18> */
[C---:B------:R-:W-:Y:S01]  /*2a610*/  LOP3.LUT R3, R0.reuse, R4, RZ, 0x3c, !PT ;  /* 0x0000000400037212 */ /* 0x040fe200078e3cff */
[----:B------:R-:W-:-:S03]  /*2a620*/  IMAD.IADD R0, R0, 0x1, R5 ;  /* 0x0000000100007824 */ /* 0x000fc600078e0205 */
        /* <DEDUP_REMOVED lines=9> */
.L_x_2105:
[----:B------:R-:W-:Y:S01]  /*2a6c0*/  UMOV UR4, URZ ;  /* 0x0000003f00047c82 */ /* 0x000fe20008000000 */
[----:B------:R-:W-:Y:S01]  /*2a6d0*/  UMOV UR5, URZ ;  /* 0x0000003f00057c82 */ /* 0x000fe20008000000 */
[----:B------:R-:W-:Y:S01]  /*2a6e0*/  ULDC UR6, c[0x0][0xc3c] ;  /* 0x00030f0000067ab9 */ /* 0x000fe20000000800 */
[----:B------:R-:W-:Y:S02]  /*2a6f0*/  IMAD.MOV.U32 R16, RZ, RZ, R0 ;  /* 0x000000ffff107224 */ /* 0x000fe400078e0000 */
[----:B------:R-:W-:Y:S02]  /*2a700*/  IMAD.U32 R17, RZ, RZ, UR4 ;  /* 0x00000004ff117e24 */ /* 0x000fe4000f8e00ff */
[----:B------:R-:W-:Y:S02]  /*2a710*/  IMAD.U32 R18, RZ, RZ, UR5 ;  /* 0x00000005ff127e24 */ /* 0x000fe4000f8e00ff */
[----:B------:R-:W-:-:S07]  /*2a720*/  IMAD.U32 R19, RZ, RZ, UR6 ;  /* 0x00000006ff137e24 */ /* 0x000fce000f8e00ff */
.L_x_2113:
[----:B------:R-:W2:Y:S04]  /*2a730*/  LDL R0, [R1+0x28] ;  /* 0x0000280001007983 */ /* 0x000ea80000100800 */
[----:B------:R1:W3:Y:S01]  /*2a740*/  LDL R3, [R1] ;  /* 0x0000000001037983 */ /* 0x0002e20000100800 */
[----:B------:R-:W-:Y:S05]  /*2a750*/  WARPSYNC.ALL ;  /* 0x0000000000007948 */ /* 0x000fea0003800000 */
[----:B------:R-:W-:Y:S01]  /*2a760*/  BAR.SYNC.DEFER_BLOCKING 0x4, 0x180 ;  /* 0x0106000000007b1d */ /* 0x000fe20000010000 */
[----:B--2---:R-:W-:-:S13]  /*2a770*/  ISETP.NE.AND P0, PT, R0, RZ, PT ;  /* 0x000000ff0000720c */ /* 0x004fda0003f05270 */
[----:B------:R-:W3:Y:S01]  /*2a780*/  @!P0 S2R R0, SR_CgaCtaId ;  /* 0x0000000000008919 */ /* 0x000ee20000008800 */
[----:B------:R-:W-:-:S04]  /*2a790*/  @!P0 MOV R2, 0x400 ;  /* 0x0000040000028802 */ /* 0x000fc80000000f00 */
[----:B---3--:R-:W-:-:S05]  /*2a7a0*/  @!P0 LEA R3, R0, R2, 0x18 ;  /* 0x0000000200038211 */ /* 0x008fca00078ec0ff */
[----:B------:R1:W-:Y:S04]  /*2a7b0*/  @!P0 STS.128 [R3+0x2a8d0], R16 ;  /* 0x02a8d01003008388 */ /* 0x0003e80000000c00 */
[----:B------:R1:W-:Y:S01]  /*2a7c0*/  @!P0 STL [R1], R3 ;  /* 0x0000000301008387 */ /* 0x0003e20000100800 */
[----:B------:R-:W-:Y:S06]  /*2a7d0*/  BAR.ARV 0x5, 0x180 ;  /* 0x0146000000007b1d */ /* 0x000fec0000002000 */
.L_x_2102:
[----:B------:R-:W-:Y:S02]  /*2a7e0*/  ULDC UR4, c[0x0][0xc3c] ;  /* 0x00030f0000047ab9 */ /* 0x000fe40000000800 */
[----:B---3--:R-:W-:-:S13]  /*2a7f0*/  ISETP.GE.AND P0, PT, R19, UR4, PT ;  /* 0x0000000413007c0c */ /* 0x008fda000bf06270 */
[----:B------:R-:W-:Y:S05]  /*2a800*/  @!P0 BRA `(.L_x_2114) ;  /* 0xffffff8c00848947 */ /* 0x000fea000383ffff */
[----:B------:R-:W-:Y:S05]  /*2a810*/  BSYNC B8 ;  /* 0x0000000000087941 */ /* 0x000fea0003800000 */
.L_x_1954:
[----:B--2---:R-:W2:Y:S01]  /*2a820*/  LDL.LU R0, [R1+0x48] ;  /* 0x0000480001007983 */ /* 0x004ea20000300800 */
[----:B------:R-:W-:Y:S01]  /*2a830*/  BSSY B0, `(.L_x_2115) ;  /* 0x000000b000007945 */ /* 0x000fe20003800000 */
[----:B------:R-:W3:Y:S01]  /*2a840*/  S2R R5, SR_CgaCtaId ;  /* 0x0000000000057919 */ /* 0x000ee20000008800 */
[----:B--2---:R-:W-:-:S05]  /*2a850*/  VIADD R0, R0, 0x1 ;  /* 0x0000000100007836 */ /* 0x004fca0000000000 */
[----:B0-----:R-:W-:-:S04]  /*2a860*/  LEA.HI R2, R0, R0, RZ, 0x1 ;  /* 0x0000000000027211 */ /* 0x001fc800078f08ff */
[----:B-1----:R-:W-:-:S05]  /*2a870*/  LOP3.LUT R3, R2, 0xfffffffe, RZ, 0xc0, !PT ;  /* 0xfffffffe02037812 */ /* 0x002fca00078ec0ff */
[----:B------:R-:W-:Y:S01]  /*2a880*/  IMAD.IADD R3, R0, 0x1, -R3 ;  /* 0x0000000100037824 */ /* 0x000fe200078e0a03 */
[----:B------:R-:W-:-:S04]  /*2a890*/  MOV R0, 0x400 ;  /* 0x0000040000007802 */ /* 0x000fc80000000f00 */
[----:B---3--:R-:W-:Y:S02]  /*2a8a0*/  LEA R0, R5, R0, 0x18 ;  /* 0x0000000005007211 */ /* 0x008fe400078ec0ff */
[----:B------:R-:W-:-:S04]  /*2a8b0*/  SHF.L.U32 R3, R3, 0x1f, RZ ;  /* 0x0000001f03037819 */ /* 0x000fc800000006ff */
[----:B------:R-:W0:Y:S02]  /*2a8c0*/  SYNCS.PHASECHK.TRANS64.TRYWAIT P0, [R0+URZ+0x2a820], R3 ;  /* 0x02a82003000075a7 */ /* 0x000e24000800017f */
[----:B0-----:R-:W-:Y:S05]  /*2a8d0*/  @!P0 BRA `(.L_x_2116) ;  /* 0x0000002800f08947 */ /* 0x001fea0003800000 */
.L_x_2222:
[----:B------:R-:W-:Y:S05]  /*2a8e0*/  BSYNC B0 ;  /* 0x0000000000007941 */ /* 0x000fea0003800000 */
.L_x_2115:
[----:B------:R-:W-:-:S03]  /*2a8f0*/  UMOV UR4, 0xffffffff ;  /* 0xffffffff00047882 */ /* 0x000fc60000000000 */
[----:B------:R-:W-:Y:S05]  /*2a900*/  BRA.DIV UR4, `(.L_x_2117) ;  /* 0x0000002a04f87947 */ /* 0x000fea000b800000 */
[----:B------:R-:W1:Y:S02]  /*2a910*/  S2R R2, SR_TID.X ;  /* 0x0000000000027919 */ /* 0x000e640000002100 */
[----:B-1----:R-:W-:-:S04]  /*2a920*/  SHF.R.U32.HI R2, RZ, 0x5, R2 ;  /* 0x00000005ff027819 */ /* 0x002fc80000011602 */
[----:B------:R-:W-:-:S05]  /*2a930*/  LOP3.LUT R2, R2, 0x3, RZ, 0xc0, !PT ;  /* 0x0000000302027812 */ /* 0x000fca00078ec0ff */
[----:B------:R1:W2:Y:S02]  /*2a940*/  SHFL.IDX PT, R14, R2, RZ, 0x1f ;  /* 0x00001fff020e7589 */ /* 0x0002a400000e0000 */
.L_x_2225:
[----:B--2---:R-:W-:-:S13]  /*2a950*/  ISETP.NE.AND P0, PT, R14, RZ, PT ;  /* 0x000000ff0e00720c */ /* 0x004fda0003f05270 */
[----:B------:R-:W-:Y:S05]  /*2a960*/  @P0 BRA `(.L_x_1658) ;  /* 0x0000000000940947 */ /* 0x000fea0003800000 */
[----:B------:R-:W-:-:S03]  /*2a970*/  UMOV UR4, 0xffffffff ;  /* 0xffffffff00047882 */ /* 0x000fc60000000000 */
[----:B------:R-:W-:Y:S05]  /*2a980*/  BRA.DIV UR4, `(.L_x_2118) ;  /* 0x0000002e040c7947 */ /* 0x000fea000b800000 */
[----:B------:R-:W-:-:S13]  /*2a990*/  ELECT P6, URZ, PT ;  /* 0x00000000003f782f */ /* 0x000fda00038c0000 */
.L_x_2228:
[----:B------:R-:W-:Y:S05]  /*2a9a0*/  @!P6 BRA `(.L_x_1658) ;  /* 0x000000000084e947 */ /* 0x000fea0003800000 */
[----:B------:R-:W-:-:S06]  /*2a9b0*/  ULOP3.LUT UR4, UR60, 0x2, URZ, 0xfc, !UPT ;  /* 0x000000023c047892 */ /* 0x000fcc000f8efc3f */
[----:B-1----:R-:W-:-:S05]  /*2a9c0*/  IMAD.U32 R2, RZ, RZ, UR4 ;  /* 0x00000004ff027e24 */ /* 0x002fca000f8e00ff */
[----:B------:R-:W-:-:S13]  /*2a9d0*/  ISETP.NE.AND P2, PT, R2, 0x3, PT ;  /* 0x000000030200780c */ /* 0x000fda0003f45270 */
[----:B------:R-:W-:Y:S05]  /*2a9e0*/  @!P2 BRA `(.L_x_2119) ;  /* 0x000000000004a947 */ /* 0x000fea0003800000 */
[----:B------:R-:W-:Y:S01]  /*2a9f0*/  BPT.TRAP 0x1 ;  /* 0x000000040000795c */ /* 0x000fe20000300000 */
.L_x_2119:
        /* <DEDUP_REMOVED lines=14> */
.L_x_2229:
[----:B------:R-:W1:Y:S02]  /*2aae0*/  SYNCS.PHASECHK.TRANS64.TRYWAIT P0, [R7+URZ], R2 ;  /* 0x00000002070075a7 */ /* 0x000e64000800017f */
[----:B-1----:R-:W-:Y:S05]  /*2aaf0*/  @!P0 BRA `(.L_x_2121) ;  /* 0x0000002800e48947 */ /* 0x002fea0003800000 */
.L_x_2230:
[----:B------:R-:W-:Y:S05]  /*2ab00*/  @!P2 BRA `(.L_x_2122) ;  /* 0x000000000004a947 */ /* 0x000fea0003800000 */
[----:B------:R-:W-:Y:S01]  /*2ab10*/  BPT.TRAP 0x1 ;  /* 0x000000040000795c */ /* 0x000fe20000300000 */
.L_x_2122:
[----:B------:R-:W2:Y:S01]  /*2ab20*/  LDL.LU R4, [R1+0x8] ;  /* 0x0000080001047983 */ /* 0x000ea20000300800 */
[----:B------:R-:W-:-:S04]  /*2ab30*/  VIADD R0, R0, 0x2a860 ;  /* 0x0002a86000007836 */ /* 0x000fc80000000000 */
[----:B--2---:R-:W-:-:S04]  /*2ab40*/  IMAD R4, R4, 0x8, R0 ;  /* 0x0000000804047824 */ /* 0x004fc800078e0200 */
[----:B------:R-:W2:Y:S02]  /*2ab50*/  SYNCS.PHASECHK.TRANS64.TRYWAIT P0, [R4+URZ], R5 ;  /* 0x00000005040075a7 */ /* 0x000ea4000800017f */
[----:B--2---:R-:W-:Y:S05]  /*2ab60*/  @!P0 BRA `(.L_x_2123) ;  /* 0x0000002800dc8947 */ /* 0x004fea0003800000 */
.L_x_2231:
[----:B------:R-:W-:-:S07]  /*2ab70*/  IMAD R3, R3, 0x8, R0 ;  /* 0x0000000803037824 */ /* 0x000fce00078e0200 */
.L_x_2124:
[----:B---3--:R3:W0:Y:S02]  /*2ab80*/  SYNCS.PHASECHK.TRANS64.TRYWAIT P0, [R3+URZ], R2 ;  /* 0x00000002030075a7 */ /* 0x008624000800017f */
[----:B0-----:R-:W-:Y:S05]  /*2ab90*/  @!P0 NANOSLEEP.SYNCS 0x989680 ;  /* 0x009896800000895d */ /* 0x001fea0003900000 */
[----:B------:R-:W0:Y:S02]  /*2aba0*/  @!P0 SYNCS.PHASECHK.TRANS64 P0, [R3+URZ], R2 ;  /* 0x00000002030085a7 */ /* 0x000e24000800007f */
[----:B0-----:R-:W-:Y:S05]  /*2abb0*/  @!P0 BRA `(.L_x_2124) ;  /* 0xfffffffc00f08947 */ /* 0x001fea000383ffff */
.L_x_1658:
[----:B------:R-:W-:Y:S05]  /*2abc0*/  BSYNC B9 ;  /* 0x0000000000097941 */ /* 0x000fea0003800000 */
.L_x_1655:
[----:B------:R-:W-:Y:S05]  /*2abd0*/  EXIT ;  /* 0x000000000000794d */ /* 0x000fea0003800000 */
.L_x_1684:
[----:B-1----:R1:W2:Y:S02]  /*2abe0*/  SYNCS.PHASECHK.TRANS64.TRYWAIT P5, [R3+URZ+0x2a890], R0 ;  /* 0x02a89000030075a7 */ /* 0x0022a400080a017f */
[----:B--2---:R-:W-:Y:S05]  /*2abf0*/  @!P5 NANOSLEEP.SYNCS 0x989680 ;  /* 0x009896800000d95d */ /* 0x004fea0003900000 */
[----:B------:R-:W2:Y:S02]  /*2ac00*/  @!P5 SYNCS.PHASECHK.TRANS64 P5, [R3+URZ+0x2a890], R0 ;  /* 0x02a890000300d5a7 */ /* 0x000ea400080a007f */
[----:B--2---:R-:W-:Y:S05]  /*2ac10*/  @!P5 BRA `(.L_x_1684) ;  /* 0xfffffffc00f0d947 */ /* 0x004fea000383ffff */
[----:B------:R-:W-:Y:S05]  /*2ac20*/  BRA `(.L_x_2125) ;  /* 0xfffffd8c00d87947 */ /* 0x000fea000383ffff */
.L_x_1738:
[----:B-1----:R1:W3:Y:S02]  /*2ac30*/  SYNCS.PHASECHK.TRANS64.TRYWAIT P5, [R3+URZ+0x2a890], R0 ;  /* 0x02a89000030075a7 */ /* 0x0022e400080a017f */
[----:B---3--:R-:W-:Y:S05]  /*2ac40*/  @!P5 NANOSLEEP.SYNCS 0x989680 ;  /* 0x009896800000d95d */ /* 0x008fea0003900000 */
[----:B------:R-:W3:Y:S02]  /*2ac50*/  @!P5 SYNCS.PHASECHK.TRANS64 P5, [R3+URZ+0x2a890], R0 ;  /* 0x02a890000300d5a7 */ /* 0x000ee400080a007f */
[----:B---3--:R-:W-:Y:S05]  /*2ac60*/  @!P5 BRA `(.L_x_1738) ;  /* 0xfffffffc00f0d947 */ /* 0x008fea000383ffff */
[----:B------:R-:W-:Y:S05]  /*2ac70*/  BRA `(.L_x_2126) ;  /* 0xfffffdc4006c7947 */ /* 0x000fea000383ffff */
.L_x_1763:
[----:B-1----:R1:W2:Y:S02]  /*2ac80*/  SYNCS.PHASECHK.TRANS64.TRYWAIT P4, [R3+URZ+0x2a890], R0 ;  /* 0x02a89000030075a7 */ /* 0x0022a4000808017f */
[----:B--2---:R-:W-:Y:S05]  /*2ac90*/  @!P4 NANOSLEEP.SYNCS 0x989680 ;  /* 0x009896800000c95d */ /* 0x004fea0003900000 */
[----:B------:R-:W2:Y:S02]  /*2aca0*/  @!P4 SYNCS.PHASECHK.TRANS64 P4, [R3+URZ+0x2a890], R0 ;  /* 0x02a890000300c5a7 */ /* 0x000ea4000808007f */
[----:B--2---:R-:W-:Y:S05]  /*2acb0*/  @!P4 BRA `(.L_x_1763) ;  /* 0xfffffffc00f0c947 */ /* 0x004fea000383ffff */
[----:B------:R-:W-:Y:S05]  /*2acc0*/  BRA `(.L_x_2127) ;  /* 0xfffffdf8002c7947 */ /* 0x000fea000383ffff */
.L_x_1769:
[----:B0-----:R0:W2:Y:S02]  /*2acd0*/  SYNCS.PHASECHK.TRANS64.TRYWAIT P4, [R3+URZ+0x2a8b0], R0 ;  /* 0x02a8b000030075a7 */ /* 0x0010a4000808017f */
[----:B--2---:R-:W-:Y:S05]  /*2ace0*/  @!P4 NANOSLEEP.SYNCS 0x989680 ;  /* 0x009896800000c95d */ /* 0x004fea0003900000 */
[----:B------:R-:W2:Y:S02]  /*2acf0*/  @!P4 SYNCS.PHASECHK.TRANS64 P4, [R3+URZ+0x2a8b0], R0 ;  /* 0x02a8b0000300c5a7 */ /* 0x000ea4000808007f */
[----:B--2---:R-:W-:Y:S05]  /*2ad00*/  @!P4 BRA `(.L_x_1769) ;  /* 0xfffffffc00f0c947 */ /* 0x004fea000383ffff */
[----:B------:R-:W-:Y:S05]  /*2ad10*/  BRA `(.L_x_2128) ;  /* 0xfffffdfc00387947 */ /* 0x000fea000383ffff */
.L_x_1795:
        /* <DEDUP_REMOVED lines=8> */
.L_x_2130:
[----:B------:R-:W-:Y:S05]  /*2ada0*/  BSYNC B1 ;  /* 0x0000000000017941 */ /* 0x000fea0003800000 */
.L_x_2129:
        /* <DEDUP_REMOVED lines=8> */
.L_x_2131:
[----:B------:R-:W-:Y:S02]  /*2ae30*/  IMAD.MOV.U32 R13, RZ, RZ, R8 ;  /* 0x000000ffff0d7224 */ /* 0x000fe400078e0008 */
[----:B------:R-:W-:-:S07]  /*2ae40*/  IMAD.MOV.U32 R0, RZ, RZ, R14 ;  /* 0x000000ffff007224 */ /* 0x000fce00078e000e */
[----:B------:R-:W-:Y:S05]  /*2ae50*/  WARPSYNC.COLLECTIVE R15, `(.L_x_2132) ;  /* 0x000000000f087348 */ /* 0x000fea0003c00000 */
[----:B------:R0:W1:Y:S02]  /*2ae60*/  SHFL.IDX P6, R14, R13, R12, R11 ;  /* 0x0000000c0d0e7389 */ /* 0x00006400000c000b */
[----:B01----:R-:W-:Y:S01]  /*2ae70*/  ENDCOLLECTIVE ;  /* 0x000000000000791b */ /* 0x003fe20003800000 */
.L_x_2132:
[----:B------:R-:W-:Y:S02]  /*2ae80*/  IMAD.MOV.U32 R13, RZ, RZ, R4 ;  /* 0x000000ffff0d7224 */ /* 0x000fe400078e0004 */
[----:B------:R-:W-:-:S07]  /*2ae90*/  IMAD.MOV.U32 R5, RZ, RZ, R14 ;  /* 0x000000ffff057224 */ /* 0x000fce00078e000e */
[----:B------:R-:W-:Y:S05]  /*2aea0*/  WARPSYNC.COLLECTIVE R15, `(.L_x_2133) ;  /* 0x000000000f087348 */ /* 0x000fea0003c00000 */
[----:B------:R0:W1:Y:S02]  /*2aeb0*/  SHFL.IDX P6, R14, R13, R12, R11 ;  /* 0x0000000c0d0e7389 */ /* 0x00006400000c000b */
[----:B01----:R-:W-:Y:S01]  /*2aec0*/  ENDCOLLECTIVE ;  /* 0x000000000000791b */ /* 0x003fe20003800000 */
.L_x_2133:
[----:B------:R-:W-:Y:S05]  /*2aed0*/  BRA `(.L_x_2134) ;  /* 0xfffffe0c00747947 */ /* 0x000fea000383ffff */
.L_x_1798:
[----:B------:R-:W-:Y:S01]  /*2aee0*/  BSSY B1, `(.L_x_2135) ;  /* 0x0000008000017945 */ /* 0x000fe20003800000 */
[----:B------:R-:W-:Y:S02]  /*2aef0*/  IMAD.MOV.U32 R13, RZ, RZ, R7 ;  /* 0x000000ffff0d7224 */ /* 0x000fe400078e0007 */
[----:B------:R-:W-:Y:S02]  /*2af00*/  IMAD.MOV.U32 R12, RZ, RZ, 0x1 ;  /* 0x00000001ff0c7424 */ /* 0x000fe400078e00ff */
[----:B------:R-:W-:Y:S02]  /*2af10*/  IMAD.MOV.U32 R11, RZ, RZ, 0x1c1f ;  /* 0x00001c1fff0b7424 */ /* 0x000fe400078e00ff */
[----:B------:R-:W-:-:S07]  /*2af20*/  IMAD.MOV.U32 R15, RZ, RZ, -0x1 ;  /* 0xffffffffff0f7424 */ /* 0x000fce00078e00ff */
[----:B0---4-:R-:W-:Y:S05]  /*2af30*/  WARPSYNC.COLLECTIVE R15, `(.L_x_2136) ;  /* 0x000000000f087348 */ /* 0x011fea0003c00000 */
[----:B----4-:R1:W2:Y:S02]  /*2af40*/  SHFL.IDX P6, R14, R13, R12, R11 ;  /* 0x0000000c0d0e7389 */ /* 0x0102a400000c000b */
[----:B012---:R-:W-:Y:S01]  /*2af50*/  ENDCOLLECTIVE ;  /* 0x000000000000791b */ /* 0x007fe20003800000 */
.L_x_2136:
[----:B------:R-:W-:Y:S05]  /*2af60*/  BSYNC B1 ;  /* 0x0000000000017941 */ /* 0x000fea0003800000 */
.L_x_2135:
[----:B------:R-:W-:Y:S02]  /*2af70*/  IMAD.MOV.U32 R13, RZ, RZ, R6 ;  /* 0x000000ffff0d7224 */ /* 0x000fe400078e0006 */
[----:B------:R-:W-:Y:S02]  /*2af80*/  IMAD.MOV.U32 R12, RZ, RZ, 0x1 ;  /* 0x00000001ff0c7424 */ /* 0x000fe400078e00ff */
[----:B------:R-:W-:Y:S02]  /*2af90*/  IMAD.MOV.U32 R11, RZ, RZ, 0x1c1f ;  /* 0x00001c1fff0b7424 */ /* 0x000fe400078e00ff */
[----:B------:R-:W-:Y:S02]  /*2afa0*/  IMAD.MOV.U32 R15, RZ, RZ, -0x1 ;  /* 0xffffffffff0f7424 */ /* 0x000fe400078e00ff */
[----:B------:R-:W-:-:S07]  /*2afb0*/  IMAD.MOV.U32 R3, RZ, RZ, R14 ;  /* 0x000000ffff037224 */ /* 0x000fce00078e000e */
[----:B------:R-:W-:Y:S05]  /*2afc0*/  WARPSYNC.COLLECTIVE R15, `(.L_x_2137) ;  /* 0x000000000f087348 */ /* 0x000fea0003c00000 */
[----:B------:R0:W1:Y:S02]  /*2afd0*/  SHFL.IDX P6, R14, R13, R12, R11 ;  /* 0x0000000c0d0e7389 */ /* 0x00006400000c000b */
[----:B01----:R-:W-:Y:S01]  /*2afe0*/  ENDCOLLECTIVE ;  /* 0x000000000000791b */ /* 0x003fe20003800000 */
.L_x_2137:
[----:B------:R-:W-:Y:S02]  /*2aff0*/  IMAD.MOV.U32 R13, RZ, RZ, R8 ;  /* 0x000000ffff0d7224 */ /* 0x000fe400078e0008 */
[----:B------:R-:W-:-:S07]  /*2b000*/  IMAD.MOV.U32 R0, RZ, RZ, R14 ;  /* 0x000000ffff007224 */ /* 0x000fce00078e000e */
[----:B------:R-:W-:Y:S05]  /*2b010*/  WARPSYNC.COLLECTIVE R15, `(.L_x_2138) ;  /* 0x000000000f087348 */ /* 0x000fea0003c00000 */
[----:B------:R0:W1:Y:S02]  /*2b020*/  SHFL.IDX P6, R14, R13, R12, R11 ;  /* 0x0000000c0d0e7389 */ /* 0x00006400000c000b */
[----:B01----:R-:W-:Y:S01]  /*2b030*/  ENDCOLLECTIVE ;  /* 0x000000000000791b */ /* 0x003fe20003800000 */
.L_x_2138:
[----:B------:R-:W-:Y:S02]  /*2b040*/  IMAD.MOV.U32 R13, RZ, RZ, R4 ;  /* 0x000000ffff0d7224 */ /* 0x000fe400078e0004 */
[----:B------:R-:W-:-:S07]  /*2b050*/  IMAD.MOV.U32 R5, RZ, RZ, R14 ;  /* 0x000000ffff057224 */ /* 0x000fce00078e000e */
[----:B------:R-:W-:Y:S05]  /*2b060*/  WARPSYNC.COLLECTIVE R15, `(.L_x_2139) ;  /* 0x000000000f087348 */ /* 0x000fea0003c00000 */
[----:B------:R0:W1:Y:S02]  /*2b070*/  SHFL.IDX P6, R14, R13, R12, R11 ;  /* 0x0000000c0d0e7389 */ /* 0x00006400000c000b */
[----:B01----:R-:W-:Y:S01]  /*2b080*/  ENDCOLLECTIVE ;  /* 0x000000000000791b */ /* 0x003fe20003800000 */
.L_x_2139:
[----:B------:R-:W-:Y:S01]  /*2b090*/  IMAD.MOV.U32 R4, RZ, RZ, R14 ;  /* 0x000000ffff047224 */ /* 0x000fe200078e000e */
[----:B------:R-:W-:Y:S06]  /*2b0a0*/  BRA `(.L_x_2140) ;  /* 0xfffffe14002c7947 */ /* 0x000fec000383ffff */
.L_x_1802:
[----:B0-----:R0:W1:Y:S02]  /*2b0b0*/  SYNCS.PHASECHK.TRANS64.TRYWAIT P0, [R16+URZ+0x2a800], R5 ;  /* 0x02a80005100075a7 */ /* 0x001064000800017f */
[----:B-1----:R-:W-:Y:S05]  /*2b0c0*/  @!P0 NANOSLEEP.SYNCS 0x989680 ;  /* 0x009896800000895d */ /* 0x002fea0003900000 */
[----:B------:R-:W1:Y:S02]  /*2b0d0*/  @!P0 SYNCS.PHASECHK.TRANS64 P0, [R16+URZ+0x2a800], R5 ;  /* 0x02a80005100085a7 */ /* 0x000e64000800007f */
[----:B-1----:R-:W-:Y:S05]  /*2b0e0*/  @!P0 BRA `(.L_x_1802) ;  /* 0xfffffffc00f08947 */ /* 0x002fea000383ffff */
[----:B------:R-:W-:Y:S05]  /*2b0f0*/  BRA `(.L_x_2141) ;  /* 0xfffffe1c005c7947 */ /* 0x000fea000383ffff */
.L_x_1826:
        /* <DEDUP_REMOVED lines=8> */
.L_x_2143:
[----:B------:R-:W-:Y:S05]  /*2b180*/  BSYNC B1 ;  /* 0x0000000000017941 */ /* 0x000fea0003800000 */
.L_x_2142:
        /* <DEDUP_REMOVED lines=8> */
.L_x_2144:
[----:B------:R-:W-:Y:S02]  /*2b210*/  IMAD.MOV.U32 R21, RZ, RZ, R3 ;  /* 0x000000ffff157224 */ /* 0x000fe400078e0003 */
[----:B------:R-:W-:Y:S02]  /*2b220*/  IMAD.MOV.U32 R13, RZ, RZ, R7 ;  /* 0x000000ffff0d7224 */ /* 0x000fe400078e0007 */
[----:B------:R-:W-:-:S07]  /*2b230*/  IMAD.MOV.U32 R0, RZ, RZ, R14 ;  /* 0x000000ffff007224 */ /* 0x000fce00078e000e */
[----:B------:R-:W-:Y:S05]  /*2b240*/  WARPSYNC.COLLECTIVE R15, `(.L_x_2145) ;  /* 0x000000000f087348 */ /* 0x000fea0003c00000 */
[----:B------:R0:W1:Y:S02]  /*2b250*/  SHFL.IDX P6, R14, R13, R12, R11 ;  /* 0x0000000c0d0e7389 */ /* 0x00006400000c000b */
[----:B01----:R-:W-:Y:S01]  /*2b260*/  ENDCOLLECTIVE ;  /* 0x000000000000791b */ /* 0x003fe20003800000 */
.L_x_2145:
[----:B------:R-:W-:Y:S02]  /*2b270*/  IMAD.MOV.U32 R20, RZ, RZ, R0 ;  /* 0x000000ffff147224 */ /* 0x000fe400078e0000 */
[----:B------:R-:W-:Y:S02]  /*2b280*/  IMAD.MOV.U32 R13, RZ, RZ, R9 ;  /* 0x000000ffff0d7224 */ /* 0x000fe400078e0009 */
[----:B------:R-:W-:-:S07]  /*2b290*/  IMAD.MOV.U32 R5, RZ, RZ, R14 ;  /* 0x000000ffff057224 */ /* 0x000fce00078e000e */
[----:B------:R-:W-:Y:S05]  /*2b2a0*/  WARPSYNC.COLLECTIVE R15, `(.L_x_2146) ;  /* 0x000000000f087348 */ /* 0x000fea0003c00000 */
[----:B------:R0:W1:Y:S02]  /*2b2b0*/  SHFL.IDX P6, R14, R13, R12, R11 ;  /* 0x0000000c0d0e7389 */ /* 0x00006400000c000b */
[----:B01----:R-:W-:Y:S01]  /*2b2c0*/  ENDCOLLECTIVE ;  /* 0x000000000000791b */ /* 0x003fe20003800000 */
.L_x_2146:
[----:B------:R-:W-:Y:S05]  /*2b2d0*/  BRA `(.L_x_2147) ;  /* 0xfffffe4000f07947 */ /* 0x000fea000383ffff */
.L_x_1829:
[----:B------:R-:W-:Y:S01]  /*2b2e0*/  BSSY B1, `(.L_x_2148) ;  /* 0x0000008000017945 */ /* 0x000fe20003800000 */
[----:B------:R-:W-:Y:S02]  /*2b2f0*/  IMAD.MOV.U32 R13, RZ, RZ, R8 ;  /* 0x000000ffff0d7224 */ /* 0x000fe400078e0008 */
[----:B------:R-:W-:Y:S02]  /*2b300*/  IMAD.MOV.U32 R12, RZ, RZ, 0x1 ;  /* 0x00000001ff0c7424 */ /* 0x000fe400078e00ff */
[----:B------:R-:W-:Y:S02]  /*2b310*/  IMAD.MOV.U32 R11, RZ, RZ, 0x1c1f ;  /* 0x00001c1fff0b7424 */ /* 0x000fe400078e00ff */
[----:B------:R-:W-:-:S07]  /*2b320*/  IMAD.MOV.U32 R15, RZ, RZ, -0x1 ;  /* 0xffffffffff0f7424 */ /* 0x000fce00078e00ff */
[----:B------:R-:W-:Y:S05]  /*2b330*/  WARPSYNC.COLLECTIVE R15, `(.L_x_2149) ;  /* 0x000000000f087348 */ /* 0x000fea0003c00000 */
[----:B------:R0:W1:Y:S02]  /*2b340*/  SHFL.IDX P6, R14, R13, R12, R11 ;  /* 0x0000000c0d0e7389 */ /* 0x00006400000c000b */
[----:B01----:R-:W-:Y:S01]  /*2b350*/  ENDCOLLECTIVE ;  /* 0x000000000000791b */ /* 0x003fe20003800000 */
.L_x_2149:
[----:B------:R-:W-:Y:S05]  /*2b360*/  BSYNC B1 ;  /* 0x0000000000017941 */ /* 0x000fea0003800000 */
.L_x_2148:
        /* <DEDUP_REMOVED lines=8> */
.L_x_2150:
[----:B------:R-:W-:Y:S02]  /*2b3f0*/  IMAD.MOV.U32 R61, RZ, RZ, R3 ;  /* 0x000000ffff3d7224 */ /* 0x000fe400078e0003 */
[----:B------:R-:W-:Y:S02]  /*2b400*/  IMAD.MOV.U32 R13, RZ, RZ, R7 ;  /* 0x000000ffff0d7224 */ /* 0x000fe400078e0007 */
[----:B------:R-:W-:-:S07]  /*2b410*/  IMAD.MOV.U32 R0, RZ, RZ, R14 ;  /* 0x000000ffff007224 */ /* 0x000fce00078e000e */
[----:B------:R-:W-:Y:S05]  /*2b420*/  WARPSYNC.COLLECTIVE R15, `(.L_x_2151) ;  /* 0x000000000f087348 */ /* 0x000fea0003c00000 */
[----:B------:R0:W1:Y:S02]  /*2b430*/  SHFL.IDX P6, R14, R13, R12, R11 ;  /* 0x0000000c0d0e7389 */ /* 0x00006400000c000b */
[----:B01----:R-:W-:Y:S01]  /*2b440*/  ENDCOLLECTIVE ;  /* 0x000000000000791b */ /* 0x003fe20003800000 */
.L_x_2151:
[----:B------:R-:W-:Y:S02]  /*2b450*/  IMAD.MOV.U32 R60, RZ, RZ, R0 ;  /* 0x000000ffff3c7224 */ /* 0x000fe400078e0000 */
[----:B------:R-:W-:Y:S02]  /*2b460*/  IMAD.MOV.U32 R13, RZ, RZ, R9 ;  /* 0x000000ffff0d7224 */ /* 0x000fe400078e0009 */
[----:B------:R-:W-:-:S07]  /*2b470*/  IMAD.MOV.U32 R7, RZ, RZ, R14 ;  /* 0x000000ffff077224 */ /* 0x000fce00078e000e */
[----:B------:R-:W-:Y:S05]  /*2b480*/  WARPSYNC.COLLECTIVE R15, `(.L_x_2152) ;  /* 0x000000000f087348 */ /* 0x000fea0003c00000 */
[----:B------:R0:W1:Y:S02]  /*2b490*/  SHFL.IDX P6, R14, R13, R12, R11 ;  /* 0x0000000c0d0e7389 */ /* 0x00006400000c000b */
[----:B01----:R-:W-:Y:S01]  /*2b4a0*/  ENDCOLLECTIVE ;  /* 0x000000000000791b */ /* 0x003fe20003800000 */
.L_x_2152:
[----:B------:R-:W-:Y:S05]  /*2b4b0*/  BRA `(.L_x_2153) ;  /* 0xfffffe4800247947 */ /* 0x000fea000383ffff */
.L_x_1833:
[----:B0-----:R0:W1:Y:S02]  /*2b4c0*/  SYNCS.PHASECHK.TRANS64.TRYWAIT P0, [R16+URZ+0x2a800], R61 ;  /* 0x02a8003d100075a7 */ /* 0x001064000800017f */
[----:B-1----:R-:W-:Y:S05]  /*2b4d0*/  @!P0 NANOSLEEP.SYNCS 0x989680 ;  /* 0x009896800000895d */ /* 0x002fea0003900000 */
[----:B------:R-:W1:Y:S02]  /*2b4e0*/  @!P0 SYNCS.PHASECHK.TRANS64 P0, [R16+URZ+0x2a800], R61 ;  /* 0x02a8003d100085a7 */ /* 0x000e64000800007f */
[----:B-1----:R-:W-:Y:S05]  /*2b4f0*/  @!P0 BRA `(.L_x_1833) ;  /* 0xfffffffc00f08947 */ /* 0x002fea000383ffff */
[----:B------:R-:W-:Y:S05]  /*2b500*/  BRA `(.L_x_2154) ;  /* 0xfffffe4c00ac7947 */ /* 0x000fea000383ffff */
.L_x_1847:
[----:B-1----:R1:W3:Y:S02]  /*2b510*/  SYNCS.PHASECHK.TRANS64.TRYWAIT P2, [R21+URZ+0x2a830], R0 ;  /* 0x02a83000150075a7 */ /* 0x0022e4000804017f */
[----:B---3--:R-:W-:Y:S05]  /*2b520*/  @!P2 NANOSLEEP.SYNCS 0x989680 ;  /* 0x009896800000a95d */ /* 0x008fea0003900000 */
[----:B------:R-:W3:Y:S02]  /*2b530*/  @!P2 SYNCS.PHASECHK.TRANS64 P2, [R21+URZ+0x2a830], R0 ;  /* 0x02a830001500a5a7 */ /* 0x000ee4000804007f */
[----:B---3--:R-:W-:Y:S05]  /*2b540*/  @!P2 BRA `(.L_x_1847) ;  /* 0xfffffffc00f0a947 */ /* 0x008fea000383ffff */
[----:B------:R-:W-:Y:S05]  /*2b550*/  BRA `(.L_x_1846) ;  /* 0xfffffe7800147947 */ /* 0x000fea000383ffff */
.L_x_1867:
[----:B-1----:R1:W2:Y:S02]  /*2b560*/  SYNCS.PHASECHK.TRANS64.TRYWAIT P2, [R21+URZ+0x2a830], R12 ;  /* 0x02a8300c150075a7 */ /* 0x0022a4000804017f */
[----:B--2---:R-:W-:Y:S05]  /*2b570*/  @!P2 NANOSLEEP.SYNCS 0x989680 ;  /* 0x009896800000a95d */ /* 0x004fea0003900000 */
[----:B------:R-:W2:Y:S02]  /*2b580*/  @!P2 SYNCS.PHASECHK.TRANS64 P2, [R21+URZ+0x2a830], R12 ;  /* 0x02a8300c1500a5a7 */ /* 0x000ea4000804007f */
[----:B--2---:R-:W-:Y:S05]  /*2b590*/  @!P2 BRA `(.L_x_1867) ;  /* 0xfffffffc00f0a947 */ /* 0x004fea000383ffff */
[----:B------:R-:W-:Y:S05]  /*2b5a0*/  BRA `(.L_x_1866) ;  /* 0xfffffeac00647947 */ /* 0x000fea000383ffff */
.L_x_1872:
[----:B-1----:R1:W2:Y:S02]  /*2b5b0*/  SYNCS.PHASECHK.TRANS64.TRYWAIT P2, [R12+URZ+0x2a850], R11 ;  /* 0x02a8500b0c0075a7 */ /* 0x0022a4000804017f */
[----:B--2---:R-:W-:Y:S05]  /*2b5c0*/  @!P2 NANOSLEEP.SYNCS 0x989680 ;  /* 0x009896800000a95d */ /* 0x004fea0003900000 */
[----:B------:R-:W2:Y:S02]  /*2b5d0*/  @!P2 SYNCS.PHASECHK.TRANS64 P2, [R12+URZ+0x2a850], R11 ;  /* 0x02a8500b0c00a5a7 */ /* 0x000ea4000804007f */
[----:B--2---:R-:W-:Y:S05]  /*2b5e0*/  @!P2 BRA `(.L_x_1872) ;  /* 0xfffffffc00f0a947 */ /* 0x004fea000383ffff */
[----:B------:R-:W-:Y:S05]  /*2b5f0*/  BRA `(.L_x_1871) ;  /* 0xfffffeb800587947 */ /* 0x000fea000383ffff */
.L_x_1892:
[----:B-1----:R1:W2:Y:S02]  /*2b600*/  SYNCS.PHASECHK.TRANS64.TRYWAIT P2, [R5+URZ+0x2a830], R6 ;  /* 0x02a83006050075a7 */ /* 0x0022a4000804017f */
[----:B--2---:R-:W-:Y:S05]  /*2b610*/  @!P2 NANOSLEEP.SYNCS 0x989680 ;  /* 0x009896800000a95d */ /* 0x004fea0003900000 */
[----:B------:R-:W2:Y:S02]  /*2b620*/  @!P2 SYNCS.PHASECHK.TRANS64 P2, [R5+URZ+0x2a830], R6 ;  /* 0x02a830060500a5a7 */ /* 0x000ea4000804007f */
[----:B--2---:R-:W-:Y:S05]  /*2b630*/  @!P2 BRA `(.L_x_1892) ;  /* 0xfffffffc00f0a947 */ /* 0x004fea000383ffff */
[----:B------:R-:W-:Y:S05]  /*2b640*/  BRA `(.L_x_1891) ;  /* 0xfffffee400c87947 */ /* 0x000fea000383ffff */
.L_x_1897:
[----:B-1----:R1:W2:Y:S02]  /*2b650*/  SYNCS.PHASECHK.TRANS64.TRYWAIT P2, [R198+URZ+0x2a850], R5 ;  /* 0x02a85005c60075a7 */ /* 0x0022a4000804017f */
[----:B--2---:R-:W-:Y:S05]  /*2b660*/  @!P2 NANOSLEEP.SYNCS 0x989680 ;  /* 0x009896800000a95d */ /* 0x004fea0003900000 */
[----:B------:R-:W2:Y:S02]  /*2b670*/  @!P2 SYNCS.PHASECHK.TRANS64 P2, [R198+URZ+0x2a850], R5 ;  /* 0x02a85005c600a5a7 */ /* 0x000ea4000804007f */
[----:B--2---:R-:W-:Y:S05]  /*2b680*/  @!P2 BRA `(.L_x_1897) ;  /* 0xfffffffc00f0a947 */ /* 0x004fea000383ffff */
[----:B------:R-:W-:Y:S05]  /*2b690*/  BRA `(.L_x_1896) ;  /* 0xfffffef000a87947 */ /* 0x000fea000383ffff */
.L_x_1905:
[----:B-1----:R1:W2:Y:S02]  /*2b6a0*/  SYNCS.PHASECHK.TRANS64.TRYWAIT P2, [R6+URZ+0x2a830], R13 ;  /* 0x02a8300d060075a7 */ /* 0x0022a4000804017f */
[----:B--2---:R-:W-:Y:S05]  /*2b6b0*/  @!P2 NANOSLEEP.SYNCS 0x989680 ;  /* 0x009896800000a95d */ /* 0x004fea0003900000 */
[----:B------:R-:W2:Y:S02]  /*2b6c0*/  @!P2 SYNCS.PHASECHK.TRANS64 P2, [R6+URZ+0x2a830], R13 ;  /* 0x02a8300d0600a5a7 */ /* 0x000ea4000804007f */
[----:B--2---:R-:W-:Y:S05]  /*2b6d0*/  @!P2 BRA `(.L_x_1905) ;  /* 0xfffffffc00f0a947 */ /* 0x004fea000383ffff */
[----:B------:R-:W-:Y:S05]  /*2b6e0*/  BRA `(.L_x_1904) ;  /* 0xffffff0c00207947 */ /* 0x000fea000383ffff */
.L_x_1910:
[----:B-1----:R1:W2:Y:S02]  /*2b6f0*/  SYNCS.PHASECHK.TRANS64.TRYWAIT P2, [R12+URZ+0x2a850], R11 ;  /* 0x02a8500b0c0075a7 */ /* 0x0022a4000804017f */
[----:B--2---:R-:W-:Y:S05]  /*2b700*/  @!P2 NANOSLEEP.SYNCS 0x989680 ;  /* 0x009896800000a95d */ /* 0x004fea0003900000 */
[----:B------:R-:W2:Y:S02]  /*2b710*/  @!P2 SYNCS.PHASECHK.TRANS64 P2, [R12+URZ+0x2a850], R11 ;  /* 0x02a8500b0c00a5a7 */ /* 0x000ea4000804007f */
[----:B--2---:R-:W-:Y:S05]  /*2b720*/  @!P2 BRA `(.L_x_1910) ;  /* 0xfffffffc00f0a947 */ /* 0x004fea000383ffff */
[----:B------:R-:W-:Y:S05]  /*2b730*/  BRA `(.L_x_1909) ;  /* 0xffffff1800147947 */ /* 0x000fea000383ffff */
.L_x_1924:
[----:B-1----:R1:W2:Y:S02]  /*2b740*/  SYNCS.PHASECHK.TRANS64.TRYWAIT P0, [R11+URZ+0x2a850], R0 ;  /* 0x02a850000b0075a7 */ /* 0x0022a4000800017f */
[----:B--2---:R-:W-:Y:S05]  /*2b750*/  @!P0 NANOSLEEP.SYNCS 0x989680 ;  /* 0x009896800000895d */ /* 0x004fea0003900000 */
[----:B------:R-:W2:Y:S02]  /*2b760*/  @!P0 SYNCS.PHASECHK.TRANS64 P0, [R11+URZ+0x2a850], R0 ;  /* 0x02a850000b0085a7 */ /* 0x000ea4000800007f */
[----:B--2---:R-:W-:Y:S05]  /*2b770*/  @!P0 BRA `(.L_x_1924) ;  /* 0xfffffffc00f08947 */ /* 0x004fea000383ffff */
[----:B------:R-:W-:Y:S05]  /*2b780*/  BRA `(.L_x_1923) ;  /* 0xffffff4400b47947 */ /* 0x000fea000383ffff */
.L_x_1968:
[----:B------:R-:W1:Y:S01]  /*2b790*/  S2R R7, SR_TID.X ;  /* 0x0000000000077919 */ /* 0x000e620000002100 */
[----:B------:R-:W-:Y:S01]  /*2b7a0*/  BSSY B1, `(.L_x_2155) ;  /* 0x000000a000017945 */ /* 0x000fe20003800000 */
[----:B------:R-:W-:Y:S02]  /*2b7b0*/  IMAD.MOV.U32 R12, RZ, RZ, RZ ;  /* 0x000000ffff0c7224 */ /* 0x000fe400078e00ff */
[----:B0-----:R-:W-:Y:S02]  /*2b7c0*/  IMAD.MOV.U32 R11, RZ, RZ, 0x1f ;  /* 0x0000001fff0b7424 */ /* 0x001fe400078e00ff */
[----:B------:R-:W-:Y:S01]  /*2b7d0*/  IMAD.MOV.U32 R15, RZ, RZ, -0x1 ;  /* 0xffffffffff0f7424 */ /* 0x000fe200078e00ff */
[----:B-1----:R-:W-:-:S04]  /*2b7e0*/  SHF.R.U32.HI R7, RZ, 0x5, R7 ;  /* 0x00000005ff077819 */ /* 0x002fc80000011607 */
[----:B------:R-:W-:-:S05]  /*2b7f0*/  LOP3.LUT R7, R7, 0x3, RZ, 0xc0, !PT ;  /* 0x0000000307077812 */ /* 0x000fca00078ec0ff */
[----:B------:R-:W-:-:S07]  /*2b800*/  IMAD.MOV.U32 R13, RZ, RZ, R7 ;  /* 0x000000ffff0d7224 */ /* 0x000fce00078e0007 */
[----:B------:R-:W-:Y:S05]  /*2b810*/  WARPSYNC.COLLECTIVE R15, `(.L_x_2156) ;  /* 0x000000000f087348 */ /* 0x000fea0003c00000 */
[----:B------:R0:W1:Y:S02]  /*2b820*/  SHFL.IDX P6, R14, R13, R12, R11 ;  /* 0x0000000c0d0e7389 */ /* 0x00006400000c000b */
[----:B01----:R-:W-:Y:S01]  /*2b830*/  ENDCOLLECTIVE ;  /* 0x000000000000791b */ /* 0x003fe20003800000 */
.L_x_2156:
[----:B------:R-:W-:Y:S05]  /*2b840*/  BSYNC B1 ;  /* 0x0000000000017941 */ /* 0x000fea0003800000 */
.L_x_2155:
[----:B------:R-:W-:Y:S05]  /*2b850*/  BRA `(.L_x_2157) ;  /* 0xffffff88002c7947 */ /* 0x000fea000383ffff */
.L_x_1970:
[----:B------:R-:W-:Y:S01]  /*2b860*/  BSSY B1, `(.L_x_2158) ;  /* 0x0000006000017945 */ /* 0x000fe20003800000 */
[----:B------:R-:W-:-:S07]  /*2b870*/  IMAD.MOV.U32 R15, RZ, RZ, -0x1 ;  /* 0xffffffffff0f7424 */ /* 0x000fce00078e00ff */
[----:B01----:R-:W-:Y:S05]  /*2b880*/  WARPSYNC.COLLECTIVE R15, `(.L_x_2159) ;  /* 0x000000000f0c7348 */ /* 0x003fea0003c00000 */
[----:B------:R-:W-:Y:S02]  /*2b890*/  ELECT P6, UR62, PT ;  /* 0x00000000003e782f */ /* 0x000fe400038c0000 */
[----:B------:R-:W-:Y:S01]  /*2b8a0*/  MOV R14, UR62 ;  /* 0x0000003e000e7c02 */ /* 0x000fe20008000f00 */
[----:B01----:R-:W-:Y:S10]  /*2b8b0*/  ENDCOLLECTIVE ;  /* 0x000000000000791b */ /* 0x003ff40003800000 */
.L_x_2159:
[----:B------:R-:W-:Y:S05]  /*2b8c0*/  BSYNC B1 ;  /* 0x0000000000017941 */ /* 0x000fea0003800000 */
.L_x_2158:
[----:B------:R-:W-:Y:S01]  /*2b8d0*/  PLOP3.LUT P2, PT, P6, PT, PT, 0x80, 0x0 ;  /* 0x000000000000781c */ /* 0x000fe2000374f070 */
[----:B------:R-:W-:-:S12]  /*2b8e0*/  BRA `(.L_x_1969) ;  /* 0xffffff8800207947 */ /* 0x000fd8000383ffff */
.L_x_1972:
[----:B-1----:R-:W2:Y:S02]  /*2b8f0*/  LDL R6, [R1] ;  /* 0x0000000001067983 */ /* 0x002ea40000100800 */
[----:B--2---:R1:W2:Y:S02]  /*2b900*/  SYNCS.PHASECHK.TRANS64.TRYWAIT P0, [R6+URZ+0x2a820], R5 ;  /* 0x02a82005060075a7 */ /* 0x0042a4000800017f */
[----:B--2---:R-:W-:Y:S05]  /*2b910*/  @!P0 NANOSLEEP.SYNCS 0x989680 ;  /* 0x009896800000895d */ /* 0x004fea0003900000 */
[----:B------:R-:W2:Y:S02]  /*2b920*/  @!P0 SYNCS.PHASECHK.TRANS64 P0, [R6+URZ+0x2a820], R5 ;  /* 0x02a82005060085a7 */ /* 0x000ea4000800007f */
[----:B--2---:R-:W-:Y:S05]  /*2b930*/  @!P0 BRA `(.L_x_1972) ;  /* 0xfffffffc00ec8947 */ /* 0x004fea000383ffff */
[----:B------:R-:W-:Y:S05]  /*2b940*/  BRA `(.L_x_2160) ;  /* 0xffffff8800307947 */ /* 0x000fea000383ffff */
.L_x_1976:
[----:B-1----:R1:W2:Y:S02]  /*2b950*/  SYNCS.PHASECHK.TRANS64.TRYWAIT P0, [R7+URZ+0x2a8a0], R10 ;  /* 0x02a8a00a070075a7 */ /* 0x0022a4000800017f */
[----:B--2---:R-:W-:Y:S05]  /*2b960*/  @!P0 NANOSLEEP.SYNCS 0x989680 ;  /* 0x009896800000895d */ /* 0x004fea0003900000 */
[----:B------:R-:W2:Y:S02]  /*2b970*/  @!P0 SYNCS.PHASECHK.TRANS64 P0, [R7+URZ+0x2a8a0], R10 ;  /* 0x02a8a00a070085a7 */ /* 0x000ea4000800007f */
[----:B--2---:R-:W-:Y:S05]  /*2b980*/  @!P0 BRA `(.L_x_1976) ;  /* 0xfffffffc00f08947 */ /* 0x004fea000383ffff */
[----:B------:R-:W-:Y:S05]  /*2b990*/  BRA `(.L_x_2161) ;  /* 0xffffff8800547947 */ /* 0x000fea000383ffff */
.L_x_1983:
[----:B--2---:R2:W3:Y:S02]  /*2b9a0*/  SYNCS.PHASECHK.TRANS64.TRYWAIT P0, [R7+URZ+0x2a8c0], R10 ;  /* 0x02a8c00a070075a7 */ /* 0x0044e4000800017f */
[----:B---3--:R-:W-:Y:S05]  /*2b9b0*/  @!P0 NANOSLEEP.SYNCS 0x989680 ;  /* 0x009896800000895d */ /* 0x008fea0003900000 */
[----:B------:R-:W3:Y:S02]  /*2b9c0*/  @!P0 SYNCS.PHASECHK.TRANS64 P0, [R7+URZ+0x2a8c0], R10 ;  /* 0x02a8c00a070085a7 */ /* 0x000ee4000800007f */
[----:B---3--:R-:W-:Y:S05]  /*2b9d0*/  @!P0 BRA `(.L_x_1983) ;  /* 0xfffffffc00f08947 */ /* 0x008fea000383ffff */
[----:B------:R-:W-:Y:S05]  /*2b9e0*/  BRA `(.L_x_2162) ;  /* 0xffffff8c00507947 */ /* 0x000fea000383ffff */
.L_x_1991:
[----:B-1----:R1:W2:Y:S02]  /*2b9f0*/  SYNCS.PHASECHK.TRANS64.TRYWAIT P0, [R8+URZ+0x2a8a0], R7 ;  /* 0x02a8a007080075a7 */ /* 0x0022a4000800017f */
[----:B--2---:R-:W-:Y:S05]  /*2ba00*/  @!P0 NANOSLEEP.SYNCS 0x989680 ;  /* 0x009896800000895d */ /* 0x004fea0003900000 */
[----:B------:R-:W2:Y:S02]  /*2ba10*/  @!P0 SYNCS.PHASECHK.TRANS64 P0, [R8+URZ+0x2a8a0], R7 ;  /* 0x02a8a007080085a7 */ /* 0x000ea4000800007f */
[----:B--2---:R-:W-:Y:S05]  /*2ba20*/  @!P0 BRA `(.L_x_1991) ;  /* 0xfffffffc00f08947 */ /* 0x004fea000383ffff */
[----:B------:R-:W-:Y:S05]  /*2ba30*/  BRA `(.L_x_2163) ;  /* 0xffffff90006c7947 */ /* 0x000fea000383ffff */
.L_x_1998:
[----:B--2---:R2:W3:Y:S02]  /*2ba40*/  SYNCS.PHASECHK.TRANS64.TRYWAIT P0, [R8+URZ+0x2a8c0], R7 ;  /* 0x02a8c007080075a7 */ /* 0x0044e4000800017f */
[----:B---3--:R-:W-:Y:S05]  /*2ba50*/  @!P0 NANOSLEEP.SYNCS 0x989680 ;  /* 0x009896800000895d */ /* 0x008fea0003900000 */
[----:B------:R-:W3:Y:S02]  /*2ba60*/  @!P0 SYNCS.PHASECHK.TRANS64 P0, [R8+URZ+0x2a8c0], R7 ;  /* 0x02a8c007080085a7 */ /* 0x000ee4000800007f */
[----:B---3--:R-:W-:Y:S05]  /*2ba70*/  @!P0 BRA `(.L_x_1998) ;  /* 0xfffffffc00f08947 */ /* 0x008fea000383ffff */
[----:B------:R-:W-:Y:S05]  /*2ba80*/  BRA `(.L_x_2164) ;  /* 0xffffff9400647947 */ /* 0x000fea000383ffff */
.L_x_2020:
[----:B------:R-:W2:Y:S01]  /*2ba90*/  S2R R4, SR_TID.X ;  /* 0x0000000000047919 */ /* 0x000ea20000002100 */
[----:B------:R-:W-:Y:S01]  /*2baa0*/  BSSY B0, `(.L_x_2165) ;  /* 0x000000a000007945 */ /* 0x000fe20003800000 */
[----:B------:R-:W-:Y:S02]  /*2bab0*/  IMAD.MOV.U32 R12, RZ, RZ, RZ ;  /* 0x000000ffff0c7224 */ /* 0x000fe400078e00ff */
[----:B0-----:R-:W-:Y:S02]  /*2bac0*/  IMAD.MOV.U32 R11, RZ, RZ, 0x1f ;  /* 0x0000001fff0b7424 */ /* 0x001fe400078e00ff */
[----:B------:R-:W-:Y:S01]  /*2bad0*/  IMAD.MOV.U32 R15, RZ, RZ, -0x1 ;  /* 0xffffffffff0f7424 */ /* 0x000fe200078e00ff */
[----:B--2---:R-:W-:-:S04]  /*2bae0*/  SHF.R.U32.HI R4, RZ, 0x5, R4 ;  /* 0x00000005ff047819 */ /* 0x004fc80000011604 */
[----:B------:R-:W-:-:S05]  /*2baf0*/  LOP3.LUT R4, R4, 0x3, RZ, 0xc0, !PT ;  /* 0x0000000304047812 */ /* 0x000fca00078ec0ff */
[----:B------:R-:W-:-:S07]  /*2bb00*/  IMAD.MOV.U32 R13, RZ, RZ, R4 ;  /* 0x000000ffff0d7224 */ /* 0x000fce00078e0004 */
[----:B-1----:R-:W-:Y:S05]  /*2bb10*/  WARPSYNC.COLLECTIVE R15, `(.L_x_2166) ;  /* 0x000000000f087348 */ /* 0x002fea0003c00000 */
[----:B------:R0:W2:Y:S02]  /*2bb20*/  SHFL.IDX P6, R14, R13, R12, R11 ;  /* 0x0000000c0d0e7389 */ /* 0x0000a400000c000b */
[----:B012---:R-:W-:Y:S01]  /*2bb30*/  ENDCOLLECTIVE ;  /* 0x000000000000791b */ /* 0x007fe20003800000 */
.L_x_2166:
[----:B------:R-:W-:Y:S05]  /*2bb40*/  BSYNC B0 ;  /* 0x0000000000007941 */ /* 0x000fea0003800000 */
.L_x_2165:
[----:B------:R-:W-:Y:S05]  /*2bb50*/  BRA `(.L_x_2167) ;  /* 0xffffffa000dc7947 */ /* 0x000fea000383ffff */
.L_x_2022:
[----:B------:R-:W-:Y:S01]  /*2bb60*/  BSSY B0, `(.L_x_2168) ;  /* 0x0000006000007945 */ /* 0x000fe20003800000 */
[----:B------:R-:W-:-:S07]  /*2bb70*/  IMAD.MOV.U32 R15, RZ, RZ, -0x1 ;  /* 0xffffffffff0f7424 */ /* 0x000fce00078e00ff */
[----:B01-3--:R-:W-:Y:S05]  /*2bb80*/  WARPSYNC.COLLECTIVE R15, `(.L_x_2169) ;  /* 0x000000000f0c7348 */ /* 0x00bfea0003c00000 */
[----:B------:R-:W-:Y:S02]  /*2bb90*/  ELECT P6, UR62, PT ;  /* 0x00000000003e782f */ /* 0x000fe400038c0000 */
[----:B------:R-:W-:Y:S01]  /*2bba0*/  MOV R14, UR62 ;  /* 0x0000003e000e7c02 */ /* 0x000fe20008000f00 */
[----:B01-3--:R-:W-:Y:S10]  /*2bbb0*/  ENDCOLLECTIVE ;  /* 0x000000000000791b */ /* 0x00bff40003800000 */
.L_x_2169:
[----:B------:R-:W-:Y:S05]  /*2bbc0*/  BSYNC B0 ;  /* 0x0000000000007941 */ /* 0x000fea0003800000 */
.L_x_2168:
[----:B------:R-:W-:Y:S05]  /*2bbd0*/  BRA `(.L_x_2170) ;  /* 0xffffffa000e87947 */ /* 0x000fea000383ffff */
.L_x_2024:
[----:B-1----:R1:W2:Y:S02]  /*2bbe0*/  SYNCS.PHASECHK.TRANS64.TRYWAIT P0, [R0+URZ+0x2a840], R2 ;  /* 0x02a84002000075a7 */ /* 0x0022a4000800017f */
[----:B--2---:R-:W-:Y:S05]  /*2bbf0*/  @!P0 NANOSLEEP.SYNCS 0x989680 ;  /* 0x009896800000895d */ /* 0x004fea0003900000 */
[----:B------:R-:W2:Y:S02]  /*2bc00*/  @!P0 SYNCS.PHASECHK.TRANS64 P0, [R0+URZ+0x2a840], R2 ;  /* 0x02a84002000085a7 */ /* 0x000ea4000800007f */
[----:B--2---:R-:W-:Y:S05]  /*2bc10*/  @!P0 BRA `(.L_x_2024) ;  /* 0xfffffffc00f08947 */ /* 0x004fea000383ffff */
[----:B------:R-:W-:Y:S05]  /*2bc20*/  BRA `(.L_x_2171) ;  /* 0xffffffa400547947 */ /* 0x000fea000383ffff */
.L_x_2028:
[----:B------:R0:W5:Y:S01]  /*2bc30*/  LDL.LU R9, [R1+0x3c] ;  /* 0x00003c0001097983 */ /* 0x0001620000300800 */
[----:B------:R-:W-:Y:S02]  /*2bc40*/  IMAD.MOV.U32 R5, RZ, RZ, R11 ;  /* 0x000000ffff057224 */ /* 0x000fe400078e000b */
[----:B------:R-:W-:Y:S02]  /*2bc50*/  IMAD.MOV.U32 R13, RZ, RZ, R3 ;  /* 0x000000ffff0d7224 */ /* 0x000fe400078e0003 */
[----:B------:R-:W-:Y:S02]  /*2bc60*/  IMAD.MOV.U32 R12, RZ, RZ, RZ ;  /* 0x000000ffff0c7224 */ /* 0x000fe400078e00ff */
[----:B------:R-:W-:Y:S02]  /*2bc70*/  IMAD.MOV.U32 R11, RZ, RZ, 0x181f ;  /* 0x0000181fff0b7424 */ /* 0x000fe400078e00ff */
[----:B0-----:R-:W-:-:S07]  /*2bc80*/  IMAD.MOV.U32 R15, RZ, RZ, -0x1 ;  /* 0xffffffffff0f7424 */ /* 0x001fce00078e00ff */
[----:B-----5:R-:W-:Y:S05]  /*2bc90*/  WARPSYNC.COLLECTIVE R15, `(.L_x_2172) ;  /* 0x000000000f087348 */ /* 0x020fea0003c00000 */
[----:B------:R0:W1:Y:S02]  /*2bca0*/  SHFL.IDX P6, R14, R13, R12, R11 ;  /* 0x0000000c0d0e7389 */ /* 0x00006400000c000b */
[----:B01---5:R-:W-:Y:S01]  /*2bcb0*/  ENDCOLLECTIVE ;  /* 0x000000000000791b */ /* 0x023fe20003800000 */
.L_x_2172:
[----:B------:R-:W-:Y:S02]  /*2bcc0*/  IMAD.MOV.U32 R13, RZ, RZ, R4 ;  /* 0x000000ffff0d7224 */ /* 0x000fe400078e0004 */
[----:B------:R-:W-:-:S07]  /*2bcd0*/  IMAD.MOV.U32 R6, RZ, RZ, R14 ;  /* 0x000000ffff067224 */ /* 0x000fce00078e000e */
[----:B------:R-:W-:Y:S05]  /*2bce0*/  WARPSYNC.COLLECTIVE R15, `(.L_x_2173) ;  /* 0x000000000f087348 */ /* 0x000fea0003c00000 */
[----:B------:R0:W1:Y:S02]  /*2bcf0*/  SHFL.IDX P6, R14, R13, R12, R11 ;  /* 0x0000000c0d0e7389 */ /* 0x00006400000c000b */
[----:B01----:R-:W-:Y:S01]  /*2bd00*/  ENDCOLLECTIVE ;  /* 0x000000000000791b */ /* 0x003fe20003800000 */
.L_x_2173:
[----:B------:R-:W-:Y:S02]  /*2bd10*/  IMAD R2, R9, R7, RZ ;  /* 0x0000000709027224 */ /* 0x000fe400078e02ff */
[----:B------:R-:W2:Y:S01]  /*2bd20*/  LDL R9, [R1+0x2c] ;  /* 0x00002c0001097983 */ /* 0x000ea20000100800 */
[----:B------:R-:W-:Y:S01]  /*2bd30*/  IMAD.IADD R0, R10, 0x1, R5 ;  /* 0x000000010a007824 */ /* 0x000fe200078e0205 */
[----:B------:R-:W-:Y:S01]  /*2bd40*/  ULDC.64 UR4, c[0x0][0x208] ;  /* 0x0000820000047ab9 */ /* 0x000fe20000000a00 */
[----:B------:R-:W-:Y:S02]  /*2bd50*/  IMAD.MOV.U32 R7, RZ, RZ, R14 ;  /* 0x000000ffff077224 */ /* 0x000fe400078e000e */
[----:B------:R-:W-:Y:S01]  /*2bd60*/  IMAD.MOV.U32 R13, RZ, RZ, R3 ;  /* 0x000000ffff0d7224 */ /* 0x000fe200078e0003 */
[C---:B------:R-:W-:Y:S01]  /*2bd70*/  ISETP.GE.AND P2, PT, R0.reuse, R2, PT ;  /* 0x000000020000720c */ /* 0x040fe20003f46270 */
[----:B------:R-:W-:Y:S02]  /*2bd80*/  IMAD.MOV.U32 R12, RZ, RZ, 0x1 ;  /* 0x00000001ff0c7424 */ /* 0x000fe400078e00ff */
[----:B------:R-:W-:-:S10]  /*2bd90*/  VIADD R5, R0, 0x10 ;  /* 0x0000001000057836 */ /* 0x000fd40000000000 */
        /* <DEDUP_REMOVED lines=8> */
[----:B--2---:R0:W-:Y:S04]  /*2be20*/  @!P2 LDGSTS.E.BYPASS.LTC128B.128 [R9+0xc400], desc[UR4][R6.64], !P3 ;  /* 0x0c4000000609afae */ /* 0x0041e8000d901d44 */
[----:B------:R0:W-:Y:S04]  /*2be30*/  @!P2 LDGSTS.E.BYPASS.LTC128B.128 [R9+0x10400], desc[UR4][R6.64+0x80], !P0 ;  /* 0x104000800609afae */ /* 0x0001e8000c101d44 */
[----:B------:R0:W-:Y:S01]  /*2be40*/  @!P2 LDGSTS.E.BYPASS.LTC128B.128 [R9+0x14400], desc[UR4][R6.64+0x100], !P1 ;  /* 0x144001000609afae */ /* 0x0001e2000c901d44 */
[----:B------:R-:W-:-:S13]  /*2be50*/  ISETP.GE.AND P2, PT, R5, R2, PT ;  /* 0x000000020500720c */ /* 0x000fda0003f46270 */
[----:B0-----:R-:W-:Y:S05]  /*2be60*/  WARPSYNC.COLLECTIVE R15, `(.L_x_2174) ;  /* 0x000000000f087348 */ /* 0x001fea0003c00000 */
[----:B------:R1:W2:Y:S02]  /*2be70*/  SHFL.IDX P6, R14, R13, R12, R11 ;  /* 0x0000000c0d0e7389 */ /* 0x0002a400000c000b */
[----:B012---:R-:W-:Y:S01]  /*2be80*/  ENDCOLLECTIVE ;  /* 0x000000000000791b */ /* 0x007fe20003800000 */
.L_x_2174:
[----:B------:R-:W-:Y:S02]  /*2be90*/  IMAD.MOV.U32 R13, RZ, RZ, R4 ;  /* 0x000000ffff0d7224 */ /* 0x000fe400078e0004 */
[----:B------:R-:W-:-:S07]  /*2bea0*/  IMAD.MOV.U32 R6, RZ, RZ, R14 ;  /* 0x000000ffff067224 */ /* 0x000fce00078e000e */
[----:B------:R-:W-:Y:S05]  /*2beb0*/  WARPSYNC.COLLECTIVE R15, `(.L_x_2175) ;  /* 0x000000000f087348 */ /* 0x000fea0003c00000 */
[----:B------:R0:W1:Y:S02]  /*2bec0*/  SHFL.IDX P6, R14, R13, R12, R11 ;  /* 0x0000000c0d0e7389 */ /* 0x00006400000c000b */
[----:B01----:R-:W-:Y:S01]  /*2bed0*/  ENDCOLLECTIVE ;  /* 0x000000000000791b */ /* 0x003fe20003800000 */
.L_x_2175:
        /* <DEDUP_REMOVED lines=19> */
.L_x_2176:
[----:B------:R-:W-:Y:S02]  /*2c010*/  IMAD.MOV.U32 R13, RZ, RZ, R4 ;  /* 0x000000ffff0d7224 */ /* 0x000fe400078e0004 */
[----:B------:R-:W-:-:S07]  /*2c020*/  IMAD.MOV.U32 R6, RZ, RZ, R14 ;  /* 0x000000ffff067224 */ /* 0x000fce00078e000e */
[----:B------:R-:W-:Y:S05]  /*2c030*/  WARPSYNC.COLLECTIVE R15, `(.L_x_2177) ;  /* 0x000000000f087348 */ /* 0x000fea0003c00000 */
[----:B------:R0:W1:Y:S02]  /*2c040*/  SHFL.IDX P6, R14, R13, R12, R11 ;  /* 0x0000000c0d0e7389 */ /* 0x00006400000c000b */
[----:B01----:R-:W-:Y:S01]  /*2c050*/  ENDCOLLECTIVE ;  /* 0x000000000000791b */ /* 0x003fe20003800000 */
.L_x_2177:
        /* <DEDUP_REMOVED lines=19> */
.L_x_2178:
[----:B------:R-:W-:Y:S02]  /*2c190*/  IMAD.MOV.U32 R13, RZ, RZ, R4 ;  /* 0x000000ffff0d7224 */ /* 0x000fe400078e0004 */
[----:B------:R-:W-:-:S07]  /*2c1a0*/  IMAD.MOV.U32 R6, RZ, RZ, R14 ;  /* 0x000000ffff067224 */ /* 0x000fce00078e000e */
[----:B------:R-:W-:Y:S05]  /*2c1b0*/  WARPSYNC.COLLECTIVE R15, `(.L_x_2179) ;  /* 0x000000000f087348 */ /* 0x000fea0003c00000 */
[----:B------:R0:W1:Y:S02]  /*2c1c0*/  SHFL.IDX P6, R14, R13, R12, R11 ;  /* 0x0000000c0d0e7389 */ /* 0x00006400000c000b */
[----:B01----:R-:W-:Y:S01]  /*2c1d0*/  ENDCOLLECTIVE ;  /* 0x000000000000791b */ /* 0x003fe20003800000 */
.L_x_2179:
        /* <DEDUP_REMOVED lines=19> */
.L_x_2180:
[----:B------:R-:W-:Y:S02]  /*2c310*/  IMAD.MOV.U32 R13, RZ, RZ, R4 ;  /* 0x000000ffff0d7224 */ /* 0x000fe400078e0004 */
[----:B------:R-:W-:-:S07]  /*2c320*/  IMAD.MOV.U32 R6, RZ, RZ, R14 ;  /* 0x000000ffff067224 */ /* 0x000fce00078e000e */
[----:B------:R-:W-:Y:S05]  /*2c330*/  WARPSYNC.COLLECTIVE R15, `(.L_x_2181) ;  /* 0x000000000f087348 */ /* 0x000fea0003c00000 */
[----:B------:R0:W1:Y:S02]  /*2c340*/  SHFL.IDX P6, R14, R13, R12, R11 ;  /* 0x0000000c0d0e7389 */ /* 0x00006400000c000b */
[----:B01----:R-:W-:Y:S01]  /*2c350*/  ENDCOLLECTIVE ;  /* 0x000000000000791b */ /* 0x003fe20003800000 */
.L_x_2181:
        /* <DEDUP_REMOVED lines=19> */
.L_x_2182:
[----:B------:R-:W-:Y:S02]  /*2c490*/  IMAD.MOV.U32 R13, RZ, RZ, R4 ;  /* 0x000000ffff0d7224 */ /* 0x000fe400078e0004 */
[----:B------:R-:W-:-:S07]  /*2c4a0*/  IMAD.MOV.U32 R6, RZ, RZ, R14 ;  /* 0x000000ffff067224 */ /* 0x000fce00078e000e */
[----:B------:R-:W-:Y:S05]  /*2c4b0*/  WARPSYNC.COLLECTIVE R15, `(.L_x_2183) ;  /* 0x000000000f087348 */ /* 0x000fea0003c00000 */
[----:B------:R0:W1:Y:S02]  /*2c4c0*/  SHFL.IDX P6, R14, R13, R12, R11 ;  /* 0x0000000c0d0e7389 */ /* 0x00006400000c000b */
[----:B01----:R-:W-:Y:S01]  /*2c4d0*/  ENDCOLLECTIVE ;  /* 0x000000000000791b */ /* 0x003fe20003800000 */
.L_x_2183:
        /* <DEDUP_REMOVED lines=19> */
.L_x_2184:
[----:B------:R-:W-:Y:S02]  /*2c610*/  IMAD.MOV.U32 R13, RZ, RZ, R4 ;  /* 0x000000ffff0d7224 */ /* 0x000fe400078e0004 */
[----:B------:R-:W-:-:S07]  /*2c620*/  IMAD.MOV.U32 R6, RZ, RZ, R14 ;  /* 0x000000ffff067224 */ /* 0x000fce00078e000e */
[----:B------:R-:W-:Y:S05]  /*2c630*/  WARPSYNC.COLLECTIVE R15, `(.L_x_2185) ;  /* 0x000000000f087348 */ /* 0x000fea0003c00000 */
[----:B------:R0:W1:Y:S02]  /*2c640*/  SHFL.IDX P6, R14, R13, R12, R11 ;  /* 0x0000000c0d0e7389 */ /* 0x00006400000c000b */
[----:B01----:R-:W-:Y:S01]  /*2c650*/  ENDCOLLECTIVE ;  /* 0x000000000000791b */ /* 0x003fe20003800000 */
.L_x_2185:
        /* <DEDUP_REMOVED lines=17> */
.L_x_2186:
[----:B------:R-:W-:Y:S02]  /*2c770*/  IMAD.MOV.U32 R13, RZ, RZ, R4 ;  /* 0x000000ffff0d7224 */ /* 0x000fe400078e0004 */
[----:B------:R-:W-:-:S07]  /*2c780*/  IMAD.MOV.U32 R5, RZ, RZ, R14 ;  /* 0x000000ffff057224 */ /* 0x000fce00078e000e */
[----:B------:R-:W-:Y:S05]  /*2c790*/  WARPSYNC.COLLECTIVE R15, `(.L_x_2187) ;  /* 0x000000000f087348 */ /* 0x000fea0003c00000 */
[----:B------:R0:W1:Y:S02]  /*2c7a0*/  SHFL.IDX P6, R14, R13, R12, R11 ;  /* 0x0000000c0d0e7389 */ /* 0x00006400000c000b */
[----:B01----:R-:W-:Y:S01]  /*2c7b0*/  ENDCOLLECTIVE ;  /* 0x000000000000791b */ /* 0x003fe20003800000 */
.L_x_2187:
[----:B------:R-:W-:Y:S01]  /*2c7c0*/  IMAD.MOV.U32 R3, RZ, RZ, R14 ;  /* 0x000000ffff037224 */ /* 0x000fe200078e000e */
[----:B------:R-:W-:Y:S06]  /*2c7d0*/  BRA `(.L_x_2188) ;  /* 0xffffffa800107947 */ /* 0x000fec000383ffff */
.L_x_2033:
[----:B0-----:R-:W2:Y:S02]  /*2c7e0*/  LDL R2, [R1] ;  /* 0x0000000001027983 */ /* 0x001ea40000100800 */
[----:B--2---:R0:W2:Y:S02]  /*2c7f0*/  SYNCS.PHASECHK.TRANS64.TRYWAIT P0, [R2+URZ+0x2a820], R0 ;  /* 0x02a82000020075a7 */ /* 0x0040a4000800017f */
[----:B--2---:R-:W-:Y:S05]  /*2c800*/  @!P0 NANOSLEEP.SYNCS 0x989680 ;  /* 0x009896800000895d */ /* 0x004fea0003900000 */
[----:B------:R-:W2:Y:S02]  /*2c810*/  @!P0 SYNCS.PHASECHK.TRANS64 P0, [R2+URZ+0x2a820], R0 ;  /* 0x02a82000020085a7 */ /* 0x000ea4000800007f */
[----:B--2---:R-:W-:Y:S05]  /*2c820*/  @!P0 BRA `(.L_x_2033) ;  /* 0xfffffffc00ec8947 */ /* 0x004fea000383ffff */
[----:B------:R-:W-:Y:S05]  /*2c830*/  BRA `(.L_x_2189) ;  /* 0xffffffa8008c7947 */ /* 0x000fea000383ffff */
.L_x_2042:
[----:B-1----:R1:W2:Y:S02]  /*2c840*/  SYNCS.PHASECHK.TRANS64.TRYWAIT P0, [R3+URZ+0x2a840], R2 ;  /* 0x02a84002030075a7 */ /* 0x0022a4000800017f */
[----:B--2---:R-:W-:Y:S05]  /*2c850*/  @!P0 NANOSLEEP.SYNCS 0x989680 ;  /* 0x009896800000895d */ /* 0x004fea0003900000 */
[----:B------:R-:W2:Y:S02]  /*2c860*/  @!P0 SYNCS.PHASECHK.TRANS64 P0, [R3+URZ+0x2a840], R2 ;  /* 0x02a84002030085a7 */ /* 0x000ea4000800007f */
[----:B--2---:R-:W-:Y:S05]  /*2c870*/  @!P0 BRA `(.L_x_2042) ;  /* 0xfffffffc00f08947 */ /* 0x004fea000383ffff */
[----:B------:R-:W-:Y:S05]  /*2c880*/  BRA `(.L_x_2190) ;  /* 0xffffffac005c7947 */ /* 0x000fea000383ffff */
.L_x_2049:
[----:B0-----:R0:W1:Y:S02]  /*2c890*/  SYNCS.PHASECHK.TRANS64.TRYWAIT P0, [R2+URZ+0x2a860], R3 ;  /* 0x02a86003020075a7 */ /* 0x001064000800017f */
[----:B-1----:R-:W-:Y:S05]  /*2c8a0*/  @!P0 NANOSLEEP.SYNCS 0x989680 ;  /* 0x009896800000895d */ /* 0x002fea0003900000 */
[----:B------:R-:W1:Y:S02]  /*2c8b0*/  @!P0 SYNCS.PHASECHK.TRANS64 P0, [R2+URZ+0x2a860], R3 ;  /* 0x02a86003020085a7 */ /* 0x000e64000800007f */
[----:B-1----:R-:W-:Y:S05]  /*2c8c0*/  @!P0 BRA `(.L_x_2049) ;  /* 0xfffffffc00f08947 */ /* 0x002fea000383ffff */
[----:B------:R-:W-:Y:S05]  /*2c8d0*/  BRA `(.L_x_2191) ;  /* 0xffffffb000747947 */ /* 0x000fea000383ffff */
.L_x_2059:
[----:B-1----:R1:W2:Y:S02]  /*2c8e0*/  SYNCS.PHASECHK.TRANS64.TRYWAIT P0, [R3+URZ+0x2a840], R2 ;  /* 0x02a84002030075a7 */ /* 0x0022a4000800017f */
[----:B--2---:R-:W-:Y:S05]  /*2c8f0*/  @!P0 NANOSLEEP.SYNCS 0x989680 ;  /* 0x009896800000895d */ /* 0x004fea0003900000 */
[----:B------:R-:W2:Y:S02]  /*2c900*/  @!P0 SYNCS.PHASECHK.TRANS64 P0, [R3+URZ+0x2a840], R2 ;  /* 0x02a84002030085a7 */ /* 0x000ea4000800007f */
[----:B--2---:R-:W-:Y:S05]  /*2c910*/  @!P0 BRA `(.L_x_2059) ;  /* 0xfffffffc00f08947 */ /* 0x004fea000383ffff */
[----:B------:R-:W-:Y:S05]  /*2c920*/  BRA `(.L_x_2192) ;  /* 0xffffffb800247947 */ /* 0x000fea000383ffff */
.L_x_2066:
[----:B0-----:R0:W1:Y:S02]  /*2c930*/  SYNCS.PHASECHK.TRANS64.TRYWAIT P0, [R2+URZ+0x2a860], R3 ;  /* 0x02a86003020075a7 */ /* 0x001064000800017f */
[----:B-1----:R-:W-:Y:S05]  /*2c940*/  @!P0 NANOSLEEP.SYNCS 0x989680 ;  /* 0x009896800000895d */ /* 0x002fea0003900000 */
[----:B------:R-:W1:Y:S02]  /*2c950*/  @!P0 SYNCS.PHASECHK.TRANS64 P0, [R2+URZ+0x2a860], R3 ;  /* 0x02a86003020085a7 */ /* 0x000e64000800007f */
[----:B-1----:R-:W-:Y:S05]  /*2c960*/  @!P0 BRA `(.L_x_2066) ;  /* 0xfffffffc00f08947 */ /* 0x002fea000383ffff */
[----:B------:R-:W-:Y:S05]  /*2c970*/  BRA `(.L_x_2193) ;  /* 0xffffffbc003c7947 */ /* 0x000fea000383ffff */
.L_x_2076:
[----:B--2---:R2:W3:Y:S02]  /*2c980*/  SYNCS.PHASECHK.TRANS64.TRYWAIT P0, [R3+URZ+0x2a840], R2 ;  /* 0x02a84002030075a7 */ /* 0x0044e4000800017f */
[----:B---3--:R-:W-:Y:S05]  /*2c990*/  @!P0 NANOSLEEP.SYNCS 0x989680 ;  /* 0x009896800000895d */ /* 0x008fea0003900000 */
[----:B------:R-:W3:Y:S02]  /*2c9a0*/  @!P0 SYNCS.PHASECHK.TRANS64 P0, [R3+URZ+0x2a840], R2 ;  /* 0x02a84002030085a7 */ /* 0x000ee4000800007f */
[----:B---3--:R-:W-:Y:S05]  /*2c9b0*/  @!P0 BRA `(.L_x_2076) ;  /* 0xfffffffc00f08947 */ /* 0x008fea000383ffff */
[----:B------:R-:W-:Y:S05]  /*2c9c0*/  BRA `(.L_x_2194) ;  /* 0xffffffc000c07947 */ /* 0x000fea000383ffff */
.L_x_2083:
[----:B0-----:R0:W1:Y:S02]  /*2c9d0*/  SYNCS.PHASECHK.TRANS64.TRYWAIT P0, [R2+URZ+0x2a860], R5 ;  /* 0x02a86005020075a7 */ /* 0x001064000800017f */
[----:B-1----:R-:W-:Y:S05]  /*2c9e0*/  @!P0 NANOSLEEP.SYNCS 0x989680 ;  /* 0x009896800000895d */ /* 0x002fea0003900000 */
[----:B------:R-:W1:Y:S02]  /*2c9f0*/  @!P0 SYNCS.PHASECHK.TRANS64 P0, [R2+URZ+0x2a860], R5 ;  /* 0x02a86005020085a7 */ /* 0x000e64000800007f */
[----:B-1----:R-:W-:Y:S05]  /*2ca00*/  @!P0 BRA `(.L_x_2083) ;  /* 0xfffffffc00f08947 */ /* 0x002fea000383ffff */
[----:B------:R-:W-:Y:S05]  /*2ca10*/  BRA `(.L_x_2195) ;  /* 0xffffffc400d47947 */ /* 0x000fea000383ffff */
.L_x_2095:
[----:B--2---:R2:W3:Y:S02]  /*2ca20*/  SYNCS.PHASECHK.TRANS64.TRYWAIT P0, [R0+URZ+0x2a860], R2 ;  /* 0x02a86002000075a7 */ /* 0x0044e4000800017f */
[----:B---3--:R-:W-:Y:S05]  /*2ca30*/  @!P0 NANOSLEEP.SYNCS 0x989680 ;  /* 0x009896800000895d */ /* 0x008fea0003900000 */
[----:B------:R-:W3:Y:S02]  /*2ca40*/  @!P0 SYNCS.PHASECHK.TRANS64 P0, [R0+URZ+0x2a860], R2 ;  /* 0x02a86002000085a7 */ /* 0x000ee4000800007f */
[----:B---3--:R-:W-:Y:S05]  /*2ca50*/  @!P0 BRA `(.L_x_2095) ;  /* 0xfffffffc00f08947 */ /* 0x008fea000383ffff */
[----:B------:R-:W-:Y:S05]  /*2ca60*/  BRA `(.L_x_2196) ;  /* 0xffffffcc00387947 */ /* 0x000fea000383ffff */
.L_x_2103:
[----:B------:R-:W-:Y:S01]  /*2ca70*/  BSSY B0, `(.L_x_2197) ;  /* 0x0000008000007945 */ /* 0x000fe20003800000 */
[----:B------:R-:W-:Y:S02]  /*2ca80*/  IMAD.MOV.U32 R13, RZ, RZ, R16 ;  /* 0x000000ffff0d7224 */ /* 0x000fe400078e0010 */
[----:B------:R-:W-:Y:S02]  /*2ca90*/  IMAD.MOV.U32 R12, RZ, RZ, RZ ;  /* 0x000000ffff0c7224 */ /* 0x000fe400078e00ff */
[----:B0-----:R-:W-:Y:S02]  /*2caa0*/  IMAD.MOV.U32 R11, RZ, RZ, 0x1f ;  /* 0x0000001fff0b7424 */ /* 0x001fe400078e00ff */
[----:B------:R-:W-:-:S07]  /*2cab0*/  IMAD.MOV.U32 R15, RZ, RZ, -0x1 ;  /* 0xffffffffff0f7424 */ /* 0x000fce00078e00ff */
[----:B-1--45:R-:W-:Y:S05]  /*2cac0*/  WARPSYNC.COLLECTIVE R15, `(.L_x_2198) ;  /* 0x000000000f087348 */ /* 0x032fea0003c00000 */
[----:B------:R0:W2:Y:S02]  /*2cad0*/  SHFL.IDX P6, R14, R13, R12, R11 ;  /* 0x0000000c0d0e7389 */ /* 0x0000a400000c000b */
[----:B012-45:R-:W-:Y:S01]  /*2cae0*/  ENDCOLLECTIVE ;  /* 0x000000000000791b */ /* 0x037fe20003800000 */
.L_x_2198:
[----:B------:R-:W-:Y:S05]  /*2caf0*/  BSYNC B0 ;  /* 0x0000000000007941 */ /* 0x000fea0003800000 */
.L_x_2197:
        /* <DEDUP_REMOVED lines=10> */
.L_x_2199:
        /* <DEDUP_REMOVED lines=10> */
[----:B0-----:R-:W-:Y:S02]  /*2cc40*/  IMAD.MOV.U32 R3, RZ, RZ, RZ ;  /* 0x000000ffff037224 */ /* 0x001fe400078e00ff */
[----:B--2---:R-:W-:Y:S01]  /*2cc50*/  @!P0 IMAD.MOV.U32 R3, RZ, RZ, R2 ;  /* 0x000000ffff038224 */ /* 0x004fe200078e0002 */
[----:B------:R-:W-:-:S03]  /*2cc60*/  ISETP.GE.U32.AND P0, PT, R6, 0x2, PT ;  /* 0x000000020600780c */ /* 0x000fc60003f06070 */
[----:B------:R-:W-:-:S10]  /*2cc70*/  IMAD.MOV.U32 R13, RZ, RZ, R3 ;  /* 0x000000ffff0d7224 */ /* 0x000fd400078e0003 */
[----:B------:R-:W-:Y:S05]  /*2cc80*/  WARPSYNC.COLLECTIVE R15, `(.L_x_2200) ;  /* 0x000000000f087348 */ /* 0x000fea0003c00000 */
[----:B------:R0:W1:Y:S02]  /*2cc90*/  SHFL.UP P6, R14, R13, R12, R11 ;  /* 0x0400000c0d0e7389 */ /* 0x00006400000c000b */
[----:B01----:R-:W-:Y:S01]  /*2cca0*/  ENDCOLLECTIVE ;  /* 0x000000000000791b */ /* 0x003fe20003800000 */
.L_x_2200:
        /* <DEDUP_REMOVED lines=9> */
.L_x_2201:
        /* <DEDUP_REMOVED lines=8> */
.L_x_2202:
        /* <DEDUP_REMOVED lines=8> */
.L_x_2203:
        /* <DEDUP_REMOVED lines=8> */
.L_x_2204:
        /* <DEDUP_REMOVED lines=9> */
.L_x_2205:
[----:B------:R-:W-:Y:S01]  /*2cf50*/  IMAD.MOV.U32 R16, RZ, RZ, R14 ;  /* 0x000000ffff107224 */ /* 0x000fe200078e000e */
[----:B------:R-:W-:Y:S06]  /*2cf60*/  BRA `(.L_x_2206) ;  /* 0xffffffcc00c87947 */ /* 0x000fec000383ffff */
.L_x_2108:
[----:B------:R-:W-:Y:S01]  /*2cf70*/  BSSY B0, `(.L_x_2207) ;  /* 0x0000008000007945 */ /* 0x000fe20003800000 */
[----:B-----5:R-:W-:Y:S02]  /*2cf80*/  IMAD.MOV.U32 R13, RZ, RZ, R3 ;  /* 0x000000ffff0d7224 */ /* 0x020fe400078e0003 */
[----:B------:R-:W-:Y:S02]  /*2cf90*/  IMAD.MOV.U32 R12, RZ, RZ, 0x1 ;  /* 0x00000001ff0c7424 */ /* 0x000fe400078e00ff */
[----:B0-----:R-:W-:Y:S02]  /*2cfa0*/  IMAD.MOV.U32 R11, RZ, RZ, RZ ;  /* 0x000000ffff0b7224 */ /* 0x001fe400078e00ff */
[----:B------:R-:W-:-:S07]  /*2cfb0*/  IMAD.MOV.U32 R15, RZ, RZ, -0x1 ;  /* 0xffffffffff0f7424 */ /* 0x000fce00078e00ff */
[----:B-1--4-:R-:W-:Y:S05]  /*2cfc0*/  WARPSYNC.COLLECTIVE R15, `(.L_x_2208) ;  /* 0x000000000f087348 */ /* 0x012fea0003c00000 */
[----:B------:R0:W2:Y:S02]  /*2cfd0*/  SHFL.UP P6, R14, R13, R12, R11 ;  /* 0x0400000c0d0e7389 */ /* 0x0000a400000c000b */
[----:B012-4-:R-:W-:Y:S01]  /*2cfe0*/  ENDCOLLECTIVE ;  /* 0x000000000000791b */ /* 0x017fe20003800000 */
.L_x_2208:
[----:B------:R-:W-:Y:S05]  /*2cff0*/  BSYNC B0 ;  /* 0x0000000000007941 */ /* 0x000fea0003800000 */
.L_x_2207:
[----:B------:R-:W2:Y:S01]  /*2d000*/  LDL R2, [R1+0x4] ;  /* 0x0000040001027983 */ /* 0x000ea20000100800 */
[----:B------:R-:W-:Y:S02]  /*2d010*/  IMAD.MOV.U32 R12, RZ, RZ, 0x2 ;  /* 0x00000002ff0c7424 */ /* 0x000fe400078e00ff */
[----:B------:R-:W-:Y:S02]  /*2d020*/  IMAD.MOV.U32 R11, RZ, RZ, RZ ;  /* 0x000000ffff0b7224 */ /* 0x000fe400078e00ff */
[----:B------:R-:W-:Y:S01]  /*2d030*/  IMAD.MOV.U32 R15, RZ, RZ, -0x1 ;  /* 0xffffffffff0f7424 */ /* 0x000fe200078e00ff */
[----:B--2---:R-:W-:-:S04]  /*2d040*/  LOP3.LUT P4, RZ, R2, 0x1, RZ, 0xc0, !PT ;  /* 0x0000000102ff7812 */ /* 0x004fc8000788c0ff */
[----:B------:R-:W-:-:S05]  /*2d050*/  SEL R2, R14, RZ, P4 ;  /* 0x000000ff0e027207 */ /* 0x000fca0002000000 */
[----:B------:R-:W-:-:S04]  /*2d060*/  IMAD.IADD R2, R3, 0x1, R2 ;  /* 0x0000000103027824 */ /* 0x000fc800078e0202 */
[----:B------:R-:W-:-:S07]  /*2d070*/  IMAD.MOV.U32 R13, RZ, RZ, R2 ;  /* 0x000000ffff0d7224 */ /* 0x000fce00078e0002 */
[----:B------:R-:W-:Y:S05]  /*2d080*/  WARPSYNC.COLLECTIVE R15, `(.L_x_2209) ;  /* 0x000000000f087348 */ /* 0x000fea0003c00000 */
[----:B------:R0:W1:Y:S02]  /*2d090*/  SHFL.UP P6, R14, R13, R12, R11 ;  /* 0x0400000c0d0e7389 */ /* 0x00006400000c000b */
[----:B01----:R-:W-:Y:S01]  /*2d0a0*/  ENDCOLLECTIVE ;  /* 0x000000000000791b */ /* 0x003fe20003800000 */
.L_x_2209:
        /* <DEDUP_REMOVED lines=8> */
.L_x_2210:
        /* <DEDUP_REMOVED lines=8> */
.L_x_2211:
        /* <DEDUP_REMOVED lines=8> */
.L_x_2212:
        /* <DEDUP_REMOVED lines=9> */
.L_x_2213:
[----:B------:R-:W-:Y:S01]  /*2d2c0*/  IMAD.MOV.U32 R16, RZ, RZ, R14 ;  /* 0x000000ffff107224 */ /* 0x000fe200078e000e */
[----:B------:R-:W-:Y:S06]  /*2d2d0*/  BRA `(.L_x_2214) ;  /* 0xffffffcc00907947 */ /* 0x000fec000383ffff */
.L_x_2110:
[----:B------:R-:W-:Y:S01]  /*2d2e0*/  BSSY B0, `(.L_x_2215) ;  /* 0x0000006000007945 */ /* 0x000fe20003800000 */
[----:B------:R-:W-:Y:S01]  /*2d2f0*/  PLOP3.LUT P6, PT, P6, PT, PT, 0x8, 0x0 ;  /* 0x000000000000781c */ /* 0x000fe200037ce170 */
[----:B------:R-:W-:-:S12]  /*2d300*/  IMAD.MOV.U32 R15, RZ, RZ, -0x1 ;  /* 0xffffffffff0f7424 */ /* 0x000fd800078e00ff */
[----:B01--45:R-:W-:Y:S05]  /*2d310*/  WARPSYNC.COLLECTIVE R15, `(.L_x_2216) ;  /* 0x000000000f087348 */ /* 0x033fea0003c00000 */
[----:B------:R-:W-:Y:S01]  /*2d320*/  VOTE.ANY R14, PT, P6 ;  /* 0x00000000000e7806 */ /* 0x000fe200030e0100 */
[----:B01--45:R-:W-:Y:S06]  /*2d330*/  ENDCOLLECTIVE ;  /* 0x000000000000791b */ /* 0x033fec0003800000 */
.L_x_2216:
[----:B------:R-:W-:Y:S05]  /*2d340*/  BSYNC B0 ;  /* 0x0000000000007941 */ /* 0x000fea0003800000 */
.L_x_2215:
        /* <DEDUP_REMOVED lines=9> */
.L_x_2217:
[----:B------:R-:W-:Y:S01]  /*2d3e0*/  IMAD.MOV.U32 R17, RZ, RZ, R14 ;  /* 0x000000ffff117224 */ /* 0x000fe200078e000e */
[----:B------:R-:W-:Y:S06]  /*2d3f0*/  BRA `(.L_x_2218) ;  /* 0xffffffcc00807947 */ /* 0x000fec000383ffff */
.L_x_2112:
[----:B------:R-:W-:Y:S01]  /*2d400*/  BSSY B0, `(.L_x_2219) ;  /* 0x0000007000007945 */ /* 0x000fe20003800000 */
[----:B------:R-:W-:Y:S02]  /*2d410*/  IMAD.MOV.U32 R13, RZ, RZ, R2 ;  /* 0x000000ffff0d7224 */ /* 0x000fe400078e0002 */
[----:B0-----:R-:W-:Y:S02]  /*2d420*/  IMAD.MOV.U32 R11, RZ, RZ, 0x1f ;  /* 0x0000001fff0b7424 */ /* 0x001fe400078e00ff */
[----:B------:R-:W-:-:S07]  /*2d430*/  IMAD.MOV.U32 R15, RZ, RZ, -0x1 ;  /* 0xffffffffff0f7424 */ /* 0x000fce00078e00ff */
[----:B-12345:R-:W-:Y:S05]  /*2d440*/  WARPSYNC.COLLECTIVE R15, `(.L_x_2220) ;  /* 0x000000000f087348 */ /* 0x03efea0003c00000 */
[----:B------:R0:W0:Y:S02]  /*2d450*/  SHFL.IDX P6, R14, R13, R12, R11 ;  /* 0x0000000c0d0e7389 */ /* 0x00002400000c000b */
[----:B012345:R-:W-:Y:S01]  /*2d460*/  ENDCOLLECTIVE ;  /* 0x000000000000791b */ /* 0x03ffe20003800000 */
.L_x_2220:
[----:B------:R-:W-:Y:S05]  /*2d470*/  BSYNC B0 ;  /* 0x0000000000007941 */ /* 0x000fea0003800000 */
.L_x_2219:
[----:B------:R-:W-:Y:S01]  /*2d480*/  IMAD.MOV.U32 R2, RZ, RZ, R14 ;  /* 0x000000ffff027224 */ /* 0x000fe200078e000e */
[----:B------:R-:W-:Y:S06]  /*2d490*/  BRA `(.L_x_2221) ;  /* 0xffffffcc00747947 */ /* 0x000fec000383ffff */
.L_x_2116:
[----:B0-----:R0:W1:Y:S02]  /*2d4a0*/  SYNCS.PHASECHK.TRANS64.TRYWAIT P0, [R0+URZ+0x2a820], R3 ;  /* 0x02a82003000075a7 */ /* 0x001064000800017f */
[----:B-1----:R-:W-:Y:S05]  /*2d4b0*/  @!P0 NANOSLEEP.SYNCS 0x989680 ;  /* 0x009896800000895d */ /* 0x002fea0003900000 */
[----:B------:R-:W1:Y:S02]  /*2d4c0*/  @!P0 SYNCS.PHASECHK.TRANS64 P0, [R0+URZ+0x2a820], R3 ;  /* 0x02a82003000085a7 */ /* 0x000e64000800007f */
[----:B-1----:R-:W-:Y:S05]  /*2d4d0*/  @!P0 BRA `(.L_x_2116) ;  /* 0xfffffffc00f08947 */ /* 0x002fea000383ffff */
[----:B------:R-:W-:Y:S05]  /*2d4e0*/  BRA `(.L_x_2222) ;  /* 0xffffffd000fc7947 */ /* 0x000fea000383ffff */
.L_x_2117:
        /* <DEDUP_REMOVED lines=8> */
[----:B0---45:R-:W-:Y:S05]  /*2d570*/  WARPSYNC.COLLECTIVE R15, `(.L_x_2224) ;  /* 0x000000000f087348 */ /* 0x031fea0003c00000 */
[----:B------:R1:W2:Y:S02]  /*2d580*/  SHFL.IDX P6, R14, R13, R12, R11 ;  /* 0x0000000c0d0e7389 */ /* 0x0002a400000c000b */
[----:B012-45:R-:W-:Y:S01]  /*2d590*/  ENDCOLLECTIVE ;  /* 0x000000000000791b */ /* 0x037fe20003800000 */
.L_x_2224:
[----:B------:R-:W-:Y:S05]  /*2d5a0*/  BSYNC B0 ;  /* 0x0000000000007941 */ /* 0x000fea0003800000 */
.L_x_2223:
[----:B------:R-:W-:Y:S05]  /*2d5b0*/  BRA `(.L_x_2225) ;  /* 0xffffffd000e47947 */ /* 0x000fea000383ffff */
.L_x_2118:
[----:B------:R-:W-:Y:S01]  /*2d5c0*/  BSSY B0, `(.L_x_2226) ;  /* 0x0000006000007945 */ /* 0x000fe20003800000 */
[----:B------:R-:W-:-:S07]  /*2d5d0*/  IMAD.MOV.U32 R15, RZ, RZ, -0x1 ;  /* 0xffffffffff0f7424 */ /* 0x000fce00078e00ff */
[----:B01--45:R-:W-:Y:S05]  /*2d5e0*/  WARPSYNC.COLLECTIVE R15, `(.L_x_2227) ;  /* 0x000000000f0c7348 */ /* 0x033fea0003c00000 */
[----:B------:R-:W-:Y:S02]  /*2d5f0*/  ELECT P6, UR62, PT ;  /* 0x00000000003e782f */ /* 0x000fe400038c0000 */
[----:B------:R-:W-:Y:S01]  /*2d600*/  MOV R14, UR62 ;  /* 0x0000003e000e7c02 */ /* 0x000fe20008000f00 */
[----:B01--45:R-:W-:Y:S10]  /*2d610*/  ENDCOLLECTIVE ;  /* 0x000000000000791b */ /* 0x033ff40003800000 */
.L_x_2227:
[----:B------:R-:W-:Y:S05]  /*2d620*/  BSYNC B0 ;  /* 0x0000000000007941 */ /* 0x000fea0003800000 */
.L_x_2226:
[----:B------:R-:W-:Y:S05]  /*2d630*/  BRA `(.L_x_2228) ;  /* 0xffffffd000d87947 */ /* 0x000fea000383ffff */
.L_x_2120:
[----:B0-----:R0:W1:Y:S02]  /*2d640*/  SYNCS.PHASECHK.TRANS64.TRYWAIT P0, [R6+URZ], R5 ;  /* 0x00000005060075a7 */ /* 0x001064000800017f */
[----:B-1----:R-:W-:Y:S05]  /*2d650*/  @!P0 NANOSLEEP.SYNCS 0x989680 ;  /* 0x009896800000895d */ /* 0x002fea0003900000 */
[----:B------:R-:W1:Y:S02]  /*2d660*/  @!P0 SYNCS.PHASECHK.TRANS64 P0, [R6+URZ], R5 ;  /* 0x00000005060085a7 */ /* 0x000e64000800007f */
[----:B-1----:R-:W-:Y:S05]  /*2d670*/  @!P0 BRA `(.L_x_2120) ;  /* 0xfffffffc00f08947 */ /* 0x002fea000383ffff */
[----:B------:R-:W-:Y:S05]  /*2d680*/  BRA `(.L_x_2229) ;  /* 0xffffffd400147947 */ /* 0x000fea000383ffff */
.L_x_2121:
[----:B-1----:R1:W2:Y:S02]  /*2d690*/  SYNCS.PHASECHK.TRANS64.TRYWAIT P0, [R7+URZ], R2 ;  /* 0x00000002070075a7 */ /* 0x0022a4000800017f */
[----:B--2---:R-:W-:Y:S05]  /*2d6a0*/  @!P0 NANOSLEEP.SYNCS 0x989680 ;  /* 0x009896800000895d */ /* 0x004fea0003900000 */
[----:B------:R-:W2:Y:S02]  /*2d6b0*/  @!P0 SYNCS.PHASECHK.TRANS64 P0, [R7+URZ], R2 ;  /* 0x00000002070085a7 */ /* 0x000ea4000800007f */
[----:B--2---:R-:W-:Y:S05]  /*2d6c0*/  @!P0 BRA `(.L_x_2121) ;  /* 0xfffffffc00f08947 */ /* 0x004fea000383ffff */
[----:B------:R-:W-:Y:S05]  /*2d6d0*/  BRA `(.L_x_2230) ;  /* 0xffffffd400087947 */ /* 0x000fea000383ffff */
.L_x_2123:
[----:B--2---:R2:W3:Y:S02]  /*2d6e0*/  SYNCS.PHASECHK.TRANS64.TRYWAIT P0, [R4+URZ], R5 ;  /* 0x00000005040075a7 */ /* 0x0044e4000800017f */
[----:B---3--:R-:W-:Y:S05]  /*2d6f0*/  @!P0 NANOSLEEP.SYNCS 0x989680 ;  /* 0x009896800000895d */ /* 0x008fea0003900000 */
[----:B------:R-:W3:Y:S02]  /*2d700*/  @!P0 SYNCS.PHASECHK.TRANS64 P0, [R4+URZ], R5 ;  /* 0x00000005040085a7 */ /* 0x000ee4000800007f */
[----:B---3--:R-:W-:Y:S05]  /*2d710*/  @!P0 BRA `(.L_x_2123) ;  /* 0xfffffffc00f08947 */ /* 0x008fea000383ffff */
[----:B------:R-:W-:Y:S05]  /*2d720*/  BRA `(.L_x_2231) ;  /* 0xffffffd400107947 */ /* 0x000fea000383ffff */
.L_x_2232:
        /* <DEDUP_REMOVED lines=13> */
.L_x_15280:


//--------------------- .text._ZN7cutlass13device_kernelIN5flash11enable_sm90INS1_16FlashAttnFwdSm90INS1_25CollectiveMainloopFwdSm90ILi2EN4cute5tupleIJNS5_1CILi1EEES8_S8_EEENS6_IJNS7_ILi128EEESA_NS7_ILi192EEEEEELi128ENS_10bfloat16_tEfNS_4arch4Sm90ELb1ELb0ELb1ELb0ELb0ELb0ELb0ELb1ELb1ELb1ELb0ELb0EEENS1_21CollectiveEpilogueFwdINS6_IJSA_SA_SA_EEES9_SD_SF_Li256ELb0ELb1ELb0ELb0EEENS1_30DynamicPersistentTileSchedulerILi256ELi128ELb0ELb1ELb1EEEEEEEEEvNT_6ParamsE --------------------------
	.section	.text._ZN7cutlass13device_kernelIN5flash11enable_sm90INS1_16FlashAttnFwdSm90INS1_25CollectiveMainloopFwdSm90ILi2EN4cute5tupleIJNS5_1CILi1EEES8_S8_EEENS6_IJNS7_ILi128EEESA_NS7_ILi192EEEEEELi128ENS_10bfloat16_tEfNS_4arch4Sm90ELb1ELb0ELb1ELb0ELb0ELb0ELb0ELb1ELb1ELb1ELb0ELb0EEENS1_21CollectiveEpilogueFwdINS6_IJSA_SA_SA_EEES9_SD_SF_Li256ELb0ELb1ELb0ELb0EEENS1_30DynamicPersistentTileSchedulerILi256ELi128ELb0ELb1ELb1EEEEEEEEEvNT_6ParamsE,"ax",@progbits
	.align	128
.text._ZN7cutlass13device_kernelIN5flash11enable_sm90INS1_16FlashAttnFwdSm90INS1_25CollectiveMainloopFwdSm90ILi2EN4cute5tupleIJNS5_1CILi1EEES8_S8_EEENS6_IJNS7_ILi128EEESA_NS7_ILi192EEEEEELi128ENS_10bfloat16_tEfNS_4arch4Sm90ELb1ELb0ELb1ELb0ELb0ELb0ELb0ELb1ELb1ELb1ELb0ELb0EEENS1_21CollectiveEpilogueFwdINS6_IJSA_SA_SA_EEES9_SD_SF_Li256ELb0ELb1ELb0ELb0EEENS1_30DynamicPersistentTileSchedulerILi256ELi128ELb0ELb1ELb1EEEEEEEEEvNT_6ParamsE:
        .type           _ZN7cutlass13device_kernelIN5flash11enable_sm90INS1_16FlashAttnFwdSm90INS1_25CollectiveMainloopFwdSm90ILi2EN4cute5tupleIJNS5_1CILi1EEES8_S8_EEENS6_IJNS7_ILi128EEESA_NS7_ILi192EEEEEELi128ENS_10bfloat16_tEfNS_4arch4Sm90ELb1ELb0ELb1ELb0ELb0ELb0ELb0ELb1ELb1ELb1ELb0ELb0EEENS1_21CollectiveEpilogueFwdINS6_IJSA_SA_SA_EEES9_SD_SF_Li256ELb0ELb1ELb0ELb0EEENS1_30DynamicPersistentTileSchedulerILi256ELi128ELb0ELb1ELb1EEEEEEEEEvNT_6ParamsE,@function
        .size           _ZN7cutlass13device_kernelIN5flash11enable_sm90INS1_16FlashAttnFwdSm90INS1_25CollectiveMainloopFwdSm90ILi2EN4cute5tupleIJNS5_1CILi1EEES8_S8_EEENS6_IJNS7_ILi128EEESA_NS7_ILi192EEEEEELi128ENS_10bfloat16_tEfNS_4arch4Sm90ELb1ELb0ELb1ELb0ELb0ELb0ELb0ELb1ELb1ELb1ELb0ELb0EEENS1_21CollectiveEpilogueFwdINS6_IJSA_SA_SA_EEES9_SD_SF_Li256ELb0ELb1ELb0ELb0EEENS1_30DynamicPersistentTileSchedulerILi256ELi128ELb0ELb1ELb1EEEEEEEEEvNT_6ParamsE,(.L_x_15281 - _ZN7cutlass13device_kernelIN5flash11enable_sm90INS1_16FlashAttnFwdSm90INS1_25CollectiveMainloopFwdSm90ILi2EN4cute5tupleIJNS5_1CILi1EEES8_S8_EEENS6_IJNS7_ILi128EEESA_NS7_ILi192EEEEEELi128ENS_10bfloat16_tEfNS_4arch4Sm90ELb1ELb0ELb1ELb0ELb0ELb0ELb0ELb1ELb1ELb1ELb0ELb0EEENS1_21CollectiveEpilogueFwdINS6_IJSA_SA_SA_EEES9_SD_SF_Li256ELb0ELb1ELb0ELb0EEENS1_30DynamicPersistentTileSchedulerILi256ELi128ELb0ELb1ELb1EEEEEEEEEvNT_6ParamsE)
        .other          _ZN7cutlass13device_kernelIN5flash11enable_sm90INS1_16FlashAttnFwdSm90INS1_25CollectiveMainloopFwdSm90ILi2EN4cute5tupleIJNS5_1CILi1EEES8_S8_EEENS6_IJNS7_ILi128EEESA_NS7_ILi192EEEEEELi128ENS_10bfloat16_tEfNS_4arch4Sm90ELb1ELb0ELb1ELb0ELb0ELb0ELb0ELb1ELb1ELb1ELb0ELb0EEENS1_21CollectiveEpilogueFwdINS6_IJSA_SA_SA_EEES9_SD_SF_Li256ELb0ELb1ELb0ELb0EEENS1_30DynamicPersistentTileSchedulerILi256ELi128ELb0ELb1ELb1EEEEEEEEEvNT_6ParamsE,@"STO_CUDA_ENTRY STV_DEFAULT"
_ZN7cutlass13device_kernelIN5flash11enable_sm90INS1_16FlashAttnFwdSm90INS1_25CollectiveMainloopFwdSm90ILi2EN4cute5tupleIJNS5_1CILi1EEES8_S8_EEENS6_IJNS7_ILi128EEESA_NS7_ILi192EEEEEELi128ENS_10bfloat16_tEfNS_4arch4Sm90ELb1ELb0ELb1ELb0ELb0ELb0ELb0ELb1ELb1ELb1ELb0ELb0EEENS1_21CollectiveEpilogueFwdINS6_IJSA_SA_SA_EEES9_SD_SF_Li256ELb0ELb1ELb0ELb0EEENS1_30DynamicPersistentTileSchedulerILi256ELi128ELb0ELb1ELb1EEEEEEEEEvNT_6ParamsE:
        /* <DEDUP_REMOVED lines=18> */
.L_x_2234:
[----:B------:R-:W-:Y:S05]  /*0120*/  BSYNC B0 ;  /* 0x0000000000007941 */ /* 0x000fea0003800000 */
.L_x_2233:
        /* <DEDUP_REMOVED lines=41> */
.L_x_2235:
        /* <DEDUP_REMOVED lines=22> */
.L_x_2236:
        /* <DEDUP_REMOVED lines=18> */
.L_x_2237:
        /* <DEDUP_REMOVED lines=22> */
.L_x_2238:
        /* <DEDUP_REMOVED lines=22> */
.L_x_2239:
        /* <DEDUP_REMOVED lines=8> */
.L_x_2241:
        /* <DEDUP_REMOVED lines=11> */
[----:B------:R-:W-:Y:S01]  /*0a30*/  UMOV UR37, URZ ;  /* 0x0000003f00257c82 */ /* 0x000fe20008000000 */
[----:B------:R-:W-:Y:S01]  /*0a40*/  UMOV UR36, URZ ;  /* 0x0000003f00247c82 */ /* 0x000fe20008000000 */
[----:B0-----:R-:W0:Y:S02]  /*0a50*/  S2R R2, SR_TID.X ;  /* 0x0000000000027919 */ /* 0x001e240000002100 */
[----:B0-----:R-:W-:-:S05]  /*0a60*/  VIADD R193, R2, 0xffffff80 ;  /* 0xffffff8002c17836 */ /* 0x001fca0000000000 */
[----:B------:R-:W-:-:S04]  /*0a70*/  SHF.R.S32.HI R0, RZ, 0x1f, R193 ;  /* 0x0000001fff007819 */ /* 0x000fc800000114c1 */
[CC--:B------:R-:W-:Y:S02]  /*0a80*/  LEA.HI R2, R0.reuse, R193.reuse, RZ, 0x7 ;  /* 0x000000c100027211 */ /* 0x0c0fe400078f38ff */
[----:B------:R-:W-:Y:S02]  /*0a90*/  LEA.HI R4, R0, R193, RZ, 0x5 ;  /* 0x000000c100047211 */ /* 0x000fe400078f28ff */
[----:B------:R-:W-:Y:S02]  /*0aa0*/  LOP3.LUT R186, R2, 0xffffff80, RZ, 0xc0, !PT ;  /* 0xffffff8002ba7812 */ /* 0x000fe400078ec0ff */
[----:B------:R-:W-:Y:S01]  /*0ab0*/  SHF.R.S32.HI R187, RZ, 0x7, R2 ;  /* 0x00000007ffbb7819 */ /* 0x000fe20000011402 */
[----:B------:R-:W-:Y:S02]  /*0ac0*/  IMAD.SHL.U32 R5, R4, 0x20, RZ ;  /* 0x0000002004057824 */ /* 0x000fe400078e00ff */
[----:B------:R-:W-:Y:S01]  /*0ad0*/  IMAD.IADD R186, R193, 0x1, -R186 ;  /* 0x00000001c1ba7824 */ /* 0x000fe200078e0aba */
[----:B------:R-:W-:-:S02]  /*0ae0*/  LEA.HI R2, R2, R187, RZ, 0x1 ;  /* 0x000000bb02027211 */ /* 0x000fc400078f08ff */
[----:B------:R-:W-:Y:S02]  /*0af0*/  LOP3.LUT R5, R5, 0xfffffc00, RZ, 0xc0, !PT ;  /* 0xfffffc0005057812 */ /* 0x000fe400078ec0ff */
[----:B------:R-:W-:Y:S02]  /*0b00*/  SHF.R.S32.HI R7, RZ, 0x1f, R186 ;  /* 0x0000001fff077819 */ /* 0x000fe400000114ba */
[----:B------:R-:W-:Y:S02]  /*0b10*/  LOP3.LUT R2, R2, 0x3fffffe, RZ, 0xc0, !PT ;  /* 0x03fffffe02027812 */ /* 0x000fe400078ec0ff */
[CC--:B------:R-:W-:Y:S02]  /*0b20*/  LEA.HI R8, R7.reuse, R186.reuse, RZ, 0x2 ;  /* 0x000000ba07087211 */ /* 0x0c0fe400078f10ff */
[----:B------:R-:W-:Y:S01]  /*0b30*/  LEA.HI R7, R7, R186, RZ, 0x5 ;  /* 0x000000ba07077211 */ /* 0x000fe200078f28ff */
[----:B------:R-:W-:Y:S01]  /*0b40*/  IMAD.IADD R2, R187, 0x1, -R2 ;  /* 0x00000001bb027824 */ /* 0x000fe200078e0a02 */
[----:B------:R-:W-:-:S02]  /*0b50*/  SHF.R.S32.HI R9, RZ, 0x2, R8 ;  /* 0x00000002ff097819 */ /* 0x000fc40000011408 */
[----:B------:R-:W-:Y:S02]  /*0b60*/  SHF.R.S32.HI R10, RZ, 0x1f, R8 ;  /* 0x0000001fff0a7819 */ /* 0x000fe40000011408 */
[----:B------:R-:W-:Y:S02]  /*0b70*/  SHF.R.S32.HI R7, RZ, 0x5, R7 ;  /* 0x00000005ff077819 */ /* 0x000fe40000011407 */
[----:B------:R-:W-:Y:S02]  /*0b80*/  LEA.HI R10, R10, R9, RZ, 0x3 ;  /* 0x000000090a0a7211 */ /* 0x000fe400078f18ff */
[----:B------:R-:W-:Y:S02]  /*0b90*/  LOP3.LUT R17, R8, 0x7ffffffc, RZ, 0xc0, !PT ;  /* 0x7ffffffc08117812 */ /* 0x000fe400078ec0ff */
[----:B------:R-:W-:-:S03]  /*0ba0*/  LOP3.LUT R10, R10, 0xfffffff8, RZ, 0xc0, !PT ;  /* 0xfffffff80a0a7812 */ /* 0x000fc600078ec0ff */
[----:B------:R-:W-:Y:S02]  /*0bb0*/  IMAD.IADD R17, R186, 0x1, -R17 ;  /* 0x00000001ba117824 */ /* 0x000fe400078e0a11 */
[----:B------:R-:W-:-:S04]  /*0bc0*/  IMAD.IADD R10, R9, 0x1, -R10 ;  /* 0x00000001090a7824 */ /* 0x000fc800078e0a0a */
[----:B------:R-:W-:-:S04]  /*0bd0*/  IMAD R7, R7, 0x10, R10 ;  /* 0x0000001007077824 */ /* 0x000fc800078e020a */
[----:B------:R-:W-:Y:S01]  /*0be0*/  IMAD R188, R2, 0x40, R7 ;  /* 0x0000004002bc7824 */ /* 0x000fe200078e0207 */
[----:B--2---:R-:W-:Y:S02]  /*0bf0*/  R2UR UR5, R3 ;  /* 0x00000000030572ca */ /* 0x004fe400000e0000 */
[----:B------:R-:W-:-:S04]  /*0c00*/  LEA.HI R3, R0, R193, RZ, 0x4 ;  /* 0x000000c100037211 */ /* 0x000fc800078f20ff */
[----:B------:R-:W-:Y:S02]  /*0c10*/  SHF.R.S32.HI R6, RZ, 0x4, R3 ;  /* 0x00000004ff067819 */ /* 0x000fe40000011403 */
[C---:B------:R-:W-:Y:S02]  /*0c20*/  LOP3.LUT R4, R3.reuse, 0x3fffff0, RZ, 0xc0, !PT ;  /* 0x03fffff003047812 */ /* 0x040fe400078ec0ff */
[----:B------:R-:W-:-:S03]  /*0c30*/  LEA.HI R3, R3, R6, RZ, 0x1 ;  /* 0x0000000603037211 */ /* 0x000fc600078f08ff */
[----:B------:R-:W-:Y:S01]  /*0c40*/  IMAD.IADD R4, R193, 0x1, -R4 ;  /* 0x00000001c1047824 */ /* 0x000fe200078e0a04 */
[----:B------:R-:W-:Y:S01]  /*0c50*/  LOP3.LUT R3, R3, 0x1ffffffe, RZ, 0xc0, !PT ;  /* 0x1ffffffe03037812 */ /* 0x000fe200078ec0ff */
[----:B------:R-:W-:Y:S02]  /*0c60*/  ULOP3.LUT UR6, UR5, 0x1, URZ, 0xfc, !UPT ;  /* 0x0000000105067892 */ /* 0x000fe4000f8efc3f */
[----:B------:R-:W-:Y:S01]  /*0c70*/  IMAD R4, R4, 0x40, R5 ;  /* 0x0000004004047824 */ /* 0x000fe200078e0205 */
[-C--:B------:R-:W-:Y:S01]  /*0c80*/  LEA.HI R5, R0, R193.reuse, RZ, 0x2 ;  /* 0x000000c100057211 */ /* 0x080fe200078f10ff */
[----:B------:R-:W-:Y:S01]  /*0c90*/  IMAD.IADD R3, R6, 0x1, -R3 ;  /* 0x0000000106037824 */ /* 0x000fe200078e0a03 */
[----:B------:R-:W-:Y:S01]  /*0ca0*/  LEA.HI R0, R0, R193, RZ, 0x3 ;  /* 0x000000c100007211 */ /* 0x000fe200078f18ff */
[----:B------:R-:W-:Y:S01]  /*0cb0*/  UMOV UR5, URZ ;  /* 0x0000003f00057c82 */ /* 0x000fe20008000000 */
[----:B------:R-:W-:Y:S01]  /*0cc0*/  LOP3.LUT R6, R5, 0xfffffffc, RZ, 0xc0, !PT ;  /* 0xfffffffc05067812 */ /* 0x000fe200078ec0ff */
[----:B------:R-:W-:Y:S01]  /*0cd0*/  IMAD R189, R3, 0x8, R4 ;  /* 0x0000000803bd7824 */ /* 0x000fe200078e0204 */
[----:B------:R-:W-:Y:S01]  /*0ce0*/  LOP3.LUT R22, R0, 0xfffffff8, RZ, 0xc0, !PT ;  /* 0xfffffff800167812 */ /* 0x000fe200078ec0ff */
[----:B------:R-:W-:Y:S01]  /*0cf0*/  IMAD.U32 R190, RZ, RZ, UR6 ;  /* 0x00000006ffbe7e24 */ /* 0x000fe2000f8e00ff */
[----:B------:R-:W-:Y:S01]  /*0d00*/  SHF.R.S32.HI R184, RZ, 0x3, R0 ;  /* 0x00000003ffb87819 */ /* 0x000fe20000011400 */
[----:B------:R-:W-:-:S02]  /*0d10*/  IMAD.IADD R6, R193, 0x1, -R6 ;  /* 0x00000001c1067824 */ /* 0x000fc400078e0a06 */
[----:B------:R-:W-:Y:S02]  /*0d20*/  IMAD.IADD R22, R193, 0x1, -R22 ;  /* 0x00000001c1167824 */ /* 0x000fe400078e0a16 */
[----:B------:R-:W-:Y:S01]  /*0d30*/  IMAD.U32 R185, RZ, RZ, UR5 ;  /* 0x00000005ffb97e24 */ /* 0x000fe2000f8e00ff */
[----:B------:R-:W-:Y:S01]  /*0d40*/  LEA.HI R3, R6, R6, RZ, 0x1 ;  /* 0x0000000606037211 */ /* 0x000fe200078f08ff */
[----:B------:R-:W-:-:S03]  /*0d50*/  IMAD.SHL.U32 R16, R22, 0x8, RZ ;  /* 0x0000000816107824 */ /* 0x000fc600078e00ff */
[----:B------:R-:W-:Y:S01]  /*0d60*/  LOP3.LUT R3, R3, 0x1ffffffe, RZ, 0xc0, !PT ;  /* 0x1ffffffe03037812 */ /* 0x000fe200078ec0ff */
[----:B------:R-:W-:Y:S01]  /*0d70*/  VIADD R19, R16, 0x40 ;  /* 0x0000004010137836 */ /* 0x000fe20000000000 */
[----:B------:R-:W-:Y:S02]  /*0d80*/  SHF.R.S32.HI R192, RZ, 0x1f, R16 ;  /* 0x0000001fffc07819 */ /* 0x000fe40000011410 */
[----:B------:R-:W-:Y:S02]  /*0d90*/  IADD3 R3, R6, -R3, RZ ;  /* 0x8000000306037210 */ /* 0x000fe40007ffe0ff */
[----:B------:R-:W-:-:S03]  /*0da0*/  SHF.R.S32.HI R191, RZ, 0x1f, R19 ;  /* 0x0000001fffbf7819 */ /* 0x000fc60000011413 */
[----:B------:R-:W-:-:S07]  /*0db0*/  IMAD R18, R3, 0x8, R188 ;  /* 0x0000000803127824 */ /* 0x000fce00078e02bc */
.L_x_2292:
[----:B------:R-:W-:Y:S01]  /*0dc0*/  ULDC UR5, c[0x0][0xc60] ;  /* 0x0003180000057ab9 */ /* 0x000fe20000000800 */
[----:B------:R-:W-:Y:S01]  /*0dd0*/  UMOV UR8, UR4 ;  /* 0x0000000400087c82 */ /* 0x000fe20008000000 */
[----:B------:R-:W-:-:S11]  /*0de0*/  UISETP.NE.AND UP0, UPT, UR5, 0x1, UPT ;  /* 0x000000010500788c */ /* 0x000fd6000bf05270 */
[----:B------:R-:W-:Y:S01]  /*0df0*/  @UP0 ULDC UR6, c[0x0][0xc64] ;  /* 0x0003190000060ab9 */ /* 0x000fe20000000800 */
[----:B------:R-:W-:Y:S01]  /*0e00*/  @UP0 ULDC UR9, c[0x0][0xc68] ;  /* 0x00031a0000090ab9 */ /* 0x000fe20000000800 */
[----:B------:R-:W-:-:S04]  /*0e10*/  UIMAD.WIDE.U32 UR6, UR4, UR6, URZ ;  /* 0x00000006040672a5 */ /* 0x000fc8000f8e003f */
[----:B------:R-:W-:-:S03]  /*0e20*/  @UP0 USHF.R.U32.HI UR8, URZ, UR9, UR7 ;  /* 0x000000093f080299 */ /* 0x000fc60008011607 */
[----:B------:R-:W-:Y:S02]  /*0e30*/  ULDC UR6, c[0x0][0xc78] ;  /* 0x00031e0000067ab9 */ /* 0x000fe40000000800 */
[----:B------:R-:W-:Y:S02]  /*0e40*/  UISETP.GE.AND UP0, UPT, UR8, UR6, UPT ;  /* 0x000000060800728c */ /* 0x000fe4000bf06270 */
[----:B------:R-:W-:-:S04]  /*0e50*/  UIADD3 UR6, -UR8, URZ, URZ ;  /* 0x0000003f08067290 */ /* 0x000fc8000fffe13f */
[----:B------:R-:W-:Y:S01]  /*0e60*/  PLOP3.LUT P0, PT, PT, PT, UP0, 0x80, 0x0 ;  /* 0x000000000000781c */ /* 0x000fe20003f0f008 */
[----:B------:R-:W-:-:S12]  /*0e70*/  UIMAD UR9, UR5, UR6, UR4 ;  /* 0x00000006050972a4 */ /* 0x000fd8000f8e0204 */
[----:B012345:R-:W-:Y:S05]  /*0e80*/  @!P0 BRA `(.L_x_2242) ;  /* 0x0000000000208947 */ /* 0x03ffea0003800000 */
        /* <DEDUP_REMOVED lines=8> */
.L_x_2242:
[----:B------:R-:W-:Y:S01]  /*0f10*/  ULDC UR7, c[0x0][0xc54] ;  /* 0x0003150000077ab9 */ /* 0x000fe20000000800 */
[----:B------:R-:W-:Y:S01]  /*0f20*/  UMOV UR6, UR9 ;  /* 0x0000000900067c82 */ /* 0x000fe20008000000 */
[----:B------:R-:W-:-:S11]  /*0f30*/  UISETP.NE.AND UP0, UPT, UR7, 0x1, UPT ;  /* 0x000000010700788c */ /* 0x000fd6000bf05270 */
[----:B------:R-:W-:Y:S02]  /*0f40*/  @UP0 ULDC.64 UR10, c[0x0][0xc58] ;  /* 0x00031600000a0ab9 */ /* 0x000fe40000000a00 */
[----:B------:R-:W-:-:S04]  /*0f50*/  UIMAD.WIDE.U32 UR4, UR9, UR10, URZ ;  /* 0x0000000a090472a5 */ /* 0x000fc8000f8e003f */
[----:B------:R-:W-:-:S04]  /*0f60*/  @UP0 USHF.R.U32.HI UR6, URZ, UR11, UR5 ;  /* 0x0000000b3f060299 */ /* 0x000fc80008011605 */
[----:B------:R-:W-:-:S12]  /*0f70*/  UIMAD UR4, UR6, UR7, URZ ;  /* 0x00000007060472a4 */ /* 0x000fd8000f8e023f */
.L_x_2243:
[----:B------:R-:W-:Y:S01]  /*0f80*/  ULDC.64 UR12, c[0x0][0x418] ;  /* 0x00010600000c7ab9 */ /* 0x000fe20000000a00 */
[----:B------:R-:W-:Y:S01]  /*0f90*/  ULOP3.LUT UR6, URZ, UR6, URZ, 0x33, !UPT ;  /* 0x000000063f067292 */ /* 0x000fe2000f8e333f */
[----:B------:R-:W-:Y:S01]  /*0fa0*/  PLOP3.LUT P0, PT, PT, PT, PT, 0x80, 0x0 ;  /* 0x000000000000781c */ /* 0x000fe20003f0f070 */
[----:B------:R-:W-:Y:S01]  /*0fb0*/  UISETP.NE.U32.AND UP0, UPT, UR12, URZ, UPT ;  /* 0x0000003f0c00728c */ /* 0x000fe2000bf05070 */
[----:B------:R-:W-:Y:S01]  /*0fc0*/  IMAD.MOV.U32 R0, RZ, RZ, RZ ;  /* 0x000000ffff007224 */ /* 0x000fe200078e00ff */
[----:B------:R-:W-:Y:S01]  /*0fd0*/  ULDC UR5, c[0x0][0xc3c] ;  /* 0x00030f0000057ab9 */ /* 0x000fe20000000800 */
[----:B------:R-:W-:Y:S01]  /*0fe0*/  ULDC UR12, c[0x0][0x448] ;  /* 0x00011200000c7ab9 */ /* 0x000fe20000000800 */
[----:B------:R-:W-:Y:S01]  /*0ff0*/  UIADD3 UR6, UR6, UR5, URZ ;  /* 0x0000000506067290 */ /* 0x000fe2000fffe03f */
[----:B------:R-:W-:Y:S01]  /*1000*/  CS2R R88, SRZ ;  /* 0x0000000000587805 */ /* 0x000fe2000001ff00 */
[----:B------:R-:W-:Y:S01]  /*1010*/  UISETP.NE.AND UP2, UPT, UR12, 0x1, UPT ;  /* 0x000000010c00788c */ /* 0x000fe2000bf45270 */
[----:B------:R-:W-:Y:S01]  /*1020*/  CS2R R86, SRZ ;  /* 0x0000000000567805 */ /* 0x000fe2000001ff00 */
[----:B------:R-:W-:Y:S01]  /*1030*/  UIADD3 UR4, UR9, -UR4, URZ ;  /* 0x8000000409047290 */ /* 0x000fe2000fffe03f */
[----:B------:R-:W-:Y:S01]  /*1040*/  CS2R R84, SRZ ;  /* 0x0000000000547805 */ /* 0x000fe2000001ff00 */
[----:B------:R-:W-:Y:S01]  /*1050*/  USHF.L.U32 UR39, UR6, 0x7, URZ ;  /* 0x0000000706277899 */ /* 0x000fe2000800063f */
[----:B------:R-:W-:Y:S01]  /*1060*/  CS2R R82, SRZ ;  /* 0x0000000000527805 */ /* 0x000fe2000001ff00 */
[----:B------:R-:W-:Y:S01]  /*1070*/  ULDC UR11, c[0x0][0xc54] ;  /* 0x00031500000b7ab9 */ /* 0x000fe20000000800 */
[----:B------:R-:W-:Y:S01]  /*1080*/  UISETP.NE.AND.EX UP0, UPT, UR13, URZ, UPT, UP0 ;  /* 0x0000003f0d00728c */ /* 0x000fe2000bf05300 */
[----:B------:R-:W-:Y:S01]  /*1090*/  CS2R R80, SRZ ;  /* 0x0000000000507805 */ /* 0x000fe2000001ff00 */
[----:B------:R-:W-:Y:S01]  /*10a0*/  UIADD3 UR6, UR39, 0x7f, URZ ;  /* 0x0000007f27067890 */ /* 0x000fe2000fffe03f */
[----:B------:R-:W-:Y:S01]  /*10b0*/  CS2R R78, SRZ ;  /* 0x00000000004e7805 */ /* 0x000fe2000001ff00 */
[----:B------:R-:W-:Y:S01]  /*10c0*/  UIMAD UR11, UR8, UR11, UR4 ;  /* 0x0000000b080b72a4 */ /* 0x000fe2000f8e0204 */
[----:B------:R-:W-:Y:S01]  /*10d0*/  CS2R R76, SRZ ;  /* 0x00000000004c7805 */ /* 0x000fe2000001ff00 */
[----:B------:R-:W-:Y:S01]  /*10e0*/  ULDC UR60, c[0x0][0x424] ;  /* 0x00010900003c7ab9 */ /* 0x000fe20000000800 */
[----:B------:R-:W-:Y:S01]  /*10f0*/  ULDC UR7, c[0x0][0x288] ;  /* 0x0000a20000077ab9 */ /* 0x000fe20000000800 */
[----:B------:R-:W-:Y:S01]  /*1100*/  @UP2 ULDC UR4, c[0x0][0x44c] ;  /* 0x0001130000042ab9 */ /* 0x000fe20000000800 */
[----:B------:R-:W-:Y:S01]  /*1110*/  UIADD3 UR7, -UR7, 0x80, URZ ;  /* 0x0000008007077890 */ /* 0x000fe2000fffe13f */
[----:B------:R-:W-:Y:S01]  /*1120*/  CS2R R74, SRZ ;  /* 0x00000000004a7805 */ /* 0x000fe2000001ff00 */
[----:B------:R-:W-:Y:S01]  /*1130*/  UIMAD.WIDE.U32 UR4, UR6, UR4, URZ ;  /* 0x00000004060472a5 */ /* 0x000fe2000f8e003f */
[----:B------:R-:W-:Y:S01]  /*1140*/  CS2R R72, SRZ ;  /* 0x0000000000487805 */ /* 0x000fe2000001ff00 */
[----:B------:R-:W-:Y:S01]  /*1150*/  USEL UR60, UR60, 0x1, UP0 ;  /* 0x000000013c3c7887 */ /* 0x000fe20008000000 */
[----:B------:R-:W-:Y:S01]  /*1160*/  CS2R R70, SRZ ;  /* 0x0000000000467805 */ /* 0x000fe2000001ff00 */
[----:B------:R-:W-:Y:S01]  /*1170*/  ULDC UR10, c[0x0][0x2f0] ;  /* 0x0000bc00000a7ab9 */ /* 0x000fe20000000800 */
[----:B------:R-:W-:Y:S01]  /*1180*/  @UP2 ULDC UR12, c[0x0][0x450] ;  /* 0x00011400000c2ab9 */ /* 0x000fe20000000800 */
[----:B------:R-:W-:Y:S01]  /*1190*/  UIMAD UR7, UR60, UR10, UR7 ;  /* 0x0000000a3c0772a4 */ /* 0x000fe2000f8e0207 */
[----:B------:R-:W-:Y:S01]  /*11a0*/  CS2R R68, SRZ ;  /* 0x0000000000447805 */ /* 0x000fe2000001ff00 */
[----:B------:R-:W-:Y:S01]  /*11b0*/  @UP2 USHF.R.U32.HI UR6, URZ, UR12, UR5 ;  /* 0x0000000c3f062299 */ /* 0x000fe20008011605 */
[----:B------:R-:W-:Y:S01]  /*11c0*/  CS2R R66, SRZ ;  /* 0x0000000000427805 */ /* 0x000fe2000001ff00 */
[----:B------:R-:W-:Y:S01]  /*11d0*/  UIMAD UR4, UR60, UR10, 0x7f ;  /* 0x0000007f3c0474a4 */ /* 0x000fe2000f8e020a */
[----:B------:R-:W-:Y:S01]  /*11e0*/  CS2R R64, SRZ ;  /* 0x0000000000407805 */ /* 0x000fe2000001ff00 */
[----:B------:R-:W-:Y:S01]  /*11f0*/  UIADD3 UR6, UR7, UR6, URZ ;  /* 0x0000000607067290 */ /* 0x000fe2000fffe03f */
[----:B------:R-:W-:Y:S01]  /*1200*/  CS2R R62, SRZ ;  /* 0x00000000003e7805 */ /* 0x000fe2000001ff00 */
[----:B------:R-:W-:Y:S01]  /*1210*/  USHF.R.S32.HI UR5, URZ, 0x1f, UR4 ;  /* 0x0000001f3f057899 */ /* 0x000fe20008011404 */
[----:B------:R-:W-:Y:S01]  /*1220*/  CS2R R60, SRZ ;  /* 0x00000000003c7805 */ /* 0x000fe2000001ff00 */
[----:B------:R-:W-:Y:S01]  /*1230*/  USHF.R.S32.HI UR7, URZ, 0x1f, UR6 ;  /* 0x0000001f3f077899 */ /* 0x000fe20008011406 */
[----:B------:R-:W-:Y:S01]  /*1240*/  CS2R R58, SRZ ;  /* 0x00000000003a7805 */ /* 0x000fe2000001ff00 */
[----:B------:R-:W-:Y:S01]  /*1250*/  ULEA.HI UR5, UR5, UR4, URZ, 0x7 ;  /* 0x0000000405057291 */ /* 0x000fe2000f8f383f */
[----:B------:R-:W-:Y:S01]  /*1260*/  CS2R R56, SRZ ;  /* 0x0000000000387805 */ /* 0x000fe2000001ff00 */
[----:B------:R-:W-:Y:S01]  /*1270*/  ULEA.HI UR7, UR7, UR6, URZ, 0x7 ;  /* 0x0000000607077291 */ /* 0x000fe2000f8f383f */
[----:B------:R-:W-:Y:S01]  /*1280*/  CS2R R54, SRZ ;  /* 0x0000000000367805 */ /* 0x000fe2000001ff00 */
[----:B------:R-:W-:Y:S01]  /*1290*/  ULDC UR9, c[0x0][0xc48] ;  /* 0x0003120000097ab9 */ /* 0x000fe20000000800 */
[----:B------:R-:W-:Y:S01]  /*12a0*/  USHF.R.S32.HI UR6, URZ, 0x7, UR5 ;  /* 0x000000073f067899 */ /* 0x000fe20008011405 */
[----:B------:R-:W-:Y:S01]  /*12b0*/  CS2R R52, SRZ ;  /* 0x0000000000347805 */ /* 0x000fe2000001ff00 */
[----:B------:R-:W-:Y:S01]  /*12c0*/  UISETP.NE.AND UP1, UPT, UR9, 0x1, UPT ;  /* 0x000000010900788c */ /* 0x000fe2000bf25270 */
[----:B------:R-:W-:Y:S01]  /*12d0*/  CS2R R50, SRZ ;  /* 0x0000000000327805 */ /* 0x000fe2000001ff00 */
[----:B------:R-:W-:Y:S01]  /*12e0*/  USHF.R.S32.HI UR7, URZ, 0x7, UR7 ;  /* 0x000000073f077899 */ /* 0x000fe20008011407 */
[----:B------:R-:W-:Y:S01]  /*12f0*/  CS2R R48, SRZ ;  /* 0x0000000000307805 */ /* 0x000fe2000001ff00 */
[----:B------:R-:W-:Y:S01]  /*1300*/  UMOV UR61, UR11 ;  /* 0x0000000b003d7c82 */ /* 0x000fe20008000000 */
[----:B------:R-:W-:Y:S01]  /*1310*/  CS2R R46, SRZ ;  /* 0x00000000002e7805 */ /* 0x000fe2000001ff00 */
[----:B------:R-:W-:Y:S01]  /*1320*/  UISETP.LT.AND UP0, UPT, UR6, UR7, UPT ;  /* 0x000000070600728c */ /* 0x000fe2000bf01270 */
[----:B------:R-:W-:-:S02]  /*1330*/  CS2R R44, SRZ ;  /* 0x00000000002c7805 */ /* 0x000fc4000001ff00 */
[----:B------:R-:W-:Y:S02]  /*1340*/  CS2R R94, SRZ ;  /* 0x00000000005e7805 */ /* 0x000fe4000001ff00 */
[----:B------:R-:W-:Y:S01]  /*1350*/  CS2R R98, SRZ ;  /* 0x0000000000627805 */ /* 0x000fe2000001ff00 */
[----:B------:R-:W-:Y:S01]  /*1360*/  USEL UR14, UR6, UR7, UP0 ;  /* 0x00000007060e7287 */ /* 0x000fe20008000000 */
[----:B------:R-:W-:Y:S01]  /*1370*/  CS2R R90, SRZ ;  /* 0x00000000005a7805 */ /* 0x000fe2000001ff00 */
[----:B------:R-:W-:Y:S01]  /*1380*/  @UP1 ULDC UR8, c[0x0][0xc4c] ;  /* 0x0003130000081ab9 */ /* 0x000fe20000000800 */
[----:B------:R-:W-:Y:S01]  /*1390*/  IMAD.MOV.U32 R37, RZ, RZ, RZ ;  /* 0x000000ffff257224 */ /* 0x000fe200078e00ff */
[----:B------:R-:W-:Y:S01]  /*13a0*/  UIMAD.WIDE.U32 UR4, UR11, UR8, URZ ;  /* 0x000000080b0472a5 */ /* 0x000fe2000f8e003f */
[----:B------:R-:W-:Y:S01]  /*13b0*/  CS2R R96, SRZ ;  /* 0x0000000000607805 */ /* 0x000fe2000001ff00 */
[----:B------:R-:W-:Y:S02]  /*13c0*/  UISETP.GE.AND UP0, UPT, UR14, 0x1, UPT ;  /* 0x000000010e00788c */ /* 0x000fe4000bf06270 */
[----:B------:R-:W-:Y:S01]  /*13d0*/  IMAD.U32 R105, RZ, RZ, UR14 ;  /* 0x0000000eff697e24 */ /* 0x000fe2000f8e00ff */
[----:B------:R-:W-:Y:S01]  /*13e0*/  @UP1 ULDC UR8, c[0x0][0xc50] ;  /* 0x0003140000081ab9 */ /* 0x000fe20000000800 */
[----:B------:R-:W-:Y:S01]  /*13f0*/  CS2R R100, SRZ ;  /* 0x0000000000647805 */ /* 0x000fe2000001ff00 */
[----:B------:R-:W-:Y:S01]  /*1400*/  @UP1 USHF.R.U32.HI UR61, URZ, UR8, UR5 ;  /* 0x000000083f3d1299 */ /* 0x000fe20008011605 */
[----:B------:R-:W-:-:S02]  /*1410*/  CS2R R102, SRZ ;  /* 0x0000000000667805 */ /* 0x000fc4000001ff00 */
[----:B------:R-:W-:Y:S02]  /*1420*/  PLOP3.LUT P1, PT, PT, PT, UP0, 0x80, 0x0 ;  /* 0x000000000000781c */ /* 0x000fe40003f2f008 */
[----:B------:R-:W-:Y:S01]  /*1430*/  CS2R R92, SRZ ;  /* 0x00000000005c7805 */ /* 0x000fe2000001ff00 */
[----:B------:R-:W-:Y:S01]  /*1440*/  UIADD3 UR4, -UR61, URZ, URZ ;  /* 0x0000003f3d047290 */ /* 0x000fe2000fffe13f */
[----:B------:R-:W-:Y:S01]  /*1450*/  IMAD.MOV.U32 R104, RZ, RZ, RZ ;  /* 0x000000ffff687224 */ /* 0x000fe200078e00ff */
[----:B------:R-:W-:Y:S01]  /*1460*/  CS2R R6, SRZ ;  /* 0x0000000000067805 */ /* 0x000fe2000001ff00 */
[----:B------:R-:W-:Y:S01]  /*1470*/  IMAD.MOV.U32 R106, RZ, RZ, RZ ;  /* 0x000000ffff6a7224 */ /* 0x000fe200078e00ff */
[----:B------:R-:W-:-:S06]  /*1480*/  UIMAD UR4, UR9, UR4, UR11 ;  /* 0x00000004090472a4 */ /* 0x000fcc000f8e020b */
[----:B------:R-:W-:Y:S01]  /*1490*/  IMAD.U32 R23, RZ, RZ, UR4 ;  /* 0x00000004ff177e24 */ /* 0x000fe2000f8e00ff */
        /* <DEDUP_REMOVED lines=21> */
[----:B------:R-:W-:Y:S01]  /*15f0*/  MOV R5, UR5 ;  /* 0x0000000500057c02 */ /* 0x000fe20008000f00 */
        /* <DEDUP_REMOVED lines=10> */
.L_x_2245:
[----:B------:R-:W-:Y:S02]  /*16a0*/  R2UR UR6, R185 ;  /* 0x00000000b90672ca */ /* 0x000fe400000e0000 */
[----:B------:R-:W-:-:S11]  /*16b0*/  R2UR UR5, R190 ;  /* 0x00000000be0572ca */ /* 0x000fd600000e0000 */
[----:B------:R-:W-:Y:S02]  /*16c0*/  ULEA.HI UR4, UR6, UR6, URZ, 0x1 ;  /* 0x0000000606047291 */ /* 0x000fe4000f8f083f */
[----:B------:R-:W-:Y:S02]  /*16d0*/  IMAD.U32 R2, RZ, RZ, UR5 ;  /* 0x00000005ff027e24 */ /* 0x000fe4000f8e00ff */
[----:B------:R-:W-:-:S03]  /*16e0*/  ULOP3.LUT UR4, UR4, 0xfffffffe, URZ, 0xc0, !UPT ;  /* 0xfffffffe04047892 */ /* 0x000fc6000f8ec03f */
[----:B------:R-:W-:Y:S01]  /*16f0*/  ISETP.NE.AND P0, PT, R2, 0x3, PT ;  /* 0x000000030200780c */ /* 0x000fe20003f05270 */
[----:B------:R-:W-:-:S06]  /*1700*/  UIADD3 UR4, UR6, -UR4, URZ ;  /* 0x8000000406047290 */ /* 0x000fcc000fffe03f */
[----:B------:R-:W-:-:S05]  /*1710*/  IMAD.U32 R0, RZ, RZ, UR4 ;  /* 0x00000004ff007e24 */ /* 0x000fca000f8e00ff */
[----:B------:R-:W-:-:S04]  /*1720*/  SHF.L.U32 R0, R0, 0x1f, RZ ;  /* 0x0000001f00007819 */ /* 0x000fc800000006ff */
[----:B------:R-:W0:Y:S02]  /*1730*/  SYNCS.PHASECHK.TRANS64.TRYWAIT P1, [UR38+0x34800], R0 ;  /* 0x03480000ff0075a7 */ /* 0x000e240008020166 */
[----:B0-----:R-:W-:Y:S05]  /*1740*/  @!P1 BRA `(.L_x_2246) ;  /* 0x0000010000709947 */ /* 0x001fea0003800000 */
.L_x_2396:
[----:B------:R-:W-:Y:S05]  /*1750*/  @!P0 BRA `(.L_x_2247) ;  /* 0x0000000000048947 */ /* 0x000fea0003800000 */
[----:B------:R-:W-:Y:S01]  /*1760*/  BPT.TRAP 0x1 ;  /* 0x000000040000795c */ /* 0x000fe20000300000 */
.L_x_2247:
[----:B0-----:R-:W-:Y:S02]  /*1770*/  IMAD.U32 R0, RZ, RZ, UR36 ;  /* 0x00000024ff007e24 */ /* 0x001fe4000f8e00ff */
[----:B------:R-:W-:-:S03]  /*1780*/  IMAD.U32 R3, RZ, RZ, UR37 ;  /* 0x00000025ff037e24 */ /* 0x000fc6000f8e00ff */
[----:B------:R-:W-:Y:S02]  /*1790*/  LEA R0, R0, UR38, 0x3 ;  /* 0x0000002600007c11 */ /* 0x000fe4000f8e18ff */
[----:B------:R-:W-:-:S04]  /*17a0*/  SHF.L.U32 R3, R3, 0x1f, RZ ;  /* 0x0000001f03037819 */ /* 0x000fc800000006ff */
[----:B------:R0:W1:Y:S01]  /*17b0*/  SYNCS.PHASECHK.TRANS64.TRYWAIT P2, [R0+URZ+0x34830], R3 ;  /* 0x03483003000075a7 */ /* 0x000062000804017f */
[----:B------:R-:W-:Y:S05]  /*17c0*/  @!P0 BRA `(.L_x_2248) ;  /* 0x0000000000048947 */ /* 0x000fea0003800000 */
[----:B------:R-:W-:Y:S01]  /*17d0*/  BPT.TRAP 0x1 ;  /* 0x000000040000795c */ /* 0x000fe20000300000 */
.L_x_2248:
[----:B------:R-:W2:Y:S02]  /*17e0*/  S2R R2, SR_TID.X ;  /* 0x0000000000027919 */ /* 0x000ea40000002100 */
[----:B--2---:R-:W-:Y:S01]  /*17f0*/  LOP3.LUT P1, RZ, R2, 0x7f, RZ, 0xc0, !PT ;  /* 0x0000007f02ff7812 */ /* 0x004fe2000782c0ff */
[----:B-1----:R-:W-:-:S12]  /*1800*/  @P2 BRA `(.L_x_2249) ;  /* 0x0000000000082947 */ /* 0x002fd80003800000 */
[----:B------:R-:W1:Y:S02]  /*1810*/  SYNCS.PHASECHK.TRANS64.TRYWAIT P2, [R0+URZ+0x34830], R3 ;  /* 0x03483003000075a7 */ /* 0x000e64000804017f */
[----:B-1----:R-:W-:Y:S05]  /*1820*/  @!P2 BRA `(.L_x_2250) ;  /* 0x000001000050a947 */ /* 0x002fea0003800000 */
.L_x_2249:
        /* <DEDUP_REMOVED lines=10> */
[----:B------:R-:W-:Y:S01]  /*18d0*/  VIADD R5, R18, UR39 ;  /* 0x0000002712057c36 */ /* 0x000fe20008000000 */
[----:B------:R-:W-:Y:S01]  /*18e0*/  UMOV UR53, 0x40000040 ;  /* 0x4000004000357882 */ /* 0x000fe20000000000 */
[----:B------:R-:W-:Y:S01]  /*18f0*/  UMOV UR55, 0x40000040 ;  /* 0x4000004000377882 */ /* 0x000fe20000000000 */
[----:B------:R-:W-:Y:S01]  /*1900*/  ULOP3.LUT UR11, UR4, 0x10000, URZ, 0xfc, !UPT ;  /* 0x00010000040b7892 */ /* 0x000fe2000f8efc3f */
[----:B01----:R-:W-:Y:S01]  /*1910*/  @!P1 VIADD R0, R0, 0x34840 ;  /* 0x0003484000009836 */ /* 0x003fe20000000000 */
[----:B------:R-:W-:Y:S01]  /*1920*/  ULOP3.LUT UR4, UR40, 0x10000, URZ, 0xfc, !UPT ;  /* 0x0001000028047892 */ /* 0x000fe2000f8efc3f */
[----:B------:R-:W-:Y:S01]  /*1930*/  CS2R R150, SRZ ;  /* 0x0000000000967805 */ /* 0x000fe2000001ff00 */
[----:B------:R-:W-:Y:S01]  /*1940*/  UIMAD UR5, UR36, 0xc00, UR11 ;  /* 0x00000c00240578a4 */ /* 0x000fe2000f8e020b */
[----:B------:R-:W-:Y:S01]  /*1950*/  CS2R R148, SRZ ;  /* 0x0000000000947805 */ /* 0x000fe2000001ff00 */
[----:B------:R-:W-:Y:S01]  /*1960*/  UIADD3 UR6, UR4, 0x2, URZ ;  /* 0x0000000204067890 */ /* 0x000fe2000fffe03f */
[----:B------:R-:W-:Y:S01]  /*1970*/  @!P1 PRMT R0, RZ, 0x654, R0 ;  /* 0x00000654ff009816 */ /* 0x000fe20000000000 */
[----:B------:R-:W-:Y:S01]  /*1980*/  UIADD3 UR7, UR5, 0x2, URZ ;  /* 0x0000000205077890 */ /* 0x000fe2000fffe03f */
[----:B------:R-:W-:Y:S01]  /*1990*/  CS2R R146, SRZ ;  /* 0x0000000000927805 */ /* 0x000fe2000001ff00 */
[----:B------:R-:W-:Y:S01]  /*19a0*/  UMOV UR12, UR4 ;  /* 0x00000004000c7c82 */ /* 0x000fe20008000000 */
[----:B------:R-:W-:Y:S01]  /*19b0*/  UMOV UR14, UR5 ;  /* 0x00000005000e7c82 */ /* 0x000fe20008000000 */
[----:B------:R-:W-:Y:S01]  /*19c0*/  IMAD.U32 R8, RZ, RZ, UR12 ;  /* 0x0000000cff087e24 */ /* 0x000fe2000f8e00ff */
[----:B------:R-:W-:Y:S01]  /*19d0*/  HGMMA.64x128x16.F32.BF16 R24, gdesc[UR12], RZ, !UPT, gsb0 ;  /* 0x01e000000c1879f0 */ /* 0x000fe2000c0018ff */
[----:B------:R-:W-:Y:S01]  /*19e0*/  UMOV UR12, UR6 ;  /* 0x00000006000c7c82 */ /* 0x000fe20008000000 */
[----:B------:R-:W-:Y:S01]  /*19f0*/  UMOV UR13, 0x40000040 ;  /* 0x40000040000d7882 */ /* 0x000fe20000000000 */
[----:B------:R-:W-:Y:S01]  /*1a00*/  UMOV UR14, UR7 ;  /* 0x00000007000e7c82 */ /* 0x000fe20008000000 */
[----:B------:R-:W-:Y:S01]  /*1a10*/  UMOV UR15, 0x40000040 ;  /* 0x40000040000f7882 */ /* 0x000fe20000000000 */
[----:B------:R-:W-:Y:S01]  /*1a20*/  UIADD3 UR56, UR4, 0x4, URZ ;  /* 0x0000000404387890 */ /* 0x000fe2000fffe03f */
[----:B------:R-:W-:Y:S01]  /*1a30*/  IMAD.U32 R6, RZ, RZ, UR12 ;  /* 0x0000000cff067e24 */ /* 0x000fe2000f8e00ff */
[----:B------:R-:W-:Y:S01]  /*1a40*/  UIADD3 UR58, UR5, 0x4, URZ ;  /* 0x00000004053a7890 */ /* 0x000fe2000fffe03f */
[----:B------:R-:W-:Y:S01]  /*1a50*/  MOV R7, UR13 ;  /* 0x0000000d00077c02 */ /* 0x000fe20008000f00 */
[----:B------:R-:W-:Y:S01]  /*1a60*/  UIADD3 UR52, UR4, 0x6, URZ ;  /* 0x0000000604347890 */ /* 0x000fe2000fffe03f */
[----:B------:R-:W-:Y:S01]  /*1a70*/  R2UR UR7, R105 ;  /* 0x00000000690772ca */ /* 0x000fe200000e0000 */
[----:B------:R-:W-:Y:S01]  /*1a80*/  UIADD3 UR54, UR5, 0x6, URZ ;  /* 0x0000000605367890 */ /* 0x000fe2000fffe03f */
[----:B------:R-:W-:Y:S01]  /*1a90*/  CS2R R144, SRZ ;  /* 0x0000000000907805 */ /* 0x000fe2000001ff00 */
[----:B------:R-:W-:Y:S01]  /*1aa0*/  UIADD3 UR48, UR4, 0x400, URZ ;  /* 0x0000040004307890 */ /* 0x000fe2000fffe03f */
[----:B------:R-:W-:Y:S01]  /*1ab0*/  CS2R R142, SRZ ;  /* 0x00000000008e7805 */ /* 0x000fe2000001ff00 */
[----:B------:R-:W-:Y:S01]  /*1ac0*/  UIADD3 UR50, UR5, 0x400, URZ ;  /* 0x0000040005327890 */ /* 0x000fe2000fffe03f */
[----:B------:R-:W-:Y:S01]  /*1ad0*/  CS2R R140, SRZ ;  /* 0x00000000008c7805 */ /* 0x000fe2000001ff00 */
[----:B------:R-:W-:Y:S01]  /*1ae0*/  UMOV UR49, 0x40000040 ;  /* 0x4000004000317882 */ /* 0x000fe20000000000 */
[----:B------:R-:W-:Y:S01]  /*1af0*/  UMOV UR51, 0x40000040 ;  /* 0x4000004000337882 */ /* 0x000fe20000000000 */
        /* <DEDUP_REMOVED lines=32> */
[----:B------:R-:W-:Y:S01]  /*1d00*/  ULDC UR6, c[0x0][0x9d8] ;  /* 0x0002760000067ab9 */ /* 0x000fe20000000800 */
[----:B------:R-:W-:Y:S01]  /*1d10*/  ULDC UR8, c[0x0][0x2f0] ;  /* 0x0000bc0000087ab9 */ /* 0x000fe20000000800 */
[----:B------:R-:W-:Y:S01]  /*1d20*/  ULDC UR9, c[0x0][0x288] ;  /* 0x0000a20000097ab9 */ /* 0x000fe20000000800 */
[----:B------:R-:W-:-:S02]  /*1d30*/  WARPGROUP.DEPBAR.LE gsb0, 0x0 ;  /* 0x00008000000079c5 */ /* 0x000fc40000010000 */
[----:B------:R-:W-:-:S06]  /*1d40*/  WARPGROUP.ARRIVE ;  /* 0x00000000000079c5 */ /* 0x000fcc0000000000 */
[----:B------:R-:W-:Y:S01]  /*1d50*/  HGMMA.64x128x16.F32.BF16 R24, gdesc[UR12], R24, gsb0 ;  /* 0x01e000000c1879f0 */ /* 0x000fe20008001818 */
[----:B------:R-:W-:Y:S02]  /*1d60*/  UIADD3 UR12, UR4, 0x404, URZ ;  /* 0x00000404040c7890 */ /* 0x000fe4000fffe03f */
[----:B------:R-:W-:Y:S01]  /*1d70*/  UIADD3 UR14, UR5, 0x404, URZ ;  /* 0x00000404050e7890 */ /* 0x000fe2000fffe03f */
[----:B------:R-:W-:Y:S01]  /*1d80*/  UMOV UR13, 0x40000040 ;  /* 0x40000040000d7882 */ /* 0x000fe20000000000 */
[----:B------:R-:W-:Y:S01]  /*1d90*/  UMOV UR15, 0x40000040 ;  /* 0x40000040000f7882 */ /* 0x000fe20000000000 */
[----:B------:R-:W-:Y:S02]  /*1da0*/  ULDC UR4, c[0x0][0x448] ;  /* 0x0001120000047ab9 */ /* 0x000fe40000000800 */
[----:B------:R-:W-:-:S06]  /*1db0*/  UISETP.NE.AND UP0, UPT, UR4, 0x1, UPT ;  /* 0x000000010400788c */ /* 0x000fcc000bf05270 */
[----:B------:R-:W-:-:S05]  /*1dc0*/  PLOP3.LUT P2, PT, PT, PT, UP0, 0x80, 0x0 ;  /* 0x000000000000781c */ /* 0x000fca0003f4f008 */
[----:B------:R-:W-:-:S08]  /*1dd0*/  @UP0 ULDC UR4, c[0x0][0x44c] ;  /* 0x0001130000040ab9 */ /* 0x000fd00000000800 */
[----:B------:R-:W-:Y:S01]  /*1de0*/  @P2 IMAD.HI.U32 R10, R5, UR4, RZ ;  /* 0x00000004050a2c27 */ /* 0x000fe2000f8e00ff */
[----:B------:R-:W-:Y:S01]  /*1df0*/  @UP0 ULDC UR4, c[0x0][0x450] ;  /* 0x0001140000040ab9 */ /* 0x000fe20000000800 */
        /* <DEDUP_REMOVED lines=35> */
[----:B------:R0:W1:Y:S01]  /*2030*/  MUFU.TANH R32, R26 ;  /* 0x0000001a00207308 */ /* 0x0000620000002400 */
[----:B------:R-:W-:Y:S01]  /*2040*/  FMUL.FTZ R25, R36, UR6 ;  /* 0x0000000624197c20 */ /* 0x000fe20008410000 */
[----:B------:R-:W-:Y:S01]  /*2050*/  FMUL.FTZ R38, R38, UR6 ;  /* 0x0000000626267c20 */ /* 0x000fe20008410000 */
[----:B------:R-:W-:Y:S01]  /*2060*/  FMUL.FTZ R31, R31, UR6 ;  /* 0x000000061f1f7c20 */ /* 0x000fe20008410000 */
[----:B------:R-:W-:Y:S01]  /*2070*/  FMUL.FTZ R27, R27, UR6 ;  /* 0x000000061b1b7c20 */ /* 0x000fe20008410000 */
[----:B------:R-:W-:Y:S01]  /*2080*/  FMUL.FTZ R90, R29, UR6 ;  /* 0x000000061d5a7c20 */ /* 0x000fe20008410000 */
[----:B------:R-:W-:Y:S01]  /*2090*/  FMUL.FTZ R30, R30, UR6 ;  /* 0x000000061e1e7c20 */ /* 0x000fe20008410000 */
[----:B------:R-:W-:Y:S01]  /*20a0*/  FMUL.FTZ R29, R33, UR6 ;  /* 0x00000006211d7c20 */ /* 0x000fe20008410000 */
[----:B------:R2:W-:Y:S01]  /*20b0*/  MUFU.TANH R110, R38 ;  /* 0x00000026006e7308 */ /* 0x0005e20000002400 */
[----:B0-----:R-:W-:Y:S01]  /*20c0*/  IMAD.MOV.U32 R26, RZ, RZ, R5 ;  /* 0x000000ffff1a7224 */ /* 0x001fe200078e0005 */
[----:B------:R-:W-:Y:S01]  /*20d0*/  @P2 SHF.R.U32.HI R26, RZ, UR4, R10 ;  /* 0x00000004ff1a2c19 */ /* 0x000fe2000801160a */
[----:B------:R-:W-:Y:S01]  /*20e0*/  UMOV UR4, 0xffffff80 ;  /* 0xffffff8000047882 */ /* 0x000fe20000000000 */
[----:B------:R-:W-:Y:S01]  /*20f0*/  FMUL.FTZ R34, R34, UR6 ;  /* 0x0000000622227c20 */ /* 0x000fe20008410000 */
[----:B------:R-:W-:Y:S01]  /*2100*/  UIMAD UR4, UR7, UR4, 0x80 ;  /* 0x00000080070474a4 */ /* 0x000fe2000f8e0204 */
[----:B------:R-:W-:Y:S01]  /*2110*/  FMUL.FTZ R35, R35, UR6 ;  /* 0x0000000623237c20 */ /* 0x000fe20008410000 */
[----:B------:R-:W0:Y:S01]  /*2120*/  SHFL.IDX PT, R10, R26, 0x1, 0x1c1f ;  /* 0x003c1f001a0a7f89 */ /* 0x000e2200000e0000 */
[----:B------:R3:W-:Y:S01]  /*2130*/  MUFU.TANH R104, R31 ;  /* 0x0000001f00687308 */ /* 0x0007e20000002400 */
[----:B------:R-:W-:Y:S01]  /*2140*/  UIADD3 UR5, UR4, 0x1, URZ ;  /* 0x0000000104057890 */ /* 0x000fe2000fffe03f */
[----:B--2---:R-:W-:Y:S01]  /*2150*/  IMAD.U32 R38, RZ, RZ, UR8 ;  /* 0x00000008ff267e24 */ /* 0x004fe2000f8e00ff */
[----:B------:R-:W-:Y:S01]  /*2160*/  UIMAD UR4, UR60, UR8, UR4 ;  /* 0x000000083c0472a4 */ /* 0x000fe2000f8e0204 */
[----:B------:R-:W-:Y:S01]  /*2170*/  FMUL.FTZ R39, R39, UR6 ;  /* 0x0000000627277c20 */ /* 0x000fe20008410000 */
[----:B------:R-:W-:Y:S01]  /*2180*/  FMUL.FTZ R42, R42, UR6 ;  /* 0x000000062a2a7c20 */ /* 0x000fe20008410000 */
[----:B------:R-:W-:Y:S01]  /*2190*/  FMUL.FTZ R43, R43, UR6 ;  /* 0x000000062b2b7c20 */ /* 0x000fe20008410000 */
[----:B------:R-:W-:Y:S01]  /*21a0*/  IMAD.U32 R36, RZ, RZ, UR5 ;  /* 0x00000005ff247e24 */ /* 0x000fe2000f8e00ff */
[----:B------:R2:W4:Y:S01]  /*21b0*/  MUFU.TANH R33, R27 ;  /* 0x0000001b00217308 */ /* 0x0005220000002400 */
[----:B------:R-:W-:Y:S01]  /*21c0*/  FMUL.FTZ R46, R46, UR6 ;  /* 0x000000062e2e7c20 */ /* 0x000fe20008410000 */
[----:B------:R-:W-:Y:S01]  /*21d0*/  FMUL.FTZ R47, R47, UR6 ;  /* 0x000000062f2f7c20 */ /* 0x000fe20008410000 */
[----:B------:R-:W-:-:S02]  /*21e0*/  IMAD R5, R17, -0x2, R36 ;  /* 0xfffffffe11057824 */ /* 0x000fc400078e0224 */
[----:B------:R-:W-:Y:S01]  /*21f0*/  FMUL.FTZ R50, R50, UR6 ;  /* 0x0000000632327c20 */ /* 0x000fe20008410000 */
[----:B------:R-:W-:Y:S02]  /*2200*/  IMAD.U32 R36, RZ, RZ, UR4 ;  /* 0x00000004ff247e24 */ /* 0x000fe4000f8e00ff */
[----:B------:R-:W-:Y:S01]  /*2210*/  FMUL.FTZ R51, R51, UR6 ;  /* 0x0000000633337c20 */ /* 0x000fe20008410000 */
[----:B---3--:R-:W-:Y:S01]  /*2220*/  IMAD R31, R38, UR60, R5 ;  /* 0x0000003c261f7c24 */ /* 0x008fe2000f8e0205 */
[----:B------:R-:W3:Y:S01]  /*2230*/  MUFU.TANH R30, R30 ;  /* 0x0000001e001e7308 */ /* 0x000ee20000002400 */
[----:B--2---:R-:W-:Y:S02]  /*2240*/  IMAD R27, R17, -0x2, R36 ;  /* 0xfffffffe111b7824 */ /* 0x004fe400078e0224 */
[----:B------:R-:W-:Y:S01]  /*2250*/  FMUL.FTZ R54, R54, UR6 ;  /* 0x0000000636367c20 */ /* 0x000fe20008410000 */
[----:B------:R-:W-:Y:S01]  /*2260*/  FMUL.FTZ R55, R55, UR6 ;  /* 0x0000000637377c20 */ /* 0x000fe20008410000 */
[----:B------:R-:W-:Y:S01]  /*2270*/  FMUL.FTZ R58, R58, UR6 ;  /* 0x000000063a3a7c20 */ /* 0x000fe20008410000 */
[----:B------:R-:W-:Y:S01]  /*2280*/  FMUL.FTZ R59, R59, UR6 ;  /* 0x000000063b3b7c20 */ /* 0x000fe20008410000 */
[----:B------:R-:W-:Y:S01]  /*2290*/  FMUL.FTZ R62, R62, UR6 ;  /* 0x000000063e3e7c20 */ /* 0x000fe20008410000 */
[----:B0-----:R-:W-:Y:S01]  /*22a0*/  IADD3 R10, R10, -UR9, R31 ;  /* 0x800000090a0a7c10 */ /* 0x001fe2000fffe01f */
[----:B------:R-:W0:Y:S01]  /*22b0*/  MUFU.TANH R34, R34 ;  /* 0x0000002200227308 */ /* 0x000e220000002400 */
[----:B------:R-:W-:Y:S01]  /*22c0*/  FMUL.FTZ R63, R63, UR6 ;  /* 0x000000063f3f7c20 */ /* 0x000fe20008410000 */
[----:B------:R-:W-:Y:S01]  /*22d0*/  FMUL.FTZ R70, R70, UR6 ;  /* 0x0000000646467c20 */ /* 0x000fe20008410000 */
[----:B------:R-:W-:Y:S01]  /*22e0*/  VIMNMX R10, R27, R10, PT ;  /* 0x0000000a1b0a7248 */ /* 0x000fe20003fe0100 */
[----:B------:R-:W-:Y:S01]  /*22f0*/  FMUL.FTZ R20, R40, UR6 ;  /* 0x0000000628147c20 */ /* 0x000fe20008410000 */
[----:B------:R-:W-:Y:S01]  /*2300*/  FMUL.FTZ R66, R66, UR6 ;  /* 0x0000000642427c20 */ /* 0x000fe20008410000 */
[----:B------:R-:W-:Y:S01]  /*2310*/  FMUL.FTZ R67, R67, UR6 ;  /* 0x0000000643437c20 */ /* 0x000fe20008410000 */
[C---:B------:R-:W-:Y:S01]  /*2320*/  ISETP.GT.AND P3, PT, R10.reuse, RZ, PT ;  /* 0x000000ff0a00720c */ /* 0x040fe20003f64270 */
[----:B------:R-:W2:Y:S01]  /*2330*/  MUFU.TANH R35, R35 ;  /* 0x0000002300237308 */ /* 0x000ea20000002400 */
[C---:B------:R-:W-:Y:S01]  /*2340*/  ISETP.GT.AND P4, PT, R10.reuse, 0x1, PT ;  /* 0x000000010a00780c */ /* 0x040fe20003f84270 */
[----:B------:R-:W-:Y:S01]  /*2350*/  FMUL.FTZ R71, R71, UR6 ;  /* 0x0000000647477c20 */ /* 0x000fe20008410000 */
[----:B------:R-:W-:Y:S01]  /*2360*/  ISETP.GT.AND P5, PT, R10, 0x8, PT ;  /* 0x000000080a00780c */ /* 0x000fe20003fa4270 */
[----:B------:R-:W-:Y:S01]  /*2370*/  FMUL.FTZ R75, R75, UR6 ;  /* 0x000000064b4b7c20 */ /* 0x000fe20008410000 */
[----:B-1----:R-:W-:Y:S01]  /*2380*/  FSEL R38, R32, -INF , P3 ;  /* 0xff80000020267808 */ /* 0x002fe20001800000 */
[----:B------:R-:W-:Y:S01]  /*2390*/  FMUL.FTZ R78, R78, UR6 ;  /* 0x000000064e4e7c20 */ /* 0x000fe20008410000 */
[----:B----4-:R-:W-:Y:S01]  /*23a0*/  FSEL R33, R33, -INF , P4 ;  /* 0xff80000021217808 */ /* 0x010fe20002000000 */
[----:B------:R-:W1:Y:S01]  /*23b0*/  MUFU.TANH R39, R39 ;  /* 0x0000002700277308 */ /* 0x000e620000002400 */
[----:B------:R-:W-:Y:S01]  /*23c0*/  ISETP.GT.AND P3, PT, R10, 0x9, PT ;  /* 0x000000090a00780c */ /* 0x000fe20003f64270 */
[----:B------:R-:W-:Y:S01]  /*23d0*/  FMUL.FTZ R12, R48, UR6 ;  /* 0x00000006300c7c20 */ /* 0x000fe20008410000 */
[----:B---3--:R-:W-:Y:S01]  /*23e0*/  FSEL R102, R30, -INF , P5 ;  /* 0xff8000001e667808 */ /* 0x008fe20002800000 */
[----:B------:R-:W-:Y:S01]  /*23f0*/  FMUL.FTZ R79, R79, UR6 ;  /* 0x000000064f4f7c20 */ /* 0x000fe20008410000 */
[----:B------:R-:W-:Y:S01]  /*2400*/  FMNMX.FTZ R5, R38, R33, !PT ;  /* 0x0000002126057209 */ /* 0x000fe20007810000 */
[----:B------:R-:W-:Y:S01]  /*2410*/  FMUL.FTZ R82, R82, UR6 ;  /* 0x0000000652527c20 */ /* 0x000fe20008410000 */
[----:B------:R-:W-:Y:S01]  /*2420*/  ISETP.GT.AND P4, PT, R10, 0x10, PT ;  /* 0x000000100a00780c */ /* 0x000fe20003f84270 */
[----:B------:R-:W3:Y:S01]  /*2430*/  MUFU.TANH R42, R42 ;  /* 0x0000002a002a7308 */ /* 0x000ee20000002400 */
[----:B------:R-:W-:Y:S01]  /*2440*/  FSEL R104, R104, -INF , P3 ;  /* 0xff80000068687808 */ /* 0x000fe20001800000 */
[----:B------:R-:W-:Y:S01]  /*2450*/  FMUL.FTZ R11, R52, UR6 ;  /* 0x00000006340b7c20 */ /* 0x000fe20008410000 */
[----:B------:R-:W-:Y:S01]  /*2460*/  FMNMX.FTZ R5, R102, R5, !PT ;  /* 0x0000000566057209 */ /* 0x000fe20007810000 */
[----:B------:R-:W-:Y:S01]  /*2470*/  FMUL.FTZ R15, R44, UR6 ;  /* 0x000000062c0f7c20 */ /* 0x000fe20008410000 */
[----:B------:R-:W-:Y:S01]  /*2480*/  ISETP.GT.AND P3, PT, R10, 0x11, PT ;  /* 0x000000110a00780c */ /* 0x000fe20003f64270 */
[----:B------:R-:W-:Y:S01]  /*2490*/  FMUL.FTZ R83, R83, UR6 ;  /* 0x0000000653537c20 */ /* 0x000fe20008410000 */
[----:B0-----:R-:W-:Y:S01]  /*24a0*/  FSEL R106, R34, -INF , P4 ;  /* 0xff800000226a7808 */ /* 0x001fe20002000000 */
[----:B------:R-:W0:Y:S01]  /*24b0*/  MUFU.TANH R43, R43 ;  /* 0x0000002b002b7308 */ /* 0x000e220000002400 */
[----:B------:R-:W-:Y:S01]  /*24c0*/  FMNMX.FTZ R5, R104, R5, !PT ;  /* 0x0000000568057209 */ /* 0x000fe20007810000 */
[----:B------:R-:W-:Y:S01]  /*24d0*/  FMUL.FTZ R86, R86, UR6 ;  /* 0x0000000656567c20 */ /* 0x000fe20008410000 */
[----:B------:R-:W-:Y:S01]  /*24e0*/  ISETP.GT.AND P4, PT, R10, 0x18, PT ;  /* 0x000000180a00780c */ /* 0x000fe20003f84270 */
[----:B------:R-:W-:Y:S01]  /*24f0*/  FMUL.FTZ R2, R56, UR6 ;  /* 0x0000000638027c20 */ /* 0x000fe20008410000 */
[----:B--2---:R-:W-:Y:S01]  /*2500*/  FSEL R108, R35, -INF , P3 ;  /* 0xff800000236c7808 */ /* 0x004fe20001800000 */
[----:B------:R-:W-:Y:S01]  /*2510*/  FMUL.FTZ R87, R87, UR6 ;  /* 0x0000000657577c20 */ /* 0x000fe20008410000 */
[----:B------:R-:W-:Y:S01]  /*2520*/  FMNMX.FTZ R5, R106, R5, !PT ;  /* 0x000000056a057209 */ /* 0x000fe20007810000 */
[----:B------:R-:W2:Y:S01]  /*2530*/  MUFU.TANH R46, R46 ;  /* 0x0000002e002e7308 */ /* 0x000ea20000002400 */
[----:B------:R-:W-:Y:S01]  /*2540*/  ISETP.GT.AND P3, PT, R10, 0x19, PT ;  /* 0x000000190a00780c */ /* 0x000fe20003f64270 */
[----:B------:R-:W-:Y:S01]  /*2550*/  SHFL.IDX PT, R26, R26, RZ, 0x1c1f ;  /* 0x001c1fff1a1a7589 */ /* 0x000fe200000e0000 */
[----:B------:R-:W-:Y:S01]  /*2560*/  FSEL R110, R110, -INF , P4 ;  /* 0xff8000006e6e7808 */ /* 0x000fe20002000000 */
[----:B------:R-:W-:Y:S01]  /*2570*/  ULDC UR4, c[0x0][0x988] ;  /* 0x0002620000047ab9 */ /* 0x000fe20000000800 */
[----:B------:R-:W-:Y:S01]  /*2580*/  FMNMX.FTZ R5, R108, R5, !PT ;  /* 0x000000056c057209 */ /* 0x000fe20007810000 */
[----:B------:R-:W-:Y:S01]  /*2590*/  FMUL.FTZ R88, R24, UR6 ;  /* 0x0000000618587c20 */ /* 0x000fe20008410000 */
[----:B------:R-:W-:Y:S01]  /*25a0*/  ISETP.GT.AND P4, PT, R10, 0x20, PT ;  /* 0x000000200a00780c */ /* 0x000fe20003f84270 */
[----:B------:R-:W4:Y:S01]  /*25b0*/  MUFU.TANH R47, R47 ;  /* 0x0000002f002f7308 */ /* 0x000f220000002400 */
[----:B-1----:R-:W-:Y:S01]  /*25c0*/  FSEL R112, R39, -INF , P3 ;  /* 0xff80000027707808 */ /* 0x002fe20001800000 */
[----:B------:R-:W-:Y:S01]  /*25d0*/  FMUL.FTZ R64, R64, UR6 ;  /* 0x0000000640407c20 */ /* 0x000fe20008410000 */
[----:B------:R-:W-:Y:S01]  /*25e0*/  FMNMX.FTZ R5, R110, R5, !PT ;  /* 0x000000056e057209 */ /* 0x000fe20007810000 */
[----:B------:R-:W-:Y:S01]  /*25f0*/  FMUL.FTZ R24, R37, UR6 ;  /* 0x0000000625187c20 */ /* 0x000fe20008410000 */
[----:B------:R-:W-:Y:S01]  /*2600*/  ISETP.GT.AND P3, PT, R10, 0x21, PT ;  /* 0x000000210a00780c */ /* 0x000fe20003f64270 */
[----:B------:R-:W-:Y:S01]  /*2610*/  FMUL.FTZ R68, R68, UR6 ;  /* 0x0000000644447c20 */ /* 0x000fe20008410000 */
[----:B---3--:R-:W-:Y:S01]  /*2620*/  FSEL R114, R42, -INF , P4 ;  /* 0xff8000002a727808 */ /* 0x008fe20002000000 */
[----:B------:R-:W1:Y:S01]  /*2630*/  MUFU.TANH R50, R50 ;  /* 0x0000003200327308 */ /* 0x000e620000002400 */
[----:B------:R-:W-:Y:S01]  /*2640*/  FMNMX.FTZ R5, R112, R5, !PT ;  /* 0x0000000570057209 */ /* 0x000fe20007810000 */
[----:B------:R-:W-:Y:S01]  /*2650*/  FMUL.FTZ R21, R41, UR6 ;  /* 0x0000000629157c20 */ /* 0x000fe20008410000 */
[----:B------:R-:W-:Y:S01]  /*2660*/  ISETP.GT.AND P4, PT, R10, 0x28, PT ;  /* 0x000000280a00780c */ /* 0x000fe20003f84270 */
[----:B------:R-:W-:Y:S01]  /*2670*/  FMUL.FTZ R72, R72, UR6 ;  /* 0x0000000648487c20 */ /* 0x000fe20008410000 */
[----:B0-----:R-:W-:Y:S01]  /*2680*/  FSEL R100, R43, -INF , P3 ;  /* 0xff8000002b647808 */ /* 0x001fe20001800000 */
[----:B------:R-:W-:Y:S01]  /*2690*/  FMUL.FTZ R76, R76, UR6 ;  /* 0x000000064c4c7c20 */ /* 0x000fe20008410000 */
[----:B------:R-:W-:Y:S01]  /*26a0*/  FMNMX.FTZ R5, R114, R5, !PT ;  /* 0x0000000572057209 */ /* 0x000fe20007810000 */
[----:B------:R-:W0:Y:S01]  /*26b0*/  MUFU.TANH R51, R51 ;  /* 0x0000003300337308 */ /* 0x000e220000002400 */
[----:B------:R-:W-:Y:S01]  /*26c0*/  ISETP.GT.AND P3, PT, R10, 0x29, PT ;  /* 0x000000290a00780c */ /* 0x000fe20003f64270 */
[----:B------:R-:W-:Y:S01]  /*26d0*/  FMUL.FTZ R14, R45, UR6 ;  /* 0x000000062d0e7c20 */ /* 0x000fe20008410000 */
[----:B--2---:R-:W-:Y:S01]  /*26e0*/  FSEL R98, R46, -INF , P4 ;  /* 0xff8000002e627808 */ /* 0x004fe20002000000 */
[----:B------:R-:W-:Y:S01]  /*26f0*/  FMUL.FTZ R80, R80, UR6 ;  /* 0x0000000650507c20 */ /* 0x000fe20008410000 */
[----:B------:R-:W-:Y:S01]  /*2700*/  FMNMX.FTZ R5, R100, R5, !PT ;  /* 0x0000000564057209 */ /* 0x000fe20007810000 */
[----:B------:R-:W-:Y:S01]  /*2710*/  FMUL.FTZ R13, R49, UR6 ;  /* 0x00000006310d7c20 */ /* 0x000fe20008410000 */
[----:B------:R-:W-:Y:S01]  /*2720*/  ISETP.GT.AND P4, PT, R10, 0x30, PT ;  /* 0x000000300a00780c */ /* 0x000fe20003f84270 */
[----:B------:R-:W2:Y:S01]  /*2730*/  MUFU.TANH R54, R54 ;  /* 0x0000003600367308 */ /* 0x000ea20000002400 */
[----:B----4-:R-:W-:Y:S01]  /*2740*/  FSEL R96, R47, -INF , P3 ;  /* 0xff8000002f607808 */ /* 0x010fe20001800000 */
[----:B------:R-:W-:Y:S01]  /*2750*/  FMUL.FTZ R84, R84, UR6 ;  /* 0x0000000654547c20 */ /* 0x000fe20008410000 */
[----:B------:R-:W-:Y:S01]  /*2760*/  FMNMX.FTZ R35, R98, R5, !PT ;  /* 0x0000000562237209 */ /* 0x000fe20007810000 */
[----:B------:R-:W-:Y:S01]  /*2770*/  FMUL.FTZ R5, R74, UR6 ;  /* 0x000000064a057c20 */ /* 0x000fe20008410000 */
[----:B------:R-:W-:Y:S01]  /*2780*/  ISETP.GT.AND P3, PT, R10, 0x31, PT ;  /* 0x000000310a00780c */ /* 0x000fe20003f64270 */
[----:B------:R-:W-:Y:S01]  /*2790*/  FMUL.FTZ R4, R53, UR6 ;  /* 0x0000000635047c20 */ /* 0x000fe20008410000 */
[----:B-1----:R-:W-:Y:S01]  /*27a0*/  FSEL R94, R50, -INF , P4 ;  /* 0xff800000325e7808 */ /* 0x002fe20002000000 */
        /* <DEDUP_REMOVED lines=8> */
[----:B------:R-:W-:Y:S01]  /*2830*/  MUFU.TANH R58, R58 ;  /* 0x0000003a003a7308 */ /* 0x000fe20000002400 */
[----:B------:R-:W-:Y:S01]  /*2840*/  ISETP.GT.AND P3, PT, R10, 0x39, PT ;  /* 0x000000390a00780c */ /* 0x000fe20003f64270 */
[----:B------:R-:W-:Y:S01]  /*2850*/  FMUL.FTZ R65, R65, UR6 ;  /* 0x0000000641417c20 */ /* 0x000fe20008410000 */
[----:B--2---:R-:W-:Y:S01]  /*2860*/  FSEL R74, R54, -INF , P4 ;  /* 0xff800000364a7808 */ /* 0x004fe20002000000 */
[----:B------:R-:W-:Y:S01]  /*2870*/  FMUL.FTZ R69, R69, UR6 ;  /* 0x0000000645457c20 */ /* 0x000fe20008410000 */
[----:B------:R-:W-:Y:S01]  /*2880*/  FMNMX.FTZ R35, R92, R35, !PT ;  /* 0x000000235c237209 */ /* 0x000fe20007810000 */
[----:B------:R-:W-:Y:S01]  /*2890*/  FMUL.FTZ R73, R73, UR6 ;  /* 0x0000000649497c20 */ /* 0x000fe20008410000 */
[----:B------:R-:W-:Y:S01]  /*28a0*/  ISETP.GT.AND P4, PT, R10, 0x40, PT ;  /* 0x000000400a00780c */ /* 0x000fe20003f84270 */
[----:B------:R-:W0:Y:S01]  /*28b0*/  MUFU.TANH R59, R59 ;  /* 0x0000003b003b7308 */ /* 0x000e220000002400 */
[----:B------:R-:W-:Y:S01]  /*28c0*/  FMNMX.FTZ R35, R74, R35, !PT ;  /* 0x000000234a237209 */ /* 0x000fe20007810000 */
[----:B------:R-:W-:Y:S01]  /*28d0*/  FMUL.FTZ R77, R77, UR6 ;  /* 0x000000064d4d7c20 */ /* 0x000fe20008410000 */
[----:B------:R-:W-:Y:S01]  /*28e0*/  FMUL.FTZ R81, R81, UR6 ;  /* 0x0000000651517c20 */ /* 0x000fe20008410000 */
[----:B------:R-:W-:Y:S01]  /*28f0*/  FMUL.FTZ R85, R85, UR6 ;  /* 0x0000000655557c20 */ /* 0x000fe20008410000 */
[----:B------:R2:W-:Y:S01]  /*2900*/  @!P1 SYNCS.ARRIVE.TRANS64.RED.A1T0 RZ, [R0+URZ], RZ ;  /* 0x000000ff00ff99a7 */ /* 0x0005e2000810043f */
[----:B------:R-:W-:Y:S01]  /*2910*/  @UP0 ULDC UR6, c[0x0][0x44c] ;  /* 0x0001130000060ab9 */ /* 0x000fe20000000800 */
[----:B------:R-:W-:Y:S01]  /*2920*/  UIMAD UR8, UR60, UR8, -UR9 ;  /* 0x000000083c0872a4 */ /* 0x000fe2000f8e0a09 */
[----:B------:R-:W3:Y:S01]  /*2930*/  MUFU.TANH R36, R62 ;  /* 0x0000003e00247308 */ /* 0x000ee20000002400 */
[----:B------:R-:W-:-:S07]  /*2940*/  UMOV UR5, UR39 ;  /* 0x0000002700057c82 */ /* 0x000fce0008000000 */
[----:B------:R-:W4:Y:S08]  /*2950*/  MUFU.TANH R63, R63 ;  /* 0x0000003f003f7308 */ /* 0x000f300000002400 */
[----:B------:R1:W-:Y:S08]  /*2960*/  MUFU.TANH R40, R70 ;  /* 0x0000004600287308 */ /* 0x0003f00000002400 */
[----:B------:R5:W2:Y:S01]  /*2970*/  MUFU.TANH R32, R66 ;  /* 0x0000004200207308 */ /* 0x000aa20000002400 */
[----:B-1----:R-:W-:-:S02]  /*2980*/  FSEL R70, R55, -INF , P3 ;  /* 0xff80000037467808 */ /* 0x002fc40001800000 */
[----:B------:R-:W-:Y:S02]  /*2990*/  ISETP.GT.AND P3, PT, R10, 0x41, PT ;  /* 0x000000410a00780c */ /* 0x000fe40003f64270 */
[----:B------:R-:W-:Y:S02]  /*29a0*/  FMNMX.FTZ R35, R70, R35, !PT ;  /* 0x0000002346237209 */ /* 0x000fe40007810000 */
[----:B0-----:R-:W-:Y:S01]  /*29b0*/  FSEL R62, R59, -INF , P3 ;  /* 0xff8000003b3e7808 */ /* 0x001fe20001800000 */
[----:B------:R-:W0:Y:S01]  /*29c0*/  MUFU.TANH R67, R67 ;  /* 0x0000004300437308 */ /* 0x000e220000002400 */
[----:B-----5:R-:W-:Y:S02]  /*29d0*/  FSEL R66, R58, -INF , P4 ;  /* 0xff8000003a427808 */ /* 0x020fe40002000000 */
[----:B------:R-:W-:Y:S02]  /*29e0*/  ISETP.GT.AND P4, PT, R10, 0x48, PT ;  /* 0x000000480a00780c */ /* 0x000fe40003f84270 */
[----:B------:R-:W-:-:S02]  /*29f0*/  FMNMX.FTZ R35, R66, R35, !PT ;  /* 0x0000002342237209 */ /* 0x000fc40007810000 */
[----:B------:R-:W-:Y:S01]  /*2a00*/  ISETP.GT.AND P3, PT, R10, 0x49, PT ;  /* 0x000000490a00780c */ /* 0x000fe20003f64270 */
[----:B------:R-:W1:Y:S01]  /*2a10*/  MUFU.TANH R42, R71 ;  /* 0x00000047002a7308 */ /* 0x000e620000002400 */
[----:B---3--:R-:W-:Y:S02]  /*2a20*/  FSEL R30, R36, -INF , P4 ;  /* 0xff800000241e7808 */ /* 0x008fe40002000000 */
[----:B------:R-:W-:Y:S02]  /*2a30*/  FMNMX.FTZ R35, R62, R35, !PT ;  /* 0x000000233e237209 */ /* 0x000fe40007810000 */
[----:B------:R-:W-:Y:S02]  /*2a40*/  ISETP.GT.AND P4, PT, R10, 0x50, PT ;  /* 0x000000500a00780c */ /* 0x000fe40003f84270 */
[----:B----4-:R-:W-:Y:S01]  /*2a50*/  FSEL R34, R63, -INF , P3 ;  /* 0xff8000003f227808 */ /* 0x010fe20001800000 */
[----:B------:R-:W3:Y:S01]  /*2a60*/  MUFU.TANH R5, R5 ;  /* 0x0000000500057308 */ /* 0x000ee20000002400 */
[----:B------:R-:W-:-:S02]  /*2a70*/  FMNMX.FTZ R35, R30, R35, !PT ;  /* 0x000000231e237209 */ /* 0x000fc40007810000 */
[----:B------:R-:W-:Y:S02]  /*2a80*/  ISETP.GT.AND P3, PT, R10, 0x51, PT ;  /* 0x000000510a00780c */ /* 0x000fe40003f64270 */
[----:B--2---:R-:W-:Y:S02]  /*2a90*/  FSEL R32, R32, -INF , P4 ;  /* 0xff80000020207808 */ /* 0x004fe40002000000 */
[----:B------:R-:W-:Y:S01]  /*2aa0*/  FMNMX.FTZ R35, R34, R35, !PT ;  /* 0x0000002322237209 */ /* 0x000fe20007810000 */
[----:B------:R-:W2:Y:S01]  /*2ab0*/  MUFU.TANH R46, R75 ;  /* 0x0000004b002e7308 */ /* 0x000ea20000002400 */
[----:B------:R-:W-:Y:S02]  /*2ac0*/  ISETP.GT.AND P4, PT, R10, 0x58, PT ;  /* 0x000000580a00780c */ /* 0x000fe40003f84270 */
[----:B0-----:R-:W-:Y:S02]  /*2ad0*/  FSEL R36, R67, -INF , P3 ;  /* 0xff80000043247808 */ /* 0x001fe40001800000 */
[----:B------:R-:W-:-:S02]  /*2ae0*/  FMNMX.FTZ R35, R32, R35, !PT ;  /* 0x0000002320237209 */ /* 0x000fc40007810000 */
[----:B------:R-:W-:Y:S01]  /*2af0*/  ISETP.GT.AND P3, PT, R10, 0x59, PT ;  /* 0x000000590a00780c */ /* 0x000fe20003f64270 */
[----:B------:R-:W0:Y:S01]  /*2b00*/  MUFU.TANH R48, R78 ;  /* 0x0000004e00307308 */ /* 0x000e220000002400 */
[----:B------:R-:W-:Y:S02]  /*2b10*/  FSEL R40, R40, -INF , P4 ;  /* 0xff80000028287808 */ /* 0x000fe40002000000 */
[----:B------:R-:W-:Y:S02]  /*2b20*/  FMNMX.FTZ R35, R36, R35, !PT ;  /* 0x0000002324237209 */ /* 0x000fe40007810000 */
[----:B------:R-:W-:Y:S02]  /*2b30*/  ISETP.GT.AND P4, PT, R10, 0x60, PT ;  /* 0x000000600a00780c */ /* 0x000fe40003f84270 */
[----:B-1----:R-:W-:Y:S01]  /*2b40*/  FSEL R42, R42, -INF , P3 ;  /* 0xff8000002a2a7808 */ /* 0x002fe20001800000 */
[----:B------:R-:W1:Y:S01]  /*2b50*/  MUFU.TANH R50, R79 ;  /* 0x0000004f00327308 */ /* 0x000e620000002400 */
[----:B------:R-:W-:-:S02]  /*2b60*/  FMNMX.FTZ R35, R40, R35, !PT ;  /* 0x0000002328237209 */ /* 0x000fc40007810000 */
[----:B------:R-:W-:Y:S02]  /*2b70*/  ISETP.GT.AND P3, PT, R10, 0x61, PT ;  /* 0x000000610a00780c */ /* 0x000fe40003f64270 */
[----:B---3--:R-:W-:Y:S02]  /*2b80*/  FSEL R44, R5, -INF , P4 ;  /* 0xff800000052c7808 */ /* 0x008fe40002000000 */
[----:B------:R-:W-:Y:S01]  /*2b90*/  FMNMX.FTZ R35, R42, R35, !PT ;  /* 0x000000232a237209 */ /* 0x000fe20007810000 */
[----:B------:R-:W3:Y:S01]  /*2ba0*/  MUFU.TANH R52, R82 ;  /* 0x0000005200347308 */ /* 0x000ee20000002400 */
[----:B------:R-:W-:Y:S02]  /*2bb0*/  ISETP.GT.AND P4, PT, R10, 0x68, PT ;  /* 0x000000680a00780c */ /* 0x000fe40003f84270 */
[----:B--2---:R-:W-:Y:S02]  /*2bc0*/  FSEL R46, R46, -INF , P3 ;  /* 0xff8000002e2e7808 */ /* 0x004fe40001800000 */
[----:B------:R-:W-:-:S02]  /*2bd0*/  FMNMX.FTZ R35, R44, R35, !PT ;  /* 0x000000232c237209 */ /* 0x000fc40007810000 */
[----:B------:R-:W-:Y:S01]  /*2be0*/  ISETP.GT.AND P3, PT, R10, 0x69, PT ;  /* 0x000000690a00780c */ /* 0x000fe20003f64270 */
[----:B------:R-:W2:Y:S01]  /*2bf0*/  MUFU.TANH R54, R83 ;  /* 0x0000005300367308 */ /* 0x000ea20000002400 */
[----:B0-----:R-:W-:Y:S02]  /*2c00*/  FSEL R48, R48, -INF , P4 ;  /* 0xff80000030307808 */ /* 0x001fe40002000000 */
[----:B------:R-:W-:Y:S02]  /*2c10*/  FMNMX.FTZ R35, R46, R35, !PT ;  /* 0x000000232e237209 */ /* 0x000fe40007810000 */
[----:B------:R-:W-:Y:S02]  /*2c20*/  ISETP.GT.AND P4, PT, R10, 0x70, PT ;  /* 0x000000700a00780c */ /* 0x000fe40003f84270 */
[----:B-1----:R-:W-:Y:S01]  /*2c30*/  FSEL R50, R50, -INF , P3 ;  /* 0xff80000032327808 */ /* 0x002fe20001800000 */
[----:B------:R-:W0:Y:S01]  /*2c40*/  MUFU.TANH R56, R86 ;  /* 0x0000005600387308 */ /* 0x000e220000002400 */
[----:B------:R-:W-:-:S02]  /*2c50*/  FMNMX.FTZ R35, R48, R35, !PT ;  /* 0x0000002330237209 */ /* 0x000fc40007810000 */
[----:B------:R-:W-:Y:S02]  /*2c60*/  ISETP.GT.AND P3, PT, R10, 0x71, PT ;  /* 0x000000710a00780c */ /* 0x000fe40003f64270 */
[----:B---3--:R-:W-:Y:S02]  /*2c70*/  FSEL R52, R52, -INF , P4 ;  /* 0xff80000034347808 */ /* 0x008fe40002000000 */
[----:B------:R-:W-:Y:S01]  /*2c80*/  FMNMX.FTZ R35, R50, R35, !PT ;  /* 0x0000002332237209 */ /* 0x000fe20007810000 */
[----:B------:R-:W1:Y:S01]  /*2c90*/  MUFU.TANH R58, R87 ;  /* 0x00000057003a7308 */ /* 0x000e620000002400 */
[----:B------:R-:W-:Y:S02]  /*2ca0*/  ISETP.GT.AND P4, PT, R10, 0x78, PT ;  /* 0x000000780a00780c */ /* 0x000fe40003f84270 */
[----:B--2---:R-:W-:Y:S02]  /*2cb0*/  FSEL R54, R54, -INF , P3 ;  /* 0xff80000036367808 */ /* 0x004fe40001800000 */
[----:B------:R-:W-:-:S02]  /*2cc0*/  FMNMX.FTZ R35, R52, R35, !PT ;  /* 0x0000002334237209 */ /* 0x000fc40007810000 */
[----:B------:R-:W-:Y:S01]  /*2cd0*/  ISETP.GT.AND P3, PT, R10, 0x79, PT ;  /* 0x000000790a00780c */ /* 0x000fe20003f64270 */
[----:B------:R-:W2:Y:S01]  /*2ce0*/  MUFU.TANH R88, R88 ;  /* 0x0000005800587308 */ /* 0x000ea20000002400 */
[----:B0-----:R-:W-:Y:S02]  /*2cf0*/  FSEL R56, R56, -INF , P4 ;  /* 0xff80000038387808 */ /* 0x001fe40002000000 */
[----:B------:R-:W-:-:S04]  /*2d00*/  FMNMX.FTZ R35, R54, R35, !PT ;  /* 0x0000002336237209 */ /* 0x000fc80007810000 */
[----:B------:R-:W-:Y:S01]  /*2d10*/  FMNMX.FTZ R35, R56, R35, !PT ;  /* 0x0000002338237209 */ /* 0x000fe20007810000 */
[----:B------:R-:W0:Y:S01]  /*2d20*/  MUFU.TANH R89, R89 ;  /* 0x0000005900597308 */ /* 0x000e220000002400 */
[----:B-1----:R-:W-:-:S04]  /*2d30*/  FSEL R58, R58, -INF , P3 ;  /* 0xff8000003a3a7808 */ /* 0x002fc80001800000 */
[----:B------:R-:W-:-:S03]  /*2d40*/  FMNMX.FTZ R35, R58, R35, !PT ;  /* 0x000000233a237209 */ /* 0x000fc60007810000 */
[----:B------:R-:W1:Y:S02]  /*2d50*/  MUFU.TANH R91, R91 ;  /* 0x0000005b005b7308 */ /* 0x000e640000002400 */
[----:B------:R-:W3:Y:S06]  /*2d60*/  SHFL.BFLY PT, R10, R35, 0x2, 0x1f ;  /* 0x0c401f00230a7f89 */ /* 0x000eec00000e0000 */
[----:B------:R-:W4:Y:S08]  /*2d70*/  MUFU.TANH R90, R90 ;  /* 0x0000005a005a7308 */ /* 0x000f300000002400 */
[----:B------:R-:W5:Y:S08]  /*2d80*/  MUFU.TANH R28, R28 ;  /* 0x0000001c001c7308 */ /* 0x000f700000002400 */
[----:B------:R-:W5:Y:S01]  /*2d90*/  MUFU.TANH R29, R29 ;  /* 0x0000001d001d7308 */ /* 0x000f620000002400 */
[----:B---3--:R-:W-:-:S05]  /*2da0*/  FMNMX.FTZ R5, R35, R10, !PT ;  /* 0x0000000a23057209 */ /* 0x008fca0007810000 */
[----:B------:R-:W3:Y:S02]  /*2db0*/  SHFL.BFLY PT, R10, R5, 0x1, 0x1f ;  /* 0x0c201f00050a7f89 */ /* 0x000ee400000e0000 */
[----:B------:R-:W5:Y:S08]  /*2dc0*/  MUFU.TANH R25, R25 ;  /* 0x0000001900197308 */ /* 0x000f700000002400 */
[----:B------:R1:W-:Y:S08]  /*2dd0*/  MUFU.TANH R37, R64 ;  /* 0x0000004000257308 */ /* 0x0003f00000002400 */
[----:B------:R-:W5:Y:S01]  /*2de0*/  MUFU.TANH R24, R24 ;  /* 0x0000001800187308 */ /* 0x000f620000002400 */
[----:B---3--:R-:W-:Y:S01]  /*2df0*/  FMNMX.FTZ R10, R5, R10, !PT ;  /* 0x0000000a050a7209 */ /* 0x008fe20007810000 */
[----:B------:R-:W-:-:S06]  /*2e00*/  IMAD.U32 R5, RZ, RZ, UR4 ;  /* 0x00000004ff057e24 */ /* 0x000fcc000f8e00ff */
[----:B------:R-:W-:Y:S01]  /*2e10*/  MUFU.TANH R20, R20 ;  /* 0x0000001400147308 */ /* 0x000fe20000002400 */
[----:B------:R-:W-:Y:S01]  /*2e20*/  UIADD3 UR4, UR7, -0x2, URZ ;  /* 0xfffffffe07047890 */ /* 0x000fe2000fffe03f */
[C---:B------:R-:W-:Y:S01]  /*2e30*/  FSETP.NEU.FTZ.AND P3, PT, R10.reuse, -INF , PT ;  /* 0xff8000000a00780b */ /* 0x040fe20003f7d000 */
[----:B------:R-:W-:Y:S01]  /*2e40*/  FMUL.FTZ R35, R10, R5 ;  /* 0x000000050a237220 */ /* 0x000fe20000410000 */
[----:B------:R-:W-:-:S04]  /*2e50*/  UIMAD.WIDE.U32 UR6, UR39, UR6, URZ ;  /* 0x00000006270672a5 */ /* 0x000fc8000f8e003f */
[----:B------:R-:W-:Y:S01]  /*2e60*/  FSEL R35, R35, RZ, P3 ;  /* 0x000000ff23237208 */ /* 0x000fe20001800000 */
[----:B------:R5:W-:Y:S04]  /*2e70*/  MUFU.TANH R39, R68 ;  /* 0x0000004400277308 */ /* 0x000be80000002400 */
[-CC-:B------:R-:W-:Y:S01]  /*2e80*/  FFMA.FTZ R181, R38, R5.reuse, -R35.reuse ;  /* 0x0000000526b57223 */ /* 0x180fe20000010823 */
[----:B------:R-:W-:Y:S02]  /*2e90*/  VIADD R38, R31, -UR9 ;  /* 0x800000091f267c36 */ /* 0x000fe40008000000 */
[-CC-:B------:R-:W-:Y:S01]  /*2ea0*/  FFMA.FTZ R183, R102, R5.reuse, -R35.reuse ;  /* 0x0000000566b77223 */ /* 0x180fe20000010823 */
[-CC-:B------:R-:W-:Y:S01]  /*2eb0*/  FFMA.FTZ R177, R106, R5.reuse, -R35.reuse ;  /* 0x000000056ab17223 */ /* 0x180fe20000010823 */
[----:B------:R-:W3:Y:S01]  /*2ec0*/  MUFU.TANH R21, R21 ;  /* 0x0000001500157308 */ /* 0x000ee20000002400 */
[-C--:B------:R-:W-:Y:S01]  /*2ed0*/  FFMA.FTZ R108, R108, R5.reuse, -R35 ;  /* 0x000000056c6c7223 */ /* 0x080fe20000010823 */
[----:B------:R-:W-:Y:S01]  /*2ee0*/  VIADDMNMX R27, R26, R38, R27, PT ;  /* 0x000000261a1b7246 */ /* 0x000fe2000380011b */
[-CC-:B------:R-:W-:Y:S01]  /*2ef0*/  FFMA.FTZ R38, R104, R5.reuse, -R35.reuse ;  /* 0x0000000568267223 */ /* 0x180fe20000010823 */
[-CC-:B------:R-:W-:Y:S01]  /*2f00*/  FFMA.FTZ R175, R98, R5.reuse, -R35.reuse ;  /* 0x0000000562af7223 */ /* 0x180fe20000010823 */
[-CC-:B------:R-:W-:Y:S01]  /*2f10*/  FFMA.FTZ R179, R110, R5.reuse, -R35.reuse ;  /* 0x000000056eb37223 */ /* 0x180fe20000010823 */
[C---:B------:R-:W-:Y:S01]  /*2f20*/  ISETP.GT.AND P3, PT, R27.reuse, RZ, PT ;  /* 0x000000ff1b00720c */ /* 0x040fe20003f64270 */
[-CC-:B------:R-:W-:Y:S01]  /*2f30*/  FFMA.FTZ R112, R112, R5.reuse, -R35.reuse ;  /* 0x0000000570707223 */ /* 0x180fe20000010823 */
[C---:B------:R-:W-:Y:S01]  /*2f40*/  ISETP.GT.AND P4, PT, R27.reuse, 0x1, PT ;  /* 0x000000011b00780c */ /* 0x040fe20003f84270 */
[----:B------:R3:W-:Y:S01]  /*2f50*/  MUFU.TANH R116, R72 ;  /* 0x0000004800747308 */ /* 0x0007e20000002400 */
[----:B------:R-:W-:Y:S01]  /*2f60*/  ISETP.GT.AND P5, PT, R27, 0x8, PT ;  /* 0x000000081b00780c */ /* 0x000fe20003fa4270 */
[-CC-:B------:R-:W-:Y:S01]  /*2f70*/  FFMA.FTZ R169, R94, R5.reuse, -R35.reuse ;  /* 0x000000055ea97223 */ /* 0x180fe20000010823 */
[----:B--2---:R-:W-:Y:S01]  /*2f80*/  FSEL R88, R88, -INF , P3 ;  /* 0xff80000058587808 */ /* 0x004fe20001800000 */
[-CC-:B------:R-:W-:Y:S01]  /*2f90*/  FFMA.FTZ R173, R114, R5.reuse, -R35.reuse ;  /* 0x0000000572ad7223 */ /* 0x180fe20000010823 */
[----:B0-----:R-:W-:Y:S01]  /*2fa0*/  FSEL R89, R89, -INF , P4 ;  /* 0xff80000059597808 */ /* 0x001fe20002000000 */
[-CC-:B------:R-:W-:Y:S01]  /*2fb0*/  FFMA.FTZ R171, R74, R5.reuse, -R35.reuse ;  /* 0x000000054aab7223 */ /* 0x180fe20000010823 */
[----:B------:R-:W-:Y:S01]  /*2fc0*/  ISETP.GT.AND P3, PT, R27, 0x9, PT ;  /* 0x000000091b00780c */ /* 0x000fe20003f64270 */
[----:B------:R-:W-:Y:S01]  /*2fd0*/  MUFU.TANH R15, R15 ;  /* 0x0000000f000f7308 */ /* 0x000fe20000002400 */
[----:B-1----:R-:W-:Y:S01]  /*2fe0*/  FSEL R64, R91, -INF , P5 ;  /* 0xff8000005b407808 */ /* 0x002fe20002800000 */
[--C-:B------:R-:W-:Y:S01]  /*2ff0*/  FFMA.FTZ R165, R66, R5, -R35.reuse ;  /* 0x0000000542a57223 */ /* 0x100fe20000010823 */
[----:B------:R-:W-:Y:S01]  /*3000*/  FMNMX.FTZ R31, R88, R89, !PT ;  /* 0x00000059581f7209 */ /* 0x000fe20007810000 */
[-CC-:B------:R-:W-:Y:S01]  /*3010*/  FFMA.FTZ R33, R33, R5.reuse, -R35.reuse ;  /* 0x0000000521217223 */ /* 0x180fe20000010823 */
[C---:B------:R-:W-:Y:S01]  /*3020*/  ISETP.GT.AND P4, PT, R27.reuse, 0x10, PT ;  /* 0x000000101b00780c */ /* 0x040fe20003f84270 */
[--C-:B------:R-:W-:Y:S01]  /*3030*/  FFMA.FTZ R167, R30, R5, -R35.reuse ;  /* 0x000000051ea77223 */ /* 0x100fe20000010823 */
[----:B----4-:R-:W-:Y:S01]  /*3040*/  FSEL R90, R90, -INF , P3 ;  /* 0xff8000005a5a7808 */ /* 0x010fe20001800000 */
[----:B------:R0:W-:Y:S01]  /*3050*/  MUFU.TANH R118, R76 ;  /* 0x0000004c00767308 */ /* 0x0001e20000002400 */
[----:B------:R-:W-:Y:S01]  /*3060*/  FMNMX.FTZ R31, R64, R31, !PT ;  /* 0x0000001f401f7209 */ /* 0x000fe20007810000 */
[-CC-:B------:R-:W-:Y:S01]  /*3070*/  FFMA.FTZ R30, R34, R5.reuse, -R35.reuse ;  /* 0x00000005221e7223 */ /* 0x180fe20000010823 */
[C---:B------:R-:W-:Y:S01]  /*3080*/  ISETP.GT.AND P3, PT, R27.reuse, 0x11, PT ;  /* 0x000000111b00780c */ /* 0x040fe20003f64270 */
[-CC-:B------:R-:W-:Y:S01]  /*3090*/  FFMA.FTZ R161, R32, R5.reuse, -R35.reuse ;  /* 0x0000000520a17223 */ /* 0x180fe20000010823 */
[----:B-----5:R-:W-:Y:S01]  /*30a0*/  FSEL R68, R28, -INF , P4 ;  /* 0xff8000001c447808 */ /* 0x020fe20002000000 */
[--C-:B------:R-:W-:Y:S01]  /*30b0*/  FFMA.FTZ R28, R70, R5, -R35.reuse ;  /* 0x00000005461c7223 */ /* 0x100fe20000010823 */
[----:B------:R-:W-:Y:S01]  /*30c0*/  FMNMX.FTZ R31, R90, R31, !PT ;  /* 0x0000001f5a1f7209 */ /* 0x000fe20007810000 */
[----:B------:R-:W1:Y:S01]  /*30d0*/  MUFU.TANH R14, R14 ;  /* 0x0000000e000e7308 */ /* 0x000e620000002400 */
[----:B------:R-:W-:Y:S01]  /*30e0*/  ISETP.GT.AND P4, PT, R27, 0x18, PT ;  /* 0x000000181b00780c */ /* 0x000fe20003f84270 */
[-CC-:B------:R-:W-:Y:S01]  /*30f0*/  FFMA.FTZ R32, R36, R5.reuse, -R35.reuse ;  /* 0x0000000524207223 */ /* 0x180fe20000010823 */
[----:B---3--:R-:W-:Y:S01]  /*3100*/  FSEL R72, R29, -INF , P3 ;  /* 0xff8000001d487808 */ /* 0x008fe20001800000 */
[--C-:B------:R-:W-:Y:S01]  /*3110*/  FFMA.FTZ R163, R40, R5, -R35.reuse ;  /* 0x0000000528a37223 */ /* 0x100fe20000010823 */
[----:B------:R-:W-:Y:S01]  /*3120*/  FMNMX.FTZ R31, R68, R31, !PT ;  /* 0x0000001f441f7209 */ /* 0x000fe20007810000 */
[-CC-:B------:R-:W-:Y:S01]  /*3130*/  FFMA.FTZ R42, R42, R5.reuse, -R35.reuse ;  /* 0x000000052a2a7223 */ /* 0x180fe20000010823 */
[----:B------:R-:W-:Y:S01]  /*3140*/  ISETP.GT.AND P3, PT, R27, 0x19, PT ;  /* 0x000000191b00780c */ /* 0x000fe20003f64270 */
[----:B------:R-:W-:Y:S01]  /*3150*/  MUFU.TANH R12, R12 ;  /* 0x0000000c000c7308 */ /* 0x000fe20000002400 */
[----:B0-----:R-:W-:Y:S01]  /*3160*/  FSEL R76, R25, -INF , P4 ;  /* 0xff800000194c7808 */ /* 0x001fe20002000000 */
[--C-:B------:R-:W-:Y:S01]  /*3170*/  FFMA.FTZ R44, R44, R5, -R35.reuse ;  /* 0x000000052c2c7223 */ /* 0x100fe20000010823 */
[----:B------:R-:W-:Y:S01]  /*3180*/  FMNMX.FTZ R31, R72, R31, !PT ;  /* 0x0000001f481f7209 */ /* 0x000fe20007810000 */
[-CC-:B------:R-:W-:Y:S01]  /*3190*/  FFMA.FTZ R46, R46, R5.reuse, -R35.reuse ;  /* 0x000000052e2e7223 */ /* 0x180fe20000010823 */
[C---:B------:R-:W-:Y:S01]  /*31a0*/  ISETP.GT.AND P4, PT, R27.reuse, 0x20, PT ;  /* 0x000000201b00780c */ /* 0x040fe20003f84270 */
[--C-:B------:R-:W-:Y:S01]  /*31b0*/  FFMA.FTZ R48, R48, R5, -R35.reuse ;  /* 0x0000000530307223 */ /* 0x100fe20000010823 */
[----:B------:R-:W-:Y:S01]  /*31c0*/  FSEL R78, R24, -INF , P3 ;  /* 0xff800000184e7808 */ /* 0x000fe20001800000 */
[----:B------:R0:W-:Y:S01]  /*31d0*/  MUFU.TANH R120, R80 ;  /* 0x0000005000787308 */ /* 0x0001e20000002400 */
[----:B------:R-:W-:Y:S01]  /*31e0*/  FMNMX.FTZ R31, R76, R31, !PT ;  /* 0x0000001f4c1f7209 */ /* 0x000fe20007810000 */
[-CC-:B------:R-:W-:Y:S01]  /*31f0*/  FFMA.FTZ R50, R50, R5.reuse, -R35.reuse ;  /* 0x0000000532327223 */ /* 0x180fe20000010823 */
[----:B------:R-:W-:Y:S01]  /*3200*/  ISETP.GT.AND P3, PT, R27, 0x21, PT ;  /* 0x000000211b00780c */ /* 0x000fe20003f64270 */
[--C-:B------:R-:W-:Y:S01]  /*3210*/  FFMA.FTZ R52, R52, R5, -R35.reuse ;  /* 0x0000000534347223 */ /* 0x100fe20000010823 */
[----:B------:R-:W-:Y:S01]  /*3220*/  FMNMX.FTZ R31, R78, R31, !PT ;  /* 0x0000001f4e1f7209 */ /* 0x000fe20007810000 */
[-CC-:B------:R-:W-:Y:S01]  /*3230*/  FFMA.FTZ R54, R54, R5.reuse, -R35.reuse ;  /* 0x0000000536367223 */ /* 0x180fe20000010823 */
[----:B------:R-:W-:Y:S01]  /*3240*/  FSEL R82, R21, -INF , P3 ;  /* 0xff80000015527808 */ /* 0x000fe20001800000 */
[----:B------:R-:W2:Y:S01]  /*3250*/  MUFU.TANH R13, R13 ;  /* 0x0000000d000d7308 */ /* 0x000ea20000002400 */
[----:B0-----:R-:W-:Y:S01]  /*3260*/  FSEL R80, R20, -INF , P4 ;  /* 0xff80000014507808 */ /* 0x001fe20002000000 */
[-CC-:B------:R-:W-:Y:S01]  /*3270*/  FFMA.FTZ R20, R92, R5.reuse, -R35.reuse ;  /* 0x000000055c147223 */ /* 0x180fe20000010823 */
[C---:B------:R-:W-:Y:S01]  /*3280*/  ISETP.GT.AND P4, PT, R27.reuse, 0x28, PT ;  /* 0x000000281b00780c */ /* 0x040fe20003f84270 */
[----:B------:R-:W-:Y:S01]  /*3290*/  FFMA.FTZ R56, R56, R5, -R35 ;  /* 0x0000000538387223 */ /* 0x000fe20000010823 */
[----:B------:R-:W-:Y:S01]  /*32a0*/  FMNMX.FTZ R31, R80, R31, !PT ;  /* 0x0000001f501f7209 */ /* 0x000fe20007810000 */
[----:B------:R-:W-:Y:S01]  /*32b0*/  @UP0 ULDC UR9, c[0x0][0x450] ;  /* 0x0001140000090ab9 */ /* 0x000fe20000000800 */
[----:B------:R-:W-:Y:S01]  /*32c0*/  ISETP.GT.AND P3, PT, R27, 0x29, PT ;  /* 0x000000291b00780c */ /* 0x000fe20003f64270 */
[----:B------:R-:W0:Y:S01]  /*32d0*/  MUFU.TANH R11, R11 ;  /* 0x0000000b000b7308 */ /* 0x000e220000002400 */
[----:B------:R-:W-:Y:S01]  /*32e0*/  FMNMX.FTZ R31, R82, R31, !PT ;  /* 0x0000001f521f7209 */ /* 0x000fe20007810000 */
[----:B------:R-:W-:Y:S01]  /*32f0*/  @UP0 USHF.R.U32.HI UR5, URZ, UR9, UR7 ;  /* 0x000000093f050299 */ /* 0x000fe20008011607 */
[----:B-1----:R-:W-:-:S02]  /*3300*/  FSEL R86, R14, -INF , P3 ;  /* 0xff8000000e567808 */ /* 0x002fc40001800000 */
[----:B------:R-:W-:Y:S01]  /*3310*/  ISETP.GT.AND P3, PT, R27, 0x31, PT ;  /* 0x000000311b00780c */ /* 0x000fe20003f64270 */
[----:B------:R-:W-:Y:S02]  /*3320*/  UIADD3 UR8, UR8, UR5, URZ ;  /* 0x0000000508087290 */ /* 0x000fe4000fffe03f */
[----:B------:R1:W-:Y:S01]  /*3330*/  MUFU.TANH R122, R84 ;  /* 0x00000054007a7308 */ /* 0x0003e20000002400 */
[----:B--2---:R-:W-:Y:S01]  /*3340*/  FSEL R104, R13, -INF , P3 ;  /* 0xff8000000d687808 */ /* 0x004fe20001800000 */
[----:B------:R-:W-:Y:S01]  /*3350*/  USHF.R.S32.HI UR5, URZ, 0x1f, UR8 ;  /* 0x0000001f3f057899 */ /* 0x000fe20008011408 */
[----:B------:R-:W-:-:S03]  /*3360*/  ISETP.GT.AND P3, PT, R27, 0x39, PT ;  /* 0x000000391b00780c */ /* 0x000fc60003f64270 */
[----:B------:R-:W-:Y:S02]  /*3370*/  ULEA.HI UR5, UR5, UR8, URZ, 0x7 ;  /* 0x0000000805057291 */ /* 0x000fe4000f8f383f */
[----:B------:R-:W2:Y:S01]  /*3380*/  MUFU.TANH R4, R4 ;  /* 0x0000000400047308 */ /* 0x000ea20000002400 */
[----:B-1----:R-:W-:Y:S01]  /*3390*/  FSEL R84, R15, -INF , P4 ;  /* 0xff8000000f547808 */ /* 0x002fe20002000000 */
[----:B------:R-:W-:Y:S01]  /*33a0*/  USHF.R.S32.HI UR5, URZ, 0x7, UR5 ;  /* 0x000000073f057899 */ /* 0x000fe20008011405 */
[C---:B------:R-:W-:Y:S02]  /*33b0*/  ISETP.GT.AND P4, PT, R27.reuse, 0x30, PT ;  /* 0x000000301b00780c */ /* 0x040fe40003f84270 */
[----:B------:R-:W-:Y:S01]  /*33c0*/  FMNMX.FTZ R31, R84, R31, !PT ;  /* 0x0000001f541f7209 */ /* 0x000fe20007810000 */
[----:B------:R-:W-:Y:S01]  /*33d0*/  UISETP.LT.AND UP1, UPT, URZ, UR5, UPT ;  /* 0x000000053f00728c */ /* 0x000fe2000bf21270 */
[----:B------:R-:W-:Y:S01]  /*33e0*/  FSEL R102, R12, -INF , P4 ;  /* 0xff8000000c667808 */ /* 0x000fe20002000000 */
[----:B------:R-:W-:Y:S01]  /*33f0*/  MUFU.TANH R2, R2 ;  /* 0x0000000200027308 */ /* 0x000fe20000002400 */
[----:B------:R-:W-:Y:S01]  /*3400*/  FMNMX.FTZ R31, R86, R31, !PT ;  /* 0x0000001f561f7209 */ /* 0x000fe20007810000 */
[----:B------:R-:W-:Y:S01]  /*3410*/  USEL UR10, URZ, UR5, !UP1 ;  /* 0x000000053f0a7287 */ /* 0x000fe2000c800000 */
[----:B------:R-:W-:-:S02]  /*3420*/  ISETP.GT.AND P4, PT, R27, 0x38, PT ;  /* 0x000000381b00780c */ /* 0x000fc40003f84270 */
[----:B------:R-:W-:Y:S01]  /*3430*/  FMNMX.FTZ R31, R102, R31, !PT ;  /* 0x0000001f661f7209 */ /* 0x000fe20007810000 */
[----:B------:R-:W-:Y:S01]  /*3440*/  UISETP.GE.AND UP1, UPT, UR4, UR10, UPT ;  /* 0x0000000a0400728c */ /* 0x000fe2000bf26270 */
[----:B0-----:R-:W-:Y:S01]  /*3450*/  FSEL R106, R11, -INF , P4 ;  /* 0xff8000000b6a7808 */ /* 0x001fe20002000000 */
[----:B------:R-:W0:Y:S01]  /*3460*/  MUFU.TANH R3, R3 ;  /* 0x0000000300037308 */ /* 0x000e220000002400 */
[----:B------:R-:W-:Y:S01]  /*3470*/  FMNMX.FTZ R31, R104, R31, !PT ;  /* 0x0000001f681f7209 */ /* 0x000fe20007810000 */
[----:B------:R-:W-:Y:S01]  /*3480*/  FFMA.FTZ R11, R100, R5, -R35 ;  /* 0x00000005640b7223 */ /* 0x000fe20000010823 */
[C---:B------:R-:W-:Y:S02]  /*3490*/  ISETP.GT.AND P4, PT, R27.reuse, 0x40, PT ;  /* 0x000000401b00780c */ /* 0x040fe40003f84270 */
[----:B--2---:R-:W-:Y:S02]  /*34a0*/  FSEL R100, R4, -INF , P3 ;  /* 0xff80000004647808 */ /* 0x004fe40001800000 */
[----:B------:R-:W-:Y:S01]  /*34b0*/  FMNMX.FTZ R31, R106, R31, !PT ;  /* 0x0000001f6a1f7209 */ /* 0x000fe20007810000 */
[----:B------:R-:W1:Y:S01]  /*34c0*/  MUFU.TANH R60, R60 ;  /* 0x0000003c003c7308 */ /* 0x000e620000002400 */
[----:B------:R-:W-:-:S02]  /*34d0*/  ISETP.GT.AND P3, PT, R27, 0x41, PT ;  /* 0x000000411b00780c */ /* 0x000fc40003f64270 */
[----:B------:R-:W-:-:S05]  /*34e0*/  FMNMX.FTZ R31, R100, R31, !PT ;  /* 0x0000001f641f7209 */ /* 0x000fca0007810000 */
[----:B------:R-:W2:Y:S01]  /*34f0*/  MUFU.TANH R61, R61 ;  /* 0x0000003d003d7308 */ /* 0x000ea20000002400 */
[----:B0-----:R-:W-:Y:S02]  /*3500*/  FSEL R98, R3, -INF , P3 ;  /* 0xff80000003627808 */ /* 0x001fe40001800000 */
[----:B------:R-:W-:-:S05]  /*3510*/  ISETP.GT.AND P3, PT, R27, 0x49, PT ;  /* 0x000000491b00780c */ /* 0x000fca0003f64270 */
[----:B------:R0:W-:Y:S08]  /*3520*/  MUFU.EX2 R24, R108 ;  /* 0x0000006c00187308 */ /* 0x0001f00000000800 */
[----:B------:R-:W3:Y:S01]  /*3530*/  MUFU.TANH R65, R65 ;  /* 0x0000004100417308 */ /* 0x000ee20000002400 */
[----:B0-----:R-:W-:Y:S01]  /*3540*/  FSEL R108, R2, -INF , P4 ;  /* 0xff800000026c7808 */ /* 0x001fe20002000000 */
[----:B------:R-:W-:Y:S01]  /*3550*/  FFMA.FTZ R2, R96, R5, -R35 ;  /* 0x0000000560027223 */ /* 0x000fe20000010823 */
[----:B------:R-:W-:-:S02]  /*3560*/  ISETP.GT.AND P4, PT, R27, 0x48, PT ;  /* 0x000000481b00780c */ /* 0x000fc40003f84270 */
[----:B------:R-:W-:Y:S02]  /*3570*/  FMNMX.FTZ R31, R108, R31, !PT ;  /* 0x0000001f6c1f7209 */ /* 0x000fe40007810000 */
[----:B-1----:R-:W-:Y:S01]  /*3580*/  FSEL R110, R60, -INF , P4 ;  /* 0xff8000003c6e7808 */ /* 0x002fe20002000000 */
[----:B------:R-:W0:Y:S01]  /*3590*/  MUFU.TANH R69, R69 ;  /* 0x0000004500457308 */ /* 0x000e220000002400 */
[----:B------:R-:W-:Y:S01]  /*35a0*/  FMNMX.FTZ R31, R98, R31, !PT ;  /* 0x0000001f621f7209 */ /* 0x000fe20007810000 */
[-CC-:B------:R-:W-:Y:S01]  /*35b0*/  FFMA.FTZ R60, R62, R5.reuse, -R35.reuse ;  /* 0x000000053e3c7223 */ /* 0x180fe20000010823 */
[----:B------:R-:W-:Y:S01]  /*35c0*/  ISETP.GT.AND P4, PT, R27, 0x50, PT ;  /* 0x000000501b00780c */ /* 0x000fe20003f84270 */
[----:B------:R-:W-:Y:S01]  /*35d0*/  FFMA.FTZ R35, R58, R5, -R35 ;  /* 0x000000053a237223 */ /* 0x000fe20000010823 */
[----:B--2---:R-:W-:Y:S02]  /*35e0*/  FSEL R96, R61, -INF , P3 ;  /* 0xff8000003d607808 */ /* 0x004fe40001800000 */
[----:B------:R-:W-:Y:S01]  /*35f0*/  FMNMX.FTZ R31, R110, R31, !PT ;  /* 0x0000001f6e1f7209 */ /* 0x000fe20007810000 */
[----:B------:R1:W-:Y:S01]  /*3600*/  MUFU.EX2 R14, R112 ;  /* 0x00000070000e7308 */ /* 0x0003e20000000800 */
[----:B------:R-:W-:-:S02]  /*3610*/  ISETP.GT.AND P3, PT, R27, 0x51, PT ;  /* 0x000000511b00780c */ /* 0x000fc40003f64270 */
[----:B------:R-:W-:Y:S02]  /*3620*/  FMNMX.FTZ R31, R96, R31, !PT ;  /* 0x0000001f601f7209 */ /* 0x000fe40007810000 */
[----:B---3--:R-:W-:Y:S02]  /*3630*/  FSEL R94, R65, -INF , P3 ;  /* 0xff800000415e7808 */ /* 0x008fe40001800000 */
[----:B------:R-:W-:Y:S01]  /*3640*/  ISETP.GT.AND P3, PT, R27, 0x59, PT ;  /* 0x000000591b00780c */ /* 0x000fe20003f64270 */
[----:B------:R-:W2:Y:S01]  /*3650*/  MUFU.TANH R73, R73 ;  /* 0x0000004900497308 */ /* 0x000ea20000002400 */
[----:B-1----:R-:W-:Y:S02]  /*3660*/  FSEL R112, R37, -INF , P4 ;  /* 0xff80000025707808 */ /* 0x002fe40002000000 */
[----:B------:R-:W-:Y:S02]  /*3670*/  ISETP.GT.AND P4, PT, R27, 0x58, PT ;  /* 0x000000581b00780c */ /* 0x000fe40003f84270 */
[----:B------:R-:W-:-:S02]  /*3680*/  FMNMX.FTZ R31, R112, R31, !PT ;  /* 0x0000001f701f7209 */ /* 0x000fc40007810000 */
[----:B------:R-:W-:Y:S01]  /*3690*/  FSEL R114, R39, -INF , P4 ;  /* 0xff80000027727808 */ /* 0x000fe20002000000 */
[----:B------:R-:W1:Y:S01]  /*36a0*/  MUFU.TANH R77, R77 ;  /* 0x0000004d004d7308 */ /* 0x000e620000002400 */
[----:B------:R-:W-:Y:S02]  /*36b0*/  FMNMX.FTZ R31, R94, R31, !PT ;  /* 0x0000001f5e1f7209 */ /* 0x000fe40007810000 */
[----:B------:R-:W-:Y:S02]  /*36c0*/  ISETP.GT.AND P4, PT, R27, 0x60, PT ;  /* 0x000000601b00780c */ /* 0x000fe40003f84270 */
[----:B0-----:R-:W-:Y:S02]  /*36d0*/  FSEL R92, R69, -INF , P3 ;  /* 0xff800000455c7808 */ /* 0x001fe40001800000 */
[----:B------:R-:W-:Y:S01]  /*36e0*/  FMNMX.FTZ R31, R114, R31, !PT ;  /* 0x0000001f721f7209 */ /* 0x000fe20007810000 */
[----:B------:R-:W0:Y:S01]  /*36f0*/  MUFU.TANH R81, R81 ;  /* 0x0000005100517308 */ /* 0x000e220000002400 */
[----:B------:R-:W-:-:S02]  /*3700*/  ISETP.GT.AND P3, PT, R27, 0x61, PT ;  /* 0x000000611b00780c */ /* 0x000fc40003f64270 */
[----:B------:R-:W-:Y:S02]  /*3710*/  FSEL R116, R116, -INF , P4 ;  /* 0xff80000074747808 */ /* 0x000fe40002000000 */
[----:B------:R-:W-:Y:S02]  /*3720*/  FMNMX.FTZ R31, R92, R31, !PT ;  /* 0x0000001f5c1f7209 */ /* 0x000fe40007810000 */
[----:B------:R-:W-:Y:S01]  /*3730*/  ISETP.GT.AND P4, PT, R27, 0x68, PT ;  /* 0x000000681b00780c */ /* 0x000fe20003f84270 */
[----:B------:R-:W-:Y:S01]  /*3740*/  MUFU.TANH R85, R85 ;  /* 0x0000005500557308 */ /* 0x000fe20000002400 */
[----:B--2---:R-:W-:Y:S02]  /*3750*/  FSEL R74, R73, -INF , P3 ;  /* 0xff800000494a7808 */ /* 0x004fe40001800000 */
[----:B------:R-:W-:Y:S02]  /*3760*/  FMNMX.FTZ R31, R116, R31, !PT ;  /* 0x0000001f741f7209 */ /* 0x000fe40007810000 */
[----:B------:R-:W-:-:S02]  /*3770*/  ISETP.GT.AND P3, PT, R27, 0x69, PT ;  /* 0x000000691b00780c */ /* 0x000fc40003f64270 */
[----:B------:R-:W-:Y:S01]  /*3780*/  FSEL R118, R118, -INF , P4 ;  /* 0xff80000076767808 */ /* 0x000fe20002000000 */
[----:B------:R-:W-:Y:S01]  /*3790*/  MUFU.EX2 R181, R181 ;  /* 0x000000b500b57308 */ /* 0x000fe20000000800 */
[----:B------:R-:W-:Y:S02]  /*37a0*/  FMNMX.FTZ R31, R74, R31, !PT ;  /* 0x0000001f4a1f7209 */ /* 0x000fe40007810000 */
[----:B------:R-:W-:Y:S02]  /*37b0*/  ISETP.GT.AND P4, PT, R27, 0x70, PT ;  /* 0x000000701b00780c */ /* 0x000fe40003f84270 */
[----:B-1----:R-:W-:Y:S02]  /*37c0*/  FSEL R70, R77, -INF , P3 ;  /* 0xff8000004d467808 */ /* 0x002fe40001800000 */
[----:B------:R-:W-:Y:S01]  /*37d0*/  FMNMX.FTZ R31, R118, R31, !PT ;  /* 0x0000001f761f7209 */ /* 0x000fe20007810000 */
[----:B------:R-:W1:Y:S01]  /*37e0*/  MUFU.EX2 R26, R33 ;  /* 0x00000021001a7308 */ /* 0x000e620000000800 */
[----:B------:R-:W-:-:S02]  /*37f0*/  ISETP.GT.AND P3, PT, R27, 0x71, PT ;  /* 0x000000711b00780c */ /* 0x000fc40003f64270 */
[----:B------:R-:W-:Y:S02]  /*3800*/  FSEL R120, R120, -INF , P4 ;  /* 0xff80000078787808 */ /* 0x000fe40002000000 */
[----:B------:R-:W-:Y:S02]  /*3810*/  FMNMX.FTZ R31, R70, R31, !PT ;  /* 0x0000001f461f7209 */ /* 0x000fe40007810000 */
[----:B------:R-:W-:Y:S01]  /*3820*/  ISETP.GT.AND P4, PT, R27, 0x78, PT ;  /* 0x000000781b00780c */ /* 0x000fe20003f84270 */
[----:B------:R-:W2:Y:S01]  /*3830*/  MUFU.EX2 R183, R183 ;  /* 0x000000b700b77308 */ /* 0x000ea20000000800 */
[----:B0-----:R-:W-:Y:S02]  /*3840*/  FSEL R66, R81, -INF , P3 ;  /* 0xff80000051427808 */ /* 0x001fe40001800000 */
[----:B------:R-:W-:Y:S02]  /*3850*/  FMNMX.FTZ R31, R120, R31, !PT ;  /* 0x0000001f781f7209 */ /* 0x000fe40007810000 */
[----:B------:R-:W-:-:S02]  /*3860*/  ISETP.GT.AND P3, PT, R27, 0x79, PT ;  /* 0x000000791b00780c */ /* 0x000fc40003f64270 */
[----:B------:R-:W-:Y:S01]  /*3870*/  FSEL R122, R122, -INF , P4 ;  /* 0xff8000007a7a7808 */ /* 0x000fe20002000000 */
[----:B------:R-:W0:Y:S01]  /*3880*/  MUFU.EX2 R38, R38 ;  /* 0x0000002600267308 */ /* 0x000e220000000800 */
[----:B------:R-:W-:Y:S01]  /*3890*/  FMNMX.FTZ R31, R66, R31, !PT ;  /* 0x0000001f421f7209 */ /* 0x000fe20007810000 */
[----:B-1----:R-:W-:Y:S01]  /*38a0*/  FADD.FTZ R34, R181, R26 ;  /* 0x0000001ab5227221 */ /* 0x002fe20000010000 */
[----:B------:R-:W-:Y:S02]  /*38b0*/  FSEL R62, R85, -INF , P3 ;  /* 0xff800000553e7808 */ /* 0x000fe40001800000 */
[----:B------:R-:W-:Y:S02]  /*38c0*/  FMNMX.FTZ R31, R122, R31, !PT ;  /* 0x0000001f7a1f7209 */ /* 0x000fe40007810000 */
[----:B------:R-:W-:Y:S01]  /*38d0*/  F2FP.BF16.F32.PACK_AB R181, R26, R181 ;  /* 0x000000b51ab5723e */ /* 0x000fe200000010ff */
[----:B------:R-:W1:Y:S01]  /*38e0*/  MUFU.EX2 R177, R177 ;  /* 0x000000b100b17308 */ /* 0x000e620000000800 */
[----:B------:R-:W-:-:S05]  /*38f0*/  FMNMX.FTZ R31, R62, R31, !PT ;  /* 0x0000001f3e1f7209 */ /* 0x000fca0007810000 */
[----:B------:R-:W3:Y:S02]  /*3900*/  SHFL.BFLY PT, R12, R31, 0x2, 0x1f ;  /* 0x0c401f001f0c7f89 */ /* 0x000ee400000e0000 */
[----:B------:R-:W4:Y:S08]  /*3910*/  MUFU.EX2 R179, R179 ;  /* 0x000000b300b37308 */ /* 0x000f300000000800 */
[----:B------:R-:W5:Y:S08]  /*3920*/  MUFU.EX2 R173, R173 ;  /* 0x000000ad00ad7308 */ /* 0x000f700000000800 */
[----:B------:R-:W5:Y:S01]  /*3930*/  MUFU.EX2 R4, R11 ;  /* 0x0000000b00047308 */ /* 0x000f620000000800 */
[----:B---3--:R-:W-:Y:S01]  /*3940*/  FMNMX.FTZ R3, R31, R12, !PT ;  /* 0x0000000c1f037209 */ /* 0x008fe20007810000 */
[----:B--2---:R-:W-:-:S06]  /*3950*/  FADD.FTZ R31, R183, R34 ;  /* 0x00000022b71f7221 */ /* 0x004fcc0000010000 */
[----:B------:R-:W2:Y:S01]  /*3960*/  MUFU.EX2 R175, R175 ;  /* 0x000000af00af7308 */ /* 0x000ea20000000800 */
[C---:B0-----:R-:W-:Y:S01]  /*3970*/  F2FP.BF16.F32.PACK_AB R183, R38.reuse, R183 ;  /* 0x000000b726b7723e */ /* 0x041fe200000010ff */
[----:B------:R-:W0:Y:S01]  /*3980*/  SHFL.BFLY PT, R12, R3, 0x1, 0x1f ;  /* 0x0c201f00030c7f89 */ /* 0x000e2200000e0000 */
[----:B------:R-:W-:-:S04]  /*3990*/  FADD.FTZ R34, R38, R31 ;  /* 0x0000001f26227221 */ /* 0x000fc80000010000 */
[----:B-1----:R-:W-:Y:S01]  /*39a0*/  FADD.FTZ R33, R177, R34 ;  /* 0x00000022b1217221 */ /* 0x002fe20000010000 */
[----:B------:R4:W-:Y:S01]  /*39b0*/  MUFU.EX2 R155, R35 ;  /* 0x00000023009b7308 */ /* 0x0009e20000000800 */
[C---:B------:R-:W-:Y:S02]  /*39c0*/  F2FP.BF16.F32.PACK_AB R177, R24.reuse, R177 ;  /* 0x000000b118b1723e */ /* 0x040fe400000010ff */
[----:B------:R-:W-:-:S05]  /*39d0*/  FADD.FTZ R34, R24, R33 ;  /* 0x0000002118227221 */ /* 0x000fca0000010000 */
[----:B------:R-:W1:Y:S01]  /*39e0*/  MUFU.EX2 R2, R2 ;  /* 0x0000000200027308 */ /* 0x000e620000000800 */
[----:B----4-:R-:W-:Y:S01]  /*39f0*/  FADD.FTZ R35, R179, R34 ;  /* 0x00000022b3237221 */ /* 0x010fe20000010000 */
[----:B------:R-:W-:-:S03]  /*3a00*/  F2FP.BF16.F32.PACK_AB R179, R14, R179 ;  /* 0x000000b30eb3723e */ /* 0x000fc600000010ff */
[----:B------:R-:W-:-:S03]  /*3a10*/  FADD.FTZ R36, R14, R35 ;  /* 0x000000230e247221 */ /* 0x000fc60000010000 */
[----:B------:R-:W3:Y:S01]  /*3a20*/  MUFU.EX2 R169, R169 ;  /* 0x000000a900a97308 */ /* 0x000ee20000000800 */
[----:B-----5:R-:W-:Y:S01]  /*3a30*/  FADD.FTZ R37, R173, R36 ;  /* 0x00000024ad257221 */ /* 0x020fe20000010000 */
[----:B0-----:R-:W-:Y:S02]  /*3a40*/  FMNMX.FTZ R12, R3, R12, !PT ;  /* 0x0000000c030c7209 */ /* 0x001fe40007810000 */
[C---:B------:R-:W-:Y:S01]  /*3a50*/  F2FP.BF16.F32.PACK_AB R173, R4.reuse, R173 ;  /* 0x000000ad04ad723e */ /* 0x040fe200000010ff */
[----:B------:R-:W-:Y:S01]  /*3a60*/  FADD.FTZ R36, R4, R37 ;  /* 0x0000002504247221 */ /* 0x000fe20000010000 */
[C---:B------:R-:W-:Y:S01]  /*3a70*/  FSETP.NEU.FTZ.AND P3, PT, R12.reuse, -INF , PT ;  /* 0xff8000000c00780b */ /* 0x040fe20003f7d000 */
[----:B------:R-:W-:Y:S01]  /*3a80*/  FMUL.FTZ R3, R12, R5 ;  /* 0x000000050c037220 */ /* 0x000fe20000410000 */
[----:B------:R-:W0:Y:S01]  /*3a90*/  MUFU.EX2 R20, R20 ;  /* 0x0000001400147308 */ /* 0x000e220000000800 */
[----:B--2---:R-:W-:Y:S01]  /*3aa0*/  FADD.FTZ R37, R175, R36 ;  /* 0x00000024af257221 */ /* 0x004fe20000010000 */
[----:B-1----:R-:W-:-:S02]  /*3ab0*/  F2FP.BF16.F32.PACK_AB R175, R2, R175 ;  /* 0x000000af02af723e */ /* 0x002fc400000010ff */
[----:B------:R-:W-:Y:S01]  /*3ac0*/  FSEL R3, R3, RZ, P3 ;  /* 0x000000ff03037208 */ /* 0x000fe20001800000 */
[----:B------:R-:W-:Y:S01]  /*3ad0*/  FADD.FTZ R36, R2, R37 ;  /* 0x0000002502247221 */ /* 0x000fe20000010000 */
[----:B------:R-:W-:Y:S02]  /*3ae0*/  PLOP3.LUT P3, PT, PT, PT, UP1, 0x80, 0x0 ;  /* 0x000000000000781c */ /* 0x000fe40003f6f018 */
[----:B------:R-:W1:Y:S01]  /*3af0*/  MUFU.EX2 R171, R171 ;  /* 0x000000ab00ab7308 */ /* 0x000e620000000800 */
        /* <DEDUP_REMOVED lines=14> */
[----:B---3--:R-:W-:Y:S01]  /*3be0*/  FADD.FTZ R39, R169, R36 ;  /* 0x00000024a9277221 */ /* 0x008fe20000010000 */
[----:B------:R-:W2:Y:S01]  /*3bf0*/  MUFU.EX2 R89, R89 ;  /* 0x0000005900597308 */ /* 0x000ea20000000800 */
[-CC-:B------:R-:W-:Y:S01]  /*3c00*/  FFMA.FTZ R104, R104, R5.reuse, -R3.reuse ;  /* 0x0000000568687223 */ /* 0x180fe20000010803 */
[-C--:B------:R-:W-:Y:S01]  /*3c10*/  FFMA.FTZ R106, R106, R5.reuse, -R3 ;  /* 0x000000056a6a7223 */ /* 0x080fe20000010803 */
[----:B0-----:R-:W-:Y:S01]  /*3c20*/  FADD.FTZ R36, R20, R39 ;  /* 0x0000002714247221 */ /* 0x001fe20000010000 */
[-CC-:B------:R-:W-:Y:S01]  /*3c30*/  FFMA.FTZ R100, R100, R5.reuse, -R3.reuse ;  /* 0x0000000564647223 */ /* 0x180fe20000010803 */
[-CC-:B------:R-:W-:Y:S01]  /*3c40*/  FFMA.FTZ R108, R108, R5.reuse, -R3.reuse ;  /* 0x000000056c6c7223 */ /* 0x180fe20000010803 */
[-CC-:B------:R-:W-:Y:S01]  /*3c50*/  FFMA.FTZ R98, R98, R5.reuse, -R3.reuse ;  /* 0x0000000562627223 */ /* 0x180fe20000010803 */
[----:B-1----:R-:W-:Y:S01]  /*3c60*/  FADD.FTZ R39, R171, R36 ;  /* 0x00000024ab277221 */ /* 0x002fe20000010000 */
[----:B------:R-:W0:Y:S01]  /*3c70*/  MUFU.EX2 R64, R64 ;  /* 0x0000004000407308 */ /* 0x000e220000000800 */
[-CC-:B------:R-:W-:Y:S01]  /*3c80*/  FFMA.FTZ R110, R110, R5.reuse, -R3.reuse ;  /* 0x000000056e6e7223 */ /* 0x180fe20000010803 */
[-CC-:B------:R-:W-:Y:S01]  /*3c90*/  FFMA.FTZ R96, R96, R5.reuse, -R3.reuse ;  /* 0x0000000560607223 */ /* 0x180fe20000010803 */
[-CC-:B------:R-:W-:Y:S01]  /*3ca0*/  FFMA.FTZ R112, R112, R5.reuse, -R3.reuse ;  /* 0x0000000570707223 */ /* 0x180fe20000010803 */
[-CC-:B------:R-:W-:Y:S01]  /*3cb0*/  FFMA.FTZ R94, R94, R5.reuse, -R3.reuse ;  /* 0x000000055e5e7223 */ /* 0x180fe20000010803 */
[-CC-:B------:R-:W-:Y:S01]  /*3cc0*/  FFMA.FTZ R114, R114, R5.reuse, -R3.reuse ;  /* 0x0000000572727223 */ /* 0x180fe20000010803 */
[-CC-:B------:R-:W-:Y:S01]  /*3cd0*/  FFMA.FTZ R92, R92, R5.reuse, -R3.reuse ;  /* 0x000000055c5c7223 */ /* 0x180fe20000010803 */
[-C--:B------:R-:W-:Y:S01]  /*3ce0*/  FFMA.FTZ R116, R116, R5.reuse, -R3 ;  /* 0x0000000574747223 */ /* 0x080fe20000010803 */
[----:B------:R1:W3:Y:S01]  /*3cf0*/  MUFU.EX2 R11, R90 ;  /* 0x0000005a000b7308 */ /* 0x0002e20000000800 */
[----:B--2---:R-:W-:Y:S01]  /*3d00*/  FADD.FTZ R33, R88, R89 ;  /* 0x0000005958217221 */ /* 0x004fe20000010000 */
[-CC-:B------:R-:W-:Y:S01]  /*3d10*/  FFMA.FTZ R74, R74, R5.reuse, -R3.reuse ;  /* 0x000000054a4a7223 */ /* 0x180fe20000010803 */
[-CC-:B------:R-:W-:Y:S01]  /*3d20*/  FFMA.FTZ R118, R118, R5.reuse, -R3.reuse ;  /* 0x0000000576767223 */ /* 0x180fe20000010803 */
[-CC-:B------:R-:W-:Y:S01]  /*3d30*/  FFMA.FTZ R70, R70, R5.reuse, -R3.reuse ;  /* 0x0000000546467223 */ /* 0x180fe20000010803 */
[-CC-:B------:R-:W-:Y:S01]  /*3d40*/  FFMA.FTZ R120, R120, R5.reuse, -R3.reuse ;  /* 0x0000000578787223 */ /* 0x180fe20000010803 */
[-CC-:B------:R-:W-:Y:S01]  /*3d50*/  FFMA.FTZ R66, R66, R5.reuse, -R3.reuse ;  /* 0x0000000542427223 */ /* 0x180fe20000010803 */
[-C--:B------:R-:W-:Y:S01]  /*3d60*/  FFMA.FTZ R122, R122, R5.reuse, -R3 ;  /* 0x000000057a7a7223 */ /* 0x080fe20000010803 */
[----:B------:R-:W2:Y:S01]  /*3d70*/  MUFU.EX2 R68, R68 ;  /* 0x0000004400447308 */ /* 0x000ea20000000800 */
[----:B0-----:R-:W-:Y:S01]  /*3d80*/  FADD.FTZ R34, R64, R33 ;  /* 0x0000002140227221 */ /* 0x001fe20000010000 */
[----:B------:R-:W-:Y:S01]  /*3d90*/  FFMA.FTZ R62, R62, R5, -R3 ;  /* 0x000000053e3e7223 */ /* 0x000fe20000010803 */
[----:B------:R-:W-:-:S02]  /*3da0*/  F2FP.BF16.F32.PACK_AB R180, R89, R88 ;  /* 0x0000005859b4723e */ /* 0x000fc400000010ff */
[----:B-1----:R-:W-:Y:S02]  /*3db0*/  CS2R R90, SRZ ;  /* 0x00000000005a7805 */ /* 0x002fe4000001ff00 */
[----:B------:R-:W-:Y:S02]  /*3dc0*/  F2FP.BF16.F32.PACK_AB R169, R20, R169 ;  /* 0x000000a914a9723e */ /* 0x000fe400000010ff */
[----:B------:R-:W-:Y:S01]  /*3dd0*/  CS2R R88, SRZ ;  /* 0x0000000000587805 */ /* 0x000fe2000001ff00 */
[----:B------:R-:W0:Y:S01]  /*3de0*/  MUFU.EX2 R13, R72 ;  /* 0x00000048000d7308 */ /* 0x000e220000000800 */
[C---:B---3--:R-:W-:Y:S01]  /*3df0*/  FADD.FTZ R35, R11.reuse, R34 ;  /* 0x000000220b237221 */ /* 0x048fe20000010000 */
        /* <DEDUP_REMOVED lines=29> */
[----:B------:R0:W3:Y:S01]  /*3fd0*/  MUFU.EX2 R27, R104 ;  /* 0x00000068001b7308 */ /* 0x0000e20000000800 */
[----:B-1----:R-:W-:-:S07]  /*3fe0*/  FADD.FTZ R0, R102, R39 ;  /* 0x0000002766007221 */ /* 0x002fce0000010000 */
[----:B------:R-:W1:Y:S01]  /*3ff0*/  MUFU.EX2 R30, R30 ;  /* 0x0000001e001e7308 */ /* 0x000e620000000800 */
[----:B--2---:R-:W-:Y:S01]  /*4000*/  FADD.FTZ R41, R167, R34 ;  /* 0x00000022a7297221 */ /* 0x004fe20000010000 */
[----:B0-----:R-:W-:-:S06]  /*4010*/  CS2R R104, SRZ ;  /* 0x0000000000687805 */ /* 0x001fcc000001ff00 */
[----:B------:R-:W0:Y:S01]  /*4020*/  MUFU.EX2 R106, R106 ;  /* 0x0000006a006a7308 */ /* 0x000e220000000800 */
[C---:B---3--:R-:W-:Y:S01]  /*4030*/  FADD.FTZ R39, R27.reuse, R0 ;  /* 0x000000001b277221 */ /* 0x048fe20000010000 */
[----:B------:R-:W-:Y:S02]  /*4040*/  F2FP.BF16.F32.PACK_AB R168, R27, R102 ;  /* 0x000000661ba8723e */ /* 0x000fe400000010ff */
[----:B------:R-:W-:-:S04]  /*4050*/  CS2R R102, SRZ ;  /* 0x0000000000667805 */ /* 0x000fc8000001ff00 */
[----:B------:R-:W2:Y:S01]  /*4060*/  MUFU.EX2 R161, R161 ;  /* 0x000000a100a17308 */ /* 0x000ea20000000800 */
[C---:B-1----:R-:W-:Y:S01]  /*4070*/  FADD.FTZ R34, R30.reuse, R41 ;  /* 0x000000291e227221 */ /* 0x042fe20000010000 */
[----:B------:R-:W-:-:S06]  /*4080*/  F2FP.BF16.F32.PACK_AB R167, R30, R167 ;  /* 0x000000a71ea7723e */ /* 0x000fcc00000010ff */
[----:B------:R1:W3:Y:S01]  /*4090*/  MUFU.EX2 R29, R100 ;  /* 0x00000064001d7308 */ /* 0x0002e20000000800 */
[----:B0-----:R-:W-:-:S07]  /*40a0*/  FADD.FTZ R0, R106, R39 ;  /* 0x000000276a007221 */ /* 0x001fce0000010000 */
[----:B------:R-:W0:Y:S01]  /*40b0*/  MUFU.EX2 R32, R32 ;  /* 0x0000002000207308 */ /* 0x000e220000000800 */
[----:B--2---:R-:W-:Y:S01]  /*40c0*/  FADD.FTZ R41, R161, R34 ;  /* 0x00000022a1297221 */ /* 0x004fe20000010000 */
[----:B-1----:R-:W-:-:S06]  /*40d0*/  CS2R R100, SRZ ;  /* 0x0000000000647805 */ /* 0x002fcc000001ff00 */
[----:B------:R-:W1:Y:S01]  /*40e0*/  MUFU.EX2 R108, R108 ;  /* 0x0000006c006c7308 */ /* 0x000e620000000800 */
[C---:B---3--:R-:W-:Y:S01]  /*40f0*/  FADD.FTZ R3, R29.reuse, R0 ;  /* 0x000000001d037221 */ /* 0x048fe20000010000 */
[----:B------:R-:W-:Y:S02]  /*4100*/  F2FP.BF16.F32.PACK_AB R170, R29, R106 ;  /* 0x0000006a1daa723e */ /* 0x000fe400000010ff */
[----:B------:R-:W-:-:S04]  /*4110*/  CS2R R106, SRZ ;  /* 0x00000000006a7805 */ /* 0x000fc8000001ff00 */
        /* <DEDUP_REMOVED lines=51> */
[----:B------:R-:W0:Y:S01]  /*4450*/  MUFU.EX2 R39, R74 ;  /* 0x0000004a00277308 */ /* 0x000e220000000800 */
[----:B-1----:R-:W-:-:S07]  /*4460*/  FADD.FTZ R0, R116, R3 ;  /* 0x0000000374007221 */ /* 0x002fce0000010000 */
[----:B------:R-:W1:Y:S01]  /*4470*/  MUFU.EX2 R118, R118 ;  /* 0x0000007600767308 */ /* 0x000e620000000800 */
[----:B--2---:R-:W-:-:S04]  /*4480*/  FADD.FTZ R2, R56, R45 ;  /* 0x0000002d38027221 */ /* 0x004fc80000010000 */
[C---:B------:R-:W-:Y:S01]  /*4490*/  FADD.FTZ R3, R155.reuse, R2 ;  /* 0x000000029b037221 */ /* 0x040fe20000010000 */
[----:B------:R-:W-:Y:S01]  /*44a0*/  F2FP.BF16.F32.PACK_AB R155, R155, R56 ;  /* 0x000000389b9b723e */ /* 0x000fe200000010ff */
[----:B------:R-:W-:Y:S01]  /*44b0*/  IMAD.MOV.U32 R2, RZ, RZ, 0x3f800000 ;  /* 0x3f800000ff027424 */ /* 0x000fe200078e00ff */
[----:B------:R-:W2:Y:S01]  /*44c0*/  MUFU.EX2 R41, R70 ;  /* 0x0000004600297308 */ /* 0x000ea20000000800 */
[C---:B0-----:R-:W-:Y:S01]  /*44d0*/  FADD.FTZ R45, R39.reuse, R0 ;  /* 0x00000000272d7221 */ /* 0x041fe20000010000 */
[----:B------:R-:W-:Y:S02]  /*44e0*/  F2FP.BF16.F32.PACK_AB R156, R39, R116 ;  /* 0x00000074279c723e */ /* 0x000fe400000010ff */
[----:B------:R-:W-:-:S04]  /*44f0*/  CS2R R116, SRZ ;  /* 0x0000000000747805 */ /* 0x000fc8000001ff00 */
[----:B------:R-:W0:Y:S01]  /*4500*/  MUFU.EX2 R120, R120 ;  /* 0x0000007800787308 */ /* 0x000e220000000800 */
[----:B-1----:R-:W-:-:S07]  /*4510*/  FADD.FTZ R0, R118, R45 ;  /* 0x0000002d76007221 */ /* 0x002fce0000010000 */
[----:B------:R-:W1:Y:S01]  /*4520*/  MUFU.EX2 R43, R66 ;  /* 0x00000042002b7308 */ /* 0x000e620000000800 */
[C---:B--2---:R-:W-:Y:S01]  /*4530*/  FADD.FTZ R13, R41.reuse, R0 ;  /* 0x00000000290d7221 */ /* 0x044fe20000010000 */
[----:B------:R-:W-:Y:S02]  /*4540*/  F2FP.BF16.F32.PACK_AB R158, R41, R118 ;  /* 0x00000076299e723e */ /* 0x000fe400000010ff */
[----:B------:R-:W-:-:S04]  /*4550*/  CS2R R118, SRZ ;  /* 0x0000000000767805 */ /* 0x000fc8000001ff00 */
[----:B------:R-:W2:Y:S01]  /*4560*/  MUFU.EX2 R122, R122 ;  /* 0x0000007a007a7308 */ /* 0x000ea20000000800 */
[----:B0-----:R-:W-:-:S07]  /*4570*/  FADD.FTZ R0, R120, R13 ;  /* 0x0000000d78007221 */ /* 0x001fce0000010000 */
[----:B------:R-:W0:Y:S01]  /*4580*/  MUFU.EX2 R11, R62 ;  /* 0x0000003e000b7308 */ /* 0x000e220000000800 */
[C---:B-1----:R-:W-:Y:S01]  /*4590*/  FADD.FTZ R13, R43.reuse, R0 ;  /* 0x000000002b0d7221 */ /* 0x042fe20000010000 */
[----:B------:R-:W-:Y:S01]  /*45a0*/  F2FP.BF16.F32.PACK_AB R152, R43, R120 ;  /* 0x000000782b98723e */ /* 0x000fe200000010ff */
[----:B------:R-:W-:Y:S01]  /*45b0*/  IMAD.MOV.U32 R0, RZ, RZ, 0x3f800000 ;  /* 0x3f800000ff007424 */ /* 0x000fe200078e00ff */
[----:B------:R-:W-:Y:S01]  /*45c0*/  CS2R R120, SRZ ;  /* 0x0000000000787805 */ /* 0x000fe2000001ff00 */
[----:B--2---:R-:W-:Y:S01]  /*45d0*/  FADD.FTZ R4, R122, R13 ;  /* 0x0000000d7a047221 */ /* 0x004fe20000010000 */
[----:B0-----:R-:W-:-:S03]  /*45e0*/  F2FP.BF16.F32.PACK_AB R154, R11, R122 ;  /* 0x0000007a0b9a723e */ /* 0x001fc600000010ff */
[----:B------:R-:W-:Y:S01]  /*45f0*/  FADD.FTZ R4, R11, R4 ;  /* 0x000000040b047221 */ /* 0x000fe20000010000 */
[----:B------:R-:W-:Y:S01]  /*4600*/  CS2R R122, SRZ ;  /* 0x00000000007a7805 */ /* 0x000fe2000001ff00 */
[----:B------:R-:W-:Y:S06]  /*4610*/  @!P3 BRA `(.L_x_2251) ;  /* 0x0000003000c4b947 */ /* 0x000fec0003800000 */
[----:B------:R-:W-:Y:S01]  /*4620*/  IMAD.MOV.U32 R11, RZ, RZ, R10 ;  /* 0x000000ffff0b7224 */ /* 0x000fe200078e000a */
[----:B------:R-:W-:Y:S01]  /*4630*/  UMOV UR5, UR37 ;  /* 0x0000002500057c82 */ /* 0x000fe20008000000 */
[----:B------:R-:W-:Y:S01]  /*4640*/  IMAD.MOV.U32 R13, RZ, RZ, R12 ;  /* 0x000000ffff0d7224 */ /* 0x000fe200078e000c */
[----:B------:R-:W-:Y:S01]  /*4650*/  UMOV UR6, UR36 ;  /* 0x0000002400067c82 */ /* 0x000fe20008000000 */
[----:B------:R-:W-:Y:S01]  /*4660*/  IMAD.MOV.U32 R0, RZ, RZ, 0x3f800000 ;  /* 0x3f800000ff007424 */ /* 0x000fe200078e00ff */
[----:B------:R-:W-:Y:S01]  /*4670*/  ULDC UR42, c[0x0][0x288] ;  /* 0x0000a200002a7ab9 */ /* 0x000fe20000000800 */
[----:B------:R-:W-:Y:S01]  /*4680*/  IMAD.MOV.U32 R151, RZ, RZ, RZ ;  /* 0x000000ffff977224 */ /* 0x000fe200078e00ff */
[----:B------:R-:W-:-:S06]  /*4690*/  ULDC UR7, c[0x0][0x9d8] ;  /* 0x0002760000077ab9 */ /* 0x000fcc0000000800 */
.L_x_2260:
[----:B------:R-:W-:-:S04]  /*46a0*/  UIADD3 UR8, UR6, 0x1, URZ ;  /* 0x0000000106087890 */ /* 0x000fc8000fffe03f */
[----:B------:R-:W-:-:S04]  /*46b0*/  UISETP.NE.AND UP1, UPT, UR8, 0x2, UPT ;  /* 0x000000020800788c */ /* 0x000fc8000bf25270 */
[----:B------:R-:W-:Y:S02]  /*46c0*/  USEL UR37, URZ, 0x1, UP1 ;  /* 0x000000013f257887 */ /* 0x000fe40008800000 */
[----:B------:R-:W-:Y:S02]  /*46d0*/  USEL UR36, UR8, URZ, UP1 ;  /* 0x0000003f08247287 */ /* 0x000fe40008800000 */
[----:B------:R-:W-:Y:S01]  /*46e0*/  ULOP3.LUT UR37, UR5, UR37, URZ, 0x3c, !UPT ;  /* 0x0000002505257292 */ /* 0x000fe2000f8e3c3f */
[----:B------:R-:W-:Y:S11]  /*46f0*/  @!P0 BRA `(.L_x_2252) ;  /* 0x0000000000048947 */ /* 0x000ff60003800000 */
[----:B------:R-:W-:Y:S01]  /*4700*/  BPT.TRAP 0x1 ;  /* 0x000000040000795c */ /* 0x000fe20000300000 */
.L_x_2252:
[----:B------:R-:W-:Y:S01]  /*4710*/  ULEA UR8, UR36, UR38, 0x3 ;  /* 0x0000002624087291 */ /* 0x000fe2000f8e183f */
[----:B------:R-:W-:-:S04]  /*4720*/  MOV R5, UR37 ;  /* 0x0000002500057c02 */ /* 0x000fc80008000f00 */
[----:B------:R-:W-:-:S04]  /*4730*/  SHF.L.U32 R5, R5, 0x1f, RZ ;  /* 0x0000001f05057819 */ /* 0x000fc800000006ff */
[----:B------:R0:W1:Y:S01]  /*4740*/  SYNCS.PHASECHK.TRANS64.TRYWAIT P3, [UR8+0x34830], R5 ;  /* 0x03483005ff0075a7 */ /* 0x0000620008060148 */
[----:B------:R-:W-:Y:S05]  /*4750*/  @!P0 BRA `(.L_x_2253) ;  /* 0x0000000000048947 */ /* 0x000fea0003800000 */
[----:B------:R-:W-:Y:S01]  /*4760*/  BPT.TRAP 0x1 ;  /* 0x000000040000795c */ /* 0x000fe20000300000 */
.L_x_2253:
[----:B-1----:R-:W-:Y:S05]  /*4770*/  @P3 BRA `(.L_x_2254) ;  /* 0x0000000000083947 */ /* 0x002fea0003800000 */
[----:B------:R-:W1:Y:S02]  /*4780*/  SYNCS.PHASECHK.TRANS64.TRYWAIT P3, [UR8+0x34830], R5 ;  /* 0x03483005ff0075a7 */ /* 0x000e640008060148 */
[----:B-1----:R-:W-:Y:S05]  /*4790*/  @!P3 BRA `(.L_x_2255) ;  /* 0x000000d00088b947 */ /* 0x002fea0003800000 */
.L_x_2254:
        /* <DEDUP_REMOVED lines=141> */
.L_x_2256:
[----:B------:R-:W-:Y:S01]  /*5070*/  ULEA UR9, UR6, UR38, 0x3 ;  /* 0x0000002606097291 */ /* 0x000fe2000f8e183f */
[----:B------:R-:W-:-:S05]  /*5080*/  IMAD.U32 R0, RZ, RZ, UR5 ;  /* 0x00000005ff007e24 */ /* 0x000fca000f8e00ff */
[----:B------:R-:W-:-:S04]  /*5090*/  SHF.L.U32 R0, R0, 0x1f, RZ ;  /* 0x0000001f00007819 */ /* 0x000fc800000006ff */
[----:B------:R2:W3:Y:S01]  /*50a0*/  SYNCS.PHASECHK.TRANS64.TRYWAIT P3, [UR9+0x34850], R0 ;  /* 0x03485000ff0075a7 */ /* 0x0004e20008060149 */
[----:B------:R-:W-:Y:S05]  /*50b0*/  @!P0 BRA `(.L_x_2257) ;  /* 0x0000000000048947 */ /* 0x000fea0003800000 */
[----:B------:R-:W-:Y:S01]  /*50c0*/  BPT.TRAP 0x1 ;  /* 0x000000040000795c */ /* 0x000fe20000300000 */
.L_x_2257:
[----:B---3--:R-:W-:Y:S05]  /*50d0*/  @P3 BRA `(.L_x_2258) ;  /* 0x0000000000083947 */ /* 0x008fea0003800000 */
[----:B------:R-:W3:Y:S02]  /*50e0*/  SYNCS.PHASECHK.TRANS64.TRYWAIT P3, [UR9+0x34850], R0 ;  /* 0x03485000ff0075a7 */ /* 0x000ee40008060149 */
[----:B---3--:R-:W-:Y:S05]  /*50f0*/  @!P3 BRA `(.L_x_2259) ;  /* 0x000000c80048b947 */ /* 0x008fea0003800000 */
.L_x_2258:
[----:B------:R-:W-:Y:S01]  /*5100*/  UIADD3 UR5, UR38, 0x400, URZ ;  /* 0x0000040026057890 */ /* 0x000fe2000fffe03f */
[----:B------:R-:W-:Y:S01]  /*5110*/  WARPGROUP.ARRIVE ;  /* 0x00000000000079c5 */ /* 0x000fe20000000000 */
[----:B------:R-:W-:Y:S01]  /*5120*/  UMOV UR15, 0x40000040 ;  /* 0x40000040000f7882 */ /* 0x000fe20000000000 */
[----:B------:R-:W-:Y:S01]  /*5130*/  FMUL.FTZ R194, R27, UR7 ;  /* 0x000000071bc27c20 */ /* 0x000fe20008410000 */
[----:B------:R-:W-:Y:S01]  /*5140*/  USHF.R.U32.HI UR5, URZ, 0x4, UR5 ;  /* 0x000000043f057899 */ /* 0x000fe20008011605 */
[----:B------:R-:W-:Y:S02]  /*5150*/  VIADD R27, R18, UR39 ;  /* 0x00000027121b7c36 */ /* 0x000fe40008000000 */
[----:B0-2---:R-:W-:Y:S01]  /*5160*/  FMUL.FTZ R0, R24, UR7 ;  /* 0x0000000718007c20 */ /* 0x005fe20008410000 */
[----:B------:R-:W-:Y:S01]  /*5170*/  FMUL.FTZ R196, R26, UR7 ;  /* 0x000000071ac47c20 */ /* 0x000fe20008410000 */
[----:B------:R-:W-:Y:S01]  /*5180*/  ULOP3.LUT UR5, UR5, 0x3fff, URZ, 0xc0, !UPT ;  /* 0x00003fff05057892 */ /* 0x000fe2000f8ec03f */
[----:B------:R-:W-:Y:S01]  /*5190*/  FMUL.FTZ R24, R36, UR7 ;  /* 0x0000000724187c20 */ /* 0x000fe20008410000 */
[----:B------:R-:W-:Y:S01]  /*51a0*/  FMUL.FTZ R12, R29, UR7 ;  /* 0x000000071d0c7c20 */ /* 0x000fe20008410000 */
[----:B------:R-:W-:Y:S01]  /*51b0*/  FMUL.FTZ R29, R45, UR7 ;  /* 0x000000072d1d7c20 */ /* 0x000fe20008410000 */
[----:B------:R-:W-:Y:S01]  /*51c0*/  ULOP3.LUT UR5, UR5, 0x4000000, URZ, 0xfc, !UPT ;  /* 0x0400000005057892 */ /* 0x000fe2000f8efc3f */
[----:B------:R-:W0:Y:S01]  /*51d0*/  MUFU.TANH R196, R196 ;  /* 0x000000c400c47308 */ /* 0x000e220000002400 */
[----:B------:R-:W-:Y:S01]  /*51e0*/  FMUL.FTZ R47, R47, UR7 ;  /* 0x000000072f2f7c20 */ /* 0x000fe20008410000 */
[----:B------:R-:W-:Y:S01]  /*51f0*/  FMUL.FTZ R21, R32, UR7 ;  /* 0x0000000720157c20 */ /* 0x000fe20008410000 */
[----:B------:R-:W-:Y:S01]  /*5200*/  ULEA UR5, UR6, UR5, 0xb ;  /* 0x0000000506057291 */ /* 0x000fe2000f8e583f */
[----:B------:R-:W-:Y:S01]  /*5210*/  FMUL.FTZ R14, R28, UR7 ;  /* 0x000000071c0e7c20 */ /* 0x000fe20008410000 */
[----:B------:R-:W-:Y:S01]  /*5220*/  FMUL.FTZ R28, R42, UR7 ;  /* 0x000000072a1c7c20 */ /* 0x000fe20008410000 */
[----:B------:R-:W-:Y:S01]  /*5230*/  @UP0 ULDC UR6, c[0x0][0x44c] ;  /* 0x0001130000060ab9 */ /* 0x000fe20000000800 */
[----:B-1----:R-:W-:Y:S01]  /*5240*/  FMUL.FTZ R10, R43, UR7 ;  /* 0x000000072b0a7c20 */ /* 0x002fe20008410000 */
[----:B------:R-:W-:Y:S01]  /*5250*/  @P2 IMAD.HI.U32 R5, R27, UR6, RZ ;  /* 0x000000061b052c27 */ /* 0x000fe2000f8e00ff */
[----:B------:R-:W-:Y:S01]  /*5260*/  @UP0 ULDC UR6, c[0x0][0x450] ;  /* 0x0001140000060ab9 */ /* 0x000fe20000000800 */
[----:B------:R-:W-:Y:S01]  /*5270*/  UMOV UR14, UR5 ;  /* 0x00000005000e7c82 */ /* 0x000fe20008000000 */
[----:B------:R-:W1:Y:S01]  /*5280*/  MUFU.TANH R194, R194 ;  /* 0x000000c200c27308 */ /* 0x000e620000002400 */
[----:B------:R-:W-:Y:S01]  /*5290*/  HGMMA.64x128x16.F32.BF16 R88, R180, gdesc[UR12].tnspB, R88, gsb0 ;  /* 0x41e0000cb4587df0 */ /* 0x000fe20008001858 */
[----:B------:R-:W-:Y:S01]  /*52a0*/  UIADD3 UR14, UR5, 0x80, URZ ;  /* 0x00000080050e7890 */ /* 0x000fe2000fffe03f */
[----:B------:R-:W-:Y:S01]  /*52b0*/  @P2 SHF.R.U32.HI R27, RZ, UR6, R5 ;  /* 0x00000006ff1b2c19 */ /* 0x000fe20008011605 */
[----:B------:R-:W-:Y:S01]  /*52c0*/  UMOV UR15, 0x40000040 ;  /* 0x40000040000f7882 */ /* 0x000fe20000000000 */
[----:B------:R-:W-:Y:S01]  /*52d0*/  UMOV UR6, 0xffffff80 ;  /* 0xffffff8000067882 */ /* 0x000fe20000000000 */
[----:B------:R-:W-:Y:S01]  /*52e0*/  FMUL.FTZ R46, R46, UR7 ;  /* 0x000000072e2e7c20 */ /* 0x000fe20008410000 */
[----:B------:R-:W-:Y:S01]  /*52f0*/  UIMAD UR6, UR4, UR6, 0x1 ;  /* 0x00000001040674a4 */ /* 0x000fe2000f8e0206 */
[----:B------:R-:W-:Y:S01]  /*5300*/  MUFU.TANH R32, R47 ;  /* 0x0000002f00207308 */ /* 0x000fe20000002400 */
[----:B------:R-:W-:Y:S01]  /*5310*/  FMUL.FTZ R50, R50, UR7 ;  /* 0x0000000732327c20 */ /* 0x000fe20008410000 */
[----:B------:R-:W-:Y:S01]  /*5320*/  FMUL.FTZ R51, R51, UR7 ;  /* 0x0000000733337c20 */ /* 0x000fe20008410000 */
[----:B------:R-:W-:Y:S01]  /*5330*/  FMUL.FTZ R54, R54, UR7 ;  /* 0x0000000736367c20 */ /* 0x000fe20008410000 */
[----:B------:R-:W-:Y:S01]  /*5340*/  FMUL.FTZ R55, R55, UR7 ;  /* 0x0000000737377c20 */ /* 0x000fe20008410000 */
[----:B------:R-:W-:-:S02]  /*5350*/  IMAD.U32 R36, RZ, RZ, UR6 ;  /* 0x00000006ff247e24 */ /* 0x000fc4000f8e00ff */
[----:B------:R-:W-:Y:S01]  /*5360*/  FMUL.FTZ R58, R58, UR7 ;  /* 0x000000073a3a7c20 */ /* 0x000fe20008410000 */
[----:B------:R-:W-:Y:S01]  /*5370*/  FMUL.FTZ R59, R59, UR7 ;  /* 0x000000073b3b7c20 */ /* 0x000fe20008410000 */
[----:B------:R-:W-:Y:S01]  /*5380*/  MUFU.TANH R28, R28 ;  /* 0x0000001c001c7308 */ /* 0x000fe20000002400 */
[----:B------:R-:W-:Y:S02]  /*5390*/  IMAD R45, R17, -0x2, R36 ;  /* 0xfffffffe112d7824 */ /* 0x000fe400078e0224 */
        /* <DEDUP_REMOVED lines=28> */
[----:B------:R-:W-:-:S02]  /*5560*/  UISETP.GT.AND UP1, UPT, UR4, UR10, UPT ;  /* 0x0000000a0400728c */ /* 0x000fc4000bf24270 */
[----:B------:R-:W-:Y:S01]  /*5570*/  MUFU.TANH R51, R51 ;  /* 0x0000003300337308 */ /* 0x000fe20000002400 */
[----:B------:R-:W-:Y:S01]  /*5580*/  UIADD3 UR4, UR4, -0x1, URZ ;  /* 0xffffffff04047890 */ /* 0x000fe2000fffe03f */
[----:B------:R-:W-:-:S06]  /*5590*/  UMOV UR6, UR36 ;  /* 0x0000002400067c82 */ /* 0x000fcc0008000000 */
[----:B------:R-:W-:Y:S08]  /*55a0*/  MUFU.TANH R54, R54 ;  /* 0x0000003600367308 */ /* 0x000ff00000002400 */
[----:B------:R-:W-:Y:S08]  /*55b0*/  MUFU.TANH R55, R55 ;  /* 0x0000003700377308 */ /* 0x000ff00000002400 */
[----:B------:R-:W-:Y:S08]  /*55c0*/  MUFU.TANH R58, R58 ;  /* 0x0000003a003a7308 */ /* 0x000ff00000002400 */
[----:B------:R2:W-:Y:S08]  /*55d0*/  MUFU.TANH R56, R59 ;  /* 0x0000003b00387308 */ /* 0x0005f00000002400 */
[----:B------:R-:W-:Y:S01]  /*55e0*/  MUFU.TANH R63, R63 ;  /* 0x0000003f003f7308 */ /* 0x000fe20000002400 */
[----:B--2---:R-:W-:-:S07]  /*55f0*/  FMUL.FTZ R59, R73, UR7 ;  /* 0x00000007493b7c20 */ /* 0x004fce0008410000 */
        /* <DEDUP_REMOVED lines=10> */
[----:B------:R-:W2:Y:S01]  /*56a0*/  SHFL.IDX PT, R30, R27, 0x1, 0x1c1f ;  /* 0x003c1f001b1e7f89 */ /* 0x000ea200000e0000 */
[----:B------:R-:W-:Y:S01]  /*56b0*/  FMUL.FTZ R31, R44, UR7 ;  /* 0x000000072c1f7c20 */ /* 0x000fe20008410000 */
[----:B------:R-:W-:Y:S01]  /*56c0*/  MUFU.TANH R2, R2 ;  /* 0x0000000200027308 */ /* 0x000fe20000002400 */
[----:B------:R-:W-:Y:S01]  /*56d0*/  HGMMA.64x128x16.F32.BF16 R88, R176, gdesc[UR12].tnspB, R88, gsb0 ;  /* 0x41e0000cb0587df0 */ /* 0x000fe20008001858 */
[----:B------:R-:W-:Y:S01]  /*56e0*/  UIADD3 UR14, UR5, 0x100, URZ ;  /* 0x00000100050e7890 */ /* 0x000fe2000fffe03f */
[----:B------:R-:W-:-:S05]  /*56f0*/  UMOV UR15, 0x40000040 ;  /* 0x40000040000f7882 */ /* 0x000fca0000000000 */
[----:B------:R-:W3:Y:S08]  /*5700*/  MUFU.TANH R182, R182 ;  /* 0x000000b600b67308 */ /* 0x000ef00000002400 */
[----:B------:R-:W4:Y:S08]  /*5710*/  MUFU.TANH R180, R180 ;  /* 0x000000b400b47308 */ /* 0x000f300000002400 */
        /* <DEDUP_REMOVED lines=19> */
[----:B------:R-:W5:Y:S01]  /*5850*/  LDC R34, c[0x0][0x2f0] ;  /* 0x0000bc00ff227b82 */ /* 0x000f620000000800 */
[----:B------:R-:W-:Y:S01]  /*5860*/  FMUL.FTZ R35, R48, UR7 ;  /* 0x0000000730237c20 */ /* 0x000fe20008410000 */
[----:B------:R-:W-:Y:S01]  /*5870*/  MUFU.TANH R53, R53 ;  /* 0x0000003500357308 */ /* 0x000fe20000002400 */
[----:B------:R-:W-:Y:S01]  /*5880*/  HGMMA.64x128x16.F32.BF16 R88, R172, gdesc[UR12].tnspB, R88, gsb0 ;  /* 0x41e0000cac587df0 */ /* 0x000fe20008001858 */
[----:B------:R-:W-:Y:S01]  /*5890*/  UIADD3 UR14, UR5, 0x180, URZ ;  /* 0x00000180050e7890 */ /* 0x000fe2000fffe03f */
[----:B------:R-:W-:-:S05]  /*58a0*/  UMOV UR15, 0x40000040 ;  /* 0x40000040000f7882 */ /* 0x000fca0000000000 */
[----:B------:R-:W4:Y:S08]  /*58b0*/  MUFU.TANH R178, R178 ;  /* 0x000000b200b27308 */ /* 0x000f300000002400 */
[----:B------:R-:W4:Y:S01]  /*58c0*/  MUFU.TANH R176, R176 ;  /* 0x000000b000b07308 */ /* 0x000f220000002400 */
[----:B-----5:R-:W-:-:S07]  /*58d0*/  IMAD R45, R34, UR60, R45 ;  /* 0x0000003c222d7c24 */ /* 0x020fce000f8e022d */
[----:B------:R-:W-:Y:S01]  /*58e0*/  MUFU.TANH R48, R66 ;  /* 0x0000004200307308 */ /* 0x000fe20000002400 */
[----:B--2---:R-:W-:-:S04]  /*58f0*/  IADD3 R5, R30, -UR42, R45 ;  /* 0x8000002a1e057c10 */ /* 0x004fc8000fffe02d */
[----:B------:R-:W-:-:S03]  /*5900*/  ISETP.GT.AND P3, PT, R5, RZ, PT ;  /* 0x000000ff0500720c */ /* 0x000fc60003f64270 */
[----:B------:R-:W-:Y:S01]  /*5910*/  MUFU.TANH R30, R62 ;  /* 0x0000003e001e7308 */ /* 0x000fe20000002400 */
[C---:B------:R-:W-:Y:S02]  /*5920*/  ISETP.GT.AND P4, PT, R5.reuse, 0x1, PT ;  /* 0x000000010500780c */ /* 0x040fe40003f84270 */
[----:B0-----:R-:W-:Y:S02]  /*5930*/  FSEL R196, R196, -INF , P3 ;  /* 0xff800000c4c47808 */ /* 0x001fe40001800000 */
[C---:B------:R-:W-:Y:S02]  /*5940*/  ISETP.GT.AND P3, PT, R5.reuse, 0x8, PT ;  /* 0x000000080500780c */ /* 0x040fe40003f64270 */
[----:B-1----:R-:W-:Y:S01]  /*5950*/  FSEL R194, R194, -INF , P4 ;  /* 0xff800000c2c27808 */ /* 0x002fe20002000000 */
[----:B------:R-:W-:Y:S01]  /*5960*/  MUFU.TANH R35, R35 ;  /* 0x0000002300237308 */ /* 0x000fe20000002400 */
[----:B------:R-:W-:Y:S02]  /*5970*/  FMNMX.FTZ R47, R196, R11, !PT ;  /* 0x0000000bc42f7209 */ /* 0x000fe40007810000 */
[----:B------:R-:W-:-:S02]  /*5980*/  ISETP.GT.AND P4, PT, R5, 0x9, PT ;  /* 0x000000090500780c */ /* 0x000fc40003f84270 */
[----:B---3--:R-:W-:Y:S02]  /*5990*/  FSEL R182, R182, -INF , P3 ;  /* 0xff800000b6b67808 */ /* 0x008fe40001800000 */
[----:B------:R-:W-:Y:S01]  /*59a0*/  FMNMX.FTZ R47, R194, R47, !PT ;  /* 0x0000002fc22f7209 */ /* 0x000fe20007810000 */
[----:B------:R-:W-:Y:S01]  /*59b0*/  MUFU.TANH R57, R57 ;  /* 0x0000003900397308 */ /* 0x000fe20000002400 */
[C---:B------:R-:W-:Y:S02]  /*59c0*/  ISETP.GT.AND P3, PT, R5.reuse, 0x10, PT ;  /* 0x000000100500780c */ /* 0x040fe40003f64270 */
[----:B----4-:R-:W-:Y:S02]  /*59d0*/  FSEL R180, R180, -INF , P4 ;  /* 0xff800000b4b47808 */ /* 0x010fe40002000000 */
[----:B------:R-:W-:Y:S02]  /*59e0*/  FMNMX.FTZ R47, R182, R47, !PT ;  /* 0x0000002fb62f7209 */ /* 0x000fe40007810000 */
[----:B------:R-:W-:Y:S01]  /*59f0*/  ISETP.GT.AND P4, PT, R5, 0x11, PT ;  /* 0x000000110500780c */ /* 0x000fe20003f84270 */
[----:B------:R-:W-:Y:S01]  /*5a00*/  MUFU.TANH R59, R59 ;  /* 0x0000003b003b7308 */ /* 0x000fe20000002400 */
[----:B------:R-:W-:-:S02]  /*5a10*/  FSEL R178, R178, -INF , P3 ;  /* 0xff800000b2b27808 */ /* 0x000fc40001800000 */
[----:B------:R-:W-:Y:S02]  /*5a20*/  FMNMX.FTZ R47, R180, R47, !PT ;  /* 0x0000002fb42f7209 */ /* 0x000fe40007810000 */
[C---:B------:R-:W-:Y:S02]  /*5a30*/  ISETP.GT.AND P3, PT, R5.reuse, 0x18, PT ;  /* 0x000000180500780c */ /* 0x040fe40003f64270 */
[----:B------:R-:W-:Y:S02]  /*5a40*/  FSEL R176, R176, -INF , P4 ;  /* 0xff800000b0b07808 */ /* 0x000fe40002000000 */
[----:B------:R-:W-:Y:S02]  /*5a50*/  FMNMX.FTZ R47, R178, R47, !PT ;  /* 0x0000002fb22f7209 */ /* 0x000fe40007810000 */
[----:B------:R-:W-:Y:S02]  /*5a60*/  ISETP.GT.AND P4, PT, R5, 0x19, PT ;  /* 0x000000190500780c */ /* 0x000fe40003f84270 */
[----:B------:R-:W-:Y:S01]  /*5a70*/  FMNMX.FTZ R47, R176, R47, !PT ;  /* 0x0000002fb02f7209 */ /* 0x000fe20007810000 */
[----:B------:R-:W-:-:S02]  /*5a80*/  WARPGROUP.DEPBAR.LE gsb0, 0x0 ;  /* 0x00008000000079c5 */ /* 0x000fc40000010000 */
[----:B------:R-:W-:Y:S01]  /*5a90*/  WARPGROUP.ARRIVE ;  /* 0x00000000000079c5 */ /* 0x000fe20000000000 */
[----:B------:R-:W-:Y:S01]  /*5aa0*/  FMUL.FTZ R174, R38, UR7 ;  /* 0x0000000726ae7c20 */ /* 0x000fe20008410000 */
[----:B------:R-:W-:Y:S01]  /*5ab0*/  FMUL.FTZ R172, R39, UR7 ;  /* 0x0000000727ac7c20 */ /* 0x000fe20008410000 */
[----:B------:R-:W-:Y:S01]  /*5ac0*/  MUFU.TANH R38, R82 ;  /* 0x0000005200267308 */ /* 0x000fe20000002400 */
[----:B------:R-:W-:Y:S02]  /*5ad0*/  FMUL.FTZ R39, R52, UR7 ;  /* 0x0000000734277c20 */ /* 0x000fe40008410000 */
[----:B------:R-:W-:Y:S01]  /*5ae0*/  HGMMA.64x128x16.F32.BF16 R88, R168, gdesc[UR12].tnspB, R88, gsb0 ;  /* 0x41e0000ca8587df0 */ /* 0x000fe20008001858 */
[----:B------:R-:W-:Y:S01]  /*5af0*/  UIADD3 UR14, UR5, 0x200, URZ ;  /* 0x00000200050e7890 */ /* 0x000fe2000fffe03f */
[----:B------:R-:W-:-:S03]  /*5b00*/  UMOV UR15, 0x40000040 ;  /* 0x40000040000f7882 */ /* 0x000fc60000000000 */
[----:B------:R-:W0:Y:S08]  /*5b10*/  MUFU.TANH R174, R174 ;  /* 0x000000ae00ae7308 */ /* 0x000e300000002400 */
[----:B------:R-:W1:Y:S08]  /*5b20*/  MUFU.TANH R172, R172 ;  /* 0x000000ac00ac7308 */ /* 0x000e700000002400 */
[----:B------:R-:W-:Y:S01]  /*5b30*/  MUFU.TANH R52, R86 ;  /* 0x0000005600347308 */ /* 0x000fe20000002400 */
[----:B0-----:R-:W-:-:S02]  /*5b40*/  FSEL R174, R174, -INF , P3 ;  /* 0xff800000aeae7808 */ /* 0x001fc40001800000 */
[----:B------:R-:W-:Y:S02]  /*5b50*/  ISETP.GT.AND P3, PT, R5, 0x20, PT ;  /* 0x000000200500780c */ /* 0x000fe40003f64270 */
[----:B------:R-:W-:-:S03]  /*5b60*/  FMNMX.FTZ R47, R174, R47, !PT ;  /* 0x0000002fae2f7209 */ /* 0x000fc60007810000 */
[----:B------:R-:W-:Y:S01]  /*5b70*/  MUFU.TANH R39, R39 ;  /* 0x0000002700277308 */ /* 0x000fe20000002400 */
[----:B-1----:R-:W-:Y:S02]  /*5b80*/  FSEL R172, R172, -INF , P4 ;  /* 0xff800000acac7808 */ /* 0x002fe40002000000 */
[C---:B------:R-:W-:Y:S02]  /*5b90*/  ISETP.GT.AND P4, PT, R5.reuse, 0x21, PT ;  /* 0x000000210500780c */ /* 0x040fe40003f84270 */
[----:B------:R-:W-:Y:S01]  /*5ba0*/  FMNMX.FTZ R47, R172, R47, !PT ;  /* 0x0000002fac2f7209 */ /* 0x000fe20007810000 */
[----:B------:R-:W-:Y:S02]  /*5bb0*/  WARPGROUP.DEPBAR.LE gsb0, 0x0 ;  /* 0x00008000000079c5 */ /* 0x000fe40000010000 */
[----:B------:R-:W-:Y:S01]  /*5bc0*/  WARPGROUP.ARRIVE ;  /* 0x00000000000079c5 */ /* 0x000fe20000000000 */
[----:B------:R-:W-:Y:S02]  /*5bd0*/  FSEL R170, R28, -INF , P3 ;  /* 0xff8000001caa7808 */ /* 0x000fe40001800000 */
[C---:B------:R-:W-:Y:S01]  /*5be0*/  ISETP.GT.AND P3, PT, R5.reuse, 0x28, PT ;  /* 0x000000280500780c */ /* 0x040fe20003f64270 */
[----:B------:R0:W1:Y:S01]  /*5bf0*/  MUFU.TANH R28, R70 ;  /* 0x00000046001c7308 */ /* 0x0000620000002400 */
[----:B------:R-:W-:Y:S01]  /*5c00*/  FSEL R168, R10, -INF , P4 ;  /* 0xff8000000aa87808 */ /* 0x000fe20002000000 */
[----:B------:R-:W-:Y:S01]  /*5c10*/  HGMMA.64x128x16.F32.BF16 R88, R164, gdesc[UR12].tnspB, R88, gsb0 ;  /* 0x41e0000ca4587df0 */ /* 0x000fe20008001858 */
[----:B------:R-:W-:Y:S01]  /*5c20*/  FMNMX.FTZ R47, R170, R47, !PT ;  /* 0x0000002faa2f7209 */ /* 0x000fe20007810000 */
[----:B------:R-:W-:Y:S01]  /*5c30*/  FMUL.FTZ R10, R74, UR7 ;  /* 0x000000074a0a7c20 */ /* 0x000fe20008410000 */
[----:B------:R-:W-:Y:S01]  /*5c40*/  ISETP.GT.AND P4, PT, R5, 0x29, PT ;  /* 0x000000290500780c */ /* 0x000fe20003f84270 */
[----:B------:R-:W-:Y:S01]  /*5c50*/  UIADD3 UR14, UR5, 0x280, URZ ;  /* 0x00000280050e7890 */ /* 0x000fe2000fffe03f */
[----:B------:R-:W-:Y:S01]  /*5c60*/  FMNMX.FTZ R47, R168, R47, !PT ;  /* 0x0000002fa82f7209 */ /* 0x000fe20007810000 */
[----:B------:R-:W-:-:S02]  /*5c70*/  UMOV UR15, 0x40000040 ;  /* 0x40000040000f7882 */ /* 0x000fc40000000000 */
[----:B------:R-:W2:Y:S01]  /*5c80*/  MUFU.TANH R10, R10 ;  /* 0x0000000a000a7308 */ /* 0x000ea20000002400 */
[----:B------:R-:W-:Y:S02]  /*5c90*/  WARPGROUP.DEPBAR.LE gsb0, 0x0 ;  /* 0x00008000000079c5 */ /* 0x000fe40000010000 */
[----:B------:R-:W-:Y:S01]  /*5ca0*/  FSEL R166, R46, -INF , P3 ;  /* 0xff8000002ea67808 */ /* 0x000fe20001800000 */
[----:B------:R-:W-:Y:S01]  /*5cb0*/  WARPGROUP.ARRIVE ;  /* 0x00000000000079c5 */ /* 0x000fe20000000000 */
[----:B------:R-:W-:-:S03]  /*5cc0*/  ISETP.GT.AND P3, PT, R5, 0x30, PT ;  /* 0x000000300500780c */ /* 0x000fc60003f64270 */
[----:B------:R-:W3:Y:S01]  /*5cd0*/  MUFU.TANH R46, R79 ;  /* 0x0000004f002e7308 */ /* 0x000ee20000002400 */
[----:B------:R-:W-:Y:S02]  /*5ce0*/  FSEL R164, R32, -INF , P4 ;  /* 0xff80000020a47808 */ /* 0x000fe40002000000 */
[----:B------:R-:W-:Y:S01]  /*5cf0*/  FMNMX.FTZ R47, R166, R47, !PT ;  /* 0x0000002fa62f7209 */ /* 0x000fe20007810000 */
[----:B------:R-:W-:Y:S01]  /*5d00*/  HGMMA.64x128x16.F32.BF16 R88, R160, gdesc[UR12].tnspB, R88, gsb0 ;  /* 0x41e0000ca0587df0 */ /* 0x000fe20008001858 */
[C---:B------:R-:W-:Y:S01]  /*5d10*/  ISETP.GT.AND P4, PT, R5.reuse, 0x31, PT ;  /* 0x000000310500780c */ /* 0x040fe20003f84270 */
[----:B------:R-:W-:Y:S01]  /*5d20*/  UIADD3 UR14, UR5, 0x300, URZ ;  /* 0x00000300050e7890 */ /* 0x000fe2000fffe03f */
[----:B------:R-:W-:Y:S01]  /*5d30*/  FSEL R74, R50, -INF , P3 ;  /* 0xff800000324a7808 */ /* 0x000fe20001800000 */
[----:B------:R-:W-:Y:S01]  /*5d40*/  UMOV UR15, 0x40000040 ;  /* 0x40000040000f7882 */ /* 0x000fe20000000000 */
[----:B------:R-:W-:Y:S02]  /*5d50*/  FMNMX.FTZ R47, R164, R47, !PT ;  /* 0x0000002fa42f7209 */ /* 0x000fe40007810000 */
[----:B------:R-:W-:-:S02]  /*5d60*/  ISETP.GT.AND P3, PT, R5, 0x38, PT ;  /* 0x000000380500780c */ /* 0x000fc40003f64270 */
[----:B0-----:R-:W-:Y:S02]  /*5d70*/  FSEL R70, R51, -INF , P4 ;  /* 0xff80000033467808 */ /* 0x001fe40002000000 */
[----:B------:R-:W-:Y:S02]  /*5d80*/  FMNMX.FTZ R47, R74, R47, !PT ;  /* 0x0000002f4a2f7209 */ /* 0x000fe40007810000 */
[C---:B------:R-:W-:Y:S02]  /*5d90*/  ISETP.GT.AND P4, PT, R5.reuse, 0x39, PT ;  /* 0x000000390500780c */ /* 0x040fe40003f84270 */
[----:B------:R-:W-:Y:S02]  /*5da0*/  FSEL R66, R54, -INF , P3 ;  /* 0xff80000036427808 */ /* 0x000fe40001800000 */
[----:B------:R-:W-:Y:S02]  /*5db0*/  FMNMX.FTZ R47, R70, R47, !PT ;  /* 0x0000002f462f7209 */ /* 0x000fe40007810000 */
[----:B------:R-:W-:-:S02]  /*5dc0*/  ISETP.GT.AND P3, PT, R5, 0x40, PT ;  /* 0x000000400500780c */ /* 0x000fc40003f64270 */
[----:B------:R-:W-:Y:S01]  /*5dd0*/  FSEL R62, R55, -INF , P4 ;  /* 0xff800000373e7808 */ /* 0x000fe20002000000 */
[----:B------:R-:W-:Y:S01]  /*5de0*/  FMUL.FTZ R55, R69, UR7 ;  /* 0x0000000745377c20 */ /* 0x000fe20008410000 */
[----:B------:R-:W-:Y:S01]  /*5df0*/  FMNMX.FTZ R47, R66, R47, !PT ;  /* 0x0000002f422f7209 */ /* 0x000fe20007810000 */
[----:B------:R-:W-:Y:S01]  /*5e00*/  FMUL.FTZ R69, R80, UR7 ;  /* 0x0000000750457c20 */ /* 0x000fe20008410000 */
[C---:B------:R-:W-:Y:S02]  /*5e10*/  ISETP.GT.AND P4, PT, R5.reuse, 0x41, PT ;  /* 0x000000410500780c */ /* 0x040fe40003f84270 */
[----:B------:R-:W-:Y:S01]  /*5e20*/  FSEL R58, R58, -INF , P3 ;  /* 0xff8000003a3a7808 */ /* 0x000fe20001800000 */
[----:B------:R-:W-:Y:S01]  /*5e30*/  MUFU.TANH R55, R55 ;  /* 0x0000003700377308 */ /* 0x000fe20000002400 */
[----:B------:R-:W-:Y:S02]  /*5e40*/  FMNMX.FTZ R47, R62, R47, !PT ;  /* 0x0000002f3e2f7209 */ /* 0x000fe40007810000 */
[----:B------:R-:W-:-:S02]  /*5e50*/  ISETP.GT.AND P3, PT, R5, 0x48, PT ;  /* 0x000000480500780c */ /* 0x000fc40003f64270 */
[----:B------:R-:W-:Y:S02]  /*5e60*/  FSEL R56, R56, -INF , P4 ;  /* 0xff80000038387808 */ /* 0x000fe40002000000 */
[----:B------:R-:W-:Y:S01]  /*5e70*/  FMNMX.FTZ R47, R58, R47, !PT ;  /* 0x0000002f3a2f7209 */ /* 0x000fe20007810000 */
[----:B------:R-:W-:Y:S01]  /*5e80*/  MUFU.TANH R69, R69 ;  /* 0x0000004500457308 */ /* 0x000fe20000002400 */
[C---:B------:R-:W-:Y:S02]  /*5e90*/  ISETP.GT.AND P4, PT, R5.reuse, 0x49, PT ;  /* 0x000000490500780c */ /* 0x040fe40003f84270 */
[----:B------:R-:W-:Y:S02]  /*5ea0*/  FSEL R54, R30, -INF , P3 ;  /* 0xff8000001e367808 */ /* 0x000fe40001800000 */
[----:B------:R-:W-:Y:S02]  /*5eb0*/  FMNMX.FTZ R47, R56, R47, !PT ;  /* 0x0000002f382f7209 */ /* 0x000fe40007810000 */
[----:B------:R-:W-:-:S02]  /*5ec0*/  ISETP.GT.AND P3, PT, R5, 0x50, PT ;  /* 0x000000500500780c */ /* 0x000fc40003f64270 */
[----:B------:R-:W-:Y:S01]  /*5ed0*/  FSEL R50, R63, -INF , P4 ;  /* 0xff8000003f327808 */ /* 0x000fe20002000000 */
[----:B------:R-:W-:Y:S01]  /*5ee0*/  FMUL.FTZ R63, R76, UR7 ;  /* 0x000000074c3f7c20 */ /* 0x000fe20008410000 */
[----:B------:R-:W-:Y:S02]  /*5ef0*/  FMNMX.FTZ R47, R54, R47, !PT ;  /* 0x0000002f362f7209 */ /* 0x000fe40007810000 */
[C---:B------:R-:W-:Y:S02]  /*5f00*/  ISETP.GT.AND P4, PT, R5.reuse, 0x51, PT ;  /* 0x000000510500780c */ /* 0x040fe40003f84270 */
[----:B------:R-:W-:Y:S01]  /*5f10*/  FSEL R48, R48, -INF , P3 ;  /* 0xff80000030307808 */ /* 0x000fe20001800000 */
[----:B------:R-:W-:Y:S01]  /*5f20*/  MUFU.TANH R63, R63 ;  /* 0x0000003f003f7308 */ /* 0x000fe20000002400 */
[----:B------:R-:W-:Y:S02]  /*5f30*/  FMNMX.FTZ R47, R50, R47, !PT ;  /* 0x0000002f322f7209 */ /* 0x000fe40007810000 */
[----:B------:R-:W-:-:S02]  /*5f40*/  ISETP.GT.AND P3, PT, R5, 0x58, PT ;  /* 0x000000580500780c */ /* 0x000fc40003f64270 */
[----:B------:R-:W-:Y:S01]  /*5f50*/  FSEL R30, R67, -INF , P4 ;  /* 0xff800000431e7808 */ /* 0x000fe20002000000 */
[----:B------:R-:W-:Y:S01]  /*5f60*/  FMUL.FTZ R67, R81, UR7 ;  /* 0x0000000751437c20 */ /* 0x000fe20008410000 */
[----:B------:R-:W-:Y:S02]  /*5f70*/  FMNMX.FTZ R47, R48, R47, !PT ;  /* 0x0000002f302f7209 */ /* 0x000fe40007810000 */
[C---:B------:R-:W-:Y:S02]  /*5f80*/  ISETP.GT.AND P4, PT, R5.reuse, 0x59, PT ;  /* 0x000000590500780c */ /* 0x040fe40003f84270 */
[----:B-1----:R-:W-:Y:S01]  /*5f90*/  FSEL R28, R28, -INF , P3 ;  /* 0xff8000001c1c7808 */ /* 0x002fe20001800000 */
[----:B------:R-:W-:Y:S01]  /*5fa0*/  MUFU.TANH R67, R67 ;  /* 0x0000004300437308 */ /* 0x000fe20000002400 */
[----:B------:R-:W-:Y:S02]  /*5fb0*/  FMNMX.FTZ R47, R30, R47, !PT ;  /* 0x0000002f1e2f7209 */ /* 0x000fe40007810000 */
[----:B------:R-:W-:-:S02]  /*5fc0*/  ISETP.GT.AND P3, PT, R5, 0x60, PT ;  /* 0x000000600500780c */ /* 0x000fc40003f64270 */
[----:B------:R-:W-:Y:S02]  /*5fd0*/  FSEL R32, R71, -INF , P4 ;  /* 0xff80000047207808 */ /* 0x000fe40002000000 */
[----:B------:R-:W-:Y:S02]  /*5fe0*/  FMNMX.FTZ R47, R28, R47, !PT ;  /* 0x0000002f1c2f7209 */ /* 0x000fe40007810000 */
[C---:B------:R-:W-:Y:S02]  /*5ff0*/  ISETP.GT.AND P4, PT, R5.reuse, 0x61, PT ;  /* 0x000000610500780c */ /* 0x040fe40003f84270 */
[----:B--2---:R-:W-:Y:S02]  /*6000*/  FSEL R34, R10, -INF , P3 ;  /* 0xff8000000a227808 */ /* 0x004fe40001800000 */
[----:B------:R-:W-:Y:S02]  /*6010*/  FMNMX.FTZ R47, R32, R47, !PT ;  /* 0x0000002f202f7209 */ /* 0x000fe40007810000 */
[----:B------:R-:W-:-:S02]  /*6020*/  ISETP.GT.AND P3, PT, R5, 0x68, PT ;  /* 0x000000680500780c */ /* 0x000fc40003f64270 */
[----:B------:R-:W-:Y:S02]  /*6030*/  FSEL R36, R36, -INF , P4 ;  /* 0xff80000024247808 */ /* 0x000fe40002000000 */
[----:B------:R-:W-:Y:S02]  /*6040*/  FMNMX.FTZ R47, R34, R47, !PT ;  /* 0x0000002f222f7209 */ /* 0x000fe40007810000 */
[C---:B------:R-:W-:Y:S02]  /*6050*/  ISETP.GT.AND P4, PT, R5.reuse, 0x69, PT ;  /* 0x000000690500780c */ /* 0x040fe40003f84270 */
[----:B------:R-:W-:Y:S02]  /*6060*/  FSEL R40, R40, -INF , P3 ;  /* 0xff80000028287808 */ /* 0x000fe40001800000 */
[----:B------:R-:W-:Y:S02]  /*6070*/  FMNMX.FTZ R47, R36, R47, !PT ;  /* 0x0000002f242f7209 */ /* 0x000fe40007810000 */
[----:B------:R-:W-:-:S02]  /*6080*/  ISETP.GT.AND P3, PT, R5, 0x70, PT ;  /* 0x000000700500780c */ /* 0x000fc40003f64270 */
[----:B---3--:R-:W-:Y:S02]  /*6090*/  FSEL R46, R46, -INF , P4 ;  /* 0xff8000002e2e7808 */ /* 0x008fe40002000000 */
[----:B------:R-:W-:Y:S01]  /*60a0*/  FMNMX.FTZ R49, R40, R47, !PT ;  /* 0x0000002f28317209 */ /* 0x000fe20007810000 */
[----:B------:R-:W-:Y:S01]  /*60b0*/  FMUL.FTZ R47, R60, UR7 ;  /* 0x000000073c2f7c20 */ /* 0x000fe20008410000 */
[C---:B------:R-:W-:Y:S01]  /*60c0*/  ISETP.GT.AND P4, PT, R5.reuse, 0x71, PT ;  /* 0x000000710500780c */ /* 0x040fe20003f84270 */
[----:B------:R-:W0:Y:S01]  /*60d0*/  SHFL.IDX PT, R60, R27, RZ, 0x1c1f ;  /* 0x001c1fff1b3c7589 */ /* 0x000e2200000e0000 */
[----:B------:R-:W-:Y:S02]  /*60e0*/  FSEL R38, R38, -INF , P3 ;  /* 0xff80000026267808 */ /* 0x000fe40001800000 */
[----:B------:R-:W-:Y:S01]  /*60f0*/  FMNMX.FTZ R49, R46, R49, !PT ;  /* 0x000000312e317209 */ /* 0x000fe20007810000 */
[----:B------:R-:W1:Y:S01]  /*6100*/  MUFU.TANH R47, R47 ;  /* 0x0000002f002f7308 */ /* 0x000e620000002400 */
[----:B------:R-:W-:-:S02]  /*6110*/  ISETP.GT.AND P3, PT, R5, 0x78, PT ;  /* 0x000000780500780c */ /* 0x000fc40003f64270 */
[----:B------:R-:W-:Y:S02]  /*6120*/  FSEL R42, R42, -INF , P4 ;  /* 0xff8000002a2a7808 */ /* 0x000fe40002000000 */
[----:B------:R-:W-:Y:S01]  /*6130*/  FMNMX.FTZ R51, R38, R49, !PT ;  /* 0x0000003126337209 */ /* 0x000fe20007810000 */
[----:B------:R-:W-:Y:S01]  /*6140*/  FMUL.FTZ R49, R61, UR7 ;  /* 0x000000073d317c20 */ /* 0x000fe20008410000 */
[----:B------:R-:W-:Y:S01]  /*6150*/  ISETP.GT.AND P4, PT, R5, 0x79, PT ;  /* 0x000000790500780c */ /* 0x000fe20003f84270 */
[----:B------:R-:W-:Y:S01]  /*6160*/  FMUL.FTZ R61, R72, UR7 ;  /* 0x00000007483d7c20 */ /* 0x000fe20008410000 */
[----:B------:R-:W-:Y:S02]  /*6170*/  FSEL R52, R52, -INF , P3 ;  /* 0xff80000034347808 */ /* 0x000fe40001800000 */
[----:B------:R-:W-:Y:S01]  /*6180*/  FMNMX.FTZ R51, R42, R51, !PT ;  /* 0x000000332a337209 */ /* 0x000fe20007810000 */
[----:B------:R-:W2:Y:S01]  /*6190*/  MUFU.TANH R49, R49 ;  /* 0x0000003100317308 */ /* 0x000ea20000002400 */
[----:B------:R-:W-:-:S02]  /*61a0*/  FSEL R44, R44, -INF , P4 ;  /* 0xff8000002c2c7808 */ /* 0x000fc40002000000 */
[----:B------:R-:W-:-:S04]  /*61b0*/  FMNMX.FTZ R51, R52, R51, !PT ;  /* 0x0000003334337209 */ /* 0x000fc80007810000 */
[----:B------:R-:W-:Y:S01]  /*61c0*/  FMNMX.FTZ R5, R44, R51, !PT ;  /* 0x000000332c057209 */ /* 0x000fe20007810000 */
[----:B------:R-:W-:Y:S01]  /*61d0*/  FMUL.FTZ R51, R65, UR7 ;  /* 0x0000000741337c20 */ /* 0x000fe20008410000 */
[----:B0-----:R-:W-:Y:S01]  /*61e0*/  IADD3 R73, R60, -UR42, R45 ;  /* 0x8000002a3c497c10 */ /* 0x001fe2000fffe02d */
[----:B------:R-:W-:Y:S01]  /*61f0*/  MUFU.TANH R61, R61 ;  /* 0x0000003d003d7308 */ /* 0x000fe20000002400 */
[----:B------:R-:W-:Y:S01]  /*6200*/  FMUL.FTZ R65, R77, UR7 ;  /* 0x000000074d417c20 */ /* 0x000fe20008410000 */
[----:B------:R-:W0:Y:S01]  /*6210*/  SHFL.BFLY PT, R10, R5, 0x2, 0x1f ;  /* 0x0c401f00050a7f89 */ /* 0x000e2200000e0000 */
[C---:B------:R-:W-:Y:S02]  /*6220*/  ISETP.GT.AND P4, PT, R73.reuse, RZ, PT ;  /* 0x000000ff4900720c */ /* 0x040fe40003f84270 */
[C---:B------:R-:W-:Y:S02]  /*6230*/  ISETP.GT.AND P5, PT, R73.reuse, 0x1, PT ;  /* 0x000000014900780c */ /* 0x040fe40003fa4270 */
[----:B------:R-:W-:Y:S01]  /*6240*/  FSEL R0, R0, -INF , P4 ;  /* 0xff80000000007808 */ /* 0x000fe20002000000 */
[----:B------:R-:W3:Y:S01]  /*6250*/  MUFU.TANH R51, R51 ;  /* 0x0000003300337308 */ /* 0x000ee20000002400 */
[----:B------:R-:W-:-:S02]  /*6260*/  ISETP.GT.AND P4, PT, R73, 0x8, PT ;  /* 0x000000084900780c */ /* 0x000fc40003f84270 */
[----:B------:R-:W-:Y:S02]  /*6270*/  FSEL R2, R2, -INF , P5 ;  /* 0xff80000002027808 */ /* 0x000fe40002800000 */
[----:B------:R-:W-:Y:S02]  /*6280*/  FMNMX.FTZ R75, R0, R13, !PT ;  /* 0x0000000d004b7209 */ /* 0x000fe40007810000 */
[C---:B------:R-:W-:Y:S01]  /*6290*/  ISETP.GT.AND P5, PT, R73.reuse, 0x9, PT ;  /* 0x000000094900780c */ /* 0x040fe20003fa4270 */
[----:B------:R-:W4:Y:S01]  /*62a0*/  MUFU.TANH R65, R65 ;  /* 0x0000004100417308 */ /* 0x000f220000002400 */
[----:B------:R-:W-:Y:S01]  /*62b0*/  FSEL R60, R14, -INF , P4 ;  /* 0xff8000000e3c7808 */ /* 0x000fe20002000000 */
[----:B------:R-:W-:Y:S02]  /*62c0*/  WARPGROUP.DEPBAR.LE gsb0, 0x0 ;  /* 0x00008000000079c5 */ /* 0x000fe40000010000 */
[----:B------:R-:W-:Y:S01]  /*62d0*/  FMNMX.FTZ R75, R2, R75, !PT ;  /* 0x0000004b024b7209 */ /* 0x000fe20007810000 */
[----:B------:R-:W-:Y:S01]  /*62e0*/  WARPGROUP.ARRIVE ;  /* 0x00000000000079c5 */ /* 0x000fe20000000000 */
[----:B------:R-:W-:-:S02]  /*62f0*/  ISETP.GT.AND P4, PT, R73, 0x10, PT ;  /* 0x000000104900780c */ /* 0x000fc40003f84270 */
[----:B------:R-:W-:Y:S01]  /*6300*/  FMNMX.FTZ R75, R60, R75, !PT ;  /* 0x0000004b3c4b7209 */ /* 0x000fe20007810000 */
[----:B------:R-:W-:Y:S01]  /*6310*/  MUFU.TANH R45, R85 ;  /* 0x00000055002d7308 */ /* 0x000fe20000002400 */
[----:B0-----:R-:W-:Y:S01]  /*6320*/  FMNMX.FTZ R10, R5, R10, !PT ;  /* 0x0000000a050a7209 */ /* 0x001fe20007810000 */
[----:B------:R-:W-:Y:S01]  /*6330*/  HGMMA.64x128x16.F32.BF16 R88, R156, gdesc[UR12].tnspB, R88, gsb0 ;  /* 0x41e0000c9c587df0 */ /* 0x000fe20008001858 */
[----:B------:R-:W0:Y:S01]  /*6340*/  LDC R5, c[0x0][0x988] ;  /* 0x00026200ff057b82 */ /* 0x000e220000000800 */
[----:B------:R-:W-:Y:S01]  /*6350*/  FSEL R68, R21, -INF , P4 ;  /* 0xff80000015447808 */ /* 0x000fe20002000000 */
[----:B------:R-:W-:Y:S01]  /*6360*/  UIADD3 UR14, UR5, 0x380, URZ ;  /* 0x00000380050e7890 */ /* 0x000fe2000fffe03f */
[----:B------:R-:W5:Y:S01]  /*6370*/  SHFL.BFLY PT, R71, R10, 0x1, 0x1f ;  /* 0x0c201f000a477f89 */ /* 0x000f6200000e0000 */
[----:B------:R-:W-:Y:S01]  /*6380*/  ISETP.GT.AND P4, PT, R73, 0x18, PT ;  /* 0x000000184900780c */ /* 0x000fe20003f84270 */
[----:B------:R-:W-:Y:S01]  /*6390*/  UMOV UR15, 0x40000040 ;  /* 0x40000040000f7882 */ /* 0x000fe20000000000 */
[----:B------:R-:W-:-:S02]  /*63a0*/  UMOV UR5, UR37 ;  /* 0x0000002500057c82 */ /* 0x000fc40008000000 */
[----:B------:R-:W-:Y:S02]  /*63b0*/  FSEL R76, R24, -INF , P4 ;  /* 0xff800000184c7808 */ /* 0x000fe40002000000 */
[----:B------:R-:W-:-:S04]  /*63c0*/  ISETP.GT.AND P4, PT, R73, 0x20, PT ;  /* 0x000000204900780c */ /* 0x000fc80003f84270 */
[----:B------:R-:W-:Y:S02]  /*63d0*/  FSEL R82, R26, -INF , P4 ;  /* 0xff8000001a527808 */ /* 0x000fe40002000000 */
[----:B------:R-:W-:-:S04]  /*63e0*/  ISETP.GT.AND P4, PT, R73, 0x28, PT ;  /* 0x000000284900780c */ /* 0x000fc80003f84270 */
[----:B------:R-:W-:Y:S02]  /*63f0*/  FSEL R86, R31, -INF , P4 ;  /* 0xff8000001f567808 */ /* 0x000fe40002000000 */
[----:B------:R-:W-:-:S04]  /*6400*/  ISETP.GT.AND P4, PT, R73, 0x30, PT ;  /* 0x000000304900780c */ /* 0x000fc80003f84270 */
[----:B------:R-:W-:Y:S02]  /*6410*/  FSEL R162, R35, -INF , P4 ;  /* 0xff80000023a27808 */ /* 0x000fe40002000000 */
[----:B-----5:R-:W-:Y:S01]  /*6420*/  FMNMX.FTZ R10, R10, R71, !PT ;  /* 0x000000470a0a7209 */ /* 0x020fe20007810000 */
[----:B------:R-:W-:Y:S01]  /*6430*/  FMUL.FTZ R71, R84, UR7 ;  /* 0x0000000754477c20 */ /* 0x000fe20008410000 */
[----:B------:R-:W-:Y:S02]  /*6440*/  ISETP.GT.AND P4, PT, R73, 0x38, PT ;  /* 0x000000384900780c */ /* 0x000fe40003f84270 */
[C---:B------:R-:W-:Y:S01]  /*6450*/  FSETP.NEU.FTZ.AND P3, PT, R10.reuse, -INF , PT ;  /* 0xff8000000a00780b */ /* 0x040fe20003f7d000 */
[----:B0-----:R-:W-:Y:S02]  /*6460*/  FMUL.FTZ R64, R10, R5 ;  /* 0x000000050a407220 */ /* 0x001fe40000410000 */
[----:B------:R-:W0:Y:S03]  /*6470*/  MUFU.TANH R71, R71 ;  /* 0x0000004700477308 */ /* 0x000e260000002400 */
[----:B------:R-:W-:-:S02]  /*6480*/  FSEL R27, R64, RZ, P3 ;  /* 0x000000ff401b7208 */ /* 0x000fc40001800000 */
[----:B------:R-:W-:Y:S02]  /*6490*/  FSEL R64, R12, -INF , P5 ;  /* 0xff8000000c407808 */ /* 0x000fe40002800000 */
[----:B------:R-:W-:Y:S01]  /*64a0*/  ISETP.GT.AND P5, PT, R73, 0x11, PT ;  /* 0x000000114900780c */ /* 0x000fe20003fa4270 */
[--C-:B------:R-:W-:Y:S01]  /*64b0*/  FFMA.FTZ R179, R174, R5, -R27.reuse ;  /* 0x00000005aeb37223 */ /* 0x100fe2000001081b */
[----:B------:R-:W-:Y:S01]  /*64c0*/  FMNMX.FTZ R75, R64, R75, !PT ;  /* 0x0000004b404b7209 */ /* 0x000fe20007810000 */
[-CC-:B------:R-:W-:Y:S01]  /*64d0*/  FFMA.FTZ R26, R172, R5.reuse, -R27.reuse ;  /* 0x00000005ac1a7223 */ /* 0x180fe2000001081b */
[----:B------:R-:W-:Y:S01]  /*64e0*/  FSEL R72, R15, -INF , P5 ;  /* 0xff8000000f487808 */ /* 0x000fe20002800000 */
[--C-:B------:R-:W-:Y:S01]  /*64f0*/  FFMA.FTZ R180, R180, R5, -R27.reuse ;  /* 0x00000005b4b47223 */ /* 0x100fe2000001081b */
[----:B------:R-:W-:Y:S01]  /*6500*/  FMNMX.FTZ R75, R68, R75, !PT ;  /* 0x0000004b444b7209 */ /* 0x000fe20007810000 */
[--C-:B------:R-:W-:Y:S01]  /*6510*/  FFMA.FTZ R173, R170, R5, -R27.reuse ;  /* 0x00000005aaad7223 */ /* 0x100fe2000001081b */
[C---:B------:R-:W-:Y:S01]  /*6520*/  ISETP.GT.AND P5, PT, R73.reuse, 0x19, PT ;  /* 0x000000194900780c */ /* 0x040fe20003fa4270 */
[----:B------:R5:W-:Y:S01]  /*6530*/  MUFU.EX2 R24, R180 ;  /* 0x000000b400187308 */ /* 0x000be20000000800 */
[----:B------:R-:W-:Y:S01]  /*6540*/  FMNMX.FTZ R75, R72, R75, !PT ;  /* 0x0000004b484b7209 */ /* 0x000fe20007810000 */
[-CC-:B------:R-:W-:Y:S01]  /*6550*/  FFMA.FTZ R80, R168, R5.reuse, -R27.reuse ;  /* 0x00000005a8507223 */ /* 0x180fe2000001081b */
[----:B------:R-:W-:Y:S01]  /*6560*/  FSEL R78, R20, -INF , P5 ;  /* 0xff800000144e7808 */ /* 0x000fe20002800000 */
[--C-:B------:R-:W-:Y:S01]  /*6570*/  FFMA.FTZ R20, R176, R5, -R27.reuse ;  /* 0x00000005b0147223 */ /* 0x100fe2000001081b */
[----:B------:R-:W-:Y:S01]  /*6580*/  FMNMX.FTZ R75, R76, R75, !PT ;  /* 0x0000004b4c4b7209 */ /* 0x000fe20007810000 */
[-CC-:B------:R-:W-:Y:S01]  /*6590*/  FFMA.FTZ R177, R178, R5.reuse, -R27.reuse ;  /* 0x00000005b2b17223 */ /* 0x180fe2000001081b */
[----:B------:R-:W-:Y:S01]  /*65a0*/  ISETP.GT.AND P5, PT, R73, 0x21, PT ;  /* 0x000000214900780c */ /* 0x000fe20003fa4270 */
[--C-:B------:R-:W-:Y:S01]  /*65b0*/  FFMA.FTZ R175, R166, R5, -R27.reuse ;  /* 0x00000005a6af7223 */ /* 0x100fe2000001081b */
[----:B------:R-:W-:Y:S01]  /*65c0*/  FMNMX.FTZ R75, R78, R75, !PT ;  /* 0x0000004b4e4b7209 */ /* 0x000fe20007810000 */
[-CC-:B------:R-:W-:Y:S01]  /*65d0*/  FFMA.FTZ R194, R194, R5.reuse, -R27.reuse ;  /* 0x00000005c2c27223 */ /* 0x180fe2000001081b */
[----:B------:R-:W-:Y:S01]  /*65e0*/  FSEL R84, R25, -INF , P5 ;  /* 0xff80000019547808 */ /* 0x000fe20002800000 */
[--C-:B------:R-:W-:Y:S01]  /*65f0*/  FFMA.FTZ R183, R182, R5, -R27.reuse ;  /* 0x00000005b6b77223 */ /* 0x100fe2000001081b */
[----:B------:R-:W-:Y:S01]  /*6600*/  FMNMX.FTZ R75, R82, R75, !PT ;  /* 0x0000004b524b7209 */ /* 0x000fe20007810000 */
[----:B------:R4:W-:Y:S01]  /*6610*/  MUFU.EX2 R14, R194 ;  /* 0x000000c2000e7308 */ /* 0x0009e20000000800 */
[----:B------:R-:W-:Y:S01]  /*6620*/  ISETP.GT.AND P5, PT, R73, 0x29, PT ;  /* 0x000000294900780c */ /* 0x000fe20003fa4270 */
[--C-:B------:R-:W-:Y:S01]  /*6630*/  FFMA.FTZ R181, R196, R5, -R27.reuse ;  /* 0x00000005c4b57223 */ /* 0x100fe2000001081b */
[----:B------:R-:W-:Y:S01]  /*6640*/  FMNMX.FTZ R75, R84, R75, !PT ;  /* 0x0000004b544b7209 */ /* 0x000fe20007810000 */
[-CC-:B------:R-:W-:Y:S01]  /*6650*/  FFMA.FTZ R169, R74, R5.reuse, -R27.reuse ;  /* 0x000000054aa97223 */ /* 0x180fe2000001081b */
[----:B------:R-:W-:Y:S01]  /*6660*/  FSEL R160, R29, -INF , P5 ;  /* 0xff8000001da07808 */ /* 0x000fe20002800000 */
[--C-:B------:R-:W-:Y:S01]  /*6670*/  FFMA.FTZ R171, R66, R5, -R27.reuse ;  /* 0x0000000542ab7223 */ /* 0x100fe2000001081b */
[----:B------:R-:W-:Y:S01]  /*6680*/  FMNMX.FTZ R75, R86, R75, !PT ;  /* 0x0000004b564b7209 */ /* 0x000fe20007810000 */
[----:B------:R-:W-:Y:S01]  /*6690*/  MUFU.EX2 R181, R181 ;  /* 0x000000b500b57308 */ /* 0x000fe20000000800 */
        /* <DEDUP_REMOVED lines=9> */
[-CC-:B------:R-:W-:Y:S01]  /*6730*/  FFMA.FTZ R32, R36, R5.reuse, -R27.reuse ;  /* 0x0000000524207223 */ /* 0x180fe2000001081b */
[----:B------:R-:W-:Y:S01]  /*6740*/  FSEL R172, R39, -INF , P4 ;  /* 0xff80000027ac7808 */ /* 0x000fe20002000000 */
[--C-:B------:R-:W-:Y:S01]  /*6750*/  FFMA.FTZ R36, R42, R5, -R27.reuse ;  /* 0x000000052a247223 */ /* 0x100fe2000001081b */
[----:B------:R-:W-:Y:S01]  /*6760*/  FMNMX.FTZ R75, R174, R75, !PT ;  /* 0x0000004bae4b7209 */ /* 0x000fe20007810000 */
[-CC-:B------:R-:W-:Y:S01]  /*6770*/  FFMA.FTZ R15, R34, R5.reuse, -R27.reuse ;  /* 0x00000005220f7223 */ /* 0x180fe2000001081b */
[----:B------:R-:W-:Y:S01]  /*6780*/  ISETP.GT.AND P4, PT, R73, 0x40, PT ;  /* 0x000000404900780c */ /* 0x000fe20003f84270 */
[----:B------:R-:W-:Y:S01]  /*6790*/  MUFU.EX2 R177, R177 ;  /* 0x000000b100b17308 */ /* 0x000fe20000000800 */
[----:B------:R-:W-:Y:S01]  /*67a0*/  FSEL R176, R37, -INF , P5 ;  /* 0xff80000025b07808 */ /* 0x000fe20002800000 */
[--C-:B------:R-:W-:Y:S01]  /*67b0*/  FFMA.FTZ R34, R46, R5, -R27.reuse ;  /* 0x000000052e227223 */ /* 0x100fe2000001081b */
[----:B------:R-:W-:Y:S01]  /*67c0*/  FMNMX.FTZ R75, R172, R75, !PT ;  /* 0x0000004bac4b7209 */ /* 0x000fe20007810000 */
[-CC-:B------:R-:W-:Y:S01]  /*67d0*/  FFMA.FTZ R164, R164, R5.reuse, -R27.reuse ;  /* 0x00000005a4a47223 */ /* 0x180fe2000001081b */
[----:B------:R-:W-:Y:S01]  /*67e0*/  ISETP.GT.AND P5, PT, R73, 0x41, PT ;  /* 0x000000414900780c */ /* 0x000fe20003fa4270 */
[--C-:B------:R-:W-:Y:S01]  /*67f0*/  FFMA.FTZ R70, R70, R5, -R27.reuse ;  /* 0x0000000546467223 */ /* 0x100fe2000001081b */
[----:B-----5:R-:W-:Y:S01]  /*6800*/  FSEL R180, R43, -INF , P4 ;  /* 0xff8000002bb47808 */ /* 0x020fe20002000000 */
[----:B------:R-:W-:Y:S01]  /*6810*/  MUFU.EX2 R20, R20 ;  /* 0x0000001400147308 */ /* 0x000fe20000000800 */
[----:B------:R-:W-:Y:S01]  /*6820*/  FMNMX.FTZ R75, R176, R75, !PT ;  /* 0x0000004bb04b7209 */ /* 0x000fe20007810000 */
[-CC-:B------:R-:W-:Y:S01]  /*6830*/  FFMA.FTZ R62, R62, R5.reuse, -R27.reuse ;  /* 0x000000053e3e7223 */ /* 0x180fe2000001081b */
[----:B------:R-:W-:Y:S01]  /*6840*/  ISETP.GT.AND P4, PT, R73, 0x48, PT ;  /* 0x000000484900780c */ /* 0x000fe20003f84270 */
[-CC-:B------:R-:W-:Y:S01]  /*6850*/  FFMA.FTZ R165, R58, R5.reuse, -R27.reuse ;  /* 0x000000053aa57223 */ /* 0x180fe2000001081b */
[----:B------:R-:W-:Y:S01]  /*6860*/  FSEL R170, R41, -INF , P5 ;  /* 0xff80000029aa7808 */ /* 0x000fe20002800000 */
[--C-:B------:R-:W-:Y:S01]  /*6870*/  FFMA.FTZ R56, R56, R5, -R27.reuse ;  /* 0x0000000538387223 */ /* 0x100fe2000001081b */
[----:B------:R-:W-:Y:S01]  /*6880*/  FMNMX.FTZ R75, R180, R75, !PT ;  /* 0x0000004bb44b7209 */ /* 0x000fe20007810000 */
[----:B------:R-:W-:Y:S01]  /*6890*/  MUFU.EX2 R179, R179 ;  /* 0x000000b300b37308 */ /* 0x000fe20000000800 */
[----:B------:R-:W-:Y:S01]  /*68a0*/  ISETP.GT.AND P5, PT, R73, 0x49, PT ;  /* 0x000000494900780c */ /* 0x000fe20003fa4270 */
[-CC-:B------:R-:W-:Y:S01]  /*68b0*/  FFMA.FTZ R167, R54, R5.reuse, -R27.reuse ;  /* 0x0000000536a77223 */ /* 0x180fe2000001081b */
[----:B-1----:R-:W-:Y:S01]  /*68c0*/  FSEL R168, R47, -INF , P4 ;  /* 0xff8000002fa87808 */ /* 0x002fe20002000000 */
[--C-:B------:R-:W-:Y:S01]  /*68d0*/  FFMA.FTZ R50, R50, R5, -R27.reuse ;  /* 0x0000000532327223 */ /* 0x100fe2000001081b */
[----:B------:R-:W-:Y:S01]  /*68e0*/  FMNMX.FTZ R75, R170, R75, !PT ;  /* 0x0000004baa4b7209 */ /* 0x000fe20007810000 */
[-CC-:B------:R-:W-:Y:S01]  /*68f0*/  FFMA.FTZ R161, R48, R5.reuse, -R27.reuse ;  /* 0x0000000530a17223 */ /* 0x180fe2000001081b */
[----:B------:R-:W-:Y:S01]  /*6900*/  ISETP.GT.AND P4, PT, R73, 0x50, PT ;  /* 0x000000504900780c */ /* 0x000fe20003f84270 */
[-CC-:B------:R-:W-:Y:S01]  /*6910*/  FFMA.FTZ R30, R30, R5.reuse, -R27.reuse ;  /* 0x000000051e1e7223 */ /* 0x180fe2000001081b */
[----:B--2---:R-:W-:Y:S01]  /*6920*/  FSEL R178, R49, -INF , P5 ;  /* 0xff80000031b27808 */ /* 0x004fe20002800000 */
[----:B------:R-:W-:Y:S01]  /*6930*/  FFMA.FTZ R29, R52, R5, -R27 ;  /* 0x00000005341d7223 */ /* 0x000fe2000001081b */
[----:B------:R-:W-:Y:S01]  /*6940*/  FMNMX.FTZ R75, R168, R75, !PT ;  /* 0x0000004ba84b7209 */ /* 0x000fe20007810000 */
[----:B------:R-:W-:Y:S01]  /*6950*/  MUFU.EX2 R26, R26 ;  /* 0x0000001a001a7308 */ /* 0x000fe20000000800 */
[----:B------:R-:W-:-:S02]  /*6960*/  ISETP.GT.AND P5, PT, R73, 0x51, PT ;  /* 0x000000514900780c */ /* 0x000fc40003fa4270 */
[----:B------:R-:W-:Y:S01]  /*6970*/  FSEL R166, R53, -INF , P4 ;  /* 0xff80000035a67808 */ /* 0x000fe20002000000 */
[----:B------:R-:W-:Y:S01]  /*6980*/  IMAD.U32 R53, RZ, RZ, UR9 ;  /* 0x00000009ff357e24 */ /* 0x000fe2000f8e00ff */
[----:B------:R-:W-:Y:S02]  /*6990*/  FMNMX.FTZ R75, R178, R75, !PT ;  /* 0x0000004bb24b7209 */ /* 0x000fe40007810000 */
[----:B------:R-:W-:Y:S01]  /*69a0*/  ISETP.GT.AND P4, PT, R73, 0x58, PT ;  /* 0x000000584900780c */ /* 0x000fe20003f84270 */
[----:B------:R-:W-:Y:S01]  /*69b0*/  MUFU.EX2 R173, R173 ;  /* 0x000000ad00ad7308 */ /* 0x000fe20000000800 */
[----:B---3--:R-:W-:Y:S02]  /*69c0*/  FSEL R182, R51, -INF , P5 ;  /* 0xff80000033b67808 */ /* 0x008fe40002800000 */
[----:B------:R-:W-:Y:S02]  /*69d0*/  FMNMX.FTZ R75, R166, R75, !PT ;  /* 0x0000004ba64b7209 */ /* 0x000fe40007810000 */
[----:B------:R-:W-:-:S02]  /*69e0*/  ISETP.GT.AND P5, PT, R73, 0x59, PT ;  /* 0x000000594900780c */ /* 0x000fc40003fa4270 */
[----:B----4-:R-:W-:Y:S01]  /*69f0*/  FSEL R194, R57, -INF , P4 ;  /* 0xff80000039c27808 */ /* 0x010fe20002000000 */
[----:B------:R-:W-:Y:S01]  /*6a00*/  MUFU.EX2 R80, R80 ;  /* 0x0000005000507308 */ /* 0x000fe20000000800 */
[----:B------:R-:W-:Y:S02]  /*6a10*/  FMNMX.FTZ R75, R182, R75, !PT ;  /* 0x0000004bb64b7209 */ /* 0x000fe40007810000 */
[----:B------:R-:W-:Y:S02]  /*6a20*/  ISETP.GT.AND P4, PT, R73, 0x60, PT ;  /* 0x000000604900780c */ /* 0x000fe40003f84270 */
[----:B------:R-:W-:Y:S02]  /*6a30*/  FSEL R196, R55, -INF , P5 ;  /* 0xff80000037c47808 */ /* 0x000fe40002800000 */
[----:B------:R-:W-:Y:S01]  /*6a40*/  FMNMX.FTZ R75, R194, R75, !PT ;  /* 0x0000004bc24b7209 */ /* 0x000fe20007810000 */
[----:B------:R-:W-:Y:S02]  /*6a50*/  WARPGROUP.DEPBAR.LE gsb0, 0x0 ;  /* 0x00008000000079c5 */ /* 0x000fe40000010000 */
[----:B------:R-:W-:Y:S01]  /*6a60*/  ISETP.GT.AND P5, PT, R73, 0x61, PT ;  /* 0x000000614900780c */ /* 0x000fe20003fa4270 */
[----:B------:R-:W-:Y:S01]  /*6a70*/  WARPGROUP.ARRIVE ;  /* 0x00000000000079c5 */ /* 0x000fe20000000000 */
[----:B------:R-:W-:Y:S01]  /*6a80*/  FSEL R74, R61, -INF , P4 ;  /* 0xff8000003d4a7808 */ /* 0x000fe20002000000 */
[----:B------:R-:W-:Y:S01]  /*6a90*/  MUFU.EX2 R175, R175 ;  /* 0x000000af00af7308 */ /* 0x000fe20000000800 */
[----:B------:R-:W-:-:S02]  /*6aa0*/  FMNMX.FTZ R75, R196, R75, !PT ;  /* 0x0000004bc44b7209 */ /* 0x000fc40007810000 */
[----:B------:R-:W-:Y:S01]  /*6ab0*/  ISETP.GT.AND P4, PT, R73, 0x68, PT ;  /* 0x000000684900780c */ /* 0x000fe20003f84270 */
[----:B------:R-:W-:Y:S01]  /*6ac0*/  HGMMA.64x128x16.F32.BF16 R88, R152, gdesc[UR12].tnspB, R88, gsb0 ;  /* 0x41e0000c98587df0 */ /* 0x000fe20008001858 */
[----:B------:R-:W-:Y:S02]  /*6ad0*/  FSEL R198, R59, -INF , P5 ;  /* 0xff8000003bc67808 */ /* 0x000fe40002800000 */
[----:B------:R-:W-:Y:S01]  /*6ae0*/  FMNMX.FTZ R75, R74, R75, !PT ;  /* 0x0000004b4a4b7209 */ /* 0x000fe20007810000 */
[----:B------:R-:W-:Y:S01]  /*6af0*/  MUFU.EX2 R164, R164 ;  /* 0x000000a400a47308 */ /* 0x000fe20000000800 */
[----:B------:R-:W-:Y:S02]  /*6b00*/  ISETP.GT.AND P5, PT, R73, 0x69, PT ;  /* 0x000000694900780c */ /* 0x000fe40003fa4270 */
[----:B------:R-:W-:Y:S02]  /*6b10*/  FSEL R200, R63, -INF , P4 ;  /* 0xff8000003fc87808 */ /* 0x000fe40002000000 */
[----:B------:R-:W-:-:S02]  /*6b20*/  FMNMX.FTZ R75, R198, R75, !PT ;  /* 0x0000004bc64b7209 */ /* 0x000fc40007810000 */
[----:B------:R-:W-:Y:S01]  /*6b30*/  ISETP.GT.AND P4, PT, R73, 0x70, PT ;  /* 0x000000704900780c */ /* 0x000fe20003f84270 */
[----:B------:R-:W-:Y:S01]  /*6b40*/  MUFU.EX2 R169, R169 ;  /* 0x000000a900a97308 */ /* 0x000fe20000000800 */
[----:B------:R-:W-:Y:S02]  /*6b50*/  FSEL R202, R65, -INF , P5 ;  /* 0xff80000041ca7808 */ /* 0x000fe40002800000 */
[----:B------:R-:W-:Y:S02]  /*6b60*/  FMNMX.FTZ R75, R200, R75, !PT ;  /* 0x0000004bc84b7209 */ /* 0x000fe40007810000 */
[----:B------:R-:W-:Y:S02]  /*6b70*/  ISETP.GT.AND P5, PT, R73, 0x71, PT ;  /* 0x000000714900780c */ /* 0x000fe40003fa4270 */
[----:B------:R-:W-:Y:S01]  /*6b80*/  FSEL R66, R69, -INF , P4 ;  /* 0xff80000045427808 */ /* 0x000fe20002000000 */
[----:B------:R-:W-:Y:S01]  /*6b90*/  MUFU.EX2 R70, R70 ;  /* 0x0000004600467308 */ /* 0x000fe20000000800 */
[----:B------:R-:W-:-:S02]  /*6ba0*/  FMNMX.FTZ R75, R202, R75, !PT ;  /* 0x0000004bca4b7209 */ /* 0x000fc40007810000 */
[----:B------:R-:W-:Y:S02]  /*6bb0*/  ISETP.GT.AND P4, PT, R73, 0x78, PT ;  /* 0x000000784900780c */ /* 0x000fe40003f84270 */
[----:B------:R-:W-:Y:S02]  /*6bc0*/  FSEL R204, R67, -INF , P5 ;  /* 0xff80000043cc7808 */ /* 0x000fe40002800000 */
[----:B------:R-:W-:Y:S01]  /*6bd0*/  FMNMX.FTZ R75, R66, R75, !PT ;  /* 0x0000004b424b7209 */ /* 0x000fe20007810000 */
[----:B------:R-:W-:Y:S01]  /*6be0*/  MUFU.EX2 R171, R171 ;  /* 0x000000ab00ab7308 */ /* 0x000fe20000000800 */
[----:B------:R-:W-:Y:S02]  /*6bf0*/  ISETP.GT.AND P5, PT, R73, 0x79, PT ;  /* 0x000000794900780c */ /* 0x000fe40003fa4270 */
[----:B0-----:R-:W-:Y:S02]  /*6c00*/  FSEL R206, R71, -INF , P4 ;  /* 0xff80000047ce7808 */ /* 0x001fe40002000000 */
[----:B------:R-:W-:-:S02]  /*6c10*/  FMNMX.FTZ R75, R204, R75, !PT ;  /* 0x0000004bcc4b7209 */ /* 0x000fc40007810000 */
[----:B------:R-:W-:Y:S01]  /*6c20*/  FSEL R208, R45, -INF , P5 ;  /* 0xff8000002dd07808 */ /* 0x000fe20002800000 */
[----:B------:R-:W-:Y:S01]  /*6c30*/  MUFU.EX2 R62, R62 ;  /* 0x0000003e003e7308 */ /* 0x000fe20000000800 */
[----:B------:R-:W-:-:S04]  /*6c40*/  FMNMX.FTZ R75, R206, R75, !PT ;  /* 0x0000004bce4b7209 */ /* 0x000fc80007810000 */
[----:B------:R-:W-:-:S03]  /*6c50*/  FMNMX.FTZ R75, R208, R75, !PT ;  /* 0x0000004bd04b7209 */ /* 0x000fc60007810000 */
        /* <DEDUP_REMOVED lines=11> */
[-CC-:B------:R-:W-:Y:S01]  /*6d10*/  FFMA.FTZ R25, R38, R5.reuse, -R27.reuse ;  /* 0x0000000526197223 */ /* 0x180fe2000001081b */
[----:B------:R-:W-:-:S05]  /*6d20*/  FFMA.FTZ R27, R44, R5, -R27 ;  /* 0x000000052c1b7223 */ /* 0x000fca000001081b */
[----:B------:R-:W-:Y:S01]  /*6d30*/  MUFU.EX2 R28, R28 ;  /* 0x0000001c001c7308 */ /* 0x000fe20000000800 */
[C---:B------:R-:W-:Y:S01]  /*6d40*/  FSETP.NEU.FTZ.AND P4, PT, R12.reuse, -INF , PT ;  /* 0xff8000000c00780b */ /* 0x040fe20003f9d000 */
[----:B------:R-:W-:-:S05]  /*6d50*/  FMUL.FTZ R31, R12, R5 ;  /* 0x000000050c1f7220 */ /* 0x000fca0000410000 */
[----:B------:R-:W-:Y:S01]  /*6d60*/  FSEL R31, R31, RZ, P4 ;  /* 0x000000ff1f1f7208 */ /* 0x000fe20002000000 */
[----:B------:R-:W-:Y:S04]  /*6d70*/  MUFU.EX2 R15, R15 ;  /* 0x0000000f000f7308 */ /* 0x000fe80000000800 */
[-CC-:B------:R-:W-:Y:S01]  /*6d80*/  FFMA.FTZ R33, R0, R5.reuse, -R31.reuse ;  /* 0x0000000500217223 */ /* 0x180fe2000001081f */
[----:B------:R-:W-:Y:S01]  /*6d90*/  FSEL R0, R10, RZ, P3 ;  /* 0x000000ff0a007208 */ /* 0x000fe20001800000 */
[-CC-:B------:R-:W-:Y:S01]  /*6da0*/  FFMA.FTZ R38, R2, R5.reuse, -R31.reuse ;  /* 0x0000000502267223 */ /* 0x180fe2000001081f */
[-CC-:B------:R-:W-:Y:S01]  /*6db0*/  FFMA.FTZ R35, R60, R5.reuse, -R31.reuse ;  /* 0x000000053c237223 */ /* 0x180fe2000001081f */
[-CC-:B------:R-:W-:Y:S01]  /*6dc0*/  FFMA.FTZ R40, R64, R5.reuse, -R31.reuse ;  /* 0x0000000540287223 */ /* 0x180fe2000001081f */
[-C--:B------:R-:W-:Y:S01]  /*6dd0*/  FFMA.FTZ R37, R68, R5.reuse, -R31 ;  /* 0x0000000544257223 */ /* 0x080fe2000001081f */
[----:B------:R-:W-:Y:S01]  /*6de0*/  FADD.FTZ R2, -R0, R11 ;  /* 0x0000000b00027221 */ /* 0x000fe20000010100 */
[----:B------:R-:W-:Y:S01]  /*6df0*/  FSEL R0, R12, RZ, P4 ;  /* 0x000000ff0c007208 */ /* 0x000fe20002000000 */
[----:B------:R-:W-:Y:S01]  /*6e00*/  MUFU.EX2 R33, R33 ;  /* 0x0000002100217308 */ /* 0x000fe20000000800 */
[-CC-:B------:R-:W-:Y:S01]  /*6e10*/  FFMA.FTZ R42, R72, R5.reuse, -R31.reuse ;  /* 0x00000005482a7223 */ /* 0x180fe2000001081f */
[-C--:B------:R-:W-:Y:S01]  /*6e20*/  FMUL.FTZ R51, R2, R5.reuse ;  /* 0x0000000502337220 */ /* 0x080fe20000410000 */
[----:B------:R-:W-:Y:S01]  /*6e30*/  FFMA.FTZ R39, R76, R5, -R31 ;  /* 0x000000054c277223 */ /* 0x000fe2000001081f */
[----:B------:R-:W-:Y:S01]  /*6e40*/  FADD.FTZ R2, -R0, R13 ;  /* 0x0000000d00027221 */ /* 0x000fe20000010100 */
[----:B------:R-:W-:-:S02]  /*6e50*/  IMAD.U32 R13, RZ, RZ, UR8 ;  /* 0x00000008ff0d7e24 */ /* 0x000fc4000f8e00ff */
[-CC-:B------:R-:W-:Y:S01]  /*6e60*/  FFMA.FTZ R46, R78, R5.reuse, -R31.reuse ;  /* 0x000000054e2e7223 */ /* 0x180fe2000001081f */
[-CC-:B------:R-:W-:Y:S01]  /*6e70*/  FFMA.FTZ R41, R82, R5.reuse, -R31.reuse ;  /* 0x0000000552297223 */ /* 0x180fe2000001081f */
[-C--:B------:R-:W-:Y:S01]  /*6e80*/  FMUL.FTZ R2, R2, R5.reuse ;  /* 0x0000000502027220 */ /* 0x080fe20000410000 */
[----:B------:R-:W0:Y:S01]  /*6e90*/  MUFU.EX2 R0, R51 ;  /* 0x0000003300007308 */ /* 0x000e220000000800 */
[----:B------:R-:W-:Y:S02]  /*6ea0*/  @!P1 VIADD R13, R13, 0x34840 ;  /* 0x000348400d0d9836 */ /* 0x000fe40000000000 */
[-CC-:B------:R-:W-:Y:S01]  /*6eb0*/  FFMA.FTZ R48, R84, R5.reuse, -R31.reuse ;  /* 0x0000000554307223 */ /* 0x180fe2000001081f */
[-CC-:B------:R-:W-:Y:S01]  /*6ec0*/  FFMA.FTZ R43, R86, R5.reuse, -R31.reuse ;  /* 0x00000005562b7223 */ /* 0x180fe2000001081f */
[-CC-:B------:R-:W-:Y:S01]  /*6ed0*/  FFMA.FTZ R52, R160, R5.reuse, -R31.reuse ;  /* 0x00000005a0347223 */ /* 0x180fe2000001081f */
[-C--:B------:R-:W-:Y:S01]  /*6ee0*/  FFMA.FTZ R45, R162, R5.reuse, -R31 ;  /* 0x00000005a22d7223 */ /* 0x080fe2000001081f */
[----:B------:R-:W-:Y:S01]  /*6ef0*/  @!P1 PRMT R49, RZ, 0x654, R13 ;  /* 0x00000654ff319816 */ /* 0x000fe2000000000d */
[-CC-:B------:R-:W-:Y:S01]  /*6f00*/  FFMA.FTZ R54, R174, R5.reuse, -R31.reuse ;  /* 0x00000005ae367223 */ /* 0x180fe2000001081f */
[----:B------:R-:W1:Y:S01]  /*6f10*/  MUFU.EX2 R2, R2 ;  /* 0x0000000200027308 */ /* 0x000e620000000800 */
[-CC-:B------:R-:W-:Y:S01]  /*6f20*/  FFMA.FTZ R47, R172, R5.reuse, -R31.reuse ;  /* 0x00000005ac2f7223 */ /* 0x180fe2000001081f */
[----:B------:R-:W-:Y:S01]  /*6f30*/  FFMA.FTZ R58, R176, R5, -R31 ;  /* 0x00000005b03a7223 */ /* 0x000fe2000001081f */
[----:B------:R-:W-:-:S02]  /*6f40*/  WARPGROUP.DEPBAR.LE gsb0, 0x0 ;  /* 0x00008000000079c5 */ /* 0x000fc40000010000 */
[----:B------:R1:W-:Y:S01]  /*6f50*/  @!P1 SYNCS.ARRIVE.TRANS64.RED.A1T0 RZ, [R49+URZ], RZ ;  /* 0x000000ff31ff99a7 */ /* 0x0003e2000810043f */
[-CC-:B------:R-:W-:Y:S01]  /*6f60*/  FFMA.FTZ R11, R180, R5.reuse, -R31.reuse ;  /* 0x00000005b40b7223 */ /* 0x180fe2000001081f */
[----:B------:R-:W-:Y:S01]  /*6f70*/  FFMA.FTZ R60, R170, R5, -R31 ;  /* 0x00000005aa3c7223 */ /* 0x000fe2000001081f */
[----:B------:R-:W2:Y:S01]  /*6f80*/  MUFU.EX2 R38, R38 ;  /* 0x0000002600267308 */ /* 0x000ea20000000800 */
[----:B0-----:R-:W-:Y:S01]  /*6f90*/  FFMA.FTZ R3, R0, R3, R181 ;  /* 0x0000000300037223 */ /* 0x001fe200000100b5 */
[----:B------:R-:W-:Y:S01]  /*6fa0*/  F2FP.BF16.F32.PACK_AB R181, R14, R181 ;  /* 0x000000b50eb5723e */ /* 0x000fe200000010ff */
[-C--:B------:R-:W-:Y:S01]  /*6fb0*/  FFMA.FTZ R13, R168, R5.reuse, -R31 ;  /* 0x00000005a80d7223 */ /* 0x080fe2000001081f */
[----:B------:R-:W-:Y:S02]  /*6fc0*/  @!P1 VIADD R51, R53, 0x34860 ;  /* 0x0003486035339836 */ /* 0x000fe40000000000 */
[----:B------:R-:W-:Y:S01]  /*6fd0*/  FADD.FTZ R68, R14, R3 ;  /* 0x000000030e447221 */ /* 0x000fe20000010000 */
[-CC-:B------:R-:W-:Y:S01]  /*6fe0*/  FFMA.FTZ R160, R166, R5.reuse, -R31.reuse ;  /* 0x00000005a6a07223 */ /* 0x180fe2000001081f */
[-C--:B------:R-:W-:Y:S01]  /*6ff0*/  FFMA.FTZ R182, R182, R5.reuse, -R31 ;  /* 0x00000005b6b67223 */ /* 0x080fe2000001081f */
[----:B------:R-:W0:Y:S01]  /*7000*/  MUFU.EX2 R35, R35 ;  /* 0x0000002300237308 */ /* 0x000e220000000800 */
[----:B-1----:R-:W-:Y:S01]  /*7010*/  FFMA.FTZ R49, R2, R4, R33 ;  /* 0x0000000402317223 */ /* 0x002fe20000010021 */
[-C--:B------:R-:W-:Y:S01]  /*7020*/  FFMA.FTZ R4, R178, R5.reuse, -R31 ;  /* 0x00000005b2047223 */ /* 0x080fe2000001081f */
[----:B------:R-:W-:Y:S01]  /*7030*/  @!P1 PRMT R51, RZ, 0x654, R51 ;  /* 0x00000654ff339816 */ /* 0x000fe20000000033 */
[-CC-:B------:R-:W-:Y:S01]  /*7040*/  FFMA.FTZ R194, R194, R5.reuse, -R31.reuse ;  /* 0x00000005c2c27223 */ /* 0x180fe2000001081f */
[-CC-:B------:R-:W-:Y:S01]  /*7050*/  FFMA.FTZ R196, R196, R5.reuse, -R31.reuse ;  /* 0x00000005c4c47223 */ /* 0x180fe2000001081f */
[----:B------:R-:W-:Y:S01]  /*7060*/  FFMA.FTZ R74, R74, R5, -R31 ;  /* 0x000000054a4a7223 */ /* 0x000fe2000001081f */
[----:B------:R1:W-:Y:S01]  /*7070*/  @!P1 SYNCS.ARRIVE.TRANS64.RED.A1T0 RZ, [R51+URZ], RZ ;  /* 0x000000ff33ff99a7 */ /* 0x0003e2000810043f */
[----:B------:R-:W3:Y:S01]  /*7080*/  MUFU.EX2 R40, R40 ;  /* 0x0000002800287308 */ /* 0x000ee20000000800 */
[----:B--2---:R-:W-:Y:S01]  /*7090*/  FADD.FTZ R64, R38, R49 ;  /* 0x0000003126407221 */ /* 0x004fe20000010000 */
[----:B------:R-:W-:Y:S01]  /*70a0*/  FADD.FTZ R49, R183, R68 ;  /* 0x00000044b7317221 */ /* 0x000fe20000010000 */
[----:B------:R-:W-:Y:S01]  /*70b0*/  F2FP.BF16.F32.PACK_AB R183, R24, R183 ;  /* 0x000000b718b7723e */ /* 0x000fe200000010ff */
[--C-:B------:R-:W-:Y:S01]  /*70c0*/  FFMA.FTZ R198, R198, R5, -R31.reuse ;  /* 0x00000005c6c67223 */ /* 0x100fe2000001081f */
[----:B------:R-:W-:Y:S01]  /*70d0*/  F2FP.BF16.F32.PACK_AB R180, R38, R33 ;  /* 0x0000002126b4723e */ /* 0x000fe200000010ff */
[-CC-:B------:R-:W-:Y:S01]  /*70e0*/  FFMA.FTZ R200, R200, R5.reuse, -R31.reuse ;  /* 0x00000005c8c87223 */ /* 0x180fe2000001081f */
[-C--:B------:R-:W-:Y:S01]  /*70f0*/  FFMA.FTZ R202, R202, R5.reuse, -R31 ;  /* 0x00000005caca7223 */ /* 0x080fe2000001081f */
[----:B------:R-:W2:Y:S01]  /*7100*/  MUFU.EX2 R37, R37 ;  /* 0x0000002500257308 */ /* 0x000ea20000000800 */
[----:B0-----:R-:W-:Y:S01]  /*7110*/  FADD.FTZ R3, R35, R64 ;  /* 0x0000004023037221 */ /* 0x001fe20000010000 */
[----:B------:R-:W-:Y:S01]  /*7120*/  FADD.FTZ R64, R24, R49 ;  /* 0x0000003118407221 */ /* 0x000fe20000010000 */
[-CC-:B------:R-:W-:Y:S01]  /*7130*/  FFMA.FTZ R66, R66, R5.reuse, -R31.reuse ;  /* 0x0000000542427223 */ /* 0x180fe2000001081f */
[-CC-:B------:R-:W-:Y:S01]  /*7140*/  FFMA.FTZ R204, R204, R5.reuse, -R31.reuse ;  /* 0x00000005cccc7223 */ /* 0x180fe2000001081f */
[----:B------:R-:W-:Y:S01]  /*7150*/  FFMA.FTZ R206, R206, R5, -R31 ;  /* 0x00000005cece7223 */ /* 0x000fe2000001081f */
[----:B------:R-:W-:Y:S01]  /*7160*/  FADD.FTZ R49, R177, R64 ;  /* 0x00000040b1317221 */ /* 0x000fe20000010000 */
[----:B------:R-:W-:Y:S01]  /*7170*/  F2FP.BF16.F32.PACK_AB R177, R20, R177 ;  /* 0x000000b114b1723e */ /* 0x000fe200000010ff */
[----:B------:R-:W0:Y:S01]  /*7180*/  MUFU.EX2 R42, R42 ;  /* 0x0000002a002a7308 */ /* 0x000e220000000800 */
[----:B---3--:R-:W-:Y:S01]  /*7190*/  FADD.FTZ R44, R40, R3 ;  /* 0x00000003282c7221 */ /* 0x008fe20000010000 */
[----:B------:R-:W-:Y:S01]  /*71a0*/  FADD.FTZ R64, R20, R49 ;  /* 0x0000003114407221 */ /* 0x000fe20000010000 */
[----:B------:R-:W-:Y:S01]  /*71b0*/  FFMA.FTZ R31, R208, R5, -R31 ;  /* 0x00000005d01f7223 */ /* 0x000fe2000001081f */
[----:B------:R-:W-:-:S02]  /*71c0*/  PLOP3.LUT P3, PT, PT, PT, UP1, 0x80, 0x0 ;  /* 0x000000000000781c */ /* 0x000fc40003f6f018 */
[----:B------:R-:W-:Y:S01]  /*71d0*/  FADD.FTZ R49, R179, R64 ;  /* 0x00000040b3317221 */ /* 0x000fe20000010000 */
[C---:B------:R-:W-:Y:S01]  /*71e0*/  F2FP.BF16.F32.PACK_AB R179, R26.reuse, R179 ;  /* 0x000000b31ab3723e */ /* 0x040fe200000010ff */
[----:B------:R-:W3:Y:S01]  /*71f0*/  MUFU.EX2 R39, R39 ;  /* 0x0000002700277308 */ /* 0x000ee20000000800 */
[----:B--2---:R-:W-:Y:S01]  /*7200*/  FADD.FTZ R3, R37, R44 ;  /* 0x0000002c25037221 */ /* 0x004fe20000010000 */
[----:B------:R-:W-:-:S04]  /*7210*/  FADD.FTZ R64, R26, R49 ;  /* 0x000000311a407221 */ /* 0x000fc80000010000 */
[----:B------:R-:W-:Y:S01]  /*7220*/  FADD.FTZ R49, R173, R64 ;  /* 0x00000040ad317221 */ /* 0x000fe20000010000 */
[----:B------:R-:W-:Y:S01]  /*7230*/  F2FP.BF16.F32.PACK_AB R173, R80, R173 ;  /* 0x000000ad50ad723e */ /* 0x000fe200000010ff */
[----:B------:R-:W2:Y:S01]  /*7240*/  MUFU.EX2 R46, R46 ;  /* 0x0000002e002e7308 */ /* 0x000ea20000000800 */
[----:B0-----:R-:W-:Y:S01]  /*7250*/  FADD.FTZ R44, R42, R3 ;  /* 0x000000032a2c7221 */ /* 0x001fe20000010000 */
[----:B------:R-:W-:Y:S01]  /*7260*/  FADD.FTZ R64, R80, R49 ;  /* 0x0000003150407221 */ /* 0x000fe20000010000 */
[----:B------:R-:W-:-:S03]  /*7270*/  F2FP.BF16.F32.PACK_AB R176, R42, R37 ;  /* 0x000000252ab0723e */ /* 0x000fc600000010ff */
[----:B------:R-:W-:Y:S01]  /*7280*/  FADD.FTZ R49, R175, R64 ;  /* 0x00000040af317221 */ /* 0x000fe20000010000 */
[C---:B------:R-:W-:Y:S01]  /*7290*/  F2FP.BF16.F32.PACK_AB R175, R164.reuse, R175 ;  /* 0x000000afa4af723e */ /* 0x040fe200000010ff */
[----:B------:R-:W0:Y:S01]  /*72a0*/  MUFU.EX2 R41, R41 ;  /* 0x0000002900297308 */ /* 0x000e220000000800 */
[----:B---3--:R-:W-:Y:S01]  /*72b0*/  FADD.FTZ R3, R39, R44 ;  /* 0x0000002c27037221 */ /* 0x008fe20000010000 */
[----:B------:R-:W-:-:S04]  /*72c0*/  FADD.FTZ R24, R164, R49 ;  /* 0x00000031a4187221 */ /* 0x000fc80000010000 */
[----:B------:R-:W-:Y:S01]  /*72d0*/  FADD.FTZ R33, R169, R24 ;  /* 0x00000018a9217221 */ /* 0x000fe20000010000 */
[----:B------:R-:W-:Y:S01]  /*72e0*/  F2FP.BF16.F32.PACK_AB R169, R70, R169 ;  /* 0x000000a946a9723e */ /* 0x000fe200000010ff */
[----:B------:R-:W3:Y:S01]  /*72f0*/  MUFU.EX2 R48, R48 ;  /* 0x0000003000307308 */ /* 0x000ee20000000800 */
[----:B--2---:R-:W-:Y:S01]  /*7300*/  FADD.FTZ R44, R46, R3 ;  /* 0x000000032e2c7221 */ /* 0x004fe20000010000 */
[----:B------:R-:W-:Y:S01]  /*7310*/  FADD.FTZ R20, R70, R33 ;  /* 0x0000002146147221 */ /* 0x000fe20000010000 */
[----:B------:R-:W-:-:S03]  /*7320*/  F2FP.BF16.F32.PACK_AB R178, R46, R39 ;  /* 0x000000272eb2723e */ /* 0x000fc600000010ff */
[----:B------:R-:W-:Y:S01]  /*7330*/  FADD.FTZ R33, R171, R20 ;  /* 0x00000014ab217221 */ /* 0x000fe20000010000 */
[C---:B------:R-:W-:Y:S01]  /*7340*/  F2FP.BF16.F32.PACK_AB R171, R62.reuse, R171 ;  /* 0x000000ab3eab723e */ /* 0x040fe200000010ff */
[----:B------:R-:W2:Y:S01]  /*7350*/  MUFU.EX2 R43, R43 ;  /* 0x0000002b002b7308 */ /* 0x000ea20000000800 */
[----:B0-----:R-:W-:Y:S01]  /*7360*/  FADD.FTZ R3, R41, R44 ;  /* 0x0000002c29037221 */ /* 0x001fe20000010000 */
[----:B------:R-:W-:-:S04]  /*7370*/  FADD.FTZ R20, R62, R33 ;  /* 0x000000213e147221 */ /* 0x000fc80000010000 */
[----:B------:R-:W-:Y:S01]  /*7380*/  FADD.FTZ R33, R165, R20 ;  /* 0x00000014a5217221 */ /* 0x000fe20000010000 */
[----:B------:R-:W-:Y:S01]  /*7390*/  F2FP.BF16.F32.PACK_AB R165, R56, R165 ;  /* 0x000000a538a5723e */ /* 0x000fe200000010ff */
[----:B------:R-:W0:Y:S01]  /*73a0*/  MUFU.EX2 R52, R52 ;  /* 0x0000003400347308 */ /* 0x000e220000000800 */
[----:B---3--:R-:W-:Y:S01]  /*73b0*/  FADD.FTZ R44, R48, R3 ;  /* 0x00000003302c7221 */ /* 0x008fe20000010000 */
[----:B------:R-:W-:Y:S01]  /*73c0*/  FADD.FTZ R20, R56, R33 ;  /* 0x0000002138147221 */ /* 0x000fe20000010000 */
[----:B------:R-:W-:-:S03]  /*73d0*/  F2FP.BF16.F32.PACK_AB R172, R48, R41 ;  /* 0x0000002930ac723e */ /* 0x000fc600000010ff */
[----:B------:R-:W-:Y:S01]  /*73e0*/  FADD.FTZ R33, R167, R20 ;  /* 0x00000014a7217221 */ /* 0x000fe20000010000 */
[----:B------:R-:W-:Y:S01]  /*73f0*/  F2FP.BF16.F32.PACK_AB R167, R50, R167 ;  /* 0x000000a732a7723e */ /* 0x000fe200000010ff */
[----:B------:R-:W3:Y:S01]  /*7400*/  MUFU.EX2 R45, R45 ;  /* 0x0000002d002d7308 */ /* 0x000ee20000000800 */
[----:B--2---:R-:W-:-:S07]  /*7410*/  FADD.FTZ R3, R43, R44 ;  /* 0x0000002c2b037221 */ /* 0x004fce0000010000 */
[----:B------:R-:W2:Y:S01]  /*7420*/  MUFU.EX2 R54, R54 ;  /* 0x0000003600367308 */ /* 0x000ea20000000800 */
[C---:B0-----:R-:W-:Y:S01]  /*7430*/  FADD.FTZ R14, R52.reuse, R3 ;  /* 0x00000003340e7221 */ /* 0x041fe20000010000 */
[----:B------:R-:W-:-:S06]  /*7440*/  F2FP.BF16.F32.PACK_AB R174, R52, R43 ;  /* 0x0000002b34ae723e */ /* 0x000fcc00000010ff */
[----:B------:R-:W0:Y:S01]  /*7450*/  MUFU.EX2 R47, R47 ;  /* 0x0000002f002f7308 */ /* 0x000e220000000800 */
[----:B---3--:R-:W-:-:S07]  /*7460*/  FADD.FTZ R3, R45, R14 ;  /* 0x0000000e2d037221 */ /* 0x008fce0000010000 */
[----:B------:R-:W3:Y:S01]  /*7470*/  MUFU.EX2 R58, R58 ;  /* 0x0000003a003a7308 */ /* 0x000ee20000000800 */
[C---:B--2---:R-:W-:Y:S01]  /*7480*/  FADD.FTZ R14, R54.reuse, R3 ;  /* 0x00000003360e7221 */ /* 0x044fe20000010000 */
[----:B------:R-:W-:-:S06]  /*7490*/  F2FP.BF16.F32.PACK_AB R168, R54, R45 ;  /* 0x0000002d36a8723e */ /* 0x000fcc00000010ff */
[----:B------:R-:W2:Y:S01]  /*74a0*/  MUFU.EX2 R11, R11 ;  /* 0x0000000b000b7308 */ /* 0x000ea20000000800 */
[----:B0-----:R-:W-:-:S07]  /*74b0*/  FADD.FTZ R3, R47, R14 ;  /* 0x0000000e2f037221 */ /* 0x001fce0000010000 */
[----:B------:R-:W0:Y:S01]  /*74c0*/  MUFU.EX2 R60, R60 ;  /* 0x0000003c003c7308 */ /* 0x000e220000000800 */
[C---:B---3--:R-:W-:Y:S01]  /*74d0*/  FADD.FTZ R14, R58.reuse, R3 ;  /* 0x000000033a0e7221 */ /* 0x048fe20000010000 */
[----:B------:R-:W-:-:S06]  /*74e0*/  F2FP.BF16.F32.PACK_AB R170, R58, R47 ;  /* 0x0000002f3aaa723e */ /* 0x000fcc00000010ff */
[----:B------:R-:W3:Y:S01]  /*74f0*/  MUFU.EX2 R13, R13 ;  /* 0x0000000d000d7308 */ /* 0x000ee20000000800 */
[----:B--2---:R-:W-:-:S07]  /*7500*/  FADD.FTZ R3, R11, R14 ;  /* 0x0000000e0b037221 */ /* 0x004fce0000010000 */
[----:B------:R-:W2:Y:S01]  /*7510*/  MUFU.EX2 R4, R4 ;  /* 0x0000000400047308 */ /* 0x000ea20000000800 */
[C---:B0-----:R-:W-:Y:S01]  /*7520*/  FADD.FTZ R14, R60.reuse, R3 ;  /* 0x000000033c0e7221 */ /* 0x041fe20000010000 */
[----:B------:R-:W-:-:S06]  /*7530*/  F2FP.BF16.F32.PACK_AB R164, R60, R11 ;  /* 0x0000000b3ca4723e */ /* 0x000fcc00000010ff */
[----:B------:R-:W0:Y:S01]  /*7540*/  MUFU.EX2 R160, R160 ;  /* 0x000000a000a07308 */ /* 0x000e220000000800 */
[----:B---3--:R-:W-:Y:S01]  /*7550*/  FADD.FTZ R3, R13, R14 ;  /* 0x0000000e0d037221 */ /* 0x008fe20000010000 */
[----:B------:R-:W-:-:S04]  /*7560*/  FADD.FTZ R14, R50, R33 ;  /* 0x00000021320e7221 */ /* 0x000fc80000010000 */
[----:B------:R-:W-:Y:S01]  /*7570*/  FADD.FTZ R33, R161, R14 ;  /* 0x0000000ea1217221 */ /* 0x000fe20000010000 */
[----:B------:R-:W-:Y:S01]  /*7580*/  F2FP.BF16.F32.PACK_AB R161, R30, R161 ;  /* 0x000000a11ea1723e */ /* 0x000fe200000010ff */
[----:B-1----:R1:W3:Y:S01]  /*7590*/  MUFU.EX2 R51, R182 ;  /* 0x000000b600337308 */ /* 0x0022e20000000800 */
[----:B--2---:R-:W-:Y:S01]  /*75a0*/  FADD.FTZ R3, R4, R3 ;  /* 0x0000000304037221 */ /* 0x004fe20000010000 */
[----:B------:R-:W-:Y:S01]  /*75b0*/  FADD.FTZ R14, R30, R33 ;  /* 0x000000211e0e7221 */ /* 0x000fe20000010000 */
[----:B------:R-:W-:Y:S01]  /*75c0*/  F2FP.BF16.F32.PACK_AB R166, R4, R13 ;  /* 0x0000000d04a6723e */ /* 0x000fe200000010ff */
[----:B------:R-:W-:Y:S02]  /*75d0*/  IMAD.MOV.U32 R13, RZ, RZ, R12 ;  /* 0x000000ffff0d7224 */ /* 0x000fe400078e000c */
[----:B------:R-:W-:Y:S01]  /*75e0*/  FADD.FTZ R11, R163, R14 ;  /* 0x0000000ea30b7221 */ /* 0x000fe20000010000 */
[----:B------:R-:W-:Y:S01]  /*75f0*/  F2FP.BF16.F32.PACK_AB R163, R28, R163 ;  /* 0x000000a31ca3723e */ /* 0x000fe200000010ff */
[----:B------:R-:W2:Y:S01]  /*7600*/  MUFU.EX2 R162, R194 ;  /* 0x000000c200a27308 */ /* 0x000ea20000000800 */
[----:B0-----:R-:W-:Y:S01]  /*7610*/  FADD.FTZ R3, R160, R3 ;  /* 0x00000003a0037221 */ /* 0x001fe20000010000 */
[----:B------:R-:W-:Y:S01]  /*7620*/  FADD.FTZ R4, R28, R11 ;  /* 0x0000000b1c047221 */ /* 0x000fe20000010000 */
[----:B-1----:R-:W-:-:S03]  /*7630*/  F2FP.BF16.F32.PACK_AB R182, R40, R35 ;  /* 0x0000002328b6723e */ /* 0x002fc600000010ff */
[----:B------:R-:W-:Y:S02]  /*7640*/  FADD.FTZ R11, R15, R4 ;  /* 0x000000040f0b7221 */ /* 0x000fe40000010000 */
        /* <DEDUP_REMOVED lines=44> */
[----:B------:R-:W-:Y:S01]  /*7910*/  IMAD.MOV.U32 R11, RZ, RZ, R10 ;  /* 0x000000ffff0b7224 */ /* 0x000fe200078e000a */
[----:B------:R-:W-:Y:S06]  /*7920*/  @P3 BRA `(.L_x_2260) ;  /* 0xffffffcc005c3947 */ /* 0x000fec000383ffff */
.L_x_2251:
[----:B------:R-:W-:-:S13]  /*7930*/  ISETP.LE.AND P2, PT, RZ, UR4, PT ;  /* 0x00000004ff007c0c */ /* 0x000fda000bf43270 */
[----:B------:R-:W-:Y:S05]  /*7940*/  @!P2 BRA `(.L_x_2261) ;  /* 0x000000280070a947 */ /* 0x000fea0003800000 */
[----:B------:R-:W-:Y:S01]  /*7950*/  IMAD.MOV.U32 R11, RZ, RZ, R10 ;  /* 0x000000ffff0b7224 */ /* 0x000fe200078e000a */
[----:B------:R-:W-:Y:S01]  /*7960*/  UMOV UR5, UR37 ;  /* 0x0000002500057c82 */ /* 0x000fe20008000000 */
[----:B------:R-:W-:Y:S01]  /*7970*/  IMAD.MOV.U32 R13, RZ, RZ, R12 ;  /* 0x000000ffff0d7224 */ /* 0x000fe200078e000c */
[----:B------:R-:W-:Y:S01]  /*7980*/  UMOV UR6, UR36 ;  /* 0x0000002400067c82 */ /* 0x000fe20008000000 */
[----:B------:R-:W-:-:S05]  /*7990*/  ULDC UR7, c[0x0][0x9d8] ;  /* 0x0002760000077ab9 */ /* 0x000fca0000000800 */
.L_x_2270:
[----:B------:R-:W-:-:S04]  /*79a0*/  UIADD3 UR9, UR6, 0x1, URZ ;  /* 0x0000000106097890 */ /* 0x000fc8000fffe03f */
[----:B------:R-:W-:-:S04]  /*79b0*/  UISETP.NE.AND UP0, UPT, UR9, 0x2, UPT ;  /* 0x000000020900788c */ /* 0x000fc8000bf05270 */
[----:B------:R-:W-:Y:S02]  /*79c0*/  USEL UR9, UR9, URZ, UP0 ;  /* 0x0000003f09097287 */ /* 0x000fe40008000000 */
[----:B------:R-:W-:-:S04]  /*79d0*/  USEL UR37, URZ, 0x1, UP0 ;  /* 0x000000013f257887 */ /* 0x000fc80008000000 */
[----:B------:R-:W-:Y:S01]  /*79e0*/  ULOP3.LUT UR37, UR5, UR37, URZ, 0x3c, !UPT ;  /* 0x0000002505257292 */ /* 0x000fe2000f8e3c3f */
[----:B------:R-:W-:Y:S01]  /*79f0*/  UMOV UR36, UR9 ;  /* 0x0000000900247c82 */ /* 0x000fe20008000000 */
[----:B------:R-:W-:Y:S10]  /*7a00*/  @!P0 BRA `(.L_x_2262) ;  /* 0x0000000000048947 */ /* 0x000ff40003800000 */
[----:B------:R-:W-:Y:S01]  /*7a10*/  BPT.TRAP 0x1 ;  /* 0x000000040000795c */ /* 0x000fe20000300000 */
.L_x_2262:
[----:B------:R-:W-:Y:S01]  /*7a20*/  ULEA UR8, UR36, UR38, 0x3 ;  /* 0x0000002624087291 */ /* 0x000fe2000f8e183f */
[----:B------:R-:W-:-:S05]  /*7a30*/  IMAD.U32 R5, RZ, RZ, UR37 ;  /* 0x00000025ff057e24 */ /* 0x000fca000f8e00ff */
[----:B------:R-:W-:-:S04]  /*7a40*/  SHF.L.U32 R5, R5, 0x1f, RZ ;  /* 0x0000001f05057819 */ /* 0x000fc800000006ff */
[----:B------:R0:W1:Y:S01]  /*7a50*/  SYNCS.PHASECHK.TRANS64.TRYWAIT P2, [UR8+0x34830], R5 ;  /* 0x03483005ff0075a7 */ /* 0x0000620008040148 */
[----:B------:R-:W-:Y:S05]  /*7a60*/  @!P0 BRA `(.L_x_2263) ;  /* 0x0000000000048947 */ /* 0x000fea0003800000 */
[----:B------:R-:W-:Y:S01]  /*7a70*/  BPT.TRAP 0x1 ;  /* 0x000000040000795c */ /* 0x000fe20000300000 */
.L_x_2263:
[----:B-1----:R-:W-:Y:S05]  /*7a80*/  @P2 BRA `(.L_x_2264) ;  /* 0x0000000000082947 */ /* 0x002fea0003800000 */
[----:B------:R-:W1:Y:S02]  /*7a90*/  SYNCS.PHASECHK.TRANS64.TRYWAIT P2, [UR8+0x34830], R5 ;  /* 0x03483005ff0075a7 */ /* 0x000e640008040148 */
[----:B-1----:R-:W-:Y:S05]  /*7aa0*/  @!P2 BRA `(.L_x_2265) ;  /* 0x0000009c00f4a947 */ /* 0x002fea0003800000 */
.L_x_2264:
        /* <DEDUP_REMOVED lines=141> */
.L_x_2266:
[----:B------:R-:W-:Y:S01]  /*8380*/  ULEA UR8, UR6, UR38, 0x3 ;  /* 0x0000002606087291 */ /* 0x000fe2000f8e183f */
[----:B------:R-:W-:-:S05]  /*8390*/  IMAD.U32 R0, RZ, RZ, UR5 ;  /* 0x00000005ff007e24 */ /* 0x000fca000f8e00ff */
[----:B------:R-:W-:-:S04]  /*83a0*/  SHF.L.U32 R0, R0, 0x1f, RZ ;  /* 0x0000001f00007819 */ /* 0x000fc800000006ff */
[----:B------:R2:W3:Y:S01]  /*83b0*/  SYNCS.PHASECHK.TRANS64.TRYWAIT P2, [UR8+0x34850], R0 ;  /* 0x03485000ff0075a7 */ /* 0x0004e20008040148 */
[----:B------:R-:W-:Y:S05]  /*83c0*/  @!P0 BRA `(.L_x_2267) ;  /* 0x0000000000048947 */ /* 0x000fea0003800000 */
[----:B------:R-:W-:Y:S01]  /*83d0*/  BPT.TRAP 0x1 ;  /* 0x000000040000795c */ /* 0x000fe20000300000 */
.L_x_2267:
[----:B---3--:R-:W-:Y:S05]  /*83e0*/  @P2 BRA `(.L_x_2268) ;  /* 0x0000000000082947 */ /* 0x008fea0003800000 */
[----:B------:R-:W3:Y:S02]  /*83f0*/  SYNCS.PHASECHK.TRANS64.TRYWAIT P2, [UR8+0x34850], R0 ;  /* 0x03485000ff0075a7 */ /* 0x000ee40008040148 */
[----:B---3--:R-:W-:Y:S05]  /*8400*/  @!P2 BRA `(.L_x_2269) ;  /* 0x0000009400b4a947 */ /* 0x008fea0003800000 */
.L_x_2268:
[----:B------:R-:W-:Y:S01]  /*8410*/  UIADD3 UR5, UR38, 0x400, URZ ;  /* 0x0000040026057890 */ /* 0x000fe2000fffe03f */
[----:B------:R-:W-:Y:S01]  /*8420*/  WARPGROUP.ARRIVE ;  /* 0x00000000000079c5 */ /* 0x000fe20000000000 */
[----:B------:R-:W-:Y:S01]  /*8430*/  UMOV UR15, 0x40000040 ;  /* 0x40000040000f7882 */ /* 0x000fe20000000000 */
[----:B0-2---:R-:W-:Y:S01]  /*8440*/  FMUL.FTZ R0, R24, UR7 ;  /* 0x0000000718007c20 */ /* 0x005fe20008410000 */
[----:B------:R-:W-:Y:S01]  /*8450*/  USHF.R.U32.HI UR5, URZ, 0x4, UR5 ;  /* 0x000000043f057899 */ /* 0x000fe20008011605 */
[----:B-1----:R-:W-:Y:S01]  /*8460*/  FMUL.FTZ R10, R25, UR7 ;  /* 0x00000007190a7c20 */ /* 0x002fe20008410000 */
        /* <DEDUP_REMOVED lines=10> */
[----:B------:R-:W-:Y:S01]  /*8510*/  ULEA UR5, UR6, UR5, 0xb ;  /* 0x0000000506057291 */ /* 0x000fe2000f8e583f */
[----:B------:R-:W1:Y:S01]  /*8520*/  MUFU.TANH R10, R10 ;  /* 0x0000000a000a7308 */ /* 0x000e620000002400 */
        /* <DEDUP_REMOVED lines=11> */
[----:B0-----:R-:W-:Y:S01]  /*85e0*/  FMNMX.FTZ R5, R0, R13, !PT ;  /* 0x0000000d00057209 */ /* 0x001fe20007810000 */
[----:B------:R-:W-:Y:S01]  /*85f0*/  FMUL.FTZ R214, R60, UR7 ;  /* 0x000000073cd67c20 */ /* 0x000fe20008410000 */
[----:B------:R-:W-:Y:S01]  /*8600*/  FMUL.FTZ R14, R26, UR7 ;  /* 0x000000071a0e7c20 */ /* 0x000fe20008410000 */
[----:B------:R-:W-:Y:S01]  /*8610*/  FMUL.FTZ R216, R61, UR7 ;  /* 0x000000073dd87c20 */ /* 0x000fe20008410000 */
[----:B------:R-:W-:Y:S01]  /*8620*/  FMUL.FTZ R20, R27, UR7 ;  /* 0x000000071b147c20 */ /* 0x000fe20008410000 */
[----:B-1----:R-:W-:Y:S01]  /*8630*/  FMNMX.FTZ R5, R10, R5, !PT ;  /* 0x000000050a057209 */ /* 0x002fe20007810000 */
        /* <DEDUP_REMOVED lines=41> */
[----:B------:R-:W-:Y:S01]  /*88d0*/  UIADD3 UR6, UR5, 0x380, URZ ;  /* 0x0000038005067890 */ /* 0x000fe2000fffe03f */
[----:B------:R-:W-:-:S06]  /*88e0*/  ISETP.LT.AND P2, PT, RZ, UR4, PT ;  /* 0x00000004ff007c0c */ /* 0x000fcc000bf41270 */
[----:B------:R-:W-:Y:S08]  /*88f0*/  MUFU.TANH R202, R202 ;  /* 0x000000ca00ca7308 */ /* 0x000ff00000002400 */
[----:B------:R-:W-:Y:S08]  /*8900*/  MUFU.TANH R204, R204 ;  /* 0x000000cc00cc7308 */ /* 0x000ff00000002400 */
[----:B------:R-:W-:Y:S08]  /*8910*/  MUFU.TANH R206, R206 ;  /* 0x000000ce00ce7308 */ /* 0x000ff00000002400 */
        /* <DEDUP_REMOVED lines=8> */
[----:B------:R-:W-:Y:S01]  /*89a0*/  MUFU.TANH R218, R218 ;  /* 0x000000da00da7308 */ /* 0x000fe20000002400 */
[----:B------:R-:W-:Y:S02]  /*89b0*/  WARPGROUP.DEPBAR.LE gsb0, 0x0 ;  /* 0x00008000000079c5 */ /* 0x000fe40000010000 */
[----:B------:R-:W-:Y:S01]  /*89c0*/  WARPGROUP.ARRIVE ;  /* 0x00000000000079c5 */ /* 0x000fe20000000000 */
[----:B------:R-:W-:Y:S01]  /*89d0*/  FMUL.FTZ R180, R29, UR7 ;  /* 0x000000071db47c20 */ /* 0x000fe20008410000 */
[----:B------:R-:W-:-:S03]  /*89e0*/  FMUL.FTZ R182, R33, UR7 ;  /* 0x0000000721b67c20 */ /* 0x000fc60008410000 */
[----:B------:R-:W0:Y:S01]  /*89f0*/  MUFU.TANH R26, R26 ;  /* 0x0000001a001a7308 */ /* 0x000e220000002400 */
[----:B-1----:R-:W-:Y:S01]  /*8a00*/  FMNMX.FTZ R25, R20, R25, !PT ;  /* 0x0000001914197209 */ /* 0x002fe20007810000 */
[----:B------:R-:W-:Y:S01]  /*8a10*/  HGMMA.64x128x16.F32.BF16 R88, R176, gdesc[UR12].tnspB, R88, gsb0 ;  /* 0x41e0000cb0587df0 */ /* 0x000fe20008001858 */
[----:B------:R-:W-:Y:S01]  /*8a20*/  UIADD3 UR14, UR5, 0x100, URZ ;  /* 0x00000100050e7890 */ /* 0x000fe2000fffe03f */
[----:B------:R-:W-:-:S04]  /*8a30*/  UMOV UR15, 0x40000040 ;  /* 0x40000040000f7882 */ /* 0x000fc80000000000 */
[----:B------:R-:W1:Y:S08]  /*8a40*/  MUFU.TANH R180, R180 ;  /* 0x000000b400b47308 */ /* 0x000e700000002400 */
[----:B------:R-:W2:Y:S01]  /*8a50*/  MUFU.TANH R182, R182 ;  /* 0x000000b600b67308 */ /* 0x000ea20000002400 */
[----:B0-----:R-:W-:-:S07]  /*8a60*/  FMNMX.FTZ R25, R26, R25, !PT ;  /* 0x000000191a197209 */ /* 0x001fce0007810000 */
[----:B------:R-:W0:Y:S01]  /*8a70*/  MUFU.TANH R28, R28 ;  /* 0x0000001c001c7308 */ /* 0x000e220000002400 */
[----:B-1----:R-:W-:-:S04]  /*8a80*/  FMNMX.FTZ R5, R180, R5, !PT ;  /* 0x00000005b4057209 */ /* 0x002fc80007810000 */
[----:B------:R-:W-:-:S03]  /*8a90*/  FMNMX.FTZ R5, R32, R5, !PT ;  /* 0x0000000520057209 */ /* 0x000fc60007810000 */
[----:B------:R-:W1:Y:S01]  /*8aa0*/  MUFU.TANH R30, R30 ;  /* 0x0000001e001e7308 */ /* 0x000e620000002400 */
[----:B--2---:R-:W-:-:S04]  /*8ab0*/  FMNMX.FTZ R5, R182, R5, !PT ;  /* 0x00000005b6057209 */ /* 0x004fc80007810000 */
[----:B------:R-:W-:-:S03]  /*8ac0*/  FMNMX.FTZ R5, R194, R5, !PT ;  /* 0x00000005c2057209 */ /* 0x000fc60007810000 */
[----:B------:R-:W-:Y:S01]  /*8ad0*/  MUFU.TANH R220, R220 ;  /* 0x000000dc00dc7308 */ /* 0x000fe20000002400 */
[----:B------:R-:W-:Y:S02]  /*8ae0*/  FMNMX.FTZ R5, R196, R5, !PT ;  /* 0x00000005c4057209 */ /* 0x000fe40007810000 */
[----:B0-----:R-:W-:Y:S02]  /*8af0*/  FMNMX.FTZ R25, R28, R25, !PT ;  /* 0x000000191c197209 */ /* 0x001fe40007810000 */
[----:B------:R-:W-:-:S03]  /*8b00*/  FMNMX.FTZ R5, R198, R5, !PT ;  /* 0x00000005c6057209 */ /* 0x000fc60007810000 */
[----:B------:R-:W0:Y:S01]  /*8b10*/  MUFU.TANH R34, R34 ;  /* 0x0000002200227308 */ /* 0x000e220000002400 */
[----:B------:R-:W-:Y:S02]  /*8b20*/  FMNMX.FTZ R5, R200, R5, !PT ;  /* 0x00000005c8057209 */ /* 0x000fe40007810000 */
[----:B-1----:R-:W-:Y:S02]  /*8b30*/  FMNMX.FTZ R27, R30, R25, !PT ;  /* 0x000000191e1b7209 */ /* 0x002fe40007810000 */
[----:B------:R-:W-:-:S03]  /*8b40*/  FMNMX.FTZ R5, R44, R5, !PT ;  /* 0x000000052c057209 */ /* 0x000fc60007810000 */
[----:B------:R-:W-:Y:S01]  /*8b50*/  MUFU.TANH R222, R222 ;  /* 0x000000de00de7308 */ /* 0x000fe20000002400 */
[----:B------:R-:W-:-:S07]  /*8b60*/  FMNMX.FTZ R5, R202, R5, !PT ;  /* 0x00000005ca057209 */ /* 0x000fce0007810000 */
        /* <DEDUP_REMOVED lines=25> */
[----:B-1----:R-:W-:Y:S01]  /*8d00*/  FMNMX.FTZ R29, R46, R29, !PT ;  /* 0x0000001d2e1d7209 */ /* 0x002fe20007810000 */
[----:B------:R-:W-:-:S04]  /*8d10*/  UMOV UR15, 0x40000040 ;  /* 0x40000040000f7882 */ /* 0x000fc80000000000 */
[----:B------:R-:W0:Y:S08]  /*8d20*/  MUFU.TANH R178, R178 ;  /* 0x000000b200b27308 */ /* 0x000e300000002400 */
[----:B------:R-:W1:Y:S08]  /*8d30*/  MUFU.TANH R176, R176 ;  /* 0x000000b000b07308 */ /* 0x000e700000002400 */
[----:B------:R-:W2:Y:S01]  /*8d40*/  MUFU.TANH R48, R48 ;  /* 0x0000003000307308 */ /* 0x000ea20000002400 */
[----:B0-----:R-:W-:-:S04]  /*8d50*/  FMNMX.FTZ R5, R178, R5, !PT ;  /* 0x00000005b2057209 */ /* 0x001fc80007810000 */
[----:B------:R-:W-:-:S03]  /*8d60*/  FMNMX.FTZ R5, R204, R5, !PT ;  /* 0x00000005cc057209 */ /* 0x000fc60007810000 */
[----:B------:R-:W0:Y:S01]  /*8d70*/  MUFU.TANH R50, R50 ;  /* 0x0000003200327308 */ /* 0x000e220000002400 */
[----:B------:R-:W-:Y:S02]  /*8d80*/  FMNMX.FTZ R5, R206, R5, !PT ;  /* 0x00000005ce057209 */ /* 0x000fe40007810000 */
[----:B-1----:R-:W-:Y:S02]  /*8d90*/  FMNMX.FTZ R29, R176, R29, !PT ;  /* 0x0000001db01d7209 */ /* 0x002fe40007810000 */
[----:B------:R-:W-:-:S03]  /*8da0*/  FMNMX.FTZ R5, R208, R5, !PT ;  /* 0x00000005d0057209 */ /* 0x000fc60007810000 */
[----:B------:R-:W1:Y:S01]  /*8db0*/  MUFU.TANH R52, R52 ;  /* 0x0000003400347308 */ /* 0x000e620000002400 */
[----:B------:R-:W-:Y:S02]  /*8dc0*/  FMNMX.FTZ R5, R210, R5, !PT ;  /* 0x00000005d2057209 */ /* 0x000fe40007810000 */
[----:B--2---:R-:W-:Y:S02]  /*8dd0*/  FMNMX.FTZ R31, R48, R29, !PT ;  /* 0x0000001d301f7209 */ /* 0x004fe40007810000 */
[----:B------:R-:W-:-:S03]  /*8de0*/  FMNMX.FTZ R5, R212, R5, !PT ;  /* 0x00000005d4057209 */ /* 0x000fc60007810000 */
[----:B------:R-:W2:Y:S01]  /*8df0*/  MUFU.TANH R54, R54 ;  /* 0x0000003600367308 */ /* 0x000ea20000002400 */
[----:B------:R-:W-:Y:S02]  /*8e00*/  FMNMX.FTZ R5, R214, R5, !PT ;  /* 0x00000005d6057209 */ /* 0x000fe40007810000 */
[----:B0-----:R-:W-:Y:S02]  /*8e10*/  FMNMX.FTZ R31, R50, R31, !PT ;  /* 0x0000001f321f7209 */ /* 0x001fe40007810000 */
[----:B------:R-:W-:-:S03]  /*8e20*/  FMNMX.FTZ R5, R216, R5, !PT ;  /* 0x00000005d8057209 */ /* 0x000fc60007810000 */
[----:B------:R-:W0:Y:S01]  /*8e30*/  MUFU.TANH R56, R56 ;  /* 0x0000003800387308 */ /* 0x000e220000002400 */
[----:B------:R-:W-:Y:S02]  /*8e40*/  FMNMX.FTZ R5, R218, R5, !PT ;  /* 0x00000005da057209 */ /* 0x000fe40007810000 */
[----:B-1----:R-:W-:-:S05]  /*8e50*/  FMNMX.FTZ R31, R52, R31, !PT ;  /* 0x0000001f341f7209 */ /* 0x002fca0007810000 */
[----:B------:R-:W1:Y:S01]  /*8e60*/  MUFU.TANH R58, R58 ;  /* 0x0000003a003a7308 */ /* 0x000e620000002400 */
[----:B--2---:R-:W-:-:S07]  /*8e70*/  FMNMX.FTZ R31, R54, R31, !PT ;  /* 0x0000001f361f7209 */ /* 0x004fce0007810000 */
[----:B------:R-:W2:Y:S01]  /*8e80*/  MUFU.TANH R60, R60 ;  /* 0x0000003c003c7308 */ /* 0x000ea20000002400 */
[----:B0-----:R-:W-:-:S07]  /*8e90*/  FMNMX.FTZ R33, R56, R31, !PT ;  /* 0x0000001f38217209 */ /* 0x001fce0007810000 */
[----:B------:R-:W0:Y:S01]  /*8ea0*/  MUFU.TANH R62, R62 ;  /* 0x0000003e003e7308 */ /* 0x000e220000002400 */
[----:B-1----:R-:W-:-:S07]  /*8eb0*/  FMNMX.FTZ R33, R58, R33, !PT ;  /* 0x000000213a217209 */ /* 0x002fce0007810000 */
[----:B------:R-:W1:Y:S01]  /*8ec0*/  MUFU.TANH R64, R64 ;  /* 0x0000004000407308 */ /* 0x000e620000002400 */
[----:B--2---:R-:W-:-:S07]  /*8ed0*/  FMNMX.FTZ R33, R60, R33, !PT ;  /* 0x000000213c217209 */ /* 0x004fce0007810000 */
[----:B------:R-:W2:Y:S01]  /*8ee0*/  MUFU.TANH R66, R66 ;  /* 0x0000004200427308 */ /* 0x000ea20000002400 */
[----:B0-----:R-:W-:-:S07]  /*8ef0*/  FMNMX.FTZ R33, R62, R33, !PT ;  /* 0x000000213e217209 */ /* 0x001fce0007810000 */
[----:B------:R-:W-:Y:S01]  /*8f00*/  MUFU.TANH R72, R72 ;  /* 0x0000004800487308 */ /* 0x000fe20000002400 */
[----:B-1----:R-:W-:-:S07]  /*8f10*/  FMNMX.FTZ R37, R64, R33, !PT ;  /* 0x0000002140257209 */ /* 0x002fce0007810000 */
[----:B------:R-:W-:Y:S01]  /*8f20*/  MUFU.TANH R74, R74 ;  /* 0x0000004a004a7308 */ /* 0x000fe20000002400 */
[----:B--2---:R-:W-:-:S07]  /*8f30*/  FMNMX.FTZ R37, R66, R37, !PT ;  /* 0x0000002542257209 */ /* 0x004fce0007810000 */
        /* <DEDUP_REMOVED lines=20> */
[----:B------:R-:W1:Y:S01]  /*9080*/  MUFU.TANH R86, R86 ;  /* 0x0000005600567308 */ /* 0x000e620000002400 */
        /* <DEDUP_REMOVED lines=15> */
[----:B------:R-:W0:Y:S01]  /*9180*/  SHFL.BFLY PT, R2, R5, 0x2, 0x1f ;  /* 0x0c401f0005027f89 */ /* 0x000e2200000e0000 */
[----:B------:R-:W-:-:S04]  /*9190*/  FMNMX.FTZ R41, R82, R41, !PT ;  /* 0x0000002952297209 */ /* 0x000fc80007810000 */
[----:B-1----:R-:W-:Y:S02]  /*91a0*/  FMNMX.FTZ R41, R86, R41, !PT ;  /* 0x0000002956297209 */ /* 0x002fe40007810000 */
        /* <DEDUP_REMOVED lines=8> */
[-CC-:B------:R-:W-:Y:S01]  /*9230*/  FFMA.FTZ R194, R194, R5.reuse, -R35.reuse ;  /* 0x00000005c2c27223 */ /* 0x180fe20000010823 */
[-CC-:B------:R-:W-:Y:S01]  /*9240*/  FFMA.FTZ R198, R198, R5.reuse, -R35.reuse ;  /* 0x00000005c6c67223 */ /* 0x180fe20000010823 */
[-CC-:B------:R-:W-:Y:S01]  /*9250*/  FFMA.FTZ R206, R206, R5.reuse, -R35.reuse ;  /* 0x00000005cece7223 */ /* 0x180fe20000010823 */
[----:B------:R-:W-:Y:S01]  /*9260*/  MUFU.EX2 R29, R0 ;  /* 0x00000000001d7308 */ /* 0x000fe20000000800 */
[-C--:B------:R-:W-:Y:S01]  /*9270*/  FMUL.FTZ R2, R2, R5.reuse ;  /* 0x0000000502027220 */ /* 0x080fe20000410000 */
[----:B------:R-:W-:Y:S02]  /*9280*/  WARPGROUP.DEPBAR.LE gsb0, 0x0 ;  /* 0x00008000000079c5 */ /* 0x000fe40000010000 */
[----:B------:R-:W-:Y:S01]  /*9290*/  WARPGROUP.ARRIVE ;  /* 0x00000000000079c5 */ /* 0x000fe20000000000 */
[----:B------:R-:W-:Y:S01]  /*92a0*/  FMUL.FTZ R168, R87, UR7 ;  /* 0x0000000757a87c20 */ /* 0x000fe20008410000 */
[-CC-:B------:R-:W-:Y:S01]  /*92b0*/  FFMA.FTZ R170, R10, R5.reuse, -R35.reuse ;  /* 0x000000050aaa7223 */ /* 0x180fe20000010823 */
[-CC-:B------:R-:W-:Y:S01]  /*92c0*/  FFMA.FTZ R15, R24, R5.reuse, -R35.reuse ;  /* 0x00000005180f7223 */ /* 0x180fe20000010823 */
[----:B------:R0:W-:Y:S01]  /*92d0*/  MUFU.EX2 R25, R194 ;  /* 0x000000c200197308 */ /* 0x0001e20000000800 */
[-CC-:B------:R-:W-:Y:S01]  /*92e0*/  FFMA.FTZ R21, R32, R5.reuse, -R35.reuse ;  /* 0x0000000520157223 */ /* 0x180fe20000010823 */
[----:B------:R-:W-:Y:S01]  /*92f0*/  HGMMA.64x128x16.F32.BF16 R88, R164, gdesc[UR12].tnspB, R88, gsb0 ;  /* 0x41e0000ca4587df0 */ /* 0x000fe20008001858 */
[----:B------:R-:W-:Y:S01]  /*9300*/  UIADD3 UR14, UR5, 0x280, URZ ;  /* 0x00000280050e7890 */ /* 0x000fe2000fffe03f */
[-CC-:B------:R-:W-:Y:S01]  /*9310*/  FFMA.FTZ R44, R202, R5.reuse, -R35.reuse ;  /* 0x00000005ca2c7223 */ /* 0x180fe20000010823 */
[----:B------:R-:W-:Y:S01]  /*9320*/  UMOV UR15, 0x40000040 ;  /* 0x40000040000f7882 */ /* 0x000fe20000000000 */
[-CC-:B------:R-:W-:Y:S01]  /*9330*/  FFMA.FTZ R51, R84, R5.reuse, -R35.reuse ;  /* 0x0000000554337223 */ /* 0x180fe20000010823 */
        /* <DEDUP_REMOVED lines=13> */
[----:B------:R-:W-:-:S04]  /*9410*/  FFMA.FTZ R84, R234, R5, -R35 ;  /* 0x00000005ea547223 */ /* 0x000fc80000010823 */
[----:B------:R2:W-:Y:S01]  /*9420*/  MUFU.EX2 R33, R206 ;  /* 0x000000ce00217308 */ /* 0x0005e20000000800 */
[----:B-1----:R-:W-:Y:S01]  /*9430*/  FMNMX.FTZ R0, R168, R41, !PT ;  /* 0x00000029a8007209 */ /* 0x002fe20007810000 */
[-CC-:B------:R-:W-:Y:S01]  /*9440*/  FFMA.FTZ R41, R218, R5.reuse, -R35.reuse ;  /* 0x00000005da297223 */ /* 0x180fe20000010823 */
[----:B0-----:R-:W-:-:S03]  /*9450*/  FFMA.FTZ R198, R172, R5, -R35 ;  /* 0x00000005acc67223 */ /* 0x001fc60000010823 */
[----:B------:R-:W0:Y:S02]  /*9460*/  SHFL.BFLY PT, R47, R0, 0x2, 0x1f ;  /* 0x0c401f00002f7f89 */ /* 0x000e2400000e0000 */
[----:B------:R-:W-:Y:S01]  /*9470*/  MUFU.EX2 R2, R2 ;  /* 0x0000000200027308 */ /* 0x000fe20000000800 */
[----:B--2---:R-:W-:-:S07]  /*9480*/  FFMA.FTZ R206, R232, R5, -R35 ;  /* 0x00000005e8ce7223 */ /* 0x004fce0000010823 */
[----:B------:R-:W-:Y:S08]  /*9490*/  MUFU.EX2 R13, R13 ;  /* 0x0000000d000d7308 */ /* 0x000ff00000000800 */
[----:B------:R-:W1:Y:S01]  /*94a0*/  MUFU.EX2 R170, R170 ;  /* 0x000000aa00aa7308 */ /* 0x000e620000000800 */
[----:B0-----:R-:W-:Y:S01]  /*94b0*/  FMNMX.FTZ R53, R0, R47, !PT ;  /* 0x0000002f00357209 */ /* 0x001fe20007810000 */
[----:B------:R-:W-:-:S06]  /*94c0*/  FFMA.FTZ R47, R226, R5, -R35 ;  /* 0x00000005e22f7223 */ /* 0x000fcc0000010823 */
[----:B------:R-:W-:Y:S01]  /*94d0*/  MUFU.EX2 R15, R15 ;  /* 0x0000000f000f7308 */ /* 0x000fe20000000800 */
[----:B------:R-:W0:Y:S07]  /*94e0*/  SHFL.BFLY PT, R10, R53, 0x1, 0x1f ;  /* 0x0c201f00350a7f89 */ /* 0x000e2e00000e0000 */
[----:B------:R-:W2:Y:S01]  /*94f0*/  MUFU.EX2 R24, R24 ;  /* 0x0000001800187308 */ /* 0x000ea20000000800 */
[----:B-1----:R-:W-:-:S07]  /*9500*/  F2FP.BF16.F32.PACK_AB R180, R170, R13 ;  /* 0x0000000daab4723e */ /* 0x002fce00000010ff */
[----:B------:R-:W-:Y:S08]  /*9510*/  MUFU.EX2 R21, R21 ;  /* 0x0000001500157308 */ /* 0x000ff00000000800 */
[----:B------:R-:W-:Y:S01]  /*9520*/  MUFU.EX2 R32, R32 ;  /* 0x0000002000207308 */ /* 0x000fe20000000800 */
[----:B--2---:R-:W-:Y:S02]  /*9530*/  F2FP.BF16.F32.PACK_AB R182, R24, R15 ;  /* 0x0000000f18b6723e */ /* 0x004fe400000010ff */
[----:B0-----:R-:W-:-:S05]  /*9540*/  FMNMX.FTZ R10, R53, R10, !PT ;  /* 0x0000000a350a7209 */ /* 0x001fca0007810000 */
[C---:B------:R-:W-:Y:S01]  /*9550*/  FADD.FTZ R0, -R10.reuse, R11 ;  /* 0x0000000b0a007221 */ /* 0x040fe20000010100 */
[-C--:B------:R-:W-:Y:S01]  /*9560*/  FMUL.FTZ R11, R10, R5.reuse ;  /* 0x000000050a0b7220 */ /* 0x080fe20000410000 */
[----:B------:R-:W-:Y:S02]  /*9570*/  MUFU.EX2 R44, R44 ;  /* 0x0000002c002c7308 */ /* 0x000fe40000000800 */
[-C--:B------:R-:W-:Y:S01]  /*9580*/  FMUL.FTZ R0, R0, R5.reuse ;  /* 0x0000000500007220 */ /* 0x080fe20000410000 */
[-CC-:B------:R-:W-:Y:S01]  /*9590*/  FFMA.FTZ R181, R14, R5.reuse, -R11.reuse ;  /* 0x000000050eb57223 */ /* 0x180fe2000001080b */
[-CC-:B------:R-:W-:Y:S01]  /*95a0*/  FFMA.FTZ R14, R20, R5.reuse, -R11.reuse ;  /* 0x00000005140e7223 */ /* 0x180fe2000001080b */
[-CC-:B------:R-:W-:Y:S01]  /*95b0*/  FFMA.FTZ R183, R26, R5.reuse, -R11.reuse ;  /* 0x000000051ab77223 */ /* 0x180fe2000001080b */
[-CC-:B------:R-:W-:Y:S01]  /*95c0*/  FFMA.FTZ R20, R28, R5.reuse, -R11.reuse ;  /* 0x000000051c147223 */ /* 0x180fe2000001080b */
[-CC-:B------:R-:W-:Y:S01]  /*95d0*/  FFMA.FTZ R177, R30, R5.reuse, -R11.reuse ;  /* 0x000000051eb17223 */ /* 0x180fe2000001080b */
[----:B------:R-:W-:Y:S01]  /*95e0*/  MUFU.EX2 R0, R0 ;  /* 0x0000000000007308 */ /* 0x000fe20000000800 */
[----:B------:R-:W-:Y:S01]  /*95f0*/  FFMA.FTZ R30, R42, R5, -R11 ;  /* 0x000000052a1e7223 */ /* 0x000fe2000001080b */
[----:B------:R-:W-:-:S02]  /*9600*/  IMAD.U32 R42, RZ, RZ, UR8 ;  /* 0x00000008ff2a7e24 */ /* 0x000fc4000f8e00ff */
[-CC-:B------:R-:W-:Y:S01]  /*9610*/  FFMA.FTZ R26, R34, R5.reuse, -R11.reuse ;  /* 0x00000005221a7223 */ /* 0x180fe2000001080b */
[-CC-:B------:R-:W-:Y:S01]  /*9620*/  FFMA.FTZ R179, R36, R5.reuse, -R11.reuse ;  /* 0x0000000524b37223 */ /* 0x180fe2000001080b */
[-CC-:B------:R-:W-:Y:S01]  /*9630*/  FFMA.FTZ R175, R46, R5.reuse, -R11.reuse ;  /* 0x000000052eaf7223 */ /* 0x180fe2000001080b */
[----:B------:R-:W-:Y:S02]  /*9640*/  @!P1 VIADD R42, R42, 0x34860 ;  /* 0x000348602a2a9836 */ /* 0x000fe40000000000 */
[-CC-:B------:R-:W-:Y:S01]  /*9650*/  FFMA.FTZ R28, R38, R5.reuse, -R11.reuse ;  /* 0x00000005261c7223 */ /* 0x180fe2000001080b */
[----:B------:R-:W0:Y:S01]  /*9660*/  MUFU.EX2 R181, R181 ;  /* 0x000000b500b57308 */ /* 0x000e220000000800 */
[-CC-:B------:R-:W-:Y:S01]  /*9670*/  FFMA.FTZ R173, R40, R5.reuse, -R11.reuse ;  /* 0x0000000528ad7223 */ /* 0x180fe2000001080b */
[-CC-:B------:R-:W-:Y:S01]  /*9680*/  FFMA.FTZ R34, R176, R5.reuse, -R11.reuse ;  /* 0x00000005b0227223 */ /* 0x180fe2000001080b */
[----:B------:R-:W-:Y:S01]  /*9690*/  @!P1 PRMT R46, RZ, 0x654, R42 ;  /* 0x00000654ff2e9816 */ /* 0x000fe2000000002a */
[-CC-:B------:R-:W-:Y:S01]  /*96a0*/  FFMA.FTZ R169, R48, R5.reuse, -R11.reuse ;  /* 0x0000000530a97223 */ /* 0x180fe2000001080b */
[-CC-:B------:R-:W-:Y:S01]  /*96b0*/  FFMA.FTZ R36, R50, R5.reuse, -R11.reuse ;  /* 0x0000000532247223 */ /* 0x180fe2000001080b */
[-CC-:B------:R-:W-:Y:S01]  /*96c0*/  FFMA.FTZ R171, R52, R5.reuse, -R11.reuse ;  /* 0x0000000534ab7223 */ /* 0x180fe2000001080b */
[-CC-:B------:R-:W-:Y:S01]  /*96d0*/  FFMA.FTZ R38, R54, R5.reuse, -R11.reuse ;  /* 0x0000000536267223 */ /* 0x180fe2000001080b */
[----:B------:R-:W1:Y:S01]  /*96e0*/  MUFU.EX2 R14, R14 ;  /* 0x0000000e000e7308 */ /* 0x000e620000000800 */
[-CC-:B------:R-:W-:Y:S01]  /*96f0*/  FFMA.FTZ R40, R58, R5.reuse, -R11.reuse ;  /* 0x000000053a287223 */ /* 0x180fe2000001080b */
[-CC-:B------:R-:W-:Y:S01]  /*9700*/  FFMA.FTZ R64, R64, R5.reuse, -R11.reuse ;  /* 0x0000000540407223 */ /* 0x180fe2000001080b */
[-CC-:B------:R-:W-:Y:S01]  /*9710*/  FFMA.FTZ R66, R66, R5.reuse, -R11.reuse ;  /* 0x0000000542427223 */ /* 0x180fe2000001080b */
[-CC-:B------:R-:W-:Y:S01]  /*9720*/  FFMA.FTZ R68, R68, R5.reuse, -R11.reuse ;  /* 0x0000000544447223 */ /* 0x180fe2000001080b */
[-CC-:B------:R-:W-:Y:S01]  /*9730*/  FFMA.FTZ R70, R70, R5.reuse, -R11.reuse ;  /* 0x0000000546467223 */ /* 0x180fe2000001080b */
[-CC-:B------:R-:W-:Y:S01]  /*9740*/  FFMA.FTZ R72, R72, R5.reuse, -R11.reuse ;  /* 0x0000000548487223 */ /* 0x180fe2000001080b */
[----:B------:R-:W-:Y:S01]  /*9750*/  FFMA.FTZ R74, R74, R5, -R11 ;  /* 0x000000054a4a7223 */ /* 0x000fe2000001080b */
[----:B------:R-:W-:Y:S01]  /*9760*/  MUFU.EX2 R183, R183 ;  /* 0x000000b700b77308 */ /* 0x000fe20000000800 */
[----:B0-----:R-:W-:Y:S01]  /*9770*/  FFMA.FTZ R3, R0, R3, R181 ;  /* 0x0000000300037223 */ /* 0x001fe200000100b5 */
[-CC-:B------:R-:W-:Y:S01]  /*9780*/  FFMA.FTZ R76, R76, R5.reuse, -R11.reuse ;  /* 0x000000054c4c7223 */ /* 0x180fe2000001080b */
[-CC-:B------:R-:W-:Y:S01]  /*9790*/  FFMA.FTZ R78, R78, R5.reuse, -R11.reuse ;  /* 0x000000054e4e7223 */ /* 0x180fe2000001080b */
[-CC-:B------:R-:W-:Y:S01]  /*97a0*/  FFMA.FTZ R80, R80, R5.reuse, -R11.reuse ;  /* 0x0000000550507223 */ /* 0x180fe2000001080b */
[-CC-:B------:R-:W-:Y:S01]  /*97b0*/  FFMA.FTZ R82, R82, R5.reuse, -R11.reuse ;  /* 0x0000000552527223 */ /* 0x180fe2000001080b */
[----:B------:R-:W-:Y:S01]  /*97c0*/  FFMA.FTZ R86, R86, R5, -R11 ;  /* 0x0000000556567223 */ /* 0x000fe2000001080b */
[----:B------:R-:W-:Y:S01]  /*97d0*/  F2FP.BF16.F32.PACK_AB R176, R32, R21 ;  /* 0x0000001520b0723e */ /* 0x000fe200000010ff */
[----:B------:R-:W-:Y:S01]  /*97e0*/  MUFU.EX2 R20, R20 ;  /* 0x0000001400147308 */ /* 0x000fe20000000800 */
[C---:B-1----:R-:W-:Y:S01]  /*97f0*/  FADD.FTZ R42, R14.reuse, R3 ;  /* 0x000000030e2a7221 */ /* 0x042fe20000010000 */
[----:B------:R-:W-:-:S02]  /*9800*/  F2FP.BF16.F32.PACK_AB R181, R14, R181 ;  /* 0x000000b50eb5723e */ /* 0x000fc400000010ff */
[----:B------:R-:W-:-:S04]  /*9810*/  F2FP.BF16.F32.PACK_AB R174, R44, R29 ;  /* 0x0000001d2cae723e */ /* 0x000fc800000010ff */
        /* <DEDUP_REMOVED lines=12> */
[----:B------:R-:W-:Y:S01]  /*98e0*/  FFMA.FTZ R167, R60, R5, -R11 ;  /* 0x000000053ca77223 */ /* 0x000fe2000001080b */
[----:B------:R-:W-:-:S02]  /*98f0*/  UMOV UR5, UR37 ;  /* 0x0000002500057c82 */ /* 0x000fc40008000000 */
[----:B------:R-:W-:Y:S08]  /*9900*/  MUFU.EX2 R179, R179 ;  /* 0x000000b300b37308 */ /* 0x000ff00000000800 */
[----:B------:R-:W-:Y:S08]  /*9910*/  MUFU.EX2 R164, R164 ;  /* 0x000000a400a47308 */ /* 0x000ff00000000800 */
[----:B------:R-:W-:Y:S08]  /*9920*/  MUFU.EX2 R28, R28 ;  /* 0x0000001c001c7308 */ /* 0x000ff00000000800 */
[----:B------:R-:W-:Y:S08]  /*9930*/  MUFU.EX2 R173, R173 ;  /* 0x000000ad00ad7308 */ /* 0x000ff00000000800 */
[----:B------:R-:W0:Y:S08]  /*9940*/  MUFU.EX2 R166, R166 ;  /* 0x000000a600a67308 */ /* 0x000e300000000800 */
[----:B------:R-:W-:Y:S08]  /*9950*/  MUFU.EX2 R30, R30 ;  /* 0x0000001e001e7308 */ /* 0x000ff00000000800 */
[----:B------:R-:W-:Y:S01]  /*9960*/  MUFU.EX2 R175, R175 ;  /* 0x000000af00af7308 */ /* 0x000fe20000000800 */
[----:B0-----:R-:W-:-:S07]  /*9970*/  F2FP.BF16.F32.PACK_AB R172, R166, R27 ;  /* 0x0000001ba6ac723e */ /* 0x001fce00000010ff */
[----:B------:R-:W-:Y:S08]  /*9980*/  MUFU.EX2 R34, R34 ;  /* 0x0000002200227308 */ /* 0x000ff00000000800 */
[----:B------:R0:W-:Y:S08]  /*9990*/  MUFU.EX2 R31, R178 ;  /* 0x000000b2001f7308 */ /* 0x0001f00000000800 */
        /* <DEDUP_REMOVED lines=13> */
[----:B------:R-:W-:Y:S02]  /*9a70*/  IMAD.U32 R35, RZ, RZ, UR9 ;  /* 0x00000009ff237e24 */ /* 0x000fe4000f8e00ff */
[----:B------:R-:W-:Y:S01]  /*9a80*/  MUFU.EX2 R40, R40 ;  /* 0x0000002800287308 */ /* 0x000fe20000000800 */
[----:B------:R-:W-:Y:S01]  /*9a90*/  HGMMA.64x128x16.F32.BF16 R88, R156, gdesc[UR12].tnspB, R88, gsb0 ;  /* 0x41e0000c9c587df0 */ /* 0x000fe20008001858 */
[----:B------:R-:W-:Y:S01]  /*9aa0*/  UMOV UR14, UR6 ;  /* 0x00000006000e7c82 */ /* 0x000fe20008000000 */
[----:B------:R-:W-:Y:S01]  /*9ab0*/  UMOV UR15, 0x40000040 ;  /* 0x40000040000f7882 */ /* 0x000fe20000000000 */
[----:B------:R-:W-:Y:S01]  /*9ac0*/  @!P1 LEA R35, R35, UR38, 0x3 ;  /* 0x0000002623239c11 */ /* 0x000fe2000f8e18ff */
[----:B------:R-:W-:-:S03]  /*9ad0*/  UIADD3 UR6, UR4, -0x1, URZ ;  /* 0xffffffff04067890 */ /* 0x000fc6000fffe03f */
[----:B------:R-:W-:Y:S01]  /*9ae0*/  MUFU.EX2 R160, R160 ;  /* 0x000000a000a07308 */ /* 0x000fe20000000800 */
[----:B------:R-:W-:-:S04]  /*9af0*/  @!P1 IADD3 R35, R35, 0x34840, RZ ;  /* 0x0003484023239810 */ /* 0x000fc80007ffe0ff */
[----:B------:R-:W-:Y:S01]  /*9b00*/  @!P1 PRMT R35, RZ, 0x654, R35 ;  /* 0x00000654ff239816 */ /* 0x000fe20000000023 */
[----:B------:R-:W-:Y:S01]  /*9b10*/  UMOV UR4, UR6 ;  /* 0x0000000600047c82 */ /* 0x000fe20008000000 */
[----:B------:R-:W-:Y:S01]  /*9b20*/  UMOV UR6, UR36 ;  /* 0x0000002400067c82 */ /* 0x000fe20008000000 */
        /* <DEDUP_REMOVED lines=11> */
[----:B------:R-:W0:Y:S08]  /*9be0*/  MUFU.EX2 R70, R70 ;  /* 0x0000004600467308 */ /* 0x000e300000000800 */
[----:B------:R-:W-:Y:S08]  /*9bf0*/  MUFU.EX2 R45, R45 ;  /* 0x0000002d002d7308 */ /* 0x000ff00000000800 */
[----:B------:R-:W-:Y:S01]  /*9c00*/  MUFU.EX2 R72, R72 ;  /* 0x0000004800487308 */ /* 0x000fe20000000800 */
[----:B0-----:R-:W-:-:S07]  /*9c10*/  F2FP.BF16.F32.PACK_AB R163, R70, R68 ;  /* 0x0000004446a3723e */ /* 0x001fce00000010ff */
[----:B------:R-:W0:Y:S08]  /*9c20*/  MUFU.EX2 R202, R202 ;  /* 0x000000ca00ca7308 */ /* 0x000e300000000800 */
[----:B------:R-:W1:Y:S08]  /*9c30*/  MUFU.EX2 R74, R74 ;  /* 0x0000004a004a7308 */ /* 0x000e700000000800 */
[----:B------:R-:W-:Y:S01]  /*9c40*/  MUFU.EX2 R47, R47 ;  /* 0x0000002f002f7308 */ /* 0x000fe20000000800 */
[----:B------:R-:W-:-:S02]  /*9c50*/  WARPGROUP.DEPBAR.LE gsb0, 0x0 ;  /* 0x00008000000079c5 */ /* 0x000fc40000010000 */
[----:B------:R-:W-:-:S05]  /*9c60*/  WARPGROUP.ARRIVE ;  /* 0x00000000000079c5 */ /* 0x000fca0000000000 */
[----:B------:R-:W-:Y:S01]  /*9c70*/  MUFU.EX2 R76, R76 ;  /* 0x0000004c004c7308 */ /* 0x000fe20000000800 */
[----:B0-----:R-:W-:Y:S02]  /*9c80*/  F2FP.BF16.F32.PACK_AB R156, R202, R45 ;  /* 0x0000002dca9c723e */ /* 0x001fe400000010ff */
[----:B-1----:R-:W-:Y:S01]  /*9c90*/  F2FP.BF16.F32.PACK_AB R157, R74, R72 ;  /* 0x000000484a9d723e */ /* 0x002fe200000010ff */
[----:B------:R-:W-:Y:S04]  /*9ca0*/  HGMMA.64x128x16.F32.BF16 R88, R152, gdesc[UR12].tnspB, R88, gsb0 ;  /* 0x41e0000c98587df0 */ /* 0x000fe80008001858 */
[----:B------:R-:W0:Y:S08]  /*9cb0*/  MUFU.EX2 R204, R204 ;  /* 0x000000cc00cc7308 */ /* 0x000e300000000800 */
[----:B------:R-:W1:Y:S08]  /*9cc0*/  MUFU.EX2 R78, R78 ;  /* 0x0000004e004e7308 */ /* 0x000e700000000800 */
[----:B------:R-:W-:Y:S01]  /*9cd0*/  MUFU.EX2 R49, R49 ;  /* 0x0000003100317308 */ /* 0x000fe20000000800 */
[----:B0-----:R-:W-:-:S07]  /*9ce0*/  F2FP.BF16.F32.PACK_AB R158, R204, R47 ;  /* 0x0000002fcc9e723e */ /* 0x001fce00000010ff */
[----:B------:R-:W-:Y:S01]  /*9cf0*/  MUFU.EX2 R80, R80 ;  /* 0x0000005000507308 */ /* 0x000fe20000000800 */
[----:B-1----:R-:W-:-:S07]  /*9d00*/  F2FP.BF16.F32.PACK_AB R159, R78, R76 ;  /* 0x0000004c4e9f723e */ /* 0x002fce00000010ff */
[----:B------:R-:W0:Y:S08]  /*9d10*/  MUFU.EX2 R206, R206 ;  /* 0x000000ce00ce7308 */ /* 0x000e300000000800 */
[----:B------:R-:W1:Y:S08]  /*9d20*/  MUFU.EX2 R82, R82 ;  /* 0x0000005200527308 */ /* 0x000e700000000800 */
[----:B------:R-:W-:Y:S08]  /*9d30*/  MUFU.EX2 R51, R51 ;  /* 0x0000003300337308 */ /* 0x000ff00000000800 */
[----:B------:R-:W-:Y:S08]  /*9d40*/  MUFU.EX2 R86, R86 ;  /* 0x0000005600567308 */ /* 0x000ff00000000800 */
[----:B------:R-:W2:Y:S01]  /*9d50*/  MUFU.EX2 R84, R84 ;  /* 0x0000005400547308 */ /* 0x000ea20000000800 */
[----:B------:R-:W-:-:S02]  /*9d60*/  WARPGROUP.DEPBAR.LE gsb0, 0x0 ;  /* 0x00008000000079c5 */ /* 0x000fc40000010000 */
[----:B------:R3:W-:Y:S01]  /*9d70*/  @!P1 SYNCS.ARRIVE.TRANS64.RED.A1T0 RZ, [R35+URZ], RZ ;  /* 0x000000ff23ff99a7 */ /* 0x0007e2000810043f */
[----:B0-----:R-:W-:Y:S02]  /*9d80*/  F2FP.BF16.F32.PACK_AB R152, R206, R49 ;  /* 0x00000031ce98723e */ /* 0x001fe400000010ff */
[----:B-1----:R-:W-:Y:S02]  /*9d90*/  F2FP.BF16.F32.PACK_AB R153, R82, R80 ;  /* 0x000000505299723e */ /* 0x002fe400000010ff */
[----:B--2---:R-:W-:Y:S01]  /*9da0*/  F2FP.BF16.F32.PACK_AB R154, R84, R51 ;  /* 0x00000033549a723e */ /* 0x004fe200000010ff */
[----:B---3--:R-:W-:Y:S01]  /*9db0*/  FFMA.FTZ R35, R2, R4, R13 ;  /* 0x0000000402237223 */ /* 0x008fe2000001000d */
[----:B------:R0:W-:Y:S03]  /*9dc0*/  @!P1 SYNCS.ARRIVE.TRANS64.RED.A1T0 RZ, [R46+URZ], RZ ;  /* 0x000000ff2eff99a7 */ /* 0x0001e6000810043f */
[----:B------:R-:W-:Y:S01]  /*9dd0*/  FADD.FTZ R4, R170, R35 ;  /* 0x00000023aa047221 */ /* 0x000fe20000010000 */
[----:B------:R-:W-:Y:S01]  /*9de0*/  FADD.FTZ R35, R183, R42 ;  /* 0x0000002ab7237221 */ /* 0x000fe20000010000 */
[----:B------:R-:W-:-:S02]  /*9df0*/  F2FP.BF16.F32.PACK_AB R183, R20, R183 ;  /* 0x000000b714b7723e */ /* 0x000fc400000010ff */
[----:B------:R-:W-:Y:S01]  /*9e00*/  FADD.FTZ R3, R15, R4 ;  /* 0x000000040f037221 */ /* 0x000fe20000010000 */
[----:B0-----:R-:W-:Y:S01]  /*9e10*/  FADD.FTZ R46, R20, R35 ;  /* 0x00000023142e7221 */ /* 0x001fe20000010000 */
[-CC-:B------:R-:W-:Y:S01]  /*9e20*/  FFMA.FTZ R4, R62, R5.reuse, -R11.reuse ;  /* 0x000000053e047223 */ /* 0x180fe2000001080b */
[----:B------:R-:W-:Y:S01]  /*9e30*/  FFMA.FTZ R11, R168, R5, -R11 ;  /* 0x00000005a80b7223 */ /* 0x000fe2000001080b */
[----:B------:R-:W-:Y:S01]  /*9e40*/  FADD.FTZ R42, R24, R3 ;  /* 0x00000003182a7221 */ /* 0x000fe20000010000 */
[----:B------:R-:W-:Y:S01]  /*9e50*/  FADD.FTZ R35, R177, R46 ;  /* 0x0000002eb1237221 */ /* 0x000fe20000010000 */
[C---:B------:R-:W-:Y:S02]  /*9e60*/  F2FP.BF16.F32.PACK_AB R177, R26.reuse, R177 ;  /* 0x000000b11ab1723e */ /* 0x040fe400000010ff */
[----:B------:R-:W-:Y:S01]  /*9e70*/  FADD.FTZ R3, R21, R42 ;  /* 0x0000002a15037221 */ /* 0x000fe20000010000 */
[----:B------:R-:W-:Y:S01]  /*9e80*/  FADD.FTZ R46, R26, R35 ;  /* 0x000000231a2e7221 */ /* 0x000fe20000010000 */
[----:B------:R-:W-:Y:S01]  /*9e90*/  MUFU.EX2 R4, R4 ;  /* 0x0000000400047308 */ /* 0x000fe20000000800 */
[----:B------:R-:W-:Y:S01]  /*9ea0*/  F2FP.BF16.F32.PACK_AB R168, R194, R31 ;  /* 0x0000001fc2a8723e */ /* 0x000fe200000010ff */
[----:B------:R-:W-:Y:S01]  /*9eb0*/  FADD.FTZ R42, R32, R3 ;  /* 0x00000003202a7221 */ /* 0x000fe20000010000 */
[----:B------:R-:W-:Y:S01]  /*9ec0*/  FADD.FTZ R35, R179, R46 ;  /* 0x0000002eb3237221 */ /* 0x000fe20000010000 */
[----:B------:R-:W-:-:S02]  /*9ed0*/  F2FP.BF16.F32.PACK_AB R179, R28, R179 ;  /* 0x000000b31cb3723e */ /* 0x000fc400000010ff */
[----:B------:R-:W-:Y:S01]  /*9ee0*/  FADD.FTZ R3, R25, R42 ;  /* 0x0000002a19037221 */ /* 0x000fe20000010000 */
[----:B------:R-:W-:Y:S01]  /*9ef0*/  FADD.FTZ R46, R28, R35 ;  /* 0x000000231c2e7221 */ /* 0x000fe20000010000 */
[----:B------:R-:W0:Y:S01]  /*9f00*/  MUFU.EX2 R11, R11 ;  /* 0x0000000b000b7308 */ /* 0x000e220000000800 */
[----:B------:R-:W-:Y:S01]  /*9f10*/  F2FP.BF16.F32.PACK_AB R170, R196, R33 ;  /* 0x00000021c4aa723e */ /* 0x000fe200000010ff */
[----:B------:R-:W-:Y:S01]  /*9f20*/  FADD.FTZ R42, R164, R3 ;  /* 0x00000003a42a7221 */ /* 0x000fe20000010000 */
[----:B------:R-:W-:Y:S01]  /*9f30*/  FADD.FTZ R35, R173, R46 ;  /* 0x0000002ead237221 */ /* 0x000fe20000010000 */
[----:B------:R-:W-:Y:S02]  /*9f40*/  F2FP.BF16.F32.PACK_AB R164, R160, R37 ;  /* 0x00000025a0a4723e */ /* 0x000fe400000010ff */
[----:B------:R-:W-:Y:S01]  /*9f50*/  FADD.FTZ R3, R27, R42 ;  /* 0x0000002a1b037221 */ /* 0x000fe20000010000 */
[C---:B------:R-:W-:Y:S01]  /*9f60*/  FADD.FTZ R46, R30.reuse, R35 ;  /* 0x000000231e2e7221 */ /* 0x040fe20000010000 */
[----:B------:R-:W-:-:S02]  /*9f70*/  F2FP.BF16.F32.PACK_AB R173, R30, R173 ;  /* 0x000000ad1ead723e */ /* 0x000fc400000010ff */
[----:B------:R-:W-:Y:S01]  /*9f80*/  FADD.FTZ R42, R166, R3 ;  /* 0x00000003a62a7221 */ /* 0x000fe20000010000 */
[----:B------:R-:W-:Y:S01]  /*9f90*/  FADD.FTZ R35, R175, R46 ;  /* 0x0000002eaf237221 */ /* 0x000fe20000010000 */
[----:B------:R-:W-:Y:S02]  /*9fa0*/  F2FP.BF16.F32.PACK_AB R166, R162, R39 ;  /* 0x00000027a2a6723e */ /* 0x000fe400000010ff */
[----:B------:R-:W-:Y:S01]  /*9fb0*/  FADD.FTZ R3, R29, R42 ;  /* 0x0000002a1d037221 */ /* 0x000fe20000010000 */
[C---:B------:R-:W-:Y:S01]  /*9fc0*/  FADD.FTZ R46, R34.reuse, R35 ;  /* 0x00000023222e7221 */ /* 0x040fe20000010000 */
[----:B------:R-:W-:Y:S02]  /*9fd0*/  F2FP.BF16.F32.PACK_AB R175, R34, R175 ;  /* 0x000000af22af723e */ /* 0x000fe400000010ff */
[----:B------:R-:W-:Y:S01]  /*9fe0*/  FADD.FTZ R42, R44, R3 ;  /* 0x000000032c2a7221 */ /* 0x000fe20000010000 */
[----:B------:R-:W-:Y:S01]  /*9ff0*/  FADD.FTZ R13, R169, R46 ;  /* 0x0000002ea90d7221 */ /* 0x000fe20000010000 */
[----:B0-----:R-:W-:-:S02]  /*a000*/  F2FP.BF16.F32.PACK_AB R155, R11, R86 ;  /* 0x000000560b9b723e */ /* 0x001fc400000010ff */
[----:B------:R-:W-:Y:S01]  /*a010*/  FADD.FTZ R3, R31, R42 ;  /* 0x0000002a1f037221 */ /* 0x000fe20000010000 */
[C---:B------:R-:W-:Y:S01]  /*a020*/  FADD.FTZ R24, R36.reuse, R13 ;  /* 0x0000000d24187221 */ /* 0x040fe20000010000 */
        /* <DEDUP_REMOVED lines=15> */
[----:B------:R-:W-:Y:S01]  /*a120*/  FADD.FTZ R13, R4, R13 ;  /* 0x0000000d040d7221 */ /* 0x000fe20000010000 */
[----:B------:R-:W-:Y:S02]  /*a130*/  F2FP.BF16.F32.PACK_AB R160, R198, R41 ;  /* 0x00000029c6a0723e */ /* 0x000fe400000010ff */
[----:B------:R-:W-:Y:S01]  /*a140*/  FADD.FTZ R14, R162, R3 ;  /* 0x00000003a20e7221 */ /* 0x000fe20000010000 */
[----:B------:R-:W-:Y:S01]  /*a150*/  FADD.FTZ R13, R64, R13 ;  /* 0x0000000d400d7221 */ /* 0x000fe20000010000 */
[----:B------:R-:W-:-:S02]  /*a160*/  F2FP.BF16.F32.PACK_AB R162, R200, R43 ;  /* 0x0000002bc8a2723e */ /* 0x000fc400000010ff */
[----:B------:R-:W-:Y:S01]  /*a170*/  FADD.FTZ R3, R41, R14 ;  /* 0x0000000e29037221 */ /* 0x000fe20000010000 */
[----:B------:R-:W-:-:S03]  /*a180*/  FADD.FTZ R13, R66, R13 ;  /* 0x0000000d420d7221 */ /* 0x000fc60000010000 */
        /* <DEDUP_REMOVED lines=18> */
[----:B------:R-:W-:-:S04]  /*a2b0*/  FADD.FTZ R3, R51, R4 ;  /* 0x0000000433037221 */ /* 0x000fc80000010000 */
[----:B------:R-:W-:Y:S01]  /*a2c0*/  FADD.FTZ R4, R84, R3 ;  /* 0x0000000354047221 */ /* 0x000fe20000010000 */
[----:B------:R-:W-:Y:S01]  /*a2d0*/  FADD.FTZ R3, R11, R13 ;  /* 0x0000000d0b037221 */ /* 0x000fe20000010000 */
[----:B------:R-:W-:Y:S02]  /*a2e0*/  IMAD.MOV.U32 R11, RZ, RZ, R10 ;  /* 0x000000ffff0b7224 */ /* 0x000fe400078e000a */
[----:B------:R-:W-:Y:S01]  /*a2f0*/  IMAD.MOV.U32 R13, RZ, RZ, R12 ;  /* 0x000000ffff0d7224 */ /* 0x000fe200078e000c */
[----:B------:R-:W-:Y:S06]  /*a300*/  @P2 BRA `(.L_x_2270) ;  /* 0xffffffd400a42947 */ /* 0x000fec000383ffff */
.L_x_2261:
        /* <DEDUP_REMOVED lines=67> */
.L_x_2271:
[----:B------:R-:W-:Y:S01]  /*a740*/  ULEA UR5, UR36, UR38, 0x3 ;  /* 0x0000002624057291 */ /* 0x000fe2000f8e183f */
[----:B------:R-:W-:-:S05]  /*a750*/  IMAD.U32 R0, RZ, RZ, UR37 ;  /* 0x00000025ff007e24 */ /* 0x000fca000f8e00ff */
[----:B------:R-:W-:-:S04]  /*a760*/  SHF.L.U32 R0, R0, 0x1f, RZ ;  /* 0x0000001f00007819 */ /* 0x000fc800000006ff */
[----:B------:R0:W1:Y:S01]  /*a770*/  SYNCS.PHASECHK.TRANS64.TRYWAIT P2, [UR5+0x34850], R0 ;  /* 0x03485000ff0075a7 */ /* 0x0000620008040145 */
[----:B------:R-:W-:Y:S05]  /*a780*/  @!P0 BRA `(.L_x_2272) ;  /* 0x0000000000048947 */ /* 0x000fea0003800000 */
[----:B------:R-:W-:Y:S01]  /*a790*/  BPT.TRAP 0x1 ;  /* 0x000000040000795c */ /* 0x000fe20000300000 */
.L_x_2272:
[----:B-1----:R-:W-:Y:S05]  /*a7a0*/  @P2 BRA `(.L_x_2273) ;  /* 0x0000000000082947 */ /* 0x002fea0003800000 */
[----:B------:R-:W1:Y:S02]  /*a7b0*/  SYNCS.PHASECHK.TRANS64.TRYWAIT P0, [UR5+0x34850], R0 ;  /* 0x03485000ff0075a7 */ /* 0x000e640008000145 */
[----:B-1----:R-:W-:Y:S05]  /*a7c0*/  @!P0 BRA `(.L_x_2274) ;  /* 0x0000007000dc8947 */ /* 0x002fea0003800000 */
.L_x_2273:
[----:B------:R-:W-:Y:S01]  /*a7d0*/  UIADD3 UR38, UR38, 0x400, URZ ;  /* 0x0000040026267890 */ /* 0x000fe2000fffe03f */
[----:B------:R-:W-:Y:S01]  /*a7e0*/  WARPGROUP.ARRIVE ;  /* 0x00000000000079c5 */ /* 0x000fe20000000000 */
[----:B------:R-:W-:Y:S01]  /*a7f0*/  UMOV UR7, 0x40000040 ;  /* 0x4000004000077882 */ /* 0x000fe20000000000 */
[----:B-1----:R-:W1:Y:S01]  /*a800*/  SHFL.BFLY PT, R7, R4, 0x2, 0x1f ;  /* 0x0c401f0004077f89 */ /* 0x002e6200000e0000 */
[----:B------:R-:W-:Y:S01]  /*a810*/  USHF.R.U32.HI UR38, URZ, 0x4, UR38 ;  /* 0x000000043f267899 */ /* 0x000fe20008011626 */
[----:B------:R-:W-:Y:S01]  /*a820*/  R2UR UR8, R185 ;  /* 0x00000000b90872ca */ /* 0x000fe200000e0000 */
[----:B------:R-:W-:Y:S01]  /*a830*/  IMAD.MOV.U32 R88, RZ, RZ, -0x800000 ;  /* 0xff800000ff587424 */ /* 0x000fe200078e00ff */
[----:B0-----:R-:W0:Y:S01]  /*a840*/  SHFL.BFLY PT, R0, R3, 0x2, 0x1f ;  /* 0x0c401f0003007f89 */ /* 0x001e2200000e0000 */
[----:B------:R-:W-:-:S04]  /*a850*/  ULOP3.LUT UR38, UR38, 0x3fff, URZ, 0xc0, !UPT ;  /* 0x00003fff26267892 */ /* 0x000fc8000f8ec03f */
[----:B------:R-:W-:-:S04]  /*a860*/  ULOP3.LUT UR4, UR38, 0x4000000, URZ, 0xfc, !UPT ;  /* 0x0400000026047892 */ /* 0x000fc8000f8efc3f */
[----:B------:R-:W-:Y:S02]  /*a870*/  ULEA UR4, UR36, UR4, 0xb ;  /* 0x0000000424047291 */ /* 0x000fe4000f8e583f */
[----:B------:R-:W-:Y:S02]  /*a880*/  UIADD3 UR36, UR36, 0x1, URZ ;  /* 0x0000000124247890 */ /* 0x000fe4000fffe03f */
[----:B------:R-:W-:Y:S02]  /*a890*/  UIADD3 UR8, UR8, 0x1, URZ ;  /* 0x0000000108087890 */ /* 0x000fe4000fffe03f */
[----:B------:R-:W-:Y:S01]  /*a8a0*/  UISETP.NE.AND UP0, UPT, UR36, 0x2, UPT ;  /* 0x000000022400788c */ /* 0x000fe2000bf05270 */
[----:B------:R-:W-:Y:S02]  /*a8b0*/  UMOV UR6, UR4 ;  /* 0x0000000400067c82 */ /* 0x000fe40008000000 */
[----:B------:R-:W-:Y:S01]  /*a8c0*/  HGMMA.64x128x16.F32.BF16 R24, R180, gdesc[UR4].tnspB, R24, gsb0 ;  /* 0x41e00004b4187df0 */ /* 0x000fe20008001818 */
[----:B------:R-:W-:Y:S01]  /*a8d0*/  UIADD3 UR6, UR4, 0x80, URZ ;  /* 0x0000008004067890 */ /* 0x000fe2000fffe03f */
[----:B-1----:R-:W-:Y:S01]  /*a8e0*/  FADD.FTZ R7, R7, R4 ;  /* 0x0000000407077221 */ /* 0x002fe20000010000 */
[----:B------:R-:W-:Y:S01]  /*a8f0*/  UMOV UR7, 0x40000040 ;  /* 0x4000004000077882 */ /* 0x000fe20000000000 */
[----:B------:R-:W-:-:S02]  /*a900*/  IMAD.MOV.U32 R4, RZ, RZ, RZ ;  /* 0x000000ffff047224 */ /* 0x000fc400078e00ff */
[----:B0-----:R-:W-:Y:S01]  /*a910*/  FADD.FTZ R2, R0, R3 ;  /* 0x0000000300027221 */ /* 0x001fe20000010000 */
[----:B------:R-:W-:Y:S01]  /*a920*/  IMAD.MOV.U32 R3, RZ, RZ, RZ ;  /* 0x000000ffff037224 */ /* 0x000fe200078e00ff */
[----:B------:R-:W0:Y:S01]  /*a930*/  SHFL.BFLY PT, R0, R7, 0x1, 0x1f ;  /* 0x0c201f0007007f89 */ /* 0x000e2200000e0000 */
[----:B------:R-:W-:Y:S01]  /*a940*/  IMAD.U32 R185, RZ, RZ, UR8 ;  /* 0x00000008ffb97e24 */ /* 0x000fe2000f8e00ff */
[----:B------:R-:W-:Y:S02]  /*a950*/  USEL UR36, UR36, URZ, UP0 ;  /* 0x0000003f24247287 */ /* 0x000fe40008000000 */
[----:B------:R-:W1:Y:S01]  /*a960*/  SHFL.BFLY PT, R9, R2, 0x1, 0x1f ;  /* 0x0c201f0002097f89 */ /* 0x000e6200000e0000 */
[----:B0-----:R-:W-:Y:S01]  /*a970*/  FADD.FTZ R11, R7, R0 ;  /* 0x00000000070b7221 */ /* 0x001fe20000010000 */
[----:B------:R-:W-:Y:S02]  /*a980*/  IMAD.MOV.U32 R0, RZ, RZ, -0x800000 ;  /* 0xff800000ff007424 */ /* 0x000fe400078e00ff */
[----:B-1----:R-:W-:-:S02]  /*a990*/  FADD.FTZ R9, R2, R9 ;  /* 0x0000000902097221 */ /* 0x002fc40000010000 */
[----:B------:R-:W-:Y:S01]  /*a9a0*/  FSETP.NE.FTZ.AND P0, PT, R11, RZ, PT ;  /* 0x000000ff0b00720b */ /* 0x000fe20003f15000 */
[----:B------:R-:W-:Y:S02]  /*a9b0*/  IMAD.U32 R2, RZ, RZ, UR5 ;  /* 0x00000005ff027e24 */ /* 0x000fe4000f8e00ff */
[----:B------:R-:W-:Y:S02]  /*a9c0*/  FSETP.NE.FTZ.AND P2, PT, R9, RZ, PT ;  /* 0x000000ff0900720b */ /* 0x000fe40003f55000 */
[----:B------:R-:W-:-:S05]  /*a9d0*/  @!P1 VIADD R2, R2, 0x34860 ;  /* 0x0003486002029836 */ /* 0x000fca0000000000 */
[----:B------:R-:W-:-:S03]  /*a9e0*/  @!P1 PRMT R2, RZ, 0x654, R2 ;  /* 0x00000654ff029816 */ /* 0x000fc60000000002 */
[----:B------:R-:W0:Y:S01]  /*a9f0*/  @P0 MUFU.LG2 R6, R11 ;  /* 0x0000000b00060308 */ /* 0x000e220000000c00 */
[C---:B------:R-:W-:Y:S02]  /*aa00*/  @P0 FMUL.FTZ R7, R5.reuse, 0.69314718246459960938 ;  /* 0x3f31721805070820 */ /* 0x040fe40000410000 */
[----:B------:R-:W-:-:S05]  /*aa10*/  @P2 FMUL.FTZ R14, R5, 0.69314718246459960938 ;  /* 0x3f317218050e2820 */ /* 0x000fca0000410000 */
        /* <DEDUP_REMOVED lines=110> */
.L_x_2244:
[----:B------:R-:W0:Y:S01]  /*b100*/  S2R R3, SR_CgaCtaId ;  /* 0x0000000000037919 */ /* 0x000e220000008800 */
[----:B------:R-:W-:Y:S01]  /*b110*/  MOV R36, 0x400 ;  /* 0x0000040000247802 */ /* 0x000fe20000000f00 */
[----:B------:R-:W-:Y:S01]  /*b120*/  BSSY B0, `(.L_x_2275) ;  /* 0x00001d4000007945 */ /* 0x000fe20003800000 */
[----:B------:R-:W-:Y:S02]  /*b130*/  BAR.SYNC.DEFER_BLOCKING 0x5, 0x180 ;  /* 0x0146000000007b1d */ /* 0x000fe40000010000 */
[----:B0-----:R-:W-:-:S05]  /*b140*/  LEA R36, R3, R36, 0x18 ;  /* 0x0000002403247211 */ /* 0x001fca00078ec0ff */
[----:B------:R-:W0:Y:S02]  /*b150*/  LDS R2, [R36+0x348d0] ;  /* 0x0348d00024027984 */ /* 0x000e240000000800 */
[----:B0-----:R-:W-:Y:S01]  /*b160*/  R2UR UR4, R2 ;  /* 0x00000000020472ca */ /* 0x001fe200000e0000 */
[----:B------:R-:W-:Y:S06]  /*b170*/  BAR.ARV 0x4, 0x180 ;  /* 0x0106000000007b1d */ /* 0x000fec0000002000 */
[----:B------:R-:W-:Y:S08]  /*b180*/  @P0 BRA `(.L_x_2276) ;  /* 0x0000001000c00947 */ /* 0x000ff00003800000 */
[----:B------:R-:W0:Y:S01]  /*b190*/  S2R R3, SR_SWINHI ;  /* 0x0000000000037919 */ /* 0x000e220000002f00 */
[----:B------:R-:W-:Y:S01]  /*b1a0*/  R2UR UR14, R23 ;  /* 0x00000000170e72ca */ /* 0x000fe200000e0000 */
[----:B------:R-:W-:Y:S01]  /*b1b0*/  ULDC.64 UR8, c[0x0][0xb90] ;  /* 0x0002e40000087ab9 */ /* 0x000fe20000000a00 */
[----:B------:R-:W-:Y:S01]  /*b1c0*/  F2FP.BF16.F32.PACK_AB R6, R93, R6 ;  /* 0x000000065d06723e */ /* 0x000fe200000010ff */
[----:B------:R-:W-:Y:S01]  /*b1d0*/  USHF.R.S32.HI UR13, URZ, 0x1f, UR61 ;  /* 0x0000001f3f0d7899 */ /* 0x000fe2000801143d */
[----:B------:R-:W-:Y:S01]  /*b1e0*/  F2FP.BF16.F32.PACK_AB R72, R73, R72 ;  /* 0x000000484948723e */ /* 0x000fe200000010ff */
[----:B------:R-:W-:Y:S01]  /*b1f0*/  ULDC.64 UR10, c[0x0][0xb98] ;  /* 0x0002e600000a7ab9 */ /* 0x000fe20000000a00 */
[----:B------:R-:W-:Y:S01]  /*b200*/  F2FP.BF16.F32.PACK_AB R73, R75, R74 ;  /* 0x0000004a4b49723e */ /* 0x000fe200000010ff */
[----:B------:R-:W-:Y:S01]  /*b210*/  ULDC.64 UR16, c[0x0][0x208] ;  /* 0x0000820000107ab9 */ /* 0x000fe20000000a00 */
[----:B------:R-:W-:Y:S02]  /*b220*/  F2FP.BF16.F32.PACK_AB R80, R81, R80 ;  /* 0x000000505150723e */ /* 0x000fe400000010ff */
[----:B------:R-:W-:-:S02]  /*b230*/  F2FP.BF16.F32.PACK_AB R74, R77, R76 ;  /* 0x0000004c4d4a723e */ /* 0x000fc400000010ff */
[----:B------:R-:W-:Y:S01]  /*b240*/  F2FP.BF16.F32.PACK_AB R75, R79, R78 ;  /* 0x0000004e4f4b723e */ /* 0x000fe200000010ff */
[----:B------:R-:W-:Y:S01]  /*b250*/  USHF.R.S32.HI UR12, URZ, 0x1f, UR14 ;  /* 0x0000001f3f0c7899 */ /* 0x000fe2000801140e */
[----:B------:R-:W-:Y:S01]  /*b260*/  F2FP.BF16.F32.PACK_AB R81, R83, R82 ;  /* 0x000000525351723e */ /* 0x000fe200000010ff */
[----:B------:R-:W-:Y:S01]  /*b270*/  UIMAD.WIDE.U32 UR6, UR14, UR8, URZ ;  /* 0x000000080e0672a5 */ /* 0x000fe2000f8e003f */
[----:B------:R-:W-:Y:S01]  /*b280*/  F2FP.BF16.F32.PACK_AB R82, R85, R84 ;  /* 0x000000545552723e */ /* 0x000fe200000010ff */
[----:B------:R-:W-:Y:S01]  /*b290*/  UIMAD UR5, UR12, UR8, URZ ;  /* 0x000000080c0572a4 */ /* 0x000fe2000f8e023f */
[----:B------:R-:W-:Y:S01]  /*b2a0*/  F2FP.BF16.F32.PACK_AB R83, R87, R86 ;  /* 0x000000565753723e */ /* 0x000fe200000010ff */
[----:B------:R-:W-:Y:S02]  /*b2b0*/  UIMAD UR8, UR13, UR10, URZ ;  /* 0x0000000a0d0872a4 */ /* 0x000fe4000f8e023f */
[----:B------:R-:W-:Y:S02]  /*b2c0*/  UIMAD UR5, UR14, UR9, UR5 ;  /* 0x000000090e0572a4 */ /* 0x000fe4000f8e0205 */
[----:B------:R-:W-:-:S02]  /*b2d0*/  UIMAD UR8, UR61, UR11, UR8 ;  /* 0x0000000b3d0872a4 */ /* 0x000fc4000f8e0208 */
[----:B------:R-:W-:-:S03]  /*b2e0*/  UIADD3 UR7, UR7, UR5, URZ ;  /* 0x0000000507077290 */ /* 0x000fc6000fffe03f */
[----:B------:R-:W-:Y:S01]  /*b2f0*/  ULDC UR5, c[0x0][0xa88] ;  /* 0x0002a20000057ab9 */ /* 0x000fe20000000800 */
[----:B------:R-:W-:Y:S01]  /*b300*/  UIMAD.WIDE.U32 UR6, UR61, UR10, UR6 ;  /* 0x0000000a3d0672a5 */ /* 0x000fe2000f8e0006 */
[----:B------:R-:W-:Y:S02]  /*b310*/  MOV R34, R36 ;  /* 0x0000002400227202 */ /* 0x000fe40000000f00 */
[----:B0-----:R-:W-:Y:S01]  /*b320*/  MOV R35, R3 ;  /* 0x0000000300237202 */ /* 0x001fe20000000f00 */
[----:B------:R-:W-:Y:S01]  /*b330*/  IMAD R3, R184, 0x40, R16 ;  /* 0x00000040b8037824 */ /* 0x000fe200078e0210 */
[----:B------:R-:W-:Y:S01]  /*b340*/  ULDC.64 UR10, c[0x0][0xaf0] ;  /* 0x0002bc00000a7ab9 */ /* 0x000fe20000000a00 */
[----:B------:R-:W-:-:S04]  /*b350*/  IMAD.WIDE R4, R189, 0x2, R34 ;  /* 0x00000002bd047825 */ /* 0x000fc800078e0222 */
[----:B------:R-:W-:Y:S01]  /*b360*/  IMAD.WIDE R34, R3, 0x2, R34 ;  /* 0x0000000203227825 */ /* 0x000fe200078e0222 */
[C---:B------:R-:W-:Y:S02]  /*b370*/  IADD3 R23, P2, R4.reuse, 0x4020, RZ ;  /* 0x0000402004177810 */ /* 0x040fe40007f5e0ff */
[C---:B------:R-:W-:Y:S02]  /*b380*/  LOP3.LUT R3, R4.reuse, 0x380, RZ, 0xc0, !PT ;  /* 0x0000038004037812 */ /* 0x040fe400078ec0ff */
[----:B------:R-:W-:Y:S01]  /*b390*/  LOP3.LUT R12, R23, 0x380, RZ, 0xc0, !PT ;  /* 0x00000380170c7812 */ /* 0x000fe200078ec0ff */
[----:B------:R-:W-:Y:S01]  /*b3a0*/  IMAD.X R39, RZ, RZ, R5, P2 ;  /* 0x000000ffff277224 */ /* 0x000fe200010e0605 */
[----:B------:R-:W-:Y:S02]  /*b3b0*/  IADD3 R27, P1, R4, 0x4040, RZ ;  /* 0x00004040041b7810 */ /* 0x000fe40007f3e0ff */
[----:B------:R-:W-:Y:S02]  /*b3c0*/  SHF.R.U64 R12, R12, 0x3, RZ ;  /* 0x000000030c0c7819 */ /* 0x000fe400000012ff */
[----:B------:R-:W-:-:S02]  /*b3d0*/  IADD3 R21, P6, R4, 0x20, RZ ;  /* 0x0000002004157810 */ /* 0x000fc40007fde0ff */
[----:B------:R-:W-:Y:S02]  /*b3e0*/  LOP3.LUT R38, R12, R23, RZ, 0x3c, !PT ;  /* 0x000000170c267212 */ /* 0x000fe400078e3cff */
[----:B------:R-:W0:Y:S01]  /*b3f0*/  LDC R23, c[0x0][0xbe8] ;  /* 0x0002fa00ff177b82 */ /* 0x000e220000000800 */
[----:B------:R-:W-:Y:S01]  /*b400*/  SHF.R.U64 R3, R3, 0x3, RZ ;  /* 0x0000000303037819 */ /* 0x000fe200000012ff */
[--C-:B------:R-:W-:Y:S01]  /*b410*/  IMAD.X R13, RZ, RZ, R5.reuse, P6 ;  /* 0x000000ffff0d7224 */ /* 0x100fe200030e0605 */
[C---:B------:R-:W-:Y:S02]  /*b420*/  IADD3 R10, P3, R4.reuse, 0x4000, RZ ;  /* 0x00004000040a7810 */ /* 0x040fe40007f7e0ff */
[C---:B------:R-:W-:Y:S02]  /*b430*/  IADD3 R43, P0, R4.reuse, 0x4060, RZ ;  /* 0x00004060042b7810 */ /* 0x040fe40007f1e0ff */
[C---:B------:R-:W-:Y:S01]  /*b440*/  IADD3 R8, P4, R4.reuse, 0x60, RZ ;  /* 0x0000006004087810 */ /* 0x040fe20007f9e0ff */
[----:B------:R-:W-:Y:S01]  /*b450*/  IMAD.X R15, RZ, RZ, R5, P3 ;  /* 0x000000ffff0f7224 */ /* 0x000fe200018e0605 */
[----:B------:R-:W-:-:S02]  /*b460*/  IADD3 R25, P5, R4, 0x40, RZ ;  /* 0x0000004004197810 */ /* 0x000fc40007fbe0ff */
[----:B------:R-:W-:Y:S01]  /*b470*/  LOP3.LUT R4, R3, R4, RZ, 0x3c, !PT ;  /* 0x0000000403047212 */ /* 0x000fe200078e3cff */
[--C-:B------:R-:W-:Y:S01]  /*b480*/  IMAD.X R11, RZ, RZ, R5.reuse, P4 ;  /* 0x000000ffff0b7224 */ /* 0x100fe200020e0605 */
[----:B------:R-:W-:Y:S01]  /*b490*/  LOP3.LUT R14, R27, 0x380, RZ, 0xc0, !PT ;  /* 0x000003801b0e7812 */ /* 0x000fe200078ec0ff */
[----:B------:R-:W-:Y:S01]  /*b4a0*/  IMAD.X R9, RZ, RZ, R5, P5 ;  /* 0x000000ffff097224 */ /* 0x000fe200028e0605 */
[----:B------:R-:W-:Y:S02]  /*b4b0*/  LOP3.LUT R3, R10, 0x380, RZ, 0xc0, !PT ;  /* 0x000003800a037812 */ /* 0x000fe400078ec0ff */
[----:B------:R-:W-:Y:S02]  /*b4c0*/  LOP3.LUT R2, R21, 0x380, RZ, 0xc0, !PT ;  /* 0x0000038015027812 */ /* 0x000fe400078ec0ff */
[----:B------:R-:W-:Y:S02]  /*b4d0*/  IADD3 R33, P6, R34, 0x1000, RZ ;  /* 0x0000100022217810 */ /* 0x000fe40007fde0ff */
[----:B------:R-:W-:-:S02]  /*b4e0*/  SHF.R.U64 R14, R14, 0x3, RZ ;  /* 0x000000030e0e7819 */ /* 0x000fc400000012ff */
[----:B------:R-:W-:Y:S02]  /*b4f0*/  SHF.R.U64 R3, R3, 0x3, RZ ;  /* 0x0000000303037819 */ /* 0x000fe400000012ff */
[----:B------:R-:W-:Y:S02]  /*b500*/  SHF.R.U64 R2, R2, 0x3, RZ ;  /* 0x0000000302027819 */ /* 0x000fe400000012ff */
[----:B------:R-:W-:Y:S02]  /*b510*/  LOP3.LUT R32, R33, 0x380, RZ, 0xc0, !PT ;  /* 0x0000038021207812 */ /* 0x000fe400078ec0ff */
[----:B------:R-:W-:Y:S02]  /*b520*/  LOP3.LUT R40, R14, R27, RZ, 0x3c, !PT ;  /* 0x0000001b0e287212 */ /* 0x000fe400078e3cff */
[----:B------:R-:W-:Y:S02]  /*b530*/  LOP3.LUT R14, R3, R10, RZ, 0x3c, !PT ;  /* 0x0000000a030e7212 */ /* 0x000fe400078e3cff */
[----:B------:R-:W-:-:S02]  /*b540*/  LOP3.LUT R12, R2, R21, RZ, 0x3c, !PT ;  /* 0x00000015020c7212 */ /* 0x000fc400078e3cff */
[----:B------:R-:W-:Y:S02]  /*b550*/  LOP3.LUT R3, R8, 0x380, RZ, 0xc0, !PT ;  /* 0x0000038008037812 */ /* 0x000fe400078ec0ff */
[----:B------:R-:W-:Y:S02]  /*b560*/  SHF.R.U64 R32, R32, 0x3, RZ ;  /* 0x0000000320207819 */ /* 0x000fe400000012ff */
[----:B------:R-:W-:Y:S02]  /*b570*/  LOP3.LUT R2, R25, 0x380, RZ, 0xc0, !PT ;  /* 0x0000038019027812 */ /* 0x000fe400078ec0ff */
[----:B------:R-:W-:Y:S02]  /*b580*/  IADD3.X R41, RZ, R5, RZ, P1, !PT ;  /* 0x00000005ff297210 */ /* 0x000fe40000ffe4ff */
[----:B------:R-:W-:Y:S02]  /*b590*/  SHF.R.U64 R3, R3, 0x3, RZ ;  /* 0x0000000303037819 */ /* 0x000fe400000012ff */
[----:B------:R-:W-:Y:S01]  /*b5a0*/  LOP3.LUT R32, R32, R33, RZ, 0x3c, !PT ;  /* 0x0000002120207212 */ /* 0x000fe200078e3cff */
[----:B------:R-:W-:Y:S01]  /*b5b0*/  IMAD.X R33, RZ, RZ, R35, P6 ;  /* 0x000000ffff217224 */ /* 0x000fe200030e0623 */
[----:B0-----:R-:W-:-:S02]  /*b5c0*/  ISETP.NE.AND P1, PT, R23, 0x1, PT ;  /* 0x000000011700780c */ /* 0x001fc40003f25270 */
[----:B------:R-:W-:Y:S02]  /*b5d0*/  SHF.R.U64 R2, R2, 0x3, RZ ;  /* 0x0000000302027819 */ /* 0x000fe400000012ff */
[----:B------:R-:W-:Y:S02]  /*b5e0*/  IADD3 R105, P6, R34, 0x7000, RZ ;  /* 0x0000700022697810 */ /* 0x000fe40007fde0ff */
[----:B------:R-:W-:Y:S02]  /*b5f0*/  LOP3.LUT R10, R3, R8, RZ, 0x3c, !PT ;  /* 0x00000008030a7212 */ /* 0x000fe400078e3cff */
[----:B------:R-:W-:Y:S02]  /*b600*/  LOP3.LUT R8, R2, R25, RZ, 0x3c, !PT ;  /* 0x0000001902087212 */ /* 0x000fe400078e3cff */
[----:B------:R-:W-:Y:S02]  /*b610*/  LOP3.LUT R2, R105, 0x380, RZ, 0xc0, !PT ;  /* 0x0000038069027812 */ /* 0x000fe400078ec0ff */
[----:B------:R-:W-:Y:S01]  /*b620*/  LOP3.LUT R42, R43, 0x380, RZ, 0xc0, !PT ;  /* 0x000003802b2a7812 */ /* 0x000fe200078ec0ff */
[----:B------:R-:W0:Y:S01]  /*b630*/  @P1 LDC R107, c[0x0][0xbec] ;  /* 0x0002fb00ff6b1b82 */ /* 0x000e220000000800 */
[----:B------:R-:W-:-:S02]  /*b640*/  SHF.R.U64 R2, R2, 0x3, RZ ;  /* 0x0000000302027819 */ /* 0x000fc400000012ff */
[----:B------:R-:W-:Y:S02]  /*b650*/  SHF.R.U64 R42, R42, 0x3, RZ ;  /* 0x000000032a2a7819 */ /* 0x000fe400000012ff */
[----:B------:R-:W-:Y:S02]  /*b660*/  LOP3.LUT R2, R2, R105, RZ, 0x3c, !PT ;  /* 0x0000006902027212 */ /* 0x000fe400078e3cff */
[----:B------:R-:W-:Y:S02]  /*b670*/  MOV R105, R4 ;  /* 0x0000000400697202 */ /* 0x000fe40000000f00 */
[----:B------:R-:W-:Y:S02]  /*b680*/  F2FP.BF16.F32.PACK_AB R4, R96, R7 ;  /* 0x000000076004723e */ /* 0x000fe400000010ff */
[----:B------:R-:W-:Y:S02]  /*b690*/  F2FP.BF16.F32.PACK_AB R7, R101, R104 ;  /* 0x000000686507723e */ /* 0x000fe400000010ff */
[----:B------:R-:W1:Y:S01]  /*b6a0*/  @P1 LDC R104, c[0x0][0xbf0] ;  /* 0x0002fc00ff681b82 */ /* 0x000e620000000800 */
[----:B------:R-:W-:Y:S01]  /*b6b0*/  LOP3.LUT R42, R42, R43, RZ, 0x3c, !PT ;  /* 0x0000002b2a2a7212 */ /* 0x000fe200078e3cff */
[----:B------:R-:W-:Y:S01]  /*b6c0*/  IMAD.X R43, RZ, RZ, R5, P0 ;  /* 0x000000ffff2b7224 */ /* 0x000fe200000e0605 */
[----:B------:R-:W-:-:S05]  /*b6d0*/  F2FP.BF16.F32.PACK_AB R5, R103, R106 ;  /* 0x0000006a6705723e */ /* 0x000fca00000010ff */
[----:B------:R-:W-:Y:S01]  /*b6e0*/  BAR.SYNC.DEFER_BLOCKING 0x1, 0x100 ;  /* 0x0044000000007b1d */ /* 0x000fe20000010000 */
[----:B------:R-:W-:Y:S01]  /*b6f0*/  MOV R96, R40 ;  /* 0x0000002800607202 */ /* 0x000fe20000000f00 */
[----:B------:R-:W-:Y:S01]  /*b700*/  VIADD R40, R18, UR39 ;  /* 0x0000002712287c36 */ /* 0x000fe20008000000 */
[----:B------:R-:W-:Y:S02]  /*b710*/  IADD3 R21, P0, R34, 0x6000, RZ ;  /* 0x0000600022157810 */ /* 0x000fe40007f1e0ff */
[----:B------:R-:W-:Y:S02]  /*b720*/  MOV R103, R14 ;  /* 0x0000000e00677202 */ /* 0x000fe40000000f00 */
[----:B------:R-:W-:Y:S02]  /*b730*/  LOP3.LUT R20, R21, 0x380, RZ, 0xc0, !PT ;  /* 0x0000038015147812 */ /* 0x000fe400078ec0ff */
[----:B------:R-:W-:Y:S02]  /*b740*/  MOV R15, R12 ;  /* 0x0000000c000f7202 */ /* 0x000fe40000000f00 */
[----:B------:R-:W-:-:S02]  /*b750*/  SHF.R.U64 R20, R20, 0x3, RZ ;  /* 0x0000000314147819 */ /* 0x000fc400000012ff */
[----:B------:R-:W-:Y:S01]  /*b760*/  MOV R14, UR8 ;  /* 0x00000008000e7c02 */ /* 0x000fe20008000f00 */
[----:B------:R-:W-:Y:S01]  /*b770*/  ULDC.64 UR8, c[0x0][0xae8] ;  /* 0x0002ba0000087ab9 */ /* 0x000fe20000000a00 */
[----:B------:R-:W-:Y:S01]  /*b780*/  LOP3.LUT R20, R20, R21, RZ, 0x3c, !PT ;  /* 0x0000001514147212 */ /* 0x000fe200078e3cff */
[----:B------:R-:W-:Y:S01]  /*b790*/  IMAD.X R21, RZ, RZ, R35, P0 ;  /* 0x000000ffff157224 */ /* 0x000fe200000e0623 */
[C---:B------:R-:W-:Y:S02]  /*b7a0*/  IADD3 R27, P3, R34.reuse, 0x4000, RZ ;  /* 0x00004000221b7810 */ /* 0x040fe40007f7e0ff */
[----:B------:R-:W-:Y:S02]  /*b7b0*/  IADD3 R25, P2, R34, 0x5000, RZ ;  /* 0x0000500022197810 */ /* 0x000fe40007f5e0ff */
[----:B------:R-:W-:Y:S02]  /*b7c0*/  LOP3.LUT R26, R27, 0x380, RZ, 0xc0, !PT ;  /* 0x000003801b1a7812 */ /* 0x000fe400078ec0ff */
[----:B------:R-:W-:Y:S01]  /*b7d0*/  LOP3.LUT R24, R25, 0x380, RZ, 0xc0, !PT ;  /* 0x0000038019187812 */ /* 0x000fe200078ec0ff */
[----:B------:R0:W-:Y:S01]  /*b7e0*/  STSM.16.M88.4 [R105], R4 ;  /* 0x0000000469007844 */ /* 0x0001e20000000200 */
[----:B------:R-:W-:-:S02]  /*b7f0*/  SHF.R.U64 R26, R26, 0x3, RZ ;  /* 0x000000031a1a7819 */ /* 0x000fc400000012ff */
[----:B------:R-:W-:Y:S01]  /*b800*/  MOV R101, R38 ;  /* 0x0000002600657202 */ /* 0x000fe20000000f00 */
[----:B------:R-:W-:Y:S01]  /*b810*/  VIADD R38, R188, UR39 ;  /* 0x00000027bc267c36 */ /* 0x000fe20008000000 */
[----:B------:R-:W-:Y:S02]  /*b820*/  SHF.R.U64 R24, R24, 0x3, RZ ;  /* 0x0000000318187819 */ /* 0x000fe400000012ff */
[----:B------:R-:W-:Y:S01]  /*b830*/  LOP3.LUT R26, R26, R27, RZ, 0x3c, !PT ;  /* 0x0000001b1a1a7212 */ /* 0x000fe200078e3cff */
[--C-:B------:R-:W-:Y:S01]  /*b840*/  IMAD.X R27, RZ, RZ, R35.reuse, P3 ;  /* 0x000000ffff1b7224 */ /* 0x100fe200018e0623 */
[----:B------:R-:W-:Y:S01]  /*b850*/  LOP3.LUT R24, R24, R25, RZ, 0x3c, !PT ;  /* 0x0000001918187212 */ /* 0x000fe200078e3cff */
[----:B------:R-:W-:Y:S01]  /*b860*/  IMAD.X R25, RZ, RZ, R35, P2 ;  /* 0x000000ffff197224 */ /* 0x000fe200010e0623 */
[----:B------:R-:W-:Y:S02]  /*b870*/  MOV R93, R42 ;  /* 0x0000002a005d7202 */ /* 0x000fe40000000f00 */
[----:B------:R-:W-:-:S02]  /*b880*/  IADD3 R31, P5, R34, 0x2000, RZ ;  /* 0x00002000221f7810 */ /* 0x000fc40007fbe0ff */
[----:B------:R-:W-:Y:S01]  /*b890*/  IADD3 R29, P4, R34, 0x3000, RZ ;  /* 0x00003000221d7810 */ /* 0x000fe20007f9e0ff */
[----:B0-----:R-:W-:Y:S01]  /*b8a0*/  @P1 IMAD.HI.U32 R5, R40, R107, RZ ;  /* 0x0000006b28051227 */ /* 0x001fe200078e00ff */
[----:B------:R-:W-:Y:S02]  /*b8b0*/  F2FP.BF16.F32.PACK_AB R7, R97, R100 ;  /* 0x000000646107723e */ /* 0x000fe400000010ff */
[----:B------:R-:W-:Y:S01]  /*b8c0*/  LOP3.LUT R3, R34, 0x380, RZ, 0xc0, !PT ;  /* 0x0000038022037812 */ /* 0x000fe200078ec0ff */
[----:B------:R-:W-:Y:S01]  /*b8d0*/  IMAD.MOV.U32 R4, RZ, RZ, R40 ;  /* 0x000000ffff047224 */ /* 0x000fe200078e0028 */
[----:B-1----:R-:W-:Y:S02]  /*b8e0*/  @P1 SHF.R.U32.HI R4, RZ, R104, R5 ;  /* 0x00000068ff041219 */ /* 0x002fe40000011605 */
[----:B------:R-:W-:Y:S02]  /*b8f0*/  MOV R104, R10 ;  /* 0x0000000a00687202 */ /* 0x000fe40000000f00 */
[--C-:B------:R-:W-:Y:S01]  /*b900*/  SHF.R.S32.HI R5, RZ, 0x1f, R4.reuse ;  /* 0x0000001fff057819 */ /* 0x100fe20000011404 */
[----:B------:R-:W-:Y:S01]  /*b910*/  IMAD.MOV R6, RZ, RZ, -R4 ;  /* 0x000000ffff067224 */ /* 0x000fe200078e0a04 */
[----:B------:R-:W-:-:S02]  /*b920*/  IADD3 R12, P0, R4, UR6, RZ ;  /* 0x00000006040c7c10 */ /* 0x000fc4000ff1e0ff */
[----:B------:R-:W-:Y:S01]  /*b930*/  F2FP.BF16.F32.PACK_AB R4, R92, R91 ;  /* 0x0000005b5c04723e */ /* 0x000fe200000010ff */
[----:B------:R-:W-:Y:S01]  /*b940*/  IMAD R11, R23, R6, R40 ;  /* 0x00000006170b7224 */ /* 0x000fe200078e0228 */
[----:B------:R-:W-:Y:S01]  /*b950*/  IADD3.X R13, R5, UR7, R14, P0, !PT ;  /* 0x00000007050d7c10 */ /* 0x000fe200087fe40e */
[----:B------:R-:W-:Y:S01]  /*b960*/  ULDC.64 UR6, c[0x0][0xb88] ;  /* 0x0002e20000067ab9 */ /* 0x000fe20000000a00 */
[----:B------:R-:W-:Y:S02]  /*b970*/  F2FP.BF16.F32.PACK_AB R5, R99, R102 ;  /* 0x000000666305723e */ /* 0x000fe400000010ff */
[----:B------:R-:W-:Y:S01]  /*b980*/  SHF.R.S32.HI R10, RZ, 0x1f, R11 ;  /* 0x0000001fff0a7819 */ /* 0x000fe2000001140b */
[----:B------:R-:W-:Y:S01]  /*b990*/  IMAD.WIDE.U32 R12, R11, UR6, R12 ;  /* 0x000000060b0c7c25 */ /* 0x000fe2000f8e000c */
[----:B------:R-:W-:Y:S02]  /*b9a0*/  F2FP.BF16.F32.PACK_AB R6, R94, R89 ;  /* 0x000000595e06723e */ /* 0x000fe400000010ff */
[----:B------:R-:W-:Y:S01]  /*b9b0*/  MOV R14, R8 ;  /* 0x00000008000e7202 */ /* 0x000fe20000000f00 */
[----:B------:R-:W-:Y:S01]  /*b9c0*/  IMAD R10, R10, UR6, RZ ;  /* 0x000000060a0a7c24 */ /* 0x000fe2000f8e02ff */
[----:B------:R-:W-:Y:S01]  /*b9d0*/  F2FP.BF16.F32.PACK_AB R8, R90, R37 ;  /* 0x000000255a08723e */ /* 0x000fe200000010ff */
[----:B------:R0:W-:Y:S01]  /*b9e0*/  STSM.16.M88.4 [R15], R4 ;  /* 0x000000040f007844 */ /* 0x0001e20000000200 */
[----:B------:R-:W-:Y:S01]  /*b9f0*/  IMAD R37, R23, UR5, RZ ;  /* 0x0000000517257c24 */ /* 0x000fe2000f8e02ff */
[----:B------:R-:W-:Y:S01]  /*ba00*/  LOP3.LUT P0, RZ, R186, 0x3, RZ, 0xc0, !PT ;  /* 0x00000003baff7812 */ /* 0x000fe2000780c0ff */
[----:B------:R-:W-:Y:S01]  /*ba10*/  IMAD R39, R11, UR7, R10 ;  /* 0x000000070b277c24 */ /* 0x000fe2000f8e020a */
[----:B------:R-:W-:Y:S01]  /*ba20*/  ULDC.64 UR6, c[0x0][0xb50] ;  /* 0x0002d40000067ab9 */ /* 0x000fe20000000a00 */
[----:B------:R-:W-:-:S02]  /*ba30*/  F2FP.BF16.F32.PACK_AB R9, R95, R98 ;  /* 0x000000625f09723e */ /* 0x000fc400000010ff */
[----:B------:R-:W-:Y:S02]  /*ba40*/  F2FP.BF16.F32.PACK_AB R10, R45, R44 ;  /* 0x0000002c2d0a723e */ /* 0x000fe400000010ff */
[----:B------:R-:W-:Y:S02]  /*ba50*/  F2FP.BF16.F32.PACK_AB R11, R47, R46 ;  /* 0x0000002e2f0b723e */ /* 0x000fe400000010ff */
[----:B------:R-:W-:Y:S02]  /*ba60*/  LEA R40, P3, R12, UR6, 0x2 ;  /* 0x000000060c287c11 */ /* 0x000fe4000f8610ff */
[CC--:B------:R-:W-:Y:S01]  /*ba70*/  ISETP.GE.OR P2, PT, R38.reuse, R37.reuse, P0 ;  /* 0x000000252600720c */ /* 0x0c0fe20000746670 */
[----:B------:R1:W-:Y:S01]  /*ba80*/  STSM.16.M88.4 [R14], R8 ;  /* 0x000000080e007844 */ /* 0x0003e20000000200 */
[----:B------:R-:W-:Y:S01]  /*ba90*/  LOP3.LUT R30, R31, 0x380, RZ, 0xc0, !PT ;  /* 0x000003801f1e7812 */ /* 0x000fe200078ec0ff */
[----:B0-----:R-:W-:Y:S01]  /*baa0*/  VIADD R4, R38, 0x8 ;  /* 0x0000000826047836 */ /* 0x001fe20000000000 */
[----:B------:R-:W-:Y:S01]  /*bab0*/  F2FP.BF16.F32.PACK_AB R6, R53, R52 ;  /* 0x000000343506723e */ /* 0x000fe200000010ff */
[----:B------:R-:W-:Y:S01]  /*bac0*/  IMAD.IADD R5, R13, 0x1, R39 ;  /* 0x000000010d057824 */ /* 0x000fe200078e0227 */
[----:B------:R-:W-:Y:S01]  /*bad0*/  F2FP.BF16.F32.PACK_AB R7, R55, R54 ;  /* 0x000000363707723e */ /* 0x000fe200000010ff */
[----:B------:R-:W-:Y:S01]  /*bae0*/  SHFL.IDX PT, R38, R40, RZ, 0x1c1f ;  /* 0x001c1fff28267589 */ /* 0x000fe200000e0000 */
[----:B------:R-:W-:-:S02]  /*baf0*/  ISETP.GE.OR P0, PT, R4, R37, P0 ;  /* 0x000000250400720c */ /* 0x000fc40000706670 */
[----:B------:R-:W-:Y:S01]  /*bb00*/  LEA.HI.X R41, R12, UR7, R5, 0x2, P3 ;  /* 0x000000070c297c11 */ /* 0x000fe200098f1405 */
[----:B------:R-:W-:Y:S01]  /*bb10*/  SHFL.IDX PT, R90, R40, 0x1, 0x1c1f ;  /* 0x003c1f00285a7f89 */ /* 0x000fe200000e0000 */
[----:B------:R-:W-:Y:S02]  /*bb20*/  F2FP.BF16.F32.PACK_AB R4, R49, R48 ;  /* 0x000000303104723e */ /* 0x000fe400000010ff */
[----:B------:R-:W-:Y:S01]  /*bb30*/  F2FP.BF16.F32.PACK_AB R5, R51, R50 ;  /* 0x000000323305723e */ /* 0x000fe200000010ff */
[----:B------:R-:W0:Y:S01]  /*bb40*/  SHFL.IDX PT, R39, R41, RZ, 0x1c1f ;  /* 0x001c1fff29277589 */ /* 0x000e2200000e0000 */
[----:B------:R-:W-:Y:S02]  /*bb50*/  F2FP.BF16.F32.PACK_AB R12, R57, R56 ;  /* 0x00000038390c723e */ /* 0x000fe400000010ff */
[----:B------:R-:W-:Y:S01]  /*bb60*/  F2FP.BF16.F32.PACK_AB R13, R59, R58 ;  /* 0x0000003a3b0d723e */ /* 0x000fe200000010ff */
[----:B------:R-:W-:Y:S01]  /*bb70*/  STSM.16.M88.4 [R104], R4 ;  /* 0x0000000468007844 */ /* 0x000fe20000000200 */
[----:B-1----:R-:W-:-:S02]  /*bb80*/  F2FP.BF16.F32.PACK_AB R14, R61, R60 ;  /* 0x0000003c3d0e723e */ /* 0x002fc400000010ff */
[----:B------:R-:W-:Y:S01]  /*bb90*/  F2FP.BF16.F32.PACK_AB R15, R63, R62 ;  /* 0x0000003e3f0f723e */ /* 0x000fe200000010ff */
[----:B------:R-:W1:Y:S01]  /*bba0*/  SHFL.IDX PT, R91, R41, 0x1, 0x1c1f ;  /* 0x003c1f00295b7f89 */ /* 0x000e6200000e0000 */
[----:B------:R-:W-:Y:S01]  /*bbb0*/  F2FP.BF16.F32.PACK_AB R8, R65, R64 ;  /* 0x000000404108723e */ /* 0x000fe200000010ff */
[----:B------:R-:W2:Y:S01]  /*bbc0*/  @P1 LDC R61, c[0x0][0xbec] ;  /* 0x0002fb00ff3d1b82 */ /* 0x000ea20000000800 */
[----:B------:R-:W-:Y:S01]  /*bbd0*/  F2FP.BF16.F32.PACK_AB R9, R67, R66 ;  /* 0x000000424309723e */ /* 0x000fe200000010ff */
[----:B------:R-:W-:Y:S01]  /*bbe0*/  STSM.16.M88.4 [R103], R12 ;  /* 0x0000000c67007844 */ /* 0x000fe20000000200 */
[----:B------:R-:W-:Y:S02]  /*bbf0*/  F2FP.BF16.F32.PACK_AB R10, R69, R68 ;  /* 0x00000044450a723e */ /* 0x000fe400000010ff */
[----:B------:R-:W-:Y:S01]  /*bc00*/  F2FP.BF16.F32.PACK_AB R11, R71, R70 ;  /* 0x00000046470b723e */ /* 0x000fe200000010ff */
[----:B------:R-:W-:Y:S01]  /*bc10*/  UIMAD UR5, UR12, UR8, URZ ;  /* 0x000000080c0572a4 */ /* 0x000fe2000f8e023f */
[----:B------:R-:W-:-:S02]  /*bc20*/  LOP3.LUT R28, R29, 0x380, RZ, 0xc0, !PT ;  /* 0x000003801d1c7812 */ /* 0x000fc400078ec0ff */
[----:B------:R-:W-:Y:S01]  /*bc30*/  SHF.R.U64 R3, R3, 0x3, RZ ;  /* 0x0000000303037819 */ /* 0x000fe200000012ff */
[----:B------:R-:W-:Y:S01]  /*bc40*/  STSM.16.M88.4 [R101], R8 ;  /* 0x0000000865007844 */ /* 0x000fe20000000200 */
[----:B------:R-:W-:Y:S01]  /*bc50*/  UIMAD.WIDE.U32 UR6, UR14, UR8, URZ ;  /* 0x000000080e0672a5 */ /* 0x000fe2000f8e003f */
[----:B------:R-:W-:Y:S02]  /*bc60*/  SHF.R.U64 R30, R30, 0x3, RZ ;  /* 0x000000031e1e7819 */ /* 0x000fe400000012ff */
[----:B------:R-:W-:Y:S01]  /*bc70*/  STSM.16.M88.4 [R96], R72 ;  /* 0x0000004860007844 */ /* 0x000fe20000000200 */
[----:B------:R-:W-:Y:S01]  /*bc80*/  UIMAD UR5, UR14, UR9, UR5 ;  /* 0x000000090e0572a4 */ /* 0x000fe2000f8e0205 */
[----:B------:R-:W-:Y:S02]  /*bc90*/  SHF.R.U64 R28, R28, 0x3, RZ ;  /* 0x000000031c1c7819 */ /* 0x000fe400000012ff */
[----:B------:R-:W-:Y:S01]  /*bca0*/  STSM.16.M88.4 [R93], R80 ;  /* 0x000000505d007844 */ /* 0x000fe20000000200 */
[----:B------:R-:W-:Y:S01]  /*bcb0*/  UIMAD UR8, UR13, UR10, URZ ;  /* 0x0000000a0d0872a4 */ /* 0x000fe2000f8e023f */
[----:B------:R-:W-:Y:S01]  /*bcc0*/  LOP3.LUT R34, R3, R34, RZ, 0x3c, !PT ;  /* 0x0000002203227212 */ /* 0x000fe200078e3cff */
[----:B------:R-:W-:Y:S01]  /*bcd0*/  UIADD3 UR7, UR7, UR5, URZ ;  /* 0x0000000507077290 */ /* 0x000fe2000fffe03f */
[----:B------:R-:W-:Y:S01]  /*bce0*/  BAR.SYNC.DEFER_BLOCKING 0x1, 0x100 ;  /* 0x0044000000007b1d */ /* 0x000fe20000010000 */
[--C-:B------:R-:W-:Y:S01]  /*bcf0*/  IMAD.X R3, RZ, RZ, R35.reuse, P6 ;  /* 0x000000ffff037224 */ /* 0x100fe200030e0623 */
[----:B------:R-:W-:Y:S01]  /*bd00*/  LOP3.LUT R30, R30, R31, RZ, 0x3c, !PT ;  /* 0x0000001f1e1e7212 */ /* 0x000fe200078e3cff */
[----:B------:R-:W-:Y:S01]  /*bd10*/  UIMAD UR5, UR61, UR11, UR8 ;  /* 0x0000000b3d0572a4 */ /* 0x000fe2000f8e0208 */
[----:B------:R-:W-:Y:S01]  /*bd20*/  LOP3.LUT R28, R28, R29, RZ, 0x3c, !PT ;  /* 0x0000001d1c1c7212 */ /* 0x000fe200078e3cff */
[----:B------:R-:W-:Y:S01]  /*bd30*/  UIMAD.WIDE.U32 UR6, UR61, UR10, UR6 ;  /* 0x0000000a3d0672a5 */ /* 0x000fe2000f8e0006 */
[--C-:B------:R-:W-:Y:S01]  /*bd40*/  IMAD.X R31, RZ, RZ, R35.reuse, P5 ;  /* 0x000000ffff1f7224 */ /* 0x100fe200028e0623 */
[----:B------:R-:W-:Y:S01]  /*bd50*/  ULDC.64 UR8, c[0x0][0xae0] ;  /* 0x0002b80000087ab9 */ /* 0x000fe20000000a00 */
[----:B------:R-:W-:Y:S01]  /*bd60*/  IMAD.X R29, RZ, RZ, R35, P4 ;  /* 0x000000ffff1d7224 */ /* 0x000fe200020e0623 */
[----:B0-----:R0:W-:Y:S04]  /*bd70*/  @!P2 ST.E desc[UR16][R38.64], R88 ;  /* 0x000000582600a985 */ /* 0x0011e8000c101910 */
[----:B-1----:R1:W-:Y:S04]  /*bd80*/  @!P0 ST.E desc[UR16][R90.64], R0 ;  /* 0x000000005a008985 */ /* 0x0023e8000c101910 */
[----:B------:R3:W5:Y:S01]  /*bd90*/  LD.E.128 R52, desc[UR16][R24.64] ;  /* 0x0000001018347980 */ /* 0x000762000c101d00 */
[----:B0-----:R-:W0:Y:S03]  /*bda0*/  @P1 LDC R39, c[0x0][0xbf0] ;  /* 0x0002fc00ff271b82 */ /* 0x001e260000000800 */
[----:B------:R4:W5:Y:S01]  /*bdb0*/  LD.E.128 R12, desc[UR16][R20.64] ;  /* 0x00000010140c7980 */ /* 0x000962000c101d00 */
[----:B-1----:R-:W-:Y:S01]  /*bdc0*/  IMAD R0, R22, 0x20, R184 ;  /* 0x0000002016007824 */ /* 0x002fe200078e02b8 */
[----:B------:R-:W-:-:S02]  /*bdd0*/  UIADD3 UR5, UR7, UR5, URZ ;  /* 0x0000000507057290 */ /* 0x000fc4000fffe03f */
[----:B------:R1:W5:Y:S01]  /*bde0*/  LD.E.128 R8, desc[UR16][R2.64] ;  /* 0x0000001002087980 */ /* 0x000362000c101d00 */
[----:B---3--:R-:W-:-:S03]  /*bdf0*/  VIADD R24, R0, UR39 ;  /* 0x0000002700187c36 */ /* 0x008fc60008000000 */
[----:B------:R-:W5:Y:S01]  /*be00*/  LD.E.128 R48, desc[UR16][R34.64] ;  /* 0x0000001022307980 */ /* 0x000f62000c101d00 */
[----:B--2---:R-:W-:-:S03]  /*be10*/  @P1 IMAD.HI.U32 R0, R24, R61, RZ ;  /* 0x0000003d18001227 */ /* 0x004fc600078e00ff */
[----:B------:R-:W5:Y:S01]  /*be20*/  LD.E.128 R44, desc[UR16][R32.64] ;  /* 0x00000010202c7980 */ /* 0x000f62000c101d00 */
[----:B----4-:R-:W-:-:S03]  /*be30*/  IMAD.MOV.U32 R21, RZ, RZ, R24 ;  /* 0x000000ffff157224 */ /* 0x010fc600078e0018 */
[----:B------:R-:W5:Y:S04]  /*be40*/  LD.E.128 R40, desc[UR16][R30.64] ;  /* 0x000000101e287980 */ /* 0x000f68000c101d00 */
[----:B------:R-:W5:Y:S01]  /*be50*/  LD.E.128 R4, desc[UR16][R28.64] ;  /* 0x000000101c047980 */ /* 0x000f62000c101d00 */
[----:B0-----:R-:W-:-:S03]  /*be60*/  @P1 SHF.R.U32.HI R21, RZ, R39, R0 ;  /* 0x00000027ff151219 */ /* 0x001fc60000011600 */
        /* <DEDUP_REMOVED lines=8> */
[----:B--2---:R-:W2:Y:S01]  /*bef0*/  FENCE.VIEW.ASYNC.S ;  /* 0x00000000000073c6 */ /* 0x004ea20000000000 */
[----:B-1----:R-:W-:-:S02]  /*bf00*/  IMAD.U32 R3, RZ, RZ, UR7 ;  /* 0x00000007ff037e24 */ /* 0x002fc4000f8e00ff */
[----:B------:R-:W-:Y:S02]  /*bf10*/  IMAD R0, R0, UR8, RZ ;  /* 0x0000000800007c24 */ /* 0x000fe4000f8e02ff */
[----:B------:R-:W-:Y:S02]  /*bf20*/  IMAD R23, R23, R20, R24 ;  /* 0x0000001417177224 */ /* 0x000fe400078e0218 */
[----:B------:R-:W-:Y:S01]  /*bf30*/  IMAD.U32 R2, RZ, RZ, UR6 ;  /* 0x00000006ff027e24 */ /* 0x000fe2000f8e00ff */
[----:B------:R-:W-:Y:S01]  /*bf40*/  ULDC.64 UR6, c[0x0][0xad8] ;  /* 0x0002b60000067ab9 */ /* 0x000fe20000000a00 */
[----:B------:R-:W-:Y:S02]  /*bf50*/  IMAD.U32 R3, RZ, RZ, UR5 ;  /* 0x00000005ff037e24 */ /* 0x000fe4000f8e00ff */
[C---:B------:R-:W-:Y:S01]  /*bf60*/  IMAD R25, R21.reuse, UR9, R0 ;  /* 0x0000000915197c24 */ /* 0x040fe2000f8e0200 */
[----:B------:R-:W-:Y:S01]  /*bf70*/  SHF.R.S32.HI R0, RZ, 0x1f, R23 ;  /* 0x0000001fff007819 */ /* 0x000fe20000011417 */
[----:B------:R-:W-:-:S04]  /*bf80*/  IMAD.WIDE.U32 R2, R21, UR8, R2 ;  /* 0x0000000815027c25 */ /* 0x000fc8000f8e0002 */
[----:B------:R-:W-:Y:S02]  /*bf90*/  IMAD.IADD R3, R3, 0x1, R25 ;  /* 0x0000000103037824 */ /* 0x000fe400078e0219 */
[----:B------:R-:W-:Y:S02]  /*bfa0*/  IMAD R20, R0, UR6, RZ ;  /* 0x0000000600147c24 */ /* 0x000fe4000f8e02ff */
[----:B0-----:R-:W-:Y:S02]  /*bfb0*/  VIADD R26, R184, UR39 ;  /* 0x00000027b81a7c36 */ /* 0x001fe40008000000 */
[C---:B------:R-:W-:Y:S02]  /*bfc0*/  IMAD R21, R23.reuse, UR7, R20 ;  /* 0x0000000717157c24 */ /* 0x040fe4000f8e0214 */
[----:B------:R-:W-:Y:S01]  /*bfd0*/  IMAD.WIDE.U32 R2, R23, UR6, R2 ;  /* 0x0000000617027c25 */ /* 0x000fe2000f8e0002 */
[----:B------:R-:W-:Y:S01]  /*bfe0*/  ISETP.GE.AND P2, PT, R26, R37, PT ;  /* 0x000000251a00720c */ /* 0x000fe20003f46270 */
[----:B------:R-:W-:-:S02]  /*bff0*/  ULDC.64 UR6, c[0x0][0xa80] ;  /* 0x0002a00000067ab9 */ /* 0x000fc40000000a00 */
[----:B------:R-:W-:Y:S01]  /*c000*/  VIADD R0, R26, 0x20 ;  /* 0x000000201a007836 */ /* 0x000fe20000000000 */
[----:B------:R-:W-:Y:S01]  /*c010*/  LEA R23, P3, R2, UR6, 0x1 ;  /* 0x0000000602177c11 */ /* 0x000fe2000f8608ff */
[----:B------:R-:W-:Y:S01]  /*c020*/  IMAD.IADD R3, R3, 0x1, R21 ;  /* 0x0000000103037824 */ /* 0x000fe200078e0215 */
[----:B------:R-:W-:Y:S02]  /*c030*/  IADD3 R36, R36, 0x34820, RZ ;  /* 0x0003482024247810 */ /* 0x000fe40007ffe0ff */
[-C--:B------:R-:W-:Y:S01]  /*c040*/  ISETP.GE.AND P0, PT, R0, R37.reuse, PT ;  /* 0x000000250000720c */ /* 0x080fe20003f06270 */
[----:B------:R-:W-:Y:S01]  /*c050*/  VIADD R0, R26, 0x40 ;  /* 0x000000401a007836 */ /* 0x000fe20000000000 */
[----:B------:R-:W-:Y:S02]  /*c060*/  LEA.HI.X R24, R2, UR7, R3, 0x1, P3 ;  /* 0x0000000702187c11 */ /* 0x000fe400098f0c03 */
[----:B------:R-:W-:Y:S01]  /*c070*/  PRMT R36, RZ, 0x654, R36 ;  /* 0x00000654ff247816 */ /* 0x000fe20000000024 */
[----:B--2---:R0:W1:Y:S01]  /*c080*/  SHFL.IDX PT, R20, R23, RZ, 0x181f ;  /* 0x00181fff17147589 */ /* 0x00406200000e0000 */
        /* <DEDUP_REMOVED lines=13> */
[----:B-----5:R3:W-:Y:S04]  /*c160*/  @!P2 ST.E.128 desc[UR6][R2.64], R48 ;  /* 0x000000300200a985 */ /* 0x0207e8000c101d06 */
[----:B------:R3:W-:Y:S02]  /*c170*/  @!P3 ST.E.128 desc[UR6][R20.64], R56 ;  /* 0x000000381400b985 */ /* 0x0007e4000c101d06 */
.L_x_2278:
[----:B------:R-:W-:Y:S05]  /*c180*/  BSYNC B1 ;  /* 0x0000000000017941 */ /* 0x000fea0003800000 */
.L_x_2277:
        /* <DEDUP_REMOVED lines=12> */
[----:B-----5:R3:W-:Y:S04]  /*c250*/  @!P3 ST.E.128 desc[UR6][R2.64], R44 ;  /* 0x0000002c0200b985 */ /* 0x0207e8000c101d06 */
[----:B------:R3:W-:Y:S02]  /*c260*/  @!P4 ST.E.128 desc[UR6][R20.64], R52 ;  /* 0x000000341400c985 */ /* 0x0007e4000c101d06 */
.L_x_2280:
[----:B------:R-:W-:Y:S05]  /*c270*/  BSYNC B1 ;  /* 0x0000000000017941 */ /* 0x000fea0003800000 */
.L_x_2279:
        /* <DEDUP_REMOVED lines=12> */
[----:B-----5:R3:W-:Y:S04]  /*c340*/  @!P2 ST.E.128 desc[UR6][R2.64], R40 ;  /* 0x000000280200a985 */ /* 0x0207e8000c101d06 */
[----:B------:R3:W-:Y:S02]  /*c350*/  @!P3 ST.E.128 desc[UR6][R20.64], R12 ;  /* 0x0000000c1400b985 */ /* 0x0007e4000c101d06 */
.L_x_2282:
[----:B------:R-:W-:Y:S05]  /*c360*/  BSYNC B1 ;  /* 0x0000000000017941 */ /* 0x000fea0003800000 */
.L_x_2281:
[----:B0-----:R-:W-:Y:S01]  /*c370*/  VIADD R0, R26, 0x60 ;  /* 0x000000601a007836 */ /* 0x001fe20000000000 */
[----:B--2-4-:R-:W4:Y:S04]  /*c380*/  SHFL.IDX PT, R24, R24, 0x3, 0x181f ;  /* 0x00781f0018187f89 */ /* 0x014f2800000e0000 */
[----:B------:R-:W-:Y:S01]  /*c390*/  ISETP.GE.AND P0, PT, R0, R37, PT ;  /* 0x000000250000720c */ /* 0x000fe20003f06270 */
[----:B------:R-:W0:-:S12]  /*c3a0*/  SHFL.IDX PT, R23, R23, 0x3, 0x181f ;  /* 0x00781f0017177f89 */ /* 0x000e1800000e0000 */
[----:B------:R-:W-:Y:S05]  /*c3b0*/  @P0 BRA `(.L_x_2283) ;  /* 0x0000000800a80947 */ /* 0x000fea0003800000 */
[----:B------:R-:W-:Y:S01]  /*c3c0*/  ULDC UR5, c[0x0][0xac8] ;  /* 0x0002b20000057ab9 */ /* 0x000fe20000000800 */
[----:B------:R-:W-:Y:S01]  /*c3d0*/  ULDC.64 UR6, c[0x0][0x208] ;  /* 0x0000820000067ab9 */ /* 0x000fe20000000a00 */
[----:B------:R-:W-:-:S13]  /*c3e0*/  ISETP.GE.AND P1, PT, R16, UR5, PT ;  /* 0x0000000510007c0c */ /* 0x000fda000bf26270 */
[----:B0--3--:R-:W-:-:S04]  /*c3f0*/  @!P1 LEA R2, P0, R16, R23, 0x1 ;  /* 0x0000001710029211 */ /* 0x009fc800078008ff */
[----:B----4-:R-:W-:Y:S02]  /*c400*/  @!P1 LEA.HI.X R3, R16, R24, R192, 0x1, P0 ;  /* 0x0000001810039211 */ /* 0x010fe400000f0cc0 */
        /* <DEDUP_REMOVED lines=8> */
.L_x_2276:
[----:B------:R-:W0:Y:S01]  /*c490*/  LDC R8, c[0x0][0xbe8] ;  /* 0x0002fa00ff087b82 */ /* 0x000e220000000800 */
[----:B------:R-:W-:Y:S01]  /*c4a0*/  R2UR UR5, R23 ;  /* 0x00000000170572ca */ /* 0x000fe200000e0000 */
[----:B------:R-:W-:Y:S01]  /*c4b0*/  USHF.R.S32.HI UR9, URZ, 0x1f, UR61 ;  /* 0x0000001f3f097899 */ /* 0x000fe2000801143d */
[----:B------:R-:W-:Y:S01]  /*c4c0*/  ISETP.GE.AND P0, PT, R193, 0x80, PT ;  /* 0x00000080c100780c */ /* 0x000fe20003f06270 */
[----:B------:R-:W-:Y:S01]  /*c4d0*/  BSSY B1, `(.L_x_2284) ;  /* 0x0000031000017945 */ /* 0x000fe20003800000 */
[----:B------:R-:W-:-:S09]  /*c4e0*/  IMAD R6, R22, 0x20, R184 ;  /* 0x0000002016067824 */ /* 0x000fd200078e02b8 */
[----:B------:R-:W-:Y:S01]  /*c4f0*/  USHF.R.S32.HI UR8, URZ, 0x1f, UR5 ;  /* 0x0000001f3f087899 */ /* 0x000fe20008011405 */
[----:B0-----:R-:W-:-:S13]  /*c500*/  ISETP.NE.AND P1, PT, R8, 0x1, PT ;  /* 0x000000010800780c */ /* 0x001fda0003f25270 */
[----:B------:R-:W0:Y:S08]  /*c510*/  @P1 LDC R9, c[0x0][0xbec] ;  /* 0x0002fb00ff091b82 */ /* 0x000e300000000800 */
[----:B------:R-:W1:Y:S01]  /*c520*/  @P1 LDC R11, c[0x0][0xbf0] ;  /* 0x0002fc00ff0b1b82 */ /* 0x000e620000000800 */
[----:B------:R-:W-:Y:S05]  /*c530*/  @P0 BRA `(.L_x_2285) ;  /* 0x0000000000a80947 */ /* 0x000fea0003800000 */
[----:B------:R-:W2:Y:S01]  /*c540*/  S2R R0, SR_TID.X ;  /* 0x0000000000007919 */ /* 0x000ea20000002100 */
[----:B------:R-:W3:Y:S01]  /*c550*/  LDC R3, c[0x0][0xbe8] ;  /* 0x0002fa00ff037b82 */ /* 0x000ee20000000800 */
[----:B------:R-:W-:Y:S01]  /*c560*/  IMAD.U32 R4, RZ, RZ, UR39 ;  /* 0x00000027ff047e24 */ /* 0x000fe2000f8e00ff */
[----:B------:R-:W-:Y:S02]  /*c570*/  ULDC UR5, c[0x0][0xa88] ;  /* 0x0002a20000057ab9 */ /* 0x000fe40000000800 */
[----:B---3--:R-:W-:Y:S02]  /*c580*/  IMAD R5, R3, UR5, RZ ;  /* 0x0000000503057c24 */ /* 0x008fe4000f8e02ff */
[----:B--2---:R-:W-:-:S04]  /*c590*/  IADD3 R4, R4, -0x80, R0 ;  /* 0xffffff8004047810 */ /* 0x004fc80007ffe000 */
[----:B------:R-:W-:-:S13]  /*c5a0*/  ISETP.GE.AND P0, PT, R4, R5, PT ;  /* 0x000000050400720c */ /* 0x000fda0003f06270 */
[----:B------:R-:W-:Y:S05]  /*c5b0*/  @P0 BRA `(.L_x_2285) ;  /* 0x0000000000880947 */ /* 0x000fea0003800000 */
[----:B------:R-:W-:Y:S01]  /*c5c0*/  ISETP.NE.AND P0, PT, R3, 0x1, PT ;  /* 0x000000010300780c */ /* 0x000fe20003f05270 */
[----:B------:R-:W-:Y:S01]  /*c5d0*/  ULDC.64 UR10, c[0x0][0xb90] ;  /* 0x0002e400000a7ab9 */ /* 0x000fe20000000a00 */
[----:B------:R-:W-:Y:S01]  /*c5e0*/  R2UR UR12, R23 ;  /* 0x00000000170c72ca */ /* 0x000fe200000e0000 */
[----:B------:R-:W-:Y:S01]  /*c5f0*/  UIMAD UR5, UR8, UR10, URZ ;  /* 0x0000000a080572a4 */ /* 0x000fe2000f8e023f */
[----:B------:R-:W-:-:S09]  /*c600*/  IMAD.MOV.U32 R2, RZ, RZ, R4 ;  /* 0x000000ffff027224 */ /* 0x000fd200078e0004 */
[----:B------:R-:W2:Y:S02]  /*c610*/  @P0 LDC R5, c[0x0][0xbec] ;  /* 0x0002fb00ff050b82 */ /* 0x000ea40000000800 */
[----:B------:R-:W-:Y:S02]  /*c620*/  UIMAD.WIDE.U32 UR6, UR12, UR10, URZ ;  /* 0x0000000a0c0672a5 */ /* 0x000fe4000f8e003f */
[----:B------:R-:W-:-:S03]  /*c630*/  UIMAD UR5, UR12, UR11, UR5 ;  /* 0x0000000b0c0572a4 */ /* 0x000fc6000f8e0205 */
[----:B------:R-:W-:Y:S01]  /*c640*/  ULDC.64 UR10, c[0x0][0xb98] ;  /* 0x0002e600000a7ab9 */ /* 0x000fe20000000a00 */
[----:B------:R-:W3:Y:S01]  /*c650*/  @P0 LDC R7, c[0x0][0xbf0] ;  /* 0x0002fc00ff070b82 */ /* 0x000ee20000000800 */
[----:B------:R-:W-:Y:S02]  /*c660*/  UIADD3 UR7, UR7, UR5, URZ ;  /* 0x0000000507077290 */ /* 0x000fe4000fffe03f */
[----:B------:R-:W-:Y:S02]  /*c670*/  UIMAD UR5, UR9, UR10, URZ ;  /* 0x0000000a090572a4 */ /* 0x000fe4000f8e023f */
[----:B------:R-:W-:Y:S02]  /*c680*/  UIMAD.WIDE.U32 UR6, UR61, UR10, UR6 ;  /* 0x0000000a3d0672a5 */ /* 0x000fe4000f8e0006 */
[----:B------:R-:W-:Y:S01]  /*c690*/  UIMAD UR5, UR61, UR11, UR5 ;  /* 0x0000000b3d0572a4 */ /* 0x000fe2000f8e0205 */
[----:B------:R-:W-:Y:S02]  /*c6a0*/  ULDC.64 UR12, c[0x0][0x208] ;  /* 0x00008200000c7ab9 */ /* 0x000fe40000000a00 */
[----:B------:R-:W-:Y:S01]  /*c6b0*/  ULDC.64 UR10, c[0x0][0xb88] ;  /* 0x0002e200000a7ab9 */ /* 0x000fe20000000a00 */
[----:B--2---:R-:W-:-:S05]  /*c6c0*/  @P0 IMAD.HI.U32 R0, R4, R5, RZ ;  /* 0x0000000504000227 */ /* 0x004fca00078e00ff */
[----:B---3--:R-:W-:-:S05]  /*c6d0*/  @P0 SHF.R.U32.HI R2, RZ, R7, R0 ;  /* 0x00000007ff020219 */ /* 0x008fca0000011600 */
[----:B------:R-:W-:-:S04]  /*c6e0*/  IMAD.MOV R5, RZ, RZ, -R2 ;  /* 0x000000ffff057224 */ /* 0x000fc800078e0a02 */
[----:B------:R-:W-:Y:S01]  /*c6f0*/  IMAD R5, R3, R5, R4 ;  /* 0x0000000503057224 */ /* 0x000fe200078e0204 */
[----:B------:R-:W-:Y:S01]  /*c700*/  SHF.R.S32.HI R3, RZ, 0x1f, R2 ;  /* 0x0000001fff037819 */ /* 0x000fe20000011402 */
[----:B------:R-:W-:Y:S01]  /*c710*/  IMAD.U32 R4, RZ, RZ, UR5 ;  /* 0x00000005ff047e24 */ /* 0x000fe2000f8e00ff */
        /* <DEDUP_REMOVED lines=12> */
.L_x_2285:
[----:B------:R-:W-:Y:S05]  /*c7e0*/  BSYNC B1 ;  /* 0x0000000000017941 */ /* 0x000fea0003800000 */
.L_x_2284:
[----:B------:R-:W-:Y:S01]  /*c7f0*/  R2UR UR12, R23 ;  /* 0x00000000170c72ca */ /* 0x000fe200000e0000 */
[----:B------:R-:W-:Y:S01]  /*c800*/  ULDC.64 UR10, c[0x0][0xae8] ;  /* 0x0002ba00000a7ab9 */ /* 0x000fe20000000a00 */
[----:B------:R-:W-:Y:S01]  /*c810*/  VIADD R6, R6, UR39 ;  /* 0x0000002706067c36 */ /* 0x000fe20008000000 */
[----:B------:R-:W-:Y:S01]  /*c820*/  UIMAD UR5, UR8, UR10, URZ ;  /* 0x0000000a080572a4 */ /* 0x000fe2000f8e023f */
[----:B------:R-:W-:Y:S02]  /*c830*/  BSSY B1, `(.L_x_2286) ;  /* 0x0000035000017945 */ /* 0x000fe40003800000 */
[----:B0-----:R-:W-:-:S04]  /*c840*/  @P1 IMAD.HI.U32 R0, R6, R9, RZ ;  /* 0x0000000906001227 */ /* 0x001fc800078e00ff */
[----:B--2---:R-:W-:Y:S01]  /*c850*/  IMAD.MOV.U32 R5, RZ, RZ, R6 ;  /* 0x000000ffff057224 */ /* 0x004fe200078e0006 */
[----:B-1----:R-:W-:Y:S02]  /*c860*/  @P1 SHF.R.U32.HI R5, RZ, R11, R0 ;  /* 0x0000000bff051219 */ /* 0x002fe40000011600 */
[----:B------:R-:W-:Y:S02]  /*c870*/  UIMAD.WIDE.U32 UR6, UR12, UR10, URZ ;  /* 0x0000000a0c0672a5 */ /* 0x000fe4000f8e003f */
[----:B------:R-:W-:Y:S01]  /*c880*/  UIMAD UR5, UR12, UR11, UR5 ;  /* 0x0000000b0c0572a4 */ /* 0x000fe2000f8e0205 */
[--C-:B------:R-:W-:Y:S01]  /*c890*/  SHF.R.S32.HI R0, RZ, 0x1f, R5.reuse ;  /* 0x0000001fff007819 */ /* 0x100fe20000011405 */
[----:B------:R-:W-:Y:S01]  /*c8a0*/  IMAD.MOV R7, RZ, RZ, -R5 ;  /* 0x000000ffff077224 */ /* 0x000fe200078e0a05 */
[----:B------:R-:W-:Y:S01]  /*c8b0*/  ULDC.64 UR10, c[0x0][0xaf0] ;  /* 0x0002bc00000a7ab9 */ /* 0x000fe20000000a00 */
[----:B------:R-:W-:Y:S02]  /*c8c0*/  UIADD3 UR7, UR7, UR5, URZ ;  /* 0x0000000507077290 */ /* 0x000fe4000fffe03f */
[----:B------:R-:W-:Y:S01]  /*c8d0*/  UIMAD UR5, UR9, UR10, URZ ;  /* 0x0000000a090572a4 */ /* 0x000fe2000f8e023f */
[----:B------:R-:W-:Y:S01]  /*c8e0*/  IMAD R7, R8, R7, R6 ;  /* 0x0000000708077224 */ /* 0x000fe200078e0206 */
[----:B------:R-:W-:Y:S01]  /*c8f0*/  UIMAD.WIDE.U32 UR6, UR61, UR10, UR6 ;  /* 0x0000000a3d0672a5 */ /* 0x000fe2000f8e0006 */
[----:B------:R-:W-:Y:S01]  /*c900*/  VIADD R6, R184, UR39 ;  /* 0x00000027b8067c36 */ /* 0x000fe20008000000 */
[----:B------:R-:W-:Y:S01]  /*c910*/  UIMAD UR5, UR61, UR11, UR5 ;  /* 0x0000000b3d0572a4 */ /* 0x000fe2000f8e0205 */
[----:B------:R-:W-:-:S03]  /*c920*/  ULDC.64 UR8, c[0x0][0xae0] ;  /* 0x0002b80000087ab9 */ /* 0x000fc60000000a00 */
[----:B------:R-:W-:Y:S01]  /*c930*/  UIADD3 UR5, UR7, UR5, URZ ;  /* 0x0000000507057290 */ /* 0x000fe2000fffe03f */
[----:B------:R-:W-:Y:S01]  /*c940*/  IMAD R0, R0, UR8, RZ ;  /* 0x0000000800007c24 */ /* 0x000fe2000f8e02ff */
[----:B------:R-:W-:Y:S01]  /*c950*/  MOV R3, UR7 ;  /* 0x0000000700037c02 */ /* 0x000fe20008000f00 */
[----:B------:R-:W-:Y:S01]  /*c960*/  IMAD.U32 R2, RZ, RZ, UR6 ;  /* 0x00000006ff027e24 */ /* 0x000fe2000f8e00ff */
[----:B------:R-:W-:Y:S01]  /*c970*/  ULDC.64 UR6, c[0x0][0xad8] ;  /* 0x0002b60000067ab9 */ /* 0x000fe20000000a00 */
[C---:B------:R-:W-:Y:S01]  /*c980*/  IMAD R9, R5.reuse, UR9, R0 ;  /* 0x0000000905097c24 */ /* 0x040fe2000f8e0200 */
[----:B------:R-:W-:Y:S01]  /*c990*/  SHF.R.S32.HI R0, RZ, 0x1f, R7 ;  /* 0x0000001fff007819 */ /* 0x000fe20000011407 */
[----:B------:R-:W-:Y:S01]  /*c9a0*/  IMAD.U32 R3, RZ, RZ, UR5 ;  /* 0x00000005ff037e24 */ /* 0x000fe2000f8e00ff */
[----:B------:R-:W-:Y:S01]  /*c9b0*/  ULDC UR5, c[0x0][0xa88] ;  /* 0x0002a20000057ab9 */ /* 0x000fe20000000800 */
[----:B------:R-:W-:-:S04]  /*c9c0*/  IMAD.WIDE.U32 R2, R5, UR8, R2 ;  /* 0x0000000805027c25 */ /* 0x000fc8000f8e0002 */
[----:B------:R-:W-:Y:S02]  /*c9d0*/  IMAD.IADD R3, R3, 0x1, R9 ;  /* 0x0000000103037824 */ /* 0x000fe400078e0209 */
[----:B------:R-:W-:Y:S02]  /*c9e0*/  IMAD R4, R0, UR6, RZ ;  /* 0x0000000600047c24 */ /* 0x000fe4000f8e02ff */
[----:B------:R-:W-:Y:S02]  /*c9f0*/  IMAD R9, R8, UR5, RZ ;  /* 0x0000000508097c24 */ /* 0x000fe4000f8e02ff */
        /* <DEDUP_REMOVED lines=24> */
.L_x_2287:
[----:B------:R-:W-:Y:S05]  /*cb80*/  BSYNC B1 ;  /* 0x0000000000017941 */ /* 0x000fea0003800000 */
.L_x_2286:
        /* <DEDUP_REMOVED lines=14> */
.L_x_2289:
[----:B------:R-:W-:Y:S05]  /*cc70*/  BSYNC B1 ;  /* 0x0000000000017941 */ /* 0x000fea0003800000 */
.L_x_2288:
        /* <DEDUP_REMOVED lines=14> */
.L_x_2291:
[----:B------:R-:W-:Y:S05]  /*cd60*/  BSYNC B1 ;  /* 0x0000000000017941 */ /* 0x000fea0003800000 */
.L_x_2290:
        /* <DEDUP_REMOVED lines=15> */
.L_x_2283:
[----:B------:R-:W-:Y:S05]  /*ce60*/  BSYNC B0 ;  /* 0x0000000000007941 */ /* 0x000fea0003800000 */
.L_x_2275:
[----:B------:R-:W-:Y:S02]  /*ce70*/  ULDC UR5, c[0x0][0xc38] ;  /* 0x00030e0000057ab9 */ /* 0x000fe40000000800 */
[----:B------:R-:W-:-:S06]  /*ce80*/  UISETP.GE.AND UP0, UPT, UR4, UR5, UPT ;  /* 0x000000050400728c */ /* 0x000fcc000bf06270 */
[----:B------:R-:W-:-:S13]  /*ce90*/  PLOP3.LUT P0, PT, PT, PT, UP0, 0x80, 0x0 ;  /* 0x000000000000781c */ /* 0x000fda0003f0f008 */
[----:B------:R-:W-:Y:S05]  /*cea0*/  @!P0 BRA `(.L_x_2292) ;  /* 0xffffff3c00c48947 */ /* 0x000fea000383ffff */
[----:B------:R-:W-:Y:S05]  /*ceb0*/  EXIT ;  /* 0x000000000000794d */ /* 0x000fea0003800000 */
.L_x_2240:
[----:B------:R-:W-:-:S08]  /*cec0*/  NOP ;  /* 0x0000000000007918 */ /* 0x000fd00000000000 */
[----:B0-----:R-:W0:-:S00]  /*ced0*/  USETMAXREG.DEALLOC.CTAPOOL 0x18 ;  /* 0x00000018000079c8 */ /* 0x001e0000080e0500 */
[----:B0-----:R-:W-:-:S06]  /*cee0*/  LOP3.LUT R0, R0, 0x3, RZ, 0xc0, !PT ;  /* 0x0000000300007812 */ /* 0x001fcc00078ec0ff */
[----:B------:R-:W0:Y:S01]  /*cef0*/  S2UR UR6, SR_CTAID.X ;  /* 0x00000000000679c3 */ /* 0x000e220000002500 */
[----:B------:R-:W-:Y:S01]  /*cf00*/  IMAD.MOV.U32 R18, RZ, RZ, RZ ;  /* 0x000000ffff127224 */ /* 0x000fe200078e00ff */
[----:B------:R-:W1:Y:S02]  /*cf10*/  SHFL.IDX PT, R0, R0, RZ, 0x1f ;  /* 0x00001fff00007589 */ /* 0x000e6400000e0000 */
[----:B-1----:R-:W-:-:S04]  /*cf20*/  ISETP.NE.AND P0, PT, R0, RZ, PT ;  /* 0x000000ff0000720c */ /* 0x002fc80003f05270 */
[----:B------:R-:W0:Y:S01]  /*cf30*/  LDC R0, c[0x0][0xc38] ;  /* 0x00030e00ff007b82 */ /* 0x000e220000000800 */
[----:B------:R-:W-:-:S05]  /*cf40*/  P2R R2, PR, RZ, 0x1 ;  /* 0x00000001ff027803 */ /* 0x000fca0000000000 */
[----:B------:R1:W-:Y:S03]  /*cf50*/  STL [R1+0x20], R2 ;  /* 0x0000200201007387 */ /* 0x0003e60000100800 */
[----:B------:R-:W-:Y:S06]  /*cf60*/  @P0 BAR.ARV 0x4, 0x180 ;  /* 0x0106000000000b1d */ /* 0x000fec0000002000 */
[----:B------:R1:W-:Y:S01]  /*cf70*/  STL [R1+0x1c], RZ ;  /* 0x00001cff01007387 */ /* 0x0003e20000100800 */
[----:B0-----:R-:W-:Y:S01]  /*cf80*/  ISETP.LE.AND P0, PT, R0, UR6, PT ;  /* 0x0000000600007c0c */ /* 0x001fe2000bf03270 */
[----:B------:R-:W-:-:S05]  /*cf90*/  IMAD.MOV.U32 R0, RZ, RZ, 0x1 ;  /* 0x00000001ff007424 */ /* 0x000fca00078e00ff */
[----:B------:R1:W-:Y:S07]  /*cfa0*/  STL [R1+0x4], R0 ;  /* 0x0000040001007387 */ /* 0x0003ee0000100800 */
[----:B------:R-:W-:Y:S05]  /*cfb0*/  @P0 BRA `(.L_x_2293) ;  /* 0x0000004400600947 */ /* 0x000fea0003800000 */
[----:B------:R-:W0:Y:S01]  /*cfc0*/  S2R R6, SR_TID.X ;  /* 0x0000000000067919 */ /* 0x000e220000002100 */
[----:B------:R-:W2:Y:S01]  /*cfd0*/  S2UR UR5, SR_CgaCtaId ;  /* 0x00000000000579c3 */ /* 0x000ea20000008800 */
[----:B------:R-:W-:Y:S01]  /*cfe0*/  UMOV UR4, 0x400 ;  /* 0x0000040000047882 */ /* 0x000fe20000000000 */
[----:B------:R-:W-:Y:S01]  /*cff0*/  IMAD.MOV.U32 R18, RZ, RZ, RZ ;  /* 0x000000ffff127224 */ /* 0x000fe200078e00ff */
[----:B------:R-:W-:Y:S01]  /*d000*/  ULDC UR43, c[0x0][0xc] ;  /* 0x00000300002b7ab9 */ /* 0x000fe20000000800 */
[----:B------:R-:W-:Y:S01]  /*d010*/  ULDC.64 UR38, c[0x0][0x198] ;  /* 0x0000660000267ab9 */ /* 0x000fe20000000a00 */
[----:B--2---:R-:W-:-:S06]  /*d020*/  ULEA UR4, UR5, UR4, 0x18 ;  /* 0x0000000405047291 */ /* 0x004fcc000f8ec03f */
[----:B------:R-:W-:Y:S01]  /*d030*/  IMAD.U32 R17, RZ, RZ, UR4 ;  /* 0x00000004ff117e24 */ /* 0x000fe2000f8e00ff */
[C---:B0-----:R-:W-:Y:S01]  /*d040*/  LOP3.LUT R5, R6.reuse, 0x7f, RZ, 0xc0, !PT ;  /* 0x0000007f06057812 */ /* 0x041fe200078ec0ff */
[----:B-1----:R-:W-:-:S05]  /*d050*/  IMAD.SHL.U32 R0, R6, 0x8, RZ ;  /* 0x0000000806007824 */ /* 0x002fca00078e00ff */
        /* <DEDUP_REMOVED lines=9> */
[----:B------:R-:W-:Y:S01]  /*d0f0*/  IMAD.MOV.U32 R2, RZ, RZ, 0x1 ;  /* 0x00000001ff027424 */ /* 0x000fe200078e00ff */
[----:B------:R-:W-:Y:S02]  /*d100*/  MOV R3, UR6 ;  /* 0x0000000600037c02 */ /* 0x000fe40008000f00 */
[----:B------:R-:W-:Y:S04]  /*d110*/  STL [R1+0x14], R4 ;  /* 0x0000140401007387 */ /* 0x000fe80000100800 */
[----:B------:R-:W-:Y:S04]  /*d120*/  STL [R1+0x18], R3 ;  /* 0x0000180301007387 */ /* 0x000fe80000100800 */
[----:B------:R0:W-:Y:S04]  /*d130*/  STL [R1+0x4], R2 ;  /* 0x0000040201007387 */ /* 0x0001e80000100800 */
[----:B------:R1:W-:Y:S01]  /*d140*/  STL [R1+0x1c], RZ ;  /* 0x00001cff01007387 */ /* 0x0003e20000100800 */
[----:B0-----:R-:W-:-:S02]  /*d150*/  LOP3.LUT R2, R0, 0x40, RZ, 0xfc, !PT ;  /* 0x0000004000027812 */ /* 0x001fc400078efcff */
[----:B-1----:R-:W-:-:S07]  /*d160*/  LOP3.LUT R0, R0, 0x80, RZ, 0xfc, !PT ;  /* 0x0000008000007812 */ /* 0x002fce00078efcff */
.L_x_2383:
        /* <DEDUP_REMOVED lines=23> */
.L_x_2294:
[----:B------:R-:W-:Y:S01]  /*d2e0*/  ULDC UR8, c[0x0][0xc54] ;  /* 0x0003150000087ab9 */ /* 0x000fe20000000800 */
[----:B------:R-:W-:Y:S01]  /*d2f0*/  UMOV UR7, UR9 ;  /* 0x0000000900077c82 */ /* 0x000fe20008000000 */
[----:B------:R-:W-:-:S11]  /*d300*/  UISETP.NE.AND UP0, UPT, UR8, 0x1, UPT ;  /* 0x000000010800788c */ /* 0x000fd6000bf05270 */
[----:B------:R-:W-:Y:S02]  /*d310*/  @UP0 ULDC.64 UR10, c[0x0][0xc58] ;  /* 0x00031600000a0ab9 */ /* 0x000fe40000000a00 */
[----:B------:R-:W-:-:S04]  /*d320*/  UIMAD.WIDE.U32 UR4, UR9, UR10, URZ ;  /* 0x0000000a090472a5 */ /* 0x000fc8000f8e003f */
[----:B------:R-:W-:-:S04]  /*d330*/  @UP0 USHF.R.U32.HI UR7, URZ, UR11, UR5 ;  /* 0x0000000b3f070299 */ /* 0x000fc80008011605 */
[----:B------:R-:W-:-:S12]  /*d340*/  UIMAD UR8, UR7, UR8, URZ ;  /* 0x00000008070872a4 */ /* 0x000fd8000f8e023f */
.L_x_2295:
[----:B------:R-:W-:Y:S01]  /*d350*/  ULOP3.LUT UR42, URZ, UR7, URZ, 0x33, !UPT ;  /* 0x000000073f2a7292 */ /* 0x000fe2000f8e333f */
[----:B------:R-:W-:Y:S01]  /*d360*/  BSSY B7, `(.L_x_2296) ;  /* 0x0000400000077945 */ /* 0x000fe20003800000 */
[----:B------:R-:W-:Y:S01]  /*d370*/  ULDC UR5, c[0x0][0x448] ;  /* 0x0001120000057ab9 */ /* 0x000fe20000000800 */
[----:B------:R-:W-:Y:S01]  /*d380*/  ULDC UR4, c[0x0][0xc3c] ;  /* 0x00030f0000047ab9 */ /* 0x000fe20000000800 */
[----:B------:R-:W-:Y:S02]  /*d390*/  UISETP.NE.AND UP1, UPT, UR5, 0x1, UPT ;  /* 0x000000010500788c */ /* 0x000fe4000bf25270 */
[----:B------:R-:W-:Y:S01]  /*d3a0*/  UIADD3 UR42, UR42, UR4, URZ ;  /* 0x000000042a2a7290 */ /* 0x000fe2000fffe03f */
[----:B------:R-:W-:Y:S01]  /*d3b0*/  ULDC.64 UR10, c[0x0][0x418] ;  /* 0x00010600000a7ab9 */ /* 0x000fe20000000a00 */
[----:B------:R-:W-:Y:S01]  /*d3c0*/  ULDC UR5, c[0x0][0x288] ;  /* 0x0000a20000057ab9 */ /* 0x000fe20000000800 */
[----:B------:R-:W-:Y:S02]  /*d3d0*/  UISETP.NE.U32.AND UP0, UPT, UR10, URZ, UPT ;  /* 0x0000003f0a00728c */ /* 0x000fe4000bf05070 */
[----:B------:R-:W-:-:S02]  /*d3e0*/  USHF.L.U32 UR7, UR42, 0x7, URZ ;  /* 0x000000072a077899 */ /* 0x000fc4000800063f */
[----:B------:R-:W-:Y:S02]  /*d3f0*/  UISETP.NE.AND.EX UP0, UPT, UR11, URZ, UPT, UP0 ;  /* 0x0000003f0b00728c */ /* 0x000fe4000bf05300 */
[----:B------:R-:W-:Y:S01]  /*d400*/  UIADD3 UR7, UR7, 0x7f, URZ ;  /* 0x0000007f07077890 */ /* 0x000fe2000fffe03f */
[----:B------:R-:W-:Y:S01]  /*d410*/  ULDC UR4, c[0x0][0x424] ;  /* 0x0001090000047ab9 */ /* 0x000fe20000000800 */
[----:B------:R-:W-:Y:S02]  /*d420*/  UIADD3 UR13, -UR5, 0x80, URZ ;  /* 0x00000080050d7890 */ /* 0x000fe4000fffe13f */
[----:B------:R-:W-:Y:S01]  /*d430*/  USEL UR11, UR4, 0x1, UP0 ;  /* 0x00000001040b7887 */ /* 0x000fe20008000000 */
[----:B------:R-:W-:Y:S01]  /*d440*/  @UP1 ULDC UR5, c[0x0][0x44c] ;  /* 0x0001130000051ab9 */ /* 0x000fe20000000800 */
[----:B------:R-:W-:Y:S01]  /*d450*/  ULDC UR12, c[0x0][0x2f0] ;  /* 0x0000bc00000c7ab9 */ /* 0x000fe20000000800 */
[----:B------:R-:W-:Y:S01]  /*d460*/  UIMAD.WIDE.U32 UR4, UR7, UR5, URZ ;  /* 0x00000005070472a5 */ /* 0x000fe2000f8e003f */
[----:B------:R-:W-:Y:S01]  /*d470*/  @UP1 ULDC UR14, c[0x0][0x450] ;  /* 0x00011400000e1ab9 */ /* 0x000fe20000000800 */
[----:B------:R-:W-:-:S02]  /*d480*/  UIMAD UR13, UR11, UR12, UR13 ;  /* 0x0000000c0b0d72a4 */ /* 0x000fc4000f8e020d */
[----:B------:R-:W-:Y:S02]  /*d490*/  @UP1 USHF.R.U32.HI UR7, URZ, UR14, UR5 ;  /* 0x0000000e3f071299 */ /* 0x000fe40008011605 */
[----:B------:R-:W-:Y:S02]  /*d4a0*/  UIMAD UR11, UR11, UR12, 0x7f ;  /* 0x0000007f0b0b74a4 */ /* 0x000fe4000f8e020c */
[----:B------:R-:W-:Y:S02]  /*d4b0*/  UIADD3 UR7, UR13, UR7, URZ ;  /* 0x000000070d077290 */ /* 0x000fe4000fffe03f */
[----:B------:R-:W-:Y:S02]  /*d4c0*/  UIADD3 UR8, UR9, -UR8, URZ ;  /* 0x8000000809087290 */ /* 0x000fe4000fffe03f */
[----:B------:R-:W-:Y:S02]  /*d4d0*/  USHF.R.S32.HI UR9, URZ, 0x1f, UR11 ;  /* 0x0000001f3f097899 */ /* 0x000fe4000801140b */
[----:B------:R-:W-:-:S02]  /*d4e0*/  USHF.R.S32.HI UR4, URZ, 0x1f, UR7 ;  /* 0x0000001f3f047899 */ /* 0x000fc40008011407 */
[----:B------:R-:W-:Y:S02]  /*d4f0*/  ULEA.HI UR9, UR9, UR11, URZ, 0x7 ;  /* 0x0000000b09097291 */ /* 0x000fe4000f8f383f */
[----:B------:R-:W-:Y:S01]  /*d500*/  ULEA.HI UR7, UR4, UR7, URZ, 0x7 ;  /* 0x0000000704077291 */ /* 0x000fe2000f8f383f */
[----:B------:R-:W-:Y:S01]  /*d510*/  ULDC UR10, c[0x0][0xc48] ;  /* 0x00031200000a7ab9 */ /* 0x000fe20000000800 */
[----:B------:R-:W-:Y:S02]  /*d520*/  USHF.R.S32.HI UR9, URZ, 0x7, UR9 ;  /* 0x000000073f097899 */ /* 0x000fe40008011409 */
[----:B------:R-:W-:Y:S02]  /*d530*/  USHF.R.S32.HI UR7, URZ, 0x7, UR7 ;  /* 0x000000073f077899 */ /* 0x000fe40008011407 */
[----:B------:R-:W-:Y:S02]  /*d540*/  UISETP.NE.AND UP0, UPT, UR10, 0x1, UPT ;  /* 0x000000010a00788c */ /* 0x000fe4000bf05270 */
[----:B------:R-:W-:Y:S01]  /*d550*/  UISETP.LT.AND UP1, UPT, UR9, UR7, UPT ;  /* 0x000000070900728c */ /* 0x000fe2000bf21270 */
[----:B------:R-:W-:-:S03]  /*d560*/  ULDC UR5, c[0x0][0xc54] ;  /* 0x0003150000057ab9 */ /* 0x000fc60000000800 */
[----:B------:R-:W-:Y:S02]  /*d570*/  USEL UR41, UR9, UR7, UP1 ;  /* 0x0000000709297287 */ /* 0x000fe40008800000 */
[----:B------:R-:W-:-:S03]  /*d580*/  UIMAD UR8, UR6, UR5, UR8 ;  /* 0x00000005060872a4 */ /* 0x000fc6000f8e0208 */
[----:B------:R-:W-:Y:S01]  /*d590*/  @UP0 ULDC UR5, c[0x0][0xc4c] ;  /* 0x0003130000050ab9 */ /* 0x000fe20000000800 */
[----:B------:R-:W-:Y:S01]  /*d5a0*/  ISETP.LT.AND P0, PT, RZ, UR41, PT ;  /* 0x00000029ff007c0c */ /* 0x000fe2000bf01270 */
[----:B------:R-:W-:Y:S01]  /*d5b0*/  UIMAD.WIDE.U32 UR4, UR8, UR5, URZ ;  /* 0x00000005080472a5 */ /* 0x000fe2000f8e003f */
[----:B------:R-:W-:Y:S01]  /*d5c0*/  @UP0 ULDC UR6, c[0x0][0xc50] ;  /* 0x0003140000060ab9 */ /* 0x000fe20000000800 */
[----:B------:R-:W-:Y:S02]  /*d5d0*/  UMOV UR40, UR8 ;  /* 0x0000000800287c82 */ /* 0x000fe40008000000 */
[----:B------:R-:W-:-:S04]  /*d5e0*/  @UP0 USHF.R.U32.HI UR40, URZ, UR6, UR5 ;  /* 0x000000063f280299 */ /* 0x000fc80008011605 */
[----:B------:R-:W-:-:S04]  /*d5f0*/  UIADD3 UR36, -UR40, URZ, URZ ;  /* 0x0000003f28247290 */ /* 0x000fc8000fffe13f */
[----:B------:R-:W-:Y:S01]  /*d600*/  UIMAD UR36, UR10, UR36, UR8 ;  /* 0x000000240a2472a4 */ /* 0x000fe2000f8e0208 */
[----:B------:R-:W-:Y:S11]  /*d610*/  @P0 BRA `(.L_x_2297) ;  /* 0x00000000004c0947 */ /* 0x000ff60003800000 */
        /* <DEDUP_REMOVED lines=19> */
.L_x_2297:
        /* <DEDUP_REMOVED lines=20> */
.L_x_2300:
[----:B------:R-:W-:Y:S05]  /*d890*/  BSYNC B6 ;  /* 0x0000000000067941 */ /* 0x000fea0003800000 */
.L_x_2299:
        /* <DEDUP_REMOVED lines=20> */
.L_x_2303:
[----:B------:R0:W1:Y:S01]  /*d9e0*/  LDC.64 R2, c[0x4][R16] ;  /* 0x0100000010027b82 */ /* 0x0000620000000a00 */
[----:B------:R-:W-:Y:S01]  /*d9f0*/  ULDC.64 UR6, c[0x4][0x118] ;  /* 0x0100460000067ab9 */ /* 0x000fe20000000a00 */
[----:B------:R-:W-:Y:S01]  /*da00*/  ULDC.64 UR8, c[0x4][0x120] ;  /* 0x0100480000087ab9 */ /* 0x000fe20000000a00 */
[----:B------:R-:W-:Y:S01]  /*da10*/  ULDC.64 UR4, c[0x4][0x80] ;  /* 0x0100200000047ab9 */ /* 0x000fe20000000a00 */
[----:B------:R-:W-:Y:S01]  /*da20*/  IMAD.U32 R4, RZ, RZ, UR6 ;  /* 0x00000006ff047e24 */ /* 0x000fe2000f8e00ff */
[----:B------:R-:W-:Y:S01]  /*da30*/  MOV R12, 0x1 ;  /* 0x00000001000c7802 */ /* 0x000fe20000000f00 */
[----:B------:R-:W-:Y:S02]  /*da40*/  IMAD.U32 R5, RZ, RZ, UR7 ;  /* 0x00000007ff057e24 */ /* 0x000fe4000f8e00ff */
[----:B------:R-:W-:Y:S02]  /*da50*/  IMAD.U32 R6, RZ, RZ, UR8 ;  /* 0x00000008ff067e24 */ /* 0x000fe4000f8e00ff */
[----:B------:R-:W-:-:S02]  /*da60*/  IMAD.U32 R7, RZ, RZ, UR9 ;  /* 0x00000009ff077e24 */ /* 0x000fc4000f8e00ff */
[----:B------:R-:W-:Y:S02]  /*da70*/  IMAD.U32 R10, RZ, RZ, UR4 ;  /* 0x00000004ff0a7e24 */ /* 0x000fe4000f8e00ff */
[----:B------:R-:W-:Y:S02]  /*da80*/  IMAD.U32 R11, RZ, RZ, UR5 ;  /* 0x00000005ff0b7e24 */ /* 0x000fe4000f8e00ff */
[----:B------:R-:W-:Y:S02]  /*da90*/  IMAD.MOV.U32 R8, RZ, RZ, 0x70 ;  /* 0x00000070ff087424 */ /* 0x000fe400078e00ff */
[----:B0-----:R-:W-:-:S07]  /*daa0*/  IMAD.MOV.U32 R13, RZ, RZ, RZ ;  /* 0x000000ffff0d7224 */ /* 0x001fce00078e00ff */
[----:B------:R-:W-:-:S07]  /*dab0*/  LEPC R20, `(.L_x_2302) ;  /* 0x000000001014794e */ /* 0x000fce0000000000 */
[----:B-1----:R-:W-:Y:S05]  /*dac0*/  CALL.ABS.NOINC R2 ;  /* 0x0000000002007343 */ /* 0x002fea0003c00000 */
.L_x_2302:
[----:B------:R-:W-:Y:S05]  /*dad0*/  BSYNC B6 ;  /* 0x0000000000067941 */ /* 0x000fea0003800000 */
.L_x_2301:
[----:B------:R-:W-:Y:S01]  /*dae0*/  ULDC.64 UR4, c[0x0][0x9f8] ;  /* 0x00027e0000047ab9 */ /* 0x000fe20000000a00 */
[----:B------:R-:W-:Y:S01]  /*daf0*/  IMAD.U32 R7, RZ, RZ, UR40 ;  /* 0x00000028ff077e24 */ /* 0x000fe2000f8e00ff */
[----:B------:R-:W-:Y:S01]  /*db00*/  UISETP.NE.U32.AND UP0, UPT, UR4, URZ, UPT ;  /* 0x0000003f0400728c */ /* 0x000fe2000bf05070 */
[----:B------:R-:W-:-:S03]  /*db10*/  ULDC.64 UR6, c[0x0][0x208] ;  /* 0x0000820000067ab9 */ /* 0x000fc60000000a00 */
[----:B------:R-:W-:-:S06]  /*db20*/  UISETP.NE.AND.EX UP0, UPT, UR5, URZ, UPT, UP0 ;  /* 0x0000003f0500728c */ /* 0x000fcc000bf05300 */
[----:B------:R-:W-:-:S05]  /*db30*/  PLOP3.LUT P0, PT, PT, PT, UP0, 0x80, 0x0 ;  /* 0x000000000000781c */ /* 0x000fca0003f0f008 */
[----:B------:R-:W-:Y:S02]  /*db40*/  @UP0 ULDC.64 UR4, c[0x0][0x9f8] ;  /* 0x00027e0000040ab9 */ /* 0x000fe40000000a00 */
[----:B------:R-:W-:-:S06]  /*db50*/  @UP0 UIMAD.WIDE UR4, UR40, 0x4, UR4 ;  /* 0x00000004280408a5 */ /* 0x000fcc000f8e0204 */
[----:B------:R-:W-:Y:S02]  /*db60*/  IMAD.U32 R2, RZ, RZ, UR4 ;  /* 0x00000004ff027e24 */ /* 0x000fe4000f8e00ff */
[----:B------:R-:W-:-:S05]  /*db70*/  IMAD.U32 R3, RZ, RZ, UR5 ;  /* 0x00000005ff037e24 */ /* 0x000fca000f8e00ff */
[----:B------:R0:W2:Y:S01]  /*db80*/  @P0 LDG.E R7, desc[UR6][R2.64] ;  /* 0x0000000602070981 */ /* 0x0000a2000c1e1900 */
        /* <DEDUP_REMOVED lines=9> */
[----:B------:R-:W-:Y:S02]  /*dc20*/  P2R R4, PR, RZ, 0x2 ;  /* 0x00000002ff047803 */ /* 0x000fe40000000000 */
[----:B--2---:R-:W-:Y:S01]  /*dc30*/  SHF.R.S32.HI R8, RZ, 0x1f, R7 ;  /* 0x0000001fff087819 */ /* 0x004fe20000011407 */
[----:B------:R0:W-:Y:S01]  /*dc40*/  STL [R1], R7 ;  /* 0x0000000701007387 */ /* 0x0001e20000100800 */
[----:B------:R-:W-:-:S03]  /*dc50*/  SEL R16, R7, RZ, !P1 ;  /* 0x000000ff07107207 */ /* 0x000fc60004800000 */
[----:B------:R0:W-:Y:S04]  /*dc60*/  STL [R1+0x10], R4 ;  /* 0x0000100401007387 */ /* 0x0001e80000100800 */
[----:B------:R0:W-:Y:S01]  /*dc70*/  STL [R1+0x8], R8 ;  /* 0x0000080801007387 */ /* 0x0001e20000100800 */
[----:B------:R-:W-:Y:S05]  /*dc80*/  BRA.DIV UR4, `(.L_x_2304) ;  /* 0x0000003e04c47947 */ /* 0x000fea000b800000 */
[----:B------:R1:W2:Y:S02]  /*dc90*/  SHFL.IDX PT, R14, R0, RZ, 0x1f ;  /* 0x00001fff000e7589 */ /* 0x0002a400000e0000 */
.L_x_2398:
[----:B------:R-:W-:Y:S02]  /*dca0*/  PLOP3.LUT P2, PT, PT, PT, PT, 0x8, 0x0 ;  /* 0x000000000000781c */ /* 0x000fe40003f4e170 */
[----:B--2---:R-:W-:Y:S02]  /*dcb0*/  ISETP.NE.AND P0, PT, R14, RZ, PT ;  /* 0x000000ff0e00720c */ /* 0x004fe40003f05270 */
[----:B-1----:R-:W-:-:S05]  /*dcc0*/  P2R R0, PR, RZ, 0x4 ;  /* 0x00000004ff007803 */ /* 0x002fca0000000000 */
[----:B------:R1:W-:Y:S06]  /*dcd0*/  STL [R1+0xc], R0 ;  /* 0x00000c0001007387 */ /* 0x0003ec0000100800 */
[----:B------:R-:W-:Y:S05]  /*dce0*/  @P0 BRA `(.L_x_2305) ;  /* 0x0000000400200947 */ /* 0x000fea0003800000 */
[----:B------:R-:W-:-:S03]  /*dcf0*/  UMOV UR4, 0xffffffff ;  /* 0xffffffff00047882 */ /* 0x000fc60000000000 */
[----:B------:R-:W-:Y:S05]  /*dd00*/  BRA.DIV UR4, `(.L_x_2306) ;  /* 0x0000003e04c47947 */ /* 0x000fea000b800000 */
[----:B------:R-:W-:-:S13]  /*dd10*/  ELECT P6, URZ, PT ;  /* 0x00000000003f782f */ /* 0x000fda00038c0000 */
.L_x_2401:
[----:B------:R-:W-:Y:S05]  /*dd20*/  @!P6 BRA `(.L_x_2305) ;  /* 0x000000040010e947 */ /* 0x000fea0003800000 */
[----:B------:R-:W-:Y:S01]  /*dd30*/  IMAD.MOV.U32 R16, RZ, RZ, R7 ;  /* 0x000000ffff107224 */ /* 0x000fe200078e0007 */
[----:B------:R-:W-:Y:S06]  /*dd40*/  @!P1 BRA `(.L_x_2307) ;  /* 0x0000000000489947 */ /* 0x000fec0003800000 */
[----:B------:R-:W2:Y:S01]  /*dd50*/  LDC R6, c[0x0][0x43c] ;  /* 0x00010f00ff067b82 */ /* 0x000ea20000000800 */
[----:B------:R-:W-:Y:S01]  /*dd60*/  ULDC.64 UR4, c[0x0][0x428] ;  /* 0x00010a0000047ab9 */ /* 0x000fe20000000a00 */
[----:B------:R-:W-:Y:S01]  /*dd70*/  ULDC.64 UR6, c[0x0][0x208] ;  /* 0x0000820000067ab9 */ /* 0x000fe20000000a00 */
[----:B--2---:R-:W-:-:S13]  /*dd80*/  ISETP.NE.AND P0, PT, R6, 0x1, PT ;  /* 0x000000010600780c */ /* 0x004fda0003f05270 */
[----:B0-----:R-:W1:Y:S02]  /*dd90*/  @P0 LDC.64 R4, c[0x0][0x440] ;  /* 0x00011000ff040b82 */ /* 0x001e640000000a00 */
[----:B-1----:R-:W-:-:S04]  /*dda0*/  @P0 IMAD.HI.U32 R0, R19, R4, RZ ;  /* 0x0000000413000227 */ /* 0x002fc800078e00ff */
        /* <DEDUP_REMOVED lines=12> */
.L_x_2307:
[----:B--2---:R-:W2:Y:S01]  /*de70*/  LDL R2, [R1+0x4] ;  /* 0x0000040001027983 */ /* 0x004ea20000100800 */
[----:B-1----:R-:W-:Y:S01]  /*de80*/  IMAD R0, R18, 0x8, R17 ;  /* 0x0000000812007824 */ /* 0x002fe200078e0211 */
[----:B--2---:R-:W-:-:S04]  /*de90*/  SHF.L.U32 R2, R2, 0x1f, RZ ;  /* 0x0000001f02027819 */ /* 0x004fc800000006ff */
[----:B------:R-:W1:Y:S02]  /*dea0*/  SYNCS.PHASECHK.TRANS64.TRYWAIT P0, [R0+URZ+0x34840], R2 ;  /* 0x03484002000075a7 */ /* 0x000e64000800017f */
[----:B-1----:R-:W-:Y:S05]  /*deb0*/  @!P0 BRA `(.L_x_2308) ;  /* 0x0000003c00788947 */ /* 0x002fea0003800000 */
.L_x_2402:
[----:B------:R-:W2:Y:S02]  /*dec0*/  S2R R3, SR_TID.X ;  /* 0x0000000000037919 */ /* 0x000ea40000002100 */
        /* <DEDUP_REMOVED lines=10> */
.L_x_2309:
[----:B------:R-:W-:Y:S01]  /*df70*/  R2UR UR33, R0 ;  /* 0x00000000002172ca */ /* 0x000fe200000e0000 */
[----:B-1----:R-:W-:Y:S01]  /*df80*/  IMAD R0, R18, 0xc000, R17 ;  /* 0x0000c00012007824 */ /* 0x002fe200078e0211 */
[----:B------:R-:W-:Y:S01]  /*df90*/  R2UR UR35, R19 ;  /* 0x00000000132372ca */ /* 0x000fe200000e0000 */
[----:B------:R-:W-:Y:S01]  /*dfa0*/  UIADD3 UR4, UP0, UR38, 0x370, URZ ;  /* 0x0000037026047890 */ /* 0x000fe2000ff1e03f */
[----:B-----5:R-:W-:Y:S01]  /*dfb0*/  R2UR UR37, R16 ;  /* 0x00000000102572ca */ /* 0x020fe200000e0000 */
[----:B------:R-:W-:Y:S01]  /*dfc0*/  UMOV UR6, 0x0 ;  /* 0x0000000000067882 */ /* 0x000fe20000000000 */
[----:B------:R-:W-:Y:S01]  /*dfd0*/  R2UR UR8, R0 ;  /* 0x00000000000872ca */ /* 0x000fe200000e0000 */
[----:B------:R-:W-:Y:S01]  /*dfe0*/  UIADD3.X UR5, URZ, UR39, URZ, UP0, !UPT ;  /* 0x000000273f057290 */ /* 0x000fe200087fe43f */
[----:B------:R-:W-:Y:S01]  /*dff0*/  PLOP3.LUT P0, PT, PT, PT, PT, 0x80, 0x0 ;  /* 0x000000000000781c */ /* 0x000fe20003f0f070 */
[----:B------:R-:W-:Y:S01]  /*e000*/  UMOV UR7, 0x14f00000 ;  /* 0x14f0000000077882 */ /* 0x000fe20000000000 */
[----:B------:R-:W-:Y:S01]  /*e010*/  UMOV UR34, URZ ;  /* 0x0000003f00227c82 */ /* 0x000fe20008000000 */
[----:B------:R-:W-:Y:S01]  /*e020*/  UMOV UR18, 0x40 ;  /* 0x0000004000127882 */ /* 0x000fe20000000000 */
[----:B------:R-:W-:Y:S01]  /*e030*/  P2R R0, PR, RZ, 0x1 ;  /* 0x00000001ff007803 */ /* 0x000fe20000000000 */
[----:B------:R-:W-:-:S02]  /*e040*/  UIADD3 UR33, UR33, 0x34830, URZ ;  /* 0x0003483021217890 */ /* 0x000fc4000fffe03f */
[----:B------:R-:W-:Y:S01]  /*e050*/  USHF.L.U32 UR35, UR35, 0x7, URZ ;  /* 0x0000000723237899 */ /* 0x000fe2000800063f */
[----:B------:R-:W-:Y:S01]  /*e060*/  UMOV UR20, UR36 ;  /* 0x0000002400147c82 */ /* 0x000fe20008000000 */
[----:B------:R-:W-:Y:S02]  /*e070*/  UMOV UR21, UR37 ;  /* 0x0000002500157c82 */ /* 0x000fe40008000000 */
[----:B------:R-:W-:Y:S01]  /*e080*/  UIADD3 UR32, UR8, 0x1c400, URZ ;  /* 0x0001c40008207890 */ /* 0x000fe2000fffe03f */
[----:B------:R2:W-:Y:S01]  /*e090*/  STL [R1+0xc], R0 ;  /* 0x00000c0001007387 */ /* 0x0005e20000100800 */
[----:B------:R-:W-:Y:S02]  /*e0a0*/  UIADD3 UR16, UR8, 0x20400, URZ ;  /* 0x0002040008107890 */ /* 0x000fe4000fffe03f */
[----:B------:R-:W-:Y:S01]  /*e0b0*/  UIADD3 UR8, UR8, 0x24400, URZ ;  /* 0x0002440008087890 */ /* 0x000fe2000fffe03f */
[----:B------:R-:W-:Y:S01]  /*e0c0*/  UMOV UR17, UR33 ;  /* 0x0000002100117c82 */ /* 0x000fe20008000000 */
[----:B------:R-:W-:Y:S01]  /*e0d0*/  UMOV UR19, UR35 ;  /* 0x0000002300137c82 */ /* 0x000fe20008000000 */
[----:B------:R-:W-:Y:S01]  /*e0e0*/  UMOV UR10, 0x80 ;  /* 0x00000080000a7882 */ /* 0x000fe20000000000 */
[----:B------:R-:W-:Y:S01]  /*e0f0*/  UMOV UR12, UR36 ;  /* 0x00000024000c7c82 */ /* 0x000fe20008000000 */
[----:B------:R-:W-:Y:S01]  /*e100*/  UMOV UR13, UR37 ;  /* 0x00000025000d7c82 */ /* 0x000fe20008000000 */
[----:B------:R-:W-:Y:S01]  /*e110*/  UMOV UR9, UR33 ;  /* 0x0000002100097c82 */ /* 0x000fe20008000000 */
[----:B------:R-:W-:Y:S01]  /*e120*/  UMOV UR11, UR35 ;  /* 0x00000023000b7c82 */ /* 0x000fe20008000000 */
[----:B------:R2:W-:Y:S01]  /*e130*/  UTMALDG.4D [UR32], [UR4], desc[UR6] ;  /* 0x00000620040075b4 */ /* 0x0005e20008019000 */
[----:B------:R2:W-:Y:S01]  /*e140*/  UTMALDG.4D [UR16], [UR4], desc[UR6] ;  /* 0x00000610040075b4 */ /* 0x0005e20008019000 */
[----:B------:R2:W-:Y:S02]  /*e150*/  UTMALDG.4D [UR8], [UR4], desc[UR6] ;  /* 0x00000608040075b4 */ /* 0x0005e40008019000 */
[----:B--2---:R-:W-:Y:S01]  /*e160*/  NOP ;  /* 0x0000000000007918 */ /* 0x004fe20000000000 */
.L_x_2305:
[----:B-1----:R-:W-:Y:S01]  /*e170*/  VIADD R0, R17, 0x10400 ;  /* 0x0001040011007836 */ /* 0x002fe20000000000 */
[----:B------:R-:W-:Y:S05]  /*e180*/  WARPSYNC.ALL ;  /* 0x0000000000007948 */ /* 0x000fea0003800000 */
[----:B------:R-:W-:Y:S01]  /*e190*/  BAR.SYNC.DEFER_BLOCKING 0x8, 0x180 ;  /* 0x0206000000007b1d */ /* 0x000fe20000010000 */
[----:B------:R-:W-:-:S05]  /*e1a0*/  LOP3.LUT P0, RZ, R0, 0x3ff, RZ, 0xc0, !PT ;  /* 0x000003ff00ff7812 */ /* 0x000fca000780c0ff */
[----:B------:R-:W-:Y:S08]  /*e1b0*/  BSSY B6, `(.L_x_2310) ;  /* 0x0000012000067945 */ /* 0x000ff00003800000 */
[----:B------:R-:W-:Y:S05]  /*e1c0*/  @!P0 BRA `(.L_x_2311) ;  /* 0x0000000000408947 */ /* 0x000fea0003800000 */
[----:B------:R-:W-:Y:S01]  /*e1d0*/  MOV R2, 0x0 ;  /* 0x0000000000027802 */ /* 0x000fe20000000f00 */
[----:B------:R-:W-:Y:S01]  /*e1e0*/  ULDC.64 UR6, c[0x4][0x118] ;  /* 0x0100460000067ab9 */ /* 0x000fe20000000a00 */
[----:B------:R-:W-:Y:S01]  /*e1f0*/  ULDC.64 UR8, c[0x4][0x120] ;  /* 0x0100480000087ab9 */ /* 0x000fe20000000a00 */
[----:B------:R-:W-:Y:S01]  /*e200*/  ULDC.64 UR4, c[0x4][0x88] ;  /* 0x0100220000047ab9 */ /* 0x000fe20000000a00 */
[----:B0-----:R-:W-:Y:S01]  /*e210*/  MOV R4, UR6 ;  /* 0x0000000600047c02 */ /* 0x001fe20008000f00 */
[----:B------:R-:W-:Y:S01]  /*e220*/  IMAD.U32 R5, RZ, RZ, UR7 ;  /* 0x00000007ff057e24 */ /* 0x000fe2000f8e00ff */
        /* <DEDUP_REMOVED lines=10> */
.L_x_2311:
[----:B------:R-:W-:Y:S05]  /*e2d0*/  BSYNC B6 ;  /* 0x0000000000067941 */ /* 0x000fea0003800000 */
.L_x_2310:
[----:B0-----:R-:W0:Y:S01]  /*e2e0*/  LDC R7, c[0x0][0x448] ;  /* 0x00011200ff077b82 */ /* 0x001e220000000800 */
[----:B------:R-:W1:Y:S01]  /*e2f0*/  S2R R0, SR_TID.X ;  /* 0x0000000000007919 */ /* 0x000e620000002100 */
[----:B------:R-:W-:Y:S01]  /*e300*/  USHF.R.S32.HI UR4, URZ, 0x1f, UR36 ;  /* 0x0000001f3f047899 */ /* 0x000fe20008011424 */
[----:B------:R-:W-:Y:S01]  /*e310*/  ULDC.64 UR8, c[0x0][0x2d8] ;  /* 0x0000b60000087ab9 */ /* 0x000fe20000000a00 */
[----:B------:R-:W2:Y:S02]  /*e320*/  S2R R2, SR_TID.X ;  /* 0x0000000000027919 */ /* 0x000ea40000002100 */
[----:B------:R-:W-:Y:S02]  /*e330*/  UIMAD UR6, UR4, UR8, URZ ;  /* 0x00000008040672a4 */ /* 0x000fe4000f8e023f */
[----:B------:R-:W-:Y:S01]  /*e340*/  UIMAD.WIDE.U32 UR4, UR36, UR8, URZ ;  /* 0x00000008240472a5 */ /* 0x000fe2000f8e003f */
[----:B------:R-:W3:Y:S01]  /*e350*/  S2R R8, SR_TID.X ;  /* 0x0000000000087919 */ /* 0x000ee20000002100 */
[----:B------:R-:W-:-:S02]  /*e360*/  UIMAD UR6, UR36, UR9, UR6 ;  /* 0x00000009240672a4 */ /* 0x000fc4000f8e0206 */
[----:B------:R-:W-:Y:S01]  /*e370*/  USHF.R.S32.HI UR7, URZ, 0x1f, UR40 ;  /* 0x0000001f3f077899 */ /* 0x000fe20008011428 */
[----:B------:R-:W4:Y:S01]  /*e380*/  S2R R10, SR_TID.X ;  /* 0x00000000000a7919 */ /* 0x000f220000002100 */
[----:B------:R-:W-:Y:S01]  /*e390*/  UIADD3 UR5, UR5, UR6, URZ ;  /* 0x0000000605057290 */ /* 0x000fe2000fffe03f */
[----:B------:R-:W-:-:S03]  /*e3a0*/  ULDC.64 UR8, c[0x0][0x2e0] ;  /* 0x0000b80000087ab9 */ /* 0x000fc60000000a00 */
[----:B------:R-:W-:Y:S02]  /*e3b0*/  UIMAD.WIDE.U32 UR4, UR40, UR8, UR4 ;  /* 0x00000008280472a5 */ /* 0x000fe4000f8e0004 */
[----:B------:R-:W-:Y:S01]  /*e3c0*/  UIMAD UR6, UR7, UR8, URZ ;  /* 0x00000008070672a4 */ /* 0x000fe2000f8e023f */
[----:B0-----:R-:W-:-:S03]  /*e3d0*/  ISETP.NE.AND P0, PT, R7, 0x1, PT ;  /* 0x000000010700780c */ /* 0x001fc60003f05270 */
[----:B------:R-:W-:Y:S01]  /*e3e0*/  UIMAD UR6, UR40, UR9, UR6 ;  /* 0x00000009280672a4 */ /* 0x000fe2000f8e0206 */
[----:B------:R-:W-:-:S03]  /*e3f0*/  IMAD.U32 R5, RZ, RZ, UR5 ;  /* 0x00000005ff057e24 */ /* 0x000fc6000f8e00ff */
[----:B------:R-:W-:Y:S01]  /*e400*/  UIADD3 UR6, UR5, UR6, URZ ;  /* 0x0000000605067290 */ /* 0x000fe2000fffe03f */
[----:B-1----:R-:W-:-:S05]  /*e410*/  IMAD.SHL.U32 R4, R0, 0x10, RZ ;  /* 0x0000001000047824 */ /* 0x002fca00078e00ff */
[----:B------:R-:W0:Y:S01]  /*e420*/  @P0 LDC R3, c[0x0][0x44c] ;  /* 0x00011300ff030b82 */ /* 0x000e220000000800 */
[----:B--2---:R-:W-:Y:S01]  /*e430*/  LOP3.LUT R2, R2, 0x7f, RZ, 0xc0, !PT ;  /* 0x0000007f02027812 */ /* 0x004fe200078ec0ff */
[----:B---3--:R-:W-:-:S03]  /*e440*/  IMAD.SHL.U32 R8, R8, 0x8, RZ ;  /* 0x0000000808087824 */ /* 0x008fc600078e00ff */
[----:B------:R-:W-:-:S03]  /*e450*/  SHF.R.U32.HI R2, RZ, 0x3, R2 ;  /* 0x00000003ff027819 */ /* 0x000fc60000011602 */
[----:B------:R-:W1:Y:S01]  /*e460*/  @P0 LDC R0, c[0x0][0x450] ;  /* 0x00011400ff000b82 */ /* 0x000e620000000800 */
[----:B------:R-:W-:Y:S01]  /*e470*/  LOP3.LUT R4, R2, 0x70, R4, 0xf8, !PT ;  /* 0x0000007002047812 */ /* 0x000fe200078ef804 */
[----:B------:R-:W-:Y:S01]  /*e480*/  IMAD.U32 R2, RZ, RZ, UR42 ;  /* 0x0000002aff027e24 */ /* 0x000fe2000f8e00ff */
[----:B------:R-:W-:Y:S01]  /*e490*/  LOP3.LUT R8, R8, 0x38, RZ, 0xc0, !PT ;  /* 0x0000003808087812 */ /* 0x000fe200078ec0ff */
[----:B----4-:R-:W-:Y:S02]  /*e4a0*/  IMAD.SHL.U32 R9, R10, 0x8, RZ ;  /* 0x000000080a097824 */ /* 0x010fe400078e00ff */
[----:B------:R-:W-:Y:S01]  /*e4b0*/  IMAD R2, R2, 0x80, R4 ;  /* 0x0000008002027824 */ /* 0x000fe200078e0204 */
[C---:B------:R-:W-:Y:S01]  /*e4c0*/  LOP3.LUT R11, R8.reuse, 0x40, RZ, 0xfc, !PT ;  /* 0x00000040080b7812 */ /* 0x040fe200078efcff */
[----:B------:R-:W-:Y:S01]  /*e4d0*/  IMAD.U32 R4, RZ, RZ, UR4 ;  /* 0x00000004ff047e24 */ /* 0x000fe2000f8e00ff */
[----:B------:R-:W-:Y:S01]  /*e4e0*/  ULDC.64 UR4, c[0x0][0x2d0] ;  /* 0x0000b40000047ab9 */ /* 0x000fe20000000a00 */
[----:B------:R-:W-:Y:S01]  /*e4f0*/  IMAD.MOV.U32 R6, RZ, RZ, R2 ;  /* 0x000000ffff067224 */ /* 0x000fe200078e0002 */
[----:B------:R-:W-:-:S02]  /*e500*/  LOP3.LUT R8, R8, 0x80, RZ, 0xfc, !PT ;  /* 0x0000008008087812 */ /* 0x000fc400078efcff */
[----:B------:R-:W-:Y:S01]  /*e510*/  LOP3.LUT R9, R9, 0x38, RZ, 0xc0, !PT ;  /* 0x0000003809097812 */ /* 0x000fe200078ec0ff */
[----:B0-----:R-:W-:-:S05]  /*e520*/  @P0 IMAD.HI.U32 R3, R2, R3, RZ ;  /* 0x0000000302030227 */ /* 0x001fca00078e00ff */
[----:B-1----:R-:W-:Y:S02]  /*e530*/  @P0 SHF.R.U32.HI R6, RZ, R0, R3 ;  /* 0x00000000ff060219 */ /* 0x002fe40000011603 */
[----:B------:R-:W-:Y:S01]  /*e540*/  MOV R3, UR6 ;  /* 0x0000000600037c02 */ /* 0x000fe20008000f00 */
[----:B------:R-:W-:Y:S02]  /*e550*/  ULDC.64 UR6, c[0x0][0x280] ;  /* 0x0000a00000067ab9 */ /* 0x000fe40000000a00 */
        /* <DEDUP_REMOVED lines=21> */
[----:B------:R-:W-:-:S02]  /*e6b0*/  LOP3.LUT R10, R10, 0x7f, RZ, 0xc0, !PT ;  /* 0x0000007f0a0a7812 */ /* 0x000fc400078ec0ff */
[----:B------:R-:W-:Y:S02]  /*e6c0*/  LEA.HI.X R4, R2, UR7, R4, 0x1, P3 ;  /* 0x0000000702047c11 */ /* 0x000fe400098f0c04 */
[----:B------:R-:W-:Y:S01]  /*e6d0*/  SHF.R.U32.HI R10, RZ, 0x3, R10 ;  /* 0x00000003ff0a7819 */ /* 0x000fe2000001160a */
[----:B0-----:R-:W-:Y:S06]  /*e6e0*/  BRA.DIV UR4, `(.L_x_2312) ;  /* 0x0000003604807947 */ /* 0x001fec000b800000 */
[----:B------:R-:W0:Y:S01]  /*e6f0*/  SHFL.IDX PT, R6, R0, RZ, 0x181f ;  /* 0x00181fff00067589 */ /* 0x000e2200000e0000 */
[----:B------:R-:W-:Y:S01]  /*e700*/  IMAD.U32 R2, RZ, RZ, UR42 ;  /* 0x0000002aff027e24 */ /* 0x000fe2000f8e00ff */
[----:B------:R-:W-:Y:S01]  /*e710*/  ULDC UR4, c[0x0][0x288] ;  /* 0x0000a20000047ab9 */ /* 0x000fe20000000800 */
[----:B------:R-:W-:Y:S01]  /*e720*/  ULDC.64 UR6, c[0x0][0x208] ;  /* 0x0000820000067ab9 */ /* 0x000fe20000000a00 */
[----:B------:R-:W1:Y:S01]  /*e730*/  SHFL.IDX PT, R5, R4, RZ, 0x181f ;  /* 0x00181fff04057589 */ /* 0x000e6200000e0000 */
[----:B------:R-:W-:Y:S02]  /*e740*/  IMAD R3, R7, UR4, RZ ;  /* 0x0000000407037c24 */ /* 0x000fe4000f8e02ff */
[----:B------:R-:W-:-:S05]  /*e750*/  IMAD R2, R2, 0x80, R10 ;  /* 0x0000008002027824 */ /* 0x000fca00078e020a */
[----:B------:R-:W-:-:S13]  /*e760*/  ISETP.GE.AND P4, PT, R2, R3, PT ;  /* 0x000000030200720c */ /* 0x000fda0003f86270 */
[----:B0-----:R-:W-:-:S05]  /*e770*/  @!P4 LEA R6, P3, R9, R6, 0x1 ;  /* 0x000000060906c211 */ /* 0x001fca00078608ff */
[----:B-1----:R-:W-:-:S04]  /*e780*/  @!P4 IMAD.X R5, RZ, RZ, R5, P3 ;  /* 0x000000ffff05c224 */ /* 0x002fc800018e0605 */
[----:B------:R-:W-:Y:S02]  /*e790*/  @!P4 IMAD.MOV.U32 R7, RZ, RZ, R5 ;  /* 0x000000ffff07c224 */ /* 0x000fe400078e0005 */
[----:B------:R-:W-:-:S03]  /*e7a0*/  VIADD R5, R2, 0x10 ;  /* 0x0000001002057836 */ /* 0x000fc60000000000 */
[----:B------:R-:W-:Y:S01]  /*e7b0*/  @!PT LDS RZ, [RZ] ;  /* 0x00000000fffff984 */ /* 0x000fe20000000800 */
[----:B-----5:R-:W-:Y:S04]  /*e7c0*/  @!P4 LDGSTS.E.BYPASS.LTC128B.128 [R8+0x10400], desc[UR6][R6.64], !P0 ;  /* 0x104000000608cfae */ /* 0x020fe8000c101d46 */
[----:B------:R-:W-:Y:S04]  /*e7d0*/  @!P4 LDGSTS.E.BYPASS.LTC128B.128 [R8+0x14400], desc[UR6][R6.64+0x80], !P1 ;  /* 0x144000800608cfae */ /* 0x000fe8000c901d46 */
[----:B------:R0:W-:Y:S01]  /*e7e0*/  @!P4 LDGSTS.E.BYPASS.LTC128B.128 [R8+0x18400], desc[UR6][R6.64+0x100], !P2 ;  /* 0x184001000608cfae */ /* 0x0001e2000d101d46 */
[----:B------:R-:W-:-:S03]  /*e7f0*/  ISETP.GE.AND P4, PT, R5, R3, PT ;  /* 0x000000030500720c */ /* 0x000fc60003f86270 */
[----:B------:R-:W-:Y:S04]  /*e800*/  SHFL.IDX PT, R5, R4, 0x1, 0x181f ;  /* 0x00381f0004057f89 */ /* 0x000fe800000e0000 */
[----:B0-----:R-:W0:Y:S06]  /*e810*/  SHFL.IDX PT, R6, R0, 0x1, 0x181f ;  /* 0x00381f0000067f89 */ /* 0x001e2c00000e0000 */
[----:B0-----:R-:W-:-:S05]  /*e820*/  @!P4 LEA R6, P3, R9, R6, 0x1 ;  /* 0x000000060906c211 */ /* 0x001fca00078608ff */
[----:B------:R-:W-:-:S05]  /*e830*/  @!P4 IMAD.X R5, RZ, RZ, R5, P3 ;  /* 0x000000ffff05c224 */ /* 0x000fca00018e0605 */
[----:B------:R-:W-:Y:S01]  /*e840*/  @!P4 MOV R7, R5 ;  /* 0x000000050007c202 */ /* 0x000fe20000000f00 */
[----:B------:R-:W-:-:S04]  /*e850*/  VIADD R5, R2, 0x20 ;  /* 0x0000002002057836 */ /* 0x000fc80000000000 */
        /* <DEDUP_REMOVED lines=45> */
[----:B------:R-:W-:Y:S04]  /*eb30*/  SHFL.IDX PT, R4, R4, 0x7, 0x181f ;  /* 0x00f81f0004047f89 */ /* 0x000fe800000e0000 */
[----:B0-----:R-:W0:Y:S04]  /*eb40*/  SHFL.IDX PT, R6, R0, 0x6, 0x181f ;  /* 0x00d81f0000067f89 */ /* 0x001e2800000e0000 */
[----:B------:R-:W1:Y:S01]  /*eb50*/  SHFL.IDX PT, R0, R0, 0x7, 0x181f ;  /* 0x00f81f0000007f89 */ /* 0x000e6200000e0000 */
[----:B0-----:R-:W-:-:S04]  /*eb60*/  @!P4 LEA R6, P3, R9, R6, 0x1 ;  /* 0x000000060906c211 */ /* 0x001fc800078608ff */
[----:B------:R-:W-:-:S05]  /*eb70*/  @!P4 IADD3.X R5, RZ, R5, RZ, P3, !PT ;  /* 0x00000005ff05c210 */ /* 0x000fca0001ffe4ff */
[----:B------:R-:W-:-:S05]  /*eb80*/  @!P4 IMAD.MOV.U32 R7, RZ, RZ, R5 ;  /* 0x000000ffff07c224 */ /* 0x000fca00078e0005 */
[----:B------:R0:W-:Y:S04]  /*eb90*/  @!P4 LDGSTS.E.BYPASS.LTC128B.128 [R8+0x13400], desc[UR6][R6.64], !P0 ;  /* 0x134000000608cfae */ /* 0x0001e8000c101d46 */
[----:B------:R0:W-:Y:S04]  /*eba0*/  @!P4 LDGSTS.E.BYPASS.LTC128B.128 [R8+0x17400], desc[UR6][R6.64+0x80], !P1 ;  /* 0x174000800608cfae */ /* 0x0001e8000c901d46 */
[----:B-1----:R0:W-:Y:S02]  /*ebb0*/  @!P4 LDGSTS.E.BYPASS.LTC128B.128 [R8+0x1b400], desc[UR6][R6.64+0x100], !P2 ;  /* 0x1b4001000608cfae */ /* 0x0021e4000d101d46 */
.L_x_2419:
[----:B------:R-:W-:Y:S01]  /*ebc0*/  VIADD R2, R2, 0x70 ;  /* 0x0000007002027836 */ /* 0x000fe20000000000 */
[----:B------:R-:W-:Y:S04]  /*ebd0*/  BSSY B0, `(.L_x_2313) ;  /* 0x000000c000007945 */ /* 0x000fe80003800000 */
[----:B------:R-:W-:-:S13]  /*ebe0*/  ISETP.GE.AND P3, PT, R2, R3, PT ;  /* 0x000000030200720c */ /* 0x000fda0003f66270 */
[----:B------:R-:W-:Y:S05]  /*ebf0*/  @P3 BRA `(.L_x_2314) ;  /* 0x0000000000243947 */ /* 0x000fea0003800000 */
[----:B------:R-:W-:Y:S01]  /*ec00*/  LEA R2, P3, R9, R0, 0x1 ;  /* 0x0000000009027211 */ /* 0x000fe200078608ff */
        /* <DEDUP_REMOVED lines=8> */
.L_x_2314:
[----:B------:R-:W-:Y:S05]  /*ec90*/  BSYNC B0 ;  /* 0x0000000000007941 */ /* 0x000fea0003800000 */
.L_x_2313:
[----:B------:R-:W-:Y:S01]  /*eca0*/  NOP ;  /* 0x0000000000007918 */ /* 0x000fe20000000000 */
[----:B------:R-:W-:Y:S01]  /*ecb0*/  PLOP3.LUT P0, PT, PT, PT, PT, 0x80, 0x0 ;  /* 0x000000000000781c */ /* 0x000fe20003f0f070 */
[----:B0-----:R-:W-:-:S12]  /*ecc0*/  VIADD R6, R17, 0x34800 ;  /* 0x0003480011067836 */ /* 0x001fd80000000000 */
.L_x_2315:
[----:B------:R-:W-:Y:S02]  /*ecd0*/  PLOP3.LUT P1, PT, P1, P0, PT, 0xa2, 0x0 ;  /* 0x000000000000781c */ /* 0x000fe40000f21472 */
[----:B------:R-:W-:-:S08]  /*ece0*/  @P0 R2UR P1, UR4, R17 ;  /* 0x00000000110402ca */ /* 0x000fd00000020000 */
[----:B------:R-:W-:-:S05]  /*ecf0*/  @P0 PLOP3.LUT P0, PT, P1, PT, PT, 0x80, 0x0 ;  /* 0x000000000000081c */ /* 0x000fca0000f0f070 */
[----:B------:R-:W-:Y:S01]  /*ed00*/  @!P1 SYNCS.ARRIVE.TRANS64.RED.A0T1 RZ, [UR4+0x34800], RZ ;  /* 0x034800ffffff99a7 */ /* 0x000fe20008200404 */
[----:B------:R-:W-:Y:S07]  /*ed10*/  @!P1 ARRIVES.LDGSTSBAR.64.TRANSCNT [UR4+0x34800] ;  /* 0x03480000ff0099b0 */ /* 0x000fee0008000a84 */
[----:B------:R-:W-:Y:S05]  /*ed20*/  @P0 BRA.U.ANY `(.L_x_2315) ;  /* 0xfffffffd00e80947 */ /* 0x000fea000393ffff */
[----:B-1----:R-:W2:Y:S02]  /*ed30*/  LDL.LU R2, [R1+0x1c] ;  /* 0x00001c0001027983 */ /* 0x002ea40000300800 */
        /* <DEDUP_REMOVED lines=11> */
.L_x_2420:
[----:B------:R-:W-:Y:S05]  /*edf0*/  BSYNC B0 ;  /* 0x0000000000007941 */ /* 0x000fea0003800000 */
.L_x_2316:
[----:B------:R-:W-:-:S06]  /*ee00*/  UISETP.GE.AND UP0, UPT, UR41, 0x2, UPT ;  /* 0x000000022900788c */ /* 0x000fcc000bf06270 */
[----:B------:R-:W-:-:S13]  /*ee10*/  PLOP3.LUT P0, PT, PT, PT, UP0, 0x80, 0x0 ;  /* 0x000000000000781c */ /* 0x000fda0003f0f008 */
[----:B------:R-:W-:Y:S05]  /*ee20*/  @!P0 BRA `(.L_x_2318) ;  /* 0x0000001c00f88947 */ /* 0x000fea0003800000 */
[----:B------:R-:W-:Y:S02]  /*ee30*/  ULOP3.LUT UR4, UR41, 0x1, URZ, 0xc0, !UPT ;  /* 0x0000000129047892 */ /* 0x000fe4000f8ec03f */
[----:B------:R-:W-:Y:S02]  /*ee40*/  IMAD.U32 R7, RZ, RZ, UR41 ;  /* 0x00000029ff077e24 */ /* 0x000fe4000f8e00ff */
[----:B------:R-:W-:Y:S02]  /*ee50*/  UISETP.NE.U32.AND UP0, UPT, UR4, 0x1, UPT ;  /* 0x000000010400788c */ /* 0x000fe4000bf05070 */
[----:B------:R-:W-:-:S04]  /*ee60*/  VIADD R7, R7, 0xfffffffe ;  /* 0xfffffffe07077836 */ /* 0x000fc80000000000 */
[----:B0-----:R-:W-:Y:S01]  /*ee70*/  IMAD.MOV.U32 R0, RZ, RZ, R7 ;  /* 0x000000ffff007224 */ /* 0x001fe200078e0007 */
[----:B------:R-:W-:-:S13]  /*ee80*/  PLOP3.LUT P0, PT, PT, PT, UP0, 0x80, 0x0 ;  /* 0x000000000000781c */ /* 0x000fda0003f0f008 */
[----:B------:R-:W-:Y:S05]  /*ee90*/  @!P0 BRA `(.L_x_2319) ;  /* 0x0000000800a08947 */ /* 0x000fea0003800000 */
[----:B------:R-:W2:Y:S04]  /*eea0*/  LDL R3, [R1+0xc] ;  /* 0x00000c0001037983 */ /* 0x000ea80000100800 */
[----:B------:R-:W3:Y:S01]  /*eeb0*/  LDL R2, [R1+0x4] ;  /* 0x0000040001027983 */ /* 0x000ee20000100800 */
[----:B------:R-:W-:Y:S01]  /*eec0*/  VIADD R0, R18, 0x1 ;  /* 0x0000000112007836 */ /* 0x000fe20000000000 */
[----:B------:R-:W-:Y:S04]  /*eed0*/  BSSY B0, `(.L_x_2320) ;  /* 0x00000a0000007945 */ /* 0x000fe80003800000 */
[----:B------:R-:W-:-:S04]  /*eee0*/  ISETP.NE.AND P0, PT, R0, 0x2, PT ;  /* 0x000000020000780c */ /* 0x000fc80003f05270 */
[----:B------:R-:W-:Y:S02]  /*eef0*/  SEL R9, RZ, 0x1, P0 ;  /* 0x00000001ff097807 */ /* 0x000fe40000000000 */
[----:B------:R-:W-:Y:S02]  /*ef00*/  SEL R0, R0, RZ, P0 ;  /* 0x000000ff00007207 */ /* 0x000fe40000000000 */
[----:B--2---:R-:W-:Y:S02]  /*ef10*/  ISETP.NE.AND P1, PT, R3, RZ, PT ;  /* 0x000000ff0300720c */ /* 0x004fe40003f25270 */
[----:B---3--:R-:W-:-:S11]  /*ef20*/  LOP3.LUT R9, R2, R9, RZ, 0x3c, !PT ;  /* 0x0000000902097212 */ /* 0x008fd600078e3cff */
[----:B------:R-:W-:Y:S05]  /*ef30*/  @!P1 BRA `(.L_x_2321) ;  /* 0x0000000800649947 */ /* 0x000fea0003800000 */
[----:B------:R-:W2:Y:S01]  /*ef40*/  LDL R2, [R1+0x10] ;  /* 0x0000100001027983 */ /* 0x000ea20000100800 */
[----:B------:R-:W-:Y:S02]  /*ef50*/  IMAD.MOV.U32 R4, RZ, RZ, R16 ;  /* 0x000000ffff047224 */ /* 0x000fe400078e0010 */
[----:B------:R-:W-:Y:S01]  /*ef60*/  IMAD.MOV.U32 R8, RZ, RZ, R7 ;  /* 0x000000ffff087224 */ /* 0x000fe200078e0007 */
[----:B--2---:R-:W-:-:S13]  /*ef70*/  ISETP.NE.AND P1, PT, R2, RZ, PT ;  /* 0x000000ff0200720c */ /* 0x004fda0003f25270 */
        /* <DEDUP_REMOVED lines=10> */
[----:B------:R-:W-:Y:S02]  /*f020*/  @P0 SHF.R.U32.HI R4, RZ, R3, R2 ;  /* 0x00000003ff040219 */ /* 0x000fe40000011602 */
[----:B------:R-:W0:Y:S02]  /*f030*/  LDC.64 R2, c[0x0][0x418] ;  /* 0x00010600ff027b82 */ /* 0x000e240000000a00 */
[----:B------:R-:W-:-:S05]  /*f040*/  IADD3 R8, -R4, RZ, RZ ;  /* 0x000000ff04087210 */ /* 0x000fca0007ffe1ff */
[----:B------:R-:W-:Y:S01]  /*f050*/  IMAD R8, R5, R8, R7 ;  /* 0x0000000805087224 */ /* 0x000fe200078e0207 */
[----:B------:R-:W-:Y:S01]  /*f060*/  SHF.R.S32.HI R5, RZ, 0x1f, R4 ;  /* 0x0000001fff057819 */ /* 0x000fe20000011404 */
[----:B--2---:R-:W-:-:S04]  /*f070*/  IMAD R10, R10, UR4, RZ ;  /* 0x000000040a0a7c24 */ /* 0x004fc8000f8e02ff */
[C---:B---3--:R-:W-:Y:S02]  /*f080*/  IMAD R10, R11.reuse, UR5, R10 ;  /* 0x000000050b0a7c24 */ /* 0x048fe4000f8e020a */
[----:B------:R-:W-:-:S04]  /*f090*/  IMAD.WIDE.U32 R4, R11, UR4, R4 ;  /* 0x000000040b047c25 */ /* 0x000fc8000f8e0004 */
[----:B------:R-:W-:Y:S01]  /*f0a0*/  IMAD.IADD R5, R10, 0x1, R5 ;  /* 0x000000010a057824 */ /* 0x000fe200078e0205 */
[----:B0-----:R-:W-:-:S04]  /*f0b0*/  LEA R2, P0, R4, R2, 0x2 ;  /* 0x0000000204027211 */ /* 0x001fc800078010ff */
[----:B------:R-:W-:-:S05]  /*f0c0*/  LEA.HI.X R3, R4, R3, R5, 0x2, P0 ;  /* 0x0000000304037211 */ /* 0x000fca00000f1405 */
[----:B------:R0:W5:Y:S04]  /*f0d0*/  LDG.E R4, desc[UR6][R2.64] ;  /* 0x0000000602047981 */ /* 0x000168000c1e1900 */
.L_x_2322:
[----:B0-----:R-:W-:Y:S01]  /*f0e0*/  IMAD R2, R0, 0x8, R17 ;  /* 0x0000000800027824 */ /* 0x001fe200078e0211 */
[----:B------:R-:W-:Y:S01]  /*f0f0*/  SHF.L.U32 R3, R9, 0x1f, RZ ;  /* 0x0000001f09037819 */ /* 0x000fe200000006ff */
[----:B------:R-:W-:Y:S03]  /*f100*/  BSSY B1, `(.L_x_2323) ;  /* 0x0000003000017945 */ /* 0x000fe60003800000 */
[----:B------:R-:W0:Y:S02]  /*f110*/  SYNCS.PHASECHK.TRANS64.TRYWAIT P0, [R2+URZ+0x34840], R3 ;  /* 0x03484003020075a7 */ /* 0x000e24000800017f */
[----:B0-----:R-:W-:Y:S05]  /*f120*/  @!P0 BRA `(.L_x_2324) ;  /* 0x0000003400cc8947 */ /* 0x001fea0003800000 */
.L_x_2421:
[----:B------:R-:W-:Y:S05]  /*f130*/  BSYNC B1 ;  /* 0x0000000000017941 */ /* 0x000fea0003800000 */
.L_x_2323:
        /* <DEDUP_REMOVED lines=12> */
.L_x_2326:
[----:B------:R-:W-:Y:S05]  /*f200*/  BSYNC B1 ;  /* 0x0000000000017941 */ /* 0x000fea0003800000 */
.L_x_2325:
[----:B------:R-:W-:Y:S01]  /*f210*/  IMAD.MOV.U32 R10, RZ, RZ, RZ ;  /* 0x000000ffff0a7224 */ /* 0x000fe200078e00ff */
[----:B------:R-:W-:Y:S01]  /*f220*/  R2UR UR11, R8 ;  /* 0x00000000080b72ca */ /* 0x000fe200000e0000 */
[----:B0-----:R-:W-:Y:S01]  /*f230*/  IMAD R3, R0, 0xc000, R17 ;  /* 0x0000c00000037824 */ /* 0x001fe200078e0211 */
[----:B------:R-:W-:Y:S01]  /*f240*/  UIADD3 UR4, UP0, UR38, 0x370, URZ ;  /* 0x0000037026047890 */ /* 0x000fe2000ff1e03f */
[----:B------:R-:W-:Y:S01]  /*f250*/  PLOP3.LUT P0, PT, PT, PT, PT, 0x80, 0x0 ;  /* 0x000000000000781c */ /* 0x000fe20003f0f070 */
[----:B------:R-:W-:Y:S01]  /*f260*/  VIADD R2, R2, 0x34830 ;  /* 0x0003483002027836 */ /* 0x000fe20000000000 */
[----:B------:R-:W-:Y:S01]  /*f270*/  R2UR UR10, R10 ;  /* 0x000000000a0a72ca */ /* 0x000fe200000e0000 */
[----:B------:R-:W-:Y:S01]  /*f280*/  VIADD R5, R3, 0x1c400 ;  /* 0x0001c40003057836 */ /* 0x000fe20000000000 */
[----:B------:R-:W-:Y:S01]  /*f290*/  UIADD3.X UR5, URZ, UR39, URZ, UP0, !UPT ;  /* 0x000000273f057290 */ /* 0x000fe200087fe43f */
[----:B------:R-:W-:Y:S01]  /*f2a0*/  UMOV UR6, 0x0 ;  /* 0x0000000000067882 */ /* 0x000fe20000000000 */
[----:B------:R-:W-:-:S04]  /*f2b0*/  UMOV UR7, 0x14f00000 ;  /* 0x14f0000000077882 */ /* 0x000fc80000000000 */
[----:B------:R-:W-:-:S12]  /*f2c0*/  USHF.L.U32 UR11, UR11, 0x7, URZ ;  /* 0x000000070b0b7899 */ /* 0x000fd8000800063f */
.L_x_2327:
[----:B------:R-:W-:-:S13]  /*f2d0*/  @P0 ELECT P2, URZ, PT ;  /* 0x00000000003f082f */ /* 0x000fda0003840000 */
[----:B-----5:R-:W-:Y:S01]  /*f2e0*/  @P2 R2UR UR13, R4 ;  /* 0x00000000040d22ca */ /* 0x020fe200000e0000 */
[----:B------:R-:W-:Y:S01]  /*f2f0*/  UMOV UR12, UR36 ;  /* 0x00000024000c7c82 */ /* 0x000fe20008000000 */
        /* <DEDUP_REMOVED lines=12> */
.L_x_2328:
[----:B------:R-:W-:-:S13]  /*f3c0*/  @P0 ELECT P2, URZ, PT ;  /* 0x00000000003f082f */ /* 0x000fda0003840000 */
[----:B------:R-:W-:Y:S01]  /*f3d0*/  @P2 R2UR UR13, R4 ;  /* 0x00000000040d22ca */ /* 0x000fe200000e0000 */
[----:B------:R-:W-:Y:S01]  /*f3e0*/  UMOV UR12, UR36 ;  /* 0x00000024000c7c82 */ /* 0x000fe20008000000 */
        /* <DEDUP_REMOVED lines=11> */
.L_x_2329:
        /* <DEDUP_REMOVED lines=15> */
.L_x_2422:
[----:B------:R-:W-:Y:S05]  /*f590*/  BSYNC B1 ;  /* 0x0000000000017941 */ /* 0x000fea0003800000 */
.L_x_2330:
[----:B------:R-:W-:Y:S01]  /*f5a0*/  BSSY B1, `(.L_x_2332) ;  /* 0x000000c000017945 */ /* 0x000fe20003800000 */
[----:B------:R-:W-:Y:S02]  /*f5b0*/  IMAD.MOV.U32 R12, RZ, RZ, 0x0 ;  /* 0x00000000ff0c7424 */ /* 0x000fe400078e00ff */
[----:B------:R-:W-:Y:S01]  /*f5c0*/  IMAD.MOV.U32 R13, RZ, RZ, 0x14f00000 ;  /* 0x14f00000ff0d7424 */ /* 0x000fe200078e00ff */
[----:B------:R-:W-:Y:S06]  /*f5d0*/  @P1 BRA `(.L_x_2333) ;  /* 0x0000000000201947 */ /* 0x000fec0003800000 */
[----:B------:R-:W1:Y:S01]  /*f5e0*/  S2R R5, SR_TID.X ;  /* 0x0000000000057919 */ /* 0x000e620000002100 */
[----:B0-----:R-:W-:Y:S01]  /*f5f0*/  IMAD R2, R18, 0x8, R17 ;  /* 0x0000000812027824 */ /* 0x001fe200078e0211 */
[----:B------:R-:W-:-:S04]  /*f600*/  MOV R3, 0x8000 ;  /* 0x0000800000037802 */ /* 0x000fc80000000f00 */
[----:B------:R2:W-:Y:S01]  /*f610*/  SYNCS.ARRIVE.TRANS64 RZ, [R2+URZ+0x34850], R3 ;  /* 0x0348500302ff79a7 */ /* 0x0005e2000800003f */
[----:B-1----:R-:W-:-:S04]  /*f620*/  LOP3.LUT R5, R5, 0x1f, RZ, 0xc0, !PT ;  /* 0x0000001f05057812 */ /* 0x002fc800078ec0ff */
[----:B------:R-:W-:-:S13]  /*f630*/  ISETP.NE.AND P0, PT, R5, RZ, PT ;  /* 0x000000ff0500720c */ /* 0x000fda0003f05270 */
[----:B--2---:R-:W-:Y:S05]  /*f640*/  @!P0 BRA `(.L_x_2333) ;  /* 0x0000000000048947 */ /* 0x004fea0003800000 */
[----:B------:R-:W-:Y:S01]  /*f650*/  BPT.TRAP 0x1 ;  /* 0x000000040000795c */ /* 0x000fe20000300000 */
.L_x_2333:
[----:B------:R-:W-:Y:S05]  /*f660*/  BSYNC B1 ;  /* 0x0000000000017941 */ /* 0x000fea0003800000 */
.L_x_2332:
[----:B------:R-:W-:Y:S01]  /*f670*/  R2UR UR6, R12 ;  /* 0x000000000c0672ca */ /* 0x000fe200000e0000 */
[C-C-:B0-----:R-:W-:Y:S01]  /*f680*/  IMAD R2, R18.reuse, 0x8, R17.reuse ;  /* 0x0000000812027824 */ /* 0x141fe200078e0211 */
[----:B------:R-:W-:Y:S01]  /*f690*/  R2UR UR7, R13 ;  /* 0x000000000d0772ca */ /* 0x000fe200000e0000 */
[----:B------:R-:W-:Y:S01]  /*f6a0*/  IMAD R3, R18, 0x8000, R17 ;  /* 0x0000800012037824 */ /* 0x000fe200078e0211 */
[----:B------:R-:W-:Y:S01]  /*f6b0*/  R2UR UR10, R10 ;  /* 0x000000000a0a72ca */ /* 0x000fe200000e0000 */
[----:B------:R-:W-:Y:S01]  /*f6c0*/  UIADD3 UR4, UP0, UR38, 0x470, URZ ;  /* 0x0000047026047890 */ /* 0x000fe2000ff1e03f */
[----:B------:R-:W-:Y:S01]  /*f6d0*/  PLOP3.LUT P0, PT, PT, PT, PT, 0x80, 0x0 ;  /* 0x000000000000781c */ /* 0x000fe20003f0f070 */
[----:B------:R-:W-:Y:S02]  /*f6e0*/  IMAD.SHL.U32 R5, R19, 0x80, RZ ;  /* 0x0000008013057824 */ /* 0x000fe400078e00ff */
[----:B------:R-:W-:Y:S01]  /*f6f0*/  VIADD R2, R2, 0x34850 ;  /* 0x0003485002027836 */ /* 0x000fe20000000000 */
[----:B------:R-:W-:Y:S01]  /*f700*/  UIADD3.X UR5, URZ, UR39, URZ, UP0, !UPT ;  /* 0x000000273f057290 */ /* 0x000fe200087fe43f */
[----:B------:R-:W-:-:S11]  /*f710*/  VIADD R10, R3, 0x400 ;  /* 0x00000400030a7836 */ /* 0x000fd60000000000 */
.L_x_2334:
        /* <DEDUP_REMOVED lines=15> */
.L_x_2335:
        /* <DEDUP_REMOVED lines=12> */
.L_x_2321:
[----:B------:R-:W-:Y:S05]  /*f8d0*/  BSYNC B0 ;  /* 0x0000000000007941 */ /* 0x000fea0003800000 */
.L_x_2320:
[----:B------:R0:W-:Y:S01]  /*f8e0*/  STL [R1+0x4], R9 ;  /* 0x0000040901007387 */ /* 0x0001e20000100800 */
[----:B------:R-:W-:Y:S01]  /*f8f0*/  UIADD3 UR4, UR41, -0x3, URZ ;  /* 0xfffffffd29047890 */ /* 0x000fe2000fffe03f */
[----:B------:R-:W-:-:S05]  /*f900*/  IMAD.MOV.U32 R18, RZ, RZ, R0 ;  /* 0x000000ffff127224 */ /* 0x000fca00078e0000 */
[----:B------:R-:W-:-:S07]  /*f910*/  IMAD.U32 R0, RZ, RZ, UR4 ;  /* 0x00000004ff007e24 */ /* 0x000fce000f8e00ff */
.L_x_2319:
[----:B------:R-:W-:Y:S01]  /*f920*/  ISETP.NE.AND P0, PT, R7, RZ, PT ;  /* 0x000000ff0700720c */ /* 0x000fe20003f05270 */
[----:B------:R-:W-:-:S12]  /*f930*/  BSSY B0, `(.L_x_2318) ;  /* 0x000014d000007945 */ /* 0x000fd80003800000 */
[----:B------:R-:W-:Y:S05]  /*f940*/  @!P0 BRA `(.L_x_2336) ;  /* 0x00000014002c8947 */ /* 0x000fea0003800000 */
[----:B------:R-:W-:-:S07]  /*f950*/  IMAD.MOV.U32 R8, RZ, RZ, R16 ;  /* 0x000000ffff087224 */ /* 0x000fce00078e0010 */
.L_x_2369:
        /* <DEDUP_REMOVED lines=8> */
[----:B--2---:R-:W-:Y:S02]  /*f9e0*/  ISETP.NE.AND P1, PT, R3, RZ, PT ;  /* 0x000000ff0300720c */ /* 0x004fe40003f25270 */
[----:B---3--:R-:W-:-:S11]  /*f9f0*/  LOP3.LUT R5, R2, R5, RZ, 0x3c, !PT ;  /* 0x0000000502057212 */ /* 0x008fd600078e3cff */
[----:B-1----:R-:W-:Y:S05]  /*fa00*/  @!P1 BRA `(.L_x_2338) ;  /* 0x0000000800609947 */ /* 0x002fea0003800000 */
[----:B------:R-:W2:Y:S01]  /*fa10*/  LDL R2, [R1+0x10] ;  /* 0x0000100001027983 */ /* 0x000ea20000100800 */
[----:B------:R-:W-:Y:S01]  /*fa20*/  IMAD.MOV.U32 R7, RZ, RZ, R0 ;  /* 0x000000ffff077224 */ /* 0x000fe200078e0000 */
[----:B--2---:R-:W-:-:S13]  /*fa30*/  ISETP.NE.AND P1, PT, R2, RZ, PT ;  /* 0x000000ff0200720c */ /* 0x004fda0003f25270 */
[----:B------:R-:W-:Y:S05]  /*fa40*/  @!P1 BRA `(.L_x_2339) ;  /* 0x0000000000549947 */ /* 0x000fea0003800000 */
[----:B------:R-:W2:Y:S01]  /*fa50*/  LDL R10, [R1+0x8] ;  /* 0x00000800010a7983 */ /* 0x000ea20000100800 */
[----:B------:R-:W1:Y:S01]  /*fa60*/  LDC R8, c[0x0][0x43c] ;  /* 0x00010f00ff087b82 */ /* 0x000e620000000800 */
[----:B------:R-:W-:Y:S02]  /*fa70*/  ULDC.64 UR4, c[0x0][0x428] ;  /* 0x00010a0000047ab9 */ /* 0x000fe40000000a00 */
[----:B0-----:R-:W3:Y:S01]  /*fa80*/  LDL R9, [R1] ;  /* 0x0000000001097983 */ /* 0x001ee20000100800 */
[----:B------:R-:W-:Y:S01]  /*fa90*/  ULDC.64 UR6, c[0x0][0x208] ;  /* 0x0000820000067ab9 */ /* 0x000fe20000000a00 */
[----:B-1----:R-:W-:-:S13]  /*faa0*/  ISETP.NE.AND P0, PT, R8, 0x1, PT ;  /* 0x000000010800780c */ /* 0x002fda0003f05270 */
[----:B------:R-:W0:Y:S02]  /*fab0*/  @P0 LDC.64 R2, c[0x0][0x440] ;  /* 0x00011000ff020b82 */ /* 0x000e240000000a00 */
[----:B0-----:R-:W-:Y:S01]  /*fac0*/  @P0 IMAD.HI.U32 R7, R0, R2, RZ ;  /* 0x0000000200070227 */ /* 0x001fe200078e00ff */
[----:B------:R-:W-:-:S04]  /*fad0*/  MOV R2, R0 ;  /* 0x0000000000027202 */ /* 0x000fc80000000f00 */
        /* <DEDUP_REMOVED lines=12> */
.L_x_2339:
[----:B------:R-:W-:Y:S01]  /*fba0*/  IMAD R3, R4, 0x8, R17 ;  /* 0x0000000804037824 */ /* 0x000fe200078e0211 */
[----:B------:R-:W-:Y:S01]  /*fbb0*/  SHF.L.U32 R2, R5, 0x1f, RZ ;  /* 0x0000001f05027819 */ /* 0x000fe200000006ff */
[----:B------:R-:W-:Y:S03]  /*fbc0*/  BSSY B2, `(.L_x_2340) ;  /* 0x0000003000027945 */ /* 0x000fe60003800000 */
[----:B------:R-:W2:Y:S02]  /*fbd0*/  SYNCS.PHASECHK.TRANS64.TRYWAIT P0, [R3+URZ+0x34840], R2 ;  /* 0x03484002030075a7 */ /* 0x000ea4000800017f */
[----:B--2---:R-:W-:Y:S05]  /*fbe0*/  @!P0 BRA `(.L_x_2341) ;  /* 0x0000002c00448947 */ /* 0x004fea0003800000 */
.L_x_2423:
[----:B------:R-:W-:Y:S05]  /*fbf0*/  BSYNC B2 ;  /* 0x0000000000027941 */ /* 0x000fea0003800000 */
.L_x_2340:
[----:B01----:R-:W0:Y:S01]  /*fc00*/  S2R R9, SR_TID.X ;  /* 0x0000000000097919 */ /* 0x003e220000002100 */
        /* <DEDUP_REMOVED lines=9> */
[----:B-1----:R-:W-:Y:S05]  /*fca0*/  @!P0 BRA `(.L_x_2343) ;  /* 0x0000000000048947 */ /* 0x002fea0003800000 */
[----:B------:R-:W-:Y:S01]  /*fcb0*/  BPT.TRAP 0x1 ;  /* 0x000000040000795c */ /* 0x000fe20000300000 */
.L_x_2343:
[----:B------:R-:W-:Y:S05]  /*fcc0*/  BSYNC B2 ;  /* 0x0000000000027941 */ /* 0x000fea0003800000 */
.L_x_2342:
[----:B------:R-:W-:Y:S01]  /*fcd0*/  IMAD.MOV.U32 R12, RZ, RZ, RZ ;  /* 0x000000ffff0c7224 */ /* 0x000fe200078e00ff */
[----:B------:R-:W-:Y:S01]  /*fce0*/  UIADD3 UR4, UP0, UR38, 0x370, URZ ;  /* 0x0000037026047890 */ /* 0x000fe2000ff1e03f */
[----:B------:R-:W-:Y:S01]  /*fcf0*/  IMAD R9, R4, 0xc000, R17 ;  /* 0x0000c00004097824 */ /* 0x000fe200078e0211 */
[----:B------:R-:W-:Y:S01]  /*fd00*/  PLOP3.LUT P0, PT, PT, PT, PT, 0x80, 0x0 ;  /* 0x000000000000781c */ /* 0x000fe20003f0f070 */
[----:B--2---:R-:W-:Y:S01]  /*fd10*/  VIADD R3, R3, 0x34830 ;  /* 0x0003483003037836 */ /* 0x004fe20000000000 */
[----:B------:R-:W-:Y:S01]  /*fd20*/  R2UR UR10, R12 ;  /* 0x000000000c0a72ca */ /* 0x000fe200000e0000 */
[----:B------:R-:W-:Y:S01]  /*fd30*/  IMAD.SHL.U32 R2, R7, 0x80, RZ ;  /* 0x0000008007027824 */ /* 0x000fe200078e00ff */
[----:B------:R-:W-:Y:S01]  /*fd40*/  UIADD3.X UR5, URZ, UR39, URZ, UP0, !UPT ;  /* 0x000000273f057290 */ /* 0x000fe200087fe43f */
[----:B------:R-:W-:Y:S01]  /*fd50*/  VIADD R10, R9, 0x1c400 ;  /* 0x0001c400090a7836 */ /* 0x000fe20000000000 */
[----:B------:R-:W-:Y:S01]  /*fd60*/  UMOV UR6, 0x0 ;  /* 0x0000000000067882 */ /* 0x000fe20000000000 */
[----:B------:R-:W-:-:S10]  /*fd70*/  UMOV UR7, 0x14f00000 ;  /* 0x14f0000000077882 */ /* 0x000fd40000000000 */
.L_x_2344:
        /* <DEDUP_REMOVED lines=16> */
.L_x_2345:
        /* <DEDUP_REMOVED lines=15> */
.L_x_2346:
        /* <DEDUP_REMOVED lines=16> */
.L_x_2424:
[----:B------:R-:W-:Y:S05]  /*10070*/  BSYNC B2 ;  /* 0x0000000000027941 */ /* 0x000fea0003800000 */
.L_x_2347:
[----:B------:R-:W-:Y:S01]  /*10080*/  BSSY B2, `(.L_x_2349) ;  /* 0x000000b000027945 */ /* 0x000fe20003800000 */
[----:B------:R-:W-:Y:S01]  /*10090*/  IMAD.MOV.U32 R10, RZ, RZ, 0x0 ;  /* 0x00000000ff0a7424 */ /* 0x000fe200078e00ff */
[----:B------:R-:W-:Y:S02]  /*100a0*/  MOV R11, 0x14f00000 ;  /* 0x14f00000000b7802 */ /* 0x000fe40000000f00 */
        /* <DEDUP_REMOVED lines=8> */
.L_x_2350:
[----:B------:R-:W-:Y:S05]  /*10130*/  BSYNC B2 ;  /* 0x0000000000027941 */ /* 0x000fea0003800000 */
.L_x_2349:
[----:B------:R-:W-:Y:S01]  /*10140*/  R2UR UR10, R12 ;  /* 0x000000000c0a72ca */ /* 0x000fe200000e0000 */
[----:B------:R-:W-:Y:S01]  /*10150*/  IMAD R18, R18, 0x8000, R17 ;  /* 0x0000800012127824 */ /* 0x000fe200078e0211 */
[----:B------:R-:W-:Y:S01]  /*10160*/  R2UR UR6, R10 ;  /* 0x000000000a0672ca */ /* 0x000fe200000e0000 */
[----:B------:R-:W-:Y:S01]  /*10170*/  UIADD3 UR4, UP0, UR38, 0x470, URZ ;  /* 0x0000047026047890 */ /* 0x000fe2000ff1e03f */
[----:B------:R-:W-:Y:S01]  /*10180*/  R2UR UR7, R11 ;  /* 0x000000000b0772ca */ /* 0x000fe200000e0000 */
[----:B0-----:R-:W-:Y:S01]  /*10190*/  IMAD.SHL.U32 R3, R19, 0x80, RZ ;  /* 0x0000008013037824 */ /* 0x001fe200078e00ff */
[----:B------:R-:W-:Y:S01]  /*101a0*/  PLOP3.LUT P0, PT, PT, PT, PT, 0x80, 0x0 ;  /* 0x000000000000781c */ /* 0x000fe20003f0f070 */
[----:B------:R-:W-:Y:S01]  /*101b0*/  VIADD R2, R2, 0x50 ;  /* 0x0000005002027836 */ /* 0x000fe20000000000 */
[----:B------:R-:W-:Y:S01]  /*101c0*/  UIADD3.X UR5, URZ, UR39, URZ, UP0, !UPT ;  /* 0x000000273f057290 */ /* 0x000fe200087fe43f */
[----:B------:R-:W-:-:S11]  /*101d0*/  VIADD R9, R18, 0x400 ;  /* 0x0000040012097836 */ /* 0x000fd60000000000 */
.L_x_2351:
        /* <DEDUP_REMOVED lines=15> */
.L_x_2352:
        /* <DEDUP_REMOVED lines=12> */
.L_x_2338:
[----:B------:R-:W-:Y:S05]  /*10390*/  BSYNC B1 ;  /* 0x0000000000017941 */ /* 0x000fea0003800000 */
.L_x_2337:
        /* <DEDUP_REMOVED lines=8> */
[----:B------:R1:W-:Y:S02]  /*10420*/  STL [R1+0x4], R10 ;  /* 0x0000040a01007387 */ /* 0x0003e40000100800 */
[----:B------:R-:W-:Y:S05]  /*10430*/  @!P1 BRA `(.L_x_2354) ;  /* 0x0000000800609947 */ /* 0x000fea0003800000 */
[----:B------:R-:W2:Y:S01]  /*10440*/  LDL R3, [R1+0x10] ;  /* 0x0000100001037983 */ /* 0x000ea20000100800 */
[----:B------:R-:W-:Y:S01]  /*10450*/  VIADD R7, R0, 0xffffffff ;  /* 0xffffffff00077836 */ /* 0x000fe20000000000 */
[----:B--2---:R-:W-:-:S13]  /*10460*/  ISETP.NE.AND P1, PT, R3, RZ, PT ;  /* 0x000000ff0300720c */ /* 0x004fda0003f25270 */
[----:B------:R-:W-:Y:S05]  /*10470*/  @!P1 BRA `(.L_x_2355) ;  /* 0x0000000000549947 */ /* 0x000fea0003800000 */
[----:B------:R-:W2:Y:S01]  /*10480*/  LDL R12, [R1+0x8] ;  /* 0x00000800010c7983 */ /* 0x000ea20000100800 */
[----:B0-----:R-:W0:Y:S01]  /*10490*/  LDC R9, c[0x0][0x43c] ;  /* 0x00010f00ff097b82 */ /* 0x001e220000000800 */
[----:B------:R-:W-:Y:S02]  /*104a0*/  ULDC.64 UR4, c[0x0][0x428] ;  /* 0x00010a0000047ab9 */ /* 0x000fe40000000a00 */
[----:B------:R-:W3:Y:S01]  /*104b0*/  LDL R11, [R1] ;  /* 0x00000000010b7983 */ /* 0x000ee20000100800 */
        /* <DEDUP_REMOVED lines=17> */
.L_x_2355:
[----:B------:R-:W-:Y:S01]  /*105d0*/  LEA R2, R18, R17, 0x3 ;  /* 0x0000001112027211 */ /* 0x000fe200078e18ff */
[----:B------:R-:W-:Y:S01]  /*105e0*/  BSSY B2, `(.L_x_2356) ;  /* 0x0000004000027945 */ /* 0x000fe20003800000 */
[----:B------:R-:W-:-:S04]  /*105f0*/  SHF.L.U32 R3, R10, 0x1f, RZ ;  /* 0x0000001f0a037819 */ /* 0x000fc800000006ff */
[----:B------:R-:W3:Y:S02]  /*10600*/  SYNCS.PHASECHK.TRANS64.TRYWAIT P0, [R2+URZ+0x34840], R3 ;  /* 0x03484003020075a7 */ /* 0x000ee4000800017f */
[----:B---3--:R-:W-:Y:S05]  /*10610*/  @!P0 BRA `(.L_x_2357) ;  /* 0x0000002000e08947 */ /* 0x008fea0003800000 */
.L_x_2425:
[----:B------:R-:W-:Y:S05]  /*10620*/  BSYNC B2 ;  /* 0x0000000000027941 */ /* 0x000fea0003800000 */
.L_x_2356:
[----:B0-2---:R-:W0:Y:S01]  /*10630*/  S2R R9, SR_TID.X ;  /* 0x0000000000097919 */ /* 0x005e220000002100 */
[----:B------:R-:W-:Y:S01]  /*10640*/  BSSY B2, `(.L_x_2358) ;  /* 0x000000b000027945 */ /* 0x000fe20003800000 */
[----:B0-----:R-:W-:-:S04]  /*10650*/  LOP3.LUT R9, R9, 0x7f, RZ, 0xc0, !PT ;  /* 0x0000007f09097812 */ /* 0x001fc800078ec0ff */
[----:B------:R-:W-:-:S13]  /*10660*/  ISETP.NE.AND P1, PT, R9, RZ, PT ;  /* 0x000000ff0900720c */ /* 0x000fda0003f25270 */
[----:B------:R-:W-:Y:S05]  /*10670*/  @P1 BRA `(.L_x_2359) ;  /* 0x00000000001c1947 */ /* 0x000fea0003800000 */
[----:B------:R-:W0:Y:S01]  /*10680*/  S2R R9, SR_TID.X ;  /* 0x0000000000097919 */ /* 0x000e220000002100 */
[----:B---3--:R-:W-:-:S04]  /*10690*/  IMAD.MOV.U32 R3, RZ, RZ, 0xc000 ;  /* 0x0000c000ff037424 */ /* 0x008fc800078e00ff */
[----:B------:R2:W-:Y:S01]  /*106a0*/  SYNCS.ARRIVE.TRANS64 RZ, [R2+URZ+0x34830], R3 ;  /* 0x0348300302ff79a7 */ /* 0x0005e2000800003f */
[----:B0-----:R-:W-:-:S04]  /*106b0*/  LOP3.LUT R9, R9, 0x1f, RZ, 0xc0, !PT ;  /* 0x0000001f09097812 */ /* 0x001fc800078ec0ff */
[----:B------:R-:W-:-:S13]  /*106c0*/  ISETP.NE.AND P0, PT, R9, RZ, PT ;  /* 0x000000ff0900720c */ /* 0x000fda0003f05270 */
[----:B--2---:R-:W-:Y:S05]  /*106d0*/  @!P0 BRA `(.L_x_2359) ;  /* 0x0000000000048947 */ /* 0x004fea0003800000 */
[----:B------:R-:W-:Y:S01]  /*106e0*/  BPT.TRAP 0x1 ;  /* 0x000000040000795c */ /* 0x000fe20000300000 */
.L_x_2359:
[----:B------:R-:W-:Y:S05]  /*106f0*/  BSYNC B2 ;  /* 0x0000000000027941 */ /* 0x000fea0003800000 */
.L_x_2358:
[----:B------:R-:W-:Y:S01]  /*10700*/  IMAD.MOV.U32 R12, RZ, RZ, RZ ;  /* 0x000000ffff0c7224 */ /* 0x000fe200078e00ff */
[----:B------:R-:W-:Y:S01]  /*10710*/  UIADD3 UR4, UP0, UR38, 0x370, URZ ;  /* 0x0000037026047890 */ /* 0x000fe2000ff1e03f */
[C---:B---3--:R-:W-:Y:S01]  /*10720*/  IMAD R3, R18.reuse, 0x8, R6 ;  /* 0x0000000812037824 */ /* 0x048fe200078e0206 */
[----:B------:R-:W-:Y:S01]  /*10730*/  PLOP3.LUT P0, PT, PT, PT, PT, 0x80, 0x0 ;  /* 0x000000000000781c */ /* 0x000fe20003f0f070 */
[----:B------:R-:W-:Y:S01]  /*10740*/  IMAD R9, R18, 0xc000, R17 ;  /* 0x0000c00012097824 */ /* 0x000fe200078e0211 */
[----:B------:R-:W-:Y:S01]  /*10750*/  R2UR UR10, R12 ;  /* 0x000000000c0a72ca */ /* 0x000fe200000e0000 */
[----:B------:R-:W-:Y:S01]  /*10760*/  VIADD R3, R3, 0x30 ;  /* 0x0000003003037836 */ /* 0x000fe20000000000 */
[----:B------:R-:W-:Y:S01]  /*10770*/  UIADD3.X UR5, URZ, UR39, URZ, UP0, !UPT ;  /* 0x000000273f057290 */ /* 0x000fe200087fe43f */
[----:B------:R-:W-:Y:S01]  /*10780*/  IMAD.SHL.U32 R2, R7, 0x80, RZ ;  /* 0x0000008007027824 */ /* 0x000fe200078e00ff */
[----:B------:R-:W-:Y:S01]  /*10790*/  UMOV UR6, 0x0 ;  /* 0x0000000000067882 */ /* 0x000fe20000000000 */
[----:B-1----:R-:W-:Y:S01]  /*107a0*/  VIADD R10, R9, 0x1c400 ;  /* 0x0001c400090a7836 */ /* 0x002fe20000000000 */
[----:B------:R-:W-:-:S09]  /*107b0*/  UMOV UR7, 0x14f00000 ;  /* 0x14f0000000077882 */ /* 0x000fd20000000000 */
.L_x_2360:
        /* <DEDUP_REMOVED lines=16> */
.L_x_2361:
        /* <DEDUP_REMOVED lines=15> */
.L_x_2362:
        /* <DEDUP_REMOVED lines=15> */
.L_x_2426:
[----:B------:R-:W-:Y:S05]  /*10aa0*/  BSYNC B2 ;  /* 0x0000000000027941 */ /* 0x000fea0003800000 */
.L_x_2363:
        /* <DEDUP_REMOVED lines=11> */
.L_x_2366:
[----:B------:R-:W-:Y:S05]  /*10b60*/  BSYNC B2 ;  /* 0x0000000000027941 */ /* 0x000fea0003800000 */
.L_x_2365:
[----:B------:R-:W-:Y:S01]  /*10b70*/  R2UR UR10, R12 ;  /* 0x000000000c0a72ca */ /* 0x000fe200000e0000 */
[----:B------:R-:W-:Y:S01]  /*10b80*/  UIADD3 UR4, UP0, UR38, 0x470, URZ ;  /* 0x0000047026047890 */ /* 0x000fe2000ff1e03f */
[----:B------:R-:W-:Y:S01]  /*10b90*/  R2UR UR6, R10 ;  /* 0x000000000a0672ca */ /* 0x000fe200000e0000 */
[----:B------:R-:W-:Y:S01]  /*10ba0*/  IMAD.SHL.U32 R3, R19, 0x80, RZ ;  /* 0x0000008013037824 */ /* 0x000fe200078e00ff */
[----:B------:R-:W-:Y:S01]  /*10bb0*/  R2UR UR7, R11 ;  /* 0x000000000b0772ca */ /* 0x000fe200000e0000 */
[----:B0-----:R-:W-:Y:S01]  /*10bc0*/  VIADD R2, R2, 0x50 ;  /* 0x0000005002027836 */ /* 0x001fe20000000000 */
[----:B------:R-:W-:Y:S01]  /*10bd0*/  LEA R4, R4, R17, 0xf ;  /* 0x0000001104047211 */ /* 0x000fe200078e78ff */
[----:B------:R-:W-:Y:S01]  /*10be0*/  UIADD3.X UR5, URZ, UR39, URZ, UP0, !UPT ;  /* 0x000000273f057290 */ /* 0x000fe200087fe43f */
[----:B------:R-:W-:-:S03]  /*10bf0*/  PLOP3.LUT P0, PT, PT, PT, PT, 0x80, 0x0 ;  /* 0x000000000000781c */ /* 0x000fc60003f0f070 */
[----:B------:R-:W-:-:S10]  /*10c00*/  VIADD R5, R4, 0x400 ;  /* 0x0000040004057836 */ /* 0x000fd40000000000 */
.L_x_2367:
        /* <DEDUP_REMOVED lines=15> */
.L_x_2368:
        /* <DEDUP_REMOVED lines=12> */
.L_x_2354:
[----:B------:R-:W-:Y:S05]  /*10dc0*/  BSYNC B1 ;  /* 0x0000000000017941 */ /* 0x000fea0003800000 */
.L_x_2353:
[C---:B------:R-:W-:Y:S01]  /*10dd0*/  ISETP.GT.AND P0, PT, R0.reuse, 0x1, PT ;  /* 0x000000010000780c */ /* 0x040fe20003f04270 */
[----:B------:R-:W-:-:S12]  /*10de0*/  VIADD R0, R0, 0xfffffffe ;  /* 0xfffffffe00007836 */ /* 0x000fd80000000000 */
[----:B------:R-:W-:Y:S05]  /*10df0*/  @P0 BRA `(.L_x_2369) ;  /* 0xffffffe800d80947 */ /* 0x000fea000383ffff */
.L_x_2336:
[----:B------:R-:W-:Y:S05]  /*10e00*/  BSYNC B0 ;  /* 0x0000000000007941 */ /* 0x000fea0003800000 */
.L_x_2318:
[----:B0-----:R-:W0:Y:S01]  /*10e10*/  S2R R0, SR_TID.X ;  /* 0x0000000000007919 */ /* 0x001e220000002100 */
[----:B------:R-:W-:Y:S01]  /*10e20*/  BSSY B0, `(.L_x_2370) ;  /* 0x0000012000007945 */ /* 0x000fe20003800000 */
[----:B0-----:R-:W-:-:S04]  /*10e30*/  LOP3.LUT R6, R0, 0x7f, RZ, 0xc0, !PT ;  /* 0x0000007f00067812 */ /* 0x001fc800078ec0ff */
[----:B------:R-:W-:-:S13]  /*10e40*/  ISETP.NE.AND P1, PT, R6, RZ, PT ;  /* 0x000000ff0600720c */ /* 0x000fda0003f25270 */
[----:B------:R-:W-:Y:S05]  /*10e50*/  @P1 BRA `(.L_x_2371) ;  /* 0x0000000000381947 */ /* 0x000fea0003800000 */
[----:B------:R-:W0:Y:S01]  /*10e60*/  S2R R3, SR_LANEID ;  /* 0x0000000000037919 */ /* 0x000e220000000000 */
[----:B------:R-:W-:Y:S01]  /*10e70*/  VOTEU.ANY UR4, UPT, PT ;  /* 0x0000000000047886 */ /* 0x000fe200038e0100 */
[----:B------:R-:W2:Y:S01]  /*10e80*/  LDC.64 R4, c[0x0][0xc80] ;  /* 0x00032000ff047b82 */ /* 0x000ea20000000a00 */
[----:B------:R-:W0:Y:S01]  /*10e90*/  FLO.U32 R0, UR4 ;  /* 0x0000000400007d00 */ /* 0x000e2200080e0000 */
[----:B------:R-:W-:-:S07]  /*10ea0*/  ULDC.64 UR6, c[0x0][0x208] ;  /* 0x0000820000067ab9 */ /* 0x000fce0000000a00 */
[----:B------:R-:W2:Y:S01]  /*10eb0*/  POPC R2, UR4 ;  /* 0x0000000400027d09 */ /* 0x000ea20008000000 */
[----:B0-----:R-:W-:-:S13]  /*10ec0*/  ISETP.EQ.U32.AND P0, PT, R0, R3, PT ;  /* 0x000000030000720c */ /* 0x001fda0003f02070 */
[----:B--2---:R-:W2:Y:S01]  /*10ed0*/  @P0 ATOMG.E.ADD.STRONG.GPU PT, R5, desc[UR6][R4.64], R2 ;  /* 0x00000002040509a8 */ /* 0x004ea200081ee1c6 */
[----:B------:R-:W0:Y:S02]  /*10ee0*/  S2R R3, SR_LTMASK ;  /* 0x0000000000037919 */ /* 0x000e240000003900 */
[----:B0-----:R-:W-:-:S06]  /*10ef0*/  LOP3.LUT R3, R3, UR4, RZ, 0xc0, !PT ;  /* 0x0000000403037c12 */ /* 0x001fcc000f8ec0ff */
[----:B------:R-:W0:Y:S01]  /*10f00*/  POPC R3, R3 ;  /* 0x0000000300037309 */ /* 0x000e220000000000 */
[----:B--2---:R-:W0:Y:S02]  /*10f10*/  SHFL.IDX PT, R0, R5, R0, 0x1f ;  /* 0x00001f0005007589 */ /* 0x004e2400000e0000 */
[----:B0-----:R-:W-:-:S05]  /*10f20*/  IADD3 R0, R0, UR43, R3 ;  /* 0x0000002b00007c10 */ /* 0x001fca000fffe003 */
[----:B------:R0:W-:Y:S02]  /*10f30*/  STL [R1+0x18], R0 ;  /* 0x0000180001007387 */ /* 0x0001e40000100800 */
.L_x_2371:
[----:B------:R-:W-:Y:S05]  /*10f40*/  BSYNC B0 ;  /* 0x0000000000007941 */ /* 0x000fea0003800000 */
.L_x_2370:
[----:B0-----:R-:W2:Y:S01]  /*10f50*/  LDL.LU R0, [R1+0xc] ;  /* 0x00000c0001007983 */ /* 0x001ea20000300800 */
[----:B------:R-:W-:Y:S01]  /*10f60*/  BSSY B0, `(.L_x_2372) ;  /* 0x0000038000007945 */ /* 0x000fe20003800000 */
[----:B--2---:R-:W-:-:S13]  /*10f70*/  ISETP.NE.AND P0, PT, R0, RZ, PT ;  /* 0x000000ff0000720c */ /* 0x004fda0003f05270 */
        /* <DEDUP_REMOVED lines=8> */
.L_x_2427:
[----:B------:R-:W-:Y:S05]  /*11000*/  BSYNC B1 ;  /* 0x0000000000017941 */ /* 0x000fea0003800000 */
.L_x_2374:
        /* <DEDUP_REMOVED lines=9> */
.L_x_2377:
[----:B------:R-:W-:Y:S05]  /*110a0*/  BSYNC B1 ;  /* 0x0000000000017941 */ /* 0x000fea0003800000 */
.L_x_2376:
[----:B------:R-:W-:Y:S01]  /*110b0*/  IMAD R2, R18, 0x8000, R17 ;  /* 0x0000800012027824 */ /* 0x000fe200078e0211 */
[----:B------:R-:W-:Y:S01]  /*110c0*/  UIADD3 UR4, UP0, UR38, 0x470, URZ ;  /* 0x0000047026047890 */ /* 0x000fe2000ff1e03f */
[----:B------:R-:W-:Y:S01]  /*110d0*/  IMAD.SHL.U32 R19, R19, 0x80, RZ ;  /* 0x0000008013137824 */ /* 0x000fe200078e00ff */
[----:B------:R-:W-:Y:S01]  /*110e0*/  PLOP3.LUT P0, PT, PT, PT, PT, 0x80, 0x0 ;  /* 0x000000000000781c */ /* 0x000fe20003f0f070 */
[----:B0-----:R-:W-:Y:S01]  /*110f0*/  VIADD R0, R0, 0x34850 ;  /* 0x0003485000007836 */ /* 0x001fe20000000000 */
[----:B------:R-:W-:Y:S01]  /*11100*/  UIADD3.X UR5, URZ, UR39, URZ, UP0, !UPT ;  /* 0x000000273f057290 */ /* 0x000fe200087fe43f */
[----:B------:R-:W-:Y:S01]  /*11110*/  VIADD R3, R2, 0x400 ;  /* 0x0000040002037836 */ /* 0x000fe20000000000 */
[----:B------:R-:W-:Y:S01]  /*11120*/  UMOV UR6, 0x0 ;  /* 0x0000000000067882 */ /* 0x000fe20000000000 */
[----:B------:R-:W-:Y:S01]  /*11130*/  UMOV UR7, 0x14f00000 ;  /* 0x14f0000000077882 */ /* 0x000fe20000000000 */
[----:B------:R-:W-:-:S08]  /*11140*/  UMOV UR10, URZ ;  /* 0x0000003f000a7c82 */ /* 0x000fd00008000000 */
.L_x_2378:
        /* <DEDUP_REMOVED lines=15> */
.L_x_2379:
        /* <DEDUP_REMOVED lines=10> */
.L_x_2373:
[----:B------:R-:W-:Y:S05]  /*112e0*/  BSYNC B0 ;  /* 0x0000000000007941 */ /* 0x000fea0003800000 */
.L_x_2372:
[----:B------:R-:W2:Y:S01]  /*112f0*/  LDL.LU R3, [R1+0x4] ;  /* 0x0000040001037983 */ /* 0x000ea20000300800 */
[----:B------:R-:W-:-:S05]  /*11300*/  VIADD R18, R18, 0x1 ;  /* 0x0000000112127836 */ /* 0x000fca0000000000 */
[----:B------:R-:W-:-:S04]  /*11310*/  ISETP.NE.AND P0, PT, R18, 0x2, PT ;  /* 0x000000021200780c */ /* 0x000fc80003f05270 */
[----:B------:R-:W-:Y:S02]  /*11320*/  SEL R0, RZ, 0x1, P0 ;  /* 0x00000001ff007807 */ /* 0x000fe40000000000 */
[----:B------:R-:W-:Y:S02]  /*11330*/  SEL R18, R18, RZ, P0 ;  /* 0x000000ff12127207 */ /* 0x000fe40000000000 */
[----:B--2---:R-:W-:-:S05]  /*11340*/  LOP3.LUT R3, R3, R0, RZ, 0x3c, !PT ;  /* 0x0000000003037212 */ /* 0x004fca00078e3cff */
[----:B------:R2:W-:Y:S02]  /*11350*/  STL [R1+0x4], R3 ;  /* 0x0000040301007387 */ /* 0x0005e40000100800 */
.L_x_2298:
[----:B------:R-:W-:Y:S05]  /*11360*/  BSYNC B7 ;  /* 0x0000000000077941 */ /* 0x000fea0003800000 */
.L_x_2296:
[----:B0-----:R-:W3:Y:S04]  /*11370*/  LDL R0, [R1+0x20] ;  /* 0x0000200001007983 */ /* 0x001ee80000100800 */
[----:B------:R0:W5:Y:S01]  /*11380*/  LDL R2, [R1+0x18] ;  /* 0x0000180001027983 */ /* 0x0001620000100800 */
[----:B---3--:R-:W-:-:S13]  /*11390*/  ISETP.NE.AND P0, PT, R0, RZ, PT ;  /* 0x000000ff0000720c */ /* 0x008fda0003f05270 */
[----:B0-----:R-:W-:Y:S05]  /*113a0*/  @!P0 BRA `(.L_x_2380) ;  /* 0x0000000000288947 */ /* 0x001fea0003800000 */
[----:B------:R-:W-:Y:S05]  /*113b0*/  WARPSYNC.ALL ;  /* 0x0000000000007948 */ /* 0x000fea0003800000 */
[----:B------:R-:W0:Y:S08]  /*113c0*/  S2UR UR5, SR_CgaCtaId ;  /* 0x00000000000579c3 */ /* 0x000e300000008800 */
[----:B------:R-:W-:Y:S06]  /*113d0*/  BAR.SYNC.DEFER_BLOCKING 0x5, 0x180 ;  /* 0x0146000000007b1d */ /* 0x000fec0000010000 */
[----:B------:R-:W-:-:S02]  /*113e0*/  UMOV UR4, 0x400 ;  /* 0x0000040000047882 */ /* 0x000fc40000000000 */
[----:B0-----:R-:W-:-:S06]  /*113f0*/  ULEA UR4, UR5, UR4, 0x18 ;  /* 0x0000000405047291 */ /* 0x001fcc000f8ec03f */
[----:B------:R-:W-:-:S05]  /*11400*/  IMAD.U32 R17, RZ, RZ, UR4 ;  /* 0x00000004ff117e24 */ /* 0x000fca000f8e00ff */
[----:B-----5:R-:W0:Y:S04]  /*11410*/  LDS R2, [R17+0x348d0] ;  /* 0x0348d00011027984 */ /* 0x020e280000000800 */
[----:B0-----:R0:W-:Y:S01]  /*11420*/  STL [R1+0x18], R2 ;  /* 0x0000180201007387 */ /* 0x0011e20000100800 */
[----:B------:R-:W-:Y:S06]  /*11430*/  BAR.ARV 0x4, 0x180 ;  /* 0x0106000000007b1d */ /* 0x000fec0000002000 */
[----:B------:R-:W-:Y:S05]  /*11440*/  BRA `(.L_x_2381) ;  /* 0x00000000002c7947 */ /* 0x000fea0003800000 */
.L_x_2380:
[----:B------:R-:W-:-:S03]  /*11450*/  UMOV UR4, 0xffffffff ;  /* 0xffffffff00047882 */ /* 0x000fc60000000000 */
[----:B------:R-:W-:Y:S05]  /*11460*/  BRA.DIV UR4, `(.L_x_2382) ;  /* 0x0000001604887947 */ /* 0x000fea000b800000 */
[----:B-----5:R0:W3:Y:S02]  /*11470*/  SHFL.IDX PT, R14, R2, RZ, 0x1f ;  /* 0x00001fff020e7589 */ /* 0x0200e400000e0000 */
.L_x_2430:
[----:B--2---:R-:W2:Y:S01]  /*11480*/  @!P1 S2R R3, SR_CgaCtaId ;  /* 0x0000000000039919 */ /* 0x004ea20000008800 */
[----:B------:R-:W-:Y:S05]  /*11490*/  WARPSYNC.ALL ;  /* 0x0000000000007948 */ /* 0x000fea0003800000 */
[----:B------:R-:W-:Y:S01]  /*114a0*/  BAR.SYNC.DEFER_BLOCKING 0x4, 0x180 ;  /* 0x0106000000007b1d */ /* 0x000fe20000010000 */
[----:B------:R-:W-:-:S05]  /*114b0*/  @!P1 MOV R0, 0x400 ;  /* 0x0000040000009802 */ /* 0x000fca0000000f00 */
[----:B---3--:R3:W-:Y:S01]  /*114c0*/  STL [R1+0x18], R14 ;  /* 0x0000180e01007387 */ /* 0x0087e20000100800 */
[----:B--2---:R-:W-:-:S05]  /*114d0*/  @!P1 LEA R17, R3, R0, 0x18 ;  /* 0x0000000003119211 */ /* 0x004fca00078ec0ff */
[----:B------:R3:W-:Y:S01]  /*114e0*/  @!P1 STS [R17+0x348d0], R2 ;  /* 0x0348d00211009388 */ /* 0x0007e20000000800 */
[----:B------:R-:W-:Y:S06]  /*114f0*/  BAR.ARV 0x5, 0x180 ;  /* 0x0146000000007b1d */ /* 0x000fec0000002000 */
.L_x_2381:
[----:B------:R-:W4:Y:S01]  /*11500*/  LDL R0, [R1+0x18] ;  /* 0x0000180001007983 */ /* 0x000f220000100800 */
[----:B------:R-:W-:Y:S02]  /*11510*/  ULDC UR4, c[0x0][0xc38] ;  /* 0x00030e0000047ab9 */ /* 0x000fe40000000800 */
[----:B----4-:R-:W-:-:S13]  /*11520*/  ISETP.GE.AND P0, PT, R0, UR4, PT ;  /* 0x0000000400007c0c */ /* 0x010fda000bf06270 */
[----:B------:R-:W-:Y:S05]  /*11530*/  @!P0 BRA `(.L_x_2383) ;  /* 0xffffffbc000c8947 */ /* 0x000fea000383ffff */
.L_x_2293:
[----:B-1----:R-:W4:Y:S01]  /*11540*/  LDL.LU R0, [R1+0x1c] ;  /* 0x00001c0001007983 */ /* 0x002f220000300800 */
[----:B------:R-:W-:Y:S01]  /*11550*/  BSSY B0, `(.L_x_2384) ;  /* 0x000000b000007945 */ /* 0x000fe20003800000 */
[----:B------:R-:W1:Y:S01]  /*11560*/  S2R R5, SR_CgaCtaId ;  /* 0x0000000000057919 */ /* 0x000e620000008800 */
[----:B----4-:R-:W-:-:S05]  /*11570*/  VIADD R0, R0, 0x1 ;  /* 0x0000000100007836 */ /* 0x010fca0000000000 */
[----:B0--3--:R-:W-:-:S04]  /*11580*/  LEA.HI R2, R0, R0, RZ, 0x1 ;  /* 0x0000000000027211 */ /* 0x009fc800078f08ff */
[----:B--2---:R-:W-:-:S05]  /*11590*/  LOP3.LUT R3, R2, 0xfffffffe, RZ, 0xc0, !PT ;  /* 0xfffffffe02037812 */ /* 0x004fca00078ec0ff */
[----:B------:R-:W-:Y:S01]  /*115a0*/  IMAD.IADD R3, R0, 0x1, -R3 ;  /* 0x0000000100037824 */ /* 0x000fe200078e0a03 */
[----:B------:R-:W-:-:S04]  /*115b0*/  MOV R0, 0x400 ;  /* 0x0000040000007802 */ /* 0x000fc80000000f00 */
[----:B-1----:R-:W-:Y:S02]  /*115c0*/  LEA R0, R5, R0, 0x18 ;  /* 0x0000000005007211 */ /* 0x002fe400078ec0ff */
[----:B------:R-:W-:-:S04]  /*115d0*/  SHF.L.U32 R3, R3, 0x1f, RZ ;  /* 0x0000001f03037819 */ /* 0x000fc800000006ff */
[----:B------:R-:W0:Y:S02]  /*115e0*/  SYNCS.PHASECHK.TRANS64.TRYWAIT P0, [R0+URZ+0x34820], R3 ;  /* 0x03482003000075a7 */ /* 0x000e24000800017f */
[----:B0-----:R-:W-:Y:S05]  /*115f0*/  @!P0 BRA `(.L_x_2385) ;  /* 0x00000014004c8947 */ /* 0x001fea0003800000 */
.L_x_2431:
[----:B------:R-:W-:Y:S05]  /*11600*/  BSYNC B0 ;  /* 0x0000000000007941 */ /* 0x000fea0003800000 */
.L_x_2384:
[----:B------:R-:W-:-:S03]  /*11610*/  UMOV UR4, 0xffffffff ;  /* 0xffffffff00047882 */ /* 0x000fc60000000000 */
[----:B------:R-:W-:Y:S05]  /*11620*/  BRA.DIV UR4, `(.L_x_2386) ;  /* 0x0000001604547947 */ /* 0x000fea000b800000 */
[----:B------:R-:W1:Y:S02]  /*11630*/  S2R R2, SR_TID.X ;  /* 0x0000000000027919 */ /* 0x000e640000002100 */
[----:B-1----:R-:W-:-:S04]  /*11640*/  SHF.R.U32.HI R2, RZ, 0x5, R2 ;  /* 0x00000005ff027819 */ /* 0x002fc80000011602 */
[----:B------:R-:W-:-:S05]  /*11650*/  LOP3.LUT R2, R2, 0x3, RZ, 0xc0, !PT ;  /* 0x0000000302027812 */ /* 0x000fca00078ec0ff */
[----:B------:R1:W2:Y:S02]  /*11660*/  SHFL.IDX PT, R14, R2, RZ, 0x1f ;  /* 0x00001fff020e7589 */ /* 0x0002a400000e0000 */
.L_x_2434:
[----:B--2---:R-:W-:Y:S01]  /*11670*/  ISETP.NE.AND P0, PT, R14, RZ, PT ;  /* 0x000000ff0e00720c */ /* 0x004fe20003f05270 */
[----:B------:R-:W-:-:S12]  /*11680*/  BSSY B0, `(.L_x_2387) ;  /* 0x0000027000007945 */ /* 0x000fd80003800000 */
[----:B------:R-:W-:Y:S05]  /*11690*/  @P0 BRA `(.L_x_2388) ;  /* 0x0000000000940947 */ /* 0x000fea0003800000 */
[----:B------:R-:W-:-:S03]  /*116a0*/  UMOV UR4, 0xffffffff ;  /* 0xffffffff00047882 */ /* 0x000fc60000000000 */
[----:B------:R-:W-:Y:S05]  /*116b0*/  BRA.DIV UR4, `(.L_x_2389) ;  /* 0x0000001604647947 */ /* 0x000fea000b800000 */
[----:B------:R-:W-:-:S13]  /*116c0*/  ELECT P6, URZ, PT ;  /* 0x00000000003f782f */ /* 0x000fda00038c0000 */
.L_x_2437:
        /* <DEDUP_REMOVED lines=8> */
.L_x_2390:
        /* <DEDUP_REMOVED lines=13> */
.L_x_2438:
[----:B------:R-:W1:Y:S02]  /*11820*/  SYNCS.PHASECHK.TRANS64.TRYWAIT P0, [R3+URZ], R2 ;  /* 0x00000002030075a7 */ /* 0x000e64000800017f */
[----:B-1----:R-:W-:Y:S05]  /*11830*/  @!P0 BRA `(.L_x_2392) ;  /* 0x0000001400388947 */ /* 0x002fea0003800000 */
.L_x_2439:
[----:B------:R-:W-:Y:S05]  /*11840*/  @!P2 BRA `(.L_x_2393) ;  /* 0x000000000004a947 */ /* 0x000fea0003800000 */
[----:B------:R-:W-:Y:S01]  /*11850*/  BPT.TRAP 0x1 ;  /* 0x000000040000795c */ /* 0x000fe20000300000 */
.L_x_2393:
[----:B-1----:R-:W-:-:S04]  /*11860*/  VIADD R3, R0, 0x34860 ;  /* 0x0003486000037836 */ /* 0x002fc80000000000 */
[----:B------:R-:W-:-:S04]  /*11870*/  IMAD R18, R18, 0x8, R3 ;  /* 0x0000000812127824 */ /* 0x000fc800078e0203 */
[----:B------:R-:W1:Y:S02]  /*11880*/  SYNCS.PHASECHK.TRANS64.TRYWAIT P0, [R18+URZ], R5 ;  /* 0x00000005120075a7 */ /* 0x000e64000800017f */
[----:B-1----:R-:W-:Y:S05]  /*11890*/  @!P0 BRA `(.L_x_2394) ;  /* 0x0000001400348947 */ /* 0x002fea0003800000 */
.L_x_2440:
[----:B------:R-:W-:-:S07]  /*118a0*/  IMAD R3, R4, 0x8, R3 ;  /* 0x0000000804037824 */ /* 0x000fce00078e0203 */
.L_x_2395:
[----:B--2---:R2:W3:Y:S02]  /*118b0*/  SYNCS.PHASECHK.TRANS64.TRYWAIT P0, [R3+URZ], R2 ;  /* 0x00000002030075a7 */ /* 0x0044e4000800017f */
[----:B---3--:R-:W-:Y:S05]  /*118c0*/  @!P0 NANOSLEEP.SYNCS 0x989680 ;  /* 0x009896800000895d */ /* 0x008fea0003900000 */
[----:B------:R-:W3:Y:S02]  /*118d0*/  @!P0 SYNCS.PHASECHK.TRANS64 P0, [R3+URZ], R2 ;  /* 0x00000002030085a7 */ /* 0x000ee4000800007f */
[----:B---3--:R-:W-:Y:S05]  /*118e0*/  @!P0 BRA `(.L_x_2395) ;  /* 0xfffffffc00f08947 */ /* 0x008fea000383ffff */
.L_x_2388:
[----:B------:R-:W-:Y:S05]  /*118f0*/  BSYNC B0 ;  /* 0x0000000000007941 */ /* 0x000fea0003800000 */
.L_x_2387:
[----:B------:R-:W-:Y:S05]  /*11900*/  EXIT ;  /* 0x000000000000794d */ /* 0x000fea0003800000 */
.L_x_2246:
[----:B0-----:R-:W-:-:S04]  /*11910*/  IMAD.U32 R3, RZ, RZ, UR38 ;  /* 0x00000026ff037e24 */ /* 0x001fc8000f8e00ff */
[----:B------:R0:W1:Y:S03]  /*11920*/  SYNCS.PHASECHK.TRANS64.TRYWAIT P1, [R3+URZ+0x34800], R0 ;  /* 0x03480000030075a7 */ /* 0x000066000802017f */
[----:B-1----:R-:W-:Y:S05]  /*11930*/  @!P1 NANOSLEEP.SYNCS 0x989680 ;  /* 0x009896800000995d */ /* 0x002fea0003900000 */
[----:B------:R-:W1:Y:S02]  /*11940*/  @!P1 SYNCS.PHASECHK.TRANS64 P1, [R3+URZ+0x34800], R0 ;  /* 0x03480000030095a7 */ /* 0x000e64000802007f */
[----:B-1----:R-:W-:Y:S05]  /*11950*/  @!P1 BRA `(.L_x_2246) ;  /* 0xfffffffc00ec9947 */ /* 0x002fea000383ffff */
[----:B------:R-:W-:Y:S05]  /*11960*/  BRA `(.L_x_2396) ;  /* 0xfffffefc00787947 */ /* 0x000fea000383ffff */
.L_x_2250:
[----:B-1----:R1:W2:Y:S02]  /*11970*/  SYNCS.PHASECHK.TRANS64.TRYWAIT P2, [R0+URZ+0x34830], R3 ;  /* 0x03483003000075a7 */ /* 0x0022a4000804017f */
[----:B--2---:R-:W-:Y:S05]  /*11980*/  @!P2 NANOSLEEP.SYNCS 0x989680 ;  /* 0x009896800000a95d */ /* 0x004fea0003900000 */
[----:B------:R-:W2:Y:S02]  /*11990*/  @!P2 SYNCS.PHASECHK.TRANS64 P2, [R0+URZ+0x34830], R3 ;  /* 0x034830030000a5a7 */ /* 0x000ea4000804007f */
[----:B--2---:R-:W-:Y:S05]  /*119a0*/  @!P2 BRA `(.L_x_2250) ;  /* 0xfffffffc00f0a947 */ /* 0x004fea000383ffff */
[----:B------:R-:W-:Y:S05]  /*119b0*/  BRA `(.L_x_2249) ;  /* 0xfffffefc009c7947 */ /* 0x000fea000383ffff */
.L_x_2255:
[----:B-1----:R-:W-:-:S04]  /*119c0*/  MOV R10, UR8 ;  /* 0x00000008000a7c02 */ /* 0x002fc80008000f00 */
[----:B------:R1:W2:Y:S03]  /*119d0*/  SYNCS.PHASECHK.TRANS64.TRYWAIT P3, [R10+URZ+0x34830], R5 ;  /* 0x034830050a0075a7 */ /* 0x0002a6000806017f */
[----:B--2---:R-:W-:Y:S05]  /*119e0*/  @!P3 NANOSLEEP.SYNCS 0x989680 ;  /* 0x009896800000b95d */ /* 0x004fea0003900000 */
[----:B------:R-:W2:Y:S02]  /*119f0*/  @!P3 SYNCS.PHASECHK.TRANS64 P3, [R10+URZ+0x34830], R5 ;  /* 0x034830050a00b5a7 */ /* 0x000ea4000806007f */
[----:B--2---:R-:W-:Y:S05]  /*11a00*/  @!P3 BRA `(.L_x_2255) ;  /* 0xfffffffc00ecb947 */ /* 0x004fea000383ffff */
[----:B------:R-:W-:Y:S05]  /*11a10*/  BRA `(.L_x_2254) ;  /* 0xffffff2c00607947 */ /* 0x000fea000383ffff */
.L_x_2259:
[----:B01----:R-:W-:-:S04]  /*11a20*/  IMAD.U32 R5, RZ, RZ, UR9 ;  /* 0x00000009ff057e24 */ /* 0x003fc8000f8e00ff */
[----:B------:R0:W1:Y:S03]  /*11a30*/  SYNCS.PHASECHK.TRANS64.TRYWAIT P3, [R5+URZ+0x34850], R0 ;  /* 0x03485000050075a7 */ /* 0x000066000806017f */
[----:B-1----:R-:W-:Y:S05]  /*11a40*/  @!P3 NANOSLEEP.SYNCS 0x989680 ;  /* 0x009896800000b95d */ /* 0x002fea0003900000 */
[----:B------:R-:W1:Y:S02]  /*11a50*/  @!P3 SYNCS.PHASECHK.TRANS64 P3, [R5+URZ+0x34850], R0 ;  /* 0x034850000500b5a7 */ /* 0x000e64000806007f */
[----:B-1----:R-:W-:Y:S05]  /*11a60*/  @!P3 BRA `(.L_x_2259) ;  /* 0xfffffffc00ecb947 */ /* 0x002fea000383ffff */
[----:B------:R-:W-:Y:S05]  /*11a70*/  BRA `(.L_x_2258) ;  /* 0xffffff3400a07947 */ /* 0x000fea000383ffff */
.L_x_2265:
[----:B-1----:R-:W-:-:S04]  /*11a80*/  IMAD.U32 R10, RZ, RZ, UR8 ;  /* 0x00000008ff0a7e24 */ /* 0x002fc8000f8e00ff */
[----:B------:R1:W2:Y:S03]  /*11a90*/  SYNCS.PHASECHK.TRANS64.TRYWAIT P2, [R10+URZ+0x34830], R5 ;  /* 0x034830050a0075a7 */ /* 0x0002a6000804017f */
[----:B--2---:R-:W-:Y:S05]  /*11aa0*/  @!P2 NANOSLEEP.SYNCS 0x989680 ;  /* 0x009896800000a95d */ /* 0x004fea0003900000 */
[----:B------:R-:W2:Y:S02]  /*11ab0*/  @!P2 SYNCS.PHASECHK.TRANS64 P2, [R10+URZ+0x34830], R5 ;  /* 0x034830050a00a5a7 */ /* 0x000ea4000804007f */
[----:B--2---:R-:W-:Y:S05]  /*11ac0*/  @!P2 BRA `(.L_x_2265) ;  /* 0xfffffffc00eca947 */ /* 0x004fea000383ffff */
[----:B------:R-:W-:Y:S05]  /*11ad0*/  BRA `(.L_x_2264) ;  /* 0xffffff5c00f47947 */ /* 0x000fea000383ffff */
.L_x_2269:
[----:B01----:R-:W-:-:S04]  /*11ae0*/  IMAD.U32 R5, RZ, RZ, UR8 ;  /* 0x00000008ff057e24 */ /* 0x003fc8000f8e00ff */
[----:B------:R0:W1:Y:S03]  /*11af0*/  SYNCS.PHASECHK.TRANS64.TRYWAIT P2, [R5+URZ+0x34850], R0 ;  /* 0x03485000050075a7 */ /* 0x000066000804017f */
[----:B-1----:R-:W-:Y:S05]  /*11b00*/  @!P2 NANOSLEEP.SYNCS 0x989680 ;  /* 0x009896800000a95d */ /* 0x002fea0003900000 */
[----:B------:R-:W1:Y:S02]  /*11b10*/  @!P2 SYNCS.PHASECHK.TRANS64 P2, [R5+URZ+0x34850], R0 ;  /* 0x034850000500a5a7 */ /* 0x000e64000804007f */
[----:B-1----:R-:W-:Y:S05]  /*11b20*/  @!P2 BRA `(.L_x_2269) ;  /* 0xfffffffc00eca947 */ /* 0x002fea000383ffff */
[----:B------:R-:W-:Y:S05]  /*11b30*/  BRA `(.L_x_2268) ;  /* 0xffffff6800347947 */ /* 0x000fea000383ffff */
.L_x_2274:
[----:B-1----:R-:W-:-:S04]  /*11b40*/  IMAD.U32 R7, RZ, RZ, UR5 ;  /* 0x00000005ff077e24 */ /* 0x002fc8000f8e00ff */
[----:B------:R1:W2:Y:S03]  /*11b50*/  SYNCS.PHASECHK.TRANS64.TRYWAIT P0, [R7+URZ+0x34850], R0 ;  /* 0x03485000070075a7 */ /* 0x0002a6000800017f */
[----:B--2---:R-:W-:Y:S05]  /*11b60*/  @!P0 NANOSLEEP.SYNCS 0x989680 ;  /* 0x009896800000895d */ /* 0x004fea0003900000 */
[----:B------:R-:W2:Y:S02]  /*11b70*/  @!P0 SYNCS.PHASECHK.TRANS64 P0, [R7+URZ+0x34850], R0 ;  /* 0x03485000070085a7 */ /* 0x000ea4000800007f */
[----:B--2---:R-:W-:Y:S05]  /*11b80*/  @!P0 BRA `(.L_x_2274) ;  /* 0xfffffffc00ec8947 */ /* 0x004fea000383ffff */
[----:B------:R-:W-:Y:S05]  /*11b90*/  BRA `(.L_x_2273) ;  /* 0xffffff8c000c7947 */ /* 0x000fea000383ffff */
.L_x_2304:
[----:B------:R-:W-:Y:S02]  /*11ba0*/  IMAD.MOV.U32 R13, RZ, RZ, R0 ;  /* 0x000000ffff0d7224 */ /* 0x000fe400078e0000 */
[----:B------:R-:W-:Y:S02]  /*11bb0*/  IMAD.MOV.U32 R12, RZ, RZ, RZ ;  /* 0x000000ffff0c7224 */ /* 0x000fe400078e00ff */
[----:B------:R-:W-:Y:S02]  /*11bc0*/  IMAD.MOV.U32 R11, RZ, RZ, 0x1f ;  /* 0x0000001fff0b7424 */ /* 0x000fe400078e00ff */
[----:B------:R-:W-:-:S07]  /*11bd0*/  IMAD.MOV.U32 R15, RZ, RZ, -0x1 ;  /* 0xffffffffff0f7424 */ /* 0x000fce00078e00ff */
[----:B0-----:R-:W-:Y:S05]  /*11be0*/  WARPSYNC.COLLECTIVE R15, `(.L_x_2397) ;  /* 0x000000000f087348 */ /* 0x001fea0003c00000 */
[----:B------:R1:W2:Y:S02]  /*11bf0*/  SHFL.IDX P6, R14, R13, R12, R11 ;  /* 0x0000000c0d0e7389 */ /* 0x0002a400000c000b */
[----:B012---:R-:W-:Y:S01]  /*11c00*/  ENDCOLLECTIVE ;  /* 0x000000000000791b */ /* 0x007fe20003800000 */
.L_x_2397:
[----:B------:R-:W-:Y:S05]  /*11c10*/  BRA `(.L_x_2398) ;  /* 0xffffffc000207947 */ /* 0x000fea000383ffff */
.L_x_2306:
[----:B------:R-:W-:Y:S01]  /*11c20*/  BSSY B0, `(.L_x_2399) ;  /* 0x0000006000007945 */ /* 0x000fe20003800000 */
[----:B------:R-:W-:-:S07]  /*11c30*/  IMAD.MOV.U32 R15, RZ, RZ, -0x1 ;  /* 0xffffffffff0f7424 */ /* 0x000fce00078e00ff */
[----:B01----:R-:W-:Y:S05]  /*11c40*/  WARPSYNC.COLLECTIVE R15, `(.L_x_2400) ;  /* 0x000000000f0c7348 */ /* 0x003fea0003c00000 */
[----:B------:R-:W-:Y:S02]  /*11c50*/  ELECT P6, UR62, PT ;  /* 0x00000000003e782f */ /* 0x000fe400038c0000 */
[----:B------:R-:W-:Y:S01]  /*11c60*/  MOV R14, UR62 ;  /* 0x0000003e000e7c02 */ /* 0x000fe20008000f00 */
[----:B01----:R-:W-:Y:S10]  /*11c70*/  ENDCOLLECTIVE ;  /* 0x000000000000791b */ /* 0x003ff40003800000 */
.L_x_2400:
[----:B------:R-:W-:Y:S05]  /*11c80*/  BSYNC B0 ;  /* 0x0000000000007941 */ /* 0x000fea0003800000 */
.L_x_2399:
[----:B------:R-:W-:Y:S05]  /*11c90*/  BRA `(.L_x_2401) ;  /* 0xffffffc000207947 */ /* 0x000fea000383ffff */
.L_x_2308:
[----:B-1----:R1:W2:Y:S02]  /*11ca0*/  SYNCS.PHASECHK.TRANS64.TRYWAIT P0, [R0+URZ+0x34840], R2 ;  /* 0x03484002000075a7 */ /* 0x0022a4000800017f */
[----:B--2---:R-:W-:Y:S05]  /*11cb0*/  @!P0 NANOSLEEP.SYNCS 0x989680 ;  /* 0x009896800000895d */ /* 0x004fea0003900000 */
[----:B------:R-:W2:Y:S02]  /*11cc0*/  @!P0 SYNCS.PHASECHK.TRANS64 P0, [R0+URZ+0x34840], R2 ;  /* 0x03484002000085a7 */ /* 0x000ea4000800007f */
[----:B--2---:R-:W-:Y:S05]  /*11cd0*/  @!P0 BRA `(.L_x_2308) ;  /* 0xfffffffc00f08947 */ /* 0x004fea000383ffff */
[----:B------:R-:W-:Y:S05]  /*11ce0*/  BRA `(.L_x_2402) ;  /* 0xffffffc000747947 */ /* 0x000fea000383ffff */
.L_x_2312:
[----:B------:R-:W-:Y:S02]  /*11cf0*/  IMAD.MOV.U32 R13, RZ, RZ, R4 ;  /* 0x000000ffff0d7224 */ /* 0x000fe400078e0004 */
[----:B------:R-:W-:Y:S02]  /*11d00*/  IMAD.MOV.U32 R12, RZ, RZ, RZ ;  /* 0x000000ffff0c7224 */ /* 0x000fe400078e00ff */
[----:B------:R-:W-:Y:S02]  /*11d10*/  IMAD.MOV.U32 R11, RZ, RZ, 0x181f ;  /* 0x0000181fff0b7424 */ /* 0x000fe400078e00ff */
[----:B------:R-:W-:Y:S02]  /*11d20*/  IMAD.MOV.U32 R15, RZ, RZ, -0x1 ;  /* 0xffffffffff0f7424 */ /* 0x000fe400078e00ff */
[----:B------:R-:W-:-:S07]  /*11d30*/  IMAD.U32 R2, RZ, RZ, UR42 ;  /* 0x0000002aff027e24 */ /* 0x000fce000f8e00ff */
[----:B-----5:R-:W-:Y:S05]  /*11d40*/  WARPSYNC.COLLECTIVE R15, `(.L_x_2403) ;  /* 0x000000000f087348 */ /* 0x020fea0003c00000 */
[----:B------:R0:W1:Y:S02]  /*11d50*/  SHFL.IDX P6, R14, R13, R12, R11 ;  /* 0x0000000c0d0e7389 */ /* 0x00006400000c000b */
[----:B01---5:R-:W-:Y:S01]  /*11d60*/  ENDCOLLECTIVE ;  /* 0x000000000000791b */ /* 0x023fe20003800000 */
.L_x_2403:
[----:B------:R-:W-:Y:S02]  /*11d70*/  IMAD R2, R2, 0x80, R10 ;  /* 0x0000008002027824 */ /* 0x000fe400078e020a */
[----:B------:R-:W-:Y:S01]  /*11d80*/  IMAD.MOV.U32 R13, RZ, RZ, R0 ;  /* 0x000000ffff0d7224 */ /* 0x000fe200078e0000 */
[----:B------:R-:W-:-:S07]  /*11d90*/  MOV R5, R14 ;  /* 0x0000000e00057202 */ /* 0x000fce0000000f00 */
[----:B------:R-:W-:Y:S05]  /*11da0*/  WARPSYNC.COLLECTIVE R15, `(.L_x_2404) ;  /* 0x000000000f087348 */ /* 0x000fea0003c00000 */
[----:B------:R0:W1:Y:S02]  /*11db0*/  SHFL.IDX P6, R14, R13, R12, R11 ;  /* 0x0000000c0d0e7389 */ /* 0x00006400000c000b */
[----:B01----:R-:W-:Y:S01]  /*11dc0*/  ENDCOLLECTIVE ;  /* 0x000000000000791b */ /* 0x003fe20003800000 */
.L_x_2404:
        /* <DEDUP_REMOVED lines=8> */
[----:B------:R-:W-:-:S04]  /*11e50*/  @!P4 IMAD.X R5, RZ, RZ, R5, P3 ;  /* 0x000000ffff05c224 */ /* 0x000fc800018e0605 */
        /* <DEDUP_REMOVED lines=12> */
.L_x_2405:
[----:B------:R-:W-:Y:S02]  /*11f20*/  IMAD.MOV.U32 R13, RZ, RZ, R0 ;  /* 0x000000ffff0d7224 */ /* 0x000fe400078e0000 */
[----:B------:R-:W-:-:S07]  /*11f30*/  IMAD.MOV.U32 R5, RZ, RZ, R14 ;  /* 0x000000ffff057224 */ /* 0x000fce00078e000e */
[----:B------:R-:W-:Y:S05]  /*11f40*/  WARPSYNC.COLLECTIVE R15, `(.L_x_2406) ;  /* 0x000000000f087348 */ /* 0x000fea0003c00000 */
[----:B------:R0:W1:Y:S02]  /*11f50*/  SHFL.IDX P6, R14, R13, R12, R11 ;  /* 0x0000000c0d0e7389 */ /* 0x00006400000c000b */
[----:B01----:R-:W-:Y:S01]  /*11f60*/  ENDCOLLECTIVE ;  /* 0x000000000000791b */ /* 0x003fe20003800000 */
.L_x_2406:
[----:B------:R-:W-:Y:S01]  /*11f70*/  ULDC.64 UR4, c[0x0][0x208] ;  /* 0x0000820000047ab9 */ /* 0x000fe20000000a00 */
[----:B------:R-:W-:Y:S02]  /*11f80*/  IMAD.MOV.U32 R13, RZ, RZ, R4 ;  /* 0x000000ffff0d7224 */ /* 0x000fe400078e0004 */
[----:B------:R-:W-:Y:S02]  /*11f90*/  IMAD.MOV.U32 R12, RZ, RZ, 0x2 ;  /* 0x00000002ff0c7424 */ /* 0x000fe400078e00ff */
[----:B------:R-:W-:-:S05]  /*11fa0*/  IMAD.MOV.U32 R6, RZ, RZ, R14 ;  /* 0x000000ffff067224 */ /* 0x000fca00078e000e */
[----:B------:R-:W-:-:S05]  /*11fb0*/  @!P4 LEA R6, P3, R9, R6, 0x1 ;  /* 0x000000060906c211 */ /* 0x000fca00078608ff */
[----:B------:R-:W-:-:S05]  /*11fc0*/  @!P4 IMAD.X R5, RZ, RZ, R5, P3 ;  /* 0x000000ffff05c224 */ /* 0x000fca00018e0605 */
[----:B------:R-:W-:Y:S01]  /*11fd0*/  @!P4 MOV R7, R5 ;  /* 0x000000050007c202 */ /* 0x000fe20000000f00 */
[----:B------:R-:W-:-:S04]  /*11fe0*/  VIADD R5, R2, 0x20 ;  /* 0x0000002002057836 */ /* 0x000fc80000000000 */
        /* <DEDUP_REMOVED lines=10> */
.L_x_2407:
[----:B------:R-:W-:Y:S02]  /*12090*/  IMAD.MOV.U32 R13, RZ, RZ, R0 ;  /* 0x000000ffff0d7224 */ /* 0x000fe400078e0000 */
[----:B------:R-:W-:-:S07]  /*120a0*/  IMAD.MOV.U32 R5, RZ, RZ, R14 ;  /* 0x000000ffff057224 */ /* 0x000fce00078e000e */
[----:B------:R-:W-:Y:S05]  /*120b0*/  WARPSYNC.COLLECTIVE R15, `(.L_x_2408) ;  /* 0x000000000f087348 */ /* 0x000fea0003c00000 */
[----:B------:R0:W1:Y:S02]  /*120c0*/  SHFL.IDX P6, R14, R13, R12, R11 ;  /* 0x0000000c0d0e7389 */ /* 0x00006400000c000b */
[----:B01----:R-:W-:Y:S01]  /*120d0*/  ENDCOLLECTIVE ;  /* 0x000000000000791b */ /* 0x003fe20003800000 */
.L_x_2408:
[----:B------:R-:W-:Y:S01]  /*120e0*/  ULDC.64 UR4, c[0x0][0x208] ;  /* 0x0000820000047ab9 */ /* 0x000fe20000000a00 */
[----:B------:R-:W-:Y:S02]  /*120f0*/  IMAD.MOV.U32 R13, RZ, RZ, R4 ;  /* 0x000000ffff0d7224 */ /* 0x000fe400078e0004 */
[----:B------:R-:W-:Y:S02]  /*12100*/  IMAD.MOV.U32 R12, RZ, RZ, 0x3 ;  /* 0x00000003ff0c7424 */ /* 0x000fe400078e00ff */
[----:B------:R-:W-:-:S05]  /*12110*/  IMAD.MOV.U32 R6, RZ, RZ, R14 ;  /* 0x000000ffff067224 */ /* 0x000fca00078e000e */
        /* <DEDUP_REMOVED lines=14> */
.L_x_2409:
[----:B------:R-:W-:Y:S02]  /*12200*/  IMAD.MOV.U32 R13, RZ, RZ, R0 ;  /* 0x000000ffff0d7224 */ /* 0x000fe400078e0000 */
[----:B------:R-:W-:-:S07]  /*12210*/  IMAD.MOV.U32 R5, RZ, RZ, R14 ;  /* 0x000000ffff057224 */ /* 0x000fce00078e000e */
[----:B------:R-:W-:Y:S05]  /*12220*/  WARPSYNC.COLLECTIVE R15, `(.L_x_2410) ;  /* 0x000000000f087348 */ /* 0x000fea0003c00000 */
[----:B------:R0:W1:Y:S02]  /*12230*/  SHFL.IDX P6, R14, R13, R12, R11 ;  /* 0x0000000c0d0e7389 */ /* 0x00006400000c000b */
[----:B01----:R-:W-:Y:S01]  /*12240*/  ENDCOLLECTIVE ;  /* 0x000000000000791b */ /* 0x003fe20003800000 */
.L_x_2410:
[----:B------:R-:W-:Y:S01]  /*12250*/  ULDC.64 UR4, c[0x0][0x208] ;  /* 0x0000820000047ab9 */ /* 0x000fe20000000a00 */
[----:B------:R-:W-:Y:S02]  /*12260*/  IMAD.MOV.U32 R13, RZ, RZ, R4 ;  /* 0x000000ffff0d7224 */ /* 0x000fe400078e0004 */
[----:B------:R-:W-:Y:S01]  /*12270*/  IMAD.MOV.U32 R12, RZ, RZ, 0x4 ;  /* 0x00000004ff0c7424 */ /* 0x000fe200078e00ff */
[----:B------:R-:W-:-:S04]  /*12280*/  MOV R6, R14 ;  /* 0x0000000e00067202 */ /* 0x000fc80000000f00 */
        /* <DEDUP_REMOVED lines=14> */
.L_x_2411:
[----:B------:R-:W-:Y:S02]  /*12370*/  IMAD.MOV.U32 R13, RZ, RZ, R0 ;  /* 0x000000ffff0d7224 */ /* 0x000fe400078e0000 */
[----:B------:R-:W-:-:S07]  /*12380*/  IMAD.MOV.U32 R5, RZ, RZ, R14 ;  /* 0x000000ffff057224 */ /* 0x000fce00078e000e */
[----:B------:R-:W-:Y:S05]  /*12390*/  WARPSYNC.COLLECTIVE R15, `(.L_x_2412) ;  /* 0x000000000f087348 */ /* 0x000fea0003c00000 */
[----:B------:R0:W1:Y:S02]  /*123a0*/  SHFL.IDX P6, R14, R13, R12, R11 ;  /* 0x0000000c0d0e7389 */ /* 0x00006400000c000b */
[----:B01----:R-:W-:Y:S01]  /*123b0*/  ENDCOLLECTIVE ;  /* 0x000000000000791b */ /* 0x003fe20003800000 */
.L_x_2412:
        /* <DEDUP_REMOVED lines=18> */
.L_x_2413:
[----:B------:R-:W-:Y:S01]  /*124e0*/  IMAD.MOV.U32 R13, RZ, RZ, R0 ;  /* 0x000000ffff0d7224 */ /* 0x000fe200078e0000 */
[----:B------:R-:W-:-:S07]  /*124f0*/  MOV R5, R14 ;  /* 0x0000000e00057202 */ /* 0x000fce0000000f00 */
[----:B------:R-:W-:Y:S05]  /*12500*/  WARPSYNC.COLLECTIVE R15, `(.L_x_2414) ;  /* 0x000000000f087348 */ /* 0x000fea0003c00000 */
[----:B------:R0:W1:Y:S02]  /*12510*/  SHFL.IDX P6, R14, R13, R12, R11 ;  /* 0x0000000c0d0e7389 */ /* 0x00006400000c000b */
[----:B01----:R-:W-:Y:S01]  /*12520*/  ENDCOLLECTIVE ;  /* 0x000000000000791b */ /* 0x003fe20003800000 */
.L_x_2414:
        /* <DEDUP_REMOVED lines=18> */
.L_x_2415:
[----:B------:R-:W-:Y:S02]  /*12650*/  IMAD.MOV.U32 R13, RZ, RZ, R0 ;  /* 0x000000ffff0d7224 */ /* 0x000fe400078e0000 */
[----:B------:R-:W-:-:S07]  /*12660*/  IMAD.MOV.U32 R5, RZ, RZ, R14 ;  /* 0x000000ffff057224 */ /* 0x000fce00078e000e */
[----:B------:R-:W-:Y:S05]  /*12670*/  WARPSYNC.COLLECTIVE R15, `(.L_x_2416) ;  /* 0x000000000f087348 */ /* 0x000fea0003c00000 */
[----:B------:R0:W1:Y:S02]  /*12680*/  SHFL.IDX P6, R14, R13, R12, R11 ;  /* 0x0000000c0d0e7389 */ /* 0x00006400000c000b */
[----:B01----:R-:W-:Y:S01]  /*12690*/  ENDCOLLECTIVE ;  /* 0x000000000000791b */ /* 0x003fe20003800000 */
.L_x_2416:
[----:B------:R-:W-:Y:S01]  /*126a0*/  ULDC.64 UR4, c[0x0][0x208] ;  /* 0x0000820000047ab9 */ /* 0x000fe20000000a00 */
[----:B------:R-:W-:Y:S01]  /*126b0*/  IMAD.MOV.U32 R13, RZ, RZ, R4 ;  /* 0x000000ffff0d7224 */ /* 0x000fe200078e0004 */
[----:B------:R-:W-:Y:S01]  /*126c0*/  MOV R12, 0x7 ;  /* 0x00000007000c7802 */ /* 0x000fe20000000f00 */
[----:B------:R-:W-:-:S05]  /*126d0*/  IMAD.MOV.U32 R6, RZ, RZ, R14 ;  /* 0x000000ffff067224 */ /* 0x000fca00078e000e */
[----:B------:R-:W-:-:S05]  /*126e0*/  @!P4 LEA R6, P3, R9, R6, 0x1 ;  /* 0x000000060906c211 */ /* 0x000fca00078608ff */
[----:B------:R-:W-:-:S04]  /*126f0*/  @!P4 IMAD.X R5, RZ, RZ, R5, P3 ;  /* 0x000000ffff05c224 */ /* 0x000fc800018e0605 */
        /* <DEDUP_REMOVED lines=10> */
.L_x_2417:
[----:B------:R-:W-:Y:S02]  /*127a0*/  IMAD.MOV.U32 R13, RZ, RZ, R0 ;  /* 0x000000ffff0d7224 */ /* 0x000fe400078e0000 */
[----:B------:R-:W-:-:S07]  /*127b0*/  IMAD.MOV.U32 R4, RZ, RZ, R14 ;  /* 0x000000ffff047224 */ /* 0x000fce00078e000e */
[----:B------:R-:W-:Y:S05]  /*127c0*/  WARPSYNC.COLLECTIVE R15, `(.L_x_2418) ;  /* 0x000000000f087348 */ /* 0x000fea0003c00000 */
[----:B------:R0:W1:Y:S02]  /*127d0*/  SHFL.IDX P6, R14, R13, R12, R11 ;  /* 0x0000000c0d0e7389 */ /* 0x00006400000c000b */
[----:B01----:R-:W-:Y:S01]  /*127e0*/  ENDCOLLECTIVE ;  /* 0x000000000000791b */ /* 0x003fe20003800000 */
.L_x_2418:
[----:B------:R-:W-:Y:S01]  /*127f0*/  IMAD.MOV.U32 R0, RZ, RZ, R14 ;  /* 0x000000ffff007224 */ /* 0x000fe200078e000e */
[----:B------:R-:W-:Y:S06]  /*12800*/  BRA `(.L_x_2419) ;  /* 0xffffffc000ec7947 */ /* 0x000fec000383ffff */
.L_x_2317:
[----:B0-----:R0:W1:Y:S02]  /*12810*/  SYNCS.PHASECHK.TRANS64.TRYWAIT P0, [R17+URZ+0x34820], R0 ;  /* 0x03482000110075a7 */ /* 0x001064000800017f */
[----:B-1----:R-:W-:Y:S05]  /*12820*/  @!P0 NANOSLEEP.SYNCS 0x989680 ;  /* 0x009896800000895d */ /* 0x002fea0003900000 */
[----:B------:R-:W1:Y:S02]  /*12830*/  @!P0 SYNCS.PHASECHK.TRANS64 P0, [R17+URZ+0x34820], R0 ;  /* 0x03482000110085a7 */ /* 0x000e64000800007f */
[----:B-1----:R-:W-:Y:S05]  /*12840*/  @!P0 BRA `(.L_x_2317) ;  /* 0xfffffffc00f08947 */ /* 0x002fea000383ffff */
[----:B------:R-:W-:Y:S05]  /*12850*/  BRA `(.L_x_2420) ;  /* 0xffffffc400647947 */ /* 0x000fea000383ffff */
.L_x_2324:
[----:B0-----:R0:W1:Y:S02]  /*12860*/  SYNCS.PHASECHK.TRANS64.TRYWAIT P0, [R2+URZ+0x34840], R3 ;  /* 0x03484003020075a7 */ /* 0x001064000800017f */
[----:B-1----:R-:W-:Y:S05]  /*12870*/  @!P0 NANOSLEEP.SYNCS 0x989680 ;  /* 0x009896800000895d */ /* 0x002fea0003900000 */
[----:B------:R-:W1:Y:S02]  /*12880*/  @!P0 SYNCS.PHASECHK.TRANS64 P0, [R2+URZ+0x34840], R3 ;  /* 0x03484003020085a7 */ /* 0x000e64000800007f */
[----:B-1----:R-:W-:Y:S05]  /*12890*/  @!P0 BRA `(.L_x_2324) ;  /* 0xfffffffc00f08947 */ /* 0x002fea000383ffff */
[----:B------:R-:W-:Y:S05]  /*128a0*/  BRA `(.L_x_2421) ;  /* 0xffffffc800207947 */ /* 0x000fea000383ffff */
.L_x_2331:
[----:B0-----:R0:W1:Y:S02]  /*128b0*/  SYNCS.PHASECHK.TRANS64.TRYWAIT P0, [R3+URZ+0x60], R2 ;  /* 0x00006002030075a7 */ /* 0x001064000800017f */
[----:B-1----:R-:W-:Y:S05]  /*128c0*/  @!P0 NANOSLEEP.SYNCS 0x989680 ;  /* 0x009896800000895d */ /* 0x002fea0003900000 */
[----:B------:R-:W1:Y:S02]  /*128d0*/  @!P0 SYNCS.PHASECHK.TRANS64 P0, [R3+URZ+0x60], R2 ;  /* 0x00006002030085a7 */ /* 0x000e64000800007f */
[----:B-1----:R-:W-:Y:S05]  /*128e0*/  @!P0 BRA `(.L_x_2331) ;  /* 0xfffffffc00f08947 */ /* 0x002fea000383ffff */
[----:B------:R-:W-:Y:S05]  /*128f0*/  BRA `(.L_x_2422) ;  /* 0xffffffcc00247947 */ /* 0x000fea000383ffff */
.L_x_2341:
[----:B--2---:R2:W3:Y:S02]  /*12900*/  SYNCS.PHASECHK.TRANS64.TRYWAIT P0, [R3+URZ+0x34840], R2 ;  /* 0x03484002030075a7 */ /* 0x0044e4000800017f */
[----:B---3--:R-:W-:Y:S05]  /*12910*/  @!P0 NANOSLEEP.SYNCS 0x989680 ;  /* 0x009896800000895d */ /* 0x008fea0003900000 */
[----:B------:R-:W3:Y:S02]  /*12920*/  @!P0 SYNCS.PHASECHK.TRANS64 P0, [R3+URZ+0x34840], R2 ;  /* 0x03484002030085a7 */ /* 0x000ee4000800007f */
[----:B---3--:R-:W-:Y:S05]  /*12930*/  @!P0 BRA `(.L_x_2341) ;  /* 0xfffffffc00f08947 */ /* 0x008fea000383ffff */
[----:B------:R-:W-:Y:S05]  /*12940*/  BRA `(.L_x_2423) ;  /* 0xffffffd000a87947 */ /* 0x000fea000383ffff */
.L_x_2348:
[----:B0-----:R0:W1:Y:S02]  /*12950*/  SYNCS.PHASECHK.TRANS64.TRYWAIT P0, [R2+URZ+0x60], R3 ;  /* 0x00006003020075a7 */ /* 0x001064000800017f */
[----:B-1----:R-:W-:Y:S05]  /*12960*/  @!P0 NANOSLEEP.SYNCS 0x989680 ;  /* 0x009896800000895d */ /* 0x002fea0003900000 */
[----:B------:R-:W1:Y:S02]  /*12970*/  @!P0 SYNCS.PHASECHK.TRANS64 P0, [R2+URZ+0x60], R3 ;  /* 0x00006003020085a7 */ /* 0x000e64000800007f */
[----:B-1----:R-:W-:Y:S05]  /*12980*/  @!P0 BRA `(.L_x_2348) ;  /* 0xfffffffc00f08947 */ /* 0x002fea000383ffff */
[----:B------:R-:W-:Y:S05]  /*12990*/  BRA `(.L_x_2424) ;  /* 0xffffffd400b47947 */ /* 0x000fea000383ffff */
.L_x_2357:
[----:B---3--:R3:W4:Y:S02]  /*129a0*/  SYNCS.PHASECHK.TRANS64.TRYWAIT P0, [R2+URZ+0x34840], R3 ;  /* 0x03484003020075a7 */ /* 0x008724000800017f */
[----:B----4-:R-:W-:Y:S05]  /*129b0*/  @!P0 NANOSLEEP.SYNCS 0x989680 ;  /* 0x009896800000895d */ /* 0x010fea0003900000 */
[----:B------:R-:W4:Y:S02]  /*129c0*/  @!P0 SYNCS.PHASECHK.TRANS64 P0, [R2+URZ+0x34840], R3 ;  /* 0x03484003020085a7 */ /* 0x000f24000800007f */
[----:B----4-:R-:W-:Y:S05]  /*129d0*/  @!P0 BRA `(.L_x_2357) ;  /* 0xfffffffc00f08947 */ /* 0x010fea000383ffff */
[----:B------:R-:W-:Y:S05]  /*129e0*/  BRA `(.L_x_2425) ;  /* 0xffffffdc000c7947 */ /* 0x000fea000383ffff */
.L_x_2364:
[----:B0-----:R0:W1:Y:S02]  /*129f0*/  SYNCS.PHASECHK.TRANS64.TRYWAIT P0, [R2+URZ+0x60], R5 ;  /* 0x00006005020075a7 */ /* 0x001064000800017f */
[----:B-1----:R-:W-:Y:S05]  /*12a00*/  @!P0 NANOSLEEP.SYNCS 0x989680 ;  /* 0x009896800000895d */ /* 0x002fea0003900000 */
[----:B------:R-:W1:Y:S02]  /*12a10*/  @!P0 SYNCS.PHASECHK.TRANS64 P0, [R2+URZ+0x60], R5 ;  /* 0x00006005020085a7 */ /* 0x000e64000800007f */
[----:B-1----:R-:W-:Y:S05]  /*12a20*/  @!P0 BRA `(.L_x_2364) ;  /* 0xfffffffc00f08947 */ /* 0x002fea000383ffff */
[----:B------:R-:W-:Y:S05]  /*12a30*/  BRA `(.L_x_2426) ;  /* 0xffffffe000187947 */ /* 0x000fea000383ffff */
.L_x_2375:
[----:B0-----:R0:W2:Y:S02]  /*12a40*/  SYNCS.PHASECHK.TRANS64.TRYWAIT P0, [R0+URZ+0x34860], R3 ;  /* 0x03486003000075a7 */ /* 0x0010a4000800017f */
[----:B--2---:R-:W-:Y:S05]  /*12a50*/  @!P0 NANOSLEEP.SYNCS 0x989680 ;  /* 0x009896800000895d */ /* 0x004fea0003900000 */
[----:B------:R-:W2:Y:S02]  /*12a60*/  @!P0 SYNCS.PHASECHK.TRANS64 P0, [R0+URZ+0x34860], R3 ;  /* 0x03486003000085a7 */ /* 0x000ea4000800007f */
[----:B--2---:R-:W-:Y:S05]  /*12a70*/  @!P0 BRA `(.L_x_2375) ;  /* 0xfffffffc00f08947 */ /* 0x004fea000383ffff */
[----:B------:R-:W-:Y:S05]  /*12a80*/  BRA `(.L_x_2427) ;  /* 0xffffffe4005c7947 */ /* 0x000fea000383ffff */
.L_x_2382:
[----:B------:R-:W-:Y:S01]  /*12a90*/  BSSY B0, `(.L_x_2428) ;  /* 0x0000008000007945 */ /* 0x000fe20003800000 */
[----:B-----5:R-:W-:Y:S02]  /*12aa0*/  IMAD.MOV.U32 R13, RZ, RZ, R2 ;  /* 0x000000ffff0d7224 */ /* 0x020fe400078e0002 */
[----:B------:R-:W-:Y:S02]  /*12ab0*/  IMAD.MOV.U32 R12, RZ, RZ, RZ ;  /* 0x000000ffff0c7224 */ /* 0x000fe400078e00ff */
[----:B------:R-:W-:Y:S02]  /*12ac0*/  IMAD.MOV.U32 R11, RZ, RZ, 0x1f ;  /* 0x0000001fff0b7424 */ /* 0x000fe400078e00ff */
[----:B------:R-:W-:-:S07]  /*12ad0*/  IMAD.MOV.U32 R15, RZ, RZ, -0x1 ;  /* 0xffffffffff0f7424 */ /* 0x000fce00078e00ff */
[----:B-12---:R-:W-:Y:S05]  /*12ae0*/  WARPSYNC.COLLECTIVE R15, `(.L_x_2429) ;  /* 0x000000000f087348 */ /* 0x006fea0003c00000 */
[----:B------:R0:W3:Y:S02]  /*12af0*/  SHFL.IDX P6, R14, R13, R12, R11 ;  /* 0x0000000c0d0e7389 */ /* 0x0000e400000c000b */
[----:B0123--:R-:W-:Y:S01]  /*12b00*/  ENDCOLLECTIVE ;  /* 0x000000000000791b */ /* 0x00ffe20003800000 */
.L_x_2429:
[----:B------:R-:W-:Y:S05]  /*12b10*/  BSYNC B0 ;  /* 0x0000000000007941 */ /* 0x000fea0003800000 */
.L_x_2428:
[----:B------:R-:W-:Y:S05]  /*12b20*/  BRA `(.L_x_2430) ;  /* 0xffffffe800547947 */ /* 0x000fea000383ffff */
.L_x_2385:
[----:B0-----:R0:W1:Y:S02]  /*12b30*/  SYNCS.PHASECHK.TRANS64.TRYWAIT P0, [R0+URZ+0x34820], R3 ;  /* 0x03482003000075a7 */ /* 0x001064000800017f */
[----:B-1----:R-:W-:Y:S05]  /*12b40*/  @!P0 NANOSLEEP.SYNCS 0x989680 ;  /* 0x009896800000895d */ /* 0x002fea0003900000 */
[----:B------:R-:W1:Y:S02]  /*12b50*/  @!P0 SYNCS.PHASECHK.TRANS64 P0, [R0+URZ+0x34820], R3 ;  /* 0x03482003000085a7 */ /* 0x000e64000800007f */
[----:B-1----:R-:W-:Y:S05]  /*12b60*/  @!P0 BRA `(.L_x_2385) ;  /* 0xfffffffc00f08947 */ /* 0x002fea000383ffff */
[----:B------:R-:W-:Y:S05]  /*12b70*/  BRA `(.L_x_2431) ;  /* 0xffffffe800a07947 */ /* 0x000fea000383ffff */
.L_x_2386:
        /* <DEDUP_REMOVED lines=11> */
.L_x_2433:
[----:B------:R-:W-:Y:S05]  /*12c30*/  BSYNC B0 ;  /* 0x0000000000007941 */ /* 0x000fea0003800000 */
.L_x_2432:
[----:B------:R-:W-:Y:S05]  /*12c40*/  BRA `(.L_x_2434) ;  /* 0xffffffe800887947 */ /* 0x000fea000383ffff */
.L_x_2389:
[----:B------:R-:W-:Y:S01]  /*12c50*/  BSSY B1, `(.L_x_2435) ;  /* 0x0000006000017945 */ /* 0x000fe20003800000 */
[----:B------:R-:W-:-:S07]  /*12c60*/  IMAD.MOV.U32 R15, RZ, RZ, -0x1 ;  /* 0xffffffffff0f7424 */ /* 0x000fce00078e00ff */
[----:B01----:R-:W-:Y:S05]  /*12c70*/  WARPSYNC.COLLECTIVE R15, `(.L_x_2436) ;  /* 0x000000000f0c7348 */ /* 0x003fea0003c00000 */
[----:B------:R-:W-:Y:S02]  /*12c80*/  ELECT P6, UR62, PT ;  /* 0x00000000003e782f */ /* 0x000fe400038c0000 */
[----:B------:R-:W-:Y:S01]  /*12c90*/  MOV R14, UR62 ;  /* 0x0000003e000e7c02 */ /* 0x000fe20008000f00 */
[----:B01----:R-:W-:Y:S10]  /*12ca0*/  ENDCOLLECTIVE ;  /* 0x000000000000791b */ /* 0x003ff40003800000 */
.L_x_2436:
[----:B------:R-:W-:Y:S05]  /*12cb0*/  BSYNC B1 ;  /* 0x0000000000017941 */ /* 0x000fea0003800000 */
.L_x_2435:
[----:B------:R-:W-:Y:S05]  /*12cc0*/  BRA `(.L_x_2437) ;  /* 0xffffffe800807947 */ /* 0x000fea000383ffff */
.L_x_2391:
[----:B0-----:R0:W1:Y:S02]  /*12cd0*/  SYNCS.PHASECHK.TRANS64.TRYWAIT P0, [R6+URZ], R5 ;  /* 0x00000005060075a7 */ /* 0x001064000800017f */
[----:B-1----:R-:W-:Y:S05]  /*12ce0*/  @!P0 NANOSLEEP.SYNCS 0x989680 ;  /* 0x009896800000895d */ /* 0x002fea0003900000 */
[----:B------:R-:W1:Y:S02]  /*12cf0*/  @!P0 SYNCS.PHASECHK.TRANS64 P0, [R6+URZ], R5 ;  /* 0x00000005060085a7 */ /* 0x000e64000800007f */
[----:B-1----:R-:W-:Y:S05]  /*12d00*/  @!P0 BRA `(.L_x_2391) ;  /* 0xfffffffc00f08947 */ /* 0x002fea000383ffff */
[----:B------:R-:W-:Y:S05]  /*12d10*/  BRA `(.L_x_2438) ;  /* 0xffffffe800c07947 */ /* 0x000fea000383ffff */
.L_x_2392:
[----:B-1----:R1:W2:Y:S02]  /*12d20*/  SYNCS.PHASECHK.TRANS64.TRYWAIT P0, [R3+URZ], R2 ;  /* 0x00000002030075a7 */ /* 0x0022a4000800017f */
[----:B--2---:R-:W-:Y:S05]  /*12d30*/  @!P0 NANOSLEEP.SYNCS 0x989680 ;  /* 0x009896800000895d */ /* 0x004fea0003900000 */
[----:B------:R-:W2:Y:S02]  /*12d40*/  @!P0 SYNCS.PHASECHK.TRANS64 P0, [R3+URZ], R2 ;  /* 0x00000002030085a7 */ /* 0x000ea4000800007f */
[----:B--2---:R-:W-:Y:S05]  /*12d50*/  @!P0 BRA `(.L_x_2392) ;  /* 0xfffffffc00f08947 */ /* 0x004fea000383ffff */
[----:B------:R-:W-:Y:S05]  /*12d60*/  BRA `(.L_x_2439) ;  /* 0xffffffe800b47947 */ /* 0x000fea000383ffff */
.L_x_2394:
[----:B-1----:R1:W2:Y:S02]  /*12d70*/  SYNCS.PHASECHK.TRANS64.TRYWAIT P0, [R18+URZ], R5 ;  /* 0x00000005120075a7 */ /* 0x0022a4000800017f */
[----:B--2---:R-:W-:Y:S05]  /*12d80*/  @!P0 NANOSLEEP.SYNCS 0x989680 ;  /* 0x009896800000895d */ /* 0x004fea0003900000 */
[----:B------:R-:W2:Y:S02]  /*12d90*/  @!P0 SYNCS.PHASECHK.TRANS64 P0, [R18+URZ], R5 ;  /* 0x00000005120085a7 */ /* 0x000ea4000800007f */
[----:B--2---:R-:W-:Y:S05]  /*12da0*/  @!P0 BRA `(.L_x_2394) ;  /* 0xfffffffc00f08947 */ /* 0x004fea000383ffff */
[----:B------:R-:W-:Y:S05]  /*12db0*/  BRA `(.L_x_2440) ;  /* 0xffffffe800b87947 */ /* 0x000fea000383ffff */
.L_x_2441:
        /* <DEDUP_REMOVED lines=12> */
.L_x_15281:


//--------------------- .text._ZN7cutlass13device_kernelIN5flash11enable_sm90INS1_16FlashAttnFwdSm90INS1_25CollectiveMainloopFwdSm90ILi2EN4cute5tupleIJNS5_1CILi1EEES8_S8_EEENS6_IJNS7_ILi128EEESA_NS7_ILi192EEEEEELi128ENS_10bfloat16_tEfNS_4arch4Sm90ELb1ELb0ELb1ELb1ELb0ELb0ELb0ELb1ELb1ELb1ELb0ELb0EEENS1_21CollectiveEpilogueFwdINS6_IJSA_SA_SA_EEES9_SD_SF_Li256ELb1ELb1ELb0ELb0EEENS1_36VarlenDynamicPersistentTileSchedulerILi128ELi128ELi256ELi128ELb0ELb1ELb1ELb1ELb1ELb1EEEEEEEEEvNT_6ParamsE --------------------------
	.section	.text._ZN7cutlass13device_kernelIN5flash11enable_sm90INS1_16FlashAttnFwdSm90INS1_25CollectiveMainloopFwdSm90ILi2EN4cute5tupleIJNS5_1CILi1EEES8_S8_EEENS6_IJNS7_ILi128EEESA_NS7_ILi192EEEEEELi128ENS_10bfloat16_tEfNS_4arch4Sm90ELb1ELb0ELb1ELb1ELb0ELb0ELb0ELb1ELb1ELb1ELb0ELb0EEENS1_21CollectiveEpilogueFwdINS6_IJSA_SA_SA_EEES9_SD_SF_Li256ELb1ELb1ELb0ELb0EEENS1_36VarlenDynamicPersistentTileSchedulerILi128ELi128ELi256ELi128ELb0ELb1ELb1ELb1ELb1ELb1EEEEEEEEEvNT_6ParamsE,"ax",@progbits
	.align	128
.text._ZN7cutlass13device_kernelIN5flash11enable_sm90INS1_16FlashAttnFwdSm90INS1_25CollectiveMainloopFwdSm90ILi2EN4cute5tupleIJNS5_1CILi1EEES8_S8_EEENS6_IJNS7_ILi128EEESA_NS7_ILi192EEEEEELi128ENS_10bfloat16_tEfNS_4arch4Sm90ELb1ELb0ELb1ELb1ELb0ELb0ELb0ELb1ELb1ELb1ELb0ELb0EEENS1_21CollectiveEpilogueFwdINS6_IJSA_SA_SA_EEES9_SD_SF_Li256ELb1ELb1ELb0ELb0EEENS1_36VarlenDynamicPersistentTileSchedulerILi128ELi128ELi256ELi128ELb0ELb1ELb1ELb1ELb1ELb1EEEEEEEEEvNT_6ParamsE:
        .type           _ZN7cutlass13device_kernelIN5flash11enable_sm90INS1_16FlashAttnFwdSm90INS1_25CollectiveMainloopFwdSm90ILi2EN4cute5tupleIJNS5_1CILi1EEES8_S8_EEENS6_IJNS7_ILi128EEESA_NS7_ILi192EEEEEELi128ENS_10bfloat16_tEfNS_4arch4Sm90ELb1ELb0ELb1ELb1ELb0ELb0ELb0ELb1ELb1ELb1ELb0ELb0EEENS1_21CollectiveEpilogueFwdINS6_IJSA_SA_SA_EEES9_SD_SF_Li256ELb1ELb1ELb0ELb0EEENS1_36VarlenDynamicPersistentTileSchedulerILi128ELi128ELi256ELi128ELb0ELb1ELb1ELb1ELb1ELb1EEEEEEEEEvNT_6ParamsE,@function
        .size           _ZN7cutlass13device_kernelIN5flash11enable_sm90INS1_16FlashAttnFwdSm90INS1_25CollectiveMainloopFwdSm90ILi2EN4cute5tupleIJNS5_1CILi1EEES8_S8_EEENS6_IJNS7_ILi128EEESA_NS7_ILi192EEEEEELi128ENS_10bfloat16_tEfNS_4arch4Sm90ELb1ELb0ELb1ELb1ELb0ELb0ELb0ELb1ELb1ELb1ELb0ELb0EEENS1_21CollectiveEpilogueFwdINS6_IJSA_SA_SA_EEES9_SD_SF_Li256ELb1ELb1ELb0ELb0EEENS1_36VarlenDynamicPersistentTileSchedulerILi128ELi128ELi256ELi128ELb0ELb1ELb1ELb1ELb1ELb1EEEEEEEEEvNT_6ParamsE,(.L_x_15282 - _ZN7cutlass13device_kernelIN5flash11enable_sm90INS1_16FlashAttnFwdSm90INS1_25CollectiveMainloopFwdSm90ILi2EN4cute5tupleIJNS5_1CILi1EEES8_S8_EEENS6_IJNS7_ILi128EEESA_NS7_ILi192EEEEEELi128ENS_10bfloat16_tEfNS_4arch4Sm90ELb1ELb0ELb1ELb1ELb0ELb0ELb0ELb1ELb1ELb1ELb0ELb0EEENS1_21CollectiveEpilogueFwdINS6_IJSA_SA_SA_EEES9_SD_SF_Li256ELb1ELb1ELb0ELb0EEENS1_36VarlenDynamicPersistentTileSchedulerILi128ELi128ELi256ELi128ELb0ELb1ELb1ELb1ELb1ELb1EEEEEEEEEvNT_6ParamsE)
        .other          _ZN7cutlass13device_kernelIN5flash11enable_sm90INS1_16FlashAttnFwdSm90INS1_25CollectiveMainloopFwdSm90ILi2EN4cute5tupleIJNS5_1CILi1EEES8_S8_EEENS6_IJNS7_ILi128EEESA_NS7_ILi192EEEEEELi128ENS_10bfloat16_tEfNS_4arch4Sm90ELb1ELb0ELb1ELb1ELb0ELb0ELb0ELb1ELb1ELb1ELb0ELb0EEENS1_21CollectiveEpilogueFwdINS6_IJSA_SA_SA_EEES9_SD_SF_Li256ELb1ELb1ELb0ELb0EEENS1_36VarlenDynamicPersistentTileSchedulerILi128ELi128ELi256ELi128ELb0ELb1ELb1ELb1ELb1ELb1EEEEEEEEEvNT_6ParamsE,@"STO_CUDA_ENTRY STV_DEFAULT"
_ZN7cutlass13device_kernelIN5flash11enable_sm90INS1_16FlashAttnFwdSm90INS1_25CollectiveMainloopFwdSm90ILi2EN4cute5tupleIJNS5_1CILi1EEES8_S8_EEENS6_IJNS7_ILi128EEESA_NS7_ILi192EEEEEELi128ENS_10bfloat16_tEfNS_4arch4Sm90ELb1ELb0ELb1ELb1ELb0ELb0ELb0ELb1ELb1ELb1ELb0ELb0EEENS1_21CollectiveEpilogueFwdINS6_IJSA_SA_SA_EEES9_SD_SF_Li256ELb1ELb1ELb0ELb0EEENS1_36VarlenDynamicPersistentTileSchedulerILi128ELi128ELi256ELi128ELb0ELb1ELb1ELb1ELb1ELb1EEEEEEEEEvNT_6ParamsE:
        /* <DEDUP_REMOVED lines=17> */
.L_x_2443:
[----:B------:R-:W-:Y:S05]  /*0110*/  BSYNC B0 ;  /* 0x0000000000007941 */ /* 0x000fea0003800000 */
.L_x_2442:
        /* <DEDUP_REMOVED lines=40> */
.L_x_2444:
        /* <DEDUP_REMOVED lines=22> */
.L_x_2445:
        /* <DEDUP_REMOVED lines=18> */
.L_x_2446:
        /* <DEDUP_REMOVED lines=22> */
.L_x_2447:
        /* <DEDUP_REMOVED lines=22> */
.L_x_2448:
        /* <DEDUP_REMOVED lines=8> */
.L_x_2450:
        /* <DEDUP_REMOVED lines=14> */
[----:B------:R-:W2:Y:S01]  /*0a40*/  LDL.LU R12, [R1+0x54] ;  /* 0x00005400010c7983 */ /* 0x000ea20000300800 */
[----:B------:R-:W1:Y:S02]  /*0a50*/  S2R R0, SR_TID.X ;  /* 0x0000000000007919 */ /* 0x000e640000002100 */
[----:B-1----:R-:W-:-:S05]  /*0a60*/  VIADD R198, R0, 0xffffff80 ;  /* 0xffffff8000c67836 */ /* 0x002fca0000000000 */
[----:B------:R-:W-:-:S04]  /*0a70*/  SHF.R.S32.HI R3, RZ, 0x1f, R198 ;  /* 0x0000001fff037819 */ /* 0x000fc800000114c6 */
[CC--:B------:R-:W-:Y:S02]  /*0a80*/  LEA.HI R0, R3.reuse, R198.reuse, RZ, 0x7 ;  /* 0x000000c603007211 */ /* 0x0c0fe400078f38ff */
[----:B0-----:R-:W-:Y:S02]  /*0a90*/  LEA.HI R2, R3, R198, RZ, 0x4 ;  /* 0x000000c603027211 */ /* 0x001fe400078f20ff */
[----:B------:R-:W-:Y:S02]  /*0aa0*/  LOP3.LUT R5, R0, 0xffffff80, RZ, 0xc0, !PT ;  /* 0xffffff8000057812 */ /* 0x000fe400078ec0ff */
[----:B------:R-:W-:-:S03]  /*0ab0*/  SHF.R.S32.HI R7, RZ, 0x4, R2 ;  /* 0x00000004ff077819 */ /* 0x000fc60000011402 */
[----:B------:R-:W-:Y:S01]  /*0ac0*/  IMAD.IADD R192, R198, 0x1, -R5 ;  /* 0x00000001c6c07824 */ /* 0x000fe200078e0a05 */
[C---:B------:R-:W-:Y:S02]  /*0ad0*/  LOP3.LUT R5, R2.reuse, 0x3fffff0, RZ, 0xc0, !PT ;  /* 0x03fffff002057812 */ /* 0x040fe400078ec0ff */
[----:B------:R-:W-:Y:S02]  /*0ae0*/  LEA.HI R2, R2, R7, RZ, 0x1 ;  /* 0x0000000702027211 */ /* 0x000fe400078f08ff */
[----:B------:R-:W-:Y:S02]  /*0af0*/  SHF.R.S32.HI R9, RZ, 0x1f, R192 ;  /* 0x0000001fff097819 */ /* 0x000fe400000114c0 */
[----:B------:R-:W-:Y:S02]  /*0b00*/  LEA.HI R4, R3, R198, RZ, 0x5 ;  /* 0x000000c603047211 */ /* 0x000fe400078f28ff */
[----:B------:R-:W-:Y:S02]  /*0b10*/  LEA.HI R6, R9, R192, RZ, 0x2 ;  /* 0x000000c009067211 */ /* 0x000fe400078f10ff */
[----:B------:R-:W-:-:S02]  /*0b20*/  LOP3.LUT R2, R2, 0x1ffffffe, RZ, 0xc0, !PT ;  /* 0x1ffffffe02027812 */ /* 0x000fc400078ec0ff */
[-C--:B------:R-:W-:Y:S01]  /*0b30*/  LEA.HI R10, R3, R198.reuse, RZ, 0x2 ;  /* 0x000000c6030a7211 */ /* 0x080fe200078f10ff */
[----:B------:R-:W-:Y:S01]  /*0b40*/  IMAD.SHL.U32 R4, R4, 0x20, RZ ;  /* 0x0000002004047824 */ /* 0x000fe200078e00ff */
[----:B------:R-:W-:Y:S01]  /*0b50*/  SHF.R.S32.HI R8, RZ, 0x2, R6 ;  /* 0x00000002ff087819 */ /* 0x000fe20000011406 */
[----:B------:R-:W-:Y:S01]  /*0b60*/  IMAD.IADD R2, R7, 0x1, -R2 ;  /* 0x0000000107027824 */ /* 0x000fe200078e0a02 */
[----:B------:R-:W-:Y:S02]  /*0b70*/  SHF.R.S32.HI R11, RZ, 0x1f, R6 ;  /* 0x0000001fff0b7819 */ /* 0x000fe40000011406 */
[----:B------:R-:W-:Y:S02]  /*0b80*/  LOP3.LUT R7, R10, 0xfffffffc, RZ, 0xc0, !PT ;  /* 0xfffffffc0a077812 */ /* 0x000fe400078ec0ff */
[----:B------:R-:W-:Y:S02]  /*0b90*/  LEA.HI R3, R3, R198, RZ, 0x3 ;  /* 0x000000c603037211 */ /* 0x000fe400078f18ff */
[----:B------:R-:W-:-:S02]  /*0ba0*/  LEA.HI R11, R11, R8, RZ, 0x3 ;  /* 0x000000080b0b7211 */ /* 0x000fc400078f18ff */
[----:B------:R-:W-:Y:S01]  /*0bb0*/  SHF.R.S32.HI R193, RZ, 0x7, R0 ;  /* 0x00000007ffc17819 */ /* 0x000fe20000011400 */
[----:B------:R-:W-:Y:S01]  /*0bc0*/  IMAD.IADD R5, R198, 0x1, -R5 ;  /* 0x00000001c6057824 */ /* 0x000fe200078e0a05 */
[----:B------:R-:W-:Y:S01]  /*0bd0*/  LOP3.LUT R4, R4, 0xfffffc00, RZ, 0xc0, !PT ;  /* 0xfffffc0004047812 */ /* 0x000fe200078ec0ff */
[----:B------:R-:W-:Y:S01]  /*0be0*/  IMAD.IADD R7, R198, 0x1, -R7 ;  /* 0x00000001c6077824 */ /* 0x000fe200078e0a07 */
[----:B------:R-:W-:Y:S02]  /*0bf0*/  LOP3.LUT R187, R3, 0xfffffff8, RZ, 0xc0, !PT ;  /* 0xfffffff803bb7812 */ /* 0x000fe400078ec0ff */
[----:B------:R-:W-:Y:S02]  /*0c00*/  LOP3.LUT R11, R11, 0xfffffff8, RZ, 0xc0, !PT ;  /* 0xfffffff80b0b7812 */ /* 0x000fe400078ec0ff */
[----:B------:R-:W-:Y:S02]  /*0c10*/  LEA.HI R9, R9, R192, RZ, 0x5 ;  /* 0x000000c009097211 */ /* 0x000fe400078f28ff */
[----:B------:R-:W-:Y:S01]  /*0c20*/  LEA.HI R0, R0, R193, RZ, 0x1 ;  /* 0x000000c100007211 */ /* 0x000fe200078f08ff */
[----:B------:R-:W-:Y:S01]  /*0c30*/  IMAD R5, R5, 0x40, R4 ;  /* 0x0000004005057824 */ /* 0x000fe200078e0204 */
[----:B------:R-:W-:Y:S01]  /*0c40*/  SHF.R.S32.HI R9, RZ, 0x5, R9 ;  /* 0x00000005ff097819 */ /* 0x000fe20000011409 */
[----:B------:R-:W-:Y:S01]  /*0c50*/  IMAD.IADD R187, R198, 0x1, -R187 ;  /* 0x00000001c6bb7824 */ /* 0x000fe200078e0abb */
[----:B------:R-:W-:Y:S01]  /*0c60*/  LEA.HI R4, R7, R7, RZ, 0x1 ;  /* 0x0000000707047211 */ /* 0x000fe200078f08ff */
[----:B------:R-:W-:Y:S01]  /*0c70*/  IMAD.IADD R8, R8, 0x1, -R11 ;  /* 0x0000000108087824 */ /* 0x000fe200078e0a0b */
[----:B------:R-:W-:Y:S01]  /*0c80*/  LOP3.LUT R0, R0, 0x3fffffe, RZ, 0xc0, !PT ;  /* 0x03fffffe00007812 */ /* 0x000fe200078ec0ff */
[----:B------:R-:W-:Y:S01]  /*0c90*/  IMAD.SHL.U32 R22, R187, 0x8, RZ ;  /* 0x00000008bb167824 */ /* 0x000fe200078e00ff */
[----:B------:R-:W-:Y:S01]  /*0ca0*/  LOP3.LUT R4, R4, 0x1ffffffe, RZ, 0xc0, !PT ;  /* 0x1ffffffe04047812 */ /* 0x000fe200078ec0ff */
[----:B------:R-:W-:-:S02]  /*0cb0*/  IMAD R9, R9, 0x10, R8 ;  /* 0x0000001009097824 */ /* 0x000fc400078e0208 */
[----:B------:R-:W-:Y:S01]  /*0cc0*/  IMAD.IADD R0, R193, 0x1, -R0 ;  /* 0x00000001c1007824 */ /* 0x000fe200078e0a00 */
[----:B------:R-:W-:Y:S01]  /*0cd0*/  LOP3.LUT R23, R6, 0x7ffffffc, RZ, 0xc0, !PT ;  /* 0x7ffffffc06177812 */ /* 0x000fe200078ec0ff */
[----:B------:R-:W-:Y:S02]  /*0ce0*/  VIADD R186, R22, 0x40 ;  /* 0x0000004016ba7836 */ /* 0x000fe40000000000 */
[----:B------:R-:W-:Y:S02]  /*0cf0*/  IMAD.IADD R7, R7, 0x1, -R4 ;  /* 0x0000000107077824 */ /* 0x000fe400078e0a04 */
[----:B------:R-:W-:Y:S01]  /*0d00*/  IMAD R194, R0, 0x40, R9 ;  /* 0x0000004000c27824 */ /* 0x000fe200078e0209 */
[----:B------:R-:W-:Y:S01]  /*0d10*/  MOV R191, RZ ;  /* 0x000000ff00bf7202 */ /* 0x000fe20000000f00 */
[----:B------:R-:W-:Y:S01]  /*0d20*/  IMAD R195, R2, 0x8, R5 ;  /* 0x0000000802c37824 */ /* 0x000fe200078e0205 */
[----:B------:R-:W-:Y:S01]  /*0d30*/  SHF.R.S32.HI R190, RZ, 0x3, R3 ;  /* 0x00000003ffbe7819 */ /* 0x000fe20000011403 */
[----:B------:R-:W-:Y:S01]  /*0d40*/  IMAD.IADD R23, R192, 0x1, -R23 ;  /* 0x00000001c0177824 */ /* 0x000fe200078e0a17 */
[----:B------:R-:W-:Y:S01]  /*0d50*/  SHF.R.S32.HI R197, RZ, 0x1f, R22 ;  /* 0x0000001fffc57819 */ /* 0x000fe20000011416 */
[----:B------:R-:W-:Y:S01]  /*0d60*/  IMAD R184, R7, 0x8, R194 ;  /* 0x0000000807b87824 */ /* 0x000fe200078e02c2 */
[----:B------:R-:W-:Y:S01]  /*0d70*/  SHF.R.S32.HI R196, RZ, 0x1f, R186 ;  /* 0x0000001fffc47819 */ /* 0x000fe200000114ba */
[----:B------:R-:W-:Y:S01]  /*0d80*/  UMOV UR38, URZ ;  /* 0x0000003f00267c82 */ /* 0x000fe20008000000 */
[----:B------:R-:W-:Y:S01]  /*0d90*/  UMOV UR36, URZ ;  /* 0x0000003f00247c82 */ /* 0x000fe20008000000 */
[----:B--2---:R-:W-:-:S07]  /*0da0*/  LOP3.LUT R19, R12, 0x1, RZ, 0xfc, !PT ;  /* 0x000000010c137812 */ /* 0x004fce00078efcff */
.L_x_2504:
[----:B0--3--:R-:W0:Y:S01]  /*0db0*/  LDC.64 R2, c[0x0][0xc88] ;  /* 0x00032200ff027b82 */ /* 0x009e220000000a00 */
[----:B------:R-:W-:Y:S01]  /*0dc0*/  ULDC.64 UR4, c[0x0][0xa28] ;  /* 0x00028a0000047ab9 */ /* 0x000fe20000000a00 */
[----:B------:R-:W-:Y:S01]  /*0dd0*/  ULDC.64 UR6, c[0x0][0xa18] ;  /* 0x0002860000067ab9 */ /* 0x000fe20000000a00 */
[----:B------:R-:W-:Y:S01]  /*0de0*/  IMAD.MOV.U32 R7, RZ, RZ, RZ ;  /* 0x000000ffff077224 */ /* 0x000fe200078e00ff */
[----:B------:R-:W-:Y:S01]  /*0df0*/  ULDC.64 UR8, c[0x0][0xa20] ;  /* 0x0002880000087ab9 */ /* 0x000fe20000000a00 */
[----:B0-----:R-:W-:-:S05]  /*0e00*/  IMAD.WIDE R2, R47, 0x4, R2 ;  /* 0x000000042f027825 */ /* 0x001fca00078e0202 */
[----:B--2---:R-:W2:Y:S01]  /*0e10*/  LDG.E R185, desc[UR56][R2.64] ;  /* 0x0000003802b97981 */ /* 0x004ea2000c1e1900 */
[----:B------:R-:W-:Y:S02]  /*0e20*/  ISETP.NE.U32.AND P0, PT, RZ, UR4, PT ;  /* 0x00000004ff007c0c */ /* 0x000fe4000bf05070 */
[----:B------:R-:W-:Y:S02]  /*0e30*/  ISETP.NE.U32.AND P1, PT, RZ, UR6, PT ;  /* 0x00000006ff007c0c */ /* 0x000fe4000bf25070 */
[----:B------:R-:W-:Y:S02]  /*0e40*/  ISETP.NE.AND.EX P0, PT, RZ, UR5, PT, P0 ;  /* 0x00000005ff007c0c */ /* 0x000fe4000bf05300 */
[----:B------:R-:W-:Y:S02]  /*0e50*/  ISETP.NE.AND.EX P1, PT, RZ, UR7, PT, P1 ;  /* 0x00000007ff007c0c */ /* 0x000fe4000bf25310 */
[----:B--2---:R-:W-:-:S09]  /*0e60*/  SHF.R.S32.HI R189, RZ, 0x1f, R185 ;  /* 0x0000001fffbd7819 */ /* 0x004fd200000114b9 */
[----:B------:R-:W-:Y:S01]  /*0e70*/  @P0 LEA R4, P2, R185, UR4, 0x2 ;  /* 0x00000004b9040c11 */ /* 0x000fe2000f8410ff */
[----:B------:R-:W-:-:S03]  /*0e80*/  ULDC UR4, c[0x0][0x288] ;  /* 0x0000a20000047ab9 */ /* 0x000fc60000000800 */
[C-C-:B------:R-:W-:Y:S02]  /*0e90*/  @P0 LEA.HI.X R5, R185.reuse, UR5, R189.reuse, 0x2, P2 ;  /* 0x00000005b9050c11 */ /* 0x140fe400090f14bd */
[C---:B------:R-:W-:Y:S01]  /*0ea0*/  @P1 LEA R2, P2, R185.reuse, UR6, 0x2 ;  /* 0x00000006b9021c11 */ /* 0x040fe2000f8410ff */
[----:B------:R-:W-:Y:S01]  /*0eb0*/  IMAD.U32 R17, RZ, RZ, UR4 ;  /* 0x00000004ff117e24 */ /* 0x000fe2000f8e00ff */
[----:B------:R-:W-:Y:S01]  /*0ec0*/  ULDC.64 UR4, c[0x0][0x418] ;  /* 0x0001060000047ab9 */ /* 0x000fe20000000a00 */
[----:B------:R0:W5:Y:S01]  /*0ed0*/  @P0 LDG.E R7, desc[UR56][R4.64] ;  /* 0x0000003804070981 */ /* 0x000162000c1e1900 */
[----:B------:R-:W-:-:S05]  /*0ee0*/  @P1 LEA.HI.X R3, R185, UR7, R189, 0x2, P2 ;  /* 0x00000007b9031c11 */ /* 0x000fca00090f14bd */
[----:B------:R0:W5:Y:S01]  /*0ef0*/  @P1 LDG.E R17, desc[UR56][R2.64] ;  /* 0x0000003802111981 */ /* 0x000162000c1e1900 */
[----:B------:R-:W-:Y:S01]  /*0f00*/  UISETP.NE.U32.AND UP0, UPT, UR4, URZ, UPT ;  /* 0x0000003f0400728c */ /* 0x000fe2000bf05070 */
[----:B------:R-:W-:Y:S02]  /*0f10*/  ISETP.NE.U32.AND P2, PT, RZ, UR8, PT ;  /* 0x00000008ff007c0c */ /* 0x000fe4000bf45070 */
[----:B------:R-:W-:Y:S01]  /*0f20*/  ULDC UR4, c[0x0][0x424] ;  /* 0x0001090000047ab9 */ /* 0x000fe20000000800 */
[----:B------:R-:W-:Y:S01]  /*0f30*/  UISETP.NE.AND.EX UP0, UPT, UR5, URZ, UPT, UP0 ;  /* 0x0000003f0500728c */ /* 0x000fe2000bf05300 */
[----:B------:R-:W-:Y:S02]  /*0f40*/  ISETP.NE.AND.EX P2, PT, RZ, UR9, PT, P2 ;  /* 0x00000009ff007c0c */ /* 0x000fe4000bf45320 */
[----:B------:R-:W-:Y:S01]  /*0f50*/  ULDC UR5, c[0x0][0x2f0] ;  /* 0x0000bc0000057ab9 */ /* 0x000fe20000000800 */
[----:B------:R-:W-:-:S04]  /*0f60*/  USEL UR4, UR4, 0x1, UP0 ;  /* 0x0000000104047887 */ /* 0x000fc80008000000 */
[----:B------:R-:W-:Y:S01]  /*0f70*/  UIMAD UR4, UR4, UR5, URZ ;  /* 0x00000005040472a4 */ /* 0x000fe2000f8e023f */
[----:B0---4-:R-:W-:Y:S11]  /*0f80*/  @P1 BRA `(.L_x_2451) ;  /* 0x0000000000241947 */ /* 0x011ff60003800000 */
        /* <DEDUP_REMOVED lines=9> */
.L_x_2451:
[----:B------:R-:W-:Y:S02]  /*1020*/  IMAD.U32 R16, RZ, RZ, UR4 ;  /* 0x00000004ff107e24 */ /* 0x000fe4000f8e00ff */
[----:B------:R-:W-:Y:S01]  /*1030*/  IMAD.MOV.U32 R188, RZ, RZ, R46 ;  /* 0x000000ffffbc7224 */ /* 0x000fe200078e002e */
[----:B------:R-:W-:Y:S06]  /*1040*/  @!P2 BRA `(.L_x_2452) ;  /* 0x000000000010a947 */ /* 0x000fec0003800000 */
[----:B------:R-:W-:-:S04]  /*1050*/  LEA R2, P0, R185, UR8, 0x2 ;  /* 0x00000008b9027c11 */ /* 0x000fc8000f8010ff */
[----:B------:R-:W-:-:S05]  /*1060*/  LEA.HI.X R3, R185, UR9, R189, 0x2, P0 ;  /* 0x00000009b9037c11 */ /* 0x000fca00080f14bd */
[----:B------:R0:W5:Y:S01]  /*1070*/  LDG.E R16, desc[UR56][R2.64] ;  /* 0x0000003802107981 */ /* 0x000162000c1e1900 */
[----:B------:R-:W-:Y:S05]  /*1080*/  BRA `(.L_x_2453) ;  /* 0x0000000000247947 */ /* 0x000fea0003800000 */
.L_x_2452:
[----:B------:R-:W-:Y:S02]  /*1090*/  ULDC.64 UR4, c[0x0][0xa08] ;  /* 0x0002820000047ab9 */ /* 0x000fe40000000a00 */
[----:B------:R-:W-:-:S04]  /*10a0*/  ISETP.NE.U32.AND P0, PT, RZ, UR4, PT ;  /* 0x00000004ff007c0c */ /* 0x000fc8000bf05070 */
[----:B------:R-:W-:-:S13]  /*10b0*/  ISETP.NE.AND.EX P0, PT, RZ, UR5, PT, P0 ;  /* 0x00000005ff007c0c */ /* 0x000fda000bf05300 */
[----:B------:R-:W-:Y:S05]  /*10c0*/  @!P0 BRA `(.L_x_2453) ;  /* 0x0000000000148947 */ /* 0x000fea0003800000 */
[----:B------:R-:W0:Y:S02]  /*10d0*/  LDC.64 R2, c[0x0][0xa08] ;  /* 0x00028200ff027b82 */ /* 0x000e240000000a00 */
[----:B0-----:R-:W-:-:S05]  /*10e0*/  IMAD.WIDE R2, R185, 0x4, R2 ;  /* 0x00000004b9027825 */ /* 0x001fca00078e0202 */
[----:B------:R-:W2:Y:S04]  /*10f0*/  LDG.E R16, desc[UR56][R2.64] ;  /* 0x0000003802107981 */ /* 0x000ea8000c1e1900 */
[----:B------:R-:W2:Y:S02]  /*1100*/  LDG.E R5, desc[UR56][R2.64+0x4] ;  /* 0x0000043802057981 */ /* 0x000ea4000c1e1900 */
[----:B--2---:R-:W-:-:S07]  /*1110*/  IMAD.IADD R16, R5, 0x1, -R16 ;  /* 0x0000000105107824 */ /* 0x004fce00078e0a10 */
.L_x_2453:
[----:B------:R-:W1:Y:S01]  /*1120*/  LDC R0, c[0x0][0x448] ;  /* 0x00011200ff007b82 */ /* 0x000e620000000800 */
[----:B------:R-:W-:Y:S01]  /*1130*/  IMAD.SHL.U32 R18, R45, 0x80, RZ ;  /* 0x000000802d127824 */ /* 0x000fe200078e00ff */
[----:B------:R-:W-:Y:S01]  /*1140*/  CS2R R86, SRZ ;  /* 0x0000000000567805 */ /* 0x000fe2000001ff00 */
[----:B-----5:R-:W-:Y:S01]  /*1150*/  IMAD.IADD R16, R16, 0x1, -R7 ;  /* 0x0000000110107824 */ /* 0x020fe200078e0a07 */
        /* <DEDUP_REMOVED lines=20> */
[----:B-1----:R-:W-:Y:S01]  /*12a0*/  ISETP.NE.AND P0, PT, R0, 0x1, PT ;  /* 0x000000010000780c */ /* 0x002fe20003f05270 */
[----:B------:R-:W-:Y:S01]  /*12b0*/  VIADD R0, R18, 0x7f ;  /* 0x0000007f12007836 */ /* 0x000fe20000000000 */
[----:B------:R-:W-:-:S02]  /*12c0*/  CS2R R32, SRZ ;  /* 0x0000000000207805 */ /* 0x000fc4000001ff00 */
[----:B------:R-:W-:Y:S02]  /*12d0*/  CS2R R42, SRZ ;  /* 0x00000000002a7805 */ /* 0x000fe4000001ff00 */
[----:B------:R-:W-:Y:S02]  /*12e0*/  CS2R R40, SRZ ;  /* 0x0000000000287805 */ /* 0x000fe4000001ff00 */
[----:B------:R-:W-:Y:S02]  /*12f0*/  CS2R R38, SRZ ;  /* 0x0000000000267805 */ /* 0x000fe4000001ff00 */
[----:B------:R-:W-:Y:S02]  /*1300*/  CS2R R36, SRZ ;  /* 0x0000000000247805 */ /* 0x000fe4000001ff00 */
[----:B------:R-:W-:Y:S02]  /*1310*/  CS2R R34, SRZ ;  /* 0x0000000000227805 */ /* 0x000fe4000001ff00 */
[----:B------:R-:W-:-:S02]  /*1320*/  MOV R89, RZ ;  /* 0x000000ff00597202 */ /* 0x000fc40000000f00 */
[----:B------:R-:W-:Y:S02]  /*1330*/  CS2R R90, SRZ ;  /* 0x00000000005a7805 */ /* 0x000fe4000001ff00 */
[----:B------:R-:W-:Y:S01]  /*1340*/  CS2R R6, SRZ ;  /* 0x0000000000067805 */ /* 0x000fe2000001ff00 */
[----:B------:R-:W-:Y:S01]  /*1350*/  IMAD.MOV.U32 R30, RZ, RZ, RZ ;  /* 0x000000ffff1e7224 */ /* 0x000fe200078e00ff */
[----:B0-----:R-:W0:Y:S01]  /*1360*/  @P0 LDC R3, c[0x0][0x44c] ;  /* 0x00011300ff030b82 */ /* 0x001e220000000800 */
[----:B------:R-:W-:Y:S02]  /*1370*/  IMAD.MOV.U32 R8, RZ, RZ, RZ ;  /* 0x000000ffff087224 */ /* 0x000fe400078e00ff */
[----:B------:R-:W-:Y:S02]  /*1380*/  IMAD.MOV.U32 R93, RZ, RZ, RZ ;  /* 0x000000ffff5d7224 */ /* 0x000fe400078e00ff */
[----:B------:R-:W-:Y:S02]  /*1390*/  IMAD.MOV.U32 R10, RZ, RZ, RZ ;  /* 0x000000ffff0a7224 */ /* 0x000fe400078e00ff */
[----:B------:R-:W-:Y:S01]  /*13a0*/  IMAD.MOV.U32 R95, RZ, RZ, RZ ;  /* 0x000000ffff5f7224 */ /* 0x000fe200078e00ff */
[----:B------:R-:W1:Y:S01]  /*13b0*/  @P0 LDC R5, c[0x0][0x450] ;  /* 0x00011400ff050b82 */ /* 0x000e620000000800 */
[----:B0-----:R-:W-:Y:S01]  /*13c0*/  @P0 IMAD.HI.U32 R2, R0, R3, RZ ;  /* 0x0000000300020227 */ /* 0x001fe200078e00ff */
[----:B------:R-:W-:-:S04]  /*13d0*/  IADD3 R3, R16, 0x80, -R17 ;  /* 0x0000008010037810 */ /* 0x000fc80007ffe811 */
[----:B-1----:R-:W-:Y:S01]  /*13e0*/  @P0 SHF.R.U32.HI R0, RZ, R5, R2 ;  /* 0x00000005ff000219 */ /* 0x002fe20000011602 */
[----:B------:R-:W-:Y:S01]  /*13f0*/  VIADD R2, R16, 0x7f ;  /* 0x0000007f10027836 */ /* 0x000fe20000000000 */
[----:B------:R-:W-:-:S03]  /*1400*/  PLOP3.LUT P0, PT, PT, PT, PT, 0x80, 0x0 ;  /* 0x000000000000781c */ /* 0x000fc60003f0f070 */
[----:B------:R-:W-:Y:S01]  /*1410*/  IMAD.IADD R0, R3, 0x1, R0 ;  /* 0x0000000103007824 */ /* 0x000fe200078e0200 */
[----:B------:R-:W-:-:S04]  /*1420*/  SHF.R.S32.HI R3, RZ, 0x1f, R2 ;  /* 0x0000001fff037819 */ /* 0x000fc80000011402 */
[----:B------:R-:W-:Y:S02]  /*1430*/  SHF.R.S32.HI R5, RZ, 0x1f, R0 ;  /* 0x0000001fff057819 */ /* 0x000fe40000011400 */
[----:B------:R-:W-:Y:S01]  /*1440*/  LEA.HI R3, R3, R2, RZ, 0x7 ;  /* 0x0000000203037211 */ /* 0x000fe200078f38ff */
[----:B------:R-:W-:Y:S01]  /*1450*/  IMAD.MOV.U32 R2, RZ, RZ, RZ ;  /* 0x000000ffff027224 */ /* 0x000fe200078e00ff */
[----:B------:R-:W-:Y:S01]  /*1460*/  LEA.HI R5, R5, R0, RZ, 0x7 ;  /* 0x0000000005057211 */ /* 0x000fe200078f38ff */
[----:B------:R-:W-:Y:S01]  /*1470*/  IMAD.MOV.U32 R0, RZ, RZ, RZ ;  /* 0x000000ffff007224 */ /* 0x000fe200078e00ff */
[----:B------:R-:W-:Y:S02]  /*1480*/  SHF.R.S32.HI R3, RZ, 0x7, R3 ;  /* 0x00000007ff037819 */ /* 0x000fe40000011403 */
[----:B------:R-:W-:-:S04]  /*1490*/  SHF.R.S32.HI R88, RZ, 0x7, R5 ;  /* 0x00000007ff587819 */ /* 0x000fc80000011405 */
[----:B------:R-:W-:-:S04]  /*14a0*/  VIMNMX R88, R3, R88, PT ;  /* 0x0000005803587248 */ /* 0x000fc80003fe0100 */
[----:B------:R-:W-:-:S13]  /*14b0*/  ISETP.GE.AND P1, PT, R88, 0x1, PT ;  /* 0x000000015800780c */ /* 0x000fda0003f26270 */
[----:B------:R-:W-:Y:S05]  /*14c0*/  @!P1 BRA `(.L_x_2454) ;  /* 0x0000009800189947 */ /* 0x000fea0003800000 */
        /* <DEDUP_REMOVED lines=31> */
.L_x_2455:
[----:B------:R-:W-:Y:S02]  /*16c0*/  LEA.HI R0, R191, R191, RZ, 0x1 ;  /* 0x000000bfbf007211 */ /* 0x000fe400078f08ff */
[----:B------:R-:W-:Y:S02]  /*16d0*/  ISETP.NE.AND P0, PT, R19, 0x3, PT ;  /* 0x000000031300780c */ /* 0x000fe40003f05270 */
[----:B------:R-:W-:-:S05]  /*16e0*/  LOP3.LUT R0, R0, 0xfffffffe, RZ, 0xc0, !PT ;  /* 0xfffffffe00007812 */ /* 0x000fca00078ec0ff */
[----:B------:R-:W-:-:S05]  /*16f0*/  IMAD.IADD R0, R191, 0x1, -R0 ;  /* 0x00000001bf007824 */ /* 0x000fca00078e0a00 */
[----:B------:R-:W-:-:S04]  /*1700*/  SHF.L.U32 R0, R0, 0x1f, RZ ;  /* 0x0000001f00007819 */ /* 0x000fc800000006ff */
[----:B------:R-:W0:Y:S02]  /*1710*/  SYNCS.PHASECHK.TRANS64.TRYWAIT P1, [UR37+0x34800], R0 ;  /* 0x03480000ff0075a7 */ /* 0x000e240008020165 */
[----:B0-----:R-:W-:Y:S05]  /*1720*/  @!P1 BRA `(.L_x_2456) ;  /* 0x0000011800dc9947 */ /* 0x001fea0003800000 */
.L_x_2629:
[----:B------:R-:W-:Y:S05]  /*1730*/  @!P0 BRA `(.L_x_2457) ;  /* 0x0000000000048947 */ /* 0x000fea0003800000 */
[----:B------:R-:W-:Y:S01]  /*1740*/  BPT.TRAP 0x1 ;  /* 0x000000040000795c */ /* 0x000fe20000300000 */
.L_x_2457:
[----:B0-----:R-:W-:Y:S01]  /*1750*/  IMAD.U32 R0, RZ, RZ, UR36 ;  /* 0x00000024ff007e24 */ /* 0x001fe2000f8e00ff */
[----:B------:R-:W-:-:S04]  /*1760*/  MOV R3, UR38 ;  /* 0x0000002600037c02 */ /* 0x000fc80008000f00 */
[----:B------:R-:W-:Y:S02]  /*1770*/  LEA R0, R0, UR37, 0x3 ;  /* 0x0000002500007c11 */ /* 0x000fe4000f8e18ff */
[----:B------:R-:W-:-:S04]  /*1780*/  SHF.L.U32 R3, R3, 0x1f, RZ ;  /* 0x0000001f03037819 */ /* 0x000fc800000006ff */
[----:B------:R0:W1:Y:S01]  /*1790*/  SYNCS.PHASECHK.TRANS64.TRYWAIT P2, [R0+URZ+0x34830], R3 ;  /* 0x03483003000075a7 */ /* 0x000062000804017f */
[----:B------:R-:W-:Y:S05]  /*17a0*/  @!P0 BRA `(.L_x_2458) ;  /* 0x0000000000048947 */ /* 0x000fea0003800000 */
[----:B------:R-:W-:Y:S01]  /*17b0*/  BPT.TRAP 0x1 ;  /* 0x000000040000795c */ /* 0x000fe20000300000 */
.L_x_2458:
[----:B------:R-:W2:Y:S02]  /*17c0*/  S2R R2, SR_TID.X ;  /* 0x0000000000027919 */ /* 0x000ea40000002100 */
[----:B--2---:R-:W-:Y:S01]  /*17d0*/  LOP3.LUT P1, RZ, R2, 0x7f, RZ, 0xc0, !PT ;  /* 0x0000007f02ff7812 */ /* 0x004fe2000782c0ff */
[----:B-1----:R-:W-:-:S12]  /*17e0*/  @P2 BRA `(.L_x_2459) ;  /* 0x0000000000082947 */ /* 0x002fd80003800000 */
[----:B------:R-:W1:Y:S02]  /*17f0*/  SYNCS.PHASECHK.TRANS64.TRYWAIT P2, [R0+URZ+0x34830], R3 ;  /* 0x03483003000075a7 */ /* 0x000e64000804017f */
[----:B-1----:R-:W-:Y:S05]  /*1800*/  @!P2 BRA `(.L_x_2460) ;  /* 0x0000011800bca947 */ /* 0x002fea0003800000 */
.L_x_2459:
[----:B------:R-:W-:Y:S05]  /*1810*/  WARPSYNC.ALL ;  /* 0x0000000000007948 */ /* 0x000fea0003800000 */
[----:B------:R-:W-:Y:S01]  /*1820*/  UIADD3 UR4, UR37, 0x1c400, URZ ;  /* 0x0001c40025047890 */ /* 0x000fe2000fffe03f */
[----:B------:R-:W-:Y:S01]  /*1830*/  WARPGROUP.ARRIVE ;  /* 0x00000000000079c5 */ /* 0x000fe20000000000 */
[----:B------:R-:W-:Y:S01]  /*1840*/  ULOP3.LUT UR52, UR52, 0x10000, URZ, 0xfc, !UPT ;  /* 0x0001000034347892 */ /* 0x000fe2000f8efc3f */
[----:B------:R-:W2:Y:S01]  /*1850*/  LDC R5, c[0x0][0x448] ;  /* 0x00011200ff057b82 */ /* 0x000ea20000000800 */
[----:B------:R-:W-:Y:S01]  /*1860*/  USHF.R.U32.HI UR4, URZ, 0x4, UR4 ;  /* 0x000000043f047899 */ /* 0x000fe20008011604 */
[----:B01----:R-:W-:Y:S01]  /*1870*/  @!P1 VIADD R0, R0, 0x34840 ;  /* 0x0003484000009836 */ /* 0x003fe20000000000 */
[----:B------:R-:W-:Y:S01]  /*1880*/  UMOV UR53, 0x40000040 ;  /* 0x4000004000357882 */ /* 0x000fe20000000000 */
[----:B------:R-:W-:Y:S01]  /*1890*/  UMOV UR55, 0x40000040 ;  /* 0x4000004000377882 */ /* 0x000fe20000000000 */
[----:B------:R-:W-:Y:S01]  /*18a0*/  ULOP3.LUT UR4, UR4, 0x3fff, URZ, 0xc0, !UPT ;  /* 0x00003fff04047892 */ /* 0x000fe2000f8ec03f */
[----:B------:R-:W-:Y:S01]  /*18b0*/  CS2R R150, SRZ ;  /* 0x0000000000967805 */ /* 0x000fe2000001ff00 */
[----:B------:R-:W-:Y:S01]  /*18c0*/  UMOV UR5, 0x40000040 ;  /* 0x4000004000057882 */ /* 0x000fe20000000000 */
[----:B------:R-:W-:Y:S01]  /*18d0*/  UMOV UR7, 0x40000040 ;  /* 0x4000004000077882 */ /* 0x000fe20000000000 */
[----:B------:R-:W-:Y:S01]  /*18e0*/  ULOP3.LUT UR39, UR4, 0x10000, URZ, 0xfc, !UPT ;  /* 0x0001000004277892 */ /* 0x000fe2000f8efc3f */
[----:B------:R-:W-:Y:S01]  /*18f0*/  @!P1 PRMT R0, RZ, 0x654, R0 ;  /* 0x00000654ff009816 */ /* 0x000fe20000000000 */
[----:B------:R-:W-:Y:S01]  /*1900*/  UIADD3 UR4, UR52, 0x2, URZ ;  /* 0x0000000234047890 */ /* 0x000fe2000fffe03f */
[----:B------:R-:W-:Y:S01]  /*1910*/  CS2R R148, SRZ ;  /* 0x0000000000947805 */ /* 0x000fe2000001ff00 */
[----:B------:R-:W-:Y:S01]  /*1920*/  UIMAD UR54, UR36, 0xc00, UR39 ;  /* 0x00000c00243678a4 */ /* 0x000fe2000f8e0227 */
[----:B------:R-:W-:Y:S01]  /*1930*/  CS2R R146, SRZ ;  /* 0x0000000000927805 */ /* 0x000fe2000001ff00 */
[----:B------:R-:W-:Y:S01]  /*1940*/  UIADD3 UR8, UR52, 0x4, URZ ;  /* 0x0000000434087890 */ /* 0x000fe2000fffe03f */
[----:B------:R-:W-:Y:S01]  /*1950*/  CS2R R144, SRZ ;  /* 0x0000000000907805 */ /* 0x000fe2000001ff00 */
[----:B------:R-:W-:Y:S01]  /*1960*/  UIADD3 UR6, UR54, 0x2, URZ ;  /* 0x0000000236067890 */ /* 0x000fe2000fffe03f */
[----:B------:R-:W-:Y:S01]  /*1970*/  CS2R R142, SRZ ;  /* 0x00000000008e7805 */ /* 0x000fe2000001ff00 */
[----:B------:R-:W-:Y:S01]  /*1980*/  UIADD3 UR10, UR54, 0x4, URZ ;  /* 0x00000004360a7890 */ /* 0x000fe2000fffe03f */
[----:B------:R-:W-:Y:S01]  /*1990*/  CS2R R140, SRZ ;  /* 0x00000000008c7805 */ /* 0x000fe2000001ff00 */
[----:B------:R-:W-:Y:S01]  /*19a0*/  UMOV UR9, 0x40000040 ;  /* 0x4000004000097882 */ /* 0x000fe20000000000 */
[----:B------:R-:W-:Y:S01]  /*19b0*/  HGMMA.64x128x16.F32.BF16 R24, gdesc[UR52], RZ, !UPT, gsb0 ;  /* 0x01e00000341879f0 */ /* 0x000fe2000c0018ff */
[----:B------:R-:W-:Y:S01]  /*19c0*/  UMOV UR11, 0x40000040 ;  /* 0x40000040000b7882 */ /* 0x000fe20000000000 */
[----:B------:R-:W-:Y:S01]  /*19d0*/  UIADD3 UR12, UR52, 0x6, URZ ;  /* 0x00000006340c7890 */ /* 0x000fe2000fffe03f */
[----:B--2---:R-:W-:Y:S01]  /*19e0*/  ISETP.NE.AND P2, PT, R5, 0x1, PT ;  /* 0x000000010500780c */ /* 0x004fe20003f45270 */
[----:B------:R-:W-:Y:S01]  /*19f0*/  UIADD3 UR14, UR54, 0x6, URZ ;  /* 0x00000006360e7890 */ /* 0x000fe2000fffe03f */
[----:B------:R-:W-:Y:S01]  /*1a00*/  IMAD.IADD R5, R184, 0x1, R18 ;  /* 0x00000001b8057824 */ /* 0x000fe200078e0212 */
        /* <DEDUP_REMOVED lines=11> */
[----:B------:R-:W0:Y:S01]  /*1ac0*/  @P2 LDC R6, c[0x0][0x44c] ;  /* 0x00011300ff062b82 */ /* 0x000e220000000800 */
        /* <DEDUP_REMOVED lines=22> */
[----:B0-----:R-:W-:Y:S01]  /*1c30*/  @P2 IMAD.HI.U32 R6, R5, R6, RZ ;  /* 0x0000000605062227 */ /* 0x001fe200078e00ff */
        /* <DEDUP_REMOVED lines=10> */
[----:B------:R-:W-:-:S02]  /*1ce0*/  WARPGROUP.DEPBAR.LE gsb0, 0x0 ;  /* 0x00008000000079c5 */ /* 0x000fc40000010000 */
[----:B------:R-:W-:-:S06]  /*1cf0*/  WARPGROUP.ARRIVE ;  /* 0x00000000000079c5 */ /* 0x000fcc0000000000 */
[----:B------:R-:W-:Y:S01]  /*1d00*/  HGMMA.64x128x16.F32.BF16 R24, gdesc[UR4], R24, gsb0 ;  /* 0x01e00000041879f0 */ /* 0x000fe20008001818 */
[----:B------:R-:W-:Y:S01]  /*1d10*/  ULDC UR6, c[0x0][0x9d8] ;  /* 0x0002760000067ab9 */ /* 0x000fe20000000800 */
[----:B------:R-:W-:Y:S01]  /*1d20*/  ULDC UR7, c[0x0][0x988] ;  /* 0x0002620000077ab9 */ /* 0x000fe20000000800 */
        /* <DEDUP_REMOVED lines=35> */
[----:B------:R0:W-:Y:S01]  /*1f60*/  MUFU.TANH R32, R27 ;  /* 0x0000001b00207308 */ /* 0x0001e20000002400 */
[----:B------:R-:W-:Y:S01]  /*1f70*/  FMUL.FTZ R28, R29, UR6 ;  /* 0x000000061d1c7c20 */ /* 0x000fe20008410000 */
[----:B------:R-:W-:Y:S01]  /*1f80*/  FMUL.FTZ R30, R30, UR6 ;  /* 0x000000061e1e7c20 */ /* 0x000fe20008410000 */
[----:B------:R-:W-:Y:S01]  /*1f90*/  FMUL.FTZ R31, R31, UR6 ;  /* 0x000000061f1f7c20 */ /* 0x000fe20008410000 */
[----:B------:R-:W-:Y:S01]  /*1fa0*/  FMUL.FTZ R34, R34, UR6 ;  /* 0x0000000622227c20 */ /* 0x000fe20008410000 */
[----:B------:R-:W-:Y:S01]  /*1fb0*/  FMUL.FTZ R35, R35, UR6 ;  /* 0x0000000623237c20 */ /* 0x000fe20008410000 */
[----:B------:R-:W-:Y:S01]  /*1fc0*/  FMUL.FTZ R38, R38, UR6 ;  /* 0x0000000626267c20 */ /* 0x000fe20008410000 */
[----:B------:R-:W-:Y:S01]  /*1fd0*/  FMUL.FTZ R39, R39, UR6 ;  /* 0x0000000627277c20 */ /* 0x000fe20008410000 */
[----:B------:R1:W2:Y:S01]  /*1fe0*/  MUFU.TANH R100, R26 ;  /* 0x0000001a00647308 */ /* 0x0002a20000002400 */
[----:B0-----:R-:W0:Y:S01]  /*1ff0*/  @P2 LDC R27, c[0x0][0x450] ;  /* 0x00011400ff1b2b82 */ /* 0x001e220000000800 */
[----:B------:R-:W-:Y:S01]  /*2000*/  FMUL.FTZ R42, R42, UR6 ;  /* 0x000000062a2a7c20 */ /* 0x000fe20008410000 */
[----:B------:R-:W-:Y:S01]  /*2010*/  FMUL.FTZ R43, R43, UR6 ;  /* 0x000000062b2b7c20 */ /* 0x000fe20008410000 */
[----:B------:R-:W-:Y:S01]  /*2020*/  FMUL.FTZ R46, R46, UR6 ;  /* 0x000000062e2e7c20 */ /* 0x000fe20008410000 */
[----:B------:R-:W-:Y:S01]  /*2030*/  FMUL.FTZ R47, R47, UR6 ;  /* 0x000000062f2f7c20 */ /* 0x000fe20008410000 */
[----:B------:R-:W-:Y:S01]  /*2040*/  FMUL.FTZ R50, R50, UR6 ;  /* 0x0000000632327c20 */ /* 0x000fe20008410000 */
[----:B------:R-:W-:Y:S01]  /*2050*/  FMUL.FTZ R51, R51, UR6 ;  /* 0x0000000633337c20 */ /* 0x000fe20008410000 */
[----:B------:R3:W4:Y:S01]  /*2060*/  MUFU.TANH R102, R30 ;  /* 0x0000001e00667308 */ /* 0x0007220000002400 */
[----:B-1----:R-:W-:-:S02]  /*2070*/  IMAD.MOV.U32 R26, RZ, RZ, R5 ;  /* 0x000000ffff1a7224 */ /* 0x002fc400078e0005 */
[----:B------:R-:W-:Y:S01]  /*2080*/  FMUL.FTZ R54, R54, UR6 ;  /* 0x0000000636367c20 */ /* 0x000fe20008410000 */
[----:B------:R-:W-:Y:S02]  /*2090*/  IMAD.MOV.U32 R5, RZ, RZ, -0x80 ;  /* 0xffffff80ff057424 */ /* 0x000fe400078e00ff */
[----:B------:R-:W-:Y:S01]  /*20a0*/  FMUL.FTZ R55, R55, UR6 ;  /* 0x0000000637377c20 */ /* 0x000fe20008410000 */
[----:B------:R-:W-:Y:S01]  /*20b0*/  FMUL.FTZ R58, R58, UR6 ;  /* 0x000000063a3a7c20 */ /* 0x000fe20008410000 */
[----:B------:R-:W-:Y:S01]  /*20c0*/  FMUL.FTZ R20, R24, UR6 ;  /* 0x0000000618147c20 */ /* 0x000fe20008410000 */
[----:B------:R-:W-:Y:S01]  /*20d0*/  IMAD R5, R88, R5, 0x80 ;  /* 0x0000008058057424 */ /* 0x000fe200078e0205 */
[----:B------:R1:W5:Y:S01]  /*20e0*/  MUFU.TANH R104, R31 ;  /* 0x0000001f00687308 */ /* 0x0003620000002400 */
[----:B------:R-:W-:Y:S01]  /*20f0*/  FMUL.FTZ R24, R33, UR6 ;  /* 0x0000000621187c20 */ /* 0x000fe20008410000 */
[----:B------:R-:W-:Y:S01]  /*2100*/  FMUL.FTZ R59, R59, UR6 ;  /* 0x000000063b3b7c20 */ /* 0x000fe20008410000 */
[----:B---3--:R-:W-:-:S02]  /*2110*/  VIADD R30, R5, 0x1 ;  /* 0x00000001051e7836 */ /* 0x008fc40000000000 */
[----:B------:R-:W-:Y:S01]  /*2120*/  FMUL.FTZ R62, R62, UR6 ;  /* 0x000000063e3e7c20 */ /* 0x000fe20008410000 */
[----:B------:R-:W-:Y:S01]  /*2130*/  FMUL.FTZ R70, R70, UR6 ;  /* 0x0000000646467c20 */ /* 0x000fe20008410000 */
[----:B------:R-:W-:Y:S01]  /*2140*/  FMUL.FTZ R63, R63, UR6 ;  /* 0x000000063f3f7c20 */ /* 0x000fe20008410000 */
[----:B------:R-:W-:Y:S01]  /*2150*/  IMAD R30, R23, -0x2, R30 ;  /* 0xfffffffe171e7824 */ /* 0x000fe200078e021e */
[----:B------:R-:W3:Y:S01]  /*2160*/  MUFU.TANH R34, R34 ;  /* 0x0000002200227308 */ /* 0x000ee20000002400 */
[----:B0-----:R-:W-:Y:S01]  /*2170*/  @P2 SHF.R.U32.HI R26, RZ, R27, R6 ;  /* 0x0000001bff1a2219 */ /* 0x001fe20000011606 */
[----:B------:R-:W-:Y:S02]  /*2180*/  IMAD.IADD R6, R16, 0x1, R5 ;  /* 0x0000000110067824 */ /* 0x000fe400078e0205 */
[----:B------:R-:W-:Y:S01]  /*2190*/  FMUL.FTZ R66, R66, UR6 ;  /* 0x0000000642427c20 */ /* 0x000fe20008410000 */
[----:B------:R-:W-:Y:S01]  /*21a0*/  IADD3 R98, -R17, R30, R16 ;  /* 0x0000001e11627210 */ /* 0x000fe20007ffe110 */
[----:B------:R-:W-:Y:S01]  /*21b0*/  FMUL.FTZ R67, R67, UR6 ;  /* 0x0000000643437c20 */ /* 0x000fe20008410000 */
[----:B------:R-:W0:Y:S01]  /*21c0*/  SHFL.IDX PT, R29, R26, 0x1, 0x1c1f ;  /* 0x003c1f001a1d7f89 */ /* 0x000e2200000e0000 */
[----:B------:R-:W-:Y:S01]  /*21d0*/  IMAD R27, R23, -0x2, R6 ;  /* 0xfffffffe171b7824 */ /* 0x000fe200078e0206 */
        /* <DEDUP_REMOVED lines=17> */
[----:B------:R-:W3:Y:S01]  /*22f0*/  SHFL.IDX PT, R26, R26, RZ, 0x1c1f ;  /* 0x001c1fff1a1a7589 */ /* 0x000ee200000e0000 */
[----:B------:R-:W-:Y:S01]  /*2300*/  FMUL.FTZ R25, R25, UR6 ;  /* 0x0000000619197c20 */ /* 0x000fe20008410000 */
[----:B------:R-:W-:Y:S01]  /*2310*/  FMUL.FTZ R60, R60, UR6 ;  /* 0x000000063c3c7c20 */ /* 0x000fe20008410000 */
[----:B------:R-:W-:Y:S01]  /*2320*/  FMUL.FTZ R64, R64, UR6 ;  /* 0x0000000640407c20 */ /* 0x000fe20008410000 */
[----:B------:R-:W-:Y:S01]  /*2330*/  FMUL.FTZ R14, R37, UR6 ;  /* 0x00000006250e7c20 */ /* 0x000fe20008410000 */
[----:B0-----:R-:W-:Y:S01]  /*2340*/  VIADDMNMX R29, R29, R98, R27, PT ;  /* 0x000000621d1d7246 */ /* 0x001fe2000380011b */
[----:B------:R-:W-:Y:S01]  /*2350*/  FMUL.FTZ R68, R68, UR6 ;  /* 0x0000000644447c20 */ /* 0x000fe20008410000 */
[----:B------:R-:W0:Y:S01]  /*2360*/  MUFU.TANH R42, R42 ;  /* 0x0000002a002a7308 */ /* 0x000e220000002400 */
[----:B------:R-:W-:Y:S01]  /*2370*/  FMUL.FTZ R72, R72, UR6 ;  /* 0x0000000648487c20 */ /* 0x000fe20008410000 */
[----:B------:R-:W-:Y:S01]  /*2380*/  ISETP.GT.AND P3, PT, R29, RZ, PT ;  /* 0x000000ff1d00720c */ /* 0x000fe20003f64270 */
[----:B------:R-:W-:Y:S01]  /*2390*/  FMUL.FTZ R13, R41, UR6 ;  /* 0x00000006290d7c20 */ /* 0x000fe20008410000 */
[C---:B------:R-:W-:Y:S01]  /*23a0*/  ISETP.GT.AND P4, PT, R29.reuse, 0x1, PT ;  /* 0x000000011d00780c */ /* 0x040fe20003f84270 */
[----:B------:R-:W-:Y:S01]  /*23b0*/  FMUL.FTZ R76, R76, UR6 ;  /* 0x000000064c4c7c20 */ /* 0x000fe20008410000 */
[----:B------:R-:W-:Y:S01]  /*23c0*/  ISETP.GT.AND P5, PT, R29, 0x8, PT ;  /* 0x000000081d00780c */ /* 0x000fe20003fa4270 */
[----:B------:R-:W-:Y:S01]  /*23d0*/  FMUL.FTZ R10, R45, UR6 ;  /* 0x000000062d0a7c20 */ /* 0x000fe20008410000 */
[----:B--2---:R-:W-:Y:S01]  /*23e0*/  FSEL R100, R100, -INF , P3 ;  /* 0xff80000064647808 */ /* 0x004fe20001800000 */
[----:B------:R-:W2:Y:S01]  /*23f0*/  MUFU.TANH R43, R43 ;  /* 0x0000002b002b7308 */ /* 0x000ea20000002400 */
[----:B-1----:R-:W-:Y:S01]  /*2400*/  FSEL R31, R32, -INF , P4 ;  /* 0xff800000201f7808 */ /* 0x002fe20002000000 */
[----:B------:R-:W-:Y:S01]  /*2410*/  FMUL.FTZ R80, R80, UR6 ;  /* 0x0000000650507c20 */ /* 0x000fe20008410000 */
[----:B------:R-:W-:Y:S01]  /*2420*/  ISETP.GT.AND P3, PT, R29, 0x9, PT ;  /* 0x000000091d00780c */ /* 0x000fe20003f64270 */
[----:B------:R-:W-:Y:S01]  /*2430*/  FMUL.FTZ R9, R49, UR6 ;  /* 0x0000000631097c20 */ /* 0x000fe20008410000 */
[----:B----4-:R-:W-:Y:S01]  /*2440*/  FSEL R102, R102, -INF , P5 ;  /* 0xff80000066667808 */ /* 0x010fe20002800000 */
[----:B------:R-:W-:Y:S01]  /*2450*/  FMUL.FTZ R84, R84, UR6 ;  /* 0x0000000654547c20 */ /* 0x000fe20008410000 */
[----:B------:R-:W-:Y:S01]  /*2460*/  FMNMX.FTZ R5, R100, R31, !PT ;  /* 0x0000001f64057209 */ /* 0x000fe20007810000 */
[----:B------:R-:W1:Y:S01]  /*2470*/  MUFU.TANH R46, R46 ;  /* 0x0000002e002e7308 */ /* 0x000e620000002400 */
[----:B------:R-:W-:Y:S01]  /*2480*/  ISETP.GT.AND P4, PT, R29, 0x10, PT ;  /* 0x000000101d00780c */ /* 0x000fe20003f84270 */
[----:B------:R-:W-:Y:S01]  /*2490*/  FMUL.FTZ R4, R53, UR6 ;  /* 0x0000000635047c20 */ /* 0x000fe20008410000 */
[----:B-----5:R-:W-:Y:S01]  /*24a0*/  FSEL R104, R104, -INF , P3 ;  /* 0xff80000068687808 */ /* 0x020fe20001800000 */
[----:B------:R-:W-:Y:S01]  /*24b0*/  FMUL.FTZ R3, R57, UR6 ;  /* 0x0000000639037c20 */ /* 0x000fe20008410000 */
[----:B------:R-:W-:Y:S01]  /*24c0*/  FMNMX.FTZ R5, R102, R5, !PT ;  /* 0x0000000566057209 */ /* 0x000fe20007810000 */
[----:B------:R-:W-:Y:S01]  /*24d0*/  FMUL.FTZ R61, R61, UR6 ;  /* 0x000000063d3d7c20 */ /* 0x000fe20008410000 */
[----:B------:R-:W-:Y:S01]  /*24e0*/  ISETP.GT.AND P3, PT, R29, 0x11, PT ;  /* 0x000000111d00780c */ /* 0x000fe20003f64270 */
[----:B------:R-:W4:Y:S01]  /*24f0*/  MUFU.TANH R47, R47 ;  /* 0x0000002f002f7308 */ /* 0x000f220000002400 */
[----:B---3--:R-:W-:Y:S01]  /*2500*/  FSEL R106, R34, -INF , P4 ;  /* 0xff800000226a7808 */ /* 0x008fe20002000000 */
[----:B------:R-:W-:Y:S01]  /*2510*/  FMUL.FTZ R65, R65, UR6 ;  /* 0x0000000641417c20 */ /* 0x000fe20008410000 */
[----:B------:R-:W-:Y:S01]  /*2520*/  FMNMX.FTZ R5, R104, R5, !PT ;  /* 0x0000000568057209 */ /* 0x000fe20007810000 */
[----:B------:R-:W-:Y:S01]  /*2530*/  FMUL.FTZ R69, R69, UR6 ;  /* 0x0000000645457c20 */ /* 0x000fe20008410000 */
[----:B------:R-:W-:Y:S01]  /*2540*/  ISETP.GT.AND P4, PT, R29, 0x18, PT ;  /* 0x000000181d00780c */ /* 0x000fe20003f84270 */
[----:B------:R-:W-:Y:S01]  /*2550*/  FMUL.FTZ R73, R73, UR6 ;  /* 0x0000000649497c20 */ /* 0x000fe20008410000 */
[----:B------:R-:W-:Y:S01]  /*2560*/  FSEL R108, R35, -INF , P3 ;  /* 0xff800000236c7808 */ /* 0x000fe20001800000 */
[----:B------:R-:W3:Y:S01]  /*2570*/  MUFU.TANH R50, R50 ;  /* 0x0000003200327308 */ /* 0x000ee20000002400 */
[----:B------:R-:W-:Y:S01]  /*2580*/  FMNMX.FTZ R5, R106, R5, !PT ;  /* 0x000000056a057209 */ /* 0x000fe20007810000 */
[----:B------:R-:W-:Y:S01]  /*2590*/  FMUL.FTZ R77, R77, UR6 ;  /* 0x000000064d4d7c20 */ /* 0x000fe20008410000 */
[----:B------:R-:W-:Y:S01]  /*25a0*/  ISETP.GT.AND P3, PT, R29, 0x19, PT ;  /* 0x000000191d00780c */ /* 0x000fe20003f64270 */
[----:B------:R-:W-:Y:S01]  /*25b0*/  FMUL.FTZ R81, R81, UR6 ;  /* 0x0000000651517c20 */ /* 0x000fe20008410000 */
[----:B------:R-:W-:Y:S01]  /*25c0*/  FSEL R110, R38, -INF , P4 ;  /* 0xff800000266e7808 */ /* 0x000fe20002000000 */
[----:B------:R-:W-:Y:S01]  /*25d0*/  FMUL.FTZ R85, R85, UR6 ;  /* 0x0000000655557c20 */ /* 0x000fe20008410000 */
[----:B------:R-:W-:Y:S01]  /*25e0*/  FMNMX.FTZ R5, R108, R5, !PT ;  /* 0x000000056c057209 */ /* 0x000fe20007810000 */
[----:B------:R-:W5:Y:S01]  /*25f0*/  MUFU.TANH R51, R51 ;  /* 0x0000003300337308 */ /* 0x000f620000002400 */
[----:B------:R-:W-:Y:S01]  /*2600*/  ISETP.GT.AND P4, PT, R29, 0x20, PT ;  /* 0x000000201d00780c */ /* 0x000fe20003f84270 */
[----:B------:R5:W-:Y:S01]  /*2610*/  @!P1 SYNCS.ARRIVE.TRANS64.RED.A1T0 RZ, [R0+URZ], RZ ;  /* 0x000000ff00ff99a7 */ /* 0x000be2000810043f */
[----:B------:R-:W-:-:S02]  /*2620*/  FSEL R112, R39, -INF , P3 ;  /* 0xff80000027707808 */ /* 0x000fc40001800000 */
[----:B------:R-:W-:Y:S02]  /*2630*/  FMNMX.FTZ R5, R110, R5, !PT ;  /* 0x000000056e057209 */ /* 0x000fe40007810000 */
[C---:B------:R-:W-:Y:S01]  /*2640*/  ISETP.GT.AND P3, PT, R29.reuse, 0x21, PT ;  /* 0x000000211d00780c */ /* 0x040fe20003f64270 */
[----:B------:R-:W5:Y:S01]  /*2650*/  MUFU.TANH R54, R54 ;  /* 0x0000003600367308 */ /* 0x000f620000002400 */
[----:B0-----:R-:W-:Y:S02]  /*2660*/  FSEL R114, R42, -INF , P4 ;  /* 0xff8000002a727808 */ /* 0x001fe40002000000 */
[----:B------:R-:W-:Y:S02]  /*2670*/  FMNMX.FTZ R5, R112, R5, !PT ;  /* 0x0000000570057209 */ /* 0x000fe40007810000 */
[----:B------:R-:W-:Y:S02]  /*2680*/  ISETP.GT.AND P4, PT, R29, 0x28, PT ;  /* 0x000000281d00780c */ /* 0x000fe40003f84270 */
[----:B--2---:R-:W-:Y:S01]  /*2690*/  FSEL R96, R43, -INF , P3 ;  /* 0xff8000002b607808 */ /* 0x004fe20001800000 */
[----:B------:R-:W-:Y:S01]  /*26a0*/  MUFU.TANH R55, R55 ;  /* 0x0000003700377308 */ /* 0x000fe20000002400 */
[----:B------:R-:W-:-:S02]  /*26b0*/  FMNMX.FTZ R5, R114, R5, !PT ;  /* 0x0000000572057209 */ /* 0x000fc40007810000 */
[C---:B------:R-:W-:Y:S02]  /*26c0*/  ISETP.GT.AND P3, PT, R29.reuse, 0x29, PT ;  /* 0x000000291d00780c */ /* 0x040fe40003f64270 */
[----:B-1----:R-:W-:Y:S02]  /*26d0*/  FSEL R94, R46, -INF , P4 ;  /* 0xff8000002e5e7808 */ /* 0x002fe40002000000 */
[----:B------:R-:W-:Y:S01]  /*26e0*/  FMNMX.FTZ R5, R96, R5, !PT ;  /* 0x0000000560057209 */ /* 0x000fe20007810000 */
[----:B------:R-:W0:Y:S01]  /*26f0*/  MUFU.TANH R58, R58 ;  /* 0x0000003a003a7308 */ /* 0x000e220000002400 */
[----:B------:R-:W-:Y:S02]  /*2700*/  ISETP.GT.AND P4, PT, R29, 0x30, PT ;  /* 0x000000301d00780c */ /* 0x000fe40003f84270 */
[----:B----4-:R-:W-:Y:S02]  /*2710*/  FSEL R92, R47, -INF , P3 ;  /* 0xff8000002f5c7808 */ /* 0x010fe40001800000 */
[----:B------:R-:W-:Y:S01]  /*2720*/  FMNMX.FTZ R33, R94, R5, !PT ;  /* 0x000000055e217209 */ /* 0x000fe20007810000 */
[----:B------:R-:W-:Y:S01]  /*2730*/  FMUL.FTZ R5, R74, UR6 ;  /* 0x000000064a057c20 */ /* 0x000fe20008410000 */
[----:B------:R-:W-:Y:S01]  /*2740*/  ISETP.GT.AND P3, PT, R29, 0x31, PT ;  /* 0x000000311d00780c */ /* 0x000fe20003f64270 */
[----:B------:R-:W-:Y:S01]  /*2750*/  MUFU.TANH R59, R59 ;  /* 0x0000003b003b7308 */ /* 0x000fe20000002400 */
[----:B---3--:R-:W-:-:S02]  /*2760*/  FSEL R90, R50, -INF , P4 ;  /* 0xff800000325a7808 */ /* 0x008fc40002000000 */
[----:B------:R-:W-:Y:S02]  /*2770*/  FMNMX.FTZ R33, R92, R33, !PT ;  /* 0x000000215c217209 */ /* 0x000fe40007810000 */
[----:B------:R-:W-:Y:S02]  /*2780*/  ISETP.GT.AND P4, PT, R29, 0x38, PT ;  /* 0x000000381d00780c */ /* 0x000fe40003f84270 */
[----:B-----5:R-:W-:Y:S01]  /*2790*/  FSEL R74, R51, -INF , P3 ;  /* 0xff800000334a7808 */ /* 0x020fe20001800000 */
[----:B------:R-:W1:Y:S01]  /*27a0*/  MUFU.TANH R30, R62 ;  /* 0x0000003e001e7308 */ /* 0x000e620000002400 */
[----:B------:R-:W-:Y:S02]  /*27b0*/  FMNMX.FTZ R33, R90, R33, !PT ;  /* 0x000000215a217209 */ /* 0x000fe40007810000 */
[----:B------:R-:W-:Y:S02]  /*27c0*/  ISETP.GT.AND P3, PT, R29, 0x39, PT ;  /* 0x000000391d00780c */ /* 0x000fe40003f64270 */
[----:B------:R-:W-:-:S02]  /*27d0*/  FMNMX.FTZ R33, R74, R33, !PT ;  /* 0x000000214a217209 */ /* 0x000fc40007810000 */
[----:B------:R-:W-:Y:S01]  /*27e0*/  VIADDMNMX R27, R26, R98, R27, PT ;  /* 0x000000621a1b7246 */ /* 0x000fe2000380011b */
[----:B------:R2:W-:Y:S03]  /*27f0*/  MUFU.TANH R38, R70 ;  /* 0x0000004600267308 */ /* 0x0005e60000002400 */
[----:B------:R-:W-:-:S05]  /*2800*/  ISETP.GT.AND P5, PT, R27, 0x8, PT ;  /* 0x000000081b00780c */ /* 0x000fca0003fa4270 */
[----:B------:R-:W3:Y:S01]  /*2810*/  MUFU.TANH R63, R63 ;  /* 0x0000003f003f7308 */ /* 0x000ee20000002400 */
[----:B--2---:R-:W-:Y:S02]  /*2820*/  FSEL R70, R54, -INF , P4 ;  /* 0xff80000036467808 */ /* 0x004fe40002000000 */
[C---:B------:R-:W-:Y:S02]  /*2830*/  ISETP.GT.AND P4, PT, R29.reuse, 0x40, PT ;  /* 0x000000401d00780c */ /* 0x040fe40003f84270 */
[----:B------:R-:W-:Y:S02]  /*2840*/  FMNMX.FTZ R33, R70, R33, !PT ;  /* 0x0000002146217209 */ /* 0x000fe40007810000 */
[----:B0-----:R-:W-:Y:S01]  /*2850*/  FSEL R62, R58, -INF , P4 ;  /* 0xff8000003a3e7808 */ /* 0x001fe20002000000 */
[----:B------:R0:W2:Y:S01]  /*2860*/  MUFU.TANH R32, R66 ;  /* 0x0000004200207308 */ /* 0x0000a20000002400 */
[----:B------:R-:W-:-:S04]  /*2870*/  ISETP.GT.AND P4, PT, R29, 0x48, PT ;  /* 0x000000481d00780c */ /* 0x000fc80003f84270 */
[----:B-1----:R-:W-:Y:S02]  /*2880*/  FSEL R30, R30, -INF , P4 ;  /* 0xff8000001e1e7808 */ /* 0x002fe40002000000 */
[----:B------:R-:W-:Y:S01]  /*2890*/  ISETP.GT.AND P4, PT, R29, 0x50, PT ;  /* 0x000000501d00780c */ /* 0x000fe20003f84270 */
[----:B------:R-:W1:Y:S01]  /*28a0*/  MUFU.TANH R36, R67 ;  /* 0x0000004300247308 */ /* 0x000e620000002400 */
[----:B0-----:R-:W-:Y:S02]  /*28b0*/  FSEL R66, R55, -INF , P3 ;  /* 0xff80000037427808 */ /* 0x001fe40001800000 */
[----:B------:R-:W-:Y:S02]  /*28c0*/  ISETP.GT.AND P3, PT, R29, 0x41, PT ;  /* 0x000000411d00780c */ /* 0x000fe40003f64270 */
[----:B------:R-:W-:Y:S02]  /*28d0*/  FMNMX.FTZ R33, R66, R33, !PT ;  /* 0x0000002142217209 */ /* 0x000fe40007810000 */
[----:B------:R-:W-:Y:S01]  /*28e0*/  FSEL R58, R59, -INF , P3 ;  /* 0xff8000003b3a7808 */ /* 0x000fe20001800000 */
[----:B------:R-:W0:Y:S01]  /*28f0*/  MUFU.TANH R44, R71 ;  /* 0x00000047002c7308 */ /* 0x000e220000002400 */
[----:B------:R-:W-:-:S02]  /*2900*/  FMNMX.FTZ R33, R62, R33, !PT ;  /* 0x000000213e217209 */ /* 0x000fc40007810000 */
[----:B------:R-:W-:Y:S02]  /*2910*/  ISETP.GT.AND P3, PT, R29, 0x49, PT ;  /* 0x000000491d00780c */ /* 0x000fe40003f64270 */
[----:B------:R-:W-:Y:S02]  /*2920*/  FMNMX.FTZ R33, R58, R33, !PT ;  /* 0x000000213a217209 */ /* 0x000fe40007810000 */
[----:B---3--:R-:W-:Y:S01]  /*2930*/  FSEL R34, R63, -INF , P3 ;  /* 0xff8000003f227808 */ /* 0x008fe20001800000 */
[----:B------:R-:W3:Y:S01]  /*2940*/  MUFU.TANH R5, R5 ;  /* 0x0000000500057308 */ /* 0x000ee20000002400 */
[----:B------:R-:W-:Y:S02]  /*2950*/  FMNMX.FTZ R33, R30, R33, !PT ;  /* 0x000000211e217209 */ /* 0x000fe40007810000 */
[----:B------:R-:W-:Y:S02]  /*2960*/  ISETP.GT.AND P3, PT, R29, 0x51, PT ;  /* 0x000000511d00780c */ /* 0x000fe40003f64270 */
[----:B--2---:R-:W-:-:S02]  /*2970*/  FSEL R32, R32, -INF , P4 ;  /* 0xff80000020207808 */ /* 0x004fc40002000000 */
[----:B------:R-:W-:Y:S01]  /*2980*/  FMNMX.FTZ R33, R34, R33, !PT ;  /* 0x0000002122217209 */ /* 0x000fe20007810000 */
[----:B------:R-:W2:Y:S01]  /*2990*/  MUFU.TANH R40, R75 ;  /* 0x0000004b00287308 */ /* 0x000ea20000002400 */
[C---:B------:R-:W-:Y:S02]  /*29a0*/  ISETP.GT.AND P4, PT, R29.reuse, 0x58, PT ;  /* 0x000000581d00780c */ /* 0x040fe40003f84270 */
[----:B-1----:R-:W-:Y:S02]  /*29b0*/  FSEL R36, R36, -INF , P3 ;  /* 0xff80000024247808 */ /* 0x002fe40001800000 */
[----:B------:R-:W-:Y:S02]  /*29c0*/  FMNMX.FTZ R33, R32, R33, !PT ;  /* 0x0000002120217209 */ /* 0x000fe40007810000 */
[----:B------:R-:W-:Y:S01]  /*29d0*/  ISETP.GT.AND P3, PT, R29, 0x59, PT ;  /* 0x000000591d00780c */ /* 0x000fe20003f64270 */
[----:B------:R-:W1:Y:S01]  /*29e0*/  MUFU.TANH R46, R78 ;  /* 0x0000004e002e7308 */ /* 0x000e620000002400 */
[----:B------:R-:W-:-:S02]  /*29f0*/  FSEL R38, R38, -INF , P4 ;  /* 0xff80000026267808 */ /* 0x000fc40002000000 */
[----:B------:R-:W-:Y:S02]  /*2a00*/  FMNMX.FTZ R33, R36, R33, !PT ;  /* 0x0000002124217209 */ /* 0x000fe40007810000 */
[C---:B------:R-:W-:Y:S02]  /*2a10*/  ISETP.GT.AND P4, PT, R29.reuse, 0x60, PT ;  /* 0x000000601d00780c */ /* 0x040fe40003f84270 */
[----:B0-----:R-:W-:Y:S01]  /*2a20*/  FSEL R44, R44, -INF , P3 ;  /* 0xff8000002c2c7808 */ /* 0x001fe20001800000 */
[----:B------:R-:W0:Y:S01]  /*2a30*/  MUFU.TANH R48, R79 ;  /* 0x0000004f00307308 */ /* 0x000e220000002400 */
[----:B------:R-:W-:Y:S02]  /*2a40*/  FMNMX.FTZ R33, R38, R33, !PT ;  /* 0x0000002126217209 */ /* 0x000fe40007810000 */
[----:B------:R-:W-:Y:S02]  /*2a50*/  ISETP.GT.AND P3, PT, R29, 0x61, PT ;  /* 0x000000611d00780c */ /* 0x000fe40003f64270 */
[----:B---3--:R-:W-:-:S02]  /*2a60*/  FSEL R42, R5, -INF , P4 ;  /* 0xff800000052a7808 */ /* 0x008fc40002000000 */
[----:B------:R-:W-:Y:S01]  /*2a70*/  FMNMX.FTZ R33, R44, R33, !PT ;  /* 0x000000212c217209 */ /* 0x000fe20007810000 */
[----:B------:R-:W3:Y:S01]  /*2a80*/  MUFU.TANH R50, R82 ;  /* 0x0000005200327308 */ /* 0x000ee20000002400 */
[C---:B------:R-:W-:Y:S02]  /*2a90*/  ISETP.GT.AND P4, PT, R29.reuse, 0x68, PT ;  /* 0x000000681d00780c */ /* 0x040fe40003f84270 */
[----:B--2---:R-:W-:Y:S02]  /*2aa0*/  FSEL R40, R40, -INF , P3 ;  /* 0xff80000028287808 */ /* 0x004fe40001800000 */
[----:B------:R-:W-:Y:S02]  /*2ab0*/  FMNMX.FTZ R33, R42, R33, !PT ;  /* 0x000000212a217209 */ /* 0x000fe40007810000 */
[----:B------:R-:W-:Y:S01]  /*2ac0*/  ISETP.GT.AND P3, PT, R29, 0x69, PT ;  /* 0x000000691d00780c */ /* 0x000fe20003f64270 */
[----:B------:R-:W2:Y:S01]  /*2ad0*/  MUFU.TANH R52, R83 ;  /* 0x0000005300347308 */ /* 0x000ea20000002400 */
[----:B-1----:R-:W-:-:S02]  /*2ae0*/  FSEL R46, R46, -INF , P4 ;  /* 0xff8000002e2e7808 */ /* 0x002fc40002000000 */
        /* <DEDUP_REMOVED lines=8> */
[----:B------:R-:W1:Y:S01]  /*2b70*/  MUFU.TANH R54, R87 ;  /* 0x0000005700367308 */ /* 0x000e620000002400 */
[C---:B------:R-:W-:Y:S02]  /*2b80*/  ISETP.GT.AND P4, PT, R29.reuse, 0x78, PT ;  /* 0x000000781d00780c */ /* 0x040fe40003f84270 */
[----:B--2---:R-:W-:Y:S02]  /*2b90*/  FSEL R52, R52, -INF , P3 ;  /* 0xff80000034347808 */ /* 0x004fe40001800000 */
[----:B------:R-:W-:Y:S02]  /*2ba0*/  FMNMX.FTZ R33, R50, R33, !PT ;  /* 0x0000002132217209 */ /* 0x000fe40007810000 */
[----:B------:R-:W-:Y:S01]  /*2bb0*/  ISETP.GT.AND P3, PT, R29, 0x79, PT ;  /* 0x000000791d00780c */ /* 0x000fe20003f64270 */
[----:B------:R-:W-:Y:S01]  /*2bc0*/  MUFU.TANH R20, R20 ;  /* 0x0000001400147308 */ /* 0x000fe20000002400 */
[----:B0-----:R-:W-:-:S02]  /*2bd0*/  FSEL R56, R56, -INF , P4 ;  /* 0xff80000038387808 */ /* 0x001fc40002000000 */
[----:B------:R-:W-:Y:S02]  /*2be0*/  FMNMX.FTZ R33, R52, R33, !PT ;  /* 0x0000002134217209 */ /* 0x000fe40007810000 */
[----:B------:R-:W-:Y:S02]  /*2bf0*/  ISETP.GT.AND P4, PT, R27, 0x1, PT ;  /* 0x000000011b00780c */ /* 0x000fe40003f84270 */
[----:B------:R-:W-:Y:S01]  /*2c00*/  FMNMX.FTZ R33, R56, R33, !PT ;  /* 0x0000002138217209 */ /* 0x000fe20007810000 */
[----:B------:R-:W0:Y:S01]  /*2c10*/  MUFU.TANH R25, R25 ;  /* 0x0000001900197308 */ /* 0x000e220000002400 */
[----:B-1----:R-:W-:-:S04]  /*2c20*/  FSEL R54, R54, -INF , P3 ;  /* 0xff80000036367808 */ /* 0x002fc80001800000 */
[----:B------:R-:W-:-:S03]  /*2c30*/  FMNMX.FTZ R33, R54, R33, !PT ;  /* 0x0000002136217209 */ /* 0x000fc60007810000 */
[----:B------:R-:W1:Y:S02]  /*2c40*/  MUFU.TANH R89, R89 ;  /* 0x0000005900597308 */ /* 0x000e640000002400 */
[----:B------:R-:W2:Y:S06]  /*2c50*/  SHFL.BFLY PT, R6, R33, 0x2, 0x1f ;  /* 0x0c401f0021067f89 */ /* 0x000eac00000e0000 */
[----:B------:R-:W3:Y:S01]  /*2c60*/  MUFU.TANH R28, R28 ;  /* 0x0000001c001c7308 */ /* 0x000ee20000002400 */
[----:B0-----:R-:W-:Y:S02]  /*2c70*/  FSEL R25, R25, -INF , P4 ;  /* 0xff80000019197808 */ /* 0x001fe40002000000 */
[----:B------:R-:W-:-:S05]  /*2c80*/  ISETP.GT.AND P4, PT, R27, 0x10, PT ;  /* 0x000000101b00780c */ /* 0x000fca0003f84270 */
[----:B------:R-:W0:Y:S08]  /*2c90*/  MUFU.TANH R21, R21 ;  /* 0x0000001500157308 */ /* 0x000e300000002400 */
[----:B------:R-:W-:Y:S01]  /*2ca0*/  MUFU.TANH R24, R24 ;  /* 0x0000001800187308 */ /* 0x000fe20000002400 */
[----:B--2---:R-:W-:-:S05]  /*2cb0*/  FMNMX.FTZ R6, R33, R6, !PT ;  /* 0x0000000621067209 */ /* 0x004fca0007810000 */
[----:B------:R-:W2:Y:S02]  /*2cc0*/  SHFL.BFLY PT, R5, R6, 0x1, 0x1f ;  /* 0x0c201f0006057f89 */ /* 0x000ea400000e0000 */
[----:B------:R-:W-:Y:S08]  /*2cd0*/  MUFU.TANH R35, R60 ;  /* 0x0000003c00237308 */ /* 0x000ff00000002400 */
[----:B------:R-:W4:Y:S08]  /*2ce0*/  MUFU.TANH R15, R15 ;  /* 0x0000000f000f7308 */ /* 0x000f300000002400 */
[----:B------:R1:W-:Y:S01]  /*2cf0*/  MUFU.TANH R37, R64 ;  /* 0x0000004000257308 */ /* 0x0003e20000002400 */
[----:B--2---:R-:W-:Y:S01]  /*2d00*/  FMNMX.FTZ R6, R6, R5, !PT ;  /* 0x0000000506067209 */ /* 0x004fe20007810000 */
[----:B------:R-:W-:Y:S01]  /*2d10*/  IMAD.U32 R5, RZ, RZ, UR7 ;  /* 0x00000007ff057e24 */ /* 0x000fe2000f8e00ff */
[----:B-1----:R-:W-:-:S05]  /*2d20*/  FSEL R64, R89, -INF , P5 ;  /* 0xff80000059407808 */ /* 0x002fca0002800000 */
[----:B------:R-:W-:Y:S01]  /*2d30*/  MUFU.TANH R14, R14 ;  /* 0x0000000e000e7308 */ /* 0x000fe20000002400 */
[C---:B------:R-:W-:Y:S01]  /*2d40*/  FSETP.NEU.FTZ.AND P3, PT, R6.reuse, -INF , PT ;  /* 0xff8000000600780b */ /* 0x040fe20003f7d000 */
[----:B------:R-:W-:-:S05]  /*2d50*/  FMUL.FTZ R29, R6, R5 ;  /* 0x00000005061d7220 */ /* 0x000fca0000410000 */
[----:B------:R-:W-:Y:S01]  /*2d60*/  FSEL R33, R29, RZ, P3 ;  /* 0x000000ff1d217208 */ /* 0x000fe20001800000 */
[----:B------:R3:W-:Y:S01]  /*2d70*/  MUFU.TANH R39, R68 ;  /* 0x0000004400277308 */ /* 0x0007e20000002400 */
[----:B------:R-:W-:-:S03]  /*2d80*/  ISETP.GT.AND P3, PT, R27, RZ, PT ;  /* 0x000000ff1b00720c */ /* 0x000fc60003f64270 */
[-CC-:B------:R-:W-:Y:S01]  /*2d90*/  FFMA.FTZ R181, R100, R5.reuse, -R33.reuse ;  /* 0x0000000564b57223 */ /* 0x180fe20000010821 */
[----:B------:R-:W-:Y:S01]  /*2da0*/  FSEL R60, R20, -INF , P3 ;  /* 0xff800000143c7808 */ /* 0x000fe20001800000 */
[--C-:B------:R-:W-:Y:S01]  /*2db0*/  FFMA.FTZ R183, R102, R5, -R33.reuse ;  /* 0x0000000566b77223 */ /* 0x100fe20000010821 */
[C---:B------:R-:W-:Y:S01]  /*2dc0*/  ISETP.GT.AND P3, PT, R27.reuse, 0x9, PT ;  /* 0x000000091b00780c */ /* 0x040fe20003f64270 */
[----:B------:R-:W1:Y:S01]  /*2dd0*/  MUFU.TANH R12, R12 ;  /* 0x0000000c000c7308 */ /* 0x000e620000002400 */
[----:B------:R-:W-:Y:S01]  /*2de0*/  FMNMX.FTZ R29, R60, R25, !PT ;  /* 0x000000193c1d7209 */ /* 0x000fe20007810000 */
[-CC-:B------:R-:W-:Y:S01]  /*2df0*/  FFMA.FTZ R20, R104, R5.reuse, -R33.reuse ;  /* 0x0000000568147223 */ /* 0x180fe20000010821 */
[----:B---3--:R-:W-:Y:S01]  /*2e00*/  FSEL R68, R28, -INF , P3 ;  /* 0xff8000001c447808 */ /* 0x008fe20001800000 */
[--C-:B------:R-:W-:Y:S01]  /*2e10*/  FFMA.FTZ R177, R106, R5, -R33.reuse ;  /* 0x000000056ab17223 */ /* 0x100fe20000010821 */
[----:B------:R-:W-:Y:S01]  /*2e20*/  FMNMX.FTZ R29, R64, R29, !PT ;  /* 0x0000001d401d7209 */ /* 0x000fe20007810000 */
[--C-:B------:R-:W-:Y:S01]  /*2e30*/  FFMA.FTZ R108, R108, R5, -R33.reuse ;  /* 0x000000056c6c7223 */ /* 0x100fe20000010821 */
[----:B------:R-:W-:Y:S01]  /*2e40*/  ISETP.GT.AND P3, PT, R27, 0x11, PT ;  /* 0x000000111b00780c */ /* 0x000fe20003f64270 */
[----:B------:R0:W-:Y:S01]  /*2e50*/  MUFU.TANH R41, R72 ;  /* 0x0000004800297308 */ /* 0x0001e20000002400 */
[----:B------:R-:W-:Y:S01]  /*2e60*/  FMNMX.FTZ R29, R68, R29, !PT ;  /* 0x0000001d441d7209 */ /* 0x000fe20007810000 */
[-CC-:B------:R-:W-:Y:S01]  /*2e70*/  FFMA.FTZ R175, R94, R5.reuse, -R33.reuse ;  /* 0x000000055eaf7223 */ /* 0x180fe20000010821 */
[-CC-:B------:R-:W-:Y:S01]  /*2e80*/  FFMA.FTZ R179, R110, R5.reuse, -R33.reuse ;  /* 0x000000056eb37223 */ /* 0x180fe20000010821 */
[-CC-:B------:R-:W-:Y:S01]  /*2e90*/  FFMA.FTZ R169, R90, R5.reuse, -R33.reuse ;  /* 0x000000055aa97223 */ /* 0x180fe20000010821 */
[-CC-:B------:R-:W-:Y:S01]  /*2ea0*/  FFMA.FTZ R173, R114, R5.reuse, -R33.reuse ;  /* 0x0000000572ad7223 */ /* 0x180fe20000010821 */
[-CC-:B------:R-:W-:Y:S01]  /*2eb0*/  FFMA.FTZ R171, R70, R5.reuse, -R33.reuse ;  /* 0x0000000546ab7223 */ /* 0x180fe20000010821 */
[-CC-:B------:R-:W-:Y:S01]  /*2ec0*/  FFMA.FTZ R165, R62, R5.reuse, -R33.reuse ;  /* 0x000000053ea57223 */ /* 0x180fe20000010821 */
[----:B------:R-:W-:Y:S01]  /*2ed0*/  MUFU.TANH R13, R13 ;  /* 0x0000000d000d7308 */ /* 0x000fe20000002400 */
[----:B0-----:R-:W-:Y:S01]  /*2ee0*/  FSEL R72, R21, -INF , P4 ;  /* 0xff80000015487808 */ /* 0x001fe20002000000 */
[-CC-:B------:R-:W-:Y:S01]  /*2ef0*/  FFMA.FTZ R28, R58, R5.reuse, -R33.reuse ;  /* 0x000000053a1c7223 */ /* 0x180fe20000010821 */
[----:B------:R-:W-:Y:S01]  /*2f00*/  ISETP.GT.AND P4, PT, R27, 0x18, PT ;  /* 0x000000181b00780c */ /* 0x000fe20003f84270 */
[--C-:B------:R-:W-:Y:S01]  /*2f10*/  FFMA.FTZ R31, R31, R5, -R33.reuse ;  /* 0x000000051f1f7223 */ /* 0x100fe20000010821 */
[----:B------:R-:W-:Y:S01]  /*2f20*/  FMNMX.FTZ R29, R72, R29, !PT ;  /* 0x0000001d481d7209 */ /* 0x000fe20007810000 */
[-CC-:B------:R-:W-:Y:S01]  /*2f30*/  FFMA.FTZ R157, R42, R5.reuse, -R33.reuse ;  /* 0x000000052a9d7223 */ /* 0x180fe20000010821 */
[----:B----4-:R-:W-:Y:S01]  /*2f40*/  FSEL R78, R15, -INF , P4 ;  /* 0xff8000000f4e7808 */ /* 0x010fe20002000000 */
[----:B------:R0:W-:Y:S01]  /*2f50*/  MUFU.TANH R116, R76 ;  /* 0x0000004c00747308 */ /* 0x0001e20000002400 */
[C---:B------:R-:W-:Y:S01]  /*2f60*/  ISETP.GT.AND P4, PT, R27.reuse, 0x20, PT ;  /* 0x000000201b00780c */ /* 0x040fe20003f84270 */
[-CC-:B------:R-:W-:Y:S01]  /*2f70*/  FFMA.FTZ R167, R30, R5.reuse, -R33.reuse ;  /* 0x000000051ea77223 */ /* 0x180fe20000010821 */
[-CC-:B------:R-:W-:Y:S01]  /*2f80*/  FFMA.FTZ R161, R32, R5.reuse, -R33.reuse ;  /* 0x0000000520a17223 */ /* 0x180fe20000010821 */
[-CC-:B------:R-:W-:Y:S01]  /*2f90*/  FFMA.FTZ R30, R34, R5.reuse, -R33.reuse ;  /* 0x00000005221e7223 */ /* 0x180fe20000010821 */
[----:B-1----:R-:W-:Y:S01]  /*2fa0*/  FSEL R82, R12, -INF , P4 ;  /* 0xff8000000c527808 */ /* 0x002fe20002000000 */
[-CC-:B------:R-:W-:Y:S01]  /*2fb0*/  FFMA.FTZ R12, R112, R5.reuse, -R33.reuse ;  /* 0x00000005700c7223 */ /* 0x180fe20000010821 */
[C---:B------:R-:W-:Y:S01]  /*2fc0*/  ISETP.GT.AND P4, PT, R27.reuse, 0x28, PT ;  /* 0x000000281b00780c */ /* 0x040fe20003f84270 */
[----:B------:R-:W1:Y:S01]  /*2fd0*/  MUFU.TANH R11, R11 ;  /* 0x0000000b000b7308 */ /* 0x000e620000002400 */
[----:B0-----:R-:W-:Y:S01]  /*2fe0*/  FSEL R76, R24, -INF , P3 ;  /* 0xff800000184c7808 */ /* 0x001fe20001800000 */
[-CC-:B------:R-:W-:Y:S01]  /*2ff0*/  FFMA.FTZ R24, R66, R5.reuse, -R33.reuse ;  /* 0x0000000542187223 */ /* 0x180fe20000010821 */
[----:B------:R-:W-:Y:S01]  /*3000*/  ISETP.GT.AND P3, PT, R27, 0x19, PT ;  /* 0x000000191b00780c */ /* 0x000fe20003f64270 */
[--C-:B------:R-:W-:Y:S01]  /*3010*/  FFMA.FTZ R32, R36, R5, -R33.reuse ;  /* 0x0000000524207223 */ /* 0x100fe20000010821 */
[----:B------:R-:W-:Y:S01]  /*3020*/  FMNMX.FTZ R29, R76, R29, !PT ;  /* 0x0000001d4c1d7209 */ /* 0x000fe20007810000 */
[-CC-:B------:R-:W-:Y:S01]  /*3030*/  FFMA.FTZ R163, R38, R5.reuse, -R33.reuse ;  /* 0x0000000526a37223 */ /* 0x180fe20000010821 */
[--C-:B------:R-:W-:Y:S01]  /*3040*/  FFMA.FTZ R34, R44, R5, -R33.reuse ;  /* 0x000000052c227223 */ /* 0x100fe20000010821 */
[----:B------:R-:W-:Y:S01]  /*3050*/  MUFU.TANH R10, R10 ;  /* 0x0000000a000a7308 */ /* 0x000fe20000002400 */
[----:B------:R-:W-:Y:S01]  /*3060*/  FMNMX.FTZ R29, R78, R29, !PT ;  /* 0x0000001d4e1d7209 */ /* 0x000fe20007810000 */
[-CC-:B------:R-:W-:Y:S01]  /*3070*/  FFMA.FTZ R36, R40, R5.reuse, -R33.reuse ;  /* 0x0000000528247223 */ /* 0x180fe20000010821 */
[-CC-:B------:R-:W-:Y:S01]  /*3080*/  FFMA.FTZ R159, R46, R5.reuse, -R33.reuse ;  /* 0x000000052e9f7223 */ /* 0x180fe20000010821 */
[-CC-:B------:R-:W-:Y:S01]  /*3090*/  FFMA.FTZ R38, R48, R5.reuse, -R33.reuse ;  /* 0x0000000530267223 */ /* 0x180fe20000010821 */
[-CC-:B------:R-:W-:Y:S01]  /*30a0*/  FFMA.FTZ R153, R50, R5.reuse, -R33.reuse ;  /* 0x0000000532997223 */ /* 0x180fe20000010821 */
[-CC-:B------:R-:W-:Y:S01]  /*30b0*/  FFMA.FTZ R52, R52, R5.reuse, -R33.reuse ;  /* 0x0000000534347223 */ /* 0x180fe20000010821 */
[----:B------:R-:W-:Y:S01]  /*30c0*/  FFMA.FTZ R155, R56, R5, -R33 ;  /* 0x00000005389b7223 */ /* 0x000fe20000010821 */
[----:B------:R0:W-:Y:S01]  /*30d0*/  MUFU.TANH R118, R80 ;  /* 0x0000005000767308 */ /* 0x0001e20000002400 */
[----:B-1----:R-:W-:Y:S01]  /*30e0*/  FSEL R86, R11, -INF , P4 ;  /* 0xff8000000b567808 */ /* 0x002fe20002000000 */
[----:B------:R-:W1:Y:S01]  /*30f0*/  @P2 LDC R46, c[0x0][0x450] ;  /* 0x00011400ff2e2b82 */ /* 0x000e620000000800 */
[----:B------:R-:W-:-:S05]  /*3100*/  ISETP.GT.AND P4, PT, R27, 0x30, PT ;  /* 0x000000301b00780c */ /* 0x000fca0003f84270 */
[----:B------:R-:W2:Y:S01]  /*3110*/  MUFU.TANH R8, R8 ;  /* 0x0000000800087308 */ /* 0x000ea20000002400 */
[----:B0-----:R-:W-:Y:S02]  /*3120*/  FSEL R80, R14, -INF , P3 ;  /* 0xff8000000e507808 */ /* 0x001fe40001800000 */
[----:B------:R-:W-:Y:S02]  /*3130*/  ISETP.GT.AND P3, PT, R27, 0x21, PT ;  /* 0x000000211b00780c */ /* 0x000fe40003f64270 */
[----:B------:R-:W-:-:S03]  /*3140*/  FMNMX.FTZ R29, R80, R29, !PT ;  /* 0x0000001d501d7209 */ /* 0x000fc60007810000 */
[----:B------:R-:W0:Y:S01]  /*3150*/  MUFU.TANH R9, R9 ;  /* 0x0000000900097308 */ /* 0x000e220000002400 */
[----:B------:R-:W-:-:S07]  /*3160*/  FMNMX.FTZ R29, R82, R29, !PT ;  /* 0x0000001d521d7209 */ /* 0x000fce0007810000 */
[----:B------:R3:W-:Y:S01]  /*3170*/  MUFU.TANH R120, R84 ;  /* 0x0000005400787308 */ /* 0x0007e20000002400 */
[----:B--2---:R-:W-:Y:S01]  /*3180*/  FSEL R100, R8, -INF , P4 ;  /* 0xff80000008647808 */ /* 0x004fe20002000000 */
[----:B------:R-:W-:Y:S01]  /*3190*/  FFMA.FTZ R8, R74, R5, -R33 ;  /* 0x000000054a087223 */ /* 0x000fe20000010821 */
[----:B------:R-:W-:-:S05]  /*31a0*/  ISETP.GT.AND P4, PT, R27, 0x38, PT ;  /* 0x000000381b00780c */ /* 0x000fca0003f84270 */
[----:B------:R-:W2:Y:S01]  /*31b0*/  MUFU.TANH R7, R7 ;  /* 0x0000000700077308 */ /* 0x000ea20000002400 */
[----:B---3--:R-:W-:Y:S02]  /*31c0*/  FSEL R84, R13, -INF , P3 ;  /* 0xff8000000d547808 */ /* 0x008fe40001800000 */
[C---:B------:R-:W-:Y:S02]  /*31d0*/  ISETP.GT.AND P3, PT, R27.reuse, 0x29, PT ;  /* 0x000000291b00780c */ /* 0x040fe40003f64270 */
[----:B------:R-:W-:Y:S02]  /*31e0*/  FMNMX.FTZ R29, R84, R29, !PT ;  /* 0x0000001d541d7209 */ /* 0x000fe40007810000 */
[----:B------:R-:W-:Y:S01]  /*31f0*/  FSEL R98, R10, -INF , P3 ;  /* 0xff8000000a627808 */ /* 0x000fe20001800000 */
[----:B------:R-:W3:Y:S01]  /*3200*/  MUFU.TANH R4, R4 ;  /* 0x0000000400047308 */ /* 0x000ee20000002400 */
[----:B------:R-:W-:Y:S02]  /*3210*/  FMNMX.FTZ R29, R86, R29, !PT ;  /* 0x0000001d561d7209 */ /* 0x000fe40007810000 */
[----:B------:R-:W-:-:S02]  /*3220*/  ISETP.GT.AND P3, PT, R27, 0x31, PT ;  /* 0x000000311b00780c */ /* 0x000fc40003f64270 */
[----:B------:R-:W-:Y:S02]  /*3230*/  FMNMX.FTZ R29, R98, R29, !PT ;  /* 0x0000001d621d7209 */ /* 0x000fe40007810000 */
[----:B0-----:R-:W-:Y:S01]  /*3240*/  FSEL R102, R9, -INF , P3 ;  /* 0xff80000009667808 */ /* 0x001fe20001800000 */
[----:B------:R-:W0:Y:S01]  /*3250*/  MUFU.TANH R2, R2 ;  /* 0x0000000200027308 */ /* 0x000e220000002400 */
[----:B------:R-:W-:Y:S02]  /*3260*/  FMNMX.FTZ R29, R100, R29, !PT ;  /* 0x0000001d641d7209 */ /* 0x000fe40007810000 */
[----:B------:R-:W-:Y:S02]  /*3270*/  ISETP.GT.AND P3, PT, R27, 0x39, PT ;  /* 0x000000391b00780c */ /* 0x000fe40003f64270 */
[----:B--2---:R-:W-:Y:S01]  /*3280*/  FSEL R104, R7, -INF , P4 ;  /* 0xff80000007687808 */ /* 0x004fe20002000000 */
[----:B------:R-:W-:Y:S01]  /*3290*/  FFMA.FTZ R7, R96, R5, -R33 ;  /* 0x0000000560077223 */ /* 0x000fe20000010821 */
[----:B------:R-:W-:Y:S01]  /*32a0*/  FMNMX.FTZ R29, R102, R29, !PT ;  /* 0x0000001d661d7209 */ /* 0x000fe20007810000 */
[----:B------:R-:W2:Y:S01]  /*32b0*/  MUFU.TANH R3, R3 ;  /* 0x0000000300037308 */ /* 0x000ea20000002400 */
[----:B------:R-:W-:-:S02]  /*32c0*/  ISETP.GT.AND P4, PT, R27, 0x40, PT ;  /* 0x000000401b00780c */ /* 0x000fc40003f84270 */
[----:B---3--:R-:W-:Y:S02]  /*32d0*/  FSEL R96, R4, -INF , P3 ;  /* 0xff80000004607808 */ /* 0x008fe40001800000 */
[----:B------:R-:W-:Y:S02]  /*32e0*/  FMNMX.FTZ R29, R104, R29, !PT ;  /* 0x0000001d681d7209 */ /* 0x000fe40007810000 */
[C---:B------:R-:W-:Y:S01]  /*32f0*/  ISETP.GT.AND P3, PT, R27.reuse, 0x41, PT ;  /* 0x000000411b00780c */ /* 0x040fe20003f64270 */
[----:B------:R-:W3:Y:S01]  /*3300*/  MUFU.TANH R61, R61 ;  /* 0x0000003d003d7308 */ /* 0x000ee20000002400 */
[----:B0-----:R-:W-:Y:S01]  /*3310*/  FSEL R106, R2, -INF , P4 ;  /* 0xff800000026a7808 */ /* 0x001fe20002000000 */
[--C-:B------:R-:W-:Y:S01]  /*3320*/  FFMA.FTZ R2, R92, R5, -R33.reuse ;  /* 0x000000055c027223 */ /* 0x100fe20000010821 */
[----:B------:R-:W-:Y:S01]  /*3330*/  FMNMX.FTZ R29, R96, R29, !PT ;  /* 0x0000001d601d7209 */ /* 0x000fe20007810000 */
[----:B------:R-:W-:Y:S01]  /*3340*/  FFMA.FTZ R33, R54, R5, -R33 ;  /* 0x0000000536217223 */ /* 0x000fe20000010821 */
[----:B------:R-:W-:-:S02]  /*3350*/  ISETP.GT.AND P4, PT, R27, 0x48, PT ;  /* 0x000000481b00780c */ /* 0x000fc40003f84270 */
[----:B------:R-:W-:Y:S01]  /*3360*/  FMNMX.FTZ R29, R106, R29, !PT ;  /* 0x0000001d6a1d7209 */ /* 0x000fe20007810000 */
[----:B------:R-:W0:Y:S01]  /*3370*/  MUFU.TANH R65, R65 ;  /* 0x0000004100417308 */ /* 0x000e220000002400 */
[----:B--2---:R-:W-:Y:S02]  /*3380*/  FSEL R94, R3, -INF , P3 ;  /* 0xff800000035e7808 */ /* 0x004fe40001800000 */
[----:B------:R-:W-:Y:S02]  /*3390*/  ISETP.GT.AND P3, PT, R27, 0x49, PT ;  /* 0x000000491b00780c */ /* 0x000fe40003f64270 */
[----:B------:R-:W-:-:S03]  /*33a0*/  FMNMX.FTZ R29, R94, R29, !PT ;  /* 0x0000001d5e1d7209 */ /* 0x000fc60007810000 */
[----:B------:R2:W-:Y:S01]  /*33b0*/  MUFU.EX2 R14, R108 ;  /* 0x0000006c000e7308 */ /* 0x0005e20000000800 */
[----:B---3--:R-:W-:Y:S02]  /*33c0*/  FSEL R92, R61, -INF , P3 ;  /* 0xff8000003d5c7808 */ /* 0x008fe40001800000 */
[----:B------:R-:W-:-:S05]  /*33d0*/  ISETP.GT.AND P3, PT, R27, 0x51, PT ;  /* 0x000000511b00780c */ /* 0x000fca0003f64270 */
[----:B------:R-:W3:Y:S01]  /*33e0*/  MUFU.TANH R69, R69 ;  /* 0x0000004500457308 */ /* 0x000ee20000002400 */
[----:B--2---:R-:W-:Y:S02]  /*33f0*/  FSEL R108, R35, -INF , P4 ;  /* 0xff800000236c7808 */ /* 0x004fe40002000000 */
[----:B------:R-:W-:Y:S02]  /*3400*/  ISETP.GT.AND P4, PT, R27, 0x50, PT ;  /* 0x000000501b00780c */ /* 0x000fe40003f84270 */
[----:B------:R-:W-:Y:S02]  /*3410*/  FMNMX.FTZ R29, R108, R29, !PT ;  /* 0x0000001d6c1d7209 */ /* 0x000fe40007810000 */
[----:B------:R-:W-:Y:S01]  /*3420*/  FSEL R110, R37, -INF , P4 ;  /* 0xff800000256e7808 */ /* 0x000fe20002000000 */
[----:B------:R-:W2:Y:S01]  /*3430*/  MUFU.TANH R73, R73 ;  /* 0x0000004900497308 */ /* 0x000ea20000002400 */
[----:B------:R-:W-:Y:S01]  /*3440*/  FMNMX.FTZ R29, R92, R29, !PT ;  /* 0x0000001d5c1d7209 */ /* 0x000fe20007810000 */
[----:B------:R-:W4:Y:S01]  /*3450*/  @P2 LDC R37, c[0x0][0x44c] ;  /* 0x00011300ff252b82 */ /* 0x000f220000000800 */
[----:B------:R-:W-:-:S02]  /*3460*/  ISETP.GT.AND P4, PT, R27, 0x58, PT ;  /* 0x000000581b00780c */ /* 0x000fc40003f84270 */
[----:B0-----:R-:W-:Y:S02]  /*3470*/  FSEL R90, R65, -INF , P3 ;  /* 0xff800000415a7808 */ /* 0x001fe40001800000 */
[----:B------:R-:W-:Y:S01]  /*3480*/  FMNMX.FTZ R29, R110, R29, !PT ;  /* 0x0000001d6e1d7209 */ /* 0x000fe20007810000 */
[----:B------:R-:W0:Y:S01]  /*3490*/  MUFU.TANH R77, R77 ;  /* 0x0000004d004d7308 */ /* 0x000e220000002400 */
[----:B------:R-:W-:Y:S02]  /*34a0*/  ISETP.GT.AND P3, PT, R27, 0x59, PT ;  /* 0x000000591b00780c */ /* 0x000fe40003f64270 */
[----:B------:R-:W-:Y:S01]  /*34b0*/  FSEL R112, R39, -INF , P4 ;  /* 0xff80000027707808 */ /* 0x000fe20002000000 */
[----:B------:R-:W-:Y:S01]  /*34c0*/  IMAD.MOV.U32 R39, RZ, RZ, R18 ;  /* 0x000000ffff277224 */ /* 0x000fe200078e0012 */
[----:B------:R-:W-:Y:S02]  /*34d0*/  FMNMX.FTZ R29, R90, R29, !PT ;  /* 0x0000001d5a1d7209 */ /* 0x000fe40007810000 */
[----:B------:R-:W-:Y:S01]  /*34e0*/  ISETP.GT.AND P4, PT, R27, 0x60, PT ;  /* 0x000000601b00780c */ /* 0x000fe20003f84270 */
[----:B------:R-:W5:Y:S01]  /*34f0*/  MUFU.TANH R81, R81 ;  /* 0x0000005100517308 */ /* 0x000f620000002400 */
[----:B---3--:R-:W-:-:S02]  /*3500*/  FSEL R74, R69, -INF , P3 ;  /* 0xff800000454a7808 */ /* 0x008fc40001800000 */
[----:B------:R-:W-:Y:S02]  /*3510*/  FMNMX.FTZ R29, R112, R29, !PT ;  /* 0x0000001d701d7209 */ /* 0x000fe40007810000 */
[----:B------:R-:W-:Y:S02]  /*3520*/  ISETP.GT.AND P3, PT, R27, 0x61, PT ;  /* 0x000000611b00780c */ /* 0x000fe40003f64270 */
[----:B------:R-:W-:Y:S01]  /*3530*/  FSEL R114, R41, -INF , P4 ;  /* 0xff80000029727808 */ /* 0x000fe20002000000 */
[----:B------:R-:W-:Y:S01]  /*3540*/  MUFU.TANH R85, R85 ;  /* 0x0000005500557308 */ /* 0x000fe20000002400 */
[----:B------:R-:W-:Y:S01]  /*3550*/  FMNMX.FTZ R29, R74, R29, !PT ;  /* 0x0000001d4a1d7209 */ /* 0x000fe20007810000 */
[----:B----4-:R-:W-:Y:S01]  /*3560*/  @P2 IMAD.HI.U32 R37, R18, R37, RZ ;  /* 0x0000002512252227 */ /* 0x010fe200078e00ff */
[----:B------:R-:W-:Y:S02]  /*3570*/  ISETP.GT.AND P4, PT, R27, 0x68, PT ;  /* 0x000000681b00780c */ /* 0x000fe40003f84270 */
[----:B--2---:R-:W-:-:S02]  /*3580*/  FSEL R70, R73, -INF , P3 ;  /* 0xff80000049467808 */ /* 0x004fc40001800000 */
[----:B------:R-:W-:Y:S01]  /*3590*/  FMNMX.FTZ R29, R114, R29, !PT ;  /* 0x0000001d721d7209 */ /* 0x000fe20007810000 */
[----:B------:R-:W-:Y:S01]  /*35a0*/  MUFU.EX2 R181, R181 ;  /* 0x000000b500b57308 */ /* 0x000fe20000000800 */
[C---:B------:R-:W-:Y:S02]  /*35b0*/  ISETP.GT.AND P3, PT, R27.reuse, 0x69, PT ;  /* 0x000000691b00780c */ /* 0x040fe40003f64270 */
[----:B------:R-:W-:Y:S02]  /*35c0*/  FSEL R116, R116, -INF , P4 ;  /* 0xff80000074747808 */ /* 0x000fe40002000000 */
[----:B------:R-:W-:Y:S02]  /*35d0*/  FMNMX.FTZ R29, R70, R29, !PT ;  /* 0x0000001d461d7209 */ /* 0x000fe40007810000 */
[----:B------:R-:W-:Y:S01]  /*35e0*/  ISETP.GT.AND P4, PT, R27, 0x70, PT ;  /* 0x000000701b00780c */ /* 0x000fe20003f84270 */
[----:B------:R-:W2:Y:S01]  /*35f0*/  MUFU.EX2 R26, R31 ;  /* 0x0000001f001a7308 */ /* 0x000ea20000000800 */
[----:B0-----:R-:W-:-:S02]  /*3600*/  FSEL R66, R77, -INF , P3 ;  /* 0xff8000004d427808 */ /* 0x001fc40001800000 */
[----:B------:R-:W-:Y:S02]  /*3610*/  FMNMX.FTZ R29, R116, R29, !PT ;  /* 0x0000001d741d7209 */ /* 0x000fe40007810000 */
[C---:B------:R-:W-:Y:S02]  /*3620*/  ISETP.GT.AND P3, PT, R27.reuse, 0x71, PT ;  /* 0x000000711b00780c */ /* 0x040fe40003f64270 */
[----:B------:R-:W-:Y:S01]  /*3630*/  FSEL R118, R118, -INF , P4 ;  /* 0xff80000076767808 */ /* 0x000fe20002000000 */
[----:B------:R-:W0:Y:S01]  /*3640*/  MUFU.EX2 R183, R183 ;  /* 0x000000b700b77308 */ /* 0x000e220000000800 */
[----:B------:R-:W-:Y:S02]  /*3650*/  FMNMX.FTZ R29, R66, R29, !PT ;  /* 0x0000001d421d7209 */ /* 0x000fe40007810000 */
[----:B------:R-:W-:Y:S02]  /*3660*/  ISETP.GT.AND P4, PT, R27, 0x78, PT ;  /* 0x000000781b00780c */ /* 0x000fe40003f84270 */
[----:B-----5:R-:W-:-:S02]  /*3670*/  FSEL R62, R81, -INF , P3 ;  /* 0xff800000513e7808 */ /* 0x020fc40001800000 */
[----:B------:R-:W-:Y:S01]  /*3680*/  FMNMX.FTZ R29, R118, R29, !PT ;  /* 0x0000001d761d7209 */ /* 0x000fe20007810000 */
[----:B------:R-:W3:Y:S01]  /*3690*/  MUFU.EX2 R20, R20 ;  /* 0x0000001400147308 */ /* 0x000ee20000000800 */
[----:B------:R-:W-:Y:S01]  /*36a0*/  ISETP.GT.AND P3, PT, R27, 0x79, PT ;  /* 0x000000791b00780c */ /* 0x000fe20003f64270 */
[----:B--2---:R-:W-:Y:S01]  /*36b0*/  FADD.FTZ R42, R181, R26 ;  /* 0x0000001ab52a7221 */ /* 0x004fe20000010000 */
[----:B------:R-:W-:Y:S02]  /*36c0*/  FSEL R120, R120, -INF , P4 ;  /* 0xff80000078787808 */ /* 0x000fe40002000000 */
[----:B------:R-:W-:Y:S02]  /*36d0*/  FMNMX.FTZ R29, R62, R29, !PT ;  /* 0x0000001d3e1d7209 */ /* 0x000fe40007810000 */
[----:B------:R-:W-:Y:S01]  /*36e0*/  FSEL R58, R85, -INF , P3 ;  /* 0xff800000553a7808 */ /* 0x000fe20001800000 */
[----:B------:R-:W2:Y:S01]  /*36f0*/  MUFU.EX2 R177, R177 ;  /* 0x000000b100b17308 */ /* 0x000ea20000000800 */
[----:B------:R-:W-:-:S02]  /*3700*/  FMNMX.FTZ R29, R120, R29, !PT ;  /* 0x0000001d781d7209 */ /* 0x000fc40007810000 */
[----:B-1----:R-:W-:Y:S02]  /*3710*/  @P2 SHF.R.U32.HI R39, RZ, R46, R37 ;  /* 0x0000002eff272219 */ /* 0x002fe40000011625 */
[----:B------:R-:W-:Y:S02]  /*3720*/  FMNMX.FTZ R29, R58, R29, !PT ;  /* 0x0000001d3a1d7209 */ /* 0x000fe40007810000 */
[----:B------:R-:W-:Y:S01]  /*3730*/  IADD3 R41, R39, R16, -R17 ;  /* 0x0000001027297210 */ /* 0x000fe20007ffe811 */
[----:B------:R-:W1:Y:S01]  /*3740*/  MUFU.EX2 R179, R179 ;  /* 0x000000b300b37308 */ /* 0x000e620000000800 */
[----:B------:R-:W-:Y:S01]  /*3750*/  F2FP.BF16.F32.PACK_AB R181, R26, R181 ;  /* 0x000000b51ab5723e */ /* 0x000fe200000010ff */
[----:B------:R-:W4:Y:S06]  /*3760*/  SHFL.BFLY PT, R10, R29, 0x2, 0x1f ;  /* 0x0c401f001d0a7f89 */ /* 0x000f2c00000e0000 */
[----:B------:R-:W5:Y:S08]  /*3770*/  MUFU.EX2 R12, R12 ;  /* 0x0000000c000c7308 */ /* 0x000f700000000800 */
[----:B------:R-:W-:Y:S08]  /*3780*/  MUFU.EX2 R4, R7 ;  /* 0x0000000700047308 */ /* 0x000ff00000000800 */
[----:B------:R-:W5:Y:S01]  /*3790*/  MUFU.EX2 R173, R173 ;  /* 0x000000ad00ad7308 */ /* 0x000f620000000800 */
[----:B----4-:R-:W-:Y:S01]  /*37a0*/  FMNMX.FTZ R3, R29, R10, !PT ;  /* 0x0000000a1d037209 */ /* 0x010fe20007810000 */
[----:B0-----:R-:W-:Y:S01]  /*37b0*/  FADD.FTZ R29, R183, R42 ;  /* 0x0000002ab71d7221 */ /* 0x001fe20000010000 */
[----:B---3--:R-:W-:-:S03]  /*37c0*/  F2FP.BF16.F32.PACK_AB R183, R20, R183 ;  /* 0x000000b714b7723e */ /* 0x008fc600000010ff */
[----:B------:R-:W0:Y:S01]  /*37d0*/  SHFL.BFLY PT, R10, R3, 0x1, 0x1f ;  /* 0x0c201f00030a7f89 */ /* 0x000e2200000e0000 */
[----:B------:R-:W-:Y:S01]  /*37e0*/  FADD.FTZ R42, R20, R29 ;  /* 0x0000001d142a7221 */ /* 0x000fe20000010000 */
[----:B------:R-:W-:Y:S03]  /*37f0*/  MUFU.EX2 R175, R175 ;  /* 0x000000af00af7308 */ /* 0x000fe60000000800 */
[----:B--2---:R-:W-:Y:S01]  /*3800*/  FADD.FTZ R31, R177, R42 ;  /* 0x0000002ab11f7221 */ /* 0x004fe20000010000 */
[----:B------:R-:W-:-:S03]  /*3810*/  F2FP.BF16.F32.PACK_AB R177, R14, R177 ;  /* 0x000000b10eb1723e */ /* 0x000fc600000010ff */
[----:B------:R-:W-:Y:S01]  /*3820*/  FADD.FTZ R42, R14, R31 ;  /* 0x0000001f0e2a7221 */ /* 0x000fe20000010000 */
[----:B------:R1:W-:Y:S08]  /*3830*/  MUFU.EX2 R40, R33 ;  /* 0x0000002100287308 */ /* 0x0003f00000000800 */
[----:B------:R-:W-:Y:S01]  /*3840*/  MUFU.EX2 R2, R2 ;  /* 0x0000000200027308 */ /* 0x000fe20000000800 */
[----:B-1----:R-:W-:Y:S01]  /*3850*/  FADD.FTZ R33, R179, R42 ;  /* 0x0000002ab3217221 */ /* 0x002fe20000010000 */
[----:B-----5:R-:W-:-:S03]  /*3860*/  F2FP.BF16.F32.PACK_AB R179, R12, R179 ;  /* 0x000000b30cb3723e */ /* 0x020fc600000010ff */
[----:B------:R-:W-:Y:S01]  /*3870*/  FADD.FTZ R44, R12, R33 ;  /* 0x000000210c2c7221 */ /* 0x000fe20000010000 */
[----:B0-----:R-:W-:Y:S02]  /*3880*/  FMNMX.FTZ R10, R3, R10, !PT ;  /* 0x0000000a030a7209 */ /* 0x001fe40007810000 */
[----:B------:R-:W-:Y:S01]  /*3890*/  MUFU.EX2 R169, R169 ;  /* 0x000000a900a97308 */ /* 0x000fe20000000800 */
[----:B------:R-:W-:Y:S01]  /*38a0*/  FADD.FTZ R35, R173, R44 ;  /* 0x0000002cad237221 */ /* 0x000fe20000010000 */
[C---:B------:R-:W-:Y:S01]  /*38b0*/  FSETP.NEU.FTZ.AND P3, PT, R10.reuse, -INF , PT ;  /* 0xff8000000a00780b */ /* 0x040fe20003f7d000 */
[----:B------:R-:W-:Y:S01]  /*38c0*/  FMUL.FTZ R3, R10, R5 ;  /* 0x000000050a037220 */ /* 0x000fe20000410000 */
[----:B------:R-:W-:Y:S02]  /*38d0*/  SHF.R.S32.HI R44, RZ, 0x1f, R41 ;  /* 0x0000001fff2c7819 */ /* 0x000fe40000011429 */
[----:B------:R-:W-:Y:S02]  /*38e0*/  F2FP.BF16.F32.PACK_AB R173, R4, R173 ;  /* 0x000000ad04ad723e */ /* 0x000fe400000010ff */
[----:B------:R-:W-:Y:S01]  /*38f0*/  FSEL R3, R3, RZ, P3 ;  /* 0x000000ff03037208 */ /* 0x000fe20001800000 */
[----:B------:R-:W-:Y:S01]  /*3900*/  MUFU.EX2 R8, R8 ;  /* 0x0000000800087308 */ /* 0x000fe20000000800 */
[----:B------:R-:W-:-:S03]  /*3910*/  LEA.HI R44, R44, R41, RZ, 0x7 ;  /* 0x000000292c2c7211 */ /* 0x000fc600078f38ff */
        /* <DEDUP_REMOVED lines=32> */
[-CC-:B------:R-:W-:Y:S01]  /*3b20*/  FFMA.FTZ R66, R66, R5.reuse, -R3.reuse ;  /* 0x0000000542427223 */ /* 0x180fe20000010803 */
[-CC-:B------:R-:W-:Y:S01]  /*3b30*/  FFMA.FTZ R118, R118, R5.reuse, -R3.reuse ;  /* 0x0000000576767223 */ /* 0x180fe20000010803 */
[-CC-:B------:R-:W-:Y:S01]  /*3b40*/  FFMA.FTZ R62, R62, R5.reuse, -R3.reuse ;  /* 0x000000053e3e7223 */ /* 0x180fe20000010803 */
[-CC-:B------:R-:W-:Y:S01]  /*3b50*/  FFMA.FTZ R120, R120, R5.reuse, -R3.reuse ;  /* 0x0000000578787223 */ /* 0x180fe20000010803 */
[----:B------:R-:W-:Y:S01]  /*3b60*/  FFMA.FTZ R58, R58, R5, -R3 ;  /* 0x000000053a3a7223 */ /* 0x000fe20000010803 */
[----:B------:R-:W-:Y:S01]  /*3b70*/  F2FP.BF16.F32.PACK_AB R180, R25, R60 ;  /* 0x0000003c19b4723e */ /* 0x000fe200000010ff */
        /* <DEDUP_REMOVED lines=16> */
[----:B------:R-:W-:Y:S01]  /*3c80*/  VIADD R8, R88, 0xfffffffe ;  /* 0xfffffffe58087836 */ /* 0x000fe20000000000 */
[----:B------:R-:W-:Y:S02]  /*3c90*/  F2FP.BF16.F32.PACK_AB R176, R9, R72 ;  /* 0x0000004809b0723e */ /* 0x000fe400000010ff */
[----:B------:R-:W-:Y:S02]  /*3ca0*/  CS2R R88, SRZ ;  /* 0x0000000000587805 */ /* 0x000fe4000001ff00 */
[----:B------:R-:W1:Y:S01]  /*3cb0*/  MUFU.EX2 R82, R82 ;  /* 0x0000005200527308 */ /* 0x000e620000000800 */
[----:B--2---:R-:W-:-:S07]  /*3cc0*/  FADD.FTZ R0, R78, R33 ;  /* 0x000000214e007221 */ /* 0x004fce0000010000 */
[----:B------:R-:W2:Y:S01]  /*3cd0*/  MUFU.EX2 R13, R84 ;  /* 0x00000054000d7308 */ /* 0x000ea20000000800 */
[C---:B0-----:R-:W-:Y:S01]  /*3ce0*/  FADD.FTZ R35, R11.reuse, R0 ;  /* 0x000000000b237221 */ /* 0x041fe20000010000 */
[----:B------:R-:W-:Y:S02]  /*3cf0*/  F2FP.BF16.F32.PACK_AB R178, R11, R78 ;  /* 0x0000004e0bb2723e */ /* 0x000fe400000010ff */
[----:B------:R-:W-:-:S04]  /*3d00*/  SHF.R.S32.HI R11, RZ, 0x7, R44 ;  /* 0x00000007ff0b7819 */ /* 0x000fc8000001142c */
[----:B------:R-:W0:Y:S01]  /*3d10*/  MUFU.EX2 R171, R171 ;  /* 0x000000ab00ab7308 */ /* 0x000e220000000800 */
[----:B-1----:R-:W-:Y:S01]  /*3d20*/  FADD.FTZ R0, R82, R35 ;  /* 0x0000002352007221 */ /* 0x002fe20000010000 */
[----:B------:R-:W-:-:S04]  /*3d30*/  VIMNMX R11, RZ, R11, !PT ;  /* 0x0000000bff0b7248 */ /* 0x000fc80007fe0100 */
[----:B------:R-:W-:Y:S02]  /*3d40*/  ISETP.GE.AND P3, PT, R8, R11, PT ;  /* 0x0000000b0800720c */ /* 0x000fe40003f66270 */
        /* <DEDUP_REMOVED lines=24> */
[----:B------:R-:W-:Y:S02]  /*3ed0*/  F2FP.BF16.F32.PACK_AB R168, R21, R100 ;  /* 0x0000006415a8723e */ /* 0x000fe400000010ff */
[----:B------:R-:W-:-:S04]  /*3ee0*/  CS2R R100, SRZ ;  /* 0x0000000000647805 */ /* 0x000fc8000001ff00 */
        /* <DEDUP_REMOVED lines=10> */
[----:B------:R-:W-:Y:S02]  /*3f90*/  F2FP.BF16.F32.PACK_AB R170, R27, R104 ;  /* 0x000000681baa723e */ /* 0x000fe400000010ff */
[----:B------:R-:W-:-:S04]  /*3fa0*/  CS2R R104, SRZ ;  /* 0x0000000000687805 */ /* 0x000fc8000001ff00 */
        /* <DEDUP_REMOVED lines=45> */
[----:B------:R-:W-:Y:S02]  /*4280*/  F2FP.BF16.F32.PACK_AB R162, R35, R112 ;  /* 0x0000007023a2723e */ /* 0x000fe400000010ff */
[----:B------:R-:W-:-:S04]  /*4290*/  CS2R R112, SRZ ;  /* 0x0000000000707805 */ /* 0x000fc8000001ff00 */
        /* <DEDUP_REMOVED lines=9> */
[----:B------:R-:W-:Y:S02]  /*4330*/  F2FP.BF16.F32.PACK_AB R156, R37, R114 ;  /* 0x00000072259c723e */ /* 0x000fe400000010ff */
[----:B------:R-:W-:-:S04]  /*4340*/  CS2R R114, SRZ ;  /* 0x0000000000727805 */ /* 0x000fc8000001ff00 */
[----:B------:R-:W1:Y:S01]  /*4350*/  MUFU.EX2 R118, R118 ;  /* 0x0000007600767308 */ /* 0x000e620000000800 */
[----:B--2---:R-:W-:-:S07]  /*4360*/  FADD.FTZ R0, R116, R43 ;  /* 0x0000002b74007221 */ /* 0x004fce0000010000 */
        /* <DEDUP_REMOVED lines=8> */
[----:B------:R-:W-:Y:S01]  /*43f0*/  F2FP.BF16.F32.PACK_AB R152, R41, R118 ;  /* 0x000000762998723e */ /* 0x000fe200000010ff */
[----:B------:R-:W-:Y:S01]  /*4400*/  IMAD.MOV.U32 R0, RZ, RZ, 0x3f800000 ;  /* 0x3f800000ff007424 */ /* 0x000fe200078e00ff */
[----:B------:R-:W-:-:S04]  /*4410*/  CS2R R118, SRZ ;  /* 0x0000000000767805 */ /* 0x000fc8000001ff00 */
[----:B------:R-:W2:Y:S01]  /*4420*/  MUFU.EX2 R7, R58 ;  /* 0x0000003a00077308 */ /* 0x000ea20000000800 */
[----:B0-----:R-:W-:Y:S01]  /*4430*/  FADD.FTZ R3, R155, R2 ;  /* 0x000000029b037221 */ /* 0x001fe20000010000 */
[C---:B------:R-:W-:Y:S01]  /*4440*/  F2FP.BF16.F32.PACK_AB R155, R40.reuse, R155 ;  /* 0x0000009b289b723e */ /* 0x040fe200000010ff */
[----:B------:R-:W-:Y:S02]  /*4450*/  IMAD.MOV.U32 R2, RZ, RZ, 0x3f800000 ;  /* 0x3f800000ff027424 */ /* 0x000fe400078e00ff */
[----:B------:R-:W-:Y:S01]  /*4460*/  FADD.FTZ R3, R40, R3 ;  /* 0x0000000328037221 */ /* 0x000fe20000010000 */
[----:B-1----:R-:W-:Y:S01]  /*4470*/  FADD.FTZ R4, R120, R9 ;  /* 0x0000000978047221 */ /* 0x002fe20000010000 */
[----:B--2---:R-:W-:-:S03]  /*4480*/  F2FP.BF16.F32.PACK_AB R154, R7, R120 ;  /* 0x00000078079a723e */ /* 0x004fc600000010ff */
        /* <DEDUP_REMOVED lines=9> */
[----:B------:R-:W-:-:S07]  /*4520*/  IMAD.MOV.U32 R151, RZ, RZ, RZ ;  /* 0x000000ffff977224 */ /* 0x000fce00078e00ff */
.L_x_2470:
[----:B------:R-:W-:-:S04]  /*4530*/  UIADD3 UR6, UR60, 0x1, URZ ;  /* 0x000000013c067890 */ /* 0x000fc8000fffe03f */
[----:B------:R-:W-:-:S04]  /*4540*/  UISETP.NE.AND UP0, UPT, UR6, 0x2, UPT ;  /* 0x000000020600788c */ /* 0x000fc8000bf05270 */
[----:B------:R-:W-:Y:S02]  /*4550*/  USEL UR38, URZ, 0x1, UP0 ;  /* 0x000000013f267887 */ /* 0x000fe40008000000 */
[----:B------:R-:W-:Y:S02]  /*4560*/  USEL UR36, UR6, URZ, UP0 ;  /* 0x0000003f06247287 */ /* 0x000fe40008000000 */
[----:B------:R-:W-:Y:S01]  /*4570*/  ULOP3.LUT UR38, UR61, UR38, URZ, 0x3c, !UPT ;  /* 0x000000263d267292 */ /* 0x000fe2000f8e3c3f */
[----:B------:R-:W-:Y:S11]  /*4580*/  @!P0 BRA `(.L_x_2462) ;  /* 0x0000000000048947 */ /* 0x000ff60003800000 */
[----:B------:R-:W-:Y:S01]  /*4590*/  BPT.TRAP 0x1 ;  /* 0x000000040000795c */ /* 0x000fe20000300000 */
.L_x_2462:
[----:B------:R-:W-:Y:S01]  /*45a0*/  ULEA UR59, UR36, UR37, 0x3 ;  /* 0x00000025243b7291 */ /* 0x000fe2000f8e183f */
[----:B------:R-:W-:-:S05]  /*45b0*/  IMAD.U32 R5, RZ, RZ, UR38 ;  /* 0x00000026ff057e24 */ /* 0x000fca000f8e00ff */
[----:B------:R-:W-:-:S04]  /*45c0*/  SHF.L.U32 R5, R5, 0x1f, RZ ;  /* 0x0000001f05057819 */ /* 0x000fc800000006ff */
[----:B------:R0:W1:Y:S01]  /*45d0*/  SYNCS.PHASECHK.TRANS64.TRYWAIT P3, [UR59+0x34830], R5 ;  /* 0x03483005ff0075a7 */ /* 0x000062000806017b */
[----:B------:R-:W-:Y:S05]  /*45e0*/  @!P0 BRA `(.L_x_2463) ;  /* 0x0000000000048947 */ /* 0x000fea0003800000 */
[----:B------:R-:W-:Y:S01]  /*45f0*/  BPT.TRAP 0x1 ;  /* 0x000000040000795c */ /* 0x000fe20000300000 */
.L_x_2463:
[----:B-1----:R-:W-:Y:S05]  /*4600*/  @P3 BRA `(.L_x_2464) ;  /* 0x0000000000083947 */ /* 0x002fea0003800000 */
[----:B------:R-:W1:Y:S02]  /*4610*/  SYNCS.PHASECHK.TRANS64.TRYWAIT P3, [UR59+0x34830], R5 ;  /* 0x03483005ff0075a7 */ /* 0x000e64000806017b */
[----:B-1----:R-:W-:Y:S05]  /*4620*/  @!P3 BRA `(.L_x_2465) ;  /* 0x000000ec0048b947 */ /* 0x002fea0003800000 */
.L_x_2464:
[----:B------:R-:W-:Y:S01]  /*4630*/  UIMAD UR54, UR36, 0xc00, UR39 ;  /* 0x00000c00243678a4 */ /* 0x000fe2000f8e0227 */
[----:B------:R-:W-:Y:S01]  /*4640*/  WARPGROUP.ARRIVE ;  /* 0x00000000000079c5 */ /* 0x000fe20000000000 */
[----:B------:R-:W-:Y:S01]  /*4650*/  UMOV UR55, 0x40000040 ;  /* 0x4000004000377882 */ /* 0x000fe20000000000 */
[----:B------:R-:W-:Y:S01]  /*4660*/  UMOV UR7, 0x40000040 ;  /* 0x4000004000077882 */ /* 0x000fe20000000000 */
[----:B------:R-:W-:Y:S01]  /*4670*/  UIADD3 UR6, UR54, 0x2, URZ ;  /* 0x0000000236067890 */ /* 0x000fe2000fffe03f */
[-C--:B------:R-:W-:Y:S01]  /*4680*/  FMUL.FTZ R88, R88, R2.reuse ;  /* 0x0000000258587220 */ /* 0x080fe20000410000 */
[----:B------:R-:W-:Y:S01]  /*4690*/  UIADD3 UR10, UR54, 0x4, URZ ;  /* 0x00000004360a7890 */ /* 0x000fe2000fffe03f */
[-C--:B------:R-:W-:Y:S01]  /*46a0*/  FMUL.FTZ R89, R89, R2.reuse ;  /* 0x0000000259597220 */ /* 0x080fe20000410000 */
[----:B------:R-:W-:Y:S01]  /*46b0*/  UMOV UR11, 0x40000040 ;  /* 0x40000040000b7882 */ /* 0x000fe20000000000 */
[----:B------:R-:W-:Y:S01]  /*46c0*/  HGMMA.64x128x16.F32.BF16 R24, gdesc[UR52], RZ, !UPT, gsb0 ;  /* 0x01e00000341879f0 */ /* 0x000fe2000c0018ff */
        /* <DEDUP_REMOVED lines=116> */
.L_x_2466:
[----:B------:R-:W-:Y:S01]  /*4e10*/  ULEA UR7, UR60, UR37, 0x3 ;  /* 0x000000253c077291 */ /* 0x000fe2000f8e183f */
[----:B------:R-:W-:-:S04]  /*4e20*/  MOV R0, UR61 ;  /* 0x0000003d00007c02 */ /* 0x000fc80008000f00 */
[----:B------:R-:W-:-:S04]  /*4e30*/  SHF.L.U32 R0, R0, 0x1f, RZ ;  /* 0x0000001f00007819 */ /* 0x000fc800000006ff */
[----:B------:R2:W3:Y:S01]  /*4e40*/  SYNCS.PHASECHK.TRANS64.TRYWAIT P3, [UR7+0x34850], R0 ;  /* 0x03485000ff0075a7 */ /* 0x0004e20008060147 */
[----:B------:R-:W-:Y:S05]  /*4e50*/  @!P0 BRA `(.L_x_2467) ;  /* 0x0000000000048947 */ /* 0x000fea0003800000 */
[----:B------:R-:W-:Y:S01]  /*4e60*/  BPT.TRAP 0x1 ;  /* 0x000000040000795c */ /* 0x000fe20000300000 */
.L_x_2467:
[----:B---3--:R-:W-:Y:S05]  /*4e70*/  @P3 BRA `(.L_x_2468) ;  /* 0x0000000000083947 */ /* 0x008fea0003800000 */
[----:B------:R-:W3:Y:S02]  /*4e80*/  SYNCS.PHASECHK.TRANS64.TRYWAIT P3, [UR7+0x34850], R0 ;  /* 0x03485000ff0075a7 */ /* 0x000ee40008060147 */
[----:B---3--:R-:W-:Y:S05]  /*4e90*/  @!P3 BRA `(.L_x_2469) ;  /* 0x000000e40044b947 */ /* 0x008fea0003800000 */
.L_x_2468:
[----:B------:R-:W-:Y:S01]  /*4ea0*/  UIADD3 UR6, UR37, 0x400, URZ ;  /* 0x0000040025067890 */ /* 0x000fe2000fffe03f */
[----:B------:R-:W-:Y:S01]  /*4eb0*/  WARPGROUP.ARRIVE ;  /* 0x00000000000079c5 */ /* 0x000fe20000000000 */
[----:B------:R-:W-:Y:S01]  /*4ec0*/  UMOV UR11, 0x40000040 ;  /* 0x40000040000b7882 */ /* 0x000fe20000000000 */
[----:B------:R-:W-:Y:S01]  /*4ed0*/  FMUL.FTZ R14, R32, UR58 ;  /* 0x0000003a200e7c20 */ /* 0x000fe20008410000 */
[----:B------:R-:W-:Y:S01]  /*4ee0*/  USHF.R.U32.HI UR6, URZ, 0x4, UR6 ;  /* 0x000000043f067899 */ /* 0x000fe20008011606 */
[----:B------:R-:W3:Y:S01]  /*4ef0*/  @P2 LDC R32, c[0x0][0x44c] ;  /* 0x00011300ff202b82 */ /* 0x000ee20000000800 */
[----:B------:R-:W-:Y:S01]  /*4f00*/  FMUL.FTZ R200, R31, UR58 ;  /* 0x0000003a1fc87c20 */ /* 0x000fe20008410000 */
[----:B------:R-:W-:Y:S01]  /*4f10*/  FMUL.FTZ R12, R33, UR58 ;  /* 0x0000003a210c7c20 */ /* 0x000fe20008410000 */
[----:B------:R-:W-:Y:S01]  /*4f20*/  ULOP3.LUT UR6, UR6, 0x3fff, URZ, 0xc0, !UPT ;  /* 0x00003fff06067892 */ /* 0x000fe2000f8ec03f */
[----:B------:R-:W-:Y:S02]  /*4f30*/  IMAD.IADD R33, R184, 0x1, R18 ;  /* 0x00000001b8217824 */ /* 0x000fe400078e0212 */
[----:B------:R-:W-:Y:S01]  /*4f40*/  FMUL.FTZ R15, R36, UR58 ;  /* 0x0000003a240f7c20 */ /* 0x000fe20008410000 */
[----:B01----:R-:W-:Y:S01]  /*4f50*/  FMUL.FTZ R5, R26, UR58 ;  /* 0x0000003a1a057c20 */ /* 0x003fe20008410000 */
[----:B------:R-:W-:Y:S01]  /*4f60*/  ULOP3.LUT UR6, UR6, 0x4000000, URZ, 0xfc, !UPT ;  /* 0x0400000006067892 */ /* 0x000fe2000f8efc3f */
[----:B------:R-:W0:Y:S01]  /*4f70*/  @P2 LDC R31, c[0x0][0x450] ;  /* 0x00011400ff1f2b82 */ /* 0x000e220000000800 */
        /* <DEDUP_REMOVED lines=15> */
[----:B---3--:R-:W-:-:S04]  /*5070*/  @P2 IMAD.HI.U32 R32, R33, R32, RZ ;  /* 0x0000002021202227 */ /* 0x008fc800078e00ff */
[----:B------:R-:W-:Y:S01]  /*5080*/  FMUL.FTZ R10, R29, UR58 ;  /* 0x0000003a1d0a7c20 */ /* 0x000fe20008410000 */
[----:B------:R-:W-:Y:S01]  /*5090*/  FMUL.FTZ R29, R52, UR58 ;  /* 0x0000003a341d7c20 */ /* 0x000fe20008410000 */
[----:B------:R-:W-:Y:S01]  /*50a0*/  FMUL.FTZ R62, R62, UR58 ;  /* 0x0000003a3e3e7c20 */ /* 0x000fe20008410000 */
[----:B------:R-:W-:Y:S01]  /*50b0*/  FMUL.FTZ R63, R63, UR58 ;  /* 0x0000003a3f3f7c20 */ /* 0x000fe20008410000 */
[----:B------:R-:W-:Y:S01]  /*50c0*/  FMUL.FTZ R66, R66, UR58 ;  /* 0x0000003a42427c20 */ /* 0x000fe20008410000 */
[----:B------:R-:W3:Y:S01]  /*50d0*/  MUFU.TANH R202, R202 ;  /* 0x000000ca00ca7308 */ /* 0x000ee20000002400 */
[----:B------:R-:W-:Y:S01]  /*50e0*/  FMUL.FTZ R70, R70, UR58 ;  /* 0x0000003a46467c20 */ /* 0x000fe20008410000 */
[----:B0-----:R-:W-:Y:S01]  /*50f0*/  @P2 SHF.R.U32.HI R33, RZ, R31, R32 ;  /* 0x0000001fff212219 */ /* 0x001fe20000011620 */
[----:B------:R-:W-:Y:S01]  /*5100*/  FMUL.FTZ R31, R56, UR58 ;  /* 0x0000003a381f7c20 */ /* 0x000fe20008410000 */
[----:B------:R-:W-:Y:S01]  /*5110*/  FMUL.FTZ R67, R67, UR58 ;  /* 0x0000003a43437c20 */ /* 0x000fe20008410000 */
[----:B------:R-:W-:Y:S01]  /*5120*/  FMUL.FTZ R71, R71, UR58 ;  /* 0x0000003a47477c20 */ /* 0x000fe20008410000 */
[----:B--2---:R-:W-:Y:S01]  /*5130*/  FMUL.FTZ R0, R24, UR58 ;  /* 0x0000003a18007c20 */ /* 0x004fe20008410000 */
        /* <DEDUP_REMOVED lines=27> */
[----:B------:R-:W-:Y:S01]  /*52f0*/  UMOV UR61, UR38 ;  /* 0x00000026003d7c82 */ /* 0x000fe20008000000 */
[----:B------:R-:W-:-:S05]  /*5300*/  UMOV UR60, UR36 ;  /* 0x00000024003c7c82 */ /* 0x000fca0008000000 */
        /* <DEDUP_REMOVED lines=16> */
[----:B------:R-:W-:Y:S02]  /*5410*/  IMAD.MOV.U32 R35, RZ, RZ, -0x80 ;  /* 0xffffff80ff237424 */ /* 0x000fe400078e00ff */
[----:B------:R-:W-:Y:S01]  /*5420*/  FMUL.FTZ R182, R34, UR58 ;  /* 0x0000003a22b67c20 */ /* 0x000fe20008410000 */
[----:B------:R-:W-:Y:S01]  /*5430*/  FMUL.FTZ R34, R51, UR58 ;  /* 0x0000003a33227c20 */ /* 0x000fe20008410000 */
[----:B------:R-:W-:Y:S01]  /*5440*/  MUFU.TANH R14, R14 ;  /* 0x0000000e000e7308 */ /* 0x000fe20000002400 */
[----:B------:R-:W-:Y:S01]  /*5450*/  HGMMA.64x128x16.F32.BF16 R88, R176, gdesc[UR8].tnspB, R88, gsb0 ;  /* 0x41e00008b0587df0 */ /* 0x000fe20008001858 */
[----:B------:R-:W-:Y:S01]  /*5460*/  UIADD3 UR10, UR6, 0x100, URZ ;  /* 0x00000100060a7890 */ /* 0x000fe2000fffe03f */
[----:B------:R-:W-:Y:S01]  /*5470*/  IMAD R36, R8, R35, 0x1 ;  /* 0x0000000108247424 */ /* 0x000fe200078e0223 */
[----:B------:R-:W-:Y:S01]  /*5480*/  UMOV UR11, 0x40000040 ;  /* 0x40000040000b7882 */ /* 0x000fe20000000000 */
[----:B------:R-:W-:-:S02]  /*5490*/  FMUL.FTZ R51, R73, UR58 ;  /* 0x0000003a49337c20 */ /* 0x000fc40008410000 */
[----:B------:R-:W-:Y:S01]  /*54a0*/  IMAD R35, R23, -0x2, R36 ;  /* 0xfffffffe17237824 */ /* 0x000fe200078e0224 */
[----:B------:R-:W2:Y:S04]  /*54b0*/  MUFU.TANH R182, R182 ;  /* 0x000000b600b67308 */ /* 0x000ea80000002400 */
[----:B------:R-:W-:-:S04]  /*54c0*/  IADD3 R35, -R17, R35, R16 ;  /* 0x0000002311237210 */ /* 0x000fc80007ffe110 */
[----:B------:R-:W5:Y:S08]  /*54d0*/  MUFU.TANH R180, R180 ;  /* 0x000000b400b47308 */ /* 0x000f700000002400 */
        /* <DEDUP_REMOVED lines=19> */
[----:B------:R-:W1:Y:S02]  /*5610*/  SHFL.IDX PT, R38, R33, 0x1, 0x1c1f ;  /* 0x003c1f0021267f89 */ /* 0x000e6400000e0000 */
[----:B------:R-:W-:Y:S01]  /*5620*/  MUFU.TANH R41, R41 ;  /* 0x0000002900297308 */ /* 0x000fe20000002400 */
[----:B------:R-:W-:Y:S01]  /*5630*/  HGMMA.64x128x16.F32.BF16 R88, R172, gdesc[UR8].tnspB, R88, gsb0 ;  /* 0x41e00008ac587df0 */ /* 0x000fe20008001858 */
[----:B------:R-:W-:Y:S01]  /*5640*/  UIADD3 UR10, UR6, 0x180, URZ ;  /* 0x00000180060a7890 */ /* 0x000fe2000fffe03f */
[----:B------:R-:W-:-:S05]  /*5650*/  UMOV UR11, 0x40000040 ;  /* 0x40000040000b7882 */ /* 0x000fca0000000000 */
[----:B------:R-:W5:Y:S08]  /*5660*/  MUFU.TANH R178, R178 ;  /* 0x000000b200b27308 */ /* 0x000f700000002400 */
[----:B------:R-:W5:Y:S01]  /*5670*/  MUFU.TANH R176, R176 ;  /* 0x000000b000b07308 */ /* 0x000f620000002400 */
[----:B-1----:R-:W-:-:S07]  /*5680*/  IMAD.IADD R39, R35, 0x1, R38 ;  /* 0x0000000123277824 */ /* 0x002fce00078e0226 */
[----:B------:R-:W-:Y:S01]  /*5690*/  MUFU.TANH R45, R45 ;  /* 0x0000002d002d7308 */ /* 0x000fe20000002400 */
[C---:B------:R-:W-:Y:S02]  /*56a0*/  ISETP.GT.AND P3, PT, R39.reuse, RZ, PT ;  /* 0x000000ff2700720c */ /* 0x040fe40003f64270 */
[----:B------:R-:W-:Y:S02]  /*56b0*/  ISETP.GT.AND P4, PT, R39, 0x1, PT ;  /* 0x000000012700780c */ /* 0x000fe40003f84270 */
[----:B------:R-:W-:-:S03]  /*56c0*/  FSEL R206, R5, -INF , P3 ;  /* 0xff80000005ce7808 */ /* 0x000fc60001800000 */
[----:B------:R-:W-:Y:S01]  /*56d0*/  MUFU.TANH R38, R70 ;  /* 0x0000004600267308 */ /* 0x000fe20000002400 */
[C---:B------:R-:W-:Y:S02]  /*56e0*/  ISETP.GT.AND P3, PT, R39.reuse, 0x8, PT ;  /* 0x000000082700780c */ /* 0x040fe40003f64270 */
[----:B----4-:R-:W-:Y:S02]  /*56f0*/  FSEL R204, R6, -INF , P4 ;  /* 0xff80000006cc7808 */ /* 0x010fe40002000000 */
[----:B------:R-:W-:Y:S02]  /*5700*/  FMNMX.FTZ R5, R206, R7, !PT ;  /* 0x00000007ce057209 */ /* 0x000fe40007810000 */
[----:B------:R-:W-:Y:S01]  /*5710*/  ISETP.GT.AND P4, PT, R39, 0x9, PT ;  /* 0x000000092700780c */ /* 0x000fe20003f84270 */
[----:B------:R-:W-:Y:S01]  /*5720*/  MUFU.TANH R49, R49 ;  /* 0x0000003100317308 */ /* 0x000fe20000002400 */
[----:B---3--:R-:W-:Y:S02]  /*5730*/  FSEL R202, R202, -INF , P3 ;  /* 0xff800000caca7808 */ /* 0x008fe40001800000 */
[----:B------:R-:W-:-:S02]  /*5740*/  FMNMX.FTZ R5, R204, R5, !PT ;  /* 0x00000005cc057209 */ /* 0x000fc40007810000 */
[C---:B------:R-:W-:Y:S02]  /*5750*/  ISETP.GT.AND P3, PT, R39.reuse, 0x10, PT ;  /* 0x000000102700780c */ /* 0x040fe40003f64270 */
[----:B0-----:R-:W-:Y:S01]  /*5760*/  FSEL R200, R200, -INF , P4 ;  /* 0xff800000c8c87808 */ /* 0x001fe20002000000 */
[----:B------:R-:W-:Y:S01]  /*5770*/  MUFU.TANH R51, R51 ;  /* 0x0000003300337308 */ /* 0x000fe20000002400 */
[----:B------:R-:W-:Y:S02]  /*5780*/  FMNMX.FTZ R5, R202, R5, !PT ;  /* 0x00000005ca057209 */ /* 0x000fe40007810000 */
[C---:B------:R-:W-:Y:S02]  /*5790*/  ISETP.GT.AND P4, PT, R39.reuse, 0x11, PT ;  /* 0x000000112700780c */ /* 0x040fe40003f84270 */
[----:B--2---:R-:W-:Y:S02]  /*57a0*/  FSEL R182, R182, -INF , P3 ;  /* 0xff800000b6b67808 */ /* 0x004fe40001800000 */
[----:B------:R-:W-:Y:S01]  /*57b0*/  FMNMX.FTZ R5, R200, R5, !PT ;  /* 0x00000005c8057209 */ /* 0x000fe20007810000 */
[----:B------:R-:W-:Y:S01]  /*57c0*/  MUFU.TANH R53, R53 ;  /* 0x0000003500357308 */ /* 0x000fe20000002400 */
[----:B------:R-:W-:-:S02]  /*57d0*/  ISETP.GT.AND P3, PT, R39, 0x18, PT ;  /* 0x000000182700780c */ /* 0x000fc40003f64270 */
[----:B-----5:R-:W-:Y:S02]  /*57e0*/  FSEL R180, R180, -INF , P4 ;  /* 0xff800000b4b47808 */ /* 0x020fe40002000000 */
[----:B------:R-:W-:Y:S02]  /*57f0*/  FMNMX.FTZ R5, R182, R5, !PT ;  /* 0x00000005b6057209 */ /* 0x000fe40007810000 */
[C---:B------:R-:W-:Y:S01]  /*5800*/  ISETP.GT.AND P4, PT, R39.reuse, 0x19, PT ;  /* 0x000000192700780c */ /* 0x040fe20003f84270 */
[----:B------:R-:W-:Y:S01]  /*5810*/  MUFU.TANH R59, R59 ;  /* 0x0000003b003b7308 */ /* 0x000fe20000002400 */
[----:B------:R-:W-:Y:S02]  /*5820*/  FSEL R178, R178, -INF , P3 ;  /* 0xff800000b2b27808 */ /* 0x000fe40001800000 */
[----:B------:R-:W-:Y:S02]  /*5830*/  FMNMX.FTZ R5, R180, R5, !PT ;  /* 0x00000005b4057209 */ /* 0x000fe40007810000 */
[----:B------:R-:W-:-:S02]  /*5840*/  ISETP.GT.AND P3, PT, R39, 0x20, PT ;  /* 0x000000202700780c */ /* 0x000fc40003f64270 */
[----:B------:R-:W-:Y:S01]  /*5850*/  FSEL R176, R176, -INF , P4 ;  /* 0xff800000b0b07808 */ /* 0x000fe20002000000 */
[----:B------:R-:W-:Y:S01]  /*5860*/  MUFU.TANH R57, R57 ;  /* 0x0000003900397308 */ /* 0x000fe20000002400 */
[----:B------:R-:W-:Y:S02]  /*5870*/  FMNMX.FTZ R5, R178, R5, !PT ;  /* 0x00000005b2057209 */ /* 0x000fe40007810000 */
[----:B------:R-:W-:Y:S02]  /*5880*/  ISETP.GT.AND P4, PT, R39, 0x21, PT ;  /* 0x000000212700780c */ /* 0x000fe40003f84270 */
[----:B------:R-:W-:Y:S01]  /*5890*/  FMNMX.FTZ R5, R176, R5, !PT ;  /* 0x00000005b0057209 */ /* 0x000fe20007810000 */
[----:B------:R-:W-:Y:S02]  /*58a0*/  WARPGROUP.DEPBAR.LE gsb0, 0x0 ;  /* 0x00008000000079c5 */ /* 0x000fe40000010000 */
[----:B------:R-:W-:Y:S01]  /*58b0*/  WARPGROUP.ARRIVE ;  /* 0x00000000000079c5 */ /* 0x000fe20000000000 */
[----:B------:R-:W-:Y:S01]  /*58c0*/  FMUL.FTZ R174, R42, UR58 ;  /* 0x0000003a2aae7c20 */ /* 0x000fe20008410000 */
[----:B------:R-:W-:Y:S01]  /*58d0*/  FMUL.FTZ R172, R43, UR58 ;  /* 0x0000003a2bac7c20 */ /* 0x000fe20008410000 */
[----:B------:R-:W-:Y:S01]  /*58e0*/  MUFU.TANH R42, R66 ;  /* 0x00000042002a7308 */ /* 0x000fe20000002400 */
[----:B------:R-:W-:-:S02]  /*58f0*/  FMUL.FTZ R43, R64, UR58 ;  /* 0x0000003a402b7c20 */ /* 0x000fc40008410000 */
[----:B------:R-:W-:Y:S01]  /*5900*/  HGMMA.64x128x16.F32.BF16 R88, R168, gdesc[UR8].tnspB, R88, gsb0 ;  /* 0x41e00008a8587df0 */ /* 0x000fe20008001858 */
[----:B------:R-:W-:Y:S01]  /*5910*/  UIADD3 UR10, UR6, 0x200, URZ ;  /* 0x00000200060a7890 */ /* 0x000fe2000fffe03f */
[----:B------:R-:W0:Y:S01]  /*5920*/  SHFL.IDX PT, R64, R33, RZ, 0x1c1f ;  /* 0x001c1fff21407589 */ /* 0x000e2200000e0000 */
[----:B------:R-:W-:Y:S02]  /*5930*/  UMOV UR11, 0x40000040 ;  /* 0x40000040000b7882 */ /* 0x000fe40000000000 */
[----:B------:R-:W1:Y:S08]  /*5940*/  MUFU.TANH R174, R174 ;  /* 0x000000ae00ae7308 */ /* 0x000e700000002400 */
[----:B------:R-:W2:Y:S08]  /*5950*/  MUFU.TANH R172, R172 ;  /* 0x000000ac00ac7308 */ /* 0x000eb00000002400 */
[----:B------:R-:W-:Y:S01]  /*5960*/  MUFU.TANH R43, R43 ;  /* 0x0000002b002b7308 */ /* 0x000fe20000002400 */
[----:B-1----:R-:W-:-:S02]  /*5970*/  FSEL R174, R174, -INF , P3 ;  /* 0xff800000aeae7808 */ /* 0x002fc40001800000 */
[C---:B------:R-:W-:Y:S02]  /*5980*/  ISETP.GT.AND P3, PT, R39.reuse, 0x28, PT ;  /* 0x000000282700780c */ /* 0x040fe40003f64270 */
[----:B------:R-:W-:Y:S02]  /*5990*/  FMNMX.FTZ R5, R174, R5, !PT ;  /* 0x00000005ae057209 */ /* 0x000fe40007810000 */
[----:B--2---:R-:W-:Y:S02]  /*59a0*/  FSEL R172, R172, -INF , P4 ;  /* 0xff800000acac7808 */ /* 0x004fe40002000000 */
        /* <DEDUP_REMOVED lines=10> */
[----:B------:R-:W-:-:S03]  /*5a50*/  UMOV UR11, 0x40000040 ;  /* 0x40000040000b7882 */ /* 0x000fc60000000000 */
[----:B------:R-:W1:Y:S08]  /*5a60*/  MUFU.TANH R170, R170 ;  /* 0x000000aa00aa7308 */ /* 0x000e700000002400 */
[----:B------:R-:W2:Y:S08]  /*5a70*/  MUFU.TANH R168, R168 ;  /* 0x000000a800a87308 */ /* 0x000eb00000002400 */
[----:B------:R-:W-:Y:S01]  /*5a80*/  MUFU.TANH R47, R47 ;  /* 0x0000002f002f7308 */ /* 0x000fe20000002400 */
[----:B-1----:R-:W-:-:S02]  /*5a90*/  FSEL R170, R170, -INF , P3 ;  /* 0xff800000aaaa7808 */ /* 0x002fc40001800000 */
[C---:B------:R-:W-:Y:S02]  /*5aa0*/  ISETP.GT.AND P3, PT, R39.reuse, 0x30, PT ;  /* 0x000000302700780c */ /* 0x040fe40003f64270 */
[----:B------:R-:W-:Y:S01]  /*5ab0*/  FMNMX.FTZ R37, R170, R5, !PT ;  /* 0x00000005aa257209 */ /* 0x000fe20007810000 */
[----:B------:R-:W-:Y:S01]  /*5ac0*/  FMUL.FTZ R5, R74, UR58 ;  /* 0x0000003a4a057c20 */ /* 0x000fe20008410000 */
[----:B--2---:R-:W-:Y:S02]  /*5ad0*/  FSEL R168, R168, -INF , P4 ;  /* 0xff800000a8a87808 */ /* 0x004fe40002000000 */
[----:B------:R-:W-:-:S03]  /*5ae0*/  ISETP.GT.AND P4, PT, R39, 0x31, PT ;  /* 0x000000312700780c */ /* 0x000fc60003f84270 */
[----:B------:R-:W1:Y:S01]  /*5af0*/  MUFU.TANH R5, R5 ;  /* 0x0000000500057308 */ /* 0x000e620000002400 */
[----:B------:R-:W-:Y:S01]  /*5b00*/  FMNMX.FTZ R37, R168, R37, !PT ;  /* 0x00000025a8257209 */ /* 0x000fe20007810000 */
[----:B------:R-:W-:Y:S02]  /*5b10*/  WARPGROUP.DEPBAR.LE gsb0, 0x0 ;  /* 0x00008000000079c5 */ /* 0x000fe40000010000 */
[----:B------:R-:W-:Y:S01]  /*5b20*/  FSEL R166, R50, -INF , P3 ;  /* 0xff80000032a67808 */ /* 0x000fe20001800000 */
[----:B------:R-:W-:Y:S01]  /*5b30*/  WARPGROUP.ARRIVE ;  /* 0x00000000000079c5 */ /* 0x000fe20000000000 */
[C---:B------:R-:W-:Y:S02]  /*5b40*/  ISETP.GT.AND P3, PT, R39.reuse, 0x38, PT ;  /* 0x000000382700780c */ /* 0x040fe40003f64270 */
[----:B------:R-:W-:Y:S01]  /*5b50*/  MUFU.TANH R50, R83 ;  /* 0x0000005300327308 */ /* 0x000fe20000002400 */
[----:B------:R-:W-:Y:S02]  /*5b60*/  FSEL R164, R34, -INF , P4 ;  /* 0xff80000022a47808 */ /* 0x000fe40002000000 */
[----:B------:R-:W-:Y:S01]  /*5b70*/  FMNMX.FTZ R37, R166, R37, !PT ;  /* 0x00000025a6257209 */ /* 0x000fe20007810000 */
[----:B------:R-:W-:Y:S01]  /*5b80*/  HGMMA.64x128x16.F32.BF16 R88, R160, gdesc[UR8].tnspB, R88, gsb0 ;  /* 0x41e00008a0587df0 */ /* 0x000fe20008001858 */
[C---:B------:R-:W-:Y:S01]  /*5b90*/  ISETP.GT.AND P4, PT, R39.reuse, 0x39, PT ;  /* 0x000000392700780c */ /* 0x040fe20003f84270 */
[----:B------:R-:W-:Y:S01]  /*5ba0*/  UIADD3 UR10, UR6, 0x300, URZ ;  /* 0x00000300060a7890 */ /* 0x000fe2000fffe03f */
[----:B------:R-:W-:Y:S01]  /*5bb0*/  FSEL R74, R54, -INF , P3 ;  /* 0xff800000364a7808 */ /* 0x000fe20001800000 */
[----:B------:R-:W-:Y:S01]  /*5bc0*/  UMOV UR11, 0x40000040 ;  /* 0x40000040000b7882 */ /* 0x000fe20000000000 */
[----:B------:R-:W-:Y:S01]  /*5bd0*/  FMNMX.FTZ R37, R164, R37, !PT ;  /* 0x00000025a4257209 */ /* 0x000fe20007810000 */
[----:B------:R-:W2:Y:S01]  /*5be0*/  MUFU.TANH R54, R78 ;  /* 0x0000004e00367308 */ /* 0x000ea20000002400 */
[----:B------:R-:W-:Y:S01]  /*5bf0*/  ISETP.GT.AND P3, PT, R39, 0x40, PT ;  /* 0x000000402700780c */ /* 0x000fe20003f64270 */
[----:B------:R-:W-:Y:S01]  /*5c00*/  UIADD3 UR6, UR6, 0x380, URZ ;  /* 0x0000038006067890 */ /* 0x000fe2000fffe03f */
[----:B------:R-:W-:Y:S01]  /*5c10*/  FSEL R66, R55, -INF , P4 ;  /* 0xff80000037427808 */ /* 0x000fe20002000000 */
[----:B------:R-:W-:Y:S01]  /*5c20*/  FMUL.FTZ R55, R77, UR58 ;  /* 0x0000003a4d377c20 */ /* 0x000fe20008410000 */
[----:B------:R-:W-:-:S02]  /*5c30*/  FMNMX.FTZ R37, R74, R37, !PT ;  /* 0x000000254a257209 */ /* 0x000fc40007810000 */
[C---:B------:R-:W-:Y:S02]  /*5c40*/  ISETP.GT.AND P4, PT, R39.reuse, 0x41, PT ;  /* 0x000000412700780c */ /* 0x040fe40003f84270 */
[----:B------:R-:W-:Y:S01]  /*5c50*/  FSEL R70, R58, -INF , P3 ;  /* 0xff8000003a467808 */ /* 0x000fe20001800000 */
[----:B------:R-:W-:Y:S01]  /*5c60*/  MUFU.TANH R55, R55 ;  /* 0x0000003700377308 */ /* 0x000fe20000002400 */
[----:B------:R-:W-:Y:S02]  /*5c70*/  FMNMX.FTZ R37, R66, R37, !PT ;  /* 0x0000002542257209 */ /* 0x000fe40007810000 */
[C---:B------:R-:W-:Y:S02]  /*5c80*/  ISETP.GT.AND P3, PT, R39.reuse, 0x48, PT ;  /* 0x000000482700780c */ /* 0x040fe40003f64270 */
[----:B------:R-:W-:Y:S02]  /*5c90*/  FSEL R52, R52, -INF , P4 ;  /* 0xff80000034347808 */ /* 0x000fe40002000000 */
[----:B------:R-:W-:Y:S01]  /*5ca0*/  FMNMX.FTZ R37, R70, R37, !PT ;  /* 0x0000002546257209 */ /* 0x000fe20007810000 */
[----:B------:R-:W3:Y:S01]  /*5cb0*/  MUFU.TANH R58, R87 ;  /* 0x00000057003a7308 */ /* 0x000ee20000002400 */
[----:B------:R-:W-:-:S02]  /*5cc0*/  ISETP.GT.AND P4, PT, R39, 0x49, PT ;  /* 0x000000492700780c */ /* 0x000fc40003f84270 */
[----:B------:R-:W-:Y:S02]  /*5cd0*/  FSEL R56, R56, -INF , P3 ;  /* 0xff80000038387808 */ /* 0x000fe40001800000 */
[----:B------:R-:W-:Y:S02]  /*5ce0*/  FMNMX.FTZ R37, R52, R37, !PT ;  /* 0x0000002534257209 */ /* 0x000fe40007810000 */
[----:B------:R-:W-:Y:S02]  /*5cf0*/  ISETP.GT.AND P3, PT, R39, 0x50, PT ;  /* 0x000000502700780c */ /* 0x000fe40003f64270 */
[----:B------:R-:W-:Y:S01]  /*5d00*/  FSEL R34, R63, -INF , P4 ;  /* 0xff8000003f227808 */ /* 0x000fe20002000000 */
[----:B0-----:R-:W-:Y:S01]  /*5d10*/  IMAD.IADD R63, R35, 0x1, R64 ;  /* 0x00000001233f7824 */ /* 0x001fe200078e0240 */
[----:B------:R-:W-:Y:S01]  /*5d20*/  FMNMX.FTZ R37, R56, R37, !PT ;  /* 0x0000002538257209 */ /* 0x000fe20007810000 */
[----:B------:R-:W-:Y:S01]  /*5d30*/  MUFU.TANH R35, R85 ;  /* 0x0000005500237308 */ /* 0x000fe20000002400 */
[----:B------:R-:W-:-:S02]  /*5d40*/  ISETP.GT.AND P4, PT, R39, 0x51, PT ;  /* 0x000000512700780c */ /* 0x000fc40003f84270 */
[----:B------:R-:W-:Y:S02]  /*5d50*/  FSEL R42, R42, -INF , P3 ;  /* 0xff8000002a2a7808 */ /* 0x000fe40001800000 */
[----:B------:R-:W-:Y:S02]  /*5d60*/  FMNMX.FTZ R37, R34, R37, !PT ;  /* 0x0000002522257209 */ /* 0x000fe40007810000 */
[C---:B------:R-:W-:Y:S02]  /*5d70*/  ISETP.GT.AND P3, PT, R39.reuse, 0x58, PT ;  /* 0x000000582700780c */ /* 0x040fe40003f64270 */
[----:B------:R-:W-:Y:S02]  /*5d80*/  FSEL R36, R36, -INF , P4 ;  /* 0xff80000024247808 */ /* 0x000fe40002000000 */
        /* <DEDUP_REMOVED lines=8> */
[----:B-1----:R-:W-:Y:S02]  /*5e10*/  FSEL R44, R5, -INF , P3 ;  /* 0xff800000052c7808 */ /* 0x002fe40001800000 */
[----:B------:R-:W-:Y:S02]  /*5e20*/  FMNMX.FTZ R37, R40, R37, !PT ;  /* 0x0000002528257209 */ /* 0x000fe40007810000 */
[C---:B------:R-:W-:Y:S02]  /*5e30*/  ISETP.GT.AND P3, PT, R39.reuse, 0x68, PT ;  /* 0x000000682700780c */ /* 0x040fe40003f64270 */
[----:B------:R-:W-:Y:S02]  /*5e40*/  FSEL R46, R46, -INF , P4 ;  /* 0xff8000002e2e7808 */ /* 0x000fe40002000000 */
[----:B------:R-:W-:Y:S02]  /*5e50*/  FMNMX.FTZ R37, R44, R37, !PT ;  /* 0x000000252c257209 */ /* 0x000fe40007810000 */
[----:B------:R-:W-:-:S02]  /*5e60*/  ISETP.GT.AND P4, PT, R39, 0x69, PT ;  /* 0x000000692700780c */ /* 0x000fc40003f84270 */
[----:B--2---:R-:W-:Y:S02]  /*5e70*/  FSEL R54, R54, -INF , P3 ;  /* 0xff80000036367808 */ /* 0x004fe40001800000 */
[----:B------:R-:W-:Y:S02]  /*5e80*/  FMNMX.FTZ R37, R46, R37, !PT ;  /* 0x000000252e257209 */ /* 0x000fe40007810000 */
[C---:B------:R-:W-:Y:S02]  /*5e90*/  ISETP.GT.AND P3, PT, R39.reuse, 0x70, PT ;  /* 0x000000702700780c */ /* 0x040fe40003f64270 */
[----:B------:R-:W-:Y:S02]  /*5ea0*/  FSEL R62, R62, -INF , P4 ;  /* 0xff8000003e3e7808 */ /* 0x000fe40002000000 */
[----:B------:R-:W-:Y:S01]  /*5eb0*/  FMNMX.FTZ R5, R54, R37, !PT ;  /* 0x0000002536057209 */ /* 0x000fe20007810000 */
[----:B------:R-:W-:Y:S01]  /*5ec0*/  FMUL.FTZ R37, R60, UR58 ;  /* 0x0000003a3c257c20 */ /* 0x000fe20008410000 */
[----:B------:R-:W-:-:S02]  /*5ed0*/  ISETP.GT.AND P4, PT, R39, 0x71, PT ;  /* 0x000000712700780c */ /* 0x000fc40003f84270 */
[----:B------:R-:W-:Y:S02]  /*5ee0*/  FSEL R48, R48, -INF , P3 ;  /* 0xff80000030307808 */ /* 0x000fe40001800000 */
[----:B------:R-:W-:Y:S01]  /*5ef0*/  FMNMX.FTZ R5, R62, R5, !PT ;  /* 0x000000053e057209 */ /* 0x000fe20007810000 */
[----:B------:R-:W0:Y:S01]  /*5f00*/  MUFU.TANH R37, R37 ;  /* 0x0000002500257308 */ /* 0x000e220000002400 */
[C---:B------:R-:W-:Y:S02]  /*5f10*/  ISETP.GT.AND P3, PT, R39.reuse, 0x78, PT ;  /* 0x000000782700780c */ /* 0x040fe40003f64270 */
[----:B------:R-:W-:Y:S02]  /*5f20*/  FSEL R50, R50, -INF , P4 ;  /* 0xff80000032327808 */ /* 0x000fe40002000000 */
[----:B------:R-:W-:Y:S02]  /*5f30*/  FMNMX.FTZ R5, R48, R5, !PT ;  /* 0x0000000530057209 */ /* 0x000fe40007810000 */
[----:B------:R-:W-:Y:S01]  /*5f40*/  ISETP.GT.AND P4, PT, R39, 0x79, PT ;  /* 0x000000792700780c */ /* 0x000fe20003f84270 */
[----:B------:R-:W-:Y:S01]  /*5f50*/  FMUL.FTZ R39, R61, UR58 ;  /* 0x0000003a3d277c20 */ /* 0x000fe20008410000 */
[----:B------:R-:W-:-:S02]  /*5f60*/  FSEL R60, R86, -INF , P3 ;  /* 0xff800000563c7808 */ /* 0x000fc40001800000 */
[----:B------:R-:W-:Y:S02]  /*5f70*/  FMNMX.FTZ R5, R50, R5, !PT ;  /* 0x0000000532057209 */ /* 0x000fe40007810000 */
[----:B---3--:R-:W-:Y:S01]  /*5f80*/  FSEL R58, R58, -INF , P4 ;  /* 0xff8000003a3a7808 */ /* 0x008fe20002000000 */
[----:B------:R-:W1:Y:S01]  /*5f90*/  MUFU.TANH R39, R39 ;  /* 0x0000002700277308 */ /* 0x000e620000002400 */
[----:B------:R-:W-:Y:S02]  /*5fa0*/  FMNMX.FTZ R5, R60, R5, !PT ;  /* 0x000000053c057209 */ /* 0x000fe40007810000 */
[C---:B------:R-:W-:Y:S02]  /*5fb0*/  ISETP.GT.AND P4, PT, R63.reuse, RZ, PT ;  /* 0x000000ff3f00720c */ /* 0x040fe40003f84270 */
[----:B------:R-:W-:Y:S02]  /*5fc0*/  FMNMX.FTZ R5, R58, R5, !PT ;  /* 0x000000053a057209 */ /* 0x000fe40007810000 */
[----:B------:R-:W-:-:S02]  /*5fd0*/  ISETP.GT.AND P5, PT, R63, 0x1, PT ;  /* 0x000000013f00780c */ /* 0x000fc40003fa4270 */
[----:B------:R-:W-:Y:S01]  /*5fe0*/  FSEL R0, R0, -INF , P4 ;  /* 0xff80000000007808 */ /* 0x000fe20002000000 */
[----:B------:R-:W2:Y:S01]  /*5ff0*/  SHFL.BFLY PT, R6, R5, 0x2, 0x1f ;  /* 0x0c401f0005067f89 */ /* 0x000ea200000e0000 */
[C---:B------:R-:W-:Y:S02]  /*6000*/  ISETP.GT.AND P4, PT, R63.reuse, 0x8, PT ;  /* 0x000000083f00780c */ /* 0x040fe40003f84270 */
[----:B------:R-:W-:Y:S02]  /*6010*/  FSEL R2, R2, -INF , P5 ;  /* 0xff80000002027808 */ /* 0x000fe40002800000 */
[----:B------:R-:W-:Y:S02]  /*6020*/  ISETP.GT.AND P5, PT, R63, 0x9, PT ;  /* 0x000000093f00780c */ /* 0x000fe40003fa4270 */
[----:B------:R-:W-:Y:S02]  /*6030*/  FSEL R68, R13, -INF , P4 ;  /* 0xff8000000d447808 */ /* 0x000fe40002000000 */
[----:B------:R-:W-:-:S02]  /*6040*/  ISETP.GT.AND P4, PT, R63, 0x10, PT ;  /* 0x000000103f00780c */ /* 0x000fc40003f84270 */
[----:B------:R-:W-:Y:S02]  /*6050*/  FSEL R72, R10, -INF , P5 ;  /* 0xff8000000a487808 */ /* 0x000fe40002800000 */
[C---:B------:R-:W-:Y:S02]  /*6060*/  ISETP.GT.AND P5, PT, R63.reuse, 0x11, PT ;  /* 0x000000113f00780c */ /* 0x040fe40003fa4270 */
[----:B------:R-:W-:Y:S02]  /*6070*/  FSEL R76, R14, -INF , P4 ;  /* 0xff8000000e4c7808 */ /* 0x000fe40002000000 */
[C---:B------:R-:W-:Y:S02]  /*6080*/  ISETP.GT.AND P4, PT, R63.reuse, 0x18, PT ;  /* 0x000000183f00780c */ /* 0x040fe40003f84270 */
[----:B------:R-:W-:Y:S02]  /*6090*/  FSEL R78, R12, -INF , P5 ;  /* 0xff8000000c4e7808 */ /* 0x000fe40002800000 */
[----:B------:R-:W-:-:S02]  /*60a0*/  ISETP.GT.AND P5, PT, R63, 0x19, PT ;  /* 0x000000193f00780c */ /* 0x000fc40003fa4270 */
[----:B------:R-:W-:Y:S02]  /*60b0*/  FSEL R80, R15, -INF , P4 ;  /* 0xff8000000f507808 */ /* 0x000fe40002000000 */
[----:B--2---:R-:W-:Y:S02]  /*60c0*/  FMNMX.FTZ R6, R5, R6, !PT ;  /* 0x0000000605067209 */ /* 0x004fe40007810000 */
[----:B------:R-:W2:Y:S01]  /*60d0*/  LDC R5, c[0x0][0x988] ;  /* 0x00026200ff057b82 */ /* 0x000ea20000000800 */
[----:B------:R-:W-:Y:S02]  /*60e0*/  WARPGROUP.DEPBAR.LE gsb0, 0x0 ;  /* 0x00008000000079c5 */ /* 0x000fe40000010000 */
[----:B------:R-:W3:Y:S01]  /*60f0*/  SHFL.BFLY PT, R61, R6, 0x1, 0x1f ;  /* 0x0c201f00063d7f89 */ /* 0x000ee200000e0000 */
[----:B------:R-:W-:Y:S01]  /*6100*/  ISETP.GT.AND P4, PT, R63, 0x20, PT ;  /* 0x000000203f00780c */ /* 0x000fe20003f84270 */
[----:B------:R-:W-:Y:S01]  /*6110*/  WARPGROUP.ARRIVE ;  /* 0x00000000000079c5 */ /* 0x000fe20000000000 */
[----:B------:R-:W-:-:S02]  /*6120*/  FSEL R82, R20, -INF , P5 ;  /* 0xff80000014527808 */ /* 0x000fc40002800000 */
[----:B------:R-:W-:-:S03]  /*6130*/  ISETP.GT.AND P5, PT, R63, 0x21, PT ;  /* 0x000000213f00780c */ /* 0x000fc60003fa4270 */
[----:B------:R-:W-:Y:S01]  /*6140*/  HGMMA.64x128x16.F32.BF16 R88, R156, gdesc[UR8].tnspB, R88, gsb0 ;  /* 0x41e000089c587df0 */ /* 0x000fe20008001858 */
[----:B------:R-:W-:Y:S02]  /*6150*/  FSEL R86, R21, -INF , P5 ;  /* 0xff80000015567808 */ /* 0x000fe40002800000 */
[----:B------:R-:W-:-:S04]  /*6160*/  ISETP.GT.AND P5, PT, R63, 0x29, PT ;  /* 0x000000293f00780c */ /* 0x000fc80003fa4270 */
[----:B------:R-:W-:Y:S02]  /*6170*/  FSEL R26, R26, -INF , P5 ;  /* 0xff8000001a1a7808 */ /* 0x000fe40002800000 */
[C---:B------:R-:W-:Y:S02]  /*6180*/  ISETP.GT.AND P5, PT, R63.reuse, 0x31, PT ;  /* 0x000000313f00780c */ /* 0x040fe40003fa4270 */
[----:B---3--:R-:W-:Y:S01]  /*6190*/  FMNMX.FTZ R6, R6, R61, !PT ;  /* 0x0000003d06067209 */ /* 0x008fe20007810000 */
[----:B------:R-:W-:Y:S01]  /*61a0*/  FMUL.FTZ R61, R84, UR58 ;  /* 0x0000003a543d7c20 */ /* 0x000fe20008410000 */
[----:B------:R-:W-:Y:S02]  /*61b0*/  FSEL R84, R24, -INF , P4 ;  /* 0xff80000018547808 */ /* 0x000fe40002000000 */
[C---:B------:R-:W-:Y:S01]  /*61c0*/  FSETP.NEU.FTZ.AND P3, PT, R6.reuse, -INF , PT ;  /* 0xff8000000600780b */ /* 0x040fe20003f7d000 */
[----:B--2---:R-:W-:Y:S01]  /*61d0*/  FMUL.FTZ R65, R6, R5 ;  /* 0x0000000506417220 */ /* 0x004fe20000410000 */
[----:B------:R-:W-:Y:S01]  /*61e0*/  ISETP.GT.AND P4, PT, R63, 0x28, PT ;  /* 0x000000283f00780c */ /* 0x000fe20003f84270 */
[----:B------:R-:W2:Y:S03]  /*61f0*/  MUFU.TANH R61, R61 ;  /* 0x0000003d003d7308 */ /* 0x000ea60000002400 */
[----:B------:R-:W-:-:S02]  /*6200*/  FSEL R33, R65, RZ, P3 ;  /* 0x000000ff41217208 */ /* 0x000fc40001800000 */
[----:B------:R-:W-:Y:S02]  /*6210*/  FMNMX.FTZ R65, R0, R9, !PT ;  /* 0x0000000900417209 */ /* 0x000fe40007810000 */
        /* <DEDUP_REMOVED lines=11> */
[-CC-:B------:R-:W-:Y:S01]  /*62d0*/  FFMA.FTZ R175, R170, R5.reuse, -R33.reuse ;  /* 0x00000005aaaf7223 */ /* 0x180fe20000010821 */
[C---:B------:R-:W-:Y:S01]  /*62e0*/  ISETP.GT.AND P4, PT, R63.reuse, 0x38, PT ;  /* 0x000000383f00780c */ /* 0x040fe20003f84270 */
[--C-:B------:R-:W-:Y:S01]  /*62f0*/  FFMA.FTZ R177, R182, R5, -R33.reuse ;  /* 0x00000005b6b17223 */ /* 0x100fe20000010821 */
        /* <DEDUP_REMOVED lines=42> */
[----:B0-----:R-:W-:Y:S01]  /*65a0*/  FSEL R180, R37, -INF , P4 ;  /* 0xff80000025b47808 */ /* 0x001fe20002000000 */
[--C-:B------:R-:W-:Y:S01]  /*65b0*/  FFMA.FTZ R52, R52, R5, -R33.reuse ;  /* 0x0000000534347223 */ /* 0x100fe20000010821 */
[----:B------:R-:W-:Y:S01]  /*65c0*/  FMNMX.FTZ R65, R30, R65, !PT ;  /* 0x000000411e417209 */ /* 0x000fe20007810000 */
[----:B------:R-:W-:Y:S01]  /*65d0*/  MUFU.EX2 R12, R12 ;  /* 0x0000000c000c7308 */ /* 0x000fe20000000800 */
[----:B------:R-:W-:Y:S01]  /*65e0*/  ISETP.GT.AND P4, PT, R63, 0x50, PT ;  /* 0x000000503f00780c */ /* 0x000fe20003f84270 */
[--C-:B------:R-:W-:Y:S01]  /*65f0*/  FFMA.FTZ R167, R56, R5, -R33.reuse ;  /* 0x0000000538a77223 */ /* 0x100fe20000010821 */
[----:B------:R-:W-:Y:S01]  /*6600*/  FMNMX.FTZ R65, R174, R65, !PT ;  /* 0x00000041ae417209 */ /* 0x000fe20007810000 */
[-CC-:B------:R-:W-:Y:S01]  /*6610*/  FFMA.FTZ R34, R34, R5.reuse, -R33.reuse ;  /* 0x0000000522227223 */ /* 0x180fe20000010821 */
[----:B-1----:R-:W-:Y:S01]  /*6620*/  FSEL R172, R39, -INF , P5 ;  /* 0xff80000027ac7808 */ /* 0x002fe20002800000 */
[--C-:B------:R-:W-:Y:S01]  /*6630*/  FFMA.FTZ R36, R36, R5, -R33.reuse ;  /* 0x0000000524247223 */ /* 0x100fe20000010821 */
[----:B------:R-:W-:Y:S01]  /*6640*/  FMNMX.FTZ R65, R32, R65, !PT ;  /* 0x0000004120417209 */ /* 0x000fe20007810000 */
[----:B------:R-:W-:Y:S01]  /*6650*/  MUFU.EX2 R177, R177 ;  /* 0x000000b100b17308 */ /* 0x000fe20000000800 */
[----:B------:R-:W-:Y:S01]  /*6660*/  ISETP.GT.AND P5, PT, R63, 0x51, PT ;  /* 0x000000513f00780c */ /* 0x000fe20003fa4270 */
[----:B------:R-:W-:Y:S01]  /*6670*/  FFMA.FTZ R25, R60, R5, -R33 ;  /* 0x000000053c197223 */ /* 0x000fe20000010821 */
[----:B------:R-:W-:-:S02]  /*6680*/  FMNMX.FTZ R65, R180, R65, !PT ;  /* 0x00000041b4417209 */ /* 0x000fc40007810000 */
[----:B------:R-:W-:Y:S02]  /*6690*/  FSEL R170, R43, -INF , P4 ;  /* 0xff8000002baa7808 */ /* 0x000fe40002000000 */
[----:B------:R-:W-:Y:S01]  /*66a0*/  FMNMX.FTZ R65, R172, R65, !PT ;  /* 0x00000041ac417209 */ /* 0x000fe20007810000 */
[----:B------:R-:W-:Y:S01]  /*66b0*/  MUFU.EX2 R14, R14 ;  /* 0x0000000e000e7308 */ /* 0x000fe20000000800 */
[----:B------:R-:W-:Y:S02]  /*66c0*/  ISETP.GT.AND P4, PT, R63, 0x58, PT ;  /* 0x000000583f00780c */ /* 0x000fe40003f84270 */
[----:B------:R-:W-:Y:S02]  /*66d0*/  FSEL R182, R41, -INF , P5 ;  /* 0xff80000029b67808 */ /* 0x000fe40002800000 */
[----:B------:R-:W-:Y:S02]  /*66e0*/  FMNMX.FTZ R65, R170, R65, !PT ;  /* 0x00000041aa417209 */ /* 0x000fe40007810000 */
[----:B------:R-:W-:Y:S01]  /*66f0*/  ISETP.GT.AND P5, PT, R63, 0x59, PT ;  /* 0x000000593f00780c */ /* 0x000fe20003fa4270 */
[----:B------:R-:W-:Y:S01]  /*6700*/  MUFU.EX2 R179, R179 ;  /* 0x000000b300b37308 */ /* 0x000fe20000000800 */
[----:B------:R-:W-:-:S02]  /*6710*/  FSEL R168, R47, -INF , P4 ;  /* 0xff8000002fa87808 */ /* 0x000fc40002000000 */
[----:B------:R-:W-:Y:S02]  /*6720*/  FMNMX.FTZ R65, R182, R65, !PT ;  /* 0x00000041b6417209 */ /* 0x000fe40007810000 */
[----:B------:R-:W-:Y:S02]  /*6730*/  ISETP.GT.AND P4, PT, R63, 0x60, PT ;  /* 0x000000603f00780c */ /* 0x000fe40003f84270 */
[----:B------:R-:W-:Y:S01]  /*6740*/  FSEL R200, R45, -INF , P5 ;  /* 0xff8000002dc87808 */ /* 0x000fe20002800000 */
[----:B------:R-:W-:Y:S01]  /*6750*/  MUFU.EX2 R20, R20 ;  /* 0x0000001400147308 */ /* 0x000fe20000000800 */
[----:B------:R-:W-:Y:S02]  /*6760*/  FMNMX.FTZ R65, R168, R65, !PT ;  /* 0x00000041a8417209 */ /* 0x000fe40007810000 */
[----:B------:R-:W-:Y:S02]  /*6770*/  ISETP.GT.AND P5, PT, R63, 0x61, PT ;  /* 0x000000613f00780c */ /* 0x000fe40003fa4270 */
[----:B------:R-:W-:-:S02]  /*6780*/  FSEL R166, R49, -INF , P4 ;  /* 0xff80000031a67808 */ /* 0x000fc40002000000 */
[----:B------:R-:W-:Y:S01]  /*6790*/  FMNMX.FTZ R65, R200, R65, !PT ;  /* 0x00000041c8417209 */ /* 0x000fe20007810000 */
[----:B------:R-:W-:Y:S01]  /*67a0*/  MUFU.EX2 R173, R173 ;  /* 0x000000ad00ad7308 */ /* 0x000fe20000000800 */
[----:B------:R-:W-:Y:S02]  /*67b0*/  ISETP.GT.AND P4, PT, R63, 0x68, PT ;  /* 0x000000683f00780c */ /* 0x000fe40003f84270 */
[----:B------:R-:W-:Y:S01]  /*67c0*/  FSEL R202, R51, -INF , P5 ;  /* 0xff80000033ca7808 */ /* 0x000fe20002800000 */
[----:B------:R-:W-:Y:S01]  /*67d0*/  IMAD.U32 R51, RZ, RZ, UR7 ;  /* 0x00000007ff337e24 */ /* 0x000fe2000f8e00ff */
[----:B------:R-:W-:Y:S01]  /*67e0*/  FMNMX.FTZ R65, R166, R65, !PT ;  /* 0x00000041a6417209 */ /* 0x000fe20007810000 */
[----:B------:R-:W-:Y:S01]  /*67f0*/  UMOV UR7, 0x40000040 ;  /* 0x4000004000077882 */ /* 0x000fe20000000000 */
[----:B------:R-:W-:Y:S01]  /*6800*/  ISETP.GT.AND P5, PT, R63, 0x69, PT ;  /* 0x000000693f00780c */ /* 0x000fe20003fa4270 */
[----:B------:R-:W-:Y:S01]  /*6810*/  MUFU.EX2 R24, R24 ;  /* 0x0000001800187308 */ /* 0x000fe20000000800 */
[----:B------:R-:W-:-:S02]  /*6820*/  FSEL R204, R53, -INF , P4 ;  /* 0xff80000035cc7808 */ /* 0x000fc40002000000 */
[----:B------:R-:W-:Y:S02]  /*6830*/  FMNMX.FTZ R65, R202, R65, !PT ;  /* 0x00000041ca417209 */ /* 0x000fe40007810000 */
[----:B------:R-:W-:Y:S01]  /*6840*/  ISETP.GT.AND P4, PT, R63, 0x70, PT ;  /* 0x000000703f00780c */ /* 0x000fe20003f84270 */
[----:B------:R-:W-:Y:S02]  /*6850*/  WARPGROUP.DEPBAR.LE gsb0, 0x0 ;  /* 0x00008000000079c5 */ /* 0x000fe40000010000 */
[----:B------:R-:W-:Y:S01]  /*6860*/  FSEL R206, R55, -INF , P5 ;  /* 0xff80000037ce7808 */ /* 0x000fe20002800000 */
[----:B------:R-:W-:Y:S01]  /*6870*/  WARPGROUP.ARRIVE ;  /* 0x00000000000079c5 */ /* 0x000fe20000000000 */
[----:B------:R-:W-:Y:S01]  /*6880*/  FMNMX.FTZ R65, R204, R65, !PT ;  /* 0x00000041cc417209 */ /* 0x000fe20007810000 */
[----:B------:R-:W-:Y:S01]  /*6890*/  MUFU.EX2 R175, R175 ;  /* 0x000000af00af7308 */ /* 0x000fe20000000800 */
[----:B------:R-:W-:Y:S02]  /*68a0*/  ISETP.GT.AND P5, PT, R63, 0x71, PT ;  /* 0x000000713f00780c */ /* 0x000fe40003fa4270 */
[----:B------:R-:W-:Y:S01]  /*68b0*/  FSEL R74, R59, -INF , P4 ;  /* 0xff8000003b4a7808 */ /* 0x000fe20002000000 */
[----:B------:R-:W-:Y:S01]  /*68c0*/  HGMMA.64x128x16.F32.BF16 R88, R152, gdesc[UR4].tnspB, R88, gsb0 ;  /* 0x41e0000498587df0 */ /* 0x000fe20008001858 */
[----:B------:R-:W-:-:S02]  /*68d0*/  FMNMX.FTZ R65, R206, R65, !PT ;  /* 0x00000041ce417209 */ /* 0x000fc40007810000 */
[----:B------:R-:W-:Y:S01]  /*68e0*/  ISETP.GT.AND P4, PT, R63, 0x78, PT ;  /* 0x000000783f00780c */ /* 0x000fe20003f84270 */
[----:B------:R-:W-:Y:S01]  /*68f0*/  MUFU.EX2 R28, R28 ;  /* 0x0000001c001c7308 */ /* 0x000fe20000000800 */
[----:B------:R-:W-:Y:S02]  /*6900*/  FSEL R208, R57, -INF , P5 ;  /* 0xff80000039d07808 */ /* 0x000fe40002800000 */
[----:B------:R-:W-:Y:S02]  /*6910*/  FMNMX.FTZ R65, R74, R65, !PT ;  /* 0x000000414a417209 */ /* 0x000fe40007810000 */
[----:B------:R-:W-:Y:S02]  /*6920*/  ISETP.GT.AND P5, PT, R63, 0x79, PT ;  /* 0x000000793f00780c */ /* 0x000fe40003fa4270 */
[----:B--2---:R-:W-:Y:S01]  /*6930*/  FSEL R210, R61, -INF , P4 ;  /* 0xff8000003dd27808 */ /* 0x004fe20002000000 */
[----:B------:R-:W-:Y:S01]  /*6940*/  MUFU.EX2 R169, R169 ;  /* 0x000000a900a97308 */ /* 0x000fe20000000800 */
[----:B------:R-:W-:-:S02]  /*6950*/  FMNMX.FTZ R65, R208, R65, !PT ;  /* 0x00000041d0417209 */ /* 0x000fc40007810000 */
[----:B------:R-:W-:Y:S02]  /*6960*/  FSEL R212, R35, -INF , P5 ;  /* 0xff80000023d47808 */ /* 0x000fe40002800000 */
[----:B------:R-:W-:-:S03]  /*6970*/  FMNMX.FTZ R65, R210, R65, !PT ;  /* 0x00000041d2417209 */ /* 0x000fc60007810000 */
[----:B------:R-:W-:Y:S01]  /*6980*/  MUFU.EX2 R164, R164 ;  /* 0x000000a400a47308 */ /* 0x000fe20000000800 */
[----:B------:R-:W-:-:S05]  /*6990*/  FMNMX.FTZ R65, R212, R65, !PT ;  /* 0x00000041d4417209 */ /* 0x000fca0007810000 */
[----:B------:R-:W0:Y:S02]  /*69a0*/  SHFL.BFLY PT, R10, R65, 0x2, 0x1f ;  /* 0x0c401f00410a7f89 */ /* 0x000e2400000e0000 */
        /* <DEDUP_REMOVED lines=9> */
[----:B0-----:R-:W-:Y:S01]  /*6a40*/  FMNMX.FTZ R10, R21, R10, !PT ;  /* 0x0000000a150a7209 */ /* 0x001fe20007810000 */
[-CC-:B------:R-:W-:Y:S01]  /*6a50*/  FFMA.FTZ R21, R48, R5.reuse, -R33.reuse ;  /* 0x0000000530157223 */ /* 0x180fe20000010821 */
[----:B------:R-:W-:-:S02]  /*6a60*/  FFMA.FTZ R33, R58, R5, -R33 ;  /* 0x000000053a217223 */ /* 0x000fc40000010821 */
[C---:B------:R-:W-:Y:S01]  /*6a70*/  FSETP.NEU.FTZ.AND P4, PT, R10.reuse, -INF , PT ;  /* 0xff8000000a00780b */ /* 0x040fe20003f9d000 */
[----:B------:R-:W-:Y:S02]  /*6a80*/  FMUL.FTZ R27, R10, R5 ;  /* 0x000000050a1b7220 */ /* 0x000fe40000410000 */
[----:B------:R-:W-:Y:S03]  /*6a90*/  MUFU.EX2 R36, R36 ;  /* 0x0000002400247308 */ /* 0x000fe60000000800 */
[----:B------:R-:W-:-:S05]  /*6aa0*/  FSEL R27, R27, RZ, P4 ;  /* 0x000000ff1b1b7208 */ /* 0x000fca0002000000 */
[----:B------:R-:W-:Y:S01]  /*6ab0*/  MUFU.EX2 R163, R163 ;  /* 0x000000a300a37308 */ /* 0x000fe20000000800 */
        /* <DEDUP_REMOVED lines=17> */
[----:B------:R0:W1:Y:S01]  /*6bd0*/  MUFU.EX2 R0, R49 ;  /* 0x0000003100007308 */ /* 0x0000620000000800 */
[----:B------:R-:W-:Y:S02]  /*6be0*/  @!P1 VIADD R9, R9, 0x34840 ;  /* 0x0003484009099836 */ /* 0x000fe40000000000 */
[-CC-:B------:R-:W-:Y:S01]  /*6bf0*/  FFMA.FTZ R56, R86, R5.reuse, -R27.reuse ;  /* 0x0000000556387223 */ /* 0x180fe2000001081b */
[-CC-:B------:R-:W-:Y:S01]  /*6c00*/  FFMA.FTZ R41, R160, R5.reuse, -R27.reuse ;  /* 0x00000005a0297223 */ /* 0x180fe2000001081b */
[-CC-:B------:R-:W-:Y:S01]  /*6c10*/  FFMA.FTZ R26, R26, R5.reuse, -R27.reuse ;  /* 0x000000051a1a7223 */ /* 0x180fe2000001081b */
[-C--:B------:R-:W-:Y:S01]  /*6c20*/  FFMA.FTZ R43, R162, R5.reuse, -R27 ;  /* 0x00000005a22b7223 */ /* 0x080fe2000001081b */
[----:B------:R-:W-:Y:S01]  /*6c30*/  @!P1 PRMT R47, RZ, 0x654, R9 ;  /* 0x00000654ff2f9816 */ /* 0x000fe20000000009 */
[-CC-:B------:R-:W-:Y:S01]  /*6c40*/  FFMA.FTZ R60, R178, R5.reuse, -R27.reuse ;  /* 0x00000005b23c7223 */ /* 0x180fe2000001081b */
[----:B------:R-:W2:Y:S01]  /*6c50*/  MUFU.EX2 R2, R2 ;  /* 0x0000000200027308 */ /* 0x000ea20000000800 */
[-CC-:B------:R-:W-:Y:S01]  /*6c60*/  FFMA.FTZ R45, R176, R5.reuse, -R27.reuse ;  /* 0x00000005b02d7223 */ /* 0x180fe2000001081b */
[-CC-:B------:R-:W-:Y:S01]  /*6c70*/  FFMA.FTZ R30, R30, R5.reuse, -R27.reuse ;  /* 0x000000051e1e7223 */ /* 0x180fe2000001081b */
[-CC-:B------:R-:W-:Y:S01]  /*6c80*/  FFMA.FTZ R7, R174, R5.reuse, -R27.reuse ;  /* 0x00000005ae077223 */ /* 0x180fe2000001081b */
[-CC-:B------:R-:W-:Y:S01]  /*6c90*/  FFMA.FTZ R32, R32, R5.reuse, -R27.reuse ;  /* 0x0000000520207223 */ /* 0x180fe2000001081b */
[----:B------:R-:W-:Y:S01]  /*6ca0*/  FFMA.FTZ R180, R180, R5, -R27 ;  /* 0x00000005b4b47223 */ /* 0x000fe2000001081b */
[----:B0-----:R-:W-:-:S02]  /*6cb0*/  @!P1 VIADD R49, R51, 0x34860 ;  /* 0x0003486033319836 */ /* 0x001fc40000000000 */
[----:B------:R-:W-:Y:S01]  /*6cc0*/  FFMA.FTZ R160, R170, R5, -R27 ;  /* 0x00000005aaa07223 */ /* 0x000fe2000001081b */
[----:B------:R-:W0:Y:S01]  /*6cd0*/  MUFU.EX2 R46, R46 ;  /* 0x0000002e002e7308 */ /* 0x000e220000000800 */
[----:B-1----:R-:W-:Y:S01]  /*6ce0*/  FFMA.FTZ R3, R0, R3, R181 ;  /* 0x0000000300037223 */ /* 0x002fe200000100b5 */
[-C--:B------:R-:W-:Y:S01]  /*6cf0*/  FFMA.FTZ R182, R182, R5.reuse, -R27 ;  /* 0x00000005b6b67223 */ /* 0x080fe2000001081b */
[----:B------:R-:W-:Y:S01]  /*6d00*/  @!P1 PRMT R49, RZ, 0x654, R49 ;  /* 0x00000654ff319816 */ /* 0x000fe20000000031 */
[-C--:B------:R-:W-:Y:S01]  /*6d10*/  FFMA.FTZ R168, R168, R5.reuse, -R27 ;  /* 0x00000005a8a87223 */ /* 0x080fe2000001081b */
[----:B------:R-:W-:Y:S01]  /*6d20*/  FADD.FTZ R68, R64, R3 ;  /* 0x0000000340447221 */ /* 0x000fe20000010000 */
        /* <DEDUP_REMOVED lines=8> */
[----:B------:R-:W-:Y:S01]  /*6db0*/  FFMA.FTZ R210, R210, R5, -R27 ;  /* 0x00000005d2d27223 */ /* 0x000fe2000001081b */
[----:B------:R-:W-:-:S02]  /*6dc0*/  WARPGROUP.DEPBAR.LE gsb0, 0x0 ;  /* 0x00008000000079c5 */ /* 0x000fc40000010000 */
[----:B------:R-:W3:Y:S01]  /*6dd0*/  MUFU.EX2 R48, R48 ;  /* 0x0000003000307308 */ /* 0x000ee20000000800 */
[----:B------:R2:W-:Y:S01]  /*6de0*/  @!P1 SYNCS.ARRIVE.TRANS64.RED.A1T0 RZ, [R47+URZ], RZ ;  /* 0x000000ff2fff99a7 */ /* 0x0005e2000810043f */
[C---:B------:R-:W-:Y:S01]  /*6df0*/  ISETP.GT.AND P3, PT, R8.reuse, R11, PT ;  /* 0x0000000b0800720c */ /* 0x040fe20003f64270 */
[----:B------:R-:W-:Y:S01]  /*6e00*/  VIADD R8, R8, 0xffffffff ;  /* 0xffffffff08087836 */ /* 0x000fe20000000000 */
[----:B------:R-:W-:-:S04]  /*6e10*/  F2FP.BF16.F32.PACK_AB R181, R64, R181 ;  /* 0x000000b540b5723e */ /* 0x000fc800000010ff */
[----:B------:R-:W4:Y:S01]  /*6e20*/  MUFU.EX2 R35, R35 ;  /* 0x0000002300237308 */ /* 0x000f220000000800 */
[----:B--2---:R-:W-:Y:S01]  /*6e30*/  FFMA.FTZ R47, R2, R4, R29 ;  /* 0x00000004022f7223 */ /* 0x004fe2000001001d */
[-CC-:B------:R-:W-:Y:S01]  /*6e40*/  FFMA.FTZ R4, R172, R5.reuse, -R27.reuse ;  /* 0x00000005ac047223 */ /* 0x180fe2000001081b */
[----:B------:R2:W-:Y:S01]  /*6e50*/  @!P1 SYNCS.ARRIVE.TRANS64.RED.A1T0 RZ, [R49+URZ], RZ ;  /* 0x000000ff31ff99a7 */ /* 0x0005e2000810043f */
[----:B------:R-:W-:Y:S01]  /*6e60*/  FFMA.FTZ R27, R212, R5, -R27 ;  /* 0x00000005d41b7223 */ /* 0x000fe2000001081b */
[----:B0-----:R-:W-:Y:S01]  /*6e70*/  FADD.FTZ R62, R46, R47 ;  /* 0x0000002f2e3e7221 */ /* 0x001fe20000010000 */
[----:B------:R-:W-:Y:S01]  /*6e80*/  FADD.FTZ R47, R183, R68 ;  /* 0x00000044b72f7221 */ /* 0x000fe20000010000 */
[C---:B------:R-:W-:Y:S01]  /*6e90*/  F2FP.BF16.F32.PACK_AB R183, R12.reuse, R183 ;  /* 0x000000b70cb7723e */ /* 0x040fe200000010ff */
[----:B------:R-:W0:Y:S01]  /*6ea0*/  MUFU.EX2 R50, R50 ;  /* 0x0000003200327308 */ /* 0x000e220000000800 */
[----:B-1----:R-:W-:Y:S01]  /*6eb0*/  FADD.FTZ R3, R31, R62 ;  /* 0x0000003e1f037221 */ /* 0x002fe20000010000 */
[----:B------:R-:W-:-:S03]  /*6ec0*/  FADD.FTZ R62, R12, R47 ;  /* 0x0000002f0c3e7221 */ /* 0x000fc60000010000 */
[----:B---3--:R-:W-:Y:S01]  /*6ed0*/  FADD.FTZ R58, R48, R3 ;  /* 0x00000003303a7221 */ /* 0x008fe20000010000 */
[----:B------:R-:W-:Y:S01]  /*6ee0*/  FADD.FTZ R47, R177, R62 ;  /* 0x0000003eb12f7221 */ /* 0x000fe20000010000 */
[C---:B------:R-:W-:Y:S01]  /*6ef0*/  F2FP.BF16.F32.PACK_AB R177, R14.reuse, R177 ;  /* 0x000000b10eb1723e */ /* 0x040fe200000010ff */
[----:B------:R-:W1:Y:S01]  /*6f00*/  MUFU.EX2 R37, R37 ;  /* 0x0000002500257308 */ /* 0x000e620000000800 */
[----:B----4-:R-:W-:Y:S01]  /*6f10*/  FADD.FTZ R3, R35, R58 ;  /* 0x0000003a23037221 */ /* 0x010fe20000010000 */
[----:B------:R-:W-:-:S04]  /*6f20*/  FADD.FTZ R62, R14, R47 ;  /* 0x0000002f0e3e7221 */ /* 0x000fc80000010000 */
[----:B------:R-:W-:Y:S01]  /*6f30*/  FADD.FTZ R47, R179, R62 ;  /* 0x0000003eb32f7221 */ /* 0x000fe20000010000 */
[----:B------:R-:W-:Y:S01]  /*6f40*/  F2FP.BF16.F32.PACK_AB R179, R20, R179 ;  /* 0x000000b314b3723e */ /* 0x000fe200000010ff */
[----:B------:R-:W3:Y:S01]  /*6f50*/  MUFU.EX2 R54, R54 ;  /* 0x0000003600367308 */ /* 0x000ee20000000800 */
[----:B0-----:R-:W-:Y:S01]  /*6f60*/  FADD.FTZ R58, R50, R3 ;  /* 0x00000003323a7221 */ /* 0x001fe20000010000 */
[----:B------:R-:W-:Y:S01]  /*6f70*/  FADD.FTZ R62, R20, R47 ;  /* 0x0000002f143e7221 */ /* 0x000fe20000010000 */
[----:B------:R-:W-:-:S03]  /*6f80*/  F2FP.BF16.F32.PACK_AB R176, R50, R35 ;  /* 0x0000002332b0723e */ /* 0x000fc600000010ff */
[----:B------:R-:W-:Y:S01]  /*6f90*/  FADD.FTZ R47, R173, R62 ;  /* 0x0000003ead2f7221 */ /* 0x000fe20000010000 */
[C---:B------:R-:W-:Y:S01]  /*6fa0*/  F2FP.BF16.F32.PACK_AB R173, R24.reuse, R173 ;  /* 0x000000ad18ad723e */ /* 0x040fe200000010ff */
[----:B------:R-:W0:Y:S01]  /*6fb0*/  MUFU.EX2 R39, R39 ;  /* 0x0000002700277308 */ /* 0x000e220000000800 */
[----:B-1----:R-:W-:Y:S01]  /*6fc0*/  FADD.FTZ R3, R37, R58 ;  /* 0x0000003a25037221 */ /* 0x002fe20000010000 */
[----:B------:R-:W-:-:S04]  /*6fd0*/  FADD.FTZ R62, R24, R47 ;  /* 0x0000002f183e7221 */ /* 0x000fc80000010000 */
[----:B------:R-:W-:Y:S01]  /*6fe0*/  FADD.FTZ R47, R175, R62 ;  /* 0x0000003eaf2f7221 */ /* 0x000fe20000010000 */
[----:B------:R-:W-:Y:S01]  /*6ff0*/  F2FP.BF16.F32.PACK_AB R175, R28, R175 ;  /* 0x000000af1caf723e */ /* 0x000fe200000010ff */
[----:B------:R-:W1:Y:S01]  /*7000*/  MUFU.EX2 R56, R56 ;  /* 0x0000003800387308 */ /* 0x000e620000000800 */
[----:B---3--:R-:W-:Y:S01]  /*7010*/  FADD.FTZ R58, R54, R3 ;  /* 0x00000003363a7221 */ /* 0x008fe20000010000 */
[----:B------:R-:W-:Y:S01]  /*7020*/  FADD.FTZ R62, R28, R47 ;  /* 0x0000002f1c3e7221 */ /* 0x000fe20000010000 */
[----:B------:R-:W-:-:S03]  /*7030*/  F2FP.BF16.F32.PACK_AB R178, R54, R37 ;  /* 0x0000002536b2723e */ /* 0x000fc600000010ff */
[----:B------:R-:W-:Y:S01]  /*7040*/  FADD.FTZ R47, R169, R62 ;  /* 0x0000003ea92f7221 */ /* 0x000fe20000010000 */
[C---:B------:R-:W-:Y:S01]  /*7050*/  F2FP.BF16.F32.PACK_AB R169, R164.reuse, R169 ;  /* 0x000000a9a4a9723e */ /* 0x040fe200000010ff */
[----:B------:R-:W3:Y:S01]  /*7060*/  MUFU.EX2 R41, R41 ;  /* 0x0000002900297308 */ /* 0x000ee20000000800 */
[----:B0-----:R-:W-:Y:S01]  /*7070*/  FADD.FTZ R3, R39, R58 ;  /* 0x0000003a27037221 */ /* 0x001fe20000010000 */
[----:B------:R-:W-:-:S06]  /*7080*/  FADD.FTZ R14, R164, R47 ;  /* 0x0000002fa40e7221 */ /* 0x000fcc0000010000 */
[----:B------:R-:W0:Y:S01]  /*7090*/  MUFU.EX2 R26, R26 ;  /* 0x0000001a001a7308 */ /* 0x000e220000000800 */
[C---:B-1----:R-:W-:Y:S01]  /*70a0*/  FADD.FTZ R58, R56.reuse, R3 ;  /* 0x00000003383a7221 */ /* 0x042fe20000010000 */
[----:B------:R-:W-:-:S06]  /*70b0*/  F2FP.BF16.F32.PACK_AB R172, R56, R39 ;  /* 0x0000002738ac723e */ /* 0x000fcc00000010ff */
[----:B------:R-:W1:Y:S01]  /*70c0*/  MUFU.EX2 R43, R43 ;  /* 0x0000002b002b7308 */ /* 0x000e620000000800 */
[----:B---3--:R-:W-:-:S07]  /*70d0*/  FADD.FTZ R3, R41, R58 ;  /* 0x0000003a29037221 */ /* 0x008fce0000010000 */
[----:B------:R-:W3:Y:S01]  /*70e0*/  MUFU.EX2 R60, R60 ;  /* 0x0000003c003c7308 */ /* 0x000ee20000000800 */
[C---:B0-----:R-:W-:Y:S01]  /*70f0*/  FADD.FTZ R58, R26.reuse, R3 ;  /* 0x000000031a3a7221 */ /* 0x041fe20000010000 */
[----:B------:R-:W-:-:S06]  /*7100*/  F2FP.BF16.F32.PACK_AB R174, R26, R41 ;  /* 0x000000291aae723e */ /* 0x000fcc00000010ff */
[----:B------:R-:W0:Y:S01]  /*7110*/  MUFU.EX2 R45, R45 ;  /* 0x0000002d002d7308 */ /* 0x000e220000000800 */
[----:B-1----:R-:W-:-:S07]  /*7120*/  FADD.FTZ R3, R43, R58 ;  /* 0x0000003a2b037221 */ /* 0x002fce0000010000 */
[----:B------:R-:W1:Y:S01]  /*7130*/  MUFU.EX2 R30, R30 ;  /* 0x0000001e001e7308 */ /* 0x000e620000000800 */
[----:B---3--:R-:W-:-:S07]  /*7140*/  FADD.FTZ R12, R60, R3 ;  /* 0x000000033c0c7221 */ /* 0x008fce0000010000 */
[----:B------:R-:W3:Y:S01]  /*7150*/  MUFU.EX2 R7, R7 ;  /* 0x0000000700077308 */ /* 0x000ee20000000800 */
[----:B0-----:R-:W-:-:S07]  /*7160*/  FADD.FTZ R3, R45, R12 ;  /* 0x0000000c2d037221 */ /* 0x001fce0000010000 */
[----:B------:R-:W0:Y:S01]  /*7170*/  MUFU.EX2 R32, R32 ;  /* 0x0000002000207308 */ /* 0x000e220000000800 */
[C---:B-1----:R-:W-:Y:S01]  /*7180*/  FADD.FTZ R12, R30.reuse, R3 ;  /* 0x000000031e0c7221 */ /* 0x042fe20000010000 */
[----:B------:R-:W-:-:S06]  /*7190*/  F2FP.BF16.F32.PACK_AB R170, R30, R45 ;  /* 0x0000002d1eaa723e */ /* 0x000fcc00000010ff */
[----:B------:R1:W4:Y:S01]  /*71a0*/  MUFU.EX2 R9, R180 ;  /* 0x000000b400097308 */ /* 0x0003220000000800 */
[----:B---3--:R-:W-:-:S07]  /*71b0*/  FADD.FTZ R3, R7, R12 ;  /* 0x0000000c07037221 */ /* 0x008fce0000010000 */
[----:B------:R-:W3:Y:S01]  /*71c0*/  MUFU.EX2 R4, R4 ;  /* 0x0000000400047308 */ /* 0x000ee20000000800 */
[----:B-1----:R-:W-:Y:S01]  /*71d0*/  F2FP.BF16.F32.PACK_AB R180, R46, R29 ;  /* 0x0000001d2eb4723e */ /* 0x002fe200000010ff */
[----:B------:R-:W-:Y:S01]  /*71e0*/  FADD.FTZ R29, R171, R14 ;  /* 0x0000000eab1d7221 */ /* 0x000fe20000010000 */
[C---:B0-----:R-:W-:Y:S01]  /*71f0*/  FADD.FTZ R12, R32.reuse, R3 ;  /* 0x00000003200c7221 */ /* 0x041fe20000010000 */
[----:B------:R-:W-:Y:S02]  /*7200*/  F2FP.BF16.F32.PACK_AB R164, R32, R7 ;  /* 0x0000000720a4723e */ /* 0x000fe400000010ff */
[C---:B------:R-:W-:Y:S01]  /*7210*/  FADD.FTZ R14, R66.reuse, R29 ;  /* 0x0000001d420e7221 */ /* 0x040fe20000010000 */
[----:B------:R-:W-:Y:S01]  /*7220*/  F2FP.BF16.F32.PACK_AB R171, R66, R171 ;  /* 0x000000ab42ab723e */ /* 0x000fe200000010ff */
[----:B------:R-:W0:Y:S01]  /*7230*/  MUFU.EX2 R160, R160 ;  /* 0x000000a000a07308 */ /* 0x000e220000000800 */
[----:B----4-:R-:W-:Y:S01]  /*7240*/  FADD.FTZ R3, R9, R12 ;  /* 0x0000000c09037221 */ /* 0x010fe20000010000 */
[----:B------:R-:W-:Y:S01]  /*7250*/  FADD.FTZ R29, R165, R14 ;  /* 0x0000000ea51d7221 */ /* 0x000fe20000010000 */
[----:B------:R-:W-:-:S03]  /*7260*/  F2FP.BF16.F32.PACK_AB R165, R52, R165 ;  /* 0x000000a534a5723e */ /* 0x000fc600000010ff */
[----:B------:R-:W-:Y:S02]  /*7270*/  FADD.FTZ R14, R52, R29 ;  /* 0x0000001d340e7221 */ /* 0x000fe40000010000 */
[----:B--2---:R1:W2:Y:S01]  /*7280*/  MUFU.EX2 R49, R182 ;  /* 0x000000b600317308 */ /* 0x0042a20000000800 */
[----:B---3--:R-:W-:Y:S01]  /*7290*/  FADD.FTZ R3, R4, R3 ;  /* 0x0000000304037221 */ /* 0x008fe20000010000 */
[----:B------:R-:W-:Y:S01]  /*72a0*/  FADD.FTZ R29, R167, R14 ;  /* 0x0000000ea71d7221 */ /* 0x000fe20000010000 */
[----:B------:R-:W-:-:S03]  /*72b0*/  F2FP.BF16.F32.PACK_AB R167, R34, R167 ;  /* 0x000000a722a7723e */ /* 0x000fc600000010ff */
[----:B------:R-:W-:Y:S02]  /*72c0*/  FADD.FTZ R12, R34, R29 ;  /* 0x0000001d220c7221 */ /* 0x000fe40000010000 */
[----:B------:R3:W4:Y:S01]  /*72d0*/  MUFU.EX2 R162, R168 ;  /* 0x000000a800a27308 */ /* 0x0007220000000800 */
[----:B0-----:R-:W-:Y:S01]  /*72e0*/  FADD.FTZ R3, R160, R3 ;  /* 0x00000003a0037221 */ /* 0x001fe20000010000 */
[----:B------:R-:W-:Y:S01]  /*72f0*/  FADD.FTZ R29, R161, R12 ;  /* 0x0000000ca11d7221 */ /* 0x000fe20000010000 */
[----:B-1----:R-:W-:Y:S02]  /*7300*/  F2FP.BF16.F32.PACK_AB R182, R48, R31 ;  /* 0x0000001f30b6723e */ /* 0x002fe400000010ff */
[C---:B------:R-:W-:Y:S01]  /*7310*/  F2FP.BF16.F32.PACK_AB R161, R36.reuse, R161 ;  /* 0x000000a124a1723e */ /* 0x040fe200000010ff */
[----:B------:R-:W-:Y:S02]  /*7320*/  FADD.FTZ R12, R36, R29 ;  /* 0x0000001d240c7221 */ /* 0x000fe40000010000 */
[----:B------:R-:W0:Y:S01]  /*7330*/  MUFU.EX2 R200, R200 ;  /* 0x000000c800c87308 */ /* 0x000e220000000800 */
[----:B--2---:R-:W-:Y:S01]  /*7340*/  FADD.FTZ R3, R49, R3 ;  /* 0x0000000331037221 */ /* 0x004fe20000010000 */
[----:B------:R-:W-:Y:S01]  /*7350*/  FADD.FTZ R7, R163, R12 ;  /* 0x0000000ca3077221 */ /* 0x000fe20000010000 */
[----:B---3--:R-:W-:-:S02]  /*7360*/  F2FP.BF16.F32.PACK_AB R168, R60, R43 ;  /* 0x0000002b3ca8723e */ /* 0x008fc400000010ff */
[----:B------:R-:W-:-:S03]  /*7370*/  F2FP.BF16.F32.PACK_AB R160, R49, R160 ;  /* 0x000000a031a0723e */ /* 0x000fc600000010ff */
[----:B------:R-:W1:Y:S01]  /*7380*/  MUFU.EX2 R38, R38 ;  /* 0x0000002600267308 */ /* 0x000e620000000800 */
[----:B----4-:R-:W-:-:S07]  /*7390*/  FADD.FTZ R3, R162, R3 ;  /* 0x00000003a2037221 */ /* 0x010fce0000010000 */
[----:B------:R2:W3:Y:S01]  /*73a0*/  MUFU.EX2 R156, R166 ;  /* 0x000000a6009c7308 */ /* 0x0004e20000000800 */
[C---:B0-----:R-:W-:Y:S01]  /*73b0*/  FADD.FTZ R3, R200.reuse, R3 ;  /* 0x00000003c8037221 */ /* 0x041fe20000010000 */
[----:B------:R-:W-:-:S06]  /*73c0*/  F2FP.BF16.F32.PACK_AB R162, R200, R162 ;  /* 0x000000a2c8a2723e */ /* 0x000fcc00000010ff */
[----:B------:R-:W0:Y:S01]  /*73d0*/  MUFU.EX2 R13, R13 ;  /* 0x0000000d000d7308 */ /* 0x000e220000000800 */
[----:B--2---:R-:W-:Y:S01]  /*73e0*/  F2FP.BF16.F32.PACK_AB R166, R4, R9 ;  /* 0x0000000904a6723e */ /* 0x004fe200000010ff */
[C---:B-1----:R-:W-:Y:S01]  /*73f0*/  FADD.FTZ R4, R38.reuse, R7 ;  /* 0x0000000726047221 */ /* 0x042fe20000010000 */
[----:B------:R-:W-:Y:S01]  /*7400*/  F2FP.BF16.F32.PACK_AB R163, R38, R163 ;  /* 0x000000a326a3723e */ /* 0x000fe200000010ff */
[----:B------:R-:W-:-:S04]  /*7410*/  IMAD.MOV.U32 R9, RZ, RZ, R10 ;  /* 0x000000ffff097224 */ /* 0x000fc800078e000a */
        /* <DEDUP_REMOVED lines=33> */
[----:B0-----:R-:W-:Y:S01]  /*7630*/  FADD.FTZ R7, R25, R4 ;  /* 0x0000000419077221 */ /* 0x001fe20000010000 */
[C---:B-1----:R-:W-:Y:S01]  /*7640*/  FADD.FTZ R4, R27.reuse, R3 ;  /* 0x000000031b047221 */ /* 0x042fe20000010000 */
[----:B------:R-:W-:Y:S02]  /*7650*/  F2FP.BF16.F32.PACK_AB R154, R27, R154 ;  /* 0x0000009a1b9a723e */ /* 0x000fe400000010ff */
[C---:B--2---:R-:W-:Y:S01]  /*7660*/  FADD.FTZ R3, R12.reuse, R7 ;  /* 0x000000070c037221 */ /* 0x044fe20000010000 */
[----:B------:R-:W-:Y:S01]  /*7670*/  F2FP.BF16.F32.PACK_AB R155, R12, R25 ;  /* 0x000000190c9b723e */ /* 0x000fe200000010ff */
[----:B------:R-:W-:Y:S01]  /*7680*/  IMAD.MOV.U32 R7, RZ, RZ, R6 ;  /* 0x000000ffff077224 */ /* 0x000fe200078e0006 */
[----:B------:R-:W-:Y:S06]  /*7690*/  @P3 BRA `(.L_x_2470) ;  /* 0xffffffcc00a43947 */ /* 0x000fec000383ffff */
.L_x_2461:
[----:B------:R-:W-:-:S13]  /*76a0*/  ISETP.GE.AND P2, PT, R8, RZ, PT ;  /* 0x000000ff0800720c */ /* 0x000fda0003f46270 */
[----:B------:R-:W-:Y:S05]  /*76b0*/  @!P2 BRA `(.L_x_2471) ;  /* 0x000000280028a947 */ /* 0x000fea0003800000 */
[----:B------:R-:W-:Y:S01]  /*76c0*/  IMAD.MOV.U32 R7, RZ, RZ, R6 ;  /* 0x000000ffff077224 */ /* 0x000fe200078e0006 */
[----:B------:R-:W-:Y:S01]  /*76d0*/  UMOV UR60, UR38 ;  /* 0x00000026003c7c82 */ /* 0x000fe20008000000 */
[----:B------:R-:W-:Y:S01]  /*76e0*/  IMAD.MOV.U32 R9, RZ, RZ, R10 ;  /* 0x000000ffff097224 */ /* 0x000fe200078e000a */
[----:B------:R-:W-:Y:S01]  /*76f0*/  UMOV UR59, UR36 ;  /* 0x00000024003b7c82 */ /* 0x000fe20008000000 */
[----:B------:R-:W-:-:S05]  /*7700*/  ULDC UR58, c[0x0][0x9d8] ;  /* 0x00027600003a7ab9 */ /* 0x000fca0000000800 */
.L_x_2480:
[----:B------:R-:W-:-:S04]  /*7710*/  UIADD3 UR36, UR59, 0x1, URZ ;  /* 0x000000013b247890 */ /* 0x000fc8000fffe03f */
[----:B------:R-:W-:-:S04]  /*7720*/  UISETP.NE.AND UP0, UPT, UR36, 0x2, UPT ;  /* 0x000000022400788c */ /* 0x000fc8000bf05270 */
[----:B------:R-:W-:Y:S02]  /*7730*/  USEL UR38, URZ, 0x1, UP0 ;  /* 0x000000013f267887 */ /* 0x000fe40008000000 */
[----:B------:R-:W-:Y:S02]  /*7740*/  USEL UR36, UR36, URZ, UP0 ;  /* 0x0000003f24247287 */ /* 0x000fe40008000000 */
[----:B------:R-:W-:Y:S01]  /*7750*/  ULOP3.LUT UR38, UR60, UR38, URZ, 0x3c, !UPT ;  /* 0x000000263c267292 */ /* 0x000fe2000f8e3c3f */
[----:B------:R-:W-:Y:S11]  /*7760*/  @!P0 BRA `(.L_x_2472) ;  /* 0x0000000000048947 */ /* 0x000ff60003800000 */
[----:B------:R-:W-:Y:S01]  /*7770*/  BPT.TRAP 0x1 ;  /* 0x000000040000795c */ /* 0x000fe20000300000 */
.L_x_2472:
[----:B------:R-:W-:Y:S01]  /*7780*/  ULEA UR6, UR36, UR37, 0x3 ;  /* 0x0000002524067291 */ /* 0x000fe2000f8e183f */
[----:B------:R-:W-:-:S05]  /*7790*/  IMAD.U32 R5, RZ, RZ, UR38 ;  /* 0x00000026ff057e24 */ /* 0x000fca000f8e00ff */
[----:B------:R-:W-:-:S04]  /*77a0*/  SHF.L.U32 R5, R5, 0x1f, RZ ;  /* 0x0000001f05057819 */ /* 0x000fc800000006ff */
[----:B------:R0:W1:Y:S01]  /*77b0*/  SYNCS.PHASECHK.TRANS64.TRYWAIT P2, [UR6+0x34830], R5 ;  /* 0x03483005ff0075a7 */ /* 0x0000620008040146 */
[----:B------:R-:W-:Y:S05]  /*77c0*/  @!P0 BRA `(.L_x_2473) ;  /* 0x0000000000048947 */ /* 0x000fea0003800000 */
[----:B------:R-:W-:Y:S01]  /*77d0*/  BPT.TRAP 0x1 ;  /* 0x000000040000795c */ /* 0x000fe20000300000 */
.L_x_2473:
[----:B-1----:R-:W-:Y:S05]  /*77e0*/  @P2 BRA `(.L_x_2474) ;  /* 0x0000000000082947 */ /* 0x002fea0003800000 */
[----:B------:R-:W1:Y:S02]  /*77f0*/  SYNCS.PHASECHK.TRANS64.TRYWAIT P2, [UR6+0x34830], R5 ;  /* 0x03483005ff0075a7 */ /* 0x000e640008040146 */
[----:B-1----:R-:W-:Y:S05]  /*7800*/  @!P2 BRA `(.L_x_2475) ;  /* 0x000000bc0000a947 */ /* 0x002fea0003800000 */
.L_x_2474:
        /* <DEDUP_REMOVED lines=126> */
.L_x_2476:
[----:B------:R-:W-:Y:S01]  /*7ff0*/  ULEA UR7, UR59, UR37, 0x3 ;  /* 0x000000253b077291 */ /* 0x000fe2000f8e183f */
[----:B------:R-:W-:-:S05]  /*8000*/  IMAD.U32 R0, RZ, RZ, UR60 ;  /* 0x0000003cff007e24 */ /* 0x000fca000f8e00ff */
[----:B------:R-:W-:-:S04]  /*8010*/  SHF.L.U32 R0, R0, 0x1f, RZ ;  /* 0x0000001f00007819 */ /* 0x000fc800000006ff */
[----:B------:R2:W3:Y:S01]  /*8020*/  SYNCS.PHASECHK.TRANS64.TRYWAIT P2, [UR7+0x34850], R0 ;  /* 0x03485000ff0075a7 */ /* 0x0004e20008040147 */
[----:B------:R-:W-:Y:S05]  /*8030*/  @!P0 BRA `(.L_x_2477) ;  /* 0x0000000000048947 */ /* 0x000fea0003800000 */
[----:B------:R-:W-:Y:S01]  /*8040*/  BPT.TRAP 0x1 ;  /* 0x000000040000795c */ /* 0x000fe20000300000 */
.L_x_2477:
[----:B---3--:R-:W-:Y:S05]  /*8050*/  @P2 BRA `(.L_x_2478) ;  /* 0x0000000000082947 */ /* 0x008fea0003800000 */
[----:B------:R-:W3:Y:S02]  /*8060*/  SYNCS.PHASECHK.TRANS64.TRYWAIT P2, [UR7+0x34850], R0 ;  /* 0x03485000ff0075a7 */ /* 0x000ee40008040147 */
[----:B---3--:R-:W-:Y:S05]  /*8070*/  @!P2 BRA `(.L_x_2479) ;  /* 0x000000b000fca947 */ /* 0x008fea0003800000 */
.L_x_2478:
        /* <DEDUP_REMOVED lines=44> */
[----:B--2---:R-:W-:Y:S01]  /*8340*/  FMNMX.FTZ R5, R16, R5, !PT ;  /* 0x0000000510057209 */ /* 0x004fe20007810000 */
[----:B------:R-:W-:Y:S01]  /*8350*/  FMUL.FTZ R226, R73, UR58 ;  /* 0x0000003a49e27c20 */ /* 0x000fe20008410000 */
        /* <DEDUP_REMOVED lines=31> */
[C---:B------:R-:W-:Y:S01]  /*8550*/  ISETP.GT.AND P2, PT, R8.reuse, RZ, PT ;  /* 0x000000ff0800720c */ /* 0x040fe20003f44270 */
[----:B------:R-:W-:Y:S01]  /*8560*/  UMOV UR60, UR38 ;  /* 0x00000026003c7c82 */ /* 0x000fe20008000000 */
[----:B------:R-:W-:Y:S01]  /*8570*/  UMOV UR59, UR36 ;  /* 0x00000024003b7c82 */ /* 0x000fe20008000000 */
[----:B------:R-:W-:-:S03]  /*8580*/  VIADD R8, R8, 0xffffffff ;  /* 0xffffffff08087836 */ /* 0x000fc60000000000 */
        /* <DEDUP_REMOVED lines=18> */
[----:B------:R-:W-:Y:S01]  /*86b0*/  MUFU.TANH R220, R220 ;  /* 0x000000dc00dc7308 */ /* 0x000fe20000002400 */
[----:B------:R-:W-:Y:S01]  /*86c0*/  FMUL.FTZ R36, R38, UR58 ;  /* 0x0000003a26247c20 */ /* 0x000fe20008410000 */
[----:B------:R-:W-:Y:S01]  /*86d0*/  FMUL.FTZ R38, R39, UR58 ;  /* 0x0000003a27267c20 */ /* 0x000fe20008410000 */
[----:B------:R-:W-:Y:S01]  /*86e0*/  HGMMA.64x128x16.F32.BF16 R88, R176, gdesc[UR8].tnspB, R88, gsb0 ;  /* 0x41e00008b0587df0 */ /* 0x000fe20008001858 */
[----:B------:R-:W-:Y:S01]  /*86f0*/  UIADD3 UR10, UR6, 0x100, URZ ;  /* 0x00000100060a7890 */ /* 0x000fe2000fffe03f */
[----:B------:R-:W-:-:S03]  /*8700*/  UMOV UR11, 0x40000040 ;  /* 0x40000040000b7882 */ /* 0x000fc60000000000 */
[----:B------:R-:W0:Y:S01]  /*8710*/  MUFU.TANH R180, R180 ;  /* 0x000000b400b47308 */ /* 0x000e220000002400 */
[----:B-1----:R-:W-:-:S07]  /*8720*/  FMNMX.FTZ R15, R24, R15, !PT ;  /* 0x0000000f180f7209 */ /* 0x002fce0007810000 */
        /* <DEDUP_REMOVED lines=12> */
[----:B0-----:R-:W-:-:S05]  /*87f0*/  FMNMX.FTZ R17, R34, R17, !PT ;  /* 0x0000001122117209 */ /* 0x001fca0007810000 */
        /* <DEDUP_REMOVED lines=110> */
[-C--:B------:R-:W-:Y:S01]  /*8ee0*/  FMUL.FTZ R2, R2, R5.reuse ;  /* 0x0000000502027220 */ /* 0x080fe20000410000 */
[-CC-:B------:R-:W-:Y:S01]  /*8ef0*/  FFMA.FTZ R11, R16, R5.reuse, -R29.reuse ;  /* 0x00000005100b7223 */ /* 0x180fe2000001081d */
[-CC-:B------:R-:W-:Y:S01]  /*8f00*/  FFMA.FTZ R16, R26, R5.reuse, -R29.reuse ;  /* 0x000000051a107223 */ /* 0x180fe2000001081d */
        /* <DEDUP_REMOVED lines=34> */
[----:B------:R-:W-:Y:S01]  /*9130*/  MUFU.EX2 R170, R170 ;  /* 0x000000aa00aa7308 */ /* 0x000fe20000000800 */
[----:B0-----:R-:W-:Y:S01]  /*9140*/  FMNMX.FTZ R47, R0, R41, !PT ;  /* 0x00000029002f7209 */ /* 0x001fe20007810000 */
[----:B------:R-:W-:-:S06]  /*9150*/  FFMA.FTZ R41, R228, R5, -R29 ;  /* 0x00000005e4297223 */ /* 0x000fcc000001081d */
[----:B------:R-:W-:Y:S01]  /*9160*/  MUFU.EX2 R11, R11 ;  /* 0x0000000b000b7308 */ /* 0x000fe20000000800 */
[----:B------:R-:W0:Y:S07]  /*9170*/  SHFL.BFLY PT, R6, R47, 0x1, 0x1f ;  /* 0x0c201f002f067f89 */ /* 0x000e2e00000e0000 */
[----:B------:R-:W1:Y:S08]  /*9180*/  MUFU.EX2 R16, R16 ;  /* 0x0000001000107308 */ /* 0x000e700000000800 */
[----:B------:R-:W-:Y:S08]  /*9190*/  MUFU.EX2 R13, R13 ;  /* 0x0000000d000d7308 */ /* 0x000ff00000000800 */
[----:B------:R-:W-:Y:S01]  /*91a0*/  MUFU.EX2 R26, R26 ;  /* 0x0000001a001a7308 */ /* 0x000fe20000000800 */
[----:B-1----:R-:W-:-:S02]  /*91b0*/  F2FP.BF16.F32.PACK_AB R182, R16, R11 ;  /* 0x0000000b10b6723e */ /* 0x002fc400000010ff */
[----:B0-----:R-:W-:-:S05]  /*91c0*/  FMNMX.FTZ R6, R47, R6, !PT ;  /* 0x000000062f067209 */ /* 0x001fca0007810000 */
[C---:B------:R-:W-:Y:S01]  /*91d0*/  FADD.FTZ R0, -R6.reuse, R7 ;  /* 0x0000000706007221 */ /* 0x040fe20000010100 */
[-C--:B------:R-:W-:Y:S01]  /*91e0*/  FMUL.FTZ R7, R6, R5.reuse ;  /* 0x0000000506077220 */ /* 0x080fe20000410000 */
[----:B------:R0:W-:Y:S02]  /*91f0*/  MUFU.EX2 R15, R180 ;  /* 0x000000b4000f7308 */ /* 0x0001e40000000800 */
[-C--:B------:R-:W-:Y:S01]  /*9200*/  FMUL.FTZ R0, R0, R5.reuse ;  /* 0x0000000500007220 */ /* 0x080fe20000410000 */
[-CC-:B------:R-:W-:Y:S01]  /*9210*/  FFMA.FTZ R177, R28, R5.reuse, -R7.reuse ;  /* 0x000000051cb17223 */ /* 0x180fe20000010807 */
[-CC-:B------:R-:W-:Y:S01]  /*9220*/  FFMA.FTZ R28, R42, R5.reuse, -R7.reuse ;  /* 0x000000052a1c7223 */ /* 0x180fe20000010807 */
[----:B------:R-:W-:Y:S01]  /*9230*/  IMAD.U32 R42, RZ, RZ, UR7 ;  /* 0x00000007ff2a7e24 */ /* 0x000fe2000f8e00ff */
[----:B------:R-:W-:Y:S01]  /*9240*/  UMOV UR7, 0x40000040 ;  /* 0x4000004000077882 */ /* 0x000fe20000000000 */
[-CC-:B------:R-:W-:Y:S01]  /*9250*/  FFMA.FTZ R181, R12, R5.reuse, -R7.reuse ;  /* 0x000000050cb57223 */ /* 0x180fe20000010807 */
[-CC-:B------:R-:W-:Y:S01]  /*9260*/  FFMA.FTZ R12, R14, R5.reuse, -R7.reuse ;  /* 0x000000050e0c7223 */ /* 0x180fe20000010807 */
[----:B------:R-:W-:Y:S01]  /*9270*/  MUFU.EX2 R0, R0 ;  /* 0x0000000000007308 */ /* 0x000fe20000000800 */
[-CC-:B------:R-:W-:Y:S01]  /*9280*/  FFMA.FTZ R183, R20, R5.reuse, -R7.reuse ;  /* 0x0000000514b77223 */ /* 0x180fe20000010807 */
[-CC-:B------:R-:W-:Y:S01]  /*9290*/  FFMA.FTZ R14, R24, R5.reuse, -R7.reuse ;  /* 0x00000005180e7223 */ /* 0x180fe20000010807 */
[----:B------:R-:W-:Y:S01]  /*92a0*/  FFMA.FTZ R20, R34, R5, -R7 ;  /* 0x0000000522147223 */ /* 0x000fe20000010807 */
[----:B------:R-:W-:-:S02]  /*92b0*/  @!P1 VIADD R42, R42, 0x34860 ;  /* 0x000348602a2a9836 */ /* 0x000fc40000000000 */
[-CC-:B------:R-:W-:Y:S01]  /*92c0*/  FFMA.FTZ R179, R36, R5.reuse, -R7.reuse ;  /* 0x0000000524b37223 */ /* 0x180fe20000010807 */
[-CC-:B------:R-:W-:Y:S01]  /*92d0*/  FFMA.FTZ R175, R44, R5.reuse, -R7.reuse ;  /* 0x000000052caf7223 */ /* 0x180fe20000010807 */
[-CC-:B------:R-:W-:Y:S01]  /*92e0*/  FFMA.FTZ R24, R38, R5.reuse, -R7.reuse ;  /* 0x0000000526187223 */ /* 0x180fe20000010807 */
[----:B------:R-:W1:Y:S01]  /*92f0*/  MUFU.EX2 R181, R181 ;  /* 0x000000b500b57308 */ /* 0x000e620000000800 */
[----:B------:R-:W-:Y:S01]  /*9300*/  @!P1 PRMT R44, RZ, 0x654, R42 ;  /* 0x00000654ff2c9816 */ /* 0x000fe2000000002a */
[-CC-:B------:R-:W-:Y:S01]  /*9310*/  FFMA.FTZ R173, R40, R5.reuse, -R7.reuse ;  /* 0x0000000528ad7223 */ /* 0x180fe20000010807 */
[-CC-:B------:R-:W-:Y:S01]  /*9320*/  FFMA.FTZ R34, R46, R5.reuse, -R7.reuse ;  /* 0x000000052e227223 */ /* 0x180fe20000010807 */
[-CC-:B------:R-:W-:Y:S01]  /*9330*/  FFMA.FTZ R169, R48, R5.reuse, -R7.reuse ;  /* 0x0000000530a97223 */ /* 0x180fe20000010807 */
[-CC-:B------:R-:W-:Y:S01]  /*9340*/  FFMA.FTZ R36, R50, R5.reuse, -R7.reuse ;  /* 0x0000000532247223 */ /* 0x180fe20000010807 */
[-CC-:B------:R-:W-:Y:S01]  /*9350*/  FFMA.FTZ R171, R52, R5.reuse, -R7.reuse ;  /* 0x0000000534ab7223 */ /* 0x180fe20000010807 */
[-CC-:B------:R-:W-:Y:S01]  /*9360*/  FFMA.FTZ R38, R54, R5.reuse, -R7.reuse ;  /* 0x0000000536267223 */ /* 0x180fe20000010807 */
[----:B------:R-:W2:Y:S01]  /*9370*/  MUFU.EX2 R12, R12 ;  /* 0x0000000c000c7308 */ /* 0x000ea20000000800 */
[--C-:B------:R-:W-:Y:S01]  /*9380*/  FFMA.FTZ R40, R58, R5, -R7.reuse ;  /* 0x000000053a287223 */ /* 0x100fe20000010807 */
[----:B0-----:R-:W-:Y:S01]  /*9390*/  F2FP.BF16.F32.PACK_AB R180, R170, R9 ;  /* 0x00000009aab4723e */ /* 0x001fe200000010ff */
[-CC-:B------:R-:W-:Y:S01]  /*93a0*/  FFMA.FTZ R64, R64, R5.reuse, -R7.reuse ;  /* 0x0000000540407223 */ /* 0x180fe20000010807 */
[-CC-:B------:R-:W-:Y:S01]  /*93b0*/  FFMA.FTZ R66, R66, R5.reuse, -R7.reuse ;  /* 0x0000000542427223 */ /* 0x180fe20000010807 */
[-CC-:B------:R-:W-:Y:S01]  /*93c0*/  FFMA.FTZ R68, R68, R5.reuse, -R7.reuse ;  /* 0x0000000544447223 */ /* 0x180fe20000010807 */
[-CC-:B------:R-:W-:Y:S01]  /*93d0*/  FFMA.FTZ R70, R70, R5.reuse, -R7.reuse ;  /* 0x0000000546467223 */ /* 0x180fe20000010807 */
[----:B------:R-:W-:Y:S01]  /*93e0*/  FFMA.FTZ R72, R72, R5, -R7 ;  /* 0x0000000548487223 */ /* 0x000fe20000010807 */
[----:B------:R-:W-:Y:S01]  /*93f0*/  MUFU.EX2 R183, R183 ;  /* 0x000000b700b77308 */ /* 0x000fe20000000800 */
[----:B-1----:R-:W-:Y:S01]  /*9400*/  FFMA.FTZ R3, R0, R3, R181 ;  /* 0x0000000300037223 */ /* 0x002fe200000100b5 */
[-CC-:B------:R-:W-:Y:S01]  /*9410*/  FFMA.FTZ R74, R74, R5.reuse, -R7.reuse ;  /* 0x000000054a4a7223 */ /* 0x180fe20000010807 */
[-CC-:B------:R-:W-:Y:S01]  /*9420*/  FFMA.FTZ R76, R76, R5.reuse, -R7.reuse ;  /* 0x000000054c4c7223 */ /* 0x180fe20000010807 */
[-CC-:B------:R-:W-:Y:S01]  /*9430*/  FFMA.FTZ R78, R78, R5.reuse, -R7.reuse ;  /* 0x000000054e4e7223 */ /* 0x180fe20000010807 */
[-CC-:B------:R-:W-:Y:S01]  /*9440*/  FFMA.FTZ R80, R80, R5.reuse, -R7.reuse ;  /* 0x0000000550507223 */ /* 0x180fe20000010807 */
[-CC-:B------:R-:W-:Y:S01]  /*9450*/  FFMA.FTZ R82, R82, R5.reuse, -R7.reuse ;  /* 0x0000000552527223 */ /* 0x180fe20000010807 */
[----:B------:R-:W-:Y:S01]  /*9460*/  FFMA.FTZ R86, R86, R5, -R7 ;  /* 0x0000000556567223 */ /* 0x000fe20000010807 */
[----:B------:R-:W-:Y:S01]  /*9470*/  MUFU.EX2 R14, R14 ;  /* 0x0000000e000e7308 */ /* 0x000fe20000000800 */
[C---:B--2---:R-:W-:Y:S01]  /*9480*/  FADD.FTZ R42, R12.reuse, R3 ;  /* 0x000000030c2a7221 */ /* 0x044fe20000010000 */
[----:B------:R-:W-:-:S06]  /*9490*/  F2FP.BF16.F32.PACK_AB R181, R12, R181 ;  /* 0x000000b50cb5723e */ /* 0x000fcc00000010ff */
[----:B------:R-:W-:Y:S01]  /*94a0*/  MUFU.EX2 R177, R177 ;  /* 0x000000b100b17308 */ /* 0x000fe20000000800 */
[----:B------:R-:W-:Y:S02]  /*94b0*/  WARPGROUP.DEPBAR.LE gsb0, 0x0 ;  /* 0x00008000000079c5 */ /* 0x000fe40000010000 */
[----:B------:R-:W-:Y:S01]  /*94c0*/  WARPGROUP.ARRIVE ;  /* 0x00000000000079c5 */ /* 0x000fe20000000000 */
[-CC-:B------:R-:W-:Y:S01]  /*94d0*/  FFMA.FTZ R164, R204, R5.reuse, -R29.reuse ;  /* 0x00000005cca47223 */ /* 0x180fe2000001081d */
[-CC-:B------:R-:W-:Y:S01]  /*94e0*/  FFMA.FTZ R166, R178, R5.reuse, -R29.reuse ;  /* 0x00000005b2a67223 */ /* 0x180fe2000001081d */
[-C--:B------:R-:W-:Y:S02]  /*94f0*/  FFMA.FTZ R204, R222, R5.reuse, -R29 ;  /* 0x00000005decc7223 */ /* 0x080fe4000001081d */
[----:B------:R-:W-:Y:S01]  /*9500*/  MUFU.EX2 R20, R20 ;  /* 0x0000001400147308 */ /* 0x000fe20000000800 */
[-CC-:B------:R-:W-:Y:S01]  /*9510*/  FFMA.FTZ R165, R56, R5.reuse, -R7.reuse ;  /* 0x0000000538a57223 */ /* 0x180fe20000010807 */
[----:B------:R-:W-:Y:S01]  /*9520*/  HGMMA.64x128x16.F32.BF16 R88, R160, gdesc[UR8].tnspB, R88, gsb0 ;  /* 0x41e00008a0587df0 */ /* 0x000fe20008001858 */
[----:B------:R-:W-:Y:S01]  /*9530*/  UIADD3 UR10, UR6, 0x300, URZ ;  /* 0x00000300060a7890 */ /* 0x000fe2000fffe03f */
[----:B------:R-:W-:Y:S01]  /*9540*/  FFMA.FTZ R167, R60, R5, -R7 ;  /* 0x000000053ca77223 */ /* 0x000fe20000010807 */
[----:B------:R-:W-:Y:S01]  /*9550*/  UMOV UR11, 0x40000040 ;  /* 0x40000040000b7882 */ /* 0x000fe20000000000 */
[----:B------:R-:W-:-:S02]  /*9560*/  UIADD3 UR6, UR6, 0x380, URZ ;  /* 0x0000038006067890 */ /* 0x000fc4000fffe03f */
[----:B------:R-:W-:Y:S08]  /*9570*/  MUFU.EX2 R179, R179 ;  /* 0x000000b300b37308 */ /* 0x000ff00000000800 */
[----:B------:R-:W0:Y:S08]  /*9580*/  MUFU.EX2 R30, R30 ;  /* 0x0000001e001e7308 */ /* 0x000e300000000800 */
[----:B------:R-:W-:Y:S08]  /*9590*/  MUFU.EX2 R24, R24 ;  /* 0x0000001800187308 */ /* 0x000ff00000000800 */
[----:B------:R-:W-:Y:S01]  /*95a0*/  MUFU.EX2 R173, R173 ;  /* 0x000000ad00ad7308 */ /* 0x000fe20000000800 */
[----:B0-----:R-:W-:-:S07]  /*95b0*/  F2FP.BF16.F32.PACK_AB R178, R30, R15 ;  /* 0x0000000f1eb2723e */ /* 0x001fce00000010ff */
[----:B------:R-:W0:Y:S08]  /*95c0*/  MUFU.EX2 R32, R32 ;  /* 0x0000002000207308 */ /* 0x000e300000000800 */
[----:B------:R-:W-:Y:S08]  /*95d0*/  MUFU.EX2 R28, R28 ;  /* 0x0000001c001c7308 */ /* 0x000ff00000000800 */
[----:B------:R-:W-:Y:S01]  /*95e0*/  MUFU.EX2 R175, R175 ;  /* 0x000000af00af7308 */ /* 0x000fe20000000800 */
[----:B0-----:R-:W-:-:S07]  /*95f0*/  F2FP.BF16.F32.PACK_AB R172, R32, R17 ;  /* 0x0000001120ac723e */ /* 0x001fce00000010ff */
[----:B------:R-:W0:Y:S08]  /*9600*/  MUFU.EX2 R164, R164 ;  /* 0x000000a400a47308 */ /* 0x000e300000000800 */
[----:B------:R-:W-:Y:S08]  /*9610*/  MUFU.EX2 R34, R34 ;  /* 0x0000002200227308 */ /* 0x000ff00000000800 */
[----:B------:R1:W-:Y:S01]  /*9620*/  MUFU.EX2 R25, R176 ;  /* 0x000000b000197308 */ /* 0x0003e20000000800 */
[----:B0-----:R-:W-:-:S07]  /*9630*/  F2FP.BF16.F32.PACK_AB R174, R164, R21 ;  /* 0x00000015a4ae723e */ /* 0x001fce00000010ff */
[----:B------:R-:W-:Y:S01]  /*9640*/  MUFU.EX2 R169, R169 ;  /* 0x000000a900a97308 */ /* 0x000fe20000000800 */
[----:B-1----:R-:W-:-:S07]  /*9650*/  F2FP.BF16.F32.PACK_AB R176, R26, R13 ;  /* 0x0000000d1ab0723e */ /* 0x002fce00000010ff */
        /* <DEDUP_REMOVED lines=12> */
[----:B------:R-:W-:Y:S02]  /*9720*/  HGMMA.64x128x16.F32.BF16 R88, R156, gdesc[UR8].tnspB, R88, gsb0 ;  /* 0x41e000089c587df0 */ /* 0x000fe40008001858 */
[----:B------:R-:W-:-:S04]  /*9730*/  @!P1 LEA R29, R29, UR37, 0x3 ;  /* 0x000000251d1d9c11 */ /* 0x000fc8000f8e18ff */
[----:B------:R-:W-:Y:S01]  /*9740*/  @!P1 IADD3 R29, R29, 0x34840, RZ ;  /* 0x000348401d1d9810 */ /* 0x000fe20007ffe0ff */
[----:B------:R-:W-:Y:S03]  /*9750*/  MUFU.EX2 R160, R160 ;  /* 0x000000a000a07308 */ /* 0x000fe60000000800 */
[----:B------:R-:W-:-:S05]  /*9760*/  @!P1 PRMT R29, RZ, 0x654, R29 ;  /* 0x00000654ff1d9816 */ /* 0x000fca000000001d */
        /* <DEDUP_REMOVED lines=17> */
[----:B------:R-:W1:Y:S01]  /*9880*/  MUFU.EX2 R74, R74 ;  /* 0x0000004a004a7308 */ /* 0x000e620000000800 */
[----:B------:R-:W-:Y:S02]  /*9890*/  WARPGROUP.DEPBAR.LE gsb0, 0x0 ;  /* 0x00008000000079c5 */ /* 0x000fe40000010000 */
[----:B------:R-:W-:-:S05]  /*98a0*/  WARPGROUP.ARRIVE ;  /* 0x00000000000079c5 */ /* 0x000fca0000000000 */
[----:B------:R-:W-:Y:S01]  /*98b0*/  MUFU.EX2 R41, R41 ;  /* 0x0000002900297308 */ /* 0x000fe20000000800 */
[----:B0-----:R-:W-:Y:S01]  /*98c0*/  F2FP.BF16.F32.PACK_AB R156, R206, R39 ;  /* 0x00000027ce9c723e */ /* 0x001fe200000010ff */
[----:B------:R-:W-:Y:S01]  /*98d0*/  HGMMA.64x128x16.F32.BF16 R88, R152, gdesc[UR4].tnspB, R88, gsb0 ;  /* 0x41e0000498587df0 */ /* 0x000fe20008001858 */
[----:B-1----:R-:W-:-:S05]  /*98e0*/  F2FP.BF16.F32.PACK_AB R157, R74, R72 ;  /* 0x000000484a9d723e */ /* 0x002fca00000010ff */
[----:B------:R-:W-:Y:S08]  /*98f0*/  MUFU.EX2 R76, R76 ;  /* 0x0000004c004c7308 */ /* 0x000ff00000000800 */
        /* <DEDUP_REMOVED lines=27> */
[----:B------:R-:W-:Y:S02]  /*9ab0*/  F2FP.BF16.F32.PACK_AB R168, R166, R25 ;  /* 0x00000019a6a8723e */ /* 0x000fe400000010ff */
[----:B------:R-:W-:Y:S01]  /*9ac0*/  FADD.FTZ R3, R13, R42 ;  /* 0x0000002a0d037221 */ /* 0x000fe20000010000 */
[C---:B------:R-:W-:Y:S01]  /*9ad0*/  FADD.FTZ R44, R20.reuse, R29 ;  /* 0x0000001d142c7221 */ /* 0x040fe20000010000 */
        /* <DEDUP_REMOVED lines=19> */
[----:B0-----:R-:W-:Y:S02]  /*9c10*/  F2FP.BF16.F32.PACK_AB R155, R7, R86 ;  /* 0x00000056079b723e */ /* 0x001fe400000010ff */
[----:B------:R-:W-:Y:S01]  /*9c20*/  FADD.FTZ R42, R164, R3 ;  /* 0x00000003a42a7221 */ /* 0x000fe20000010000 */
[----:B------:R-:W-:Y:S01]  /*9c30*/  FADD.FTZ R9, R169, R44 ;  /* 0x0000002ca9097221 */ /* 0x000fe20000010000 */
[----:B------:R-:W-:-:S02]  /*9c40*/  F2FP.BF16.F32.PACK_AB R164, R160, R31 ;  /* 0x0000001fa0a4723e */ /* 0x000fc400000010ff */
[----:B------:R-:W-:Y:S01]  /*9c50*/  FADD.FTZ R3, R25, R42 ;  /* 0x0000002a19037221 */ /* 0x000fe20000010000 */
[C---:B------:R-:W-:Y:S01]  /*9c60*/  FADD.FTZ R16, R36.reuse, R9 ;  /* 0x0000000924107221 */ /* 0x040fe20000010000 */
[----:B------:R-:W-:Y:S02]  /*9c70*/  F2FP.BF16.F32.PACK_AB R169, R36, R169 ;  /* 0x000000a924a9723e */ /* 0x000fe400000010ff */
        /* <DEDUP_REMOVED lines=46> */
.L_x_2471:
        /* <DEDUP_REMOVED lines=67> */
.L_x_2481:
[----:B------:R-:W-:Y:S01]  /*a390*/  ULEA UR5, UR36, UR37, 0x3 ;  /* 0x0000002524057291 */ /* 0x000fe2000f8e183f */
[----:B------:R-:W-:-:S05]  /*a3a0*/  IMAD.U32 R0, RZ, RZ, UR38 ;  /* 0x00000026ff007e24 */ /* 0x000fca000f8e00ff */
[----:B------:R-:W-:-:S04]  /*a3b0*/  SHF.L.U32 R0, R0, 0x1f, RZ ;  /* 0x0000001f00007819 */ /* 0x000fc800000006ff */
[----:B------:R0:W1:Y:S01]  /*a3c0*/  SYNCS.PHASECHK.TRANS64.TRYWAIT P2, [UR5+0x34850], R0 ;  /* 0x03485000ff0075a7 */ /* 0x0000620008040145 */
[----:B------:R-:W-:Y:S05]  /*a3d0*/  @!P0 BRA `(.L_x_2482) ;  /* 0x0000000000048947 */ /* 0x000fea0003800000 */
[----:B------:R-:W-:Y:S01]  /*a3e0*/  BPT.TRAP 0x1 ;  /* 0x000000040000795c */ /* 0x000fe20000300000 */
.L_x_2482:
[----:B-1----:R-:W-:Y:S05]  /*a3f0*/  @P2 BRA `(.L_x_2483) ;  /* 0x0000000000082947 */ /* 0x002fea0003800000 */
[----:B------:R-:W1:Y:S02]  /*a400*/  SYNCS.PHASECHK.TRANS64.TRYWAIT P0, [UR5+0x34850], R0 ;  /* 0x03485000ff0075a7 */ /* 0x000e640008000145 */
[----:B-1----:R-:W-:Y:S05]  /*a410*/  @!P0 BRA `(.L_x_2484) ;  /* 0x00000090002c8947 */ /* 0x002fea0003800000 */
.L_x_2483:
        /* <DEDUP_REMOVED lines=8> */
[----:B------:R-:W-:-:S03]  /*a4a0*/  VIADD R191, R191, 0x1 ;  /* 0x00000001bfbf7836 */ /* 0x000fc60000000000 */
[----:B------:R-:W-:-:S04]  /*a4b0*/  ULOP3.LUT UR4, UR37, 0x4000000, URZ, 0xfc, !UPT ;  /* 0x0400000025047892 */ /* 0x000fc8000f8efc3f */
[----:B------:R-:W-:Y:S02]  /*a4c0*/  ULEA UR4, UR36, UR4, 0xb ;  /* 0x0000000424047291 */ /* 0x000fe4000f8e583f */
[----:B------:R-:W-:-:S04]  /*a4d0*/  UIADD3 UR36, UR36, 0x1, URZ ;  /* 0x0000000124247890 */ /* 0x000fc8000fffe03f */
[----:B------:R-:W-:Y:S01]  /*a4e0*/  UISETP.NE.AND UP0, UPT, UR36, 0x2, UPT ;  /* 0x000000022400788c */ /* 0x000fe2000bf05270 */
[----:B------:R-:W-:Y:S02]  /*a4f0*/  UMOV UR6, UR4 ;  /* 0x0000000400067c82 */ /* 0x000fe40008000000 */
[----:B------:R-:W-:Y:S01]  /*a500*/  HGMMA.64x128x16.F32.BF16 R24, R180, gdesc[UR4].tnspB, R24, gsb0 ;  /* 0x41e00004b4187df0 */ /* 0x000fe20008001818 */
[----:B------:R-:W-:Y:S01]  /*a510*/  UIADD3 UR6, UR4, 0x80, URZ ;  /* 0x0000008004067890 */ /* 0x000fe2000fffe03f */
[----:B-1----:R-:W-:Y:S01]  /*a520*/  FADD.FTZ R7, R7, R4 ;  /* 0x0000000407077221 */ /* 0x002fe20000010000 */
[----:B------:R-:W-:Y:S01]  /*a530*/  UMOV UR7, 0x40000040 ;  /* 0x4000004000077882 */ /* 0x000fe20000000000 */
[----:B------:R-:W-:Y:S02]  /*a540*/  IMAD.MOV.U32 R4, RZ, RZ, RZ ;  /* 0x000000ffff047224 */ /* 0x000fe400078e00ff */
[----:B0-----:R-:W-:Y:S01]  /*a550*/  FADD.FTZ R2, R0, R3 ;  /* 0x0000000300027221 */ /* 0x001fe20000010000 */
[----:B------:R-:W-:Y:S01]  /*a560*/  IMAD.MOV.U32 R3, RZ, RZ, RZ ;  /* 0x000000ffff037224 */ /* 0x000fe200078e00ff */
[----:B------:R-:W0:Y:S01]  /*a570*/  SHFL.BFLY PT, R0, R7, 0x1, 0x1f ;  /* 0x0c201f0007007f89 */ /* 0x000e2200000e0000 */
[----:B------:R-:W-:-:S03]  /*a580*/  USEL UR36, UR36, URZ, UP0 ;  /* 0x0000003f24247287 */ /* 0x000fc60008000000 */
[----:B------:R-:W1:Y:S01]  /*a590*/  SHFL.BFLY PT, R9, R2, 0x1, 0x1f ;  /* 0x0c201f0002097f89 */ /* 0x000e6200000e0000 */
[----:B0-----:R-:W-:Y:S01]  /*a5a0*/  FADD.FTZ R11, R7, R0 ;  /* 0x00000000070b7221 */ /* 0x001fe20000010000 */
[----:B------:R-:W-:Y:S02]  /*a5b0*/  IMAD.MOV.U32 R0, RZ, RZ, -0x800000 ;  /* 0xff800000ff007424 */ /* 0x000fe400078e00ff */
[----:B-1----:R-:W-:Y:S02]  /*a5c0*/  FADD.FTZ R12, R2, R9 ;  /* 0x00000009020c7221 */ /* 0x002fe40000010000 */
[----:B------:R-:W-:Y:S01]  /*a5d0*/  FSETP.NE.FTZ.AND P0, PT, R11, RZ, PT ;  /* 0x000000ff0b00720b */ /* 0x000fe20003f15000 */
[----:B------:R-:W-:Y:S02]  /*a5e0*/  IMAD.MOV.U32 R2, RZ, RZ, -0x800000 ;  /* 0xff800000ff027424 */ /* 0x000fe400078e00ff */
[----:B------:R-:W-:-:S10]  /*a5f0*/  FSETP.NE.FTZ.AND P2, PT, R12, RZ, PT ;  /* 0x000000ff0c00720b */ /* 0x000fd40003f55000 */
[C---:B------:R-:W-:Y:S01]  /*a600*/  @P0 FMUL.FTZ R7, R5.reuse, 0.69314718246459960938 ;  /* 0x3f31721805070820 */ /* 0x040fe20000410000 */
[----:B------:R-:W0:Y:S02]  /*a610*/  @P0 MUFU.LG2 R8, R11 ;  /* 0x0000000b00080308 */ /* 0x000e240000000c00 */
[----:B------:R-:W-:Y:S01]  /*a620*/  @P2 FMUL.FTZ R14, R5, 0.69314718246459960938 ;  /* 0x3f317218050e2820 */ /* 0x000fe20000410000 */
[----:B------:R-:W-:-:S05]  /*a630*/  @!P1 VIADD R5, R13, 0x34860 ;  /* 0x000348600d059836 */ /* 0x000fca0000000000 */
[----:B------:R-:W1:Y:S01]  /*a640*/  @P2 MUFU.LG2 R9, R12 ;  /* 0x0000000c00092308 */ /* 0x000e620000000c00 */
[----:B------:R-:W-:-:S07]  /*a650*/  @!P1 PRMT R5, RZ, 0x654, R5 ;  /* 0x00000654ff059816 */ /* 0x000fce0000000005 */
        /* <DEDUP_REMOVED lines=109> */
.L_x_2454:
        /* <DEDUP_REMOVED lines=24> */
[----:B------:R-:W-:Y:S02]  /*aeb0*/  MOV R16, R3 ;  /* 0x0000000300107202 */ /* 0x000fe40000000f00 */
[----:B--2---:R-:W-:-:S03]  /*aec0*/  MOV R17, R4 ;  /* 0x0000000400117202 */ /* 0x004fc60000000f00 */
[----:B------:R-:W-:-:S03]  /*aed0*/  IMAD.WIDE R4, R195, 0x2, R16 ;  /* 0x00000002c3047825 */ /* 0x000fc600078e0210 */
[C---:B------:R-:W-:Y:S02]  /*aee0*/  LOP3.LUT R9, R4.reuse, 0x380, RZ, 0xc0, !PT ;  /* 0x0000038004097812 */ /* 0x040fe400078ec0ff */
[C---:B------:R-:W-:Y:S02]  /*aef0*/  IADD3 R31, P6, R4.reuse, 0x20, RZ ;  /* 0x00000020041f7810 */ /* 0x040fe40007fde0ff */
[----:B------:R-:W-:Y:S02]  /*af00*/  SHF.R.U64 R9, R9, 0x3, RZ ;  /* 0x0000000309097819 */ /* 0x000fe400000012ff */
[----:B------:R-:W-:Y:S01]  /*af10*/  LOP3.LUT R12, R31, 0x380, RZ, 0xc0, !PT ;  /* 0x000003801f0c7812 */ /* 0x000fe200078ec0ff */
[----:B------:R-:W-:Y:S01]  /*af20*/  IMAD.X R27, RZ, RZ, R5, P6 ;  /* 0x000000ffff1b7224 */ /* 0x000fe200030e0605 */
[----:B------:R-:W-:Y:S01]  /*af30*/  BAR.SYNC.DEFER_BLOCKING 0x1, 0x100 ;  /* 0x0044000000007b1d */ /* 0x000fe20000010000 */
[C---:B------:R-:W-:Y:S02]  /*af40*/  IADD3 R97, P5, R4.reuse, 0x40, RZ ;  /* 0x0000004004617810 */ /* 0x040fe40007fbe0ff */
[----:B------:R-:W-:-:S02]  /*af50*/  IADD3 R99, P4, R4, 0x60, RZ ;  /* 0x0000006004637810 */ /* 0x000fc40007f9e0ff */
[C---:B------:R-:W-:Y:S01]  /*af60*/  IADD3 R101, P3, R4.reuse, 0x4000, RZ ;  /* 0x0000400004657810 */ /* 0x040fe20007f7e0ff */
[--C-:B------:R-:W-:Y:S01]  /*af70*/  IMAD.X R25, RZ, RZ, R5.reuse, P5 ;  /* 0x000000ffff197224 */ /* 0x100fe200028e0605 */
[C---:B------:R-:W-:Y:S01]  /*af80*/  IADD3 R103, P2, R4.reuse, 0x4020, RZ ;  /* 0x0000402004677810 */ /* 0x040fe20007f5e0ff */
[--C-:B------:R-:W-:Y:S01]  /*af90*/  IMAD.X R21, RZ, RZ, R5.reuse, P4 ;  /* 0x000000ffff157224 */ /* 0x100fe200020e0605 */
[C---:B------:R-:W-:Y:S02]  /*afa0*/  IADD3 R105, P1, R4.reuse, 0x4040, RZ ;  /* 0x0000404004697810 */ /* 0x040fe40007f3e0ff */
[----:B------:R-:W-:Y:S01]  /*afb0*/  IADD3 R88, P0, R4, 0x4060, RZ ;  /* 0x0000406004587810 */ /* 0x000fe20007f1e0ff */
[--C-:B------:R-:W-:Y:S01]  /*afc0*/  IMAD.X R13, RZ, RZ, R5.reuse, P2 ;  /* 0x000000ffff0d7224 */ /* 0x100fe200010e0605 */
[----:B------:R-:W-:Y:S01]  /*afd0*/  LOP3.LUT R4, R9, R4, RZ, 0x3c, !PT ;  /* 0x0000000409047212 */ /* 0x000fe200078e3cff */
[--C-:B------:R-:W-:Y:S01]  /*afe0*/  IMAD.X R11, RZ, RZ, R5.reuse, P1 ;  /* 0x000000ffff0b7224 */ /* 0x100fe200008e0605 */
[----:B------:R-:W-:Y:S01]  /*aff0*/  SHF.R.U64 R12, R12, 0x3, RZ ;  /* 0x000000030c0c7819 */ /* 0x000fe200000012ff */
[----:B------:R-:W-:Y:S01]  /*b000*/  IMAD.X R9, RZ, RZ, R5, P0 ;  /* 0x000000ffff097224 */ /* 0x000fe200000e0605 */
[----:B------:R-:W-:-:S02]  /*b010*/  IADD3.X R15, RZ, R5, RZ, P3, !PT ;  /* 0x00000005ff0f7210 */ /* 0x000fc40001ffe4ff */
[----:B------:R-:W-:Y:S02]  /*b020*/  MOV R94, R4 ;  /* 0x00000004005e7202 */ /* 0x000fe40000000f00 */
[----:B------:R-:W-:Y:S02]  /*b030*/  F2FP.BF16.F32.PACK_AB R5, R8, R93 ;  /* 0x0000005d0805723e */ /* 0x000fe400000010ff */
[----:B------:R-:W-:Y:S02]  /*b040*/  LOP3.LUT R14, R97, 0x380, RZ, 0xc0, !PT ;  /* 0x00000380610e7812 */ /* 0x000fe400078ec0ff */
[----:B------:R-:W-:Y:S02]  /*b050*/  LOP3.LUT R26, R12, R31, RZ, 0x3c, !PT ;  /* 0x0000001f0c1a7212 */ /* 0x000fe400078e3cff */
[----:B------:R-:W-:Y:S02]  /*b060*/  F2FP.BF16.F32.PACK_AB R4, R10, R95 ;  /* 0x0000005f0a04723e */ /* 0x000fe400000010ff */
[----:B------:R-:W-:-:S02]  /*b070*/  LOP3.LUT R8, R103, 0x380, RZ, 0xc0, !PT ;  /* 0x0000038067087812 */ /* 0x000fc400078ec0ff */
[----:B------:R-:W-:Y:S01]  /*b080*/  LOP3.LUT R10, R105, 0x380, RZ, 0xc0, !PT ;  /* 0x00000380690a7812 */ /* 0x000fe200078ec0ff */
[----:B------:R2:W-:Y:S01]  /*b090*/  STSM.16.M88.4 [R94], R4 ;  /* 0x000000045e007844 */ /* 0x0005e20000000200 */
[----:B------:R-:W-:Y:S02]  /*b0a0*/  LOP3.LUT R31, R88, 0x380, RZ, 0xc0, !PT ;  /* 0x00000380581f7812 */ /* 0x000fe400078ec0ff */
[----:B-1----:R-:W-:Y:S02]  /*b0b0*/  LOP3.LUT R44, R101, 0x380, RZ, 0xc0, !PT ;  /* 0x00000380652c7812 */ /* 0x002fe400078ec0ff */
[----:B------:R-:W-:Y:S02]  /*b0c0*/  LOP3.LUT R20, R99, 0x380, RZ, 0xc0, !PT ;  /* 0x0000038063147812 */ /* 0x000fe400078ec0ff */
[----:B------:R-:W-:Y:S02]  /*b0d0*/  SHF.R.U64 R14, R14, 0x3, RZ ;  /* 0x000000030e0e7819 */ /* 0x000fe400000012ff */
[----:B------:R-:W-:-:S02]  /*b0e0*/  SHF.R.U64 R8, R8, 0x3, RZ ;  /* 0x0000000308087819 */ /* 0x000fc400000012ff */
[----:B------:R-:W-:Y:S02]  /*b0f0*/  SHF.R.U64 R10, R10, 0x3, RZ ;  /* 0x000000030a0a7819 */ /* 0x000fe400000012ff */
[----:B------:R-:W-:Y:S02]  /*b100*/  SHF.R.U64 R31, R31, 0x3, RZ ;  /* 0x000000031f1f7819 */ /* 0x000fe400000012ff */
[----:B------:R-:W-:Y:S02]  /*b110*/  SHF.R.U64 R44, R44, 0x3, RZ ;  /* 0x000000032c2c7819 */ /* 0x000fe400000012ff */
[----:B------:R-:W-:Y:S02]  /*b120*/  SHF.R.U64 R20, R20, 0x3, RZ ;  /* 0x0000000314147819 */ /* 0x000fe400000012ff */
[----:B------:R-:W-:Y:S02]  /*b130*/  LOP3.LUT R24, R14, R97, RZ, 0x3c, !PT ;  /* 0x000000610e187212 */ /* 0x000fe400078e3cff */
[----:B------:R-:W-:Y:S01]  /*b140*/  LOP3.LUT R12, R8, R103, RZ, 0x3c, !PT ;  /* 0x00000067080c7212 */ /* 0x000fe200078e3cff */
[----:B------:R-:W1:Y:S01]  /*b150*/  LDC.64 R96, c[0x0][0xc00] ;  /* 0x00030000ff607b82 */ /* 0x000e620000000a00 */
[----:B------:R-:W-:-:S02]  /*b160*/  LOP3.LUT R10, R10, R105, RZ, 0x3c, !PT ;  /* 0x000000690a0a7212 */ /* 0x000fc400078e3cff */
[----:B------:R-:W-:Y:S02]  /*b170*/  LOP3.LUT R8, R31, R88, RZ, 0x3c, !PT ;  /* 0x000000581f087212 */ /* 0x000fe400078e3cff */
[----:B------:R-:W-:Y:S02]  /*b180*/  LOP3.LUT R14, R44, R101, RZ, 0x3c, !PT ;  /* 0x000000652c0e7212 */ /* 0x000fe400078e3cff */
[----:B------:R-:W-:Y:S02]  /*b190*/  LOP3.LUT R20, R20, R99, RZ, 0x3c, !PT ;  /* 0x0000006314147212 */ /* 0x000fe400078e3cff */
[----:B------:R-:W-:Y:S02]  /*b1a0*/  MOV R31, R10 ;  /* 0x0000000a001f7202 */ /* 0x000fe40000000f00 */
[----:B------:R-:W-:Y:S02]  /*b1b0*/  MOV R30, R8 ;  /* 0x00000008001e7202 */ /* 0x000fe40000000f00 */
[----:B------:R-:W-:-:S02]  /*b1c0*/  MOV R93, R26 ;  /* 0x0000001a005d7202 */ /* 0x000fc40000000f00 */
[----:B------:R-:W-:Y:S02]  /*b1d0*/  F2FP.BF16.F32.PACK_AB R8, R89, R90 ;  /* 0x0000005a5908723e */ /* 0x000fe400000010ff */
[----:B------:R-:W-:Y:S02]  /*b1e0*/  F2FP.BF16.F32.PACK_AB R9, R35, R34 ;  /* 0x000000222309723e */ /* 0x000fe400000010ff */
[----:B------:R-:W-:Y:S02]  /*b1f0*/  F2FP.BF16.F32.PACK_AB R10, R37, R36 ;  /* 0x00000024250a723e */ /* 0x000fe400000010ff */
[----:B------:R-:W-:Y:S02]  /*b200*/  F2FP.BF16.F32.PACK_AB R11, R39, R38 ;  /* 0x00000026270b723e */ /* 0x000fe400000010ff */
[----:B------:R-:W-:Y:S02]  /*b210*/  MOV R92, R24 ;  /* 0x00000018005c7202 */ /* 0x000fe40000000f00 */
[----:B------:R-:W-:Y:S01]  /*b220*/  MOV R88, R14 ;  /* 0x0000000e00587202 */ /* 0x000fe20000000f00 */
[----:B------:R-:W-:Y:S01]  /*b230*/  STSM.16.M88.4 [R93], R8 ;  /* 0x000000085d007844 */ /* 0x000fe20000000200 */
[----:B------:R-:W-:-:S02]  /*b240*/  MOV R44, R12 ;  /* 0x0000000c002c7202 */ /* 0x000fc40000000f00 */
[----:B--2---:R-:W-:Y:S02]  /*b250*/  F2FP.BF16.F32.PACK_AB R4, R41, R40 ;  /* 0x000000282904723e */ /* 0x004fe400000010ff */
[----:B------:R-:W-:Y:S02]  /*b260*/  F2FP.BF16.F32.PACK_AB R5, R43, R42 ;  /* 0x0000002a2b05723e */ /* 0x000fe400000010ff */
[----:B------:R-:W-:Y:S02]  /*b270*/  F2FP.BF16.F32.PACK_AB R6, R32, R33 ;  /* 0x000000212006723e */ /* 0x000fe400000010ff */
[----:B------:R-:W-:Y:S02]  /*b280*/  F2FP.BF16.F32.PACK_AB R7, R28, R29 ;  /* 0x0000001d1c07723e */ /* 0x000fe400000010ff */
[----:B------:R-:W-:Y:S02]  /*b290*/  MOV R91, R20 ;  /* 0x00000014005b7202 */ /* 0x000fe40000000f00 */
[----:B------:R-:W-:Y:S01]  /*b2a0*/  F2FP.BF16.F32.PACK_AB R12, R49, R48 ;  /* 0x00000030310c723e */ /* 0x000fe200000010ff */
[----:B------:R2:W-:Y:S01]  /*b2b0*/  STSM.16.M88.4 [R92], R4 ;  /* 0x000000045c007844 */ /* 0x0005e20000000200 */
[----:B------:R-:W-:Y:S01]  /*b2c0*/  F2FP.BF16.F32.PACK_AB R13, R51, R50 ;  /* 0x00000032330d723e */ /* 0x000fe200000010ff */
[----:B------:R-:W3:Y:S01]  /*b2d0*/  LDC.64 R20, c[0x0][0xc00] ;  /* 0x00030000ff147b82 */ /* 0x000ee20000000a00 */
[----:B------:R-:W-:Y:S01]  /*b2e0*/  F2FP.BF16.F32.PACK_AB R14, R53, R52 ;  /* 0x00000034350e723e */ /* 0x000fe200000010ff */
[----:B------:R-:W-:Y:S01]  /*b2f0*/  IMAD.MOV.U32 R53, RZ, RZ, RZ ;  /* 0x000000ffff357224 */ /* 0x000fe200078e00ff */
[----:B------:R-:W-:-:S02]  /*b300*/  F2FP.BF16.F32.PACK_AB R15, R55, R54 ;  /* 0x00000036370f723e */ /* 0x000fc400000010ff */
[----:B------:R-:W-:Y:S02]  /*b310*/  F2FP.BF16.F32.PACK_AB R24, R57, R56 ;  /* 0x000000383918723e */ /* 0x000fe400000010ff */
[----:B------:R-:W-:Y:S01]  /*b320*/  F2FP.BF16.F32.PACK_AB R25, R59, R58 ;  /* 0x0000003a3b19723e */ /* 0x000fe200000010ff */
[----:B------:R4:W-:Y:S01]  /*b330*/  STSM.16.M88.4 [R91], R12 ;  /* 0x0000000c5b007844 */ /* 0x0009e20000000200 */
[----:B------:R-:W-:Y:S01]  /*b340*/  F2FP.BF16.F32.PACK_AB R26, R61, R60 ;  /* 0x0000003c3d1a723e */ /* 0x000fe200000010ff */
[----:B------:R-:W0:Y:S01]  /*b350*/  LDC R55, c[0x0][0xbe8] ;  /* 0x0002fa00ff377b82 */ /* 0x000e220000000800 */
[----:B------:R-:W-:Y:S02]  /*b360*/  F2FP.BF16.F32.PACK_AB R27, R63, R62 ;  /* 0x0000003e3f1b723e */ /* 0x000fe400000010ff */
[----:B------:R-:W-:Y:S02]  /*b370*/  ISETP.NE.U32.AND P2, PT, RZ, UR4, PT ;  /* 0x00000004ff007c0c */ /* 0x000fe4000bf45070 */
[----:B-1----:R-:W-:Y:S01]  /*b380*/  ISETP.NE.U32.AND P0, PT, R96, RZ, PT ;  /* 0x000000ff6000720c */ /* 0x002fe20003f05070 */
[----:B------:R4:W-:Y:S01]  /*b390*/  STSM.16.M88.4 [R88], R24 ;  /* 0x0000001858007844 */ /* 0x0009e20000000200 */
[----:B------:R-:W-:-:S02]  /*b3a0*/  ISETP.NE.AND.EX P2, PT, RZ, UR5, PT, P2 ;  /* 0x00000005ff007c0c */ /* 0x000fc4000bf45320 */
[----:B------:R-:W-:Y:S01]  /*b3b0*/  ISETP.NE.AND.EX P0, PT, R97, RZ, PT, P0 ;  /* 0x000000ff6100720c */ /* 0x000fe20003f05300 */
[----:B------:R4:W-:Y:S04]  /*b3c0*/  STSM.16.M88.4 [R44], R64 ;  /* 0x000000402c007844 */ /* 0x0009e80000000200 */
[----:B------:R4:W-:Y:S01]  /*b3d0*/  STSM.16.M88.4 [R31], R72 ;  /* 0x000000481f007844 */ /* 0x0009e20000000200 */
[----:B---3--:R-:W-:-:S03]  /*b3e0*/  IMAD.WIDE R20, R185, 0x4, R20 ;  /* 0x00000004b9147825 */ /* 0x008fc600078e0214 */
[----:B------:R4:W-:Y:S01]  /*b3f0*/  STSM.16.M88.4 [R30], R80 ;  /* 0x000000501e007844 */ /* 0x0009e20000000200 */
[----:B------:R-:W-:Y:S01]  /*b400*/  BAR.SYNC.DEFER_BLOCKING 0x1, 0x100 ;  /* 0x0044000000007b1d */ /* 0x000fe20000010000 */
[----:B--2---:R-:W-:-:S05]  /*b410*/  @P2 LEA R4, P3, R185, UR4, 0x2 ;  /* 0x00000004b9042c11 */ /* 0x004fca000f8610ff */
[----:B------:R-:W-:Y:S01]  /*b420*/  ULDC UR4, c[0x0][0xa88] ;  /* 0x0002a20000047ab9 */ /* 0x000fe20000000800 */
[----:B------:R-:W-:Y:S01]  /*b430*/  @P2 LEA.HI.X R5, R185, UR5, R189, 0x2, P3 ;  /* 0x00000005b9052c11 */ /* 0x000fe200098f14bd */
[----:B------:R-:W-:Y:S01]  /*b440*/  IMAD.U32 R6, RZ, RZ, UR4 ;  /* 0x00000004ff067e24 */ /* 0x000fe2000f8e00ff */
[----:B------:R4:W5:Y:S01]  /*b450*/  @P0 LDG.E R53, desc[UR56][R20.64] ;  /* 0x0000003814350981 */ /* 0x000962000c1e1900 */
[----:B0-----:R-:W-:-:S04]  /*b460*/  ISETP.NE.AND P1, PT, R55, 0x1, PT ;  /* 0x000000013700780c */ /* 0x001fc80003f25270 */
[----:B------:R4:W5:Y:S09]  /*b470*/  @P2 LDG.E R6, desc[UR56][R4.64] ;  /* 0x0000003804062981 */ /* 0x000972000c1e1900 */
[----:B------:R-:W0:Y:S08]  /*b480*/  @P1 LDC R8, c[0x0][0xbec] ;  /* 0x0002fb00ff081b82 */ /* 0x000e300000000800 */
[----:B------:R-:W1:Y:S01]  /*b490*/  @P1 LDC R9, c[0x0][0xbf0] ;  /* 0x0002fc00ff091b82 */ /* 0x000e620000000800 */
[----:B----4-:R-:W-:Y:S05]  /*b4a0*/  @P2 BRA `(.L_x_2487) ;  /* 0x0000000000102947 */ /* 0x010fea0003800000 */
[----:B------:R-:W-:Y:S05]  /*b4b0*/  @!P0 BRA `(.L_x_2487) ;  /* 0x00000000000c8947 */ /* 0x000fea0003800000 */
[----:B------:R-:W2:Y:S04]  /*b4c0*/  LDG.E R5, desc[UR56][R20.64] ;  /* 0x0000003814057981 */ /* 0x000ea8000c1e1900 */
[----:B-----5:R-:W2:Y:S02]  /*b4d0*/  LDG.E R6, desc[UR56][R20.64+0x4] ;  /* 0x0000043814067981 */ /* 0x020ea4000c1e1900 */
[----:B--2---:R-:W-:-:S07]  /*b4e0*/  IMAD.IADD R6, R6, 0x1, -R5 ;  /* 0x0000000106067824 */ /* 0x004fce00078e0a05 */
.L_x_2487:
[----:B------:R-:W-:Y:S01]  /*b4f0*/  SHF.R.S32.HI R44, RZ, 0x1f, R188 ;  /* 0x0000001fff2c7819 */ /* 0x000fe200000114bc */
[----:B------:R-:W-:Y:S01]  /*b500*/  IMAD.IADD R13, R184, 0x1, R18 ;  /* 0x00000001b80d7824 */ /* 0x000fe200078e0212 */
[----:B------:R-:W-:Y:S01]  /*b510*/  ULDC.64 UR4, c[0x0][0xb90] ;  /* 0x0002e40000047ab9 */ /* 0x000fe20000000a00 */
[--C-:B-----5:R-:W-:Y:S01]  /*b520*/  SHF.R.S32.HI R21, RZ, 0x1f, R53.reuse ;  /* 0x0000001fff157819 */ /* 0x120fe20000011435 */
[----:B------:R-:W-:Y:S01]  /*b530*/  IMAD.MOV.U32 R20, RZ, RZ, R53 ;  /* 0x000000ffff147224 */ /* 0x000fe200078e0035 */
[----:B------:R-:W-:Y:S01]  /*b540*/  SEL R185, R185, RZ, !P0 ;  /* 0x000000ffb9b97207 */ /* 0x000fe20004000000 */
[----:B------:R-:W-:Y:S01]  /*b550*/  IMAD R5, R44, UR4, RZ ;  /* 0x000000042c057c24 */ /* 0x000fe2000f8e02ff */
[----:B------:R-:W-:Y:S01]  /*b560*/  SEL R189, R189, RZ, !P0 ;  /* 0x000000ffbdbd7207 */ /* 0x000fe20004000000 */
[----:B0-----:R-:W-:Y:S01]  /*b570*/  @P1 IMAD.HI.U32 R8, R13, R8, RZ ;  /* 0x000000080d081227 */ /* 0x001fe200078e00ff */
[----:B------:R-:W0:Y:S03]  /*b580*/  @P1 LDC R59, c[0x0][0xbec] ;  /* 0x0002fb00ff3b1b82 */ /* 0x000e260000000800 */
[----:B------:R-:W-:Y:S01]  /*b590*/  IMAD.MOV.U32 R7, RZ, RZ, R13 ;  /* 0x000000ffff077224 */ /* 0x000fe200078e000d */
[----:B-1----:R-:W-:Y:S01]  /*b5a0*/  @P1 SHF.R.U32.HI R7, RZ, R9, R8 ;  /* 0x00000009ff071219 */ /* 0x002fe20000011608 */
[----:B------:R-:W-:-:S02]  /*b5b0*/  IMAD R11, R188, UR5, R5 ;  /* 0x00000005bc0b7c24 */ /* 0x000fc4000f8e0205 */
[----:B------:R-:W-:Y:S01]  /*b5c0*/  IMAD.WIDE.U32 R4, R188, UR4, R20 ;  /* 0x00000004bc047c25 */ /* 0x000fe2000f8e0014 */
[----:B------:R-:W-:-:S03]  /*b5d0*/  ULDC.64 UR4, c[0x0][0xb98] ;  /* 0x0002e60000047ab9 */ /* 0x000fc60000000a00 */
[----:B------:R-:W-:Y:S02]  /*b5e0*/  IMAD R9, R190, 0x40, R22 ;  /* 0x00000040be097824 */ /* 0x000fe400078e0216 */
        /* <DEDUP_REMOVED lines=26> */
[----:B------:R-:W-:Y:S01]  /*b790*/  LEA R10, P4, R4, UR4, 0x2 ;  /* 0x00000004040a7c11 */ /* 0x000fe2000f8810ff */
[----:B------:R-:W-:Y:S01]  /*b7a0*/  IMAD.IADD R9, R5, 0x1, R11 ;  /* 0x0000000105097824 */ /* 0x000fe200078e020b */
[----:B------:R-:W-:Y:S02]  /*b7b0*/  LOP3.LUT R5, R7, 0x380, RZ, 0xc0, !PT ;  /* 0x0000038007057812 */ /* 0x000fe400078ec0ff */
[----:B------:R-:W-:Y:S01]  /*b7c0*/  LOP3.LUT P0, RZ, R192, 0x3, RZ, 0xc0, !PT ;  /* 0x00000003c0ff7812 */ /* 0x000fe2000780c0ff */
[----:B------:R-:W-:Y:S01]  /*b7d0*/  SHFL.IDX PT, R48, R10, RZ, 0x1c1f ;  /* 0x001c1fff0a307589 */ /* 0x000fe200000e0000 */
[----:B------:R-:W-:Y:S01]  /*b7e0*/  LEA.HI.X R14, R4, UR5, R9, 0x2, P4 ;  /* 0x00000005040e7c11 */ /* 0x000fe2000a0f1409 */
[----:B------:R-:W-:Y:S01]  /*b7f0*/  ULDC.64 UR4, c[0x0][0xaa0] ;  /* 0x0002a80000047ab9 */ /* 0x000fe20000000a00 */
[----:B------:R-:W-:Y:S01]  /*b800*/  SHF.R.U64 R4, R5, 0x3, RZ ;  /* 0x0000000305047819 */ /* 0x000fe200000012ff */
[----:B------:R-:W-:Y:S01]  /*b810*/  SHFL.IDX PT, R50, R10, 0x1, 0x1c1f ;  /* 0x003c1f000a327f89 */ /* 0x000fe200000e0000 */
[----:B------:R-:W-:Y:S01]  /*b820*/  IMAD.X R5, RZ, RZ, R17, P2 ;  /* 0x000000ffff057224 */ /* 0x000fe200010e0611 */
[----:B------:R-:W-:-:S02]  /*b830*/  ISETP.GE.OR P2, PT, R20, R57, P0 ;  /* 0x000000391400720c */ /* 0x000fc40000746670 */
[----:B------:R-:W1:Y:S01]  /*b840*/  SHFL.IDX PT, R49, R14, RZ, 0x1c1f ;  /* 0x001c1fff0e317589 */ /* 0x000e6200000e0000 */
[----:B------:R-:W-:Y:S01]  /*b850*/  LOP3.LUT R4, R4, R7, RZ, 0x3c, !PT ;  /* 0x0000000704047212 */ /* 0x000fe200078e3cff */
[----:B------:R-:W-:Y:S01]  /*b860*/  VIADD R7, R20, 0x8 ;  /* 0x0000000814077836 */ /* 0x000fe20000000000 */
[----:B------:R-:W-:Y:S01]  /*b870*/  SHF.R.U64 R12, R12, 0x3, RZ ;  /* 0x000000030c0c7819 */ /* 0x000fe200000012ff */
[----:B------:R-:W2:Y:S01]  /*b880*/  SHFL.IDX PT, R51, R14, 0x1, 0x1c1f ;  /* 0x003c1f000e337f89 */ /* 0x000ea200000e0000 */
[----:B------:R-:W-:Y:S02]  /*b890*/  IADD3 R41, P6, R16, 0x4000, RZ ;  /* 0x0000400010297810 */ /* 0x000fe40007fde0ff */
[----:B------:R-:W-:Y:S02]  /*b8a0*/  ISETP.GE.OR P0, PT, R7, R57, P0 ;  /* 0x000000390700720c */ /* 0x000fe40000706670 */
[----:B------:R-:W-:Y:S02]  /*b8b0*/  LOP3.LUT R12, R12, R15, RZ, 0x3c, !PT ;  /* 0x0000000f0c0c7212 */ /* 0x000fe400078e3cff */
[----:B------:R-:W-:-:S02]  /*b8c0*/  IADD3 R37, P5, R16, 0x5000, RZ ;  /* 0x0000500010257810 */ /* 0x000fc40007fbe0ff */
[C---:B------:R-:W-:Y:S02]  /*b8d0*/  IADD3 R33, P4, R16.reuse, 0x6000, RZ ;  /* 0x0000600010217810 */ /* 0x040fe40007f9e0ff */
[----:B------:R-:W-:Y:S02]  /*b8e0*/  LOP3.LUT R15, R16, 0x380, RZ, 0xc0, !PT ;  /* 0x00000380100f7812 */ /* 0x000fe400078ec0ff */
[----:B------:R-:W-:Y:S02]  /*b8f0*/  LOP3.LUT R40, R41, 0x380, RZ, 0xc0, !PT ;  /* 0x0000038029287812 */ /* 0x000fe400078ec0ff */
[----:B------:R-:W-:Y:S02]  /*b900*/  LOP3.LUT R36, R37, 0x380, RZ, 0xc0, !PT ;  /* 0x0000038025247812 */ /* 0x000fe400078ec0ff */
[----:B------:R-:W-:Y:S02]  /*b910*/  LOP3.LUT R32, R33, 0x380, RZ, 0xc0, !PT ;  /* 0x0000038021207812 */ /* 0x000fe400078ec0ff */
[----:B------:R-:W-:Y:S01]  /*b920*/  SHF.R.U64 R15, R15, 0x3, RZ ;  /* 0x000000030f0f7819 */ /* 0x000fe200000012ff */
[----:B-1----:R-:W-:Y:S01]  /*b930*/  @!P2 ST.E desc[UR56][R48.64], R2 ;  /* 0x000000023000a985 */ /* 0x002fe2000c101938 */
[----:B------:R-:W-:-:S02]  /*b940*/  IADD3.X R9, RZ, R17, RZ, P3, !PT ;  /* 0x00000011ff097210 */ /* 0x000fc40001ffe4ff */
[----:B------:R-:W-:Y:S01]  /*b950*/  IADD3 R11, P3, R16, 0x7000, RZ ;  /* 0x00007000100b7810 */ /* 0x000fe20007f7e0ff */
[----:B--2---:R1:W-:Y:S01]  /*b960*/  @!P0 ST.E desc[UR56][R50.64], R0 ;  /* 0x0000000032008985 */ /* 0x0043e2000c101938 */
[----:B------:R-:W-:Y:S02]  /*b970*/  SHF.R.U64 R40, R40, 0x3, RZ ;  /* 0x0000000328287819 */ /* 0x000fe400000012ff */
[----:B------:R-:W-:Y:S01]  /*b980*/  SHF.R.U64 R36, R36, 0x3, RZ ;  /* 0x0000000324247819 */ /* 0x000fe200000012ff */
[--C-:B------:R-:W-:Y:S01]  /*b990*/  IMAD.X R29, RZ, RZ, R17.reuse, P3 ;  /* 0x000000ffff1d7224 */ /* 0x100fe200018e0611 */
[----:B------:R-:W-:Y:S02]  /*b9a0*/  SHF.R.U64 R32, R32, 0x3, RZ ;  /* 0x0000000320207819 */ /* 0x000fe400000012ff */
[----:B------:R-:W-:Y:S02]  /*b9b0*/  LOP3.LUT R16, R15, R16, RZ, 0x3c, !PT ;  /* 0x000000100f107212 */ /* 0x000fe400078e3cff */
[----:B------:R-:W-:Y:S01]  /*b9c0*/  LOP3.LUT R40, R40, R41, RZ, 0x3c, !PT ;  /* 0x0000002928287212 */ /* 0x000fe200078e3cff */
[--C-:B------:R-:W-:Y:S01]  /*b9d0*/  IMAD.X R41, RZ, RZ, R17.reuse, P6 ;  /* 0x000000ffff297224 */ /* 0x100fe200030e0611 */
[----:B------:R-:W-:Y:S01]  /*b9e0*/  LOP3.LUT R36, R36, R37, RZ, 0x3c, !PT ;  /* 0x0000002524247212 */ /* 0x000fe200078e3cff */
[----:B-1----:R-:W1:Y:S01]  /*b9f0*/  @P1 LDC R51, c[0x0][0xbf0] ;  /* 0x0002fc00ff331b82 */ /* 0x002e620000000800 */
[----:B------:R-:W-:Y:S01]  /*ba00*/  IMAD R0, R21, UR4, RZ ;  /* 0x0000000415007c24 */ /* 0x000fe2000f8e02ff */
[----:B------:R-:W-:Y:S01]  /*ba10*/  LOP3.LUT R32, R32, R33, RZ, 0x3c, !PT ;  /* 0x0000002120207212 */ /* 0x000fe200078e3cff */
[--C-:B------:R-:W-:Y:S01]  /*ba20*/  IMAD.X R37, RZ, RZ, R17.reuse, P5 ;  /* 0x000000ffff257224 */ /* 0x100fe200028e0611 */
[----:B------:R2:W5:Y:S01]  /*ba30*/  LD.E.128 R24, desc[UR56][R16.64] ;  /* 0x0000003810187980 */ /* 0x000562000c101d00 */
[----:B------:R-:W-:Y:S01]  /*ba40*/  IMAD.X R33, RZ, RZ, R17, P4 ;  /* 0x000000ffff217224 */ /* 0x000fe200020e0611 */
[----:B------:R-:W-:Y:S01]  /*ba50*/  LOP3.LUT R6, R11, 0x380, RZ, 0xc0, !PT ;  /* 0x000003800b067812 */ /* 0x000fe200078ec0ff */
[----:B------:R-:W-:Y:S01]  /*ba60*/  IMAD R21, R53, UR5, R0 ;  /* 0x0000000535157c24 */ /* 0x000fe2000f8e0200 */
[----:B------:R-:W5:Y:S02]  /*ba70*/  LD.E.128 R12, desc[UR56][R12.64] ;  /* 0x000000380c0c7980 */ /* 0x000f64000c101d00 */
[----:B------:R-:W-:-:S02]  /*ba80*/  SHF.R.U64 R6, R6, 0x3, RZ ;  /* 0x0000000306067819 */ /* 0x000fc400000012ff */
[----:B------:R-:W5:Y:S01]  /*ba90*/  LD.E.128 R40, desc[UR56][R40.64] ;  /* 0x0000003828287980 */ /* 0x000f62000c101d00 */
[----:B--2---:R-:W-:Y:S01]  /*baa0*/  IMAD.WIDE.U32 R16, R53, UR4, RZ ;  /* 0x0000000435107c25 */ /* 0x004fe2000f8e00ff */
[----:B------:R-:W-:Y:S01]  /*bab0*/  ULDC.64 UR4, c[0x0][0xae8] ;  /* 0x0002ba0000047ab9 */ /* 0x000fe20000000a00 */
[----:B------:R-:W-:Y:S01]  /*bac0*/  LOP3.LUT R28, R6, R11, RZ, 0x3c, !PT ;  /* 0x0000000b061c7212 */ /* 0x000fe200078e3cff */
[----:B------:R-:W5:Y:S01]  /*bad0*/  LD.E.128 R36, desc[UR56][R36.64] ;  /* 0x0000003824247980 */ /* 0x000f62000c101d00 */
[----:B------:R-:W-:Y:S02]  /*bae0*/  IMAD.IADD R17, R17, 0x1, R21 ;  /* 0x0000000111117824 */ /* 0x000fe400078e0215 */
[----:B------:R-:W-:Y:S01]  /*baf0*/  IMAD R21, R187, 0x20, R190 ;  /* 0x00000020bb157824 */ /* 0x000fe200078e02be */
[----:B------:R-:W5:Y:S01]  /*bb00*/  LD.E.128 R8, desc[UR56][R8.64] ;  /* 0x0000003808087980 */ /* 0x000f62000c101d00 */
[----:B------:R-:W-:Y:S02]  /*bb10*/  IMAD R49, R44, UR4, RZ ;  /* 0x000000042c317c24 */ /* 0x000fe4000f8e02ff */
[----:B------:R-:W-:Y:S01]  /*bb20*/  IMAD.IADD R20, R18, 0x1, R21 ;  /* 0x0000000112147824 */ /* 0x000fe200078e0215 */
[----:B------:R-:W5:Y:S01]  /*bb30*/  LD.E.128 R4, desc[UR56][R4.64] ;  /* 0x0000003804047980 */ /* 0x000f62000c101d00 */
[----:B------:R-:W-:-:S02]  /*bb40*/  IMAD R49, R188, UR5, R49 ;  /* 0x00000005bc317c24 */ /* 0x000fc4000f8e0231 */
[----:B0-----:R-:W-:Y:S01]  /*bb50*/  @P1 IMAD.HI.U32 R0, R20, R59, RZ ;  /* 0x0000003b14001227 */ /* 0x001fe200078e00ff */
[----:B------:R-:W5:Y:S03]  /*bb60*/  LD.E.128 R32, desc[UR56][R32.64] ;  /* 0x0000003820207980 */ /* 0x000f66000c101d00 */
[----:B------:R-:W-:Y:S01]  /*bb70*/  IMAD.WIDE.U32 R16, R188, UR4, R16 ;  /* 0x00000004bc107c25 */ /* 0x000fe2000f8e0010 */
[----:B------:R-:W-:Y:S01]  /*bb80*/  ULDC.64 UR4, c[0x0][0xaf0] ;  /* 0x0002bc0000047ab9 */ /* 0x000fe20000000a00 */
[----:B------:R-:W5:Y:S02]  /*bb90*/  LD.E.128 R28, desc[UR56][R28.64] ;  /* 0x000000381c1c7980 */ /* 0x000f64000c101d00 */
[----:B------:R-:W-:Y:S01]  /*bba0*/  IMAD.MOV.U32 R21, RZ, RZ, R20 ;  /* 0x000000ffff157224 */ /* 0x000fe200078e0014 */
[----:B-1----:R-:W-:Y:S01]  /*bbb0*/  @P1 SHF.R.U32.HI R21, RZ, R51, R0 ;  /* 0x00000033ff151219 */ /* 0x002fe20000011600 */
[----:B------:R-:W-:Y:S01]  /*bbc0*/  IMAD.IADD R17, R17, 0x1, R49 ;  /* 0x0000000111117824 */ /* 0x000fe200078e0231 */
[----:B------:R-:W-:Y:S01]  /*bbd0*/  @!PT LDS RZ, [RZ] ;  /* 0x00000000fffff984 */ /* 0x000fe20000000800 */
[----:B------:R-:W-:Y:S01]  /*bbe0*/  @!PT LDS RZ, [RZ] ;  /* 0x00000000fffff984 */ /* 0x000fe20000000800 */
[----:B------:R-:W-:Y:S01]  /*bbf0*/  @!PT LDS RZ, [RZ] ;  /* 0x00000000fffff984 */ /* 0x000fe20000000800 */
[----:B------:R-:W-:Y:S01]  /*bc00*/  @!PT LDS RZ, [RZ] ;  /* 0x00000000fffff984 */ /* 0x000fe20000000800 */
[----:B------:R0:W-:Y:S06]  /*bc10*/  MEMBAR.ALL.CTA ;  /* 0x0000000000007992 */ /* 0x0001ec0000008000 */
[----:B0-----:R-:W0:Y:S01]  /*bc20*/  FENCE.VIEW.ASYNC.S ;  /* 0x00000000000073c6 */ /* 0x001e220000000000 */
[----:B------:R-:W-:Y:S01]  /*bc30*/  IMAD R2, R189, UR4, RZ ;  /* 0x00000004bd027c24 */ /* 0x000fe2000f8e02ff */
[----:B------:R-:W-:Y:S01]  /*bc40*/  SHF.R.S32.HI R0, RZ, 0x1f, R21 ;  /* 0x0000001fff007819 */ /* 0x000fe20000011415 */
[----:B------:R-:W-:-:S04]  /*bc50*/  IMAD.WIDE.U32 R16, R185, UR4, R16 ;  /* 0x00000004b9107c25 */ /* 0x000fc8000f8e0010 */
        /* <DEDUP_REMOVED lines=15> */
[----:B------:R-:W-:Y:S01]  /*bd50*/  ISETP.GE.AND P2, PT, R44, R57, PT ;  /* 0x000000392c00720c */ /* 0x000fe20003f46270 */
[----:B------:R-:W-:Y:S02]  /*bd60*/  ULDC.64 UR4, c[0x0][0xa80] ;  /* 0x0002a00000047ab9 */ /* 0x000fe40000000a00 */
[----:B------:R-:W-:Y:S01]  /*bd70*/  VIADD R3, R3, 0x34820 ;  /* 0x0003482003037836 */ /* 0x000fe20000000000 */
[----:B------:R-:W-:Y:S01]  /*bd80*/  LEA R18, P3, R16, UR4, 0x1 ;  /* 0x0000000410127c11 */ /* 0x000fe2000f8608ff */
[----:B------:R-:W-:Y:S02]  /*bd90*/  IMAD.IADD R17, R17, 0x1, R21 ;  /* 0x0000000111117824 */ /* 0x000fe400078e0215 */
[----:B------:R-:W-:Y:S01]  /*bda0*/  VIADD R0, R44, 0x20 ;  /* 0x000000202c007836 */ /* 0x000fe20000000000 */
[----:B------:R-:W-:Y:S02]  /*bdb0*/  PRMT R3, RZ, 0x654, R3 ;  /* 0x00000654ff037816 */ /* 0x000fe40000000003 */
[----:B------:R-:W-:-:S02]  /*bdc0*/  LEA.HI.X R20, R16, UR5, R17, 0x1, P3 ;  /* 0x0000000510147c11 */ /* 0x000fc400098f0c11 */
[-C--:B------:R-:W-:Y:S01]  /*bdd0*/  ISETP.GE.AND P0, PT, R0, R57.reuse, PT ;  /* 0x000000390000720c */ /* 0x080fe20003f06270 */
[----:B0-----:R0:W-:Y:S01]  /*bde0*/  SYNCS.ARRIVE.TRANS64.RED.A1T0 RZ, [R3+URZ], RZ ;  /* 0x000000ff03ff79a7 */ /* 0x0011e2000810043f */
[----:B------:R-:W-:Y:S01]  /*bdf0*/  IADD3 R0, R44, 0x40, RZ ;  /* 0x000000402c007810 */ /* 0x000fe20007ffe0ff */
[----:B------:R1:W2:Y:S01]  /*be00*/  SHFL.IDX PT, R17, R20, RZ, 0x181f ;  /* 0x00181fff14117589 */ /* 0x0002a200000e0000 */
[----:B------:R-:W-:Y:S02]  /*be10*/  BSSY B1, `(.L_x_2488) ;  /* 0x000000d000017945 */ /* 0x000fe40003800000 */
[----:B------:R-:W-:Y:S01]  /*be20*/  ISETP.GE.AND P1, PT, R0, R57, PT ;  /* 0x000000390000720c */ /* 0x000fe20003f26270 */
[----:B0-----:R1:W0:Y:S01]  /*be30*/  SHFL.IDX PT, R3, R18, RZ, 0x181f ;  /* 0x00181fff12037589 */ /* 0x00122200000e0000 */
[----:B------:R-:W-:Y:S11]  /*be40*/  @P2 BRA `(.L_x_2489) ;  /* 0x0000000000242947 */ /* 0x000ff60003800000 */
[----:B------:R-:W-:Y:S02]  /*be50*/  ULDC UR4, c[0x0][0xac8] ;  /* 0x0002b20000047ab9 */ /* 0x000fe40000000800 */
[----:B------:R-:W-:Y:S02]  /*be60*/  ISETP.GE.AND P2, PT, R22, UR4, PT ;  /* 0x0000000416007c0c */ /* 0x000fe4000bf46270 */
[----:B------:R-:W-:-:S11]  /*be70*/  ISETP.GE.AND P3, PT, R186, UR4, PT ;  /* 0x00000004ba007c0c */ /* 0x000fd6000bf66270 */
[-C--:B0-----:R-:W-:Y:S02]  /*be80*/  @!P2 LEA R2, P4, R22, R3.reuse, 0x1 ;  /* 0x000000031602a211 */ /* 0x081fe400078808ff */
[----:B------:R-:W-:Y:S02]  /*be90*/  @!P3 LEA R16, P5, R186, R3, 0x1 ;  /* 0x00000003ba10b211 */ /* 0x000fe400078a08ff */
[-C--:B--2---:R-:W-:Y:S02]  /*bea0*/  @!P2 LEA.HI.X R3, R22, R17.reuse, R197, 0x1, P4 ;  /* 0x000000111603a211 */ /* 0x084fe400020f0cc5 */
[----:B------:R-:W-:-:S03]  /*beb0*/  @!P3 LEA.HI.X R17, R186, R17, R196, 0x1, P5 ;  /* 0x00000011ba11b211 */ /* 0x000fc600028f0cc4 */
[----:B-----5:R3:W-:Y:S04]  /*bec0*/  @!P2 ST.E.128 desc[UR56][R2.64], R24 ;  /* 0x000000180200a985 */ /* 0x0207e8000c101d38 */
[----:B------:R3:W-:Y:S02]  /*bed0*/  @!P3 ST.E.128 desc[UR56][R16.64], R40 ;  /* 0x000000281000b985 */ /* 0x0007e4000c101d38 */
.L_x_2489:
[----:B------:R-:W-:Y:S05]  /*bee0*/  BSYNC B1 ;  /* 0x0000000000017941 */ /* 0x000fea0003800000 */
.L_x_2488:
[----:B--23--:R2:W3:Y:S01]  /*bef0*/  SHFL.IDX PT, R17, R20, 0x1, 0x181f ;  /* 0x00381f0014117f89 */ /* 0x00c4e200000e0000 */
[----:B------:R-:W-:Y:S03]  /*bf00*/  BSSY B1, `(.L_x_2490) ;  /* 0x000000c000017945 */ /* 0x000fe60003800000 */
[----:B0-----:R2:W0:Y:S01]  /*bf10*/  SHFL.IDX PT, R3, R18, 0x1, 0x181f ;  /* 0x00381f0012037f89 */ /* 0x00142200000e0000 */
[----:B------:R-:W-:Y:S05]  /*bf20*/  @P0 BRA `(.L_x_2491) ;  /* 0x0000000000240947 */ /* 0x000fea0003800000 */
[----:B------:R-:W-:Y:S02]  /*bf30*/  ULDC UR4, c[0x0][0xac8] ;  /* 0x0002b20000047ab9 */ /* 0x000fe40000000800 */
[----:B------:R-:W-:Y:S02]  /*bf40*/  ISETP.GE.AND P3, PT, R22, UR4, PT ;  /* 0x0000000416007c0c */ /* 0x000fe4000bf66270 */
[----:B------:R-:W-:-:S11]  /*bf50*/  ISETP.GE.AND P4, PT, R186, UR4, PT ;  /* 0x00000004ba007c0c */ /* 0x000fd6000bf86270 */
[-C--:B0-----:R-:W-:Y:S02]  /*bf60*/  @!P3 LEA R2, P0, R22, R3.reuse, 0x1 ;  /* 0x000000031602b211 */ /* 0x081fe400078008ff */
[----:B------:R-:W-:Y:S02]  /*bf70*/  @!P4 LEA R16, P2, R186, R3, 0x1 ;  /* 0x00000003ba10c211 */ /* 0x000fe400078408ff */
[-C--:B---3--:R-:W-:Y:S02]  /*bf80*/  @!P3 LEA.HI.X R3, R22, R17.reuse, R197, 0x1, P0 ;  /* 0x000000111603b211 */ /* 0x088fe400000f0cc5 */
[----:B------:R-:W-:-:S03]  /*bf90*/  @!P4 LEA.HI.X R17, R186, R17, R196, 0x1, P2 ;  /* 0x00000011ba11c211 */ /* 0x000fc600010f0cc4 */
[----:B-----5:R4:W-:Y:S04]  /*bfa0*/  @!P3 ST.E.128 desc[UR56][R2.64], R12 ;  /* 0x0000000c0200b985 */ /* 0x0209e8000c101d38 */
[----:B------:R4:W-:Y:S02]  /*bfb0*/  @!P4 ST.E.128 desc[UR56][R16.64], R36 ;  /* 0x000000241000c985 */ /* 0x0009e4000c101d38 */
.L_x_2491:
[----:B------:R-:W-:Y:S05]  /*bfc0*/  BSYNC B1 ;  /* 0x0000000000017941 */ /* 0x000fea0003800000 */
.L_x_2490:
[----:B----45:R4:W1:Y:S01]  /*bfd0*/  SHFL.IDX PT, R13, R20, 0x2, 0x181f ;  /* 0x00581f00140d7f89 */ /* 0x03086200000e0000 */
        /* <DEDUP_REMOVED lines=8> */
[-C--:B-1----:R-:W-:Y:S02]  /*c060*/  @!P2 LEA.HI.X R3, R22, R13.reuse, R197, 0x1, P0 ;  /* 0x0000000d1603a211 */ /* 0x082fe400000f0cc5 */
[----:B------:R-:W-:-:S03]  /*c070*/  @!P3 LEA.HI.X R13, R186, R13, R196, 0x1, P1 ;  /* 0x0000000dba0db211 */ /* 0x000fc600008f0cc4 */
[----:B------:R0:W-:Y:S04]  /*c080*/  @!P2 ST.E.128 desc[UR56][R2.64], R8 ;  /* 0x000000080200a985 */ /* 0x0001e8000c101d38 */
[----:B------:R0:W-:Y:S02]  /*c090*/  @!P3 ST.E.128 desc[UR56][R12.64], R32 ;  /* 0x000000200c00b985 */ /* 0x0001e4000c101d38 */
.L_x_2493:
[----:B------:R-:W-:Y:S05]  /*c0a0*/  BSYNC B1 ;  /* 0x0000000000017941 */ /* 0x000fea0003800000 */
.L_x_2492:
[----:B------:R-:W-:Y:S01]  /*c0b0*/  VIADD R0, R44, 0x60 ;  /* 0x000000602c007836 */ /* 0x000fe20000000000 */
[----:B0-----:R0:W0:Y:S04]  /*c0c0*/  SHFL.IDX PT, R9, R20, 0x3, 0x181f ;  /* 0x00781f0014097f89 */ /* 0x00102800000e0000 */
[----:B------:R-:W-:Y:S01]  /*c0d0*/  ISETP.GE.AND P0, PT, R0, R57, PT ;  /* 0x000000390000720c */ /* 0x000fe20003f06270 */
[----:B------:R0:W0:-:S12]  /*c0e0*/  SHFL.IDX PT, R11, R18, 0x3, 0x181f ;  /* 0x00781f00120b7f89 */ /* 0x00001800000e0000 */
[----:B------:R-:W-:Y:S05]  /*c0f0*/  @P0 BRA `(.L_x_2494) ;  /* 0x0000000800e00947 */ /* 0x000fea0003800000 */
[----:B------:R-:W-:Y:S02]  /*c100*/  ULDC UR4, c[0x0][0xac8] ;  /* 0x0002b20000047ab9 */ /* 0x000fe40000000800 */
[----:B------:R-:W-:-:S13]  /*c110*/  ISETP.GE.AND P1, PT, R22, UR4, PT ;  /* 0x0000000416007c0c */ /* 0x000fda000bf26270 */
[----:B0-----:R-:W-:-:S04]  /*c120*/  @!P1 LEA R2, P0, R22, R11, 0x1 ;  /* 0x0000000b16029211 */ /* 0x001fc800078008ff */
[----:B------:R-:W-:Y:S02]  /*c130*/  @!P1 LEA.HI.X R3, R22, R9, R197, 0x1, P0 ;  /* 0x0000000916039211 */ /* 0x000fe400000f0cc5 */
[----:B------:R-:W-:-:S03]  /*c140*/  ISETP.GE.AND P0, PT, R186, UR4, PT ;  /* 0x00000004ba007c0c */ /* 0x000fc6000bf06270 */
[----:B------:R0:W-:Y:S10]  /*c150*/  @!P1 ST.E.128 desc[UR56][R2.64], R4 ;  /* 0x0000000402009985 */ /* 0x0001f4000c101d38 */
[----:B------:R-:W-:Y:S05]  /*c160*/  @P0 BRA `(.L_x_2494) ;  /* 0x0000000800c40947 */ /* 0x000fea0003800000 */
[----:B0-----:R-:W-:-:S04]  /*c170*/  LEA R2, P0, R186, R11, 0x1 ;  /* 0x0000000bba027211 */ /* 0x001fc800078008ff */
[----:B------:R-:W-:-:S05]  /*c180*/  LEA.HI.X R3, R186, R9, R196, 0x1, P0 ;  /* 0x00000009ba037211 */ /* 0x000fca00000f0cc4 */
[----:B------:R0:W-:Y:S01]  /*c190*/  ST.E.128 desc[UR56][R2.64], R28 ;  /* 0x0000001c02007985 */ /* 0x0001e2000c101d38 */
[----:B------:R-:W-:Y:S05]  /*c1a0*/  BRA `(.L_x_2494) ;  /* 0x0000000800b47947 */ /* 0x000fea0003800000 */
.L_x_2486:
[----:B------:R-:W2:Y:S01]  /*c1b0*/  LDC.64 R4, c[0x0][0xc00] ;  /* 0x00030000ff047b82 */ /* 0x000ea20000000a00 */
[C---:B0-----:R-:W-:Y:S01]  /*c1c0*/  IMAD.SHL.U32 R3, R185.reuse, 0x4, RZ ;  /* 0x00000004b9037824 */ /* 0x041fe200078e00ff */
[----:B------:R-:W-:Y:S01]  /*c1d0*/  SHF.L.U64.HI R0, R185, 0x2, R189 ;  /* 0x00000002b9007819 */ /* 0x000fe200000102bd */
[----:B------:R-:W-:Y:S01]  /*c1e0*/  ULDC.64 UR4, c[0x0][0xc08] ;  /* 0x0003020000047ab9 */ /* 0x000fe20000000a00 */
[----:B------:R-:W-:-:S04]  /*c1f0*/  IMAD.MOV.U32 R6, RZ, RZ, RZ ;  /* 0x000000ffff067224 */ /* 0x000fc800078e00ff */
[----:B------:R-:W0:Y:S01]  /*c200*/  LDC R17, c[0x0][0xbe8] ;  /* 0x0002fa00ff117b82 */ /* 0x000e220000000800 */
[----:B--2---:R-:W-:Y:S02]  /*c210*/  ISETP.NE.U32.AND P0, PT, R4, RZ, PT ;  /* 0x000000ff0400720c */ /* 0x004fe40003f05070 */
[----:B------:R-:W-:Y:S02]  /*c220*/  IADD3 R4, P1, R3, R4, RZ ;  /* 0x0000000403047210 */ /* 0x000fe40007f3e0ff */
[----:B------:R-:W-:-:S03]  /*c230*/  ISETP.NE.AND.EX P0, PT, R5, RZ, PT, P0 ;  /* 0x000000ff0500720c */ /* 0x000fc60003f05300 */
[----:B------:R-:W-:Y:S01]  /*c240*/  IMAD.X R5, R0, 0x1, R5, P1 ;  /* 0x0000000100057824 */ /* 0x000fe200008e0605 */
[----:B------:R-:W-:-:S04]  /*c250*/  ISETP.NE.U32.AND P1, PT, RZ, UR4, PT ;  /* 0x00000004ff007c0c */ /* 0x000fc8000bf25070 */
[----:B------:R-:W-:-:S05]  /*c260*/  ISETP.NE.AND.EX P1, PT, RZ, UR5, PT, P1 ;  /* 0x00000005ff007c0c */ /* 0x000fca000bf25310 */
[----:B------:R2:W5:Y:S08]  /*c270*/  @P0 LDG.E R6, desc[UR56][R4.64] ;  /* 0x0000003804060981 */ /* 0x000570000c1e1900 */
[----:B------:R-:W-:Y:S01]  /*c280*/  @P1 IADD3 R2, P2, R3, UR4, RZ ;  /* 0x0000000403021c10 */ /* 0x000fe2000ff5e0ff */
[----:B------:R-:W-:-:S03]  /*c290*/  ULDC UR4, c[0x0][0xa88] ;  /* 0x0002a20000047ab9 */ /* 0x000fc60000000800 */
[----:B------:R-:W-:Y:S01]  /*c2a0*/  @P1 IADD3.X R3, R0, UR5, RZ, P2, !PT ;  /* 0x0000000500031c10 */ /* 0x000fe200097fe4ff */
[----:B------:R-:W-:-:S06]  /*c2b0*/  IMAD.U32 R0, RZ, RZ, UR4 ;  /* 0x00000004ff007e24 */ /* 0x000fcc000f8e00ff */
[----:B------:R2:W5:Y:S01]  /*c2c0*/  @P1 LDG.E R0, desc[UR56][R2.64] ;  /* 0x0000003802001981 */ /* 0x000562000c1e1900 */
[----:B0-----:R-:W-:Y:S02]  /*c2d0*/  ISETP.NE.AND P2, PT, R17, 0x1, PT ;  /* 0x000000011100780c */ /* 0x001fe40003f45270 */
[----:B------:R-:W-:-:S11]  /*c2e0*/  ISETP.GE.AND P3, PT, R198, 0x80, PT ;  /* 0x00000080c600780c */ /* 0x000fd60003f66270 */
[----:B------:R-:W0:Y:S08]  /*c2f0*/  @P2 LDC R12, c[0x0][0xbec] ;  /* 0x0002fb00ff0c2b82 */ /* 0x000e300000000800 */
[----:B------:R-:W3:Y:S01]  /*c300*/  @P2 LDC R21, c[0x0][0xbf0] ;  /* 0x0002fc00ff152b82 */ /* 0x000ee20000000800 */
[----:B--2---:R-:W-:Y:S05]  /*c310*/  @P1 BRA `(.L_x_2495) ;  /* 0x0000000000101947 */ /* 0x004fea0003800000 */
[----:B------:R-:W-:Y:S05]  /*c320*/  @!P0 BRA `(.L_x_2495) ;  /* 0x00000000000c8947 */ /* 0x000fea0003800000 */
[----:B------:R-:W2:Y:S04]  /*c330*/  LDG.E R3, desc[UR56][R4.64] ;  /* 0x0000003804037981 */ /* 0x000ea8000c1e1900 */
[----:B-----5:R-:W2:Y:S02]  /*c340*/  LDG.E R0, desc[UR56][R4.64+0x4] ;  /* 0x0000043804007981 */ /* 0x020ea4000c1e1900 */
[----:B--2---:R-:W-:-:S07]  /*c350*/  IMAD.IADD R0, R0, 0x1, -R3 ;  /* 0x0000000100007824 */ /* 0x004fce00078e0a03 */
.L_x_2495:
[----:B------:R-:W-:Y:S01]  /*c360*/  BSSY B1, `(.L_x_2496) ;  /* 0x000002d000017945 */ /* 0x000fe20003800000 */
[----:B------:R-:W-:Y:S02]  /*c370*/  SHF.R.S32.HI R10, RZ, 0x1f, R188 ;  /* 0x0000001fff0a7819 */ /* 0x000fe400000114bc */
[----:B------:R-:W-:Y:S02]  /*c380*/  SEL R185, R185, RZ, !P0 ;  /* 0x000000ffb9b97207 */ /* 0x000fe40004000000 */
[----:B------:R-:W-:Y:S02]  /*c390*/  SEL R189, R189, RZ, !P0 ;  /* 0x000000ffbdbd7207 */ /* 0x000fe40004000000 */
[----:B-----5:R-:W-:Y:S01]  /*c3a0*/  SHF.R.S32.HI R11, RZ, 0x1f, R6 ;  /* 0x0000001fff0b7819 */ /* 0x020fe20000011406 */
[----:B------:R-:W-:Y:S06]  /*c3b0*/  @P3 BRA `(.L_x_2497) ;  /* 0x00000000009c3947 */ /* 0x000fec0003800000 */
[----:B------:R-:W2:Y:S01]  /*c3c0*/  S2R R3, SR_TID.X ;  /* 0x0000000000037919 */ /* 0x000ea20000002100 */
[----:B------:R-:W4:Y:S02]  /*c3d0*/  LDC R9, c[0x0][0xbe8] ;  /* 0x0002fa00ff097b82 */ /* 0x000f240000000800 */
[----:B----4-:R-:W-:Y:S01]  /*c3e0*/  IMAD R2, R0, R9, RZ ;  /* 0x0000000900027224 */ /* 0x010fe200078e02ff */
[----:B--2---:R-:W-:-:S04]  /*c3f0*/  IADD3 R8, R18, -0x80, R3 ;  /* 0xffffff8012087810 */ /* 0x004fc80007ffe003 */
        /* <DEDUP_REMOVED lines=13> */
[----:B------:R-:W4:Y:S01]  /*c4d0*/  @P0 LDC R15, c[0x0][0xbf0] ;  /* 0x0002fc00ff0f0b82 */ /* 0x000f220000000800 */
[----:B------:R-:W-:-:S04]  /*c4e0*/  IMAD.WIDE.U32 R2, R185, UR4, R2 ;  /* 0x00000004b9027c25 */ /* 0x000fc8000f8e0002 */
[----:B--2---:R-:W-:-:S05]  /*c4f0*/  @P0 IMAD.HI.U32 R4, R8, R13, RZ ;  /* 0x0000000d08040227 */ /* 0x004fca00078e00ff */
[----:B----4-:R-:W-:Y:S01]  /*c500*/  @P0 SHF.R.U32.HI R5, RZ, R15, R4 ;  /* 0x0000000fff050219 */ /* 0x010fe20000011604 */
        /* <DEDUP_REMOVED lines=18> */
.L_x_2497:
[----:B------:R-:W-:Y:S05]  /*c630*/  BSYNC B1 ;  /* 0x0000000000017941 */ /* 0x000fea0003800000 */
.L_x_2496:
[----:B------:R-:W-:Y:S01]  /*c640*/  ULDC.64 UR4, c[0x0][0xaa0] ;  /* 0x0002a80000047ab9 */ /* 0x000fe20000000a00 */
[----:B------:R-:W-:Y:S01]  /*c650*/  IMAD R7, R187, 0x20, R190 ;  /* 0x00000020bb077824 */ /* 0x000fe200078e02be */
[----:B------:R-:W-:Y:S01]  /*c660*/  BSSY B1, `(.L_x_2498) ;  /* 0x0000037000017945 */ /* 0x000fe20003800000 */
[----:B--2---:R-:W-:-:S03]  /*c670*/  IMAD R3, R11, UR4, RZ ;  /* 0x000000040b037c24 */ /* 0x004fc6000f8e02ff */
[----:B------:R-:W-:Y:S01]  /*c680*/  IADD3 R9, R18, R7, RZ ;  /* 0x0000000712097210 */ /* 0x000fe20007ffe0ff */
[C---:B------:R-:W-:Y:S02]  /*c690*/  IMAD R5, R6.reuse, UR5, R3 ;  /* 0x0000000506057c24 */ /* 0x040fe4000f8e0203 */
[----:B------:R-:W-:Y:S01]  /*c6a0*/  IMAD.WIDE.U32 R2, R6, UR4, RZ ;  /* 0x0000000406027c25 */ /* 0x000fe2000f8e00ff */
[----:B------:R-:W-:-:S03]  /*c6b0*/  ULDC.64 UR4, c[0x0][0xae8] ;  /* 0x0002ba0000047ab9 */ /* 0x000fc60000000a00 */
[----:B------:R-:W-:Y:S02]  /*c6c0*/  IMAD.IADD R3, R3, 0x1, R5 ;  /* 0x0000000103037824 */ /* 0x000fe400078e0205 */
[----:B------:R-:W-:Y:S02]  /*c6d0*/  IMAD R7, R10, UR4, RZ ;  /* 0x000000040a077c24 */ /* 0x000fe4000f8e02ff */
[----:B0-----:R-:W-:-:S04]  /*c6e0*/  @P2 IMAD.HI.U32 R4, R9, R12, RZ ;  /* 0x0000000c09042227 */ /* 0x001fc800078e00ff */
[C---:B------:R-:W-:Y:S02]  /*c6f0*/  IMAD R7, R188.reuse, UR5, R7 ;  /* 0x00000005bc077c24 */ /* 0x040fe4000f8e0207 */
[----:B------:R-:W-:Y:S01]  /*c700*/  IMAD.WIDE.U32 R2, R188, UR4, R2 ;  /* 0x00000004bc027c25 */ /* 0x000fe2000f8e0002 */
[----:B------:R-:W-:-:S03]  /*c710*/  ULDC.64 UR4, c[0x0][0xaf0] ;  /* 0x0002bc0000047ab9 */ /* 0x000fc60000000a00 */
[----:B------:R-:W-:Y:S01]  /*c720*/  IMAD.MOV.U32 R5, RZ, RZ, R9 ;  /* 0x000000ffff057224 */ /* 0x000fe200078e0009 */
[----:B---3--:R-:W-:Y:S01]  /*c730*/  @P2 SHF.R.U32.HI R5, RZ, R21, R4 ;  /* 0x00000015ff052219 */ /* 0x008fe20000011604 */
        /* <DEDUP_REMOVED lines=22> */
[----:B------:R-:W-:Y:S01]  /*c8a0*/  IMAD.IADD R3, R3, 0x1, R5 ;  /* 0x0000000103037824 */ /* 0x000fe200078e0205 */
[----:B------:R-:W-:Y:S01]  /*c8b0*/  LEA R4, P3, R2, UR4, 0x1 ;  /* 0x0000000402047c11 */ /* 0x000fe2000f8608ff */
[----:B------:R-:W-:-:S03]  /*c8c0*/  VIADD R0, R18, 0x20 ;  /* 0x0000002012007836 */ /* 0x000fc60000000000 */
[----:B------:R-:W-:Y:S01]  /*c8d0*/  LEA.HI.X R5, R2, UR5, R3, 0x1, P3 ;  /* 0x0000000502057c11 */ /* 0x000fe200098f0c03 */
[----:B------:R0:W2:Y:S01]  /*c8e0*/  SHFL.IDX PT, R7, R4, RZ, 0x181f ;  /* 0x00181fff04077589 */ /* 0x0000a200000e0000 */
[-C--:B------:R-:W-:Y:S01]  /*c8f0*/  ISETP.GE.AND P1, PT, R0, R17.reuse, PT ;  /* 0x000000110000720c */ /* 0x080fe20003f26270 */
[----:B------:R-:W-:Y:S02]  /*c900*/  VIADD R0, R18, 0x40 ;  /* 0x0000004012007836 */ /* 0x000fe40000000000 */
[----:B------:R0:W3:Y:S03]  /*c910*/  SHFL.IDX PT, R3, R5, RZ, 0x181f ;  /* 0x00181fff05037589 */ /* 0x0000e600000e0000 */
[----:B------:R-:W-:Y:S01]  /*c920*/  ISETP.GE.AND P0, PT, R0, R17, PT ;  /* 0x000000110000720c */ /* 0x000fe20003f06270 */
[----:B------:R-:W-:-:S12]  /*c930*/  @P2 BRA `(.L_x_2499) ;  /* 0x0000000000242947 */ /* 0x000fd80003800000 */
[----:B------:R-:W-:Y:S02]  /*c940*/  ULDC UR4, c[0x0][0xac8] ;  /* 0x0002b20000047ab9 */ /* 0x000fe40000000800 */
[----:B------:R-:W-:Y:S02]  /*c950*/  ISETP.GE.AND P4, PT, R22, UR4, PT ;  /* 0x0000000416007c0c */ /* 0x000fe4000bf86270 */
[----:B------:R-:W-:-:S11]  /*c960*/  ISETP.GE.AND P5, PT, R186, UR4, PT ;  /* 0x00000004ba007c0c */ /* 0x000fd6000bfa6270 */
[-C--:B--2---:R-:W-:Y:S02]  /*c970*/  @!P4 LEA R6, P2, R22, R7.reuse, 0x1 ;  /* 0x000000071606c211 */ /* 0x084fe400078408ff */
[----:B------:R-:W-:Y:S02]  /*c980*/  @!P5 LEA R2, P3, R186, R7, 0x1 ;  /* 0x00000007ba02d211 */ /* 0x000fe400078608ff */
[-C--:B---3--:R-:W-:Y:S02]  /*c990*/  @!P4 LEA.HI.X R7, R22, R3.reuse, R197, 0x1, P2 ;  /* 0x000000031607c211 */ /* 0x088fe400010f0cc5 */
[----:B------:R-:W-:-:S03]  /*c9a0*/  @!P5 LEA.HI.X R3, R186, R3, R196, 0x1, P3 ;  /* 0x00000003ba03d211 */ /* 0x000fc600018f0cc4 */
[----:B------:R4:W-:Y:S04]  /*c9b0*/  @!P4 ST.E.128 desc[UR56][R6.64], RZ ;  /* 0x000000ff0600c985 */ /* 0x0009e8000c101d38 */
[----:B------:R4:W-:Y:S02]  /*c9c0*/  @!P5 ST.E.128 desc[UR56][R2.64], RZ ;  /* 0x000000ff0200d985 */ /* 0x0009e4000c101d38 */
.L_x_2499:
[----:B------:R-:W-:Y:S05]  /*c9d0*/  BSYNC B1 ;  /* 0x0000000000017941 */ /* 0x000fea0003800000 */
.L_x_2498:
[----:B---34-:R3:W4:Y:S01]  /*c9e0*/  SHFL.IDX PT, R3, R5, 0x1, 0x181f ;  /* 0x00381f0005037f89 */ /* 0x01872200000e0000 */
[----:B------:R-:W-:Y:S03]  /*c9f0*/  BSSY B1, `(.L_x_2500) ;  /* 0x000000c000017945 */ /* 0x000fe60003800000 */
[----:B--2---:R3:W2:Y:S01]  /*ca00*/  SHFL.IDX PT, R7, R4, 0x1, 0x181f ;  /* 0x00381f0004077f89 */ /* 0x0046a200000e0000 */
[----:B------:R-:W-:Y:S05]  /*ca10*/  @P1 BRA `(.L_x_2501) ;  /* 0x0000000000241947 */ /* 0x000fea0003800000 */
[----:B------:R-:W-:Y:S02]  /*ca20*/  ULDC UR4, c[0x0][0xac8] ;  /* 0x0002b20000047ab9 */ /* 0x000fe40000000800 */
[----:B------:R-:W-:Y:S02]  /*ca30*/  ISETP.GE.AND P3, PT, R22, UR4, PT ;  /* 0x0000000416007c0c */ /* 0x000fe4000bf66270 */
[----:B------:R-:W-:-:S11]  /*ca40*/  ISETP.GE.AND P4, PT, R186, UR4, PT ;  /* 0x00000004ba007c0c */ /* 0x000fd6000bf86270 */
[-C--:B--2---:R-:W-:Y:S02]  /*ca50*/  @!P3 LEA R6, P1, R22, R7.reuse, 0x1 ;  /* 0x000000071606b211 */ /* 0x084fe400078208ff */
[----:B------:R-:W-:Y:S02]  /*ca60*/  @!P4 LEA R2, P2, R186, R7, 0x1 ;  /* 0x00000007ba02c211 */ /* 0x000fe400078408ff */
[-C--:B----4-:R-:W-:Y:S02]  /*ca70*/  @!P3 LEA.HI.X R7, R22, R3.reuse, R197, 0x1, P1 ;  /* 0x000000031607b211 */ /* 0x090fe400008f0cc5 */
[----:B------:R-:W-:-:S03]  /*ca80*/  @!P4 LEA.HI.X R3, R186, R3, R196, 0x1, P2 ;  /* 0x00000003ba03c211 */ /* 0x000fc600010f0cc4 */
[----:B------:R2:W-:Y:S04]  /*ca90*/  @!P3 ST.E.128 desc[UR56][R6.64], RZ ;  /* 0x000000ff0600b985 */ /* 0x0005e8000c101d38 */
[----:B------:R2:W-:Y:S02]  /*caa0*/  @!P4 ST.E.128 desc[UR56][R2.64], RZ ;  /* 0x000000ff0200c985 */ /* 0x0005e4000c101d38 */
.L_x_2501:
[----:B------:R-:W-:Y:S05]  /*cab0*/  BSYNC B1 ;  /* 0x0000000000017941 */ /* 0x000fea0003800000 */
.L_x_2500:
[----:B--2-4-:R2:W4:Y:S01]  /*cac0*/  SHFL.IDX PT, R3, R5, 0x2, 0x181f ;  /* 0x00581f0005037f89 */ /* 0x01452200000e0000 */
[----:B------:R-:W-:Y:S03]  /*cad0*/  BSSY B1, `(.L_x_2502) ;  /* 0x000000c000017945 */ /* 0x000fe60003800000 */
[----:B------:R2:W0:Y:S01]  /*cae0*/  SHFL.IDX PT, R7, R4, 0x2, 0x181f ;  /* 0x00581f0004077f89 */ /* 0x00042200000e0000 */
[----:B------:R-:W-:Y:S05]  /*caf0*/  @P0 BRA `(.L_x_2503) ;  /* 0x0000000000240947 */ /* 0x000fea0003800000 */
[----:B------:R-:W-:Y:S02]  /*cb00*/  ULDC UR4, c[0x0][0xac8] ;  /* 0x0002b20000047ab9 */ /* 0x000fe40000000800 */
[----:B------:R-:W-:Y:S02]  /*cb10*/  ISETP.GE.AND P2, PT, R22, UR4, PT ;  /* 0x0000000416007c0c */ /* 0x000fe4000bf46270 */
[----:B------:R-:W-:-:S11]  /*cb20*/  ISETP.GE.AND P3, PT, R186, UR4, PT ;  /* 0x00000004ba007c0c */ /* 0x000fd6000bf66270 */
[-C--:B0-----:R-:W-:Y:S02]  /*cb30*/  @!P2 LEA R6, P0, R22, R7.reuse, 0x1 ;  /* 0x000000071606a211 */ /* 0x081fe400078008ff */
[----:B------:R-:W-:Y:S02]  /*cb40*/  @!P3 LEA R2, P1, R186, R7, 0x1 ;  /* 0x00000007ba02b211 */ /* 0x000fe400078208ff */
[-C--:B----4-:R-:W-:Y:S02]  /*cb50*/  @!P2 LEA.HI.X R7, R22, R3.reuse, R197, 0x1, P0 ;  /* 0x000000031607a211 */ /* 0x090fe400000f0cc5 */
[----:B------:R-:W-:-:S03]  /*cb60*/  @!P3 LEA.HI.X R3, R186, R3, R196, 0x1, P1 ;  /* 0x00000003ba03b211 */ /* 0x000fc600008f0cc4 */
[----:B------:R0:W-:Y:S04]  /*cb70*/  @!P2 ST.E.128 desc[UR56][R6.64], RZ ;  /* 0x000000ff0600a985 */ /* 0x0001e8000c101d38 */
[----:B------:R0:W-:Y:S02]  /*cb80*/  @!P3 ST.E.128 desc[UR56][R2.64], RZ ;  /* 0x000000ff0200b985 */ /* 0x0001e4000c101d38 */
.L_x_2503:
[----:B------:R-:W-:Y:S05]  /*cb90*/  BSYNC B1 ;  /* 0x0000000000017941 */ /* 0x000fea0003800000 */
.L_x_2502:
[----:B------:R-:W-:Y:S01]  /*cba0*/  VIADD R0, R18, 0x60 ;  /* 0x0000006012007836 */ /* 0x000fe20000000000 */
[----:B0-23--:R-:W0:Y:S04]  /*cbb0*/  SHFL.IDX PT, R5, R5, 0x3, 0x181f ;  /* 0x00781f0005057f89 */ /* 0x00de2800000e0000 */
[----:B------:R-:W-:Y:S01]  /*cbc0*/  ISETP.GE.AND P0, PT, R0, R17, PT ;  /* 0x000000110000720c */ /* 0x000fe20003f06270 */
[----:B----4-:R2:W3:-:S12]  /*cbd0*/  SHFL.IDX PT, R3, R4, 0x3, 0x181f ;  /* 0x00781f0004037f89 */ /* 0x0104d800000e0000 */
[----:B--2---:R-:W-:Y:S05]  /*cbe0*/  @P0 BRA `(.L_x_2494) ;  /* 0x0000000000240947 */ /* 0x004fea0003800000 */
[----:B------:R-:W-:Y:S02]  /*cbf0*/  ULDC UR4, c[0x0][0xac8] ;  /* 0x0002b20000047ab9 */ /* 0x000fe40000000800 */
[----:B------:R-:W-:Y:S02]  /*cc00*/  ISETP.GE.AND P2, PT, R22, UR4, PT ;  /* 0x0000000416007c0c */ /* 0x000fe4000bf46270 */
[----:B------:R-:W-:-:S11]  /*cc10*/  ISETP.GE.AND P3, PT, R186, UR4, PT ;  /* 0x00000004ba007c0c */ /* 0x000fd6000bf66270 */
[-C--:B---3--:R-:W-:Y:S02]  /*cc20*/  @!P2 LEA R6, P0, R22, R3.reuse, 0x1 ;  /* 0x000000031606a211 */ /* 0x088fe400078008ff */
[----:B------:R-:W-:Y:S02]  /*cc30*/  @!P3 LEA R2, P1, R186, R3, 0x1 ;  /* 0x00000003ba02b211 */ /* 0x000fe400078208ff */
[-C--:B0-----:R-:W-:Y:S02]  /*cc40*/  @!P2 LEA.HI.X R7, R22, R5.reuse, R197, 0x1, P0 ;  /* 0x000000051607a211 */ /* 0x081fe400000f0cc5 */
[----:B------:R-:W-:-:S03]  /*cc50*/  @!P3 LEA.HI.X R3, R186, R5, R196, 0x1, P1 ;  /* 0x00000005ba03b211 */ /* 0x000fc600008f0cc4 */
[----:B------:R0:W-:Y:S04]  /*cc60*/  @!P2 ST.E.128 desc[UR56][R6.64], RZ ;  /* 0x000000ff0600a985 */ /* 0x0001e8000c101d38 */
[----:B------:R0:W-:Y:S02]  /*cc70*/  @!P3 ST.E.128 desc[UR56][R2.64], RZ ;  /* 0x000000ff0200b985 */ /* 0x0001e4000c101d38 */
.L_x_2494:
[----:B------:R-:W-:Y:S05]  /*cc80*/  BSYNC B0 ;  /* 0x0000000000007941 */ /* 0x000fea0003800000 */
.L_x_2485:
[----:B------:R-:W-:Y:S02]  /*cc90*/  ULDC UR4, c[0x0][0xc3c] ;  /* 0x00030f0000047ab9 */ /* 0x000fe40000000800 */
[----:B-1----:R-:W-:-:S13]  /*cca0*/  ISETP.GE.AND P0, PT, R47, UR4, PT ;  /* 0x000000042f007c0c */ /* 0x002fda000bf06270 */
[----:B------:R-:W-:Y:S05]  /*ccb0*/  @!P0 BRA `(.L_x_2504) ;  /* 0xffffff40003c8947 */ /* 0x000fea000383ffff */
[----:B------:R-:W-:Y:S05]  /*ccc0*/  EXIT ;  /* 0x000000000000794d */ /* 0x000fea0003800000 */
.L_x_2449:
[----:B------:R-:W-:-:S08]  /*ccd0*/  NOP ;  /* 0x0000000000007918 */ /* 0x000fd00000000000 */
[----:B0-----:R-:W0:-:S00]  /*cce0*/  USETMAXREG.DEALLOC.CTAPOOL 0x18 ;  /* 0x00000018000079c8 */ /* 0x001e0000080e0500 */
[----:B0-----:R-:W-:Y:S01]  /*ccf0*/  LOP3.LUT R0, R0, 0x3, RZ, 0xc0, !PT ;  /* 0x0000000300007812 */ /* 0x001fe200078ec0ff */
[----:B------:R-:W-:-:S05]  /*cd00*/  IMAD.MOV.U32 R5, RZ, RZ, RZ ;  /* 0x000000ffff057224 */ /* 0x000fca00078e00ff */
[----:B------:R-:W0:Y:S02]  /*cd10*/  SHFL.IDX PT, R0, R0, RZ, 0x1f ;  /* 0x00001fff00007589 */ /* 0x000e2400000e0000 */
[----:B0-----:R-:W-:-:S04]  /*cd20*/  ISETP.NE.AND P0, PT, R0, RZ, PT ;  /* 0x000000ff0000720c */ /* 0x001fc80003f05270 */
[----:B------:R-:W-:-:S05]  /*cd30*/  P2R R0, PR, RZ, 0x1 ;  /* 0x00000001ff007803 */ /* 0x000fca0000000000 */
[----:B------:R0:W-:Y:S04]  /*cd40*/  STL [R1+0x50], R0 ;  /* 0x0000500001007387 */ /* 0x0001e80000100800 */
        /* <DEDUP_REMOVED lines=8> */
.L_x_2505:
[----:B0-----:R-:W0:Y:S01]  /*cdd0*/  S2R R0, SR_TID.X ;  /* 0x0000000000007919 */ /* 0x001e220000002100 */
[----:B------:R-:W-:Y:S01]  /*cde0*/  ULDC UR4, c[0x0][0xc3c] ;  /* 0x00030f0000047ab9 */ /* 0x000fe20000000800 */
[----:B------:R-:W1:Y:S01]  /*cdf0*/  S2UR UR6, SR_CTAID.X ;  /* 0x00000000000679c3 */ /* 0x000e620000002500 */
        /* <DEDUP_REMOVED lines=8> */
[----:B------:R-:W-:Y:S01]  /*ce80*/  UMOV UR4, URZ ;  /* 0x0000003f00047c82 */ /* 0x000fe20008000000 */
[C---:B------:R-:W-:Y:S02]  /*ce90*/  ISETP.GE.U32.AND P2, PT, R0.reuse, 0x2, PT ;  /* 0x000000020000780c */ /* 0x040fe40003f46070 */
[C---:B------:R-:W-:Y:S02]  /*cea0*/  ISETP.GE.U32.AND P3, PT, R0.reuse, 0x4, PT ;  /* 0x000000040000780c */ /* 0x040fe40003f66070 */
[C---:B------:R-:W-:Y:S02]  /*ceb0*/  ISETP.GE.U32.AND P4, PT, R0.reuse, 0x8, PT ;  /* 0x000000080000780c */ /* 0x040fe40003f86070 */
[----:B------:R-:W-:Y:S02]  /*cec0*/  ISETP.GE.U32.AND P5, PT, R0, 0x10, PT ;  /* 0x000000100000780c */ /* 0x000fe40003fa6070 */
[----:B------:R-:W-:Y:S01]  /*ced0*/  MOV R16, RZ ;  /* 0x000000ff00107202 */ /* 0x000fe20000000f00 */
        /* <DEDUP_REMOVED lines=25> */
.L_x_2511:
        /* <DEDUP_REMOVED lines=12> */
.L_x_2510:
[----:B------:R-:W-:Y:S05]  /*d130*/  BSYNC B0 ;  /* 0x0000000000007941 */ /* 0x000fea0003800000 */
.L_x_2509:
        /* <DEDUP_REMOVED lines=21> */
.L_x_2507:
[----:B------:R-:W-:-:S04]  /*d290*/  IMAD.IADD R7, R6, 0x1, -R7 ;  /* 0x0000000106077824 */ /* 0x000fc800078e0a07 */
        /* <DEDUP_REMOVED lines=19> */
.L_x_2512:
[----:B-1----:R-:W-:Y:S01]  /*d3d0*/  IADD3 R2, RZ, -R3, RZ ;  /* 0x80000003ff027210 */ /* 0x002fe20007ffe0ff */
[----:B---3--:R-:W-:Y:S01]  /*d3e0*/  IMAD R16, R16, UR5, R7 ;  /* 0x0000000510107c24 */ /* 0x008fe2000f8e0207 */
[----:B--2---:R-:W-:-:S03]  /*d3f0*/  IABS R4, R8 ;  /* 0x0000000800047213 */ /* 0x004fc60000000000 */
        /* <DEDUP_REMOVED lines=46> */
[----:B------:R-:W-:-:S05]  /*d6e0*/  @P0 VIADD R3, R3, 0x1 ;  /* 0x0000000103030836 */ /* 0x000fca0000000000 */
[----:B------:R-:W-:Y:S02]  /*d6f0*/  @!P2 IADD3 R3, -R3, RZ, RZ ;  /* 0x000000ff0303a210 */ /* 0x000fe40007ffe1ff */
[----:B------:R-:W-:Y:S01]  /*d700*/  @!P1 LOP3.LUT R3, RZ, R10, RZ, 0x33, !PT ;  /* 0x0000000aff039212 */ /* 0x000fe200078e33ff */
[----:B------:R-:W-:-:S03]  /*d710*/  IMAD.MOV R10, RZ, RZ, -R10 ;  /* 0x000000ffff0a7224 */ /* 0x000fc600078e0a0a */
[----:B------:R-:W-:Y:S01]  /*d720*/  LOP3.LUT R2, RZ, R3, RZ, 0x33, !PT ;  /* 0x00000003ff027212 */ /* 0x000fe200078e33ff */
[----:B------:R-:W-:-:S04]  /*d730*/  IMAD R18, R3, R10, R4 ;  /* 0x0000000a03127224 */ /* 0x000fc800078e0204 */
[----:B------:R-:W-:Y:S01]  /*d740*/  IMAD.IADD R17, R5, 0x1, R2 ;  /* 0x0000000105117824 */ /* 0x000fe200078e0202 */
[----:B------:R-:W-:Y:S06]  /*d750*/  BRA `(.L_x_2513) ;  /* 0x00000000000c7947 */ /* 0x000fec0003800000 */
.L_x_2508:
[----:B------:R-:W-:Y:S02]  /*d760*/  IMAD.MOV.U32 R17, RZ, RZ, RZ ;  /* 0x000000ffff117224 */ /* 0x000fe400078e00ff */
[----:B------:R-:W-:Y:S02]  /*d770*/  IMAD.U32 R16, RZ, RZ, UR6 ;  /* 0x00000006ff107e24 */ /* 0x000fe4000f8e00ff */
[----:B------:R-:W-:-:S07]  /*d780*/  IMAD.MOV.U32 R18, RZ, RZ, RZ ;  /* 0x000000ffff127224 */ /* 0x000fce00078e00ff */
.L_x_2513:
[----:B------:R-:W-:-:S13]  /*d790*/  ISETP.NE.AND P0, PT, R0, RZ, PT ;  /* 0x000000ff0000720c */ /* 0x000fda0003f05270 */
[----:B------:R-:W1:Y:S01]  /*d7a0*/  @!P0 S2R R3, SR_CgaCtaId ;  /* 0x0000000000038919 */ /* 0x000e620000008800 */
[----:B------:R-:W-:-:S04]  /*d7b0*/  @!P0 MOV R0, 0x400 ;  /* 0x0000040000008802 */ /* 0x000fc80000000f00 */
[----:B-1----:R-:W-:-:S05]  /*d7c0*/  @!P0 LEA R0, R3, R0, 0x18 ;  /* 0x0000000003008211 */ /* 0x002fca00078ec0ff */
[----:B------:R1:W-:Y:S01]  /*d7d0*/  @!P0 STS.128 [R0+0x348d0], R16 ;  /* 0x0348d01000008388 */ /* 0x0003e20000000c00 */
[----:B------:R-:W-:Y:S06]  /*d7e0*/  BAR.ARV 0x5, 0x180 ;  /* 0x0146000000007b1d */ /* 0x000fec0000002000 */
.L_x_2506:
[----:B01----:R-:W-:Y:S01]  /*d7f0*/  IMAD.MOV.U32 R0, RZ, RZ, 0x1 ;  /* 0x00000001ff007424 */ /* 0x003fe200078e00ff */
[----:B------:R0:W-:Y:S01]  /*d800*/  STL [R1+0x48], RZ ;  /* 0x000048ff01007387 */ /* 0x0001e20000100800 */
[----:B------:R-:W-:Y:S02]  /*d810*/  ULDC UR4, c[0x0][0xc3c] ;  /* 0x00030f0000047ab9 */ /* 0x000fe40000000800 */
[----:B--2---:R-:W-:Y:S01]  /*d820*/  ISETP.GE.AND P0, PT, R19, UR4, PT ;  /* 0x0000000413007c0c */ /* 0x004fe2000bf06270 */
        /* <DEDUP_REMOVED lines=22> */
[----:B------:R-:W-:Y:S01]  /*d990*/  STL [R1+0x4], R4 ;  /* 0x0000040401007387 */ /* 0x000fe20000100800 */
[----:B------:R-:W-:-:S03]  /*d9a0*/  IMAD.MOV.U32 R2, RZ, RZ, 0x1 ;  /* 0x00000001ff027424 */ /* 0x000fc600078e00ff */
[----:B------:R-:W-:Y:S04]  /*d9b0*/  STL [R1+0x24], R3 ;  /* 0x0000240301007387 */ /* 0x000fe80000100800 */
[----:B------:R-:W-:Y:S04]  /*d9c0*/  STL [R1+0x8], RZ ;  /* 0x000008ff01007387 */ /* 0x000fe80000100800 */
[----:B------:R0:W-:Y:S04]  /*d9d0*/  STL [R1+0x14], R2 ;  /* 0x0000140201007387 */ /* 0x0001e80000100800 */
[----:B------:R1:W-:Y:S01]  /*d9e0*/  STL [R1+0x48], RZ ;  /* 0x000048ff01007387 */ /* 0x0003e20000100800 */
[----:B0-----:R-:W-:-:S02]  /*d9f0*/  LOP3.LUT R2, R0, 0x40, RZ, 0xfc, !PT ;  /* 0x0000004000027812 */ /* 0x001fc400078efcff */
[----:B-1----:R-:W-:-:S07]  /*da00*/  LOP3.LUT R0, R0, 0x80, RZ, 0xfc, !PT ;  /* 0x0000008000007812 */ /* 0x002fce00078efcff */
.L_x_2616:
[----:B0-----:R-:W0:Y:S02]  /*da10*/  LDC.64 R2, c[0x0][0xc88] ;  /* 0x00032200ff027b82 */ /* 0x001e240000000a00 */
[----:B0-----:R-:W-:-:S05]  /*da20*/  IMAD.WIDE R2, R19, 0x4, R2 ;  /* 0x0000000413027825 */ /* 0x001fca00078e0202 */
[----:B--2---:R-:W2:Y:S01]  /*da30*/  LDG.E R12, desc[UR56][R2.64] ;  /* 0x00000038020c7981 */ /* 0x004ea2000c1e1900 */
[----:B------:R-:W-:Y:S05]  /*da40*/  YIELD ;  /* 0x0000000000007946 */ /* 0x000fea0003800000 */
[----:B------:R-:W-:Y:S01]  /*da50*/  ULDC.64 UR4, c[0x0][0xa28] ;  /* 0x00028a0000047ab9 */ /* 0x000fe20000000a00 */
[----:B------:R-:W-:Y:S01]  /*da60*/  IMAD.MOV.U32 R0, RZ, RZ, RZ ;  /* 0x000000ffff007224 */ /* 0x000fe200078e00ff */
[----:B------:R-:W-:Y:S01]  /*da70*/  ISETP.NE.U32.AND P0, PT, RZ, UR4, PT ;  /* 0x00000004ff007c0c */ /* 0x000fe2000bf05070 */
[----:B------:R-:W-:Y:S01]  /*da80*/  IMAD.MOV.U32 R6, RZ, RZ, RZ ;  /* 0x000000ffff067224 */ /* 0x000fe200078e00ff */
[----:B------:R-:W-:Y:S01]  /*da90*/  ULDC.64 UR8, c[0x0][0xa18] ;  /* 0x0002860000087ab9 */ /* 0x000fe20000000a00 */
[----:B------:R-:W-:Y:S01]  /*daa0*/  ULDC.64 UR6, c[0x0][0xa08] ;  /* 0x0002820000067ab9 */ /* 0x000fe20000000a00 */
[----:B------:R-:W-:-:S02]  /*dab0*/  ISETP.NE.AND.EX P0, PT, RZ, UR5, PT, P0 ;  /* 0x00000005ff007c0c */ /* 0x000fc4000bf05300 */
        /* <DEDUP_REMOVED lines=10> */
[----:B------:R-:W-:Y:S02]  /*db60*/  ISETP.NE.AND.EX P1, PT, RZ, UR5, PT, P1 ;  /* 0x00000005ff007c0c */ /* 0x000fe4000bf25310 */
[----:B------:R-:W-:Y:S01]  /*db70*/  ISETP.NE.U32.AND P2, PT, RZ, UR8, PT ;  /* 0x00000008ff007c0c */ /* 0x000fe2000bf45070 */
[----:B------:R-:W-:Y:S01]  /*db80*/  STL [R1], R11 ;  /* 0x0000000b01007387 */ /* 0x000fe20000100800 */
[----:B------:R-:W-:Y:S02]  /*db90*/  ISETP.NE.U32.AND P0, PT, RZ, UR6, PT ;  /* 0x00000006ff007c0c */ /* 0x000fe4000bf05070 */
[----:B------:R-:W-:Y:S01]  /*dba0*/  ISETP.NE.AND.EX P2, PT, RZ, UR9, PT, P2 ;  /* 0x00000009ff007c0c */ /* 0x000fe2000bf45320 */
[----:B------:R-:W-:Y:S01]  /*dbb0*/  STL [R1+0xc], R10 ;  /* 0x00000c0a01007387 */ /* 0x000fe20000100800 */
[----:B------:R-:W-:Y:S02]  /*dbc0*/  ISETP.NE.AND.EX P0, PT, RZ, UR7, PT, P0 ;  /* 0x00000007ff007c0c */ /* 0x000fe4000bf05300 */
[----:B-1----:R-:W-:-:S02]  /*dbd0*/  IADD3 R2, P3, R11, UR4, RZ ;  /* 0x000000040b027c10 */ /* 0x002fc4000ff7e0ff */
[C---:B0-----:R-:W-:Y:S02]  /*dbe0*/  IADD3 R4, P4, R11.reuse, UR6, RZ ;  /* 0x000000060b047c10 */ /* 0x041fe4000ff9e0ff */
[C---:B------:R-:W-:Y:S01]  /*dbf0*/  IADD3.X R3, R10.reuse, UR5, RZ, P3, !PT ;  /* 0x000000050a037c10 */ /* 0x040fe20009ffe4ff */
[----:B------:R-:W-:Y:S01]  /*dc00*/  ULDC UR4, c[0x0][0x288] ;  /* 0x0000a20000047ab9 */ /* 0x000fe20000000800 */
[----:B----4-:R-:W-:Y:S02]  /*dc10*/  MOV R8, RZ ;  /* 0x000000ff00087202 */ /* 0x010fe40000000f00 */
[----:B------:R-:W-:Y:S01]  /*dc20*/  IADD3.X R5, R10, UR7, RZ, P4, !PT ;  /* 0x000000070a057c10 */ /* 0x000fe2000a7fe4ff */
        /* <DEDUP_REMOVED lines=18> */
[----:B------:R-:W0:Y:S04]  /*dd50*/  LDG.E R7, desc[UR56][R2.64] ;  /* 0x0000003802077981 */ /* 0x000e28000c1e1900 */
[----:B------:R-:W0:Y:S02]  /*dd60*/  LDG.E R2, desc[UR56][R2.64+0x4] ;  /* 0x0000043802027981 */ /* 0x000e24000c1e1900 */
[----:B0-----:R-:W-:-:S05]  /*dd70*/  IMAD.IADD R9, R2, 0x1, -R7 ;  /* 0x0000000102097824 */ /* 0x001fca00078e0a07 */
[----:B------:R1:W-:Y:S02]  /*dd80*/  STL [R1+0x34], R9 ;  /* 0x0000340901007387 */ /* 0x0003e40000100800 */
.L_x_2515:
[----:B------:R-:W-:Y:S01]  /*dd90*/  IMAD.MOV.U32 R2, RZ, RZ, R12 ;  /* 0x000000ffff027224 */ /* 0x000fe200078e000c */
[----:B------:R-:W-:Y:S01]  /*dda0*/  ULDC.64 UR4, c[0x0][0xa20] ;  /* 0x0002880000047ab9 */ /* 0x000fe20000000a00 */
[----:B-----5:R-:W-:Y:S01]  /*ddb0*/  IMAD.IADD R3, R8, 0x1, R0 ;  /* 0x0000000108037824 */ /* 0x020fe200078e0200 */
[----:B------:R-:W-:Y:S02]  /*ddc0*/  ISETP.NE.U32.AND P1, PT, RZ, UR4, PT ;  /* 0x00000004ff007c0c */ /* 0x000fe4000bf25070 */
[----:B------:R2:W-:Y:S02]  /*ddd0*/  STL [R1+0x10], R2 ;  /* 0x0000100201007387 */ /* 0x0005e40000100800 */
[----:B------:R-:W-:Y:S02]  /*dde0*/  ISETP.NE.AND.EX P1, PT, RZ, UR5, PT, P1 ;  /* 0x00000005ff007c0c */ /* 0x000fe4000bf25310 */
[----:B------:R2:W-:Y:S11]  /*ddf0*/  STL [R1+0x18], R3 ;  /* 0x0000180301007387 */ /* 0x0005f60000100800 */
[----:B--2---:R-:W-:Y:S05]  /*de00*/  @!P1 BRA `(.L_x_2516) ;  /* 0x0000000000109947 */ /* 0x004fea0003800000 */
[----:B------:R-:W-:-:S04]  /*de10*/  IADD3 R6, P0, R11, UR4, RZ ;  /* 0x000000040b067c10 */ /* 0x000fc8000ff1e0ff */
[----:B------:R-:W-:-:S05]  /*de20*/  IADD3.X R7, R10, UR5, RZ, P0, !PT ;  /* 0x000000050a077c10 */ /* 0x000fca00087fe4ff */
[----:B------:R2:W5:Y:S01]  /*de30*/  LDG.E R6, desc[UR56][R6.64] ;  /* 0x0000003806067981 */ /* 0x000562000c1e1900 */
[----:B------:R-:W-:Y:S05]  /*de40*/  BRA `(.L_x_2517) ;  /* 0x0000000000107947 */ /* 0x000fea0003800000 */
.L_x_2516:
[----:B------:R-:W-:Y:S05]  /*de50*/  @!P0 BRA `(.L_x_2517) ;  /* 0x00000000000c8947 */ /* 0x000fea0003800000 */
[----:B------:R-:W2:Y:S04]  /*de60*/  LDG.E R6, desc[UR56][R4.64] ;  /* 0x0000003804067981 */ /* 0x000ea8000c1e1900 */
[----:B------:R-:W2:Y:S02]  /*de70*/  LDG.E R4, desc[UR56][R4.64+0x4] ;  /* 0x0000043804047981 */ /* 0x000ea4000c1e1900 */
[----:B--2---:R-:W-:-:S07]  /*de80*/  IMAD.IADD R6, R4, 0x1, -R6 ;  /* 0x0000000104067824 */ /* 0x004fce00078e0a06 */
.L_x_2517:
[----:B-----5:R-:W-:Y:S01]  /*de90*/  IMAD.IADD R6, R6, 0x1, -R0 ;  /* 0x0000000106067824 */ /* 0x020fe200078e0a00 */
[----:B------:R-:W-:Y:S01]  /*dea0*/  BSSY B7, `(.L_x_2518) ;  /* 0x000043b000077945 */ /* 0x000fe20003800000 */
[----:B------:R-:W3:Y:S02]  /*deb0*/  LDC R0, c[0x0][0x448] ;  /* 0x00011200ff007b82 */ /* 0x000ee40000000800 */
[----:B---3--:R-:W-:Y:S01]  /*dec0*/  ISETP.NE.AND P0, PT, R0, 0x1, PT ;  /* 0x000000010000780c */ /* 0x008fe20003f05270 */
[----:B------:R-:W-:-:S04]  /*ded0*/  IMAD.SHL.U32 R0, R17, 0x80, RZ ;  /* 0x0000008011007824 */ /* 0x000fc800078e00ff */
[----:B------:R-:W-:-:S08]  /*dee0*/  VIADD R0, R0, 0x7f ;  /* 0x0000007f00007836 */ /* 0x000fd00000000000 */
[----:B------:R-:W3:Y:S08]  /*def0*/  @P0 LDC R2, c[0x0][0x44c] ;  /* 0x00011300ff020b82 */ /* 0x000ef00000000800 */
[----:B------:R-:W4:Y:S01]  /*df00*/  @P0 LDC R3, c[0x0][0x450] ;  /* 0x00011400ff030b82 */ /* 0x000f220000000800 */
[----:B---3--:R-:W-:-:S05]  /*df10*/  @P0 IMAD.HI.U32 R2, R0, R2, RZ ;  /* 0x0000000200020227 */ /* 0x008fca00078e00ff */
[----:B----4-:R-:W-:Y:S02]  /*df20*/  @P0 SHF.R.U32.HI R0, RZ, R3, R2 ;  /* 0x00000003ff000219 */ /* 0x010fe40000011602 */
[C---:B------:R-:W-:Y:S01]  /*df30*/  IADD3 R2, R6.reuse, 0x80, -R9 ;  /* 0x0000008006027810 */ /* 0x040fe20007ffe809 */
[----:B------:R-:W-:-:S04]  /*df40*/  VIADD R6, R6, 0x7f ;  /* 0x0000007f06067836 */ /* 0x000fc80000000000 */
[----:B------:R-:W-:Y:S01]  /*df50*/  IMAD.IADD R0, R2, 0x1, R0 ;  /* 0x0000000102007824 */ /* 0x000fe200078e0200 */
[----:B------:R-:W-:-:S04]  /*df60*/  SHF.R.S32.HI R2, RZ, 0x1f, R6 ;  /* 0x0000001fff027819 */ /* 0x000fc80000011406 */
[----:B------:R-:W-:Y:S02]  /*df70*/  SHF.R.S32.HI R3, RZ, 0x1f, R0 ;  /* 0x0000001fff037819 */ /* 0x000fe40000011400 */
[----:B------:R-:W-:Y:S02]  /*df80*/  LEA.HI R2, R2, R6, RZ, 0x7 ;  /* 0x0000000602027211 */ /* 0x000fe400078f38ff */
[----:B------:R-:W-:Y:S02]  /*df90*/  LEA.HI R3, R3, R0, RZ, 0x7 ;  /* 0x0000000003037211 */ /* 0x000fe400078f38ff */
[----:B------:R-:W-:Y:S02]  /*dfa0*/  SHF.R.S32.HI R2, RZ, 0x7, R2 ;  /* 0x00000007ff027819 */ /* 0x000fe40000011402 */
[----:B------:R-:W-:-:S04]  /*dfb0*/  SHF.R.S32.HI R3, RZ, 0x7, R3 ;  /* 0x00000007ff037819 */ /* 0x000fc80000011403 */
[----:B------:R-:W-:-:S04]  /*dfc0*/  VIMNMX R4, R2, R3, PT ;  /* 0x0000000302047248 */ /* 0x000fc80003fe0100 */
[----:B------:R-:W-:Y:S01]  /*dfd0*/  ISETP.GT.AND P0, PT, R4, RZ, PT ;  /* 0x000000ff0400720c */ /* 0x000fe20003f04270 */
[----:B------:R3:W-:-:S12]  /*dfe0*/  STL [R1+0x2c], R4 ;  /* 0x00002c0401007387 */ /* 0x0007d80000100800 */
[----:B---3--:R-:W-:Y:S05]  /*dff0*/  @P0 BRA `(.L_x_2519) ;  /* 0x0000000000440947 */ /* 0x008fea0003800000 */
[----:B------:R-:W3:Y:S02]  /*e000*/  S2R R4, SR_TID.X ;  /* 0x0000000000047919 */ /* 0x000ee40000002100 */
[----:B---3--:R-:W-:-:S04]  /*e010*/  LOP3.LUT R4, R4, 0x7f, RZ, 0xc0, !PT ;  /* 0x0000007f04047812 */ /* 0x008fc800078ec0ff */
[----:B------:R-:W-:-:S13]  /*e020*/  ISETP.NE.AND P0, PT, R4, RZ, PT ;  /* 0x000000ff0400720c */ /* 0x000fda0003f05270 */
[----:B------:R-:W-:Y:S05]  /*e030*/  @P0 BRA `(.L_x_2520) ;  /* 0x0000004000840947 */ /* 0x000fea0003800000 */
[----:B------:R-:W3:Y:S01]  /*e040*/  S2R R3, SR_LANEID ;  /* 0x0000000000037919 */ /* 0x000ee20000000000 */
[----:B------:R-:W-:Y:S02]  /*e050*/  VOTEU.ANY UR4, UPT, PT ;  /* 0x0000000000047886 */ /* 0x000fe400038e0100 */
[----:B------:R-:W3:Y:S08]  /*e060*/  FLO.U32 R0, UR4 ;  /* 0x0000000400007d00 */ /* 0x000ef000080e0000 */
[----:B------:R-:W4:Y:S01]  /*e070*/  POPC R5, UR4 ;  /* 0x0000000400057d09 */ /* 0x000f220008000000 */
[----:B---3--:R-:W-:-:S02]  /*e080*/  ISETP.EQ.U32.AND P0, PT, R0, R3, PT ;  /* 0x000000030000720c */ /* 0x008fc40003f02070 */
[----:B------:R-:W4:Y:S11]  /*e090*/  LDC.64 R2, c[0x0][0xc60] ;  /* 0x00031800ff027b82 */ /* 0x000f360000000a00 */
[----:B----4-:R-:W3:Y:S01]  /*e0a0*/  @P0 ATOMG.E.ADD.STRONG.GPU PT, R3, desc[UR56][R2.64], R5 ;  /* 0x00000005020309a8 */ /* 0x010ee200081ee1f8 */
[----:B------:R-:W4:Y:S02]  /*e0b0*/  S2R R4, SR_LTMASK ;  /* 0x0000000000047919 */ /* 0x000f240000003900 */
[----:B----4-:R-:W-:-:S04]  /*e0c0*/  LOP3.LUT R4, R4, UR4, RZ, 0xc0, !PT ;  /* 0x0000000404047c12 */ /* 0x010fc8000f8ec0ff */
[----:B--2---:R-:W2:Y:S01]  /*e0d0*/  POPC R7, R4 ;  /* 0x0000000400077309 */ /* 0x004ea20000000000 */
[----:B---3--:R-:W2:Y:S02]  /*e0e0*/  SHFL.IDX PT, R0, R3, R0, 0x1f ;  /* 0x00001f0003007589 */ /* 0x008ea400000e0000 */
[----:B--2---:R-:W-:Y:S01]  /*e0f0*/  IADD3 R16, R0, UR36, R7 ;  /* 0x0000002400107c10 */ /* 0x004fe2000fffe007 */
[----:B------:R-:W-:Y:S06]  /*e100*/  BRA `(.L_x_2520) ;  /* 0x0000004000507947 */ /* 0x000fec0003800000 */
.L_x_2519:
[----:B------:R-:W3:Y:S01]  /*e110*/  LDL R0, [R1+0x4] ;  /* 0x0000040001007983 */ /* 0x000ee20000100800 */
        /* <DEDUP_REMOVED lines=13> */
[----:B--2---:R-:W-:-:S02]  /*e1f0*/  IMAD.U32 R7, RZ, RZ, UR9 ;  /* 0x00000009ff077e24 */ /* 0x004fc4000f8e00ff */
[----:B------:R-:W-:Y:S02]  /*e200*/  IMAD.U32 R11, RZ, RZ, UR5 ;  /* 0x00000005ff0b7e24 */ /* 0x000fe4000f8e00ff */
[----:B------:R-:W-:Y:S02]  /*e210*/  IMAD.MOV.U32 R8, RZ, RZ, 0x70 ;  /* 0x00000070ff087424 */ /* 0x000fe400078e00ff */
[----:B------:R-:W-:Y:S02]  /*e220*/  IMAD.MOV.U32 R12, RZ, RZ, 0x1 ;  /* 0x00000001ff0c7424 */ /* 0x000fe400078e00ff */
[----:B------:R-:W-:-:S07]  /*e230*/  IMAD.MOV.U32 R13, RZ, RZ, RZ ;  /* 0x000000ffff0d7224 */ /* 0x000fce00078e00ff */
[----:B------:R-:W-:-:S07]  /*e240*/  LEPC R20, `(.L_x_2522) ;  /* 0x000000001014794e */ /* 0x000fce0000000000 */
[----:B01-3--:R-:W-:Y:S05]  /*e250*/  CALL.ABS.NOINC R2 ;  /* 0x0000000002007343 */ /* 0x00bfea0003c00000 */
.L_x_2522:
[----:B------:R-:W-:Y:S05]  /*e260*/  BSYNC B6 ;  /* 0x0000000000067941 */ /* 0x000fea0003800000 */
.L_x_2521:
        /* <DEDUP_REMOVED lines=21> */
.L_x_2525:
        /* <DEDUP_REMOVED lines=16> */
.L_x_2524:
[----:B------:R-:W-:Y:S05]  /*e4c0*/  BSYNC B6 ;  /* 0x0000000000067941 */ /* 0x000fea0003800000 */
.L_x_2523:
[----:B------:R-:W3:Y:S01]  /*e4d0*/  LDL.LU R2, [R1] ;  /* 0x0000000001027983 */ /* 0x000ee20000300800 */
[----:B------:R-:W-:-:S03]  /*e4e0*/  ULDC.64 UR4, c[0x0][0x9f8] ;  /* 0x00027e0000047ab9 */ /* 0x000fc60000000a00 */
[----:B------:R-:W4:Y:S04]  /*e4f0*/  LDL.LU R4, [R1+0xc] ;  /* 0x00000c0001047983 */ /* 0x000f280000300800 */
[----:B--2---:R-:W2:Y:S01]  /*e500*/  LDL R7, [R1+0x10] ;  /* 0x0000100001077983 */ /* 0x004ea20000100800 */
[----:B------:R-:W-:-:S03]  /*e510*/  ISETP.NE.U32.AND P0, PT, RZ, UR4, PT ;  /* 0x00000004ff007c0c */ /* 0x000fc6000bf05070 */
[----:B------:R-:W5:Y:S01]  /*e520*/  LDL R0, [R1+0x2c] ;  /* 0x00002c0001007983 */ /* 0x000f620000100800 */
[----:B------:R-:W-:-:S13]  /*e530*/  ISETP.NE.AND.EX P0, PT, RZ, UR5, PT, P0 ;  /* 0x00000005ff007c0c */ /* 0x000fda000bf05300 */
[----:B---3--:R-:W-:-:S04]  /*e540*/  @P0 IADD3 R2, P1, R2, UR4, RZ ;  /* 0x0000000402020c10 */ /* 0x008fc8000ff3e0ff */
[----:B----4-:R-:W-:Y:S01]  /*e550*/  @P0 IADD3.X R3, R4, UR5, RZ, P1, !PT ;  /* 0x0000000504030c10 */ /* 0x010fe20008ffe4ff */
[----:B------:R-:W-:-:S04]  /*e560*/  ULDC.64 UR4, c[0x0][0xa08] ;  /* 0x0002820000047ab9 */ /* 0x000fc80000000a00 */
[----:B--2---:R2:W3:Y:S02]  /*e570*/  @P0 LDG.E R7, desc[UR56][R2.64] ;  /* 0x0000003802070981 */ /* 0x0044e4000c1e1900 */
[----:B--2---:R-:W2:Y:S01]  /*e580*/  LDC.64 R2, c[0x0][0x418] ;  /* 0x00010600ff027b82 */ /* 0x004ea20000000a00 */
[----:B-----5:R-:W-:Y:S01]  /*e590*/  VIADD R4, R0, 0xffffffff ;  /* 0xffffffff00047836 */ /* 0x020fe20000000000 */
[----:B---3--:R-:W-:Y:S01]  /*e5a0*/  SHF.R.S32.HI R8, RZ, 0x1f, R7 ;  /* 0x0000001fff087819 */ /* 0x008fe20000011407 */
[----:B------:R3:W-:Y:S04]  /*e5b0*/  @P0 STL [R1+0x10], R7 ;  /* 0x0000100701000387 */ /* 0x0007e80000100800 */
[----:B------:R3:W-:Y:S01]  /*e5c0*/  STL [R1+0x1c], R8 ;  /* 0x00001c0801007387 */ /* 0x0007e20000100800 */
[----:B--2---:R-:W-:Y:S01]  /*e5d0*/  LOP3.LUT P0, RZ, R2, UR4, RZ, 0xfc, !PT ;  /* 0x0000000402ff7c12 */ /* 0x004fe2000f80fcff */
[----:B------:R-:W-:-:S03]  /*e5e0*/  UMOV UR4, 0xffffffff ;  /* 0xffffffff00047882 */ /* 0x000fc60000000000 */
[----:B------:R-:W-:-:S04]  /*e5f0*/  LOP3.LUT P0, RZ, R3, UR5, RZ, 0xfc, P0 ;  /* 0x0000000503ff7c12 */ /* 0x000fc8000800fcff */
[----:B------:R-:W-:Y:S01]  /*e600*/  SEL R0, R7, RZ, !P0 ;  /* 0x000000ff07007207 */ /* 0x000fe20004000000 */
[----:B---3--:R-:W-:Y:S08]  /*e610*/  BRA.DIV UR4, `(.L_x_2526) ;  /* 0x0000004e04c47947 */ /* 0x008ff0000b800000 */
[----:B------:R-:W2:Y:S02]  /*e620*/  S2R R5, SR_TID.X ;  /* 0x0000000000057919 */ /* 0x000ea40000002100 */
[----:B--2---:R-:W-:-:S04]  /*e630*/  SHF.R.U32.HI R5, RZ, 0x5, R5 ;  /* 0x00000005ff057819 */ /* 0x004fc80000011605 */
[----:B------:R-:W-:-:S05]  /*e640*/  LOP3.LUT R5, R5, 0x3, RZ, 0xc0, !PT ;  /* 0x0000000305057812 */ /* 0x000fca00078ec0ff */
[----:B------:R2:W3:Y:S02]  /*e650*/  SHFL.IDX PT, R14, R5, RZ, 0x1f ;  /* 0x00001fff050e7589 */ /* 0x0004e400000e0000 */
.L_x_2632:
[----:B------:R-:W-:Y:S01]  /*e660*/  PLOP3.LUT P1, PT, PT, PT, PT, 0x8, 0x0 ;  /* 0x000000000000781c */ /* 0x000fe20003f2e170 */
[----:B------:R4:W-:Y:S01]  /*e670*/  STL [R1], R0 ;  /* 0x0000000001007387 */ /* 0x0009e20000100800 */
[----:B---3--:R-:W-:-:S03]  /*e680*/  ISETP.NE.AND P0, PT, R14, RZ, PT ;  /* 0x000000ff0e00720c */ /* 0x008fc60003f05270 */
[----:B------:R3:W-:Y:S01]  /*e690*/  STL [R1+0xc], R4 ;  /* 0x00000c0401007387 */ /* 0x0007e20000100800 */
[----:B----4-:R-:W-:-:S05]  /*e6a0*/  P2R R0, PR, RZ, 0x2 ;  /* 0x00000002ff007803 */ /* 0x010fca0000000000 */
[----:B------:R3:W-:Y:S04]  /*e6b0*/  STL [R1+0x20], R0 ;  /* 0x0000200001007387 */ /* 0x0007e80000100800 */
[----:B------:R-:W-:Y:S05]  /*e6c0*/  @P0 BRA `(.L_x_2527) ;  /* 0x0000000400480947 */ /* 0x000fea0003800000 */
[----:B------:R-:W-:-:S03]  /*e6d0*/  UMOV UR4, 0xffffffff ;  /* 0xffffffff00047882 */ /* 0x000fc60000000000 */
[----:B------:R-:W-:Y:S05]  /*e6e0*/  BRA.DIV UR4, `(.L_x_2528) ;  /* 0x0000004e04c47947 */ /* 0x000fea000b800000 */
[----:B------:R-:W-:-:S13]  /*e6f0*/  ELECT P6, URZ, PT ;  /* 0x00000000003f782f */ /* 0x000fda00038c0000 */
.L_x_2635:
[----:B------:R-:W-:Y:S05]  /*e700*/  @!P6 BRA `(.L_x_2527) ;  /* 0x000000040038e947 */ /* 0x000fea0003800000 */
[----:B------:R-:W-:-:S04]  /*e710*/  ISETP.NE.U32.AND P0, PT, R2, RZ, PT ;  /* 0x000000ff0200720c */ /* 0x000fc80003f05070 */
[----:B------:R-:W-:-:S13]  /*e720*/  ISETP.NE.AND.EX P0, PT, R3, RZ, PT, P0 ;  /* 0x000000ff0300720c */ /* 0x000fda0003f05300 */
[----:B------:R-:W-:Y:S05]  /*e730*/  @!P0 BRA `(.L_x_2529) ;  /* 0x0000000000548947 */ /* 0x000fea0003800000 */
[----:B------:R-:W4:Y:S01]  /*e740*/  LDC R6, c[0x0][0x43c] ;  /* 0x00010f00ff067b82 */ /* 0x000f220000000800 */
[----:B01----:R-:W-:Y:S01]  /*e750*/  IMAD.MOV.U32 R9, RZ, RZ, R4 ;  /* 0x000000ffff097224 */ /* 0x003fe200078e0004 */
[----:B------:R-:W-:-:S03]  /*e760*/  ULDC.64 UR4, c[0x0][0x428] ;  /* 0x00010a0000047ab9 */ /* 0x000fc60000000a00 */
[----:B---3--:R-:W-:Y:S01]  /*e770*/  IMAD.MOV.U32 R0, RZ, RZ, R9 ;  /* 0x000000ffff007224 */ /* 0x008fe200078e0009 */
[----:B----4-:R-:W-:-:S13]  /*e780*/  ISETP.NE.AND P0, PT, R6, 0x1, PT ;  /* 0x000000010600780c */ /* 0x010fda0003f05270 */
[----:B--2---:R-:W0:Y:S02]  /*e790*/  @P0 LDC.64 R4, c[0x0][0x440] ;  /* 0x00011000ff040b82 */ /* 0x004e240000000a00 */
        /* <DEDUP_REMOVED lines=13> */
[----:B------:R-:W2:Y:S04]  /*e870*/  LDG.E R0, desc[UR56][R2.64] ;  /* 0x0000003802007981 */ /* 0x000ea8000c1e1900 */
[----:B--2---:R4:W-:Y:S02]  /*e880*/  STL [R1], R0 ;  /* 0x0000000001007387 */ /* 0x0049e40000100800 */
.L_x_2529:
[----:B------:R-:W5:Y:S04]  /*e890*/  LDL R7, [R1+0x4] ;  /* 0x0000040001077983 */ /* 0x000f680000100800 */
[----:B---34-:R-:W5:Y:S04]  /*e8a0*/  LDL R0, [R1+0x8] ;  /* 0x0000080001007983 */ /* 0x018f680000100800 */
[----:B------:R-:W3:Y:S01]  /*e8b0*/  LDL R2, [R1+0x14] ;  /* 0x0000140001027983 */ /* 0x000ee20000100800 */
[----:B-----5:R-:W-:Y:S01]  /*e8c0*/  IMAD R0, R0, 0x8, R7 ;  /* 0x0000000800007824 */ /* 0x020fe200078e0207 */
[----:B---3--:R-:W-:-:S04]  /*e8d0*/  SHF.L.U32 R2, R2, 0x1f, RZ ;  /* 0x0000001f02027819 */ /* 0x008fc800000006ff */
[----:B------:R-:W3:Y:S02]  /*e8e0*/  SYNCS.PHASECHK.TRANS64.TRYWAIT P0, [R0+URZ+0x34840], R2 ;  /* 0x03484002000075a7 */ /* 0x000ee4000800017f */
[----:B---3--:R-:W-:Y:S05]  /*e8f0*/  @!P0 BRA `(.L_x_2530) ;  /* 0x0000004c00608947 */ /* 0x008fea0003800000 */
.L_x_2636:
[----:B------:R-:W4:Y:S02]  /*e900*/  S2R R3, SR_TID.X ;  /* 0x0000000000037919 */ /* 0x000f240000002100 */
[----:B----4-:R-:W-:-:S04]  /*e910*/  LOP3.LUT R3, R3, 0x7f, RZ, 0xc0, !PT ;  /* 0x0000007f03037812 */ /* 0x010fc800078ec0ff */
[----:B------:R-:W-:-:S13]  /*e920*/  ISETP.NE.AND P0, PT, R3, RZ, PT ;  /* 0x000000ff0300720c */ /* 0x000fda0003f05270 */
[----:B------:R-:W-:Y:S05]  /*e930*/  @P0 BRA `(.L_x_2531) ;  /* 0x00000000001c0947 */ /* 0x000fea0003800000 */
[----:B------:R-:W4:Y:S01]  /*e940*/  S2R R3, SR_TID.X ;  /* 0x0000000000037919 */ /* 0x000f220000002100 */
[----:B---3--:R-:W-:-:S04]  /*e950*/  IMAD.MOV.U32 R2, RZ, RZ, 0xc000 ;  /* 0x0000c000ff027424 */ /* 0x008fc800078e00ff */
[----:B------:R3:W-:Y:S01]  /*e960*/  SYNCS.ARRIVE.TRANS64 RZ, [R0+URZ+0x34830], R2 ;  /* 0x0348300200ff79a7 */ /* 0x0007e2000800003f */
[----:B----4-:R-:W-:-:S04]  /*e970*/  LOP3.LUT R3, R3, 0x1f, RZ, 0xc0, !PT ;  /* 0x0000001f03037812 */ /* 0x010fc800078ec0ff */
[----:B------:R-:W-:-:S13]  /*e980*/  ISETP.NE.AND P0, PT, R3, RZ, PT ;  /* 0x000000ff0300720c */ /* 0x000fda0003f05270 */
[----:B---3--:R-:W-:Y:S05]  /*e990*/  @!P0 BRA `(.L_x_2531) ;  /* 0x0000000000048947 */ /* 0x008fea0003800000 */
[----:B------:R-:W-:Y:S01]  /*e9a0*/  BPT.TRAP 0x1 ;  /* 0x000000040000795c */ /* 0x000fe20000300000 */
.L_x_2531:
[----:B------:R-:W4:Y:S04]  /*e9b0*/  LDL R6, [R1+0x4] ;  /* 0x0000040001067983 */ /* 0x000f280000100800 */
[----:B--2---:R-:W4:Y:S04]  /*e9c0*/  LDL R5, [R1+0x8] ;  /* 0x0000080001057983 */ /* 0x004f280000100800 */
[----:B------:R-:W2:Y:S04]  /*e9d0*/  LDL R4, [R1+0xc] ;  /* 0x00000c0001047983 */ /* 0x000ea80000100800 */
[----:B------:R-:W5:Y:S04]  /*e9e0*/  LDL R3, [R1+0x18] ;  /* 0x0000180001037983 */ /* 0x000f680000100800 */
[----:B---3--:R-:W3:Y:S01]  /*e9f0*/  LDL R2, [R1] ;  /* 0x0000000001027983 */ /* 0x008ee20000100800 */
        /* <DEDUP_REMOVED lines=9> */
[----:B----4-:R-:W-:Y:S01]  /*ea90*/  IMAD R0, R5, 0xc000, R6 ;  /* 0x0000c00005007824 */ /* 0x010fe200078e0206 */
[----:B--2---:R-:W-:-:S04]  /*eaa0*/  R2UR UR11, R4 ;  /* 0x00000000040b72ca */ /* 0x004fc800000e0000 */
[----:B------:R-:W-:Y:S02]  /*eab0*/  R2UR UR8, R0 ;  /* 0x00000000000872ca */ /* 0x000fe400000e0000 */
[----:B-----5:R-:W-:Y:S02]  /*eac0*/  R2UR UR5, R3 ;  /* 0x00000000030572ca */ /* 0x020fe400000e0000 */
[----:B------:R-:W-:Y:S02]  /*ead0*/  P2R R0, PR, RZ, 0x1 ;  /* 0x00000001ff007803 */ /* 0x000fe40000000000 */
[----:B---3--:R-:W-:-:S03]  /*eae0*/  R2UR UR13, R2 ;  /* 0x00000000020d72ca */ /* 0x008fc600000e0000 */
        /* <DEDUP_REMOVED lines=15> */
[----:B----4-:R-:W-:Y:S01]  /*ebe0*/  NOP ;  /* 0x0000000000007918 */ /* 0x010fe20000000000 */
.L_x_2527:
[----:B------:R-:W4:Y:S04]  /*ebf0*/  LDL R2, [R1+0x4] ;  /* 0x0000040001027983 */ /* 0x000f280000100800 */
[----:B------:R-:W5:Y:S04]  /*ec00*/  LDL.LU R3, [R1+0x30] ;  /* 0x0000300001037983 */ /* 0x000f680000300800 */
[----:B--2---:R-:W2:Y:S04]  /*ec10*/  LDL.LU R5, [R1+0x28] ;  /* 0x0000280001057983 */ /* 0x004ea80000300800 */
[----:B---3--:R-:W3:Y:S01]  /*ec20*/  LDL.LU R4, [R1+0x38] ;  /* 0x0000380001047983 */ /* 0x008ee20000300800 */
[----:B------:R-:W-:Y:S05]  /*ec30*/  WARPSYNC.ALL ;  /* 0x0000000000007948 */ /* 0x000fea0003800000 */
[----:B------:R-:W-:Y:S01]  /*ec40*/  ULDC.64 UR4, c[0x0][0x298] ;  /* 0x0000a60000047ab9 */ /* 0x000fe20000000a00 */
[----:B------:R-:W-:Y:S01]  /*ec50*/  ULDC.64 UR6, c[0x0][0xa00] ;  /* 0x0002800000067ab9 */ /* 0x000fe20000000a00 */
[----:B------:R-:W-:Y:S01]  /*ec60*/  BSSY B6, `(.L_x_2532) ;  /* 0x0000024000067945 */ /* 0x000fe20003800000 */
[----:B------:R-:W-:Y:S01]  /*ec70*/  BAR.SYNC.DEFER_BLOCKING 0x8, 0x180 ;  /* 0x0206000000007b1d */ /* 0x000fe20000010000 */
[----:B------:R-:W-:-:S04]  /*ec80*/  ISETP.NE.U32.AND P0, PT, RZ, UR6, PT ;  /* 0x00000006ff007c0c */ /* 0x000fc8000bf05070 */
[----:B------:R-:W-:Y:S01]  /*ec90*/  ISETP.NE.AND.EX P0, PT, RZ, UR7, PT, P0 ;  /* 0x00000007ff007c0c */ /* 0x000fe2000bf05300 */
[----:B----4-:R-:W-:Y:S01]  /*eca0*/  VIADD R2, R2, 0x10400 ;  /* 0x0001040002027836 */ /* 0x010fe20000000000 */
[----:B-----5:R-:W-:-:S04]  /*ecb0*/  SHF.R.S32.HI R0, RZ, 0x1f, R3 ;  /* 0x0000001fff007819 */ /* 0x020fc80000011403 */
[----:B------:R-:W-:Y:S02]  /*ecc0*/  LOP3.LUT P1, RZ, R2, 0x3ff, RZ, 0xc0, !PT ;  /* 0x000003ff02ff7812 */ /* 0x000fe4000782c0ff */
[----:B--2---:R-:W-:Y:S01]  /*ecd0*/  SEL R5, R5, RZ, !P0 ;  /* 0x000000ff05057207 */ /* 0x004fe20004000000 */
[----:B------:R-:W-:Y:S01]  /*ece0*/  IMAD R0, R0, UR4, RZ ;  /* 0x0000000400007c24 */ /* 0x000fe2000f8e02ff */
[----:B---3--:R-:W-:-:S03]  /*ecf0*/  SEL R4, R4, RZ, !P0 ;  /* 0x000000ff04047207 */ /* 0x008fc60004000000 */
[C---:B------:R-:W-:Y:S02]  /*ed00*/  IMAD R0, R3.reuse, UR5, R0 ;  /* 0x0000000503007c24 */ /* 0x040fe4000f8e0200 */
[----:B------:R-:W-:-:S05]  /*ed10*/  IMAD.WIDE.U32 R2, R3, UR4, RZ ;  /* 0x0000000403027c25 */ /* 0x000fca000f8e00ff */
[----:B------:R2:W-:Y:S04]  /*ed20*/  STL.64 [R1+0x40], R2 ;  /* 0x0000400201007387 */ /* 0x0005e80000100a00 */
[----:B------:R3:W-:Y:S04]  /*ed30*/  STL [R1+0x28], R5 ;  /* 0x0000280501007387 */ /* 0x0007e80000100800 */
[----:B------:R3:W-:Y:S01]  /*ed40*/  STL [R1+0x4c], R4 ;  /* 0x00004c0401007387 */ /* 0x0007e20000100800 */
[----:B--2---:R-:W-:Y:S01]  /*ed50*/  IMAD.IADD R2, R3, 0x1, R0 ;  /* 0x0000000103027824 */ /* 0x004fe200078e0200 */
[----:B------:R-:W-:-:S05]  /*ed60*/  SHF.R.S32.HI R0, RZ, 0x1f, R18 ;  /* 0x0000001fff007819 */ /* 0x000fca0000011412 */
[----:B------:R3:W-:Y:S04]  /*ed70*/  STL [R1+0x38], R0 ;  /* 0x0000380001007387 */ /* 0x0007e80000100800 */
[----:B------:R3:W-:Y:S01]  /*ed80*/  STL [R1+0x30], R2 ;  /* 0x0000300201007387 */ /* 0x0007e20000100800 */
[----:B------:R-:W-:Y:S05]  /*ed90*/  @!P1 BRA `(.L_x_2533) ;  /* 0x0000000000409947 */ /* 0x000fea0003800000 */
[----:B---3--:R-:W-:Y:S01]  /*eda0*/  MOV R2, 0x0 ;  /* 0x0000000000027802 */ /* 0x008fe20000000f00 */
[----:B------:R-:W-:Y:S01]  /*edb0*/  ULDC.64 UR6, c[0x4][0x118] ;  /* 0x0100460000067ab9 */ /* 0x000fe20000000a00 */
[----:B------:R-:W-:Y:S01]  /*edc0*/  ULDC.64 UR8, c[0x4][0x120] ;  /* 0x0100480000087ab9 */ /* 0x000fe20000000a00 */
[----:B------:R-:W-:Y:S01]  /*edd0*/  ULDC.64 UR4, c[0x4][0x88] ;  /* 0x0100220000047ab9 */ /* 0x000fe20000000a00 */
[----:B------:R-:W-:Y:S01]  /*ede0*/  MOV R4, UR6 ;  /* 0x0000000600047c02 */ /* 0x000fe20008000f00 */
[----:B------:R-:W-:Y:S01]  /*edf0*/  IMAD.U32 R5, RZ, RZ, UR7 ;  /* 0x00000007ff057e24 */ /* 0x000fe2000f8e00ff */
[----:B------:R-:W2:Y:S01]  /*ee00*/  LDC.64 R2, c[0x4][R2] ;  /* 0x0100000002027b82 */ /* 0x000ea20000000a00 */
        /* <DEDUP_REMOVED lines=8> */
[----:B012---:R-:W-:Y:S05]  /*ee90*/  CALL.ABS.NOINC R2 ;  /* 0x0000000002007343 */ /* 0x007fea0003c00000 */
.L_x_2533:
[----:B------:R-:W-:Y:S05]  /*eea0*/  BSYNC B6 ;  /* 0x0000000000067941 */ /* 0x000fea0003800000 */
.L_x_2532:
[----:B---3--:R-:W2:Y:S01]  /*eeb0*/  LDL.LU R5, [R1+0x30] ;  /* 0x0000300001057983 */ /* 0x008ea20000300800 */
[----:B------:R-:W-:Y:S01]  /*eec0*/  ULDC.64 UR4, c[0x0][0x2d8] ;  /* 0x0000b60000047ab9 */ /* 0x000fe20000000a00 */
[----:B------:R-:W3:Y:S01]  /*eed0*/  LDC R7, c[0x0][0x448] ;  /* 0x00011200ff077b82 */ /* 0x000ee20000000800 */
[----:B------:R-:W-:Y:S01]  /*eee0*/  ULDC.64 UR6, c[0x0][0x280] ;  /* 0x0000a00000067ab9 */ /* 0x000fe20000000a00 */
[----:B------:R-:W2:Y:S04]  /*eef0*/  LDL.LU.64 R2, [R1+0x40] ;  /* 0x0000400001027983 */ /* 0x000ea80000300a00 */
[----:B------:R-:W4:Y:S04]  /*ef00*/  LDL.LU R0, [R1+0x38] ;  /* 0x0000380001007983 */ /* 0x000f280000300800 */
[----:B------:R-:W4:Y:S04]  /*ef10*/  LDL.LU R6, [R1+0x4c] ;  /* 0x00004c0001067983 */ /* 0x000f280000300800 */
[----:B------:R-:W4:Y:S01]  /*ef20*/  LDL.LU R4, [R1+0x28] ;  /* 0x0000280001047983 */ /* 0x000f220000300800 */
[----:B01----:R-:W0:Y:S01]  /*ef30*/  S2R R9, SR_TID.X ;  /* 0x0000000000097919 */ /* 0x003e220000002100 */
[----:B------:R-:W1:Y:S01]  /*ef40*/  S2R R8, SR_TID.X ;  /* 0x0000000000087919 */ /* 0x000e620000002100 */
[----:B---3--:R-:W-:Y:S01]  /*ef50*/  ISETP.NE.AND P0, PT, R7, 0x1, PT ;  /* 0x000000010700780c */ /* 0x008fe20003f05270 */
[----:B0-----:R-:W-:Y:S01]  /*ef60*/  IMAD.SHL.U32 R9, R9, 0x8, RZ ;  /* 0x0000000809097824 */ /* 0x001fe200078e00ff */
[----:B-1----:R-:W-:-:S04]  /*ef70*/  SHF.L.U32 R10, R8, 0x3, RZ ;  /* 0x00000003080a7819 */ /* 0x002fc800000006ff */
[----:B------:R-:W-:Y:S02]  /*ef80*/  LOP3.LUT R9, R9, 0x38, RZ, 0xc0, !PT ;  /* 0x0000003809097812 */ /* 0x000fe400078ec0ff */
[----:B------:R-:W-:Y:S02]  /*ef90*/  LOP3.LUT R10, R10, 0x38, RZ, 0xc0, !PT ;  /* 0x000000380a0a7812 */ /* 0x000fe400078ec0ff */
[C---:B------:R-:W-:Y:S02]  /*efa0*/  LOP3.LUT R11, R9.reuse, 0x40, RZ, 0xfc, !PT ;  /* 0x00000040090b7812 */ /* 0x040fe400078efcff */
[----:B------:R-:W-:Y:S01]  /*efb0*/  LOP3.LUT R9, R9, 0x80, RZ, 0xfc, !PT ;  /* 0x0000008009097812 */ /* 0x000fe200078efcff */
[----:B--2---:R-:W-:Y:S02]  /*efc0*/  IMAD.MOV.U32 R3, RZ, RZ, R5 ;  /* 0x000000ffff037224 */ /* 0x004fe400078e0005 */
[----:B------:R-:W0:Y:S01]  /*efd0*/  S2R R5, SR_TID.X ;  /* 0x0000000000057919 */ /* 0x000e220000002100 */
[----:B----4-:R-:W-:-:S02]  /*efe0*/  IMAD R0, R0, UR4, RZ ;  /* 0x0000000400007c24 */ /* 0x010fc4000f8e02ff */
[----:B------:R-:W-:-:S04]  /*eff0*/  IMAD.WIDE.U32 R2, R18, UR4, R2 ;  /* 0x0000000412027c25 */ /* 0x000fc8000f8e0002 */
[----:B------:R-:W-:Y:S01]  /*f000*/  IMAD R0, R18, UR5, R0 ;  /* 0x0000000512007c24 */ /* 0x000fe2000f8e0200 */
[----:B------:R-:W-:-:S03]  /*f010*/  ULDC.64 UR4, c[0x0][0x2e0] ;  /* 0x0000b80000047ab9 */ /* 0x000fc60000000a00 */
[----:B------:R-:W-:Y:S02]  /*f020*/  IMAD.IADD R3, R3, 0x1, R0 ;  /* 0x0000000103037824 */ /* 0x000fe400078e0200 */
[----:B------:R-:W-:Y:S02]  /*f030*/  IMAD R0, R6, UR4, RZ ;  /* 0x0000000406007c24 */ /* 0x000fe4000f8e02ff */
[C---:B------:R-:W-:Y:S01]  /*f040*/  IMAD.WIDE.U32 R2, R4.reuse, UR4, R2 ;  /* 0x0000000404027c25 */ /* 0x040fe2000f8e0002 */
[----:B------:R-:W1:Y:S03]  /*f050*/  @P0 LDC R6, c[0x0][0x450] ;  /* 0x00011400ff060b82 */ /* 0x000e660000000800 */
[----:B------:R-:W-:Y:S01]  /*f060*/  IMAD R0, R4, UR5, R0 ;  /* 0x0000000504007c24 */ /* 0x000fe2000f8e0200 */
[----:B------:R-:W-:Y:S01]  /*f070*/  ULDC.64 UR4, c[0x0][0x2d0] ;  /* 0x0000b40000047ab9 */ /* 0x000fe20000000a00 */
[----:B------:R-:W2:Y:S02]  /*f080*/  S2R R4, SR_TID.X ;  /* 0x0000000000047919 */ /* 0x000ea40000002100 */
[----:B------:R-:W-:Y:S01]  /*f090*/  IMAD.IADD R3, R3, 0x1, R0 ;  /* 0x0000000103037824 */ /* 0x000fe200078e0200 */
[----:B0-----:R-:W-:-:S04]  /*f0a0*/  LOP3.LUT R5, R5, 0x7f, RZ, 0xc0, !PT ;  /* 0x0000007f05057812 */ /* 0x001fc800078ec0ff */
[----:B------:R-:W-:Y:S01]  /*f0b0*/  SHF.R.U32.HI R5, RZ, 0x3, R5 ;  /* 0x00000003ff057819 */ /* 0x000fe20000011605 */
[----:B--2---:R-:W-:-:S05]  /*f0c0*/  IMAD.SHL.U32 R4, R4, 0x10, RZ ;  /* 0x0000001004047824 */ /* 0x004fca00078e00ff */
[----:B------:R-:W-:Y:S02]  /*f0d0*/  LOP3.LUT R4, R5, 0x70, R4, 0xf8, !PT ;  /* 0x0000007005047812 */ /* 0x000fe400078ef804 */
[----:B------:R-:W0:Y:S03]  /*f0e0*/  @P0 LDC R5, c[0x0][0x44c] ;  /* 0x00011300ff050b82 */ /* 0x000e260000000800 */
[----:B------:R-:W-:-:S04]  /*f0f0*/  IMAD R0, R17, 0x80, R4 ;  /* 0x0000008011007824 */ /* 0x000fc800078e0204 */
        /* <DEDUP_REMOVED lines=11> */
[----:B------:R-:W-:-:S05]  /*f1b0*/  SHF.R.S32.HI R4, RZ, 0x1f, R0 ;  /* 0x0000001fff047819 */ /* 0x000fca0000011400 */
[----:B------:R-:W-:Y:S02]  /*f1c0*/  IMAD R6, R4, UR4, RZ ;  /* 0x0000000404067c24 */ /* 0x000fe4000f8e02ff */
[C---:B------:R-:W-:Y:S01]  /*f1d0*/  IMAD.WIDE.U32 R4, R0.reuse, UR4, R2 ;  /* 0x0000000400047c25 */ /* 0x040fe2000f8e0002 */
        /* <DEDUP_REMOVED lines=11> */
[----:B------:R-:W0:Y:S02]  /*f290*/  S2R R4, SR_TID.X ;  /* 0x0000000000047919 */ /* 0x000e240000002100 */
[----:B0-----:R-:W-:-:S04]  /*f2a0*/  LOP3.LUT R4, R4, 0x7f, RZ, 0xc0, !PT ;  /* 0x0000007f04047812 */ /* 0x001fc800078ec0ff */
[----:B------:R-:W-:Y:S02]  /*f2b0*/  SHF.R.U32.HI R5, RZ, 0x3, R4 ;  /* 0x00000003ff057819 */ /* 0x000fe40000011604 */
[----:B------:R-:W2:Y:S03]  /*f2c0*/  LDL.LU R4, [R1+0x34] ;  /* 0x0000340001047983 */ /* 0x000ea60000300800 */
[----:B------:R-:W-:Y:S01]  /*f2d0*/  IMAD R17, R17, 0x80, R5 ;  /* 0x0000008011117824 */ /* 0x000fe200078e0205 */
[----:B------:R-:W-:Y:S04]  /*f2e0*/  SHFL.IDX PT, R6, R3, 0x1, 0x181f ;  /* 0x00381f0003067f89 */ /* 0x000fe800000e0000 */
[----:B------:R-:W0:Y:S04]  /*f2f0*/  SHFL.IDX PT, R5, R3, RZ, 0x181f ;  /* 0x00181fff03057589 */ /* 0x000e2800000e0000 */
[----:B------:R-:W-:Y:S01]  /*f300*/  SHFL.IDX PT, R8, R0, 0x1, 0x181f ;  /* 0x00381f0000087f89 */ /* 0x000fe200000e0000 */
[----:B--2---:R-:W-:-:S02]  /*f310*/  IMAD R2, R4, R7, RZ ;  /* 0x0000000704027224 */ /* 0x004fc400078e02ff */
[----:B------:R-:W-:-:S03]  /*f320*/  VIADD R4, R17, 0x10 ;  /* 0x0000001011047836 */ /* 0x000fc60000000000 */
[-C--:B------:R-:W-:Y:S02]  /*f330*/  ISETP.GE.AND P4, PT, R17, R2.reuse, PT ;  /* 0x000000021100720c */ /* 0x080fe40003f86270 */
[----:B------:R-:W-:Y:S02]  /*f340*/  ISETP.GE.AND P3, PT, R4, R2, PT ;  /* 0x000000020400720c */ /* 0x000fe40003f66270 */
[----:B------:R-:W1:Y:S09]  /*f350*/  SHFL.IDX PT, R4, R0, RZ, 0x181f ;  /* 0x00181fff00047589 */ /* 0x000e7200000e0000 */
[----:B0-----:R-:W-:-:S05]  /*f360*/  @!P4 LEA R5, P5, R10, R5, 0x1 ;  /* 0x000000050a05c211 */ /* 0x001fca00078a08ff */
[----:B-1----:R-:W-:Y:S01]  /*f370*/  @!P4 IMAD.X R4, RZ, RZ, R4, P5 ;  /* 0x000000ffff04c224 */ /* 0x002fe200028e0604 */
[----:B------:R-:W-:-:S04]  /*f380*/  @!P3 LEA R7, P5, R10, R6, 0x1 ;  /* 0x000000060a07b211 */ /* 0x000fc800078a08ff */
        /* <DEDUP_REMOVED lines=9> */
[----:B------:R-:W0:Y:S04]  /*f420*/  SHFL.IDX PT, R7, R3, 0x2, 0x181f ;  /* 0x00581f0003077f89 */ /* 0x000e2800000e0000 */
[----:B------:R-:W-:Y:S04]  /*f430*/  @!P3 LDGSTS.E.BYPASS.LTC128B.128 [R9+0x10c00], desc[UR56][R4.64], !P2 ;  /* 0x10c000000409bfae */ /* 0x000fe8000d101d78 */
[----:B------:R-:W-:Y:S04]  /*f440*/  @!P3 LDGSTS.E.BYPASS.LTC128B.128 [R9+0x14c00], desc[UR56][R4.64+0x80], !P1 ;  /* 0x14c000800409bfae */ /* 0x000fe8000c901d78 */
[----:B------:R1:W-:Y:S04]  /*f450*/  @!P3 LDGSTS.E.BYPASS.LTC128B.128 [R9+0x18c00], desc[UR56][R4.64+0x100], !P0 ;  /* 0x18c001000409bfae */ /* 0x0003e8000c101d78 */
[----:B------:R-:W2:Y:S01]  /*f460*/  SHFL.IDX PT, R6, R0, 0x2, 0x181f ;  /* 0x00581f0000067f89 */ /* 0x000ea200000e0000 */
[----:B-1----:R-:W-:-:S05]  /*f470*/  VIADD R4, R17, 0x20 ;  /* 0x0000002011047836 */ /* 0x002fca0000000000 */
[----:B------:R-:W-:-:S13]  /*f480*/  ISETP.GE.AND P3, PT, R4, R2, PT ;  /* 0x000000020400720c */ /* 0x000fda0003f66270 */
[----:B0-----:R-:W-:-:S05]  /*f490*/  @!P3 LEA R7, P4, R10, R7, 0x1 ;  /* 0x000000070a07b211 */ /* 0x001fca00078808ff */
[----:B--2---:R-:W-:-:S04]  /*f4a0*/  @!P3 IMAD.X R4, RZ, RZ, R6, P4 ;  /* 0x000000ffff04b224 */ /* 0x004fc800020e0606 */
[----:B------:R-:W-:Y:S02]  /*f4b0*/  @!P3 IMAD.MOV.U32 R5, RZ, RZ, R4 ;  /* 0x000000ffff05b224 */ /* 0x000fe400078e0004 */
[----:B------:R-:W-:-:S05]  /*f4c0*/  @!P3 IMAD.MOV.U32 R4, RZ, RZ, R7 ;  /* 0x000000ffff04b224 */ /* 0x000fca00078e0007 */
        /* <DEDUP_REMOVED lines=27> */
[----:B0-----:R-:W-:-:S02]  /*f680*/  IADD3 R4, R17, 0x50, RZ ;  /* 0x0000005011047810 */ /* 0x001fc40007ffe0ff */
[----:B------:R-:W0:Y:S02]  /*f690*/  SHFL.IDX PT, R5, R3, 0x5, 0x181f ;  /* 0x00b81f0003057f89 */ /* 0x000e2400000e0000 */
        /* <DEDUP_REMOVED lines=24> */
.L_x_2653:
        /* <DEDUP_REMOVED lines=12> */
.L_x_2536:
[----:B------:R-:W-:Y:S05]  /*f8e0*/  BSYNC B0 ;  /* 0x0000000000007941 */ /* 0x000fea0003800000 */
.L_x_2535:
[----:B012---:R-:W2:Y:S01]  /*f8f0*/  LDL R9, [R1+0x4] ;  /* 0x0000040001097983 */ /* 0x007ea20000100800 */
[----:B------:R-:W-:Y:S01]  /*f900*/  PLOP3.LUT P0, PT, PT, PT, PT, 0x80, 0x0 ;  /* 0x000000000000781c */ /* 0x000fe20003f0f070 */
[----:B------:R-:W-:Y:S01]  /*f910*/  NOP ;  /* 0x0000000000007918 */ /* 0x000fe20000000000 */
[----:B--2---:R-:W-:-:S11]  /*f920*/  VIADD R6, R9, 0x34800 ;  /* 0x0003480009067836 */ /* 0x004fd60000000000 */
.L_x_2537:
        /* <DEDUP_REMOVED lines=19> */
.L_x_2654:
[----:B------:R-:W-:Y:S05]  /*fa60*/  BSYNC B0 ;  /* 0x0000000000007941 */ /* 0x000fea0003800000 */
.L_x_2538:
[----:B0-----:R-:W2:Y:S01]  /*fa70*/  LDL R2, [R1+0x2c] ;  /* 0x00002c0001027983 */ /* 0x001ea20000100800 */
[----:B------:R-:W-:Y:S01]  /*fa80*/  BSSY B0, `(.L_x_2540) ;  /* 0x000021f000007945 */ /* 0x000fe20003800000 */
[----:B--2---:R-:W-:-:S13]  /*fa90*/  ISETP.GE.AND P0, PT, R2, 0x2, PT ;  /* 0x000000020200780c */ /* 0x004fda0003f06270 */
[----:B------:R-:W-:Y:S05]  /*faa0*/  @!P0 BRA `(.L_x_2541) ;  /* 0x0000002000708947 */ /* 0x000fea0003800000 */
[C---:B------:R-:W-:Y:S01]  /*fab0*/  LOP3.LUT R0, R2.reuse, 0x1, RZ, 0xc0, !PT ;  /* 0x0000000102007812 */ /* 0x040fe200078ec0ff */
[----:B------:R-:W-:Y:S01]  /*fac0*/  VIADD R4, R2, 0xfffffffe ;  /* 0xfffffffe02047836 */ /* 0x000fe20000000000 */
[----:B------:R-:W-:Y:S02]  /*fad0*/  BSSY B2, `(.L_x_2542) ;  /* 0x00000b9000027945 */ /* 0x000fe40003800000 */
[----:B------:R-:W-:Y:S01]  /*fae0*/  ISETP.NE.U32.AND P0, PT, R0, 0x1, PT ;  /* 0x000000010000780c */ /* 0x000fe20003f05070 */
[----:B------:R-:W-:-:S12]  /*faf0*/  IMAD.MOV.U32 R0, RZ, RZ, R4 ;  /* 0x000000ffff007224 */ /* 0x000fd800078e0004 */
[----:B------:R-:W-:Y:S05]  /*fb00*/  @!P0 BRA `(.L_x_2543) ;  /* 0x0000000800d48947 */ /* 0x000fea0003800000 */
[----:B------:R-:W2:Y:S04]  /*fb10*/  LDL R5, [R1+0x20] ;  /* 0x0000200001057983 */ /* 0x000ea80000100800 */
[----:B------:R-:W3:Y:S04]  /*fb20*/  LDL R3, [R1+0x8] ;  /* 0x0000080001037983 */ /* 0x000ee80000100800 */
[----:B------:R-:W4:Y:S01]  /*fb30*/  LDL R2, [R1+0x14] ;  /* 0x0000140001027983 */ /* 0x000f220000100800 */
        /* <DEDUP_REMOVED lines=11> */
[----:B------:R-:W-:Y:S01]  /*fbf0*/  ISETP.NE.AND.EX P0, PT, RZ, UR5, PT, P0 ;  /* 0x00000005ff007c0c */ /* 0x000fe2000bf05300 */
[----:B------:R-:W-:-:S12]  /*fc00*/  IMAD.MOV.U32 R8, RZ, RZ, R4 ;  /* 0x000000ffff087224 */ /* 0x000fd800078e0004 */
[----:B0-----:R-:W-:Y:S05]  /*fc10*/  @!P0 BRA `(.L_x_2546) ;  /* 0x0000000000508947 */ /* 0x001fea0003800000 */
[----:B------:R-:W2:Y:S01]  /*fc20*/  LDL R10, [R1+0x1c] ;  /* 0x00001c00010a7983 */ /* 0x000ea20000100800 */
[----:B------:R-:W0:Y:S03]  /*fc30*/  LDC R5, c[0x0][0x43c] ;  /* 0x00010f00ff057b82 */ /* 0x000e260000000800 */
[----:B------:R-:W3:Y:S01]  /*fc40*/  LDL R7, [R1+0x10] ;  /* 0x0000100001077983 */ /* 0x000ee20000100800 */
[----:B------:R-:W-:Y:S01]  /*fc50*/  IMAD.MOV.U32 R0, RZ, RZ, R4 ;  /* 0x000000ffff007224 */ /* 0x000fe200078e0004 */
[----:B------:R-:W-:Y:S01]  /*fc60*/  ULDC.64 UR6, c[0x0][0x428] ;  /* 0x00010a0000067ab9 */ /* 0x000fe20000000a00 */
[----:B0-----:R-:W-:-:S13]  /*fc70*/  ISETP.NE.AND P0, PT, R5, 0x1, PT ;  /* 0x000000010500780c */ /* 0x001fda0003f05270 */
[----:B-----5:R-:W0:Y:S02]  /*fc80*/  @P0 LDC.64 R2, c[0x0][0x440] ;  /* 0x00011000ff020b82 */ /* 0x020e240000000a00 */
[----:B0-----:R-:W-:-:S05]  /*fc90*/  @P0 IMAD.HI.U32 R2, R4, R2, RZ ;  /* 0x0000000204020227 */ /* 0x001fca00078e00ff */
[----:B------:R-:W-:-:S04]  /*fca0*/  @P0 SHF.R.U32.HI R0, RZ, R3, R2 ;  /* 0x00000003ff000219 */ /* 0x000fc80000011602 */
[--C-:B------:R-:W-:Y:S01]  /*fcb0*/  SHF.R.S32.HI R3, RZ, 0x1f, R0.reuse ;  /* 0x0000001fff037819 */ /* 0x100fe20000011400 */
[----:B------:R-:W-:-:S04]  /*fcc0*/  IMAD.MOV R8, RZ, RZ, -R0 ;  /* 0x000000ffff087224 */ /* 0x000fc800078e0a00 */
[----:B------:R-:W-:Y:S02]  /*fcd0*/  IMAD R8, R5, R8, R4 ;  /* 0x0000000805087224 */ /* 0x000fe400078e0204 */
[----:B--2---:R-:W-:-:S04]  /*fce0*/  IMAD R2, R10, UR6, RZ ;  /* 0x000000060a027c24 */ /* 0x004fc8000f8e02ff */
[----:B---3--:R-:W-:Y:S02]  /*fcf0*/  IMAD R5, R7, UR7, R2 ;  /* 0x0000000707057c24 */ /* 0x008fe4000f8e0202 */
[----:B------:R-:W-:-:S04]  /*fd00*/  IMAD.MOV.U32 R2, RZ, RZ, R0 ;  /* 0x000000ffff027224 */ /* 0x000fc800078e0000 */
[----:B------:R-:W-:-:S04]  /*fd10*/  IMAD.WIDE.U32 R2, R7, UR6, R2 ;  /* 0x0000000607027c25 */ /* 0x000fc8000f8e0002 */
[----:B------:R-:W-:Y:S01]  /*fd20*/  IMAD.IADD R0, R5, 0x1, R3 ;  /* 0x0000000105007824 */ /* 0x000fe200078e0203 */
[----:B------:R-:W-:-:S04]  /*fd30*/  LEA R10, P0, R2, UR4, 0x2 ;  /* 0x00000004020a7c11 */ /* 0x000fc8000f8010ff */
[----:B------:R-:W-:-:S05]  /*fd40*/  LEA.HI.X R11, R2, UR5, R0, 0x2, P0 ;  /* 0x00000005020b7c11 */ /* 0x000fca00080f1400 */
[----:B------:R0:W5:Y:S04]  /*fd50*/  LDG.E R3, desc[UR56][R10.64] ;  /* 0x000000380a037981 */ /* 0x000168000c1e1900 */
.L_x_2546:
[----:B------:R-:W2:Y:S01]  /*fd60*/  LDL R0, [R1+0x4] ;  /* 0x0000040001007983 */ /* 0x000ea20000100800 */
[----:B------:R-:W-:Y:S01]  /*fd70*/  BSSY B3, `(.L_x_2547) ;  /* 0x0000005000037945 */ /* 0x000fe20003800000 */
[----:B--2---:R-:W-:Y:S02]  /*fd80*/  LEA R2, R9, R0, 0x3 ;  /* 0x0000000009027211 */ /* 0x004fe400078e18ff */
[----:B------:R-:W-:-:S04]  /*fd90*/  SHF.L.U32 R0, R12, 0x1f, RZ ;  /* 0x0000001f0c007819 */ /* 0x000fc800000006ff */
[----:B------:R-:W1:Y:S02]  /*fda0*/  SYNCS.PHASECHK.TRANS64.TRYWAIT P0, [R2+URZ+0x34840], R0 ;  /* 0x03484000020075a7 */ /* 0x000e64000800017f */
[----:B-1----:R-:W-:Y:S05]  /*fdb0*/  @!P0 BRA `(.L_x_2548) ;  /* 0x00000044003c8947 */ /* 0x002fea0003800000 */
.L_x_2655:
[----:B------:R-:W-:Y:S05]  /*fdc0*/  BSYNC B3 ;  /* 0x0000000000037941 */ /* 0x000fea0003800000 */
.L_x_2547:
[----:B------:R-:W2:Y:S01]  /*fdd0*/  S2R R5, SR_TID.X ;  /* 0x0000000000057919 */ /* 0x000ea20000002100 */
        /* <DEDUP_REMOVED lines=11> */
.L_x_2550:
[----:B------:R-:W-:Y:S05]  /*fe90*/  BSYNC B3 ;  /* 0x0000000000037941 */ /* 0x000fea0003800000 */
.L_x_2549:
        /* <DEDUP_REMOVED lines=13> */
.L_x_2551:
        /* <DEDUP_REMOVED lines=16> */
.L_x_2552:
        /* <DEDUP_REMOVED lines=15> */
.L_x_2553:
        /* <DEDUP_REMOVED lines=10> */
[----:B0-----:R-:W2:Y:S04]  /*10200*/  LDL.LU R10, [R1+0x14] ;  /* 0x00001400010a7983 */ /* 0x001ea80000300800 */
[----:B------:R-:W3:Y:S01]  /*10210*/  LDL R5, [R1+0x8] ;  /* 0x0000080001057983 */ /* 0x000ee20000100800 */
[----:B------:R-:W-:Y:S01]  /*10220*/  BSSY B3, `(.L_x_2554) ;  /* 0x0000005000037945 */ /* 0x000fe20003800000 */
[----:B--2---:R-:W-:Y:S01]  /*10230*/  SHF.L.U32 R0, R10, 0x1f, RZ ;  /* 0x0000001f0a007819 */ /* 0x004fe200000006ff */
[----:B---3--:R-:W-:-:S04]  /*10240*/  IMAD R2, R5, 0x8, R6 ;  /* 0x0000000805027824 */ /* 0x008fc800078e0206 */
[----:B------:R-:W0:Y:S02]  /*10250*/  SYNCS.PHASECHK.TRANS64.TRYWAIT P0, [R2+URZ+0x60], R0 ;  /* 0x00006000020075a7 */ /* 0x000e24000800017f */
[----:B0-----:R-:W-:Y:S05]  /*10260*/  @!P0 BRA `(.L_x_2555) ;  /* 0x0000004000248947 */ /* 0x001fea0003800000 */
.L_x_2656:
[----:B------:R-:W-:Y:S05]  /*10270*/  BSYNC B3 ;  /* 0x0000000000037941 */ /* 0x000fea0003800000 */
.L_x_2554:
        /* <DEDUP_REMOVED lines=14> */
.L_x_2557:
[----:B------:R-:W-:Y:S05]  /*10360*/  BSYNC B3 ;  /* 0x0000000000037941 */ /* 0x000fea0003800000 */
.L_x_2556:
[----:B------:R-:W2:Y:S04]  /*10370*/  LDL R7, [R1+0x18] ;  /* 0x0000180001077983 */ /* 0x000ea80000100800 */
[----:B0-----:R-:W2:Y:S01]  /*10380*/  LDL.LU R2, [R1+0xc] ;  /* 0x00000c0001027983 */ /* 0x001ea20000300800 */
[----:B------:R-:W-:Y:S01]  /*10390*/  R2UR UR10, R13 ;  /* 0x000000000d0a72ca */ /* 0x000fe200000e0000 */
[C-C-:B-----5:R-:W-:Y:S01]  /*103a0*/  IMAD R5, R15.reuse, 0x8, R17.reuse ;  /* 0x000000080f057824 */ /* 0x160fe200078e0211 */
[----:B------:R-:W-:Y:S01]  /*103b0*/  R2UR UR6, R10 ;  /* 0x000000000a0672ca */ /* 0x000fe200000e0000 */
[----:B------:R-:W-:Y:S01]  /*103c0*/  IMAD R0, R15, 0x8000, R17 ;  /* 0x000080000f007824 */ /* 0x000fe200078e0211 */
[----:B------:R-:W-:Y:S01]  /*103d0*/  R2UR UR7, R11 ;  /* 0x000000000b0772ca */ /* 0x000fe200000e0000 */
[----:B------:R-:W-:Y:S01]  /*103e0*/  UIADD3 UR4, UP0, UR38, 0x470, URZ ;  /* 0x0000047026047890 */ /* 0x000fe2000ff1e03f */
[----:B------:R-:W-:-:S02]  /*103f0*/  PLOP3.LUT P0, PT, PT, PT, PT, 0x80, 0x0 ;  /* 0x000000000000781c */ /* 0x000fc40003f0f070 */
[----:B------:R-:W-:Y:S01]  /*10400*/  IADD3 R5, R5, 0x34850, RZ ;  /* 0x0003485005057810 */ /* 0x000fe20007ffe0ff */
[----:B------:R-:W-:Y:S01]  /*10410*/  UIADD3.X UR5, URZ, UR39, URZ, UP0, !UPT ;  /* 0x000000273f057290 */ /* 0x000fe200087fe43f */
[----:B--2---:R-:W-:Y:S02]  /*10420*/  IMAD R2, R2, 0x80, R7 ;  /* 0x0000008002027824 */ /* 0x004fe400078e0207 */
[----:B------:R-:W-:-:S09]  /*10430*/  VIADD R7, R0, 0x400 ;  /* 0x0000040000077836 */ /* 0x000fd20000000000 */
.L_x_2558:
        /* <DEDUP_REMOVED lines=16> */
.L_x_2559:
        /* <DEDUP_REMOVED lines=13> */
.L_x_2545:
[----:B------:R-:W-:Y:S05]  /*10610*/  BSYNC B1 ;  /* 0x0000000000017941 */ /* 0x000fea0003800000 */
.L_x_2544:
[----:B------:R-:W2:Y:S04]  /*10620*/  LDL.LU R0, [R1+0x2c] ;  /* 0x00002c0001007983 */ /* 0x000ea80000300800 */
[----:B------:R3:W-:Y:S04]  /*10630*/  STL [R1+0x8], R9 ;  /* 0x0000080901007387 */ /* 0x0007e80000100800 */
[----:B------:R3:W-:Y:S02]  /*10640*/  STL [R1+0x14], R12 ;  /* 0x0000140c01007387 */ /* 0x0007e40000100800 */
[----:B--23--:R-:W-:-:S07]  /*10650*/  VIADD R0, R0, 0xfffffffd ;  /* 0xfffffffd00007836 */ /* 0x00cfce0000000000 */
.L_x_2543:
[----:B------:R-:W-:Y:S05]  /*10660*/  BSYNC B2 ;  /* 0x0000000000027941 */ /* 0x000fea0003800000 */
.L_x_2542:
[----:B------:R-:W-:-:S13]  /*10670*/  ISETP.NE.AND P0, PT, R4, RZ, PT ;  /* 0x000000ff0400720c */ /* 0x000fda0003f05270 */
[----:B------:R-:W-:Y:S05]  /*10680*/  @!P0 BRA `(.L_x_2541) ;  /* 0x0000001400788947 */ /* 0x000fea0003800000 */
[----:B0-----:R0:W5:Y:S02]  /*10690*/  LDL R8, [R1] ;  /* 0x0000000001087983 */ /* 0x0011640000100800 */
.L_x_2592:
        /* <DEDUP_REMOVED lines=18> */
[----:B-----5:R-:W3:Y:S01]  /*107c0*/  LDC R8, c[0x0][0x43c] ;  /* 0x00010f00ff087b82 */ /* 0x020ee20000000800 */
[----:B------:R-:W-:Y:S02]  /*107d0*/  ULDC.64 UR6, c[0x0][0x428] ;  /* 0x00010a0000067ab9 */ /* 0x000fe40000000a00 */
[----:B------:R-:W4:Y:S01]  /*107e0*/  LDL R9, [R1+0x10] ;  /* 0x0000100001097983 */ /* 0x000f220000100800 */
        /* <DEDUP_REMOVED lines=15> */
.L_x_2562:
[----:B------:R-:W3:Y:S01]  /*108e0*/  LDL R2, [R1+0x4] ;  /* 0x0000040001027983 */ /* 0x000ee20000100800 */
[----:B------:R-:W-:Y:S01]  /*108f0*/  BSSY B2, `(.L_x_2563) ;  /* 0x0000005000027945 */ /* 0x000fe20003800000 */
[----:B---3--:R-:W-:Y:S01]  /*10900*/  IMAD R3, R4, 0x8, R2 ;  /* 0x0000000804037824 */ /* 0x008fe200078e0202 */
[----:B------:R-:W-:-:S04]  /*10910*/  SHF.L.U32 R2, R5, 0x1f, RZ ;  /* 0x0000001f05027819 */ /* 0x000fc800000006ff */
[----:B------:R-:W3:Y:S02]  /*10920*/  SYNCS.PHASECHK.TRANS64.TRYWAIT P0, [R3+URZ+0x34840], R2 ;  /* 0x03484002030075a7 */ /* 0x000ee4000800017f */
[----:B---3--:R-:W-:Y:S05]  /*10930*/  @!P0 BRA `(.L_x_2564) ;  /* 0x0000003800848947 */ /* 0x008fea0003800000 */
.L_x_2657:
[----:B------:R-:W-:Y:S05]  /*10940*/  BSYNC B2 ;  /* 0x0000000000027941 */ /* 0x000fea0003800000 */
.L_x_2563:
        /* <DEDUP_REMOVED lines=12> */
.L_x_2566:
[----:B------:R-:W-:Y:S05]  /*10a10*/  BSYNC B2 ;  /* 0x0000000000027941 */ /* 0x000fea0003800000 */
.L_x_2565:
        /* <DEDUP_REMOVED lines=13> */
.L_x_2567:
        /* <DEDUP_REMOVED lines=16> */
.L_x_2568:
        /* <DEDUP_REMOVED lines=15> */
.L_x_2569:
        /* <DEDUP_REMOVED lines=17> */
.L_x_2658:
[----:B------:R-:W-:Y:S05]  /*10df0*/  BSYNC B2 ;  /* 0x0000000000027941 */ /* 0x000fea0003800000 */
.L_x_2570:
        /* <DEDUP_REMOVED lines=11> */
.L_x_2573:
[----:B------:R-:W-:Y:S05]  /*10eb0*/  BSYNC B2 ;  /* 0x0000000000027941 */ /* 0x000fea0003800000 */
.L_x_2572:
        /* <DEDUP_REMOVED lines=14> */
.L_x_2574:
        /* <DEDUP_REMOVED lines=16> */
.L_x_2575:
        /* <DEDUP_REMOVED lines=13> */
.L_x_2561:
[----:B------:R-:W-:Y:S05]  /*11170*/  BSYNC B1 ;  /* 0x0000000000017941 */ /* 0x000fea0003800000 */
.L_x_2560:
        /* <DEDUP_REMOVED lines=35> */
.L_x_2578:
[----:B------:R-:W4:Y:S01]  /*113b0*/  LDL R2, [R1+0x4] ;  /* 0x0000040001027983 */ /* 0x000f220000100800 */
[----:B------:R-:W-:Y:S01]  /*113c0*/  SHF.L.U32 R3, R10, 0x1f, RZ ;  /* 0x0000001f0a037819 */ /* 0x000fe200000006ff */
[----:B------:R-:W-:Y:S01]  /*113d0*/  BSSY B2, `(.L_x_2579) ;  /* 0x0000004000027945 */ /* 0x000fe20003800000 */
[----:B----4-:R-:W-:-:S04]  /*113e0*/  IMAD R2, R11, 0x8, R2 ;  /* 0x000000080b027824 */ /* 0x010fc800078e0202 */
[----:B------:R-:W4:Y:S02]  /*113f0*/  SYNCS.PHASECHK.TRANS64.TRYWAIT P0, [R2+URZ+0x34840], R3 ;  /* 0x03484003020075a7 */ /* 0x000f24000800017f */
[----:B----4-:R-:W-:Y:S05]  /*11400*/  @!P0 BRA `(.L_x_2580) ;  /* 0x0000002c00f88947 */ /* 0x010fea0003800000 */
.L_x_2659:
[----:B------:R-:W-:Y:S05]  /*11410*/  BSYNC B2 ;  /* 0x0000000000027941 */ /* 0x000fea0003800000 */
.L_x_2579:
        /* <DEDUP_REMOVED lines=12> */
.L_x_2582:
[----:B------:R-:W-:Y:S05]  /*114e0*/  BSYNC B2 ;  /* 0x0000000000027941 */ /* 0x000fea0003800000 */
.L_x_2581:
[----:B------:R-:W2:Y:S04]  /*114f0*/  LDL R9, [R1+0x8] ;  /* 0x0000080001097983 */ /* 0x000ea80000100800 */
[----:B---3--:R-:W3:Y:S04]  /*11500*/  LDL R10, [R1+0x4] ;  /* 0x00000400010a7983 */ /* 0x008ee80000100800 */
[----:B----4-:R-:W4:Y:S01]  /*11510*/  LDL R2, [R1+0x18] ;  /* 0x0000180001027983 */ /* 0x010f220000100800 */
[----:B------:R-:W-:-:S04]  /*11520*/  MOV R12, RZ ;  /* 0x000000ff000c7202 */ /* 0x000fc80000000f00 */
        /* <DEDUP_REMOVED lines=11> */
.L_x_2583:
        /* <DEDUP_REMOVED lines=16> */
.L_x_2584:
        /* <DEDUP_REMOVED lines=15> */
.L_x_2585:
        /* <DEDUP_REMOVED lines=15> */
.L_x_2660:
[----:B------:R-:W-:Y:S05]  /*118c0*/  BSYNC B2 ;  /* 0x0000000000027941 */ /* 0x000fea0003800000 */
.L_x_2586:
        /* <DEDUP_REMOVED lines=11> */
.L_x_2589:
[----:B------:R-:W-:Y:S05]  /*11980*/  BSYNC B2 ;  /* 0x0000000000027941 */ /* 0x000fea0003800000 */
.L_x_2588:
        /* <DEDUP_REMOVED lines=13> */
.L_x_2590:
        /* <DEDUP_REMOVED lines=16> */
.L_x_2591:
        /* <DEDUP_REMOVED lines=13> */
.L_x_2577:
[----:B------:R-:W-:Y:S05]  /*11c30*/  BSYNC B1 ;  /* 0x0000000000017941 */ /* 0x000fea0003800000 */
.L_x_2576:
[C---:B------:R-:W-:Y:S02]  /*11c40*/  ISETP.GT.AND P0, PT, R0.reuse, 0x1, PT ;  /* 0x000000010000780c */ /* 0x040fe40003f04270 */
[----:B------:R-:W-:-:S11]  /*11c50*/  IADD3 R0, R0, -0x2, RZ ;  /* 0xfffffffe00007810 */ /* 0x000fd60007ffe0ff */
[----:B------:R-:W-:Y:S05]  /*11c60*/  @P0 BRA `(.L_x_2592) ;  /* 0xffffffe8008c0947 */ /* 0x000fea000383ffff */
.L_x_2541:
[----:B------:R-:W-:Y:S05]  /*11c70*/  BSYNC B0 ;  /* 0x0000000000007941 */ /* 0x000fea0003800000 */
.L_x_2540:
        /* <DEDUP_REMOVED lines=8> */
[----:B------:R-:W0:Y:S02]  /*11d00*/  FLO.U32 R0, UR4 ;  /* 0x0000000400007d00 */ /* 0x000e2400080e0000 */
        /* <DEDUP_REMOVED lines=8> */
.L_x_2594:
[----:B------:R-:W-:Y:S05]  /*11d90*/  BSYNC B0 ;  /* 0x0000000000007941 */ /* 0x000fea0003800000 */
.L_x_2593:
        /* <DEDUP_REMOVED lines=13> */
.L_x_2661:
[----:B------:R-:W-:Y:S05]  /*11e70*/  BSYNC B1 ;  /* 0x0000000000017941 */ /* 0x000fea0003800000 */
.L_x_2597:
        /* <DEDUP_REMOVED lines=9> */
.L_x_2600:
[----:B------:R-:W-:Y:S05]  /*11f10*/  BSYNC B1 ;  /* 0x0000000000017941 */ /* 0x000fea0003800000 */
.L_x_2599:
[----:B------:R-:W2:Y:S04]  /*11f20*/  LDL.LU R5, [R1+0x18] ;  /* 0x0000180001057983 */ /* 0x000ea80000300800 */
[----:B------:R-:W2:Y:S04]  /*11f30*/  LDL.LU R3, [R1+0xc] ;  /* 0x00000c0001037983 */ /* 0x000ea80000300800 */
[----:B------:R-:W3:Y:S04]  /*11f40*/  LDL R4, [R1+0x4] ;  /* 0x0000040001047983 */ /* 0x000ee80000100800 */
[----:B0-----:R-:W3:Y:S01]  /*11f50*/  LDL R2, [R1+0x8] ;  /* 0x0000080001027983 */ /* 0x001ee20000100800 */
        /* <DEDUP_REMOVED lines=10> */
.L_x_2601:
        /* <DEDUP_REMOVED lines=16> */
.L_x_2602:
        /* <DEDUP_REMOVED lines=11> */
.L_x_2596:
[----:B------:R-:W-:Y:S05]  /*121b0*/  BSYNC B0 ;  /* 0x0000000000007941 */ /* 0x000fea0003800000 */
.L_x_2595:
        /* <DEDUP_REMOVED lines=9> */
.L_x_2520:
[----:B------:R-:W-:Y:S05]  /*12250*/  BSYNC B7 ;  /* 0x0000000000077941 */ /* 0x000fea0003800000 */
.L_x_2518:
[----:B0-----:R-:W3:Y:S02]  /*12260*/  LDL R0, [R1+0x50] ;  /* 0x0000500001007983 */ /* 0x001ee40000100800 */
[----:B---3--:R-:W-:-:S13]  /*12270*/  ISETP.NE.AND P0, PT, R0, RZ, PT ;  /* 0x000000ff0000720c */ /* 0x008fda0003f05270 */
[----:B------:R-:W-:Y:S05]  /*12280*/  @!P0 BRA `(.L_x_2603) ;  /* 0x0000000000288947 */ /* 0x000fea0003800000 */
[----:B------:R-:W-:Y:S05]  /*12290*/  WARPSYNC.ALL ;  /* 0x0000000000007948 */ /* 0x000fea0003800000 */
[----:B------:R-:W0:Y:S08]  /*122a0*/  S2UR UR5, SR_CgaCtaId ;  /* 0x00000000000579c3 */ /* 0x000e300000008800 */
[----:B------:R-:W-:Y:S06]  /*122b0*/  BAR.SYNC.DEFER_BLOCKING 0x5, 0x180 ;  /* 0x0146000000007b1d */ /* 0x000fec0000010000 */
[----:B------:R-:W-:-:S02]  /*122c0*/  UMOV UR4, 0x400 ;  /* 0x0000040000047882 */ /* 0x000fc40000000000 */
[----:B0-----:R-:W-:-:S06]  /*122d0*/  ULEA UR4, UR5, UR4, 0x18 ;  /* 0x0000000405047291 */ /* 0x001fcc000f8ec03f */
[----:B------:R-:W-:-:S05]  /*122e0*/  IMAD.U32 R0, RZ, RZ, UR4 ;  /* 0x00000004ff007e24 */ /* 0x000fca000f8e00ff */
[----:B------:R0:W3:Y:S04]  /*122f0*/  LDS.128 R16, [R0+0x348d0] ;  /* 0x0348d00000107984 */ /* 0x0000e80000000c00 */
[----:B------:R0:W-:Y:S01]  /*12300*/  STL [R1+0x4], R0 ;  /* 0x0000040001007387 */ /* 0x0001e20000100800 */
[----:B------:R-:W-:Y:S06]  /*12310*/  BAR.ARV 0x4, 0x180 ;  /* 0x0106000000007b1d */ /* 0x000fec0000002000 */
[----:B------:R-:W-:Y:S05]  /*12320*/  BRA `(.L_x_2604) ;  /* 0x0000000800d87947 */ /* 0x000fea0003800000 */
.L_x_2603:
[----:B------:R-:W0:Y:S01]  /*12330*/  S2R R0, SR_TID.X ;  /* 0x0000000000007919 */ /* 0x000e220000002100 */
[----:B------:R-:W-:Y:S01]  /*12340*/  UMOV UR4, 0xffffffff ;  /* 0xffffffff00047882 */ /* 0x000fe20000000000 */
[----:B0-----:R-:W-:-:S04]  /*12350*/  LOP3.LUT R6, R0, 0x1f, RZ, 0xc0, !PT ;  /* 0x0000001f00067812 */ /* 0x001fc800078ec0ff */
[----:B------:R-:W-:Y:S01]  /*12360*/  ISETP.NE.AND P0, PT, R6, 0x1f, PT ;  /* 0x0000001f0600780c */ /* 0x000fe20003f05270 */
[----:B------:R-:W-:-:S12]  /*12370*/  BRA.DIV UR4, `(.L_x_2605) ;  /* 0x0000002204587947 */ /* 0x000fd8000b800000 */
[----:B------:R-:W-:Y:S01]  /*12380*/  IMAD.IADD R5, R19, 0x1, R6 ;  /* 0x0000000113057824 */ /* 0x000fe200078e0206 */
[----:B------:R-:W-:-:S04]  /*12390*/  ULDC UR4, c[0x0][0xc3c] ;  /* 0x00030f0000047ab9 */ /* 0x000fc80000000800 */
[----:B------:R-:W-:-:S13]  /*123a0*/  ISETP.GE.OR P1, PT, R5, UR4, !P0 ;  /* 0x0000000405007c0c */ /* 0x000fda000c726670 */
[----:B------:R-:W0:Y:S02]  /*123b0*/  @!P1 LDC.64 R2, c[0x0][0xc80] ;  /* 0x00032000ff029b82 */ /* 0x000e240000000a00 */
[----:B0-----:R-:W-:-:S06]  /*123c0*/  @!P1 IMAD.WIDE R2, R5, 0x4, R2 ;  /* 0x0000000405029825 */ /* 0x001fcc00078e0202 */
[----:B------:R0:W3:Y:S01]  /*123d0*/  @!P1 LDG.E R3, desc[UR56][R2.64] ;  /* 0x0000003802039981 */ /* 0x0000e2000c1e1900 */
[C---:B------:R-:W-:Y:S02]  /*123e0*/  ISETP.GE.U32.AND P2, PT, R6.reuse, 0x2, PT ;  /* 0x000000020600780c */ /* 0x040fe40003f46070 */
[C---:B------:R-:W-:Y:S01]  /*123f0*/  ISETP.GE.U32.AND P3, PT, R6.reuse, 0x4, PT ;  /* 0x000000040600780c */ /* 0x040fe20003f66070 */
[----:B------:R-:W-:Y:S01]  /*12400*/  SHFL.IDX PT, R0, R16, RZ, 0x1f ;  /* 0x00001fff10007589 */ /* 0x000fe200000e0000 */
[C---:B------:R-:W-:Y:S02]  /*12410*/  ISETP.GE.U32.AND P4, PT, R6.reuse, 0x8, PT ;  /* 0x000000080600780c */ /* 0x040fe40003f86070 */
[C---:B------:R-:W-:Y:S01]  /*12420*/  ISETP.GE.U32.AND P5, PT, R6.reuse, 0x10, PT ;  /* 0x000000100600780c */ /* 0x040fe20003fa6070 */
[----:B0-----:R-:W-:Y:S02]  /*12430*/  IMAD.MOV.U32 R2, RZ, RZ, RZ ;  /* 0x000000ffff027224 */ /* 0x001fe400078e00ff */
[----:B---3--:R-:W-:Y:S01]  /*12440*/  @!P1 IMAD.MOV.U32 R2, RZ, RZ, R3 ;  /* 0x000000ffff029224 */ /* 0x008fe200078e0003 */
[----:B------:R-:W-:-:S04]  /*12450*/  ISETP.NE.AND P1, PT, R6, RZ, PT ;  /* 0x000000ff0600720c */ /* 0x000fc80003f25270 */
[----:B------:R-:W0:Y:S02]  /*12460*/  SHFL.UP PT, R14, R2, 0x1, RZ ;  /* 0x04200000020e7989 */ /* 0x000e2400000e00ff */
[----:B0-----:R-:W-:-:S05]  /*12470*/  SEL R5, R14, RZ, P1 ;  /* 0x000000ff0e057207 */ /* 0x001fca0000800000 */
[----:B------:R-:W-:Y:S02]  /*12480*/  IMAD.IADD R3, R2, 0x1, R5 ;  /* 0x0000000102037824 */ /* 0x000fe400078e0205 */
[----:B------:R-:W-:Y:S04]  /*12490*/  SHFL.IDX PT, R5, R16, 0x1, 0x1f ;  /* 0x00201f0010057f89 */ /* 0x000fe800000e0000 */
        /* <DEDUP_REMOVED lines=12> */
[----:B------:R0:W3:Y:S02]  /*12560*/  SHFL.IDX PT, R16, R3, 0x1f, 0x1f ;  /* 0x03e01f0003107f89 */ /* 0x0000e400000e0000 */
.L_x_2671:
[----:B------:R-:W-:Y:S02]  /*12570*/  ULDC UR4, c[0x0][0xc38] ;  /* 0x00030e0000047ab9 */ /* 0x000fe40000000800 */
[----:B------:R-:W-:-:S04]  /*12580*/  IMAD.U32 R4, RZ, RZ, UR4 ;  /* 0x00000004ff047e24 */ /* 0x000fc8000f8e00ff */
[----:B---3--:R-:W-:-:S04]  /*12590*/  IMAD R16, R16, R4, RZ ;  /* 0x0000000410107224 */ /* 0x008fc800078e02ff */
[----:B------:R-:W-:-:S05]  /*125a0*/  IMAD.IADD R5, R5, 0x1, R16 ;  /* 0x0000000105057824 */ /* 0x000fca00078e0210 */
[----:B------:R-:W-:-:S13]  /*125b0*/  ISETP.GT.AND P6, PT, R5, R0, PT ;  /* 0x000000000500720c */ /* 0x000fda0003fc4270 */
[----:B------:R-:W-:Y:S05]  /*125c0*/  @P6 BRA `(.L_x_2606) ;  /* 0x00000000009c6947 */ /* 0x000fea0003800000 */
.L_x_2611:
[----:B------:R-:W3:Y:S01]  /*125d0*/  LDC R2, c[0x0][0xc3c] ;  /* 0x00030f00ff027b82 */ /* 0x000ee20000000800 */
[----:B------:R-:W-:-:S05]  /*125e0*/  VIADD R19, R19, 0x1f ;  /* 0x0000001f13137836 */ /* 0x000fca0000000000 */
[----:B---3--:R-:W-:-:S13]  /*125f0*/  ISETP.GE.AND P6, PT, R19, R2, PT ;  /* 0x000000021300720c */ /* 0x008fda0003fc6270 */
[----:B------:R-:W-:Y:S05]  /*12600*/  @P6 BRA `(.L_x_2607) ;  /* 0x0000000400d46947 */ /* 0x000fea0003800000 */
[----:B0-----:R-:W0:Y:S01]  /*12610*/  S2R R3, SR_TID.X ;  /* 0x0000000000037919 */ /* 0x001e220000002100 */
[----:B------:R-:W-:Y:S01]  /*12620*/  BSSY B0, `(.L_x_2608) ;  /* 0x0000009000007945 */ /* 0x000fe20003800000 */
[----:B0-----:R-:W-:-:S05]  /*12630*/  LOP3.LUT R3, R3, 0x1f, RZ, 0xc0, !PT ;  /* 0x0000001f03037812 */ /* 0x001fca00078ec0ff */
[----:B------:R-:W-:-:S05]  /*12640*/  IMAD.IADD R4, R19, 0x1, R3 ;  /* 0x0000000113047824 */ /* 0x000fca00078e0203 */
[----:B------:R-:W-:Y:S01]  /*12650*/  ISETP.GE.OR P6, PT, R4, R2, !P0 ;  /* 0x000000020400720c */ /* 0x000fe200047c6670 */
[----:B------:R-:W-:-:S12]  /*12660*/  IMAD.MOV.U32 R2, RZ, RZ, RZ ;  /* 0x000000ffff027224 */ /* 0x000fd800078e00ff */
[----:B------:R-:W-:Y:S05]  /*12670*/  @P6 BRA `(.L_x_2609) ;  /* 0x00000000000c6947 */ /* 0x000fea0003800000 */
[----:B------:R-:W0:Y:S02]  /*12680*/  LDC.64 R2, c[0x0][0xc80] ;  /* 0x00032000ff027b82 */ /* 0x000e240000000a00 */
[----:B0-----:R-:W-:-:S06]  /*12690*/  IMAD.WIDE R2, R4, 0x4, R2 ;  /* 0x0000000404027825 */ /* 0x001fcc00078e0202 */
[----:B------:R0:W5:Y:S02]  /*126a0*/  LDG.E R2, desc[UR56][R2.64] ;  /* 0x0000003802027981 */ /* 0x000164000c1e1900 */
.L_x_2609:
[----:B------:R-:W-:Y:S05]  /*126b0*/  BSYNC B0 ;  /* 0x0000000000007941 */ /* 0x000fea0003800000 */
.L_x_2608:
        /* <DEDUP_REMOVED lines=17> */
[----:B------:R0:W3:Y:S02]  /*127d0*/  SHFL.IDX PT, R16, R3, 0x1f, 0x1f ;  /* 0x03e01f0003107f89 */ /* 0x0000e400000e0000 */
.L_x_2679:
[----:B------:R-:W-:Y:S02]  /*127e0*/  ULDC UR4, c[0x0][0xc38] ;  /* 0x00030e0000047ab9 */ /* 0x000fe40000000800 */
[----:B------:R-:W-:-:S04]  /*127f0*/  IMAD.U32 R4, RZ, RZ, UR4 ;  /* 0x00000004ff047e24 */ /* 0x000fc8000f8e00ff */
[----:B---3--:R-:W-:-:S04]  /*12800*/  IMAD R16, R16, R4, RZ ;  /* 0x0000000410107224 */ /* 0x008fc800078e02ff */
[----:B------:R-:W-:-:S05]  /*12810*/  IMAD.IADD R5, R16, 0x1, R5 ;  /* 0x0000000110057824 */ /* 0x000fca00078e0205 */
[----:B------:R-:W-:-:S13]  /*12820*/  ISETP.GT.AND P6, PT, R5, R0, PT ;  /* 0x000000000500720c */ /* 0x000fda0003fc4270 */
[----:B------:R-:W-:Y:S05]  /*12830*/  @!P6 BRA `(.L_x_2611) ;  /* 0xfffffffc0064e947 */ /* 0x000fea000383ffff */
.L_x_2606:
[----:B------:R-:W-:Y:S01]  /*12840*/  IMAD.IADD R16, R5, 0x1, -R16 ;  /* 0x0000000105107824 */ /* 0x000fe200078e0a10 */
[----:B------:R-:W-:-:S03]  /*12850*/  UMOV UR4, 0xffffffff ;  /* 0xffffffff00047882 */ /* 0x000fc60000000000 */
[----:B------:R-:W-:-:S05]  /*12860*/  IMAD R5, R3, R4, R16 ;  /* 0x0000000403057224 */ /* 0x000fca00078e0210 */
[----:B------:R-:W-:Y:S01]  /*12870*/  ISETP.GT.AND P6, PT, R5, R0, PT ;  /* 0x000000000500720c */ /* 0x000fe20003fc4270 */
[----:B------:R-:W-:-:S12]  /*12880*/  BRA.DIV UR4, `(.L_x_2612) ;  /* 0x0000002604107947 */ /* 0x000fd8000b800000 */
[----:B------:R-:W-:-:S04]  /*12890*/  VOTE.ANY R5, PT, !P6 ;  /* 0x0000000000057806 */ /* 0x000fc800070e0100 */
[----:B------:R-:W3:Y:S02]  /*128a0*/  POPC R6, R5 ;  /* 0x0000000500067309 */ /* 0x000ee40000000000 */
[----:B---3--:R3:W0:Y:S02]  /*128b0*/  SHFL.IDX PT, R17, R2, R6, 0x1f ;  /* 0x00001f0602117589 */ /* 0x00862400000e0000 */
.L_x_2683:
[----:B------:R-:W-:Y:S01]  /*128c0*/  ISETP.NE.AND P0, PT, R5, RZ, PT ;  /* 0x000000ff0500720c */ /* 0x000fe20003f05270 */
[----:B------:R-:W-:-:S12]  /*128d0*/  IMAD.MOV.U32 R5, RZ, RZ, RZ ;  /* 0x000000ffff057224 */ /* 0x000fd800078e00ff */
[----:B------:R-:W-:Y:S05]  /*128e0*/  @!P0 BRA `(.L_x_2613) ;  /* 0x0000000000148947 */ /* 0x000fea0003800000 */
[----:B------:R-:W-:Y:S01]  /*128f0*/  UMOV UR4, 0xffffffff ;  /* 0xffffffff00047882 */ /* 0x000fe20000000000 */
[----:B------:R-:W-:Y:S02]  /*12900*/  VIADD R12, R6, 0xffffffff ;  /* 0xffffffff060c7836 */ /* 0x000fe40000000000 */
[----:B------:R-:W-:Y:S05]  /*12910*/  BRA.DIV UR4, `(.L_x_2614) ;  /* 0x0000002604347947 */ /* 0x000fea000b800000 */
[----:B0-----:R0:W0:Y:S02]  /*12920*/  SHFL.IDX PT, R3, R3, R12, 0x1f ;  /* 0x00001f0c03037589 */ /* 0x00102400000e0000 */
.L_x_2686:
[----:B0-----:R-:W-:-:S07]  /*12930*/  IMAD.MOV.U32 R5, RZ, RZ, R3 ;  /* 0x000000ffff057224 */ /* 0x001fce00078e0003 */
.L_x_2613:
[----:B0--3--:R-:W0:Y:S01]  /*12940*/  LDC.64 R2, c[0x0][0xc90] ;  /* 0x00032400ff027b82 */ /* 0x009e220000000a00 */
[----:B------:R-:W-:-:S05]  /*12950*/  IADD3 R19, R6, R19, RZ ;  /* 0x0000001306137210 */ /* 0x000fca0007ffe0ff */
[----:B0-----:R-:W-:-:S05]  /*12960*/  IMAD.WIDE R2, R19, 0x4, R2 ;  /* 0x0000000413027825 */ /* 0x001fca00078e0202 */
[----:B--2-4-:R-:W2:Y:S01]  /*12970*/  LDG.E R7, desc[UR56][R2.64] ;  /* 0x0000003802077981 */ /* 0x014ea2000c1e1900 */
[----:B------:R-:W-:-:S04]  /*12980*/  IMAD R16, R5, R4, R16 ;  /* 0x0000000405107224 */ /* 0x000fc800078e0210 */
[----:B------:R-:W-:Y:S02]  /*12990*/  IMAD.IADD R0, R0, 0x1, -R16 ;  /* 0x0000000100007824 */ /* 0x000fe400078e0a10 */
[----:B--2---:R-:W-:-:S05]  /*129a0*/  IMAD R6, R17, R7, RZ ;  /* 0x0000000711067224 */ /* 0x004fca00078e02ff */
[----:B-----5:R-:W-:-:S04]  /*129b0*/  IABS R8, R6 ;  /* 0x0000000600087213 */ /* 0x020fc80000000000 */
        /* <DEDUP_REMOVED lines=44> */
[----:B------:R-:W-:Y:S01]  /*12c80*/  @!P1 IMAD.IADD R3, R3, 0x1, -R7 ;  /* 0x0000000103039824 */ /* 0x000fe200078e0a07 */
[----:B------:R-:W-:Y:S02]  /*12c90*/  @!P1 IADD3 R2, R2, 0x1, RZ ;  /* 0x0000000102029810 */ /* 0x000fe40007ffe0ff */
        /* <DEDUP_REMOVED lines=12> */
.L_x_2607:
[----:B------:R-:W-:Y:S01]  /*12d60*/  UMOV UR4, URZ ;  /* 0x0000003f00047c82 */ /* 0x000fe20008000000 */
[----:B------:R-:W-:Y:S01]  /*12d70*/  UMOV UR5, URZ ;  /* 0x0000003f00057c82 */ /* 0x000fe20008000000 */
[----:B------:R-:W-:Y:S01]  /*12d80*/  ULDC UR6, c[0x0][0xc3c] ;  /* 0x00030f0000067ab9 */ /* 0x000fe20000000800 */
[----:B------:R-:W-:Y:S02]  /*12d90*/  IMAD.MOV.U32 R16, RZ, RZ, R0 ;  /* 0x000000ffff107224 */ /* 0x000fe400078e0000 */
[----:B------:R-:W-:Y:S02]  /*12da0*/  IMAD.U32 R17, RZ, RZ, UR4 ;  /* 0x00000004ff117e24 */ /* 0x000fe4000f8e00ff */
[----:B------:R-:W-:Y:S02]  /*12db0*/  IMAD.U32 R18, RZ, RZ, UR5 ;  /* 0x00000005ff127e24 */ /* 0x000fe4000f8e00ff */
[----:B------:R-:W-:-:S07]  /*12dc0*/  IMAD.U32 R19, RZ, RZ, UR6 ;  /* 0x00000006ff137e24 */ /* 0x000fce000f8e00ff */
.L_x_2615:
        /* <DEDUP_REMOVED lines=12> */
.L_x_2604:
[----:B------:R-:W-:Y:S02]  /*12e90*/  ULDC UR4, c[0x0][0xc3c] ;  /* 0x00030f0000047ab9 */ /* 0x000fe40000000800 */
[----:B---3--:R-:W-:-:S13]  /*12ea0*/  ISETP.GE.AND P0, PT, R19, UR4, PT ;  /* 0x0000000413007c0c */ /* 0x008fda000bf06270 */
[----:B------:R-:W-:Y:S05]  /*12eb0*/  @!P0 BRA `(.L_x_2616) ;  /* 0xffffffa800d48947 */ /* 0x000fea000383ffff */
[----:B------:R-:W-:Y:S05]  /*12ec0*/  BSYNC B8 ;  /* 0x0000000000087941 */ /* 0x000fea0003800000 */
.L_x_2514:
[----:B0-----:R-:W3:Y:S01]  /*12ed0*/  LDL.LU R0, [R1+0x48] ;  /* 0x0000480001007983 */ /* 0x001ee20000300800 */
[----:B------:R-:W-:Y:S01]  /*12ee0*/  BSSY B0, `(.L_x_2617) ;  /* 0x000000b000007945 */ /* 0x000fe20003800000 */
[----:B------:R-:W0:Y:S01]  /*12ef0*/  S2R R5, SR_CgaCtaId ;  /* 0x0000000000057919 */ /* 0x000e220000008800 */
[----:B---3--:R-:W-:-:S05]  /*12f00*/  VIADD R0, R0, 0x1 ;  /* 0x0000000100007836 */ /* 0x008fca0000000000 */
[----:B------:R-:W-:-:S04]  /*12f10*/  LEA.HI R2, R0, R0, RZ, 0x1 ;  /* 0x0000000000027211 */ /* 0x000fc800078f08ff */
[----:B------:R-:W-:-:S05]  /*12f20*/  LOP3.LUT R3, R2, 0xfffffffe, RZ, 0xc0, !PT ;  /* 0xfffffffe02037812 */ /* 0x000fca00078ec0ff */
[----:B------:R-:W-:Y:S01]  /*12f30*/  IMAD.IADD R3, R0, 0x1, -R3 ;  /* 0x0000000100037824 */ /* 0x000fe200078e0a03 */
[----:B------:R-:W-:-:S04]  /*12f40*/  MOV R0, 0x400 ;  /* 0x0000040000007802 */ /* 0x000fc80000000f00 */
[----:B0-----:R-:W-:Y:S02]  /*12f50*/  LEA R0, R5, R0, 0x18 ;  /* 0x0000000005007211 */ /* 0x001fe400078ec0ff */
[----:B------:R-:W-:-:S04]  /*12f60*/  SHF.L.U32 R3, R3, 0x1f, RZ ;  /* 0x0000001f03037819 */ /* 0x000fc800000006ff */
[----:B------:R-:W0:Y:S02]  /*12f70*/  SYNCS.PHASECHK.TRANS64.TRYWAIT P0, [R0+URZ+0x34820], R3 ;  /* 0x03482003000075a7 */ /* 0x000e24000800017f */
[----:B0-----:R-:W-:Y:S05]  /*12f80*/  @!P0 BRA `(.L_x_2618) ;  /* 0x0000001c00c08947 */ /* 0x001fea0003800000 */
.L_x_2687:
[----:B------:R-:W-:Y:S05]  /*12f90*/  BSYNC B0 ;  /* 0x0000000000007941 */ /* 0x000fea0003800000 */
.L_x_2617:
[----:B------:R-:W-:-:S03]  /*12fa0*/  UMOV UR4, 0xffffffff ;  /* 0xffffffff00047882 */ /* 0x000fc60000000000 */
[----:B------:R-:W-:Y:S05]  /*12fb0*/  BRA.DIV UR4, `(.L_x_2619) ;  /* 0x0000001e04c87947 */ /* 0x000fea000b800000 */
[----:B------:R-:W3:Y:S02]  /*12fc0*/  S2R R2, SR_TID.X ;  /* 0x0000000000027919 */ /* 0x000ee40000002100 */
[----:B---3--:R-:W-:-:S04]  /*12fd0*/  SHF.R.U32.HI R2, RZ, 0x5, R2 ;  /* 0x00000005ff027819 */ /* 0x008fc80000011602 */
[----:B------:R-:W-:-:S05]  /*12fe0*/  LOP3.LUT R2, R2, 0x3, RZ, 0xc0, !PT ;  /* 0x0000000302027812 */ /* 0x000fca00078ec0ff */
[----:B------:R3:W0:Y:S02]  /*12ff0*/  SHFL.IDX PT, R14, R2, RZ, 0x1f ;  /* 0x00001fff020e7589 */ /* 0x00062400000e0000 */
.L_x_2690:
[----:B0-----:R-:W-:Y:S01]  /*13000*/  ISETP.NE.AND P0, PT, R14, RZ, PT ;  /* 0x000000ff0e00720c */ /* 0x001fe20003f05270 */
[----:B------:R-:W-:-:S12]  /*13010*/  BSSY B0, `(.L_x_2620) ;  /* 0x0000027000007945 */ /* 0x000fd80003800000 */
[----:B------:R-:W-:Y:S05]  /*13020*/  @P0 BRA `(.L_x_2621) ;  /* 0x0000000000940947 */ /* 0x000fea0003800000 */
[----:B------:R-:W-:-:S03]  /*13030*/  UMOV UR4, 0xffffffff ;  /* 0xffffffff00047882 */ /* 0x000fc60000000000 */
[----:B------:R-:W-:Y:S05]  /*13040*/  BRA.DIV UR4, `(.L_x_2622) ;  /* 0x0000001e04d87947 */ /* 0x000fea000b800000 */
[----:B------:R-:W-:-:S13]  /*13050*/  ELECT P6, URZ, PT ;  /* 0x00000000003f782f */ /* 0x000fda00038c0000 */
.L_x_2693:
[----:B------:R-:W-:Y:S05]  /*13060*/  @!P6 BRA `(.L_x_2621) ;  /* 0x000000000084e947 */ /* 0x000fea0003800000 */
[----:B---3--:R-:W3:Y:S02]  /*13070*/  LDL.LU R2, [R1+0x54] ;  /* 0x0000540001027983 */ /* 0x008ee40000300800 */
[----:B---3--:R-:W-:-:S04]  /*13080*/  LOP3.LUT R2, R2, 0x2, RZ, 0xfc, !PT ;  /* 0x0000000202027812 */ /* 0x008fc800078efcff */
[----:B------:R-:W-:-:S13]  /*13090*/  ISETP.NE.AND P2, PT, R2, 0x3, PT ;  /* 0x000000030200780c */ /* 0x000fda0003f45270 */
[----:B------:R-:W-:Y:S05]  /*130a0*/  @!P2 BRA `(.L_x_2623) ;  /* 0x000000000004a947 */ /* 0x000fea0003800000 */
[----:B------:R-:W-:Y:S01]  /*130b0*/  BPT.TRAP 0x1 ;  /* 0x000000040000795c */ /* 0x000fe20000300000 */
.L_x_2623:
[----:B------:R-:W3:Y:S04]  /*130c0*/  LDL R3, [R1+0x8] ;  /* 0x0000080001037983 */ /* 0x000ee80000100800 */
[----:B--2-4-:R-:W2:Y:S01]  /*130d0*/  LDL.LU R7, [R1+0x14] ;  /* 0x0000140001077983 */ /* 0x014ea20000300800 */
[----:B------:R-:W-:-:S04]  /*130e0*/  VIADD R2, R0, 0x34840 ;  /* 0x0003484000027836 */ /* 0x000fc80000000000 */
[C---:B---3--:R-:W-:Y:S02]  /*130f0*/  IMAD R6, R3.reuse, 0x8, R2 ;  /* 0x0000000803067824 */ /* 0x048fe400078e0202 */
        /* <DEDUP_REMOVED lines=10> */
.L_x_2694:
[----:B------:R-:W2:Y:S02]  /*131a0*/  SYNCS.PHASECHK.TRANS64.TRYWAIT P0, [R7+URZ], R2 ;  /* 0x00000002070075a7 */ /* 0x000ea4000800017f */
[----:B--2---:R-:W-:Y:S05]  /*131b0*/  @!P0 BRA `(.L_x_2625) ;  /* 0x0000001c00b08947 */ /* 0x004fea0003800000 */
.L_x_2695:
[----:B------:R-:W-:Y:S05]  /*131c0*/  @!P2 BRA `(.L_x_2626) ;  /* 0x000000000004a947 */ /* 0x000fea0003800000 */
[----:B------:R-:W-:Y:S01]  /*131d0*/  BPT.TRAP 0x1 ;  /* 0x000000040000795c */ /* 0x000fe20000300000 */
.L_x_2626:
[----:B------:R-:W3:Y:S01]  /*131e0*/  LDL.LU R4, [R1+0x8] ;  /* 0x0000080001047983 */ /* 0x000ee20000300800 */
[----:B------:R-:W-:-:S05]  /*131f0*/  VIADD R0, R0, 0x34860 ;  /* 0x0003486000007836 */ /* 0x000fca0000000000 */
[----:B---3--:R-:W-:-:S04]  /*13200*/  LEA R4, R4, R0, 0x3 ;  /* 0x0000000004047211 */ /* 0x008fc800078e18ff */
[----:B------:R-:W3:Y:S02]  /*13210*/  SYNCS.PHASECHK.TRANS64.TRYWAIT P0, [R4+URZ], R5 ;  /* 0x00000005040075a7 */ /* 0x000ee4000800017f */
[----:B---3--:R-:W-:Y:S05]  /*13220*/  @!P0 BRA `(.L_x_2627) ;  /* 0x0000001c00a88947 */ /* 0x008fea0003800000 */
.L_x_2696:
[----:B------:R-:W-:-:S07]  /*13230*/  IMAD R3, R3, 0x8, R0 ;  /* 0x0000000803037824 */ /* 0x000fce00078e0200 */
.L_x_2628:
[----:B----4-:R4:W0:Y:S02]  /*13240*/  SYNCS.PHASECHK.TRANS64.TRYWAIT P0, [R3+URZ], R2 ;  /* 0x00000002030075a7 */ /* 0x010824000800017f */
[----:B0-----:R-:W-:Y:S05]  /*13250*/  @!P0 NANOSLEEP.SYNCS 0x989680 ;  /* 0x009896800000895d */ /* 0x001fea0003900000 */
[----:B------:R-:W0:Y:S02]  /*13260*/  @!P0 SYNCS.PHASECHK.TRANS64 P0, [R3+URZ], R2 ;  /* 0x00000002030085a7 */ /* 0x000e24000800007f */
[----:B0-----:R-:W-:Y:S05]  /*13270*/  @!P0 BRA `(.L_x_2628) ;  /* 0xfffffffc00f08947 */ /* 0x001fea000383ffff */
.L_x_2621:
[----:B------:R-:W-:Y:S05]  /*13280*/  BSYNC B0 ;  /* 0x0000000000007941 */ /* 0x000fea0003800000 */
.L_x_2620:
[----:B------:R-:W-:Y:S05]  /*13290*/  EXIT ;  /* 0x000000000000794d */ /* 0x000fea0003800000 */
.L_x_2456:
[----:B0-----:R-:W-:-:S04]  /*132a0*/  IMAD.U32 R3, RZ, RZ, UR37 ;  /* 0x00000025ff037e24 */ /* 0x001fc8000f8e00ff */
[----:B------:R0:W1:Y:S03]  /*132b0*/  SYNCS.PHASECHK.TRANS64.TRYWAIT P1, [R3+URZ+0x34800], R0 ;  /* 0x03480000030075a7 */ /* 0x000066000802017f */
[----:B-1----:R-:W-:Y:S05]  /*132c0*/  @!P1 NANOSLEEP.SYNCS 0x989680 ;  /* 0x009896800000995d */ /* 0x002fea0003900000 */
[----:B------:R-:W1:Y:S02]  /*132d0*/  @!P1 SYNCS.PHASECHK.TRANS64 P1, [R3+URZ+0x34800], R0 ;  /* 0x03480000030095a7 */ /* 0x000e64000802007f */
[----:B-1----:R-:W-:Y:S05]  /*132e0*/  @!P1 BRA `(.L_x_2456) ;  /* 0xfffffffc00ec9947 */ /* 0x002fea000383ffff */
[----:B------:R-:W-:Y:S05]  /*132f0*/  BRA `(.L_x_2629) ;  /* 0xfffffee4000c7947 */ /* 0x000fea000383ffff */
.L_x_2460:
[----:B-1----:R1:W2:Y:S02]  /*13300*/  SYNCS.PHASECHK.TRANS64.TRYWAIT P2, [R0+URZ+0x34830], R3 ;  /* 0x03483003000075a7 */ /* 0x0022a4000804017f */
[----:B--2---:R-:W-:Y:S05]  /*13310*/  @!P2 NANOSLEEP.SYNCS 0x989680 ;  /* 0x009896800000a95d */ /* 0x004fea0003900000 */
[----:B------:R-:W2:Y:S02]  /*13320*/  @!P2 SYNCS.PHASECHK.TRANS64 P2, [R0+URZ+0x34830], R3 ;  /* 0x034830030000a5a7 */ /* 0x000ea4000804007f */
[----:B--2---:R-:W-:Y:S05]  /*13330*/  @!P2 BRA `(.L_x_2460) ;  /* 0xfffffffc00f0a947 */ /* 0x004fea000383ffff */
[----:B------:R-:W-:Y:S05]  /*13340*/  BRA `(.L_x_2459) ;  /* 0xfffffee400307947 */ /* 0x000fea000383ffff */
.L_x_2465:
[----:B-1----:R-:W-:-:S04]  /*13350*/  IMAD.U32 R6, RZ, RZ, UR59 ;  /* 0x0000003bff067e24 */ /* 0x002fc8000f8e00ff */
[----:B------:R1:W2:Y:S03]  /*13360*/  SYNCS.PHASECHK.TRANS64.TRYWAIT P3, [R6+URZ+0x34830], R5 ;  /* 0x03483005060075a7 */ /* 0x0002a6000806017f */
[----:B--2---:R-:W-:Y:S05]  /*13370*/  @!P3 NANOSLEEP.SYNCS 0x989680 ;  /* 0x009896800000b95d */ /* 0x004fea0003900000 */
[----:B------:R-:W2:Y:S02]  /*13380*/  @!P3 SYNCS.PHASECHK.TRANS64 P3, [R6+URZ+0x34830], R5 ;  /* 0x034830050600b5a7 */ /* 0x000ea4000806007f */
[----:B--2---:R-:W-:Y:S05]  /*13390*/  @!P3 BRA `(.L_x_2465) ;  /* 0xfffffffc00ecb947 */ /* 0x004fea000383ffff */
[----:B------:R-:W-:Y:S05]  /*133a0*/  BRA `(.L_x_2464) ;  /* 0xffffff1000a07947 */ /* 0x000fea000383ffff */
.L_x_2469:
[----:B01----:R-:W-:-:S04]  /*133b0*/  IMAD.U32 R5, RZ, RZ, UR7 ;  /* 0x00000007ff057e24 */ /* 0x003fc8000f8e00ff */
[----:B------:R0:W1:Y:S03]  /*133c0*/  SYNCS.PHASECHK.TRANS64.TRYWAIT P3, [R5+URZ+0x34850], R0 ;  /* 0x03485000050075a7 */ /* 0x000066000806017f */
[----:B-1----:R-:W-:Y:S05]  /*133d0*/  @!P3 NANOSLEEP.SYNCS 0x989680 ;  /* 0x009896800000b95d */ /* 0x002fea0003900000 */
[----:B------:R-:W1:Y:S02]  /*133e0*/  @!P3 SYNCS.PHASECHK.TRANS64 P3, [R5+URZ+0x34850], R0 ;  /* 0x034850000500b5a7 */ /* 0x000e64000806007f */
[----:B-1----:R-:W-:Y:S05]  /*133f0*/  @!P3 BRA `(.L_x_2469) ;  /* 0xfffffffc00ecb947 */ /* 0x002fea000383ffff */
[----:B------:R-:W-:Y:S05]  /*13400*/  BRA `(.L_x_2468) ;  /* 0xffffff1800a47947 */ /* 0x000fea000383ffff */
.L_x_2475:
[----:B-1----:R-:W-:-:S04]  /*13410*/  IMAD.U32 R6, RZ, RZ, UR6 ;  /* 0x00000006ff067e24 */ /* 0x002fc8000f8e00ff */
[----:B------:R1:W2:Y:S03]  /*13420*/  SYNCS.PHASECHK.TRANS64.TRYWAIT P2, [R6+URZ+0x34830], R5 ;  /* 0x03483005060075a7 */ /* 0x0002a6000804017f */
[----:B--2---:R-:W-:Y:S05]  /*13430*/  @!P2 NANOSLEEP.SYNCS 0x989680 ;  /* 0x009896800000a95d */ /* 0x004fea0003900000 */
[----:B------:R-:W2:Y:S02]  /*13440*/  @!P2 SYNCS.PHASECHK.TRANS64 P2, [R6+URZ+0x34830], R5 ;  /* 0x034830050600a5a7 */ /* 0x000ea4000804007f */
[----:B--2---:R-:W-:Y:S05]  /*13450*/  @!P2 BRA `(.L_x_2475) ;  /* 0xfffffffc00eca947 */ /* 0x004fea000383ffff */
[----:B------:R-:W-:Y:S05]  /*13460*/  BRA `(.L_x_2474) ;  /* 0xffffff4000e87947 */ /* 0x000fea000383ffff */
.L_x_2479:
[----:B01----:R-:W-:-:S04]  /*13470*/  IMAD.U32 R5, RZ, RZ, UR7 ;  /* 0x00000007ff057e24 */ /* 0x003fc8000f8e00ff */
[----:B------:R0:W1:Y:S03]  /*13480*/  SYNCS.PHASECHK.TRANS64.TRYWAIT P2, [R5+URZ+0x34850], R0 ;  /* 0x03485000050075a7 */ /* 0x000066000804017f */
[----:B-1----:R-:W-:Y:S05]  /*13490*/  @!P2 NANOSLEEP.SYNCS 0x989680 ;  /* 0x009896800000a95d */ /* 0x002fea0003900000 */
[----:B------:R-:W1:Y:S02]  /*134a0*/  @!P2 SYNCS.PHASECHK.TRANS64 P2, [R5+URZ+0x34850], R0 ;  /* 0x034850000500a5a7 */ /* 0x000e64000804007f */
[----:B-1----:R-:W-:Y:S05]  /*134b0*/  @!P2 BRA `(.L_x_2479) ;  /* 0xfffffffc00eca947 */ /* 0x002fea000383ffff */
[----:B------:R-:W-:Y:S05]  /*134c0*/  BRA `(.L_x_2478) ;  /* 0xffffff4800ec7947 */ /* 0x000fea000383ffff */
.L_x_2484:
[----:B-1----:R-:W-:-:S04]  /*134d0*/  IMAD.U32 R7, RZ, RZ, UR5 ;  /* 0x00000005ff077e24 */ /* 0x002fc8000f8e00ff */
[----:B------:R1:W2:Y:S03]  /*134e0*/  SYNCS.PHASECHK.TRANS64.TRYWAIT P0, [R7+URZ+0x34850], R0 ;  /* 0x03485000070075a7 */ /* 0x0002a6000800017f */
[----:B--2---:R-:W-:Y:S05]  /*134f0*/  @!P0 NANOSLEEP.SYNCS 0x989680 ;  /* 0x009896800000895d */ /* 0x004fea0003900000 */
[----:B------:R-:W2:Y:S02]  /*13500*/  @!P0 SYNCS.PHASECHK.TRANS64 P0, [R7+URZ+0x34850], R0 ;  /* 0x03485000070085a7 */ /* 0x000ea4000800007f */
[----:B--2---:R-:W-:Y:S05]  /*13510*/  @!P0 BRA `(.L_x_2484) ;  /* 0xfffffffc00ec8947 */ /* 0x004fea000383ffff */
[----:B------:R-:W-:Y:S05]  /*13520*/  BRA `(.L_x_2483) ;  /* 0xffffff6c00bc7947 */ /* 0x000fea000383ffff */
.L_x_2526:
        /* <DEDUP_REMOVED lines=11> */
.L_x_2631:
[----:B------:R-:W-:Y:S05]  /*135e0*/  BSYNC B0 ;  /* 0x0000000000007941 */ /* 0x000fea0003800000 */
.L_x_2630:
[----:B------:R-:W-:Y:S05]  /*135f0*/  BRA `(.L_x_2632) ;  /* 0xffffffb000187947 */ /* 0x000fea000383ffff */
.L_x_2528:
[----:B------:R-:W-:Y:S01]  /*13600*/  BSSY B0, `(.L_x_2633) ;  /* 0x0000006000007945 */ /* 0x000fe20003800000 */
[----:B------:R-:W-:-:S07]  /*13610*/  IMAD.MOV.U32 R15, RZ, RZ, -0x1 ;  /* 0xffffffffff0f7424 */ /* 0x000fce00078e00ff */
[----:B0123--:R-:W-:Y:S05]  /*13620*/  WARPSYNC.COLLECTIVE R15, `(.L_x_2634) ;  /* 0x000000000f0c7348 */ /* 0x00ffea0003c00000 */
[----:B------:R-:W-:Y:S02]  /*13630*/  ELECT P6, UR62, PT ;  /* 0x00000000003e782f */ /* 0x000fe400038c0000 */
[----:B------:R-:W-:Y:S01]  /*13640*/  MOV R14, UR62 ;  /* 0x0000003e000e7c02 */ /* 0x000fe20008000f00 */
[----:B0123--:R-:W-:Y:S10]  /*13650*/  ENDCOLLECTIVE ;  /* 0x000000000000791b */ /* 0x00fff40003800000 */
.L_x_2634:
[----:B------:R-:W-:Y:S05]  /*13660*/  BSYNC B0 ;  /* 0x0000000000007941 */ /* 0x000fea0003800000 */
.L_x_2633:
[----:B------:R-:W-:Y:S05]  /*13670*/  BRA `(.L_x_2635) ;  /* 0xffffffb000207947 */ /* 0x000fea000383ffff */
.L_x_2530:
[----:B---3--:R3:W4:Y:S02]  /*13680*/  SYNCS.PHASECHK.TRANS64.TRYWAIT P0, [R0+URZ+0x34840], R2 ;  /* 0x03484002000075a7 */ /* 0x008724000800017f */
[----:B----4-:R-:W-:Y:S05]  /*13690*/  @!P0 NANOSLEEP.SYNCS 0x989680 ;  /* 0x009896800000895d */ /* 0x010fea0003900000 */
[----:B------:R-:W4:Y:S02]  /*136a0*/  @!P0 SYNCS.PHASECHK.TRANS64 P0, [R0+URZ+0x34840], R2 ;  /* 0x03484002000085a7 */ /* 0x000f24000800007f */
[----:B----4-:R-:W-:Y:S05]  /*136b0*/  @!P0 BRA `(.L_x_2530) ;  /* 0xfffffffc00f08947 */ /* 0x010fea000383ffff */
[----:B------:R-:W-:Y:S05]  /*136c0*/  BRA `(.L_x_2636) ;  /* 0xffffffb0008c7947 */ /* 0x000fea000383ffff */
.L_x_2534:
[----:B------:R-:W2:Y:S01]  /*136d0*/  LDL.LU R11, [R1+0x34] ;  /* 0x00003400010b7983 */ /* 0x000ea20000300800 */
[----:B------:R-:W-:Y:S01]  /*136e0*/  IMAD.MOV.U32 R13, RZ, RZ, R0 ;  /* 0x000000ffff0d7224 */ /* 0x000fe200078e0000 */
[----:B------:R-:W-:Y:S01]  /*136f0*/  LOP3.LUT R8, R8, 0x7f, RZ, 0xc0, !PT ;  /* 0x0000007f08087812 */ /* 0x000fe200078ec0ff */
[----:B------:R-:W-:Y:S02]  /*13700*/  IMAD.MOV.U32 R12, RZ, RZ, RZ ;  /* 0x000000ffff0c7224 */ /* 0x000fe400078e00ff */
[----:B------:R-:W-:Y:S01]  /*13710*/  IMAD.MOV.U32 R15, RZ, RZ, -0x1 ;  /* 0xffffffffff0f7424 */ /* 0x000fe200078e00ff */
[----:B------:R-:W-:-:S05]  /*13720*/  SHF.R.U32.HI R6, RZ, 0x3, R8 ;  /* 0x00000003ff067819 */ /* 0x000fca0000011608 */
[----:B------:R-:W-:Y:S02]  /*13730*/  IMAD R17, R17, 0x80, R6 ;  /* 0x0000008011117824 */ /* 0x000fe400078e0206 */
[----:B--2---:R-:W-:Y:S02]  /*13740*/  IMAD R2, R11, R7, RZ ;  /* 0x000000070b027224 */ /* 0x004fe400078e02ff */
[----:B------:R-:W-:-:S03]  /*13750*/  IMAD.MOV.U32 R11, RZ, RZ, 0x181f ;  /* 0x0000181fff0b7424 */ /* 0x000fc600078e00ff */
[----:B------:R-:W-:-:S13]  /*13760*/  ISETP.GE.AND P3, PT, R17, R2, PT ;  /* 0x000000021100720c */ /* 0x000fda0003f66270 */
[----:B-----5:R-:W-:Y:S05]  /*13770*/  WARPSYNC.COLLECTIVE R15, `(.L_x_2637) ;  /* 0x000000000f087348 */ /* 0x020fea0003c00000 */
[----:B------:R0:W1:Y:S02]  /*13780*/  SHFL.IDX P6, R14, R13, R12, R11 ;  /* 0x0000000c0d0e7389 */ /* 0x00006400000c000b */
[----:B01---5:R-:W-:Y:S01]  /*13790*/  ENDCOLLECTIVE ;  /* 0x000000000000791b */ /* 0x023fe20003800000 */
.L_x_2637:
[----:B------:R-:W-:Y:S01]  /*137a0*/  IMAD.MOV.U32 R13, RZ, RZ, R3 ;  /* 0x000000ffff0d7224 */ /* 0x000fe200078e0003 */
[----:B------:R-:W-:-:S07]  /*137b0*/  MOV R4, R14 ;  /* 0x0000000e00047202 */ /* 0x000fce0000000f00 */
[----:B------:R-:W-:Y:S05]  /*137c0*/  WARPSYNC.COLLECTIVE R15, `(.L_x_2638) ;  /* 0x000000000f087348 */ /* 0x000fea0003c00000 */
[----:B------:R0:W1:Y:S02]  /*137d0*/  SHFL.IDX P6, R14, R13, R12, R11 ;  /* 0x0000000c0d0e7389 */ /* 0x00006400000c000b */
[----:B01----:R-:W-:Y:S01]  /*137e0*/  ENDCOLLECTIVE ;  /* 0x000000000000791b */ /* 0x003fe20003800000 */
.L_x_2638:
[----:B------:R-:W-:Y:S02]  /*137f0*/  IMAD.MOV.U32 R13, RZ, RZ, R0 ;  /* 0x000000ffff0d7224 */ /* 0x000fe400078e0000 */
[----:B------:R-:W-:Y:S02]  /*13800*/  IMAD.MOV.U32 R12, RZ, RZ, 0x1 ;  /* 0x00000001ff0c7424 */ /* 0x000fe400078e00ff */
[----:B------:R-:W-:-:S07]  /*13810*/  IMAD.MOV.U32 R5, RZ, RZ, R14 ;  /* 0x000000ffff057224 */ /* 0x000fce00078e000e */
[----:B------:R-:W-:Y:S05]  /*13820*/  WARPSYNC.COLLECTIVE R15, `(.L_x_2639) ;  /* 0x000000000f087348 */ /* 0x000fea0003c00000 */
[----:B------:R0:W1:Y:S02]  /*13830*/  SHFL.IDX P6, R14, R13, R12, R11 ;  /* 0x0000000c0d0e7389 */ /* 0x00006400000c000b */
[----:B01----:R-:W-:Y:S01]  /*13840*/  ENDCOLLECTIVE ;  /* 0x000000000000791b */ /* 0x003fe20003800000 */
.L_x_2639:
        /* <DEDUP_REMOVED lines=10> */
.L_x_2640:
[----:B------:R-:W-:Y:S01]  /*138f0*/  @!PT LDS RZ, [RZ] ;  /* 0x00000000fffff984 */ /* 0x000fe20000000800 */
[----:B------:R-:W-:Y:S01]  /*13900*/  @!PT LDS RZ, [RZ] ;  /* 0x00000000fffff984 */ /* 0x000fe20000000800 */
[----:B------:R-:W-:Y:S01]  /*13910*/  @!PT LDS RZ, [RZ] ;  /* 0x00000000fffff984 */ /* 0x000fe20000000800 */
[----:B------:R-:W-:Y:S04]  /*13920*/  @!P3 LDGSTS.E.BYPASS.LTC128B.128 [R9+0x10400], desc[UR56][R4.64], !P2 ;  /* 0x104000000409bfae */ /* 0x000fe8000d101d78 */
[----:B------:R-:W-:Y:S04]  /*13930*/  @!P3 LDGSTS.E.BYPASS.LTC128B.128 [R9+0x14400], desc[UR56][R4.64+0x80], !P1 ;  /* 0x144000800409bfae */ /* 0x000fe8000c901d78 */
[----:B------:R0:W-:Y:S01]  /*13940*/  @!P3 LDGSTS.E.BYPASS.LTC128B.128 [R9+0x18400], desc[UR56][R4.64+0x100], !P0 ;  /* 0x184001000409bfae */ /* 0x0001e2000c101d78 */
[----:B------:R-:W-:Y:S02]  /*13950*/  IMAD.MOV.U32 R13, RZ, RZ, R0 ;  /* 0x000000ffff0d7224 */ /* 0x000fe400078e0000 */
[----:B------:R-:W-:-:S02]  /*13960*/  IMAD.MOV.U32 R12, RZ, RZ, 0x2 ;  /* 0x00000002ff0c7424 */ /* 0x000fc400078e00ff */
[----:B0-----:R-:W-:Y:S02]  /*13970*/  VIADD R4, R17, 0x10 ;  /* 0x0000001011047836 */ /* 0x001fe40000000000 */
[----:B------:R-:W-:-:S07]  /*13980*/  IMAD.MOV.U32 R6, RZ, RZ, R14 ;  /* 0x000000ffff067224 */ /* 0x000fce00078e000e */
[----:B------:R-:W-:Y:S05]  /*13990*/  WARPSYNC.COLLECTIVE R15, `(.L_x_2641) ;  /* 0x000000000f087348 */ /* 0x000fea0003c00000 */
[----:B------:R0:W1:Y:S02]  /*139a0*/  SHFL.IDX P6, R14, R13, R12, R11 ;  /* 0x0000000c0d0e7389 */ /* 0x00006400000c000b */
[----:B01----:R-:W-:Y:S01]  /*139b0*/  ENDCOLLECTIVE ;  /* 0x000000000000791b */ /* 0x003fe20003800000 */
.L_x_2641:
[----:B------:R-:W-:-:S13]  /*139c0*/  ISETP.GE.AND P3, PT, R4, R2, PT ;  /* 0x000000020400720c */ /* 0x000fda0003f66270 */
[----:B------:R-:W-:Y:S01]  /*139d0*/  @!P3 LEA R7, P5, R10, R6, 0x1 ;  /* 0x000000060a07b211 */ /* 0x000fe200078a08ff */
[----:B------:R-:W-:-:S04]  /*139e0*/  IMAD.MOV.U32 R13, RZ, RZ, R3 ;  /* 0x000000ffff0d7224 */ /* 0x000fc800078e0003 */
[----:B------:R-:W-:Y:S02]  /*139f0*/  @!P3 IMAD.X R6, RZ, RZ, R8, P5 ;  /* 0x000000ffff06b224 */ /* 0x000fe400028e0608 */
[----:B------:R-:W-:Y:S02]  /*13a00*/  @!P3 IMAD.MOV.U32 R4, RZ, RZ, R7 ;  /* 0x000000ffff04b224 */ /* 0x000fe400078e0007 */
[----:B------:R-:W-:Y:S01]  /*13a10*/  @!P3 IMAD.MOV.U32 R5, RZ, RZ, R6 ;  /* 0x000000ffff05b224 */ /* 0x000fe200078e0006 */
[----:B------:R-:W-:-:S07]  /*13a20*/  MOV R6, R14 ;  /* 0x0000000e00067202 */ /* 0x000fce0000000f00 */
[----:B------:R-:W-:Y:S05]  /*13a30*/  WARPSYNC.COLLECTIVE R15, `(.L_x_2642) ;  /* 0x000000000f087348 */ /* 0x000fea0003c00000 */
[----:B------:R0:W1:Y:S02]  /*13a40*/  SHFL.IDX P6, R14, R13, R12, R11 ;  /* 0x0000000c0d0e7389 */ /* 0x00006400000c000b */
[----:B01----:R-:W-:Y:S01]  /*13a50*/  ENDCOLLECTIVE ;  /* 0x000000000000791b */ /* 0x003fe20003800000 */
.L_x_2642:
        /* <DEDUP_REMOVED lines=13> */
.L_x_2643:
[----:B------:R-:W-:-:S13]  /*13b30*/  ISETP.GE.AND P3, PT, R4, R2, PT ;  /* 0x000000020400720c */ /* 0x000fda0003f66270 */
[----:B------:R-:W-:Y:S01]  /*13b40*/  @!P3 LEA R7, P4, R10, R7, 0x1 ;  /* 0x000000070a07b211 */ /* 0x000fe200078808ff */
[----:B------:R-:W-:-:S04]  /*13b50*/  IMAD.MOV.U32 R13, RZ, RZ, R3 ;  /* 0x000000ffff0d7224 */ /* 0x000fc800078e0003 */
[----:B------:R-:W-:-:S04]  /*13b60*/  @!P3 IMAD.X R4, RZ, RZ, R6, P4 ;  /* 0x000000ffff04b224 */ /* 0x000fc800020e0606 */
[----:B------:R-:W-:Y:S02]  /*13b70*/  @!P3 IMAD.MOV.U32 R5, RZ, RZ, R4 ;  /* 0x000000ffff05b224 */ /* 0x000fe400078e0004 */
[----:B------:R-:W-:Y:S02]  /*13b80*/  @!P3 IMAD.MOV.U32 R4, RZ, RZ, R7 ;  /* 0x000000ffff04b224 */ /* 0x000fe400078e0007 */
[----:B------:R-:W-:-:S03]  /*13b90*/  VIADD R7, R17, 0x60 ;  /* 0x0000006011077836 */ /* 0x000fc60000000000 */
[----:B------:R-:W-:Y:S01]  /*13ba0*/  @!PT LDS RZ, [RZ] ;  /* 0x00000000fffff984 */ /* 0x000fe20000000800 */
[----:B------:R-:W-:Y:S01]  /*13bb0*/  @!PT LDS RZ, [RZ] ;  /* 0x00000000fffff984 */ /* 0x000fe20000000800 */
[----:B------:R-:W-:Y:S01]  /*13bc0*/  @!PT LDS RZ, [RZ] ;  /* 0x00000000fffff984 */ /* 0x000fe20000000800 */
[----:B------:R-:W-:Y:S04]  /*13bd0*/  @!P3 LDGSTS.E.BYPASS.LTC128B.128 [R9+0x11400], desc[UR56][R4.64], !P2 ;  /* 0x114000000409bfae */ /* 0x000fe8000d101d78 */
[----:B------:R-:W-:Y:S04]  /*13be0*/  @!P3 LDGSTS.E.BYPASS.LTC128B.128 [R9+0x15400], desc[UR56][R4.64+0x80], !P1 ;  /* 0x154000800409bfae */ /* 0x000fe8000c901d78 */
[----:B------:R0:W-:Y:S02]  /*13bf0*/  @!P3 LDGSTS.E.BYPASS.LTC128B.128 [R9+0x19400], desc[UR56][R4.64+0x100], !P0 ;  /* 0x194001000409bfae */ /* 0x0001e4000c101d78 */
[----:B0-----:R-:W-:-:S05]  /*13c00*/  VIADD R4, R17, 0x30 ;  /* 0x0000003011047836 */ /* 0x001fca0000000000 */
[----:B------:R-:W-:Y:S01]  /*13c10*/  ISETP.GE.AND P3, PT, R4, R2, PT ;  /* 0x000000020400720c */ /* 0x000fe20003f66270 */
[----:B------:R-:W-:-:S12]  /*13c20*/  IMAD.MOV.U32 R4, RZ, RZ, R14 ;  /* 0x000000ffff047224 */ /* 0x000fd800078e000e */
[----:B------:R-:W-:Y:S05]  /*13c30*/  WARPSYNC.COLLECTIVE R15, `(.L_x_2644) ;  /* 0x000000000f087348 */ /* 0x000fea0003c00000 */
[----:B------:R0:W1:Y:S02]  /*13c40*/  SHFL.IDX P6, R14, R13, R12, R11 ;  /* 0x0000000c0d0e7389 */ /* 0x00006400000c000b */
[----:B01----:R-:W-:Y:S01]  /*13c50*/  ENDCOLLECTIVE ;  /* 0x000000000000791b */ /* 0x003fe20003800000 */
.L_x_2644:
[----:B------:R-:W-:Y:S02]  /*13c60*/  IMAD.MOV.U32 R13, RZ, RZ, R0 ;  /* 0x000000ffff0d7224 */ /* 0x000fe400078e0000 */
[----:B------:R-:W-:Y:S02]  /*13c70*/  IMAD.MOV.U32 R12, RZ, RZ, 0x4 ;  /* 0x00000004ff0c7424 */ /* 0x000fe400078e00ff */
[----:B------:R-:W-:-:S07]  /*13c80*/  IMAD.MOV.U32 R5, RZ, RZ, R14 ;  /* 0x000000ffff057224 */ /* 0x000fce00078e000e */
[----:B------:R-:W-:Y:S05]  /*13c90*/  WARPSYNC.COLLECTIVE R15, `(.L_x_2645) ;  /* 0x000000000f087348 */ /* 0x000fea0003c00000 */
[----:B------:R0:W1:Y:S02]  /*13ca0*/  SHFL.IDX P6, R14, R13, R12, R11 ;  /* 0x0000000c0d0e7389 */ /* 0x00006400000c000b */
[----:B01----:R-:W-:Y:S01]  /*13cb0*/  ENDCOLLECTIVE ;  /* 0x000000000000791b */ /* 0x003fe20003800000 */
.L_x_2645:
[----:B------:R-:W-:-:S05]  /*13cc0*/  @!P3 LEA R5, P4, R10, R5, 0x1 ;  /* 0x000000050a05b211 */ /* 0x000fca00078808ff */
[----:B------:R-:W-:-:S05]  /*13cd0*/  @!P3 IMAD.X R4, RZ, RZ, R4, P4 ;  /* 0x000000ffff04b224 */ /* 0x000fca00020e0604 */
[-C--:B------:R-:W-:Y:S02]  /*13ce0*/  @!P3 LOP3.LUT R5, R5, R4.reuse, RZ, 0x3c, !PT ;  /* 0x000000040505b212 */ /* 0x080fe400078e3cff */
[----:B------:R-:W-:Y:S02]  /*13cf0*/  MOV R13, R3 ;  /* 0x00000003000d7202 */ /* 0x000fe40000000f00 */
[----:B------:R-:W-:-:S04]  /*13d00*/  @!P3 LOP3.LUT R4, R5, R4, RZ, 0x3c, !PT ;  /* 0x000000040504b212 */ /* 0x000fc800078e3cff */
[----:B------:R-:W-:-:S05]  /*13d10*/  @!P3 LOP3.LUT R5, R5, R4, RZ, 0x3c, !PT ;  /* 0x000000040505b212 */ /* 0x000fca00078e3cff */
        /* <DEDUP_REMOVED lines=12> */
.L_x_2646:
[----:B------:R-:W-:Y:S02]  /*13de0*/  IMAD.MOV.U32 R13, RZ, RZ, R0 ;  /* 0x000000ffff0d7224 */ /* 0x000fe400078e0000 */
[----:B------:R-:W-:Y:S02]  /*13df0*/  IMAD.MOV.U32 R12, RZ, RZ, 0x5 ;  /* 0x00000005ff0c7424 */ /* 0x000fe400078e00ff */
[----:B------:R-:W-:-:S07]  /*13e00*/  IMAD.MOV.U32 R5, RZ, RZ, R14 ;  /* 0x000000ffff057224 */ /* 0x000fce00078e000e */
[----:B------:R-:W-:Y:S05]  /*13e10*/  WARPSYNC.COLLECTIVE R15, `(.L_x_2647) ;  /* 0x000000000f087348 */ /* 0x000fea0003c00000 */
[----:B------:R0:W1:Y:S02]  /*13e20*/  SHFL.IDX P6, R14, R13, R12, R11 ;  /* 0x0000000c0d0e7389 */ /* 0x00006400000c000b */
[----:B01----:R-:W-:Y:S01]  /*13e30*/  ENDCOLLECTIVE ;  /* 0x000000000000791b */ /* 0x003fe20003800000 */
.L_x_2647:
        /* <DEDUP_REMOVED lines=18> */
.L_x_2648:
[----:B------:R-:W-:Y:S02]  /*13f60*/  IMAD.MOV.U32 R13, RZ, RZ, R0 ;  /* 0x000000ffff0d7224 */ /* 0x000fe400078e0000 */
[----:B------:R-:W-:Y:S02]  /*13f70*/  IMAD.MOV.U32 R12, RZ, RZ, 0x6 ;  /* 0x00000006ff0c7424 */ /* 0x000fe400078e00ff */
[----:B------:R-:W-:-:S07]  /*13f80*/  IMAD.MOV.U32 R5, RZ, RZ, R14 ;  /* 0x000000ffff057224 */ /* 0x000fce00078e000e */
[----:B------:R-:W-:Y:S05]  /*13f90*/  WARPSYNC.COLLECTIVE R15, `(.L_x_2649) ;  /* 0x000000000f087348 */ /* 0x000fea0003c00000 */
[----:B------:R0:W1:Y:S02]  /*13fa0*/  SHFL.IDX P6, R14, R13, R12, R11 ;  /* 0x0000000c0d0e7389 */ /* 0x00006400000c000b */
[----:B01----:R-:W-:Y:S01]  /*13fb0*/  ENDCOLLECTIVE ;  /* 0x000000000000791b */ /* 0x003fe20003800000 */
.L_x_2649:
[----:B------:R-:W-:-:S05]  /*13fc0*/  @!P3 LEA R5, P4, R10, R5, 0x1 ;  /* 0x000000050a05b211 */ /* 0x000fca00078808ff */
[----:B------:R-:W-:Y:S01]  /*13fd0*/  @!P3 IMAD.X R4, RZ, RZ, R4, P4 ;  /* 0x000000ffff04b224 */ /* 0x000fe200020e0604 */
[----:B------:R-:W-:-:S04]  /*13fe0*/  ISETP.GE.AND P4, PT, R7, R2, PT ;  /* 0x000000020700720c */ /* 0x000fc80003f86270 */
        /* <DEDUP_REMOVED lines=10> */
[----:B0-----:R-:W-:-:S07]  /*14090*/  IMAD.MOV.U32 R4, RZ, RZ, R14 ;  /* 0x000000ffff047224 */ /* 0x001fce00078e000e */
[----:B------:R-:W-:Y:S05]  /*140a0*/  WARPSYNC.COLLECTIVE R15, `(.L_x_2650) ;  /* 0x000000000f087348 */ /* 0x000fea0003c00000 */
[----:B------:R0:W1:Y:S02]  /*140b0*/  SHFL.IDX P6, R14, R13, R12, R11 ;  /* 0x0000000c0d0e7389 */ /* 0x00006400000c000b */
[----:B01----:R-:W-:Y:S01]  /*140c0*/  ENDCOLLECTIVE ;  /* 0x000000000000791b */ /* 0x003fe20003800000 */
.L_x_2650:
[----:B------:R-:W-:Y:S01]  /*140d0*/  MOV R13, R0 ;  /* 0x00000000000d7202 */ /* 0x000fe20000000f00 */
[----:B------:R-:W-:Y:S02]  /*140e0*/  IMAD.MOV.U32 R12, RZ, RZ, 0x7 ;  /* 0x00000007ff0c7424 */ /* 0x000fe400078e00ff */
[----:B------:R-:W-:-:S07]  /*140f0*/  IMAD.MOV.U32 R5, RZ, RZ, R14 ;  /* 0x000000ffff057224 */ /* 0x000fce00078e000e */
[----:B------:R-:W-:Y:S05]  /*14100*/  WARPSYNC.COLLECTIVE R15, `(.L_x_2651) ;  /* 0x000000000f087348 */ /* 0x000fea0003c00000 */
[----:B------:R0:W1:Y:S02]  /*14110*/  SHFL.IDX P6, R14, R13, R12, R11 ;  /* 0x0000000c0d0e7389 */ /* 0x00006400000c000b */
[----:B01----:R-:W-:Y:S01]  /*14120*/  ENDCOLLECTIVE ;  /* 0x000000000000791b */ /* 0x003fe20003800000 */
.L_x_2651:
        /* <DEDUP_REMOVED lines=10> */
.L_x_2652:
        /* <DEDUP_REMOVED lines=8> */
.L_x_2539:
[----:B0-----:R-:W2:Y:S02]  /*14250*/  LDL R2, [R1+0x4] ;  /* 0x0000040001027983 */ /* 0x001ea40000100800 */
[----:B--2---:R0:W1:Y:S02]  /*14260*/  SYNCS.PHASECHK.TRANS64.TRYWAIT P0, [R2+URZ+0x34820], R0 ;  /* 0x03482000020075a7 */ /* 0x004064000800017f */
[----:B-1----:R-:W-:Y:S05]  /*14270*/  @!P0 NANOSLEEP.SYNCS 0x989680 ;  /* 0x009896800000895d */ /* 0x002fea0003900000 */
[----:B------:R-:W1:Y:S02]  /*14280*/  @!P0 SYNCS.PHASECHK.TRANS64 P0, [R2+URZ+0x34820], R0 ;  /* 0x03482000020085a7 */ /* 0x000e64000800007f */
[----:B-1----:R-:W-:Y:S05]  /*14290*/  @!P0 BRA `(.L_x_2539) ;  /* 0xfffffffc00ec8947 */ /* 0x002fea000383ffff */
[----:B------:R-:W-:Y:S05]  /*142a0*/  BRA `(.L_x_2654) ;  /* 0xffffffb400ec7947 */ /* 0x000fea000383ffff */
.L_x_2548:
[----:B-1----:R1:W2:Y:S02]  /*142b0*/  SYNCS.PHASECHK.TRANS64.TRYWAIT P0, [R2+URZ+0x34840], R0 ;  /* 0x03484000020075a7 */ /* 0x0022a4000800017f */
[----:B--2---:R-:W-:Y:S05]  /*142c0*/  @!P0 NANOSLEEP.SYNCS 0x989680 ;  /* 0x009896800000895d */ /* 0x004fea0003900000 */
[----:B------:R-:W2:Y:S02]  /*142d0*/  @!P0 SYNCS.PHASECHK.TRANS64 P0, [R2+URZ+0x34840], R0 ;  /* 0x03484000020085a7 */ /* 0x000ea4000800007f */
[----:B--2---:R-:W-:Y:S05]  /*142e0*/  @!P0 BRA `(.L_x_2548) ;  /* 0xfffffffc00f08947 */ /* 0x004fea000383ffff */
[----:B------:R-:W-:Y:S05]  /*142f0*/  BRA `(.L_x_2655) ;  /* 0xffffffb800b07947 */ /* 0x000fea000383ffff */
.L_x_2555:
[----:B0-----:R0:W1:Y:S02]  /*14300*/  SYNCS.PHASECHK.TRANS64.TRYWAIT P0, [R2+URZ+0x60], R0 ;  /* 0x00006000020075a7 */ /* 0x001064000800017f */
[----:B-1----:R-:W-:Y:S05]  /*14310*/  @!P0 NANOSLEEP.SYNCS 0x989680 ;  /* 0x009896800000895d */ /* 0x002fea0003900000 */
[----:B------:R-:W1:Y:S02]  /*14320*/  @!P0 SYNCS.PHASECHK.TRANS64 P0, [R2+URZ+0x60], R0 ;  /* 0x00006000020085a7 */ /* 0x000e64000800007f */
[----:B-1----:R-:W-:Y:S05]  /*14330*/  @!P0 BRA `(.L_x_2555) ;  /* 0xfffffffc00f08947 */ /* 0x002fea000383ffff */
[----:B------:R-:W-:Y:S05]  /*14340*/  BRA `(.L_x_2656) ;  /* 0xffffffbc00c87947 */ /* 0x000fea000383ffff */
.L_x_2564:
[----:B---3--:R3:W4:Y:S02]  /*14350*/  SYNCS.PHASECHK.TRANS64.TRYWAIT P0, [R3+URZ+0x34840], R2 ;  /* 0x03484002030075a7 */ /* 0x008724000800017f */
[----:B----4-:R-:W-:Y:S05]  /*14360*/  @!P0 NANOSLEEP.SYNCS 0x989680 ;  /* 0x009896800000895d */ /* 0x010fea0003900000 */
[----:B------:R-:W4:Y:S02]  /*14370*/  @!P0 SYNCS.PHASECHK.TRANS64 P0, [R3+URZ+0x34840], R2 ;  /* 0x03484002030085a7 */ /* 0x000f24000800007f */
[----:B----4-:R-:W-:Y:S05]  /*14380*/  @!P0 BRA `(.L_x_2564) ;  /* 0xfffffffc00f08947 */ /* 0x010fea000383ffff */
[----:B------:R-:W-:Y:S05]  /*14390*/  BRA `(.L_x_2657) ;  /* 0xffffffc400687947 */ /* 0x000fea000383ffff */
.L_x_2571:
[----:B--2---:R2:W3:Y:S02]  /*143a0*/  SYNCS.PHASECHK.TRANS64.TRYWAIT P0, [R2+URZ+0x60], R3 ;  /* 0x00006003020075a7 */ /* 0x0044e4000800017f */
[----:B---3--:R-:W-:Y:S05]  /*143b0*/  @!P0 NANOSLEEP.SYNCS 0x989680 ;  /* 0x009896800000895d */ /* 0x008fea0003900000 */
[----:B------:R-:W3:Y:S02]  /*143c0*/  @!P0 SYNCS.PHASECHK.TRANS64 P0, [R2+URZ+0x60], R3 ;  /* 0x00006003020085a7 */ /* 0x000ee4000800007f */
[----:B---3--:R-:W-:Y:S05]  /*143d0*/  @!P0 BRA `(.L_x_2571) ;  /* 0xfffffffc00f08947 */ /* 0x008fea000383ffff */
[----:B------:R-:W-:Y:S05]  /*143e0*/  BRA `(.L_x_2658) ;  /* 0xffffffc800807947 */ /* 0x000fea000383ffff */
.L_x_2580:
[----:B----4-:R4:W0:Y:S02]  /*143f0*/  SYNCS.PHASECHK.TRANS64.TRYWAIT P0, [R2+URZ+0x34840], R3 ;  /* 0x03484003020075a7 */ /* 0x010824000800017f */
[----:B0-----:R-:W-:Y:S05]  /*14400*/  @!P0 NANOSLEEP.SYNCS 0x989680 ;  /* 0x009896800000895d */ /* 0x001fea0003900000 */
[----:B------:R-:W0:Y:S02]  /*14410*/  @!P0 SYNCS.PHASECHK.TRANS64 P0, [R2+URZ+0x34840], R3 ;  /* 0x03484003020085a7 */ /* 0x000e24000800007f */
[----:B0-----:R-:W-:Y:S05]  /*14420*/  @!P0 BRA `(.L_x_2580) ;  /* 0xfffffffc00f08947 */ /* 0x001fea000383ffff */
[----:B------:R-:W-:Y:S05]  /*14430*/  BRA `(.L_x_2659) ;  /* 0xffffffcc00f47947 */ /* 0x000fea000383ffff */
.L_x_2587:
[----:B--2---:R2:W3:Y:S02]  /*14440*/  SYNCS.PHASECHK.TRANS64.TRYWAIT P0, [R2+URZ+0x60], R5 ;  /* 0x00006005020075a7 */ /* 0x0044e4000800017f */
[----:B---3--:R-:W-:Y:S05]  /*14450*/  @!P0 NANOSLEEP.SYNCS 0x989680 ;  /* 0x009896800000895d */ /* 0x008fea0003900000 */
[----:B------:R-:W3:Y:S02]  /*14460*/  @!P0 SYNCS.PHASECHK.TRANS64 P0, [R2+URZ+0x60], R5 ;  /* 0x00006005020085a7 */ /* 0x000ee4000800007f */
[----:B---3--:R-:W-:Y:S05]  /*14470*/  @!P0 BRA `(.L_x_2587) ;  /* 0xfffffffc00f08947 */ /* 0x008fea000383ffff */
[----:B------:R-:W-:Y:S05]  /*14480*/  BRA `(.L_x_2660) ;  /* 0xffffffd4000c7947 */ /* 0x000fea000383ffff */
.L_x_2598:
[----:B0-----:R0:W2:Y:S02]  /*14490*/  SYNCS.PHASECHK.TRANS64.TRYWAIT P0, [R0+URZ+0x34860], R2 ;  /* 0x03486002000075a7 */ /* 0x0010a4000800017f */
[----:B--2---:R-:W-:Y:S05]  /*144a0*/  @!P0 NANOSLEEP.SYNCS 0x989680 ;  /* 0x009896800000895d */ /* 0x004fea0003900000 */
[----:B------:R-:W2:Y:S02]  /*144b0*/  @!P0 SYNCS.PHASECHK.TRANS64 P0, [R0+URZ+0x34860], R2 ;  /* 0x03486002000085a7 */ /* 0x000ea4000800007f */
[----:B--2---:R-:W-:Y:S05]  /*144c0*/  @!P0 BRA `(.L_x_2598) ;  /* 0xfffffffc00f08947 */ /* 0x004fea000383ffff */
[----:B------:R-:W-:Y:S05]  /*144d0*/  BRA `(.L_x_2661) ;  /* 0xffffffd800647947 */ /* 0x000fea000383ffff */
.L_x_2605:
[----:B------:R-:W-:Y:S01]  /*144e0*/  BSSY B0, `(.L_x_2662) ;  /* 0x0000008000007945 */ /* 0x000fe20003800000 */
[----:B------:R-:W-:Y:S02]  /*144f0*/  IMAD.MOV.U32 R13, RZ, RZ, R16 ;  /* 0x000000ffff0d7224 */ /* 0x000fe400078e0010 */
[----:B------:R-:W-:Y:S02]  /*14500*/  IMAD.MOV.U32 R12, RZ, RZ, RZ ;  /* 0x000000ffff0c7224 */ /* 0x000fe400078e00ff */
[----:B------:R-:W-:Y:S02]  /*14510*/  IMAD.MOV.U32 R11, RZ, RZ, 0x1f ;  /* 0x0000001fff0b7424 */ /* 0x000fe400078e00ff */
[----:B------:R-:W-:-:S07]  /*14520*/  IMAD.MOV.U32 R15, RZ, RZ, -0x1 ;  /* 0xffffffffff0f7424 */ /* 0x000fce00078e00ff */
[----:B-12-45:R-:W-:Y:S05]  /*14530*/  WARPSYNC.COLLECTIVE R15, `(.L_x_2663) ;  /* 0x000000000f087348 */ /* 0x036fea0003c00000 */
[----:B------:R0:W3:Y:S02]  /*14540*/  SHFL.IDX P6, R14, R13, R12, R11 ;  /* 0x0000000c0d0e7389 */ /* 0x0000e400000c000b */
[----:B012345:R-:W-:Y:S01]  /*14550*/  ENDCOLLECTIVE ;  /* 0x000000000000791b */ /* 0x03ffe20003800000 */
.L_x_2663:
[----:B------:R-:W-:Y:S05]  /*14560*/  BSYNC B0 ;  /* 0x0000000000007941 */ /* 0x000fea0003800000 */
.L_x_2662:
        /* <DEDUP_REMOVED lines=9> */
.L_x_2664:
        /* <DEDUP_REMOVED lines=11> */
[----:B0-----:R-:W-:Y:S01]  /*146b0*/  IMAD.MOV.U32 R2, RZ, RZ, RZ ;  /* 0x000000ffff027224 */ /* 0x001fe200078e00ff */
[----:B--2---:R-:W-:Y:S02]  /*146c0*/  @!P1 MOV R2, R3 ;  /* 0x0000000300029202 */ /* 0x004fe40000000f00 */
[----:B------:R-:W-:-:S03]  /*146d0*/  ISETP.NE.AND P1, PT, R6, RZ, PT ;  /* 0x000000ff0600720c */ /* 0x000fc60003f25270 */
[----:B------:R-:W-:-:S10]  /*146e0*/  IMAD.MOV.U32 R13, RZ, RZ, R2 ;  /* 0x000000ffff0d7224 */ /* 0x000fd400078e0002 */
[----:B------:R-:W-:Y:S05]  /*146f0*/  WARPSYNC.COLLECTIVE R15, `(.L_x_2665) ;  /* 0x000000000f087348 */ /* 0x000fea0003c00000 */
[----:B------:R0:W1:Y:S02]  /*14700*/  SHFL.UP P6, R14, R13, R12, R11 ;  /* 0x0400000c0d0e7389 */ /* 0x00006400000c000b */
[----:B01----:R-:W-:Y:S01]  /*14710*/  ENDCOLLECTIVE ;  /* 0x000000000000791b */ /* 0x003fe20003800000 */
.L_x_2665:
[----:B------:R-:W-:Y:S01]  /*14720*/  IMAD.MOV.U32 R12, RZ, RZ, 0x2 ;  /* 0x00000002ff0c7424 */ /* 0x000fe200078e00ff */
[----:B------:R-:W-:-:S05]  /*14730*/  SEL R7, R14, RZ, P1 ;  /* 0x000000ff0e077207 */ /* 0x000fca0000800000 */
[----:B------:R-:W-:-:S04]  /*14740*/  IMAD.IADD R3, R2, 0x1, R7 ;  /* 0x0000000102037824 */ /* 0x000fc800078e0207 */
[----:B------:R-:W-:-:S07]  /*14750*/  IMAD.MOV.U32 R13, RZ, RZ, R3 ;  /* 0x000000ffff0d7224 */ /* 0x000fce00078e0003 */
[----:B------:R-:W-:Y:S05]  /*14760*/  WARPSYNC.COLLECTIVE R15, `(.L_x_2666) ;  /* 0x000000000f087348 */ /* 0x000fea0003c00000 */
[----:B------:R0:W1:Y:S02]  /*14770*/  SHFL.UP P6, R14, R13, R12, R11 ;  /* 0x0400000c0d0e7389 */ /* 0x00006400000c000b */
[----:B01----:R-:W-:Y:S01]  /*14780*/  ENDCOLLECTIVE ;  /* 0x000000000000791b */ /* 0x003fe20003800000 */
.L_x_2666:
        /* <DEDUP_REMOVED lines=8> */
.L_x_2667:
        /* <DEDUP_REMOVED lines=8> */
.L_x_2668:
[----:B------:R-:W-:Y:S02]  /*14890*/  IMAD.MOV.U32 R12, RZ, RZ, 0x10 ;  /* 0x00000010ff0c7424 */ /* 0x000fe400078e00ff */
[----:B------:R-:W-:-:S05]  /*148a0*/  IMAD.MOV.U32 R4, RZ, RZ, R14 ;  /* 0x000000ffff047224 */ /* 0x000fca00078e000e */
[----:B------:R-:W-:-:S05]  /*148b0*/  SEL R4, R4, RZ, P4 ;  /* 0x000000ff04047207 */ /* 0x000fca0002000000 */
[----:B------:R-:W-:-:S05]  /*148c0*/  IMAD.IADD R3, R3, 0x1, R4 ;  /* 0x0000000103037824 */ /* 0x000fca00078e0204 */
[----:B------:R-:W-:-:S07]  /*148d0*/  MOV R13, R3 ;  /* 0x00000003000d7202 */ /* 0x000fce0000000f00 */
[----:B------:R-:W-:Y:S05]  /*148e0*/  WARPSYNC.COLLECTIVE R15, `(.L_x_2669) ;  /* 0x000000000f087348 */ /* 0x000fea0003c00000 */
[----:B------:R0:W1:Y:S02]  /*148f0*/  SHFL.UP P6, R14, R13, R12, R11 ;  /* 0x0400000c0d0e7389 */ /* 0x00006400000c000b */
[----:B01----:R-:W-:Y:S01]  /*14900*/  ENDCOLLECTIVE ;  /* 0x000000000000791b */ /* 0x003fe20003800000 */
.L_x_2669:
        /* <DEDUP_REMOVED lines=9> */
.L_x_2670:
[----:B------:R-:W-:Y:S01]  /*149a0*/  IMAD.MOV.U32 R16, RZ, RZ, R14 ;  /* 0x000000ffff107224 */ /* 0x000fe200078e000e */
[----:B------:R-:W-:Y:S06]  /*149b0*/  BRA `(.L_x_2671) ;  /* 0xffffffd800ec7947 */ /* 0x000fec000383ffff */
.L_x_2610:
[----:B------:R-:W-:Y:S01]  /*149c0*/  BSSY B0, `(.L_x_2672) ;  /* 0x0000008000007945 */ /* 0x000fe20003800000 */
[----:B-----5:R-:W-:Y:S02]  /*149d0*/  IMAD.MOV.U32 R13, RZ, RZ, R2 ;  /* 0x000000ffff0d7224 */ /* 0x020fe400078e0002 */
[----:B------:R-:W-:Y:S02]  /*149e0*/  IMAD.MOV.U32 R12, RZ, RZ, 0x1 ;  /* 0x00000001ff0c7424 */ /* 0x000fe400078e00ff */
[----:B------:R-:W-:Y:S02]  /*149f0*/  IMAD.MOV.U32 R11, RZ, RZ, RZ ;  /* 0x000000ffff0b7224 */ /* 0x000fe400078e00ff */
[----:B------:R-:W-:-:S07]  /*14a00*/  IMAD.MOV.U32 R15, RZ, RZ, -0x1 ;  /* 0xffffffffff0f7424 */ /* 0x000fce00078e00ff */
[----:B012-4-:R-:W-:Y:S05]  /*14a10*/  WARPSYNC.COLLECTIVE R15, `(.L_x_2673) ;  /* 0x000000000f087348 */ /* 0x017fea0003c00000 */
[----:B------:R3:W0:Y:S02]  /*14a20*/  SHFL.UP P6, R14, R13, R12, R11 ;  /* 0x0400000c0d0e7389 */ /* 0x00062400000c000b */
[----:B01234-:R-:W-:Y:S01]  /*14a30*/  ENDCOLLECTIVE ;  /* 0x000000000000791b */ /* 0x01ffe20003800000 */
.L_x_2673:
[----:B------:R-:W-:Y:S05]  /*14a40*/  BSYNC B0 ;  /* 0x0000000000007941 */ /* 0x000fea0003800000 */
.L_x_2672:
        /* <DEDUP_REMOVED lines=9> */
.L_x_2674:
[----:B------:R-:W-:Y:S01]  /*14ae0*/  IMAD.MOV.U32 R12, RZ, RZ, 0x4 ;  /* 0x00000004ff0c7424 */ /* 0x000fe200078e00ff */
[----:B------:R-:W-:-:S05]  /*14af0*/  SEL R14, R14, RZ, P2 ;  /* 0x000000ff0e0e7207 */ /* 0x000fca0001000000 */
[----:B------:R-:W-:-:S04]  /*14b00*/  IMAD.IADD R3, R3, 0x1, R14 ;  /* 0x0000000103037824 */ /* 0x000fc800078e020e */
[----:B------:R-:W-:-:S07]  /*14b10*/  IMAD.MOV.U32 R13, RZ, RZ, R3 ;  /* 0x000000ffff0d7224 */ /* 0x000fce00078e0003 */
[----:B------:R-:W-:Y:S05]  /*14b20*/  WARPSYNC.COLLECTIVE R15, `(.L_x_2675) ;  /* 0x000000000f087348 */ /* 0x000fea0003c00000 */
[----:B------:R0:W1:Y:S02]  /*14b30*/  SHFL.UP P6, R14, R13, R12, R11 ;  /* 0x0400000c0d0e7389 */ /* 0x00006400000c000b */
[----:B01----:R-:W-:Y:S01]  /*14b40*/  ENDCOLLECTIVE ;  /* 0x000000000000791b */ /* 0x003fe20003800000 */
.L_x_2675:
[----:B------:R-:W-:Y:S01]  /*14b50*/  IMAD.MOV.U32 R12, RZ, RZ, 0x8 ;  /* 0x00000008ff0c7424 */ /* 0x000fe200078e00ff */
[----:B------:R-:W-:-:S05]  /*14b60*/  SEL R14, R14, RZ, P3 ;  /* 0x000000ff0e0e7207 */ /* 0x000fca0001800000 */
[----:B------:R-:W-:-:S04]  /*14b70*/  IMAD.IADD R3, R3, 0x1, R14 ;  /* 0x0000000103037824 */ /* 0x000fc800078e020e */
[----:B------:R-:W-:-:S07]  /*14b80*/  IMAD.MOV.U32 R13, RZ, RZ, R3 ;  /* 0x000000ffff0d7224 */ /* 0x000fce00078e0003 */
[----:B------:R-:W-:Y:S05]  /*14b90*/  WARPSYNC.COLLECTIVE R15, `(.L_x_2676) ;  /* 0x000000000f087348 */ /* 0x000fea0003c00000 */
[----:B------:R0:W1:Y:S02]  /*14ba0*/  SHFL.UP P6, R14, R13, R12, R11 ;  /* 0x0400000c0d0e7389 */ /* 0x00006400000c000b */
[----:B01----:R-:W-:Y:S01]  /*14bb0*/  ENDCOLLECTIVE ;  /* 0x000000000000791b */ /* 0x003fe20003800000 */
.L_x_2676:
[----:B------:R-:W-:Y:S01]  /*14bc0*/  IMAD.MOV.U32 R12, RZ, RZ, 0x10 ;  /* 0x00000010ff0c7424 */ /* 0x000fe200078e00ff */
[----:B------:R-:W-:-:S05]  /*14bd0*/  SEL R14, R14, RZ, P4 ;  /* 0x000000ff0e0e7207 */ /* 0x000fca0002000000 */
[----:B------:R-:W-:-:S04]  /*14be0*/  IMAD.IADD R3, R3, 0x1, R14 ;  /* 0x0000000103037824 */ /* 0x000fc800078e020e */
[----:B------:R-:W-:-:S07]  /*14bf0*/  IMAD.MOV.U32 R13, RZ, RZ, R3 ;  /* 0x000000ffff0d7224 */ /* 0x000fce00078e0003 */
[----:B------:R-:W-:Y:S05]  /*14c00*/  WARPSYNC.COLLECTIVE R15, `(.L_x_2677) ;  /* 0x000000000f087348 */ /* 0x000fea0003c00000 */
[----:B------:R0:W1:Y:S02]  /*14c10*/  SHFL.UP P6, R14, R13, R12, R11 ;  /* 0x0400000c0d0e7389 */ /* 0x00006400000c000b */
[----:B01----:R-:W-:Y:S01]  /*14c20*/  ENDCOLLECTIVE ;  /* 0x000000000000791b */ /* 0x003fe20003800000 */
.L_x_2677:
        /* <DEDUP_REMOVED lines=8> */
.L_x_2678:
[----:B------:R-:W-:Y:S01]  /*14cb0*/  IMAD.MOV.U32 R16, RZ, RZ, R14 ;  /* 0x000000ffff107224 */ /* 0x000fe200078e000e */
[----:B------:R-:W-:Y:S06]  /*14cc0*/  BRA `(.L_x_2679) ;  /* 0xffffffd800c47947 */ /* 0x000fec000383ffff */
.L_x_2612:
[----:B------:R-:W-:Y:S01]  /*14cd0*/  BSSY B0, `(.L_x_2680) ;  /* 0x0000006000007945 */ /* 0x000fe20003800000 */
[----:B------:R-:W-:Y:S01]  /*14ce0*/  PLOP3.LUT P6, PT, P6, PT, PT, 0x8, 0x0 ;  /* 0x000000000000781c */ /* 0x000fe200037ce170 */
[----:B------:R-:W-:-:S12]  /*14cf0*/  IMAD.MOV.U32 R15, RZ, RZ, -0x1 ;  /* 0xffffffffff0f7424 */ /* 0x000fd800078e00ff */
[----:B012-45:R-:W-:Y:S05]  /*14d00*/  WARPSYNC.COLLECTIVE R15, `(.L_x_2681) ;  /* 0x000000000f087348 */ /* 0x037fea0003c00000 */
[----:B------:R-:W-:Y:S01]  /*14d10*/  VOTE.ANY R14, PT, P6 ;  /* 0x00000000000e7806 */ /* 0x000fe200030e0100 */
[----:B012-45:R-:W-:Y:S06]  /*14d20*/  ENDCOLLECTIVE ;  /* 0x000000000000791b */ /* 0x037fec0003800000 */
.L_x_2681:
[----:B------:R-:W-:Y:S05]  /*14d30*/  BSYNC B0 ;  /* 0x0000000000007941 */ /* 0x000fea0003800000 */
.L_x_2680:
[----:B------:R-:W-:Y:S01]  /*14d40*/  MOV R5, R14 ;  /* 0x0000000e00057202 */ /* 0x000fe20000000f00 */
[----:B------:R-:W-:Y:S02]  /*14d50*/  IMAD.MOV.U32 R13, RZ, RZ, R2 ;  /* 0x000000ffff0d7224 */ /* 0x000fe400078e0002 */
[----:B------:R-:W-:Y:S01]  /*14d60*/  IMAD.MOV.U32 R11, RZ, RZ, 0x1f ;  /* 0x0000001fff0b7424 */ /* 0x000fe200078e00ff */
[----:B------:R-:W0:Y:S01]  /*14d70*/  POPC R6, R5 ;  /* 0x0000000500067309 */ /* 0x000e220000000000 */
[----:B------:R-:W-:Y:S02]  /*14d80*/  IMAD.MOV.U32 R15, RZ, RZ, -0x1 ;  /* 0xffffffffff0f7424 */ /* 0x000fe400078e00ff */
[----:B0-----:R-:W-:-:S07]  /*14d90*/  IMAD.MOV.U32 R12, RZ, RZ, R6 ;  /* 0x000000ffff0c7224 */ /* 0x001fce00078e0006 */
[----:B------:R-:W-:Y:S05]  /*14da0*/  WARPSYNC.COLLECTIVE R15, `(.L_x_2682) ;  /* 0x000000000f087348 */ /* 0x000fea0003c00000 */
[----:B------:R0:W1:Y:S02]  /*14db0*/  SHFL.IDX P6, R14, R13, R12, R11 ;  /* 0x0000000c0d0e7389 */ /* 0x00006400000c000b */
[----:B01----:R-:W-:Y:S01]  /*14dc0*/  ENDCOLLECTIVE ;  /* 0x000000000000791b */ /* 0x003fe20003800000 */
.L_x_2682:
[----:B------:R-:W-:Y:S01]  /*14dd0*/  IMAD.MOV.U32 R17, RZ, RZ, R14 ;  /* 0x000000ffff117224 */ /* 0x000fe200078e000e */
[----:B------:R-:W-:Y:S06]  /*14de0*/  BRA `(.L_x_2683) ;  /* 0xffffffd800b47947 */ /* 0x000fec000383ffff */
.L_x_2614:
[----:B------:R-:W-:Y:S01]  /*14df0*/  BSSY B0, `(.L_x_2684) ;  /* 0x0000007000007945 */ /* 0x000fe20003800000 */
[----:B------:R-:W-:Y:S02]  /*14e00*/  IMAD.MOV.U32 R13, RZ, RZ, R3 ;  /* 0x000000ffff0d7224 */ /* 0x000fe400078e0003 */
[----:B------:R-:W-:Y:S02]  /*14e10*/  IMAD.MOV.U32 R11, RZ, RZ, 0x1f ;  /* 0x0000001fff0b7424 */ /* 0x000fe400078e00ff */
[----:B------:R-:W-:-:S07]  /*14e20*/  IMAD.MOV.U32 R15, RZ, RZ, -0x1 ;  /* 0xffffffffff0f7424 */ /* 0x000fce00078e00ff */
[----:B012345:R-:W-:Y:S05]  /*14e30*/  WARPSYNC.COLLECTIVE R15, `(.L_x_2685) ;  /* 0x000000000f087348 */ /* 0x03ffea0003c00000 */
[----:B------:R0:W0:Y:S02]  /*14e40*/  SHFL.IDX P6, R14, R13, R12, R11 ;  /* 0x0000000c0d0e7389 */ /* 0x00002400000c000b */
[----:B012345:R-:W-:Y:S01]  /*14e50*/  ENDCOLLECTIVE ;  /* 0x000000000000791b */ /* 0x03ffe20003800000 */
.L_x_2685:
[----:B------:R-:W-:Y:S05]  /*14e60*/  BSYNC B0 ;  /* 0x0000000000007941 */ /* 0x000fea0003800000 */
.L_x_2684:
[----:B------:R-:W-:Y:S01]  /*14e70*/  IMAD.MOV.U32 R3, RZ, RZ, R14 ;  /* 0x000000ffff037224 */ /* 0x000fe200078e000e */
[----:B------:R-:W-:Y:S06]  /*14e80*/  BRA `(.L_x_2686) ;  /* 0xffffffd800a87947 */ /* 0x000fec000383ffff */
.L_x_2618:
[----:B0-----:R0:W3:Y:S02]  /*14e90*/  SYNCS.PHASECHK.TRANS64.TRYWAIT P0, [R0+URZ+0x34820], R3 ;  /* 0x03482003000075a7 */ /* 0x0010e4000800017f */
[----:B---3--:R-:W-:Y:S05]  /*14ea0*/  @!P0 NANOSLEEP.SYNCS 0x989680 ;  /* 0x009896800000895d */ /* 0x008fea0003900000 */
[----:B------:R-:W3:Y:S02]  /*14eb0*/  @!P0 SYNCS.PHASECHK.TRANS64 P0, [R0+URZ+0x34820], R3 ;  /* 0x03482003000085a7 */ /* 0x000ee4000800007f */
[----:B---3--:R-:W-:Y:S05]  /*14ec0*/  @!P0 BRA `(.L_x_2618) ;  /* 0xfffffffc00f08947 */ /* 0x008fea000383ffff */
[----:B------:R-:W-:Y:S05]  /*14ed0*/  BRA `(.L_x_2687) ;  /* 0xffffffe0002c7947 */ /* 0x000fea000383ffff */
.L_x_2619:
        /* <DEDUP_REMOVED lines=8> */
[----:B012-45:R-:W-:Y:S05]  /*14f60*/  WARPSYNC.COLLECTIVE R15, `(.L_x_2689) ;  /* 0x000000000f087348 */ /* 0x037fea0003c00000 */
[----:B------:R3:W0:Y:S02]  /*14f70*/  SHFL.IDX P6, R14, R13, R12, R11 ;  /* 0x0000000c0d0e7389 */ /* 0x00062400000c000b */
[----:B012345:R-:W-:Y:S01]  /*14f80*/  ENDCOLLECTIVE ;  /* 0x000000000000791b */ /* 0x03ffe20003800000 */
.L_x_2689:
[----:B------:R-:W-:Y:S05]  /*14f90*/  BSYNC B0 ;  /* 0x0000000000007941 */ /* 0x000fea0003800000 */
.L_x_2688:
[----:B------:R-:W-:Y:S05]  /*14fa0*/  BRA `(.L_x_2690) ;  /* 0xffffffe000147947 */ /* 0x000fea000383ffff */
.L_x_2622:
[----:B------:R-:W-:Y:S01]  /*14fb0*/  BSSY B1, `(.L_x_2691) ;  /* 0x0000006000017945 */ /* 0x000fe20003800000 */
[----:B------:R-:W-:-:S07]  /*14fc0*/  IMAD.MOV.U32 R15, RZ, RZ, -0x1 ;  /* 0xffffffffff0f7424 */ /* 0x000fce00078e00ff */
[----:B-12345:R-:W-:Y:S05]  /*14fd0*/  WARPSYNC.COLLECTIVE R15, `(.L_x_2692) ;  /* 0x000000000f0c7348 */ /* 0x03efea0003c00000 */
[----:B------:R-:W-:Y:S02]  /*14fe0*/  ELECT P6, UR62, PT ;  /* 0x00000000003e782f */ /* 0x000fe400038c0000 */
[----:B------:R-:W-:Y:S01]  /*14ff0*/  MOV R14, UR62 ;  /* 0x0000003e000e7c02 */ /* 0x000fe20008000f00 */
[----:B-12345:R-:W-:Y:S10]  /*15000*/  ENDCOLLECTIVE ;  /* 0x000000000000791b */ /* 0x03eff40003800000 */
.L_x_2692:
[----:B------:R-:W-:Y:S05]  /*15010*/  BSYNC B1 ;  /* 0x0000000000017941 */ /* 0x000fea0003800000 */
.L_x_2691:
[----:B------:R-:W-:Y:S05]  /*15020*/  BRA `(.L_x_2693) ;  /* 0xffffffe0000c7947 */ /* 0x000fea000383ffff */
.L_x_2624:
[----:B0-----:R0:W2:Y:S02]  /*15030*/  SYNCS.PHASECHK.TRANS64.TRYWAIT P0, [R6+URZ], R5 ;  /* 0x00000005060075a7 */ /* 0x0010a4000800017f */
[----:B--2---:R-:W-:Y:S05]  /*15040*/  @!P0 NANOSLEEP.SYNCS 0x989680 ;  /* 0x009896800000895d */ /* 0x004fea0003900000 */
[----:B------:R-:W2:Y:S02]  /*15050*/  @!P0 SYNCS.PHASECHK.TRANS64 P0, [R6+URZ], R5 ;  /* 0x00000005060085a7 */ /* 0x000ea4000800007f */
[----:B--2---:R-:W-:Y:S05]  /*15060*/  @!P0 BRA `(.L_x_2624) ;  /* 0xfffffffc00f08947 */ /* 0x004fea000383ffff */
[----:B------:R-:W-:Y:S05]  /*15070*/  BRA `(.L_x_2694) ;  /* 0xffffffe000487947 */ /* 0x000fea000383ffff */
.L_x_2625:
[----:B--2---:R2:W3:Y:S02]  /*15080*/  SYNCS.PHASECHK.TRANS64.TRYWAIT P0, [R7+URZ], R2 ;  /* 0x00000002070075a7 */ /* 0x0044e4000800017f */
[----:B---3--:R-:W-:Y:S05]  /*15090*/  @!P0 NANOSLEEP.SYNCS 0x989680 ;  /* 0x009896800000895d */ /* 0x008fea0003900000 */
[----:B------:R-:W3:Y:S02]  /*150a0*/  @!P0 SYNCS.PHASECHK.TRANS64 P0, [R7+URZ], R2 ;  /* 0x00000002070085a7 */ /* 0x000ee4000800007f */
[----:B---3--:R-:W-:Y:S05]  /*150b0*/  @!P0 BRA `(.L_x_2625) ;  /* 0xfffffffc00f08947 */ /* 0x008fea000383ffff */
[----:B------:R-:W-:Y:S05]  /*150c0*/  BRA `(.L_x_2695) ;  /* 0xffffffe0003c7947 */ /* 0x000fea000383ffff */
.L_x_2627:
[----:B---3--:R3:W4:Y:S02]  /*150d0*/  SYNCS.PHASECHK.TRANS64.TRYWAIT P0, [R4+URZ], R5 ;  /* 0x00000005040075a7 */ /* 0x008724000800017f */
[----:B----4-:R-:W-:Y:S05]  /*150e0*/  @!P0 NANOSLEEP.SYNCS 0x989680 ;  /* 0x009896800000895d */ /* 0x010fea0003900000 */
[----:B------:R-:W4:Y:S02]  /*150f0*/  @!P0 SYNCS.PHASECHK.TRANS64 P0, [R4+URZ], R5 ;  /* 0x00000005040085a7 */ /* 0x000f24000800007f */
[----:B----4-:R-:W-:Y:S05]  /*15100*/  @!P0 BRA `(.L_x_2627) ;  /* 0xfffffffc00f08947 */ /* 0x010fea000383ffff */
[----:B------:R-:W-:Y:S05]  /*15110*/  BRA `(.L_x_2696) ;  /* 0xffffffe000447947 */ /* 0x000fea000383ffff */
.L_x_2697:
        /* <DEDUP_REMOVED lines=14> */
.L_x_15282:


//--------------------- .text._ZN7cutlass13device_kernelIN5flash11enable_sm90INS1_16FlashAttnFwdSm90INS1_25CollectiveMainloopFwdSm90ILi2EN4cute5tupleIJNS5_1CILi1EEES8_S8_EEENS6_IJNS7_ILi128EEESA_NS7_ILi192EEEEEELi128ENS_10bfloat16_tEfNS_4arch4Sm90ELb1ELb0ELb1ELb1ELb0ELb1ELb0ELb1ELb1ELb1ELb0ELb0EEENS1_21CollectiveEpilogueFwdINS6_IJSA_SA_SA_EEES9_SD_SF_Li256ELb1ELb1ELb0ELb0EEENS1_36VarlenDynamicPersistentTileSchedulerILi128ELi128ELi256ELi128ELb0ELb1ELb1ELb1ELb1ELb1EEEEEEEEEvNT_6ParamsE --------------------------
	.section	.text._ZN7cutlass13device_kernelIN5flash11enable_sm90INS1_16FlashAttnFwdSm90INS1_25CollectiveMainloopFwdSm90ILi2EN4cute5tupleIJNS5_1CILi1EEES8_S8_EEENS6_IJNS7_ILi128EEESA_NS7_ILi192EEEEEELi128ENS_10bfloat16_tEfNS_4arch4Sm90ELb1ELb0ELb1ELb1ELb0ELb1ELb0ELb1ELb1ELb1ELb0ELb0EEENS1_21CollectiveEpilogueFwdINS6_IJSA_SA_SA_EEES9_SD_SF_Li256ELb1ELb1ELb0ELb0EEENS1_36VarlenDynamicPersistentTileSchedulerILi128ELi128ELi256ELi128ELb0ELb1ELb1ELb1ELb1ELb1EEEEEEEEEvNT_6ParamsE,"ax",@progbits
	.align	128
.text._ZN7cutlass13device_kernelIN5flash11enable_sm90INS1_16FlashAttnFwdSm90INS1_25CollectiveMainloopFwdSm90ILi2EN4cute5tupleIJNS5_1CILi1EEES8_S8_EEENS6_IJNS7_ILi128EEESA_NS7_ILi192EEEEEELi128ENS_10bfloat16_tEfNS_4arch4Sm90ELb1ELb0ELb1ELb1ELb0ELb1ELb0ELb1ELb1ELb1ELb0ELb0EEENS1_21CollectiveEpilogueFwdINS6_IJSA_SA_SA_EEES9_SD_SF_Li256ELb1ELb1ELb0ELb0EEENS1_36VarlenDynamicPersistentTileSchedulerILi128ELi128ELi256ELi128ELb0ELb1ELb1ELb1ELb1ELb1EEEEEEEEEvNT_6ParamsE:
        .type           _ZN7cutlass13device_kernelIN5flash11enable_sm90INS1_16FlashAttnFwdSm90INS1_25CollectiveMainloopFwdSm90ILi2EN4cute5tupleIJNS5_1CILi1EEES8_S8_EEENS6_IJNS7_ILi128EEESA_NS7_ILi192EEEEEELi128ENS_10bfloat16_tEfNS_4arch4Sm90ELb1ELb0ELb1ELb1ELb0ELb1ELb0ELb1ELb1ELb1ELb0ELb0EEENS1_21CollectiveEpilogueFwdINS6_IJSA_SA_SA_EEES9_SD_SF_Li256ELb1ELb1ELb0ELb0EEENS1_36VarlenDynamicPersistentTileSchedulerILi128ELi128ELi256ELi128ELb0ELb1ELb1ELb1ELb1ELb1EEEEEEEEEvNT_6ParamsE,@function
        .size           _ZN7cutlass13device_kernelIN5flash11enable_sm90INS1_16FlashAttnFwdSm90INS1_25CollectiveMainloopFwdSm90ILi2EN4cute5tupleIJNS5_1CILi1EEES8_S8_EEENS6_IJNS7_ILi128EEESA_NS7_ILi192EEEEEELi128ENS_10bfloat16_tEfNS_4arch4Sm90ELb1ELb0ELb1ELb1ELb0ELb1ELb0ELb1ELb1ELb1ELb0ELb0EEENS1_21CollectiveEpilogueFwdINS6_IJSA_SA_SA_EEES9_SD_SF_Li256ELb1ELb1ELb0ELb0EEENS1_36VarlenDynamicPersistentTileSchedulerILi128ELi128ELi256ELi128ELb0ELb1ELb1ELb1ELb1ELb1EEEEEEEEEvNT_6ParamsE,(.L_x_15283 - _ZN7cutlass13device_kernelIN5flash11enable_sm90INS1_16FlashAttnFwdSm90INS1_25CollectiveMainloopFwdSm90ILi2EN4cute5tupleIJNS5_1CILi1EEES8_S8_EEENS6_IJNS7_ILi128EEESA_NS7_ILi192EEEEEELi128ENS_10bfloat16_tEfNS_4arch4Sm90ELb1ELb0ELb1ELb1ELb0ELb1ELb0ELb1ELb1ELb1ELb0ELb0EEENS1_21CollectiveEpilogueFwdINS6_IJSA_SA_SA_EEES9_SD_SF_Li256ELb1ELb1ELb0ELb0EEENS1_36VarlenDynamicPersistentTileSchedulerILi128ELi128ELi256ELi128ELb0ELb1ELb1ELb1ELb1ELb1EEEEEEEEEvNT_6ParamsE)
        .other          _ZN7cutlass13device_kernelIN5flash11enable_sm90INS1_16FlashAttnFwdSm90INS1_25CollectiveMainloopFwdSm90ILi2EN4cute5tupleIJNS5_1CILi1EEES8_S8_EEENS6_IJNS7_ILi128EEESA_NS7_ILi192EEEEEELi128ENS_10bfloat16_tEfNS_4arch4Sm90ELb1ELb0ELb1ELb1ELb0ELb1ELb0ELb1ELb1ELb1ELb0ELb0EEENS1_21CollectiveEpilogueFwdINS6_IJSA_SA_SA_EEES9_SD_SF_Li256ELb1ELb1ELb0ELb0EEENS1_36VarlenDynamicPersistentTileSchedulerILi128ELi128ELi256ELi128ELb0ELb1ELb1ELb1ELb1ELb1EEEEEEEEEvNT_6ParamsE,@"STO_CUDA_ENTRY STV_DEFAULT"
_ZN7cutlass13device_kernelIN5flash11enable_sm90INS1_16FlashAttnFwdSm90INS1_25CollectiveMainloopFwdSm90ILi2EN4cute5tupleIJNS5_1CILi1EEES8_S8_EEENS6_IJNS7_ILi128EEESA_NS7_ILi192EEEEEELi128ENS_10bfloat16_tEfNS_4arch4Sm90ELb1ELb0ELb1ELb1ELb0ELb1ELb0ELb1ELb1ELb1ELb0ELb0EEENS1_21CollectiveEpilogueFwdINS6_IJSA_SA_SA_EEES9_SD_SF_Li256ELb1ELb1ELb0ELb0EEENS1_36VarlenDynamicPersistentTileSchedulerILi128ELi128ELi256ELi128ELb0ELb1ELb1ELb1ELb1ELb1EEEEEEEEEvNT_6ParamsE:
        /* <DEDUP_REMOVED lines=24> */
.L_x_2699:
[----:B------:R-:W-:Y:S05]  /*0180*/  BSYNC B0 ;  /* 0x0000000000007941 */ /* 0x000fea0003800000 */
.L_x_2698:
        /* <DEDUP_REMOVED lines=41> */
.L_x_2700:
        /* <DEDUP_REMOVED lines=22> */
.L_x_2701:
        /* <DEDUP_REMOVED lines=18> */
.L_x_2702:
        /* <DEDUP_REMOVED lines=22> */
.L_x_2703:
        /* <DEDUP_REMOVED lines=22> */
.L_x_2704:
        /* <DEDUP_REMOVED lines=10> */
.L_x_2707:
        /* <DEDUP_REMOVED lines=15> */
[----:B------:R-:W2:Y:S01]  /*0af0*/  LDL R0, [R1+0x58] ;  /* 0x0000580001007983 */ /* 0x000ea20000100800 */
[----:B------:R-:W-:Y:S01]  /*0b00*/  VIADD R10, R4, 0xffffff80 ;  /* 0xffffff80040a7836 */ /* 0x000fe20000000000 */
[----:B------:R-:W-:Y:S01]  /*0b10*/  R2UR UR4, R16 ;  /* 0x00000000100472ca */ /* 0x000fe200000e0000 */
[----:B------:R-:W-:Y:S01]  /*0b20*/  IMAD.MOV.U32 R212, RZ, RZ, RZ ;  /* 0x000000ffffd47224 */ /* 0x000fe200078e00ff */
[----:B------:R-:W-:Y:S01]  /*0b30*/  CS2R R188, SRZ ;  /* 0x0000000000bc7805 */ /* 0x000fe2000001ff00 */
[----:B------:R-:W-:Y:S02]  /*0b40*/  IMAD.MOV.U32 R17, RZ, RZ, RZ ;  /* 0x000000ffff117224 */ /* 0x000fe400078e00ff */
[----:B------:R-:W-:-:S08]  /*0b50*/  IMAD.MOV.U32 R185, RZ, RZ, RZ ;  /* 0x000000ffffb97224 */ /* 0x000fd000078e00ff */
[----:B------:R-:W-:Y:S01]  /*0b60*/  UIADD3 UR4, UR4, 0x10400, URZ ;  /* 0x0001040004047890 */ /* 0x000fe2000fffe03f */
[----:B--2---:R-:W-:Y:S02]  /*0b70*/  R2UR UR5, R0 ;  /* 0x00000000000572ca */ /* 0x004fe400000e0000 */
[----:B------:R-:W-:-:S04]  /*0b80*/  SHF.R.S32.HI R0, RZ, 0x1f, R10 ;  /* 0x0000001fff007819 */ /* 0x000fc8000001140a */
[CC--:B------:R-:W-:Y:S02]  /*0b90*/  LEA.HI R3, R0.reuse, R10.reuse, RZ, 0x4 ;  /* 0x0000000a00037211 */ /* 0x0c0fe400078f20ff */
[-C--:B0-----:R-:W-:Y:S02]  /*0ba0*/  LEA.HI R2, R0, R10.reuse, RZ, 0x7 ;  /* 0x0000000a00027211 */ /* 0x081fe400078f38ff */
[----:B------:R-:W-:Y:S02]  /*0bb0*/  SHF.R.S32.HI R6, RZ, 0x4, R3 ;  /* 0x00000004ff067819 */ /* 0x000fe40000011403 */
[----:B------:R-:W-:Y:S01]  /*0bc0*/  LOP3.LUT R226, R2, 0xffffff80, RZ, 0xc0, !PT ;  /* 0xffffff8002e27812 */ /* 0x000fe200078ec0ff */
[----:B------:R-:W-:Y:S01]  /*0bd0*/  ULOP3.LUT UR5, UR5, 0x1, URZ, 0xfc, !UPT ;  /* 0x0000000105057892 */ /* 0x000fe2000f8efc3f */
[C---:B------:R-:W-:Y:S02]  /*0be0*/  LOP3.LUT R4, R3.reuse, 0x3fffff0, RZ, 0xc0, !PT ;  /* 0x03fffff003047812 */ /* 0x040fe400078ec0ff */
[----:B------:R-:W-:Y:S01]  /*0bf0*/  LEA.HI R197, R0, R10, RZ, 0x5 ;  /* 0x0000000a00c57211 */ /* 0x000fe200078f28ff */
[C---:B------:R-:W-:Y:S01]  /*0c00*/  IMAD.IADD R226, R10.reuse, 0x1, -R226 ;  /* 0x000000010ae27824 */ /* 0x040fe200078e0ae2 */
[----:B------:R-:W-:Y:S01]  /*0c10*/  LEA.HI R3, R3, R6, RZ, 0x1 ;  /* 0x0000000603037211 */ /* 0x000fe200078f08ff */
[----:B------:R-:W-:Y:S01]  /*0c20*/  IMAD.IADD R4, R10, 0x1, -R4 ;  /* 0x000000010a047824 */ /* 0x000fe200078e0a04 */
[----:B------:R-:W-:-:S02]  /*0c30*/  SHF.R.S32.HI R197, RZ, 0x5, R197 ;  /* 0x00000005ffc57819 */ /* 0x000fc400000114c5 */
[----:B------:R-:W-:Y:S02]  /*0c40*/  LOP3.LUT R3, R3, 0x1ffffffe, RZ, 0xc0, !PT ;  /* 0x1ffffffe03037812 */ /* 0x000fe400078ec0ff */
[----:B------:R-:W-:Y:S01]  /*0c50*/  SHF.R.S32.HI R5, RZ, 0x1f, R226 ;  /* 0x0000001fff057819 */ /* 0x000fe200000114e2 */
[----:B------:R-:W-:Y:S01]  /*0c60*/  IMAD R4, R197, 0x10, R4 ;  /* 0x00000010c5047824 */ /* 0x000fe200078e0204 */
[----:B------:R-:W-:Y:S01]  /*0c70*/  SHF.R.S32.HI R233, RZ, 0x7, R2 ;  /* 0x00000007ffe97819 */ /* 0x000fe20000011402 */
[----:B------:R-:W-:Y:S01]  /*0c80*/  IMAD.IADD R3, R6, 0x1, -R3 ;  /* 0x0000000106037824 */ /* 0x000fe200078e0a03 */
[CC--:B------:R-:W-:Y:S02]  /*0c90*/  LEA.HI R7, R5.reuse, R226.reuse, RZ, 0x2 ;  /* 0x000000e205077211 */ /* 0x0c0fe400078f10ff */
[----:B------:R-:W-:Y:S01]  /*0ca0*/  LEA.HI R5, R5, R226, RZ, 0x5 ;  /* 0x000000e205057211 */ /* 0x000fe200078f28ff */
[----:B------:R-:W-:Y:S01]  /*0cb0*/  IMAD R235, R4, 0x8, R3 ;  /* 0x0000000804eb7824 */ /* 0x000fe200078e0203 */
[----:B------:R-:W-:-:S02]  /*0cc0*/  LEA.HI R3, R0, R10, RZ, 0x2 ;  /* 0x0000000a00037211 */ /* 0x000fc400078f10ff */
[--C-:B------:R-:W-:Y:S01]  /*0cd0*/  SHF.R.S32.HI R8, RZ, 0x2, R7.reuse ;  /* 0x00000002ff087819 */ /* 0x100fe20000011407 */
[----:B------:R-:W-:Y:S01]  /*0ce0*/  IMAD.SHL.U32 R235, R235, 0x8, RZ ;  /* 0x00000008ebeb7824 */ /* 0x000fe200078e00ff */
[----:B------:R-:W-:Y:S02]  /*0cf0*/  SHF.R.S32.HI R9, RZ, 0x1f, R7 ;  /* 0x0000001fff097819 */ /* 0x000fe40000011407 */
[----:B------:R-:W-:Y:S02]  /*0d00*/  LOP3.LUT R215, R3, 0xfffffffc, RZ, 0xc0, !PT ;  /* 0xfffffffc03d77812 */ /* 0x000fe400078ec0ff */
[----:B------:R-:W-:Y:S02]  /*0d10*/  LEA.HI R9, R9, R8, RZ, 0x3 ;  /* 0x0000000809097211 */ /* 0x000fe400078f18ff */
[----:B------:R-:W-:Y:S01]  /*0d20*/  SHF.R.S32.HI R184, RZ, 0x2, R3 ;  /* 0x00000002ffb87819 */ /* 0x000fe20000011403 */
[----:B------:R-:W-:Y:S01]  /*0d30*/  IMAD.IADD R215, R10, 0x1, -R215 ;  /* 0x000000010ad77824 */ /* 0x000fe200078e0ad7 */
[----:B------:R-:W-:-:S02]  /*0d40*/  LOP3.LUT R9, R9, 0xfffffff8, RZ, 0xc0, !PT ;  /* 0xfffffff809097812 */ /* 0x000fc400078ec0ff */
[----:B------:R-:W-:Y:S01]  /*0d50*/  LEA.HI R2, R2, R233, RZ, 0x1 ;  /* 0x000000e902027211 */ /* 0x000fe200078f08ff */
[----:B------:R-:W-:Y:S01]  /*0d60*/  IMAD.SHL.U32 R22, R215, 0x4, RZ ;  /* 0x00000004d7167824 */ /* 0x000fe200078e00ff */
[----:B------:R-:W-:Y:S01]  /*0d70*/  SHF.R.S32.HI R5, RZ, 0x5, R5 ;  /* 0x00000005ff057819 */ /* 0x000fe20000011405 */
[----:B------:R-:W-:Y:S01]  /*0d80*/  IMAD.IADD R8, R8, 0x1, -R9 ;  /* 0x0000000108087824 */ /* 0x000fe200078e0a09 */
[----:B------:R-:W-:Y:S01]  /*0d90*/  SHF.R.S32.HI R9, RZ, 0x1f, R3 ;  /* 0x0000001fff097819 */ /* 0x000fe20000011403 */
[----:B------:R-:W-:Y:S01]  /*0da0*/  VIADD R214, R184, 0x40 ;  /* 0x00000040b8d67836 */ /* 0x000fe20000000000 */
[----:B------:R-:W-:Y:S01]  /*0db0*/  LOP3.LUT R2, R2, 0x3fffffe, RZ, 0xc0, !PT ;  /* 0x03fffffe02027812 */ /* 0x000fe200078ec0ff */
[C---:B------:R-:W-:Y:S01]  /*0dc0*/  VIADD R191, R22.reuse, 0x20 ;  /* 0x0000002016bf7836 */ /* 0x040fe20000000000 */
[----:B------:R-:W-:Y:S01]  /*0dd0*/  LEA.HI R9, R9, R184, RZ, 0x3 ;  /* 0x000000b809097211 */ /* 0x000fe200078f18ff */
[----:B------:R-:W-:Y:S01]  /*0de0*/  IMAD R5, R5, 0x10, R8 ;  /* 0x0000001005057824 */ /* 0x000fe200078e0208 */
[----:B------:R-:W-:Y:S01]  /*0df0*/  SHF.R.S32.HI R3, RZ, 0x1f, R214 ;  /* 0x0000001fff037819 */ /* 0x000fe200000114d6 */
[----:B------:R-:W-:Y:S01]  /*0e00*/  IMAD.IADD R2, R233, 0x1, -R2 ;  /* 0x00000001e9027824 */ /* 0x000fe200078e0a02 */
[----:B------:R-:W-:Y:S01]  /*0e10*/  LOP3.LUT R9, R9, 0xfffffff8, RZ, 0xc0, !PT ;  /* 0xfffffff809097812 */ /* 0x000fe200078ec0ff */
[C---:B------:R-:W-:Y:S01]  /*0e20*/  IMAD.IADD R186, R22.reuse, 0x1, R191 ;  /* 0x0000000116ba7824 */ /* 0x040fe200078e02bf */
[----:B------:R-:W-:Y:S01]  /*0e30*/  LEA.HI R3, R3, R214, RZ, 0x3 ;  /* 0x000000d603037211 */ /* 0x000fe200078f18ff */
[----:B------:R-:W-:Y:S01]  /*0e40*/  VIADD R190, R22, 0x40 ;  /* 0x0000004016be7836 */ /* 0x000fe20000000000 */
[----:B------:R-:W-:Y:S01]  /*0e50*/  LEA.HI R0, R0, R10, RZ, 0x3 ;  /* 0x0000000a00007211 */ /* 0x000fe200078f18ff */
[----:B------:R-:W-:Y:S01]  /*0e60*/  IMAD R234, R2, 0x40, R5 ;  /* 0x0000004002ea7824 */ /* 0x000fe200078e0205 */
[----:B------:R-:W-:Y:S01]  /*0e70*/  SHF.R.S32.HI R5, RZ, 0x1f, R186 ;  /* 0x0000001fff057819 */ /* 0x000fe200000114ba */
[----:B------:R-:W-:Y:S01]  /*0e80*/  IMAD.IADD R187, R22, 0x1, R190 ;  /* 0x0000000116bb7824 */ /* 0x000fe200078e02be */
[----:B------:R-:W-:Y:S01]  /*0e90*/  LOP3.LUT R207, R0, 0xfffffff8, RZ, 0xc0, !PT ;  /* 0xfffffff800cf7812 */ /* 0x000fe200078ec0ff */
[----:B------:R-:W-:Y:S01]  /*0ea0*/  IMAD.IADD R225, R184, 0x1, -R9 ;  /* 0x00000001b8e17824 */ /* 0x000fe200078e0a09 */
[-C--:B------:R-:W-:Y:S01]  /*0eb0*/  LEA.HI R218, R5, R186.reuse, RZ, 0x3 ;  /* 0x000000ba05da7211 */ /* 0x080fe200078f18ff */
[----:B------:R-:W-:Y:S01]  /*0ec0*/  IMAD.SHL.U32 R195, R214, 0x40, RZ ;  /* 0x00000040d6c37824 */ /* 0x000fe200078e00ff */
[----:B------:R-:W-:Y:S01]  /*0ed0*/  SHF.R.S32.HI R2, RZ, 0x1f, R187 ;  /* 0x0000001fff027819 */ /* 0x000fe200000114bb */
[----:B------:R-:W-:Y:S01]  /*0ee0*/  IMAD.SHL.U32 R3, R3, 0x40, RZ ;  /* 0x0000004003037824 */ /* 0x000fe200078e00ff */
[----:B------:R-:W-:Y:S01]  /*0ef0*/  LEA.HI R5, R5, R186, RZ, 0x6 ;  /* 0x000000ba05057211 */ /* 0x000fe200078f30ff */
[----:B------:R-:W-:Y:S01]  /*0f00*/  IMAD.SHL.U32 R196, R225, 0x40, RZ ;  /* 0x00000040e1c47824 */ /* 0x000fe200078e00ff */
[----:B------:R-:W-:Y:S01]  /*0f10*/  LOP3.LUT R195, R195, 0x1c0, RZ, 0xc0, !PT ;  /* 0x000001c0c3c37812 */ /* 0x000fe200078ec0ff */
[----:B------:R-:W-:Y:S01]  /*0f20*/  IMAD.IADD R207, R10, 0x1, -R207 ;  /* 0x000000010acf7824 */ /* 0x000fe200078e0acf */
[----:B------:R-:W-:Y:S01]  /*0f30*/  LOP3.LUT R199, R3, 0xfffffe00, RZ, 0xc0, !PT ;  /* 0xfffffe0003c77812 */ /* 0x000fe200078ec0ff */
[----:B------:R-:W-:Y:S01]  /*0f40*/  IMAD.SHL.U32 R5, R5, 0x80, RZ ;  /* 0x0000008005057824 */ /* 0x000fe200078e00ff */
[-C--:B------:R-:W-:Y:S01]  /*0f50*/  LEA.HI R3, R2, R187.reuse, RZ, 0x6 ;  /* 0x000000bb02037211 */ /* 0x080fe200078f30ff */
[----:B------:R-:W-:Y:S01]  /*0f60*/  IMAD.SHL.U32 R18, R215, 0x8, RZ ;  /* 0x00000008d7127824 */ /* 0x000fe200078e00ff */
[----:B------:R-:W-:Y:S01]  /*0f70*/  LOP3.LUT R196, R196, 0x1c0, RZ, 0xc0, !PT ;  /* 0x000001c0c4c47812 */ /* 0x000fe200078ec0ff */
[----:B------:R-:W-:Y:S01]  /*0f80*/  IMAD.SHL.U32 R203, R207, 0x8, RZ ;  /* 0x00000008cfcb7824 */ /* 0x000fe200078e00ff */
[----:B------:R-:W-:Y:S01]  /*0f90*/  SHF.R.U32.HI R232, RZ, 0x3, R195 ;  /* 0x00000003ffe87819 */ /* 0x000fe200000116c3 */
[----:B------:R-:W-:Y:S01]  /*0fa0*/  IMAD.SHL.U32 R6, R3, 0x80, RZ ;  /* 0x0000008003067824 */ /* 0x000fe200078e00ff */
[----:B------:R-:W-:Y:S01]  /*0fb0*/  LOP3.LUT R11, R195, 0x38, R218, 0xf8, !PT ;  /* 0x00000038c30b7812 */ /* 0x000fe200078ef8da */
[----:B------:R-:W-:Y:S01]  /*0fc0*/  VIADD R193, R22, 0x10 ;  /* 0x0000001016c17836 */ /* 0x000fe20000000000 */
[----:B------:R-:W-:Y:S01]  /*0fd0*/  LEA.HI R219, R2, R187, RZ, 0x3 ;  /* 0x000000bb02db7211 */ /* 0x000fe200078f18ff */
[----:B------:R-:W-:Y:S01]  /*0fe0*/  VIADD R206, R203, 0x40 ;  /* 0x00000040cbce7836 */ /* 0x000fe20000000000 */
[----:B------:R-:W-:Y:S01]  /*0ff0*/  SHF.R.U32.HI R198, RZ, 0x3, R196 ;  /* 0x00000003ffc67819 */ /* 0x000fe200000116c4 */
[----:B------:R-:W-:Y:S01]  /*1000*/  VIADD R192, R22, 0x30 ;  /* 0x0000003016c07836 */ /* 0x000fe20000000000 */
[----:B------:R-:W-:Y:S01]  /*1010*/  LOP3.LUT R3, R196, 0x38, R218, 0xf8, !PT ;  /* 0x00000038c4037812 */ /* 0x000fe200078ef8da */
[----:B------:R-:W-:Y:S01]  /*1020*/  VIADD R194, R22, 0x50 ;  /* 0x0000005016c27836 */ /* 0x000fe20000000000 */
[----:B------:R-:W-:-:S02]  /*1030*/  LOP3.LUT R2, R5, 0xffffe000, RZ, 0xc0, !PT ;  /* 0xffffe00005027812 */ /* 0x000fc400078ec0ff */
[----:B------:R-:W-:Y:S02]  /*1040*/  LOP3.LUT R11, R11, R232, RZ, 0x3c, !PT ;  /* 0x000000e80b0b7212 */ /* 0x000fe400078e3cff */
[----:B------:R-:W-:Y:S01]  /*1050*/  LOP3.LUT R4, R3, R198, RZ, 0x3c, !PT ;  /* 0x000000c603047212 */ /* 0x000fe200078e3cff */
[----:B------:R-:W-:Y:S01]  /*1060*/  IMAD R3, R197, 0x200, R2 ;  /* 0x00000200c5037824 */ /* 0x000fe200078e0202 */
[----:B------:R-:W-:Y:S01]  /*1070*/  IADD3 R11, R11, R2, R199 ;  /* 0x000000020b0b7210 */ /* 0x000fe20007ffe0c7 */
[----:B------:R-:W-:Y:S01]  /*1080*/  IMAD.U32 R2, RZ, RZ, UR5 ;  /* 0x00000005ff027e24 */ /* 0x000fe2000f8e00ff */
[----:B------:R-:W-:Y:S01]  /*1090*/  SHF.R.S32.HI R216, RZ, 0x3, R0 ;  /* 0x00000003ffd87819 */ /* 0x000fe20000011400 */
[----:B------:R-:W-:Y:S01]  /*10a0*/  IMAD.U32 R0, RZ, RZ, UR4 ;  /* 0x00000004ff007e24 */ /* 0x000fe2000f8e00ff */
[--C-:B------:R-:W-:Y:S01]  /*10b0*/  LOP3.LUT R9, R196, 0x38, R219.reuse, 0xf8, !PT ;  /* 0x00000038c4097812 */ /* 0x100fe200078ef8db */
[----:B------:R-:W-:Y:S01]  /*10c0*/  IMAD.IADD R3, R3, 0x1, R4 ;  /* 0x0000000103037824 */ /* 0x000fe200078e0204 */
[----:B------:R-:W-:Y:S01]  /*10d0*/  LOP3.LUT R6, R6, 0xffffe000, RZ, 0xc0, !PT ;  /* 0xffffe00006067812 */ /* 0x000fe200078ec0ff */
[----:B------:R0:W-:Y:S01]  /*10e0*/  STL [R1+0xc], R2 ;  /* 0x00000c0201007387 */ /* 0x0001e20000100800 */
[----:B------:R-:W-:-:S02]  /*10f0*/  LOP3.LUT R13, R195, 0x38, R219, 0xf8, !PT ;  /* 0x00000038c30d7812 */ /* 0x000fc400078ef8db */
[----:B------:R-:W-:Y:S01]  /*1100*/  LOP3.LUT R8, R9, R198, RZ, 0x3c, !PT ;  /* 0x000000c609087212 */ /* 0x000fe200078e3cff */
[----:B------:R-:W-:Y:S01]  /*1110*/  IMAD R5, R197, 0x200, R6 ;  /* 0x00000200c5057824 */ /* 0x000fe200078e0206 */
[----:B------:R1:W-:Y:S01]  /*1120*/  STL [R1+0x40], R0 ;  /* 0x0000400001007387 */ /* 0x0003e20000100800 */
[----:B------:R-:W-:Y:S02]  /*1130*/  LOP3.LUT R13, R13, R232, RZ, 0x3c, !PT ;  /* 0x000000e80d0d7212 */ /* 0x000fe400078e3cff */
[----:B------:R-:W-:Y:S01]  /*1140*/  IMAD.IADD R5, R5, 0x1, R8 ;  /* 0x0000000105057824 */ /* 0x000fe200078e0208 */
[----:B------:R-:W-:Y:S02]  /*1150*/  LOP3.LUT R7, R7, 0x7ffffffc, RZ, 0xc0, !PT ;  /* 0x7ffffffc07077812 */ /* 0x000fe400078ec0ff */
[----:B0-----:R-:W-:Y:S02]  /*1160*/  LEA.HI R2, R215, R215, RZ, 0x1 ;  /* 0x000000d7d7027211 */ /* 0x001fe400078f08ff */
[----:B------:R-:W-:Y:S01]  /*1170*/  IADD3 R13, R13, R6, R199 ;  /* 0x000000060d0d7210 */ /* 0x000fe20007ffe0c7 */
[----:B------:R-:W-:Y:S01]  /*1180*/  IMAD.IADD R204, R226, 0x1, -R7 ;  /* 0x00000001e2cc7824 */ /* 0x000fe200078e0a07 */
[----:B------:R-:W-:-:S02]  /*1190*/  LOP3.LUT R2, R2, 0x1ffffffe, RZ, 0xc0, !PT ;  /* 0x1ffffffe02027812 */ /* 0x000fc400078ec0ff */
[----:B-1----:R-:W-:Y:S02]  /*11a0*/  LOP3.LUT R0, R195, 0x38, R18, 0xf8, !PT ;  /* 0x00000038c3007812 */ /* 0x002fe400078ef812 */
[----:B------:R-:W-:Y:S01]  /*11b0*/  SHF.R.S32.HI R237, RZ, 0x1f, R203 ;  /* 0x0000001fffed7819 */ /* 0x000fe200000114cb */
[----:B------:R-:W-:Y:S01]  /*11c0*/  IMAD.IADD R205, R215, 0x1, -R2 ;  /* 0x00000001d7cd7824 */ /* 0x000fe200078e0a02 */
[----:B------:R-:W-:Y:S02]  /*11d0*/  LOP3.LUT R0, R199, R0, R232, 0xf6, !PT ;  /* 0x00000000c7007212 */ /* 0x000fe400078ef6e8 */
[----:B------:R-:W-:Y:S01]  /*11e0*/  SHF.R.S32.HI R224, RZ, 0x1f, R193 ;  /* 0x0000001fffe07819 */ /* 0x000fe200000114c1 */
[----:B------:R-:W-:Y:S01]  /*11f0*/  IMAD R205, R205, 0x8, R234 ;  /* 0x00000008cdcd7824 */ /* 0x000fe200078e02ea */
        /* <DEDUP_REMOVED lines=12> */
.L_x_2932:
[----:B0-2-4-:R-:W0:Y:S01]  /*12c0*/  LDC.64 R2, c[0x0][0xc88] ;  /* 0x00032200ff027b82 */ /* 0x015e220000000a00 */
[----:B------:R-:W-:Y:S01]  /*12d0*/  ULDC.64 UR4, c[0x0][0xa28] ;  /* 0x00028a0000047ab9 */ /* 0x000fe20000000a00 */
[----:B------:R-:W-:Y:S01]  /*12e0*/  ULDC.64 UR8, c[0x0][0xa18] ;  /* 0x0002860000087ab9 */ /* 0x000fe20000000a00 */
[----:B------:R-:W-:Y:S01]  /*12f0*/  ULDC.64 UR6, c[0x0][0xa08] ;  /* 0x0002820000067ab9 */ /* 0x000fe20000000a00 */
[----:B0-----:R-:W-:-:S05]  /*1300*/  IMAD.WIDE R2, R27, 0x4, R2 ;  /* 0x000000041b027825 */ /* 0x001fca00078e0202 */
[----:B------:R-:W2:Y:S01]  /*1310*/  LDG.E R211, desc[UR60][R2.64] ;  /* 0x0000003c02d37981 */ /* 0x000ea2000c1e1900 */
        /* <DEDUP_REMOVED lines=20> */
[----:B------:R-:W-:Y:S01]  /*1460*/  @P1 IADD3.X R5, R210, UR9, RZ, P2, !PT ;  /* 0x00000009d2051c10 */ /* 0x000fe200097fe4ff */
[----:B------:R-:W-:Y:S02]  /*1470*/  ULDC.64 UR6, c[0x0][0xa20] ;  /* 0x0002880000067ab9 */ /* 0x000fe40000000a00 */
[----:B------:R0:W5:Y:S04]  /*1480*/  @P0 LDG.E R117, desc[UR60][R6.64] ;  /* 0x0000003c06750981 */ /* 0x000168000c1e1900 */
[----:B------:R0:W5:Y:S01]  /*1490*/  @P1 LDG.E R201, desc[UR60][R4.64] ;  /* 0x0000003c04c91981 */ /* 0x000162000c1e1900 */
[----:B------:R-:W-:-:S03]  /*14a0*/  UISETP.NE.U32.AND UP0, UPT, UR4, URZ, UPT ;  /* 0x0000003f0400728c */ /* 0x000fc6000bf05070 */
[----:B------:R-:W-:Y:S01]  /*14b0*/  ULDC UR4, c[0x0][0x424] ;  /* 0x0001090000047ab9 */ /* 0x000fe20000000800 */
[----:B------:R-:W-:Y:S01]  /*14c0*/  UISETP.NE.AND.EX UP0, UPT, UR5, URZ, UPT, UP0 ;  /* 0x0000003f0500728c */ /* 0x000fe2000bf05300 */
[----:B------:R-:W-:Y:S02]  /*14d0*/  ISETP.NE.U32.AND P2, PT, RZ, UR6, PT ;  /* 0x00000006ff007c0c */ /* 0x000fe4000bf45070 */
[----:B------:R-:W-:Y:S01]  /*14e0*/  ULDC UR5, c[0x0][0x2f0] ;  /* 0x0000bc0000057ab9 */ /* 0x000fe20000000800 */
[----:B------:R-:W-:Y:S01]  /*14f0*/  USEL UR4, UR4, 0x1, UP0 ;  /* 0x0000000104047887 */ /* 0x000fe20008000000 */
[----:B------:R-:W-:-:S03]  /*1500*/  ISETP.NE.AND.EX P2, PT, RZ, UR7, PT, P2 ;  /* 0x00000007ff007c0c */ /* 0x000fc6000bf45320 */
[----:B------:R-:W-:-:S03]  /*1510*/  UIMAD UR4, UR4, UR5, URZ ;  /* 0x00000005040472a4 */ /* 0x000fc6000f8e023f */
[----:B------:R-:W-:Y:S01]  /*1520*/  ULDC UR5, c[0x0][0x348] ;  /* 0x0000d20000057ab9 */ /* 0x000fe20000000800 */
[----:B------:R-:W-:Y:S02]  /*1530*/  IMAD.MOV.U32 R208, RZ, RZ, R26 ;  /* 0x000000ffffd07224 */ /* 0x000fe400078e001a */
[----:B------:R-:W-:Y:S01]  /*1540*/  IMAD.MOV.U32 R27, RZ, RZ, R211 ;  /* 0x000000ffff1b7224 */ /* 0x000fe200078e00d3 */
[----:B0--3--:R-:W-:Y:S06]  /*1550*/  @P1 BRA `(.L_x_2709) ;  /* 0x0000000000241947 */ /* 0x009fec0003800000 */
        /* <DEDUP_REMOVED lines=9> */
.L_x_2709:
[----:B------:R-:W-:Y:S02]  /*15f0*/  IMAD.U32 R24, RZ, RZ, UR5 ;  /* 0x00000005ff187e24 */ /* 0x000fe4000f8e00ff */
[----:B------:R-:W-:Y:S01]  /*1600*/  IMAD.U32 R28, RZ, RZ, UR4 ;  /* 0x00000004ff1c7e24 */ /* 0x000fe2000f8e00ff */
[----:B------:R-:W-:Y:S06]  /*1610*/  @!P2 BRA `(.L_x_2710) ;  /* 0x000000000010a947 */ /* 0x000fec0003800000 */
[----:B------:R-:W-:-:S04]  /*1620*/  IADD3 R2, P0, R209, UR6, RZ ;  /* 0x00000006d1027c10 */ /* 0x000fc8000ff1e0ff */
[----:B------:R-:W-:-:S05]  /*1630*/  IADD3.X R3, R210, UR7, RZ, P0, !PT ;  /* 0x00000007d2037c10 */ /* 0x000fca00087fe4ff */
[----:B------:R0:W5:Y:S01]  /*1640*/  LDG.E R28, desc[UR60][R2.64] ;  /* 0x0000003c021c7981 */ /* 0x000162000c1e1900 */
[----:B------:R-:W-:Y:S05]  /*1650*/  BRA `(.L_x_2711) ;  /* 0x0000000000107947 */ /* 0x000fea0003800000 */
.L_x_2710:
[----:B------:R-:W-:Y:S05]  /*1660*/  @!P0 BRA `(.L_x_2711) ;  /* 0x00000000000c8947 */ /* 0x000fea0003800000 */
[----:B------:R-:W2:Y:S04]  /*1670*/  LDG.E R3, desc[UR60][R6.64] ;  /* 0x0000003c06037981 */ /* 0x000ea8000c1e1900 */
[----:B------:R-:W2:Y:S02]  /*1680*/  LDG.E R28, desc[UR60][R6.64+0x4] ;  /* 0x0000043c061c7981 */ /* 0x000ea4000c1e1900 */
[----:B--2---:R-:W-:-:S07]  /*1690*/  IMAD.IADD R28, R28, 0x1, -R3 ;  /* 0x000000011c1c7824 */ /* 0x004fce00078e0a03 */
.L_x_2711:
[----:B------:R-:W-:Y:S01]  /*16a0*/  ULDC.64 UR4, c[0x0][0xa10] ;  /* 0x0002840000047ab9 */ /* 0x000fe20000000a00 */
[----:B------:R-:W1:Y:S01]  /*16b0*/  LDC R6, c[0x0][0x448] ;  /* 0x00011200ff067b82 */ /* 0x000e620000000800 */
[----:B------:R-:W-:-:S04]  /*16c0*/  ISETP.NE.U32.AND P0, PT, RZ, UR4, PT ;  /* 0x00000004ff007c0c */ /* 0x000fc8000bf05070 */
[----:B------:R-:W-:Y:S01]  /*16d0*/  ISETP.NE.AND.EX P0, PT, RZ, UR5, PT, P0 ;  /* 0x00000005ff007c0c */ /* 0x000fe2000bf05300 */
[----:B------:R-:W-:-:S12]  /*16e0*/  ULDC.64 UR4, c[0x0][0xa30] ;  /* 0x00028c0000047ab9 */ /* 0x000fd80000000a00 */
[----:B0-----:R-:W0:Y:S02]  /*16f0*/  @P0 LDC.64 R2, c[0x0][0xa10] ;  /* 0x00028400ff020b82 */ /* 0x001e240000000a00 */
[----:B0-----:R-:W-:-:S05]  /*1700*/  @P0 IMAD.WIDE R2, R27, 0x4, R2 ;  /* 0x000000041b020825 */ /* 0x001fca00078e0202 */
[----:B------:R-:W2:Y:S04]  /*1710*/  @P0 LDG.E R0, desc[UR60][R2.64] ;  /* 0x0000003c02000981 */ /* 0x000ea8000c1e1900 */
[----:B------:R0:W2:Y:S01]  /*1720*/  @P0 LDG.E R7, desc[UR60][R2.64+0x4] ;  /* 0x0000043c02070981 */ /* 0x0000a2000c1e1900 */
[----:B------:R-:W-:Y:S01]  /*1730*/  ISETP.NE.U32.AND P1, PT, RZ, UR4, PT ;  /* 0x00000004ff007c0c */ /* 0x000fe2000bf25070 */
[----:B-----5:R-:W-:-:S03]  /*1740*/  IMAD.MOV.U32 R144, RZ, RZ, R28 ;  /* 0x000000ffff907224 */ /* 0x020fc600078e001c */
[----:B------:R-:W-:-:S13]  /*1750*/  ISETP.NE.AND.EX P1, PT, RZ, UR5, PT, P1 ;  /* 0x00000005ff007c0c */ /* 0x000fda000bf25310 */
[----:B------:R-:W-:-:S04]  /*1760*/  @P1 IADD3 R4, P2, R209, UR4, RZ ;  /* 0x00000004d1041c10 */ /* 0x000fc8000ff5e0ff */
[----:B------:R-:W-:-:S05]  /*1770*/  @P1 IADD3.X R5, R210, UR5, RZ, P2, !PT ;  /* 0x00000005d2051c10 */ /* 0x000fca00097fe4ff */
[----:B------:R3:W5:Y:S01]  /*1780*/  @P1 LDG.E R144, desc[UR60][R4.64] ;  /* 0x0000003c04901981 */ /* 0x000762000c1e1900 */
[----:B-1----:R-:W-:Y:S01]  /*1790*/  ISETP.NE.AND P1, PT, R6, 0x1, PT ;  /* 0x000000010600780c */ /* 0x002fe20003f25270 */
[----:B------:R-:W-:Y:S01]  /*17a0*/  IMAD.SHL.U32 R200, R25, 0x80, RZ ;  /* 0x0000008019c87824 */ /* 0x000fe200078e00ff */
[----:B------:R-:W-:Y:S01]  /*17b0*/  PLOP3.LUT P2, PT, PT, PT, PT, 0x80, 0x0 ;  /* 0x000000000000781c */ /* 0x000fe20003f4f070 */
[----:B------:R-:W-:Y:S02]  /*17c0*/  IMAD.IADD R9, R28, 0x1, -R9 ;  /* 0x000000011c097824 */ /* 0x000fe400078e0a09 */
[----:B0-----:R-:W-:Y:S02]  /*17d0*/  VIADD R2, R200, 0x7f ;  /* 0x0000007fc8027836 */ /* 0x001fe40000000000 */
[----:B------:R-:W-:-:S05]  /*17e0*/  IMAD.MOV R120, RZ, RZ, -R9 ;  /* 0x000000ffff787224 */ /* 0x000fca00078e0a09 */
[----:B------:R-:W-:Y:S01]  /*17f0*/  VIMNMX R120, RZ, R120, !PT ;  /* 0x00000078ff787248 */ /* 0x000fe20007fe0100 */
[----:B------:R-:W0:Y:S08]  /*1800*/  @P1 LDC R11, c[0x0][0x44c] ;  /* 0x00011300ff0b1b82 */ /* 0x000e300000000800 */
[----:B------:R-:W1:Y:S01]  /*1810*/  @P1 LDC R3, c[0x0][0x450] ;  /* 0x00011400ff031b82 */ /* 0x000e620000000800 */
[----:B--2---:R-:W-:-:S02]  /*1820*/  @P0 IMAD.IADD R24, R7, 0x1, -R0 ;  /* 0x0000000107180824 */ /* 0x004fc400078e0a00 */
[----:B0-----:R-:W-:-:S04]  /*1830*/  @P1 IMAD.HI.U32 R0, R2, R11, RZ ;  /* 0x0000000b02001227 */ /* 0x001fc800078e00ff */
[----:B------:R-:W-:Y:S01]  /*1840*/  IMAD.IADD R202, R9, 0x1, R24 ;  /* 0x0000000109ca7824 */ /* 0x000fe200078e0218 */
[----:B-1----:R-:W-:-:S03]  /*1850*/  @P1 SHF.R.U32.HI R2, RZ, R3, R0 ;  /* 0x00000003ff021219 */ /* 0x002fc60000011600 */
[C---:B------:R-:W-:Y:S01]  /*1860*/  VIADD R0, R202.reuse, 0x7f ;  /* 0x0000007fca007836 */ /* 0x040fe20000000000 */
[----:B------:R-:W-:-:S04]  /*1870*/  IADD3 R149, R202, 0x80, -R201 ;  /* 0x00000080ca957810 */ /* 0x000fc80007ffe8c9 */
[----:B------:R-:W-:Y:S01]  /*1880*/  SHF.R.S32.HI R3, RZ, 0x1f, R0 ;  /* 0x0000001fff037819 */ /* 0x000fe20000011400 */
[----:B------:R-:W-:-:S03]  /*1890*/  IMAD.IADD R2, R149, 0x1, R2 ;  /* 0x0000000195027824 */ /* 0x000fc600078e0202 */
[----:B------:R-:W-:Y:S02]  /*18a0*/  LEA.HI R3, R3, R0, RZ, 0x7 ;  /* 0x0000000003037211 */ /* 0x000fe400078f38ff */
[----:B---3--:R-:W-:Y:S02]  /*18b0*/  SHF.R.S32.HI R5, RZ, 0x1f, R2 ;  /* 0x0000001fff057819 */ /* 0x008fe40000011402 */
[----:B------:R-:W-:Y:S02]  /*18c0*/  SHF.R.S32.HI R150, RZ, 0x7, R3 ;  /* 0x00000007ff967819 */ /* 0x000fe40000011403 */
[----:B------:R-:W-:-:S04]  /*18d0*/  LEA.HI R5, R5, R2, RZ, 0x7 ;  /* 0x0000000205057211 */ /* 0x000fc800078f38ff */
[----:B------:R-:W-:-:S04]  /*18e0*/  SHF.R.S32.HI R5, RZ, 0x7, R5 ;  /* 0x00000007ff057819 */ /* 0x000fc80000011405 */
[----:B------:R-:W-:-:S05]  /*18f0*/  VIMNMX R5, R150, R5, PT ;  /* 0x0000000596057248 */ /* 0x000fca0003fe0100 */
[----:B------:R-:W-:-:S05]  /*1900*/  IMAD R5, R5, 0x80, -R9 ;  /* 0x0000008005057824 */ /* 0x000fca00078e0a09 */
[----:B------:R-:W-:-:S04]  /*1910*/  VIMNMX R5, R5, R24, PT ;  /* 0x0000001805057248 */ /* 0x000fc80003fe0100 */
        /* <DEDUP_REMOVED lines=29> */
.L_x_2714:
[----:B------:R-:W-:Y:S05]  /*1af0*/  BSYNC B6 ;  /* 0x0000000000067941 */ /* 0x000fea0003800000 */
.L_x_2713:
        /* <DEDUP_REMOVED lines=20> */
.L_x_2716:
[----:B------:R-:W-:Y:S05]  /*1c40*/  BSYNC B6 ;  /* 0x0000000000067941 */ /* 0x000fea0003800000 */
.L_x_2715:
[----:B------:R-:W-:Y:S01]  /*1c50*/  ULDC.64 UR4, c[0x0][0x9f8] ;  /* 0x00027e0000047ab9 */ /* 0x000fe20000000a00 */
[----:B------:R-:W2:Y:S01]  /*1c60*/  LDL.LU R20, [R1+0x8] ;  /* 0x0000080001147983 */ /* 0x000ea20000300800 */
[----:B------:R-:W-:Y:S01]  /*1c70*/  ISETP.NE.U32.AND P0, PT, RZ, UR4, PT ;  /* 0x00000004ff007c0c */ /* 0x000fe2000bf05070 */
[----:B------:R-:W0:Y:S01]  /*1c80*/  LDC.64 R128, c[0x0][0x300] ;  /* 0x0000c000ff807b82 */ /* 0x000e220000000a00 */
[----:B------:R-:W-:Y:S01]  /*1c90*/  SHF.R.S32.HI R8, RZ, 0x1f, R26 ;  /* 0x0000001fff087819 */ /* 0x000fe2000001141a */
[----:B------:R-:W-:Y:S01]  /*1ca0*/  IMAD.IADD R117, R117, 0x1, R28 ;  /* 0x0000000175757824 */ /* 0x000fe200078e021c */
[----:B------:R-:W-:Y:S01]  /*1cb0*/  ISETP.NE.AND.EX P0, PT, RZ, UR5, PT, P0 ;  /* 0x00000005ff007c0c */ /* 0x000fe2000bf05300 */
[C---:B------:R-:W-:Y:S01]  /*1cc0*/  VIADD R3, R18.reuse, 0xa0 ;  /* 0x000000a012037836 */ /* 0x040fe20000000000 */
[----:B------:R-:W-:Y:S01]  /*1cd0*/  ULDC.64 UR6, c[0x0][0x330] ;  /* 0x0000cc0000067ab9 */ /* 0x000fe20000000a00 */
[C---:B------:R-:W-:Y:S01]  /*1ce0*/  VIADD R0, R18.reuse, 0x80 ;  /* 0x0000008012007836 */ /* 0x040fe20000000000 */
[----:B------:R-:W-:Y:S01]  /*1cf0*/  SHF.R.S32.HI R19, RZ, 0x1f, R18 ;  /* 0x0000001fff137819 */ /* 0x000fe20000011412 */
[----:B------:R-:W-:Y:S01]  /*1d00*/  VIADD R91, R18, 0x60 ;  /* 0x00000060125b7836 */ /* 0x000fe20000000000 */
[----:B------:R-:W1:Y:S07]  /*1d10*/  LDC.64 R28, c[0x0][0x408] ;  /* 0x00010200ff1c7b82 */ /* 0x000e6e0000000a00 */
[----:B------:R-:W-:Y:S01]  /*1d20*/  @P0 IADD3 R4, P1, R209, UR4, RZ ;  /* 0x00000004d1040c10 */ /* 0x000fe2000ff3e0ff */
[----:B------:R-:W-:Y:S01]  /*1d30*/  ULDC UR4, c[0x0][0x2f4] ;  /* 0x0000bd0000047ab9 */ /* 0x000fe20000000800 */
[----:B------:R-:W3:Y:S02]  /*1d40*/  LDC R119, c[0x0][0x3f4] ;  /* 0x0000fd00ff777b82 */ /* 0x000ee40000000800 */
[----:B------:R-:W-:-:S05]  /*1d50*/  @P0 IADD3.X R5, R210, UR5, RZ, P1, !PT ;  /* 0x00000005d2050c10 */ /* 0x000fca0008ffe4ff */
[----:B------:R4:W2:Y:S01]  /*1d60*/  @P0 LDG.E R27, desc[UR60][R4.64] ;  /* 0x0000003c041b0981 */ /* 0x0008a2000c1e1900 */
[----:B------:R-:W-:Y:S01]  /*1d70*/  ISETP.GE.AND P1, PT, R186, UR4, PT ;  /* 0x00000004ba007c0c */ /* 0x000fe2000bf26270 */
[----:B------:R-:W-:Y:S01]  /*1d80*/  IMAD R7, R8, UR6, RZ ;  /* 0x0000000608077c24 */ /* 0x000fe2000f8e02ff */
[----:B------:R-:W-:Y:S01]  /*1d90*/  ISETP.GE.AND P2, PT, R3, UR4, PT ;  /* 0x0000000403007c0c */ /* 0x000fe2000bf46270 */
[----:B------:R-:W-:Y:S01]  /*1da0*/  IMAD.WIDE.U32 R94, R26, UR6, R18 ;  /* 0x000000061a5e7c25 */ /* 0x000fe2000f8e0012 */
[----:B------:R-:W-:Y:S01]  /*1db0*/  ISETP.GE.AND P0, PT, R18, UR4, PT ;  /* 0x0000000412007c0c */ /* 0x000fe2000bf06270 */
[----:B------:R-:W3:Y:S01]  /*1dc0*/  S2R R151, SR_TID.X ;  /* 0x0000000000977919 */ /* 0x000ee20000002100 */
[----:B------:R-:W-:Y:S01]  /*1dd0*/  SHF.R.S32.HI R3, RZ, 0x1f, R117 ;  /* 0x0000001fff037819 */ /* 0x000fe20000011475 */
[----:B------:R-:W-:Y:S01]  /*1de0*/  IMAD R7, R26, UR7, R7 ;  /* 0x000000071a077c24 */ /* 0x000fe2000f8e0207 */
[----:B------:R-:W-:Y:S01]  /*1df0*/  ISETP.GE.AND P3, PT, R0, UR4, PT ;  /* 0x0000000400007c0c */ /* 0x000fe2000bf66270 */
[----:B------:R-:W-:Y:S01]  /*1e00*/  ULDC.64 UR6, c[0x0][0xa08] ;  /* 0x0002820000067ab9 */ /* 0x000fe20000000a00 */
[----:B----4-:R-:W-:Y:S01]  /*1e10*/  SEL R4, RZ, 0xffffffff, P1 ;  /* 0xffffffffff047807 */ /* 0x010fe20000800000 */
[-C--:B0-----:R-:W-:Y:S01]  /*1e20*/  IMAD R10, R3, R128.reuse, RZ ;  /* 0x00000080030a7224 */ /* 0x081fe200078e02ff */
[----:B------:R-:W-:Y:S01]  /*1e30*/  SEL R0, RZ, 0x1, P0 ;  /* 0x00000001ff007807 */ /* 0x000fe20000000000 */
[----:B------:R-:W-:Y:S01]  /*1e40*/  IMAD.IADD R95, R95, 0x1, R7 ;  /* 0x000000015f5f7824 */ /* 0x000fe200078e0207 */
[----:B------:R-:W-:Y:S01]  /*1e50*/  ISETP.GE.AND P0, PT, R187, UR4, PT ;  /* 0x00000004bb007c0c */ /* 0x000fe2000bf06270 */
[----:B------:R-:W-:Y:S01]  /*1e60*/  IMAD.SHL.U32 R5, R4, 0x2, RZ ;  /* 0x0000000204057824 */ /* 0x000fe200078e00ff */
[----:B------:R-:W-:Y:S01]  /*1e70*/  ISETP.GE.AND P1, PT, R91, UR4, PT ;  /* 0x000000045b007c0c */ /* 0x000fe2000bf26270 */
[----:B------:R-:W-:Y:S01]  /*1e80*/  IMAD R9, R117, R129, R10 ;  /* 0x0000008175097224 */ /* 0x000fe200078e020a */
[----:B------:R-:W-:Y:S01]  /*1e90*/  SEL R7, RZ, 0x4, P0 ;  /* 0x00000004ff077807 */ /* 0x000fe20000000000 */
[----:B------:R-:W-:Y:S01]  /*1ea0*/  ULDC.64 UR4, c[0x0][0x308] ;  /* 0x0000c20000047ab9 */ /* 0x000fe20000000a00 */
[----:B------:R-:W-:Y:S01]  /*1eb0*/  LOP3.LUT R0, R5, 0x2, R0, 0xe2, !PT ;  /* 0x0000000205007812 */ /* 0x000fe200078ee200 */
[----:B------:R-:W-:Y:S01]  /*1ec0*/  IMAD.WIDE.U32 R4, R117, R128, RZ ;  /* 0x0000008075047225 */ /* 0x000fe200078e00ff */
[----:B------:R-:W-:-:S02]  /*1ed0*/  SEL R6, RZ, 0x8, P1 ;  /* 0x00000008ff067807 */ /* 0x000fc40000800000 */
[----:B------:R-:W-:Y:S01]  /*1ee0*/  SEL R11, RZ, 0x10, P3 ;  /* 0x00000010ff0b7807 */ /* 0x000fe20001800000 */
[----:B------:R-:W-:Y:S01]  /*1ef0*/  IMAD.IADD R5, R5, 0x1, R9 ;  /* 0x0000000105057824 */ /* 0x000fe200078e0209 */
[----:B------:R-:W-:Y:S01]  /*1f00*/  LOP3.LUT R0, R6, R0, R7, 0xfe, !PT ;  /* 0x0000000006007212 */ /* 0x000fe200078efe07 */
[----:B------:R-:W-:Y:S01]  /*1f10*/  IMAD R7, R8, UR4, RZ ;  /* 0x0000000408077c24 */ /* 0x000fe2000f8e02ff */
[----:B------:R-:W-:Y:S01]  /*1f20*/  ISETP.NE.U32.AND P0, PT, RZ, UR6, PT ;  /* 0x00000006ff007c0c */ /* 0x000fe2000bf05070 */
[-C--:B-1----:R-:W-:Y:S01]  /*1f30*/  IMAD.WIDE.U32 R98, R184, R28.reuse, R18 ;  /* 0x0000001cb8627225 */ /* 0x082fe200078e0012 */
[----:B------:R-:W-:Y:S02]  /*1f40*/  LOP3.LUT R11, R0, R11, RZ, 0xfc, !PT ;  /* 0x0000000b000b7212 */ /* 0x000fe400078efcff */
[----:B------:R-:W-:Y:S01]  /*1f50*/  ISETP.NE.AND.EX P0, PT, RZ, UR7, PT, P0 ;  /* 0x00000007ff007c0c */ /* 0x000fe2000bf05300 */
[C---:B------:R-:W-:Y:S01]  /*1f60*/  IMAD R9, R26.reuse, UR5, R7 ;  /* 0x000000051a097c24 */ /* 0x040fe2000f8e0207 */
[----:B------:R-:W-:Y:S01]  /*1f70*/  SHF.R.S32.HI R146, RZ, 0x1f, R184 ;  /* 0x0000001fff927819 */ /* 0x000fe200000114b8 */
[----:B------:R-:W-:Y:S01]  /*1f80*/  IMAD.WIDE.U32 R6, R26, UR4, R4 ;  /* 0x000000041a067c25 */ /* 0x000fe2000f8e0004 */
[----:B------:R-:W-:Y:S01]  /*1f90*/  ULDC.64 UR4, c[0x0][0x310] ;  /* 0x0000c40000047ab9 */ /* 0x000fe20000000a00 */
[----:B------:R-:W0:Y:S01]  /*1fa0*/  LDC.64 R4, c[0x0][0x3f8] ;  /* 0x0000fe00ff047b82 */ /* 0x000e220000000a00 */
[--C-:B------:R-:W-:Y:S01]  /*1fb0*/  SHF.R.S32.HI R23, RZ, 0x1f, R22.reuse ;  /* 0x0000001fff177819 */ /* 0x100fe20000011416 */
[----:B------:R-:W-:Y:S01]  /*1fc0*/  IMAD.IADD R7, R7, 0x1, R9 ;  /* 0x0000000107077824 */ /* 0x000fe200078e0209 */
[-C--:B---3--:R-:W-:Y:S01]  /*1fd0*/  ISETP.GE.AND P4, PT, R187, R119.reuse, PT ;  /* 0x00000077bb00720c */ /* 0x088fe20003f86270 */
[-C--:B------:R-:W-:Y:S01]  /*1fe0*/  IMAD R8, R146, R28.reuse, RZ ;  /* 0x0000001c92087224 */ /* 0x080fe200078e02ff */
[----:B------:R-:W-:Y:S01]  /*1ff0*/  ISETP.GE.AND P1, PT, R186, R119, PT ;  /* 0x00000077ba00720c */ /* 0x000fe20003f26270 */
[----:B------:R-:W-:Y:S01]  /*2000*/  IMAD.WIDE.U32 R96, R184, R28, R22 ;  /* 0x0000001cb8607225 */ /* 0x000fe200078e0016 */
[----:B------:R-:W-:-:S02]  /*2010*/  LOP3.LUT P3, RZ, R225, 0x4, RZ, 0xc0, !PT ;  /* 0x00000004e1ff7812 */ /* 0x000fc4000786c0ff */
[----:B------:R-:W-:Y:S01]  /*2020*/  SHF.L.U64.HI R126, R128, 0x7, R129 ;  /* 0x00000007807e7819 */ /* 0x000fe20000010281 */
[----:B------:R-:W-:Y:S01]  /*2030*/  IMAD R13, R184, R29, R8 ;  /* 0x0000001db80d7224 */ /* 0x000fe200078e0208 */
[----:B------:R-:W-:Y:S01]  /*2040*/  SHF.L.U64.HI R30, R28, 0x6, R29 ;  /* 0x000000061c1e7819 */ /* 0x000fe2000001021d */
[----:B------:R-:W-:Y:S01]  /*2050*/  IMAD.MOV.U32 R121, RZ, RZ, 0x20 ;  /* 0x00000020ff797424 */ /* 0x000fe200078e00ff */
[----:B------:R-:W-:Y:S01]  /*2060*/  SHF.R.S32.HI R147, RZ, 0x1f, R214 ;  /* 0x0000001fff937819 */ /* 0x000fe200000114d6 */
[----:B------:R-:W-:Y:S01]  /*2070*/  IMAD.IADD R97, R97, 0x1, R13 ;  /* 0x0000000161617824 */ /* 0x000fe200078e020d */
[----:B------:R-:W-:Y:S01]  /*2080*/  LEA.HI R151, R151, 0x8, RZ, 0x19 ;  /* 0x0000000897977811 */ /* 0x000fe200078fc8ff */
[----:B------:R-:W-:Y:S01]  /*2090*/  IMAD.IADD R99, R13, 0x1, R99 ;  /* 0x000000010d637824 */ /* 0x000fe200078e0263 */
[----:B------:R-:W-:Y:S01]  /*20a0*/  SEL R121, R121, 0xffffffe0, !P3 ;  /* 0xffffffe079797807 */ /* 0x000fe20005800000 */
[----:B-----5:R-:W-:-:S04]  /*20b0*/  IMAD.WIDE.U32 R96, R144, R28, R96 ;  /* 0x0000001c90607225 */ /* 0x020fc800078e0060 */
[----:B------:R-:W-:Y:S01]  /*20c0*/  IMAD.WIDE.U32 R98, R144, R28, R98 ;  /* 0x0000001c90627225 */ /* 0x000fe200078e0062 */
[----:B0-----:R-:W-:-:S03]  /*20d0*/  SHF.L.U64.HI R127, R4, 0x7, R5 ;  /* 0x00000007047f7819 */ /* 0x001fc60000010205 */
[----:B------:R-:W-:Y:S01]  /*20e0*/  IMAD.WIDE.U32 R100, R184, R4, R22 ;  /* 0x00000004b8647225 */ /* 0x000fe200078e0016 */
[----:B------:R-:W-:-:S03]  /*20f0*/  SHF.L.U64.HI R104, R4, 0x6, R5 ;  /* 0x0000000604687819 */ /* 0x000fc60000010205 */
[----:B------:R-:W-:-:S04]  /*2100*/  IMAD.WIDE.U32 R102, R184, R4, R18 ;  /* 0x00000004b8667225 */ /* 0x000fc800078e0012 */
[C---:B------:R-:W-:Y:S02]  /*2110*/  IMAD.SHL.U32 R31, R128.reuse, 0x80, RZ ;  /* 0x00000080801f7824 */ /* 0x040fe400078e00ff */
[----:B------:R-:W-:Y:S02]  /*2120*/  IMAD.SHL.U32 R132, R128, 0x40, RZ ;  /* 0x0000004080847824 */ /* 0x000fe400078e00ff */
[----:B------:R-:W-:Y:S01]  /*2130*/  IMAD.SHL.U32 R105, R4, 0x40, RZ ;  /* 0x0000004004697824 */ /* 0x000fe200078e00ff */
[----:B--2---:R-:W-:-:S04]  /*2140*/  LOP3.LUT R20, R20, 0xfffffffe, RZ, 0xc0, !PT ;  /* 0xfffffffe14147812 */ /* 0x004fc800078ec0ff */
[----:B------:R-:W-:-:S05]  /*2150*/  @P4 LOP3.LUT R20, R20, 0x1, RZ, 0xfc, !PT ;  /* 0x0000000114144812 */ /* 0x000fca00078efcff */
[----:B------:R0:W-:Y:S01]  /*2160*/  STL [R1+0x8], R20 ;  /* 0x0000081401007387 */ /* 0x0001e20000100800 */
[----:B------:R-:W-:Y:S02]  /*2170*/  SHF.R.S32.HI R0, RZ, 0x1f, R27 ;  /* 0x0000001fff007819 */ /* 0x000fe4000001141b */
[----:B------:R-:W-:Y:S02]  /*2180*/  SEL R9, R27, RZ, !P0 ;  /* 0x000000ff1b097207 */ /* 0x000fe40004000000 */
[----:B------:R-:W-:-:S03]  /*2190*/  SEL R0, R0, RZ, !P0 ;  /* 0x000000ff00007207 */ /* 0x000fc60004000000 */
[----:B------:R-:W-:-:S04]  /*21a0*/  IMAD.WIDE.U32 R92, R9, UR4, R6 ;  /* 0x00000004095c7c25 */ /* 0x000fc8000f8e0006 */
[----:B------:R-:W-:Y:S02]  /*21b0*/  IMAD R10, R0, UR4, RZ ;  /* 0x00000004000a7c24 */ /* 0x000fe4000f8e02ff */
[----:B------:R-:W-:-:S04]  /*21c0*/  IMAD.WIDE.U32 R6, R184, R128, R18 ;  /* 0x00000080b8067225 */ /* 0x000fc800078e0012 */
[----:B------:R-:W-:Y:S01]  /*21d0*/  IMAD R89, R9, UR5, R10 ;  /* 0x0000000509597c24 */ /* 0x000fe2000f8e020a */
[----:B------:R-:W-:Y:S01]  /*21e0*/  ULDC.64 UR4, c[0x0][0x338] ;  /* 0x0000ce0000047ab9 */ /* 0x000fe20000000a00 */
[----:B------:R-:W-:Y:S01]  /*21f0*/  IMAD R10, R146, R128, RZ ;  /* 0x00000080920a7224 */ /* 0x000fe200078e02ff */
[----:B------:R-:W-:Y:S01]  /*2200*/  IADD3 R90, P0, R92, R6, RZ ;  /* 0x000000065c5a7210 */ /* 0x000fe20007f1e0ff */
[----:B------:R-:W-:Y:S02]  /*2210*/  IMAD.IADD R89, R93, 0x1, R89 ;  /* 0x000000015d597824 */ /* 0x000fe400078e0259 */
[----:B------:R-:W-:Y:S01]  /*2220*/  IMAD R10, R184, R129, R10 ;  /* 0x00000081b80a7224 */ /* 0x000fe200078e020a */
[----:B------:R-:W-:Y:S01]  /*2230*/  SHF.L.U64.HI R129, R128, 0x6, R129 ;  /* 0x0000000680817819 */ /* 0x000fe20000010281 */
[----:B------:R-:W-:Y:S01]  /*2240*/  IMAD R0, R0, UR4, RZ ;  /* 0x0000000400007c24 */ /* 0x000fe2000f8e02ff */
[----:B------:R-:W-:Y:S01]  /*2250*/  SHF.L.U64.HI R128, R28, 0x7, R29 ;  /* 0x000000071c807819 */ /* 0x000fe2000001021d */
[----:B------:R-:W-:Y:S01]  /*2260*/  IMAD.WIDE.U32 R94, R9, UR4, R94 ;  /* 0x00000004095e7c25 */ /* 0x000fe2000f8e005e */
[----:B------:R-:W-:-:S02]  /*2270*/  IADD3.X R88, R89, R7, R10, P0, !PT ;  /* 0x0000000759587210 */ /* 0x000fc400007fe40a */
[----:B------:R-:W-:Y:S01]  /*2280*/  ISETP.GE.AND P0, PT, R18, R119, PT ;  /* 0x000000771200720c */ /* 0x000fe20003f06270 */
[----:B------:R-:W-:Y:S01]  /*2290*/  IMAD R33, R9, UR5, R0 ;  /* 0x0000000509217c24 */ /* 0x000fe2000f8e0200 */
[C---:B------:R-:W-:Y:S01]  /*22a0*/  SEL R9, R119.reuse, RZ, P1 ;  /* 0x000000ff77097207 */ /* 0x040fe20000800000 */
[----:B------:R-:W-:Y:S01]  /*22b0*/  IMAD R0, R146, R4, RZ ;  /* 0x0000000492007224 */ /* 0x000fe200078e02ff */
[----:B------:R-:W-:-:S03]  /*22c0*/  SEL R7, R119, RZ, P0 ;  /* 0x000000ff77077207 */ /* 0x000fc60000000000 */
[----:B------:R-:W-:Y:S01]  /*22d0*/  IMAD R13, R184, R5, R0 ;  /* 0x00000005b80d7224 */ /* 0x000fe200078e0200 */
[----:B------:R-:W-:Y:S01]  /*22e0*/  SEL R0, R119, RZ, P4 ;  /* 0x000000ff77007207 */ /* 0x000fe20002000000 */
[----:B------:R-:W-:Y:S01]  /*22f0*/  IMAD.IADD R7, R18, 0x1, R7 ;  /* 0x0000000112077824 */ /* 0x000fe200078e0207 */
[----:B------:R-:W-:Y:S01]  /*2300*/  IADD3 R116, P4, R184, R117, RZ ;  /* 0x00000075b8747210 */ /* 0x000fe20007f9e0ff */
[----:B------:R-:W-:Y:S02]  /*2310*/  IMAD.IADD R9, R186, 0x1, R9 ;  /* 0x00000001ba097824 */ /* 0x000fe400078e0209 */
[----:B------:R-:W-:Y:S01]  /*2320*/  IMAD.IADD R8, R187, 0x1, R0 ;  /* 0x00000001bb087824 */ /* 0x000fe200078e0200 */
[----:B------:R-:W-:Y:S01]  /*2330*/  SHF.R.S32.HI R0, RZ, 0x1f, R7 ;  /* 0x0000001fff007819 */ /* 0x000fe20000011407 */
[----:B------:R-:W-:Y:S01]  /*2340*/  IMAD.IADD R101, R101, 0x1, R13 ;  /* 0x0000000165657824 */ /* 0x000fe200078e020d */
[----:B------:R-:W-:Y:S01]  /*2350*/  SHF.R.S32.HI R6, RZ, 0x1f, R9 ;  /* 0x0000001fff067819 */ /* 0x000fe20000011409 */
[----:B------:R-:W-:Y:S01]  /*2360*/  IMAD.IADD R103, R13, 0x1, R103 ;  /* 0x000000010d677824 */ /* 0x000fe200078e0267 */
[----:B------:R-:W-:Y:S01]  /*2370*/  SHF.R.S32.HI R15, RZ, 0x1f, R8 ;  /* 0x0000001fff0f7819 */ /* 0x000fe20000011408 */
[----:B------:R-:W-:Y:S01]  /*2380*/  IMAD.WIDE.U32 R100, R144, R4, R100 ;  /* 0x0000000490647225 */ /* 0x000fe200078e0064 */
[----:B------:R-:W-:-:S02]  /*2390*/  LEA.HI R14, R0, R7, RZ, 0x3 ;  /* 0x00000007000e7211 */ /* 0x000fc400078f18ff */
[----:B------:R-:W-:Y:S01]  /*23a0*/  LEA.HI R0, R0, R7, RZ, 0x6 ;  /* 0x0000000700007211 */ /* 0x000fe200078f30ff */
[----:B------:R-:W-:Y:S01]  /*23b0*/  IMAD.WIDE.U32 R102, R144, R4, R102 ;  /* 0x0000000490667225 */ /* 0x000fe200078e0066 */
[CC--:B------:R-:W-:Y:S02]  /*23c0*/  LEA.HI R12, R15.reuse, R8.reuse, RZ, 0x3 ;  /* 0x000000080f0c7211 */ /* 0x0c0fe400078f18ff */
[----:B------:R-:W-:Y:S01]  /*23d0*/  LEA.HI R15, R15, R8, RZ, 0x6 ;  /* 0x000000080f0f7211 */ /* 0x000fe200078f30ff */
[----:B------:R-:W-:Y:S01]  /*23e0*/  IMAD.SHL.U32 R0, R0, 0x80, RZ ;  /* 0x0000008000007824 */ /* 0x000fe200078e00ff */
[CC--:B------:R-:W-:Y:S01]  /*23f0*/  LEA.HI R13, R6.reuse, R9.reuse, RZ, 0x3 ;  /* 0x00000009060d7211 */ /* 0x0c0fe200078f18ff */
[----:B------:R-:W-:Y:S01]  /*2400*/  IMAD.SHL.U32 R119, R119, 0x2, RZ ;  /* 0x0000000277777824 */ /* 0x000fe200078e00ff */
[----:B------:R-:W-:Y:S01]  /*2410*/  LEA.HI R6, R6, R9, RZ, 0x6 ;  /* 0x0000000906067211 */ /* 0x000fe200078f30ff */
[----:B------:R-:W-:Y:S01]  /*2420*/  IMAD.SHL.U32 R10, R15, 0x80, RZ ;  /* 0x000000800f0a7824 */ /* 0x000fe200078e00ff */
[----:B------:R-:W-:Y:S01]  /*2430*/  LOP3.LUT R7, R196, 0x38, R14, 0xf8, !PT ;  /* 0x00000038c4077812 */ /* 0x000fe200078ef80e */
[----:B------:R-:W-:Y:S01]  /*2440*/  IMAD.X R117, R3, 0x1, R146, P4 ;  /* 0x0000000103757824 */ /* 0x000fe200020e0692 */
[----:B------:R-:W-:Y:S01]  /*2450*/  LOP3.LUT R15, R195, 0x38, R14, 0xf8, !PT ;  /* 0x00000038c30f7812 */ /* 0x000fe200078ef80e */
[----:B------:R-:W-:Y:S01]  /*2460*/  IMAD.SHL.U32 R8, R6, 0x80, RZ ;  /* 0x0000008006087824 */ /* 0x000fe200078e00ff */
[----:B------:R-:W-:-:S02]  /*2470*/  LOP3.LUT R0, R0, 0xffffe000, RZ, 0xc0, !PT ;  /* 0xffffe00000007812 */ /* 0x000fc400078ec0ff */
[----:B------:R-:W-:Y:S02]  /*2480*/  LOP3.LUT R6, R7, R198, RZ, 0x3c, !PT ;  /* 0x000000c607067212 */ /* 0x000fe400078e3cff */
[----:B------:R-:W-:Y:S01]  /*2490*/  LOP3.LUT R15, R15, R232, RZ, 0x3c, !PT ;  /* 0x000000e80f0f7212 */ /* 0x000fe200078e3cff */
[----:B------:R-:W-:Y:S01]  /*24a0*/  IMAD R143, R197, 0x200, R0 ;  /* 0x00000200c58f7824 */ /* 0x000fe200078e0200 */
[----:B------:R-:W-:Y:S02]  /*24b0*/  SHF.R.S32.HI R7, RZ, 0x1f, R144 ;  /* 0x0000001fff077819 */ /* 0x000fe40000011490 */
[----:B------:R-:W-:Y:S01]  /*24c0*/  IADD3 R141, R15, R0, R199 ;  /* 0x000000000f8d7210 */ /* 0x000fe20007ffe0c7 */
[----:B------:R-:W-:Y:S01]  /*24d0*/  IMAD.IADD R143, R143, 0x1, R6 ;  /* 0x000000018f8f7824 */ /* 0x000fe200078e0206 */
[----:B------:R-:W-:Y:S01]  /*24e0*/  LOP3.LUT R21, R196, 0x38, R12, 0xf8, !PT ;  /* 0x00000038c4157812 */ /* 0x000fe200078ef80c */
[C---:B------:R-:W-:Y:S01]  /*24f0*/  IMAD R0, R7.reuse, R28, RZ ;  /* 0x0000001c07007224 */ /* 0x040fe200078e02ff */
[----:B------:R-:W-:Y:S01]  /*2500*/  LOP3.LUT R10, R10, 0xffffe000, RZ, 0xc0, !PT ;  /* 0xffffe0000a0a7812 */ /* 0x000fe200078ec0ff */
[----:B------:R-:W-:Y:S01]  /*2510*/  IMAD R7, R7, R4, RZ ;  /* 0x0000000407077224 */ /* 0x000fe200078e02ff */
[----:B------:R-:W-:-:S02]  /*2520*/  LOP3.LUT R21, R21, R198, RZ, 0x3c, !PT ;  /* 0x000000c615157212 */ /* 0x000fc400078e3cff */
[--C-:B------:R-:W-:Y:S01]  /*2530*/  LOP3.LUT R9, R196, 0x38, R13.reuse, 0xf8, !PT ;  /* 0x00000038c4097812 */ /* 0x100fe200078ef80d */
[----:B------:R-:W-:Y:S01]  /*2540*/  IMAD R140, R197, 0x200, R10 ;  /* 0x00000200c58c7824 */ /* 0x000fe200078e020a */
[C---:B------:R-:W-:Y:S01]  /*2550*/  LOP3.LUT R25, R195.reuse, 0x38, R13, 0xf8, !PT ;  /* 0x00000038c3197812 */ /* 0x040fe200078ef80d */
[----:B------:R-:W-:Y:S01]  /*2560*/  IMAD R7, R144, R5, R7 ;  /* 0x0000000590077224 */ /* 0x000fe200078e0207 */
[----:B------:R-:W-:Y:S01]  /*2570*/  LOP3.LUT R5, R196, 0x18, R18, 0xf8, !PT ;  /* 0x00000018c4057812 */ /* 0x000fe200078ef812 */
[----:B------:R-:W-:Y:S01]  /*2580*/  IMAD.IADD R140, R140, 0x1, R21 ;  /* 0x000000018c8c7824 */ /* 0x000fe200078e0215 */
[----:B------:R-:W-:Y:S01]  /*2590*/  LOP3.LUT R8, R8, 0xffffe000, RZ, 0xc0, !PT ;  /* 0xffffe00008087812 */ /* 0x000fe200078ec0ff */
[----:B------:R-:W-:Y:S01]  /*25a0*/  IMAD R21, R144, R29, R0 ;  /* 0x0000001d90157224 */ /* 0x000fe200078e0200 */
[----:B------:R-:W-:Y:S01]  /*25b0*/  LOP3.LUT R27, R195, 0x38, R12, 0xf8, !PT ;  /* 0x00000038c31b7812 */ /* 0x000fe200078ef80c */
[----:B------:R-:W-:Y:S01]  /*25c0*/  IMAD.SHL.U32 R29, R28, 0x80, RZ ;  /* 0x000000801c1d7824 */ /* 0x000fe200078e00ff */
[-C--:B------:R-:W-:Y:S01]  /*25d0*/  LOP3.LUT R26, R5, R198.reuse, RZ, 0x3c, !PT ;  /* 0x000000c6051a7212 */ /* 0x080fe200078e3cff */
[----:B------:R-:W-:Y:S01]  /*25e0*/  IMAD R142, R197, 0x200, R8 ;  /* 0x00000200c58e7824 */ /* 0x000fe200078e0208 */
[----:B------:R-:W-:Y:S01]  /*25f0*/  SEL R0, RZ, 0x20, P2 ;  /* 0x00000020ff007807 */ /* 0x000fe20001000000 */
[----:B0-----:R-:W-:Y:S01]  /*2600*/  IMAD.IADD R20, R101, 0x1, R7 ;  /* 0x0000000165147824 */ /* 0x001fe200078e0207 */
[----:B------:R-:W-:Y:S01]  /*2610*/  LOP3.LUT R9, R9, R198, RZ, 0x3c, !PT ;  /* 0x000000c609097212 */ /* 0x000fe200078e3cff */
[----:B------:R-:W-:Y:S01]  /*2620*/  IMAD R26, R197, 0x200, R26 ;  /* 0x00000200c51a7824 */ /* 0x000fe200078e021a */
[-C--:B------:R-:W-:Y:S01]  /*2630*/  LOP3.LUT R25, R25, R232.reuse, RZ, 0x3c, !PT ;  /* 0x000000e819197212 */ /* 0x080fe200078e3cff */
[----:B------:R-:W-:Y:S01]  /*2640*/  IMAD.IADD R15, R7, 0x1, R103 ;  /* 0x00000001070f7824 */ /* 0x000fe200078e0267 */
[----:B------:R-:W-:Y:S01]  /*2650*/  LOP3.LUT R27, R27, R232, RZ, 0x3c, !PT ;  /* 0x000000e81b1b7212 */ /* 0x000fe200078e3cff */
[----:B------:R-:W-:Y:S01]  /*2660*/  IMAD.IADD R142, R142, 0x1, R9 ;  /* 0x000000018e8e7824 */ /* 0x000fe200078e0209 */
[----:B------:R-:W-:Y:S01]  /*2670*/  SHF.R.S32.HI R111, RZ, 0x3, R14 ;  /* 0x00000003ff6f7819 */ /* 0x000fe2000001140e */
[----:B------:R-:W-:Y:S01]  /*2680*/  IMAD.SHL.U32 R28, R28, 0x40, RZ ;  /* 0x000000401c1c7824 */ /* 0x000fe200078e00ff */
[----:B------:R-:W-:Y:S01]  /*2690*/  SHF.R.S32.HI R110, RZ, 0x3, R13 ;  /* 0x00000003ff6e7819 */ /* 0x000fe2000001140d */
[----:B------:R-:W-:Y:S01]  /*26a0*/  IMAD.IADD R133, R121, 0x1, R26 ;  /* 0x0000000179857824 */ /* 0x000fe200078e021a */
[----:B------:R-:W-:Y:S01]  /*26b0*/  SHF.R.S32.HI R109, RZ, 0x3, R12 ;  /* 0x00000003ff6d7819 */ /* 0x000fe2000001140c */
[----:B------:R-:W-:Y:S01]  /*26c0*/  IMAD.IADD R5, R95, 0x1, R33 ;  /* 0x000000015f057824 */ /* 0x000fe200078e0221 */
[----:B------:R-:W-:-:S02]  /*26d0*/  LOP3.LUT R14, R14, 0xfffffff8, RZ, 0xc0, !PT ;  /* 0xfffffff80e0e7812 */ /* 0x000fc400078ec0ff */
[----:B------:R-:W-:Y:S02]  /*26e0*/  LOP3.LUT R13, R13, 0xfffffff8, RZ, 0xc0, !PT ;  /* 0xfffffff80d0d7812 */ /* 0x000fe400078ec0ff */
[----:B------:R-:W-:Y:S02]  /*26f0*/  LOP3.LUT R12, R12, 0xfffffff8, RZ, 0xc0, !PT ;  /* 0xfffffff80c0c7812 */ /* 0x000fe400078ec0ff */
[----:B------:R-:W-:Y:S02]  /*2700*/  LOP3.LUT R0, R11, R0, RZ, 0xfc, !PT ;  /* 0x000000000b007212 */ /* 0x000fe400078efcff */
[----:B------:R-:W-:Y:S01]  /*2710*/  IADD3 R139, R25, R8, R199 ;  /* 0x00000008198b7210 */ /* 0x000fe20007ffe0c7 */
[----:B------:R-:W-:Y:S01]  /*2720*/  IMAD.IADD R25, R97, 0x1, R21 ;  /* 0x0000000161197824 */ /* 0x000fe200078e0215 */
[----:B------:R-:W-:Y:S01]  /*2730*/  IADD3 R138, R27, R10, R199 ;  /* 0x0000000a1b8a7210 */ /* 0x000fe20007ffe0c7 */
[----:B------:R-:W-:Y:S01]  /*2740*/  IMAD.SHL.U32 R27, R4, 0x80, RZ ;  /* 0x00000080041b7824 */ /* 0x000fe200078e00ff */
[----:B------:R-:W-:Y:S01]  /*2750*/  LOP3.LUT R11, R11, 0x1, RZ, 0xc0, !PT ;  /* 0x000000010b0b7812 */ /* 0x000fe200078ec0ff */
[----:B------:R-:W-:Y:S01]  /*2760*/  IMAD.IADD R21, R21, 0x1, R99 ;  /* 0x0000000115157824 */ /* 0x000fe200078e0263 */
[----:B------:R-:W-:-:S02]  /*2770*/  SHF.R.S32.HI R108, RZ, 0x1f, R14 ;  /* 0x0000001fff6c7819 */ /* 0x000fc4000001140e */
[----:B------:R-:W-:Y:S02]  /*2780*/  SHF.R.S32.HI R107, RZ, 0x1f, R13 ;  /* 0x0000001fff6b7819 */ /* 0x000fe4000001140d */
[----:B------:R-:W-:Y:S02]  /*2790*/  SHF.R.S32.HI R106, RZ, 0x1f, R12 ;  /* 0x0000001fff6a7819 */ /* 0x000fe4000001140c */
[C---:B------:R-:W-:Y:S02]  /*27a0*/  LOP3.LUT R10, R0.reuse, 0x2, RZ, 0xc0, !PT ;  /* 0x00000002000a7812 */ /* 0x040fe400078ec0ff */
[C---:B------:R-:W-:Y:S02]  /*27b0*/  LOP3.LUT R9, R0.reuse, 0x4, RZ, 0xc0, !PT ;  /* 0x0000000400097812 */ /* 0x040fe400078ec0ff */
[C---:B------:R-:W-:Y:S02]  /*27c0*/  LOP3.LUT R8, R0.reuse, 0x8, RZ, 0xc0, !PT ;  /* 0x0000000800087812 */ /* 0x040fe400078ec0ff */
[----:B------:R-:W-:-:S02]  /*27d0*/  LOP3.LUT R7, R0, 0x10, RZ, 0xc0, !PT ;  /* 0x0000001000077812 */ /* 0x000fc400078ec0ff */
[----:B------:R-:W-:-:S07]  /*27e0*/  LOP3.LUT R6, R0, 0x20, RZ, 0xc0, !PT ;  /* 0x0000002000067812 */ /* 0x000fce00078ec0ff */
.L_x_2816:
        /* <DEDUP_REMOVED lines=20> */
[----:B------:R-:W-:Y:S02]  /*2930*/  LEA.HI.X R45, R3, R115, R4, 0x1, P2 ;  /* 0x00000073032d7211 */ /* 0x000fe400010f0c04 */
[----:B-1----:R-:W-:-:S02]  /*2940*/  ISETP.GE.AND P2, PT, R118, 0x1, PT ;  /* 0x000000017600780c */ /* 0x002fc40003f46270 */
[----:B------:R-:W-:Y:S01]  /*2950*/  LEA.HI.X R41, R0, R115, R2, 0x1, P5 ;  /* 0x0000007300297211 */ /* 0x000fe200028f0c02 */
[----:B------:R-:W-:Y:S02]  /*2960*/  IMAD R0, R17, 0x6000, R26 ;  /* 0x0000600011007824 */ /* 0x000fe400078e021a */
[----:B------:R-:W-:Y:S02]  /*2970*/  IMAD.MOV.U32 R2, RZ, RZ, R32 ;  /* 0x000000ffff027224 */ /* 0x000fe400078e0020 */
        /* <DEDUP_REMOVED lines=9> */
[C---:B------:R-:W-:Y:S02]  /*2a10*/  IMAD R33, R34.reuse, R29, R4 ;  /* 0x0000001d22217224 */ /* 0x040fe400078e0204 */
[----:B------:R-:W-:Y:S02]  /*2a20*/  IMAD R3, R34, R27, R0 ;  /* 0x0000001b22037224 */ /* 0x000fe400078e0200 */
[----:B------:R-:W-:Y:S02]  /*2a30*/  IMAD R4, R2, -0x80, R24 ;  /* 0xffffff8002047824 */ /* 0x000fe400078e0218 */
[----:B------:R-:W-:-:S03]  /*2a40*/  IMAD.WIDE.U32 R82, R27, R32, RZ ;  /* 0x000000201b527225 */ /* 0x000fc600078e00ff */
[----:B------:R-:W-:Y:S01]  /*2a50*/  VIMNMX R4, R4, 0x80, PT ;  /* 0x0000008004047848 */ /* 0x000fe20003fe0100 */
        /* <DEDUP_REMOVED lines=22> */
[----:B0-----:R-:W-:Y:S01]  /*2bc0*/  IADD3 R35, P2, R96, R80, RZ ;  /* 0x0000005060237210 */ /* 0x001fe20007f5e0ff */
[----:B------:R-:W-:Y:S01]  /*2bd0*/  ULDC.64 UR6, c[0x0][0x400] ;  /* 0x0001000000067ab9 */ /* 0x000fe20000000a00 */
[----:B------:R-:W-:Y:S01]  /*2be0*/  CS2R R122, SRZ ;  /* 0x00000000007a7805 */ /* 0x000fe2000001ff00 */
[----:B------:R-:W-:Y:S01]  /*2bf0*/  IMAD.X R34, R0, 0x1, R20, P4 ;  /* 0x0000000100227824 */ /* 0x000fe200020e0614 */
[----:B------:R-:W-:Y:S01]  /*2c00*/  LEA R32, P4, R33, UR4, 0x1 ;  /* 0x0000000421207c11 */ /* 0x000fe2000f8808ff */
[----:B------:R-:W-:Y:S01]  /*2c10*/  IMAD.X R38, R3, 0x1, R25, P2 ;  /* 0x0000000103267824 */ /* 0x000fe200010e0619 */
[----:B------:R-:W-:Y:S02]  /*2c20*/  ISETP.GE.AND P2, PT, R22, R118, PT ;  /* 0x000000761600720c */ /* 0x000fe40003f46270 */
[----:B------:R-:W-:-:S02]  /*2c30*/  CS2R R86, SRZ ;  /* 0x0000000000567805 */ /* 0x000fc4000001ff00 */
[----:B------:R-:W-:Y:S02]  /*2c40*/  LEA.HI.X R33, R33, UR5, R34, 0x1, P4 ;  /* 0x0000000521217c11 */ /* 0x000fe4000a0f0c22 */
[----:B------:R-:W-:Y:S02]  /*2c50*/  CS2R R124, SRZ ;  /* 0x00000000007c7805 */ /* 0x000fe4000001ff00 */
[C---:B------:R-:W-:Y:S02]  /*2c60*/  LEA R34, P4, R35.reuse, UR6, 0x1 ;  /* 0x0000000623227c11 */ /* 0x040fe4000f8808ff */
[----:B------:R-:W-:Y:S02]  /*2c70*/  CS2R R114, SRZ ;  /* 0x0000000000727805 */ /* 0x000fe4000001ff00 */
        /* <DEDUP_REMOVED lines=26> */
.L_x_2721:
[----:B------:R-:W-:Y:S05]  /*2e20*/  BSYNC B1 ;  /* 0x0000000000017941 */ /* 0x000fea0003800000 */
.L_x_2720:
        /* <DEDUP_REMOVED lines=26> */
[----:B------:R-:W-:-:S04]  /*2fd0*/  LEA R34, P2, R80, UR6, 0x1 ;  /* 0x0000000650227c11 */ /* 0x000fc8000f8408ff */
[----:B0-----:R-:W-:Y:S02]  /*2fe0*/  LEA.HI.X R35, R80, UR7, R3, 0x1, P2 ;  /* 0x0000000750237c11 */ /* 0x001fe400090f0c03 */
        /* <DEDUP_REMOVED lines=28> */
.L_x_2723:
[----:B------:R-:W-:Y:S05]  /*31b0*/  BSYNC B1 ;  /* 0x0000000000017941 */ /* 0x000fea0003800000 */
.L_x_2722:
[----:B------:R-:W3:Y:S01]  /*31c0*/  LDL R0, [R1+0xc] ;  /* 0x00000c0001007983 */ /* 0x000ee20000100800 */
        /* <DEDUP_REMOVED lines=56> */
[----:B------:R-:W-:-:S05]  /*3550*/  IMAD.MOV.U32 R32, RZ, RZ, R48 ;  /* 0x000000ffff207224 */ /* 0x000fca00078e0030 */
[----:B------:R-:W-:Y:S01]  /*3560*/  PRMT R134, R32, 0x7610, R134 ;  /* 0x0000761020867816 */ /* 0x000fe20000000086 */
[----:B------:R-:W-:-:S05]  /*3570*/  IMAD.MOV.U32 R32, RZ, RZ, R53 ;  /* 0x000000ffff207224 */ /* 0x000fca00078e0035 */
[----:B------:R-:W-:Y:S01]  /*3580*/  PRMT R148, R32, 0x7610, R148 ;  /* 0x0000761020947816 */ /* 0x000fe20000000094 */
[----:B------:R-:W-:-:S05]  /*3590*/  IMAD.MOV.U32 R32, RZ, RZ, R61 ;  /* 0x000000ffff207224 */ /* 0x000fca00078e003d */
[----:B------:R-:W-:Y:S02]  /*35a0*/  PRMT R173, R32, 0x7610, R173 ;  /* 0x0000761020ad7816 */ /* 0x000fe400000000ad */
[----:B---3--:R-:W-:Y:S01]  /*35b0*/  R2UR UR4, R0 ;  /* 0x00000000000472ca */ /* 0x008fe200000e0000 */
[----:B------:R-:W-:-:S05]  /*35c0*/  IMAD.MOV.U32 R0, RZ, RZ, R70 ;  /* 0x000000ffff007224 */ /* 0x000fca00078e0046 */
[----:B------:R-:W-:Y:S01]  /*35d0*/  PRMT R179, R0, 0x7610, R179 ;  /* 0x0000761000b37816 */ /* 0x000fe200000000b3 */
[----:B------:R-:W-:-:S05]  /*35e0*/  IMAD.MOV.U32 R0, RZ, RZ, R75 ;  /* 0x000000ffff007224 */ /* 0x000fca00078e004b */
[----:B------:R-:W-:Y:S01]  /*35f0*/  PRMT R181, R0, 0x7610, R181 ;  /* 0x0000761000b57816 */ /* 0x000fe200000000b5 */
[----:B------:R-:W-:Y:S01]  /*3600*/  IMAD.MOV.U32 R0, RZ, RZ, R87 ;  /* 0x000000ffff007224 */ /* 0x000fe200078e0057 */
[----:B------:R-:W-:-:S04]  /*3610*/  UISETP.NE.AND UP0, UPT, UR4, 0x3, UPT ;  /* 0x000000030400788c */ /* 0x000fc8000bf05270 */
[----:B------:R-:W-:Y:S01]  /*3620*/  PRMT R213, R0, 0x7610, R213 ;  /* 0x0000761000d57816 */ /* 0x000fe200000000d5 */
[----:B------:R-:W-:Y:S01]  /*3630*/  IMAD.MOV.U32 R0, RZ, RZ, R69 ;  /* 0x000000ffff007224 */ /* 0x000fe200078e0045 */
[----:B------:R-:W-:-:S04]  /*3640*/  PLOP3.LUT P2, PT, PT, PT, UP0, 0x80, 0x0 ;  /* 0x000000000000781c */ /* 0x000fc80003f4f008 */
[----:B------:R-:W-:Y:S01]  /*3650*/  PRMT R167, R0, 0x7610, R167 ;  /* 0x0000761000a77816 */ /* 0x000fe200000000a7 */
[----:B------:R-:W-:-:S05]  /*3660*/  IMAD.MOV.U32 R0, RZ, RZ, R77 ;  /* 0x000000ffff007224 */ /* 0x000fca00078e004d */
[----:B------:R-:W-:Y:S01]  /*3670*/  PRMT R83, R83, 0x5410, R0 ;  /* 0x0000541053537816 */ /* 0x000fe20000000000 */
[----:B------:R-:W-:-:S03]  /*3680*/  IMAD.MOV.U32 R0, RZ, RZ, R115 ;  /* 0x000000ffff007224 */ /* 0x000fc600078e0073 */
[----:B------:R-:W-:Y:S01]  /*3690*/  PRMT R83, R33, 0x7610, R83 ;  /* 0x0000761021537816 */ /* 0x000fe20000000053 */
[----:B------:R-:W-:Y:S01]  /*36a0*/  IMAD.MOV.U32 R33, RZ, RZ, R60 ;  /* 0x000000ffff217224 */ /* 0x000fe200078e003c */
[----:B------:R-:W-:Y:S01]  /*36b0*/  PRMT R135, R135, 0x5410, R0 ;  /* 0x0000541087877816 */ /* 0x000fe20000000000 */
[----:B------:R-:W-:-:S03]  /*36c0*/  IMAD.MOV.U32 R0, RZ, RZ, R50 ;  /* 0x000000ffff007224 */ /* 0x000fc600078e0032 */
[----:B------:R-:W-:Y:S01]  /*36d0*/  PRMT R135, R3, 0x7610, R135 ;  /* 0x0000761003877816 */ /* 0x000fe20000000087 */
[----:B------:R-:W-:Y:S01]  /*36e0*/  IMAD.MOV.U32 R3, RZ, RZ, R56 ;  /* 0x000000ffff037224 */ /* 0x000fe200078e0038 */
[----:B------:R-:W-:Y:S01]  /*36f0*/  PRMT R136, R0, 0x7610, R136 ;  /* 0x0000761000887816 */ /* 0x000fe20000000088 */
[----:B------:R-:W-:Y:S01]  /*3700*/  IMAD.MOV.U32 R0, RZ, RZ, R58 ;  /* 0x000000ffff007224 */ /* 0x000fe200078e003a */
[----:B------:R-:W-:Y:S02]  /*3710*/  PRMT R172, R33, 0x7610, R172 ;  /* 0x0000761021ac7816 */ /* 0x000fe400000000ac */
[----:B------:R-:W-:Y:S01]  /*3720*/  PRMT R169, R3, 0x7610, R169 ;  /* 0x0000761003a97816 */ /* 0x000fe200000000a9 */
[----:B------:R-:W-:Y:S01]  /*3730*/  IMAD.MOV.U32 R3, RZ, RZ, R64 ;  /* 0x000000ffff037224 */ /* 0x000fe200078e0040 */
[----:B------:R-:W-:Y:S01]  /*3740*/  PRMT R154, R0, 0x7610, R154 ;  /* 0x00007610009a7816 */ /* 0x000fe2000000009a */
[----:B------:R-:W-:-:S03]  /*3750*/  IMAD.MOV.U32 R0, RZ, RZ, R38 ;  /* 0x000000ffff007224 */ /* 0x000fc600078e0026 */
[----:B------:R-:W-:Y:S02]  /*3760*/  PRMT R174, R3, 0x7610, R174 ;  /* 0x0000761003ae7816 */ /* 0x000fe400000000ae */
[----:B------:R-:W-:Y:S01]  /*3770*/  PRMT R82, R0, 0x7610, R82 ;  /* 0x0000761000527816 */ /* 0x000fe20000000052 */
[----:B------:R-:W-:-:S05]  /*3780*/  IMAD.MOV.U32 R0, RZ, RZ, R52 ;  /* 0x000000ffff007224 */ /* 0x000fca00078e0034 */
[----:B------:R-:W-:Y:S01]  /*3790*/  PRMT R145, R0, 0x7610, R145 ;  /* 0x0000761000917816 */ /* 0x000fe20000000091 */
[----:B------:R-:W-:-:S05]  /*37a0*/  IMAD.MOV.U32 R0, RZ, RZ, R57 ;  /* 0x000000ffff007224 */ /* 0x000fca00078e0039 */
[----:B------:R-:W-:Y:S01]  /*37b0*/  PRMT R171, R0, 0x7610, R171 ;  /* 0x0000761000ab7816 */ /* 0x000fe200000000ab */
[----:B------:R-:W-:-:S05]  /*37c0*/  IMAD.MOV.U32 R0, RZ, RZ, R65 ;  /* 0x000000ffff007224 */ /* 0x000fca00078e0041 */
[----:B------:R-:W-:Y:S01]  /*37d0*/  PRMT R175, R0, 0x7610, R175 ;  /* 0x0000761000af7816 */ /* 0x000fe200000000af */
[----:B------:R-:W-:Y:S06]  /*37e0*/  @!P2 BRA `(.L_x_2724) ;  /* 0x000000000004a947 */ /* 0x000fec0003800000 */
[----:B------:R-:W-:Y:S01]  /*37f0*/  BPT.TRAP 0x1 ;  /* 0x000000040000795c */ /* 0x000fe20000300000 */
.L_x_2724:
[----:B------:R-:W-:Y:S01]  /*3800*/  IMAD R3, R17, 0x8, R16 ;  /* 0x0000000811037824 */ /* 0x000fe200078e0210 */
[----:B------:R-:W-:Y:S01]  /*3810*/  SHF.L.U32 R0, R189, 0x1f, RZ ;  /* 0x0000001fbd007819 */ /* 0x000fe200000006ff */
[----:B------:R-:W-:Y:S03]  /*3820*/  BSSY B1, `(.L_x_2725) ;  /* 0x0000003000017945 */ /* 0x000fe60003800000 */
[----:B------:R-:W1:Y:S02]  /*3830*/  SYNCS.PHASECHK.TRANS64.TRYWAIT P5, [R3+URZ+0x34890], R0 ;  /* 0x03489000030075a7 */ /* 0x000e6400080a017f */
[----:B-1----:R-:W-:Y:S05]  /*3840*/  @!P5 BRA `(.L_x_2726) ;  /* 0x0000022c00c0d947 */ /* 0x002fea0003800000 */
.L_x_3097:
[----:B------:R-:W-:Y:S05]  /*3850*/  BSYNC B1 ;  /* 0x0000000000017941 */ /* 0x000fea0003800000 */
.L_x_2725:
        /* <DEDUP_REMOVED lines=54> */
.L_x_2732:
[----:B------:R-:W-:Y:S05]  /*3bc0*/  BSYNC B3 ;  /* 0x0000000000037941 */ /* 0x000fea0003800000 */
.L_x_2731:
[----:B--2---:R2:W-:Y:S02]  /*3bd0*/  STG.E.128 desc[UR60][R44.64], R32 ;  /* 0x000000202c007986 */ /* 0x0045e4000c101d3c */
.L_x_2730:
[----:B------:R-:W-:Y:S05]  /*3be0*/  BSYNC B2 ;  /* 0x0000000000027941 */ /* 0x000fea0003800000 */
.L_x_2729:
        /* <DEDUP_REMOVED lines=52> */
.L_x_2736:
[----:B------:R-:W-:Y:S05]  /*3f30*/  BSYNC B3 ;  /* 0x0000000000037941 */ /* 0x000fea0003800000 */
.L_x_2735:
[----:B--2---:R3:W-:Y:S02]  /*3f40*/  STG.E.128 desc[UR60][R44.64+0x40], R32 ;  /* 0x000040202c007986 */ /* 0x0047e4000c101d3c */
.L_x_2734:
[----:B------:R-:W-:Y:S05]  /*3f50*/  BSYNC B2 ;  /* 0x0000000000027941 */ /* 0x000fea0003800000 */
.L_x_2733:
        /* <DEDUP_REMOVED lines=52> */
.L_x_2740:
[----:B------:R-:W-:Y:S05]  /*42a0*/  BSYNC B3 ;  /* 0x0000000000037941 */ /* 0x000fea0003800000 */
.L_x_2739:
[----:B--2---:R4:W-:Y:S02]  /*42b0*/  STG.E.128 desc[UR60][R44.64+0x80], R32 ;  /* 0x000080202c007986 */ /* 0x0049e4000c101d3c */
.L_x_2738:
[----:B------:R-:W-:Y:S05]  /*42c0*/  BSYNC B2 ;  /* 0x0000000000027941 */ /* 0x000fea0003800000 */
.L_x_2737:
        /* <DEDUP_REMOVED lines=52> */
.L_x_2744:
[----:B------:R-:W-:Y:S05]  /*4610*/  BSYNC B3 ;  /* 0x0000000000037941 */ /* 0x000fea0003800000 */
.L_x_2743:
[----:B--2---:R0:W-:Y:S02]  /*4620*/  STG.E.128 desc[UR60][R44.64+0xc0], R32 ;  /* 0x0000c0202c007986 */ /* 0x0041e4000c101d3c */
.L_x_2742:
[----:B------:R-:W-:Y:S05]  /*4630*/  BSYNC B2 ;  /* 0x0000000000027941 */ /* 0x000fea0003800000 */
.L_x_2741:
        /* <DEDUP_REMOVED lines=53> */
.L_x_2748:
[----:B------:R-:W-:Y:S05]  /*4990*/  BSYNC B3 ;  /* 0x0000000000037941 */ /* 0x000fea0003800000 */
.L_x_2747:
[----:B--2---:R0:W-:Y:S02]  /*49a0*/  STG.E.128 desc[UR60][R44.64+0x100], R32 ;  /* 0x000100202c007986 */ /* 0x0041e4000c101d3c */
.L_x_2746:
[----:B------:R-:W-:Y:S05]  /*49b0*/  BSYNC B2 ;  /* 0x0000000000027941 */ /* 0x000fea0003800000 */
.L_x_2745:
        /* <DEDUP_REMOVED lines=51> */
.L_x_2750:
[----:B------:R-:W-:Y:S05]  /*4cf0*/  BSYNC B2 ;  /* 0x0000000000027941 */ /* 0x000fea0003800000 */
.L_x_2749:
[----:B--2---:R0:W-:Y:S02]  /*4d00*/  STG.E.128 desc[UR60][R44.64+0x140], R32 ;  /* 0x000140202c007986 */ /* 0x0041e4000c101d3c */
.L_x_2728:
[----:B------:R-:W-:Y:S05]  /*4d10*/  BSYNC B1 ;  /* 0x0000000000017941 */ /* 0x000fea0003800000 */
.L_x_2727:
        /* <DEDUP_REMOVED lines=52> */
.L_x_2755:
[----:B------:R-:W-:Y:S05]  /*5060*/  BSYNC B2 ;  /* 0x0000000000027941 */ /* 0x000fea0003800000 */
.L_x_2754:
[----:B--2---:R0:W-:Y:S02]  /*5070*/  STG.E.128 desc[UR60][R40.64], R32 ;  /* 0x0000002028007986 */ /* 0x0041e4000c101d3c */
.L_x_2753:
[----:B------:R-:W-:Y:S05]  /*5080*/  BSYNC B1 ;  /* 0x0000000000017941 */ /* 0x000fea0003800000 */
.L_x_2752:
        /* <DEDUP_REMOVED lines=53> */
.L_x_2759:
[----:B------:R-:W-:Y:S05]  /*53e0*/  BSYNC B2 ;  /* 0x0000000000027941 */ /* 0x000fea0003800000 */
.L_x_2758:
[----:B--2---:R0:W-:Y:S02]  /*53f0*/  STG.E.128 desc[UR60][R40.64+0x40], R32 ;  /* 0x0000402028007986 */ /* 0x0041e4000c101d3c */
.L_x_2757:
[----:B------:R-:W-:Y:S05]  /*5400*/  BSYNC B1 ;  /* 0x0000000000017941 */ /* 0x000fea0003800000 */
.L_x_2756:
        /* <DEDUP_REMOVED lines=53> */
.L_x_2763:
[----:B------:R-:W-:Y:S05]  /*5760*/  BSYNC B2 ;  /* 0x0000000000027941 */ /* 0x000fea0003800000 */
.L_x_2762:
[----:B--2---:R0:W-:Y:S02]  /*5770*/  STG.E.128 desc[UR60][R40.64+0x80], R32 ;  /* 0x0000802028007986 */ /* 0x0041e4000c101d3c */
.L_x_2761:
[----:B------:R-:W-:Y:S05]  /*5780*/  BSYNC B1 ;  /* 0x0000000000017941 */ /* 0x000fea0003800000 */
.L_x_2760:
        /* <DEDUP_REMOVED lines=31> */
[----:B------:R-:W-:Y:S01]  /*5980*/  LOP3.LUT R148, R148, 0xffff0000, RZ, 0xc0, !PT ;  /* 0xffff000094947812 */ /* 0x000fe200078ec0ff */
[-C--:B------:R-:W-:Y:S01]  /*5990*/  FMUL.FTZ R45, R45, R53.reuse ;  /* 0x000000352d2d7220 */ /* 0x080fe20000410000 */
[----:B------:R-:W-:Y:S01]  /*59a0*/  LOP3.LUT R137, R137, 0xffff0000, RZ, 0xc0, !PT ;  /* 0xffff000089897812 */ /* 0x000fe200078ec0ff */
[----:B------:R-:W-:Y:S02]  /*59b0*/  IMAD.U32 R136, R136, 0x10000, RZ ;  /* 0x0001000088887824 */ /* 0x000fe400078e00ff */
[C---:B------:R-:W-:Y:S01]  /*59c0*/  FFMA.FTZ R57, R34.reuse, R52, -R57 ;  /* 0x0000003422397223 */ /* 0x040fe20000010839 */
[----:B------:R-:W-:Y:S01]  /*59d0*/  FFMA.FTZ R54, R34, R54, R35 ;  /* 0x0000003622367223 */ /* 0x000fe20000010023 */
[----:B------:R-:W-:Y:S01]  /*59e0*/  FFMA.FTZ R59, R44, R53, -R59 ;  /* 0x000000352c3b7223 */ /* 0x000fe2000001083b */
[----:B------:R-:W-:Y:S01]  /*59f0*/  FMUL.FTZ R34, R32, R145 ;  /* 0x0000009120227220 */ /* 0x000fe20000410000 */
[----:B------:R-:W-:Y:S01]  /*5a00*/  FFMA.FTZ R44, R44, R55, R45 ;  /* 0x000000372c2c7223 */ /* 0x000fe2000001002d */
        /* <DEDUP_REMOVED lines=12> */
[----:B------:R-:W-:-:S07]  /*5ad0*/  IMAD.MOV.U32 R34, RZ, RZ, R44 ;  /* 0x000000ffff227224 */ /* 0x000fce00078e002c */
.L_x_2767:
[----:B------:R-:W-:Y:S05]  /*5ae0*/  BSYNC B2 ;  /* 0x0000000000027941 */ /* 0x000fea0003800000 */
.L_x_2766:
[----:B--2---:R0:W-:Y:S02]  /*5af0*/  STG.E.128 desc[UR60][R40.64+0xc0], R32 ;  /* 0x0000c02028007986 */ /* 0x0041e4000c101d3c */
.L_x_2765:
[----:B------:R-:W-:Y:S05]  /*5b00*/  BSYNC B1 ;  /* 0x0000000000017941 */ /* 0x000fea0003800000 */
.L_x_2764:
        /* <DEDUP_REMOVED lines=53> */
.L_x_2771:
[----:B------:R-:W-:Y:S05]  /*5e60*/  BSYNC B2 ;  /* 0x0000000000027941 */ /* 0x000fea0003800000 */
.L_x_2770:
[----:B--2---:R0:W-:Y:S02]  /*5e70*/  STG.E.128 desc[UR60][R40.64+0x100], R32 ;  /* 0x0001002028007986 */ /* 0x0041e4000c101d3c */
.L_x_2769:
[----:B------:R-:W-:Y:S05]  /*5e80*/  BSYNC B1 ;  /* 0x0000000000017941 */ /* 0x000fea0003800000 */
.L_x_2768:
        /* <DEDUP_REMOVED lines=52> */
.L_x_2773:
[----:B------:R-:W-:Y:S05]  /*61d0*/  BSYNC B1 ;  /* 0x0000000000017941 */ /* 0x000fea0003800000 */
.L_x_2772:
[----:B--2---:R0:W-:Y:S01]  /*61e0*/  STG.E.128 desc[UR60][R40.64+0x140], R32 ;  /* 0x0001402028007986 */ /* 0x0041e2000c101d3c */
[----:B------:R-:W-:Y:S05]  /*61f0*/  BRA `(.L_x_2751) ;  /* 0x00000040007c7947 */ /* 0x000fea0003800000 */
.L_x_2719:
        /* <DEDUP_REMOVED lines=47> */
.L_x_2775:
[----:B------:R-:W-:Y:S05]  /*64f0*/  BSYNC B1 ;  /* 0x0000000000017941 */ /* 0x000fea0003800000 */
.L_x_2774:
        /* <DEDUP_REMOVED lines=47> */
.L_x_2777:
[----:B------:R-:W-:Y:S05]  /*67f0*/  BSYNC B1 ;  /* 0x0000000000017941 */ /* 0x000fea0003800000 */
.L_x_2776:
[----:B------:R-:W2:Y:S01]  /*6800*/  LDL R0, [R1+0xc] ;  /* 0x00000c0001007983 */ /* 0x000ea20000100800 */
[----:B------:R-:W-:Y:S01]  /*6810*/  IMAD.MOV.U32 R3, RZ, RZ, R33 ;  /* 0x000000ffff037224 */ /* 0x000fe200078e0021 */
[----:B------:R-:W-:Y:S01]  /*6820*/  PRMT R174, R174, 0x5410, R85 ;  /* 0x00005410aeae7816 */ /* 0x000fe20000000055 */
[----:B0-----:R-:W-:Y:S02]  /*6830*/  IMAD.MOV.U32 R80, RZ, RZ, R38 ;  /* 0x000000ffff507224 */ /* 0x001fe400078e0026 */
        /* <DEDUP_REMOVED lines=16> */
[----:B------:R-:W-:-:S03]  /*6940*/  IMAD.MOV.U32 R80, RZ, RZ, R45 ;  /* 0x000000ffff507224 */ /* 0x000fc600078e002d */
[----:B------:R-:W-:Y:S01]  /*6950*/  PRMT R172, R172, 0x5410, R3 ;  /* 0x00005410acac7816 */ /* 0x000fe20000000003 */
[----:B------:R-:W-:-:S05]  /*6960*/  IMAD.MOV.U32 R3, RZ, RZ, R48 ;  /* 0x000000ffff037224 */ /* 0x000fca00078e0030 */
[----:B------:R-:W-:Y:S01]  /*6970*/  PRMT R177, R177, 0x5410, R3 ;  /* 0x00005410b1b17816 */ /* 0x000fe20000000003 */
[----:B------:R-:W-:-:S05]  /*6980*/  IMAD.MOV.U32 R3, RZ, RZ, R52 ;  /* 0x000000ffff037224 */ /* 0x000fca00078e0034 */
[----:B------:R-:W-:Y:S01]  /*6990*/  PRMT R179, R3, 0x7610, R179 ;  /* 0x0000761003b37816 */ /* 0x000fe200000000b3 */
[----:B-----5:R-:W-:Y:S01]  /*69a0*/  IMAD.MOV.U32 R3, RZ, RZ, R56 ;  /* 0x000000ffff037224 */ /* 0x020fe200078e0038 */
[----:B--2---:R-:W-:Y:S01]  /*69b0*/  R2UR UR4, R0 ;  /* 0x00000000000472ca */ /* 0x004fe200000e0000 */
[----:B------:R-:W-:-:S05]  /*69c0*/  IMAD.MOV.U32 R0, RZ, RZ, R32 ;  /* 0x000000ffff007224 */ /* 0x000fca00078e0020 */
[----:B------:R-:W-:Y:S01]  /*69d0*/  PRMT R174, R0, 0x7610, R174 ;  /* 0x0000761000ae7816 */ /* 0x000fe200000000ae */
[----:B------:R-:W-:-:S05]  /*69e0*/  IMAD.MOV.U32 R0, RZ, RZ, R39 ;  /* 0x000000ffff007224 */ /* 0x000fca00078e0027 */
[----:B------:R-:W-:Y:S01]  /*69f0*/  PRMT R175, R0, 0x7610, R175 ;  /* 0x0000761000af7816 */ /* 0x000fe200000000af */
[----:B------:R-:W-:Y:S01]  /*6a00*/  IMAD.MOV.U32 R0, RZ, RZ, R43 ;  /* 0x000000ffff007224 */ /* 0x000fe200078e002b */
[----:B------:R-:W-:Y:S02]  /*6a10*/  UISETP.NE.AND UP0, UPT, UR4, 0x3, UPT ;  /* 0x000000030400788c */ /* 0x000fe4000bf05270 */
[----:B------:R-:W-:Y:S01]  /*6a20*/  PRMT R175, R175, 0x5410, R81 ;  /* 0x00005410afaf7816 */ /* 0x000fe20000000051 */
[----:B------:R-:W-:Y:S01]  /*6a30*/  IMAD.MOV.U32 R81, RZ, RZ, R54 ;  /* 0x000000ffff517224 */ /* 0x000fe200078e0036 */
[----:B------:R-:W-:Y:S01]  /*6a40*/  PRMT R180, R180, 0x5410, R0 ;  /* 0x00005410b4b47816 */ /* 0x000fe20000000000 */
[----:B------:R-:W-:Y:S01]  /*6a50*/  IMAD.MOV.U32 R0, RZ, RZ, R47 ;  /* 0x000000ffff007224 */ /* 0x000fe200078e002f */
[----:B------:R-:W-:Y:S02]  /*6a60*/  PLOP3.LUT P2, PT, PT, PT, UP0, 0x80, 0x0 ;  /* 0x000000000000781c */ /* 0x000fe40003f4f008 */
        /* <DEDUP_REMOVED lines=25> */
[----:B------:R-:W-:-:S03]  /*6c00*/  IMAD.MOV.U32 R0, RZ, RZ, R70 ;  /* 0x000000ffff007224 */ /* 0x000fc600078e0046 */
        /* <DEDUP_REMOVED lines=15> */
[----:B------:R-:W-:Y:S02]  /*6d00*/  IMAD.MOV.U32 R80, RZ, RZ, R75 ;  /* 0x000000ffff507224 */ /* 0x000fe400078e004b */
[----:B------:R-:W-:-:S03]  /*6d10*/  IMAD.MOV.U32 R3, RZ, RZ, R72 ;  /* 0x000000ffff037224 */ /* 0x000fc600078e0048 */
[----:B------:R-:W-:Y:S01]  /*6d20*/  PRMT R165, R165, 0x5410, R80 ;  /* 0x00005410a5a57816 */ /* 0x000fe20000000050 */
[----:B------:R-:W-:Y:S01]  /*6d30*/  IMAD.MOV.U32 R80, RZ, RZ, R79 ;  /* 0x000000ffff507224 */ /* 0x000fe200078e004f */
[----:B------:R-:W-:Y:S01]  /*6d40*/  PRMT R166, R3, 0x5410, R0 ;  /* 0x0000541003a67816 */ /* 0x000fe20000000000 */
[----:B------:R-:W-:Y:S02]  /*6d50*/  IMAD.MOV.U32 R3, RZ, RZ, R76 ;  /* 0x000000ffff037224 */ /* 0x000fe400078e004c */
[----:B------:R-:W-:Y:S01]  /*6d60*/  IMAD.MOV.U32 R0, RZ, RZ, R77 ;  /* 0x000000ffff007224 */ /* 0x000fe200078e004d */
[----:B------:R-:W-:-:S04]  /*6d70*/  PRMT R169, R81, 0x5410, R80 ;  /* 0x0000541051a97816 */ /* 0x000fc80000000050 */
[----:B------:R-:W-:Y:S01]  /*6d80*/  PRMT R170, R3, 0x5410, R0 ;  /* 0x0000541003aa7816 */ /* 0x000fe20000000000 */
[----:B------:R-:W-:Y:S06]  /*6d90*/  @!P2 BRA `(.L_x_2778) ;  /* 0x000000000004a947 */ /* 0x000fec0003800000 */
[----:B------:R-:W-:Y:S01]  /*6da0*/  BPT.TRAP 0x1 ;  /* 0x000000040000795c */ /* 0x000fe20000300000 */
.L_x_2778:
[----:B------:R-:W-:Y:S01]  /*6db0*/  IMAD R3, R17, 0x8, R16 ;  /* 0x0000000811037824 */ /* 0x000fe200078e0210 */
[----:B------:R-:W-:Y:S01]  /*6dc0*/  SHF.L.U32 R0, R189, 0x1f, RZ ;  /* 0x0000001fbd007819 */ /* 0x000fe200000006ff */
[----:B------:R-:W0:Y:S01]  /*6dd0*/  LDC R145, c[0x0][0x2f4] ;  /* 0x0000bd00ff917b82 */ /* 0x000e220000000800 */
[----:B------:R-:W-:Y:S02]  /*6de0*/  BSSY B1, `(.L_x_2779) ;  /* 0x0000004000017945 */ /* 0x000fe40003800000 */
[----:B------:R-:W1:Y:S05]  /*6df0*/  SYNCS.PHASECHK.TRANS64.TRYWAIT P5, [R3+URZ+0x34890], R0 ;  /* 0x03489000030075a7 */ /* 0x000e6a00080a017f */
[----:B------:R-:W2:Y:S01]  /*6e00*/  LDC.64 R122, c[0x0][0x300] ;  /* 0x0000c000ff7a7b82 */ /* 0x000ea20000000a00 */
[----:B-1----:R-:W-:Y:S05]  /*6e10*/  @!P5 BRA `(.L_x_2780) ;  /* 0x000001f80060d947 */ /* 0x002fea0003800000 */
.L_x_3098:
[----:B------:R-:W-:Y:S05]  /*6e20*/  BSYNC B1 ;  /* 0x0000000000017941 */ /* 0x000fea0003800000 */
.L_x_2779:
        /* <DEDUP_REMOVED lines=31> */
[----:B------:R-:W-:-:S05]  /*7020*/  LEA.HI R80, R80, R82, RZ, 0x3 ;  /* 0x0000005250507211 */ /* 0x000fca00078f18ff */
[----:B------:R-:W-:-:S05]  /*7030*/  IMAD.SHL.U32 R80, R80, 0x400, RZ ;  /* 0x0000040050507824 */ /* 0x000fca00078e00ff */
[----:B------:R-:W-:-:S05]  /*7040*/  LOP3.LUT R80, R80, 0x7fffe000, RZ, 0xc0, !PT ;  /* 0x7fffe00050507812 */ /* 0x000fca00078ec0ff */
        /* <DEDUP_REMOVED lines=104> */
.L_x_2786:
[----:B------:R-:W-:Y:S05]  /*76d0*/  BSYNC B3 ;  /* 0x0000000000037941 */ /* 0x000fea0003800000 */
.L_x_2785:
[----:B--2---:R2:W-:Y:S04]  /*76e0*/  STG.E.128 desc[UR60][R134.64], R80 ;  /* 0x0000005086007986 */ /* 0x0045e8000c101d3c */
[----:B0-----:R2:W-:Y:S02]  /*76f0*/  @!P4 STG.E.128 desc[UR60][R136.64], R84 ;  /* 0x000000548800c986 */ /* 0x0015e4000c101d3c */
.L_x_2784:
[----:B------:R-:W-:Y:S05]  /*7700*/  BSYNC B2 ;  /* 0x0000000000027941 */ /* 0x000fea0003800000 */
.L_x_2783:
        /* <DEDUP_REMOVED lines=128> */
.L_x_2790:
[----:B------:R-:W-:Y:S05]  /*7f10*/  BSYNC B3 ;  /* 0x0000000000037941 */ /* 0x000fea0003800000 */
.L_x_2789:
[----:B0-----:R0:W-:Y:S04]  /*7f20*/  STG.E.128 desc[UR60][R80.64], R40 ;  /* 0x0000002850007986 */ /* 0x0011e8000c101d3c */
[----:B--2---:R0:W-:Y:S02]  /*7f30*/  @!P4 STG.E.128 desc[UR60][R82.64], R52 ;  /* 0x000000345200c986 */ /* 0x0041e4000c101d3c */
.L_x_2788:
[----:B------:R-:W-:Y:S05]  /*7f40*/  BSYNC B2 ;  /* 0x0000000000027941 */ /* 0x000fea0003800000 */
.L_x_2787:
        /* <DEDUP_REMOVED lines=14> */
[--C-:B------:R-:W-:Y:S02]  /*8030*/  @!P4 IADD3 R130, P5, P6, R92, R130, R37.reuse ;  /* 0x000000825c82c210 */ /* 0x100fe40007ebe025 */
[----:B------:R-:W-:Y:S02]  /*8040*/  LOP3.LUT R37, R196, 0x38, R37, 0xf8, !PT ;  /* 0x00000038c4257812 */ /* 0x000fe400078ef825 */
[----:B------:R-:W-:Y:S02]  /*8050*/  @!P4 IADD3.X R40, R89, R157, R40, P5, P6 ;  /* 0x0000009d5928c210 */ /* 0x000fe40002fec428 */
[----:B------:R-:W-:Y:S02]  /*8060*/  LEA R48, P5, R39, R114, 0x1 ;  /* 0x0000007227307211 */ /* 0x000fe400078a08ff */
[----:B------:R-:W-:-:S02]  /*8070*/  LOP3.LUT R37, R37, R198, RZ, 0x3c, !PT ;  /* 0x000000c625257212 */ /* 0x000fc400078e3cff */
[-C--:B------:R-:W-:Y:S02]  /*8080*/  LEA.HI.X R49, R39, R115.reuse, R38, 0x1, P5 ;  /* 0x0000007327317211 */ /* 0x080fe400028f0c26 */
[----:B------:R-:W-:Y:S02]  /*8090*/  SHF.R.S32.HI R39, RZ, 0x1f, R36 ;  /* 0x0000001fff277819 */ /* 0x000fe40000011424 */
[C---:B------:R-:W-:Y:S02]  /*80a0*/  @!P4 LEA R50, P5, R130.reuse, R114, 0x1 ;  /* 0x000000728232c211 */ /* 0x040fe400078a08ff */
        /* <DEDUP_REMOVED lines=105> */
.L_x_2792:
[----:B------:R-:W-:Y:S05]  /*8740*/  BSYNC B2 ;  /* 0x0000000000027941 */ /* 0x000fea0003800000 */
.L_x_2791:
[----:B0-----:R4:W-:Y:S04]  /*8750*/  STG.E.128 desc[UR60][R48.64], R36 ;  /* 0x0000002430007986 */ /* 0x0019e8000c101d3c */
[----:B---3--:R4:W-:Y:S02]  /*8760*/  @!P4 STG.E.128 desc[UR60][R50.64], R40 ;  /* 0x000000283200c986 */ /* 0x0089e4000c101d3c */
.L_x_2782:
[----:B------:R-:W-:Y:S05]  /*8770*/  BSYNC B1 ;  /* 0x0000000000017941 */ /* 0x000fea0003800000 */
.L_x_2781:
        /* <DEDUP_REMOVED lines=18> */
[----:B------:R-:W-:-:S03]  /*88a0*/  ISETP.GE.AND P3, PT, R33, R145, PT ;  /* 0x000000912100720c */ /* 0x000fc60003f66270 */
[----:B------:R-:W-:-:S05]  /*88b0*/  IMAD.SHL.U32 R35, R35, 0x400, RZ ;  /* 0x0000040023237824 */ /* 0x000fca00078e00ff */
[----:B------:R-:W-:-:S05]  /*88c0*/  LOP3.LUT R35, R35, 0x7fffe000, RZ, 0xc0, !PT ;  /* 0x7fffe00023237812 */ /* 0x000fca00078ec0ff */
[--C-:B------:R-:W-:Y:S02]  /*88d0*/  @!P3 SHF.R.S32.HI R37, RZ, 0x1f, R33.reuse ;  /* 0x0000001fff25b819 */ /* 0x100fe40000011421 */
[--C-:B------:R-:W-:Y:S02]  /*88e0*/  @!P3 IADD3 R34, P4, P5, R92, R124, R33.reuse ;  /* 0x0000007c5c22b210 */ /* 0x100fe40007d9e021 */
[----:B------:R-:W-:Y:S02]  /*88f0*/  LOP3.LUT R33, R195, 0x38, R33, 0xf8, !PT ;  /* 0x00000038c3217812 */ /* 0x000fe400078ef821 */
[----:B------:R-:W-:Y:S02]  /*8900*/  @!P3 IADD3.X R37, R89, R44, R37, P4, P5 ;  /* 0x0000002c5925b210 */ /* 0x000fe400027ea425 */
[----:B------:R-:W-:Y:S01]  /*8910*/  LOP3.LUT R32, R33, R232, RZ, 0x3c, !PT ;  /* 0x000000e821207212 */ /* 0x000fe200078e3cff */
[----:B------:R-:W-:Y:S01]  /*8920*/  IMAD R33, R17, 0x6000, R141 ;  /* 0x0000600011217824 */ /* 0x000fe200078e028d */
[----:B0-----:R-:W-:-:S02]  /*8930*/  LEA R40, P4, R36, R114, 0x1 ;  /* 0x0000007224287211 */ /* 0x001fc400078808ff */
[----:B------:R-:W-:Y:S01]  /*8940*/  IADD3 R32, R32, R35, R199 ;  /* 0x0000002320207210 */ /* 0x000fe20007ffe0c7 */
[----:B------:R-:W-:Y:S01]  /*8950*/  IMAD R33, R33, 0x2, R16 ;  /* 0x0000000221217824 */ /* 0x000fe200078e0210 */
[----:B------:R-:W-:Y:S02]  /*8960*/  LEA.HI.X R41, R36, R115, R38, 0x1, P4 ;  /* 0x0000007324297211 */ /* 0x000fe400020f0c26 */
[----:B------:R-:W-:Y:S01]  /*8970*/  @!P3 LEA R42, P4, R34, R114, 0x1 ;  /* 0x00000072222ab211 */ /* 0x000fe200078808ff */
[----:B------:R-:W-:-:S03]  /*8980*/  IMAD R35, R17, 0x6000, R32 ;  /* 0x0000600011237824 */ /* 0x000fc600078e0220 */
[----:B------:R-:W-:Y:S01]  /*8990*/  @!P3 LEA.HI.X R43, R34, R115, R37, 0x1, P4 ;  /* 0x00000073222bb211 */ /* 0x000fe200020f0c25 */
[----:B------:R-:W-:Y:S01]  /*89a0*/  IMAD R36, R35, 0x2, R16 ;  /* 0x0000000223247824 */ /* 0x000fe200078e0210 */
[----:B------:R-:W-:Y:S01]  /*89b0*/  ISETP.GE.AND P4, PT, R18, R118, PT ;  /* 0x000000761200720c */ /* 0x000fe20003f86270 */
[----:B------:R-:W0:Y:S04]  /*89c0*/  LDS.128 R32, [R33+0x1c400] ;  /* 0x01c4000021207984 */ /* 0x000e280000000c00 */
[----:B------:R-:W2:Y:S08]  /*89d0*/  LDS.128 R36, [R36+0x1c400] ;  /* 0x01c4000024247984 */ /* 0x000eb00000000c00 */
        /* <DEDUP_REMOVED lines=95> */
.L_x_2796:
[----:B------:R-:W-:Y:S05]  /*8fd0*/  BSYNC B2 ;  /* 0x0000000000027941 */ /* 0x000fea0003800000 */
.L_x_2795:
[----:B0-----:R3:W-:Y:S04]  /*8fe0*/  STG.E.128 desc[UR60][R40.64], R32 ;  /* 0x0000002028007986 */ /* 0x0017e8000c101d3c */
[----:B--2---:R3:W-:Y:S02]  /*8ff0*/  @!P3 STG.E.128 desc[UR60][R42.64], R36 ;  /* 0x000000242a00b986 */ /* 0x0047e4000c101d3c */
.L_x_2794:
[----:B------:R-:W-:Y:S05]  /*9000*/  BSYNC B1 ;  /* 0x0000000000017941 */ /* 0x000fea0003800000 */
.L_x_2793:
        /* <DEDUP_REMOVED lines=53> */
[----:B------:R-:W-:-:S02]  /*9360*/  LOP3.LUT R50, R37, 0xffff0000, RZ, 0xc0, !PT ;  /* 0xffff000025327812 */ /* 0x000fc400078ec0ff */
[----:B------:R-:W-:Y:S01]  /*9370*/  LOP3.LUT R51, R39, 0xffff0000, RZ, 0xc0, !PT ;  /* 0xffff000027337812 */ /* 0x000fe200078ec0ff */
[----:B------:R-:W-:Y:S01]  /*9380*/  IMAD.U32 R39, R158, 0x10000, RZ ;  /* 0x000100009e277824 */ /* 0x000fe200078e00ff */
[C---:B------:R-:W-:Y:S02]  /*9390*/  PRMT R49, R165.reuse, 0x5410, R62 ;  /* 0x00005410a5317816 */ /* 0x040fe4000000003e */
[----:B------:R-:W-:Y:S01]  /*93a0*/  PRMT R37, R156, 0x5410, R67 ;  /* 0x000054109c257816 */ /* 0x000fe20000000043 */
[----:B------:R-:W-:Y:S01]  /*93b0*/  FMUL.FTZ R67, R60, R39 ;  /* 0x000000273c437220 */ /* 0x000fe20000410000 */
[----:B------:R-:W-:Y:S02]  /*93c0*/  PRMT R165, R165, 0x5432, R74 ;  /* 0x00005432a5a57816 */ /* 0x000fe4000000004a */
[----:B------:R-:W-:Y:S01]  /*93d0*/  PRMT R156, R156, 0x5432, R65 ;  /* 0x000054329c9c7816 */ /* 0x000fe20000000041 */
[----:B------:R-:W-:Y:S01]  /*93e0*/  FMUL.FTZ R65, R60, R63 ;  /* 0x0000003f3c417220 */ /* 0x000fe20000410000 */
[----:B------:R-:W-:Y:S01]  /*93f0*/  LOP3.LUT R61, R61, 0xffff0000, RZ, 0xc0, !PT ;  /* 0xffff00003d3d7812 */ /* 0x000fe200078ec0ff */
[----:B------:R-:W-:Y:S01]  /*9400*/  IMAD.U32 R62, R165, 0x10000, RZ ;  /* 0x00010000a53e7824 */ /* 0x000fe200078e00ff */
[----:B------:R-:W-:Y:S01]  /*9410*/  LOP3.LUT R158, R158, 0xffff0000, RZ, 0xc0, !PT ;  /* 0xffff00009e9e7812 */ /* 0x000fe200078ec0ff */
[----:B------:R-:W-:Y:S01]  /*9420*/  IMAD.U32 R60, R156, 0x10000, RZ ;  /* 0x000100009c3c7824 */ /* 0x000fe200078e00ff */
[----:B------:R-:W-:Y:S01]  /*9430*/  LOP3.LUT R53, R33, 0xffff0000, RZ, 0xc0, !PT ;  /* 0xffff000021357812 */ /* 0x000fe200078ec0ff */
[----:B------:R-:W-:Y:S01]  /*9440*/  FFMA.FTZ R39, R48, R39, -R65 ;  /* 0x0000002730277223 */ /* 0x000fe20000010841 */
[----:B------:R-:W-:Y:S01]  /*9450*/  FMUL.FTZ R64, R50, R61 ;  /* 0x0000003d32407220 */ /* 0x000fe20000410000 */
[----:B------:R-:W-:Y:S01]  /*9460*/  FFMA.FTZ R48, R48, R63, R67 ;  /* 0x0000003f30307223 */ /* 0x000fe20000010043 */
[C---:B------:R-:W-:Y:S01]  /*9470*/  FMUL.FTZ R63, R55.reuse, R62 ;  /* 0x0000003e373f7220 */ /* 0x040fe20000410000 */
[----:B------:R-:W-:Y:S01]  /*9480*/  FMUL.FTZ R66, R50, R158 ;  /* 0x0000009e32427220 */ /* 0x000fe20000410000 */
[----:B------:R-:W-:Y:S01]  /*9490*/  FMUL.FTZ R55, R55, R60 ;  /* 0x0000003c37377220 */ /* 0x000fe20000410000 */
[----:B------:R-:W-:Y:S01]  /*94a0*/  FFMA.FTZ R50, R53, R158, -R64 ;  /* 0x0000009e35327223 */ /* 0x000fe20000010840 */
[----:B------:R-:W-:Y:S01]  /*94b0*/  LOP3.LUT R64, R165, 0xffff0000, RZ, 0xc0, !PT ;  /* 0xffff0000a5407812 */ /* 0x000fe200078ec0ff */
[----:B------:R-:W-:Y:S01]  /*94c0*/  FFMA.FTZ R63, R54, R60, -R63 ;  /* 0x0000003c363f7223 */ /* 0x000fe2000001083f */
[----:B------:R-:W-:Y:S01]  /*94d0*/  LOP3.LUT R156, R156, 0xffff0000, RZ, 0xc0, !PT ;  /* 0xffff00009c9c7812 */ /* 0x000fe200078ec0ff */
[----:B------:R-:W-:Y:S01]  /*94e0*/  FFMA.FTZ R62, R54, R62, R55 ;  /* 0x0000003e363e7223 */ /* 0x000fe20000010037 */
[----:B------:R-:W-:-:S02]  /*94f0*/  IMAD.U32 R55, R166, 0x10000, RZ ;  /* 0x00010000a6377824 */ /* 0x000fc400078e00ff */
[----:B------:R-:W-:Y:S01]  /*9500*/  FFMA.FTZ R53, R53, R61, R66 ;  /* 0x0000003d35357223 */ /* 0x000fe20000010042 */
[C---:B------:R-:W-:Y:S02]  /*9510*/  IMAD.U32 R54, R52.reuse, 0x10000, RZ ;  /* 0x0001000034367824 */ /* 0x040fe400078e00ff */
[C---:B------:R-:W-:Y:S01]  /*9520*/  FMUL.FTZ R60, R51.reuse, R64 ;  /* 0x00000040333c7220 */ /* 0x040fe20000410000 */
[----:B------:R-:W-:Y:S01]  /*9530*/  FMUL.FTZ R66, R51, R156 ;  /* 0x0000009c33427220 */ /* 0x000fe20000410000 */
[----:B------:R-:W-:Y:S01]  /*9540*/  LOP3.LUT R51, R52, 0xffff0000, RZ, 0xc0, !PT ;  /* 0xffff000034337812 */ /* 0x000fe200078ec0ff */
[CC--:B------:R-:W-:Y:S01]  /*9550*/  FMUL.FTZ R52, R46.reuse, R55.reuse ;  /* 0x000000372e347220 */ /* 0x0c0fe20000410000 */
[----:B------:R-:W-:Y:S01]  /*9560*/  LOP3.LUT R47, R35, 0xffff0000, RZ, 0xc0, !PT ;  /* 0xffff0000232f7812 */ /* 0x000fe200078ec0ff */
        /* <DEDUP_REMOVED lines=41> */
.L_x_2800:
[----:B------:R-:W-:Y:S05]  /*9800*/  BSYNC B2 ;  /* 0x0000000000027941 */ /* 0x000fea0003800000 */
.L_x_2799:
[----:B0-----:R0:W-:Y:S04]  /*9810*/  STG.E.128 desc[UR60][R40.64], R32 ;  /* 0x0000002028007986 */ /* 0x0011e8000c101d3c */
[----:B--2---:R0:W-:Y:S02]  /*9820*/  @!P3 STG.E.128 desc[UR60][R42.64], R36 ;  /* 0x000000242a00b986 */ /* 0x0041e4000c101d3c */
.L_x_2798:
[----:B------:R-:W-:Y:S05]  /*9830*/  BSYNC B1 ;  /* 0x0000000000017941 */ /* 0x000fea0003800000 */
.L_x_2797:
        /* <DEDUP_REMOVED lines=12> */
[C---:B------:R-:W-:Y:S02]  /*9900*/  LEA R40, P3, R41.reuse, R114, 0x1 ;  /* 0x0000007229287211 */ /* 0x040fe400078608ff */
        /* <DEDUP_REMOVED lines=27> */
[----:B------:R-:W-:Y:S02]  /*9ac0*/  PRMT R153, R153, 0x5432, R56 ;  /* 0x0000543299997816 */ /* 0x000fe40000000038 */
[----:B------:R-:W-:Y:S01]  /*9ad0*/  SHF.R.U64 R57, R70, 0x10, R71 ;  /* 0x0000001046397819 */ /* 0x000fe20000001247 */
[----:B------:R-:W-:Y:S01]  /*9ae0*/  IMAD.U32 R56, R55, 0x10000, RZ ;  /* 0x0001000037387824 */ /* 0x000fe200078e00ff */
[----:B------:R-:W-:Y:S02]  /*9af0*/  SHF.R.U64 R53, R58, 0x10, R59 ;  /* 0x000000103a357819 */ /* 0x000fe4000000123b */
[----:B------:R-:W-:Y:S01]  /*9b00*/  SHF.R.U32.HI R71, RZ, 0x10, R71 ;  /* 0x00000010ff477819 */ /* 0x000fe20000011647 */
[----:B------:R-:W-:Y:S01]  /*9b10*/  FMUL.FTZ R58, R49, R56 ;  /* 0x00000038313a7220 */ /* 0x000fe20000410000 */
[----:B------:R-:W-:Y:S01]  /*9b20*/  PRMT R155, R155, 0x5410, R54 ;  /* 0x000054109b9b7816 */ /* 0x000fe20000000036 */
[----:B------:R-:W-:Y:S01]  /*9b30*/  IMAD.U32 R54, R153, 0x10000, RZ ;  /* 0x0001000099367824 */ /* 0x000fe200078e00ff */
[----:B------:R-:W-:-:S02]  /*9b40*/  SHF.R.U32.HI R59, RZ, 0x10, R59 ;  /* 0x00000010ff3b7819 */ /* 0x000fc4000001163b */
[----:B------:R-:W-:Y:S01]  /*9b50*/  PRMT R57, R154, 0x5410, R57 ;  /* 0x000054109a397816 */ /* 0x000fe20000000039 */
[-C--:B------:R-:W-:Y:S01]  /*9b60*/  FMUL.FTZ R60, R49, R54.reuse ;  /* 0x00000036313c7220 */ /* 0x080fe20000410000 */
[----:B------:R-:W-:Y:S01]  /*9b70*/  LOP3.LUT R50, R37, 0xffff0000, RZ, 0xc0, !PT ;  /* 0xffff000025327812 */ /* 0x000fe200078ec0ff */
[C---:B------:R-:W-:Y:S01]  /*9b80*/  FFMA.FTZ R49, R45.reuse, R54, -R58 ;  /* 0x000000362d317223 */ /* 0x040fe2000001083a */
[----:B------:R-:W-:Y:S01]  /*9b90*/  PRMT R53, R152, 0x5410, R53 ;  /* 0x0000541098357816 */ /* 0x000fe20000000035 */
[----:B------:R-:W-:Y:S01]  /*9ba0*/  FFMA.FTZ R60, R45, R56, R60 ;  /* 0x000000382d3c7223 */ /* 0x000fe2000001003c */
[----:B------:R-:W-:Y:S01]  /*9bb0*/  PRMT R154, R154, 0x5432, R71 ;  /* 0x000054329a9a7816 */ /* 0x000fe20000000047 */
[----:B------:R-:W-:Y:S01]  /*9bc0*/  IMAD.U32 R37, R35, 0x10000, RZ ;  /* 0x0001000023257824 */ /* 0x000fe200078e00ff */
[----:B------:R-:W-:Y:S02]  /*9bd0*/  LOP3.LUT R55, R55, 0xffff0000, RZ, 0xc0, !PT ;  /* 0xffff000037377812 */ /* 0x000fe400078ec0ff */
[----:B------:R-:W-:Y:S01]  /*9be0*/  PRMT R152, R152, 0x5432, R59 ;  /* 0x0000543298987816 */ /* 0x000fe2000000003b */
[----:B------:R-:W-:Y:S01]  /*9bf0*/  IMAD.U32 R58, R154, 0x10000, RZ ;  /* 0x000100009a3a7824 */ /* 0x000fe200078e00ff */
[----:B------:R-:W-:Y:S01]  /*9c00*/  LOP3.LUT R153, R153, 0xffff0000, RZ, 0xc0, !PT ;  /* 0xffff000099997812 */ /* 0x000fe200078ec0ff */
[----:B------:R-:W-:Y:S01]  /*9c10*/  FMUL.FTZ R59, R50, R55 ;  /* 0x00000037323b7220 */ /* 0x000fe20000410000 */
[----:B------:R-:W-:Y:S01]  /*9c20*/  LOP3.LUT R46, R33, 0xffff0000, RZ, 0xc0, !PT ;  /* 0xffff0000212e7812 */ /* 0x000fe200078ec0ff */
[----:B------:R-:W-:Y:S01]  /*9c30*/  IMAD.U32 R54, R152, 0x10000, RZ ;  /* 0x0001000098367824 */ /* 0x000fe200078e00ff */
[----:B------:R-:W-:Y:S01]  /*9c40*/  LOP3.LUT R39, R39, 0xffff0000, RZ, 0xc0, !PT ;  /* 0xffff000027277812 */ /* 0x000fe200078ec0ff */
[-C--:B------:R-:W-:Y:S01]  /*9c50*/  FMUL.FTZ R45, R50, R153.reuse ;  /* 0x00000099322d7220 */ /* 0x080fe20000410000 */
[----:B------:R-:W-:Y:S01]  /*9c60*/  LOP3.LUT R154, R154, 0xffff0000, RZ, 0xc0, !PT ;  /* 0xffff00009a9a7812 */ /* 0x000fe200078ec0ff */
[----:B------:R-:W-:Y:S01]  /*9c70*/  FFMA.FTZ R56, R46, R153, -R59 ;  /* 0x000000992e387223 */ /* 0x000fe2000001083b */
[C---:B------:R-:W-:Y:S01]  /*9c80*/  FMUL.FTZ R50, R51.reuse, R58 ;  /* 0x0000003a33327220 */ /* 0x040fe20000410000 */
[----:B------:R-:W-:Y:S01]  /*9c90*/  LOP3.LUT R152, R152, 0xffff0000, RZ, 0xc0, !PT ;  /* 0xffff000098987812 */ /* 0x000fe200078ec0ff */
[----:B------:R-:W-:Y:S01]  /*9ca0*/  FMUL.FTZ R59, R51, R54 ;  /* 0x00000036333b7220 */ /* 0x000fe20000410000 */
[----:B------:R-:W-:Y:S01]  /*9cb0*/  LOP3.LUT R47, R35, 0xffff0000, RZ, 0xc0, !PT ;  /* 0xffff0000232f7812 */ /* 0x000fe200078ec0ff */
[----:B------:R-:W-:Y:S01]  /*9cc0*/  FFMA.FTZ R55, R46, R55, R45 ;  /* 0x000000372e377223 */ /* 0x000fe2000001002d */
[----:B------:R-:W-:Y:S01]  /*9cd0*/  FMUL.FTZ R46, R39, R154 ;  /* 0x0000009a272e7220 */ /* 0x000fe20000410000 */
[----:B------:R-:W-:-:S02]  /*9ce0*/  IMAD.U32 R45, R155, 0x10000, RZ ;  /* 0x000100009b2d7824 */ /* 0x000fc400078e00ff */
[C---:B------:R-:W-:Y:S01]  /*9cf0*/  FFMA.FTZ R51, R37.reuse, R54, -R50 ;  /* 0x0000003625337223 */ /* 0x040fe20000010832 */
[----:B------:R-:W-:Y:S01]  /*9d00*/  FFMA.FTZ R59, R37, R58, R59 ;  /* 0x0000003a253b7223 */ /* 0x000fe2000001003b */
[-C--:B------:R-:W-:Y:S01]  /*9d10*/  FMUL.FTZ R50, R39, R152.reuse ;  /* 0x0000009827327220 */ /* 0x080fe20000410000 */
[----:B------:R-:W-:Y:S02]  /*9d20*/  IMAD.U32 R37, R52, 0x10000, RZ ;  /* 0x0001000034257824 */ /* 0x000fe400078e00ff */
[----:B------:R-:W-:Y:S01]  /*9d30*/  FFMA.FTZ R152, R47, R152, -R46 ;  /* 0x000000982f987223 */ /* 0x000fe2000001082e */
[----:B------:R-:W-:Y:S01]  /*9d40*/  LOP3.LUT R36, R36, 0xffff0000, RZ, 0xc0, !PT ;  /* 0xffff000024247812 */ /* 0x000fe200078ec0ff */
[C---:B------:R-:W-:Y:S01]  /*9d50*/  FMUL.FTZ R46, R48.reuse, R45 ;  /* 0x0000002d302e7220 */ /* 0x040fe20000410000 */
[----:B------:R-:W-:Y:S01]  /*9d60*/  LOP3.LUT R155, R155, 0xffff0000, RZ, 0xc0, !PT ;  /* 0xffff00009b9b7812 */ /* 0x000fe200078ec0ff */
[-C--:B------:R-:W-:Y:S01]  /*9d70*/  FMUL.FTZ R48, R48, R37.reuse ;  /* 0x0000002530307220 */ /* 0x080fe20000410000 */
[----:B------:R-:W-:Y:S01]  /*9d80*/  LOP3.LUT R52, R52, 0xffff0000, RZ, 0xc0, !PT ;  /* 0xffff000034347812 */ /* 0x000fe200078ec0ff */
[----:B------:R-:W-:Y:S01]  /*9d90*/  FFMA.FTZ R154, R47, R154, R50 ;  /* 0x0000009a2f9a7223 */ /* 0x000fe20000010032 */
[----:B------:R-:W-:Y:S01]  /*9da0*/  LOP3.LUT R33, R32, 0xffff0000, RZ, 0xc0, !PT ;  /* 0xffff000020217812 */ /* 0x000fe200078ec0ff */
        /* <DEDUP_REMOVED lines=10> */
[----:B------:R-:W-:Y:S01]  /*9e50*/  FFMA.FTZ R48, R43, R45, R48 ;  /* 0x0000002d2b307223 */ /* 0x000fe20000010030 */
[----:B------:R-:W-:Y:S01]  /*9e60*/  FFMA.FTZ R39, R33, R52, -R50 ;  /* 0x0000003421277223 */ /* 0x000fe20000010832 */
[----:B------:R-:W-:Y:S01]  /*9e70*/  LOP3.LUT R34, R34, 0xffff0000, RZ, 0xc0, !PT ;  /* 0xffff000022227812 */ /* 0x000fe200078ec0ff */
[C---:B------:R-:W-:Y:S01]  /*9e80*/  FMUL.FTZ R43, R35.reuse, R37 ;  /* 0x00000025232b7220 */ /* 0x040fe20000410000 */
[-C--:B------:R-:W-:Y:S01]  /*9e90*/  FMUL.FTZ R50, R35, R36.reuse ;  /* 0x0000002423327220 */ /* 0x080fe20000410000 */
[C---:B------:R-:W-:Y:S01]  /*9ea0*/  FMUL.FTZ R35, R38.reuse, R57 ;  /* 0x0000003926237220 */ /* 0x040fe20000410000 */
[----:B------:R-:W-:Y:S01]  /*9eb0*/  FMUL.FTZ R38, R38, R53 ;  /* 0x0000003526267220 */ /* 0x000fe20000410000 */
[C---:B------:R-:W-:Y:S01]  /*9ec0*/  FFMA.FTZ R43, R32.reuse, R36, -R43 ;  /* 0x00000024202b7223 */ /* 0x040fe2000001082b */
[----:B------:R-:W-:Y:S01]  /*9ed0*/  FFMA.FTZ R50, R32, R37, R50 ;  /* 0x0000002520327223 */ /* 0x000fe20000010032 */
[----:B------:R-:W-:Y:S01]  /*9ee0*/  FFMA.FTZ R33, R33, R155, R54 ;  /* 0x0000009b21217223 */ /* 0x000fe20000010036 */
[C---:B------:R-:W-:Y:S01]  /*9ef0*/  FFMA.FTZ R32, R34.reuse, R53, -R35 ;  /* 0x0000003522207223 */ /* 0x040fe20000010823 */
[----:B------:R-:W-:Y:S01]  /*9f00*/  FFMA.FTZ R57, R34, R57, R38 ;  /* 0x0000003922397223 */ /* 0x000fe20000010026 */
[----:B------:R-:W-:-:S02]  /*9f10*/  F2FP.BF16.F32.PACK_AB R49, R56, R49 ;  /* 0x000000313831723e */ /* 0x000fc400000010ff */
        /* <DEDUP_REMOVED lines=8> */
[----:B------:R-:W-:-:S02]  /*9fa0*/  F2FP.BF16.F32.PACK_AB R37, R55, R60 ;  /* 0x0000003c3725723e */ /* 0x000fc400000010ff */
[----:B------:R-:W-:-:S07]  /*9fb0*/  F2FP.BF16.F32.PACK_AB R38, R57, R50 ;  /* 0x000000323926723e */ /* 0x000fce00000010ff */
.L_x_2802:
[----:B------:R-:W-:Y:S05]  /*9fc0*/  BSYNC B1 ;  /* 0x0000000000017941 */ /* 0x000fea0003800000 */
.L_x_2801:
        /* <DEDUP_REMOVED lines=10> */
.L_x_2718:
[----:B------:R-:W2:Y:S02]  /*a070*/  LDL R32, [R1+0xc] ;  /* 0x00000c0001207983 */ /* 0x000ea40000100800 */
[----:B--2---:R-:W-:-:S13]  /*a080*/  R2UR UR4, R32 ;  /* 0x00000000200472ca */ /* 0x004fda00000e0000 */
[----:B------:R-:W-:-:S06]  /*a090*/  UISETP.NE.AND UP0, UPT, UR4, 0x3, UPT ;  /* 0x000000030400788c */ /* 0x000fcc000bf05270 */
[----:B------:R-:W-:-:S13]  /*a0a0*/  PLOP3.LUT P2, PT, PT, PT, UP0, 0x80, 0x0 ;  /* 0x000000000000781c */ /* 0x000fda0003f4f008 */
[----:B------:R-:W-:Y:S05]  /*a0b0*/  @!P2 BRA `(.L_x_2803) ;  /* 0x000000000004a947 */ /* 0x000fea0003800000 */
[----:B------:R-:W-:Y:S01]  /*a0c0*/  BPT.TRAP 0x1 ;  /* 0x000000040000795c */ /* 0x000fe20000300000 */
.L_x_2803:
        /* <DEDUP_REMOVED lines=8> */
.L_x_3099:
[----:B------:R-:W-:Y:S05]  /*a150*/  BSYNC B1 ;  /* 0x0000000000017941 */ /* 0x000fea0003800000 */
.L_x_2804:
        /* <DEDUP_REMOVED lines=20> */
.L_x_2807:
[----:B------:R-:W-:Y:S05]  /*a2a0*/  BSYNC B1 ;  /* 0x0000000000017941 */ /* 0x000fea0003800000 */
.L_x_2806:
        /* <DEDUP_REMOVED lines=20> */
.L_x_2751:
[----:B------:R-:W-:Y:S05]  /*a3f0*/  BSYNC B0 ;  /* 0x0000000000007941 */ /* 0x000fea0003800000 */
.L_x_2717:
        /* <DEDUP_REMOVED lines=17> */
.L_x_2809:
[----:B------:R-:W-:Y:S05]  /*a510*/  BSYNC B0 ;  /* 0x0000000000007941 */ /* 0x000fea0003800000 */
.L_x_2808:
[----:B------:R-:W2:Y:S01]  /*a520*/  SYNCS.PHASECHK.TRANS64.TRYWAIT P4, [R3+URZ+0x348b0], R0 ;  /* 0x0348b000030075a7 */ /* 0x000ea2000808017f */
[----:B0-----:R-:W-:Y:S01]  /*a530*/  IMAD R32, R17, 0x4000, R26 ;  /* 0x0000400011207824 */ /* 0x001fe200078e021a */
[----:B------:R-:W-:Y:S01]  /*a540*/  ULDC.64 UR56, c[0x0][0x328] ;  /* 0x0000ca0000387ab9 */ /* 0x000fe20000000a00 */
[----:B------:R-:W-:Y:S01]  /*a550*/  ULDC.64 UR58, c[0x0][0x318] ;  /* 0x0000c600003a7ab9 */ /* 0x000fe20000000a00 */
[----:B------:R-:W-:Y:S01]  /*a560*/  BSSY B0, `(.L_x_2810) ;  /* 0x0000004000007945 */ /* 0x000fe20003800000 */
[----:B------:R-:W-:Y:S01]  /*a570*/  ISETP.GE.AND P2, PT, R184, R4, PT ;  /* 0x00000004b800720c */ /* 0x000fe20003f46270 */
[----:B------:R-:W-:Y:S02]  /*a580*/  IMAD.IADD R33, R121, 0x1, R32 ;  /* 0x0000000179217824 */ /* 0x000fe400078e0220 */
[----:B--2---:R-:W-:Y:S10]  /*a590*/  @!P4 BRA `(.L_x_2811) ;  /* 0x000001c000a8c947 */ /* 0x004ff40003800000 */
.L_x_3100:
[----:B------:R-:W-:Y:S05]  /*a5a0*/  BSYNC B0 ;  /* 0x0000000000007941 */ /* 0x000fea0003800000 */
.L_x_2810:
[----:B------:R-:W-:Y:S01]  /*a5b0*/  BSSY B0, `(.L_x_2812) ;  /* 0x000001a000007945 */ /* 0x000fe20003800000 */
[----:B01----:R-:W-:Y:S02]  /*a5c0*/  IMAD R0, R32, 0x2, R112 ;  /* 0x0000000220007824 */ /* 0x003fe400078e0270 */
[----:B------:R-:W-:-:S04]  /*a5d0*/  IMAD.WIDE R40, R2, 0x80, R116 ;  /* 0x0000008002287825 */ /* 0x000fc800078e0274 */
[----:B------:R-:W-:Y:S01]  /*a5e0*/  IMAD R44, R33, 0x2, R112 ;  /* 0x00000002212c7824 */ /* 0x000fe200078e0270 */
[----:B------:R-:W-:Y:S06]  /*a5f0*/  @P2 BRA `(.L_x_2813) ;  /* 0x0000000000542947 */ /* 0x000fec0003800000 */
[----:B------:R-:W-:Y:S01]  /*a600*/  IMAD R35, R41, UR56, RZ ;  /* 0x0000003829237c24 */ /* 0x000fe2000f8e02ff */
[----:B------:R-:W-:Y:S01]  /*a610*/  ULDC UR4, c[0x0][0x320] ;  /* 0x0000c80000047ab9 */ /* 0x000fe20000000800 */
[----:B------:R-:W-:Y:S01]  /*a620*/  IMAD.MOV.U32 R32, RZ, RZ, R94 ;  /* 0x000000ffff207224 */ /* 0x000fe200078e005e */
[----:B------:R-:W-:Y:S01]  /*a630*/  ISETP.GE.AND P4, PT, R18, UR4, PT ;  /* 0x0000000412007c0c */ /* 0x000fe2000bf86270 */
        /* <DEDUP_REMOVED lines=17> */
.L_x_2813:
[----:B------:R-:W-:Y:S05]  /*a750*/  BSYNC B0 ;  /* 0x0000000000007941 */ /* 0x000fea0003800000 */
.L_x_2812:
[----:B------:R-:W-:Y:S01]  /*a760*/  ISETP.GE.AND P2, PT, R214, R4, PT ;  /* 0x00000004d600720c */ /* 0x000fe20003f46270 */
[----:B------:R-:W-:-:S12]  /*a770*/  BSSY B0, `(.L_x_2814) ;  /* 0x0000018000007945 */ /* 0x000fd80003800000 */
[----:B------:R-:W-:Y:S05]  /*a780*/  @P2 BRA `(.L_x_2815) ;  /* 0x0000000000582947 */ /* 0x000fea0003800000 */
[----:B0-----:R-:W-:Y:S01]  /*a790*/  IADD3 R35, P2, R40, 0x40, RZ ;  /* 0x0000004028237810 */ /* 0x001fe20007f5e0ff */
[----:B------:R-:W-:Y:S01]  /*a7a0*/  IMAD.MOV.U32 R4, RZ, RZ, R94 ;  /* 0x000000ffff047224 */ /* 0x000fe200078e005e */
[----:B------:R-:W-:Y:S02]  /*a7b0*/  ULDC UR4, c[0x0][0x320] ;  /* 0x0000c80000047ab9 */ /* 0x000fe40000000800 */
[----:B------:R-:W-:Y:S01]  /*a7c0*/  ISETP.GE.AND P4, PT, R18, UR4, PT ;  /* 0x0000000412007c0c */ /* 0x000fe2000bf86270 */
        /* <DEDUP_REMOVED lines=18> */
.L_x_2815:
[----:B------:R-:W-:Y:S05]  /*a8f0*/  BSYNC B0 ;  /* 0x0000000000007941 */ /* 0x000fea0003800000 */
.L_x_2814:
        /* <DEDUP_REMOVED lines=19> */
.L_x_2712:
[----:B------:R-:W1:Y:S01]  /*aa30*/  LDC R0, c[0x0][0x448] ;  /* 0x00011200ff007b82 */ /* 0x000e620000000800 */
[----:B------:R-:W-:Y:S01]  /*aa40*/  BSSY B0, `(.L_x_2817) ;  /* 0x0000036000007945 */ /* 0x000fe20003800000 */
[----:B------:R-:W-:Y:S02]  /*aa50*/  CS2R R88, SRZ ;  /* 0x0000000000587805 */ /* 0x000fe4000001ff00 */
[----:B------:R-:W-:Y:S02]  /*aa60*/  CS2R R86, SRZ ;  /* 0x0000000000567805 */ /* 0x000fe4000001ff00 */
[----:B------:R-:W-:Y:S02]  /*aa70*/  CS2R R84, SRZ ;  /* 0x0000000000547805 */ /* 0x000fe4000001ff00 */
[----:B------:R-:W-:Y:S02]  /*aa80*/  CS2R R82, SRZ ;  /* 0x0000000000527805 */ /* 0x000fe4000001ff00 */
[----:B------:R-:W-:Y:S01]  /*aa90*/  CS2R R80, SRZ ;  /* 0x0000000000507805 */ /* 0x000fe2000001ff00 */
[----:B0-2---:R-:W-:Y:S01]  /*aaa0*/  IMAD.MOV.U32 R39, RZ, RZ, RZ ;  /* 0x000000ffff277224 */ /* 0x005fe200078e00ff */
[----:B------:R-:W-:Y:S01]  /*aab0*/  CS2R R76, SRZ ;  /* 0x00000000004c7805 */ /* 0x000fe2000001ff00 */
[----:B------:R-:W-:Y:S01]  /*aac0*/  IMAD.MOV.U32 R78, RZ, RZ, RZ ;  /* 0x000000ffff4e7224 */ /* 0x000fe200078e00ff */
[----:B------:R-:W-:Y:S01]  /*aad0*/  CS2R R36, SRZ ;  /* 0x0000000000247805 */ /* 0x000fe2000001ff00 */
[----:B------:R-:W-:Y:S01]  /*aae0*/  IMAD.MOV.U32 R74, RZ, RZ, RZ ;  /* 0x000000ffff4a7224 */ /* 0x000fe200078e00ff */
[----:B------:R-:W-:-:S02]  /*aaf0*/  CS2R R72, SRZ ;  /* 0x0000000000487805 */ /* 0x000fc4000001ff00 */
[----:B------:R-:W-:Y:S01]  /*ab00*/  CS2R R34, SRZ ;  /* 0x0000000000227805 */ /* 0x000fe2000001ff00 */
[----:B------:R-:W-:Y:S01]  /*ab10*/  IMAD.MOV.U32 R70, RZ, RZ, RZ ;  /* 0x000000ffff467224 */ /* 0x000fe200078e00ff */
        /* <DEDUP_REMOVED lines=20> */
[----:B------:R-:W-:Y:S01]  /*ac60*/  IMAD.MOV.U32 R95, RZ, RZ, RZ ;  /* 0x000000ffff5f7224 */ /* 0x000fe200078e00ff */
[----:B------:R-:W0:Y:S01]  /*ac70*/  @P0 LDC R3, c[0x0][0x44c] ;  /* 0x00011300ff030b82 */ /* 0x000e220000000800 */
[----:B------:R-:W-:Y:S02]  /*ac80*/  IMAD.MOV.U32 R28, RZ, RZ, RZ ;  /* 0x000000ffff1c7224 */ /* 0x000fe400078e00ff */
[----:B------:R-:W-:Y:S02]  /*ac90*/  IMAD.MOV.U32 R97, RZ, RZ, RZ ;  /* 0x000000ffff617224 */ /* 0x000fe400078e00ff */
[----:B------:R-:W-:Y:S02]  /*aca0*/  IMAD.MOV.U32 R10, RZ, RZ, RZ ;  /* 0x000000ffff0a7224 */ /* 0x000fe400078e00ff */
[----:B------:R-:W-:Y:S01]  /*acb0*/  IMAD.MOV.U32 R99, RZ, RZ, RZ ;  /* 0x000000ffff637224 */ /* 0x000fe200078e00ff */
[----:B------:R-:W1:Y:S01]  /*acc0*/  @P0 LDC R2, c[0x0][0x450] ;  /* 0x00011400ff020b82 */ /* 0x000e620000000800 */
[----:B0-----:R-:W-:-:S05]  /*acd0*/  @P0 IMAD.HI.U32 R3, R0, R3, RZ ;  /* 0x0000000300030227 */ /* 0x001fca00078e00ff */
[----:B-1----:R-:W-:Y:S02]  /*ace0*/  @P0 SHF.R.U32.HI R0, RZ, R2, R3 ;  /* 0x00000002ff000219 */ /* 0x002fe40000011603 */
[----:B------:R-:W-:-:S03]  /*acf0*/  PLOP3.LUT P0, PT, PT, PT, PT, 0x80, 0x0 ;  /* 0x000000000000781c */ /* 0x000fc60003f0f070 */
[----:B------:R-:W-:-:S05]  /*ad00*/  IMAD.IADD R0, R149, 0x1, R0 ;  /* 0x0000000195007824 */ /* 0x000fca00078e0200 */
[----:B------:R-:W-:-:S04]  /*ad10*/  SHF.R.S32.HI R3, RZ, 0x1f, R0 ;  /* 0x0000001fff037819 */ /* 0x000fc80000011400 */
[----:B------:R-:W-:Y:S01]  /*ad20*/  LEA.HI R3, R3, R0, RZ, 0x7 ;  /* 0x0000000003037211 */ /* 0x000fe200078f38ff */
[----:B------:R-:W-:-:S03]  /*ad30*/  IMAD.MOV.U32 R0, RZ, RZ, RZ ;  /* 0x000000ffff007224 */ /* 0x000fc600078e00ff */
[----:B------:R-:W-:-:S04]  /*ad40*/  SHF.R.S32.HI R3, RZ, 0x7, R3 ;  /* 0x00000007ff037819 */ /* 0x000fc80000011403 */
[----:B------:R-:W-:-:S04]  /*ad50*/  VIMNMX R150, R150, R3, PT ;  /* 0x0000000396967248 */ /* 0x000fc80003fe0100 */
[----:B------:R-:W-:Y:S01]  /*ad60*/  ISETP.GE.AND P1, PT, R150, 0x1, PT ;  /* 0x000000019600780c */ /* 0x000fe20003f26270 */
[----:B------:R-:W-:-:S12]  /*ad70*/  @P2 BRA `(.L_x_2818) ;  /* 0x0000000000082947 */ /* 0x000fd80003800000 */
[----:B------:R-:W0:Y:S02]  /*ad80*/  FENCE.VIEW.ASYNC.G ;  /* 0x00000000000073c6 */ /* 0x000e240000000100 */
[----:B0-----:R-:W-:Y:S06]  /*ad90*/  BAR.ARV 0xc, 0x180 ;  /* 0x0306000000007b1d */ /* 0x001fec0000002000 */
.L_x_2818:
[----:B------:R-:W-:Y:S05]  /*ada0*/  BSYNC B0 ;  /* 0x0000000000007941 */ /* 0x000fea0003800000 */
.L_x_2817:
[----:B------:R-:W-:Y:S02]  /*adb0*/  IMAD.MOV.U32 R20, RZ, RZ, RZ ;  /* 0x000000ffff147224 */ /* 0x000fe400078e00ff */
[----:B------:R-:W-:Y:S01]  /*adc0*/  IMAD.MOV.U32 R11, RZ, RZ, RZ ;  /* 0x000000ffff0b7224 */ /* 0x000fe200078e00ff */
[----:B------:R-:W-:Y:S06]  /*add0*/  @!P1 BRA `(.L_x_2819) ;  /* 0x0000011800dc9947 */ /* 0x000fec0003800000 */
[----:B------:R-:W2:Y:S04]  /*ade0*/  LDL R2, [R1+0x40] ;  /* 0x0000400001027983 */ /* 0x000ea80000100800 */
[----:B------:R-:W0:Y:S01]  /*adf0*/  SHFL.IDX PT, R0, R233, RZ, 0x1f ;  /* 0x00001fffe9007589 */ /* 0x000e2200000e0000 */
[----:B--2---:R-:W-:Y:S02]  /*ae00*/  R2UR UR4, R2 ;  /* 0x00000000020472ca */ /* 0x004fe400000e0000 */
        /* <DEDUP_REMOVED lines=26> */
.L_x_2820:
        /* <DEDUP_REMOVED lines=12> */
.L_x_2824:
[----:B-1----:R1:W2:Y:S02]  /*b070*/  SYNCS.PHASECHK.TRANS64.TRYWAIT P0, [R16+URZ+0x34800], R3 ;  /* 0x03480003100075a7 */ /* 0x0022a4000800017f */
[----:B--2---:R-:W-:Y:S05]  /*b080*/  @!P0 NANOSLEEP.SYNCS 0x989680 ;  /* 0x009896800000895d */ /* 0x004fea0003900000 */
[----:B------:R-:W2:Y:S02]  /*b090*/  @!P0 SYNCS.PHASECHK.TRANS64 P0, [R16+URZ+0x34800], R3 ;  /* 0x03480003100085a7 */ /* 0x000ea4000800007f */
[----:B--2---:R-:W-:Y:S05]  /*b0a0*/  @!P0 BRA `(.L_x_2824) ;  /* 0xfffffffc00f08947 */ /* 0x004fea000383ffff */
.L_x_2823:
[----:B------:R-:W-:Y:S05]  /*b0b0*/  BSYNC B0 ;  /* 0x0000000000007941 */ /* 0x000fea0003800000 */
.L_x_2822:
[----:B------:R-:W-:Y:S05]  /*b0c0*/  BRA `(.L_x_2825) ;  /* 0x00000074000c7947 */ /* 0x000fea0003800000 */
.L_x_2821:
[----:B------:R-:W-:Y:S01]  /*b0d0*/  ISETP.NE.AND P0, PT, R24, RZ, PT ;  /* 0x000000ff1800720c */ /* 0x000fe20003f05270 */
[----:B------:R-:W-:Y:S01]  /*b0e0*/  ULDC.64 UR4, c[0x0][0x3f8] ;  /* 0x0000fe0000047ab9 */ /* 0x000fe20000000a00 */
[----:B-----5:R-:W-:Y:S01]  /*b0f0*/  SHF.R.S32.HI R0, RZ, 0x1f, R144 ;  /* 0x0000001fff007819 */ /* 0x020fe20000011490 */
[----:B------:R-:W-:Y:S01]  /*b100*/  ULDC.64 UR6, c[0x0][0x408] ;  /* 0x0001020000067ab9 */ /* 0x000fe20000000a00 */
[----:B------:R-:W-:-:S04]  /*b110*/  IMAD.WIDE.U32 R24, R144, UR4, RZ ;  /* 0x0000000490187c25 */ /* 0x000fc8000f8e00ff */
[C---:B------:R-:W-:Y:S02]  /*b120*/  IMAD R3, R0.reuse, UR4, RZ ;  /* 0x0000000400037c24 */ /* 0x040fe4000f8e02ff */
[----:B------:R-:W-:Y:S02]  /*b130*/  IMAD R5, R0, UR6, RZ ;  /* 0x0000000600057c24 */ /* 0x000fe4000f8e02ff */
[C---:B------:R-:W-:Y:S02]  /*b140*/  IMAD R3, R144.reuse, UR5, R3 ;  /* 0x0000000590037c24 */ /* 0x040fe4000f8e0203 */
[C---:B------:R-:W-:Y:S02]  /*b150*/  IMAD R5, R144.reuse, UR7, R5 ;  /* 0x0000000790057c24 */ /* 0x040fe4000f8e0205 */
[----:B------:R-:W-:-:S04]  /*b160*/  IMAD.WIDE.U32 R144, R144, UR6, RZ ;  /* 0x0000000690907c25 */ /* 0x000fc8000f8e00ff */
        /* <DEDUP_REMOVED lines=19> */
.L_x_2826:
        /* <DEDUP_REMOVED lines=39> */
.L_x_3106:
        /* <DEDUP_REMOVED lines=20> */
[----:B------:R-:W-:Y:S02]  /*b650*/  ISETP.GE.AND P2, PT, R191, UR4, PT ;  /* 0x00000004bf007c0c */ /* 0x000fe4000bf46270 */
        /* <DEDUP_REMOVED lines=61> */
.L_x_2831:
[----:B------:R-:W-:Y:S05]  /*ba30*/  BSYNC B1 ;  /* 0x0000000000017941 */ /* 0x000fea0003800000 */
.L_x_2830:
        /* <DEDUP_REMOVED lines=55> */
.L_x_3112:
        /* <DEDUP_REMOVED lines=12> */
[----:B------:R-:W-:Y:S01]  /*be70*/  IMAD R7, R197, 0x200, R6 ;  /* 0x00000200c5077824 */ /* 0x000fe200078e0206 */
        /* <DEDUP_REMOVED lines=72> */
.L_x_2834:
[----:B------:R-:W-:Y:S05]  /*c300*/  BSYNC B1 ;  /* 0x0000000000017941 */ /* 0x000fea0003800000 */
.L_x_2833:
[----:B--2---:R-:W-:Y:S01]  /*c310*/  LEA.HI R3, R212, R212, RZ, 0x1 ;  /* 0x000000d4d4037211 */ /* 0x004fe200078f08ff */
[C---:B-1----:R-:W-:Y:S01]  /*c320*/  VIADD R5, R62.reuse, 0x10400 ;  /* 0x000104003e057836 */ /* 0x042fe20000000000 */
[----:B------:R-:W-:Y:S01]  /*c330*/  VIADDMNMX R81, R81, -R200, 0x80, PT ;  /* 0x0000008051517446 */ /* 0x000fe200038009c8 */
[----:B---3--:R-:W-:Y:S01]  /*c340*/  VIADD R0, R62, 0x10440 ;  /* 0x000104403e007836 */ /* 0x008fe20000000000 */
[----:B------:R-:W-:Y:S01]  /*c350*/  LOP3.LUT R3, R3, 0xfffffffe, RZ, 0xc0, !PT ;  /* 0xfffffffe03037812 */ /* 0x000fe200078ec0ff */
[----:B------:R-:W-:Y:S01]  /*c360*/  @P0 VIADD R0, R5, 0xffffffc0 ;  /* 0xffffffc005000836 */ /* 0x000fe20000000000 */
[----:B------:R-:W-:Y:S01]  /*c370*/  BSSY B1, `(.L_x_2835) ;  /* 0x0000034000017945 */ /* 0x000fe20003800000 */
[----:B-----5:R-:W-:Y:S01]  /*c380*/  IMAD.MOV.U32 R5, RZ, RZ, R36 ;  /* 0x000000ffff057224 */ /* 0x020fe200078e0024 */
[----:B------:R-:W-:Y:S01]  /*c390*/  ISETP.GE.AND P1, PT, R184, R81, PT ;  /* 0x00000051b800720c */ /* 0x000fe20003f26270 */
[----:B------:R-:W-:Y:S02]  /*c3a0*/  IMAD.IADD R3, R212, 0x1, -R3 ;  /* 0x00000001d4037824 */ /* 0x000fe400078e0a03 */
[----:B0-----:R-:W-:Y:S01]  /*c3b0*/  IMAD.MOV.U32 R4, RZ, RZ, R30 ;  /* 0x000000ffff047224 */ /* 0x001fe200078e001e */
        /* <DEDUP_REMOVED lines=47> */
.L_x_3113:
[----:B------:R-:W-:Y:S05]  /*c6b0*/  BSYNC B1 ;  /* 0x0000000000017941 */ /* 0x000fea0003800000 */
.L_x_2835:
        /* <DEDUP_REMOVED lines=26> */
[----:B------:R-:W-:Y:S02]  /*c860*/  LOP3.LUT R108, R111, 0xffff0000, RZ, 0xc0, !PT ;  /* 0xffff00006f6c7812 */ /* 0x000fe400078ec0ff */
[C---:B0-----:R-:W-:Y:S01]  /*c870*/  LOP3.LUT R59, R6.reuse, 0xffff0000, RZ, 0xc0, !PT ;  /* 0xffff0000063b7812 */ /* 0x041fe200078ec0ff */
[----:B------:R-:W-:Y:S01]  /*c880*/  IMAD.U32 R58, R6, 0x10000, RZ ;  /* 0x00010000063a7824 */ /* 0x000fe200078e00ff */
[C---:B------:R-:W-:Y:S01]  /*c890*/  LOP3.LUT R61, R7.reuse, 0xffff0000, RZ, 0xc0, !PT ;  /* 0xffff0000073d7812 */ /* 0x040fe200078ec0ff */
[----:B------:R-:W-:-:S02]  /*c8a0*/  IMAD.U32 R60, R7, 0x10000, RZ ;  /* 0x00010000073c7824 */ /* 0x000fc400078e00ff */
[CC--:B------:R-:W-:Y:S01]  /*c8b0*/  FMUL.FTZ R115, R59.reuse, R112.reuse ;  /* 0x000000703b737220 */ /* 0x0c0fe20000410000 */
[-C--:B------:R-:W-:Y:S01]  /*c8c0*/  FMUL.FTZ R59, R59, R107.reuse ;  /* 0x0000006b3b3b7220 */ /* 0x080fe20000410000 */
[C---:B------:R-:W-:Y:S01]  /*c8d0*/  IMAD.U32 R6, R4.reuse, 0x10000, RZ ;  /* 0x0001000004067824 */ /* 0x040fe200078e00ff */
[----:B------:R-:W-:Y:S01]  /*c8e0*/  LOP3.LUT R4, R4, 0xffff0000, RZ, 0xc0, !PT ;  /* 0xffff000004047812 */ /* 0x000fe200078ec0ff */
[C---:B------:R-:W-:Y:S02]  /*c8f0*/  IMAD.U32 R7, R5.reuse, 0x10000, RZ ;  /* 0x0001000005077824 */ /* 0x040fe400078e00ff */
[C---:B------:R-:W-:Y:S01]  /*c900*/  FFMA.FTZ R115, R58.reuse, R107, -R115 ;  /* 0x0000006b3a737223 */ /* 0x040fe20000010873 */
[----:B------:R-:W-:Y:S01]  /*c910*/  FFMA.FTZ R112, R58, R112, R59 ;  /* 0x000000703a707223 */ /* 0x000fe2000001003b */
[----:B------:R-:W-:Y:S01]  /*c920*/  LOP3.LUT R5, R5, 0xffff0000, RZ, 0xc0, !PT ;  /* 0xffff000005057812 */ /* 0x000fe200078ec0ff */
[C---:B------:R-:W-:Y:S01]  /*c930*/  FMUL.FTZ R117, R61.reuse, R113 ;  /* 0x000000713d757220 */ /* 0x040fe20000410000 */
[----:B------:R-:W-:Y:S01]  /*c940*/  FMUL.FTZ R107, R61, R110 ;  /* 0x0000006e3d6b7220 */ /* 0x000fe20000410000 */
[----:B------:R-:W-:Y:S01]  /*c950*/  LOP3.LUT R58, R109, 0xffff0000, RZ, 0xc0, !PT ;  /* 0xffff00006d3a7812 */ /* 0x000fe200078ec0ff */
[----:B------:R-:W-:-:S02]  /*c960*/  IMAD.U32 R61, R111, 0x10000, RZ ;  /* 0x000100006f3d7824 */ /* 0x000fc400078e00ff */
[C---:B------:R-:W-:Y:S01]  /*c970*/  FFMA.FTZ R117, R60.reuse, R110, -R117 ;  /* 0x0000006e3c757223 */ /* 0x040fe20000010875 */
[----:B------:R-:W-:Y:S02]  /*c980*/  IMAD.U32 R59, R109, 0x10000, RZ ;  /* 0x000100006d3b7824 */ /* 0x000fe400078e00ff */
        /* <DEDUP_REMOVED lines=12> */
[----:B------:R-:W-:-:S05]  /*ca50*/  F2FP.BF16.F32.PACK_AB R5, R108, R5 ;  /* 0x000000056c05723e */ /* 0x000fca00000010ff */
[----:B------:R0:W-:Y:S02]  /*ca60*/  STS.128 [R62+0x10400], R4 ;  /* 0x010400043e007388 */ /* 0x0001e40000000c00 */
.L_x_2840:
[----:B------:R-:W-:Y:S05]  /*ca70*/  BSYNC B2 ;  /* 0x0000000000027941 */ /* 0x000fea0003800000 */
.L_x_2839:
[----:B------:R-:W-:Y:S04]  /*ca80*/  BSSY B2, `(.L_x_2841) ;  /* 0x0000030000027945 */ /* 0x000fe80003800000 */
[----:B------:R-:W-:Y:S05]  /*ca90*/  @P1 BRA `(.L_x_2842) ;  /* 0x0000000000b81947 */ /* 0x000fea0003800000 */
[----:B0-----:R-:W0:Y:S01]  /*caa0*/  LDS.128 R4, [R0] ;  /* 0x0000000000047984 */ /* 0x001e220000000c00 */
        /* <DEDUP_REMOVED lines=13> */
[----:B------:R-:W-:Y:S01]  /*cb80*/  IMAD.U32 R54, R6, 0x10000, RZ ;  /* 0x0001000006367824 */ /* 0x000fe200078e00ff */
[C---:B------:R-:W-:Y:S01]  /*cb90*/  LOP3.LUT R57, R7.reuse, 0xffff0000, RZ, 0xc0, !PT ;  /* 0xffff000007397812 */ /* 0x040fe200078ec0ff */
[----:B------:R-:W-:-:S02]  /*cba0*/  IMAD.U32 R56, R7, 0x10000, RZ ;  /* 0x0001000007387824 */ /* 0x000fc400078e00ff */
[C---:B------:R-:W-:Y:S01]  /*cbb0*/  FMUL.FTZ R60, R55.reuse, R58 ;  /* 0x0000003a373c7220 */ /* 0x040fe20000410000 */
[-C--:B------:R-:W-:Y:S01]  /*cbc0*/  FMUL.FTZ R61, R55, R59.reuse ;  /* 0x0000003b373d7220 */ /* 0x080fe20000410000 */
[----:B------:R-:W-:Y:S01]  /*cbd0*/  FMUL.FTZ R55, R57, R100 ;  /* 0x0000006439377220 */ /* 0x000fe20000410000 */
[----:B------:R-:W-:Y:S02]  /*cbe0*/  IMAD.U32 R6, R4, 0x10000, RZ ;  /* 0x0001000004067824 */ /* 0x000fe400078e00ff */
[C---:B------:R-:W-:Y:S01]  /*cbf0*/  FFMA.FTZ R108, R54.reuse, R59, R60 ;  /* 0x0000003b366c7223 */ /* 0x040fe2000001003c */
[----:B------:R-:W-:Y:S02]  /*cc00*/  IMAD.U32 R7, R5, 0x10000, RZ ;  /* 0x0001000005077824 */ /* 0x000fe400078e00ff */
[----:B------:R-:W-:Y:S01]  /*cc10*/  FFMA.FTZ R107, R54, R58, -R61 ;  /* 0x0000003a366b7223 */ /* 0x000fe2000001083d */
[-C--:B------:R-:W-:Y:S01]  /*cc20*/  FMUL.FTZ R59, R57, R102.reuse ;  /* 0x00000066393b7220 */ /* 0x080fe20000410000 */
[----:B------:R-:W-:Y:S01]  /*cc30*/  LOP3.LUT R4, R4, 0xffff0000, RZ, 0xc0, !PT ;  /* 0xffff000004047812 */ /* 0x000fe200078ec0ff */
[C---:B------:R-:W-:Y:S01]  /*cc40*/  FFMA.FTZ R102, R56.reuse, R102, -R55 ;  /* 0x0000006638667223 */ /* 0x040fe20000010837 */
        /* <DEDUP_REMOVED lines=19> */
.L_x_2842:
[----:B------:R-:W-:Y:S05]  /*cd80*/  BSYNC B2 ;  /* 0x0000000000027941 */ /* 0x000fea0003800000 */
.L_x_2841:
[----:B------:R-:W-:Y:S04]  /*cd90*/  BSSY B2, `(.L_x_2843) ;  /* 0x0000030000027945 */ /* 0x000fe80003800000 */
[----:B------:R-:W-:Y:S05]  /*cda0*/  @P2 BRA `(.L_x_2844) ;  /* 0x0000000000b82947 */ /* 0x000fea0003800000 */
[----:B01----:R-:W0:Y:S01]  /*cdb0*/  LDS.128 R4, [R62+0x14400] ;  /* 0x014400003e047984 */ /* 0x003e220000000c00 */
        /* <DEDUP_REMOVED lines=45> */
.L_x_2844:
[----:B------:R-:W-:Y:S05]  /*d090*/  BSYNC B2 ;  /* 0x0000000000027941 */ /* 0x000fea0003800000 */
.L_x_2843:
[----:B------:R-:W-:Y:S04]  /*d0a0*/  BSSY B2, `(.L_x_2845) ;  /* 0x0000030000027945 */ /* 0x000fe80003800000 */
[----:B------:R-:W-:Y:S05]  /*d0b0*/  @P3 BRA `(.L_x_2846) ;  /* 0x0000000000b83947 */ /* 0x000fea0003800000 */
[----:B012---:R-:W0:Y:S01]  /*d0c0*/  LDS.128 R4, [R0+0x4000] ;  /* 0x0040000000047984 */ /* 0x007e220000000c00 */
        /* <DEDUP_REMOVED lines=45> */
.L_x_2846:
[----:B------:R-:W-:Y:S05]  /*d3a0*/  BSYNC B2 ;  /* 0x0000000000027941 */ /* 0x000fea0003800000 */
.L_x_2845:
        /* <DEDUP_REMOVED lines=23> */
[C---:B------:R-:W-:Y:S01]  /*d520*/  FFMA.FTZ R51, R40.reuse, R47, R50 ;  /* 0x0000002f28337223 */ /* 0x040fe20000010032 */
[----:B------:R-:W-:Y:S01]  /*d530*/  FMUL.FTZ R47, R43, R84 ;  /* 0x000000542b2f7220 */ /* 0x000fe20000410000 */
[C---:B------:R-:W-:Y:S02]  /*d540*/  IMAD.U32 R7, R5.reuse, 0x10000, RZ ;  /* 0x0001000005077824 */ /* 0x040fe400078e00ff */
[----:B------:R-:W-:Y:S01]  /*d550*/  FFMA.FTZ R48, R40, R46, -R49 ;  /* 0x0000002e28307223 */ /* 0x000fe20000010831 */
[----:B------:R-:W-:Y:S01]  /*d560*/  IMAD.U32 R43, R80, 0x10000, RZ ;  /* 0x00010000502b7824 */ /* 0x000fe200078e00ff */
[----:B------:R-:W-:Y:S01]  /*d570*/  LOP3.LUT R4, R4, 0xffff0000, RZ, 0xc0, !PT ;  /* 0xffff000004047812 */ /* 0x000fe200078ec0ff */
[----:B------:R-:W-:Y:S01]  /*d580*/  FFMA.FTZ R84, R42, R84, -R41 ;  /* 0x000000542a547223 */ /* 0x000fe20000010829 */
[----:B------:R-:W-:Y:S01]  /*d590*/  LOP3.LUT R5, R5, 0xffff0000, RZ, 0xc0, !PT ;  /* 0xffff000005057812 */ /* 0x000fe200078ec0ff */
[C---:B------:R-:W-:Y:S01]  /*d5a0*/  IMAD.U32 R41, R83.reuse, 0x10000, RZ ;  /* 0x0001000053297824 */ /* 0x040fe200078e00ff */
        /* <DEDUP_REMOVED lines=16> */
.L_x_2848:
[----:B------:R-:W-:Y:S05]  /*d6b0*/  BSYNC B2 ;  /* 0x0000000000027941 */ /* 0x000fea0003800000 */
.L_x_2847:
        /* <DEDUP_REMOVED lines=47> */
.L_x_2838:
[----:B------:R-:W-:Y:S05]  /*d9b0*/  BSYNC B1 ;  /* 0x0000000000017941 */ /* 0x000fea0003800000 */
.L_x_2837:
        /* <DEDUP_REMOVED lines=57> */
.L_x_2851:
[----:B------:R-:W-:Y:S05]  /*dd50*/  BSYNC B1 ;  /* 0x0000000000017941 */ /* 0x000fea0003800000 */
.L_x_2850:
        /* <DEDUP_REMOVED lines=48> */
.L_x_2853:
[----:B------:R-:W-:Y:S05]  /*e060*/  BSYNC B1 ;  /* 0x0000000000017941 */ /* 0x000fea0003800000 */
.L_x_2852:
        /* <DEDUP_REMOVED lines=20> */
[----:B------:R-:W-:Y:S01]  /*e1b0*/  FMUL.FTZ R33, R27, R31 ;  /* 0x0000001f1b217220 */ /* 0x000fe20000410000 */
        /* <DEDUP_REMOVED lines=27> */
.L_x_2855:
[----:B------:R-:W-:Y:S05]  /*e370*/  BSYNC B1 ;  /* 0x0000000000017941 */ /* 0x000fea0003800000 */
.L_x_2854:
        /* <DEDUP_REMOVED lines=48> */
.L_x_2857:
[----:B------:R-:W-:Y:S05]  /*e680*/  BSYNC B1 ;  /* 0x0000000000017941 */ /* 0x000fea0003800000 */
.L_x_2856:
        /* <DEDUP_REMOVED lines=48> */
.L_x_2859:
[----:B------:R-:W-:Y:S05]  /*e990*/  BSYNC B1 ;  /* 0x0000000000017941 */ /* 0x000fea0003800000 */
.L_x_2858:
        /* <DEDUP_REMOVED lines=48> */
.L_x_2828:
        /* <DEDUP_REMOVED lines=36> */
.L_x_3119:
        /* <DEDUP_REMOVED lines=48> */
.L_x_2862:
[----:B------:R-:W-:Y:S05]  /*f1e0*/  BSYNC B1 ;  /* 0x0000000000017941 */ /* 0x000fea0003800000 */
.L_x_2861:
        /* <DEDUP_REMOVED lines=57> */
.L_x_3125:
        /* <DEDUP_REMOVED lines=47> */
.L_x_2865:
[----:B------:R-:W-:Y:S05]  /*f870*/  BSYNC B1 ;  /* 0x0000000000017941 */ /* 0x000fea0003800000 */
.L_x_2864:
[----:B-----5:R-:W-:Y:S01]  /*f880*/  IMAD.MOV.U32 R3, RZ, RZ, R4 ;  /* 0x000000ffff037224 */ /* 0x020fe200078e0004 */
[----:B------:R-:W-:Y:S01]  /*f890*/  LEA.HI R0, R212, R212, RZ, 0x1 ;  /* 0x000000d4d4007211 */ /* 0x000fe200078f08ff */
[----:B0-----:R-:W-:Y:S01]  /*f8a0*/  IMAD.MOV.U32 R60, RZ, RZ, R7 ;  /* 0x000000ffff3c7224 */ /* 0x001fe200078e0007 */
[----:B------:R-:W-:Y:S01]  /*f8b0*/  VIADDMNMX R73, R73, -R200, 0x80, PT ;  /* 0x0000008049497446 */ /* 0x000fe200038009c8 */
[----:B------:R-:W-:Y:S01]  /*f8c0*/  IMAD.MOV.U32 R20, RZ, RZ, R5 ;  /* 0x000000ffff147224 */ /* 0x000fe200078e0005 */
[----:B------:R-:W-:Y:S01]  /*f8d0*/  PRMT R89, R3, 0x7610, R89 ;  /* 0x0000761003597816 */ /* 0x000fe20000000059 */
[----:B------:R-:W-:Y:S01]  /*f8e0*/  IMAD.MOV.U32 R21, RZ, RZ, R6 ;  /* 0x000000ffff157224 */ /* 0x000fe200078e0006 */
        /* <DEDUP_REMOVED lines=47> */
.L_x_3126:
[----:B------:R-:W-:Y:S05]  /*fbe0*/  BSYNC B1 ;  /* 0x0000000000017941 */ /* 0x000fea0003800000 */
.L_x_2866:
        /* <DEDUP_REMOVED lines=11> */
[----:B0-----:R-:W-:Y:S02]  /*fca0*/  LOP3.LUT R61, R196, 0x38, R18, 0xf8, !PT ;  /* 0x00000038c43d7812 */ /* 0x001fe400078ef812 */
[----:B------:R-:W-:Y:S02]  /*fcb0*/  SHF.R.S32.HI R63, RZ, 0x1f, R60 ;  /* 0x0000001fff3f7819 */ /* 0x000fe4000001143c */
[----:B------:R-:W-:Y:S02]  /*fcc0*/  SHF.R.U64 R115, R32, 0x10, R33 ;  /* 0x0000001020737819 */ /* 0x000fe40000001221 */
[----:B------:R-:W-:Y:S01]  /*fcd0*/  LEA.HI R62, R63, R60, RZ, 0x3 ;  /* 0x0000003c3f3e7211 */ /* 0x000fe200078f18ff */
[----:B------:R-:W-:Y:S01]  /*fce0*/  IMAD.SHL.U32 R63, R60, 0x8, RZ ;  /* 0x000000083c3f7824 */ /* 0x000fe200078e00ff */
[----:B------:R-:W-:-:S02]  /*fcf0*/  LOP3.LUT R60, R61, R198, RZ, 0x3c, !PT ;  /* 0x000000c63d3c7212 */ /* 0x000fc400078e3cff */
[----:B------:R-:W-:Y:S01]  /*fd00*/  SHF.R.U32.HI R114, RZ, 0x10, R33 ;  /* 0x00000010ff727819 */ /* 0x000fe20000011621 */
[----:B------:R-:W-:Y:S01]  /*fd10*/  IMAD.SHL.U32 R62, R62, 0x400, RZ ;  /* 0x000004003e3e7824 */ /* 0x000fe200078e00ff */
[----:B------:R-:W-:Y:S01]  /*fd20*/  LOP3.LUT R63, R196, 0x38, R63, 0xf8, !PT ;  /* 0x00000038c43f7812 */ /* 0x000fe200078ef83f */
[----:B------:R-:W-:Y:S01]  /*fd30*/  IMAD R61, R197, 0x200, R60 ;  /* 0x00000200c53d7824 */ /* 0x000fe200078e023c */
[--C-:B------:R-:W-:Y:S02]  /*fd40*/  SHF.R.U64 R33, R34, 0x10, R35.reuse ;  /* 0x0000001022217819 */ /* 0x100fe40000001223 */
[----:B------:R-:W-:Y:S01]  /*fd50*/  LOP3.LUT R62, R62, 0x7fffe000, RZ, 0xc0, !PT ;  /* 0x7fffe0003e3e7812 */ /* 0x000fe200078ec0ff */
[----:B------:R-:W-:Y:S01]  /*fd60*/  IMAD R106, R61, 0x2, R16 ;  /* 0x000000023d6a7824 */ /* 0x000fe200078e0210 */
[----:B------:R-:W-:Y:S02]  /*fd70*/  LOP3.LUT R63, R63, R198, RZ, 0x3c, !PT ;  /* 0x000000c63f3f7212 */ /* 0x000fe400078e3cff */
[----:B------:R-:W-:Y:S01]  /*fd80*/  SHF.R.U32.HI R32, RZ, 0x10, R35 ;  /* 0x00000010ff207819 */ /* 0x000fe20000011623 */
[----:B------:R-:W-:Y:S01]  /*fd90*/  IMAD R62, R197, 0x200, R62 ;  /* 0x00000200c53e7824 */ /* 0x000fe200078e023e */
[----:B------:R-:W-:-:S02]  /*fda0*/  SHF.R.U64 R35, R44, 0x10, R45 ;  /* 0x000000102c237819 */ /* 0x000fc4000000122d */
[----:B------:R-:W-:Y:S01]  /*fdb0*/  SHF.R.U32.HI R44, RZ, 0x10, R45 ;  /* 0x00000010ff2c7819 */ /* 0x000fe2000001162d */
[----:B------:R-:W-:Y:S01]  /*fdc0*/  IMAD.IADD R107, R62, 0x1, R63 ;  /* 0x000000013e6b7824 */ /* 0x000fe200078e023f */
[----:B------:R-:W-:Y:S01]  /*fdd0*/  PRMT R113, R113, 0x5410, R114 ;  /* 0x0000541071717816 */ /* 0x000fe20000000072 */
[----:B------:R-:W0:Y:S01]  /*fde0*/  LDS.128 R60, [R106+0x10400] ;  /* 0x010400006a3c7984 */ /* 0x000e220000000c00 */
[----:B------:R-:W-:Y:S01]  /*fdf0*/  SHF.R.U64 R117, R46, 0x10, R47 ;  /* 0x000000102e757819 */ /* 0x000fe2000000122f */
[----:B------:R-:W-:Y:S01]  /*fe00*/  IMAD R107, R107, 0x2, R16 ;  /* 0x000000026b6b7824 */ /* 0x000fe200078e0210 */
[----:B------:R-:W-:Y:S02]  /*fe10*/  PRMT R112, R112, 0x5410, R115 ;  /* 0x0000541070707816 */ /* 0x000fe40000000073 */
[----:B------:R-:W-:Y:S02]  /*fe20*/  PRMT R114, R108, 0x5410, R35 ;  /* 0x000054106c727816 */ /* 0x000fe40000000023 */
[----:B------:R-:W1:Y:S01]  /*fe30*/  LDS.128 R64, [R107+0x10400] ;  /* 0x010400006b407984 */ /* 0x000e620000000c00 */
[----:B------:R-:W-:-:S02]  /*fe40*/  PRMT R115, R109, 0x5410, R44 ;  /* 0x000054106d737816 */ /* 0x000fc4000000002c */
[----:B------:R-:W-:Y:S01]  /*fe50*/  SHF.R.U32.HI R118, RZ, 0x10, R47 ;  /* 0x00000010ff767819 */ /* 0x000fe2000001162f */
[----:B------:R-:W-:Y:S01]  /*fe60*/  IMAD.U32 R116, R114, 0x10000, RZ ;  /* 0x0001000072747824 */ /* 0x000fe200078e00ff */
[----:B------:R-:W-:Y:S01]  /*fe70*/  PRMT R117, R110, 0x5410, R117 ;  /* 0x000054106e757816 */ /* 0x000fe20000000075 */
[----:B------:R-:W-:Y:S01]  /*fe80*/  IMAD.U32 R110, R112, 0x10000, RZ ;  /* 0x00010000706e7824 */ /* 0x000fe200078e00ff */
[----:B------:R-:W-:Y:S01]  /*fe90*/  PRMT R118, R111, 0x5410, R118 ;  /* 0x000054106f767816 */ /* 0x000fe20000000076 */
[----:B------:R-:W-:Y:S01]  /*fea0*/  IMAD.U32 R111, R115, 0x10000, RZ ;  /* 0x00010000736f7824 */ /* 0x000fe200078e00ff */
[----:B------:R-:W-:Y:S02]  /*feb0*/  LOP3.LUT R114, R114, 0xffff0000, RZ, 0xc0, !PT ;  /* 0xffff000072727812 */ /* 0x000fe400078ec0ff */
[----:B------:R-:W-:Y:S02]  /*fec0*/  PRMT R32, R69, 0x5432, R32 ;  /* 0x0000543245207816 */ /* 0x000fe40000000020 */
        /* <DEDUP_REMOVED lines=17> */
[----:B------:R-:W-:-:S02]  /*ffe0*/  IMAD.U32 R61, R113, 0x10000, RZ ;  /* 0x00010000713d7824 */ /* 0x000fc400078e00ff */
[C---:B------:R-:W-:Y:S01]  /*fff0*/  FMUL.FTZ R124, R108.reuse, R111 ;  /* 0x0000006f6c7c7220 */ /* 0x040fe20000410000 */
[C---:B------:R-:W-:Y:S01]  /*10000*/  FFMA.FTZ R119, R35.reuse, R110, -R120 ;  /* 0x0000006e23777223 */ /* 0x040fe20000010878 */
[----:B------:R-:W-:Y:S01]  /*10010*/  FFMA.FTZ R122, R35, R116, R122 ;  /* 0x00000074237a7223 */ /* 0x000fe2000001007a */
[-C--:B------:R-:W-:Y:S01]  /*10020*/  FMUL.FTZ R108, R108, R61.reuse ;  /* 0x0000003d6c6c7220 */ /* 0x080fe20000410000 */
[----:B------:R-:W-:Y:S01]  /*10030*/  FMUL.FTZ R35, R63, R114 ;  /* 0x000000723f237220 */ /* 0x000fe20000410000 */
[----:B------:R-:W-:Y:S02]  /*10040*/  IMAD.U32 R109, R67, 0x10000, RZ ;  /* 0x00010000436d7824 */ /* 0x000fe400078e00ff */
[C---:B------:R-:W-:Y:S01]  /*10050*/  FFMA.FTZ R124, R45.reuse, R61, -R124 ;  /* 0x0000003d2d7c7223 */ /* 0x040fe2000001087c */
[----:B------:R-:W-:Y:S02]  /*10060*/  IMAD.U32 R120, R118, 0x10000, RZ ;  /* 0x0001000076787824 */ /* 0x000fe400078e00ff */
[----:B------:R-:W-:Y:S01]  /*10070*/  FFMA.FTZ R108, R45, R111, R108 ;  /* 0x0000006f2d6c7223 */ /* 0x000fe2000001006c */
[----:B------:R-:W-:-:S02]  /*10080*/  IMAD.U32 R110, R32, 0x10000, RZ ;  /* 0x00010000206e7824 */ /* 0x000fc400078e00ff */
[-C--:B------:R-:W-:Y:S01]  /*10090*/  FMUL.FTZ R63, R63, R112.reuse ;  /* 0x000000703f3f7220 */ /* 0x080fe20000410000 */
[----:B------:R-:W-:Y:S02]  /*100a0*/  IMAD.U32 R65, R66, 0x10000, RZ ;  /* 0x0001000042417824 */ /* 0x000fe400078e00ff */
[----:B------:R-:W-:Y:S01]  /*100b0*/  FFMA.FTZ R112, R44, R112, -R35 ;  /* 0x000000702c707223 */ /* 0x000fe20000010823 */
[----:B------:R-:W-:Y:S02]  /*100c0*/  IMAD.U32 R45, R117, 0x10000, RZ ;  /* 0x00010000752d7824 */ /* 0x000fe400078e00ff */
[----:B------:R-:W-:Y:S01]  /*100d0*/  FMUL.FTZ R116, R109, R120 ;  /* 0x000000786d747220 */ /* 0x000fe20000410000 */
[----:B------:R-:W-:Y:S02]  /*100e0*/  IMAD.U32 R35, R33, 0x10000, RZ ;  /* 0x0001000021237824 */ /* 0x000fe400078e00ff */
[-C--:B------:R-:W-:Y:S01]  /*100f0*/  FMUL.FTZ R109, R109, R110.reuse ;  /* 0x0000006e6d6d7220 */ /* 0x080fe20000410000 */
[----:B------:R-:W-:Y:S01]  /*10100*/  LOP3.LUT R113, R113, 0xffff0000, RZ, 0xc0, !PT ;  /* 0xffff000071717812 */ /* 0x000fe200078ec0ff */
[C---:B------:R-:W-:Y:S01]  /*10110*/  FMUL.FTZ R61, R65.reuse, R45 ;  /* 0x0000002d413d7220 */ /* 0x040fe20000410000 */
[----:B------:R-:W-:Y:S01]  /*10120*/  LOP3.LUT R66, R66, 0xffff0000, RZ, 0xc0, !PT ;  /* 0xffff000042427812 */ /* 0x000fe200078ec0ff */
[----:B------:R-:W-:Y:S01]  /*10130*/  FMUL.FTZ R65, R65, R35 ;  /* 0x0000002341417220 */ /* 0x000fe20000410000 */
[----:B------:R-:W-:Y:S01]  /*10140*/  LOP3.LUT R117, R117, 0xffff0000, RZ, 0xc0, !PT ;  /* 0xffff000075757812 */ /* 0x000fe200078ec0ff */
[----:B------:R-:W-:Y:S01]  /*10150*/  FFMA.FTZ R116, R47, R110, -R116 ;  /* 0x0000006e2f747223 */ /* 0x000fe20000010874 */
[----:B------:R-:W-:Y:S01]  /*10160*/  LOP3.LUT R67, R67, 0xffff0000, RZ, 0xc0, !PT ;  /* 0xffff000043437812 */ /* 0x000fe200078ec0ff */
[----:B------:R-:W-:Y:S01]  /*10170*/  FFMA.FTZ R109, R47, R120, R109 ;  /* 0x000000782f6d7223 */ /* 0x000fe2000001006d */
[----:B------:R-:W-:Y:S01]  /*10180*/  LOP3.LUT R118, R118, 0xffff0000, RZ, 0xc0, !PT ;  /* 0xffff000076767812 */ /* 0x000fe200078ec0ff */
[C---:B------:R-:W-:Y:S01]  /*10190*/  FMUL.FTZ R47, R64.reuse, R115 ;  /* 0x00000073402f7220 */ /* 0x040fe20000410000 */
[----:B------:R-:W-:Y:S01]  /*101a0*/  LOP3.LUT R33, R33, 0xffff0000, RZ, 0xc0, !PT ;  /* 0xffff000021217812 */ /* 0x000fe200078ec0ff */
[----:B------:R-:W-:Y:S01]  /*101b0*/  FMUL.FTZ R64, R64, R113 ;  /* 0x0000007140407220 */ /* 0x000fe20000410000 */
[----:B------:R-:W-:Y:S01]  /*101c0*/  LOP3.LUT R32, R32, 0xffff0000, RZ, 0xc0, !PT ;  /* 0xffff000020207812 */ /* 0x000fe200078ec0ff */
[C---:B------:R-:W-:Y:S01]  /*101d0*/  FFMA.FTZ R61, R46.reuse, R35, -R61 ;  /* 0x000000232e3d7223 */ /* 0x040fe2000001083d */
[----:B------:R-:W-:Y:S01]  /*101e0*/  FFMA.FTZ R46, R46, R45, R65 ;  /* 0x0000002d2e2e7223 */ /* 0x000fe20000010041 */
[C---:B------:R-:W-:Y:S01]  /*101f0*/  FMUL.FTZ R35, R66.reuse, R117 ;  /* 0x0000007542237220 */ /* 0x040fe20000410000 */
[C---:B------:R-:W-:Y:S01]  /*10200*/  FMUL.FTZ R45, R67.reuse, R118 ;  /* 0x00000076432d7220 */ /* 0x040fe20000410000 */
[----:B------:R-:W-:Y:S01]  /*10210*/  FMUL.FTZ R66, R66, R33 ;  /* 0x0000002142427220 */ /* 0x000fe20000410000 */
[-C--:B------:R-:W-:Y:S01]  /*10220*/  FMUL.FTZ R67, R67, R32.reuse ;  /* 0x0000002043437220 */ /* 0x080fe20000410000 */
[C---:B------:R-:W-:Y:S01]  /*10230*/  FFMA.FTZ R47, R60.reuse, R113, -R47 ;  /* 0x000000713c2f7223 */ /* 0x040fe2000001082f */
[----:B------:R-:W-:Y:S01]  /*10240*/  FFMA.FTZ R115, R60, R115, R64 ;  /* 0x000000733c737223 */ /* 0x000fe20000010040 */
        /* <DEDUP_REMOVED lines=15> */
.L_x_2871:
[----:B------:R-:W-:Y:S05]  /*10340*/  BSYNC B2 ;  /* 0x0000000000027941 */ /* 0x000fea0003800000 */
.L_x_2870:
[----:B------:R-:W-:Y:S04]  /*10350*/  BSSY B2, `(.L_x_2872) ;  /* 0x0000069000027945 */ /* 0x000fe80003800000 */
[----:B------:R-:W-:Y:S05]  /*10360*/  @P1 BRA `(.L_x_2873) ;  /* 0x00000004009c1947 */ /* 0x000fea0003800000 */
[----:B-1----:R-:W-:Y:S02]  /*10370*/  LEA.HI R32, R96, R218, RZ, 0x1d ;  /* 0x000000da60207211 */ /* 0x002fe400078fe8ff */
[----:B------:R-:W-:Y:S02]  /*10380*/  SHF.R.U64 R63, R28, 0x10, R29 ;  /* 0x000000101c3f7819 */ /* 0x000fe4000000121d */
[----:B------:R-:W-:Y:S02]  /*10390*/  SHF.R.S32.HI R33, RZ, 0x1f, R32 ;  /* 0x0000001fff217819 */ /* 0x000fe40000011420 */
[----:B0-----:R-:W-:Y:S02]  /*103a0*/  SHF.R.U64 R61, R30, 0x10, R31 ;  /* 0x000000101e3d7819 */ /* 0x001fe4000000121f */
[----:B------:R-:W-:Y:S01]  /*103b0*/  LEA.HI R34, R33, R32, RZ, 0x3 ;  /* 0x0000002021227211 */ /* 0x000fe200078f18ff */
[----:B------:R-:W-:Y:S01]  /*103c0*/  IMAD.SHL.U32 R33, R32, 0x8, RZ ;  /* 0x0000000820217824 */ /* 0x000fe200078e00ff */
[----:B------:R-:W-:-:S02]  /*103d0*/  SHF.R.U32.HI R28, RZ, 0x10, R29 ;  /* 0x00000010ff1c7819 */ /* 0x000fc4000001161d */
[----:B------:R-:W-:Y:S01]  /*103e0*/  SHF.R.U32.HI R30, RZ, 0x10, R31 ;  /* 0x00000010ff1e7819 */ /* 0x000fe2000001161f */
[----:B------:R-:W-:Y:S01]  /*103f0*/  IMAD.SHL.U32 R34, R34, 0x400, RZ ;  /* 0x0000040022227824 */ /* 0x000fe200078e00ff */
[----:B------:R-:W-:Y:S02]  /*10400*/  LOP3.LUT R33, R196, 0x38, R33, 0xf8, !PT ;  /* 0x00000038c4217812 */ /* 0x000fe400078ef821 */
[----:B------:R-:W-:Y:S02]  /*10410*/  SHF.R.U64 R31, R40, 0x10, R41 ;  /* 0x00000010281f7819 */ /* 0x000fe40000001229 */
[----:B------:R-:W-:Y:S02]  /*10420*/  LOP3.LUT R34, R34, 0x7fffe000, RZ, 0xc0, !PT ;  /* 0x7fffe00022227812 */ /* 0x000fe400078ec0ff */
[----:B------:R-:W-:Y:S02]  /*10430*/  LOP3.LUT R33, R33, R198, RZ, 0x3c, !PT ;  /* 0x000000c621217212 */ /* 0x000fe400078e3cff */
[----:B------:R-:W-:Y:S01]  /*10440*/  SHF.R.U64 R29, R42, 0x10, R43 ;  /* 0x000000102a1d7819 */ /* 0x000fe2000000122b */
[----:B------:R-:W-:Y:S01]  /*10450*/  IMAD R34, R197, 0x200, R34 ;  /* 0x00000200c5227824 */ /* 0x000fe200078e0222 */
[----:B------:R-:W-:-:S02]  /*10460*/  SHF.R.U32.HI R40, RZ, 0x10, R41 ;  /* 0x00000010ff287819 */ /* 0x000fc40000011629 */
[----:B------:R-:W-:Y:S01]  /*10470*/  PRMT R103, R103, 0x5410, R28 ;  /* 0x0000541067677816 */ /* 0x000fe2000000001c */
[----:B------:R-:W-:Y:S01]  /*10480*/  IMAD.IADD R45, R34, 0x1, R33 ;  /* 0x00000001222d7824 */ /* 0x000fe200078e0221 */
[----:B------:R-:W-:Y:S01]  /*10490*/  PRMT R98, R98, 0x5410, R31 ;  /* 0x0000541062627816 */ /* 0x000fe2000000001f */
[----:B------:R-:W0:Y:S01]  /*104a0*/  LDS.128 R32, [R231] ;  /* 0x00000000e7207984 */ /* 0x000e220000000c00 */
[----:B------:R-:W-:Y:S01]  /*104b0*/  PRMT R100, R100, 0x5410, R29 ;  /* 0x0000541064647816 */ /* 0x000fe2000000001d */
[----:B------:R-:W-:Y:S01]  /*104c0*/  IMAD R60, R45, 0x2, R16 ;  /* 0x000000022d3c7824 */ /* 0x000fe200078e0210 */
[----:B------:R-:W-:Y:S02]  /*104d0*/  SHF.R.U32.HI R42, RZ, 0x10, R43 ;  /* 0x00000010ff2a7819 */ /* 0x000fe4000001162b */
[----:B------:R-:W-:Y:S02]  /*104e0*/  PRMT R105, R105, 0x5410, R30 ;  /* 0x0000541069697816 */ /* 0x000fe4000000001e */
[----:B------:R-:W1:Y:S01]  /*104f0*/  LDS.128 R44, [R60+0x10400] ;  /* 0x010400003c2c7984 */ /* 0x000e620000000c00 */
[----:B------:R-:W-:Y:S01]  /*10500*/  PRMT R102, R102, 0x5410, R63 ;  /* 0x0000541066667816 */ /* 0x000fe2000000003f */
[----:B------:R-:W-:Y:S01]  /*10510*/  IMAD.U32 R63, R98, 0x10000, RZ ;  /* 0x00010000623f7824 */ /* 0x000fe200078e00ff */
[----:B------:R-:W-:-:S02]  /*10520*/  PRMT R99, R99, 0x5410, R40 ;  /* 0x0000541063637816 */ /* 0x000fc40000000028 */
[----:B------:R-:W-:Y:S01]  /*10530*/  PRMT R101, R101, 0x5410, R42 ;  /* 0x0000541065657816 */ /* 0x000fe2000000002a */
[----:B------:R-:W-:Y:S01]  /*10540*/  IMAD.U32 R62, R102, 0x10000, RZ ;  /* 0x00010000663e7824 */ /* 0x000fe200078e00ff */
[----:B------:R-:W-:Y:S02]  /*10550*/  PRMT R104, R104, 0x5410, R61 ;  /* 0x0000541068687816 */ /* 0x000fe4000000003d */
        /* <DEDUP_REMOVED lines=29> */
[C---:B------:R-:W-:Y:S01]  /*10730*/  FMUL.FTZ R35, R61.reuse, R62 ;  /* 0x0000003e3d237220 */ /* 0x040fe20000410000 */
[-C--:B------:R-:W-:Y:S01]  /*10740*/  FMUL.FTZ R61, R61, R28.reuse ;  /* 0x0000001c3d3d7220 */ /* 0x080fe20000410000 */
[----:B------:R-:W-:Y:S01]  /*10750*/  FFMA.FTZ R63, R30, R47, R63 ;  /* 0x0000002f1e3f7223 */ /* 0x000fe2000001003f */
[----:B------:R-:W-:Y:S01]  /*10760*/  LOP3.LUT R99, R99, 0xffff0000, RZ, 0xc0, !PT ;  /* 0xffff000063637812 */ /* 0x000fe200078ec0ff */
[C---:B------:R-:W-:Y:S01]  /*10770*/  FFMA.FTZ R47, R40.reuse, R28, -R35 ;  /* 0x0000001c282f7223 */ /* 0x040fe20000010823 */
[----:B------:R-:W-:Y:S01]  /*10780*/  LOP3.LUT R103, R103, 0xffff0000, RZ, 0xc0, !PT ;  /* 0xffff000067677812 */ /* 0x000fe200078ec0ff */
[----:B------:R-:W-:Y:S01]  /*10790*/  FMUL.FTZ R28, R41, R98 ;  /* 0x00000062291c7220 */ /* 0x000fe20000410000 */
[----:B------:R-:W-:Y:S01]  /*107a0*/  FFMA.FTZ R61, R40, R62, R61 ;  /* 0x0000003e283d7223 */ /* 0x000fe2000001003d */
[----:B------:R-:W-:-:S02]  /*107b0*/  IMAD.U32 R30, R100, 0x10000, RZ ;  /* 0x00010000641e7824 */ /* 0x000fc400078e00ff */
[-C--:B------:R-:W-:Y:S01]  /*107c0*/  FMUL.FTZ R40, R41, R102.reuse ;  /* 0x0000006629287220 */ /* 0x080fe20000410000 */
[C---:B------:R-:W-:Y:S01]  /*107d0*/  FMUL.FTZ R35, R44.reuse, R99 ;  /* 0x000000632c237220 */ /* 0x040fe20000410000 */
[----:B------:R-:W-:Y:S01]  /*107e0*/  FFMA.FTZ R102, R29, R102, -R28 ;  /* 0x000000661d667223 */ /* 0x000fe2000001081c */
[-C--:B------:R-:W-:Y:S01]  /*107f0*/  FMUL.FTZ R44, R44, R103.reuse ;  /* 0x000000672c2c7220 */ /* 0x080fe20000410000 */
[----:B------:R-:W-:Y:S02]  /*10800*/  IMAD.U32 R28, R104, 0x10000, RZ ;  /* 0x00010000681c7824 */ /* 0x000fe400078e00ff */
[----:B------:R-:W-:Y:S01]  /*10810*/  FMUL.FTZ R62, R43, R30 ;  /* 0x0000001e2b3e7220 */ /* 0x000fe20000410000 */
[----:B------:R-:W-:Y:S01]  /*10820*/  LOP3.LUT R100, R100, 0xffff0000, RZ, 0xc0, !PT ;  /* 0xffff000064647812 */ /* 0x000fe200078ec0ff */
[----:B------:R-:W-:Y:S01]  /*10830*/  FFMA.FTZ R42, R32, R103, -R35 ;  /* 0x00000067202a7223 */ /* 0x000fe20000010823 */
[----:B------:R-:W-:Y:S01]  /*10840*/  LOP3.LUT R104, R104, 0xffff0000, RZ, 0xc0, !PT ;  /* 0xffff000068687812 */ /* 0x000fe200078ec0ff */
[----:B------:R-:W-:Y:S01]  /*10850*/  FFMA.FTZ R44, R32, R99, R44 ;  /* 0x00000063202c7223 */ /* 0x000fe2000001002c */
[----:B------:R-:W-:Y:S01]  /*10860*/  LOP3.LUT R101, R101, 0xffff0000, RZ, 0xc0, !PT ;  /* 0xffff000065657812 */ /* 0x000fe200078ec0ff */
[-C--:B------:R-:W-:Y:S01]  /*10870*/  FMUL.FTZ R32, R43, R28.reuse ;  /* 0x0000001c2b207220 */ /* 0x080fe20000410000 */
[----:B------:R-:W-:Y:S01]  /*10880*/  LOP3.LUT R105, R105, 0xffff0000, RZ, 0xc0, !PT ;  /* 0xffff000069697812 */ /* 0x000fe200078ec0ff */
[----:B------:R-:W-:Y:S01]  /*10890*/  FFMA.FTZ R62, R31, R28, -R62 ;  /* 0x0000001c1f3e7223 */ /* 0x000fe2000001083e */
[----:B------:R-:W-:Y:S01]  /*108a0*/  FMUL.FTZ R28, R45, R100 ;  /* 0x000000642d1c7220 */ /* 0x000fe20000410000 */
[----:B------:R-:W-:Y:S01]  /*108b0*/  FFMA.FTZ R40, R29, R98, R40 ;  /* 0x000000621d287223 */ /* 0x000fe20000010028 */
[----:B------:R-:W-:Y:S01]  /*108c0*/  FMUL.FTZ R45, R45, R104 ;  /* 0x000000682d2d7220 */ /* 0x000fe20000410000 */
[----:B------:R-:W-:Y:S01]  /*108d0*/  FFMA.FTZ R31, R31, R30, R32 ;  /* 0x0000001e1f1f7223 */ /* 0x000fe20000010020 */
[C---:B------:R-:W-:Y:S01]  /*108e0*/  FMUL.FTZ R29, R46.reuse, R101 ;  /* 0x000000652e1d7220 */ /* 0x040fe20000410000 */
[-C--:B------:R-:W-:Y:S01]  /*108f0*/  FMUL.FTZ R30, R46, R105.reuse ;  /* 0x000000692e1e7220 */ /* 0x080fe20000410000 */
[C---:B------:R-:W-:Y:S01]  /*10900*/  FFMA.FTZ R100, R33.reuse, R100, R45 ;  /* 0x0000006421647223 */ /* 0x040fe2000001002d */
[----:B------:R-:W-:Y:S01]  /*10910*/  FFMA.FTZ R35, R33, R104, -R28 ;  /* 0x0000006821237223 */ /* 0x000fe2000001081c */
[C---:B------:R-:W-:Y:S01]  /*10920*/  FFMA.FTZ R46, R34.reuse, R105, -R29 ;  /* 0x00000069222e7223 */ /* 0x040fe2000001081d */
        /* <DEDUP_REMOVED lines=11> */
.L_x_2873:
[----:B------:R-:W-:Y:S05]  /*109e0*/  BSYNC B2 ;  /* 0x0000000000027941 */ /* 0x000fea0003800000 */
.L_x_2872:
[----:B------:R-:W-:Y:S05]  /*109f0*/  @P2 BRA `(.L_x_2869) ;  /* 0x00000004009c2947 */ /* 0x000fea0003800000 */
[----:B------:R-:W-:Y:S02]  /*10a00*/  LEA.HI R96, R96, R219, RZ, 0x1d ;  /* 0x000000db60607211 */ /* 0x000fe400078fe8ff */
[----:B-1----:R-:W-:Y:S02]  /*10a10*/  SHF.R.U64 R44, R24, 0x10, R25 ;  /* 0x00000010182c7819 */ /* 0x002fe40000001219 */
[----:B--2---:R-:W-:Y:S02]  /*10a20*/  SHF.R.S32.HI R29, RZ, 0x1f, R96 ;  /* 0x0000001fff1d7819 */ /* 0x004fe40000011460 */
[----:B------:R-:W-:Y:S02]  /*10a30*/  SHF.R.U64 R42, R26, 0x10, R27 ;  /* 0x000000101a2a7819 */ /* 0x000fe4000000121b */
[----:B------:R-:W-:Y:S01]  /*10a40*/  LEA.HI R28, R29, R96, RZ, 0x3 ;  /* 0x000000601d1c7211 */ /* 0x000fe200078f18ff */
[----:B------:R-:W-:Y:S01]  /*10a50*/  IMAD.SHL.U32 R29, R96, 0x8, RZ ;  /* 0x00000008601d7824 */ /* 0x000fe200078e00ff */
[----:B------:R-:W-:-:S02]  /*10a60*/  SHF.R.U32.HI R25, RZ, 0x10, R25 ;  /* 0x00000010ff197819 */ /* 0x000fc40000011619 */
[----:B------:R-:W-:Y:S01]  /*10a70*/  SHF.R.U64 R26, R36, 0x10, R37 ;  /* 0x00000010241a7819 */ /* 0x000fe20000001225 */
[----:B------:R-:W-:Y:S01]  /*10a80*/  IMAD.SHL.U32 R28, R28, 0x400, RZ ;  /* 0x000004001c1c7824 */ /* 0x000fe200078e00ff */
[----:B------:R-:W-:Y:S02]  /*10a90*/  LOP3.LUT R29, R196, 0x38, R29, 0xf8, !PT ;  /* 0x00000038c41d7812 */ /* 0x000fe400078ef81d */
[----:B------:R-:W-:Y:S02]  /*10aa0*/  SHF.R.U64 R24, R38, 0x10, R39 ;  /* 0x0000001026187819 */ /* 0x000fe40000001227 */
[----:B------:R-:W-:Y:S02]  /*10ab0*/  LOP3.LUT R28, R28, 0x7fffe000, RZ, 0xc0, !PT ;  /* 0x7fffe0001c1c7812 */ /* 0x000fe400078ec0ff */
[----:B------:R-:W-:Y:S02]  /*10ac0*/  LOP3.LUT R29, R29, R198, RZ, 0x3c, !PT ;  /* 0x000000c61d1d7212 */ /* 0x000fe400078e3cff */
[----:B------:R-:W-:Y:S01]  /*10ad0*/  SHF.R.U32.HI R27, RZ, 0x10, R27 ;  /* 0x00000010ff1b7819 */ /* 0x000fe2000001161b */
[----:B------:R-:W-:Y:S01]  /*10ae0*/  IMAD R28, R197, 0x200, R28 ;  /* 0x00000200c51c7824 */ /* 0x000fe200078e021c */
[----:B------:R-:W-:-:S02]  /*10af0*/  SHF.R.U32.HI R37, RZ, 0x10, R37 ;  /* 0x00000010ff257819 */ /* 0x000fc40000011625 */
[----:B------:R-:W-:Y:S01]  /*10b00*/  PRMT R86, R86, 0x5410, R25 ;  /* 0x0000541056567816 */ /* 0x000fe20000000019 */
[----:B------:R-:W-:Y:S01]  /*10b10*/  IMAD.IADD R33, R28, 0x1, R29 ;  /* 0x000000011c217824 */ /* 0x000fe200078e021d */
[----:B------:R-:W-:Y:S01]  /*10b20*/  PRMT R81, R81, 0x5410, R26 ;  /* 0x0000541051517816 */ /* 0x000fe2000000001a */
[----:B------:R-:W1:Y:S01]  /*10b30*/  LDS.128 R28, [R229] ;  /* 0x00000000e51c7984 */ /* 0x000e620000000c00 */
[----:B------:R-:W-:Y:S01]  /*10b40*/  PRMT R83, R83, 0x5410, R24 ;  /* 0x0000541053537816 */ /* 0x000fe20000000018 */
        /* <DEDUP_REMOVED lines=9> */
[----:B------:R-:W-:Y:S01]  /*10be0*/  LOP3.LUT R81, R81, 0xffff0000, RZ, 0xc0, !PT ;  /* 0xffff000051517812 */ /* 0x000fe200078ec0ff */
[----:B------:R-:W-:Y:S01]  /*10bf0*/  IMAD.U32 R43, R82, 0x10000, RZ ;  /* 0x00010000522b7824 */ /* 0x000fe200078e00ff */
[----:B------:R-:W-:Y:S02]  /*10c00*/  PRMT R84, R84, 0x5410, R39 ;  /* 0x0000541054547816 */ /* 0x000fe40000000027 */
        /* <DEDUP_REMOVED lines=30> */
[----:B------:R-:W-:Y:S01]  /*10df0*/  FMUL.FTZ R24, R32, R81 ;  /* 0x0000005120187220 */ /* 0x000fe20000410000 */
[----:B------:R-:W-:Y:S02]  /*10e00*/  IMAD.U32 R26, R83, 0x10000, RZ ;  /* 0x00010000531a7824 */ /* 0x000fe400078e00ff */
[----:B------:R-:W-:Y:S01]  /*10e10*/  FFMA.FTZ R41, R36, R41, R42 ;  /* 0x0000002924297223 */ /* 0x000fe2000001002a */
[-C--:B------:R-:W-:Y:S01]  /*10e20*/  FMUL.FTZ R36, R32, R85.reuse ;  /* 0x0000005520247220 */ /* 0x080fe20000410000 */
[----:B------:R-:W-:Y:S01]  /*10e30*/  FFMA.FTZ R32, R25, R85, -R24 ;  /* 0x0000005519207223 */ /* 0x000fe20000010818 */
[----:B------:R-:W-:Y:S01]  /*10e40*/  LOP3.LUT R34, R34, 0xffff0000, RZ, 0xc0, !PT ;  /* 0xffff000022227812 */ /* 0x000fe200078ec0ff */
[----:B------:R-:W-:Y:S01]  /*10e50*/  IMAD.U32 R24, R87, 0x10000, RZ ;  /* 0x0001000057187824 */ /* 0x000fe200078e00ff */
[----:B------:R-:W-:Y:S01]  /*10e60*/  LOP3.LUT R35, R35, 0xffff0000, RZ, 0xc0, !PT ;  /* 0xffff000023237812 */ /* 0x000fe200078ec0ff */
[----:B------:R-:W-:Y:S01]  /*10e70*/  FMUL.FTZ R42, R38, R26 ;  /* 0x0000001a262a7220 */ /* 0x000fe20000410000 */
[----:B------:R-:W-:Y:S01]  /*10e80*/  LOP3.LUT R83, R83, 0xffff0000, RZ, 0xc0, !PT ;  /* 0xffff000053537812 */ /* 0x000fe200078ec0ff */
[----:B------:R-:W-:Y:S01]  /*10e90*/  FFMA.FTZ R36, R25, R81, R36 ;  /* 0x0000005119247223 */ /* 0x000fe20000010024 */
[----:B------:R-:W-:Y:S01]  /*10ea0*/  LOP3.LUT R84, R84, 0xffff0000, RZ, 0xc0, !PT ;  /* 0xffff000054547812 */ /* 0x000fe200078ec0ff */
[-C--:B------:R-:W-:Y:S01]  /*10eb0*/  FMUL.FTZ R38, R38, R24.reuse ;  /* 0x0000001826267220 */ /* 0x080fe20000410000 */
[----:B------:R-:W-:Y:S01]  /*10ec0*/  LOP3.LUT R86, R86, 0xffff0000, RZ, 0xc0, !PT ;  /* 0xffff000056567812 */ /* 0x000fe200078ec0ff */
[----:B------:R-:W-:Y:S01]  /*10ed0*/  FFMA.FTZ R42, R27, R24, -R42 ;  /* 0x000000181b2a7223 */ /* 0x000fe2000001082a */
[----:B------:R-:W-:Y:S01]  /*10ee0*/  LOP3.LUT R87, R87, 0xffff0000, RZ, 0xc0, !PT ;  /* 0xffff000057577812 */ /* 0x000fe200078ec0ff */
[----:B------:R-:W-:Y:S01]  /*10ef0*/  FMUL.FTZ R31, R33, R82 ;  /* 0x00000052211f7220 */ /* 0x000fe20000410000 */
[----:B------:R-:W-:Y:S01]  /*10f00*/  LOP3.LUT R88, R88, 0xffff0000, RZ, 0xc0, !PT ;  /* 0xffff000058587812 */ /* 0x000fe200078ec0ff */
[C---:B------:R-:W-:Y:S01]  /*10f10*/  FMUL.FTZ R24, R34.reuse, R83 ;  /* 0x0000005322187220 */ /* 0x040fe20000410000 */
[----:B------:R-:W-:Y:S01]  /*10f20*/  FMUL.FTZ R25, R35, R84 ;  /* 0x0000005423197220 */ /* 0x000fe20000410000 */
[----:B------:R-:W-:Y:S01]  /*10f30*/  FMUL.FTZ R33, R33, R86 ;  /* 0x0000005621217220 */ /* 0x000fe20000410000 */
[-C--:B------:R-:W-:Y:S01]  /*10f40*/  FMUL.FTZ R34, R34, R87.reuse ;  /* 0x0000005722227220 */ /* 0x080fe20000410000 */
[----:B------:R-:W-:Y:S01]  /*10f50*/  FMUL.FTZ R35, R35, R88 ;  /* 0x0000005823237220 */ /* 0x000fe20000410000 */
[----:B------:R-:W-:Y:S01]  /*10f60*/  FFMA.FTZ R86, R28, R86, -R31 ;  /* 0x000000561c567223 */ /* 0x000fe2000001081f */
        /* <DEDUP_REMOVED lines=16> */
.L_x_2869:
[----:B------:R-:W-:Y:S05]  /*11070*/  BSYNC B1 ;  /* 0x0000000000017941 */ /* 0x000fea0003800000 */
.L_x_2868:
        /* <DEDUP_REMOVED lines=26> */
[----:B------:R-:W-:Y:S01]  /*11220*/  PRMT R91, R91, 0x5410, R4 ;  /* 0x000054105b5b7816 */ /* 0x000fe20000000004 */
[----:B------:R-:W-:Y:S01]  /*11230*/  IMAD.U32 R39, R89, 0x10000, RZ ;  /* 0x0001000059277824 */ /* 0x000fe200078e00ff */
[----:B------:R-:W2:Y:S01]  /*11240*/  LDS.128 R28, [R33+0x10400] ;  /* 0x01040000211c7984 */ /* 0x000ea20000000c00 */
[----:B------:R-:W-:Y:S01]  /*11250*/  PRMT R92, R92, 0x5410, R7 ;  /* 0x000054105c5c7816 */ /* 0x000fe20000000007 */
[----:B------:R-:W-:Y:S01]  /*11260*/  IMAD.U32 R40, R90, 0x10000, RZ ;  /* 0x000100005a287824 */ /* 0x000fe200078e00ff */
[----:B------:R-:W-:-:S02]  /*11270*/  PRMT R93, R93, 0x5410, R38 ;  /* 0x000054105d5d7816 */ /* 0x000fc40000000026 */
[----:B------:R-:W-:Y:S02]  /*11280*/  SHF.R.U32.HI R49, RZ, 0x10, R49 ;  /* 0x00000010ff317819 */ /* 0x000fe40000011631 */
[--C-:B------:R-:W-:Y:S01]  /*11290*/  SHF.R.U64 R36, R50, 0x10, R51.reuse ;  /* 0x0000001032247819 */ /* 0x100fe20000001233 */
[----:B------:R-:W-:Y:S01]  /*112a0*/  IMAD.U32 R38, R93, 0x10000, RZ ;  /* 0x000100005d267824 */ /* 0x000fe200078e00ff */
[----:B------:R-:W-:Y:S02]  /*112b0*/  SHF.R.U32.HI R50, RZ, 0x10, R51 ;  /* 0x00000010ff327819 */ /* 0x000fe40000011633 */
[----:B------:R-:W-:Y:S02]  /*112c0*/  PRMT R94, R94, 0x5410, R49 ;  /* 0x000054105e5e7816 */ /* 0x000fe40000000031 */
[----:B------:R-:W-:Y:S02]  /*112d0*/  PRMT R97, R97, 0x5410, R50 ;  /* 0x0000541061617816 */ /* 0x000fe40000000032 */
[----:B------:R-:W-:-:S02]  /*112e0*/  LOP3.LUT R89, R89, 0xffff0000, RZ, 0xc0, !PT ;  /* 0xffff000059597812 */ /* 0x000fc400078ec0ff */
[----:B------:R-:W-:Y:S02]  /*112f0*/  LOP3.LUT R93, R93, 0xffff0000, RZ, 0xc0, !PT ;  /* 0xffff00005d5d7812 */ /* 0x000fe400078ec0ff */
[----:B------:R-:W-:Y:S02]  /*11300*/  PRMT R95, R95, 0x5410, R36 ;  /* 0x000054105f5f7816 */ /* 0x000fe40000000024 */
        /* <DEDUP_REMOVED lines=35> */
[----:B------:R-:W-:Y:S02]  /*11540*/  IMAD.U32 R4, R95, 0x10000, RZ ;  /* 0x000100005f047824 */ /* 0x000fe400078e00ff */
[C---:B------:R-:W-:Y:S01]  /*11550*/  FMUL.FTZ R38, R36.reuse, R6 ;  /* 0x0000000624267220 */ /* 0x040fe20000410000 */
        /* <DEDUP_REMOVED lines=9> */
[----:B------:R-:W-:Y:S01]  /*115f0*/  FMUL.FTZ R30, R30, R95 ;  /* 0x0000005f1e1e7220 */ /* 0x000fe20000410000 */
[----:B------:R-:W-:Y:S01]  /*11600*/  LOP3.LUT R97, R97, 0xffff0000, RZ, 0xc0, !PT ;  /* 0xffff000061617812 */ /* 0x000fe200078ec0ff */
[----:B------:R-:W-:Y:S01]  /*11610*/  FMUL.FTZ R27, R29, R90 ;  /* 0x0000005a1d1b7220 */ /* 0x000fe20000410000 */
[----:B------:R-:W-:Y:S01]  /*11620*/  FMUL.FTZ R5, R31, R92 ;  /* 0x0000005c1f057220 */ /* 0x000fe20000410000 */
[-C--:B------:R-:W-:Y:S01]  /*11630*/  FMUL.FTZ R29, R29, R94.reuse ;  /* 0x0000005e1d1d7220 */ /* 0x080fe20000410000 */
[----:B------:R-:W-:Y:S01]  /*11640*/  FFMA.FTZ R91, R25, R91, R30 ;  /* 0x0000005b195b7223 */ /* 0x000fe2000001001e */
[----:B------:R-:W-:Y:S01]  /*11650*/  FMUL.FTZ R31, R31, R97 ;  /* 0x000000611f1f7220 */ /* 0x000fe20000410000 */
[----:B------:R-:W-:Y:S01]  /*11660*/  FFMA.FTZ R94, R24, R94, -R27 ;  /* 0x0000005e185e7223 */ /* 0x000fe2000001081b */
        /* <DEDUP_REMOVED lines=15> */
.L_x_2875:
[----:B------:R-:W-:Y:S05]  /*11760*/  BSYNC B1 ;  /* 0x0000000000017941 */ /* 0x000fea0003800000 */
.L_x_2874:
        /* <DEDUP_REMOVED lines=12> */
[----:B------:R-:W-:Y:S02]  /*11830*/  PRMT R72, R72, 0x5410, R29 ;  /* 0x0000541048487816 */ /* 0x000fe4000000001d */
[----:B------:R-:W-:Y:S02]  /*11840*/  LOP3.LUT R6, R6, 0x7fffe000, RZ, 0xc0, !PT ;  /* 0x7fffe00006067812 */ /* 0x000fe400078ec0ff */
[----:B------:R-:W-:Y:S01]  /*11850*/  PRMT R77, R77, 0x5410, R34 ;  /* 0x000054104d4d7816 */ /* 0x000fe20000000022 */
[----:B------:R-:W-:Y:S01]  /*11860*/  IMAD.U32 R35, R72, 0x10000, RZ ;  /* 0x0001000048237824 */ /* 0x000fe200078e00ff */
[----:B------:R-:W-:-:S02]  /*11870*/  IADD3 R25, R4, R6, R199 ;  /* 0x0000000604197210 */ /* 0x000fc40007ffe0c7 */
[----:B------:R-:W1:Y:S01]  /*11880*/  LDS.128 R4, [R228] ;  /* 0x00000000e4047984 */ /* 0x000e620000000c00 */
[----:B------:R-:W-:Y:S01]  /*11890*/  SHF.R.U32.HI R53, RZ, 0x10, R53 ;  /* 0x00000010ff357819 */ /* 0x000fe20000011635 */
[----:B------:R-:W-:Y:S01]  /*118a0*/  IMAD.U32 R34, R77, 0x10000, RZ ;  /* 0x000100004d227824 */ /* 0x000fe200078e00ff */
[----:B------:R-:W-:Y:S01]  /*118b0*/  SHF.R.U64 R30, R54, 0x10, R55 ;  /* 0x00000010361e7819 */ /* 0x000fe20000001237 */
[----:B------:R-:W-:Y:S01]  /*118c0*/  IMAD R28, R25, 0x2, R16 ;  /* 0x00000002191c7824 */ /* 0x000fe200078e0210 */
[----:B------:R-:W-:Y:S02]  /*118d0*/  PRMT R74, R74, 0x5410, R9 ;  /* 0x000054104a4a7816 */ /* 0x000fe40000000009 */
[--C-:B------:R-:W-:Y:S02]  /*118e0*/  SHF.R.U64 R8, R10, 0x10, R11.reuse ;  /* 0x000000100a087819 */ /* 0x100fe4000000120b */
[----:B------:R-:W2:Y:S01]  /*118f0*/  LDS.128 R24, [R28+0x10400] ;  /* 0x010400001c187984 */ /* 0x000ea20000000c00 */
[----:B------:R-:W-:Y:S01]  /*11900*/  SHF.R.U32.HI R11, RZ, 0x10, R11 ;  /* 0x00000010ff0b7819 */ /* 0x000fe2000001160b */
[----:B------:R-:W-:Y:S01]  /*11910*/  IMAD.U32 R36, R74, 0x10000, RZ ;  /* 0x000100004a247824 */ /* 0x000fe200078e00ff */
[----:B------:R-:W-:-:S02]  /*11920*/  SHF.R.U32.HI R55, RZ, 0x10, R55 ;  /* 0x00000010ff377819 */ /* 0x000fc40000011637 */
[----:B------:R-:W-:Y:S02]  /*11930*/  PRMT R78, R78, 0x5410, R53 ;  /* 0x000054104e4e7816 */ /* 0x000fe40000000035 */
[----:B------:R-:W-:Y:S02]  /*11940*/  PRMT R79, R79, 0x5410, R30 ;  /* 0x000054104f4f7816 */ /* 0x000fe4000000001e */
[----:B------:R-:W-:Y:S02]  /*11950*/  PRMT R75, R75, 0x5410, R8 ;  /* 0x000054104b4b7816 */ /* 0x000fe40000000008 */
[----:B------:R-:W-:Y:S02]  /*11960*/  PRMT R76, R76, 0x5410, R11 ;  /* 0x000054104c4c7816 */ /* 0x000fe4000000000b */
[----:B------:R-:W-:Y:S02]  /*11970*/  PRMT R80, R80, 0x5410, R55 ;  /* 0x0000541050507816 */ /* 0x000fe40000000037 */
[----:B------:R-:W-:-:S02]  /*11980*/  LOP3.LUT R77, R77, 0xffff0000, RZ, 0xc0, !PT ;  /* 0xffff00004d4d7812 */ /* 0x000fc400078ec0ff */
        /* <DEDUP_REMOVED lines=24> */
[----:B------:R-:W-:Y:S01]  /*11b10*/  LOP3.LUT R29, R72, 0xffff0000, RZ, 0xc0, !PT ;  /* 0xffff0000481d7812 */ /* 0x000fe200078ec0ff */
[C---:B------:R-:W-:Y:S01]  /*11b20*/  FMUL.FTZ R40, R33.reuse, R34 ;  /* 0x0000002221287220 */ /* 0x040fe20000410000 */
[----:B------:R-:W-:Y:S01]  /*11b30*/  FMUL.FTZ R33, R33, R8 ;  /* 0x0000000821217220 */ /* 0x000fe20000410000 */
[----:B------:R-:W-:Y:S01]  /*11b40*/  FFMA.FTZ R36, R9, R36, R30 ;  /* 0x0000002409247223 */ /* 0x000fe2000001001e */
[----:B------:R-:W-:Y:S01]  /*11b50*/  LOP3.LUT R78, R78, 0xffff0000, RZ, 0xc0, !PT ;  /* 0xffff00004e4e7812 */ /* 0x000fe200078ec0ff */
[C---:B------:R-:W-:Y:S01]  /*11b60*/  FMUL.FTZ R9, R24.reuse, R29 ;  /* 0x0000001d18097220 */ /* 0x040fe20000410000 */
[C---:B------:R-:W-:Y:S01]  /*11b70*/  FFMA.FTZ R40, R11.reuse, R8, -R40 ;  /* 0x000000080b287223 */ /* 0x040fe20000010828 */
[----:B------:R-:W-:Y:S01]  /*11b80*/  FFMA.FTZ R33, R11, R34, R33 ;  /* 0x000000220b217223 */ /* 0x000fe20000010021 */
[-C--:B------:R-:W-:Y:S01]  /*11b90*/  FMUL.FTZ R11, R24, R77.reuse ;  /* 0x0000004d180b7220 */ /* 0x080fe20000410000 */
[----:B------:R-:W-:Y:S01]  /*11ba0*/  FFMA.FTZ R24, R4, R77, -R9 ;  /* 0x0000004d04187223 */ /* 0x000fe20000010809 */
[----:B------:R-:W-:-:S02]  /*11bb0*/  IMAD.U32 R31, R26, 0x10000, RZ ;  /* 0x000100001a1f7824 */ /* 0x000fc400078e00ff */
[----:B------:R-:W-:Y:S01]  /*11bc0*/  FMUL.FTZ R34, R25, R74 ;  /* 0x0000004a19227220 */ /* 0x000fe20000410000 */
[----:B------:R-:W-:Y:S02]  /*11bd0*/  IMAD.U32 R9, R75, 0x10000, RZ ;  /* 0x000100004b097824 */ /* 0x000fe400078e00ff */
[----:B------:R-:W-:Y:S01]  /*11be0*/  FFMA.FTZ R30, R4, R29, R11 ;  /* 0x0000001d041e7223 */ /* 0x000fe2000001000b */
[----:B------:R-:W-:Y:S01]  /*11bf0*/  IMAD.U32 R8, R79, 0x10000, RZ ;  /* 0x000100004f087824 */ /* 0x000fe200078e00ff */
[----:B------:R-:W-:Y:S01]  /*11c00*/  LOP3.LUT R26, R26, 0xffff0000, RZ, 0xc0, !PT ;  /* 0xffff00001a1a7812 */ /* 0x000fe200078ec0ff */
[----:B------:R-:W-:Y:S01]  /*11c10*/  FMUL.FTZ R25, R25, R78 ;  /* 0x0000004e19197220 */ /* 0x000fe20000410000 */
[----:B------:R-:W-:Y:S01]  /*11c20*/  LOP3.LUT R27, R27, 0xffff0000, RZ, 0xc0, !PT ;  /* 0xffff00001b1b7812 */ /* 0x000fe200078ec0ff */
[-C--:B------:R-:W-:Y:S01]  /*11c30*/  FMUL.FTZ R29, R31, R9.reuse ;  /* 0x000000091f1d7220 */ /* 0x080fe20000410000 */
[----:B------:R-:W-:Y:S01]  /*11c40*/  LOP3.LUT R75, R75, 0xffff0000, RZ, 0xc0, !PT ;  /* 0xffff00004b4b7812 */ /* 0x000fe200078ec0ff */
[----:B------:R-:W-:Y:S01]  /*11c50*/  FMUL.FTZ R31, R31, R8 ;  /* 0x000000081f1f7220 */ /* 0x000fe20000410000 */
[----:B------:R-:W-:Y:S01]  /*11c60*/  LOP3.LUT R76, R76, 0xffff0000, RZ, 0xc0, !PT ;  /* 0xffff00004c4c7812 */ /* 0x000fe200078ec0ff */
[----:B------:R-:W-:Y:S01]  /*11c70*/  FFMA.FTZ R11, R5, R78, -R34 ;  /* 0x0000004e050b7223 */ /* 0x000fe20000010822 */
[----:B------:R-:W-:Y:S01]  /*11c80*/  LOP3.LUT R79, R79, 0xffff0000, RZ, 0xc0, !PT ;  /* 0xffff00004f4f7812 */ /* 0x000fe200078ec0ff */
[----:B------:R-:W-:Y:S01]  /*11c90*/  FFMA.FTZ R25, R5, R74, R25 ;  /* 0x0000004a05197223 */ /* 0x000fe20000010019 */
[----:B------:R-:W-:Y:S01]  /*11ca0*/  LOP3.LUT R80, R80, 0xffff0000, RZ, 0xc0, !PT ;  /* 0xffff000050507812 */ /* 0x000fe200078ec0ff */
        /* <DEDUP_REMOVED lines=20> */
.L_x_2877:
[----:B------:R-:W-:Y:S05]  /*11df0*/  BSYNC B1 ;  /* 0x0000000000017941 */ /* 0x000fea0003800000 */
.L_x_2876:
[----:B------:R-:W-:Y:S05]  /*11e00*/  @P2 BRA `(.L_x_2849) ;  /* 0x0000000400982947 */ /* 0x000fea0003800000 */
[----:B------:R-:W-:Y:S02]  /*11e10*/  LEA.HI R32, R32, R219, RZ, 0x1d ;  /* 0x000000db20207211 */ /* 0x000fe400078fe8ff */
[--C-:B-1-3--:R-:W-:Y:S02]  /*11e20*/  SHF.R.U64 R25, R12, 0x10, R13.reuse ;  /* 0x000000100c197819 */ /* 0x10afe4000000120d */
[----:B--2---:R-:W-:Y:S01]  /*11e30*/  SHF.R.S32.HI R5, RZ, 0x1f, R32 ;  /* 0x0000001fff057819 */ /* 0x004fe20000011420 */
[----:B------:R-:W-:Y:S01]  /*11e40*/  IMAD.SHL.U32 R4, R32, 0x8, RZ ;  /* 0x0000000820047824 */ /* 0x000fe200078e00ff */
[----:B------:R-:W-:Y:S02]  /*11e50*/  SHF.R.U32.HI R28, RZ, 0x10, R13 ;  /* 0x00000010ff1c7819 */ /* 0x000fe4000001160d */
[----:B------:R-:W-:Y:S02]  /*11e60*/  LEA.HI R32, R5, R32, RZ, 0x3 ;  /* 0x0000002005207211 */ /* 0x000fe400078f18ff */
[----:B------:R-:W-:-:S02]  /*11e70*/  LOP3.LUT R5, R195, 0x38, R4, 0xf8, !PT ;  /* 0x00000038c3057812 */ /* 0x000fc400078ef804 */
[----:B------:R-:W-:Y:S01]  /*11e80*/  SHF.R.U64 R13, R14, 0x10, R15 ;  /* 0x000000100e0d7819 */ /* 0x000fe2000000120f */
        /* <DEDUP_REMOVED lines=17> */
[----:B------:R-:W-:Y:S01]  /*11fa0*/  PRMT R28, R3, 0x5410, R28 ;  /* 0x00005410031c7816 */ /* 0x000fe2000000001c */
[----:B------:R-:W-:Y:S01]  /*11fb0*/  IMAD.U32 R32, R31, 0x10000, RZ ;  /* 0x000100001f207824 */ /* 0x000fe200078e00ff */
[----:B------:R-:W-:Y:S02]  /*11fc0*/  SHF.R.U32.HI R58, RZ, 0x10, R59 ;  /* 0x00000010ff3a7819 */ /* 0x000fe4000001163b */
        /* <DEDUP_REMOVED lines=29> */
[C---:B------:R-:W-:Y:S01]  /*121a0*/  FFMA.FTZ R25, R12.reuse, R14, -R25 ;  /* 0x0000000e0c197223 */ /* 0x040fe20000010819 */
[C---:B------:R-:W-:Y:S01]  /*121b0*/  FMUL.FTZ R14, R21.reuse, R32 ;  /* 0x00000020150e7220 */ /* 0x040fe20000410000 */
[----:B------:R-:W-:Y:S01]  /*121c0*/  FMUL.FTZ R27, R21, R0 ;  /* 0x00000000151b7220 */ /* 0x000fe20000410000 */
[----:B------:R-:W-:Y:S01]  /*121d0*/  FFMA.FTZ R15, R12, R29, R15 ;  /* 0x0000001d0c0f7223 */ /* 0x000fe2000001000f */
[C---:B------:R-:W-:Y:S01]  /*121e0*/  FMUL.FTZ R12, R8.reuse, R68 ;  /* 0x00000044080c7220 */ /* 0x040fe20000410000 */
[----:B------:R-:W-:Y:S01]  /*121f0*/  FFMA.FTZ R21, R13, R0, -R14 ;  /* 0x000000000d157223 */ /* 0x000fe2000001080e */
[----:B------:R-:W-:Y:S01]  /*12200*/  FMUL.FTZ R0, R8, R26 ;  /* 0x0000001a08007220 */ /* 0x000fe20000410000 */
[----:B------:R-:W-:-:S02]  /*12210*/  IMAD.U32 R20, R10, 0x10000, RZ ;  /* 0x000100000a147824 */ /* 0x000fc400078e00ff */
[----:B------:R-:W-:Y:S01]  /*12220*/  FFMA.FTZ R27, R13, R32, R27 ;  /* 0x000000200d1b7223 */ /* 0x000fe2000001001b */
[----:B------:R-:W-:Y:S02]  /*12230*/  IMAD.U32 R8, R30, 0x10000, RZ ;  /* 0x000100001e087824 */ /* 0x000fe400078e00ff */
[----:B------:R-:W-:Y:S01]  /*12240*/  FMUL.FTZ R13, R9, R28 ;  /* 0x0000001c090d7220 */ /* 0x000fe20000410000 */
[----:B------:R-:W-:Y:S01]  /*12250*/  FFMA.FTZ R68, R3, R68, -R0 ;  /* 0x0000004403447223 */ /* 0x000fe20000010800 */
[-C--:B------:R-:W-:Y:S01]  /*12260*/  FMUL.FTZ R9, R9, R69.reuse ;  /* 0x0000004509097220 */ /* 0x080fe20000410000 */
[----:B------:R-:W-:Y:S02]  /*12270*/  IMAD.U32 R0, R70, 0x10000, RZ ;  /* 0x0001000046007824 */ /* 0x000fe400078e00ff */
[----:B------:R-:W-:Y:S01]  /*12280*/  FFMA.FTZ R12, R3, R26, R12 ;  /* 0x0000001a030c7223 */ /* 0x000fe2000001000c */
[----:B------:R-:W-:Y:S01]  /*12290*/  FMUL.FTZ R26, R20, R8 ;  /* 0x00000008141a7220 */ /* 0x000fe20000410000 */
[----:B------:R-:W-:Y:S01]  /*122a0*/  FFMA.FTZ R28, R4, R28, R9 ;  /* 0x0000001c041c7223 */ /* 0x000fe20000010009 */
[----:B------:R-:W-:Y:S01]  /*122b0*/  LOP3.LUT R10, R10, 0xffff0000, RZ, 0xc0, !PT ;  /* 0xffff00000a0a7812 */ /* 0x000fe200078ec0ff */
[----:B------:R-:W-:Y:S01]  /*122c0*/  FFMA.FTZ R14, R4, R69, -R13 ;  /* 0x00000045040e7223 */ /* 0x000fe2000001080d */
[-C--:B------:R-:W-:Y:S01]  /*122d0*/  FMUL.FTZ R20, R20, R0.reuse ;  /* 0x0000000014147220 */ /* 0x080fe20000410000 */
[----:B------:R-:W-:Y:S01]  /*122e0*/  LOP3.LUT R9, R30, 0xffff0000, RZ, 0xc0, !PT ;  /* 0xffff00001e097812 */ /* 0x000fe200078ec0ff */
[----:B------:R-:W-:Y:S01]  /*122f0*/  FFMA.FTZ R26, R5, R0, -R26 ;  /* 0x00000000051a7223 */ /* 0x000fe2000001081a */
[----:B------:R-:W-:Y:S01]  /*12300*/  LOP3.LUT R11, R11, 0xffff0000, RZ, 0xc0, !PT ;  /* 0xffff00000b0b7812 */ /* 0x000fe200078ec0ff */
[----:B------:R-:W-:Y:S01]  /*12310*/  FFMA.FTZ R20, R5, R8, R20 ;  /* 0x0000000805147223 */ /* 0x000fe20000010014 */
[----:B------:R-:W-:Y:S01]  /*12320*/  LOP3.LUT R3, R70, 0xffff0000, RZ, 0xc0, !PT ;  /* 0xffff000046037812 */ /* 0x000fe200078ec0ff */
[----:B------:R-:W-:Y:S01]  /*12330*/  FMUL.FTZ R5, R10, R9 ;  /* 0x000000090a057220 */ /* 0x000fe20000410000 */
[----:B------:R-:W-:-:S02]  /*12340*/  LOP3.LUT R4, R31, 0xffff0000, RZ, 0xc0, !PT ;  /* 0xffff00001f047812 */ /* 0x000fc400078ec0ff */
[----:B------:R-:W-:Y:S01]  /*12350*/  LOP3.LUT R0, R71, 0xffff0000, RZ, 0xc0, !PT ;  /* 0xffff000047007812 */ /* 0x000fe200078ec0ff */
[-C--:B------:R-:W-:Y:S01]  /*12360*/  FMUL.FTZ R10, R10, R3.reuse ;  /* 0x000000030a0a7220 */ /* 0x080fe20000410000 */
[----:B------:R-:W-:Y:S01]  /*12370*/  FFMA.FTZ R3, R6, R3, -R5 ;  /* 0x0000000306037223 */ /* 0x000fe20000010805 */
[C---:B------:R-:W-:Y:S01]  /*12380*/  FMUL.FTZ R8, R11.reuse, R4 ;  /* 0x000000040b087220 */ /* 0x040fe20000410000 */
[----:B------:R-:W-:Y:S01]  /*12390*/  F2FP.BF16.F32.PACK_AB R5, R14, R25 ;  /* 0x000000190e05723e */ /* 0x000fe200000010ff */
[-C--:B------:R-:W-:Y:S01]  /*123a0*/  FMUL.FTZ R13, R11, R0.reuse ;  /* 0x000000000b0d7220 */ /* 0x080fe20000410000 */
[----:B------:R-:W-:Y:S01]  /*123b0*/  FFMA.FTZ R11, R6, R9, R10 ;  /* 0x00000009060b7223 */ /* 0x000fe2000001000a */
[----:B------:R-:W-:Y:S01]  /*123c0*/  FFMA.FTZ R0, R7, R0, -R8 ;  /* 0x0000000007007223 */ /* 0x000fe20000010808 */
[----:B------:R-:W-:Y:S01]  /*123d0*/  F2FP.BF16.F32.PACK_AB R6, R3, R26 ;  /* 0x0000001a0306723e */ /* 0x000fe200000010ff */
[----:B------:R-:W-:Y:S01]  /*123e0*/  FFMA.FTZ R30, R7, R4, R13 ;  /* 0x00000004071e7223 */ /* 0x000fe2000001000d */
[----:B------:R-:W-:-:S02]  /*123f0*/  F2FP.BF16.F32.PACK_AB R4, R68, R33 ;  /* 0x000000214404723e */ /* 0x000fc400000010ff */
[----:B------:R-:W-:Y:S02]  /*12400*/  F2FP.BF16.F32.PACK_AB R10, R11, R20 ;  /* 0x000000140b0a723e */ /* 0x000fe400000010ff */
[----:B------:R-:W-:Y:S02]  /*12410*/  F2FP.BF16.F32.PACK_AB R7, R0, R21 ;  /* 0x000000150007723e */ /* 0x000fe400000010ff */
[----:B------:R-:W-:Y:S02]  /*12420*/  F2FP.BF16.F32.PACK_AB R8, R12, R35 ;  /* 0x000000230c08723e */ /* 0x000fe400000010ff */
[----:B------:R-:W-:Y:S01]  /*12430*/  F2FP.BF16.F32.PACK_AB R9, R28, R15 ;  /* 0x0000000f1c09723e */ /* 0x000fe200000010ff */
[----:B------:R4:W-:Y:S01]  /*12440*/  STS.128 [R227], R4 ;  /* 0x00000004e3007388 */ /* 0x0009e20000000c00 */
[----:B------:R-:W-:-:S05]  /*12450*/  F2FP.BF16.F32.PACK_AB R11, R30, R27 ;  /* 0x0000001b1e0b723e */ /* 0x000fca00000010ff */
[----:B------:R4:W-:Y:S02]  /*12460*/  STS.128 [R24+0x10400], R8 ;  /* 0x0104000818007388 */ /* 0x0009e40000000c00 */
.L_x_2849:
[----:B------:R-:W-:Y:S05]  /*12470*/  BSYNC B0 ;  /* 0x0000000000007941 */ /* 0x000fea0003800000 */
.L_x_2827:
        /* <DEDUP_REMOVED lines=8> */
.L_x_2825:
[----:B01-3--:R-:W3:Y:S02]  /*12500*/  LDL R0, [R1+0xc] ;  /* 0x00000c0001007983 */ /* 0x00bee40000100800 */
[----:B---3--:R-:W-:-:S13]  /*12510*/  R2UR UR4, R0 ;  /* 0x00000000000472ca */ /* 0x008fda00000e0000 */
[----:B------:R-:W-:-:S05]  /*12520*/  IMAD.U32 R0, RZ, RZ, UR4 ;  /* 0x00000004ff007e24 */ /* 0x000fca000f8e00ff */
[----:B------:R-:W-:-:S13]  /*12530*/  ISETP.NE.AND P0, PT, R0, 0x3, PT ;  /* 0x000000030000780c */ /* 0x000fda0003f05270 */
[----:B------:R-:W-:Y:S05]  /*12540*/  @!P0 BRA `(.L_x_2878) ;  /* 0x0000000000048947 */ /* 0x000fea0003800000 */
[----:B------:R-:W-:Y:S01]  /*12550*/  BPT.TRAP 0x1 ;  /* 0x000000040000795c */ /* 0x000fe20000300000 */
.L_x_2878:
[----:B------:R-:W-:Y:S01]  /*12560*/  IMAD R0, R185, 0x8, R16 ;  /* 0x00000008b9007824 */ /* 0x000fe200078e0210 */
[----:B------:R-:W-:-:S04]  /*12570*/  SHF.L.U32 R3, R188, 0x1f, RZ ;  /* 0x0000001fbc037819 */ /* 0x000fc800000006ff */
[----:B------:R0:W1:Y:S01]  /*12580*/  SYNCS.PHASECHK.TRANS64.TRYWAIT P2, [R0+URZ+0x34830], R3 ;  /* 0x03483003000075a7 */ /* 0x000062000804017f */
[----:B------:R-:W-:Y:S05]  /*12590*/  @!P0 BRA `(.L_x_2879) ;  /* 0x0000000000048947 */ /* 0x000fea0003800000 */
[----:B------:R-:W-:Y:S01]  /*125a0*/  BPT.TRAP 0x1 ;  /* 0x000000040000795c */ /* 0x000fe20000300000 */
.L_x_2879:
[----:B--2-4-:R-:W2:Y:S02]  /*125b0*/  S2R R4, SR_TID.X ;  /* 0x0000000000047919 */ /* 0x014ea40000002100 */
[----:B--2---:R-:W-:-:S04]  /*125c0*/  LOP3.LUT R4, R4, 0x7f, RZ, 0xc0, !PT ;  /* 0x0000007f04047812 */ /* 0x004fc800078ec0ff */
[----:B------:R-:W-:Y:S01]  /*125d0*/  ISETP.NE.AND P1, PT, R4, RZ, PT ;  /* 0x000000ff0400720c */ /* 0x000fe20003f25270 */
[----:B-1----:R-:W-:-:S12]  /*125e0*/  @P2 BRA `(.L_x_2880) ;  /* 0x0000000000082947 */ /* 0x002fd80003800000 */
[----:B------:R-:W1:Y:S02]  /*125f0*/  SYNCS.PHASECHK.TRANS64.TRYWAIT P2, [R0+URZ+0x34830], R3 ;  /* 0x03483003000075a7 */ /* 0x000e64000804017f */
[----:B-1----:R-:W-:Y:S05]  /*12600*/  @!P2 BRA `(.L_x_2881) ;  /* 0x00000148009ca947 */ /* 0x002fea0003800000 */
.L_x_2880:
[----:B------:R-:W-:Y:S05]  /*12610*/  WARPSYNC.ALL ;  /* 0x0000000000007948 */ /* 0x000fea0003800000 */
[----:B01----:R-:W-:Y:S01]  /*12620*/  VIADD R3, R16, 0x1c400 ;  /* 0x0001c40010037836 */ /* 0x003fe20000000000 */
[----:B------:R-:W-:Y:S01]  /*12630*/  R2UR UR4, R2 ;  /* 0x00000000020472ca */ /* 0x000fe200000e0000 */
[----:B------:R-:W-:Y:S01]  /*12640*/  WARPGROUP.ARRIVE ;  /* 0x00000000000079c5 */ /* 0x000fe20000000000 */
[----:B------:R-:W-:Y:S01]  /*12650*/  UMOV UR9, 0x40000040 ;  /* 0x4000004000097882 */ /* 0x000fe20000000000 */
[----:B------:R-:W-:Y:S01]  /*12660*/  IMAD.MOV.U32 R7, RZ, RZ, 0x40000040 ;  /* 0x40000040ff077424 */ /* 0x000fe200078e00ff */
[----:B------:R-:W-:Y:S01]  /*12670*/  SHF.R.U32.HI R3, RZ, 0x4, R3 ;  /* 0x00000004ff037819 */ /* 0x000fe20000011603 */
[----:B------:R-:W-:Y:S01]  /*12680*/  IMAD.U32 R9, RZ, RZ, UR9 ;  /* 0x00000009ff097e24 */ /* 0x000fe2000f8e00ff */
[----:B------:R-:W-:Y:S01]  /*12690*/  UMOV UR53, 0x40000040 ;  /* 0x4000004000357882 */ /* 0x000fe20000000000 */
[----:B------:R-:W-:Y:S01]  /*126a0*/  UMOV UR49, 0x40000040 ;  /* 0x4000004000317882 */ /* 0x000fe20000000000 */
[----:B------:R-:W-:Y:S01]  /*126b0*/  LOP3.LUT R3, R3, 0x3fff, RZ, 0xc0, !PT ;  /* 0x00003fff03037812 */ /* 0x000fe200078ec0ff */
[----:B------:R-:W-:Y:S01]  /*126c0*/  UMOV UR45, 0x40000040 ;  /* 0x40000040002d7882 */ /* 0x000fe20000000000 */
[----:B------:R-:W-:Y:S01]  /*126d0*/  UMOV UR41, 0x40000040 ;  /* 0x4000004000297882 */ /* 0x000fe20000000000 */
[----:B------:R-:W-:Y:S01]  /*126e0*/  UMOV UR37, 0x40000040 ;  /* 0x4000004000257882 */ /* 0x000fe20000000000 */
[----:B------:R-:W-:Y:S01]  /*126f0*/  LOP3.LUT R5, R3, 0x10000, RZ, 0xfc, !PT ;  /* 0x0001000003057812 */ /* 0x000fe200078efcff */
[----:B------:R-:W-:Y:S01]  /*12700*/  IMAD.MOV.U32 R3, RZ, RZ, 0x40000040 ;  /* 0x40000040ff037424 */ /* 0x000fe200078e00ff */
[----:B------:R-:W-:Y:S01]  /*12710*/  ULOP3.LUT UR4, UR4, 0x10000, URZ, 0xfc, !UPT ;  /* 0x0001000004047892 */ /* 0x000fe2000f8efc3f */
[----:B------:R-:W-:Y:S01]  /*12720*/  @!P1 VIADD R0, R0, 0x34840 ;  /* 0x0003484000009836 */ /* 0x000fe20000000000 */
[----:B------:R-:W-:Y:S01]  /*12730*/  BSSY B0, `(.L_x_2882) ;  /* 0x000065d000007945 */ /* 0x000fe20003800000 */
[----:B------:R-:W-:Y:S01]  /*12740*/  IMAD R2, R185, 0xc00, R5 ;  /* 0x00000c00b9027824 */ /* 0x000fe200078e0205 */
[----:B------:R-:W-:Y:S01]  /*12750*/  R2UR UR11, R3 ;  /* 0x00000000030b72ca */ /* 0x000fe200000e0000 */
[----:B------:R-:W-:Y:S01]  /*12760*/  UIADD3 UR5, UR4, 0x2, URZ ;  /* 0x0000000204057890 */ /* 0x000fe2000fffe03f */
[----:B------:R-:W-:Y:S01]  /*12770*/  IMAD.MOV.U32 R3, RZ, RZ, 0x40000040 ;  /* 0x40000040ff037424 */ /* 0x000fe200078e00ff */
[----:B------:R-:W-:Y:S01]  /*12780*/  UMOV UR8, UR4 ;  /* 0x0000000400087c82 */ /* 0x000fe20008000000 */
[C---:B------:R-:W-:Y:S01]  /*12790*/  R2UR UR10, R2.reuse ;  /* 0x00000000020a72ca */ /* 0x040fe200000e0000 */
[----:B------:R-:W-:Y:S01]  /*127a0*/  VIADD R6, R2, 0x2 ;  /* 0x0000000202067836 */ /* 0x000fe20000000000 */
[----:B------:R-:W-:Y:S01]  /*127b0*/  UIADD3 UR52, UR4, 0x406, URZ ;  /* 0x0000040604347890 */ /* 0x000fe2000fffe03f */
[----:B------:R-:W-:Y:S01]  /*127c0*/  IMAD.U32 R8, RZ, RZ, UR8 ;  /* 0x00000008ff087e24 */ /* 0x000fe2000f8e00ff */
[----:B------:R-:W-:Y:S01]  /*127d0*/  UIADD3 UR48, UR4, 0x800, URZ ;  /* 0x0000080004307890 */ /* 0x000fe2000fffe03f */
[----:B------:R-:W-:Y:S01]  /*127e0*/  R2UR UR39, R3 ;  /* 0x00000000032772ca */ /* 0x000fe200000e0000 */
[----:B------:R-:W-:Y:S01]  /*127f0*/  UIADD3 UR44, UR4, 0x802, URZ ;  /* 0x00000802042c7890 */ /* 0x000fe2000fffe03f */
[----:B------:R-:W-:Y:S01]  /*12800*/  @!P1 PRMT R0, RZ, 0x654, R0 ;  /* 0x00000654ff009816 */ /* 0x000fe20000000000 */
[----:B------:R0:W-:Y:S01]  /*12810*/  STL.64 [R1+0x38], R8 ;  /* 0x0000380801007387 */ /* 0x0001e20000100a00 */
[----:B------:R-:W-:Y:S01]  /*12820*/  UIADD3 UR40, UR4, 0x804, URZ ;  /* 0x0000080404287890 */ /* 0x000fe2000fffe03f */
[----:B------:R-:W-:Y:S01]  /*12830*/  CS2R R148, SRZ ;  /* 0x0000000000947805 */ /* 0x000fe2000001ff00 */
[----:B------:R-:W-:Y:S01]  /*12840*/  UIADD3 UR36, UR4, 0x806, URZ ;  /* 0x0000080604247890 */ /* 0x000fe2000fffe03f */
[----:B------:R-:W-:Y:S01]  /*12850*/  CS2R R146, SRZ ;  /* 0x0000000000927805 */ /* 0x000fe2000001ff00 */
        /* <DEDUP_REMOVED lines=8> */
[----:B-----5:R-:W-:Y:S01]  /*128e0*/  CS2R R144, SRZ ;  /* 0x0000000000907805 */ /* 0x020fe2000001ff00 */
[----:B0-----:R-:W-:Y:S01]  /*128f0*/  IMAD.U32 R8, RZ, RZ, UR8 ;  /* 0x00000008ff087e24 */ /* 0x001fe2000f8e00ff */
[----:B------:R-:W-:Y:S01]  /*12900*/  CS2R R142, SRZ ;  /* 0x00000000008e7805 */ /* 0x000fe2000001ff00 */
[----:B------:R-:W-:Y:S01]  /*12910*/  IMAD.U32 R9, RZ, RZ, UR9 ;  /* 0x00000009ff097e24 */ /* 0x000fe2000f8e00ff */
[----:B------:R-:W-:-:S02]  /*12920*/  CS2R R140, SRZ ;  /* 0x00000000008c7805 */ /* 0x000fc4000001ff00 */
[----:B------:R-:W-:Y:S02]  /*12930*/  CS2R R138, SRZ ;  /* 0x00000000008a7805 */ /* 0x000fe4000001ff00 */
[----:B------:R-:W-:Y:S02]  /*12940*/  CS2R R136, SRZ ;  /* 0x0000000000887805 */ /* 0x000fe4000001ff00 */
[----:B------:R-:W-:Y:S01]  /*12950*/  CS2R R134, SRZ ;  /* 0x0000000000867805 */ /* 0x000fe2000001ff00 */
[----:B------:R0:W-:Y:S01]  /*12960*/  STL.64 [R1+0x30], R8 ;  /* 0x0000300801007387 */ /* 0x0001e20000100a00 */
        /* <DEDUP_REMOVED lines=9> */
[----:B------:R-:W-:-:S02]  /*12a00*/  WARPGROUP.DEPBAR.LE gsb0, 0x0 ;  /* 0x00008000000079c5 */ /* 0x000fc40000010000 */
        /* <DEDUP_REMOVED lines=48> */
[----:B0-----:R-:W-:Y:S01]  /*12d10*/  IMAD.U32 R8, RZ, RZ, UR8 ;  /* 0x00000008ff087e24 */ /* 0x001fe2000f8e00ff */
[----:B------:R-:W-:Y:S01]  /*12d20*/  ULDC UR4, c[0x0][0x9d8] ;  /* 0x0002760000047ab9 */ /* 0x000fe20000000800 */
        /* <DEDUP_REMOVED lines=22> */
[----:B------:R0:W-:Y:S02]  /*12e90*/  STL.64 [R1], R8 ;  /* 0x0000000801007387 */ /* 0x0001e40000100a00 */
[----:B------:R-:W-:Y:S01]  /*12ea0*/  R2UR UR46, R6 ;  /* 0x00000000062e72ca */ /* 0x000fe200000e0000 */
[----:B------:R-:W-:Y:S01]  /*12eb0*/  VIADD R6, R2, 0x804 ;  /* 0x0000080402067836 */ /* 0x000fe20000000000 */
[----:B------:R-:W-:Y:S01]  /*12ec0*/  R2UR UR47, R7 ;  /* 0x00000000072f72ca */ /* 0x000fe200000e0000 */
[----:B------:R-:W-:-:S02]  /*12ed0*/  IMAD.MOV.U32 R7, RZ, RZ, 0x40000040 ;  /* 0x40000040ff077424 */ /* 0x000fc400078e00ff */
[----:B------:R-:W-:Y:S01]  /*12ee0*/  VIADD R2, R2, 0x806 ;  /* 0x0000080602027836 */ /* 0x000fe20000000000 */
[----:B------:R-:W-:Y:S02]  /*12ef0*/  R2UR UR42, R6 ;  /* 0x00000000062a72ca */ /* 0x000fe400000e0000 */
[----:B------:R-:W-:Y:S02]  /*12f00*/  R2UR UR43, R7 ;  /* 0x00000000072b72ca */ /* 0x000fe400000e0000 */
[----:B------:R-:W-:Y:S02]  /*12f10*/  R2UR UR38, R2 ;  /* 0x00000000022672ca */ /* 0x000fe400000e0000 */
[----:B------:R-:W1:Y:S02]  /*12f20*/  LDC R2, c[0x0][0x448] ;  /* 0x00011200ff027b82 */ /* 0x000e640000000800 */
[----:B-1----:R-:W-:Y:S01]  /*12f30*/  ISETP.NE.AND P2, PT, R2, 0x1, PT ;  /* 0x000000010200780c */ /* 0x002fe20003f45270 */
[----:B------:R-:W-:-:S12]  /*12f40*/  IMAD.IADD R2, R205, 0x1, R200 ;  /* 0x00000001cd027824 */ /* 0x000fd800078e02c8 */
[----:B0-----:R-:W0:Y:S02]  /*12f50*/  @P2 LDC R9, c[0x0][0x44c] ;  /* 0x00011300ff092b82 */ /* 0x001e240000000800 */
[----:B0-----:R-:W-:Y:S01]  /*12f60*/  @P2 IMAD.HI.U32 R9, R2, R9, RZ ;  /* 0x0000000902092227 */ /* 0x001fe200078e00ff */
        /* <DEDUP_REMOVED lines=15> */
[----:B------:R-:W-:Y:S01]  /*13060*/  ULDC UR42, c[0x0][0x988] ;  /* 0x00026200002a7ab9 */ /* 0x000fe20000000800 */
[----:B------:R-:W-:Y:S01]  /*13070*/  ULDC UR43, c[0x0][0x988] ;  /* 0x00026200002b7ab9 */ /* 0x000fe20000000800 */
[----:B------:R-:W-:Y:S02]  /*13080*/  WARPGROUP.DEPBAR.LE gsb0, 0x0 ;  /* 0x00008000000079c5 */ /* 0x000fe40000010000 */
[----:B------:R-:W-:-:S07]  /*13090*/  WARPGROUP.ARRIVE ;  /* 0x00000000000079c5 */ /* 0x000fce0000000000 */
[----:B------:R-:W-:Y:S01]  /*130a0*/  HGMMA.64x128x16.F32.BF16 R24, gdesc[UR36], R24, gsb0 ;  /* 0x01e00000241879f0 */ /* 0x000fe20008001818 */
[----:B------:R-:W-:Y:S01]  /*130b0*/  ULDC UR38, c[0x0][0x9d8] ;  /* 0x0002760000267ab9 */ /* 0x000fe20000000800 */
[----:B------:R-:W-:Y:S01]  /*130c0*/  ULDC UR39, c[0x0][0x9d8] ;  /* 0x0002760000277ab9 */ /* 0x000fe20000000800 */
        /* <DEDUP_REMOVED lines=14> */
[----:B0-----:R-:W0:Y:S01]  /*131b0*/  @P2 LDC R26, c[0x0][0x450] ;  /* 0x00011400ff1a2b82 */ /* 0x001e220000000800 */
        /* <DEDUP_REMOVED lines=23> */
[----:B0-----:R-:W-:Y:S01]  /*13330*/  @P2 SHF.R.U32.HI R2, RZ, R26, R9 ;  /* 0x0000001aff022219 */ /* 0x001fe20000011609 */
[----:B------:R-:W-:-:S02]  /*13340*/  IMAD.MOV.U32 R9, RZ, RZ, -0x80 ;  /* 0xffffff80ff097424 */ /* 0x000fc400078e00ff */
[----:B------:R-:W-:Y:S01]  /*13350*/  FMUL.FTZ R4, R24, UR4 ;  /* 0x0000000418047c20 */ /* 0x000fe20008410000 */
[----:B------:R-:W-:Y:S01]  /*13360*/  FMUL.FTZ R24, R40, UR4 ;  /* 0x0000000428187c20 */ /* 0x000fe20008410000 */
[----:B------:R-:W-:Y:S01]  /*13370*/  FMUL.FTZ R78, R78, UR4 ;  /* 0x000000044e4e7c20 */ /* 0x000fe20008410000 */
[----:B------:R-:W0:Y:S01]  /*13380*/  SHFL.IDX PT, R26, R2, 0x1, 0x1c1f ;  /* 0x003c1f00021a7f89 */ /* 0x000e2200000e0000 */
[----:B------:R-:W-:Y:S01]  /*13390*/  IMAD R9, R150, R9, 0x80 ;  /* 0x0000008096097424 */ /* 0x000fe200078e0209 */
[----:B------:R-:W4:Y:S01]  /*133a0*/  MUFU.TANH R35, R35 ;  /* 0x0000002300237308 */ /* 0x000f220000002400 */
[----:B------:R-:W-:Y:S01]  /*133b0*/  FMUL.FTZ R79, R79, UR4 ;  /* 0x000000044f4f7c20 */ /* 0x000fe20008410000 */
[----:B------:R-:W-:Y:S01]  /*133c0*/  FMUL.FTZ R82, R82, UR4 ;  /* 0x0000000452527c20 */ /* 0x000fe20008410000 */
[----:B------:R-:W-:Y:S02]  /*133d0*/  VIADD R21, R9, 0x1 ;  /* 0x0000000109157836 */ /* 0x000fe40000000000 */
[----:B------:R-:W-:Y:S01]  /*133e0*/  FMUL.FTZ R83, R83, UR4 ;  /* 0x0000000453537c20 */ /* 0x000fe20008410000 */
[----:B--2---:R-:W-:-:S02]  /*133f0*/  IMAD.IADD R31, R202, 0x1, R9 ;  /* 0x00000001ca1f7824 */ /* 0x004fc400078e0209 */
[----:B------:R-:W-:Y:S01]  /*13400*/  FMUL.FTZ R11, R36, UR4 ;  /* 0x00000004240b7c20 */ /* 0x000fe20008410000 */
[C---:B------:R-:W-:Y:S01]  /*13410*/  IMAD R21, R204.reuse, -0x2, R21 ;  /* 0xfffffffecc157824 */ /* 0x040fe200078e0215 */
[----:B------:R-:W2:Y:S01]  /*13420*/  MUFU.TANH R38, R38 ;  /* 0x0000002600267308 */ /* 0x000ea20000002400 */
[----:B------:R-:W-:Y:S02]  /*13430*/  IMAD R31, R204, -0x2, R31 ;  /* 0xfffffffecc1f7824 */ /* 0x000fe400078e021f */
[----:B------:R-:W-:Y:S01]  /*13440*/  FMUL.FTZ R86, R86, UR4 ;  /* 0x0000000456567c20 */ /* 0x000fe20008410000 */
[----:B------:R-:W-:Y:S01]  /*13450*/  FMUL.FTZ R87, R87, UR4 ;  /* 0x0000000457577c20 */ /* 0x000fe20008410000 */
[----:B------:R-:W-:Y:S01]  /*13460*/  IADD3 R108, -R201, R21, R202 ;  /* 0x00000015c96c7210 */ /* 0x000fe20007ffe1ca */
[----:B------:R-:W2:Y:S01]  /*13470*/  SHFL.IDX PT, R2, R2, RZ, 0x1c1f ;  /* 0x001c1fff02027589 */ /* 0x000ea200000e0000 */
[----:B------:R-:W-:Y:S01]  /*13480*/  FMUL.FTZ R3, R25, UR4 ;  /* 0x0000000419037c20 */ /* 0x000fe20008410000 */
[----:B------:R-:W-:Y:S01]  /*13490*/  FMUL.FTZ R7, R29, UR4 ;  /* 0x000000041d077c20 */ /* 0x000fe20008410000 */
[----:B------:R-:W2:Y:S01]  /*134a0*/  MUFU.TANH R39, R39 ;  /* 0x0000002700277308 */ /* 0x000ea20000002400 */
[----:B------:R-:W-:Y:S01]  /*134b0*/  FMUL.FTZ R12, R33, UR4 ;  /* 0x00000004210c7c20 */ /* 0x000fe20008410000 */
        /* <DEDUP_REMOVED lines=10> */
[----:B------:R-:W-:Y:S01]  /*13560*/  ISETP.GT.AND P4, PT, R9, 0x1, PT ;  /* 0x000000010900780c */ /* 0x000fe20003f84270 */
[----:B------:R-:W-:Y:S01]  /*13570*/  FMUL.FTZ R13, R57, UR4 ;  /* 0x00000004390d7c20 */ /* 0x000fe20008410000 */
[----:B------:R-:W-:Y:S01]  /*13580*/  ISETP.GT.AND P5, PT, R9, 0x8, PT ;  /* 0x000000080900780c */ /* 0x000fe20003fa4270 */
[----:B------:R-:W-:Y:S01]  /*13590*/  FMUL.FTZ R45, R61, UR4 ;  /* 0x000000043d2d7c20 */ /* 0x000fe20008410000 */
[----:B-1----:R-:W-:Y:S01]  /*135a0*/  FSEL R114, R114, -INF , P3 ;  /* 0xff80000072727808 */ /* 0x002fe20001800000 */
[----:B------:R-:W1:Y:S01]  /*135b0*/  MUFU.TANH R43, R43 ;  /* 0x0000002b002b7308 */ /* 0x000e620000002400 */
[----:B---3--:R-:W-:Y:S01]  /*135c0*/  FSEL R112, R27, -INF , P4 ;  /* 0xff8000001b707808 */ /* 0x008fe20002000000 */
[----:B------:R-:W-:Y:S01]  /*135d0*/  FMUL.FTZ R57, R65, UR4 ;  /* 0x0000000441397c20 */ /* 0x000fe20008410000 */
[----:B------:R-:W-:Y:S01]  /*135e0*/  ISETP.GT.AND P3, PT, R9, 0x9, PT ;  /* 0x000000090900780c */ /* 0x000fe20003f64270 */
[----:B------:R-:W-:Y:S01]  /*135f0*/  FMUL.FTZ R49, R69, UR4 ;  /* 0x0000000445317c20 */ /* 0x000fe20008410000 */
[----:B----4-:R-:W-:Y:S01]  /*13600*/  FSEL R110, R30, -INF , P5 ;  /* 0xff8000001e6e7808 */ /* 0x010fe20002800000 */
[----:B------:R-:W-:Y:S01]  /*13610*/  FMUL.FTZ R41, R81, UR4 ;  /* 0x0000000451297c20 */ /* 0x000fe20008410000 */
[----:B------:R-:W-:Y:S01]  /*13620*/  FMNMX.FTZ R21, R114, R112, !PT ;  /* 0x0000007072157209 */ /* 0x000fe20007810000 */
[----:B------:R-:W3:Y:S01]  /*13630*/  MUFU.TANH R46, R46 ;  /* 0x0000002e002e7308 */ /* 0x000ee20000002400 */
[----:B------:R-:W-:Y:S01]  /*13640*/  ISETP.GT.AND P4, PT, R9, 0x10, PT ;  /* 0x000000100900780c */ /* 0x000fe20003f84270 */
[----:B------:R-:W-:Y:S01]  /*13650*/  FMUL.FTZ R61, R85, UR4 ;  /* 0x00000004553d7c20 */ /* 0x000fe20008410000 */
[----:B------:R-:W-:Y:S01]  /*13660*/  FSEL R106, R106, -INF , P3 ;  /* 0xff8000006a6a7808 */ /* 0x000fe20001800000 */
[----:B------:R4:W-:Y:S01]  /*13670*/  @!P1 SYNCS.ARRIVE.TRANS64.RED.A1T0 RZ, [R0+URZ], RZ ;  /* 0x000000ff00ff99a7 */ /* 0x0009e2000810043f */
[----:B------:R-:W-:-:S02]  /*13680*/  FMNMX.FTZ R21, R110, R21, !PT ;  /* 0x000000156e157209 */ /* 0x000fc40007810000 */
[C---:B------:R-:W-:Y:S01]  /*13690*/  ISETP.GT.AND P3, PT, R9.reuse, 0x11, PT ;  /* 0x000000110900780c */ /* 0x040fe20003f64270 */
[----:B------:R-:W4:Y:S01]  /*136a0*/  MUFU.TANH R47, R47 ;  /* 0x0000002f002f7308 */ /* 0x000f220000002400 */
[----:B------:R-:W-:Y:S02]  /*136b0*/  FSEL R104, R34, -INF , P4 ;  /* 0xff80000022687808 */ /* 0x000fe40002000000 */
[----:B------:R-:W-:Y:S02]  /*136c0*/  FMNMX.FTZ R21, R106, R21, !PT ;  /* 0x000000156a157209 */ /* 0x000fe40007810000 */
[----:B------:R-:W-:Y:S02]  /*136d0*/  ISETP.GT.AND P4, PT, R9, 0x18, PT ;  /* 0x000000180900780c */ /* 0x000fe40003f84270 */
[----:B------:R-:W-:Y:S01]  /*136e0*/  FSEL R102, R35, -INF , P3 ;  /* 0xff80000023667808 */ /* 0x000fe20001800000 */
[----:B------:R-:W4:Y:S01]  /*136f0*/  MUFU.TANH R50, R50 ;  /* 0x0000003200327308 */ /* 0x000f220000002400 */
[----:B------:R-:W-:Y:S01]  /*13700*/  FMNMX.FTZ R21, R104, R21, !PT ;  /* 0x0000001568157209 */ /* 0x000fe20007810000 */
[----:B------:R-:W-:Y:S01]  /*13710*/  FMUL.FTZ R35, R60, UR4 ;  /* 0x000000043c237c20 */ /* 0x000fe20008410000 */
[----:B------:R-:W-:-:S02]  /*13720*/  ISETP.GT.AND P3, PT, R9, 0x19, PT ;  /* 0x000000190900780c */ /* 0x000fc40003f64270 */
[----:B--2---:R-:W-:Y:S02]  /*13730*/  FSEL R100, R38, -INF , P4 ;  /* 0xff80000026647808 */ /* 0x004fe40002000000 */
[----:B------:R-:W-:Y:S01]  /*13740*/  FMNMX.FTZ R21, R102, R21, !PT ;  /* 0x0000001566157209 */ /* 0x000fe20007810000 */
[----:B------:R-:W2:Y:S01]  /*13750*/  MUFU.TANH R51, R51 ;  /* 0x0000003300337308 */ /* 0x000ea20000002400 */
[----:B------:R-:W-:Y:S02]  /*13760*/  ISETP.GT.AND P4, PT, R9, 0x20, PT ;  /* 0x000000200900780c */ /* 0x000fe40003f84270 */
[----:B------:R-:W-:Y:S01]  /*13770*/  FSEL R98, R39, -INF , P3 ;  /* 0xff80000027627808 */ /* 0x000fe20001800000 */
[----:B------:R-:W-:Y:S01]  /*13780*/  FMUL.FTZ R39, R80, UR4 ;  /* 0x0000000450277c20 */ /* 0x000fe20008410000 */
[----:B------:R-:W-:Y:S02]  /*13790*/  FMNMX.FTZ R21, R100, R21, !PT ;  /* 0x0000001564157209 */ /* 0x000fe40007810000 */
[----:B------:R-:W-:Y:S01]  /*137a0*/  ISETP.GT.AND P3, PT, R9, 0x21, PT ;  /* 0x000000210900780c */ /* 0x000fe20003f64270 */
[----:B------:R-:W2:Y:S01]  /*137b0*/  MUFU.TANH R54, R54 ;  /* 0x0000003600367308 */ /* 0x000ea20000002400 */
[----:B0-----:R-:W-:-:S02]  /*137c0*/  FSEL R96, R42, -INF , P4 ;  /* 0xff8000002a607808 */ /* 0x001fc40002000000 */
[----:B------:R-:W-:Y:S02]  /*137d0*/  FMNMX.FTZ R21, R98, R21, !PT ;  /* 0x0000001562157209 */ /* 0x000fe40007810000 */
[----:B------:R-:W-:Y:S02]  /*137e0*/  ISETP.GT.AND P4, PT, R9, 0x28, PT ;  /* 0x000000280900780c */ /* 0x000fe40003f84270 */
[----:B-1----:R-:W-:Y:S01]  /*137f0*/  FSEL R94, R43, -INF , P3 ;  /* 0xff8000002b5e7808 */ /* 0x002fe20001800000 */
[----:B------:R-:W-:Y:S01]  /*13800*/  MUFU.TANH R55, R55 ;  /* 0x0000003700377308 */ /* 0x000fe20000002400 */
[----:B------:R-:W-:Y:S01]  /*13810*/  FMNMX.FTZ R21, R96, R21, !PT ;  /* 0x0000001560157209 */ /* 0x000fe20007810000 */
[----:B------:R-:W-:Y:S01]  /*13820*/  FMUL.FTZ R43, R77, UR4 ;  /* 0x000000044d2b7c20 */ /* 0x000fe20008410000 */
[----:B------:R-:W-:Y:S02]  /*13830*/  ISETP.GT.AND P3, PT, R9, 0x29, PT ;  /* 0x000000290900780c */ /* 0x000fe40003f64270 */
[----:B---3--:R-:W-:-:S02]  /*13840*/  FSEL R92, R46, -INF , P4 ;  /* 0xff8000002e5c7808 */ /* 0x008fc40002000000 */
[----:B------:R-:W-:Y:S01]  /*13850*/  FMNMX.FTZ R21, R94, R21, !PT ;  /* 0x000000155e157209 */ /* 0x000fe20007810000 */
[----:B------:R-:W0:Y:S01]  /*13860*/  MUFU.TANH R58, R58 ;  /* 0x0000003a003a7308 */ /* 0x000e220000002400 */
[----:B------:R-:W-:Y:S02]  /*13870*/  ISETP.GT.AND P4, PT, R9, 0x30, PT ;  /* 0x000000300900780c */ /* 0x000fe40003f84270 */
[----:B----4-:R-:W-:Y:S01]  /*13880*/  FSEL R90, R47, -INF , P3 ;  /* 0xff8000002f5a7808 */ /* 0x010fe20001800000 */
[----:B------:R-:W-:Y:S01]  /*13890*/  FMUL.FTZ R47, R68, UR4 ;  /* 0x00000004442f7c20 */ /* 0x000fe20008410000 */
[----:B------:R-:W-:Y:S01]  /*138a0*/  FMNMX.FTZ R27, R92, R21, !PT ;  /* 0x000000155c1b7209 */ /* 0x000fe20007810000 */
[----:B------:R-:W-:Y:S01]  /*138b0*/  FMUL.FTZ R21, R74, UR4 ;  /* 0x000000044a157c20 */ /* 0x000fe20008410000 */
[----:B------:R-:W-:Y:S01]  /*138c0*/  ISETP.GT.AND P3, PT, R9, 0x31, PT ;  /* 0x000000310900780c */ /* 0x000fe20003f64270 */
[----:B------:R-:W-:Y:S01]  /*138d0*/  MUFU.TANH R59, R59 ;  /* 0x0000003b003b7308 */ /* 0x000fe20000002400 */
[----:B------:R-:W-:-:S02]  /*138e0*/  FSEL R88, R50, -INF , P4 ;  /* 0xff80000032587808 */ /* 0x000fc40002000000 */
[----:B------:R-:W-:Y:S02]  /*138f0*/  FMNMX.FTZ R27, R90, R27, !PT ;  /* 0x0000001b5a1b7209 */ /* 0x000fe40007810000 */
[----:B------:R-:W-:Y:S02]  /*13900*/  ISETP.GT.AND P4, PT, R9, 0x38, PT ;  /* 0x000000380900780c */ /* 0x000fe40003f84270 */
[----:B--2---:R-:W-:Y:S01]  /*13910*/  FSEL R74, R51, -INF , P3 ;  /* 0xff800000334a7808 */ /* 0x004fe20001800000 */
[----:B------:R-:W1:Y:S01]  /*13920*/  MUFU.TANH R26, R62 ;  /* 0x0000003e001a7308 */ /* 0x000e620000002400 */
[----:B------:R-:W-:Y:S01]  /*13930*/  FMNMX.FTZ R27, R88, R27, !PT ;  /* 0x0000001b581b7209 */ /* 0x000fe20007810000 */
[----:B------:R-:W-:Y:S01]  /*13940*/  FMUL.FTZ R51, R76, UR4 ;  /* 0x000000044c337c20 */ /* 0x000fe20008410000 */
        /* <DEDUP_REMOVED lines=15> */
[----:B0-----:R-:W-:Y:S01]  /*13a40*/  FSEL R66, R55, -INF , P3 ;  /* 0xff80000037427808 */ /* 0x001fe20001800000 */
[----:B------:R-:W-:Y:S01]  /*13a50*/  FMUL.FTZ R55, R73, UR4 ;  /* 0x0000000449377c20 */ /* 0x000fe20008410000 */
[----:B------:R-:W-:Y:S02]  /*13a60*/  ISETP.GT.AND P3, PT, R9, 0x41, PT ;  /* 0x000000410900780c */ /* 0x000fe40003f64270 */
[----:B------:R-:W-:Y:S02]  /*13a70*/  FMNMX.FTZ R27, R66, R27, !PT ;  /* 0x0000001b421b7209 */ /* 0x000fe40007810000 */
[----:B------:R-:W-:Y:S01]  /*13a80*/  FSEL R58, R59, -INF , P3 ;  /* 0xff8000003b3a7808 */ /* 0x000fe20001800000 */
[----:B------:R-:W0:Y:S01]  /*13a90*/  MUFU.TANH R52, R71 ;  /* 0x0000004700347308 */ /* 0x000e220000002400 */
[----:B------:R-:W-:Y:S01]  /*13aa0*/  FMNMX.FTZ R27, R62, R27, !PT ;  /* 0x0000001b3e1b7209 */ /* 0x000fe20007810000 */
[----:B------:R-:W-:Y:S01]  /*13ab0*/  FMUL.FTZ R59, R84, UR4 ;  /* 0x00000004543b7c20 */ /* 0x000fe20008410000 */
[----:B------:R-:W-:-:S02]  /*13ac0*/  ISETP.GT.AND P3, PT, R9, 0x49, PT ;  /* 0x000000490900780c */ /* 0x000fc40003f64270 */
[----:B------:R-:W-:Y:S02]  /*13ad0*/  FMNMX.FTZ R27, R58, R27, !PT ;  /* 0x0000001b3a1b7209 */ /* 0x000fe40007810000 */
[----:B---3--:R-:W-:Y:S01]  /*13ae0*/  FSEL R56, R56, -INF , P3 ;  /* 0xff80000038387808 */ /* 0x008fe20001800000 */
[----:B------:R-:W3:Y:S01]  /*13af0*/  MUFU.TANH R21, R21 ;  /* 0x0000001500157308 */ /* 0x000ee20000002400 */
[----:B------:R-:W-:Y:S02]  /*13b00*/  FMNMX.FTZ R27, R46, R27, !PT ;  /* 0x0000001b2e1b7209 */ /* 0x000fe40007810000 */
[C---:B------:R-:W-:Y:S02]  /*13b10*/  ISETP.GT.AND P3, PT, R9.reuse, 0x51, PT ;  /* 0x000000510900780c */ /* 0x040fe40003f64270 */
[----:B--2---:R-:W-:Y:S02]  /*13b20*/  FSEL R48, R48, -INF , P4 ;  /* 0xff80000030307808 */ /* 0x004fe40002000000 */
[----:B------:R-:W-:Y:S01]  /*13b30*/  FMNMX.FTZ R27, R56, R27, !PT ;  /* 0x0000001b381b7209 */ /* 0x000fe20007810000 */
[----:B------:R-:W2:Y:S01]  /*13b40*/  MUFU.TANH R40, R75 ;  /* 0x0000004b00287308 */ /* 0x000ea20000002400 */
[----:B------:R-:W-:-:S02]  /*13b50*/  ISETP.GT.AND P4, PT, R9, 0x58, PT ;  /* 0x000000580900780c */ /* 0x000fc40003f84270 */
[----:B-1----:R-:W-:Y:S02]  /*13b60*/  FSEL R54, R67, -INF , P3 ;  /* 0xff80000043367808 */ /* 0x002fe40001800000 */
[----:B------:R-:W-:Y:S02]  /*13b70*/  FMNMX.FTZ R27, R48, R27, !PT ;  /* 0x0000001b301b7209 */ /* 0x000fe40007810000 */
[C---:B------:R-:W-:Y:S01]  /*13b80*/  ISETP.GT.AND P3, PT, R9.reuse, 0x59, PT ;  /* 0x000000590900780c */ /* 0x040fe20003f64270 */
[----:B------:R-:W1:Y:S01]  /*13b90*/  MUFU.TANH R42, R78 ;  /* 0x0000004e002a7308 */ /* 0x000e620000002400 */
[----:B------:R-:W-:Y:S02]  /*13ba0*/  FSEL R44, R44, -INF , P4 ;  /* 0xff8000002c2c7808 */ /* 0x000fe40002000000 */
[----:B------:R-:W-:Y:S02]  /*13bb0*/  FMNMX.FTZ R27, R54, R27, !PT ;  /* 0x0000001b361b7209 */ /* 0x000fe40007810000 */
[----:B------:R-:W-:-:S02]  /*13bc0*/  ISETP.GT.AND P4, PT, R9, 0x60, PT ;  /* 0x000000600900780c */ /* 0x000fc40003f84270 */
[----:B0-----:R-:W-:Y:S01]  /*13bd0*/  FSEL R52, R52, -INF , P3 ;  /* 0xff80000034347808 */ /* 0x001fe20001800000 */
[----:B------:R-:W0:Y:S01]  /*13be0*/  MUFU.TANH R38, R79 ;  /* 0x0000004f00267308 */ /* 0x000e220000002400 */
[----:B------:R-:W-:Y:S02]  /*13bf0*/  FMNMX.FTZ R27, R44, R27, !PT ;  /* 0x0000001b2c1b7209 */ /* 0x000fe40007810000 */
[----:B------:R-:W-:Y:S02]  /*13c00*/  ISETP.GT.AND P3, PT, R9, 0x61, PT ;  /* 0x000000610900780c */ /* 0x000fe40003f64270 */
[----:B---3--:R-:W-:Y:S02]  /*13c10*/  FSEL R50, R21, -INF , P4 ;  /* 0xff80000015327808 */ /* 0x008fe40002000000 */
[----:B------:R-:W-:Y:S01]  /*13c20*/  FMNMX.FTZ R27, R52, R27, !PT ;  /* 0x0000001b341b7209 */ /* 0x000fe20007810000 */
[----:B------:R-:W3:Y:S01]  /*13c30*/  MUFU.TANH R26, R82 ;  /* 0x00000052001a7308 */ /* 0x000ee20000002400 */
[----:B------:R-:W-:-:S02]  /*13c40*/  ISETP.GT.AND P4, PT, R9, 0x68, PT ;  /* 0x000000680900780c */ /* 0x000fc40003f84270 */
[----:B--2---:R-:W-:Y:S02]  /*13c50*/  FSEL R40, R40, -INF , P3 ;  /* 0xff80000028287808 */ /* 0x004fe40001800000 */
[----:B------:R-:W-:Y:S02]  /*13c60*/  FMNMX.FTZ R27, R50, R27, !PT ;  /* 0x0000001b321b7209 */ /* 0x000fe40007810000 */
[C---:B------:R-:W-:Y:S01]  /*13c70*/  ISETP.GT.AND P3, PT, R9.reuse, 0x69, PT ;  /* 0x000000690900780c */ /* 0x040fe20003f64270 */
[----:B------:R-:W2:Y:S01]  /*13c80*/  MUFU.TANH R36, R83 ;  /* 0x0000005300247308 */ /* 0x000ea20000002400 */
[----:B-1----:R-:W-:Y:S02]  /*13c90*/  FSEL R42, R42, -INF , P4 ;  /* 0xff8000002a2a7808 */ /* 0x002fe40002000000 */
[----:B------:R-:W-:Y:S02]  /*13ca0*/  FMNMX.FTZ R27, R40, R27, !PT ;  /* 0x0000001b281b7209 */ /* 0x000fe40007810000 */
[----:B------:R-:W-:-:S02]  /*13cb0*/  ISETP.GT.AND P4, PT, R9, 0x70, PT ;  /* 0x000000700900780c */ /* 0x000fc40003f84270 */
[----:B0-----:R-:W-:Y:S01]  /*13cc0*/  FSEL R38, R38, -INF , P3 ;  /* 0xff80000026267808 */ /* 0x001fe20001800000 */
[----:B------:R-:W0:Y:S01]  /*13cd0*/  MUFU.TANH R34, R86 ;  /* 0x0000005600227308 */ /* 0x000e220000002400 */
[----:B------:R-:W-:Y:S02]  /*13ce0*/  FMNMX.FTZ R27, R42, R27, !PT ;  /* 0x0000001b2a1b7209 */ /* 0x000fe40007810000 */
[C---:B------:R-:W-:Y:S02]  /*13cf0*/  ISETP.GT.AND P3, PT, R9.reuse, 0x71, PT ;  /* 0x000000710900780c */ /* 0x040fe40003f64270 */
[----:B---3--:R-:W-:Y:S02]  /*13d00*/  FSEL R26, R26, -INF , P4 ;  /* 0xff8000001a1a7808 */ /* 0x008fe40002000000 */
[----:B------:R-:W-:Y:S01]  /*13d10*/  FMNMX.FTZ R27, R38, R27, !PT ;  /* 0x0000001b261b7209 */ /* 0x000fe20007810000 */
[----:B------:R-:W1:Y:S01]  /*13d20*/  MUFU.TANH R30, R87 ;  /* 0x00000057001e7308 */ /* 0x000e620000002400 */
[----:B------:R-:W-:-:S02]  /*13d30*/  ISETP.GT.AND P4, PT, R9, 0x78, PT ;  /* 0x000000780900780c */ /* 0x000fc40003f84270 */
[----:B--2---:R-:W-:Y:S02]  /*13d40*/  FSEL R36, R36, -INF , P3 ;  /* 0xff80000024247808 */ /* 0x004fe40001800000 */
[----:B------:R-:W-:Y:S02]  /*13d50*/  FMNMX.FTZ R27, R26, R27, !PT ;  /* 0x0000001b1a1b7209 */ /* 0x000fe40007810000 */
[----:B------:R-:W-:Y:S01]  /*13d60*/  ISETP.GT.AND P3, PT, R9, 0x79, PT ;  /* 0x000000790900780c */ /* 0x000fe20003f64270 */
[----:B------:R-:W-:Y:S01]  /*13d70*/  MUFU.TANH R4, R4 ;  /* 0x0000000400047308 */ /* 0x000fe20000002400 */
[----:B0-----:R-:W-:Y:S01]  /*13d80*/  FSEL R34, R34, -INF , P4 ;  /* 0xff80000022227808 */ /* 0x001fe20002000000 */
[----:B------:R-:W-:Y:S01]  /*13d90*/  IMAD.U32 R9, RZ, RZ, UR5 ;  /* 0x00000005ff097e24 */ /* 0x000fe2000f8e00ff */
[----:B------:R-:W-:Y:S02]  /*13da0*/  FMNMX.FTZ R27, R36, R27, !PT ;  /* 0x0000001b241b7209 */ /* 0x000fe40007810000 */
[----:B------:R-:W-:-:S02]  /*13db0*/  ISETP.GT.AND P4, PT, R31, 0x1, PT ;  /* 0x000000011f00780c */ /* 0x000fc40003f84270 */
[----:B------:R-:W-:Y:S01]  /*13dc0*/  FMNMX.FTZ R27, R34, R27, !PT ;  /* 0x0000001b221b7209 */ /* 0x000fe20007810000 */
[----:B------:R-:W0:Y:S01]  /*13dd0*/  MUFU.TANH R3, R3 ;  /* 0x0000000300037308 */ /* 0x000e220000002400 */
[----:B-1----:R-:W-:-:S04]  /*13de0*/  FSEL R30, R30, -INF , P3 ;  /* 0xff8000001e1e7808 */ /* 0x002fc80001800000 */
[----:B------:R-:W-:-:S03]  /*13df0*/  FMNMX.FTZ R27, R30, R27, !PT ;  /* 0x0000001b1e1b7209 */ /* 0x000fc60007810000 */
[----:B------:R-:W1:Y:S02]  /*13e00*/  MUFU.TANH R6, R6 ;  /* 0x0000000600067308 */ /* 0x000e640000002400 */
[----:B------:R-:W2:Y:S06]  /*13e10*/  SHFL.BFLY PT, R60, R27, 0x2, 0x1f ;  /* 0x0c401f001b3c7f89 */ /* 0x000eac00000e0000 */
[----:B------:R-:W-:Y:S01]  /*13e20*/  MUFU.TANH R7, R7 ;  /* 0x0000000700077308 */ /* 0x000fe20000002400 */
[----:B0-----:R-:W-:Y:S02]  /*13e30*/  FSEL R3, R3, -INF , P4 ;  /* 0xff80000003037808 */ /* 0x001fe40002000000 */
[----:B------:R-:W-:-:S05]  /*13e40*/  ISETP.GT.AND P4, PT, R31, 0x10, PT ;  /* 0x000000101f00780c */ /* 0x000fca0003f84270 */
[----:B------:R-:W0:Y:S01]  /*13e50*/  MUFU.TANH R8, R8 ;  /* 0x0000000800087308 */ /* 0x000e220000002400 */
[----:B-1----:R-:W-:-:S07]  /*13e60*/  FSEL R64, R6, -INF , P5 ;  /* 0xff80000006407808 */ /* 0x002fce0002800000 */
[----:B------:R-:W-:Y:S01]  /*13e70*/  MUFU.TANH R12, R12 ;  /* 0x0000000c000c7308 */ /* 0x000fe20000002400 */
[----:B--2---:R-:W-:-:S05]  /*13e80*/  FMNMX.FTZ R60, R27, R60, !PT ;  /* 0x0000003c1b3c7209 */ /* 0x004fca0007810000 */
[----:B------:R-:W1:Y:S02]  /*13e90*/  SHFL.BFLY PT, R21, R60, 0x1, 0x1f ;  /* 0x0c201f003c157f89 */ /* 0x000e6400000e0000 */
[----:B------:R-:W2:Y:S01]  /*13ea0*/  MUFU.TANH R11, R11 ;  /* 0x0000000b000b7308 */ /* 0x000ea20000002400 */
[----:B0-----:R-:W-:Y:S02]  /*13eb0*/  FSEL R72, R8, -INF , P4 ;  /* 0xff80000008487808 */ /* 0x001fe40002000000 */
[----:B------:R-:W-:-:S05]  /*13ec0*/  ISETP.GT.AND P4, PT, R31, 0x18, PT ;  /* 0x000000181f00780c */ /* 0x000fca0003f84270 */
[----:B------:R-:W-:Y:S08]  /*13ed0*/  MUFU.TANH R15, R15 ;  /* 0x0000000f000f7308 */ /* 0x000ff00000002400 */
[----:B------:R-:W0:Y:S01]  /*13ee0*/  MUFU.TANH R24, R24 ;  /* 0x0000001800187308 */ /* 0x000e220000002400 */
[----:B--2---:R-:W-:Y:S02]  /*13ef0*/  FSEL R76, R11, -INF , P4 ;  /* 0xff8000000b4c7808 */ /* 0x004fe40002000000 */
[----:B------:R-:W-:-:S02]  /*13f00*/  ISETP.GT.AND P4, PT, R31, 0x20, PT ;  /* 0x000000201f00780c */ /* 0x000fc40003f84270 */
[----:B-1----:R-:W-:-:S03]  /*13f10*/  FMNMX.FTZ R21, R60, R21, !PT ;  /* 0x000000153c157209 */ /* 0x002fc60007810000 */
[----:B------:R-:W1:Y:S01]  /*13f20*/  MUFU.TANH R25, R25 ;  /* 0x0000001900197308 */ /* 0x000e620000002400 */
[C---:B------:R-:W-:Y:S01]  /*13f30*/  FSETP.NEU.FTZ.AND P3, PT, R21.reuse, -INF , PT ;  /* 0xff8000001500780b */ /* 0x040fe20003f7d000 */
[----:B------:R-:W-:-:S06]  /*13f40*/  FMUL.FTZ R27, R21, R9 ;  /* 0x00000009151b7220 */ /* 0x000fcc0000410000 */
[----:B------:R-:W2:Y:S01]  /*13f50*/  MUFU.TANH R28, R28 ;  /* 0x0000001c001c7308 */ /* 0x000ea20000002400 */
[----:B------:R-:W-:Y:S02]  /*13f60*/  FSEL R27, R27, RZ, P3 ;  /* 0x000000ff1b1b7208 */ /* 0x000fe40001800000 */
[C---:B------:R-:W-:Y:S02]  /*13f70*/  ISETP.GT.AND P3, PT, R31.reuse, RZ, PT ;  /* 0x000000ff1f00720c */ /* 0x040fe40003f64270 */
[----:B0-----:R-:W-:Y:S01]  /*13f80*/  FSEL R24, R24, -INF , P4 ;  /* 0xff80000018187808 */ /* 0x001fe20002000000 */
[-CC-:B------:R-:W-:Y:S01]  /*13f90*/  FFMA.FTZ R175, R92, R9.reuse, -R27.reuse ;  /* 0x000000095caf7223 */ /* 0x180fe2000001081b */
[----:B------:R-:W-:Y:S01]  /*13fa0*/  FSEL R60, R4, -INF , P3 ;  /* 0xff800000043c7808 */ /* 0x000fe20001800000 */
[----:B------:R-:W0:Y:S01]  /*13fb0*/  MUFU.TANH R29, R29 ;  /* 0x0000001d001d7308 */ /* 0x000e220000002400 */
[----:B------:R-:W-:Y:S01]  /*13fc0*/  ISETP.GT.AND P3, PT, R31, 0x9, PT ;  /* 0x000000091f00780c */ /* 0x000fe20003f64270 */
[--C-:B------:R-:W-:Y:S01]  /*13fd0*/  FFMA.FTZ R173, R96, R9, -R27.reuse ;  /* 0x0000000960ad7223 */ /* 0x100fe2000001081b */
[----:B------:R-:W-:Y:S01]  /*13fe0*/  FMNMX.FTZ R63, R60, R3, !PT ;  /* 0x000000033c3f7209 */ /* 0x000fe20007810000 */
[-CC-:B------:R-:W-:Y:S01]  /*13ff0*/  FFMA.FTZ R8, R98, R9.reuse, -R27.reuse ;  /* 0x0000000962087223 */ /* 0x180fe2000001081b */
[----:B------:R-:W-:Y:S01]  /*14000*/  FSEL R68, R7, -INF , P3 ;  /* 0xff80000007447808 */ /* 0x000fe20001800000 */
[--C-:B------:R-:W-:Y:S01]  /*14010*/  FFMA.FTZ R7, R94, R9, -R27.reuse ;  /* 0x000000095e077223 */ /* 0x100fe2000001081b */
[----:B------:R-:W-:Y:S01]  /*14020*/  FMNMX.FTZ R63, R64, R63, !PT ;  /* 0x0000003f403f7209 */ /* 0x000fe20007810000 */
[----:B------:R-:W3:Y:S01]  /*14030*/  MUFU.TANH R32, R32 ;  /* 0x0000002000207308 */ /* 0x000ee20000002400 */
[C---:B------:R-:W-:Y:S01]  /*14040*/  ISETP.GT.AND P3, PT, R31.reuse, 0x11, PT ;  /* 0x000000111f00780c */ /* 0x040fe20003f64270 */
[--C-:B------:R-:W-:Y:S01]  /*14050*/  FFMA.FTZ R169, R88, R9, -R27.reuse ;  /* 0x0000000958a97223 */ /* 0x100fe2000001081b */
[----:B------:R-:W-:Y:S01]  /*14060*/  FMNMX.FTZ R63, R68, R63, !PT ;  /* 0x0000003f443f7209 */ /* 0x000fe20007810000 */
[-CC-:B------:R-:W-:Y:S01]  /*14070*/  FFMA.FTZ R179, R100, R9.reuse, -R27.reuse ;  /* 0x0000000964b37223 */ /* 0x180fe2000001081b */
[----:B------:R-:W-:Y:S01]  /*14080*/  FSEL R12, R12, -INF , P3 ;  /* 0xff8000000c0c7808 */ /* 0x000fe20001800000 */
[--C-:B------:R-:W-:Y:S01]  /*14090*/  FFMA.FTZ R6, R102, R9, -R27.reuse ;  /* 0x0000000966067223 */ /* 0x100fe2000001081b */
[----:B------:R-:W-:Y:S01]  /*140a0*/  FMNMX.FTZ R63, R72, R63, !PT ;  /* 0x0000003f483f7209 */ /* 0x000fe20007810000 */
[----:B------:R-:W4:Y:S01]  /*140b0*/  MUFU.TANH R33, R33 ;  /* 0x0000002100217308 */ /* 0x000f220000002400 */
[----:B------:R-:W-:Y:S01]  /*140c0*/  ISETP.GT.AND P3, PT, R31, 0x19, PT ;  /* 0x000000191f00780c */ /* 0x000fe20003f64270 */
[--C-:B------:R-:W-:Y:S01]  /*140d0*/  FFMA.FTZ R177, R104, R9, -R27.reuse ;  /* 0x0000000968b17223 */ /* 0x100fe2000001081b */
[----:B------:R-:W-:Y:S01]  /*140e0*/  FMNMX.FTZ R63, R12, R63, !PT ;  /* 0x0000003f0c3f7209 */ /* 0x000fe20007810000 */
[-CC-:B------:R-:W-:Y:S01]  /*140f0*/  FFMA.FTZ R171, R70, R9.reuse, -R27.reuse ;  /* 0x0000000946ab7223 */ /* 0x180fe2000001081b */
[----:B------:R-:W-:Y:S01]  /*14100*/  FSEL R78, R15, -INF , P3 ;  /* 0xff8000000f4e7808 */ /* 0x000fe20001800000 */
[--C-:B------:R-:W-:Y:S01]  /*14110*/  FFMA.FTZ R4, R106, R9, -R27.reuse ;  /* 0x000000096a047223 */ /* 0x100fe2000001081b */
[----:B------:R-:W-:Y:S01]  /*14120*/  FMNMX.FTZ R63, R76, R63, !PT ;  /* 0x0000003f4c3f7209 */ /* 0x000fe20007810000 */
[----:B------:R-:W4:Y:S01]  /*14130*/  MUFU.TANH R20, R20 ;  /* 0x0000001400147308 */ /* 0x000f220000002400 */
[C---:B------:R-:W-:Y:S01]  /*14140*/  ISETP.GT.AND P3, PT, R31.reuse, 0x21, PT ;  /* 0x000000211f00780c */ /* 0x040fe20003f64270 */
[--C-:B------:R-:W-:Y:S01]  /*14150*/  FFMA.FTZ R183, R110, R9, -R27.reuse ;  /* 0x000000096eb77223 */ /* 0x100fe2000001081b */
[----:B------:R-:W-:Y:S01]  /*14160*/  FMNMX.FTZ R63, R78, R63, !PT ;  /* 0x0000003f4e3f7209 */ /* 0x000fe20007810000 */
[-CC-:B------:R-:W-:Y:S01]  /*14170*/  FFMA.FTZ R112, R112, R9.reuse, -R27.reuse ;  /* 0x0000000970707223 */ /* 0x180fe2000001081b */
[----:B------:R-:W-:Y:S01]  /*14180*/  ISETP.GT.AND P4, PT, R31, 0x28, PT ;  /* 0x000000281f00780c */ /* 0x000fe20003f84270 */
[--C-:B------:R-:W-:Y:S01]  /*14190*/  FFMA.FTZ R165, R62, R9, -R27.reuse ;  /* 0x000000093ea57223 */ /* 0x100fe2000001081b */
[----:B-1----:R-:W-:Y:S01]  /*141a0*/  FSEL R80, R25, -INF , P3 ;  /* 0xff80000019507808 */ /* 0x002fe20001800000 */
[----:B------:R-:W1:Y:S01]  /*141b0*/  MUFU.TANH R14, R14 ;  /* 0x0000000e000e7308 */ /* 0x000e620000002400 */
[----:B------:R-:W-:Y:S01]  /*141c0*/  FMNMX.FTZ R63, R24, R63, !PT ;  /* 0x0000003f183f7209 */ /* 0x000fe20007810000 */
[-CC-:B------:R-:W-:Y:S01]  /*141d0*/  FFMA.FTZ R181, R114, R9.reuse, -R27.reuse ;  /* 0x0000000972b57223 */ /* 0x180fe2000001081b */
[C---:B------:R-:W-:Y:S01]  /*141e0*/  ISETP.GT.AND P3, PT, R31.reuse, 0x29, PT ;  /* 0x000000291f00780c */ /* 0x040fe20003f64270 */
[-CC-:B------:R-:W-:Y:S01]  /*141f0*/  FFMA.FTZ R167, R46, R9.reuse, -R27.reuse ;  /* 0x000000092ea77223 */ /* 0x180fe2000001081b */
[----:B--2---:R-:W-:Y:S01]  /*14200*/  FSEL R28, R28, -INF , P4 ;  /* 0xff8000001c1c7808 */ /* 0x004fe20002000000 */
[--C-:B------:R-:W-:Y:S01]  /*14210*/  FFMA.FTZ R46, R56, R9, -R27.reuse ;  /* 0x00000009382e7223 */ /* 0x100fe2000001081b */
[----:B------:R-:W-:Y:S01]  /*14220*/  FMNMX.FTZ R63, R80, R63, !PT ;  /* 0x0000003f503f7209 */ /* 0x000fe20007810000 */
[----:B------:R-:W2:Y:S01]  /*14230*/  MUFU.TANH R10, R10 ;  /* 0x0000000a000a7308 */ /* 0x000ea20000002400 */
[----:B------:R-:W-:Y:S01]  /*14240*/  ISETP.GT.AND P4, PT, R31, 0x30, PT ;  /* 0x000000301f00780c */ /* 0x000fe20003f84270 */
[-CC-:B------:R-:W-:Y:S01]  /*14250*/  FFMA.FTZ R161, R48, R9.reuse, -R27.reuse ;  /* 0x0000000930a17223 */ /* 0x180fe2000001081b */
[----:B0-----:R-:W-:Y:S01]  /*14260*/  FSEL R82, R29, -INF , P3 ;  /* 0xff8000001d527808 */ /* 0x001fe20001800000 */
[--C-:B------:R-:W-:Y:S01]  /*14270*/  FFMA.FTZ R163, R44, R9, -R27.reuse ;  /* 0x000000092ca37223 */ /* 0x100fe2000001081b */
[----:B------:R-:W-:Y:S01]  /*14280*/  FMNMX.FTZ R63, R28, R63, !PT ;  /* 0x0000003f1c3f7209 */ /* 0x000fe20007810000 */
[-CC-:B------:R-:W-:Y:S01]  /*14290*/  FFMA.FTZ R153, R26, R9.reuse, -R27.reuse ;  /* 0x000000091a997223 */ /* 0x180fe2000001081b */
[C---:B------:R-:W-:Y:S01]  /*142a0*/  ISETP.GT.AND P3, PT, R31.reuse, 0x31, PT ;  /* 0x000000311f00780c */ /* 0x040fe20003f64270 */
[----:B------:R-:W0:Y:S01]  /*142b0*/  MUFU.TANH R13, R13 ;  /* 0x0000000d000d7308 */ /* 0x000e220000002400 */
[----:B---3--:R-:W-:Y:S01]  /*142c0*/  FSEL R32, R32, -INF , P4 ;  /* 0xff80000020207808 */ /* 0x008fe20002000000 */
[--C-:B------:R-:W-:Y:S01]  /*142d0*/  FFMA.FTZ R74, R74, R9, -R27.reuse ;  /* 0x000000094a4a7223 */ /* 0x100fe2000001081b */
[----:B------:R-:W-:Y:S01]  /*142e0*/  FMNMX.FTZ R63, R82, R63, !PT ;  /* 0x0000003f523f7209 */ /* 0x000fe20007810000 */
[-CC-:B------:R-:W-:Y:S01]  /*142f0*/  FFMA.FTZ R66, R66, R9.reuse, -R27.reuse ;  /* 0x0000000942427223 */ /* 0x180fe2000001081b */
[----:B------:R-:W-:Y:S01]  /*14300*/  ISETP.GT.AND P4, PT, R31, 0x38, PT ;  /* 0x000000381f00780c */ /* 0x000fe20003f84270 */
[--C-:B------:R-:W-:Y:S01]  /*14310*/  FFMA.FTZ R58, R58, R9, -R27.reuse ;  /* 0x000000093a3a7223 */ /* 0x100fe2000001081b */
[----:B----4-:R-:W-:Y:S01]  /*14320*/  FSEL R84, R33, -INF , P3 ;  /* 0xff80000021547808 */ /* 0x010fe20001800000 */
[----:B------:R-:W3:Y:S01]  /*14330*/  MUFU.TANH R35, R35 ;  /* 0x0000002300237308 */ /* 0x000ee20000002400 */
[----:B------:R-:W-:Y:S01]  /*14340*/  FMNMX.FTZ R63, R32, R63, !PT ;  /* 0x0000003f203f7209 */ /* 0x000fe20007810000 */
[-CC-:B------:R-:W-:Y:S01]  /*14350*/  FFMA.FTZ R48, R54, R9.reuse, -R27.reuse ;  /* 0x0000000936307223 */ /* 0x180fe2000001081b */
[C---:B------:R-:W-:Y:S01]  /*14360*/  ISETP.GT.AND P3, PT, R31.reuse, 0x39, PT ;  /* 0x000000391f00780c */ /* 0x040fe20003f64270 */
[-CC-:B------:R-:W-:Y:S01]  /*14370*/  FFMA.FTZ R44, R52, R9.reuse, -R27.reuse ;  /* 0x00000009342c7223 */ /* 0x180fe2000001081b */
[----:B------:R-:W-:Y:S01]  /*14380*/  FSEL R20, R20, -INF , P4 ;  /* 0xff80000014147808 */ /* 0x000fe20002000000 */
[--C-:B------:R-:W-:Y:S01]  /*14390*/  FFMA.FTZ R157, R50, R9, -R27.reuse ;  /* 0x00000009329d7223 */ /* 0x100fe2000001081b */
[----:B------:R-:W-:Y:S01]  /*143a0*/  FMNMX.FTZ R63, R84, R63, !PT ;  /* 0x0000003f543f7209 */ /* 0x000fe20007810000 */
[----:B------:R-:W4:Y:S01]  /*143b0*/  MUFU.TANH R45, R45 ;  /* 0x0000002d002d7308 */ /* 0x000f220000002400 */
[C---:B------:R-:W-:Y:S01]  /*143c0*/  ISETP.GT.AND P4, PT, R31.reuse, 0x40, PT ;  /* 0x000000401f00780c */ /* 0x040fe20003f84270 */
[-CC-:B------:R-:W-:Y:S01]  /*143d0*/  FFMA.FTZ R40, R40, R9.reuse, -R27.reuse ;  /* 0x0000000928287223 */ /* 0x180fe2000001081b */
[----:B-1----:R-:W-:Y:S01]  /*143e0*/  FSEL R86, R14, -INF , P3 ;  /* 0xff8000000e567808 */ /* 0x002fe20001800000 */
[--C-:B------:R-:W-:Y:S01]  /*143f0*/  FFMA.FTZ R159, R42, R9, -R27.reuse ;  /* 0x000000092a9f7223 */ /* 0x100fe2000001081b */
[----:B------:R-:W-:Y:S01]  /*14400*/  FMNMX.FTZ R63, R20, R63, !PT ;  /* 0x0000003f143f7209 */ /* 0x000fe20007810000 */
[-CC-:B------:R-:W-:Y:S01]  /*14410*/  FFMA.FTZ R38, R38, R9.reuse, -R27.reuse ;  /* 0x0000000926267223 */ /* 0x180fe2000001081b */
[C---:B------:R-:W-:Y:S01]  /*14420*/  ISETP.GT.AND P3, PT, R31.reuse, 0x41, PT ;  /* 0x000000411f00780c */ /* 0x040fe20003f64270 */
[----:B------:R-:W1:Y:S01]  /*14430*/  MUFU.TANH R53, R53 ;  /* 0x0000003500357308 */ /* 0x000e620000002400 */
[----:B--2---:R-:W-:Y:S01]  /*14440*/  FSEL R94, R10, -INF , P4 ;  /* 0xff8000000a5e7808 */ /* 0x004fe20002000000 */
[--C-:B------:R-:W-:Y:S01]  /*14450*/  FFMA.FTZ R10, R90, R9, -R27.reuse ;  /* 0x000000095a0a7223 */ /* 0x100fe2000001081b */
[----:B------:R-:W-:Y:S01]  /*14460*/  FMNMX.FTZ R63, R86, R63, !PT ;  /* 0x0000003f563f7209 */ /* 0x000fe20007810000 */
[-CC-:B------:R-:W-:Y:S01]  /*14470*/  FFMA.FTZ R26, R36, R9.reuse, -R27.reuse ;  /* 0x00000009241a7223 */ /* 0x180fe2000001081b */
[----:B------:R-:W-:Y:S01]  /*14480*/  ISETP.GT.AND P4, PT, R31, 0x48, PT ;  /* 0x000000481f00780c */ /* 0x000fe20003f84270 */
[--C-:B------:R-:W-:Y:S01]  /*14490*/  FFMA.FTZ R155, R34, R9, -R27.reuse ;  /* 0x00000009229b7223 */ /* 0x100fe2000001081b */
[----:B0-----:R-:W-:Y:S01]  /*144a0*/  FSEL R92, R13, -INF , P3 ;  /* 0xff8000000d5c7808 */ /* 0x001fe20001800000 */
[----:B------:R-:W0:Y:S01]  /*144b0*/  MUFU.TANH R57, R57 ;  /* 0x0000003900397308 */ /* 0x000e220000002400 */
[----:B------:R-:W-:Y:S01]  /*144c0*/  FMNMX.FTZ R63, R94, R63, !PT ;  /* 0x0000003f5e3f7209 */ /* 0x000fe20007810000 */
[----:B------:R-:W-:Y:S01]  /*144d0*/  FFMA.FTZ R30, R30, R9, -R27 ;  /* 0x000000091e1e7223 */ /* 0x000fe2000001081b */
[----:B------:R-:W-:-:S02]  /*144e0*/  ISETP.GT.AND P3, PT, R31, 0x49, PT ;  /* 0x000000491f00780c */ /* 0x000fc40003f64270 */
[----:B---3--:R-:W-:Y:S02]  /*144f0*/  FSEL R96, R35, -INF , P4 ;  /* 0xff80000023607808 */ /* 0x008fe40002000000 */
[----:B------:R-:W-:Y:S01]  /*14500*/  FMNMX.FTZ R63, R92, R63, !PT ;  /* 0x0000003f5c3f7209 */ /* 0x000fe20007810000 */
[----:B------:R-:W2:Y:S01]  /*14510*/  MUFU.TANH R47, R47 ;  /* 0x0000002f002f7308 */ /* 0x000ea20000002400 */
[----:B------:R-:W-:Y:S02]  /*14520*/  ISETP.GT.AND P4, PT, R31, 0x50, PT ;  /* 0x000000501f00780c */ /* 0x000fe40003f84270 */
[----:B----4-:R-:W-:Y:S02]  /*14530*/  FSEL R90, R45, -INF , P3 ;  /* 0xff8000002d5a7808 */ /* 0x010fe40001800000 */
[----:B------:R-:W-:Y:S02]  /*14540*/  FMNMX.FTZ R63, R96, R63, !PT ;  /* 0x0000003f603f7209 */ /* 0x000fe40007810000 */
[----:B------:R-:W-:Y:S01]  /*14550*/  ISETP.GT.AND P3, PT, R31, 0x51, PT ;  /* 0x000000511f00780c */ /* 0x000fe20003f64270 */
[----:B------:R-:W3:Y:S01]  /*14560*/  MUFU.TANH R49, R49 ;  /* 0x0000003100317308 */ /* 0x000ee20000002400 */
[----:B-1----:R-:W-:-:S02]  /*14570*/  FSEL R98, R53, -INF , P4 ;  /* 0xff80000035627808 */ /* 0x002fc40002000000 */
[----:B------:R-:W-:Y:S02]  /*14580*/  FMNMX.FTZ R63, R90, R63, !PT ;  /* 0x0000003f5a3f7209 */ /* 0x000fe40007810000 */
[----:B------:R-:W-:Y:S02]  /*14590*/  ISETP.GT.AND P4, PT, R31, 0x58, PT ;  /* 0x000000581f00780c */ /* 0x000fe40003f84270 */
[----:B0-----:R-:W-:Y:S01]  /*145a0*/  FSEL R88, R57, -INF , P3 ;  /* 0xff80000039587808 */ /* 0x001fe20001800000 */
[----:B------:R-:W0:Y:S01]  /*145b0*/  MUFU.TANH R37, R37 ;  /* 0x0000002500257308 */ /* 0x000e220000002400 */
[----:B------:R-:W-:Y:S02]  /*145c0*/  FMNMX.FTZ R63, R98, R63, !PT ;  /* 0x0000003f623f7209 */ /* 0x000fe40007810000 */
[----:B------:R-:W-:Y:S02]  /*145d0*/  ISETP.GT.AND P3, PT, R31, 0x59, PT ;  /* 0x000000591f00780c */ /* 0x000fe40003f64270 */
[----:B--2---:R-:W-:-:S02]  /*145e0*/  FSEL R100, R47, -INF , P4 ;  /* 0xff8000002f647808 */ /* 0x004fc40002000000 */
[----:B------:R-:W-:Y:S01]  /*145f0*/  FMNMX.FTZ R63, R88, R63, !PT ;  /* 0x0000003f583f7209 */ /* 0x000fe20007810000 */
[----:B------:R-:W1:Y:S01]  /*14600*/  MUFU.TANH R55, R55 ;  /* 0x0000003700377308 */ /* 0x000e620000002400 */
[----:B------:R-:W-:Y:S02]  /*14610*/  ISETP.GT.AND P4, PT, R31, 0x60, PT ;  /* 0x000000601f00780c */ /* 0x000fe40003f84270 */
[----:B---3--:R-:W-:Y:S02]  /*14620*/  FSEL R102, R49, -INF , P3 ;  /* 0xff80000031667808 */ /* 0x008fe40001800000 */
[----:B------:R-:W-:Y:S02]  /*14630*/  FMNMX.FTZ R63, R100, R63, !PT ;  /* 0x0000003f643f7209 */ /* 0x000fe40007810000 */
[----:B------:R-:W-:Y:S01]  /*14640*/  ISETP.GT.AND P3, PT, R31, 0x61, PT ;  /* 0x000000611f00780c */ /* 0x000fe20003f64270 */
[----:B------:R-:W2:Y:S01]  /*14650*/  MUFU.TANH R51, R51 ;  /* 0x0000003300337308 */ /* 0x000ea20000002400 */
[----:B0-----:R-:W-:-:S02]  /*14660*/  FSEL R104, R37, -INF , P4 ;  /* 0xff80000025687808 */ /* 0x001fc40002000000 */
[----:B------:R-:W-:Y:S02]  /*14670*/  FMNMX.FTZ R63, R102, R63, !PT ;  /* 0x0000003f663f7209 */ /* 0x000fe40007810000 */
[----:B------:R-:W-:Y:S02]  /*14680*/  ISETP.GT.AND P4, PT, R31, 0x68, PT ;  /* 0x000000681f00780c */ /* 0x000fe40003f84270 */
[----:B------:R-:W-:Y:S01]  /*14690*/  FMNMX.FTZ R63, R104, R63, !PT ;  /* 0x0000003f683f7209 */ /* 0x000fe20007810000 */
[----:B------:R-:W0:Y:S01]  /*146a0*/  MUFU.TANH R43, R43 ;  /* 0x0000002b002b7308 */ /* 0x000e220000002400 */
[----:B-1----:R-:W-:Y:S02]  /*146b0*/  FSEL R70, R55, -INF , P3 ;  /* 0xff80000037467808 */ /* 0x002fe40001800000 */
[----:B------:R-:W-:Y:S02]  /*146c0*/  ISETP.GT.AND P3, PT, R31, 0x69, PT ;  /* 0x000000691f00780c */ /* 0x000fe40003f64270 */
[----:B------:R-:W-:-:S03]  /*146d0*/  FMNMX.FTZ R63, R70, R63, !PT ;  /* 0x0000003f463f7209 */ /* 0x000fc60007810000 */
[----:B------:R-:W1:Y:S01]  /*146e0*/  MUFU.TANH R39, R39 ;  /* 0x0000002700277308 */ /* 0x000e620000002400 */
[----:B--2---:R-:W-:Y:S02]  /*146f0*/  FSEL R106, R51, -INF , P4 ;  /* 0xff800000336a7808 */ /* 0x004fe40002000000 */
[----:B------:R-:W-:Y:S02]  /*14700*/  ISETP.GT.AND P4, PT, R31, 0x70, PT ;  /* 0x000000701f00780c */ /* 0x000fe40003f84270 */
[----:B------:R-:W-:-:S03]  /*14710*/  FMNMX.FTZ R63, R106, R63, !PT ;  /* 0x0000003f6a3f7209 */ /* 0x000fc60007810000 */
[----:B------:R-:W2:Y:S01]  /*14720*/  MUFU.TANH R41, R41 ;  /* 0x0000002900297308 */ /* 0x000ea20000002400 */
[----:B0-----:R-:W-:Y:S02]  /*14730*/  FSEL R108, R43, -INF , P3 ;  /* 0xff8000002b6c7808 */ /* 0x001fe40001800000 */
[----:B------:R-:W-:Y:S01]  /*14740*/  ISETP.GT.AND P3, PT, R31, 0x71, PT ;  /* 0x000000711f00780c */ /* 0x000fe20003f64270 */
[----:B------:R-:W0:Y:S01]  /*14750*/  @P2 LDC R43, c[0x0][0x450] ;  /* 0x00011400ff2b2b82 */ /* 0x000e220000000800 */
[----:B------:R-:W-:-:S03]  /*14760*/  FMNMX.FTZ R63, R108, R63, !PT ;  /* 0x0000003f6c3f7209 */ /* 0x000fc60007810000 */
[----:B------:R-:W3:Y:S01]  /*14770*/  MUFU.TANH R59, R59 ;  /* 0x0000003b003b7308 */ /* 0x000ee20000002400 */
[----:B-1----:R-:W-:Y:S02]  /*14780*/  FSEL R110, R39, -INF , P4 ;  /* 0xff800000276e7808 */ /* 0x002fe40002000000 */
[----:B------:R-:W-:Y:S02]  /*14790*/  ISETP.GT.AND P4, PT, R31, 0x78, PT ;  /* 0x000000781f00780c */ /* 0x000fe40003f84270 */
[----:B------:R-:W-:-:S03]  /*147a0*/  FMNMX.FTZ R63, R110, R63, !PT ;  /* 0x0000003f6e3f7209 */ /* 0x000fc60007810000 */
[----:B------:R-:W1:Y:S01]  /*147b0*/  MUFU.TANH R61, R61 ;  /* 0x0000003d003d7308 */ /* 0x000e620000002400 */
[----:B--2---:R-:W-:Y:S02]  /*147c0*/  FSEL R62, R41, -INF , P3 ;  /* 0xff800000293e7808 */ /* 0x004fe40001800000 */
[----:B------:R-:W-:Y:S01]  /*147d0*/  ISETP.GT.AND P3, PT, R31, 0x79, PT ;  /* 0x000000791f00780c */ /* 0x000fe20003f64270 */
[----:B------:R-:W2:Y:S01]  /*147e0*/  @P2 LDC R41, c[0x0][0x44c] ;  /* 0x00011300ff292b82 */ /* 0x000ea20000000800 */
[----:B------:R-:W-:-:S03]  /*147f0*/  FMNMX.FTZ R63, R62, R63, !PT ;  /* 0x0000003f3e3f7209 */ /* 0x000fc60007810000 */
[----:B------:R3:W-:Y:S08]  /*14800*/  MUFU.EX2 R2, R112 ;  /* 0x0000007000027308 */ /* 0x0007f00000000800 */
[----:B------:R-:W4:Y:S01]  /*14810*/  MUFU.EX2 R181, R181 ;  /* 0x000000b500b57308 */ /* 0x000f220000000800 */
[----:B---3--:R-:W-:Y:S02]  /*14820*/  FSEL R112, R59, -INF , P4 ;  /* 0xff8000003b707808 */ /* 0x008fe40002000000 */
[----:B-1----:R-:W-:-:S02]  /*14830*/  FSEL R114, R61, -INF , P3 ;  /* 0xff8000003d727808 */ /* 0x002fc40001800000 */
[----:B------:R-:W-:-:S03]  /*14840*/  FMNMX.FTZ R63, R112, R63, !PT ;  /* 0x0000003f703f7209 */ /* 0x000fc60007810000 */
[----:B------:R1:W-:Y:S01]  /*14850*/  MUFU.EX2 R14, R7 ;  /* 0x00000007000e7308 */ /* 0x0003e20000000800 */
[----:B------:R-:W-:-:S05]  /*14860*/  FMNMX.FTZ R63, R114, R63, !PT ;  /* 0x0000003f723f7209 */ /* 0x000fca0007810000 */
[----:B------:R-:W3:Y:S02]  /*14870*/  SHFL.BFLY PT, R56, R63, 0x2, 0x1f ;  /* 0x0c401f003f387f89 */ /* 0x000ee400000e0000 */
[----:B------:R-:W0:Y:S08]  /*14880*/  MUFU.EX2 R183, R183 ;  /* 0x000000b700b77308 */ /* 0x000e300000000800 */
[----:B------:R-:W2:Y:S08]  /*14890*/  MUFU.EX2 R4, R4 ;  /* 0x0000000400047308 */ /* 0x000eb00000000800 */
[----:B------:R-:W2:Y:S01]  /*148a0*/  MUFU.EX2 R177, R177 ;  /* 0x000000b100b17308 */ /* 0x000ea20000000800 */
[----:B---3--:R-:W-:-:S07]  /*148b0*/  FMNMX.FTZ R56, R63, R56, !PT ;  /* 0x000000383f387209 */ /* 0x008fce0007810000 */
[----:B------:R-:W3:Y:S01]  /*148c0*/  MUFU.EX2 R6, R6 ;  /* 0x0000000600067308 */ /* 0x000ee20000000800 */
[----:B------:R-:W1:Y:S07]  /*148d0*/  SHFL.BFLY PT, R213, R56, 0x1, 0x1f ;  /* 0x0c201f0038d57f89 */ /* 0x000e6e00000e0000 */
[----:B------:R-:W3:Y:S08]  /*148e0*/  MUFU.EX2 R179, R179 ;  /* 0x000000b300b37308 */ /* 0x000ef00000000800 */
[----:B------:R-:W3:Y:S08]  /*148f0*/  MUFU.EX2 R8, R8 ;  /* 0x0000000800087308 */ /* 0x000ef00000000800 */
[----:B------:R-:W-:Y:S01]  /*14900*/  MUFU.EX2 R173, R173 ;  /* 0x000000ad00ad7308 */ /* 0x000fe20000000800 */
[----:B-1----:R-:W-:-:S04]  /*14910*/  FMNMX.FTZ R213, R56, R213, !PT ;  /* 0x000000d538d57209 */ /* 0x002fc80007810000 */
        /* <DEDUP_REMOVED lines=9> */
[----:B----4-:R-:W-:Y:S01]  /*149b0*/  FADD.FTZ R12, R181, R2 ;  /* 0x00000002b50c7221 */ /* 0x010fe20000010000 */
[-CC-:B------:R-:W-:Y:S01]  /*149c0*/  FFMA.FTZ R13, R68, R9.reuse, -R7.reuse ;  /* 0x00000009440d7223 */ /* 0x180fe20000010807 */
[-CC-:B------:R-:W-:Y:S01]  /*149d0*/  FFMA.FTZ R176, R72, R9.reuse, -R7.reuse ;  /* 0x0000000948b07223 */ /* 0x180fe20000010807 */
[----:B------:R-:W-:Y:S01]  /*149e0*/  MUFU.EX2 R180, R180 ;  /* 0x000000b400b47308 */ /* 0x000fe20000000800 */
[----:B0-----:R-:W-:Y:S01]  /*149f0*/  FADD.FTZ R3, R183, R12 ;  /* 0x0000000cb7037221 */ /* 0x001fe20000010000 */
[-CC-:B------:R-:W-:Y:S01]  /*14a00*/  FFMA.FTZ R178, R76, R9.reuse, -R7.reuse ;  /* 0x000000094cb27223 */ /* 0x180fe20000010807 */
[-CC-:B------:R-:W-:Y:S01]  /*14a10*/  FFMA.FTZ R25, R78, R9.reuse, -R7.reuse ;  /* 0x000000094e197223 */ /* 0x180fe20000010807 */
[-C--:B------:R-:W-:Y:S01]  /*14a20*/  FFMA.FTZ R172, R24, R9.reuse, -R7 ;  /* 0x0000000918ac7223 */ /* 0x080fe20000010807 */
[----:B--2---:R-:W-:Y:S01]  /*14a30*/  FADD.FTZ R12, R4, R3 ;  /* 0x00000003040c7221 */ /* 0x004fe20000010000 */
[-CC-:B------:R-:W-:Y:S01]  /*14a40*/  FFMA.FTZ R170, R20, R9.reuse, -R7.reuse ;  /* 0x0000000914aa7223 */ /* 0x180fe20000010807 */
[-CC-:B------:R-:W-:Y:S01]  /*14a50*/  FFMA.FTZ R27, R80, R9.reuse, -R7.reuse ;  /* 0x00000009501b7223 */ /* 0x180fe20000010807 */
[----:B------:R-:W0:Y:S01]  /*14a60*/  MUFU.EX2 R11, R11 ;  /* 0x0000000b000b7308 */ /* 0x000e220000000800 */
[----:B------:R-:W-:Y:S01]  /*14a70*/  FADD.FTZ R3, R177, R12 ;  /* 0x0000000cb1037221 */ /* 0x000fe20000010000 */
[-CC-:B------:R-:W-:Y:S01]  /*14a80*/  FFMA.FTZ R174, R28, R9.reuse, -R7.reuse ;  /* 0x000000091cae7223 */ /* 0x180fe20000010807 */
[-CC-:B------:R-:W-:Y:S01]  /*14a90*/  FFMA.FTZ R29, R82, R9.reuse, -R7.reuse ;  /* 0x00000009521d7223 */ /* 0x180fe20000010807 */
[-C--:B------:R-:W-:Y:S01]  /*14aa0*/  FFMA.FTZ R168, R32, R9.reuse, -R7 ;  /* 0x0000000920a87223 */ /* 0x080fe20000010807 */
[----:B---3--:R-:W-:Y:S01]  /*14ab0*/  FADD.FTZ R12, R6, R3 ;  /* 0x00000003060c7221 */ /* 0x008fe20000010000 */
[--C-:B------:R-:W-:Y:S01]  /*14ac0*/  FFMA.FTZ R31, R84, R9, -R7.reuse ;  /* 0x00000009541f7223 */ /* 0x100fe20000010807 */
[----:B------:R-:W-:Y:S01]  /*14ad0*/  @P2 IMAD.HI.U32 R24, R200, R41, RZ ;  /* 0x00000029c8182227 */ /* 0x000fe200078e00ff */
[----:B------:R-:W1:Y:S03]  /*14ae0*/  MUFU.EX2 R182, R182 ;  /* 0x000000b600b67308 */ /* 0x000e660000000800 */
[----:B------:R-:W-:Y:S01]  /*14af0*/  FADD.FTZ R37, R179, R12 ;  /* 0x0000000cb3257221 */ /* 0x000fe20000010000 */
[-CC-:B------:R-:W-:Y:S01]  /*14b00*/  FFMA.FTZ R33, R86, R9.reuse, -R7.reuse ;  /* 0x0000000956217223 */ /* 0x180fe20000010807 */
[-CC-:B------:R-:W-:Y:S01]  /*14b10*/  FFMA.FTZ R164, R94, R9.reuse, -R7.reuse ;  /* 0x000000095ea47223 */ /* 0x180fe20000010807 */
[-C--:B------:R-:W-:Y:S01]  /*14b20*/  FFMA.FTZ R35, R92, R9.reuse, -R7 ;  /* 0x000000095c237223 */ /* 0x080fe20000010807 */
[----:B------:R-:W-:Y:S01]  /*14b30*/  FADD.FTZ R20, R8, R37 ;  /* 0x0000002508147221 */ /* 0x000fe20000010000 */
[-CC-:B------:R-:W-:Y:S01]  /*14b40*/  FFMA.FTZ R166, R96, R9.reuse, -R7.reuse ;  /* 0x0000000960a67223 */ /* 0x180fe20000010807 */
[----:B------:R-:W-:Y:S01]  /*14b50*/  FFMA.FTZ R37, R90, R9, -R7 ;  /* 0x000000095a257223 */ /* 0x000fe20000010807 */
[----:B------:R-:W2:Y:S01]  /*14b60*/  MUFU.EX2 R13, R13 ;  /* 0x0000000d000d7308 */ /* 0x000ea20000000800 */
[----:B0-----:R-:W-:Y:S01]  /*14b70*/  FADD.FTZ R3, R180, R11 ;  /* 0x0000000bb4037221 */ /* 0x001fe20000010000 */
[----:B------:R-:W-:Y:S01]  /*14b80*/  FADD.FTZ R39, R173, R20 ;  /* 0x00000014ad277221 */ /* 0x000fe20000010000 */
[----:B------:R-:W-:Y:S01]  /*14b90*/  IMAD.MOV.U32 R20, RZ, RZ, R200 ;  /* 0x000000ffff147224 */ /* 0x000fe200078e00c8 */
[----:B------:R-:W-:Y:S01]  /*14ba0*/  @P2 SHF.R.U32.HI R20, RZ, R43, R24 ;  /* 0x0000002bff142219 */ /* 0x000fe20000011618 */
[-CC-:B------:R-:W-:Y:S01]  /*14bb0*/  FFMA.FTZ R160, R98, R9.reuse, -R7.reuse ;  /* 0x0000000962a07223 */ /* 0x180fe20000010807 */
[-CC-:B------:R-:W-:Y:S01]  /*14bc0*/  FFMA.FTZ R100, R100, R9.reuse, -R7.reuse ;  /* 0x0000000964647223 */ /* 0x180fe20000010807 */
[-C--:B------:R-:W-:Y:S01]  /*14bd0*/  FFMA.FTZ R102, R102, R9.reuse, -R7 ;  /* 0x0000000966667223 */ /* 0x080fe20000010807 */
[----:B------:R-:W0:Y:S01]  /*14be0*/  MUFU.EX2 R176, R176 ;  /* 0x000000b000b07308 */ /* 0x000e220000000800 */
[----:B-1----:R-:W-:Y:S01]  /*14bf0*/  FADD.FTZ R12, R182, R3 ;  /* 0x00000003b60c7221 */ /* 0x002fe20000010000 */
[----:B------:R-:W-:Y:S01]  /*14c00*/  IADD3 R20, R20, R202, -R201 ;  /* 0x000000ca14147210 */ /* 0x000fe20007ffe8c9 */
[--C-:B------:R-:W-:Y:S01]  /*14c10*/  FFMA.FTZ R104, R104, R9, -R7.reuse ;  /* 0x0000000968687223 */ /* 0x100fe20000010807 */
[----:B------:R-:W-:Y:S01]  /*14c20*/  F2FP.BF16.F32.PACK_AB R181, R2, R181 ;  /* 0x000000b502b5723e */ /* 0x000fe200000010ff */
[-CC-:B------:R-:W-:Y:S01]  /*14c30*/  FFMA.FTZ R70, R70, R9.reuse, -R7.reuse ;  /* 0x0000000946467223 */ /* 0x180fe20000010807 */
[----:B------:R-:W-:Y:S01]  /*14c40*/  SHF.R.S32.HI R47, RZ, 0x1f, R20 ;  /* 0x0000001fff2f7819 */ /* 0x000fe20000011414 */
[-C--:B------:R-:W-:Y:S01]  /*14c50*/  FFMA.FTZ R106, R106, R9.reuse, -R7 ;  /* 0x000000096a6a7223 */ /* 0x080fe20000010807 */
[----:B------:R-:W1:Y:S01]  /*14c60*/  MUFU.EX2 R15, R15 ;  /* 0x0000000f000f7308 */ /* 0x000e620000000800 */
[----:B--2---:R-:W-:Y:S01]  /*14c70*/  FADD.FTZ R3, R13, R12 ;  /* 0x0000000c0d037221 */ /* 0x004fe20000010000 */
[----:B------:R-:W-:Y:S01]  /*14c80*/  FADD.FTZ R12, R14, R39 ;  /* 0x000000270e0c7221 */ /* 0x000fe20000010000 */
[-CC-:B------:R-:W-:Y:S01]  /*14c90*/  FFMA.FTZ R108, R108, R9.reuse, -R7.reuse ;  /* 0x000000096c6c7223 */ /* 0x180fe20000010807 */
[-CC-:B------:R-:W-:Y:S01]  /*14ca0*/  FFMA.FTZ R110, R110, R9.reuse, -R7.reuse ;  /* 0x000000096e6e7223 */ /* 0x180fe20000010807 */
[-CC-:B------:R-:W-:Y:S01]  /*14cb0*/  FFMA.FTZ R62, R62, R9.reuse, -R7.reuse ;  /* 0x000000093e3e7223 */ /* 0x180fe20000010807 */
[----:B------:R-:W-:Y:S01]  /*14cc0*/  FADD.FTZ R39, R175, R12 ;  /* 0x0000000caf277221 */ /* 0x000fe20000010000 */
[-C--:B------:R-:W-:Y:S01]  /*14cd0*/  FFMA.FTZ R112, R112, R9.reuse, -R7 ;  /* 0x0000000970707223 */ /* 0x080fe20000010807 */
[----:B------:R-:W2:Y:S01]  /*14ce0*/  MUFU.EX2 R178, R178 ;  /* 0x000000b200b27308 */ /* 0x000ea20000000800 */
[----:B0-----:R-:W-:Y:S01]  /*14cf0*/  FADD.FTZ R0, R176, R3 ;  /* 0x00000003b0007221 */ /* 0x001fe20000010000 */
[----:B------:R-:W-:Y:S01]  /*14d00*/  FADD.FTZ R12, R10, R39 ;  /* 0x000000270a0c7221 */ /* 0x000fe20000010000 */
[-CC-:B------:R-:W-:Y:S01]  /*14d10*/  FFMA.FTZ R39, R88, R9.reuse, -R7.reuse ;  /* 0x0000000958277223 */ /* 0x180fe20000010807 */
[----:B------:R-:W-:Y:S01]  /*14d20*/  FFMA.FTZ R114, R114, R9, -R7 ;  /* 0x0000000972727223 */ /* 0x000fe20000010807 */
[----:B------:R-:W-:-:S02]  /*14d30*/  LEA.HI R7, R47, R20, RZ, 0x7 ;  /* 0x000000142f077211 */ /* 0x000fc400078f38ff */
[----:B------:R-:W-:Y:S02]  /*14d40*/  CS2R R98, SRZ ;  /* 0x0000000000627805 */ /* 0x000fe4000001ff00 */
[----:B------:R-:W-:Y:S01]  /*14d50*/  F2FP.BF16.F32.PACK_AB R182, R13, R182 ;  /* 0x000000b60db6723e */ /* 0x000fe200000010ff */
[----:B------:R-:W0:Y:S01]  /*14d60*/  MUFU.EX2 R25, R25 ;  /* 0x0000001900197308 */ /* 0x000e220000000800 */
[----:B-1----:R-:W-:Y:S01]  /*14d70*/  FADD.FTZ R3, R15, R0 ;  /* 0x000000000f037221 */ /* 0x002fe20000010000 */
[----:B------:R-:W-:Y:S02]  /*14d80*/  F2FP.BF16.F32.PACK_AB R177, R6, R177 ;  /* 0x000000b106b1723e */ /* 0x000fe400000010ff */
[----:B------:R-:W-:Y:S02]  /*14d90*/  CS2R R96, SRZ ;  /* 0x0000000000607805 */ /* 0x000fe4000001ff00 */
[----:B------:R-:W-:Y:S02]  /*14da0*/  SHF.R.S32.HI R6, RZ, 0x7, R7 ;  /* 0x00000007ff067819 */ /* 0x000fe40000011407 */
[----:B------:R-:W-:-:S02]  /*14db0*/  CS2R R94, SRZ ;  /* 0x00000000005e7805 */ /* 0x000fc4000001ff00 */
[----:B------:R-:W-:Y:S02]  /*14dc0*/  F2FP.BF16.F32.PACK_AB R183, R4, R183 ;  /* 0x000000b704b7723e */ /* 0x000fe400000010ff */
[----:B------:R-:W-:Y:S01]  /*14dd0*/  CS2R R92, SRZ ;  /* 0x00000000005c7805 */ /* 0x000fe2000001ff00 */
[----:B------:R-:W1:Y:S01]  /*14de0*/  MUFU.EX2 R169, R169 ;  /* 0x000000a900a97308 */ /* 0x000e620000000800 */
[----:B--2---:R-:W-:Y:S01]  /*14df0*/  FADD.FTZ R0, R178, R3 ;  /* 0x00000003b2007221 */ /* 0x004fe20000010000 */
[----:B------:R-:W-:Y:S02]  /*14e00*/  F2FP.BF16.F32.PACK_AB R180, R11, R180 ;  /* 0x000000b40bb4723e */ /* 0x000fe400000010ff */
[----:B------:R-:W-:Y:S02]  /*14e10*/  CS2R R90, SRZ ;  /* 0x00000000005a7805 */ /* 0x000fe4000001ff00 */
[----:B------:R-:W-:Y:S02]  /*14e20*/  VIMNMX R6, RZ, R6, !PT ;  /* 0x00000006ff067248 */ /* 0x000fe40007fe0100 */
[----:B------:R-:W-:-:S02]  /*14e30*/  CS2R R88, SRZ ;  /* 0x0000000000587805 */ /* 0x000fc4000001ff00 */
        /* <DEDUP_REMOVED lines=8> */
[----:B------:R-:W-:-:S06]  /*14ec0*/  F2FP.BF16.F32.PACK_AB R178, R25, R178 ;  /* 0x000000b219b2723e */ /* 0x000fcc00000010ff */
        /* <DEDUP_REMOVED lines=74> */
[----:B------:R-:W-:Y:S02]  /*15370*/  F2FP.BF16.F32.PACK_AB R159, R38, R159 ;  /* 0x0000009f269f723e */ /* 0x000fe400000010ff */
[----:B--2---:R-:W-:-:S04]  /*15380*/  CS2R R102, SRZ ;  /* 0x0000000000667805 */ /* 0x004fc8000001ff00 */
        /* <DEDUP_REMOVED lines=11> */
[----:B------:R2:W3:Y:S01]  /*15440*/  MUFU.EX2 R45, R108 ;  /* 0x0000006c002d7308 */ /* 0x0004e20000000800 */
[C---:B0-----:R-:W-:Y:S01]  /*15450*/  FADD.FTZ R49, R43.reuse, R0 ;  /* 0x000000002b317221 */ /* 0x041fe20000010000 */
[----:B------:R-:W-:Y:S02]  /*15460*/  F2FP.BF16.F32.PACK_AB R156, R43, R104 ;  /* 0x000000682b9c723e */ /* 0x000fe400000010ff */
[----:B------:R-:W-:-:S04]  /*15470*/  CS2R R104, SRZ ;  /* 0x0000000000687805 */ /* 0x000fc8000001ff00 */
[----:B------:R-:W0:Y:S01]  /*15480*/  MUFU.EX2 R110, R110 ;  /* 0x0000006e006e7308 */ /* 0x000e220000000800 */
[----:B-1----:R-:W-:Y:S01]  /*15490*/  FADD.FTZ R0, R106, R49 ;  /* 0x000000316a007221 */ /* 0x002fe20000010000 */
[----:B--2---:R-:W-:-:S06]  /*154a0*/  CS2R R108, SRZ ;  /* 0x00000000006c7805 */ /* 0x004fcc000001ff00 */
[----:B------:R-:W1:Y:S01]  /*154b0*/  MUFU.EX2 R47, R62 ;  /* 0x0000003e002f7308 */ /* 0x000e620000000800 */
[C---:B---3--:R-:W-:Y:S01]  /*154c0*/  FADD.FTZ R13, R45.reuse, R0 ;  /* 0x000000002d0d7221 */ /* 0x048fe20000010000 */
        /* <DEDUP_REMOVED lines=8> */
[----:B------:R-:W-:-:S04]  /*15550*/  CS2R R110, SRZ ;  /* 0x00000000006e7805 */ /* 0x000fc8000001ff00 */
[----:B------:R1:W3:Y:S01]  /*15560*/  MUFU.EX2 R11, R114 ;  /* 0x00000072000b7308 */ /* 0x0002e20000000800 */
[----:B--2---:R-:W-:Y:S01]  /*15570*/  FADD.FTZ R4, R112, R13 ;  /* 0x0000000d70047221 */ /* 0x004fe20000010000 */
[----:B------:R-:W-:Y:S01]  /*15580*/  VIADD R13, R150, 0xfffffffe ;  /* 0xfffffffe960d7836 */ /* 0x000fe20000000000 */
[----:B------:R-:W-:-:S04]  /*15590*/  CS2R R150, SRZ ;  /* 0x0000000000967805 */ /* 0x000fc8000001ff00 */
[----:B------:R-:W-:Y:S01]  /*155a0*/  ISETP.GE.AND P3, PT, R13, R6, PT ;  /* 0x000000060d00720c */ /* 0x000fe20003f66270 */
[----:B------:R-:W2:Y:S01]  /*155b0*/  MUFU.EX2 R30, R30 ;  /* 0x0000001e001e7308 */ /* 0x000ea20000000800 */
[----:B0-----:R-:W-:Y:S01]  /*155c0*/  FADD.FTZ R3, R155, R2 ;  /* 0x000000029b037221 */ /* 0x001fe20000010000 */
[----:B------:R-:W-:Y:S01]  /*155d0*/  IMAD.MOV.U32 R2, RZ, RZ, 0x3f800000 ;  /* 0x3f800000ff027424 */ /* 0x000fe200078e00ff */
[----:B-1----:R-:W-:Y:S02]  /*155e0*/  CS2R R114, SRZ ;  /* 0x0000000000727805 */ /* 0x002fe4000001ff00 */
[C---:B---3--:R-:W-:Y:S01]  /*155f0*/  F2FP.BF16.F32.PACK_AB R154, R11.reuse, R112 ;  /* 0x000000700b9a723e */ /* 0x048fe200000010ff */
[----:B------:R-:W-:Y:S01]  /*15600*/  FADD.FTZ R4, R11, R4 ;  /* 0x000000040b047221 */ /* 0x000fe20000010000 */
[----:B------:R-:W-:Y:S01]  /*15610*/  CS2R R112, SRZ ;  /* 0x0000000000707805 */ /* 0x000fe2000001ff00 */
[C---:B--2---:R-:W-:Y:S01]  /*15620*/  FADD.FTZ R3, R30.reuse, R3 ;  /* 0x000000031e037221 */ /* 0x044fe20000010000 */
[----:B------:R-:W-:-:S03]  /*15630*/  F2FP.BF16.F32.PACK_AB R155, R30, R155 ;  /* 0x0000009b1e9b723e */ /* 0x000fc600000010ff */
[----:B------:R-:W-:Y:S05]  /*15640*/  @!P3 BRA `(.L_x_2883) ;  /* 0x0000003400acb947 */ /* 0x000fea0003800000 */
[----:B------:R-:W-:Y:S01]  /*15650*/  BSSY B1, `(.L_x_2883) ;  /* 0x000036a000017945 */ /* 0x000fe20003800000 */
[----:B------:R-:W-:Y:S02]  /*15660*/  IMAD.MOV.U32 R7, RZ, RZ, R21 ;  /* 0x000000ffff077224 */ /* 0x000fe400078e0015 */
[----:B------:R-:W-:Y:S02]  /*15670*/  IMAD.MOV.U32 R12, RZ, RZ, R213 ;  /* 0x000000ffff0c7224 */ /* 0x000fe400078e00d5 */
[----:B------:R-:W-:Y:S02]  /*15680*/  IMAD.MOV.U32 R15, RZ, RZ, R188 ;  /* 0x000000ffff0f7224 */ /* 0x000fe400078e00bc */
[----:B------:R-:W-:Y:S02]  /*15690*/  IMAD.MOV.U32 R20, RZ, RZ, R185 ;  /* 0x000000ffff147224 */ /* 0x000fe400078e00b9 */
[----:B------:R-:W-:Y:S02]  /*156a0*/  IMAD.MOV.U32 R0, RZ, RZ, 0x3f800000 ;  /* 0x3f800000ff007424 */ /* 0x000fe400078e00ff */
[----:B------:R-:W-:-:S07]  /*156b0*/  IMAD.MOV.U32 R151, RZ, RZ, RZ ;  /* 0x000000ffff977224 */ /* 0x000fce00078e00ff */
.L_x_2894:
[----:B------:R-:W-:-:S05]  /*156c0*/  VIADD R8, R20, 0x1 ;  /* 0x0000000114087836 */ /* 0x000fca0000000000 */
[----:B------:R-:W-:-:S04]  /*156d0*/  ISETP.NE.AND P3, PT, R8, 0x2, PT ;  /* 0x000000020800780c */ /* 0x000fc80003f65270 */
[----:B------:R-:W-:Y:S02]  /*156e0*/  SEL R188, RZ, 0x1, P3 ;  /* 0x00000001ffbc7807 */ /* 0x000fe40001800000 */
[----:B------:R-:W-:Y:S02]  /*156f0*/  SEL R185, R8, RZ, P3 ;  /* 0x000000ff08b97207 */ /* 0x000fe40001800000 */
[----:B------:R-:W-:Y:S01]  /*15700*/  LOP3.LUT R188, R15, R188, RZ, 0x3c, !PT ;  /* 0x000000bc0fbc7212 */ /* 0x000fe200078e3cff */
[----:B------:R-:W-:Y:S06]  /*15710*/  @!P0 BRA `(.L_x_2884) ;  /* 0x0000000000048947 */ /* 0x000fec0003800000 */
[----:B------:R-:W-:Y:S01]  /*15720*/  BPT.TRAP 0x1 ;  /* 0x000000040000795c */ /* 0x000fe20000300000 */
.L_x_2884:
[----:B------:R-:W-:Y:S01]  /*15730*/  IMAD R14, R185, 0x8, R16 ;  /* 0x00000008b90e7824 */ /* 0x000fe200078e0210 */
[----:B------:R-:W-:-:S04]  /*15740*/  SHF.L.U32 R11, R188, 0x1f, RZ ;  /* 0x0000001fbc0b7819 */ /* 0x000fc800000006ff */
[----:B------:R0:W1:Y:S01]  /*15750*/  SYNCS.PHASECHK.TRANS64.TRYWAIT P3, [R14+URZ+0x34830], R11 ;  /* 0x0348300b0e0075a7 */ /* 0x000062000806017f */
[----:B------:R-:W-:Y:S05]  /*15760*/  @!P0 BRA `(.L_x_2885) ;  /* 0x0000000000048947 */ /* 0x000fea0003800000 */
[----:B------:R-:W-:Y:S01]  /*15770*/  BPT.TRAP 0x1 ;  /* 0x000000040000795c */ /* 0x000fe20000300000 */
.L_x_2885:
[----:B------:R-:W-:Y:S01]  /*15780*/  BSSY B2, `(.L_x_2886) ;  /* 0x0000006000027945 */ /* 0x000fe20003800000 */
[----:B------:R-:W-:Y:S02]  /*15790*/  IMAD R8, R185, 0xc00, R5 ;  /* 0x00000c00b9087824 */ /* 0x000fe400078e0205 */
[----:B------:R-:W-:Y:S01]  /*157a0*/  IMAD.MOV.U32 R9, RZ, RZ, 0x40000040 ;  /* 0x40000040ff097424 */ /* 0x000fe200078e00ff */
[----:B-1----:R-:W-:Y:S06]  /*157b0*/  @P3 BRA `(.L_x_2887) ;  /* 0x0000000000083947 */ /* 0x002fec0003800000 */
[----:B------:R-:W1:Y:S02]  /*157c0*/  SYNCS.PHASECHK.TRANS64.TRYWAIT P3, [R14+URZ+0x34830], R11 ;  /* 0x0348300b0e0075a7 */ /* 0x000e64000806017f */
[----:B-1----:R-:W-:Y:S05]  /*157d0*/  @!P3 BRA `(.L_x_2888) ;  /* 0x00000118003cb947 */ /* 0x002fea0003800000 */
.L_x_2887:
[----:B------:R-:W-:Y:S05]  /*157e0*/  BSYNC B2 ;  /* 0x0000000000027941 */ /* 0x000fea0003800000 */
.L_x_2886:
[----:B------:R-:W2:Y:S04]  /*157f0*/  LDL.64 R24, [R1+0x38] ;  /* 0x0000380001187983 */ /* 0x000ea80000100a00 */
[----:B------:R3:W-:Y:S04]  /*15800*/  STL.64 [R1+0x70], R12 ;  /* 0x0000700c01007387 */ /* 0x0007e80000100a00 */
[----:B---3--:R-:W3:Y:S04]  /*15810*/  LDL.64 R12, [R1+0x30] ;  /* 0x00003000010c7983 */ /* 0x008ee80000100a00 */
[----:B------:R4:W-:Y:S04]  /*15820*/  STL.64 [R1+0x68], R6 ;  /* 0x0000680601007387 */ /* 0x0009e80000100a00 */
[----:B----4-:R-:W4:Y:S01]  /*15830*/  LDL.64 R6, [R1+0x28] ;  /* 0x0000280001067983 */ /* 0x010f220000100a00 */
[----:B------:R-:W-:-:S02]  /*15840*/  R2UR UR6, R8 ;  /* 0x00000000080672ca */ /* 0x000fc400000e0000 */
[----:B------:R-:W-:Y:S01]  /*15850*/  R2UR UR7, R9 ;  /* 0x00000000090772ca */ /* 0x000fe200000e0000 */
[----:B------:R0:W-:Y:S04]  /*15860*/  STL.64 [R1+0x60], R4 ;  /* 0x0000600401007387 */ /* 0x0001e80000100a00 */
[----:B0-----:R-:W4:Y:S01]  /*15870*/  LDL.64 R4, [R1+0x20] ;  /* 0x0000200001047983 */ /* 0x001f220000100a00 */
[----:B------:R-:W-:Y:S02]  /*15880*/  VIADD R10, R8, 0x2 ;  /* 0x00000002080a7836 */ /* 0x000fe40000000000 */
[----:B-1----:R-:W-:Y:S01]  /*15890*/  IMAD.MOV.U32 R11, RZ, RZ, 0x40000040 ;  /* 0x40000040ff0b7424 */ /* 0x002fe200078e00ff */
[----:B--2---:R-:W-:Y:S02]  /*158a0*/  R2UR UR4, R24 ;  /* 0x00000000180472ca */ /* 0x004fe400000e0000 */
[----:B------:R-:W-:-:S02]  /*158b0*/  R2UR UR5, R25 ;  /* 0x00000000190572ca */ /* 0x000fc400000e0000 */
[----:B------:R-:W-:-:S11]  /*158c0*/  WARPGROUP.ARRIVE ;  /* 0x00000000000079c5 */ /* 0x000fd60000000000 */
[----:B------:R-:W-:Y:S01]  /*158d0*/  HGMMA.64x128x16.F32.BF16 R24, gdesc[UR4], RZ, !UPT, gsb0 ;  /* 0x01e00000041879f0 */ /* 0x000fe2000c0018ff */
[----:B------:R-:W-:Y:S02]  /*158e0*/  R2UR UR6, R10 ;  /* 0x000000000a0672ca */ /* 0x000fe400000e0000 */
[----:B------:R-:W-:Y:S02]  /*158f0*/  R2UR UR7, R11 ;  /* 0x000000000b0772ca */ /* 0x000fe400000e0000 */
[----:B---3--:R-:W-:Y:S02]  /*15900*/  R2UR UR4, R12 ;  /* 0x000000000c0472ca */ /* 0x008fe400000e0000 */
[----:B------:R-:W-:Y:S02]  /*15910*/  R2UR UR5, R13 ;  /* 0x000000000d0572ca */ /* 0x000fe400000e0000 */
[----:B------:R-:W2:Y:S01]  /*15920*/  LDL.64 R12, [R1+0x18] ;  /* 0x00001800010c7983 */ /* 0x000ea20000100a00 */
[----:B------:R-:W-:-:S02]  /*15930*/  VIADD R10, R8, 0x4 ;  /* 0x00000004080a7836 */ /* 0x000fc40000000000 */
[----:B------:R-:W-:Y:S01]  /*15940*/  IMAD.MOV.U32 R11, RZ, RZ, 0x40000040 ;  /* 0x40000040ff0b7424 */ /* 0x000fe200078e00ff */
[----:B------:R-:W-:Y:S02]  /*15950*/  WARPGROUP.DEPBAR.LE gsb0, 0x0 ;  /* 0x00008000000079c5 */ /* 0x000fe40000010000 */
[----:B------:R-:W-:-:S06]  /*15960*/  WARPGROUP.ARRIVE ;  /* 0x00000000000079c5 */ /* 0x000fcc0000000000 */
[----:B------:R-:W-:Y:S01]  /*15970*/  HGMMA.64x128x16.F32.BF16 R24, gdesc[UR4], R24, gsb0 ;  /* 0x01e00000041879f0 */ /* 0x000fe20008001818 */
[----:B------:R-:W-:Y:S02]  /*15980*/  R2UR UR6, R10 ;  /* 0x000000000a0672ca */ /* 0x000fe400000e0000 */
[----:B------:R-:W-:Y:S02]  /*15990*/  R2UR UR7, R11 ;  /* 0x000000000b0772ca */ /* 0x000fe400000e0000 */
[----:B----4-:R-:W-:Y:S02]  /*159a0*/  R2UR UR4, R6 ;  /* 0x00000000060472ca */ /* 0x010fe400000e0000 */
[----:B------:R-:W-:Y:S02]  /*159b0*/  R2UR UR5, R7 ;  /* 0x00000000070572ca */ /* 0x000fe400000e0000 */
[----:B------:R-:W3:Y:S01]  /*159c0*/  LDL.64 R6, [R1+0x10] ;  /* 0x0000100001067983 */ /* 0x000ee20000100a00 */
[----:B------:R-:W-:-:S02]  /*159d0*/  VIADD R10, R8, 0x6 ;  /* 0x00000006080a7836 */ /* 0x000fc40000000000 */
[----:B------:R-:W-:Y:S01]  /*159e0*/  IMAD.MOV.U32 R11, RZ, RZ, 0x40000040 ;  /* 0x40000040ff0b7424 */ /* 0x000fe200078e00ff */
[----:B------:R-:W-:Y:S02]  /*159f0*/  WARPGROUP.DEPBAR.LE gsb0, 0x0 ;  /* 0x00008000000079c5 */ /* 0x000fe40000010000 */
[----:B------:R-:W-:-:S06]  /*15a00*/  WARPGROUP.ARRIVE ;  /* 0x00000000000079c5 */ /* 0x000fcc0000000000 */
[----:B------:R-:W-:Y:S01]  /*15a10*/  HGMMA.64x128x16.F32.BF16 R24, gdesc[UR4], R24, gsb0 ;  /* 0x01e00000041879f0 */ /* 0x000fe20008001818 */
[----:B------:R-:W-:Y:S02]  /*15a20*/  R2UR UR6, R10 ;  /* 0x000000000a0672ca */ /* 0x000fe400000e0000 */
[----:B------:R-:W-:Y:S02]  /*15a30*/  R2UR UR7, R11 ;  /* 0x000000000b0772ca */ /* 0x000fe400000e0000 */
[----:B------:R-:W-:Y:S02]  /*15a40*/  R2UR UR4, R4 ;  /* 0x00000000040472ca */ /* 0x000fe400000e0000 */
[----:B------:R-:W-:Y:S02]  /*15a50*/  R2UR UR5, R5 ;  /* 0x00000000050572ca */ /* 0x000fe400000e0000 */
[----:B------:R-:W4:Y:S01]  /*15a60*/  LDL.64 R4, [R1] ;  /* 0x0000000001047983 */ /* 0x000f220000100a00 */
[----:B------:R-:W-:-:S02]  /*15a70*/  VIADD R10, R8, 0x400 ;  /* 0x00000400080a7836 */ /* 0x000fc40000000000 */
[----:B------:R-:W-:Y:S01]  /*15a80*/  IMAD.MOV.U32 R11, RZ, RZ, 0x40000040 ;  /* 0x40000040ff0b7424 */ /* 0x000fe200078e00ff */
[----:B------:R-:W-:Y:S02]  /*15a90*/  WARPGROUP.DEPBAR.LE gsb0, 0x0 ;  /* 0x00008000000079c5 */ /* 0x000fe40000010000 */
[----:B------:R-:W-:-:S06]  /*15aa0*/  WARPGROUP.ARRIVE ;  /* 0x00000000000079c5 */ /* 0x000fcc0000000000 */
[----:B------:R-:W-:Y:S01]  /*15ab0*/  HGMMA.64x128x16.F32.BF16 R24, gdesc[UR4], R24, gsb0 ;  /* 0x01e00000041879f0 */ /* 0x000fe20008001818 */
[----:B------:R-:W-:Y:S02]  /*15ac0*/  R2UR UR6, R10 ;  /* 0x000000000a0672ca */ /* 0x000fe400000e0000 */
[----:B------:R-:W-:Y:S02]  /*15ad0*/  R2UR UR7, R11 ;  /* 0x000000000b0772ca */ /* 0x000fe400000e0000 */
[----:B--2---:R-:W-:Y:S02]  /*15ae0*/  R2UR UR4, R12 ;  /* 0x000000000c0472ca */ /* 0x004fe400000e0000 */
[----:B------:R-:W-:Y:S01]  /*15af0*/  R2UR UR5, R13 ;  /* 0x000000000d0572ca */ /* 0x000fe200000e0000 */
[----:B------:R-:W-:Y:S01]  /*15b00*/  VIADD R10, R8, 0x402 ;  /* 0x00000402080a7836 */ /* 0x000fe20000000000 */
[----:B------:R0:W5:Y:S01]  /*15b10*/  LDL.LU.64 R12, [R1+0x70] ;  /* 0x00007000010c7983 */ /* 0x0001620000300a00 */
[----:B------:R-:W-:Y:S01]  /*15b20*/  IMAD.MOV.U32 R11, RZ, RZ, 0x40000040 ;  /* 0x40000040ff0b7424 */ /* 0x000fe200078e00ff */
[----:B------:R-:W-:-:S02]  /*15b30*/  WARPGROUP.DEPBAR.LE gsb0, 0x0 ;  /* 0x00008000000079c5 */ /* 0x000fc40000010000 */
[----:B------:R-:W-:-:S07]  /*15b40*/  WARPGROUP.ARRIVE ;  /* 0x00000000000079c5 */ /* 0x000fce0000000000 */
[----:B------:R-:W-:Y:S01]  /*15b50*/  HGMMA.64x128x16.F32.BF16 R24, gdesc[UR4], R24, gsb0 ;  /* 0x01e00000041879f0 */ /* 0x000fe20008001818 */
[----:B------:R-:W-:Y:S02]  /*15b60*/  R2UR UR6, R10 ;  /* 0x000000000a0672ca */ /* 0x000fe400000e0000 */
[----:B------:R-:W-:Y:S02]  /*15b70*/  R2UR UR7, R11 ;  /* 0x000000000b0772ca */ /* 0x000fe400000e0000 */
[----:B---3--:R-:W-:Y:S02]  /*15b80*/  R2UR UR4, R6 ;  /* 0x00000000060472ca */ /* 0x008fe400000e0000 */
        /* <DEDUP_REMOVED lines=9> */
[----:B----4-:R-:W-:Y:S02]  /*15c20*/  R2UR UR4, R4 ;  /* 0x00000000040472ca */ /* 0x010fe400000e0000 */
        /* <DEDUP_REMOVED lines=117> */
.L_x_2889:
[----:B------:R-:W-:Y:S01]  /*16380*/  SHF.L.U32 R0, R15, 0x1f, RZ ;  /* 0x0000001f0f007819 */ /* 0x000fe200000006ff */
[----:B------:R-:W-:-:S04]  /*16390*/  IMAD R15, R20, 0x8, R16 ;  /* 0x00000008140f7824 */ /* 0x000fc800078e0210 */
[----:B------:R0:W1:Y:S01]  /*163a0*/  SYNCS.PHASECHK.TRANS64.TRYWAIT P3, [R15+URZ+0x34850], R0 ;  /* 0x034850000f0075a7 */ /* 0x000062000806017f */
[----:B------:R-:W-:Y:S05]  /*163b0*/  @!P0 BRA `(.L_x_2890) ;  /* 0x0000000000048947 */ /* 0x000fea0003800000 */
[----:B------:R-:W-:Y:S01]  /*163c0*/  BPT.TRAP 0x1 ;  /* 0x000000040000795c */ /* 0x000fe20000300000 */
.L_x_2890:
[----:B------:R-:W-:Y:S04]  /*163d0*/  BSSY B2, `(.L_x_2891) ;  /* 0x0000004000027945 */ /* 0x000fe80003800000 */
[----:B-1----:R-:W-:Y:S05]  /*163e0*/  @P3 BRA `(.L_x_2892) ;  /* 0x0000000000083947 */ /* 0x002fea0003800000 */
[----:B------:R-:W1:Y:S02]  /*163f0*/  SYNCS.PHASECHK.TRANS64.TRYWAIT P3, [R15+URZ+0x34850], R0 ;  /* 0x034850000f0075a7 */ /* 0x000e64000806017f */
[----:B-1----:R-:W-:Y:S05]  /*16400*/  @!P3 BRA `(.L_x_2893) ;  /* 0x0000010c0044b947 */ /* 0x002fea0003800000 */
.L_x_2892:
[----:B------:R-:W-:Y:S05]  /*16410*/  BSYNC B2 ;  /* 0x0000000000027941 */ /* 0x000fea0003800000 */
.L_x_2891:
        /* <DEDUP_REMOVED lines=10> */
[----:B------:R-:W-:Y:S01]  /*164c0*/  FMUL.FTZ R25, R31, UR39 ;  /* 0x000000271f197c20 */ /* 0x000fe20008410000 */
        /* <DEDUP_REMOVED lines=14> */
[----:B------:R-:W-:Y:S01]  /*165b0*/  FMUL.FTZ R37, R43, UR39 ;  /* 0x000000272b257c20 */ /* 0x000fe20008410000 */
[----:B------:R-:W-:Y:S01]  /*165c0*/  FMUL.FTZ R43, R50, UR39 ;  /* 0x00000027322b7c20 */ /* 0x000fe20008410000 */
[----:B------:R-:W-:Y:S02]  /*165d0*/  IMAD.IADD R50, R205, 0x1, R200 ;  /* 0x00000001cd327824 */ /* 0x000fe400078e02c8 */
[----:B------:R-:W-:Y:S01]  /*165e0*/  FMUL.FTZ R46, R48, UR39 ;  /* 0x00000027302e7c20 */ /* 0x000fe20008410000 */
[----:B------:R-:W-:Y:S01]  /*165f0*/  FMUL.FTZ R48, R49, UR39 ;  /* 0x0000002731307c20 */ /* 0x000fe20008410000 */
[----:B------:R-:W-:Y:S01]  /*16600*/  FMUL.FTZ R49, R52, UR39 ;  /* 0x0000002734317c20 */ /* 0x000fe20008410000 */
[----:B------:R-:W-:Y:S01]  /*16610*/  IMAD.MOV.U32 R52, RZ, RZ, -0x80 ;  /* 0xffffff80ff347424 */ /* 0x000fe200078e00ff */
[----:B------:R-:W0:Y:S01]  /*16620*/  MUFU.TANH R0, R0 ;  /* 0x0000000000007308 */ /* 0x000e220000002400 */
[----:B------:R-:W-:Y:S01]  /*16630*/  FMUL.FTZ R2, R26, UR39 ;  /* 0x000000271a027c20 */ /* 0x000fe20008410000 */
[----:B------:R-:W-:Y:S01]  /*16640*/  FMUL.FTZ R26, R29, UR39 ;  /* 0x000000271d1a7c20 */ /* 0x000fe20008410000 */
[----:B-----5:R-:W-:Y:S01]  /*16650*/  IMAD R52, R13, R52, 0x1 ;  /* 0x000000010d347424 */ /* 0x020fe200078e0234 */
[----:B------:R-:W-:Y:S01]  /*16660*/  HGMMA.64x128x16.F32.BF16 R88, R180, gdesc[UR4].tnspB, R88, gsb0 ;  /* 0x41e00004b4587df0 */ /* 0x000fe20008001858 */
[----:B------:R-:W-:Y:S01]  /*16670*/  R2UR UR6, R10 ;  /* 0x000000000a0672ca */ /* 0x000fe200000e0000 */
[----:B------:R-:W-:Y:S01]  /*16680*/  VIADD R10, R8, 0x100 ;  /* 0x00000100080a7836 */ /* 0x000fe20000000000 */
[----:B------:R-:W-:Y:S01]  /*16690*/  R2UR UR7, R11 ;  /* 0x000000000b0772ca */ /* 0x000fe200000e0000 */
[----:B------:R-:W-:Y:S01]  /*166a0*/  IMAD.MOV.U32 R11, RZ, RZ, 0x40000040 ;  /* 0x40000040ff0b7424 */ /* 0x000fe200078e00ff */
[----:B------:R-:W-:Y:S01]  /*166b0*/  MUFU.TANH R9, R9 ;  /* 0x0000000900097308 */ /* 0x000fe20000002400 */
[----:B------:R-:W-:-:S02]  /*166c0*/  IMAD R52, R204, -0x2, R52 ;  /* 0xfffffffecc347824 */ /* 0x000fc400078e0234 */
[----:B------:R-:W-:Y:S01]  /*166d0*/  FMUL.FTZ R20, R27, UR39 ;  /* 0x000000271b147c20 */ /* 0x000fe20008410000 */
[----:B------:R-:W-:Y:S01]  /*166e0*/  FMUL.FTZ R27, R32, UR39 ;  /* 0x00000027201b7c20 */ /* 0x000fe20008410000 */
[----:B------:R-:W-:Y:S01]  /*166f0*/  FMUL.FTZ R32, R36, UR39 ;  /* 0x0000002724207c20 */ /* 0x000fe20008410000 */
[----:B------:R-:W-:Y:S01]  /*16700*/  FMUL.FTZ R36, R40, UR39 ;  /* 0x0000002728247c20 */ /* 0x000fe20008410000 */
[----:B------:R-:W-:Y:S01]  /*16710*/  IADD3 R52, -R201, R52, R202 ;  /* 0x00000034c9347210 */ /* 0x000fe20007ffe1ca */
        /* <DEDUP_REMOVED lines=40> */
[----:B------:R-:W-:Y:S01]  /*169a0*/  @!P1 VIADD R14, R14, 0x34840 ;  /* 0x000348400e0e9836 */ /* 0x000fe20000000000 */
[----:B------:R-:W-:Y:S01]  /*169b0*/  MUFU.TANH R34, R34 ;  /* 0x0000002200227308 */ /* 0x000fe20000002400 */
[----:B------:R-:W-:-:S03]  /*169c0*/  @!P1 VIADD R15, R15, 0x34860 ;  /* 0x000348600f0f9836 */ /* 0x000fc60000000000 */
[----:B------:R-:W-:Y:S02]  /*169d0*/  @!P1 PRMT R14, RZ, 0x654, R14 ;  /* 0x00000654ff0e9816 */ /* 0x000fe4000000000e */
[----:B------:R-:W-:Y:S02]  /*169e0*/  @!P1 PRMT R15, RZ, 0x654, R15 ;  /* 0x00000654ff0f9816 */ /* 0x000fe4000000000f */
[----:B------:R-:W4:Y:S08]  /*169f0*/  MUFU.TANH R36, R36 ;  /* 0x0000002400247308 */ /* 0x000f300000002400 */
[----:B------:R-:W-:Y:S08]  /*16a00*/  MUFU.TANH R38, R38 ;  /* 0x0000002600267308 */ /* 0x000ff00000002400 */
[----:B------:R-:W4:Y:S08]  /*16a10*/  MUFU.TANH R40, R40 ;  /* 0x0000002800287308 */ /* 0x000f300000002400 */
[----:B------:R-:W-:Y:S08]  /*16a20*/  MUFU.TANH R42, R42 ;  /* 0x0000002a002a7308 */ /* 0x000ff00000002400 */
[----:B------:R-:W4:Y:S08]  /*16a30*/  MUFU.TANH R46, R46 ;  /* 0x0000002e002e7308 */ /* 0x000f300000002400 */
[----:B------:R-:W-:Y:S08]  /*16a40*/  MUFU.TANH R48, R48 ;  /* 0x0000003000307308 */ /* 0x000ff00000002400 */
[----:B------:R-:W4:Y:S08]  /*16a50*/  MUFU.TANH R49, R49 ;  /* 0x0000003100317308 */ /* 0x000f300000002400 */
[----:B------:R-:W4:Y:S08]  /*16a60*/  MUFU.TANH R51, R51 ;  /* 0x0000003300337308 */ /* 0x000f300000002400 */
[----:B------:R-:W-:Y:S08]  /*16a70*/  MUFU.TANH R59, R59 ;  /* 0x0000003b003b7308 */ /* 0x000ff00000002400 */
[----:B------:R-:W-:Y:S08]  /*16a80*/  MUFU.TANH R60, R60 ;  /* 0x0000003c003c7308 */ /* 0x000ff00000002400 */
[----:B------:R-:W-:Y:S01]  /*16a90*/  MUFU.TANH R61, R61 ;  /* 0x0000003d003d7308 */ /* 0x000fe20000002400 */
[----:B------:R-:W-:-:S02]  /*16aa0*/  WARPGROUP.DEPBAR.LE gsb0, 0x0 ;  /* 0x00008000000079c5 */ /* 0x000fc40000010000 */
[----:B------:R-:W-:-:S05]  /*16ab0*/  WARPGROUP.ARRIVE ;  /* 0x00000000000079c5 */ /* 0x000fca0000000000 */
[----:B------:R-:W-:Y:S01]  /*16ac0*/  MUFU.TANH R64, R64 ;  /* 0x0000004000407308 */ /* 0x000fe20000002400 */
[----:B------:R-:W-:Y:S01]  /*16ad0*/  HGMMA.64x128x16.F32.BF16 R88, R176, gdesc[UR4].tnspB, R88, gsb0 ;  /* 0x41e00004b0587df0 */ /* 0x000fe20008001858 */
[----:B------:R-:W-:Y:S02]  /*16ae0*/  R2UR UR7, R11 ;  /* 0x000000000b0772ca */ /* 0x000fe400000e0000 */
[----:B------:R-:W0:Y:S01]  /*16af0*/  @P2 LDC R11, c[0x0][0x44c] ;  /* 0x00011300ff0b2b82 */ /* 0x000e220000000800 */
[----:B------:R-:W-:-:S03]  /*16b00*/  R2UR UR6, R10 ;  /* 0x000000000a0672ca */ /* 0x000fc600000e0000 */
[----:B------:R-:W-:Y:S04]  /*16b10*/  MUFU.TANH R65, R65 ;  /* 0x0000004100417308 */ /* 0x000fe80000002400 */
[----:B------:R-:W1:Y:S04]  /*16b20*/  @P2 LDC R10, c[0x0][0x450] ;  /* 0x00011400ff0a2b82 */ /* 0x000e680000000800 */
[----:B------:R-:W-:Y:S08]  /*16b30*/  MUFU.TANH R68, R68 ;  /* 0x0000004400447308 */ /* 0x000ff00000002400 */
[----:B------:R-:W-:Y:S01]  /*16b40*/  MUFU.TANH R69, R69 ;  /* 0x0000004500457308 */ /* 0x000fe20000002400 */
[----:B0-----:R-:W-:-:S07]  /*16b50*/  @P2 IMAD.HI.U32 R11, R50, R11, RZ ;  /* 0x0000000b320b2227 */ /* 0x001fce00078e00ff */
[----:B------:R-:W-:Y:S01]  /*16b60*/  MUFU.TANH R72, R72 ;  /* 0x0000004800487308 */ /* 0x000fe20000002400 */
[----:B-1----:R-:W-:Y:S01]  /*16b70*/  @P2 SHF.R.U32.HI R50, RZ, R10, R11 ;  /* 0x0000000aff322219 */ /* 0x002fe2000001160b */
[----:B------:R-:W-:Y:S02]  /*16b80*/  VIADD R10, R8, 0x180 ;  /* 0x00000180080a7836 */ /* 0x000fe40000000000 */
[----:B------:R-:W-:-:S04]  /*16b90*/  IMAD.MOV.U32 R11, RZ, RZ, 0x40000040 ;  /* 0x40000040ff0b7424 */ /* 0x000fc800078e00ff */
[----:B------:R-:W-:Y:S01]  /*16ba0*/  MUFU.TANH R73, R73 ;  /* 0x0000004900497308 */ /* 0x000fe20000002400 */
[----:B------:R-:W0:Y:S07]  /*16bb0*/  SHFL.IDX PT, R55, R50, RZ, 0x1c1f ;  /* 0x001c1fff32377589 */ /* 0x000e2e00000e0000 */
[----:B------:R-:W-:Y:S08]  /*16bc0*/  MUFU.TANH R76, R76 ;  /* 0x0000004c004c7308 */ /* 0x000ff00000002400 */
[----:B------:R-:W-:Y:S08]  /*16bd0*/  MUFU.TANH R77, R77 ;  /* 0x0000004d004d7308 */ /* 0x000ff00000002400 */
[----:B------:R-:W-:Y:S01]  /*16be0*/  MUFU.TANH R80, R80 ;  /* 0x0000005000507308 */ /* 0x000fe20000002400 */
[----:B0-----:R-:W-:-:S05]  /*16bf0*/  IMAD.IADD R55, R52, 0x1, R55 ;  /* 0x0000000134377824 */ /* 0x001fca00078e0237 */
[C---:B------:R-:W-:Y:S02]  /*16c00*/  ISETP.GT.AND P3, PT, R55.reuse, RZ, PT ;  /* 0x000000ff3700720c */ /* 0x040fe40003f64270 */
[C---:B------:R-:W-:Y:S01]  /*16c10*/  ISETP.GT.AND P4, PT, R55.reuse, 0x1, PT ;  /* 0x000000013700780c */ /* 0x040fe20003f84270 */
[----:B------:R-:W-:Y:S01]  /*16c20*/  MUFU.TANH R2, R2 ;  /* 0x0000000200027308 */ /* 0x000fe20000002400 */
[----:B------:R-:W-:Y:S02]  /*16c30*/  FSEL R0, R0, -INF , P3 ;  /* 0xff80000000007808 */ /* 0x000fe40001800000 */
[----:B------:R-:W-:-:S04]  /*16c40*/  ISETP.GT.AND P3, PT, R55, 0x8, PT ;  /* 0x000000083700780c */ /* 0x000fc80003f64270 */
[----:B------:R-:W-:Y:S01]  /*16c50*/  FSEL R24, R24, -INF , P3 ;  /* 0xff80000018187808 */ /* 0x000fe20001800000 */
[----:B------:R-:W-:Y:S01]  /*16c60*/  MUFU.TANH R20, R20 ;  /* 0x0000001400147308 */ /* 0x000fe20000002400 */
[----:B------:R-:W-:-:S04]  /*16c70*/  ISETP.GT.AND P3, PT, R55, 0x10, PT ;  /* 0x000000103700780c */ /* 0x000fc80003f64270 */
[----:B--2---:R-:W-:Y:S02]  /*16c80*/  FSEL R27, R27, -INF , P3 ;  /* 0xff8000001b1b7808 */ /* 0x004fe40001800000 */
[C---:B------:R-:W-:Y:S01]  /*16c90*/  ISETP.GT.AND P3, PT, R55.reuse, 0x18, PT ;  /* 0x000000183700780c */ /* 0x040fe20003f64270 */
[----:B------:R-:W-:Y:S03]  /*16ca0*/  MUFU.TANH R21, R21 ;  /* 0x0000001500157308 */ /* 0x000fe60000002400 */
[----:B---3--:R-:W-:Y:S02]  /*16cb0*/  FSEL R32, R32, -INF , P3 ;  /* 0xff80000020207808 */ /* 0x008fe40001800000 */
[----:B------:R-:W-:-:S03]  /*16cc0*/  ISETP.GT.AND P3, PT, R55, 0x20, PT ;  /* 0x000000203700780c */ /* 0x000fc60003f64270 */
[----:B------:R-:W-:Y:S01]  /*16cd0*/  MUFU.TANH R25, R25 ;  /* 0x0000001900197308 */ /* 0x000fe20000002400 */
[----:B----4-:R-:W-:Y:S02]  /*16ce0*/  FSEL R36, R36, -INF , P3 ;  /* 0xff80000024247808 */ /* 0x010fe40001800000 */
[----:B------:R-:W-:-:S04]  /*16cf0*/  ISETP.GT.AND P3, PT, R55, 0x28, PT ;  /* 0x000000283700780c */ /* 0x000fc80003f64270 */
[----:B------:R-:W-:Y:S01]  /*16d00*/  FSEL R40, R40, -INF , P3 ;  /* 0xff80000028287808 */ /* 0x000fe20001800000 */
[----:B------:R-:W-:Y:S01]  /*16d10*/  MUFU.TANH R28, R28 ;  /* 0x0000001c001c7308 */ /* 0x000fe20000002400 */
[----:B------:R-:W-:-:S04]  /*16d20*/  ISETP.GT.AND P3, PT, R55, 0x30, PT ;  /* 0x000000303700780c */ /* 0x000fc80003f64270 */
[----:B------:R-:W-:Y:S02]  /*16d30*/  FSEL R46, R46, -INF , P3 ;  /* 0xff8000002e2e7808 */ /* 0x000fe40001800000 */
[----:B------:R-:W-:Y:S01]  /*16d40*/  ISETP.GT.AND P3, PT, R55, 0x38, PT ;  /* 0x000000383700780c */ /* 0x000fe20003f64270 */
[----:B------:R-:W-:Y:S03]  /*16d50*/  MUFU.TANH R29, R29 ;  /* 0x0000001d001d7308 */ /* 0x000fe60000002400 */
[----:B------:R-:W-:Y:S02]  /*16d60*/  FSEL R49, R49, -INF , P3 ;  /* 0xff80000031317808 */ /* 0x000fe40001800000 */
[----:B------:R-:W-:-:S03]  /*16d70*/  ISETP.GT.AND P3, PT, R55, 0x40, PT ;  /* 0x000000403700780c */ /* 0x000fc60003f64270 */
[----:B------:R-:W-:Y:S08]  /*16d80*/  MUFU.TANH R31, R31 ;  /* 0x0000001f001f7308 */ /* 0x000ff00000002400 */
[----:B------:R-:W-:Y:S08]  /*16d90*/  MUFU.TANH R33, R33 ;  /* 0x0000002100217308 */ /* 0x000ff00000002400 */
[----:B------:R-:W-:Y:S01]  /*16da0*/  MUFU.TANH R35, R35 ;  /* 0x0000002300237308 */ /* 0x000fe20000002400 */
[----:B------:R-:W-:-:S02]  /*16db0*/  WARPGROUP.DEPBAR.LE gsb0, 0x0 ;  /* 0x00008000000079c5 */ /* 0x000fc40000010000 */
[----:B------:R-:W-:-:S05]  /*16dc0*/  WARPGROUP.ARRIVE ;  /* 0x00000000000079c5 */ /* 0x000fca0000000000 */
[----:B------:R-:W-:Y:S01]  /*16dd0*/  MUFU.TANH R37, R37 ;  /* 0x0000002500257308 */ /* 0x000fe20000002400 */
[----:B------:R-:W-:Y:S01]  /*16de0*/  HGMMA.64x128x16.F32.BF16 R88, R172, gdesc[UR4].tnspB, R88, gsb0 ;  /* 0x41e00004ac587df0 */ /* 0x000fe20008001858 */
[----:B------:R-:W-:Y:S01]  /*16df0*/  R2UR UR6, R10 ;  /* 0x000000000a0672ca */ /* 0x000fe200000e0000 */
[----:B------:R-:W-:Y:S01]  /*16e00*/  FMUL.FTZ R10, R56, UR39 ;  /* 0x00000027380a7c20 */ /* 0x000fe20008410000 */
[----:B------:R-:W-:-:S04]  /*16e10*/  FSEL R56, R9, -INF , P4 ;  /* 0xff80000009387808 */ /* 0x000fc80002000000 */
[----:B------:R-:W-:Y:S01]  /*16e20*/  MUFU.TANH R39, R39 ;  /* 0x0000002700277308 */ /* 0x000fe20000002400 */
[----:B------:R-:W-:Y:S02]  /*16e30*/  FMNMX.FTZ R9, R0, R12, !PT ;  /* 0x0000000c00097209 */ /* 0x000fe40007810000 */
[C---:B------:R-:W-:Y:S02]  /*16e40*/  ISETP.GT.AND P4, PT, R55.reuse, 0x9, PT ;  /* 0x000000093700780c */ /* 0x040fe40003f84270 */
[----:B------:R-:W-:Y:S02]  /*16e50*/  FMNMX.FTZ R9, R56, R9, !PT ;  /* 0x0000000938097209 */ /* 0x000fe40007810000 */
[----:B------:R-:W-:Y:S01]  /*16e60*/  FSEL R26, R26, -INF , P4 ;  /* 0xff8000001a1a7808 */ /* 0x000fe20002000000 */
[----:B------:R-:W0:Y:S01]  /*16e70*/  MUFU.TANH R10, R10 ;  /* 0x0000000a000a7308 */ /* 0x000e220000002400 */
[----:B------:R-:W-:Y:S02]  /*16e80*/  FMNMX.FTZ R9, R24, R9, !PT ;  /* 0x0000000918097209 */ /* 0x000fe40007810000 */
[----:B------:R-:W-:-:S02]  /*16e90*/  ISETP.GT.AND P4, PT, R55, 0x11, PT ;  /* 0x000000113700780c */ /* 0x000fc40003f84270 */
[----:B------:R-:W-:Y:S02]  /*16ea0*/  FMNMX.FTZ R9, R26, R9, !PT ;  /* 0x000000091a097209 */ /* 0x000fe40007810000 */
[----:B------:R-:W-:Y:S01]  /*16eb0*/  FSEL R30, R30, -INF , P4 ;  /* 0xff8000001e1e7808 */ /* 0x000fe20002000000 */
[----:B------:R-:W-:Y:S01]  /*16ec0*/  MUFU.TANH R41, R41 ;  /* 0x0000002900297308 */ /* 0x000fe20000002400 */
[----:B------:R-:W-:Y:S02]  /*16ed0*/  FMNMX.FTZ R9, R27, R9, !PT ;  /* 0x000000091b097209 */ /* 0x000fe40007810000 */
[----:B------:R-:W-:Y:S02]  /*16ee0*/  ISETP.GT.AND P4, PT, R55, 0x19, PT ;  /* 0x000000193700780c */ /* 0x000fe40003f84270 */
[----:B------:R-:W-:Y:S02]  /*16ef0*/  FMNMX.FTZ R9, R30, R9, !PT ;  /* 0x000000091e097209 */ /* 0x000fe40007810000 */
[----:B------:R-:W-:Y:S01]  /*16f00*/  FSEL R34, R34, -INF , P4 ;  /* 0xff80000022227808 */ /* 0x000fe20002000000 */
[----:B------:R-:W-:Y:S01]  /*16f10*/  MUFU.TANH R43, R43 ;  /* 0x0000002b002b7308 */ /* 0x000fe20000002400 */
[----:B------:R-:W-:-:S02]  /*16f20*/  FMNMX.FTZ R9, R32, R9, !PT ;  /* 0x0000000920097209 */ /* 0x000fc40007810000 */
[C---:B------:R-:W-:Y:S02]  /*16f30*/  ISETP.GT.AND P4, PT, R55.reuse, 0x21, PT ;  /* 0x000000213700780c */ /* 0x040fe40003f84270 */
[----:B------:R-:W-:Y:S02]  /*16f40*/  FMNMX.FTZ R9, R34, R9, !PT ;  /* 0x0000000922097209 */ /* 0x000fe40007810000 */
[----:B------:R-:W-:Y:S01]  /*16f50*/  FSEL R38, R38, -INF , P4 ;  /* 0xff80000026267808 */ /* 0x000fe20002000000 */
[----:B------:R-:W-:Y:S01]  /*16f60*/  MUFU.TANH R44, R44 ;  /* 0x0000002c002c7308 */ /* 0x000fe20000002400 */
[----:B------:R-:W-:Y:S02]  /*16f70*/  FMNMX.FTZ R9, R36, R9, !PT ;  /* 0x0000000924097209 */ /* 0x000fe40007810000 */
[----:B------:R-:W-:Y:S02]  /*16f80*/  ISETP.GT.AND P4, PT, R55, 0x29, PT ;  /* 0x000000293700780c */ /* 0x000fe40003f84270 */
[----:B------:R-:W-:-:S02]  /*16f90*/  FMNMX.FTZ R9, R38, R9, !PT ;  /* 0x0000000926097209 */ /* 0x000fc40007810000 */
[----:B------:R-:W-:Y:S01]  /*16fa0*/  R2UR UR7, R11 ;  /* 0x000000000b0772ca */ /* 0x000fe200000e0000 */
[----:B------:R-:W-:Y:S01]  /*16fb0*/  FMUL.FTZ R11, R57, UR39 ;  /* 0x00000027390b7c20 */ /* 0x000fe20008410000 */
[----:B------:R-:W-:Y:S01]  /*16fc0*/  FSEL R42, R42, -INF , P4 ;  /* 0xff8000002a2a7808 */ /* 0x000fe20002000000 */
[----:B------:R-:W-:Y:S01]  /*16fd0*/  MUFU.TANH R45, R45 ;  /* 0x0000002d002d7308 */ /* 0x000fe20000002400 */
[----:B------:R-:W-:Y:S02]  /*16fe0*/  FMNMX.FTZ R9, R40, R9, !PT ;  /* 0x0000000928097209 */ /* 0x000fe40007810000 */
[----:B------:R-:W-:Y:S02]  /*16ff0*/  ISETP.GT.AND P4, PT, R55, 0x31, PT ;  /* 0x000000313700780c */ /* 0x000fe40003f84270 */
[----:B------:R-:W-:Y:S02]  /*17000*/  FMNMX.FTZ R9, R42, R9, !PT ;  /* 0x000000092a097209 */ /* 0x000fe40007810000 */
[----:B------:R-:W-:Y:S01]  /*17010*/  FSEL R48, R48, -INF , P4 ;  /* 0xff80000030307808 */ /* 0x000fe20002000000 */
[----:B------:R-:W1:Y:S01]  /*17020*/  MUFU.TANH R11, R11 ;  /* 0x0000000b000b7308 */ /* 0x000e620000002400 */
[----:B------:R-:W-:-:S02]  /*17030*/  FMNMX.FTZ R9, R46, R9, !PT ;  /* 0x000000092e097209 */ /* 0x000fc40007810000 */
[----:B------:R-:W-:Y:S02]  /*17040*/  ISETP.GT.AND P4, PT, R55, 0x39, PT ;  /* 0x000000393700780c */ /* 0x000fe40003f84270 */
[----:B------:R-:W-:Y:S02]  /*17050*/  FMNMX.FTZ R9, R48, R9, !PT ;  /* 0x0000000930097209 */ /* 0x000fe40007810000 */
[----:B------:R-:W-:Y:S01]  /*17060*/  FSEL R51, R51, -INF , P4 ;  /* 0xff80000033337808 */ /* 0x000fe20002000000 */
[----:B------:R-:W-:Y:S01]  /*17070*/  MUFU.TANH R47, R47 ;  /* 0x0000002f002f7308 */ /* 0x000fe20000002400 */
[----:B------:R-:W-:Y:S02]  /*17080*/  FMNMX.FTZ R9, R49, R9, !PT ;  /* 0x0000000931097209 */ /* 0x000fe40007810000 */
[----:B------:R-:W-:Y:S02]  /*17090*/  ISETP.GT.AND P4, PT, R55, 0x41, PT ;  /* 0x000000413700780c */ /* 0x000fe40003f84270 */
[----:B0-----:R-:W-:-:S02]  /*170a0*/  FSEL R57, R10, -INF , P3 ;  /* 0xff8000000a397808 */ /* 0x001fc40001800000 */
[----:B------:R-:W-:Y:S01]  /*170b0*/  FMNMX.FTZ R9, R51, R9, !PT ;  /* 0x0000000933097209 */ /* 0x000fe20007810000 */
[----:B------:R-:W-:Y:S01]  /*170c0*/  MUFU.TANH R53, R53 ;  /* 0x0000003500357308 */ /* 0x000fe20000002400 */
[----:B------:R-:W-:Y:S02]  /*170d0*/  ISETP.GT.AND P3, PT, R55, 0x48, PT ;  /* 0x000000483700780c */ /* 0x000fe40003f64270 */
[----:B-1----:R-:W-:Y:S02]  /*170e0*/  FSEL R58, R11, -INF , P4 ;  /* 0xff8000000b3a7808 */ /* 0x002fe40002000000 */
[----:B------:R-:W-:Y:S02]  /*170f0*/  FMNMX.FTZ R9, R57, R9, !PT ;  /* 0x0000000939097209 */ /* 0x000fe40007810000 */
[----:B------:R-:W-:Y:S01]  /*17100*/  ISETP.GT.AND P4, PT, R55, 0x49, PT ;  /* 0x000000493700780c */ /* 0x000fe20003f84270 */
[----:B------:R-:W-:Y:S01]  /*17110*/  MUFU.TANH R54, R54 ;  /* 0x0000003600367308 */ /* 0x000fe20000002400 */
[----:B------:R-:W-:-:S02]  /*17120*/  FSEL R59, R59, -INF , P3 ;  /* 0xff8000003b3b7808 */ /* 0x000fc40001800000 */
[----:B------:R-:W-:Y:S02]  /*17130*/  FMNMX.FTZ R9, R58, R9, !PT ;  /* 0x000000093a097209 */ /* 0x000fe40007810000 */
[----:B------:R-:W-:Y:S02]  /*17140*/  ISETP.GT.AND P3, PT, R55, 0x50, PT ;  /* 0x000000503700780c */ /* 0x000fe40003f64270 */
[----:B------:R-:W-:Y:S01]  /*17150*/  FSEL R60, R60, -INF , P4 ;  /* 0xff8000003c3c7808 */ /* 0x000fe20002000000 */
[----:B------:R-:W-:Y:S01]  /*17160*/  MUFU.TANH R62, R62 ;  /* 0x0000003e003e7308 */ /* 0x000fe20000002400 */
[----:B------:R-:W-:Y:S02]  /*17170*/  FMNMX.FTZ R9, R59, R9, !PT ;  /* 0x000000093b097209 */ /* 0x000fe40007810000 */
[----:B------:R-:W-:Y:S02]  /*17180*/  ISETP.GT.AND P4, PT, R55, 0x51, PT ;  /* 0x000000513700780c */ /* 0x000fe40003f84270 */
[----:B------:R-:W-:-:S02]  /*17190*/  FSEL R61, R61, -INF , P3 ;  /* 0xff8000003d3d7808 */ /* 0x000fc40001800000 */
[----:B------:R-:W-:Y:S01]  /*171a0*/  FMNMX.FTZ R9, R60, R9, !PT ;  /* 0x000000093c097209 */ /* 0x000fe20007810000 */
[----:B------:R-:W-:Y:S01]  /*171b0*/  MUFU.TANH R81, R81 ;  /* 0x0000005100517308 */ /* 0x000fe20000002400 */
[----:B------:R-:W-:Y:S02]  /*171c0*/  ISETP.GT.AND P3, PT, R55, 0x58, PT ;  /* 0x000000583700780c */ /* 0x000fe40003f64270 */
[----:B------:R-:W-:Y:S02]  /*171d0*/  FSEL R64, R64, -INF , P4 ;  /* 0xff80000040407808 */ /* 0x000fe40002000000 */
        /* <DEDUP_REMOVED lines=17> */
[----:B------:R0:W1:Y:S01]  /*172f0*/  MUFU.TANH R9, R84 ;  /* 0x0000005400097308 */ /* 0x0000620000002400 */
[----:B------:R-:W-:-:S02]  /*17300*/  FSEL R73, R73, -INF , P3 ;  /* 0xff80000049497808 */ /* 0x000fc40001800000 */
[----:B------:R-:W-:Y:S02]  /*17310*/  FMNMX.FTZ R11, R72, R10, !PT ;  /* 0x0000000a480b7209 */ /* 0x000fe40007810000 */
[----:B------:R-:W-:Y:S02]  /*17320*/  ISETP.GT.AND P3, PT, R55, 0x70, PT ;  /* 0x000000703700780c */ /* 0x000fe40003f64270 */
[----:B------:R-:W-:Y:S01]  /*17330*/  FSEL R76, R76, -INF , P4 ;  /* 0xff8000004c4c7808 */ /* 0x000fe20002000000 */
[----:B------:R2:W3:Y:S01]  /*17340*/  MUFU.TANH R10, R85 ;  /* 0x00000055000a7308 */ /* 0x0004e20000002400 */
[----:B------:R-:W-:Y:S01]  /*17350*/  FMNMX.FTZ R11, R73, R11, !PT ;  /* 0x0000000b490b7209 */ /* 0x000fe20007810000 */
[----:B0-----:R-:W-:Y:S01]  /*17360*/  FMUL.FTZ R84, R86, UR39 ;  /* 0x0000002756547c20 */ /* 0x001fe20008410000 */
[----:B------:R-:W-:Y:S02]  /*17370*/  ISETP.GT.AND P4, PT, R55, 0x71, PT ;  /* 0x000000713700780c */ /* 0x000fe40003f84270 */
[----:B------:R-:W-:-:S02]  /*17380*/  FSEL R77, R77, -INF , P3 ;  /* 0xff8000004d4d7808 */ /* 0x000fc40001800000 */
[----:B------:R-:W-:Y:S01]  /*17390*/  FMNMX.FTZ R11, R76, R11, !PT ;  /* 0x0000000b4c0b7209 */ /* 0x000fe20007810000 */
[----:B------:R-:W-:Y:S02]  /*173a0*/  WARPGROUP.DEPBAR.LE gsb0, 0x0 ;  /* 0x00008000000079c5 */ /* 0x000fe40000010000 */
[----:B------:R-:W-:Y:S01]  /*173b0*/  WARPGROUP.ARRIVE ;  /* 0x00000000000079c5 */ /* 0x000fe20000000000 */
[----:B------:R-:W-:Y:S01]  /*173c0*/  ISETP.GT.AND P3, PT, R55, 0x78, PT ;  /* 0x000000783700780c */ /* 0x000fe20003f64270 */
[----:B--2---:R0:W2:Y:S01]  /*173d0*/  SHFL.IDX PT, R85, R50, 0x1, 0x1c1f ;  /* 0x003c1f0032557f89 */ /* 0x0040a200000e0000 */
[----:B------:R-:W-:Y:S01]  /*173e0*/  FSEL R80, R80, -INF , P4 ;  /* 0xff80000050507808 */ /* 0x000fe20002000000 */
[----:B------:R-:W4:Y:S01]  /*173f0*/  MUFU.TANH R71, R71 ;  /* 0x0000004700477308 */ /* 0x000f220000002400 */
[----:B------:R-:W-:Y:S01]  /*17400*/  FMNMX.FTZ R11, R77, R11, !PT ;  /* 0x0000000b4d0b7209 */ /* 0x000fe20007810000 */
[----:B------:R-:W-:Y:S01]  /*17410*/  HGMMA.64x128x16.F32.BF16 R88, R168, gdesc[UR4].tnspB, R88, gsb0 ;  /* 0x41e00004a8587df0 */ /* 0x000fe20008001858 */
[----:B------:R-:W-:-:S02]  /*17420*/  ISETP.GT.AND P4, PT, R55, 0x79, PT ;  /* 0x000000793700780c */ /* 0x000fc40003f84270 */
[----:B-1----:R-:W-:Y:S01]  /*17430*/  FSEL R55, R9, -INF , P3 ;  /* 0xff80000009377808 */ /* 0x002fe20001800000 */
[----:B0-----:R-:W-:Y:S01]  /*17440*/  FMUL.FTZ R50, R87, UR39 ;  /* 0x0000002757327c20 */ /* 0x001fe20008410000 */
[----:B------:R-:W-:Y:S01]  /*17450*/  FMNMX.FTZ R11, R80, R11, !PT ;  /* 0x0000000b500b7209 */ /* 0x000fe20007810000 */
[----:B------:R-:W0:Y:S01]  /*17460*/  MUFU.TANH R74, R74 ;  /* 0x0000004a004a7308 */ /* 0x000e220000002400 */
[----:B---3--:R-:W-:Y:S01]  /*17470*/  FSEL R63, R10, -INF , P4 ;  /* 0xff8000000a3f7808 */ /* 0x008fe20002000000 */
[----:B------:R-:W-:Y:S01]  /*17480*/  VIADD R10, R8, 0x200 ;  /* 0x00000200080a7836 */ /* 0x000fe20000000000 */
[----:B------:R-:W-:-:S04]  /*17490*/  FMNMX.FTZ R11, R55, R11, !PT ;  /* 0x0000000b370b7209 */ /* 0x000fc80007810000 */
[----:B------:R-:W-:Y:S01]  /*174a0*/  FMNMX.FTZ R213, R63, R11, !PT ;  /* 0x0000000b3fd57209 */ /* 0x000fe20007810000 */
[----:B------:R-:W-:Y:S01]  /*174b0*/  IMAD.MOV.U32 R11, RZ, RZ, 0x40000040 ;  /* 0x40000040ff0b7424 */ /* 0x000fe200078e00ff */
[----:B------:R-:W-:Y:S01]  /*174c0*/  R2UR UR6, R10 ;  /* 0x000000000a0672ca */ /* 0x000fe200000e0000 */
[----:B------:R-:W-:Y:S01]  /*174d0*/  VIADD R10, R8, 0x280 ;  /* 0x00000280080a7836 */ /* 0x000fe20000000000 */
[----:B------:R-:W1:Y:S01]  /*174e0*/  MUFU.TANH R75, R75 ;  /* 0x0000004b004b7308 */ /* 0x000e620000002400 */
[----:B------:R-:W3:Y:S01]  /*174f0*/  SHFL.BFLY PT, R9, R213, 0x2, 0x1f ;  /* 0x0c401f00d5097f89 */ /* 0x000ee200000e0000 */
[----:B------:R-:W-:Y:S01]  /*17500*/  R2UR UR7, R11 ;  /* 0x000000000b0772ca */ /* 0x000fe200000e0000 */
[----:B--2---:R-:W-:Y:S01]  /*17510*/  IMAD.IADD R52, R52, 0x1, R85 ;  /* 0x0000000134347824 */ /* 0x004fe200078e0255 */
[----:B------:R-:W-:Y:S01]  /*17520*/  R2UR UR10, R10 ;  /* 0x000000000a0a72ca */ /* 0x000fe200000e0000 */
[----:B------:R-:W-:-:S03]  /*17530*/  IMAD.MOV.U32 R11, RZ, RZ, 0x40000040 ;  /* 0x40000040ff0b7424 */ /* 0x000fc600078e00ff */
[C---:B------:R-:W-:Y:S01]  /*17540*/  ISETP.GT.AND P4, PT, R52.reuse, RZ, PT ;  /* 0x000000ff3400720c */ /* 0x040fe20003f84270 */
[----:B------:R-:W2:Y:S01]  /*17550*/  MUFU.TANH R78, R78 ;  /* 0x0000004e004e7308 */ /* 0x000ea20000002400 */
[----:B------:R-:W-:Y:S02]  /*17560*/  ISETP.GT.AND P5, PT, R52, 0x1, PT ;  /* 0x000000013400780c */ /* 0x000fe40003fa4270 */
[----:B------:R-:W-:Y:S02]  /*17570*/  FSEL R2, R2, -INF , P4 ;  /* 0xff80000002027808 */ /* 0x000fe40002000000 */
[----:B------:R-:W-:Y:S02]  /*17580*/  R2UR UR11, R11 ;  /* 0x000000000b0b72ca */ /* 0x000fe400000e0000 */
[----:B------:R-:W-:Y:S01]  /*17590*/  ISETP.GT.AND P4, PT, R52, 0x8, PT ;  /* 0x000000083400780c */ /* 0x000fe20003f84270 */
[----:B------:R-:W2:Y:S01]  /*175a0*/  MUFU.TANH R79, R79 ;  /* 0x0000004f004f7308 */ /* 0x000ea20000002400 */
[----:B------:R-:W-:-:S02]  /*175b0*/  FSEL R20, R20, -INF , P5 ;  /* 0xff80000014147808 */ /* 0x000fc40002800000 */
[----:B------:R-:W-:Y:S02]  /*175c0*/  FMNMX.FTZ R11, R2, R7, !PT ;  /* 0x00000007020b7209 */ /* 0x000fe40007810000 */
[----:B------:R-:W-:Y:S02]  /*175d0*/  ISETP.GT.AND P5, PT, R52, 0x9, PT ;  /* 0x000000093400780c */ /* 0x000fe40003fa4270 */
[----:B------:R-:W-:Y:S01]  /*175e0*/  FMNMX.FTZ R11, R20, R11, !PT ;  /* 0x0000000b140b7209 */ /* 0x000fe20007810000 */
[----:B------:R-:W2:Y:S01]  /*175f0*/  MUFU.TANH R82, R82 ;  /* 0x0000005200527308 */ /* 0x000ea20000002400 */
[----:B---3--:R-:W-:Y:S02]  /*17600*/  FMNMX.FTZ R213, R213, R9, !PT ;  /* 0x00000009d5d57209 */ /* 0x008fe40007810000 */
[----:B------:R-:W-:Y:S02]  /*17610*/  FSEL R25, R25, -INF , P5 ;  /* 0xff80000019197808 */ /* 0x000fe40002800000 */
[----:B------:R-:W-:Y:S01]  /*17620*/  ISETP.GT.AND P5, PT, R52, 0x11, PT ;  /* 0x000000113400780c */ /* 0x000fe20003fa4270 */
[----:B------:R-:W3:Y:S02]  /*17630*/  SHFL.BFLY PT, R9, R213, 0x1, 0x1f ;  /* 0x0c201f00d5097f89 */ /* 0x000ee400000e0000 */
[----:B------:R-:W2:Y:S01]  /*17640*/  MUFU.TANH R83, R83 ;  /* 0x0000005300537308 */ /* 0x000ea20000002400 */
[----:B------:R-:W-:-:S02]  /*17650*/  FSEL R29, R29, -INF , P5 ;  /* 0xff8000001d1d7808 */ /* 0x000fc40002800000 */
[----:B------:R-:W-:-:S04]  /*17660*/  ISETP.GT.AND P5, PT, R52, 0x19, PT ;  /* 0x000000193400780c */ /* 0x000fc80003fa4270 */
[----:B------:R-:W-:Y:S01]  /*17670*/  FSEL R33, R33, -INF , P5 ;  /* 0xff80000021217808 */ /* 0x000fe20002800000 */
[----:B------:R-:W2:Y:S01]  /*17680*/  MUFU.TANH R84, R84 ;  /* 0x0000005400547308 */ /* 0x000ea20000002400 */
[----:B------:R-:W-:-:S04]  /*17690*/  ISETP.GT.AND P5, PT, R52, 0x21, PT ;  /* 0x000000213400780c */ /* 0x000fc80003fa4270 */
[----:B------:R-:W-:Y:S02]  /*176a0*/  FSEL R37, R37, -INF , P5 ;  /* 0xff80000025257808 */ /* 0x000fe40002800000 */
[C---:B------:R-:W-:Y:S01]  /*176b0*/  ISETP.GT.AND P5, PT, R52.reuse, 0x29, PT ;  /* 0x000000293400780c */ /* 0x040fe20003fa4270 */
[----:B------:R-:W2:Y:S03]  /*176c0*/  MUFU.TANH R50, R50 ;  /* 0x0000003200327308 */ /* 0x000ea60000002400 */
[----:B------:R-:W-:Y:S02]  /*176d0*/  FSEL R41, R41, -INF , P5 ;  /* 0xff80000029297808 */ /* 0x000fe40002800000 */
[----:B------:R-:W-:Y:S02]  /*176e0*/  ISETP.GT.AND P5, PT, R52, 0x31, PT ;  /* 0x000000313400780c */ /* 0x000fe40003fa4270 */
[----:B---3--:R-:W-:Y:S01]  /*176f0*/  FMNMX.FTZ R213, R213, R9, !PT ;  /* 0x00000009d5d57209 */ /* 0x008fe20007810000 */
[----:B------:R-:W-:Y:S01]  /*17700*/  IMAD.U32 R9, RZ, RZ, UR43 ;  /* 0x0000002bff097e24 */ /* 0x000fe2000f8e00ff */
[----:B------:R-:W-:-:S02]  /*17710*/  FSEL R44, R44, -INF , P5 ;  /* 0xff8000002c2c7808 */ /* 0x000fc40002800000 */
[C---:B------:R-:W-:Y:S01]  /*17720*/  FSETP.NEU.FTZ.AND P3, PT, R213.reuse, -INF , PT ;  /* 0xff800000d500780b */ /* 0x040fe20003f7d000 */
[----:B------:R-:W-:Y:S01]  /*17730*/  FMUL.FTZ R86, R213, R9 ;  /* 0x00000009d5567220 */ /* 0x000fe20000410000 */
[----:B------:R-:W-:-:S04]  /*17740*/  ISETP.GT.AND P5, PT, R52, 0x39, PT ;  /* 0x000000393400780c */ /* 0x000fc80003fa4270 */
[----:B------:R-:W-:Y:S02]  /*17750*/  FSEL R86, R86, RZ, P3 ;  /* 0x000000ff56567208 */ /* 0x000fe40001800000 */
[----:B------:R-:W-:Y:S02]  /*17760*/  FSEL R47, R47, -INF , P5 ;  /* 0xff8000002f2f7808 */ /* 0x000fe40002800000 */
[----:B------:R-:W-:Y:S01]  /*17770*/  ISETP.GT.AND P5, PT, R52, 0x41, PT ;  /* 0x000000413400780c */ /* 0x000fe20003fa4270 */
[-CC-:B------:R-:W-:Y:S01]  /*17780*/  FFMA.FTZ R180, R0, R9.reuse, -R86.reuse ;  /* 0x0000000900b47223 */ /* 0x180fe20000010856 */
[----:B------:R-:W-:Y:S01]  /*17790*/  FSEL R0, R21, -INF , P4 ;  /* 0xff80000015007808 */ /* 0x000fe20002000000 */
[-CC-:B------:R-:W-:Y:S01]  /*177a0*/  FFMA.FTZ R182, R24, R9.reuse, -R86.reuse ;  /* 0x0000000918b67223 */ /* 0x180fe20000010856 */
[----:B------:R-:W-:Y:S01]  /*177b0*/  ISETP.GT.AND P4, PT, R52, 0x10, PT ;  /* 0x000000103400780c */ /* 0x000fe20003f84270 */
[--C-:B------:R-:W-:Y:S01]  /*177c0*/  FFMA.FTZ R10, R26, R9, -R86.reuse ;  /* 0x000000091a0a7223 */ /* 0x100fe20000010856 */
[----:B------:R-:W-:Y:S01]  /*177d0*/  FMNMX.FTZ R24, R0, R11, !PT ;  /* 0x0000000b00187209 */ /* 0x000fe20007810000 */
[-CC-:B------:R-:W-:Y:S01]  /*177e0*/  FFMA.FTZ R176, R27, R9.reuse, -R86.reuse ;  /* 0x000000091bb07223 */ /* 0x180fe20000010856 */
[----:B------:R-:W-:Y:S01]  /*177f0*/  FSEL R28, R28, -INF , P4 ;  /* 0xff8000001c1c7808 */ /* 0x000fe20002000000 */
[----:B------:R-:W-:Y:S01]  /*17800*/  IMAD.MOV.U32 R27, RZ, RZ, 0x40000040 ;  /* 0x40000040ff1b7424 */ /* 0x000fe200078e00ff */
[----:B------:R-:W-:Y:S01]  /*17810*/  FMNMX.FTZ R11, R25, R24, !PT ;  /* 0x00000018190b7209 */ /* 0x000fe20007810000 */
[--C-:B------:R-:W-:Y:S01]  /*17820*/  FFMA.FTZ R56, R56, R9, -R86.reuse ;  /* 0x0000000938387223 */ /* 0x100fe20000010856 */
[----:B------:R-:W-:Y:S01]  /*17830*/  ISETP.GT.AND P4, PT, R52, 0x18, PT ;  /* 0x000000183400780c */ /* 0x000fe20003f84270 */
[----:B------:R-:W-:Y:S01]  /*17840*/  MUFU.EX2 R180, R180 ;  /* 0x000000b400b47308 */ /* 0x000fe20000000800 */
[----:B------:R-:W-:Y:S01]  /*17850*/  FMNMX.FTZ R24, R28, R11, !PT ;  /* 0x0000000b1c187209 */ /* 0x000fe20007810000 */
[-CC-:B------:R-:W-:Y:S01]  /*17860*/  FFMA.FTZ R30, R30, R9.reuse, -R86.reuse ;  /* 0x000000091e1e7223 */ /* 0x180fe20000010856 */
[----:B------:R-:W-:Y:S01]  /*17870*/  FSEL R31, R31, -INF , P4 ;  /* 0xff8000001f1f7808 */ /* 0x000fe20002000000 */
[-CC-:B------:R-:W-:Y:S01]  /*17880*/  FFMA.FTZ R178, R32, R9.reuse, -R86.reuse ;  /* 0x0000000920b27223 */ /* 0x180fe20000010856 */
[----:B------:R-:W-:Y:S01]  /*17890*/  FMNMX.FTZ R24, R29, R24, !PT ;  /* 0x000000181d187209 */ /* 0x000fe20007810000 */
[-CC-:B------:R-:W-:Y:S01]  /*178a0*/  FFMA.FTZ R34, R34, R9.reuse, -R86.reuse ;  /* 0x0000000922227223 */ /* 0x180fe20000010856 */
        /* <DEDUP_REMOVED lines=21> */
[----:B------:R-:W-:Y:S01]  /*17a00*/  FFMA.FTZ R55, R55, R9, -R86 ;  /* 0x0000000937377223 */ /* 0x000fe20000010856 */
[----:B------:R-:W-:-:S02]  /*17a10*/  FMNMX.FTZ R26, R41, R26, !PT ;  /* 0x0000001a291a7209 */ /* 0x000fc40007810000 */
[----:B------:R-:W-:Y:S01]  /*17a20*/  ISETP.GT.AND P4, PT, R52, 0x38, PT ;  /* 0x000000383400780c */ /* 0x000fe20003f84270 */
[----:B------:R-:W-:Y:S01]  /*17a30*/  MUFU.EX2 R176, R176 ;  /* 0x000000b000b07308 */ /* 0x000fe20000000800 */
[----:B------:R-:W-:Y:S02]  /*17a40*/  FMNMX.FTZ R21, R43, R26, !PT ;  /* 0x0000001a2b157209 */ /* 0x000fe40007810000 */
[----:B------:R-:W-:Y:S02]  /*17a50*/  FSEL R45, R45, -INF , P4 ;  /* 0xff8000002d2d7808 */ /* 0x000fe40002000000 */
[----:B------:R-:W-:Y:S02]  /*17a60*/  FMNMX.FTZ R26, R44, R21, !PT ;  /* 0x000000152c1a7209 */ /* 0x000fe40007810000 */
[----:B------:R-:W-:Y:S01]  /*17a70*/  ISETP.GT.AND P4, PT, R52, 0x40, PT ;  /* 0x000000403400780c */ /* 0x000fe20003f84270 */
[----:B------:R3:W-:Y:S01]  /*17a80*/  MUFU.EX2 R11, R30 ;  /* 0x0000001e000b7308 */ /* 0x0007e20000000800 */
[----:B------:R-:W-:Y:S01]  /*17a90*/  FMNMX.FTZ R26, R45, R26, !PT ;  /* 0x0000001a2d1a7209 */ /* 0x000fe20007810000 */
[----:B------:R-:W-:-:S02]  /*17aa0*/  WARPGROUP.DEPBAR.LE gsb0, 0x0 ;  /* 0x00008000000079c5 */ /* 0x000fc40000010000 */
[----:B------:R-:W-:Y:S01]  /*17ab0*/  WARPGROUP.ARRIVE ;  /* 0x00000000000079c5 */ /* 0x000fe20000000000 */
[----:B------:R-:W-:Y:S01]  /*17ac0*/  FSEL R53, R53, -INF , P4 ;  /* 0xff80000035357808 */ /* 0x000fe20002000000 */
[-CC-:B------:R-:W-:Y:S01]  /*17ad0*/  FFMA.FTZ R170, R49, R9.reuse, -R86.reuse ;  /* 0x0000000931aa7223 */ /* 0x180fe20000010856 */
[----:B------:R-:W-:Y:S01]  /*17ae0*/  FMNMX.FTZ R26, R47, R26, !PT ;  /* 0x0000001a2f1a7209 */ /* 0x000fe20007810000 */
[-CC-:B------:R-:W-:Y:S01]  /*17af0*/  FFMA.FTZ R49, R60, R9.reuse, -R86.reuse ;  /* 0x000000093c317223 */ /* 0x180fe20000010856 */
[----:B------:R-:W-:Y:S01]  /*17b00*/  ISETP.GT.AND P4, PT, R52, 0x48, PT ;  /* 0x000000483400780c */ /* 0x000fe20003f84270 */
[----:B------:R-:W-:Y:S01]  /*17b10*/  HGMMA.64x128x16.F32.BF16 R88, R164, gdesc[UR4].tnspB, R88, gsb0 ;  /* 0x41e00004a4587df0 */ /* 0x000fe20008001858 */
[----:B------:R-:W-:Y:S01]  /*17b20*/  FSEL R54, R54, -INF , P5 ;  /* 0xff80000036367808 */ /* 0x000fe20002800000 */
[----:B------:R-:W-:Y:S01]  /*17b30*/  MUFU.EX2 R178, R178 ;  /* 0x000000b200b27308 */ /* 0x000fe20000000800 */
[----:B------:R-:W-:Y:S01]  /*17b40*/  FMNMX.FTZ R21, R53, R26, !PT ;  /* 0x0000001a35157209 */ /* 0x000fe20007810000 */
[-CC-:B---3--:R-:W-:Y:S01]  /*17b50*/  FFMA.FTZ R30, R38, R9.reuse, -R86.reuse ;  /* 0x00000009261e7223 */ /* 0x188fe20000010856 */
[----:B------:R-:W-:Y:S01]  /*17b60*/  ISETP.GT.AND P5, PT, R52, 0x49, PT ;  /* 0x000000493400780c */ /* 0x000fe20003fa4270 */
[-CC-:B------:R-:W-:Y:S01]  /*17b70*/  FFMA.FTZ R168, R46, R9.reuse, -R86.reuse ;  /* 0x000000092ea87223 */ /* 0x180fe20000010856 */
[----:B------:R-:W-:Y:S01]  /*17b80*/  FSEL R62, R62, -INF , P4 ;  /* 0xff8000003e3e7808 */ /* 0x000fe20002000000 */
[--C-:B------:R-:W-:Y:S01]  /*17b90*/  FFMA.FTZ R38, R58, R9, -R86.reuse ;  /* 0x000000093a267223 */ /* 0x100fe20000010856 */
[----:B------:R-:W-:Y:S01]  /*17ba0*/  FMNMX.FTZ R21, R54, R21, !PT ;  /* 0x0000001536157209 */ /* 0x000fe20007810000 */
[----:B------:R3:W-:Y:S01]  /*17bb0*/  MUFU.EX2 R24, R34 ;  /* 0x0000002200187308 */ /* 0x0007e20000000800 */
[----:B------:R-:W-:Y:S01]  /*17bc0*/  ISETP.GT.AND P4, PT, R52, 0x50, PT ;  /* 0x000000503400780c */ /* 0x000fe20003f84270 */
[-CC-:B------:R-:W-:Y:S01]  /*17bd0*/  FFMA.FTZ R46, R72, R9.reuse, -R86.reuse ;  /* 0x00000009482e7223 */ /* 0x180fe20000010856 */
[----:B------:R-:W-:Y:S01]  /*17be0*/  FSEL R81, R81, -INF , P5 ;  /* 0xff80000051517808 */ /* 0x000fe20002800000 */
[----:B------:R-:W-:Y:S01]  /*17bf0*/  FFMA.FTZ R58, R63, R9, -R86 ;  /* 0x000000093f3a7223 */ /* 0x000fe20000010856 */
[----:B------:R-:W-:-:S02]  /*17c00*/  FMNMX.FTZ R26, R62, R21, !PT ;  /* 0x000000153e1a7209 */ /* 0x000fc40007810000 */
[----:B------:R-:W-:Y:S01]  /*17c10*/  ISETP.GT.AND P5, PT, R52, 0x51, PT ;  /* 0x000000513400780c */ /* 0x000fe20003fa4270 */
[----:B------:R-:W-:Y:S01]  /*17c20*/  MUFU.EX2 R172, R172 ;  /* 0x000000ac00ac7308 */ /* 0x000fe20000000800 */
[----:B------:R-:W-:Y:S01]  /*17c30*/  FSEL R66, R66, -INF , P4 ;  /* 0xff80000042427808 */ /* 0x000fe20002000000 */
[-CC-:B---3--:R-:W-:Y:S01]  /*17c40*/  FFMA.FTZ R34, R48, R9.reuse, -R86.reuse ;  /* 0x0000000930227223 */ /* 0x188fe20000010856 */
[----:B------:R-:W-:Y:S01]  /*17c50*/  FMNMX.FTZ R21, R81, R26, !PT ;  /* 0x0000001a51157209 */ /* 0x000fe20007810000 */
[----:B------:R-:W-:Y:S01]  /*17c60*/  FFMA.FTZ R48, R64, R9, -R86 ;  /* 0x0000000940307223 */ /* 0x000fe20000010856 */
        /* <DEDUP_REMOVED lines=9> */
[----:B----4-:R-:W-:Y:S02]  /*17d00*/  FSEL R71, R71, -INF , P5 ;  /* 0xff80000047477808 */ /* 0x010fe40002800000 */
[----:B------:R-:W-:-:S02]  /*17d10*/  FMNMX.FTZ R26, R70, R21, !PT ;  /* 0x00000015461a7209 */ /* 0x000fc40007810000 */
[----:B------:R-:W-:Y:S01]  /*17d20*/  ISETP.GT.AND P5, PT, R52, 0x61, PT ;  /* 0x000000613400780c */ /* 0x000fe20003fa4270 */
[----:B------:R-:W-:Y:S01]  /*17d30*/  MUFU.EX2 R32, R32 ;  /* 0x0000002000207308 */ /* 0x000fe20000000800 */
[----:B0-----:R-:W-:Y:S02]  /*17d40*/  FSEL R74, R74, -INF , P4 ;  /* 0xff8000004a4a7808 */ /* 0x001fe40002000000 */
[----:B------:R-:W-:Y:S02]  /*17d50*/  FMNMX.FTZ R21, R71, R26, !PT ;  /* 0x0000001a47157209 */ /* 0x000fe40007810000 */
[----:B------:R-:W-:Y:S02]  /*17d60*/  ISETP.GT.AND P4, PT, R52, 0x68, PT ;  /* 0x000000683400780c */ /* 0x000fe40003f84270 */
[----:B-1----:R-:W-:Y:S01]  /*17d70*/  FSEL R75, R75, -INF , P5 ;  /* 0xff8000004b4b7808 */ /* 0x002fe20002800000 */
[----:B------:R-:W-:Y:S01]  /*17d80*/  MUFU.EX2 R168, R168 ;  /* 0x000000a800a87308 */ /* 0x000fe20000000800 */
[----:B------:R-:W-:-:S02]  /*17d90*/  FMNMX.FTZ R26, R74, R21, !PT ;  /* 0x000000154a1a7209 */ /* 0x000fc40007810000 */
[----:B------:R-:W-:Y:S02]  /*17da0*/  ISETP.GT.AND P5, PT, R52, 0x69, PT ;  /* 0x000000693400780c */ /* 0x000fe40003fa4270 */
[----:B--2---:R-:W-:Y:S02]  /*17db0*/  FSEL R78, R78, -INF , P4 ;  /* 0xff8000004e4e7808 */ /* 0x004fe40002000000 */
        /* <DEDUP_REMOVED lines=13> */
[----:B------:R-:W-:Y:S01]  /*17e90*/  ISETP.GT.AND P5, PT, R52, 0x79, PT ;  /* 0x000000793400780c */ /* 0x000fe20003fa4270 */
[-CC-:B------:R-:W-:Y:S01]  /*17ea0*/  FFMA.FTZ R52, R77, R9.reuse, -R86.reuse ;  /* 0x000000094d347223 */ /* 0x180fe20000010856 */
[----:B------:R-:W-:Y:S02]  /*17eb0*/  FSEL R84, R84, -INF , P4 ;  /* 0xff80000054547808 */ /* 0x000fe40002000000 */
[----:B------:R-:W-:Y:S01]  /*17ec0*/  FMNMX.FTZ R21, R83, R26, !PT ;  /* 0x0000001a53157209 */ /* 0x000fe20007810000 */
[----:B------:R-:W-:Y:S01]  /*17ed0*/  MUFU.EX2 R38, R38 ;  /* 0x0000002600267308 */ /* 0x000fe20000000800 */
[----:B------:R-:W-:Y:S01]  /*17ee0*/  FSEL R85, R50, -INF , P5 ;  /* 0xff80000032557808 */ /* 0x000fe20002800000 */
[----:B------:R-:W-:Y:S01]  /*17ef0*/  FFMA.FTZ R50, R73, R9, -R86 ;  /* 0x0000000949327223 */ /* 0x000fe20000010856 */
[----:B------:R-:W-:Y:S02]  /*17f00*/  FMNMX.FTZ R26, R84, R21, !PT ;  /* 0x00000015541a7209 */ /* 0x000fe40007810000 */
[----:B------:R-:W-:-:S02]  /*17f10*/  R2UR UR7, R27 ;  /* 0x000000001b0772ca */ /* 0x000fc400000e0000 */
[----:B------:R-:W-:Y:S01]  /*17f20*/  FMNMX.FTZ R21, R85, R26, !PT ;  /* 0x0000001a55157209 */ /* 0x000fe20007810000 */
[----:B------:R-:W-:Y:S01]  /*17f30*/  MUFU.EX2 R49, R49 ;  /* 0x0000003100317308 */ /* 0x000fe20000000800 */
[----:B------:R-:W-:Y:S02]  /*17f40*/  FSEL R27, R213, RZ, P3 ;  /* 0x000000ffd51b7208 */ /* 0x000fe40001800000 */
[C---:B------:R-:W-:Y:S01]  /*17f50*/  ISETP.GT.AND P3, PT, R13.reuse, R6, PT ;  /* 0x000000060d00720c */ /* 0x040fe20003f64270 */
[----:B------:R-:W0:Y:S01]  /*17f60*/  SHFL.BFLY PT, R26, R21, 0x2, 0x1f ;  /* 0x0c401f00151a7f89 */ /* 0x000e2200000e0000 */
[----:B------:R-:W-:-:S03]  /*17f70*/  VIADD R13, R13, 0xffffffff ;  /* 0xffffffff0d0d7836 */ /* 0x000fc60000000000 */
[----:B------:R-:W-:Y:S08]  /*17f80*/  MUFU.EX2 R48, R48 ;  /* 0x0000003000307308 */ /* 0x000ff00000000800 */
[----:B------:R-:W-:Y:S08]  /*17f90*/  MUFU.EX2 R42, R42 ;  /* 0x0000002a002a7308 */ /* 0x000ff00000000800 */
[----:B------:R-:W-:Y:S01]  /*17fa0*/  MUFU.EX2 R40, R40 ;  /* 0x0000002800287308 */ /* 0x000fe20000000800 */
[----:B0-----:R-:W-:-:S07]  /*17fb0*/  FMNMX.FTZ R26, R21, R26, !PT ;  /* 0x0000001a151a7209 */ /* 0x001fce0007810000 */
[----:B------:R-:W-:Y:S01]  /*17fc0*/  MUFU.EX2 R46, R46 ;  /* 0x0000002e002e7308 */ /* 0x000fe20000000800 */
[----:B------:R-:W0:Y:S07]  /*17fd0*/  SHFL.BFLY PT, R21, R26, 0x1, 0x1f ;  /* 0x0c201f001a157f89 */ /* 0x000e2e00000e0000 */
[----:B------:R-:W-:Y:S08]  /*17fe0*/  MUFU.EX2 R50, R50 ;  /* 0x0000003200327308 */ /* 0x000ff00000000800 */
[----:B------:R-:W-:Y:S01]  /*17ff0*/  MUFU.EX2 R51, R51 ;  /* 0x0000003300337308 */ /* 0x000fe20000000800 */
[----:B------:R-:W-:-:S02]  /*18000*/  WARPGROUP.DEPBAR.LE gsb0, 0x0 ;  /* 0x00008000000079c5 */ /* 0x000fc40000010000 */
[----:B------:R-:W-:Y:S01]  /*18010*/  WARPGROUP.ARRIVE ;  /* 0x00000000000079c5 */ /* 0x000fe20000000000 */
[-CC-:B------:R-:W-:Y:S01]  /*18020*/  FFMA.FTZ R166, R59, R9.reuse, -R86.reuse ;  /* 0x000000093ba67223 */ /* 0x180fe20000010856 */
[--C-:B------:R-:W-:Y:S01]  /*18030*/  FFMA.FTZ R164, R57, R9, -R86.reuse ;  /* 0x0000000939a47223 */ /* 0x100fe20000010856 */
[----:B0-----:R-:W-:Y:S01]  /*18040*/  FMNMX.FTZ R21, R26, R21, !PT ;  /* 0x000000151a157209 */ /* 0x001fe20007810000 */
[----:B------:R-:W-:Y:S02]  /*18050*/  VIADD R26, R8, 0x300 ;  /* 0x00000300081a7836 */ /* 0x000fe40000000000 */
[-C--:B------:R-:W-:Y:S01]  /*18060*/  FFMA.FTZ R57, R80, R9.reuse, -R86 ;  /* 0x0000000950397223 */ /* 0x080fe20000010856 */
[----:B------:R-:W-:Y:S01]  /*18070*/  HGMMA.64x128x16.F32.BF16 R88, R160, gdesc[UR8].tnspB, R88, gsb0 ;  /* 0x41e00008a0587df0 */ /* 0x000fe20008001858 */
[C---:B------:R-:W-:Y:S01]  /*18080*/  FSETP.NEU.FTZ.AND P4, PT, R21.reuse, -INF , PT ;  /* 0xff8000001500780b */ /* 0x040fe20003f9d000 */
[C---:B------:R-:W-:Y:S01]  /*18090*/  FMUL.FTZ R60, R21.reuse, R9 ;  /* 0x00000009153c7220 */ /* 0x040fe20000410000 */
[----:B------:R-:W-:Y:S01]  /*180a0*/  R2UR UR6, R26 ;  /* 0x000000001a0672ca */ /* 0x000fe200000e0000 */
[----:B------:R-:W-:Y:S01]  /*180b0*/  MUFU.EX2 R164, R164 ;  /* 0x000000a400a47308 */ /* 0x000fe20000000800 */
[----:B------:R-:W-:-:S02]  /*180c0*/  FSEL R26, R21, RZ, P4 ;  /* 0x000000ff151a7208 */ /* 0x000fc40002000000 */
[----:B------:R-:W-:-:S05]  /*180d0*/  FSEL R60, R60, RZ, P4 ;  /* 0x000000ff3c3c7208 */ /* 0x000fca0002000000 */
[-C--:B------:R-:W-:Y:S01]  /*180e0*/  FFMA.FTZ R183, R0, R9.reuse, -R60 ;  /* 0x0000000900b77223 */ /* 0x080fe2000001083c */
[----:B------:R-:W-:Y:S01]  /*180f0*/  FADD.FTZ R0, -R27, R12 ;  /* 0x0000000c1b007221 */ /* 0x000fe20000010100 */
[-CC-:B------:R-:W-:Y:S01]  /*18100*/  FFMA.FTZ R181, R2, R9.reuse, -R60.reuse ;  /* 0x0000000902b57223 */ /* 0x180fe2000001083c */
[----:B------:R-:W-:Y:S02]  /*18110*/  IMAD.MOV.U32 R27, RZ, RZ, 0x40000040 ;  /* 0x40000040ff1b7424 */ /* 0x000fe400078e00ff */
[-CC-:B------:R-:W-:Y:S01]  /*18120*/  FFMA.FTZ R20, R20, R9.reuse, -R60.reuse ;  /* 0x0000000914147223 */ /* 0x180fe2000001083c */
[-C--:B------:R-:W-:Y:S01]  /*18130*/  FMUL.FTZ R2, R0, R9.reuse ;  /* 0x0000000900027220 */ /* 0x080fe20000410000 */
[----:B------:R-:W-:Y:S01]  /*18140*/  FADD.FTZ R0, -R26, R7 ;  /* 0x000000071a007221 */ /* 0x000fe20000010100 */
[----:B------:R-:W-:Y:S01]  /*18150*/  VIADD R26, R8, 0x380 ;  /* 0x00000380081a7836 */ /* 0x000fe20000000000 */
[----:B------:R-:W-:Y:S01]  /*18160*/  MUFU.EX2 R181, R181 ;  /* 0x000000b500b57308 */ /* 0x000fe20000000800 */
[-CC-:B------:R-:W-:Y:S01]  /*18170*/  FFMA.FTZ R59, R25, R9.reuse, -R60.reuse ;  /* 0x00000009193b7223 */ /* 0x180fe2000001083c */
[-C--:B------:R-:W-:Y:S01]  /*18180*/  FMUL.FTZ R0, R0, R9.reuse ;  /* 0x0000000900007220 */ /* 0x080fe20000410000 */
        /* <DEDUP_REMOVED lines=25> */
[----:B------:R-:W2:Y:S01]  /*18320*/  MUFU.EX2 R183, R183 ;  /* 0x000000b700b77308 */ /* 0x000ea20000000800 */
[----:B0-----:R-:W-:-:S07]  /*18330*/  FFMA.FTZ R3, R0, R3, R181 ;  /* 0x0000000300037223 */ /* 0x001fce00000100b5 */
[----:B------:R-:W0:Y:S01]  /*18340*/  MUFU.EX2 R59, R59 ;  /* 0x0000003b003b7308 */ /* 0x000e220000000800 */
[C---:B-1----:R-:W-:Y:S01]  /*18350*/  FADD.FTZ R8, R20.reuse, R3 ;  /* 0x0000000314087221 */ /* 0x042fe20000010000 */
[----:B------:R-:W-:-:S06]  /*18360*/  F2FP.BF16.F32.PACK_AB R181, R20, R181 ;  /* 0x000000b514b5723e */ /* 0x000fcc00000010ff */
[----:B------:R-:W-:Y:S01]  /*18370*/  MUFU.EX2 R177, R177 ;  /* 0x000000b100b17308 */ /* 0x000fe20000000800 */
[----:B--2---:R-:W-:-:S07]  /*18380*/  FADD.FTZ R8, R183, R8 ;  /* 0x00000008b7087221 */ /* 0x004fce0000010000 */
        /* <DEDUP_REMOVED lines=16> */
[-C--:B------:R-:W-:Y:S01]  /*18490*/  FFMA.FTZ R163, R70, R9.reuse, -R60 ;  /* 0x0000000946a37223 */ /* 0x080fe2000001083c */
[----:B------:R-:W-:Y:S01]  /*184a0*/  HGMMA.64x128x16.F32.BF16 R88, R156, gdesc[UR4].tnspB, R88, gsb0 ;  /* 0x41e000049c587df0 */ /* 0x000fe20008001858 */
[----:B------:R-:W-:Y:S02]  /*184b0*/  R2UR UR6, R26 ;  /* 0x000000001a0672ca */ /* 0x000fe400000e0000 */
[----:B------:R-:W-:Y:S01]  /*184c0*/  R2UR UR7, R27 ;  /* 0x000000001b0772ca */ /* 0x000fe200000e0000 */
[----:B------:R-:W-:Y:S01]  /*184d0*/  FFMA.FTZ R27, R2, R4, R180 ;  /* 0x00000004021b7223 */ /* 0x000fe200000100b4 */
[----:B------:R-:W-:Y:S01]  /*184e0*/  FFMA.FTZ R4, R81, R9, -R60 ;  /* 0x0000000951047223 */ /* 0x000fe2000001083c */
[----:B------:R-:W-:Y:S01]  /*184f0*/  MUFU.EX2 R12, R47 ;  /* 0x0000002f000c7308 */ /* 0x000fe20000000800 */
[C---:B------:R-:W-:Y:S01]  /*18500*/  F2FP.BF16.F32.PACK_AB R180, R56.reuse, R180 ;  /* 0x000000b438b4723e */ /* 0x040fe200000010ff */
[----:B------:R-:W-:-:S04]  /*18510*/  FADD.FTZ R27, R56, R27 ;  /* 0x0000001b381b7221 */ /* 0x000fc80000010000 */
[----:B------:R-:W-:Y:S01]  /*18520*/  FADD.FTZ R27, R182, R27 ;  /* 0x0000001bb61b7221 */ /* 0x000fe20000010000 */
[C---:B------:R-:W-:Y:S01]  /*18530*/  F2FP.BF16.F32.PACK_AB R182, R10.reuse, R182 ;  /* 0x000000b60ab6723e */ /* 0x040fe200000010ff */
[----:B------:R-:W-:Y:S02]  /*18540*/  MUFU.EX2 R165, R165 ;  /* 0x000000a500a57308 */ /* 0x000fe40000000800 */
[----:B------:R-:W-:-:S04]  /*18550*/  FADD.FTZ R27, R10, R27 ;  /* 0x0000001b0a1b7221 */ /* 0x000fc80000010000 */
[----:B------:R-:W-:Y:S01]  /*18560*/  FADD.FTZ R26, R176, R27 ;  /* 0x0000001bb01a7221 */ /* 0x000fe20000010000 */
[C---:B------:R-:W-:Y:S01]  /*18570*/  F2FP.BF16.F32.PACK_AB R176, R11.reuse, R176 ;  /* 0x000000b00bb0723e */ /* 0x040fe200000010ff */
[----:B------:R-:W-:Y:S02]  /*18580*/  MUFU.EX2 R7, R7 ;  /* 0x0000000700077308 */ /* 0x000fe40000000800 */
[----:B------:R-:W-:-:S04]  /*18590*/  FADD.FTZ R3, R11, R26 ;  /* 0x0000001a0b037221 */ /* 0x000fc80000010000 */
[----:B------:R-:W-:Y:S01]  /*185a0*/  FADD.FTZ R3, R178, R3 ;  /* 0x00000003b2037221 */ /* 0x000fe20000010000 */
[C---:B------:R-:W-:Y:S01]  /*185b0*/  F2FP.BF16.F32.PACK_AB R178, R24.reuse, R178 ;  /* 0x000000b218b2723e */ /* 0x040fe200000010ff */
[----:B------:R-:W0:Y:S02]  /*185c0*/  MUFU.EX2 R166, R166 ;  /* 0x000000a600a67308 */ /* 0x000e240000000800 */
        /* <DEDUP_REMOVED lines=21> */
[----:B0-----:R-:W-:Y:S01]  /*18720*/  FADD.FTZ R20, R166, R3 ;  /* 0x00000003a6147221 */ /* 0x001fe20000010000 */
[----:B------:R-:W-:Y:S01]  /*18730*/  F2FP.BF16.F32.PACK_AB R166, R49, R166 ;  /* 0x000000a631a6723e */ /* 0x000fe200000010ff */
[----:B------:R-:W-:Y:S08]  /*18740*/  MUFU.EX2 R163, R163 ;  /* 0x000000a300a37308 */ /* 0x000ff00000000800 */
[----:B------:R-:W-:Y:S08]  /*18750*/  MUFU.EX2 R74, R74 ;  /* 0x0000004a004a7308 */ /* 0x000ff00000000800 */
[----:B------:R-:W0:Y:S08]  /*18760*/  MUFU.EX2 R75, R75 ;  /* 0x0000004b004b7308 */ /* 0x000e300000000800 */
[----:B------:R-:W-:Y:S08]  /*18770*/  MUFU.EX2 R78, R78 ;  /* 0x0000004e004e7308 */ /* 0x000ff00000000800 */
[----:B------:R-:W1:Y:S08]  /*18780*/  MUFU.EX2 R79, R79 ;  /* 0x0000004f004f7308 */ /* 0x000e700000000800 */
[----:B------:R-:W-:Y:S08]  /*18790*/  MUFU.EX2 R52, R52 ;  /* 0x0000003400347308 */ /* 0x000ff00000000800 */
[----:B------:R-:W2:Y:S08]  /*187a0*/  MUFU.EX2 R57, R57 ;  /* 0x0000003900397308 */ /* 0x000eb00000000800 */
[----:B------:R-:W-:Y:S01]  /*187b0*/  MUFU.EX2 R83, R83 ;  /* 0x0000005300537308 */ /* 0x000fe20000000800 */
[----:B------:R-:W-:-:S02]  /*187c0*/  WARPGROUP.DEPBAR.LE gsb0, 0x0 ;  /* 0x00008000000079c5 */ /* 0x000fc40000010000 */
[----:B------:R-:W-:-:S05]  /*187d0*/  WARPGROUP.ARRIVE ;  /* 0x00000000000079c5 */ /* 0x000fca0000000000 */
[----:B------:R-:W-:Y:S01]  /*187e0*/  MUFU.EX2 R55, R55 ;  /* 0x0000003700377308 */ /* 0x000fe20000000800 */
[----:B------:R-:W-:Y:S02]  /*187f0*/  F2FP.BF16.F32.PACK_AB R156, R46, R40 ;  /* 0x000000282e9c723e */ /* 0x000fe400000010ff */
[----:B0-----:R-:W-:Y:S01]  /*18800*/  F2FP.BF16.F32.PACK_AB R157, R75, R74 ;  /* 0x0000004a4b9d723e */ /* 0x001fe200000010ff */
[----:B------:R-:W-:Y:S01]  /*18810*/  HGMMA.64x128x16.F32.BF16 R88, R152, gdesc[UR4].tnspB, R88, gsb0 ;  /* 0x41e0000498587df0 */ /* 0x000fe20008001858 */
[----:B------:R-:W-:-:S03]  /*18820*/  F2FP.BF16.F32.PACK_AB R158, R51, R50 ;  /* 0x00000032339e723e */ /* 0x000fc600000010ff */
[----:B------:R-:W0:Y:S01]  /*18830*/  MUFU.EX2 R58, R58 ;  /* 0x0000003a003a7308 */ /* 0x000e220000000800 */
[----:B-1----:R-:W-:Y:S01]  /*18840*/  F2FP.BF16.F32.PACK_AB R159, R79, R78 ;  /* 0x0000004e4f9f723e */ /* 0x002fe200000010ff */
[----:B------:R-:W-:Y:S02]  /*18850*/  WARPGROUP.DEPBAR.LE gsb0, 0x0 ;  /* 0x00008000000079c5 */ /* 0x000fe40000010000 */
[----:B------:R1:W-:Y:S04]  /*18860*/  @!P1 SYNCS.ARRIVE.TRANS64.RED.A1T0 RZ, [R14+URZ], RZ ;  /* 0x000000ff0eff99a7 */ /* 0x0003e8000810043f */
[----:B------:R-:W-:Y:S01]  /*18870*/  MUFU.EX2 R153, R82 ;  /* 0x0000005200997308 */ /* 0x000fe20000000800 */
[----:B--2---:R-:W-:Y:S02]  /*18880*/  F2FP.BF16.F32.PACK_AB R152, R57, R52 ;  /* 0x000000343998723e */ /* 0x004fe400000010ff */
[----:B0-----:R-:W-:Y:S01]  /*18890*/  F2FP.BF16.F32.PACK_AB R154, R58, R55 ;  /* 0x000000373a9a723e */ /* 0x001fe200000010ff */
[----:B-1----:R-:W-:Y:S01]  /*188a0*/  FADD.FTZ R14, R59, R8 ;  /* 0x000000083b0e7221 */ /* 0x002fe20000010000 */
[----:B------:R0:W-:Y:S01]  /*188b0*/  @!P1 SYNCS.ARRIVE.TRANS64.RED.A1T0 RZ, [R15+URZ], RZ ;  /* 0x000000ff0fff99a7 */ /* 0x0001e2000810043f */
[----:B------:R-:W-:-:S02]  /*188c0*/  FFMA.FTZ R8, R67, R9, -R60 ;  /* 0x0000000943087223 */ /* 0x000fc4000001083c */
[----:B------:R-:W-:Y:S01]  /*188d0*/  MUFU.EX2 R155, R84 ;  /* 0x00000054009b7308 */ /* 0x000fe20000000800 */
[----:B------:R-:W-:Y:S01]  /*188e0*/  FADD.FTZ R14, R177, R14 ;  /* 0x0000000eb10e7221 */ /* 0x000fe20000010000 */
[----:B------:R-:W-:-:S03]  /*188f0*/  F2FP.BF16.F32.PACK_AB R177, R25, R177 ;  /* 0x000000b119b1723e */ /* 0x000fc600000010ff */
[----:B------:R-:W-:Y:S01]  /*18900*/  FADD.FTZ R26, R25, R14 ;  /* 0x0000000e191a7221 */ /* 0x000fe20000010000 */
[-CC-:B------:R-:W-:Y:S01]  /*18910*/  FFMA.FTZ R14, R71, R9.reuse, -R60.reuse ;  /* 0x00000009470e7223 */ /* 0x180fe2000001083c */
[----:B------:R-:W-:Y:S01]  /*18920*/  FFMA.FTZ R60, R85, R9, -R60 ;  /* 0x00000009553c7223 */ /* 0x000fe2000001083c */
[----:B------:R-:W1:Y:S01]  /*18930*/  MUFU.EX2 R8, R8 ;  /* 0x0000000800087308 */ /* 0x000e620000000800 */
[----:B------:R-:W-:Y:S01]  /*18940*/  FADD.FTZ R26, R179, R26 ;  /* 0x0000001ab31a7221 */ /* 0x000fe20000010000 */
[----:B------:R-:W-:-:S03]  /*18950*/  F2FP.BF16.F32.PACK_AB R179, R29, R179 ;  /* 0x000000b31db3723e */ /* 0x000fc600000010ff */
[----:B------:R-:W-:-:S03]  /*18960*/  FADD.FTZ R26, R29, R26 ;  /* 0x0000001a1d1a7221 */ /* 0x000fc60000010000 */
[----:B------:R-:W2:Y:S01]  /*18970*/  MUFU.EX2 R14, R14 ;  /* 0x0000000e000e7308 */ /* 0x000ea20000000800 */
[----:B------:R-:W-:Y:S01]  /*18980*/  FADD.FTZ R26, R173, R26 ;  /* 0x0000001aad1a7221 */ /* 0x000fe20000010000 */
[----:B------:R-:W-:-:S03]  /*18990*/  F2FP.BF16.F32.PACK_AB R173, R33, R173 ;  /* 0x000000ad21ad723e */ /* 0x000fc600000010ff */
[----:B------:R-:W-:-:S03]  /*189a0*/  FADD.FTZ R26, R33, R26 ;  /* 0x0000001a211a7221 */ /* 0x000fc60000010000 */
[----:B------:R-:W3:Y:S01]  /*189b0*/  MUFU.EX2 R60, R60 ;  /* 0x0000003c003c7308 */ /* 0x000ee20000000800 */
[----:B0-----:R-:W-:Y:S01]  /*189c0*/  FADD.FTZ R15, R175, R26 ;  /* 0x0000001aaf0f7221 */ /* 0x001fe20000010000 */
[----:B------:R-:W-:-:S03]  /*189d0*/  F2FP.BF16.F32.PACK_AB R175, R28, R175 ;  /* 0x000000af1caf723e */ /* 0x000fc600000010ff */
[----:B------:R-:W-:Y:S01]  /*189e0*/  FADD.FTZ R26, R28, R15 ;  /* 0x0000000f1c1a7221 */ /* 0x000fe20000010000 */
[----:B------:R-:W-:-:S03]  /*189f0*/  IMAD.MOV.U32 R15, RZ, RZ, R188 ;  /* 0x000000ffff0f7224 */ /* 0x000fc600078e00bc */
[----:B------:R-:W-:Y:S01]  /*18a00*/  FADD.FTZ R26, R169, R26 ;  /* 0x0000001aa91a7221 */ /* 0x000fe20000010000 */
[----:B------:R-:W-:-:S03]  /*18a10*/  F2FP.BF16.F32.PACK_AB R169, R31, R169 ;  /* 0x000000a91fa9723e */ /* 0x000fc600000010ff */
[----:B------:R-:W-:-:S04]  /*18a20*/  FADD.FTZ R26, R31, R26 ;  /* 0x0000001a1f1a7221 */ /* 0x000fc80000010000 */
[----:B------:R-:W-:Y:S01]  /*18a30*/  FADD.FTZ R11, R171, R26 ;  /* 0x0000001aab0b7221 */ /* 0x000fe20000010000 */
[----:B------:R-:W-:-:S03]  /*18a40*/  F2FP.BF16.F32.PACK_AB R171, R12, R171 ;  /* 0x000000ab0cab723e */ /* 0x000fc600000010ff */
[----:B------:R-:W-:Y:S01]  /*18a50*/  FADD.FTZ R10, R12, R11 ;  /* 0x0000000b0c0a7221 */ /* 0x000fe20000010000 */
[----:B------:R-:W-:Y:S01]  /*18a60*/  FADD.FTZ R11, R49, R20 ;  /* 0x00000014310b7221 */ /* 0x000fe20000010000 */
[----:B------:R-:W-:Y:S02]  /*18a70*/  IMAD.MOV.U32 R20, RZ, RZ, R185 ;  /* 0x000000ffff147224 */ /* 0x000fe400078e00b9 */
[----:B------:R-:W-:Y:S01]  /*18a80*/  FADD.FTZ R10, R165, R10 ;  /* 0x0000000aa50a7221 */ /* 0x000fe20000010000 */
[----:B------:R-:W-:Y:S01]  /*18a90*/  FADD.FTZ R11, R160, R11 ;  /* 0x0000000ba00b7221 */ /* 0x000fe20000010000 */
[C---:B------:R-:W-:Y:S01]  /*18aa0*/  F2FP.BF16.F32.PACK_AB R165, R7.reuse, R165 ;  /* 0x000000a507a5723e */ /* 0x040fe200000010ff */
[----:B------:R-:W-:Y:S02]  /*18ab0*/  IMAD.MOV.U32 R12, RZ, RZ, R213 ;  /* 0x000000ffff0c7224 */ /* 0x000fe400078e00d5 */
[----:B------:R-:W-:Y:S01]  /*18ac0*/  FADD.FTZ R10, R7, R10 ;  /* 0x0000000a070a7221 */ /* 0x000fe20000010000 */
[C---:B------:R-:W-:Y:S01]  /*18ad0*/  FADD.FTZ R11, R48.reuse, R11 ;  /* 0x0000000b300b7221 */ /* 0x040fe20000010000 */
[----:B------:R-:W-:Y:S01]  /*18ae0*/  F2FP.BF16.F32.PACK_AB R160, R48, R160 ;  /* 0x000000a030a0723e */ /* 0x000fe200000010ff */
[----:B------:R-:W-:-:S02]  /*18af0*/  IMAD.MOV.U32 R7, RZ, RZ, R21 ;  /* 0x000000ffff077224 */ /* 0x000fc400078e0015 */
        /* <DEDUP_REMOVED lines=8> */
[----:B-1----:R-:W-:-:S02]  /*18b80*/  F2FP.BF16.F32.PACK_AB R161, R8, R161 ;  /* 0x000000a108a1723e */ /* 0x002fc400000010ff */
[----:B------:R-:W-:Y:S01]  /*18b90*/  FADD.FTZ R10, R8, R3 ;  /* 0x00000003080a7221 */ /* 0x000fe20000010000 */
[----:B------:R-:W-:-:S03]  /*18ba0*/  FADD.FTZ R11, R46, R11 ;  /* 0x0000000b2e0b7221 */ /* 0x000fc60000010000 */
[----:B------:R-:W-:Y:S01]  /*18bb0*/  FADD.FTZ R3, R163, R10 ;  /* 0x0000000aa3037221 */ /* 0x000fe20000010000 */
[----:B--2---:R-:W-:-:S03]  /*18bc0*/  F2FP.BF16.F32.PACK_AB R163, R14, R163 ;  /* 0x000000a30ea3723e */ /* 0x004fc600000010ff */
[----:B------:R-:W-:-:S04]  /*18bd0*/  FADD.FTZ R3, R14, R3 ;  /* 0x000000030e037221 */ /* 0x000fc80000010000 */
[----:B------:R-:W-:-:S04]  /*18be0*/  FADD.FTZ R4, R74, R3 ;  /* 0x000000034a047221 */ /* 0x000fc80000010000 */
        /* <DEDUP_REMOVED lines=13> */
[C---:B---3--:R-:W-:Y:S02]  /*18cc0*/  F2FP.BF16.F32.PACK_AB R155, R60.reuse, R155 ;  /* 0x0000009b3c9b723e */ /* 0x048fe400000010ff */
[----:B------:R-:W-:Y:S01]  /*18cd0*/  FADD.FTZ R3, R60, R8 ;  /* 0x000000083c037221 */ /* 0x000fe20000010000 */
[----:B------:R-:W-:Y:S06]  /*18ce0*/  @P3 BRA `(.L_x_2894) ;  /* 0xffffffc800743947 */ /* 0x000fec000383ffff */
[----:B------:R-:W-:Y:S05]  /*18cf0*/  BSYNC B1 ;  /* 0x0000000000017941 */ /* 0x000fea0003800000 */
.L_x_2883:
[----:B------:R-:W-:Y:S05]  /*18d00*/  BSYNC B0 ;  /* 0x0000000000007941 */ /* 0x000fea0003800000 */
.L_x_2882:
[----:B------:R-:W-:Y:S01]  /*18d10*/  ISETP.GE.AND P2, PT, R13, RZ, PT ;  /* 0x000000ff0d00720c */ /* 0x000fe20003f46270 */
[----:B------:R-:W-:-:S12]  /*18d20*/  BSSY B0, `(.L_x_2895) ;  /* 0x00002d6000007945 */ /* 0x000fd80003800000 */
[----:B------:R-:W-:Y:S05]  /*18d30*/  @!P2 BRA `(.L_x_2896) ;  /* 0x0000002c0050a947 */ /* 0x000fea0003800000 */
[----:B------:R-:W-:Y:S02]  /*18d40*/  IMAD.MOV.U32 R11, RZ, RZ, R21 ;  /* 0x000000ffff0b7224 */ /* 0x000fe400078e0015 */
[----:B------:R-:W-:Y:S02]  /*18d50*/  IMAD.MOV.U32 R10, RZ, RZ, R213 ;  /* 0x000000ffff0a7224 */ /* 0x000fe400078e00d5 */
[----:B------:R-:W-:Y:S02]  /*18d60*/  IMAD.MOV.U32 R14, RZ, RZ, R188 ;  /* 0x000000ffff0e7224 */ /* 0x000fe400078e00bc */
[----:B------:R-:W-:-:S07]  /*18d70*/  IMAD.MOV.U32 R15, RZ, RZ, R185 ;  /* 0x000000ffff0f7224 */ /* 0x000fce00078e00b9 */
.L_x_2907:
        /* <DEDUP_REMOVED lines=8> */
.L_x_2897:
[----:B------:R-:W-:Y:S01]  /*18e00*/  IMAD R8, R185, 0x8, R16 ;  /* 0x00000008b9087824 */ /* 0x000fe200078e0210 */
[----:B------:R-:W-:-:S04]  /*18e10*/  SHF.L.U32 R9, R188, 0x1f, RZ ;  /* 0x0000001fbc097819 */ /* 0x000fc800000006ff */
[----:B------:R0:W1:Y:S01]  /*18e20*/  SYNCS.PHASECHK.TRANS64.TRYWAIT P2, [R8+URZ+0x34830], R9 ;  /* 0x03483009080075a7 */ /* 0x000062000804017f */
[----:B------:R-:W-:Y:S05]  /*18e30*/  @!P0 BRA `(.L_x_2898) ;  /* 0x0000000000048947 */ /* 0x000fea0003800000 */
[----:B------:R-:W-:Y:S01]  /*18e40*/  BPT.TRAP 0x1 ;  /* 0x000000040000795c */ /* 0x000fe20000300000 */
.L_x_2898:
[----:B------:R-:W-:Y:S01]  /*18e50*/  BSSY B1, `(.L_x_2899) ;  /* 0x0000006000017945 */ /* 0x000fe20003800000 */
[----:B------:R-:W-:Y:S02]  /*18e60*/  IMAD R6, R185, 0xc00, R5 ;  /* 0x00000c00b9067824 */ /* 0x000fe400078e0205 */
[----:B------:R-:W-:Y:S01]  /*18e70*/  IMAD.MOV.U32 R7, RZ, RZ, 0x40000040 ;  /* 0x40000040ff077424 */ /* 0x000fe200078e00ff */
[----:B-1----:R-:W-:Y:S06]  /*18e80*/  @P2 BRA `(.L_x_2900) ;  /* 0x0000000000082947 */ /* 0x002fec0003800000 */
[----:B------:R-:W1:Y:S02]  /*18e90*/  SYNCS.PHASECHK.TRANS64.TRYWAIT P2, [R8+URZ+0x34830], R9 ;  /* 0x03483009080075a7 */ /* 0x000e64000804017f */
[----:B-1----:R-:W-:Y:S05]  /*18ea0*/  @!P2 BRA `(.L_x_2901) ;  /* 0x000000e000b0a947 */ /* 0x002fea0003800000 */
.L_x_2900:
[----:B------:R-:W-:Y:S05]  /*18eb0*/  BSYNC B1 ;  /* 0x0000000000017941 */ /* 0x000fea0003800000 */
.L_x_2899:
[----:B------:R-:W2:Y:S04]  /*18ec0*/  LDL.64 R20, [R1+0x38] ;  /* 0x0000380001147983 */ /* 0x000ea80000100a00 */
[----:B------:R3:W-:Y:S04]  /*18ed0*/  STL.64 [R1+0x68], R10 ;  /* 0x0000680a01007387 */ /* 0x0007e80000100a00 */
[----:B---3--:R-:W3:Y:S04]  /*18ee0*/  LDL.64 R10, [R1+0x30] ;  /* 0x00003000010a7983 */ /* 0x008ee80000100a00 */
[----:B------:R4:W-:Y:S04]  /*18ef0*/  STL.64 [R1+0x60], R4 ;  /* 0x0000600401007387 */ /* 0x0009e80000100a00 */
[----:B----4-:R-:W4:Y:S01]  /*18f00*/  LDL.64 R4, [R1+0x28] ;  /* 0x0000280001047983 */ /* 0x010f220000100a00 */
[----:B------:R-:W-:-:S02]  /*18f10*/  R2UR UR6, R6 ;  /* 0x00000000060672ca */ /* 0x000fc400000e0000 */
[----:B------:R-:W-:Y:S01]  /*18f20*/  R2UR UR7, R7 ;  /* 0x00000000070772ca */ /* 0x000fe200000e0000 */
[----:B------:R-:W-:Y:S01]  /*18f30*/  WARPGROUP.ARRIVE ;  /* 0x00000000000079c5 */ /* 0x000fe20000000000 */
[----:B01----:R-:W-:Y:S02]  /*18f40*/  VIADD R8, R6, 0x2 ;  /* 0x0000000206087836 */ /* 0x003fe40000000000 */
[----:B------:R-:W-:Y:S01]  /*18f50*/  IMAD.MOV.U32 R9, RZ, RZ, 0x40000040 ;  /* 0x40000040ff097424 */ /* 0x000fe200078e00ff */
[----:B--2---:R-:W-:Y:S02]  /*18f60*/  R2UR UR4, R20 ;  /* 0x00000000140472ca */ /* 0x004fe400000e0000 */
[----:B------:R-:W-:Y:S02]  /*18f70*/  R2UR UR5, R21 ;  /* 0x00000000150572ca */ /* 0x000fe400000e0000 */
[----:B------:R-:W2:Y:S11]  /*18f80*/  LDL.64 R20, [R1+0x20] ;  /* 0x0000200001147983 */ /* 0x000eb60000100a00 */
[----:B------:R-:W-:Y:S01]  /*18f90*/  HGMMA.64x128x16.F32.BF16 R24, gdesc[UR4], RZ, !UPT, gsb0 ;  /* 0x01e00000041879f0 */ /* 0x000fe2000c0018ff */
[----:B------:R-:W-:-:S02]  /*18fa0*/  R2UR UR6, R8 ;  /* 0x00000000080672ca */ /* 0x000fc400000e0000 */
[----:B------:R-:W-:Y:S02]  /*18fb0*/  R2UR UR7, R9 ;  /* 0x00000000090772ca */ /* 0x000fe400000e0000 */
[----:B---3--:R-:W-:Y:S02]  /*18fc0*/  R2UR UR4, R10 ;  /* 0x000000000a0472ca */ /* 0x008fe400000e0000 */
[----:B------:R-:W-:Y:S02]  /*18fd0*/  R2UR UR5, R11 ;  /* 0x000000000b0572ca */ /* 0x000fe400000e0000 */
[----:B------:R-:W3:Y:S01]  /*18fe0*/  LDL.64 R10, [R1+0x18] ;  /* 0x00001800010a7983 */ /* 0x000ee20000100a00 */
[----:B------:R-:W-:Y:S02]  /*18ff0*/  VIADD R8, R6, 0x4 ;  /* 0x0000000406087836 */ /* 0x000fe40000000000 */
[----:B------:R-:W-:Y:S01]  /*19000*/  IMAD.MOV.U32 R9, RZ, RZ, 0x40000040 ;  /* 0x40000040ff097424 */ /* 0x000fe200078e00ff */
[----:B------:R-:W-:-:S02]  /*19010*/  WARPGROUP.DEPBAR.LE gsb0, 0x0 ;  /* 0x00008000000079c5 */ /* 0x000fc40000010000 */
[----:B------:R-:W-:-:S06]  /*19020*/  WARPGROUP.ARRIVE ;  /* 0x00000000000079c5 */ /* 0x000fcc0000000000 */
[----:B------:R-:W-:Y:S01]  /*19030*/  HGMMA.64x128x16.F32.BF16 R24, gdesc[UR4], R24, gsb0 ;  /* 0x01e00000041879f0 */ /* 0x000fe20008001818 */
[----:B------:R-:W-:Y:S02]  /*19040*/  R2UR UR6, R8 ;  /* 0x00000000080672ca */ /* 0x000fe400000e0000 */
[----:B------:R-:W-:Y:S02]  /*19050*/  R2UR UR7, R9 ;  /* 0x00000000090772ca */ /* 0x000fe400000e0000 */
[----:B----4-:R-:W-:Y:S02]  /*19060*/  R2UR UR4, R4 ;  /* 0x00000000040472ca */ /* 0x010fe400000e0000 */
[----:B------:R-:W-:Y:S02]  /*19070*/  R2UR UR5, R5 ;  /* 0x00000000050572ca */ /* 0x000fe400000e0000 */
[----:B------:R-:W4:Y:S01]  /*19080*/  LDL.64 R4, [R1+0x10] ;  /* 0x0000100001047983 */ /* 0x000f220000100a00 */
        /* <DEDUP_REMOVED lines=8> */
[----:B------:R-:W-:Y:S02]  /*19110*/  R2UR UR5, R21 ;  /* 0x00000000150572ca */ /* 0x000fe400000e0000 */
[----:B------:R-:W2:Y:S01]  /*19120*/  LDL.64 R20, [R1] ;  /* 0x0000000001147983 */ /* 0x000ea20000100a00 */
[----:B------:R-:W-:-:S02]  /*19130*/  VIADD R8, R6, 0x400 ;  /* 0x0000040006087836 */ /* 0x000fc40000000000 */
[----:B------:R-:W-:Y:S01]  /*19140*/  IMAD.MOV.U32 R9, RZ, RZ, 0x40000040 ;  /* 0x40000040ff097424 */ /* 0x000fe200078e00ff */
[----:B------:R-:W-:Y:S02]  /*19150*/  WARPGROUP.DEPBAR.LE gsb0, 0x0 ;  /* 0x00008000000079c5 */ /* 0x000fe40000010000 */
[----:B------:R-:W-:-:S06]  /*19160*/  WARPGROUP.ARRIVE ;  /* 0x00000000000079c5 */ /* 0x000fcc0000000000 */
        /* <DEDUP_REMOVED lines=23> */
[----:B--2---:R-:W-:Y:S02]  /*192e0*/  R2UR UR4, R20 ;  /* 0x00000000140472ca */ /* 0x004fe400000e0000 */
[----:B------:R-:W-:Y:S01]  /*192f0*/  R2UR UR5, R21 ;  /* 0x00000000150572ca */ /* 0x000fe200000e0000 */
[----:B------:R-:W-:Y:S02]  /*19300*/  VIADD R8, R6, 0x406 ;  /* 0x0000040606087836 */ /* 0x000fe40000000000 */
        /* <DEDUP_REMOVED lines=114> */
.L_x_2902:
[----:B------:R-:W-:Y:S01]  /*19a30*/  SHF.L.U32 R0, R14, 0x1f, RZ ;  /* 0x0000001f0e007819 */ /* 0x000fe200000006ff */
[----:B------:R-:W-:-:S04]  /*19a40*/  IMAD R14, R15, 0x8, R16 ;  /* 0x000000080f0e7824 */ /* 0x000fc800078e0210 */
[----:B------:R0:W1:Y:S01]  /*19a50*/  SYNCS.PHASECHK.TRANS64.TRYWAIT P2, [R14+URZ+0x34850], R0 ;  /* 0x034850000e0075a7 */ /* 0x000062000804017f */
[----:B------:R-:W-:Y:S05]  /*19a60*/  @!P0 BRA `(.L_x_2903) ;  /* 0x0000000000048947 */ /* 0x000fea0003800000 */
[----:B------:R-:W-:Y:S01]  /*19a70*/  BPT.TRAP 0x1 ;  /* 0x000000040000795c */ /* 0x000fe20000300000 */
.L_x_2903:
[----:B------:R-:W-:Y:S04]  /*19a80*/  BSSY B1, `(.L_x_2904) ;  /* 0x0000004000017945 */ /* 0x000fe80003800000 */
[----:B-1----:R-:W-:Y:S05]  /*19a90*/  @P2 BRA `(.L_x_2905) ;  /* 0x0000000000082947 */ /* 0x002fea0003800000 */
[----:B------:R-:W1:Y:S02]  /*19aa0*/  SYNCS.PHASECHK.TRANS64.TRYWAIT P2, [R14+URZ+0x34850], R0 ;  /* 0x034850000e0075a7 */ /* 0x000e64000804017f */
[----:B-1----:R-:W-:Y:S05]  /*19ab0*/  @!P2 BRA `(.L_x_2906) ;  /* 0x000000d400c0a947 */ /* 0x002fea0003800000 */
.L_x_2905:
[----:B------:R-:W-:Y:S05]  /*19ac0*/  BSYNC B1 ;  /* 0x0000000000017941 */ /* 0x000fea0003800000 */
.L_x_2904:
        /* <DEDUP_REMOVED lines=20> */
[----:B------:R-:W-:Y:S01]  /*19c10*/  MUFU.TANH R21, R21 ;  /* 0x0000001500157308 */ /* 0x000fe20000002400 */
[----:B------:R-:W-:Y:S01]  /*19c20*/  FMUL.FTZ R15, R27, UR38 ;  /* 0x000000261b0f7c20 */ /* 0x000fe20008410000 */
[C---:B------:R-:W-:Y:S01]  /*19c30*/  VIADD R8, R6.reuse, 0x80 ;  /* 0x0000008006087836 */ /* 0x040fe20000000000 */
[----:B------:R-:W-:Y:S01]  /*19c40*/  R2UR UR6, R6 ;  /* 0x00000000060672ca */ /* 0x000fe200000e0000 */
        /* <DEDUP_REMOVED lines=14> */
[----:B------:R-:W1:Y:S01]  /*19d30*/  MUFU.TANH R26, R26 ;  /* 0x0000001a001a7308 */ /* 0x000e620000002400 */
[----:B------:R-:W-:Y:S01]  /*19d40*/  R2UR UR7, R9 ;  /* 0x00000000090772ca */ /* 0x000fe200000e0000 */
[----:B------:R-:W-:-:S02]  /*19d50*/  VIADD R8, R6, 0x100 ;  /* 0x0000010006087836 */ /* 0x000fc40000000000 */
[----:B------:R-:W-:Y:S01]  /*19d60*/  FMUL.FTZ R45, R50, UR38 ;  /* 0x00000026322d7c20 */ /* 0x000fe20008410000 */
[----:B------:R-:W-:Y:S02]  /*19d70*/  IMAD.MOV.U32 R9, RZ, RZ, 0x40000040 ;  /* 0x40000040ff097424 */ /* 0x000fe400078e00ff */
[----:B------:R-:W-:Y:S01]  /*19d80*/  FMUL.FTZ R50, R52, UR38 ;  /* 0x0000002634327c20 */ /* 0x000fe20008410000 */
[----:B------:R-:W-:Y:S01]  /*19d90*/  FMUL.FTZ R44, R47, UR38 ;  /* 0x000000262f2c7c20 */ /* 0x000fe20008410000 */
[----:B0----5:R-:W-:Y:S01]  /*19da0*/  FMNMX.FTZ R2, R0, R10, !PT ;  /* 0x0000000a00027209 */ /* 0x021fe20007810000 */
[----:B------:R-:W0:Y:S01]  /*19db0*/  MUFU.TANH R28, R28 ;  /* 0x0000001c001c7308 */ /* 0x000e220000002400 */
[----:B------:R-:W-:Y:S01]  /*19dc0*/  FMUL.FTZ R47, R51, UR38 ;  /* 0x00000026332f7c20 */ /* 0x000fe20008410000 */
[----:B------:R-:W-:Y:S01]  /*19dd0*/  FMUL.FTZ R51, R53, UR38 ;  /* 0x0000002635337c20 */ /* 0x000fe20008410000 */
[----:B------:R-:W-:Y:S01]  /*19de0*/  FMNMX.FTZ R2, R20, R2, !PT ;  /* 0x0000000214027209 */ /* 0x000fe20007810000 */
[----:B------:R-:W-:Y:S01]  /*19df0*/  FMUL.FTZ R49, R54, UR38 ;  /* 0x0000002636317c20 */ /* 0x000fe20008410000 */
[----:B------:R-:W-:Y:S01]  /*19e00*/  FMUL.FTZ R54, R56, UR38 ;  /* 0x0000002638367c20 */ /* 0x000fe20008410000 */
[----:B------:R-:W-:Y:S01]  /*19e10*/  FMUL.FTZ R52, R55, UR38 ;  /* 0x0000002637347c20 */ /* 0x000fe20008410000 */
[----:B------:R-:W-:Y:S01]  /*19e20*/  FMNMX.FTZ R2, R21, R2, !PT ;  /* 0x0000000215027209 */ /* 0x000fe20007810000 */
[----:B------:R-:W2:Y:S01]  /*19e30*/  MUFU.TANH R29, R29 ;  /* 0x0000001d001d7308 */ /* 0x000ea20000002400 */
[----:B------:R-:W-:Y:S01]  /*19e40*/  FMUL.FTZ R55, R57, UR38 ;  /* 0x0000002639377c20 */ /* 0x000fe20008410000 */
[----:B------:R-:W-:Y:S01]  /*19e50*/  FMUL.FTZ R57, R60, UR38 ;  /* 0x000000263c397c20 */ /* 0x000fe20008410000 */
[----:B-1----:R-:W-:Y:S01]  /*19e60*/  FMNMX.FTZ R2, R26, R2, !PT ;  /* 0x000000021a027209 */ /* 0x002fe20007810000 */
[----:B------:R-:W-:Y:S01]  /*19e70*/  FMUL.FTZ R56, R59, UR38 ;  /* 0x000000263b387c20 */ /* 0x000fe20008410000 */
[----:B------:R-:W-:Y:S01]  /*19e80*/  FMUL.FTZ R59, R61, UR38 ;  /* 0x000000263d3b7c20 */ /* 0x000fe20008410000 */
[----:B------:R-:W-:Y:S01]  /*19e90*/  FMUL.FTZ R60, R64, UR38 ;  /* 0x00000026403c7c20 */ /* 0x000fe20008410000 */
[----:B------:R-:W-:Y:S01]  /*19ea0*/  FMUL.FTZ R61, R65, UR38 ;  /* 0x00000026413d7c20 */ /* 0x000fe20008410000 */
[----:B------:R-:W1:Y:S01]  /*19eb0*/  MUFU.TANH R32, R32 ;  /* 0x0000002000207308 */ /* 0x000e620000002400 */
        /* <DEDUP_REMOVED lines=21> */
[----:B------:R-:W-:-:S02]  /*1a010*/  IMAD.MOV.U32 R39, RZ, RZ, 0x40000040 ;  /* 0x40000040ff277424 */ /* 0x000fc400078e00ff */
        /* <DEDUP_REMOVED lines=13> */
[----:B------:R-:W-:Y:S01]  /*1a0f0*/  @!P1 VIADD R14, R14, 0x34860 ;  /* 0x000348600e0e9836 */ /* 0x000fe20000000000 */
[C---:B------:R-:W-:Y:S01]  /*1a100*/  ISETP.GT.AND P2, PT, R13.reuse, RZ, PT ;  /* 0x000000ff0d00720c */ /* 0x040fe20003f44270 */
[----:B------:R-:W-:-:S02]  /*1a110*/  VIADD R13, R13, 0xffffffff ;  /* 0xffffffff0d0d7836 */ /* 0x000fc40000000000 */
[----:B------:R-:W4:Y:S01]  /*1a120*/  MUFU.TANH R43, R43 ;  /* 0x0000002b002b7308 */ /* 0x000f220000002400 */
[----:B------:R-:W-:-:S07]  /*1a130*/  @!P1 PRMT R14, RZ, 0x654, R14 ;  /* 0x00000654ff0e9816 */ /* 0x000fce000000000e */
[----:B------:R-:W4:Y:S08]  /*1a140*/  MUFU.TANH R46, R46 ;  /* 0x0000002e002e7308 */ /* 0x000f300000002400 */
[----:B------:R-:W4:Y:S08]  /*1a150*/  MUFU.TANH R48, R48 ;  /* 0x0000003000307308 */ /* 0x000f300000002400 */
[----:B------:R-:W4:Y:S08]  /*1a160*/  MUFU.TANH R50, R50 ;  /* 0x0000003200327308 */ /* 0x000f300000002400 */
[----:B------:R-:W4:Y:S08]  /*1a170*/  MUFU.TANH R51, R51 ;  /* 0x0000003300337308 */ /* 0x000f300000002400 */
[----:B------:R-:W4:Y:S08]  /*1a180*/  MUFU.TANH R54, R54 ;  /* 0x0000003600367308 */ /* 0x000f300000002400 */
[----:B------:R-:W4:Y:S08]  /*1a190*/  MUFU.TANH R55, R55 ;  /* 0x0000003700377308 */ /* 0x000f300000002400 */
[----:B------:R-:W4:Y:S08]  /*1a1a0*/  MUFU.TANH R57, R57 ;  /* 0x0000003900397308 */ /* 0x000f300000002400 */
[----:B------:R-:W4:Y:S08]  /*1a1b0*/  MUFU.TANH R59, R59 ;  /* 0x0000003b003b7308 */ /* 0x000f300000002400 */
[----:B------:R-:W4:Y:S01]  /*1a1c0*/  MUFU.TANH R60, R60 ;  /* 0x0000003c003c7308 */ /* 0x000f220000002400 */
[----:B------:R-:W-:-:S02]  /*1a1d0*/  WARPGROUP.DEPBAR.LE gsb0, 0x0 ;  /* 0x00008000000079c5 */ /* 0x000fc40000010000 */
[----:B------:R-:W-:-:S05]  /*1a1e0*/  WARPGROUP.ARRIVE ;  /* 0x00000000000079c5 */ /* 0x000fca0000000000 */
[----:B------:R-:W4:Y:S01]  /*1a1f0*/  MUFU.TANH R61, R61 ;  /* 0x0000003d003d7308 */ /* 0x000f220000002400 */
[----:B------:R-:W-:Y:S01]  /*1a200*/  HGMMA.64x128x16.F32.BF16 R88, R176, gdesc[UR4].tnspB, R88, gsb0 ;  /* 0x41e00004b0587df0 */ /* 0x000fe20008001858 */
[----:B------:R-:W-:Y:S01]  /*1a210*/  R2UR UR6, R8 ;  /* 0x00000000080672ca */ /* 0x000fe200000e0000 */
[----:B------:R-:W-:Y:S01]  /*1a220*/  VIADD R8, R6, 0x180 ;  /* 0x0000018006087836 */ /* 0x000fe20000000000 */
[----:B------:R-:W-:-:S04]  /*1a230*/  R2UR UR7, R9 ;  /* 0x00000000090772ca */ /* 0x000fc800000e0000 */
[----:B------:R-:W4:Y:S01]  /*1a240*/  MUFU.TANH R62, R62 ;  /* 0x0000003e003e7308 */ /* 0x000f220000002400 */
[----:B-1----:R-:W-:-:S04]  /*1a250*/  FMNMX.FTZ R9, R32, R2, !PT ;  /* 0x0000000220097209 */ /* 0x002fc80007810000 */
[----:B0-----:R-:W-:-:S03]  /*1a260*/  FMNMX.FTZ R9, R34, R9, !PT ;  /* 0x0000000922097209 */ /* 0x001fc60007810000 */
[----:B------:R-:W0:Y:S01]  /*1a270*/  MUFU.TANH R64, R64 ;  /* 0x0000004000407308 */ /* 0x000e220000002400 */
[----:B--2---:R-:W-:-:S04]  /*1a280*/  FMNMX.FTZ R2, R36, R9, !PT ;  /* 0x0000000924027209 */ /* 0x004fc80007810000 */
[----:B---3--:R-:W-:-:S03]  /*1a290*/  FMNMX.FTZ R9, R37, R2, !PT ;  /* 0x0000000225097209 */ /* 0x008fc60007810000 */
[----:B------:R-:W1:Y:S01]  /*1a2a0*/  MUFU.TANH R65, R65 ;  /* 0x0000004100417308 */ /* 0x000e620000002400 */
[----:B----4-:R-:W-:-:S04]  /*1a2b0*/  FMNMX.FTZ R2, R42, R9, !PT ;  /* 0x000000092a027209 */ /* 0x010fc80007810000 */
[----:B------:R-:W-:-:S03]  /*1a2c0*/  FMNMX.FTZ R9, R43, R2, !PT ;  /* 0x000000022b097209 */ /* 0x000fc60007810000 */
[----:B------:R-:W2:Y:S01]  /*1a2d0*/  MUFU.TANH R68, R68 ;  /* 0x0000004400447308 */ /* 0x000ea20000002400 */
[----:B------:R-:W-:-:S04]  /*1a2e0*/  FMNMX.FTZ R9, R46, R9, !PT ;  /* 0x000000092e097209 */ /* 0x000fc80007810000 */
[----:B------:R-:W-:-:S03]  /*1a2f0*/  FMNMX.FTZ R9, R48, R9, !PT ;  /* 0x0000000930097209 */ /* 0x000fc60007810000 */
[----:B------:R-:W3:Y:S01]  /*1a300*/  MUFU.TANH R69, R69 ;  /* 0x0000004500457308 */ /* 0x000ee20000002400 */
[----:B------:R-:W-:-:S04]  /*1a310*/  FMNMX.FTZ R2, R50, R9, !PT ;  /* 0x0000000932027209 */ /* 0x000fc80007810000 */
[----:B------:R-:W-:-:S03]  /*1a320*/  FMNMX.FTZ R9, R51, R2, !PT ;  /* 0x0000000233097209 */ /* 0x000fc60007810000 */
[----:B------:R-:W4:Y:S01]  /*1a330*/  MUFU.TANH R72, R72 ;  /* 0x0000004800487308 */ /* 0x000f220000002400 */
        /* <DEDUP_REMOVED lines=10> */
[----:B0-----:R-:W-:-:S03]  /*1a3e0*/  FMNMX.FTZ R2, R64, R9, !PT ;  /* 0x0000000940027209 */ /* 0x001fc60007810000 */
[----:B------:R-:W0:Y:S01]  /*1a3f0*/  MUFU.TANH R77, R77 ;  /* 0x0000004d004d7308 */ /* 0x000e220000002400 */
[----:B-1----:R-:W-:-:S04]  /*1a400*/  FMNMX.FTZ R9, R65, R2, !PT ;  /* 0x0000000241097209 */ /* 0x002fc80007810000 */
[----:B--2---:R-:W-:Y:S01]  /*1a410*/  FMNMX.FTZ R2, R68, R9, !PT ;  /* 0x0000000944027209 */ /* 0x004fe20007810000 */
[----:B------:R-:W-:Y:S02]  /*1a420*/  IMAD.MOV.U32 R9, RZ, RZ, 0x40000040 ;  /* 0x40000040ff097424 */ /* 0x000fe400078e00ff */
[----:B------:R-:W1:Y:S01]  /*1a430*/  MUFU.TANH R7, R7 ;  /* 0x0000000700077308 */ /* 0x000e620000002400 */
[----:B---3--:R-:W-:-:S04]  /*1a440*/  FMNMX.FTZ R2, R69, R2, !PT ;  /* 0x0000000245027209 */ /* 0x008fc80007810000 */
[----:B----4-:R-:W-:-:S03]  /*1a450*/  FMNMX.FTZ R2, R72, R2, !PT ;  /* 0x0000000248027209 */ /* 0x010fc60007810000 */
[----:B------:R-:W2:Y:S08]  /*1a460*/  MUFU.TANH R15, R15 ;  /* 0x0000000f000f7308 */ /* 0x000eb00000002400 */
[----:B------:R-:W3:Y:S08]  /*1a470*/  MUFU.TANH R24, R24 ;  /* 0x0000001800187308 */ /* 0x000ef00000002400 */
        /* <DEDUP_REMOVED lines=9> */
[----:B------:R-:W-:Y:S02]  /*1a510*/  R2UR UR6, R8 ;  /* 0x00000000080672ca */ /* 0x000fe400000e0000 */
[----:B------:R-:W-:Y:S02]  /*1a520*/  R2UR UR7, R9 ;  /* 0x00000000090772ca */ /* 0x000fe400000e0000 */
[----:B------:R-:W-:Y:S02]  /*1a530*/  FMNMX.FTZ R9, R73, R2, !PT ;  /* 0x0000000249097209 */ /* 0x000fe40007810000 */
[----:B------:R-:W-:Y:S02]  /*1a540*/  MUFU.TANH R8, R63 ;  /* 0x0000003f00087308 */ /* 0x000fe40000002400 */
[----:B------:R-:W-:-:S04]  /*1a550*/  FMNMX.FTZ R9, R80, R9, !PT ;  /* 0x0000000950097209 */ /* 0x000fc80007810000 */
[----:B------:R-:W-:Y:S02]  /*1a560*/  FMNMX.FTZ R2, R76, R9, !PT ;  /* 0x000000094c027209 */ /* 0x000fe40007810000 */
[----:B------:R1:W-:Y:S02]  /*1a570*/  MUFU.TANH R63, R38 ;  /* 0x00000026003f7308 */ /* 0x0003e40000002400 */
[----:B0-----:R-:W-:-:S05]  /*1a580*/  FMNMX.FTZ R9, R77, R2, !PT ;  /* 0x000000024d097209 */ /* 0x001fca0007810000 */
[----:B------:R-:W0:Y:S01]  /*1a590*/  SHFL.BFLY PT, R2, R9, 0x2, 0x1f ;  /* 0x0c401f0009027f89 */ /* 0x000e2200000e0000 */
[----:B-1----:R-:W-:Y:S01]  /*1a5a0*/  VIADD R38, R6, 0x200 ;  /* 0x0000020006267836 */ /* 0x002fe20000000000 */
[----:B------:R-:W1:Y:S08]  /*1a5b0*/  MUFU.TANH R40, R40 ;  /* 0x0000002800287308 */ /* 0x000e700000002400 */
[----:B------:R-:W1:Y:S08]  /*1a5c0*/  MUFU.TANH R41, R41 ;  /* 0x0000002900297308 */ /* 0x000e700000002400 */
[----:B------:R-:W1:Y:S01]  /*1a5d0*/  MUFU.TANH R44, R44 ;  /* 0x0000002c002c7308 */ /* 0x000e620000002400 */
[----:B0-----:R-:W-:Y:S01]  /*1a5e0*/  FMNMX.FTZ R2, R9, R2, !PT ;  /* 0x0000000209027209 */ /* 0x001fe20007810000 */
[----:B------:R-:W-:-:S06]  /*1a5f0*/  IMAD.U32 R9, RZ, RZ, UR42 ;  /* 0x0000002aff097e24 */ /* 0x000fcc000f8e00ff */
[----:B------:R-:W0:Y:S01]  /*1a600*/  MUFU.TANH R45, R45 ;  /* 0x0000002d002d7308 */ /* 0x000e220000002400 */
[----:B------:R-:W2:Y:S07]  /*1a610*/  SHFL.BFLY PT, R213, R2, 0x1, 0x1f ;  /* 0x0c201f0002d57f89 */ /* 0x000eae00000e0000 */
[----:B------:R-:W0:Y:S08]  /*1a620*/  MUFU.TANH R47, R47 ;  /* 0x0000002f002f7308 */ /* 0x000e300000002400 */
[----:B------:R-:W0:Y:S08]  /*1a630*/  MUFU.TANH R49, R49 ;  /* 0x0000003100317308 */ /* 0x000e300000002400 */
[----:B------:R-:W0:Y:S01]  /*1a640*/  MUFU.TANH R52, R52 ;  /* 0x0000003400347308 */ /* 0x000e220000002400 */
[----:B--2---:R-:W-:-:S05]  /*1a650*/  FMNMX.FTZ R213, R2, R213, !PT ;  /* 0x000000d502d57209 */ /* 0x004fca0007810000 */
[C---:B------:R-:W-:Y:S01]  /*1a660*/  FADD.FTZ R2, -R213.reuse, R10 ;  /* 0x0000000ad5027221 */ /* 0x040fe20000010100 */
[-C--:B------:R-:W-:Y:S01]  /*1a670*/  FMUL.FTZ R10, R213, R9.reuse ;  /* 0x00000009d50a7220 */ /* 0x080fe20000410000 */
[----:B------:R-:W2:Y:S02]  /*1a680*/  MUFU.TANH R53, R53 ;  /* 0x0000003500357308 */ /* 0x000ea40000002400 */
[-C--:B------:R-:W-:Y:S01]  /*1a690*/  FMUL.FTZ R2, R2, R9.reuse ;  /* 0x0000000902027220 */ /* 0x080fe20000410000 */
[--C-:B------:R-:W-:Y:S01]  /*1a6a0*/  FFMA.FTZ R180, R0, R9, -R10.reuse ;  /* 0x0000000900b47223 */ /* 0x100fe2000001080a */
[----:B------:R-:W-:Y:S01]  /*1a6b0*/  FMNMX.FTZ R0, R7, R11, !PT ;  /* 0x0000000b07007209 */ /* 0x000fe20007810000 */
[-CC-:B------:R-:W-:Y:S01]  /*1a6c0*/  FFMA.FTZ R182, R21, R9.reuse, -R10.reuse ;  /* 0x0000000915b67223 */ /* 0x180fe2000001080a */
[-CC-:B------:R-:W-:Y:S01]  /*1a6d0*/  FFMA.FTZ R84, R20, R9.reuse, -R10.reuse ;  /* 0x0000000914547223 */ /* 0x180fe2000001080a */
[----:B------:R-:W-:Y:S01]  /*1a6e0*/  VIADD R20, R6, 0x280 ;  /* 0x0000028006147836 */ /* 0x000fe20000000000 */
[----:B------:R-:W-:Y:S01]  /*1a6f0*/  FMNMX.FTZ R21, R15, R0, !PT ;  /* 0x000000000f157209 */ /* 0x000fe20007810000 */
[----:B------:R-:W2:Y:S01]  /*1a700*/  MUFU.TANH R56, R56 ;  /* 0x0000003800387308 */ /* 0x000ea20000002400 */
[----:B------:R-:W-:Y:S01]  /*1a710*/  FFMA.FTZ R176, R28, R9, -R10 ;  /* 0x000000091cb07223 */ /* 0x000fe2000001080a */
[----:B------:R-:W-:Y:S01]  /*1a720*/  VIADD R28, R6, 0x300 ;  /* 0x00000300061c7836 */ /* 0x000fe20000000000 */
[----:B---3--:R-:W-:Y:S01]  /*1a730*/  FMNMX.FTZ R0, R24, R21, !PT ;  /* 0x0000001518007209 */ /* 0x008fe20007810000 */
[----:B------:R-:W-:-:S02]  /*1a740*/  VIADD R6, R6, 0x380 ;  /* 0x0000038006067836 */ /* 0x000fc40000000000 */
[-CC-:B------:R-:W-:Y:S01]  /*1a750*/  FFMA.FTZ R26, R26, R9.reuse, -R10.reuse ;  /* 0x000000091a1a7223 */ /* 0x180fe2000001080a */
[-CC-:B------:R-:W-:Y:S01]  /*1a760*/  FFMA.FTZ R178, R32, R9.reuse, -R10.reuse ;  /* 0x0000000920b27223 */ /* 0x180fe2000001080a */
[----:B----4-:R-:W-:Y:S01]  /*1a770*/  FMNMX.FTZ R0, R25, R0, !PT ;  /* 0x0000000019007209 */ /* 0x010fe20007810000 */
[----:B------:R-:W3:Y:S01]  /*1a780*/  MUFU.TANH R58, R58 ;  /* 0x0000003a003a7308 */ /* 0x000ee20000002400 */
[-CC-:B------:R-:W-:Y:S01]  /*1a790*/  FFMA.FTZ R32, R43, R9.reuse, -R10.reuse ;  /* 0x000000092b207223 */ /* 0x180fe2000001080a */
[----:B------:R-:W-:Y:S01]  /*1a7a0*/  FFMA.FTZ R43, R64, R9, -R10 ;  /* 0x00000009402b7223 */ /* 0x000fe2000001080a */
[----:B------:R-:W-:-:S04]  /*1a7b0*/  FMNMX.FTZ R21, R27, R0, !PT ;  /* 0x000000001b157209 */ /* 0x000fc80007810000 */
[----:B------:R-:W-:Y:S01]  /*1a7c0*/  FMNMX.FTZ R0, R30, R21, !PT ;  /* 0x000000151e007209 */ /* 0x000fe20007810000 */
[----:B------:R-:W4:Y:S03]  /*1a7d0*/  MUFU.TANH R66, R66 ;  /* 0x0000004200427308 */ /* 0x000f260000002400 */
[----:B------:R-:W-:-:S04]  /*1a7e0*/  FMNMX.FTZ R0, R31, R0, !PT ;  /* 0x000000001f007209 */ /* 0x000fc80007810000 */
[----:B------:R-:W-:Y:S01]  /*1a7f0*/  FMNMX.FTZ R0, R33, R0, !PT ;  /* 0x0000000021007209 */ /* 0x000fe20007810000 */
[----:B------:R-:W4:Y:S03]  /*1a800*/  MUFU.TANH R67, R67 ;  /* 0x0000004300437308 */ /* 0x000f260000002400 */
[----:B------:R-:W-:-:S04]  /*1a810*/  FMNMX.FTZ R21, R35, R0, !PT ;  /* 0x0000000023157209 */ /* 0x000fc80007810000 */
[----:B-1----:R-:W-:Y:S01]  /*1a820*/  FMNMX.FTZ R0, R40, R21, !PT ;  /* 0x0000001528007209 */ /* 0x002fe20007810000 */
[----:B------:R-:W1:Y:S03]  /*1a830*/  MUFU.TANH R70, R70 ;  /* 0x0000004600467308 */ /* 0x000e660000002400 */
[----:B------:R-:W-:-:S04]  /*1a840*/  FMNMX.FTZ R21, R41, R0, !PT ;  /* 0x0000000029157209 */ /* 0x000fc80007810000 */
[----:B------:R-:W-:Y:S01]  /*1a850*/  FMNMX.FTZ R0, R44, R21, !PT ;  /* 0x000000152c007209 */ /* 0x000fe20007810000 */
[----:B------:R-:W1:Y:S03]  /*1a860*/  MUFU.TANH R71, R71 ;  /* 0x0000004700477308 */ /* 0x000e660000002400 */
[----:B0-----:R-:W-:-:S04]  /*1a870*/  FMNMX.FTZ R0, R45, R0, !PT ;  /* 0x000000002d007209 */ /* 0x001fc80007810000 */
[----:B------:R-:W-:Y:S01]  /*1a880*/  FMNMX.FTZ R0, R47, R0, !PT ;  /* 0x000000002f007209 */ /* 0x000fe20007810000 */
[----:B------:R-:W0:Y:S01]  /*1a890*/  MUFU.TANH R74, R74 ;  /* 0x0000004a004a7308 */ /* 0x000e220000002400 */
[----:B------:R-:W-:Y:S02]  /*1a8a0*/  WARPGROUP.DEPBAR.LE gsb0, 0x0 ;  /* 0x00008000000079c5 */ /* 0x000fe40000010000 */
[----:B------:R-:W-:Y:S01]  /*1a8b0*/  WARPGROUP.ARRIVE ;  /* 0x00000000000079c5 */ /* 0x000fe20000000000 */
[----:B------:R-:W-:Y:S01]  /*1a8c0*/  FMNMX.FTZ R21, R49, R0, !PT ;  /* 0x0000000031157209 */ /* 0x000fe20007810000 */
[----:B------:R-:W-:-:S03]  /*1a8d0*/  FFMA.FTZ R172, R36, R9, -R10 ;  /* 0x0000000924ac7223 */ /* 0x000fc6000001080a */
[----:B------:R-:W0:Y:S01]  /*1a8e0*/  MUFU.TANH R75, R75 ;  /* 0x0000004b004b7308 */ /* 0x000e220000002400 */
[--C-:B------:R-:W-:Y:S01]  /*1a8f0*/  FFMA.FTZ R174, R42, R9, -R10.reuse ;  /* 0x000000092aae7223 */ /* 0x100fe2000001080a */
[----:B------:R-:W-:Y:S01]  /*1a900*/  FMNMX.FTZ R0, R52, R21, !PT ;  /* 0x0000001534007209 */ /* 0x000fe20007810000 */
[----:B------:R-:W-:Y:S01]  /*1a910*/  HGMMA.64x128x16.F32.BF16 R88, R168, gdesc[UR4].tnspB, R88, gsb0 ;  /* 0x41e00004a8587df0 */ /* 0x000fe20008001858 */
[----:B------:R-:W-:Y:S01]  /*1a920*/  R2UR UR6, R38 ;  /* 0x00000000260672ca */ /* 0x000fe200000e0000 */
[-CC-:B------:R-:W-:Y:S01]  /*1a930*/  FFMA.FTZ R38, R29, R9.reuse, -R10.reuse ;  /* 0x000000091d267223 */ /* 0x180fe2000001080a */
[----:B------:R-:W-:Y:S01]  /*1a940*/  R2UR UR7, R39 ;  /* 0x00000000270772ca */ /* 0x000fe200000e0000 */
[-CC-:B------:R-:W-:Y:S01]  /*1a950*/  FFMA.FTZ R39, R34, R9.reuse, -R10.reuse ;  /* 0x0000000922277223 */ /* 0x180fe2000001080a */
[----:B--2---:R-:W-:Y:S01]  /*1a960*/  FMNMX.FTZ R21, R53, R0, !PT ;  /* 0x0000000035157209 */ /* 0x004fe20007810000 */
[----:B------:R-:W2:Y:S01]  /*1a970*/  MUFU.TANH R78, R78 ;  /* 0x0000004e004e7308 */ /* 0x000ea20000002400 */
[-CC-:B------:R-:W-:Y:S01]  /*1a980*/  FFMA.FTZ R34, R37, R9.reuse, -R10.reuse ;  /* 0x0000000925227223 */ /* 0x180fe2000001080a */
[--C-:B------:R-:W-:Y:S01]  /*1a990*/  FFMA.FTZ R36, R48, R9, -R10.reuse ;  /* 0x0000000930247223 */ /* 0x100fe2000001080a */
[----:B------:R-:W-:Y:S01]  /*1a9a0*/  FMNMX.FTZ R21, R56, R21, !PT ;  /* 0x0000001538157209 */ /* 0x000fe20007810000 */
[-CC-:B------:R-:W-:Y:S01]  /*1a9b0*/  FFMA.FTZ R42, R55, R9.reuse, -R10.reuse ;  /* 0x00000009372a7223 */ /* 0x180fe2000001080a */
[-CC-:B------:R-:W-:Y:S01]  /*1a9c0*/  FFMA.FTZ R48, R61, R9.reuse, -R10.reuse ;  /* 0x000000093d307223 */ /* 0x180fe2000001080a */
[--C-:B------:R-:W-:Y:S01]  /*1a9d0*/  FFMA.FTZ R37, R65, R9, -R10.reuse ;  /* 0x0000000941257223 */ /* 0x100fe2000001080a */
[----:B---3--:R-:W-:Y:S01]  /*1a9e0*/  FMNMX.FTZ R21, R58, R21, !PT ;  /* 0x000000153a157209 */ /* 0x008fe20007810000 */
[----:B------:R-:W3:Y:S01]  /*1a9f0*/  MUFU.TANH R79, R79 ;  /* 0x0000004f004f7308 */ /* 0x000ee20000002400 */
[----:B------:R-:W-:-:S02]  /*1aa00*/  FFMA.FTZ R55, R73, R9, -R10 ;  /* 0x0000000949377223 */ /* 0x000fc4000001080a */
[----:B------:R-:W-:-:S04]  /*1aa10*/  FMNMX.FTZ R0, R8, R21, !PT ;  /* 0x0000001508007209 */ /* 0x000fc80007810000 */
[----:B------:R-:W-:Y:S01]  /*1aa20*/  FMNMX.FTZ R21, R63, R0, !PT ;  /* 0x000000003f157209 */ /* 0x000fe20007810000 */
[----:B------:R-:W3:Y:S03]  /*1aa30*/  MUFU.TANH R81, R81 ;  /* 0x0000005100517308 */ /* 0x000ee60000002400 */
[----:B----4-:R-:W-:Y:S01]  /*1aa40*/  FMNMX.FTZ R0, R66, R21, !PT ;  /* 0x0000001542007209 */ /* 0x010fe20007810000 */
[----:B------:R-:W-:-:S03]  /*1aa50*/  IMAD.MOV.U32 R21, RZ, RZ, 0x40000040 ;  /* 0x40000040ff157424 */ /* 0x000fc600078e00ff */
[----:B------:R-:W-:Y:S01]  /*1aa60*/  FMNMX.FTZ R29, R67, R0, !PT ;  /* 0x00000000431d7209 */ /* 0x000fe20007810000 */
[----:B------:R-:W4:Y:S03]  /*1aa70*/  MUFU.TANH R82, R82 ;  /* 0x0000005200527308 */ /* 0x000f260000002400 */
[----:B-1----:R-:W-:Y:S01]  /*1aa80*/  FMNMX.FTZ R0, R70, R29, !PT ;  /* 0x0000001d46007209 */ /* 0x002fe20007810000 */
[----:B------:R-:W-:-:S04]  /*1aa90*/  IMAD.MOV.U32 R29, RZ, RZ, 0x40000040 ;  /* 0x40000040ff1d7424 */ /* 0x000fc800078e00ff */
[----:B------:R-:W1:Y:S08]  /*1aaa0*/  MUFU.TANH R83, R83 ;  /* 0x0000005300537308 */ /* 0x000e700000002400 */
[----:B------:R-:W-:Y:S08]  /*1aab0*/  MUFU.EX2 R2, R2 ;  /* 0x0000000200027308 */ /* 0x000ff00000000800 */
[----:B------:R-:W1:Y:S08]  /*1aac0*/  MUFU.EX2 R180, R180 ;  /* 0x000000b400b47308 */ /* 0x000e700000000800 */
[----:B------:R-:W1:Y:S08]  /*1aad0*/  MUFU.EX2 R84, R84 ;  /* 0x0000005400547308 */ /* 0x000e700000000800 */
[----:B------:R-:W1:Y:S08]  /*1aae0*/  MUFU.EX2 R182, R182 ;  /* 0x000000b600b67308 */ /* 0x000e700000000800 */
[----:B------:R-:W1:Y:S08]  /*1aaf0*/  MUFU.EX2 R26, R26 ;  /* 0x0000001a001a7308 */ /* 0x000e700000000800 */
        /* <DEDUP_REMOVED lines=9> */
[----:B------:R-:W-:-:S04]  /*1ab90*/  FFMA.FTZ R168, R46, R9, -R10 ;  /* 0x000000092ea87223 */ /* 0x000fc8000001080a */
[----:B------:R-:W-:Y:S01]  /*1aba0*/  MUFU.EX2 R32, R32 ;  /* 0x0000002000207308 */ /* 0x000fe20000000800 */
[-CC-:B------:R-:W-:Y:S01]  /*1abb0*/  FFMA.FTZ R170, R50, R9.reuse, -R10.reuse ;  /* 0x0000000932aa7223 */ /* 0x180fe2000001080a */
[-CC-:B------:R-:W-:Y:S01]  /*1abc0*/  FFMA.FTZ R50, R59, R9.reuse, -R10.reuse ;  /* 0x000000093b327223 */ /* 0x180fe2000001080a */
[-CC-:B------:R-:W-:Y:S01]  /*1abd0*/  FFMA.FTZ R46, R68, R9.reuse, -R10.reuse ;  /* 0x00000009442e7223 */ /* 0x180fe2000001080a */
[----:B------:R-:W-:Y:S01]  /*1abe0*/  HGMMA.64x128x16.F32.BF16 R88, R164, gdesc[UR4].tnspB, R88, gsb0 ;  /* 0x41e00004a4587df0 */ /* 0x000fe20008001858 */
[----:B------:R-:W-:Y:S01]  /*1abf0*/  R2UR UR6, R20 ;  /* 0x00000000140672ca */ /* 0x000fe200000e0000 */
[-CC-:B------:R-:W-:Y:S01]  /*1ac00*/  FFMA.FTZ R20, R51, R9.reuse, -R10.reuse ;  /* 0x0000000933147223 */ /* 0x180fe2000001080a */
[----:B------:R-:W-:Y:S01]  /*1ac10*/  R2UR UR7, R21 ;  /* 0x00000000150772ca */ /* 0x000fe200000e0000 */
[----:B------:R-:W-:Y:S01]  /*1ac20*/  MUFU.EX2 R168, R168 ;  /* 0x000000a800a87308 */ /* 0x000fe20000000800 */
[----:B------:R-:W-:Y:S01]  /*1ac30*/  FMNMX.FTZ R21, R71, R0, !PT ;  /* 0x0000000047157209 */ /* 0x000fe20007810000 */
[-CC-:B------:R-:W-:Y:S01]  /*1ac40*/  FFMA.FTZ R51, R69, R9.reuse, -R10.reuse ;  /* 0x0000000945337223 */ /* 0x180fe2000001080a */
[----:B------:R-:W-:-:S02]  /*1ac50*/  FFMA.FTZ R59, R76, R9, -R10 ;  /* 0x000000094c3b7223 */ /* 0x000fc4000001080a */
[----:B0-----:R-:W-:-:S03]  /*1ac60*/  FMNMX.FTZ R0, R74, R21, !PT ;  /* 0x000000154a007209 */ /* 0x001fc60007810000 */
[----:B------:R-:W-:Y:S01]  /*1ac70*/  MUFU.EX2 R36, R36 ;  /* 0x0000002400247308 */ /* 0x000fe20000000800 */
[----:B------:R-:W-:-:S04]  /*1ac80*/  FMNMX.FTZ R21, R75, R0, !PT ;  /* 0x000000004b157209 */ /* 0x000fc80007810000 */
[----:B--2---:R-:W-:-:S03]  /*1ac90*/  FMNMX.FTZ R0, R78, R21, !PT ;  /* 0x000000154e007209 */ /* 0x004fc60007810000 */
[----:B------:R-:W-:Y:S01]  /*1aca0*/  MUFU.EX2 R170, R170 ;  /* 0x000000aa00aa7308 */ /* 0x000fe20000000800 */
[----:B---3--:R-:W-:-:S04]  /*1acb0*/  FMNMX.FTZ R0, R79, R0, !PT ;  /* 0x000000004f007209 */ /* 0x008fc80007810000 */
[----:B------:R-:W-:-:S03]  /*1acc0*/  FMNMX.FTZ R21, R81, R0, !PT ;  /* 0x0000000051157209 */ /* 0x000fc60007810000 */
[----:B------:R-:W-:Y:S01]  /*1acd0*/  MUFU.EX2 R20, R20 ;  /* 0x0000001400147308 */ /* 0x000fe20000000800 */
[----:B----4-:R-:W-:-:S04]  /*1ace0*/  FMNMX.FTZ R0, R82, R21, !PT ;  /* 0x0000001552007209 */ /* 0x010fc80007810000 */
[----:B-1----:R-:W-:-:S03]  /*1acf0*/  FMNMX.FTZ R0, R83, R0, !PT ;  /* 0x0000000053007209 */ /* 0x002fc60007810000 */
        /* <DEDUP_REMOVED lines=10> */
[----:B0-----:R-:W-:-:S07]  /*1ada0*/  FMNMX.FTZ R21, R21, R0, !PT ;  /* 0x0000000015157209 */ /* 0x001fce0007810000 */
[----:B------:R-:W-:Y:S01]  /*1adb0*/  MUFU.EX2 R55, R55 ;  /* 0x0000003700377308 */ /* 0x000fe20000000800 */
[----:B------:R-:W-:-:S04]  /*1adc0*/  FADD.FTZ R0, -R21, R11 ;  /* 0x0000000b15007221 */ /* 0x000fc80000010100 */
[----:B------:R-:W-:-:S03]  /*1add0*/  FMUL.FTZ R0, R0, R9 ;  /* 0x0000000900007220 */ /* 0x000fc60000410000 */
        /* <DEDUP_REMOVED lines=14> */
[----:B------:R-:W-:Y:S02]  /*1aec0*/  IMAD.MOV.U32 R7, RZ, RZ, 0x40000040 ;  /* 0x40000040ff077424 */ /* 0x000fe400078e00ff */
[-CC-:B------:R-:W-:Y:S01]  /*1aed0*/  FFMA.FTZ R11, R15, R9.reuse, -R28.reuse ;  /* 0x000000090f0b7223 */ /* 0x180fe2000001081c */
[-CC-:B------:R-:W-:Y:S01]  /*1aee0*/  FFMA.FTZ R183, R24, R9.reuse, -R28.reuse ;  /* 0x0000000918b77223 */ /* 0x180fe2000001081c */
[-CC-:B------:R-:W-:Y:S01]  /*1aef0*/  FFMA.FTZ R15, R25, R9.reuse, -R28.reuse ;  /* 0x00000009190f7223 */ /* 0x180fe2000001081c */
[-CC-:B------:R-:W-:Y:S01]  /*1af00*/  FFMA.FTZ R177, R27, R9.reuse, -R28.reuse ;  /* 0x000000091bb17223 */ /* 0x180fe2000001081c */
[----:B------:R-:W0:Y:S01]  /*1af10*/  MUFU.EX2 R181, R181 ;  /* 0x000000b500b57308 */ /* 0x000e220000000800 */
[-CC-:B------:R-:W-:Y:S01]  /*1af20*/  FFMA.FTZ R24, R30, R9.reuse, -R28.reuse ;  /* 0x000000091e187223 */ /* 0x180fe2000001081c */
[-C--:B------:R-:W-:Y:S01]  /*1af30*/  FFMA.FTZ R25, R33, R9.reuse, -R28 ;  /* 0x0000000921197223 */ /* 0x080fe2000001081c */
[----:B------:R-:W-:Y:S01]  /*1af40*/  FFMA.FTZ R33, R2, R4, R180 ;  /* 0x0000000402217223 */ /* 0x000fe200000100b4 */
[-CC-:B------:R-:W-:Y:S01]  /*1af50*/  FFMA.FTZ R179, R31, R9.reuse, -R28.reuse ;  /* 0x000000091fb37223 */ /* 0x180fe2000001081c */
[-CC-:B------:R-:W-:Y:S01]  /*1af60*/  FFMA.FTZ R173, R35, R9.reuse, -R28.reuse ;  /* 0x0000000923ad7223 */ /* 0x180fe2000001081c */
[-CC-:B------:R-:W-:Y:S01]  /*1af70*/  FFMA.FTZ R27, R40, R9.reuse, -R28.reuse ;  /* 0x00000009281b7223 */ /* 0x180fe2000001081c */
[----:B------:R-:W-:Y:S01]  /*1af80*/  FADD.FTZ R33, R84, R33 ;  /* 0x0000002154217221 */ /* 0x000fe20000010000 */
[----:B------:R-:W1:Y:S01]  /*1af90*/  MUFU.EX2 R11, R11 ;  /* 0x0000000b000b7308 */ /* 0x000e620000000800 */
[-CC-:B------:R-:W-:Y:S01]  /*1afa0*/  FFMA.FTZ R175, R41, R9.reuse, -R28.reuse ;  /* 0x0000000929af7223 */ /* 0x180fe2000001081c */
[-CC-:B------:R-:W-:Y:S01]  /*1afb0*/  FFMA.FTZ R29, R44, R9.reuse, -R28.reuse ;  /* 0x000000092c1d7223 */ /* 0x180fe2000001081c */
[----:B------:R-:W-:Y:S01]  /*1afc0*/  FADD.FTZ R33, R182, R33 ;  /* 0x00000021b6217221 */ /* 0x000fe20000010000 */
[-CC-:B------:R-:W-:Y:S01]  /*1afd0*/  FFMA.FTZ R169, R45, R9.reuse, -R28.reuse ;  /* 0x000000092da97223 */ /* 0x180fe2000001081c */
[-CC-:B------:R-:W-:Y:S01]  /*1afe0*/  FFMA.FTZ R30, R47, R9.reuse, -R28.reuse ;  /* 0x000000092f1e7223 */ /* 0x180fe2000001081c */
[--C-:B------:R-:W-:Y:S01]  /*1aff0*/  FFMA.FTZ R171, R49, R9, -R28.reuse ;  /* 0x0000000931ab7223 */ /* 0x100fe2000001081c */
[----:B------:R-:W-:Y:S01]  /*1b000*/  FADD.FTZ R33, R26, R33 ;  /* 0x000000211a217221 */ /* 0x000fe20000010000 */
[----:B------:R-:W2:Y:S01]  /*1b010*/  MUFU.EX2 R183, R183 ;  /* 0x000000b700b77308 */ /* 0x000ea20000000800 */
[----:B0-----:R-:W-:Y:S01]  /*1b020*/  FFMA.FTZ R4, R0, R3, R181 ;  /* 0x0000000300047223 */ /* 0x001fe200000100b5 */
[-CC-:B------:R-:W-:Y:S01]  /*1b030*/  FFMA.FTZ R31, R52, R9.reuse, -R28.reuse ;  /* 0x00000009341f7223 */ /* 0x180fe2000001081c */
[----:B------:R-:W-:Y:S01]  /*1b040*/  FADD.FTZ R33, R176, R33 ;  /* 0x00000021b0217221 */ /* 0x000fe20000010000 */
[-CC-:B------:R-:W-:Y:S01]  /*1b050*/  FFMA.FTZ R165, R53, R9.reuse, -R28.reuse ;  /* 0x0000000935a57223 */ /* 0x180fe2000001081c */
[-CC-:B------:R-:W-:Y:S01]  /*1b060*/  FFMA.FTZ R56, R56, R9.reuse, -R28.reuse ;  /* 0x0000000938387223 */ /* 0x180fe2000001081c */
[-CC-:B------:R-:W-:Y:S01]  /*1b070*/  FFMA.FTZ R167, R58, R9.reuse, -R28.reuse ;  /* 0x000000093aa77223 */ /* 0x180fe2000001081c */
[----:B------:R-:W-:Y:S01]  /*1b080*/  FADD.FTZ R33, R38, R33 ;  /* 0x0000002126217221 */ /* 0x000fe20000010000 */
[----:B------:R-:W0:Y:S01]  /*1b090*/  MUFU.EX2 R15, R15 ;  /* 0x0000000f000f7308 */ /* 0x000e220000000800 */
[-CC-:B------:R-:W-:Y:S01]  /*1b0a0*/  FFMA.FTZ R71, R71, R9.reuse, -R28.reuse ;  /* 0x0000000947477223 */ /* 0x180fe2000001081c */
[-CC-:B------:R-:W-:Y:S01]  /*1b0b0*/  FFMA.FTZ R74, R74, R9.reuse, -R28.reuse ;  /* 0x000000094a4a7223 */ /* 0x180fe2000001081c */
[----:B------:R-:W-:Y:S01]  /*1b0c0*/  FADD.FTZ R40, R178, R33 ;  /* 0x00000021b2287221 */ /* 0x000fe20000010000 */
[-CC-:B------:R-:W-:Y:S01]  /*1b0d0*/  FFMA.FTZ R75, R75, R9.reuse, -R28.reuse ;  /* 0x000000094b4b7223 */ /* 0x180fe2000001081c */
[-CC-:B------:R-:W-:Y:S01]  /*1b0e0*/  FFMA.FTZ R78, R78, R9.reuse, -R28.reuse ;  /* 0x000000094e4e7223 */ /* 0x180fe2000001081c */
[-CC-:B------:R-:W-:Y:S01]  /*1b0f0*/  FFMA.FTZ R79, R79, R9.reuse, -R28.reuse ;  /* 0x000000094f4f7223 */ /* 0x180fe2000001081c */
[-CC-:B------:R-:W-:Y:S01]  /*1b100*/  FFMA.FTZ R81, R81, R9.reuse, -R28.reuse ;  /* 0x0000000951517223 */ /* 0x180fe2000001081c */
[----:B------:R-:W3:Y:S01]  /*1b110*/  MUFU.EX2 R177, R177 ;  /* 0x000000b100b17308 */ /* 0x000ee20000000800 */
[----:B------:R-:W-:Y:S01]  /*1b120*/  FFMA.FTZ R82, R82, R9, -R28 ;  /* 0x0000000952527223 */ /* 0x000fe2000001081c */
[----:B-1----:R-:W-:-:S02]  /*1b130*/  F2FP.BF16.F32.PACK_AB R181, R11, R181 ;  /* 0x000000b50bb5723e */ /* 0x002fc400000010ff */
[----:B------:R-:W-:Y:S02]  /*1b140*/  F2FP.BF16.F32.PACK_AB R180, R84, R180 ;  /* 0x000000b454b4723e */ /* 0x000fe400000010ff */
[----:B------:R-:W-:Y:S02]  /*1b150*/  F2FP.BF16.F32.PACK_AB R182, R26, R182 ;  /* 0x000000b61ab6723e */ /* 0x000fe400000010ff */
[----:B------:R-:W1:Y:S01]  /*1b160*/  MUFU.EX2 R24, R24 ;  /* 0x0000001800187308 */ /* 0x000e620000000800 */
[----:B------:R-:W-:Y:S02]  /*1b170*/  F2FP.BF16.F32.PACK_AB R176, R38, R176 ;  /* 0x000000b026b0723e */ /* 0x000fe400000010ff */
[----:B------:R-:W-:-:S05]  /*1b180*/  F2FP.BF16.F32.PACK_AB R178, R39, R178 ;  /* 0x000000b227b2723e */ /* 0x000fca00000010ff */
        /* <DEDUP_REMOVED lines=19> */
[----:B------:R-:W-:Y:S01]  /*1b2c0*/  R2UR UR6, R6 ;  /* 0x00000000060672ca */ /* 0x000fe200000e0000 */
[----:B------:R-:W-:Y:S01]  /*1b2d0*/  @!P1 IMAD R6, R12, 0x8, R16 ;  /* 0x000000080c069824 */ /* 0x000fe200078e0210 */
[----:B------:R-:W-:Y:S01]  /*1b2e0*/  R2UR UR7, R7 ;  /* 0x00000000070772ca */ /* 0x000fe200000e0000 */
[----:B------:R-:W-:Y:S01]  /*1b2f0*/  FADD.FTZ R12, R11, R4 ;  /* 0x000000040b0c7221 */ /* 0x000fe20000010000 */
[-C--:B------:R-:W-:Y:S01]  /*1b300*/  FFMA.FTZ R4, R8, R9.reuse, -R28 ;  /* 0x0000000908047223 */ /* 0x080fe2000001081c */
[----:B------:R-:W-:Y:S01]  /*1b310*/  @!P1 VIADD R6, R6, 0x34840 ;  /* 0x0003484006069836 */ /* 0x000fe20000000000 */
[----:B------:R-:W-:Y:S01]  /*1b320*/  MUFU.EX2 R167, R167 ;  /* 0x000000a700a77308 */ /* 0x000fe20000000800 */
[----:B--2---:R-:W-:Y:S01]  /*1b330*/  FADD.FTZ R12, R183, R12 ;  /* 0x0000000cb70c7221 */ /* 0x004fe20000010000 */
[-C--:B------:R-:W-:Y:S01]  /*1b340*/  FFMA.FTZ R8, R66, R9.reuse, -R28 ;  /* 0x0000000942087223 */ /* 0x080fe2000001081c */
[----:B------:R-:W-:Y:S01]  /*1b350*/  FFMA.FTZ R10, R77, R9, -R10 ;  /* 0x000000094d0a7223 */ /* 0x000fe2000001080a */
[----:B------:R-:W-:Y:S01]  /*1b360*/  @!P1 PRMT R7, RZ, 0x654, R6 ;  /* 0x00000654ff079816 */ /* 0x000fe20000000006 */
[C---:B0-----:R-:W-:Y:S01]  /*1b370*/  FADD.FTZ R12, R15.reuse, R12 ;  /* 0x0000000c0f0c7221 */ /* 0x041fe20000010000 */
[----:B------:R-:W-:Y:S01]  /*1b380*/  F2FP.BF16.F32.PACK_AB R183, R15, R183 ;  /* 0x000000b70fb7723e */ /* 0x000fe200000010ff */
[----:B------:R-:W-:Y:S01]  /*1b390*/  IMAD.MOV.U32 R15, RZ, RZ, R185 ;  /* 0x000000ffff0f7224 */ /* 0x000fe200078e00b9 */
[----:B------:R-:W-:Y:S01]  /*1b3a0*/  MUFU.EX2 R6, R56 ;  /* 0x0000003800067308 */ /* 0x000fe20000000800 */
[----:B---3--:R-:W-:Y:S01]  /*1b3b0*/  FADD.FTZ R3, R177, R12 ;  /* 0x0000000cb1037221 */ /* 0x008fe20000010000 */
[--C-:B------:R-:W-:Y:S01]  /*1b3c0*/  FFMA.FTZ R12, R70, R9, -R28.reuse ;  /* 0x00000009460c7223 */ /* 0x100fe2000001081c */
[----:B-1----:R-:W-:Y:S01]  /*1b3d0*/  F2FP.BF16.F32.PACK_AB R177, R24, R177 ;  /* 0x000000b118b1723e */ /* 0x002fe200000010ff */
[----:B------:R-:W-:Y:S01]  /*1b3e0*/  FFMA.FTZ R28, R83, R9, -R28 ;  /* 0x00000009531c7223 */ /* 0x000fe2000001081c */
[----:B------:R-:W-:-:S03]  /*1b3f0*/  IMAD.MOV.U32 R11, RZ, RZ, R21 ;  /* 0x000000ffff0b7224 */ /* 0x000fc600078e0015 */
        /* <DEDUP_REMOVED lines=10> */
[----:B------:R-:W1:Y:S08]  /*1b4a0*/  MUFU.EX2 R54, R54 ;  /* 0x0000003600367308 */ /* 0x000e700000000800 */
[----:B------:R-:W2:Y:S08]  /*1b4b0*/  MUFU.EX2 R78, R78 ;  /* 0x0000004e004e7308 */ /* 0x000eb00000000800 */
[----:B------:R-:W-:Y:S08]  /*1b4c0*/  MUFU.EX2 R57, R57 ;  /* 0x0000003900397308 */ /* 0x000ff00000000800 */
[----:B------:R-:W-:Y:S08]  /*1b4d0*/  MUFU.EX2 R81, R81 ;  /* 0x0000005100517308 */ /* 0x000ff00000000800 */
[----:B------:R-:W-:Y:S01]  /*1b4e0*/  MUFU.EX2 R82, R82 ;  /* 0x0000005200527308 */ /* 0x000fe20000000800 */
[----:B------:R-:W-:-:S02]  /*1b4f0*/  WARPGROUP.DEPBAR.LE gsb0, 0x0 ;  /* 0x00008000000079c5 */ /* 0x000fc40000010000 */
[----:B------:R-:W-:-:S05]  /*1b500*/  WARPGROUP.ARRIVE ;  /* 0x00000000000079c5 */ /* 0x000fca0000000000 */
[----:B------:R-:W3:Y:S01]  /*1b510*/  MUFU.EX2 R10, R10 ;  /* 0x0000000a000a7308 */ /* 0x000ee20000000800 */
[----:B------:R-:W-:Y:S02]  /*1b520*/  F2FP.BF16.F32.PACK_AB R156, R46, R37 ;  /* 0x000000252e9c723e */ /* 0x000fe400000010ff */
[----:B0-----:R-:W-:Y:S01]  /*1b530*/  F2FP.BF16.F32.PACK_AB R157, R74, R71 ;  /* 0x000000474a9d723e */ /* 0x001fe200000010ff */
[----:B------:R-:W-:Y:S01]  /*1b540*/  HGMMA.64x128x16.F32.BF16 R88, R152, gdesc[UR4].tnspB, R88, gsb0 ;  /* 0x41e0000498587df0 */ /* 0x000fe20008001858 */
[----:B-1----:R-:W-:-:S03]  /*1b550*/  F2FP.BF16.F32.PACK_AB R158, R54, R51 ;  /* 0x00000033369e723e */ /* 0x002fc600000010ff */
[----:B------:R-:W0:Y:S01]  /*1b560*/  MUFU.EX2 R28, R28 ;  /* 0x0000001c001c7308 */ /* 0x000e220000000800 */
[----:B--2---:R-:W-:Y:S01]  /*1b570*/  F2FP.BF16.F32.PACK_AB R159, R78, R75 ;  /* 0x0000004b4e9f723e */ /* 0x004fe200000010ff */
[----:B------:R-:W-:Y:S02]  /*1b580*/  WARPGROUP.DEPBAR.LE gsb0, 0x0 ;  /* 0x00008000000079c5 */ /* 0x000fe40000010000 */
[----:B------:R-:W-:Y:S01]  /*1b590*/  @!P1 SYNCS.ARRIVE.TRANS64.RED.A1T0 RZ, [R7+URZ], RZ ;  /* 0x000000ff07ff99a7 */ /* 0x000fe2000810043f */
[----:B---3--:R-:W-:Y:S02]  /*1b5a0*/  F2FP.BF16.F32.PACK_AB R154, R10, R59 ;  /* 0x0000003b0a9a723e */ /* 0x008fe400000010ff */
[----:B------:R-:W-:Y:S02]  /*1b5b0*/  F2FP.BF16.F32.PACK_AB R152, R57, R55 ;  /* 0x000000373998723e */ /* 0x000fe400000010ff */
[----:B0-----:R-:W-:Y:S01]  /*1b5c0*/  F2FP.BF16.F32.PACK_AB R155, R28, R82 ;  /* 0x000000521c9b723e */ /* 0x001fe200000010ff */
[----:B------:R0:W-:Y:S02]  /*1b5d0*/  @!P1 SYNCS.ARRIVE.TRANS64.RED.A1T0 RZ, [R14+URZ], RZ ;  /* 0x000000ff0eff99a7 */ /* 0x0001e4000810043f */
[----:B0-----:R-:W-:Y:S01]  /*1b5e0*/  FADD.FTZ R14, R24, R3 ;  /* 0x00000003180e7221 */ /* 0x001fe20000010000 */
[----:B------:R-:W-:Y:S01]  /*1b5f0*/  FADD.FTZ R3, R39, R40 ;  /* 0x0000002827037221 */ /* 0x000fe20000010000 */
[----:B------:R-:W0:Y:S02]  /*1b600*/  MUFU.EX2 R24, R79 ;  /* 0x0000004f00187308 */ /* 0x000e240000000800 */
        /* <DEDUP_REMOVED lines=49> */
[C---:B------:R-:W-:Y:S01]  /*1b920*/  F2FP.BF16.F32.PACK_AB R163, R12.reuse, R163 ;  /* 0x000000a30ca3723e */ /* 0x040fe200000010ff */
[----:B------:R-:W-:Y:S01]  /*1b930*/  IMAD.MOV.U32 R14, RZ, RZ, R188 ;  /* 0x000000ffff0e7224 */ /* 0x000fe200078e00bc */
[----:B0-----:R-:W-:Y:S01]  /*1b940*/  F2FP.BF16.F32.PACK_AB R153, R81, R24 ;  /* 0x000000185199723e */ /* 0x001fe200000010ff */
        /* <DEDUP_REMOVED lines=19> */
.L_x_2896:
[----:B------:R-:W-:Y:S05]  /*1ba80*/  BSYNC B0 ;  /* 0x0000000000007941 */ /* 0x000fea0003800000 */
.L_x_2895:
        /* <DEDUP_REMOVED lines=67> */
.L_x_2908:
[----:B------:R-:W-:Y:S01]  /*1bec0*/  IMAD R11, R185, 0x8, R16 ;  /* 0x00000008b90b7824 */ /* 0x000fe200078e0210 */
[----:B------:R-:W-:-:S04]  /*1bed0*/  SHF.L.U32 R2, R188, 0x1f, RZ ;  /* 0x0000001fbc027819 */ /* 0x000fc800000006ff */
[----:B------:R0:W1:Y:S01]  /*1bee0*/  SYNCS.PHASECHK.TRANS64.TRYWAIT P2, [R11+URZ+0x34850], R2 ;  /* 0x034850020b0075a7 */ /* 0x000062000804017f */
[----:B------:R-:W-:Y:S05]  /*1bef0*/  @!P0 BRA `(.L_x_2909) ;  /* 0x0000000000048947 */ /* 0x000fea0003800000 */
[----:B------:R-:W-:Y:S01]  /*1bf00*/  BPT.TRAP 0x1 ;  /* 0x000000040000795c */ /* 0x000fe20000300000 */
.L_x_2909:
        /* <DEDUP_REMOVED lines=9> */
.L_x_2911:
[----:B------:R-:W-:Y:S05]  /*1bfa0*/  BSYNC B0 ;  /* 0x0000000000007941 */ /* 0x000fea0003800000 */
.L_x_2910:
[----:B------:R-:W-:Y:S01]  /*1bfb0*/  IMAD.MOV.U32 R6, RZ, RZ, R0 ;  /* 0x000000ffff067224 */ /* 0x000fe200078e0000 */
[----:B------:R-:W-:Y:S01]  /*1bfc0*/  WARPGROUP.ARRIVE ;  /* 0x00000000000079c5 */ /* 0x000fe20000000000 */
[----:B------:R-:W-:Y:S01]  /*1bfd0*/  IMAD.MOV.U32 R7, RZ, RZ, 0x40000040 ;  /* 0x40000040ff077424 */ /* 0x000fe200078e00ff */
[----:B------:R-:W2:Y:S01]  /*1bfe0*/  SHFL.BFLY PT, R5, R4, 0x2, 0x1f ;  /* 0x0c401f0004057f89 */ /* 0x000ea200000e0000 */
[----:B------:R-:W-:Y:S01]  /*1bff0*/  @!P1 VIADD R8, R11, 0x34860 ;  /* 0x000348600b089836 */ /* 0x000fe20000000000 */
[----:B------:R-:W-:Y:S01]  /*1c000*/  R2UR UR6, R6 ;  /* 0x00000000060672ca */ /* 0x000fe200000e0000 */
[----:B------:R-:W-:Y:S01]  /*1c010*/  VIADD R6, R0, 0x80 ;  /* 0x0000008000067836 */ /* 0x000fe20000000000 */
[----:B------:R-:W-:Y:S01]  /*1c020*/  R2UR UR7, R7 ;  /* 0x00000000070772ca */ /* 0x000fe200000e0000 */
[----:B------:R-:W-:Y:S01]  /*1c030*/  IMAD.MOV.U32 R7, RZ, RZ, 0x40000040 ;  /* 0x40000040ff077424 */ /* 0x000fe200078e00ff */
[----:B------:R-:W-:Y:S01]  /*1c040*/  @!P1 PRMT R8, RZ, 0x654, R8 ;  /* 0x00000654ff089816 */ /* 0x000fe20000000008 */
[----:B------:R-:W-:-:S02]  /*1c050*/  VIADD R185, R185, 0x1 ;  /* 0x00000001b9b97836 */ /* 0x000fc40000000000 */
[----:B------:R-:W-:Y:S02]  /*1c060*/  IMAD.MOV.U32 R88, RZ, RZ, -0x800000 ;  /* 0xff800000ff587424 */ /* 0x000fe400078e00ff */
[----:B------:R-:W-:Y:S01]  /*1c070*/  VIADD R212, R212, 0x1 ;  /* 0x00000001d4d47836 */ /* 0x000fe20000000000 */
[----:B------:R-:W-:-:S04]  /*1c080*/  ISETP.NE.AND P2, PT, R185, 0x2, PT ;  /* 0x00000002b900780c */ /* 0x000fc80003f45270 */
[----:B------:R-:W-:Y:S01]  /*1c090*/  SEL R185, R185, RZ, P2 ;  /* 0x000000ffb9b97207 */ /* 0x000fe20001000000 */
[----:B------:R-:W-:Y:S01]  /*1c0a0*/  HGMMA.64x128x16.F32.BF16 R24, R180, gdesc[UR4].tnspB, R24, gsb0 ;  /* 0x41e00004b4187df0 */ /* 0x000fe20008001818 */
[----:B------:R-:W-:Y:S01]  /*1c0b0*/  R2UR UR6, R6 ;  /* 0x00000000060672ca */ /* 0x000fe200000e0000 */
[----:B------:R-:W-:Y:S01]  /*1c0c0*/  VIADD R6, R0, 0x100 ;  /* 0x0000010000067836 */ /* 0x000fe20000000000 */
[----:B------:R-:W-:Y:S01]  /*1c0d0*/  R2UR UR7, R7 ;  /* 0x00000000070772ca */ /* 0x000fe200000e0000 */
[----:B------:R-:W-:Y:S02]  /*1c0e0*/  IMAD.MOV.U32 R7, RZ, RZ, 0x40000040 ;  /* 0x40000040ff077424 */ /* 0x000fe400078e00ff */
[----:B--2---:R-:W-:Y:S01]  /*1c0f0*/  FADD.FTZ R5, R5, R4 ;  /* 0x0000000405057221 */ /* 0x004fe20000010000 */
[----:B------:R-:W-:Y:S02]  /*1c100*/  WARPGROUP.DEPBAR.LE gsb0, 0x0 ;  /* 0x00008000000079c5 */ /* 0x000fe40000010000 */
[----:B------:R-:W-:-:S07]  /*1c110*/  WARPGROUP.ARRIVE ;  /* 0x00000000000079c5 */ /* 0x000fce0000000000 */
        /* <DEDUP_REMOVED lines=34> */
[----:B01----:R-:W-:Y:S01]  /*1c340*/  FADD.FTZ R2, R0, R3 ;  /* 0x0000000300027221 */ /* 0x003fe20000010000 */
[----:B------:R-:W-:Y:S01]  /*1c350*/  IMAD.MOV.U32 R3, RZ, RZ, RZ ;  /* 0x000000ffff037224 */ /* 0x000fe200078e00ff */
[----:B------:R-:W0:Y:S02]  /*1c360*/  SHFL.BFLY PT, R0, R5, 0x1, 0x1f ;  /* 0x0c201f0005007f89 */ /* 0x000e2400000e0000 */
[----:B0-----:R-:W-:Y:S01]  /*1c370*/  FADD.FTZ R10, R5, R0 ;  /* 0x00000000050a7221 */ /* 0x001fe20000010000 */
[----:B------:R-:W-:Y:S01]  /*1c380*/  SEL R5, RZ, 0x1, P2 ;  /* 0x00000001ff057807 */ /* 0x000fe20001000000 */
[----:B------:R-:W-:-:S03]  /*1c390*/  IMAD.MOV.U32 R0, RZ, RZ, -0x800000 ;  /* 0xff800000ff007424 */ /* 0x000fc600078e00ff */
[----:B------:R-:W-:Y:S02]  /*1c3a0*/  FSETP.NE.FTZ.AND P0, PT, R10, RZ, PT ;  /* 0x000000ff0a00720b */ /* 0x000fe40003f15000 */
[----:B------:R-:W-:-:S11]  /*1c3b0*/  LOP3.LUT R188, R188, R5, RZ, 0x3c, !PT ;  /* 0x00000005bcbc7212 */ /* 0x000fd600078e3cff */
        /* <DEDUP_REMOVED lines=89> */
.L_x_2819:
        /* <DEDUP_REMOVED lines=22> */
[----:B------:R-:W-:Y:S02]  /*1cab0*/  SHF.R.U64 R15, R15, 0x3, RZ ;  /* 0x000000030f0f7819 */ /* 0x000fe400000012ff */
[C---:B------:R-:W-:Y:S01]  /*1cac0*/  IADD3 R75, P5, R8.reuse, 0x40, RZ ;  /* 0x00000040084b7810 */ /* 0x040fe20007fbe0ff */
[--C-:B------:R-:W-:Y:S01]  /*1cad0*/  IMAD.X R5, RZ, RZ, R9.reuse, P6 ;  /* 0x000000ffff057224 */ /* 0x100fe200030e0609 */
[C---:B------:R-:W-:Y:S02]  /*1cae0*/  IADD3 R79, P4, R8.reuse, 0x60, RZ ;  /* 0x00000060084f7810 */ /* 0x040fe40007f9e0ff */
[C---:B------:R-:W-:Y:S01]  /*1caf0*/  IADD3 R101, P3, R8.reuse, 0x4000, RZ ;  /* 0x0000400008657810 */ /* 0x040fe20007f7e0ff */
[--C-:B------:R-:W-:Y:S01]  /*1cb00*/  IMAD.X R7, RZ, RZ, R9.reuse, P5 ;  /* 0x000000ffff077224 */ /* 0x100fe200028e0609 */
[C---:B------:R-:W-:Y:S01]  /*1cb10*/  IADD3 R103, P2, R8.reuse, 0x4020, RZ ;  /* 0x0000402008677810 */ /* 0x040fe20007f5e0ff */
[----:B------:R-:W-:Y:S01]  /*1cb20*/  IMAD.X R13, RZ, RZ, R9, P4 ;  /* 0x000000ffff0d7224 */ /* 0x000fe200020e0609 */
[----:B------:R-:W-:Y:S01]  /*1cb30*/  BAR.SYNC.DEFER_BLOCKING 0x1, 0x100 ;  /* 0x0044000000007b1d */ /* 0x000fe20000010000 */
[----:B------:R-:W-:-:S02]  /*1cb40*/  IADD3 R105, P1, R8, 0x4040, RZ ;  /* 0x0000404008697810 */ /* 0x000fc40007f3e0ff */
[----:B------:R-:W-:Y:S01]  /*1cb50*/  IADD3 R107, P0, R8, 0x4060, RZ ;  /* 0x00004060086b7810 */ /* 0x000fe20007f1e0ff */
[--C-:B------:R-:W-:Y:S01]  /*1cb60*/  IMAD.X R29, RZ, RZ, R9.reuse, P2 ;  /* 0x000000ffff1d7224 */ /* 0x100fe200010e0609 */
[----:B------:R-:W-:Y:S01]  /*1cb70*/  LOP3.LUT R8, R15, R8, RZ, 0x3c, !PT ;  /* 0x000000080f087212 */ /* 0x000fe200078e3cff */
[--C-:B------:R-:W-:Y:S01]  /*1cb80*/  IMAD.X R15, RZ, RZ, R9.reuse, P3 ;  /* 0x000000ffff0f7224 */ /* 0x100fe200018e0609 */
[----:B------:R-:W-:Y:S01]  /*1cb90*/  LOP3.LUT R4, R71, 0x380, RZ, 0xc0, !PT ;  /* 0x0000038047047812 */ /* 0x000fe200078ec0ff */
[--C-:B------:R-:W-:Y:S01]  /*1cba0*/  IMAD.X R31, RZ, RZ, R9.reuse, P1 ;  /* 0x000000ffff1f7224 */ /* 0x100fe200008e0609 */
[----:B------:R-:W-:Y:S01]  /*1cbb0*/  LOP3.LUT R6, R75, 0x380, RZ, 0xc0, !PT ;  /* 0x000003804b067812 */ /* 0x000fe200078ec0ff */
[----:B------:R-:W-:Y:S01]  /*1cbc0*/  IMAD.X R21, RZ, RZ, R9, P0 ;  /* 0x000000ffff157224 */ /* 0x000fe200000e0609 */
[----:B------:R-:W-:Y:S02]  /*1cbd0*/  MOV R94, R8 ;  /* 0x00000008005e7202 */ /* 0x000fe40000000f00 */
[----:B------:R-:W-:-:S02]  /*1cbe0*/  F2FP.BF16.F32.PACK_AB R8, R20, R11 ;  /* 0x0000000b1408723e */ /* 0x000fc400000010ff */
[----:B------:R-:W-:Y:S02]  /*1cbf0*/  LOP3.LUT R20, R103, 0x380, RZ, 0xc0, !PT ;  /* 0x0000038067147812 */ /* 0x000fe400078ec0ff */
[----:B------:R-:W-:Y:S02]  /*1cc00*/  LOP3.LUT R12, R79, 0x380, RZ, 0xc0, !PT ;  /* 0x000003804f0c7812 */ /* 0x000fe400078ec0ff */
[----:B------:R-:W-:Y:S02]  /*1cc10*/  LOP3.LUT R38, R107, 0x380, RZ, 0xc0, !PT ;  /* 0x000003806b267812 */ /* 0x000fe400078ec0ff */
[----:B------:R-:W-:Y:S02]  /*1cc20*/  SHF.R.U64 R4, R4, 0x3, RZ ;  /* 0x0000000304047819 */ /* 0x000fe400000012ff */
[----:B------:R-:W-:Y:S02]  /*1cc30*/  SHF.R.U64 R6, R6, 0x3, RZ ;  /* 0x0000000306067819 */ /* 0x000fe400000012ff */
[----:B------:R-:W-:-:S02]  /*1cc40*/  LOP3.LUT R14, R101, 0x380, RZ, 0xc0, !PT ;  /* 0x00000380650e7812 */ /* 0x000fc400078ec0ff */
[----:B------:R-:W-:Y:S02]  /*1cc50*/  SHF.R.U64 R20, R20, 0x3, RZ ;  /* 0x0000000314147819 */ /* 0x000fe400000012ff */
[----:B------:R-:W-:Y:S02]  /*1cc60*/  SHF.R.U64 R12, R12, 0x3, RZ ;  /* 0x000000030c0c7819 */ /* 0x000fe400000012ff */
[----:B-1----:R-:W-:Y:S02]  /*1cc70*/  LOP3.LUT R24, R105, 0x380, RZ, 0xc0, !PT ;  /* 0x0000038069187812 */ /* 0x002fe400078ec0ff */
[----:B------:R-:W-:Y:S02]  /*1cc80*/  SHF.R.U64 R38, R38, 0x3, RZ ;  /* 0x0000000326267819 */ /* 0x000fe400000012ff */
[----:B------:R-:W-:Y:S02]  /*1cc90*/  LOP3.LUT R4, R4, R71, RZ, 0x3c, !PT ;  /* 0x0000004704047212 */ /* 0x000fe400078e3cff */
[----:B------:R-:W-:-:S02]  /*1cca0*/  LOP3.LUT R6, R6, R75, RZ, 0x3c, !PT ;  /* 0x0000004b06067212 */ /* 0x000fc400078e3cff */
[----:B------:R-:W-:Y:S02]  /*1ccb0*/  F2FP.BF16.F32.PACK_AB R9, R72, R99 ;  /* 0x000000634809723e */ /* 0x000fe400000010ff */
[----:B------:R-:W-:Y:S02]  /*1ccc0*/  F2FP.BF16.F32.PACK_AB R11, R28, R97 ;  /* 0x000000611c0b723e */ /* 0x000fe400000010ff */
[----:B------:R-:W-:Y:S02]  /*1ccd0*/  SHF.R.U64 R14, R14, 0x3, RZ ;  /* 0x000000030e0e7819 */ /* 0x000fe400000012ff */
[----:B------:R-:W-:Y:S01]  /*1cce0*/  LOP3.LUT R28, R20, R103, RZ, 0x3c, !PT ;  /* 0x00000067141c7212 */ /* 0x000fe200078e3cff */
[----:B------:R1:W-:Y:S01]  /*1ccf0*/  STSM.16.M88.4 [R94], R8 ;  /* 0x000000085e007844 */ /* 0x0003e20000000200 */
[----:B------:R-:W-:Y:S02]  /*1cd00*/  LOP3.LUT R12, R12, R79, RZ, 0x3c, !PT ;  /* 0x0000004f0c0c7212 */ /* 0x000fe400078e3cff */
[----:B------:R-:W-:-:S02]  /*1cd10*/  SHF.R.U64 R24, R24, 0x3, RZ ;  /* 0x0000000318187819 */ /* 0x000fc400000012ff */
[----:B------:R-:W-:Y:S02]  /*1cd20*/  LOP3.LUT R20, R38, R107, RZ, 0x3c, !PT ;  /* 0x0000006b26147212 */ /* 0x000fe400078e3cff */
[----:B------:R-:W-:Y:S02]  /*1cd30*/  MOV R79, R4 ;  /* 0x00000004004f7202 */ /* 0x000fe40000000f00 */
[----:B------:R-:W-:Y:S02]  /*1cd40*/  MOV R38, R6 ;  /* 0x0000000600267202 */ /* 0x000fe40000000f00 */
[----:B------:R-:W-:Y:S02]  /*1cd50*/  F2FP.BF16.F32.PACK_AB R4, R92, R89 ;  /* 0x000000595c04723e */ /* 0x000fe400000010ff */
[----:B------:R-:W-:Y:S02]  /*1cd60*/  F2FP.BF16.F32.PACK_AB R5, R64, R95 ;  /* 0x0000005f4005723e */ /* 0x000fe400000010ff */
[----:B------:R-:W-:-:S02]  /*1cd70*/  F2FP.BF16.F32.PACK_AB R6, R90, R33 ;  /* 0x000000215a06723e */ /* 0x000fc400000010ff */
[----:B------:R-:W-:Y:S02]  /*1cd80*/  F2FP.BF16.F32.PACK_AB R7, R34, R93 ;  /* 0x0000005d2207723e */ /* 0x000fe400000010ff */
[----:B------:R-:W-:Y:S02]  /*1cd90*/  LOP3.LUT R14, R14, R101, RZ, 0x3c, !PT ;  /* 0x000000650e0e7212 */ /* 0x000fe400078e3cff */
[----:B-1----:R-:W-:Y:S01]  /*1cda0*/  F2FP.BF16.F32.PACK_AB R8, R41, R40 ;  /* 0x000000282908723e */ /* 0x002fe200000010ff */
[----:B------:R-:W-:Y:S01]  /*1cdb0*/  STSM.16.M88.4 [R79], R4 ;  /* 0x000000044f007844 */ /* 0x000fe20000000200 */
[----:B------:R-:W-:Y:S02]  /*1cdc0*/  F2FP.BF16.F32.PACK_AB R9, R43, R42 ;  /* 0x0000002a2b09723e */ /* 0x000fe400000010ff */
[----:B------:R-:W-:Y:S02]  /*1cdd0*/  F2FP.BF16.F32.PACK_AB R10, R45, R44 ;  /* 0x0000002c2d0a723e */ /* 0x000fe400000010ff */
[----:B------:R-:W-:-:S02]  /*1cde0*/  F2FP.BF16.F32.PACK_AB R11, R47, R46 ;  /* 0x0000002e2f0b723e */ /* 0x000fc400000010ff */
[----:B------:R-:W-:Y:S02]  /*1cdf0*/  LOP3.LUT R30, R24, R105, RZ, 0x3c, !PT ;  /* 0x00000069181e7212 */ /* 0x000fe400078e3cff */
[----:B------:R-:W-:Y:S01]  /*1ce00*/  MOV R75, R12 ;  /* 0x0000000c004b7202 */ /* 0x000fe20000000f00 */
[----:B------:R1:W-:Y:S01]  /*1ce10*/  STSM.16.M88.4 [R38], R8 ;  /* 0x0000000826007844 */ /* 0x0003e20000000200 */
[----:B------:R-:W-:Y:S02]  /*1ce20*/  MOV R72, R14 ;  /* 0x0000000e00487202 */ /* 0x000fe40000000f00 */
[----:B------:R-:W-:Y:S02]  /*1ce30*/  MOV R71, R28 ;  /* 0x0000001c00477202 */ /* 0x000fe40000000f00 */
[----:B------:R-:W-:Y:S02]  /*1ce40*/  MOV R24, R30 ;  /* 0x0000001e00187202 */ /* 0x000fe40000000f00 */
[----:B------:R-:W-:-:S02]  /*1ce50*/  F2FP.BF16.F32.PACK_AB R12, R49, R48 ;  /* 0x00000030310c723e */ /* 0x000fc400000010ff */
[----:B------:R-:W-:Y:S02]  /*1ce60*/  F2FP.BF16.F32.PACK_AB R13, R51, R50 ;  /* 0x00000032330d723e */ /* 0x000fe400000010ff */
[----:B------:R-:W-:Y:S02]  /*1ce70*/  F2FP.BF16.F32.PACK_AB R14, R53, R52 ;  /* 0x00000034350e723e */ /* 0x000fe400000010ff */
[----:B------:R-:W-:Y:S01]  /*1ce80*/  F2FP.BF16.F32.PACK_AB R15, R55, R54 ;  /* 0x00000036370f723e */ /* 0x000fe200000010ff */
[----:B------:R-:W2:Y:S01]  /*1ce90*/  LDC R53, c[0x0][0xbe8] ;  /* 0x0002fa00ff357b82 */ /* 0x000ea20000000800 */
[----:B------:R-:W-:Y:S02]  /*1cea0*/  F2FP.BF16.F32.PACK_AB R28, R57, R56 ;  /* 0x00000038391c723e */ /* 0x000fe400000010ff */
[----:B------:R-:W-:Y:S01]  /*1ceb0*/  F2FP.BF16.F32.PACK_AB R29, R59, R58 ;  /* 0x0000003a3b1d723e */ /* 0x000fe200000010ff */
[----:B------:R-:W-:Y:S01]  /*1cec0*/  STSM.16.M88.4 [R75], R12 ;  /* 0x0000000c4b007844 */ /* 0x000fe20000000200 */
[----:B------:R-:W-:-:S02]  /*1ced0*/  F2FP.BF16.F32.PACK_AB R30, R61, R60 ;  /* 0x0000003c3d1e723e */ /* 0x000fc400000010ff */
[----:B------:R-:W-:Y:S02]  /*1cee0*/  F2FP.BF16.F32.PACK_AB R31, R63, R62 ;  /* 0x0000003e3f1f723e */ /* 0x000fe400000010ff */
[----:B------:R-:W-:Y:S02]  /*1cef0*/  ISETP.NE.U32.AND P0, PT, RZ, UR4, PT ;  /* 0x00000004ff007c0c */ /* 0x000fe4000bf05070 */
[----:B-1----:R-:W-:Y:S01]  /*1cf00*/  IADD3 R10, P1, R209, UR4, RZ ;  /* 0x00000004d10a7c10 */ /* 0x002fe2000ff3e0ff */
[----:B------:R-:W-:Y:S01]  /*1cf10*/  STSM.16.M88.4 [R72], R28 ;  /* 0x0000001c48007844 */ /* 0x000fe20000000200 */
[----:B------:R-:W-:Y:S02]  /*1cf20*/  F2FP.BF16.F32.PACK_AB R33, R67, R66 ;  /* 0x000000424321723e */ /* 0x000fe400000010ff */
[----:B------:R-:W-:Y:S02]  /*1cf30*/  F2FP.BF16.F32.PACK_AB R34, R69, R68 ;  /* 0x000000444522723e */ /* 0x000fe400000010ff */
[----:B------:R-:W-:-:S02]  /*1cf40*/  F2FP.BF16.F32.PACK_AB R38, R77, R76 ;  /* 0x0000004c4d26723e */ /* 0x000fc400000010ff */
[----:B------:R-:W-:Y:S01]  /*1cf50*/  MOV R21, R20 ;  /* 0x0000001400157202 */ /* 0x000fe20000000f00 */
[----:B------:R-:W-:Y:S01]  /*1cf60*/  STSM.16.M88.4 [R71], R32 ;  /* 0x0000002047007844 */ /* 0x000fe20000000200 */
[----:B------:R-:W-:Y:S01]  /*1cf70*/  F2FP.BF16.F32.PACK_AB R4, R81, R80 ;  /* 0x000000505104723e */ /* 0x000fe200000010ff */
[----:B------:R-:W-:Y:S01]  /*1cf80*/  IMAD.MOV.U32 R20, RZ, RZ, RZ ;  /* 0x000000ffff147224 */ /* 0x000fe200078e00ff */
[----:B------:R-:W-:Y:S01]  /*1cf90*/  F2FP.BF16.F32.PACK_AB R5, R83, R82 ;  /* 0x000000525305723e */ /* 0x000fe200000010ff */
[----:B------:R-:W-:Y:S01]  /*1cfa0*/  STSM.16.M88.4 [R24], R36 ;  /* 0x0000002418007844 */ /* 0x000fe20000000200 */
[----:B------:R-:W-:Y:S02]  /*1cfb0*/  F2FP.BF16.F32.PACK_AB R6, R85, R84 ;  /* 0x000000545506723e */ /* 0x000fe400000010ff */
[----:B------:R-:W-:Y:S02]  /*1cfc0*/  F2FP.BF16.F32.PACK_AB R7, R87, R86 ;  /* 0x000000565707723e */ /* 0x000fe400000010ff */
[----:B------:R-:W-:-:S02]  /*1cfd0*/  ISETP.NE.AND.EX P0, PT, RZ, UR5, PT, P0 ;  /* 0x00000005ff007c0c */ /* 0x000fc4000bf05300 */
        /* <DEDUP_REMOVED lines=8> */
[----:B-1----:R-:W-:Y:S01]  /*1d060*/  IMAD.U32 R6, RZ, RZ, UR4 ;  /* 0x00000004ff067e24 */ /* 0x002fe2000f8e00ff */
[----:B------:R-:W-:Y:S01]  /*1d070*/  @P2 IADD3.X R9, R210, UR5, RZ, P3, !PT ;  /* 0x00000005d2092c10 */ /* 0x000fe20009ffe4ff */
[----:B------:R1:W5:Y:S01]  /*1d080*/  @P0 LDG.E R20, desc[UR60][R10.64] ;  /* 0x0000003c0a140981 */ /* 0x000362000c1e1900 */
[----:B--2---:R-:W-:-:S03]  /*1d090*/  ISETP.NE.AND P1, PT, R53, 0x1, PT ;  /* 0x000000013500780c */ /* 0x004fc60003f25270 */
[----:B------:R1:W5:Y:S10]  /*1d0a0*/  @P2 LDG.E R6, desc[UR60][R8.64] ;  /* 0x0000003c08062981 */ /* 0x000374000c1e1900 */
[----:B------:R-:W2:Y:S08]  /*1d0b0*/  @P1 LDC R12, c[0x0][0xbec] ;  /* 0x0002fb00ff0c1b82 */ /* 0x000eb00000000800 */
[----:B------:R-:W3:Y:S01]  /*1d0c0*/  @P1 LDC R13, c[0x0][0xbf0] ;  /* 0x0002fc00ff0d1b82 */ /* 0x000ee20000000800 */
[----:B-1----:R-:W-:Y:S05]  /*1d0d0*/  @P2 BRA `(.L_x_2915) ;  /* 0x0000000000102947 */ /* 0x002fea0003800000 */
[----:B------:R-:W-:Y:S05]  /*1d0e0*/  @!P0 BRA `(.L_x_2915) ;  /* 0x00000000000c8947 */ /* 0x000fea0003800000 */
[----:B------:R-:W4:Y:S04]  /*1d0f0*/  LDG.E R5, desc[UR60][R10.64] ;  /* 0x0000003c0a057981 */ /* 0x000f28000c1e1900 */
[----:B-----5:R-:W4:Y:S02]  /*1d100*/  LDG.E R6, desc[UR60][R10.64+0x4] ;  /* 0x0000043c0a067981 */ /* 0x020f24000c1e1900 */
[----:B----4-:R-:W-:-:S07]  /*1d110*/  IMAD.IADD R6, R6, 0x1, -R5 ;  /* 0x0000000106067824 */ /* 0x010fce00078e0a05 */
.L_x_2915:
[----:B------:R-:W-:Y:S01]  /*1d120*/  SHF.R.S32.HI R24, RZ, 0x1f, R208 ;  /* 0x0000001fff187819 */ /* 0x000fe200000114d0 */
[----:B------:R-:W-:Y:S01]  /*1d130*/  IMAD.IADD R15, R205, 0x1, R200 ;  /* 0x00000001cd0f7824 */ /* 0x000fe200078e02c8 */
[----:B------:R-:W-:Y:S01]  /*1d140*/  ULDC.64 UR4, c[0x0][0xb90] ;  /* 0x0002e40000047ab9 */ /* 0x000fe20000000a00 */
[----:B-----5:R-:W-:Y:S01]  /*1d150*/  SHF.R.S32.HI R21, RZ, 0x1f, R20 ;  /* 0x0000001fff157819 */ /* 0x020fe20000011414 */
[----:B------:R-:W-:Y:S01]  /*1d160*/  IMAD R9, R216, 0x40, R203 ;  /* 0x00000040d8097824 */ /* 0x000fe200078e02cb */
[----:B------:R-:W-:Y:S01]  /*1d170*/  SEL R211, R211, RZ, !P0 ;  /* 0x000000ffd3d37207 */ /* 0x000fe20004000000 */
[----:B------:R-:W-:Y:S01]  /*1d180*/  IMAD R5, R24, UR4, RZ ;  /* 0x0000000418057c24 */ /* 0x000fe2000f8e02ff */
[----:B------:R-:W-:Y:S01]  /*1d190*/  SEL R217, R217, RZ, !P0 ;  /* 0x000000ffd9d97207 */ /* 0x000fe20004000000 */
[----:B--2---:R-:W-:Y:S01]  /*1d1a0*/  @P1 IMAD.HI.U32 R8, R15, R12, RZ ;  /* 0x0000000c0f081227 */ /* 0x004fe200078e00ff */
[----:B------:R-:W1:Y:S03]  /*1d1b0*/  @P1 LDC R57, c[0x0][0xbec] ;  /* 0x0002fb00ff391b82 */ /* 0x000e660000000800 */
[----:B------:R-:W-:Y:S01]  /*1d1c0*/  IMAD.MOV.U32 R7, RZ, RZ, R15 ;  /* 0x000000ffff077224 */ /* 0x000fe200078e000f */
[----:B---3--:R-:W-:Y:S01]  /*1d1d0*/  @P1 SHF.R.U32.HI R7, RZ, R13, R8 ;  /* 0x0000000dff071219 */ /* 0x008fe20000011608 */
[----:B------:R-:W-:-:S02]  /*1d1e0*/  IMAD R11, R208, UR5, R5 ;  /* 0x00000005d00b7c24 */ /* 0x000fc4000f8e0205 */
        /* <DEDUP_REMOVED lines=34> */
[----:B------:R-:W-:Y:S01]  /*1d410*/  VIADD R4, R14, 0x8 ;  /* 0x000000080e047836 */ /* 0x000fe20000000000 */
[----:B------:R-:W-:Y:S01]  /*1d420*/  LOP3.LUT R12, R12, R13, RZ, 0x3c, !PT ;  /* 0x0000000d0c0c7212 */ /* 0x000fe200078e3cff */
[----:B------:R-:W-:Y:S01]  /*1d430*/  SHFL.IDX PT, R50, R10, 0x1, 0x1c1f ;  /* 0x003c1f000a327f89 */ /* 0x000fe200000e0000 */
[--C-:B------:R-:W-:Y:S01]  /*1d440*/  IMAD.X R29, RZ, RZ, R3.reuse, P2 ;  /* 0x000000ffff1d7224 */ /* 0x100fe200010e0603 */
[-C--:B------:R-:W-:Y:S01]  /*1d450*/  ISETP.GE.OR P2, PT, R14, R55.reuse, P0 ;  /* 0x000000370e00720c */ /* 0x080fe20000746670 */
[----:B------:R-:W-:Y:S01]  /*1d460*/  IMAD.X R13, RZ, RZ, R3, P3 ;  /* 0x000000ffff0d7224 */ /* 0x000fe200018e0603 */
[----:B------:R-:W2:Y:S01]  /*1d470*/  SHFL.IDX PT, R49, R11, RZ, 0x1c1f ;  /* 0x001c1fff0b317589 */ /* 0x000ea200000e0000 */
[----:B------:R-:W-:Y:S01]  /*1d480*/  ISETP.GE.OR P0, PT, R4, R55, P0 ;  /* 0x000000370400720c */ /* 0x000fe20000706670 */
[----:B------:R-:W-:Y:S01]  /*1d490*/  ULDC.64 UR4, c[0x0][0xaa0] ;  /* 0x0002a80000047ab9 */ /* 0x000fe20000000a00 */
[C---:B------:R-:W-:Y:S01]  /*1d4a0*/  IADD3 R5, P3, R2.reuse, 0x7000, RZ ;  /* 0x0000700002057810 */ /* 0x040fe20007f7e0ff */
[----:B------:R-:W3:Y:S01]  /*1d4b0*/  SHFL.IDX PT, R51, R11, 0x1, 0x1c1f ;  /* 0x003c1f000b337f89 */ /* 0x000ee200000e0000 */
[----:B------:R-:W-:-:S02]  /*1d4c0*/  IADD3 R33, P6, R2, 0x4000, RZ ;  /* 0x0000400002217810 */ /* 0x000fc40007fde0ff */
[C---:B------:R-:W-:Y:S02]  /*1d4d0*/  IADD3 R37, P5, R2.reuse, 0x5000, RZ ;  /* 0x0000500002257810 */ /* 0x040fe40007fbe0ff */
[C---:B------:R-:W-:Y:S02]  /*1d4e0*/  IADD3 R41, P4, R2.reuse, 0x6000, RZ ;  /* 0x0000600002297810 */ /* 0x040fe40007f9e0ff */
[----:B------:R-:W-:Y:S01]  /*1d4f0*/  LOP3.LUT R7, R2, 0x380, RZ, 0xc0, !PT ;  /* 0x0000038002077812 */ /* 0x000fe200078ec0ff */
[----:B------:R-:W-:Y:S01]  /*1d500*/  IMAD R21, R21, UR4, RZ ;  /* 0x0000000415157c24 */ /* 0x000fe2000f8e02ff */
[----:B------:R-:W-:Y:S01]  /*1d510*/  LOP3.LUT R4, R5, 0x380, RZ, 0xc0, !PT ;  /* 0x0000038005047812 */ /* 0x000fe200078ec0ff */
[----:B------:R-:W-:Y:S01]  /*1d520*/  IMAD.X R45, RZ, RZ, R3, P3 ;  /* 0x000000ffff2d7224 */ /* 0x000fe200018e0603 */
[----:B------:R-:W-:Y:S02]  /*1d530*/  LOP3.LUT R32, R33, 0x380, RZ, 0xc0, !PT ;  /* 0x0000038021207812 */ /* 0x000fe400078ec0ff */
[----:B------:R-:W-:-:S02]  /*1d540*/  LOP3.LUT R36, R37, 0x380, RZ, 0xc0, !PT ;  /* 0x0000038025247812 */ /* 0x000fc400078ec0ff */
[----:B------:R-:W-:Y:S02]  /*1d550*/  LOP3.LUT R40, R41, 0x380, RZ, 0xc0, !PT ;  /* 0x0000038029287812 */ /* 0x000fe400078ec0ff */
[----:B------:R-:W-:Y:S02]  /*1d560*/  SHF.R.U64 R7, R7, 0x3, RZ ;  /* 0x0000000307077819 */ /* 0x000fe400000012ff */
[----:B------:R-:W-:Y:S01]  /*1d570*/  SHF.R.U64 R4, R4, 0x3, RZ ;  /* 0x0000000304047819 */ /* 0x000fe200000012ff */
[----:B--2---:R-:W-:Y:S01]  /*1d580*/  @!P2 ST.E desc[UR60][R48.64], R88 ;  /* 0x000000583000a985 */ /* 0x004fe2000c10193c */
[----:B------:R-:W-:Y:S02]  /*1d590*/  SHF.R.U64 R32, R32, 0x3, RZ ;  /* 0x0000000320207819 */ /* 0x000fe400000012ff */
[----:B------:R-:W-:Y:S01]  /*1d5a0*/  SHF.R.U64 R36, R36, 0x3, RZ ;  /* 0x0000000324247819 */ /* 0x000fe200000012ff */
[----:B---3--:R2:W-:Y:S01]  /*1d5b0*/  @!P0 ST.E desc[UR60][R50.64], R0 ;  /* 0x0000000032008985 */ /* 0x0085e2000c10193c */
[----:B------:R-:W-:-:S02]  /*1d5c0*/  SHF.R.U64 R40, R40, 0x3, RZ ;  /* 0x0000000328287819 */ /* 0x000fc400000012ff */
[----:B------:R-:W-:Y:S01]  /*1d5d0*/  LOP3.LUT R2, R7, R2, RZ, 0x3c, !PT ;  /* 0x0000000207027212 */ /* 0x000fe200078e3cff */
[----:B------:R-:W-:Y:S01]  /*1d5e0*/  IMAD R21, R20, UR5, R21 ;  /* 0x0000000514157c24 */ /* 0x000fe2000f8e0215 */
[----:B------:R-:W-:Y:S01]  /*1d5f0*/  LOP3.LUT R32, R32, R33, RZ, 0x3c, !PT ;  /* 0x0000002120207212 */ /* 0x000fe200078e3cff */
[--C-:B------:R-:W-:Y:S01]  /*1d600*/  IMAD.X R33, RZ, RZ, R3.reuse, P6 ;  /* 0x000000ffff217224 */ /* 0x100fe200030e0603 */
[----:B------:R-:W-:Y:S01]  /*1d610*/  LOP3.LUT R36, R36, R37, RZ, 0x3c, !PT ;  /* 0x0000002524247212 */ /* 0x000fe200078e3cff */
[--C-:B------:R-:W-:Y:S01]  /*1d620*/  IMAD.X R37, RZ, RZ, R3.reuse, P5 ;  /* 0x000000ffff257224 */ /* 0x100fe200028e0603 */
[----:B------:R-:W-:Y:S01]  /*1d630*/  LOP3.LUT R40, R40, R41, RZ, 0x3c, !PT ;  /* 0x0000002928287212 */ /* 0x000fe200078e3cff */
[----:B------:R-:W-:Y:S01]  /*1d640*/  IMAD.X R41, RZ, RZ, R3, P4 ;  /* 0x000000ffff297224 */ /* 0x000fe200020e0603 */
[----:B------:R-:W-:Y:S01]  /*1d650*/  LOP3.LUT R44, R4, R5, RZ, 0x3c, !PT ;  /* 0x00000005042c7212 */ /* 0x000fe200078e3cff */
[----:B--2---:R-:W2:Y:S01]  /*1d660*/  @P1 LDC R51, c[0x0][0xbf0] ;  /* 0x0002fc00ff331b82 */ /* 0x004ea20000000800 */
[----:B------:R3:W5:Y:S01]  /*1d670*/  LD.E.128 R4, desc[UR60][R2.64] ;  /* 0x0000003c02047980 */ /* 0x000762000c101d00 */
[----:B------:R-:W-:-:S03]  /*1d680*/  LOP3.LUT R8, R15, 0x380, RZ, 0xc0, !PT ;  /* 0x000003800f087812 */ /* 0x000fc600078ec0ff */
[----:B------:R-:W5:Y:S01]  /*1d690*/  LD.E.128 R28, desc[UR60][R28.64] ;  /* 0x0000003c1c1c7980 */ /* 0x000f62000c101d00 */
[----:B------:R-:W-:-:S03]  /*1d6a0*/  SHF.R.U64 R8, R8, 0x3, RZ ;  /* 0x0000000308087819 */ /* 0x000fc600000012ff */
[----:B------:R-:W5:Y:S01]  /*1d6b0*/  LD.E.128 R32, desc[UR60][R32.64] ;  /* 0x0000003c20207980 */ /* 0x000f62000c101d00 */
[----:B------:R-:W-:Y:S01]  /*1d6c0*/  LOP3.LUT R8, R8, R15, RZ, 0x3c, !PT ;  /* 0x0000000f08087212 */ /* 0x000fe200078e3cff */
[----:B---3--:R-:W-:Y:S01]  /*1d6d0*/  IMAD.WIDE.U32 R2, R20, UR4, RZ ;  /* 0x0000000414027c25 */ /* 0x008fe2000f8e00ff */
[----:B------:R-:W-:Y:S01]  /*1d6e0*/  ULDC.64 UR4, c[0x0][0xae8] ;  /* 0x0002ba0000047ab9 */ /* 0x000fe20000000a00 */
[----:B------:R-:W5:Y:S02]  /*1d6f0*/  LD.E.128 R12, desc[UR60][R12.64] ;  /* 0x0000003c0c0c7980 */ /* 0x000f64000c101d00 */
[----:B------:R-:W-:Y:S02]  /*1d700*/  IMAD.IADD R3, R3, 0x1, R21 ;  /* 0x0000000103037824 */ /* 0x000fe400078e0215 */
[----:B------:R-:W-:Y:S01]  /*1d710*/  IMAD R21, R207, 0x20, R216 ;  /* 0x00000020cf157824 */ /* 0x000fe200078e02d8 */
[----:B------:R-:W5:Y:S01]  /*1d720*/  LD.E.128 R8, desc[UR60][R8.64] ;  /* 0x0000003c08087980 */ /* 0x000f62000c101d00 */
[----:B------:R-:W-:-:S02]  /*1d730*/  IMAD R49, R24, UR4, RZ ;  /* 0x0000000418317c24 */ /* 0x000fc4000f8e02ff */
[----:B------:R-:W-:Y:S01]  /*1d740*/  IMAD.IADD R24, R200, 0x1, R21 ;  /* 0x00000001c8187824 */ /* 0x000fe200078e0215 */
[----:B------:R-:W5:Y:S01]  /*1d750*/  LD.E.128 R36, desc[UR60][R36.64] ;  /* 0x0000003c24247980 */ /* 0x000f62000c101d00 */
[----:B------:R-:W-:Y:S02]  /*1d760*/  IMAD R49, R208, UR5, R49 ;  /* 0x00000005d0317c24 */ /* 0x000fe4000f8e0231 */
[----:B-1----:R-:W-:Y:S01]  /*1d770*/  @P1 IMAD.HI.U32 R0, R24, R57, RZ ;  /* 0x0000003918001227 */ /* 0x002fe200078e00ff */
[----:B------:R-:W5:Y:S03]  /*1d780*/  LD.E.128 R40, desc[UR60][R40.64] ;  /* 0x0000003c28287980 */ /* 0x000f66000c101d00 */
[----:B------:R-:W-:Y:S01]  /*1d790*/  IMAD.WIDE.U32 R2, R208, UR4, R2 ;  /* 0x00000004d0027c25 */ /* 0x000fe2000f8e0002 */
[----:B------:R-:W-:Y:S01]  /*1d7a0*/  ULDC.64 UR4, c[0x0][0xaf0] ;  /* 0x0002bc0000047ab9 */ /* 0x000fe20000000a00 */
[----:B------:R-:W5:Y:S02]  /*1d7b0*/  LD.E.128 R44, desc[UR60][R44.64] ;  /* 0x0000003c2c2c7980 */ /* 0x000f64000c101d00 */
[----:B------:R-:W-:Y:S01]  /*1d7c0*/  IMAD.MOV.U32 R21, RZ, RZ, R24 ;  /* 0x000000ffff157224 */ /* 0x000fe200078e0018 */
[----:B--2---:R-:W-:Y:S01]  /*1d7d0*/  @P1 SHF.R.U32.HI R21, RZ, R51, R0 ;  /* 0x00000033ff151219 */ /* 0x004fe20000011600 */
[----:B------:R-:W-:Y:S01]  /*1d7e0*/  IMAD.IADD R3, R3, 0x1, R49 ;  /* 0x0000000103037824 */ /* 0x000fe200078e0231 */
[----:B------:R-:W-:Y:S01]  /*1d7f0*/  @!PT LDS RZ, [RZ] ;  /* 0x00000000fffff984 */ /* 0x000fe20000000800 */
[----:B------:R-:W-:Y:S01]  /*1d800*/  @!PT LDS RZ, [RZ] ;  /* 0x00000000fffff984 */ /* 0x000fe20000000800 */
[----:B------:R-:W-:Y:S01]  /*1d810*/  @!PT LDS RZ, [RZ] ;  /* 0x00000000fffff984 */ /* 0x000fe20000000800 */
[----:B------:R-:W-:Y:S01]  /*1d820*/  @!PT LDS RZ, [RZ] ;  /* 0x00000000fffff984 */ /* 0x000fe20000000800 */
[----:B------:R1:W-:Y:S06]  /*1d830*/  MEMBAR.ALL.CTA ;  /* 0x0000000000007992 */ /* 0x0003ec0000008000 */
[----:B-1----:R-:W1:Y:S01]  /*1d840*/  FENCE.VIEW.ASYNC.S ;  /* 0x00000000000073c6 */ /* 0x002e620000000000 */
        /* <DEDUP_REMOVED lines=34> */
[----:B------:R-:W-:Y:S02]  /*1da70*/  ULDC UR4, c[0x0][0xac8] ;  /* 0x0002b20000047ab9 */ /* 0x000fe40000000800 */
        /* <DEDUP_REMOVED lines=8> */
.L_x_2917:
[----:B------:R-:W-:Y:S05]  /*1db00*/  BSYNC B1 ;  /* 0x0000000000017941 */ /* 0x000fea0003800000 */
.L_x_2916:
[----:B-1----:R1:W0:Y:S01]  /*1db10*/  SHFL.IDX PT, R0, R48, 0x1, 0x181f ;  /* 0x00381f0030007f89 */ /* 0x00222200000e0000 */
[----:B------:R-:W-:Y:S03]  /*1db20*/  BSSY B1, `(.L_x_2918) ;  /* 0x000000c000017945 */ /* 0x000fe60003800000 */
[----:B----45:R1:W4:Y:S01]  /*1db30*/  SHFL.IDX PT, R4, R24, 0x1, 0x181f ;  /* 0x00381f0018047f89 */ /* 0x03032200000e0000 */
        /* <DEDUP_REMOVED lines=10> */
.L_x_2919:
[----:B------:R-:W-:Y:S05]  /*1dbe0*/  BSYNC B1 ;  /* 0x0000000000017941 */ /* 0x000fea0003800000 */
.L_x_2918:
[----:B0-----:R0:W0:Y:S01]  /*1dbf0*/  SHFL.IDX PT, R0, R48, 0x2, 0x181f ;  /* 0x00581f0030007f89 */ /* 0x00102200000e0000 */
[----:B------:R-:W-:Y:S03]  /*1dc00*/  BSSY B1, `(.L_x_2920) ;  /* 0x000000c000017945 */ /* 0x000fe60003800000 */
[----:B----4-:R4:W0:Y:S01]  /*1dc10*/  SHFL.IDX PT, R4, R24, 0x2, 0x181f ;  /* 0x00581f0018047f89 */ /* 0x01082200000e0000 */
        /* <DEDUP_REMOVED lines=10> */
.L_x_2921:
[----:B------:R-:W-:Y:S05]  /*1dcc0*/  BSYNC B1 ;  /* 0x0000000000017941 */ /* 0x000fea0003800000 */
.L_x_2920:
[----:B0-----:R-:W-:Y:S01]  /*1dcd0*/  VIADD R0, R200, 0x60 ;  /* 0x00000060c8007836 */ /* 0x001fe20000000000 */
[----:B-12---:R-:W0:Y:S04]  /*1dce0*/  SHFL.IDX PT, R48, R48, 0x3, 0x181f ;  /* 0x00781f0030307f89 */ /* 0x006e2800000e0000 */
[----:B------:R-:W-:Y:S01]  /*1dcf0*/  ISETP.GE.AND P0, PT, R0, R55, PT ;  /* 0x000000370000720c */ /* 0x000fe20003f06270 */
[----:B----4-:R-:W1:-:S12]  /*1dd00*/  SHFL.IDX PT, R24, R24, 0x3, 0x181f ;  /* 0x00781f0018187f89 */ /* 0x010e5800000e0000 */
[----:B------:R-:W-:Y:S05]  /*1dd10*/  @P0 BRA `(.L_x_2922) ;  /* 0x0000000800e00947 */ /* 0x000fea0003800000 */
[----:B------:R-:W-:Y:S02]  /*1dd20*/  ULDC UR4, c[0x0][0xac8] ;  /* 0x0002b20000047ab9 */ /* 0x000fe40000000800 */
[----:B------:R-:W-:-:S13]  /*1dd30*/  ISETP.GE.AND P1, PT, R203, UR4, PT ;  /* 0x00000004cb007c0c */ /* 0x000fda000bf26270 */
[----:B-1----:R-:W-:-:S04]  /*1dd40*/  @!P1 LEA R2, P0, R203, R24, 0x1 ;  /* 0x00000018cb029211 */ /* 0x002fc800078008ff */
[----:B0-----:R-:W-:Y:S02]  /*1dd50*/  @!P1 LEA.HI.X R3, R203, R48, R237, 0x1, P0 ;  /* 0x00000030cb039211 */ /* 0x001fe400000f0ced */
[----:B------:R-:W-:-:S03]  /*1dd60*/  ISETP.GE.AND P0, PT, R206, UR4, PT ;  /* 0x00000004ce007c0c */ /* 0x000fc6000bf06270 */
[----:B------:R2:W-:Y:S10]  /*1dd70*/  @!P1 ST.E.128 desc[UR60][R2.64], R28 ;  /* 0x0000001c02009985 */ /* 0x0005f4000c101d3c */
[----:B------:R-:W-:Y:S05]  /*1dd80*/  @P0 BRA `(.L_x_2922) ;  /* 0x0000000800c40947 */ /* 0x000fea0003800000 */
[----:B--2---:R-:W-:-:S04]  /*1dd90*/  LEA R2, P0, R206, R24, 0x1 ;  /* 0x00000018ce027211 */ /* 0x004fc800078008ff */
[----:B------:R-:W-:-:S05]  /*1dda0*/  LEA.HI.X R3, R206, R48, R236, 0x1, P0 ;  /* 0x00000030ce037211 */ /* 0x000fca00000f0cec */
[----:B------:R4:W-:Y:S01]  /*1ddb0*/  ST.E.128 desc[UR60][R2.64], R44 ;  /* 0x0000002c02007985 */ /* 0x0009e2000c101d3c */
[----:B------:R-:W-:Y:S05]  /*1ddc0*/  BRA `(.L_x_2922) ;  /* 0x0000000800b47947 */ /* 0x000fea0003800000 */
.L_x_2914:
        /* <DEDUP_REMOVED lines=27> */
.L_x_2923:
[----:B------:R-:W-:Y:S01]  /*1df80*/  BSSY B1, `(.L_x_2924) ;  /* 0x000002d000017945 */ /* 0x000fe20003800000 */
[----:B------:R-:W-:Y:S02]  /*1df90*/  SHF.R.S32.HI R10, RZ, 0x1f, R208 ;  /* 0x0000001fff0a7819 */ /* 0x000fe400000114d0 */
[----:B------:R-:W-:Y:S02]  /*1dfa0*/  SEL R211, R211, RZ, !P0 ;  /* 0x000000ffd3d37207 */ /* 0x000fe40004000000 */
[----:B------:R-:W-:Y:S02]  /*1dfb0*/  SEL R217, R217, RZ, !P0 ;  /* 0x000000ffd9d97207 */ /* 0x000fe40004000000 */
[----:B-----5:R-:W-:Y:S01]  /*1dfc0*/  SHF.R.S32.HI R11, RZ, 0x1f, R6 ;  /* 0x0000001fff0b7819 */ /* 0x020fe20000011406 */
[----:B------:R-:W-:Y:S06]  /*1dfd0*/  @P3 BRA `(.L_x_2925) ;  /* 0x00000000009c3947 */ /* 0x000fec0003800000 */
[----:B------:R-:W2:Y:S01]  /*1dfe0*/  S2R R3, SR_TID.X ;  /* 0x0000000000037919 */ /* 0x000ea20000002100 */
[----:B------:R-:W3:Y:S02]  /*1dff0*/  LDC R9, c[0x0][0xbe8] ;  /* 0x0002fa00ff097b82 */ /* 0x000ee40000000800 */
[----:B---3--:R-:W-:Y:S01]  /*1e000*/  IMAD R2, R0, R9, RZ ;  /* 0x0000000900027224 */ /* 0x008fe200078e02ff */
        /* <DEDUP_REMOVED lines=36> */
.L_x_2925:
[----:B------:R-:W-:Y:S05]  /*1e250*/  BSYNC B1 ;  /* 0x0000000000017941 */ /* 0x000fea0003800000 */
.L_x_2924:
[----:B------:R-:W-:Y:S01]  /*1e260*/  ULDC.64 UR4, c[0x0][0xaa0] ;  /* 0x0002a80000047ab9 */ /* 0x000fe20000000a00 */
[----:B------:R-:W-:Y:S01]  /*1e270*/  IMAD R7, R207, 0x20, R216 ;  /* 0x00000020cf077824 */ /* 0x000fe200078e02d8 */
[----:B------:R-:W-:Y:S01]  /*1e280*/  BSSY B1, `(.L_x_2926) ;  /* 0x0000037000017945 */ /* 0x000fe20003800000 */
[----:B--2---:R-:W-:Y:S02]  /*1e290*/  IMAD R3, R11, UR4, RZ ;  /* 0x000000040b037c24 */ /* 0x004fe4000f8e02ff */
[----:B------:R-:W-:Y:S02]  /*1e2a0*/  IMAD.IADD R9, R200, 0x1, R7 ;  /* 0x00000001c8097824 */ /* 0x000fe400078e0207 */
[C---:B------:R-:W-:Y:S02]  /*1e2b0*/  IMAD R5, R6.reuse, UR5, R3 ;  /* 0x0000000506057c24 */ /* 0x040fe4000f8e0203 */
[----:B------:R-:W-:Y:S01]  /*1e2c0*/  IMAD.WIDE.U32 R2, R6, UR4, RZ ;  /* 0x0000000406027c25 */ /* 0x000fe2000f8e00ff */
[----:B------:R-:W-:-:S03]  /*1e2d0*/  ULDC.64 UR4, c[0x0][0xae8] ;  /* 0x0002ba0000047ab9 */ /* 0x000fc60000000a00 */
[----:B------:R-:W-:Y:S02]  /*1e2e0*/  IMAD.IADD R3, R3, 0x1, R5 ;  /* 0x0000000103037824 */ /* 0x000fe400078e0205 */
        /* <DEDUP_REMOVED lines=48> */
.L_x_2927:
[----:B------:R-:W-:Y:S05]  /*1e5f0*/  BSYNC B1 ;  /* 0x0000000000017941 */ /* 0x000fea0003800000 */
.L_x_2926:
        /* <DEDUP_REMOVED lines=13> */
.L_x_2929:
[----:B------:R-:W-:Y:S05]  /*1e6d0*/  BSYNC B1 ;  /* 0x0000000000017941 */ /* 0x000fea0003800000 */
.L_x_2928:
        /* <DEDUP_REMOVED lines=13> */
.L_x_2931:
[----:B------:R-:W-:Y:S05]  /*1e7b0*/  BSYNC B1 ;  /* 0x0000000000017941 */ /* 0x000fea0003800000 */
.L_x_2930:
        /* <DEDUP_REMOVED lines=14> */
.L_x_2922:
[----:B------:R-:W-:Y:S05]  /*1e8a0*/  BSYNC B0 ;  /* 0x0000000000007941 */ /* 0x000fea0003800000 */
.L_x_2913:
[----:B------:R-:W-:Y:S02]  /*1e8b0*/  ULDC UR4, c[0x0][0xc3c] ;  /* 0x00030f0000047ab9 */ /* 0x000fe40000000800 */
[----:B-1----:R-:W-:-:S13]  /*1e8c0*/  ISETP.GE.AND P0, PT, R27, UR4, PT ;  /* 0x000000041b007c0c */ /* 0x002fda000bf06270 */
[----:B------:R-:W-:Y:S05]  /*1e8d0*/  @!P0 BRA `(.L_x_2932) ;  /* 0xfffffe2800788947 */ /* 0x000fea000383ffff */
[----:B------:R-:W-:Y:S05]  /*1e8e0*/  BRA `(.L_x_2708) ;  /* 0x0000007c00907947 */ /* 0x000fea0003800000 */
.L_x_2706:
        /* <DEDUP_REMOVED lines=18> */
.L_x_2933:
        /* <DEDUP_REMOVED lines=41> */
.L_x_2939:
        /* <DEDUP_REMOVED lines=12> */
.L_x_2938:
[----:B------:R-:W-:Y:S05]  /*1ed60*/  BSYNC B0 ;  /* 0x0000000000007941 */ /* 0x000fea0003800000 */
.L_x_2937:
        /* <DEDUP_REMOVED lines=21> */
.L_x_2935:
        /* <DEDUP_REMOVED lines=18> */
[----:B------:R-:W-:-:S06]  /*1efe0*/  VIADD R16, R7, 0xffffffff ;  /* 0xffffffff07107836 */ /* 0x000fcc0000000000 */
[----:B------:R2:W3:Y:S02]  /*1eff0*/  SHFL.IDX PT, R16, R5, R16, 0x1f ;  /* 0x00001f1005107589 */ /* 0x0004e400000e0000 */
.L_x_2940:
[----:B-12---:R-:W-:Y:S01]  /*1f000*/  IMAD.MOV R5, RZ, RZ, -R3 ;  /* 0x000000ffff057224 */ /* 0x006fe200078e0a03 */
[----:B------:R-:W-:Y:S01]  /*1f010*/  IABS R7, R9 ;  /* 0x0000000900077213 */ /* 0x000fe20000000000 */
        /* <DEDUP_REMOVED lines=23> */
[----:B------:R-:W-:Y:S01]  /*1f190*/  VIADDMNMX R11, R10, UR5, R11, PT ;  /* 0x000000050a0b7c46 */ /* 0x000fe2000b80010b */
[----:B------:R-:W-:-:S03]  /*1f1a0*/  IMAD.IADD R5, R8, 0x1, R5 ;  /* 0x0000000108057824 */ /* 0x000fc600078e0205 */
        /* <DEDUP_REMOVED lines=12> */
[----:B------:R-:W-:-:S03]  /*1f270*/  LOP3.LUT R3, R8, R11, RZ, 0x3c, !PT ;  /* 0x0000000b08037212 */ /* 0x000fc600078e3cff */
        /* <DEDUP_REMOVED lines=16> */
.L_x_2936:
[----:B------:R-:W-:Y:S02]  /*1f380*/  IMAD.MOV.U32 R17, RZ, RZ, RZ ;  /* 0x000000ffff117224 */ /* 0x000fe400078e00ff */
[----:B------:R-:W-:Y:S02]  /*1f390*/  IMAD.U32 R16, RZ, RZ, UR6 ;  /* 0x00000006ff107e24 */ /* 0x000fe4000f8e00ff */
[----:B------:R-:W-:-:S07]  /*1f3a0*/  IMAD.MOV.U32 R18, RZ, RZ, RZ ;  /* 0x000000ffff127224 */ /* 0x000fce00078e00ff */
.L_x_2941:
[----:B------:R-:W-:-:S13]  /*1f3b0*/  ISETP.NE.AND P0, PT, R0, RZ, PT ;  /* 0x000000ff0000720c */ /* 0x000fda0003f05270 */
[----:B------:R-:W1:Y:S01]  /*1f3c0*/  @!P0 S2R R3, SR_CgaCtaId ;  /* 0x0000000000038919 */ /* 0x000e620000008800 */
[----:B------:R-:W-:-:S04]  /*1f3d0*/  @!P0 MOV R0, 0x400 ;  /* 0x0000040000008802 */ /* 0x000fc80000000f00 */
[----:B-1----:R-:W-:-:S05]  /*1f3e0*/  @!P0 LEA R0, R3, R0, 0x18 ;  /* 0x0000000003008211 */ /* 0x002fca00078ec0ff */
[----:B------:R1:W-:Y:S01]  /*1f3f0*/  @!P0 STS.128 [R0+0x348d0], R16 ;  /* 0x0348d01000008388 */ /* 0x0003e20000000c00 */
[----:B------:R-:W-:Y:S06]  /*1f400*/  BAR.ARV 0x5, 0x180 ;  /* 0x0146000000007b1d */ /* 0x000fec0000002000 */
.L_x_2934:
[----:B-1----:R-:W-:Y:S01]  /*1f410*/  IMAD.MOV.U32 R0, RZ, RZ, 0x1 ;  /* 0x00000001ff007424 */ /* 0x002fe200078e00ff */
[----:B------:R1:W-:Y:S01]  /*1f420*/  STL [R1+0xc], RZ ;  /* 0x00000cff01007387 */ /* 0x0003e20000100800 */
[----:B------:R-:W-:Y:S02]  /*1f430*/  ULDC UR4, c[0x0][0xc3c] ;  /* 0x00030f0000047ab9 */ /* 0x000fe40000000800 */
[----:B--2---:R-:W-:Y:S01]  /*1f440*/  ISETP.GE.AND P0, PT, R19, UR4, PT ;  /* 0x0000000413007c0c */ /* 0x004fe2000bf06270 */
[----:B------:R1:W-:Y:S04]  /*1f450*/  STL [R1+0x1c], R0 ;  /* 0x00001c0001007387 */ /* 0x0003e80000100800 */
[----:B------:R1:W-:Y:S08]  /*1f460*/  STL [R1+0x50], RZ ;  /* 0x000050ff01007387 */ /* 0x0003f00000100800 */
[----:B-1----:R-:W-:Y:S05]  /*1f470*/  @P0 BRA `(.L_x_2942) ;  /* 0x0000006c00bc0947 */ /* 0x002fea0003800000 */
[----:B------:R-:W2:Y:S04]  /*1f480*/  LDL R0, [R1+0x58] ;  /* 0x0000580001007983 */ /* 0x000ea80000100800 */
[----:B------:R-:W3:Y:S01]  /*1f490*/  LDL.LU R5, [R1+0x8] ;  /* 0x0000080001057983 */ /* 0x000ee20000300800 */
[----:B------:R-:W1:Y:S01]  /*1f4a0*/  S2UR UR5, SR_CgaCtaId ;  /* 0x00000000000579c3 */ /* 0x000e620000008800 */
[----:B------:R-:W-:Y:S01]  /*1f4b0*/  LOP3.LUT R7, R4, 0x7f, RZ, 0xc0, !PT ;  /* 0x0000007f04077812 */ /* 0x000fe200078ec0ff */
[----:B------:R-:W-:Y:S01]  /*1f4c0*/  UMOV UR4, 0x400 ;  /* 0x0000040000047882 */ /* 0x000fe20000000000 */
[----:B------:R-:W-:Y:S01]  /*1f4d0*/  BSSY B8, `(.L_x_2942) ;  /* 0x00006e9000087945 */ /* 0x000fe20003800000 */
[----:B------:R-:W-:Y:S01]  /*1f4e0*/  ULDC.64 UR36, c[0x0][0x198] ;  /* 0x0000660000247ab9 */ /* 0x000fe20000000a00 */
[C---:B------:R-:W-:Y:S01]  /*1f4f0*/  ISETP.NE.AND P1, PT, R7.reuse, RZ, PT ;  /* 0x000000ff0700720c */ /* 0x040fe20003f25270 */
[----:B0-----:R-:W-:Y:S01]  /*1f500*/  IMAD.SHL.U32 R2, R7, 0x8, RZ ;  /* 0x0000000807027824 */ /* 0x001fe200078e00ff */
[----:B------:R-:W-:Y:S01]  /*1f510*/  SHF.R.U32.HI R6, RZ, 0x3, R7 ;  /* 0x00000003ff067819 */ /* 0x000fe20000011607 */
[----:B------:R-:W-:Y:S01]  /*1f520*/  ULDC UR39, c[0x0][0xc] ;  /* 0x0000030000277ab9 */ /* 0x000fe20000000800 */
[----:B-1----:R-:W-:Y:S01]  /*1f530*/  ULEA UR4, UR5, UR4, 0x18 ;  /* 0x0000000405047291 */ /* 0x002fe2000f8ec03f */
[----:B--2---:R-:W-:Y:S01]  /*1f540*/  R2UR UR6, R0 ;  /* 0x00000000000672ca */ /* 0x004fe200000e0000 */
[----:B------:R-:W-:Y:S01]  /*1f550*/  IMAD.SHL.U32 R0, R4, 0x8, RZ ;  /* 0x0000000804007824 */ /* 0x000fe200078e00ff */
[----:B---3--:R-:W-:-:S04]  /*1f560*/  LOP3.LUT R5, R5, 0xfffffffd, RZ, 0xc0, !PT ;  /* 0xfffffffd05057812 */ /* 0x008fc800078ec0ff */
[----:B------:R-:W-:Y:S02]  /*1f570*/  LOP3.LUT R3, R0, 0x1f8, RZ, 0xc0, !PT ;  /* 0x000001f800037812 */ /* 0x000fe400078ec0ff */
[----:B------:R-:W-:Y:S02]  /*1f580*/  @P1 LOP3.LUT R5, R5, 0x2, RZ, 0xfc, !PT ;  /* 0x0000000205051812 */ /* 0x000fe400078efcff */
[----:B------:R-:W-:Y:S02]  /*1f590*/  LOP3.LUT R3, R3, 0x38, R4, 0x78, !PT ;  /* 0x0000003803037812 */ /* 0x000fe400078e7804 */
[----:B------:R-:W-:Y:S01]  /*1f5a0*/  LOP3.LUT R5, R5, 0xfffffffe, RZ, 0xc0, !PT ;  /* 0xfffffffe05057812 */ /* 0x000fe200078ec0ff */
[----:B------:R-:W-:Y:S01]  /*1f5b0*/  ULOP3.LUT UR38, UR6, 0x2, URZ, 0xfc, !UPT ;  /* 0x0000000206267892 */ /* 0x000fe2000f8efc3f */
[----:B------:R-:W-:Y:S02]  /*1f5c0*/  LOP3.LUT R2, R3, 0x200, R2, 0xf8, !PT ;  /* 0x0000020003027812 */ /* 0x000fe400078ef802 */
[C---:B------:R-:W-:Y:S01]  /*1f5d0*/  LOP3.LUT P0, R3, R4.reuse, 0x1f, RZ, 0xc0, !PT ;  /* 0x0000001f04037812 */ /* 0x040fe2000780c0ff */
[----:B------:R-:W-:Y:S01]  /*1f5e0*/  IMAD.SHL.U32 R4, R4, 0x10, RZ ;  /* 0x0000001004047824 */ /* 0x000fe200078e00ff */
[----:B------:R-:W-:-:S03]  /*1f5f0*/  LOP3.LUT R0, R0, 0x38, RZ, 0xc0, !PT ;  /* 0x0000003800007812 */ /* 0x000fc600078ec0ff */
[----:B------:R0:W-:Y:S01]  /*1f600*/  STL [R1+0x2c], R3 ;  /* 0x00002c0301007387 */ /* 0x0001e20000100800 */
[----:B------:R-:W-:-:S07]  /*1f610*/  LOP3.LUT R4, R6, 0x70, R4, 0xf8, !PT ;  /* 0x0000007006047812 */ /* 0x000fce00078ef804 */
[----:B------:R-:W-:Y:S02]  /*1f620*/  @P0 LOP3.LUT R5, R5, 0x1, RZ, 0xfc, !PT ;  /* 0x0000000105050812 */ /* 0x000fe400078efcff */
[----:B------:R-:W-:Y:S01]  /*1f630*/  ISETP.NE.OR P0, PT, R7, RZ, !P0 ;  /* 0x000000ff0700720c */ /* 0x000fe20004705670 */
[----:B0-----:R-:W-:Y:S01]  /*1f640*/  IMAD.U32 R3, RZ, RZ, UR4 ;  /* 0x00000004ff037e24 */ /* 0x001fe2000f8e00ff */
[----:B------:R-:W-:-:S03]  /*1f650*/  LOP3.LUT R5, R5, 0xfffffff7, RZ, 0xc0, !PT ;  /* 0xfffffff705057812 */ /* 0x000fc600078ec0ff */
[----:B------:R-:W-:Y:S01]  /*1f660*/  IMAD R2, R2, 0x2, R3 ;  /* 0x0000000202027824 */ /* 0x000fe200078e0203 */
[----:B------:R0:W-:Y:S04]  /*1f670*/  STL [R1+0x4], R3 ;  /* 0x0000040301007387 */ /* 0x0001e80000100800 */
[----:B------:R1:W-:Y:S03]  /*1f680*/  STL [R1+0x30], R2 ;  /* 0x0000300201007387 */ /* 0x0003e60000100800 */
[----:B------:R-:W-:Y:S01]  /*1f690*/  @P0 LOP3.LUT R5, R5, 0x8, RZ, 0xfc, !PT ;  /* 0x0000000805050812 */ /* 0x000fe200078efcff */
[----:B------:R-:W-:Y:S01]  /*1f6a0*/  STL [R1+0x10], RZ ;  /* 0x000010ff01007387 */ /* 0x000fe20000100800 */
[----:B0-----:R-:W-:-:S03]  /*1f6b0*/  IMAD.MOV.U32 R3, RZ, RZ, 0x1 ;  /* 0x00000001ff037424 */ /* 0x001fc600078e00ff */
[----:B------:R-:W-:Y:S01]  /*1f6c0*/  STL [R1+0x8], R5 ;  /* 0x0000080501007387 */ /* 0x000fe20000100800 */
[----:B-1----:R-:W-:-:S05]  /*1f6d0*/  IMAD.MOV.U32 R2, RZ, RZ, 0x1 ;  /* 0x00000001ff027424 */ /* 0x002fca00078e00ff */
[----:B------:R0:W-:Y:S04]  /*1f6e0*/  STL [R1+0x24], R2 ;  /* 0x0000240201007387 */ /* 0x0001e80000100800 */
[----:B------:R1:W-:Y:S04]  /*1f6f0*/  STL [R1+0x50], RZ ;  /* 0x000050ff01007387 */ /* 0x0003e80000100800 */
[----:B------:R1:W-:Y:S01]  /*1f700*/  STL [R1+0xc], RZ ;  /* 0x00000cff01007387 */ /* 0x0003e20000100800 */
[----:B0-----:R-:W-:-:S03]  /*1f710*/  LOP3.LUT R2, R0, 0x40, RZ, 0xfc, !PT ;  /* 0x0000004000027812 */ /* 0x001fc600078efcff */
[----:B------:R1:W-:Y:S01]  /*1f720*/  STL [R1+0x1c], R3 ;  /* 0x00001c0301007387 */ /* 0x0003e20000100800 */
[----:B------:R-:W-:-:S07]  /*1f730*/  LOP3.LUT R0, R0, 0x80, RZ, 0xfc, !PT ;  /* 0x0000008000007812 */ /* 0x000fce00078efcff */
.L_x_3086:
[----:B01-3--:R-:W0:Y:S02]  /*1f740*/  LDC.64 R2, c[0x0][0xc88] ;  /* 0x00032200ff027b82 */ /* 0x00be240000000a00 */
        /* <DEDUP_REMOVED lines=16> */
[----:B------:R0:W-:Y:S01]  /*1f850*/  STL [R1+0x34], R4 ;  /* 0x0000340401007387 */ /* 0x0001e20000100800 */
[C-C-:B------:R-:W-:Y:S02]  /*1f860*/  SHF.L.U64.HI R14, R4.reuse, 0x2, R5.reuse ;  /* 0x00000002040e7819 */ /* 0x140fe40000010205 */
[----:B------:R-:W-:Y:S01]  /*1f870*/  @P0 LEA.HI.X R3, R4, UR5, R5, 0x2, P1 ;  /* 0x0000000504030c11 */ /* 0x000fe200088f1405 */
[----:B------:R-:W-:Y:S01]  /*1f880*/  ULDC.64 UR4, c[0x0][0xa00] ;  /* 0x0002800000047ab9 */ /* 0x000fe20000000a00 */
[C---:B-----5:R-:W-:Y:S01]  /*1f890*/  @P3 IADD3 R8, P1, R15.reuse, UR10, RZ ;  /* 0x0000000a0f083c10 */ /* 0x060fe2000ff3e0ff */
[----:B------:R1:W-:Y:S03]  /*1f8a0*/  STL [R1+0x44], R5 ;  /* 0x0000440501007387 */ /* 0x0003e60000100800 */
[----:B------:R-:W-:Y:S01]  /*1f8b0*/  @P3 IADD3.X R9, R14, UR11, RZ, P1, !PT ;  /* 0x0000000b0e093c10 */ /* 0x000fe20008ffe4ff */
[----:B------:R2:W5:Y:S01]  /*1f8c0*/  @P0 LDG.E R0, desc[UR60][R2.64] ;  /* 0x0000003c02000981 */ /* 0x000562000c1e1900 */
        /* <DEDUP_REMOVED lines=9> */
[----:B--2---:R-:W-:-:S04]  /*1f960*/  IADD3 R2, P0, R15, UR4, RZ ;  /* 0x000000040f027c10 */ /* 0x004fc8000ff1e0ff */
[----:B------:R-:W-:Y:S01]  /*1f970*/  IADD3.X R3, R14, UR5, RZ, P0, !PT ;  /* 0x000000050e037c10 */ /* 0x000fe200087fe4ff */
[----:B------:R-:W-:Y:S01]  /*1f980*/  ULDC UR4, c[0x0][0x288] ;  /* 0x0000a20000047ab9 */ /* 0x000fe20000000800 */
[----:B0-----:R-:W-:-:S03]  /*1f990*/  IADD3 R4, P0, R15, UR8, RZ ;  /* 0x000000080f047c10 */ /* 0x001fc6000ff1e0ff */
[----:B------:R0:W5:Y:S01]  /*1f9a0*/  @P2 LDG.E R11, desc[UR60][R6.64] ;  /* 0x0000003c060b2981 */ /* 0x000162000c1e1900 */
[----:B-1----:R-:W-:Y:S02]  /*1f9b0*/  IADD3.X R5, R14, UR9, RZ, P0, !PT ;  /* 0x000000090e057c10 */ /* 0x002fe400087fe4ff */
[----:B------:R-:W-:Y:S01]  /*1f9c0*/  ISETP.NE.U32.AND P0, PT, RZ, UR8, PT ;  /* 0x00000008ff007c0c */ /* 0x000fe2000bf05070 */
[----:B------:R-:W2:Y:S03]  /*1f9d0*/  @P1 LDG.E R12, desc[UR60][R2.64] ;  /* 0x0000003c020c1981 */ /* 0x000ea6000c1e1900 */
[----:B------:R-:W-:-:S13]  /*1f9e0*/  ISETP.NE.AND.EX P0, PT, RZ, UR9, PT, P0 ;  /* 0x00000009ff007c0c */ /* 0x000fda000bf05300 */
[----:B------:R0:W5:Y:S04]  /*1f9f0*/  @P0 LDG.E R10, desc[UR60][R4.64] ;  /* 0x0000003c040a0981 */ /* 0x000168000c1e1900 */
[----:B--2---:R1:W-:Y:S02]  /*1fa00*/  STL [R1+0x3c], R12 ;  /* 0x00003c0c01007387 */ /* 0x0043e40000100800 */
[----:B-1----:R-:W-:Y:S01]  /*1fa10*/  IMAD.U32 R12, RZ, RZ, UR4 ;  /* 0x00000004ff0c7e24 */ /* 0x002fe2000f8e00ff */
[----:B------:R-:W-:-:S05]  /*1fa20*/  ULDC.64 UR4, c[0x0][0x418] ;  /* 0x0001060000047ab9 */ /* 0x000fca0000000a00 */
[----:B------:R-:W2:Y:S01]  /*1fa30*/  @P3 LDG.E R12, desc[UR60][R8.64] ;  /* 0x0000003c080c3981 */ /* 0x000ea2000c1e1900 */
[----:B------:R-:W-:-:S03]  /*1fa40*/  UISETP.NE.U32.AND UP0, UPT, UR4, URZ, UPT ;  /* 0x0000003f0400728c */ /* 0x000fc6000bf05070 */
[----:B------:R-:W-:Y:S01]  /*1fa50*/  ULDC UR4, c[0x0][0x424] ;  /* 0x0001090000047ab9 */ /* 0x000fe20000000800 */
[----:B------:R-:W-:-:S03]  /*1fa60*/  UISETP.NE.AND.EX UP0, UPT, UR5, URZ, UPT, UP0 ;  /* 0x0000003f0500728c */ /* 0x000fc6000bf05300 */
[----:B------:R-:W-:Y:S01]  /*1fa70*/  ULDC UR5, c[0x0][0x2f0] ;  /* 0x0000bc0000057ab9 */ /* 0x000fe20000000800 */
[----:B------:R-:W-:Y:S01]  /*1fa80*/  USEL UR4, UR4, 0x1, UP0 ;  /* 0x0000000104047887 */ /* 0x000fe20008000000 */
[----:B--2---:R0:W-:Y:S04]  /*1fa90*/  STL [R1+0x40], R12 ;  /* 0x0000400c01007387 */ /* 0x0041e80000100800 */
[----:B------:R0:W5:Y:S01]  /*1faa0*/  LDL R13, [R1+0x40] ;  /* 0x00004000010d7983 */ /* 0x0001620000100800 */
[----:B------:R-:W-:-:S03]  /*1fab0*/  UIMAD UR4, UR4, UR5, URZ ;  /* 0x00000005040472a4 */ /* 0x000fc6000f8e023f */
[----:B------:R-:W-:Y:S02]  /*1fac0*/  ULDC UR5, c[0x0][0x348] ;  /* 0x0000d20000057ab9 */ /* 0x000fe40000000800 */
[----:B------:R-:W-:Y:S02]  /*1fad0*/  IMAD.U32 R8, RZ, RZ, UR5 ;  /* 0x00000005ff087e24 */ /* 0x000fe4000f8e00ff */
[----:B------:R-:W-:Y:S01]  /*1fae0*/  IMAD.U32 R9, RZ, RZ, UR4 ;  /* 0x00000004ff097e24 */ /* 0x000fe2000f8e00ff */
[----:B0-----:R-:W-:Y:S06]  /*1faf0*/  @P3 BRA `(.L_x_2943) ;  /* 0x0000000000143947 */ /* 0x001fec0003800000 */
[----:B------:R-:W-:Y:S05]  /*1fb00*/  @!P1 BRA `(.L_x_2943) ;  /* 0x0000000000109947 */ /* 0x000fea0003800000 */
[----:B------:R-:W2:Y:S04]  /*1fb10*/  LDG.E R12, desc[UR60][R2.64] ;  /* 0x0000003c020c7981 */ /* 0x000ea8000c1e1900 */
[----:B------:R-:W2:Y:S02]  /*1fb20*/  LDG.E R2, desc[UR60][R2.64+0x4] ;  /* 0x0000043c02027981 */ /* 0x000ea4000c1e1900 */
[----:B--2--5:R-:W-:-:S05]  /*1fb30*/  IMAD.IADD R13, R2, 0x1, -R12 ;  /* 0x00000001020d7824 */ /* 0x024fca00078e0a0c */
[----:B------:R0:W-:Y:S02]  /*1fb40*/  STL [R1+0x40], R13 ;  /* 0x0000400d01007387 */ /* 0x0001e40000100800 */
.L_x_2943:
[----:B------:R-:W2:Y:S01]  /*1fb50*/  LDL R12, [R1+0x34] ;  /* 0x00003400010c7983 */ /* 0x000ea20000100800 */
[----:B-----5:R-:W-:Y:S01]  /*1fb60*/  IMAD.IADD R2, R11, 0x1, R0 ;  /* 0x000000010b027824 */ /* 0x020fe200078e0200 */
[----:B------:R-:W-:Y:S02]  /*1fb70*/  ULDC.64 UR4, c[0x0][0xa20] ;  /* 0x0002880000047ab9 */ /* 0x000fe40000000a00 */
[----:B------:R-:W-:Y:S02]  /*1fb80*/  ISETP.NE.U32.AND P1, PT, RZ, UR4, PT ;  /* 0x00000004ff007c0c */ /* 0x000fe4000bf25070 */
[----:B------:R1:W-:Y:S02]  /*1fb90*/  STL [R1+0x20], R2 ;  /* 0x0000200201007387 */ /* 0x0003e40000100800 */
[----:B------:R-:W-:Y:S02]  /*1fba0*/  ISETP.NE.AND.EX P1, PT, RZ, UR5, PT, P1 ;  /* 0x00000005ff007c0c */ /* 0x000fe4000bf25310 */
[----:B--2---:R1:W-:Y:S11]  /*1fbb0*/  STL [R1+0x18], R12 ;  /* 0x0000180c01007387 */ /* 0x0043f60000100800 */
[----:B------:R-:W-:Y:S05]  /*1fbc0*/  @!P1 BRA `(.L_x_2944) ;  /* 0x0000000000109947 */ /* 0x000fea0003800000 */
[----:B-1----:R-:W-:-:S04]  /*1fbd0*/  IADD3 R2, P1, R15, UR4, RZ ;  /* 0x000000040f027c10 */ /* 0x002fc8000ff3e0ff */
[----:B------:R-:W-:-:S05]  /*1fbe0*/  IADD3.X R3, R14, UR5, RZ, P1, !PT ;  /* 0x000000050e037c10 */ /* 0x000fca0008ffe4ff */
[----:B------:R1:W5:Y:S01]  /*1fbf0*/  LDG.E R9, desc[UR60][R2.64] ;  /* 0x0000003c02097981 */ /* 0x000362000c1e1900 */
[----:B------:R-:W-:Y:S05]  /*1fc00*/  BRA `(.L_x_2945) ;  /* 0x0000000000107947 */ /* 0x000fea0003800000 */
.L_x_2944:
[----:B------:R-:W-:Y:S05]  /*1fc10*/  @!P2 BRA `(.L_x_2945) ;  /* 0x00000000000ca947 */ /* 0x000fea0003800000 */
[----:B------:R-:W2:Y:S04]  /*1fc20*/  LDG.E R9, desc[UR60][R6.64] ;  /* 0x0000003c06097981 */ /* 0x000ea8000c1e1900 */
[----:B------:R-:W2:Y:S02]  /*1fc30*/  LDG.E R6, desc[UR60][R6.64+0x4] ;  /* 0x0000043c06067981 */ /* 0x000ea4000c1e1900 */
[----:B--2---:R-:W-:-:S07]  /*1fc40*/  IMAD.IADD R9, R6, 0x1, -R9 ;  /* 0x0000000106097824 */ /* 0x004fce00078e0a09 */
.L_x_2945:
[----:B-1----:R-:W2:Y:S01]  /*1fc50*/  @P0 LDG.E R2, desc[UR60][R4.64] ;  /* 0x0000003c04020981 */ /* 0x002ea2000c1e1900 */
[----:B------:R-:W1:Y:S01]  /*1fc60*/  LDC R3, c[0x0][0x448] ;  /* 0x00011200ff037b82 */ /* 0x000e620000000800 */
[----:B-----5:R-:W-:Y:S02]  /*1fc70*/  IMAD.IADD R0, R9, 0x1, -R0 ;  /* 0x0000000109007824 */ /* 0x020fe400078e0a00 */
[----:B------:R3:W2:Y:S01]  /*1fc80*/  @P0 LDG.E R4, desc[UR60][R4.64+0x4] ;  /* 0x0000043c04040981 */ /* 0x0006a2000c1e1900 */
[----:B-1----:R-:W-:-:S13]  /*1fc90*/  ISETP.NE.AND P1, PT, R3, 0x1, PT ;  /* 0x000000010300780c */ /* 0x002fda0003f25270 */
[----:B---3--:R-:W1:Y:S01]  /*1fca0*/  @P1 LDC R5, c[0x0][0x450] ;  /* 0x00011400ff051b82 */ /* 0x008e620000000800 */
[----:B------:R-:W-:-:S05]  /*1fcb0*/  IMAD.MOV R9, RZ, RZ, -R0 ;  /* 0x000000ffff097224 */ /* 0x000fca00078e0a00 */
[----:B------:R-:W-:Y:S01]  /*1fcc0*/  VIMNMX R9, RZ, R9, !PT ;  /* 0x00000009ff097248 */ /* 0x000fe20007fe0100 */
[----:B------:R-:W-:Y:S01]  /*1fcd0*/  BSSY B0, `(.L_x_2946) ;  /* 0x0000158000007945 */ /* 0x000fe20003800000 */
[----:B------:R-:W-:Y:S01]  /*1fce0*/  PLOP3.LUT P5, PT, PT, PT, PT, 0x80, 0x0 ;  /* 0x000000000000781c */ /* 0x000fe20003faf070 */
[----:B--2---:R-:W-:Y:S02]  /*1fcf0*/  @P0 IMAD.IADD R8, R4, 0x1, -R2 ;  /* 0x0000000104080824 */ /* 0x004fe400078e0a02 */
[----:B------:R-:W2:Y:S01]  /*1fd00*/  @P1 LDC R4, c[0x0][0x44c] ;  /* 0x00011300ff041b82 */ /* 0x000ea20000000800 */
[----:B------:R-:W-:-:S04]  /*1fd10*/  IMAD.SHL.U32 R2, R17, 0x80, RZ ;  /* 0x0000008011027824 */ /* 0x000fc800078e00ff */
[----:B------:R-:W-:-:S04]  /*1fd20*/  VIADD R2, R2, 0x7f ;  /* 0x0000007f02027836 */ /* 0x000fc80000000000 */
[----:B------:R-:W-:Y:S02]  /*1fd30*/  IMAD.MOV.U32 R3, RZ, RZ, R2 ;  /* 0x000000ffff037224 */ /* 0x000fe400078e0002 */
[----:B--2---:R-:W-:-:S04]  /*1fd40*/  @P1 IMAD.HI.U32 R4, R2, R4, RZ ;  /* 0x0000000402041227 */ /* 0x004fc800078e00ff */
[----:B------:R-:W-:Y:S01]  /*1fd50*/  IMAD.IADD R2, R0, 0x1, R8 ;  /* 0x0000000100027824 */ /* 0x000fe200078e0208 */
[----:B-1----:R-:W-:-:S03]  /*1fd60*/  @P1 SHF.R.U32.HI R3, RZ, R5, R4 ;  /* 0x00000005ff031219 */ /* 0x002fc60000011604 */
[C---:B------:R-:W-:Y:S01]  /*1fd70*/  VIADD R4, R2.reuse, 0x7f ;  /* 0x0000007f02047836 */ /* 0x040fe20000000000 */
[----:B------:R-:W-:-:S05]  /*1fd80*/  IADD3 R21, R2, 0x80, -R13 ;  /* 0x0000008002157810 */ /* 0x000fca0007ffe80d */
[----:B------:R-:W-:Y:S01]  /*1fd90*/  IMAD.IADD R2, R21, 0x1, R3 ;  /* 0x0000000115027824 */ /* 0x000fe200078e0203 */
[----:B------:R-:W-:-:S04]  /*1fda0*/  SHF.R.S32.HI R3, RZ, 0x1f, R4 ;  /* 0x0000001fff037819 */ /* 0x000fc80000011404 */
[----:B------:R-:W-:Y:S02]  /*1fdb0*/  LEA.HI R20, R3, R4, RZ, 0x7 ;  /* 0x0000000403147211 */ /* 0x000fe400078f38ff */
[----:B------:R-:W-:-:S04]  /*1fdc0*/  SHF.R.S32.HI R3, RZ, 0x1f, R2 ;  /* 0x0000001fff037819 */ /* 0x000fc80000011402 */
[----:B------:R-:W-:Y:S02]  /*1fdd0*/  LEA.HI R2, R3, R2, RZ, 0x7 ;  /* 0x0000000203027211 */ /* 0x000fe400078f38ff */
[----:B------:R-:W-:Y:S02]  /*1fde0*/  SHF.R.S32.HI R20, RZ, 0x7, R20 ;  /* 0x00000007ff147819 */ /* 0x000fe40000011414 */
[----:B------:R-:W-:-:S04]  /*1fdf0*/  SHF.R.S32.HI R2, RZ, 0x7, R2 ;  /* 0x00000007ff027819 */ /* 0x000fc80000011402 */
[----:B------:R-:W-:-:S05]  /*1fe00*/  VIMNMX R2, R20, R2, PT ;  /* 0x0000000214027248 */ /* 0x000fca0003fe0100 */
[----:B------:R-:W-:-:S05]  /*1fe10*/  IMAD R2, R2, 0x80, -R0 ;  /* 0x0000008002027824 */ /* 0x000fca00078e0a00 */
[----:B------:R-:W-:-:S04]  /*1fe20*/  VIMNMX R0, R2, R8, PT ;  /* 0x0000000802007248 */ /* 0x000fc80003fe0100 */
[----:B------:R-:W-:Y:S02]  /*1fe30*/  ISETP.GT.AND P1, PT, R0, R9, PT ;  /* 0x000000090000720c */ /* 0x000fe40003f24270 */
[----:B------:R-:W-:-:S11]  /*1fe40*/  SHF.R.U32.HI R9, RZ, 0x7, R9 ;  /* 0x00000007ff097819 */ /* 0x000fd60000011609 */
[----:B------:R-:W-:-:S05]  /*1fe50*/  @P1 VIADD R0, R0, 0x7f ;  /* 0x0000007f00001836 */ /* 0x000fca0000000000 */
[----:B------:R-:W-:Y:S01]  /*1fe60*/  @P1 SHF.R.S32.HI R2, RZ, 0x1f, R0 ;  /* 0x0000001fff021819 */ /* 0x000fe20000011400 */
[----:B------:R-:W-:-:S03]  /*1fe70*/  IMAD.MOV.U32 R6, RZ, RZ, R9 ;  /* 0x000000ffff067224 */ /* 0x000fc600078e0009 */
[----:B------:R-:W-:-:S04]  /*1fe80*/  @P1 LEA.HI R0, R2, R0, RZ, 0x7 ;  /* 0x0000000002001211 */ /* 0x000fc800078f38ff */
[----:B------:R-:W-:-:S04]  /*1fe90*/  @P1 SHF.R.S32.HI R6, RZ, 0x7, R0 ;  /* 0x00000007ff061819 */ /* 0x000fc80000011400 */
        /* <DEDUP_REMOVED lines=9> */
.L_x_3129:
[----:B--2---:R-:W-:Y:S02]  /*1ff30*/  ISETP.NE.AND P0, PT, R14, RZ, PT ;  /* 0x000000ff0e00720c */ /* 0x004fe40003f05270 */
[----:B------:R-:W-:-:S11]  /*1ff40*/  PLOP3.LUT P2, PT, PT, PT, PT, 0x8, 0x0 ;  /* 0x000000000000781c */ /* 0x000fd60003f4e170 */
[----:B------:R-:W-:Y:S05]  /*1ff50*/  @P0 BRA `(.L_x_2949) ;  /* 0x00000000000c0947 */ /* 0x000fea0003800000 */
[----:B------:R-:W-:-:S03]  /*1ff60*/  UMOV UR4, 0xffffffff ;  /* 0xffffffff00047882 */ /* 0x000fc60000000000 */
[----:B------:R-:W-:Y:S05]  /*1ff70*/  BRA.DIV UR4, `(.L_x_2950) ;  /* 0x0000007204ec7947 */ /* 0x000fea000b800000 */
[----:B------:R-:W-:-:S13]  /*1ff80*/  ELECT P2, URZ, PT ;  /* 0x00000000003f782f */ /* 0x000fda0003840000 */
.L_x_2949:
[----:B-1----:R-:W2:Y:S04]  /*1ff90*/  LDL R2, [R1+0x50] ;  /* 0x0000500001027983 */ /* 0x002ea80000100800 */
[----:B------:R-:W3:Y:S01]  /*1ffa0*/  LDL R4, [R1+0x4] ;  /* 0x0000040001047983 */ /* 0x000ee20000100800 */
        /* <DEDUP_REMOVED lines=8> */
.L_x_3132:
[----:B------:R-:W-:Y:S05]  /*20030*/  BSYNC B1 ;  /* 0x0000000000017941 */ /* 0x000fea0003800000 */
.L_x_2951:
[----:B------:R-:W-:Y:S04]  /*20040*/  BSSY B1, `(.L_x_2953) ;  /* 0x0000085000017945 */ /* 0x000fe80003800000 */
[----:B------:R-:W-:Y:S05]  /*20050*/  @!P2 BRA `(.L_x_2954) ;  /* 0x00000008000ca947 */ /* 0x000fea0003800000 */
[----:B------:R-:W2:Y:S04]  /*20060*/  LDL R7, [R1+0x4] ;  /* 0x0000040001077983 */ /* 0x000ea80000100800 */
        /* <DEDUP_REMOVED lines=10> */
.L_x_3133:
[----:B------:R-:W-:Y:S05]  /*20110*/  BSYNC B2 ;  /* 0x0000000000027941 */ /* 0x000fea0003800000 */
.L_x_2955:
        /* <DEDUP_REMOVED lines=8> */
.L_x_2958:
[----:B------:R-:W-:Y:S05]  /*201a0*/  BSYNC B2 ;  /* 0x0000000000027941 */ /* 0x000fea0003800000 */
.L_x_2957:
[----:B------:R-:W3:Y:S04]  /*201b0*/  LDL R5, [R1+0x4] ;  /* 0x0000040001057983 */ /* 0x000ee80000100800 */
        /* <DEDUP_REMOVED lines=13> */
.L_x_2959:
        /* <DEDUP_REMOVED lines=16> */
.L_x_2960:
        /* <DEDUP_REMOVED lines=15> */
.L_x_2961:
        /* <DEDUP_REMOVED lines=13> */
.L_x_3134:
[----:B------:R-:W-:Y:S05]  /*20550*/  BSYNC B2 ;  /* 0x0000000000027941 */ /* 0x000fea0003800000 */
.L_x_2962:
        /* <DEDUP_REMOVED lines=10> */
.L_x_2965:
[----:B------:R-:W-:Y:S05]  /*20600*/  BSYNC B2 ;  /* 0x0000000000027941 */ /* 0x000fea0003800000 */
.L_x_2964:
[----:B------:R-:W3:Y:S04]  /*20610*/  LDL R5, [R1+0x4] ;  /* 0x0000040001057983 */ /* 0x000ee80000100800 */
[----:B0-----:R-:W4:Y:S01]  /*20620*/  LDL R2, [R1+0x10] ;  /* 0x0000100001027983 */ /* 0x001f220000100800 */
[----:B------:R-:W-:Y:S01]  /*20630*/  R2UR UR10, R11 ;  /* 0x000000000b0a72ca */ /* 0x000fe200000e0000 */
[----:B------:R-:W-:Y:S01]  /*20640*/  UIADD3 UR4, UP0, UR36, 0x670, URZ ;  /* 0x0000067024047890 */ /* 0x000fe2000ff1e03f */
[----:B------:R-:W-:Y:S01]  /*20650*/  R2UR UR6, R12 ;  /* 0x000000000c0672ca */ /* 0x000fe200000e0000 */
[----:B-12---:R-:W-:Y:S01]  /*20660*/  VIADD R4, R4, 0x348b0 ;  /* 0x000348b004047836 */ /* 0x006fe20000000000 */
[----:B------:R-:W-:Y:S01]  /*20670*/  R2UR UR7, R13 ;  /* 0x000000000d0772ca */ /* 0x000fe200000e0000 */
[----:B------:R-:W-:Y:S01]  /*20680*/  UIADD3.X UR5, URZ, UR37, URZ, UP0, !UPT ;  /* 0x000000253f057290 */ /* 0x000fe200087fe43f */
[----:B------:R-:W-:Y:S01]  /*20690*/  PLOP3.LUT P0, PT, PT, PT, PT, 0x80, 0x0 ;  /* 0x000000000000781c */ /* 0x000fe20003f0f070 */
[----:B---3--:R-:W-:-:S04]  /*206a0*/  VIADD R5, R5, 0x400 ;  /* 0x0000040005057836 */ /* 0x008fc80000000000 */
[----:B----4-:R-:W-:-:S08]  /*206b0*/  IMAD R2, R2, 0x8000, R5 ;  /* 0x0000800002027824 */ /* 0x010fd000078e0205 */
.L_x_2966:
        /* <DEDUP_REMOVED lines=19> */
.L_x_2967:
        /* <DEDUP_REMOVED lines=10> */
.L_x_2954:
[----:B------:R-:W-:Y:S05]  /*20890*/  BSYNC B1 ;  /* 0x0000000000017941 */ /* 0x000fea0003800000 */
.L_x_2953:
[----:B------:R-:W1:Y:S04]  /*208a0*/  LDL.LU R7, [R1+0x10] ;  /* 0x0000100001077983 */ /* 0x000e680000300800 */
[----:B------:R-:W2:Y:S01]  /*208b0*/  LDL.LU R5, [R1+0x24] ;  /* 0x0000240001057983 */ /* 0x000ea20000300800 */
[----:B------:R-:W-:Y:S01]  /*208c0*/  PLOP3.LUT P5, PT, PT, PT, PT, 0x8, 0x0 ;  /* 0x000000000000781c */ /* 0x000fe20003fae170 */
[----:B-1----:R-:W-:Y:S02]  /*208d0*/  VIADD R2, R7, 0x1 ;  /* 0x0000000107027836 */ /* 0x002fe40000000000 */
        /* <DEDUP_REMOVED lines=9> */
.L_x_2983:
[----:B------:R-:W-:Y:S05]  /*20970*/  YIELD ;  /* 0x0000000000007946 */ /* 0x000fea0003800000 */
[----:B------:R-:W-:Y:S04]  /*20980*/  BSSY B1, `(.L_x_2968) ;  /* 0x0000080000017945 */ /* 0x000fe80003800000 */
[----:B--2---:R-:W-:Y:S05]  /*20990*/  @!P2 BRA `(.L_x_2969) ;  /* 0x0000000400f8a947 */ /* 0x004fea0003800000 */
[----:B-1----:R-:W2:Y:S04]  /*209a0*/  LDL R5, [R1+0x4] ;  /* 0x0000040001057983 */ /* 0x002ea80000100800 */
[----:B------:R-:W2:Y:S04]  /*209b0*/  LDL R4, [R1+0x10] ;  /* 0x0000100001047983 */ /* 0x000ea80000100800 */
[----:B------:R-:W3:Y:S01]  /*209c0*/  LDL R3, [R1+0x24] ;  /* 0x0000240001037983 */ /* 0x000ee20000100800 */
[----:B------:R-:W-:Y:S01]  /*209d0*/  BSSY B2, `(.L_x_2970) ;  /* 0x0000008000027945 */ /* 0x000fe20003800000 */
[----:B------:R-:W1:Y:S02]  /*209e0*/  S2R R2, SR_TID.X ;  /* 0x0000000000027919 */ /* 0x000e640000002100 */
[----:B-1----:R-:W-:-:S04]  /*209f0*/  LOP3.LUT R2, R2, 0x7f, RZ, 0xc0, !PT ;  /* 0x0000007f02027812 */ /* 0x002fc800078ec0ff */
[----:B------:R-:W-:Y:S01]  /*20a00*/  ISETP.NE.AND P1, PT, R2, RZ, PT ;  /* 0x000000ff0200720c */ /* 0x000fe20003f25270 */
[----:B--2---:R-:W-:Y:S01]  /*20a10*/  IMAD R6, R4, 0x8, R5 ;  /* 0x0000000804067824 */ /* 0x004fe200078e0205 */
[----:B---3--:R-:W-:-:S04]  /*20a20*/  SHF.L.U32 R5, R3, 0x1f, RZ ;  /* 0x0000001f03057819 */ /* 0x008fc800000006ff */
[----:B------:R-:W1:Y:S02]  /*20a30*/  SYNCS.PHASECHK.TRANS64.TRYWAIT P0, [R6+URZ+0x348a0], R5 ;  /* 0x0348a005060075a7 */ /* 0x000e64000800017f */
[----:B-1----:R-:W-:Y:S05]  /*20a40*/  @!P0 BRA `(.L_x_2971) ;  /* 0x00000068009c8947 */ /* 0x002fea0003800000 */
.L_x_3135:
[----:B------:R-:W-:Y:S05]  /*20a50*/  BSYNC B2 ;  /* 0x0000000000027941 */ /* 0x000fea0003800000 */
.L_x_2970:
        /* <DEDUP_REMOVED lines=8> */
.L_x_2973:
[----:B------:R-:W-:Y:S05]  /*20ae0*/  BSYNC B2 ;  /* 0x0000000000027941 */ /* 0x000fea0003800000 */
.L_x_2972:
[----:B------:R-:W3:Y:S04]  /*20af0*/  LDL R3, [R1+0x4] ;  /* 0x0000040001037983 */ /* 0x000ee80000100800 */
        /* <DEDUP_REMOVED lines=12> */
.L_x_2974:
        /* <DEDUP_REMOVED lines=16> */
.L_x_2975:
        /* <DEDUP_REMOVED lines=15> */
.L_x_2976:
        /* <DEDUP_REMOVED lines=13> */
.L_x_3136:
[----:B------:R-:W-:Y:S05]  /*20e80*/  BSYNC B2 ;  /* 0x0000000000027941 */ /* 0x000fea0003800000 */
.L_x_2977:
[----:B------:R-:W-:Y:S01]  /*20e90*/  BSSY B2, `(.L_x_2979) ;  /* 0x000000a000027945 */ /* 0x000fe20003800000 */
[----:B------:R-:W-:Y:S02]  /*20ea0*/  IMAD.MOV.U32 R4, RZ, RZ, 0x0 ;  /* 0x00000000ff047424 */ /* 0x000fe400078e00ff */
[----:B-12---:R-:W-:Y:S01]  /*20eb0*/  IMAD.MOV.U32 R5, RZ, RZ, 0x12f00000 ;  /* 0x12f00000ff057424 */ /* 0x006fe200078e00ff */
[----:B------:R-:W-:Y:S06]  /*20ec0*/  @P1 BRA `(.L_x_2980) ;  /* 0x0000000000181947 */ /* 0x000fec0003800000 */
[----:B------:R-:W2:Y:S02]  /*20ed0*/  LDL R2, [R1+0x8] ;  /* 0x0000080001027983 */ /* 0x000ea40000100800 */
[----:B--2---:R-:W-:Y:S01]  /*20ee0*/  LOP3.LUT P0, RZ, R2, 0x1, RZ, 0xc0, !PT ;  /* 0x0000000102ff7812 */ /* 0x004fe2000780c0ff */
[----:B------:R-:W-:-:S04]  /*20ef0*/  IMAD.MOV.U32 R2, RZ, RZ, 0x8000 ;  /* 0x00008000ff027424 */ /* 0x000fc800078e00ff */
[----:B------:R1:W-:Y:S08]  /*20f00*/  SYNCS.ARRIVE.TRANS64 RZ, [R6+URZ+0x348b0], R2 ;  /* 0x0348b00206ff79a7 */ /* 0x0003f0000800003f */
[----:B------:R-:W-:Y:S05]  /*20f10*/  @!P0 BRA `(.L_x_2980) ;  /* 0x0000000000048947 */ /* 0x000fea0003800000 */
[----:B------:R-:W-:Y:S01]  /*20f20*/  BPT.TRAP 0x1 ;  /* 0x000000040000795c */ /* 0x000fe20000300000 */
.L_x_2980:
[----:B------:R-:W-:Y:S05]  /*20f30*/  BSYNC B2 ;  /* 0x0000000000027941 */ /* 0x000fea0003800000 */
.L_x_2979:
[----:B-1----:R-:W2:Y:S04]  /*20f40*/  LDL R2, [R1+0x4] ;  /* 0x0000040001027983 */ /* 0x002ea80000100800 */
        /* <DEDUP_REMOVED lines=10> */
.L_x_2981:
        /* <DEDUP_REMOVED lines=10> */
[----:B------:R-:W-:Y:S01]  /*21090*/  R2UR UR10, R12 ;  /* 0x000000000c0a72ca */ /* 0x000fe200000e0000 */
[----:B------:R-:W-:Y:S01]  /*210a0*/  VIADD R2, R2, 0x4000 ;  /* 0x0000400002027836 */ /* 0x000fe20000000000 */
[----:B------:R-:W-:Y:S02]  /*210b0*/  R2UR UR6, R4 ;  /* 0x00000000040672ca */ /* 0x000fe400000e0000 */
[----:B------:R-:W-:Y:S02]  /*210c0*/  R2UR UR7, R5 ;  /* 0x00000000050772ca */ /* 0x000fe400000e0000 */
[----:B------:R-:W-:-:S13]  /*210d0*/  PLOP3.LUT P0, PT, PT, PT, PT, 0x80, 0x0 ;  /* 0x000000000000781c */ /* 0x000fda0003f0f070 */
.L_x_2982:
        /* <DEDUP_REMOVED lines=10> */
.L_x_2969:
[----:B------:R-:W-:Y:S05]  /*21180*/  BSYNC B1 ;  /* 0x0000000000017941 */ /* 0x000fea0003800000 */
.L_x_2968:
[----:B-1----:R-:W2:Y:S04]  /*21190*/  LDL.LU R5, [R1+0x10] ;  /* 0x0000100001057983 */ /* 0x002ea80000300800 */
[----:B------:R-:W3:Y:S01]  /*211a0*/  LDL.LU R4, [R1+0x24] ;  /* 0x0000240001047983 */ /* 0x000ee20000300800 */
        /* <DEDUP_REMOVED lines=10> */
.L_x_2947:
[----:B------:R-:W-:Y:S05]  /*21250*/  BSYNC B0 ;  /* 0x0000000000007941 */ /* 0x000fea0003800000 */
.L_x_2946:
[----:B------:R-:W3:Y:S01]  /*21260*/  LDC R0, c[0x0][0x448] ;  /* 0x00011200ff007b82 */ /* 0x000ee20000000800 */
[----:B------:R-:W-:Y:S05]  /*21270*/  @!P5 WARPSYNC.ALL ;  /* 0x000000000000d948 */ /* 0x000fea0003800000 */
[----:B------:R-:W-:Y:S02]  /*21280*/  BSSY B7, `(.L_x_2984) ;  /* 0x0000447000077945 */ /* 0x000fe40003800000 */
[----:B------:R-:W-:Y:S01]  /*21290*/  @!P5 BAR.SYNC.DEFER_BLOCKING 0xc, 0x180 ;  /* 0x030600000000db1d */ /* 0x000fe20000010000 */
[----:B---3--:R-:W-:Y:S02]  /*212a0*/  ISETP.NE.AND P0, PT, R0, 0x1, PT ;  /* 0x000000010000780c */ /* 0x008fe40003f05270 */
[----:B------:R-:W-:-:S11]  /*212b0*/  LEA R0, R17, 0x7f, 0x7 ;  /* 0x0000007f11007811 */ /* 0x000fd600078e38ff */
[----:B--2---:R-:W2:Y:S08]  /*212c0*/  @P0 LDC R2, c[0x0][0x44c] ;  /* 0x00011300ff020b82 */ /* 0x004eb00000000800 */
[----:B-1----:R-:W1:Y:S01]  /*212d0*/  @P0 LDC R3, c[0x0][0x450] ;  /* 0x00011400ff030b82 */ /* 0x002e620000000800 */
[----:B--2---:R-:W-:-:S05]  /*212e0*/  @P0 IMAD.HI.U32 R2, R0, R2, RZ ;  /* 0x0000000200020227 */ /* 0x004fca00078e00ff */
[----:B-1----:R-:W-:-:S05]  /*212f0*/  @P0 SHF.R.U32.HI R0, RZ, R3, R2 ;  /* 0x00000003ff000219 */ /* 0x002fca0000011602 */
[----:B------:R-:W-:-:S05]  /*21300*/  IMAD.IADD R0, R21, 0x1, R0 ;  /* 0x0000000115007824 */ /* 0x000fca00078e0200 */
[----:B------:R-:W-:-:S04]  /*21310*/  SHF.R.S32.HI R2, RZ, 0x1f, R0 ;  /* 0x0000001fff027819 */ /* 0x000fc80000011400 */
[----:B------:R-:W-:-:S04]  /*21320*/  LEA.HI R0, R2, R0, RZ, 0x7 ;  /* 0x0000000002007211 */ /* 0x000fc800078f38ff */
[----:B------:R-:W-:-:S04]  /*21330*/  SHF.R.S32.HI R0, RZ, 0x7, R0 ;  /* 0x00000007ff007819 */ /* 0x000fc80000011400 */
[----:B------:R-:W-:-:S04]  /*21340*/  VIMNMX R4, R20, R0, PT ;  /* 0x0000000014047248 */ /* 0x000fc80003fe0100 */
[----:B------:R-:W-:Y:S01]  /*21350*/  ISETP.GT.AND P0, PT, R4, RZ, PT ;  /* 0x000000ff0400720c */ /* 0x000fe20003f04270 */
[----:B------:R1:W-:-:S12]  /*21360*/  STL [R1+0x38], R4 ;  /* 0x0000380401007387 */ /* 0x0003d80000100800 */
[----:B-1----:R-:W-:Y:S05]  /*21370*/  @P0 BRA `(.L_x_2985) ;  /* 0x0000000000440947 */ /* 0x002fea0003800000 */
[----:B------:R-:W1:Y:S02]  /*21380*/  S2R R4, SR_TID.X ;  /* 0x0000000000047919 */ /* 0x000e640000002100 */
[----:B-1----:R-:W-:-:S04]  /*21390*/  LOP3.LUT R4, R4, 0x7f, RZ, 0xc0, !PT ;  /* 0x0000007f04047812 */ /* 0x002fc800078ec0ff */
[----:B------:R-:W-:-:S13]  /*213a0*/  ISETP.NE.AND P1, PT, R4, RZ, PT ;  /* 0x000000ff0400720c */ /* 0x000fda0003f25270 */
[----:B------:R-:W-:Y:S05]  /*213b0*/  @P1 BRA `(.L_x_2986) ;  /* 0x0000004000cc1947 */ /* 0x000fea0003800000 */
[----:B------:R-:W1:Y:S01]  /*213c0*/  S2R R3, SR_LANEID ;  /* 0x0000000000037919 */ /* 0x000e620000000000 */
[----:B------:R-:W-:Y:S02]  /*213d0*/  VOTEU.ANY UR4, UPT, PT ;  /* 0x0000000000047886 */ /* 0x000fe400038e0100 */
[----:B------:R-:W1:Y:S08]  /*213e0*/  FLO.U32 R0, UR4 ;  /* 0x0000000400007d00 */ /* 0x000e7000080e0000 */
[----:B------:R-:W2:Y:S01]  /*213f0*/  POPC R4, UR4 ;  /* 0x0000000400047d09 */ /* 0x000ea20008000000 */
[----:B-1----:R-:W-:-:S02]  /*21400*/  ISETP.EQ.U32.AND P0, PT, R0, R3, PT ;  /* 0x000000030000720c */ /* 0x002fc40003f02070 */
[----:B------:R-:W2:Y:S11]  /*21410*/  LDC.64 R2, c[0x0][0xc60] ;  /* 0x00031800ff027b82 */ /* 0x000eb60000000a00 */
[----:B--2---:R-:W2:Y:S01]  /*21420*/  @P0 ATOMG.E.ADD.STRONG.GPU PT, R3, desc[UR60][R2.64], R4 ;  /* 0x00000004020309a8 */ /* 0x004ea200081ee1fc */
[----:B------:R-:W1:Y:S02]  /*21430*/  S2R R5, SR_LTMASK ;  /* 0x0000000000057919 */ /* 0x000e640000003900 */
[----:B-1----:R-:W-:-:S06]  /*21440*/  LOP3.LUT R5, R5, UR4, RZ, 0xc0, !PT ;  /* 0x0000000405057c12 */ /* 0x002fcc000f8ec0ff */
[----:B------:R-:W1:Y:S01]  /*21450*/  POPC R5, R5 ;  /* 0x0000000500057309 */ /* 0x000e620000000000 */
[----:B--2---:R-:W1:Y:S02]  /*21460*/  SHFL.IDX PT, R0, R3, R0, 0x1f ;  /* 0x00001f0003007589 */ /* 0x004e6400000e0000 */
[----:B-1----:R-:W-:Y:S01]  /*21470*/  IADD3 R16, R0, UR39, R5 ;  /* 0x0000002700107c10 */ /* 0x002fe2000fffe005 */
[----:B------:R-:W-:Y:S06]  /*21480*/  BRA `(.L_x_2986) ;  /* 0x0000004000987947 */ /* 0x000fec0003800000 */
.L_x_2985:
        /* <DEDUP_REMOVED lines=21> */
.L_x_2988:
[----:B------:R-:W-:Y:S05]  /*215e0*/  BSYNC B6 ;  /* 0x0000000000067941 */ /* 0x000fea0003800000 */
.L_x_2987:
        /* <DEDUP_REMOVED lines=18> */
[----:B01----:R-:W-:-:S07]  /*21710*/  IMAD.MOV.U32 R13, RZ, RZ, RZ ;  /* 0x000000ffff0d7224 */ /* 0x003fce00078e00ff */
[----:B------:R-:W-:-:S07]  /*21720*/  LEPC R20, `(.L_x_2991) ;  /* 0x000000001014794e */ /* 0x000fce0000000000 */
[----:B--2---:R-:W-:Y:S05]  /*21730*/  CALL.ABS.NOINC R2 ;  /* 0x0000000002007343 */ /* 0x004fea0003c00000 */
.L_x_2991:
        /* <DEDUP_REMOVED lines=16> */
.L_x_2990:
[----:B------:R-:W-:Y:S05]  /*21840*/  BSYNC B6 ;  /* 0x0000000000067941 */ /* 0x000fea0003800000 */
.L_x_2989:
[----:B------:R-:W2:Y:S01]  /*21850*/  LDL.LU R2, [R1] ;  /* 0x0000000001027983 */ /* 0x000ea20000300800 */
[----:B------:R-:W-:-:S03]  /*21860*/  ULDC.64 UR4, c[0x0][0x9f8] ;  /* 0x00027e0000047ab9 */ /* 0x000fc60000000a00 */
[----:B------:R-:W3:Y:S04]  /*21870*/  LDL.LU R4, [R1+0x14] ;  /* 0x0000140001047983 */ /* 0x000ee80000300800 */
[----:B------:R-:W4:Y:S01]  /*21880*/  LDL R7, [R1+0x18] ;  /* 0x0000180001077983 */ /* 0x000f220000100800 */
[----:B------:R-:W-:-:S03]  /*21890*/  ISETP.NE.U32.AND P0, PT, RZ, UR4, PT ;  /* 0x00000004ff007c0c */ /* 0x000fc6000bf05070 */
[----:B------:R-:W5:Y:S01]  /*218a0*/  LDL R0, [R1+0x38] ;  /* 0x0000380001007983 */ /* 0x000f620000100800 */
[----:B------:R-:W-:-:S13]  /*218b0*/  ISETP.NE.AND.EX P0, PT, RZ, UR5, PT, P0 ;  /* 0x00000005ff007c0c */ /* 0x000fda000bf05300 */
[----:B--2---:R-:W-:-:S04]  /*218c0*/  @P0 IADD3 R2, P1, R2, UR4, RZ ;  /* 0x0000000402020c10 */ /* 0x004fc8000ff3e0ff */
[----:B---3--:R-:W-:Y:S01]  /*218d0*/  @P0 IADD3.X R3, R4, UR5, RZ, P1, !PT ;  /* 0x0000000504030c10 */ /* 0x008fe20008ffe4ff */
[----:B------:R-:W-:-:S04]  /*218e0*/  ULDC.64 UR4, c[0x0][0xa08] ;  /* 0x0002820000047ab9 */ /* 0x000fc80000000a00 */
[----:B----4-:R1:W2:Y:S02]  /*218f0*/  @P0 LDG.E R7, desc[UR60][R2.64] ;  /* 0x0000003c02070981 */ /* 0x0102a4000c1e1900 */
[----:B-1----:R-:W1:Y:S01]  /*21900*/  LDC.64 R2, c[0x0][0x418] ;  /* 0x00010600ff027b82 */ /* 0x002e620000000a00 */
[----:B-----5:R-:W-:Y:S01]  /*21910*/  VIADD R4, R0, 0xffffffff ;  /* 0xffffffff00047836 */ /* 0x020fe20000000000 */
[----:B--2---:R-:W-:Y:S01]  /*21920*/  SHF.R.S32.HI R8, RZ, 0x1f, R7 ;  /* 0x0000001fff087819 */ /* 0x004fe20000011407 */
[----:B------:R2:W-:Y:S04]  /*21930*/  @P0 STL [R1+0x18], R7 ;  /* 0x0000180701000387 */ /* 0x0005e80000100800 */
        /* <DEDUP_REMOVED lines=10> */
.L_x_3139:
[----:B-1----:R-:W3:Y:S01]  /*219e0*/  LDL.LU R5, [R1+0x8] ;  /* 0x0000080001057983 */ /* 0x002ee20000300800 */
[----:B------:R-:W-:Y:S02]  /*219f0*/  PLOP3.LUT P1, PT, PT, PT, PT, 0x8, 0x0 ;  /* 0x000000000000781c */ /* 0x000fe40003f2e170 */
[----:B--2---:R-:W-:Y:S01]  /*21a00*/  ISETP.NE.AND P0, PT, R14, RZ, PT ;  /* 0x000000ff0e00720c */ /* 0x004fe20003f05270 */
[----:B------:R1:W-:Y:S04]  /*21a10*/  STL [R1], R0 ;  /* 0x0000000001007387 */ /* 0x0003e80000100800 */
[----:B------:R1:W-:Y:S01]  /*21a20*/  STL [R1+0x14], R4 ;  /* 0x0000140401007387 */ /* 0x0003e20000100800 */
[----:B---3--:R-:W-:-:S05]  /*21a30*/  LOP3.LUT R5, R5, 0xfffffffb, RZ, 0xc0, !PT ;  /* 0xfffffffb05057812 */ /* 0x008fca00078ec0ff */
[----:B------:R-:W-:-:S05]  /*21a40*/  @P1 LOP3.LUT R5, R5, 0x4, RZ, 0xfc, !PT ;  /* 0x0000000405051812 */ /* 0x000fca00078efcff */
[----:B------:R1:W-:Y:S01]  /*21a50*/  STL [R1+0x8], R5 ;  /* 0x0000080501007387 */ /* 0x0003e20000100800 */
[----:B------:R-:W-:Y:S05]  /*21a60*/  @P0 BRA `(.L_x_2993) ;  /* 0x0000000400480947 */ /* 0x000fea0003800000 */
[----:B------:R-:W-:-:S03]  /*21a70*/  UMOV UR4, 0xffffffff ;  /* 0xffffffff00047882 */ /* 0x000fc60000000000 */
[----:B------:R-:W-:Y:S05]  /*21a80*/  BRA.DIV UR4, `(.L_x_2994) ;  /* 0x0000005a04e87947 */ /* 0x000fea000b800000 */
[----:B------:R-:W-:-:S13]  /*21a90*/  ELECT P6, URZ, PT ;  /* 0x00000000003f782f */ /* 0x000fda00038c0000 */
.L_x_3142:
[----:B------:R-:W-:Y:S05]  /*21aa0*/  @!P6 BRA `(.L_x_2993) ;  /* 0x000000040038e947 */ /* 0x000fea0003800000 */
[----:B------:R-:W-:-:S04]  /*21ab0*/  ISETP.NE.U32.AND P0, PT, R2, RZ, PT ;  /* 0x000000ff0200720c */ /* 0x000fc80003f05070 */
[----:B------:R-:W-:-:S13]  /*21ac0*/  ISETP.NE.AND.EX P0, PT, R3, RZ, PT, P0 ;  /* 0x000000ff0300720c */ /* 0x000fda0003f05300 */
[----:B------:R-:W-:Y:S05]  /*21ad0*/  @!P0 BRA `(.L_x_2995) ;  /* 0x0000000000548947 */ /* 0x000fea0003800000 */
[----:B------:R-:W2:Y:S01]  /*21ae0*/  LDC R6, c[0x0][0x43c] ;  /* 0x00010f00ff067b82 */ /* 0x000ea20000000800 */
[----:B------:R-:W-:Y:S01]  /*21af0*/  IMAD.MOV.U32 R9, RZ, RZ, R4 ;  /* 0x000000ffff097224 */ /* 0x000fe200078e0004 */
[----:B------:R-:W-:-:S03]  /*21b00*/  ULDC.64 UR4, c[0x0][0x428] ;  /* 0x00010a0000047ab9 */ /* 0x000fc60000000a00 */
[----:B-1----:R-:W-:Y:S01]  /*21b10*/  IMAD.MOV.U32 R0, RZ, RZ, R9 ;  /* 0x000000ffff007224 */ /* 0x002fe200078e0009 */
[----:B--2---:R-:W-:-:S13]  /*21b20*/  ISETP.NE.AND P0, PT, R6, 0x1, PT ;  /* 0x000000010600780c */ /* 0x004fda0003f05270 */
[----:B------:R-:W1:Y:S02]  /*21b30*/  @P0 LDC.64 R4, c[0x0][0x440] ;  /* 0x00011000ff040b82 */ /* 0x000e640000000a00 */
[----:B-1----:R-:W-:-:S05]  /*21b40*/  @P0 IMAD.HI.U32 R4, R9, R4, RZ ;  /* 0x0000000409040227 */ /* 0x002fca00078e00ff */
        /* <DEDUP_REMOVED lines=12> */
[----:B------:R-:W3:Y:S04]  /*21c10*/  LDG.E R0, desc[UR60][R2.64] ;  /* 0x0000003c02007981 */ /* 0x000ee8000c1e1900 */
[----:B---3--:R2:W-:Y:S02]  /*21c20*/  STL [R1], R0 ;  /* 0x0000000001007387 */ /* 0x0085e40000100800 */
.L_x_2995:
[----:B------:R-:W3:Y:S04]  /*21c30*/  LDL R7, [R1+0x4] ;  /* 0x0000040001077983 */ /* 0x000ee80000100800 */
[----:B-12---:R-:W3:Y:S04]  /*21c40*/  LDL R0, [R1+0xc] ;  /* 0x00000c0001007983 */ /* 0x006ee80000100800 */
[----:B------:R-:W2:Y:S01]  /*21c50*/  LDL R2, [R1+0x1c] ;  /* 0x00001c0001027983 */ /* 0x000ea20000100800 */
[----:B---3--:R-:W-:Y:S01]  /*21c60*/  IMAD R0, R0, 0x8, R7 ;  /* 0x0000000800007824 */ /* 0x008fe200078e0207 */
[----:B--2---:R-:W-:-:S04]  /*21c70*/  SHF.L.U32 R2, R2, 0x1f, RZ ;  /* 0x0000001f02027819 */ /* 0x004fc800000006ff */
[----:B------:R-:W1:Y:S02]  /*21c80*/  SYNCS.PHASECHK.TRANS64.TRYWAIT P0, [R0+URZ+0x34840], R2 ;  /* 0x03484002000075a7 */ /* 0x000e64000800017f */
[----:B-1----:R-:W-:Y:S05]  /*21c90*/  @!P0 BRA `(.L_x_2996) ;  /* 0x0000005800848947 */ /* 0x002fea0003800000 */
.L_x_3143:
        /* <DEDUP_REMOVED lines=10> */
.L_x_2997:
[----:B------:R-:W3:Y:S04]  /*21d40*/  LDL R7, [R1+0x4] ;  /* 0x0000040001077983 */ /* 0x000ee80000100800 */
[----:B------:R-:W3:Y:S04]  /*21d50*/  LDL R6, [R1+0xc] ;  /* 0x00000c0001067983 */ /* 0x000ee80000100800 */
[----:B------:R-:W4:Y:S04]  /*21d60*/  LDL R5, [R1+0x14] ;  /* 0x0000140001057983 */ /* 0x000f280000100800 */
[----:B------:R-:W4:Y:S04]  /*21d70*/  LDL R4, [R1+0x20] ;  /* 0x0000200001047983 */ /* 0x000f280000100800 */
[----:B-12---:R-:W2:Y:S01]  /*21d80*/  LDL R2, [R1] ;  /* 0x0000000001027983 */ /* 0x006ea20000100800 */
        /* <DEDUP_REMOVED lines=12> */
[----:B---3--:R-:W-:Y:S01]  /*21e50*/  IMAD R0, R6, 0xc000, R7 ;  /* 0x0000c00006007824 */ /* 0x008fe200078e0207 */
[----:B----4-:R-:W-:-:S04]  /*21e60*/  R2UR UR11, R5 ;  /* 0x00000000050b72ca */ /* 0x010fc800000e0000 */
[----:B------:R-:W-:Y:S02]  /*21e70*/  R2UR UR8, R0 ;  /* 0x00000000000872ca */ /* 0x000fe400000e0000 */
[----:B------:R-:W-:Y:S02]  /*21e80*/  R2UR UR5, R4 ;  /* 0x00000000040572ca */ /* 0x000fe400000e0000 */
[----:B--2---:R-:W-:-:S09]  /*21e90*/  R2UR UR13, R2 ;  /* 0x00000000020d72ca */ /* 0x004fd200000e0000 */
        /* <DEDUP_REMOVED lines=15> */
.L_x_2993:
[----:B------:R-:W2:Y:S04]  /*21f90*/  LDL R2, [R1+0x4] ;  /* 0x0000040001027983 */ /* 0x000ea80000100800 */
[----:B------:R-:W3:Y:S04]  /*21fa0*/  LDL.LU R3, [R1+0x3c] ;  /* 0x00003c0001037983 */ /* 0x000ee80000300800 */
[----:B-1----:R-:W4:Y:S04]  /*21fb0*/  LDL.LU R5, [R1+0x34] ;  /* 0x0000340001057983 */ /* 0x002f280000300800 */
[----:B------:R-:W5:Y:S01]  /*21fc0*/  LDL.LU R4, [R1+0x44] ;  /* 0x0000440001047983 */ /* 0x000f620000300800 */
        /* <DEDUP_REMOVED lines=39> */
.L_x_2999:
[----:B------:R-:W-:Y:S05]  /*22240*/  BSYNC B6 ;  /* 0x0000000000067941 */ /* 0x000fea0003800000 */
.L_x_2998:
[----:B------:R-:W3:Y:S01]  /*22250*/  LDL.LU R6, [R1+0x3c] ;  /* 0x00003c0001067983 */ /* 0x000ee20000300800 */
[----:B------:R-:W-:Y:S01]  /*22260*/  ULDC.64 UR4, c[0x0][0x2d8] ;  /* 0x0000b60000047ab9 */ /* 0x000fe20000000a00 */
[----:B------:R-:W1:Y:S02]  /*22270*/  LDC R7, c[0x0][0x448] ;  /* 0x00011200ff077b82 */ /* 0x000e640000000800 */
[----:B--2---:R-:W3:Y:S04]  /*22280*/  LDL.LU.64 R2, [R1+0x48] ;  /* 0x0000480001027983 */ /* 0x004ee80000300a00 */
[----:B------:R-:W2:Y:S04]  /*22290*/  LDL.LU R0, [R1+0x44] ;  /* 0x0000440001007983 */ /* 0x000ea80000300800 */
[----:B------:R-:W4:Y:S04]  /*222a0*/  LDL.LU R4, [R1+0x54] ;  /* 0x0000540001047983 */ /* 0x000f280000300800 */
[----:B------:R-:W5:Y:S01]  /*222b0*/  LDL.LU R5, [R1+0x34] ;  /* 0x0000340001057983 */ /* 0x000f620000300800 */
[----:B------:R-:W0:Y:S01]  /*222c0*/  S2R R9, SR_TID.X ;  /* 0x0000000000097919 */ /* 0x000e220000002100 */
[----:B------:R-:W0:Y:S01]  /*222d0*/  S2R R8, SR_TID.X ;  /* 0x0000000000087919 */ /* 0x000e220000002100 */
[----:B-1----:R-:W-:Y:S01]  /*222e0*/  ISETP.NE.AND P0, PT, R7, 0x1, PT ;  /* 0x000000010700780c */ /* 0x002fe20003f05270 */
[----:B------:R-:W1:Y:S01]  /*222f0*/  S2R R10, SR_TID.X ;  /* 0x00000000000a7919 */ /* 0x000e620000002100 */
[----:B0-----:R-:W-:-:S02]  /*22300*/  IMAD.SHL.U32 R9, R9, 0x8, RZ ;  /* 0x0000000809097824 */ /* 0x001fc400078e00ff */
[----:B------:R-:W-:-:S03]  /*22310*/  IMAD.SHL.U32 R8, R8, 0x8, RZ ;  /* 0x0000000808087824 */ /* 0x000fc600078e00ff */
[----:B------:R-:W-:Y:S02]  /*22320*/  LOP3.LUT R9, R9, 0x38, RZ, 0xc0, !PT ;  /* 0x0000003809097812 */ /* 0x000fe400078ec0ff */
[----:B-1----:R-:W-:Y:S02]  /*22330*/  LOP3.LUT R10, R10, 0x7f, RZ, 0xc0, !PT ;  /* 0x0000007f0a0a7812 */ /* 0x002fe400078ec0ff */
[C---:B------:R-:W-:Y:S02]  /*22340*/  LOP3.LUT R11, R9.reuse, 0x40, RZ, 0xfc, !PT ;  /* 0x00000040090b7812 */ /* 0x040fe400078efcff */
[----:B------:R-:W-:Y:S02]  /*22350*/  LOP3.LUT R8, R8, 0x38, RZ, 0xc0, !PT ;  /* 0x0000003808087812 */ /* 0x000fe400078ec0ff */
[----:B------:R-:W-:Y:S02]  /*22360*/  LOP3.LUT R9, R9, 0x80, RZ, 0xfc, !PT ;  /* 0x0000008009097812 */ /* 0x000fe400078efcff */
[----:B------:R-:W-:Y:S01]  /*22370*/  SHF.R.U32.HI R10, RZ, 0x3, R10 ;  /* 0x00000003ff0a7819 */ /* 0x000fe2000001160a */
[----:B---3--:R-:W-:-:S02]  /*22380*/  IMAD.MOV.U32 R3, RZ, RZ, R6 ;  /* 0x000000ffff037224 */ /* 0x008fc400078e0006 */
[----:B------:R-:W0:Y:S01]  /*22390*/  @P0 LDC R6, c[0x0][0x450] ;  /* 0x00011400ff060b82 */ /* 0x000e220000000800 */
[----:B--2---:R-:W-:Y:S02]  /*223a0*/  IMAD R0, R0, UR4, RZ ;  /* 0x0000000400007c24 */ /* 0x004fe4000f8e02ff */
[----:B------:R-:W-:-:S04]  /*223b0*/  IMAD.WIDE.U32 R2, R18, UR4, R2 ;  /* 0x0000000412027c25 */ /* 0x000fc8000f8e0002 */
[----:B------:R-:W-:Y:S01]  /*223c0*/  IMAD R0, R18, UR5, R0 ;  /* 0x0000000512007c24 */ /* 0x000fe2000f8e0200 */
[----:B------:R-:W-:-:S03]  /*223d0*/  ULDC.64 UR4, c[0x0][0x2e0] ;  /* 0x0000b80000047ab9 */ /* 0x000fc60000000a00 */
[----:B------:R-:W-:Y:S02]  /*223e0*/  IMAD.IADD R3, R3, 0x1, R0 ;  /* 0x0000000103037824 */ /* 0x000fe400078e0200 */
[----:B----4-:R-:W-:Y:S02]  /*223f0*/  IMAD R0, R4, UR4, RZ ;  /* 0x0000000404007c24 */ /* 0x010fe4000f8e02ff */
[----:B------:R-:W1:Y:S01]  /*22400*/  S2R R4, SR_TID.X ;  /* 0x0000000000047919 */ /* 0x000e620000002100 */
[----:B-----5:R-:W-:-:S04]  /*22410*/  IMAD.WIDE.U32 R2, R5, UR4, R2 ;  /* 0x0000000405027c25 */ /* 0x020fc8000f8e0002 */
[----:B------:R-:W-:Y:S01]  /*22420*/  IMAD R0, R5, UR5, R0 ;  /* 0x0000000505007c24 */ /* 0x000fe2000f8e0200 */
[----:B------:R-:W-:-:S03]  /*22430*/  ULDC.64 UR4, c[0x0][0x2d0] ;  /* 0x0000b40000047ab9 */ /* 0x000fc60000000a00 */
[----:B------:R-:W-:Y:S01]  /*22440*/  IMAD.IADD R3, R3, 0x1, R0 ;  /* 0x0000000103037824 */ /* 0x000fe200078e0200 */
[----:B-1----:R-:W-:-:S04]  /*22450*/  LOP3.LUT R4, R4, 0x7f, RZ, 0xc0, !PT ;  /* 0x0000007f04047812 */ /* 0x002fc800078ec0ff */
[----:B------:R-:W-:Y:S02]  /*22460*/  SHF.R.U32.HI R5, RZ, 0x3, R4 ;  /* 0x00000003ff057819 */ /* 0x000fe40000011604 */
[----:B------:R-:W1:Y:S02]  /*22470*/  S2R R4, SR_TID.X ;  /* 0x0000000000047919 */ /* 0x000e640000002100 */
[----:B-1----:R-:W-:-:S05]  /*22480*/  IMAD.SHL.U32 R4, R4, 0x10, RZ ;  /* 0x0000001004047824 */ /* 0x002fca00078e00ff */
[----:B------:R-:W-:Y:S02]  /*22490*/  LOP3.LUT R4, R5, 0x70, R4, 0xf8, !PT ;  /* 0x0000007005047812 */ /* 0x000fe400078ef804 */
[----:B------:R-:W1:Y:S03]  /*224a0*/  @P0 LDC R5, c[0x0][0x44c] ;  /* 0x00011300ff050b82 */ /* 0x000e660000000800 */
[----:B------:R-:W-:-:S04]  /*224b0*/  IMAD R4, R17, 0x80, R4 ;  /* 0x0000008011047824 */ /* 0x000fc800078e0204 */
        /* <DEDUP_REMOVED lines=27> */
[----:B------:R-:W-:-:S03]  /*22670*/  IMAD R17, R17, 0x80, R10 ;  /* 0x0000008011117824 */ /* 0x000fc600078e020a */
[----:B------:R-:W-:Y:S04]  /*22680*/  SHFL.IDX PT, R4, R2, RZ, 0x181f ;  /* 0x00181fff02047589 */ /* 0x000fe800000e0000 */
[----:B------:R-:W-:Y:S01]  /*22690*/  SHFL.IDX PT, R6, R2, 0x1, 0x181f ;  /* 0x00381f0002067f89 */ /* 0x000fe200000e0000 */
[----:B--2---:R-:W-:-:S03]  /*226a0*/  IMAD R0, R5, R7, RZ ;  /* 0x0000000705007224 */ /* 0x004fc600078e02ff */
[----:B------:R-:W0:Y:S02]  /*226b0*/  SHFL.IDX PT, R5, R3, RZ, 0x181f ;  /* 0x00181fff03057589 */ /* 0x000e2400000e0000 */
[----:B------:R-:W-:-:S13]  /*226c0*/  ISETP.GE.AND P2, PT, R17, R0, PT ;  /* 0x000000001100720c */ /* 0x000fda0003f46270 */
[----:B0-----:R-:W-:-:S05]  /*226d0*/  @!P2 LEA R5, P4, R8, R5, 0x1 ;  /* 0x000000050805a211 */ /* 0x001fca00078808ff */
[----:B------:R-:W-:-:S05]  /*226e0*/  @!P2 IMAD.X R4, RZ, RZ, R4, P4 ;  /* 0x000000ffff04a224 */ /* 0x000fca00020e0604 */
[----:B------:R-:W-:-:S04]  /*226f0*/  @!P2 LOP3.LUT R5, R5, R4, RZ, 0x3c, !PT ;  /* 0x000000040505a212 */ /* 0x000fc800078e3cff */
[----:B------:R-:W-:-:S04]  /*22700*/  @!P2 LOP3.LUT R4, R5, R4, RZ, 0x3c, !PT ;  /* 0x000000040504a212 */ /* 0x000fc800078e3cff */
[----:B------:R-:W-:-:S05]  /*22710*/  @!P2 LOP3.LUT R5, R5, R4, RZ, 0x3c, !PT ;  /* 0x000000040505a212 */ /* 0x000fca00078e3cff */
[----:B---3--:R-:W-:Y:S04]  /*22720*/  @!P2 LDGSTS.E.BYPASS.LTC128B.128 [R9+0x10400], desc[UR60][R4.64], !P3 ;  /* 0x104000000409afae */ /* 0x008fe8000d901d7c */
[----:B------:R-:W-:Y:S04]  /*22730*/  @!P2 LDGSTS.E.BYPASS.LTC128B.128 [R9+0x14400], desc[UR60][R4.64+0x80], !P0 ;  /* 0x144000800409afae */ /* 0x000fe8000c101d7c */
[----:B------:R0:W-:Y:S02]  /*22740*/  @!P2 LDGSTS.E.BYPASS.LTC128B.128 [R9+0x18400], desc[UR60][R4.64+0x100], !P1 ;  /* 0x184001000409afae */ /* 0x0001e4000c901d7c */
[----:B0-----:R-:W-:-:S05]  /*22750*/  VIADD R4, R17, 0x10 ;  /* 0x0000001011047836 */ /* 0x001fca0000000000 */
[----:B------:R-:W-:Y:S02]  /*22760*/  ISETP.GE.AND P2, PT, R4, R0, PT ;  /* 0x000000000400720c */ /* 0x000fe40003f46270 */
[----:B------:R-:W0:Y:S11]  /*22770*/  SHFL.IDX PT, R4, R3, 0x1, 0x181f ;  /* 0x00381f0003047f89 */ /* 0x000e3600000e0000 */
[----:B0-----:R-:W-:-:S05]  /*22780*/  @!P2 LEA R5, P4, R8, R4, 0x1 ;  /* 0x000000040805a211 */ /* 0x001fca00078808ff */
[----:B------:R-:W-:Y:S02]  /*22790*/  @!P2 IMAD.X R4, RZ, RZ, R6, P4 ;  /* 0x000000ffff04a224 */ /* 0x000fe400020e0606 */
[----:B------:R-:W-:Y:S03]  /*227a0*/  SHFL.IDX PT, R6, R2, 0x2, 0x181f ;  /* 0x00581f0002067f89 */ /* 0x000fe600000e0000 */
[----:B------:R-:W-:-:S04]  /*227b0*/  @!P2 LOP3.LUT R5, R5, R4, RZ, 0x3c, !PT ;  /* 0x000000040505a212 */ /* 0x000fc800078e3cff */
[----:B------:R-:W-:-:S04]  /*227c0*/  @!P2 LOP3.LUT R4, R5, R4, RZ, 0x3c, !PT ;  /* 0x000000040504a212 */ /* 0x000fc800078e3cff */
[----:B------:R-:W-:-:S05]  /*227d0*/  @!P2 LOP3.LUT R5, R5, R4, RZ, 0x3c, !PT ;  /* 0x000000040505a212 */ /* 0x000fca00078e3cff */
[----:B------:R-:W-:Y:S04]  /*227e0*/  @!P2 LDGSTS.E.BYPASS.LTC128B.128 [R9+0x10c00], desc[UR60][R4.64], !P3 ;  /* 0x10c000000409afae */ /* 0x000fe8000d901d7c */
        /* <DEDUP_REMOVED lines=52> */
[----:B------:R-:W0:Y:S04]  /*22b30*/  SHFL.IDX PT, R4, R3, 0x6, 0x181f ;  /* 0x00d81f0003047f89 */ /* 0x000e2800000e0000 */
[----:B------:R-:W1:Y:S07]  /*22b40*/  SHFL.IDX PT, R3, R3, 0x7, 0x181f ;  /* 0x00f81f0003037f89 */ /* 0x000e6e00000e0000 */
[----:B0-----:R-:W-:-:S05]  /*22b50*/  @!P2 LEA R5, P4, R8, R4, 0x1 ;  /* 0x000000040805a211 */ /* 0x001fca00078808ff */
[----:B------:R-:W-:-:S05]  /*22b60*/  @!P2 IMAD.X R4, RZ, RZ, R6, P4 ;  /* 0x000000ffff04a224 */ /* 0x000fca00020e0606 */
[----:B------:R-:W-:-:S04]  /*22b70*/  @!P2 LOP3.LUT R5, R5, R4, RZ, 0x3c, !PT ;  /* 0x000000040505a212 */ /* 0x000fc800078e3cff */
[----:B------:R-:W-:-:S04]  /*22b80*/  @!P2 LOP3.LUT R4, R5, R4, RZ, 0x3c, !PT ;  /* 0x000000040504a212 */ /* 0x000fc800078e3cff */
[----:B------:R-:W-:-:S05]  /*22b90*/  @!P2 LOP3.LUT R5, R5, R4, RZ, 0x3c, !PT ;  /* 0x000000040505a212 */ /* 0x000fca00078e3cff */
[----:B------:R-:W-:Y:S04]  /*22ba0*/  @!P2 LDGSTS.E.BYPASS.LTC128B.128 [R9+0x13400], desc[UR60][R4.64], !P3 ;  /* 0x134000000409afae */ /* 0x000fe8000d901d7c */
[----:B------:R-:W-:Y:S04]  /*22bb0*/  @!P2 LDGSTS.E.BYPASS.LTC128B.128 [R9+0x17400], desc[UR60][R4.64+0x80], !P0 ;  /* 0x174000800409afae */ /* 0x000fe8000c101d7c */
[----:B------:R0:W-:Y:S04]  /*22bc0*/  @!P2 LDGSTS.E.BYPASS.LTC128B.128 [R9+0x1b400], desc[UR60][R4.64+0x100], !P1 ;  /* 0x1b4001000409afae */ /* 0x0001e8000c901d7c */
[----:B01----:R0:W2:Y:S02]  /*22bd0*/  SHFL.IDX PT, R4, R2, 0x7, 0x181f ;  /* 0x00f81f0002047f89 */ /* 0x0030a400000e0000 */
.L_x_3160:
[----:B------:R-:W-:Y:S01]  /*22be0*/  VIADD R17, R17, 0x70 ;  /* 0x0000007011117836 */ /* 0x000fe20000000000 */
[----:B------:R-:W-:Y:S04]  /*22bf0*/  BSSY B0, `(.L_x_3001) ;  /* 0x000000c000007945 */ /* 0x000fe80003800000 */
[----:B------:R-:W-:-:S13]  /*22c00*/  ISETP.GE.AND P2, PT, R17, R0, PT ;  /* 0x000000001100720c */ /* 0x000fda0003f46270 */
[----:B------:R-:W-:Y:S05]  /*22c10*/  @P2 BRA `(.L_x_3002) ;  /* 0x0000000000242947 */ /* 0x000fea0003800000 */
[----:B------:R-:W3:Y:S01]  /*22c20*/  LDL R5, [R1+0x30] ;  /* 0x0000300001057983 */ /* 0x000ee20000100800 */
[----:B0-----:R-:W-:-:S05]  /*22c30*/  LEA R2, P2, R8, R3, 0x1 ;  /* 0x0000000308027211 */ /* 0x001fca00078408ff */
[----:B--2---:R-:W-:-:S05]  /*22c40*/  IMAD.X R3, RZ, RZ, R4, P2 ;  /* 0x000000ffff037224 */ /* 0x004fca00010e0604 */
[----:B------:R-:W-:Y:S01]  /*22c50*/  @!PT LDS RZ, [RZ] ;  /* 0x00000000fffff984 */ /* 0x000fe20000000800 */
[----:B------:R-:W-:Y:S01]  /*22c60*/  @!PT LDS RZ, [RZ] ;  /* 0x00000000fffff984 */ /* 0x000fe20000000800 */
[----:B------:R-:W-:Y:S01]  /*22c70*/  @!PT LDS RZ, [RZ] ;  /* 0x00000000fffff984 */ /* 0x000fe20000000800 */
[----:B---3--:R1:W-:Y:S04]  /*22c80*/  LDGSTS.E.BYPASS.LTC128B.128 [R5+0x13c00], desc[UR60][R2.64], !P3 ;  /* 0x13c0000002057fae */ /* 0x0083e8000d901d7c */
[----:B------:R1:W-:Y:S04]  /*22c90*/  LDGSTS.E.BYPASS.LTC128B.128 [R5+0x17c00], desc[UR60][R2.64+0x80], !P0 ;  /* 0x17c0008002057fae */ /* 0x0003e8000c101d7c */
[----:B------:R1:W-:Y:S02]  /*22ca0*/  LDGSTS.E.BYPASS.LTC128B.128 [R5+0x1bc00], desc[UR60][R2.64+0x100], !P1 ;  /* 0x1bc0010002057fae */ /* 0x0003e4000c901d7c */
.L_x_3002:
[----:B------:R-:W-:Y:S05]  /*22cb0*/  BSYNC B0 ;  /* 0x0000000000007941 */ /* 0x000fea0003800000 */
.L_x_3001:
[----:B------:R3:W5:Y:S01]  /*22cc0*/  LDL R8, [R1+0x4] ;  /* 0x0000040001087983 */ /* 0x0007620000100800 */
[----:B------:R-:W-:Y:S01]  /*22cd0*/  PLOP3.LUT P0, PT, PT, PT, PT, 0x80, 0x0 ;  /* 0x000000000000781c */ /* 0x000fe20003f0f070 */
[----:B------:R-:W-:-:S12]  /*22ce0*/  NOP ;  /* 0x0000000000007918 */ /* 0x000fd80000000000 */
.L_x_3003:
[----:B01----:R-:W4:Y:S01]  /*22cf0*/  LDL R2, [R1+0x4] ;  /* 0x0000040001027983 */ /* 0x003f220000100800 */
[----:B------:R-:W-:Y:S02]  /*22d00*/  PLOP3.LUT P1, PT, P1, P0, PT, 0xa2, 0x0 ;  /* 0x000000000000781c */ /* 0x000fe40000f21472 */
[----:B----4-:R-:W-:-:S08]  /*22d10*/  @P0 R2UR P1, UR4, R2 ;  /* 0x00000000020402ca */ /* 0x010fd00000020000 */
[----:B------:R-:W-:-:S05]  /*22d20*/  @P0 PLOP3.LUT P0, PT, P1, PT, PT, 0x80, 0x0 ;  /* 0x000000000000081c */ /* 0x000fca0000f0f070 */
[----:B------:R-:W-:Y:S01]  /*22d30*/  @!P1 SYNCS.ARRIVE.TRANS64.RED.A0T1 RZ, [UR4+0x34800], RZ ;  /* 0x034800ffffff99a7 */ /* 0x000fe20008200404 */
[----:B------:R-:W-:Y:S07]  /*22d40*/  @!P1 ARRIVES.LDGSTSBAR.64.TRANSCNT [UR4+0x34800] ;  /* 0x03480000ff0099b0 */ /* 0x000fee0008000a84 */
[----:B------:R-:W-:Y:S05]  /*22d50*/  @P0 BRA.U.ANY `(.L_x_3003) ;  /* 0xfffffffd00e40947 */ /* 0x000fea000393ffff */
[----:B------:R-:W4:Y:S02]  /*22d60*/  LDL.LU R3, [R1+0x50] ;  /* 0x0000500001037983 */ /* 0x000f240000300800 */
[----:B----4-:R-:W-:-:S05]  /*22d70*/  VIADD R3, R3, 0x1 ;  /* 0x0000000103037836 */ /* 0x010fca0000000000 */
        /* <DEDUP_REMOVED lines=10> */
.L_x_3161:
[----:B------:R-:W-:Y:S05]  /*22e20*/  BSYNC B0 ;  /* 0x0000000000007941 */ /* 0x000fea0003800000 */
.L_x_3004:
[----:B0-----:R-:W4:Y:S01]  /*22e30*/  LDL R2, [R1+0x38] ;  /* 0x0000380001027983 */ /* 0x001f220000100800 */
[----:B------:R-:W-:Y:S01]  /*22e40*/  BSSY B0, `(.L_x_3006) ;  /* 0x0000228000007945 */ /* 0x000fe20003800000 */
[----:B----4-:R-:W-:-:S13]  /*22e50*/  ISETP.GE.AND P0, PT, R2, 0x2, PT ;  /* 0x000000020200780c */ /* 0x010fda0003f06270 */
[----:B------:R-:W-:Y:S05]  /*22e60*/  @!P0 BRA `(.L_x_3007) ;  /* 0x0000002000948947 */ /* 0x000fea0003800000 */
[C---:B------:R-:W-:Y:S01]  /*22e70*/  LOP3.LUT R0, R2.reuse, 0x1, RZ, 0xc0, !PT ;  /* 0x0000000102007812 */ /* 0x040fe200078ec0ff */
[----:B------:R-:W-:Y:S01]  /*22e80*/  VIADD R2, R2, 0xfffffffe ;  /* 0xfffffffe02027836 */ /* 0x000fe20000000000 */
[----:B------:R-:W-:Y:S02]  /*22e90*/  BSSY B2, `(.L_x_3008) ;  /* 0x00000bb000027945 */ /* 0x000fe40003800000 */
[----:B------:R-:W-:Y:S01]  /*22ea0*/  ISETP.NE.U32.AND P0, PT, R0, 0x1, PT ;  /* 0x000000010000780c */ /* 0x000fe20003f05070 */
[----:B------:R-:W-:-:S12]  /*22eb0*/  IMAD.MOV.U32 R0, RZ, RZ, R2 ;  /* 0x000000ffff007224 */ /* 0x000fd800078e0002 */
[----:B------:R-:W-:Y:S05]  /*22ec0*/  @!P0 BRA `(.L_x_3009) ;  /* 0x0000000800dc8947 */ /* 0x000fea0003800000 */
[----:B------:R-:W4:Y:S04]  /*22ed0*/  LDL R5, [R1+0x8] ;  /* 0x0000080001057983 */ /* 0x000f280000100800 */
[----:B--2---:R-:W2:Y:S04]  /*22ee0*/  LDL R4, [R1+0xc] ;  /* 0x00000c0001047983 */ /* 0x004ea80000100800 */
[----:B------:R-:W3:Y:S01]  /*22ef0*/  LDL R3, [R1+0x1c] ;  /* 0x00001c0001037983 */ /* 0x000ee20000100800 */
[----:B------:R-:W-:Y:S01]  /*22f00*/  BSSY B1, `(.L_x_3010) ;  /* 0x00000af000017945 */ /* 0x000fe20003800000 */
[----:B----4-:R-:W-:Y:S01]  /*22f10*/  LOP3.LUT P1, RZ, R5, 0x4, RZ, 0xc0, !PT ;  /* 0x0000000405ff7812 */ /* 0x010fe2000782c0ff */
[----:B--2--5:R-:W-:-:S05]  /*22f20*/  VIADD R8, R4, 0x1 ;  /* 0x0000000104087836 */ /* 0x024fca0000000000 */
[----:B------:R-:W-:-:S04]  /*22f30*/  ISETP.NE.AND P0, PT, R8, 0x2, PT ;  /* 0x000000020800780c */ /* 0x000fc80003f05270 */
[----:B------:R-:W-:Y:S02]  /*22f40*/  SEL R9, RZ, 0x1, P0 ;  /* 0x00000001ff097807 */ /* 0x000fe40000000000 */
[----:B------:R-:W-:Y:S02]  /*22f50*/  SEL R8, R8, RZ, P0 ;  /* 0x000000ff08087207 */ /* 0x000fe40000000000 */
[----:B---3--:R-:W-:Y:S01]  /*22f60*/  LOP3.LUT R9, R3, R9, RZ, 0x3c, !PT ;  /* 0x0000000903097212 */ /* 0x008fe200078e3cff */
[----:B------:R-:W-:Y:S06]  /*22f70*/  @!P1 BRA `(.L_x_3011) ;  /* 0x00000008009c9947 */ /* 0x000fec0003800000 */
[----:B------:R0:W5:Y:S01]  /*22f80*/  LDL R4, [R1] ;  /* 0x0000000001047983 */ /* 0x0001620000100800 */
[----:B------:R-:W-:Y:S01]  /*22f90*/  ULDC.64 UR4, c[0x0][0x418] ;  /* 0x0001060000047ab9 */ /* 0x000fe20000000a00 */
[----:B------:R-:W-:Y:S01]  /*22fa0*/  IMAD.MOV.U32 R7, RZ, RZ, R2 ;  /* 0x000000ffff077224 */ /* 0x000fe200078e0002 */
[----:B------:R-:W-:-:S04]  /*22fb0*/  ISETP.NE.U32.AND P0, PT, RZ, UR4, PT ;  /* 0x00000004ff007c0c */ /* 0x000fc8000bf05070 */
[----:B------:R-:W-:-:S13]  /*22fc0*/  ISETP.NE.AND.EX P0, PT, RZ, UR5, PT, P0 ;  /* 0x00000005ff007c0c */ /* 0x000fda000bf05300 */
        /* <DEDUP_REMOVED lines=11> */
[--C-:B------:R-:W-:Y:S02]  /*23080*/  IMAD.MOV R7, RZ, RZ, -R0.reuse ;  /* 0x000000ffff077224 */ /* 0x100fe400078e0a00 */
[----:B------:R-:W-:Y:S02]  /*23090*/  IMAD.MOV.U32 R4, RZ, RZ, R0 ;  /* 0x000000ffff047224 */ /* 0x000fe400078e0000 */
        /* <DEDUP_REMOVED lines=8> */
.L_x_3012:
[----:B------:R-:W2:Y:S01]  /*23120*/  LDL R0, [R1+0x4] ;  /* 0x0000040001007983 */ /* 0x000ea20000100800 */
[----:B------:R-:W-:Y:S01]  /*23130*/  BSSY B3, `(.L_x_3013) ;  /* 0x0000005000037945 */ /* 0x000fe20003800000 */
[----:B--2---:R-:W-:Y:S01]  /*23140*/  IMAD R3, R8, 0x8, R0 ;  /* 0x0000000808037824 */ /* 0x004fe200078e0200 */
[----:B------:R-:W-:-:S04]  /*23150*/  SHF.L.U32 R0, R9, 0x1f, RZ ;  /* 0x0000001f09007819 */ /* 0x000fc800000006ff */
[----:B------:R-:W1:Y:S02]  /*23160*/  SYNCS.PHASECHK.TRANS64.TRYWAIT P0, [R3+URZ+0x34840], R0 ;  /* 0x03484000030075a7 */ /* 0x000e64000800017f */
[----:B-1----:R-:W-:Y:S05]  /*23170*/  @!P0 BRA `(.L_x_3014) ;  /* 0x00000050005c8947 */ /* 0x002fea0003800000 */
.L_x_3162:
[----:B------:R-:W-:Y:S05]  /*23180*/  BSYNC B3 ;  /* 0x0000000000037941 */ /* 0x000fea0003800000 */
.L_x_3013:
        /* <DEDUP_REMOVED lines=11> */
.L_x_3016:
[----:B------:R-:W-:Y:S05]  /*23240*/  BSYNC B3 ;  /* 0x0000000000037941 */ /* 0x000fea0003800000 */
.L_x_3015:
[----:B------:R-:W2:Y:S04]  /*23250*/  LDL R5, [R1+0x4] ;  /* 0x0000040001057983 */ /* 0x000ea80000100800 */
[----:B-1----:R-:W3:Y:S01]  /*23260*/  LDL R0, [R1+0x20] ;  /* 0x0000200001007983 */ /* 0x002ee20000100800 */
[----:B0-----:R-:W-:Y:S01]  /*23270*/  IMAD.MOV.U32 R10, RZ, RZ, RZ ;  /* 0x000000ffff0a7224 */ /* 0x001fe200078e00ff */
        /* <DEDUP_REMOVED lines=10> */
.L_x_3017:
        /* <DEDUP_REMOVED lines=16> */
.L_x_3018:
        /* <DEDUP_REMOVED lines=15> */
.L_x_3019:
        /* <DEDUP_REMOVED lines=18> */
.L_x_3163:
[----:B------:R-:W-:Y:S05]  /*23630*/  BSYNC B3 ;  /* 0x0000000000037941 */ /* 0x000fea0003800000 */
.L_x_3020:
        /* <DEDUP_REMOVED lines=10> */
.L_x_3022:
[----:B------:R-:W2:Y:S01]  /*236e0*/  LDL R3, [R1+0x8] ;  /* 0x0000080001037983 */ /* 0x000ea20000100800 */
[----:B------:R-:W-:Y:S01]  /*236f0*/  BSSY B3, `(.L_x_3023) ;  /* 0x0000004000037945 */ /* 0x000fe20003800000 */
[----:B--2---:R-:W-:-:S13]  /*23700*/  LOP3.LUT P0, RZ, R3, 0x8, RZ, 0xc0, !PT ;  /* 0x0000000803ff7812 */ /* 0x004fda000780c0ff */
[----:B------:R-:W-:Y:S05]  /*23710*/  @P0 BRA `(.L_x_3024) ;  /* 0x0000000000040947 */ /* 0x000fea0003800000 */
[----:B------:R-:W-:Y:S01]  /*23720*/  BPT.TRAP 0x1 ;  /* 0x000000040000795c */ /* 0x000fe20000300000 */
.L_x_3024:
[----:B------:R-:W-:Y:S05]  /*23730*/  BSYNC B3 ;  /* 0x0000000000037941 */ /* 0x000fea0003800000 */
.L_x_3023:
        /* <DEDUP_REMOVED lines=14> */
.L_x_3025:
        /* <DEDUP_REMOVED lines=16> */
.L_x_3026:
        /* <DEDUP_REMOVED lines=13> */
.L_x_3011:
[----:B------:R-:W-:Y:S05]  /*239f0*/  BSYNC B1 ;  /* 0x0000000000017941 */ /* 0x000fea0003800000 */
.L_x_3010:
[----:B------:R-:W2:Y:S04]  /*23a00*/  LDL.LU R0, [R1+0x38] ;  /* 0x0000380001007983 */ /* 0x000ea80000300800 */
[----:B------:R1:W-:Y:S04]  /*23a10*/  STL [R1+0x1c], R9 ;  /* 0x00001c0901007387 */ /* 0x0003e80000100800 */
[----:B------:R1:W-:Y:S02]  /*23a20*/  STL [R1+0xc], R8 ;  /* 0x00000c0801007387 */ /* 0x0003e40000100800 */
[----:B-12---:R-:W-:-:S07]  /*23a30*/  VIADD R0, R0, 0xfffffffd ;  /* 0xfffffffd00007836 */ /* 0x006fce0000000000 */
.L_x_3009:
[----:B------:R-:W-:Y:S05]  /*23a40*/  BSYNC B2 ;  /* 0x0000000000027941 */ /* 0x000fea0003800000 */
.L_x_3008:
[----:B------:R-:W-:-:S13]  /*23a50*/  ISETP.NE.AND P0, PT, R2, RZ, PT ;  /* 0x000000ff0200720c */ /* 0x000fda0003f05270 */
[----:B------:R-:W-:Y:S05]  /*23a60*/  @!P0 BRA `(.L_x_3007) ;  /* 0x0000001400948947 */ /* 0x000fea0003800000 */
[----:B-----5:R1:W5:Y:S02]  /*23a70*/  LDL R8, [R1] ;  /* 0x0000000001087983 */ /* 0x0203640000100800 */
.L_x_3061:
[----:B0-2---:R-:W2:Y:S04]  /*23a80*/  LDL R4, [R1+0x8] ;  /* 0x0000080001047983 */ /* 0x005ea80000100800 */
[----:B------:R-:W4:Y:S04]  /*23a90*/  LDL R3, [R1+0xc] ;  /* 0x00000c0001037983 */ /* 0x000f280000100800 */
[----:B---3--:R-:W3:Y:S01]  /*23aa0*/  LDL R2, [R1+0x1c] ;  /* 0x00001c0001027983 */ /* 0x008ee20000100800 */
[----:B------:R-:W-:Y:S05]  /*23ab0*/  YIELD ;  /* 0x0000000000007946 */ /* 0x000fea0003800000 */
[----:B------:R-:W-:Y:S01]  /*23ac0*/  BSSY B1, `(.L_x_3027) ;  /* 0x00000ad000017945 */ /* 0x000fe20003800000 */
[----:B--2---:R-:W-:Y:S01]  /*23ad0*/  LOP3.LUT P1, RZ, R4, 0x4, RZ, 0xc0, !PT ;  /* 0x0000000404ff7812 */ /* 0x004fe2000782c0ff */
[----:B----4-:R-:W-:-:S05]  /*23ae0*/  VIADD R4, R3, 0x1 ;  /* 0x0000000103047836 */ /* 0x010fca0000000000 */
[----:B------:R-:W-:-:S04]  /*23af0*/  ISETP.NE.AND P0, PT, R4, 0x2, PT ;  /* 0x000000020400780c */ /* 0x000fc80003f05270 */
[----:B------:R-:W-:Y:S02]  /*23b00*/  SEL R5, RZ, 0x1, P0 ;  /* 0x00000001ff057807 */ /* 0x000fe40000000000 */
[----:B------:R-:W-:Y:S02]  /*23b10*/  SEL R4, R4, RZ, P0 ;  /* 0x000000ff04047207 */ /* 0x000fe40000000000 */
[----:B---3--:R-:W-:Y:S01]  /*23b20*/  LOP3.LUT R5, R2, R5, RZ, 0x3c, !PT ;  /* 0x0000000502057212 */ /* 0x008fe200078e3cff */
        /* <DEDUP_REMOVED lines=25> */
.L_x_3029:
[----:B------:R-:W2:Y:S01]  /*23cc0*/  LDL R2, [R1+0x4] ;  /* 0x0000040001027983 */ /* 0x000ea20000100800 */
[----:B------:R-:W-:Y:S01]  /*23cd0*/  BSSY B2, `(.L_x_3030) ;  /* 0x0000005000027945 */ /* 0x000fe20003800000 */
[----:B--2---:R-:W-:Y:S01]  /*23ce0*/  IMAD R3, R4, 0x8, R2 ;  /* 0x0000000804037824 */ /* 0x004fe200078e0202 */
[----:B------:R-:W-:-:S04]  /*23cf0*/  SHF.L.U32 R2, R5, 0x1f, RZ ;  /* 0x0000001f05027819 */ /* 0x000fc800000006ff */
[----:B------:R-:W2:Y:S02]  /*23d00*/  SYNCS.PHASECHK.TRANS64.TRYWAIT P0, [R3+URZ+0x34840], R2 ;  /* 0x03484002030075a7 */ /* 0x000ea4000800017f */
[----:B--2---:R-:W-:Y:S05]  /*23d10*/  @!P0 BRA `(.L_x_3031) ;  /* 0x00000044009c8947 */ /* 0x004fea0003800000 */
.L_x_3164:
[----:B------:R-:W-:Y:S05]  /*23d20*/  BSYNC B2 ;  /* 0x0000000000027941 */ /* 0x000fea0003800000 */
.L_x_3030:
        /* <DEDUP_REMOVED lines=11> */
.L_x_3033:
[----:B------:R-:W-:Y:S05]  /*23de0*/  BSYNC B2 ;  /* 0x0000000000027941 */ /* 0x000fea0003800000 */
.L_x_3032:
        /* <DEDUP_REMOVED lines=12> */
[----:B0-----:R-:W-:-:S08]  /*23eb0*/  VIADD R9, R7, 0x1c400 ;  /* 0x0001c40007097836 */ /* 0x001fd00000000000 */
.L_x_3034:
        /* <DEDUP_REMOVED lines=16> */
.L_x_3035:
        /* <DEDUP_REMOVED lines=15> */
.L_x_3036:
        /* <DEDUP_REMOVED lines=18> */
.L_x_3165:
[----:B------:R-:W-:Y:S05]  /*241d0*/  BSYNC B2 ;  /* 0x0000000000027941 */ /* 0x000fea0003800000 */
.L_x_3037:
        /* <DEDUP_REMOVED lines=10> */
.L_x_3039:
[----:B------:R-:W2:Y:S01]  /*24280*/  LDL R3, [R1+0x8] ;  /* 0x0000080001037983 */ /* 0x000ea20000100800 */
[----:B------:R-:W-:Y:S01]  /*24290*/  BSSY B2, `(.L_x_3040) ;  /* 0x0000004000027945 */ /* 0x000fe20003800000 */
[----:B--2---:R-:W-:-:S13]  /*242a0*/  LOP3.LUT P0, RZ, R3, 0x8, RZ, 0xc0, !PT ;  /* 0x0000000803ff7812 */ /* 0x004fda000780c0ff */
[----:B------:R-:W-:Y:S05]  /*242b0*/  @P0 BRA `(.L_x_3041) ;  /* 0x0000000000040947 */ /* 0x000fea0003800000 */
[----:B------:R-:W-:Y:S01]  /*242c0*/  BPT.TRAP 0x1 ;  /* 0x000000040000795c */ /* 0x000fe20000300000 */
.L_x_3041:
[----:B------:R-:W-:Y:S05]  /*242d0*/  BSYNC B2 ;  /* 0x0000000000027941 */ /* 0x000fea0003800000 */
.L_x_3040:
        /* <DEDUP_REMOVED lines=14> */
.L_x_3042:
        /* <DEDUP_REMOVED lines=16> */
.L_x_3043:
        /* <DEDUP_REMOVED lines=13> */
.L_x_3028:
[----:B------:R-:W-:Y:S05]  /*24590*/  BSYNC B1 ;  /* 0x0000000000017941 */ /* 0x000fea0003800000 */
.L_x_3027:
[----:B------:R-:W2:Y:S01]  /*245a0*/  LDL R2, [R1+0x8] ;  /* 0x0000080001027983 */ /* 0x000ea20000100800 */
[----:B------:R-:W-:Y:S01]  /*245b0*/  VIADD R3, R4, 0x1 ;  /* 0x0000000104037836 */ /* 0x000fe20000000000 */
[----:B------:R-:W-:Y:S04]  /*245c0*/  BSSY B1, `(.L_x_3044) ;  /* 0x00000ac000017945 */ /* 0x000fe80003800000 */
        /* <DEDUP_REMOVED lines=9> */
[----:B0-----:R-:W-:Y:S01]  /*24660*/  VIADD R6, R0, 0xffffffff ;  /* 0xffffffff00067836 */ /* 0x001fe20000000000 */
[----:B------:R-:W-:-:S04]  /*24670*/  ISETP.NE.U32.AND P0, PT, RZ, UR4, PT ;  /* 0x00000004ff007c0c */ /* 0x000fc8000bf05070 */
[----:B------:R-:W-:-:S13]  /*24680*/  ISETP.NE.AND.EX P0, PT, RZ, UR5, PT, P0 ;  /* 0x00000005ff007c0c */ /* 0x000fda000bf05300 */
[----:B------:R-:W-:Y:S05]  /*24690*/  @!P0 BRA `(.L_x_3046) ;  /* 0x00000000004c8947 */ /* 0x000fea0003800000 */
[----:B------:R-:W3:Y:S01]  /*246a0*/  LDL R12, [R1+0x28] ;  /* 0x00002800010c7983 */ /* 0x000ee20000100800 */
        /* <DEDUP_REMOVED lines=11> */
[----:B---3--:R-:W-:-:S04]  /*24760*/  IMAD R7, R12, UR6, RZ ;  /* 0x000000060c077c24 */ /* 0x008fc8000f8e02ff */
[C---:B----4-:R-:W-:Y:S02]  /*24770*/  IMAD R7, R9.reuse, UR7, R7 ;  /* 0x0000000709077c24 */ /* 0x050fe4000f8e0207 */
[----:B------:R-:W-:-:S04]  /*24780*/  IMAD.WIDE.U32 R2, R9, UR6, R2 ;  /* 0x0000000609027c25 */ /* 0x000fc8000f8e0002 */
[----:B------:R-:W-:Y:S01]  /*24790*/  IMAD.IADD R3, R7, 0x1, R3 ;  /* 0x0000000107037824 */ /* 0x000fe200078e0203 */
[----:B------:R-:W-:-:S04]  /*247a0*/  LEA R8, P0, R2, UR4, 0x2 ;  /* 0x0000000402087c11 */ /* 0x000fc8000f8010ff */
[----:B------:R-:W-:-:S05]  /*247b0*/  LEA.HI.X R9, R2, UR5, R3, 0x2, P0 ;  /* 0x0000000502097c11 */ /* 0x000fca00080f1403 */
[----:B------:R0:W5:Y:S04]  /*247c0*/  LDG.E R8, desc[UR60][R8.64] ;  /* 0x0000003c08087981 */ /* 0x000168000c1e1900 */
.L_x_3046:
[----:B------:R-:W3:Y:S01]  /*247d0*/  LDL R2, [R1+0x4] ;  /* 0x0000040001027983 */ /* 0x000ee20000100800 */
[----:B------:R-:W-:Y:S01]  /*247e0*/  BSSY B2, `(.L_x_3047) ;  /* 0x0000005000027945 */ /* 0x000fe20003800000 */
[----:B---3--:R-:W-:Y:S01]  /*247f0*/  IMAD R3, R11, 0x8, R2 ;  /* 0x000000080b037824 */ /* 0x008fe200078e0202 */
[----:B------:R-:W-:-:S04]  /*24800*/  SHF.L.U32 R2, R10, 0x1f, RZ ;  /* 0x0000001f0a027819 */ /* 0x000fc800000006ff */
[----:B------:R-:W3:Y:S02]  /*24810*/  SYNCS.PHASECHK.TRANS64.TRYWAIT P0, [R3+URZ+0x34840], R2 ;  /* 0x03484002030075a7 */ /* 0x000ee4000800017f */
[----:B---3--:R-:W-:Y:S05]  /*24820*/  @!P0 BRA `(.L_x_3048) ;  /* 0x0000003c00008947 */ /* 0x008fea0003800000 */
.L_x_3166:
[----:B------:R-:W-:Y:S05]  /*24830*/  BSYNC B2 ;  /* 0x0000000000027941 */ /* 0x000fea0003800000 */
.L_x_3047:
[----:B------:R-:W4:Y:S01]  /*24840*/  S2R R7, SR_TID.X ;  /* 0x0000000000077919 */ /* 0x000f220000002100 */
[----:B------:R-:W-:Y:S01]  /*24850*/  BSSY B2, `(.L_x_3049) ;  /* 0x000000a000027945 */ /* 0x000fe20003800000 */
[----:B----4-:R-:W-:-:S04]  /*24860*/  LOP3.LUT R7, R7, 0x7f, RZ, 0xc0, !PT ;  /* 0x0000007f07077812 */ /* 0x010fc800078ec0ff */
[----:B------:R-:W-:-:S13]  /*24870*/  ISETP.NE.AND P0, PT, R7, RZ, PT ;  /* 0x000000ff0700720c */ /* 0x000fda0003f05270 */
[----:B------:R-:W-:Y:S05]  /*24880*/  @P0 BRA `(.L_x_3050) ;  /* 0x0000000000180947 */ /* 0x000fea0003800000 */
[----:B------:R-:W4:Y:S01]  /*24890*/  LDL R7, [R1+0x8] ;  /* 0x0000080001077983 */ /* 0x000f220000100800 */
[----:B---3--:R-:W-:-:S04]  /*248a0*/  IMAD.MOV.U32 R2, RZ, RZ, 0xc000 ;  /* 0x0000c000ff027424 */ /* 0x008fc800078e00ff */
[----:B------:R3:W-:Y:S01]  /*248b0*/  SYNCS.ARRIVE.TRANS64 RZ, [R3+URZ+0x34830], R2 ;  /* 0x0348300203ff79a7 */ /* 0x0007e2000800003f */
[----:B----4-:R-:W-:-:S13]  /*248c0*/  LOP3.LUT P1, RZ, R7, 0x1, RZ, 0xc0, !PT ;  /* 0x0000000107ff7812 */ /* 0x010fda000782c0ff */
[----:B---3--:R-:W-:Y:S05]  /*248d0*/  @!P1 BRA `(.L_x_3050) ;  /* 0x0000000000049947 */ /* 0x008fea0003800000 */
[----:B------:R-:W-:Y:S01]  /*248e0*/  BPT.TRAP 0x1 ;  /* 0x000000040000795c */ /* 0x000fe20000300000 */
.L_x_3050:
[----:B------:R-:W-:Y:S05]  /*248f0*/  BSYNC B2 ;  /* 0x0000000000027941 */ /* 0x000fea0003800000 */
.L_x_3049:
[----:B0-----:R-:W4:Y:S04]  /*24900*/  LDL R9, [R1+0x4] ;  /* 0x0000040001097983 */ /* 0x001f280000100800 */
[----:B------:R-:W4:Y:S04]  /*24910*/  LDL R7, [R1+0xc] ;  /* 0x00000c0001077983 */ /* 0x000f280000100800 */
[----:B---3--:R-:W3:Y:S01]  /*24920*/  LDL R2, [R1+0x20] ;  /* 0x0000200001027983 */ /* 0x008ee20000100800 */
[----:B--2---:R-:W-:Y:S01]  /*24930*/  IMAD.MOV.U32 R10, RZ, RZ, RZ ;  /* 0x000000ffff0a7224 */ /* 0x004fe200078e00ff */
        /* <DEDUP_REMOVED lines=8> */
[----:B---3--:R-:W-:Y:S02]  /*249c0*/  IMAD R2, R6, 0x80, R2 ;  /* 0x0000008006027824 */ /* 0x008fe400078e0202 */
[----:B------:R-:W-:-:S08]  /*249d0*/  VIADD R9, R7, 0x1c400 ;  /* 0x0001c40007097836 */ /* 0x000fd00000000000 */
.L_x_3051:
        /* <DEDUP_REMOVED lines=16> */
.L_x_3052:
        /* <DEDUP_REMOVED lines=15> */
.L_x_3053:
        /* <DEDUP_REMOVED lines=16> */
.L_x_3167:
[----:B------:R-:W-:Y:S05]  /*24cd0*/  BSYNC B2 ;  /* 0x0000000000027941 */ /* 0x000fea0003800000 */
.L_x_3054:
        /* <DEDUP_REMOVED lines=10> */
.L_x_3056:
[----:B------:R-:W2:Y:S01]  /*24d80*/  LDL R3, [R1+0x8] ;  /* 0x0000080001037983 */ /* 0x000ea20000100800 */
[----:B------:R-:W-:Y:S01]  /*24d90*/  BSSY B2, `(.L_x_3057) ;  /* 0x0000004000027945 */ /* 0x000fe20003800000 */
[----:B--2---:R-:W-:-:S13]  /*24da0*/  LOP3.LUT P0, RZ, R3, 0x8, RZ, 0xc0, !PT ;  /* 0x0000000803ff7812 */ /* 0x004fda000780c0ff */
[----:B------:R-:W-:Y:S05]  /*24db0*/  @P0 BRA `(.L_x_3058) ;  /* 0x0000000000040947 */ /* 0x000fea0003800000 */
[----:B------:R-:W-:Y:S01]  /*24dc0*/  BPT.TRAP 0x1 ;  /* 0x000000040000795c */ /* 0x000fe20000300000 */
.L_x_3058:
[----:B------:R-:W-:Y:S05]  /*24dd0*/  BSYNC B2 ;  /* 0x0000000000027941 */ /* 0x000fea0003800000 */
.L_x_3057:
        /* <DEDUP_REMOVED lines=13> */
.L_x_3059:
        /* <DEDUP_REMOVED lines=16> */
.L_x_3060:
        /* <DEDUP_REMOVED lines=13> */
.L_x_3045:
[----:B------:R-:W-:Y:S05]  /*25080*/  BSYNC B1 ;  /* 0x0000000000017941 */ /* 0x000fea0003800000 */
.L_x_3044:
[C---:B------:R-:W-:Y:S01]  /*25090*/  ISETP.GT.AND P0, PT, R0.reuse, 0x1, PT ;  /* 0x000000010000780c */ /* 0x040fe20003f04270 */
[----:B------:R-:W-:-:S12]  /*250a0*/  VIADD R0, R0, 0xfffffffe ;  /* 0xfffffffe00007836 */ /* 0x000fd80000000000 */
[----:B------:R-:W-:Y:S05]  /*250b0*/  @P0 BRA `(.L_x_3061) ;  /* 0xffffffe800700947 */ /* 0x000fea000383ffff */
.L_x_3007:
[----:B------:R-:W-:Y:S05]  /*250c0*/  BSYNC B0 ;  /* 0x0000000000007941 */ /* 0x000fea0003800000 */
.L_x_3006:
[----:B------:R-:W4:Y:S01]  /*250d0*/  S2R R2, SR_TID.X ;  /* 0x0000000000027919 */ /* 0x000f220000002100 */
[----:B------:R-:W-:Y:S01]  /*250e0*/  BSSY B0, `(.L_x_3062) ;  /* 0x0000010000007945 */ /* 0x000fe20003800000 */
[----:B----4-:R-:W-:-:S04]  /*250f0*/  LOP3.LUT R2, R2, 0x7f, RZ, 0xc0, !PT ;  /* 0x0000007f02027812 */ /* 0x010fc800078ec0ff */
[----:B------:R-:W-:-:S13]  /*25100*/  ISETP.NE.AND P0, PT, R2, RZ, PT ;  /* 0x000000ff0200720c */ /* 0x000fda0003f05270 */
[----:B------:R-:W-:Y:S05]  /*25110*/  @P0 BRA `(.L_x_3063) ;  /* 0x0000000000300947 */ /* 0x000fea0003800000 */
[----:B------:R-:W4:Y:S01]  /*25120*/  S2R R2, SR_LANEID ;  /* 0x0000000000027919 */ /* 0x000f220000000000 */
[----:B------:R-:W-:Y:S01]  /*25130*/  VOTEU.ANY UR4, UPT, PT ;  /* 0x0000000000047886 */ /* 0x000fe200038e0100 */
[----:B0-2---:R-:W0:Y:S01]  /*25140*/  LDC.64 R4, c[0x0][0xc60] ;  /* 0x00031800ff047b82 */ /* 0x005e220000000a00 */
[----:B------:R-:W4:Y:S02]  /*25150*/  FLO.U32 R0, UR4 ;  /* 0x0000000400007d00 */ /* 0x000f2400080e0000 */
[----:B----4-:R-:W-:-:S06]  /*25160*/  ISETP.EQ.U32.AND P0, PT, R0, R2, PT ;  /* 0x000000020000720c */ /* 0x010fcc0003f02070 */
[----:B------:R-:W0:Y:S07]  /*25170*/  POPC R2, UR4 ;  /* 0x0000000400027d09 */ /* 0x000e2e0008000000 */
[----:B0-----:R-:W2:Y:S04]  /*25180*/  @P0 ATOMG.E.ADD.STRONG.GPU PT, R2, desc[UR60][R4.64], R2 ;  /* 0x00000002040209a8 */ /* 0x001ea800081ee1fc */
[----:B--2---:R0:W2:Y:S02]  /*25190*/  SHFL.IDX PT, R2, R2, R0, 0x1f ;  /* 0x00001f0002027589 */ /* 0x0040a400000e0000 */
[----:B0-----:R-:W0:Y:S02]  /*251a0*/  S2R R0, SR_LTMASK ;  /* 0x0000000000007919 */ /* 0x001e240000003900 */
[----:B0-----:R-:W-:-:S06]  /*251b0*/  LOP3.LUT R0, R0, UR4, RZ, 0xc0, !PT ;  /* 0x0000000400007c12 */ /* 0x001fcc000f8ec0ff */
[----:B------:R-:W2:Y:S02]  /*251c0*/  POPC R0, R0 ;  /* 0x0000000000007309 */ /* 0x000ea40000000000 */
[----:B--2---:R-:W-:-:S07]  /*251d0*/  IADD3 R16, R2, UR39, R0 ;  /* 0x0000002702107c10 */ /* 0x004fce000fffe000 */
.L_x_3063:
[----:B------:R-:W-:Y:S05]  /*251e0*/  BSYNC B0 ;  /* 0x0000000000007941 */ /* 0x000fea0003800000 */
.L_x_3062:
[----:B------:R-:W4:Y:S01]  /*251f0*/  LDL R0, [R1+0x8] ;  /* 0x0000080001007983 */ /* 0x000f220000100800 */
[----:B------:R-:W-:Y:S01]  /*25200*/  BSSY B0, `(.L_x_3064) ;  /* 0x0000045000007945 */ /* 0x000fe20003800000 */
[----:B----4-:R-:W-:-:S13]  /*25210*/  LOP3.LUT P0, RZ, R0, 0x4, RZ, 0xc0, !PT ;  /* 0x0000000400ff7812 */ /* 0x010fda000780c0ff */
[----:B------:R-:W-:Y:S05]  /*25220*/  @!P0 BRA `(.L_x_3065) ;  /* 0x0000000400088947 */ /* 0x000fea0003800000 */
[----:B------:R-:W4:Y:S04]  /*25230*/  LDL R3, [R1+0x4] ;  /* 0x0000040001037983 */ /* 0x000f280000100800 */
[----:B------:R-:W4:Y:S04]  /*25240*/  LDL R0, [R1+0xc] ;  /* 0x00000c0001007983 */ /* 0x000f280000100800 */
[----:B------:R-:W2:Y:S01]  /*25250*/  LDL R2, [R1+0x1c] ;  /* 0x00001c0001027983 */ /* 0x000ea20000100800 */
[----:B------:R-:W-:Y:S01]  /*25260*/  BSSY B1, `(.L_x_3066) ;  /* 0x0000005000017945 */ /* 0x000fe20003800000 */
[----:B----4-:R-:W-:Y:S01]  /*25270*/  IMAD R0, R0, 0x8, R3 ;  /* 0x0000000800007824 */ /* 0x010fe200078e0203 */
[----:B--2---:R-:W-:-:S04]  /*25280*/  SHF.L.U32 R2, R2, 0x1f, RZ ;  /* 0x0000001f02027819 */ /* 0x004fc800000006ff */
[----:B------:R-:W2:Y:S02]  /*25290*/  SYNCS.PHASECHK.TRANS64.TRYWAIT P0, [R0+URZ+0x34860], R2 ;  /* 0x03486002000075a7 */ /* 0x000ea4000800017f */
[----:B--2---:R-:W-:Y:S05]  /*252a0*/  @!P0 BRA `(.L_x_3067) ;  /* 0x0000003000888947 */ /* 0x004fea0003800000 */
.L_x_3168:
[----:B------:R-:W-:Y:S05]  /*252b0*/  BSYNC B1 ;  /* 0x0000000000017941 */ /* 0x000fea0003800000 */
.L_x_3066:
[----:B------:R-:W4:Y:S01]  /*252c0*/  S2R R3, SR_TID.X ;  /* 0x0000000000037919 */ /* 0x000f220000002100 */
[----:B------:R-:W-:-:S04]  /*252d0*/  UPRMT UR4, UR38, 0x9910, URZ ;  /* 0x0000991026047896 */ /* 0x000fc8000800003f */
[----:B------:R-:W-:Y:S01]  /*252e0*/  UISETP.NE.AND UP0, UPT, UR4, 0x2, UPT ;  /* 0x000000020400788c */ /* 0x000fe2000bf05270 */
[----:B----4-:R-:W-:-:S04]  /*252f0*/  LOP3.LUT R3, R3, 0x7f, RZ, 0xc0, !PT ;  /* 0x0000007f03037812 */ /* 0x010fc800078ec0ff */
[----:B------:R-:W-:-:S13]  /*25300*/  ISETP.NE.AND P0, PT, R3, RZ, PT ;  /* 0x000000ff0300720c */ /* 0x000fda0003f05270 */
[----:B--2---:R-:W-:-:S04]  /*25310*/  @!P0 IMAD.MOV.U32 R2, RZ, RZ, 0x8000 ;  /* 0x00008000ff028424 */ /* 0x004fc800078e00ff */
[----:B------:R2:W-:Y:S01]  /*25320*/  @!P0 SYNCS.ARRIVE.TRANS64 RZ, [R0+URZ+0x34850], R2 ;  /* 0x0348500200ff89a7 */ /* 0x0005e2000800003f */
[----:B------:R-:W-:-:S13]  /*25330*/  PLOP3.LUT P0, PT, PT, PT, UP0, 0x80, 0x0 ;  /* 0x000000000000781c */ /* 0x000fda0003f0f008 */
[----:B--2---:R-:W-:Y:S05]  /*25340*/  @P0 BRA `(.L_x_3068) ;  /* 0x0000000000040947 */ /* 0x004fea0003800000 */
[----:B------:R-:W-:Y:S01]  /*25350*/  BPT.TRAP 0x1 ;  /* 0x000000040000795c */ /* 0x000fe20000300000 */
.L_x_3068:
[----:B------:R-:W2:Y:S01]  /*25360*/  LDL R2, [R1+0x8] ;  /* 0x0000080001027983 */ /* 0x000ea20000100800 */
[----:B------:R-:W-:Y:S01]  /*25370*/  BSSY B1, `(.L_x_3069) ;  /* 0x0000004000017945 */ /* 0x000fe20003800000 */
[----:B--2---:R-:W-:-:S13]  /*25380*/  LOP3.LUT P0, RZ, R2, 0x8, RZ, 0xc0, !PT ;  /* 0x0000000802ff7812 */ /* 0x004fda000780c0ff */
[----:B------:R-:W-:Y:S05]  /*25390*/  @P0 BRA `(.L_x_3070) ;  /* 0x0000000000040947 */ /* 0x000fea0003800000 */
[----:B------:R-:W-:Y:S01]  /*253a0*/  BPT.TRAP 0x1 ;  /* 0x000000040000795c */ /* 0x000fe20000300000 */
.L_x_3070:
[----:B------:R-:W-:Y:S05]  /*253b0*/  BSYNC B1 ;  /* 0x0000000000017941 */ /* 0x000fea0003800000 */
.L_x_3069:
[----:B------:R-:W2:Y:S04]  /*253c0*/  LDL.LU R5, [R1+0x20] ;  /* 0x0000200001057983 */ /* 0x000ea80000300800 */
[----:B------:R-:W2:Y:S04]  /*253d0*/  LDL.LU R3, [R1+0x14] ;  /* 0x0000140001037983 */ /* 0x000ea80000300800 */
[----:B0-----:R-:W4:Y:S04]  /*253e0*/  LDL R4, [R1+0x4] ;  /* 0x0000040001047983 */ /* 0x001f280000100800 */
[----:B------:R-:W4:Y:S01]  /*253f0*/  LDL R2, [R1+0xc] ;  /* 0x00000c0001027983 */ /* 0x000f220000100800 */
        /* <DEDUP_REMOVED lines=8> */
[----:B----4-:R-:W-:-:S04]  /*25480*/  IMAD R2, R2, 0x8000, R4 ;  /* 0x0000800002027824 */ /* 0x010fc800078e0204 */
[----:B------:R-:W-:-:S07]  /*25490*/  VIADD R4, R2, 0x400 ;  /* 0x0000040002047836 */ /* 0x000fce0000000000 */
.L_x_3071:
        /* <DEDUP_REMOVED lines=16> */
.L_x_3072:
        /* <DEDUP_REMOVED lines=10> */
[----:B----4-:R-:W-:Y:S05]  /*25640*/  @P0 BRA.U.ANY `(.L_x_3072) ;  /* 0xfffffffd00d40947 */ /* 0x010fea000393ffff */
.L_x_3065:
[----:B------:R-:W-:Y:S05]  /*25650*/  BSYNC B0 ;  /* 0x0000000000007941 */ /* 0x000fea0003800000 */
.L_x_3064:
[----:B------:R-:W4:Y:S04]  /*25660*/  LDL.LU R5, [R1+0xc] ;  /* 0x00000c0001057983 */ /* 0x000f280000300800 */
[----:B0-2---:R-:W2:Y:S01]  /*25670*/  LDL.LU R4, [R1+0x1c] ;  /* 0x00001c0001047983 */ /* 0x005ea20000300800 */
[----:B----4-:R-:W-:-:S05]  /*25680*/  VIADD R0, R5, 0x1 ;  /* 0x0000000105007836 */ /* 0x010fca0000000000 */
[----:B------:R-:W-:-:S04]  /*25690*/  ISETP.NE.AND P0, PT, R0, 0x2, PT ;  /* 0x000000020000780c */ /* 0x000fc80003f05270 */
[----:B------:R-:W-:Y:S02]  /*256a0*/  SEL R2, RZ, 0x1, P0 ;  /* 0x00000001ff027807 */ /* 0x000fe40000000000 */
[----:B------:R-:W-:Y:S02]  /*256b0*/  SEL R0, R0, RZ, P0 ;  /* 0x000000ff00007207 */ /* 0x000fe40000000000 */
[----:B--2---:R-:W-:-:S03]  /*256c0*/  LOP3.LUT R4, R4, R2, RZ, 0x3c, !PT ;  /* 0x0000000204047212 */ /* 0x004fc600078e3cff */
[----:B------:R2:W-:Y:S04]  /*256d0*/  STL [R1+0xc], R0 ;  /* 0x00000c0001007387 */ /* 0x0005e80000100800 */
[----:B------:R2:W-:Y:S02]  /*256e0*/  STL [R1+0x1c], R4 ;  /* 0x00001c0401007387 */ /* 0x0005e40000100800 */
.L_x_2986:
[----:B------:R-:W-:Y:S05]  /*256f0*/  BSYNC B7 ;  /* 0x0000000000077941 */ /* 0x000fea0003800000 */
.L_x_2984:
[----:B------:R-:W4:Y:S02]  /*25700*/  LDL R7, [R1+0x8] ;  /* 0x0000080001077983 */ /* 0x000f240000100800 */
[----:B----4-:R-:W-:-:S13]  /*25710*/  LOP3.LUT P0, RZ, R7, 0x10, RZ, 0xc0, !PT ;  /* 0x0000001007ff7812 */ /* 0x010fda000780c0ff */
[----:B------:R-:W-:Y:S05]  /*25720*/  @!P0 BRA `(.L_x_3073) ;  /* 0x0000000000288947 */ /* 0x000fea0003800000 */
[----:B------:R-:W-:Y:S05]  /*25730*/  WARPSYNC.ALL ;  /* 0x0000000000007948 */ /* 0x000fea0003800000 */
[----:B------:R-:W4:Y:S08]  /*25740*/  S2UR UR5, SR_CgaCtaId ;  /* 0x00000000000579c3 */ /* 0x000f300000008800 */
[----:B------:R-:W-:Y:S06]  /*25750*/  BAR.SYNC.DEFER_BLOCKING 0x5, 0x180 ;  /* 0x0146000000007b1d */ /* 0x000fec0000010000 */
[----:B------:R-:W-:-:S02]  /*25760*/  UMOV UR4, 0x400 ;  /* 0x0000040000047882 */ /* 0x000fc40000000000 */
[----:B----4-:R-:W-:-:S06]  /*25770*/  ULEA UR4, UR5, UR4, 0x18 ;  /* 0x0000000405047291 */ /* 0x010fcc000f8ec03f */
[----:B--2---:R-:W-:-:S05]  /*25780*/  IMAD.U32 R0, RZ, RZ, UR4 ;  /* 0x00000004ff007e24 */ /* 0x004fca000f8e00ff */
[----:B------:R2:W4:Y:S04]  /*25790*/  LDS.128 R16, [R0+0x348d0] ;  /* 0x0348d00000107984 */ /* 0x0005280000000c00 */
[----:B------:R2:W-:Y:S01]  /*257a0*/  STL [R1+0x4], R0 ;  /* 0x0000040001007387 */ /* 0x0005e20000100800 */
[----:B------:R-:W-:Y:S06]  /*257b0*/  BAR.ARV 0x4, 0x180 ;  /* 0x0106000000007b1d */ /* 0x000fec0000002000 */
[----:B------:R-:W-:Y:S05]  /*257c0*/  BRA `(.L_x_3074) ;  /* 0x0000000800d87947 */ /* 0x000fea0003800000 */
.L_x_3073:
[----:B---3--:R-:W3:Y:S01]  /*257d0*/  LDL R6, [R1+0x2c] ;  /* 0x00002c0001067983 */ /* 0x008ee20000100800 */
[----:B------:R-:W-:Y:S01]  /*257e0*/  UMOV UR4, 0xffffffff ;  /* 0xffffffff00047882 */ /* 0x000fe20000000000 */
[----:B---3--:R-:W-:Y:S02]  /*257f0*/  ISETP.NE.AND P5, PT, R6, 0x1f, PT ;  /* 0x0000001f0600780c */ /* 0x008fe40003fa5270 */
[----:B------:R-:W-:Y:S11]  /*25800*/  BRA.DIV UR4, `(.L_x_3075) ;  /* 0x0000002e04447947 */ /* 0x000ff6000b800000 */
[----:B--2---:R-:W-:Y:S01]  /*25810*/  IMAD.IADD R0, R19, 0x1, R6 ;  /* 0x0000000113007824 */ /* 0x004fe200078e0206 */
[----:B------:R-:W-:Y:S01]  /*25820*/  ULDC UR4, c[0x0][0xc3c] ;  /* 0x00030f0000047ab9 */ /* 0x000fe20000000800 */
[----:B------:R-:W-:-:S03]  /*25830*/  LOP3.LUT P4, RZ, R7, 0x1, RZ, 0xc0, !PT ;  /* 0x0000000107ff7812 */ /* 0x000fc6000788c0ff */
[----:B------:R-:W-:-:S13]  /*25840*/  ISETP.GE.OR P0, PT, R0, UR4, !P5 ;  /* 0x0000000400007c0c */ /* 0x000fda000ef06670 */
[----:B------:R-:W2:Y:S02]  /*25850*/  @!P0 LDC.64 R2, c[0x0][0xc80] ;  /* 0x00032000ff028b82 */ /* 0x000ea40000000a00 */
[----:B--2---:R-:W-:-:S06]  /*25860*/  @!P0 IMAD.WIDE R2, R0, 0x4, R2 ;  /* 0x0000000400028825 */ /* 0x004fcc00078e0202 */
[----:B------:R2:W3:Y:S01]  /*25870*/  @!P0 LDG.E R2, desc[UR60][R2.64] ;  /* 0x0000003c02028981 */ /* 0x0004e2000c1e1900 */
[C---:B------:R-:W-:Y:S02]  /*25880*/  ISETP.GE.U32.AND P1, PT, R6.reuse, 0x4, PT ;  /* 0x000000040600780c */ /* 0x040fe40003f26070 */
[C---:B------:R-:W-:Y:S01]  /*25890*/  ISETP.GE.U32.AND P2, PT, R6.reuse, 0x8, PT ;  /* 0x000000080600780c */ /* 0x040fe20003f46070 */
[----:B------:R-:W-:Y:S01]  /*258a0*/  SHFL.IDX PT, R5, R16, 0x1, 0x1f ;  /* 0x00201f0010057f89 */ /* 0x000fe200000e0000 */
[C---:B------:R-:W-:Y:S01]  /*258b0*/  ISETP.GE.U32.AND P3, PT, R6.reuse, 0x10, PT ;  /* 0x000000100600780c */ /* 0x040fe20003f66070 */
[----:B--2---:R-:W-:Y:S02]  /*258c0*/  IMAD.MOV.U32 R3, RZ, RZ, RZ ;  /* 0x000000ffff037224 */ /* 0x004fe400078e00ff */
[----:B---3--:R-:W-:Y:S01]  /*258d0*/  @!P0 IMAD.MOV.U32 R3, RZ, RZ, R2 ;  /* 0x000000ffff038224 */ /* 0x008fe200078e0002 */
[----:B------:R-:W-:-:S04]  /*258e0*/  ISETP.GE.U32.AND P0, PT, R6, 0x2, PT ;  /* 0x000000020600780c */ /* 0x000fc80003f06070 */
[----:B------:R-:W2:Y:S02]  /*258f0*/  SHFL.UP PT, R2, R3, 0x1, RZ ;  /* 0x0420000003027989 */ /* 0x000ea400000e00ff */
[----:B--2---:R-:W-:-:S05]  /*25900*/  SEL R0, R2, RZ, P4 ;  /* 0x000000ff02007207 */ /* 0x004fca0002000000 */
[----:B------:R-:W-:Y:S02]  /*25910*/  IMAD.IADD R2, R3, 0x1, R0 ;  /* 0x0000000103027824 */ /* 0x000fe400078e0200 */
[----:B------:R-:W-:Y:S04]  /*25920*/  SHFL.IDX PT, R0, R16, RZ, 0x1f ;  /* 0x00001fff10007589 */ /* 0x000fe800000e0000 */
[----:B------:R-:W2:Y:S02]  /*25930*/  SHFL.UP PT, R4, R2, 0x2, RZ ;  /* 0x0440000002047989 */ /* 0x000ea400000e00ff */
[----:B--2---:R-:W-:-:S05]  /*25940*/  SEL R4, R4, RZ, P0 ;  /* 0x000000ff04047207 */ /* 0x004fca0000000000 */
[----:B------:R-:W-:-:S05]  /*25950*/  IMAD.IADD R2, R2, 0x1, R4 ;  /* 0x0000000102027824 */ /* 0x000fca00078e0204 */
        /* <DEDUP_REMOVED lines=9> */
[----:B------:R2:W3:Y:S02]  /*259f0*/  SHFL.IDX PT, R16, R2, 0x1f, 0x1f ;  /* 0x03e01f0002107f89 */ /* 0x0004e400000e0000 */
.L_x_3178:
[----:B------:R-:W-:Y:S02]  /*25a00*/  ULDC UR4, c[0x0][0xc38] ;  /* 0x00030e0000047ab9 */ /* 0x000fe40000000800 */
[----:B------:R-:W-:-:S04]  /*25a10*/  IMAD.U32 R4, RZ, RZ, UR4 ;  /* 0x00000004ff047e24 */ /* 0x000fc8000f8e00ff */
[----:B---3--:R-:W-:-:S04]  /*25a20*/  IMAD R16, R16, R4, RZ ;  /* 0x0000000410107224 */ /* 0x008fc800078e02ff */
[----:B------:R-:W-:-:S05]  /*25a30*/  IMAD.IADD R5, R5, 0x1, R16 ;  /* 0x0000000105057824 */ /* 0x000fca00078e0210 */
[----:B------:R-:W-:-:S13]  /*25a40*/  ISETP.GT.AND P4, PT, R5, R0, PT ;  /* 0x000000000500720c */ /* 0x000fda0003f84270 */
[----:B------:R-:W-:Y:S05]  /*25a50*/  @P4 BRA `(.L_x_3076) ;  /* 0x0000000000a04947 */ /* 0x000fea0003800000 */
.L_x_3081:
[----:B--2---:R-:W2:Y:S01]  /*25a60*/  LDC R2, c[0x0][0xc3c] ;  /* 0x00030f00ff027b82 */ /* 0x004ea20000000800 */
[----:B------:R-:W-:-:S05]  /*25a70*/  VIADD R19, R19, 0x1f ;  /* 0x0000001f13137836 */ /* 0x000fca0000000000 */
[----:B--2---:R-:W-:-:S13]  /*25a80*/  ISETP.GE.AND P4, PT, R19, R2, PT ;  /* 0x000000021300720c */ /* 0x004fda0003f86270 */
[----:B------:R-:W-:Y:S05]  /*25a90*/  @P4 BRA `(.L_x_3077) ;  /* 0x0000000400dc4947 */ /* 0x000fea0003800000 */
[----:B------:R-:W2:Y:S01]  /*25aa0*/  LDL R3, [R1+0x2c] ;  /* 0x00002c0001037983 */ /* 0x000ea20000100800 */
[----:B------:R-:W-:Y:S01]  /*25ab0*/  BSSY B0, `(.L_x_3078) ;  /* 0x0000008000007945 */ /* 0x000fe20003800000 */
[----:B--2---:R-:W-:Y:S02]  /*25ac0*/  IMAD.IADD R4, R19, 0x1, R3 ;  /* 0x0000000113047824 */ /* 0x004fe400078e0203 */
[----:B------:R-:W-:-:S03]  /*25ad0*/  IMAD.MOV.U32 R3, RZ, RZ, RZ ;  /* 0x000000ffff037224 */ /* 0x000fc600078e00ff */
[----:B------:R-:W-:-:S13]  /*25ae0*/  ISETP.GE.OR P4, PT, R4, R2, !P5 ;  /* 0x000000020400720c */ /* 0x000fda0006f86670 */
[----:B------:R-:W-:Y:S05]  /*25af0*/  @P4 BRA `(.L_x_3079) ;  /* 0x00000000000c4947 */ /* 0x000fea0003800000 */
[----:B------:R-:W2:Y:S02]  /*25b00*/  LDC.64 R2, c[0x0][0xc80] ;  /* 0x00032000ff027b82 */ /* 0x000ea40000000a00 */
[----:B--2---:R-:W-:-:S06]  /*25b10*/  IMAD.WIDE R2, R4, 0x4, R2 ;  /* 0x0000000404027825 */ /* 0x004fcc00078e0202 */
[----:B------:R2:W5:Y:S02]  /*25b20*/  LDG.E R3, desc[UR60][R2.64] ;  /* 0x0000003c02037981 */ /* 0x000564000c1e1900 */
.L_x_3079:
[----:B------:R-:W-:Y:S05]  /*25b30*/  BSYNC B0 ;  /* 0x0000000000007941 */ /* 0x000fea0003800000 */
.L_x_3078:
[----:B------:R-:W-:-:S03]  /*25b40*/  UMOV UR4, 0xffffffff ;  /* 0xffffffff00047882 */ /* 0x000fc60000000000 */
[----:B------:R-:W-:Y:S05]  /*25b50*/  BRA.DIV UR4, `(.L_x_3080) ;  /* 0x0000002e04ac7947 */ /* 0x000fea000b800000 */
[----:B------:R-:W3:Y:S04]  /*25b60*/  LDL R4, [R1+0x8] ;  /* 0x0000080001047983 */ /* 0x000ee80000100800 */
[----:B--2--5:R-:W2:Y:S01]  /*25b70*/  SHFL.UP PT, R2, R3, 0x1, RZ ;  /* 0x0420000003027989 */ /* 0x024ea200000e00ff */
[----:B---3--:R-:W-:-:S04]  /*25b80*/  LOP3.LUT P4, RZ, R4, 0x1, RZ, 0xc0, !PT ;  /* 0x0000000104ff7812 */ /* 0x008fc8000788c0ff */
        /* <DEDUP_REMOVED lines=15> */
.L_x_3186:
[----:B------:R-:W-:Y:S02]  /*25c80*/  ULDC UR4, c[0x0][0xc38] ;  /* 0x00030e0000047ab9 */ /* 0x000fe40000000800 */
[----:B------:R-:W-:-:S04]  /*25c90*/  IMAD.U32 R4, RZ, RZ, UR4 ;  /* 0x00000004ff047e24 */ /* 0x000fc8000f8e00ff */
[----:B---3--:R-:W-:-:S04]  /*25ca0*/  IMAD R16, R16, R4, RZ ;  /* 0x0000000410107224 */ /* 0x008fc800078e02ff */
[----:B------:R-:W-:-:S05]  /*25cb0*/  IMAD.IADD R5, R16, 0x1, R5 ;  /* 0x0000000110057824 */ /* 0x000fca00078e0205 */
[----:B------:R-:W-:-:S13]  /*25cc0*/  ISETP.GT.AND P4, PT, R5, R0, PT ;  /* 0x000000000500720c */ /* 0x000fda0003f84270 */
[----:B------:R-:W-:Y:S05]  /*25cd0*/  @!P4 BRA `(.L_x_3081) ;  /* 0xfffffffc0060c947 */ /* 0x000fea000383ffff */
.L_x_3076:
[----:B------:R-:W-:Y:S01]  /*25ce0*/  IMAD.IADD R16, R5, 0x1, -R16 ;  /* 0x0000000105107824 */ /* 0x000fe200078e0a10 */
[----:B------:R-:W-:-:S03]  /*25cf0*/  UMOV UR4, 0xffffffff ;  /* 0xffffffff00047882 */ /* 0x000fc60000000000 */
[----:B------:R-:W-:-:S05]  /*25d00*/  IMAD R5, R2, R4, R16 ;  /* 0x0000000402057224 */ /* 0x000fca00078e0210 */
[----:B------:R-:W-:Y:S01]  /*25d10*/  ISETP.GT.AND P6, PT, R5, R0, PT ;  /* 0x000000000500720c */ /* 0x000fe20003fc4270 */
[----:B------:R-:W-:-:S12]  /*25d20*/  BRA.DIV UR4, `(.L_x_3082) ;  /* 0x0000003204187947 */ /* 0x000fd8000b800000 */
[----:B------:R-:W-:-:S04]  /*25d30*/  VOTE.ANY R5, PT, !P6 ;  /* 0x0000000000057806 */ /* 0x000fc800070e0100 */
[----:B------:R-:W3:Y:S02]  /*25d40*/  POPC R6, R5 ;  /* 0x0000000500067309 */ /* 0x000ee40000000000 */
[----:B---3--:R3:W4:Y:S02]  /*25d50*/  SHFL.IDX PT, R17, R3, R6, 0x1f ;  /* 0x00001f0603117589 */ /* 0x00872400000e0000 */
.L_x_3190:
[----:B------:R-:W-:Y:S01]  /*25d60*/  ISETP.NE.AND P0, PT, R5, RZ, PT ;  /* 0x000000ff0500720c */ /* 0x000fe20003f05270 */
[----:B------:R-:W-:-:S12]  /*25d70*/  IMAD.MOV.U32 R5, RZ, RZ, RZ ;  /* 0x000000ffff057224 */ /* 0x000fd800078e00ff */
[----:B------:R-:W-:Y:S05]  /*25d80*/  @!P0 BRA `(.L_x_3083) ;  /* 0x0000000000148947 */ /* 0x000fea0003800000 */
[----:B------:R-:W-:Y:S01]  /*25d90*/  UMOV UR4, 0xffffffff ;  /* 0xffffffff00047882 */ /* 0x000fe20000000000 */
[----:B------:R-:W-:Y:S02]  /*25da0*/  VIADD R12, R6, 0xffffffff ;  /* 0xffffffff060c7836 */ /* 0x000fe40000000000 */
[----:B------:R-:W-:Y:S05]  /*25db0*/  BRA.DIV UR4, `(.L_x_3084) ;  /* 0x00000032043c7947 */ /* 0x000fea000b800000 */
[----:B--2---:R2:W0:Y:S02]  /*25dc0*/  SHFL.IDX PT, R2, R2, R12, 0x1f ;  /* 0x00001f0c02027589 */ /* 0x00442400000e0000 */
.L_x_3193:
[----:B0-----:R-:W-:-:S07]  /*25dd0*/  IMAD.MOV.U32 R5, RZ, RZ, R2 ;  /* 0x000000ffff057224 */ /* 0x001fce00078e0002 */
.L_x_3083:
[----:B--23--:R-:W2:Y:S01]  /*25de0*/  LDC.64 R2, c[0x0][0xc90] ;  /* 0x00032400ff027b82 */ /* 0x00cea20000000a00 */
[----:B------:R-:W-:-:S04]  /*25df0*/  IMAD.IADD R19, R6, 0x1, R19 ;  /* 0x0000000106137824 */ /* 0x000fc800078e0213 */
[----:B--2---:R-:W-:-:S05]  /*25e00*/  IMAD.WIDE R2, R19, 0x4, R2 ;  /* 0x0000000413027825 */ /* 0x004fca00078e0202 */
[----:B------:R-:W4:Y:S01]  /*25e10*/  LDG.E R7, desc[UR60][R2.64] ;  /* 0x0000003c02077981 */ /* 0x000f22000c1e1900 */
[----:B------:R-:W-:-:S04]  /*25e20*/  IMAD R16, R5, R4, R16 ;  /* 0x0000000405107224 */ /* 0x000fc800078e0210 */
[----:B------:R-:W-:Y:S02]  /*25e30*/  IMAD.IADD R0, R0, 0x1, -R16 ;  /* 0x0000000100007824 */ /* 0x000fe400078e0a10 */
[----:B----4-:R-:W-:-:S05]  /*25e40*/  IMAD R6, R17, R7, RZ ;  /* 0x0000000711067224 */ /* 0x010fca00078e02ff */
[----:B-----5:R-:W-:-:S04]  /*25e50*/  IABS R8, R6 ;  /* 0x0000000600087213 */ /* 0x020fc80000000000 */
[----:B------:R-:W2:Y:S08]  /*25e60*/  I2F.RP R2, R8 ;  /* 0x0000000800027306 */ /* 0x000eb00000209400 */
[----:B--2---:R-:W2:Y:S02]  /*25e70*/  MUFU.RCP R2, R2 ;  /* 0x0000000200027308 */ /* 0x004ea40000001000 */
[----:B--2---:R-:W-:-:S06]  /*25e80*/  VIADD R2, R2, 0xffffffe ;  /* 0x0ffffffe02027836 */ /* 0x004fcc0000000000 */
[----:B------:R-:W2:Y:S02]  /*25e90*/  F2I.FTZ.U32.TRUNC.NTZ R3, R2 ;  /* 0x0000000200037305 */ /* 0x000ea4000021f000 */
[----:B--2---:R-:W-:-:S04]  /*25ea0*/  IMAD.MOV R2, RZ, RZ, -R3 ;  /* 0x000000ffff027224 */ /* 0x004fc800078e0a03 */
        /* <DEDUP_REMOVED lines=54> */
.L_x_3077:
[----:B------:R-:W-:Y:S01]  /*26210*/  UMOV UR4, URZ ;  /* 0x0000003f00047c82 */ /* 0x000fe20008000000 */
[----:B------:R-:W-:Y:S01]  /*26220*/  UMOV UR5, URZ ;  /* 0x0000003f00057c82 */ /* 0x000fe20008000000 */
[----:B------:R-:W-:Y:S01]  /*26230*/  ULDC UR6, c[0x0][0xc3c] ;  /* 0x00030f0000067ab9 */ /* 0x000fe20000000800 */
[----:B------:R-:W-:Y:S02]  /*26240*/  IMAD.MOV.U32 R16, RZ, RZ, R0 ;  /* 0x000000ffff107224 */ /* 0x000fe400078e0000 */
[----:B------:R-:W-:Y:S02]  /*26250*/  IMAD.U32 R17, RZ, RZ, UR4 ;  /* 0x00000004ff117e24 */ /* 0x000fe4000f8e00ff */
[----:B------:R-:W-:Y:S02]  /*26260*/  IMAD.U32 R18, RZ, RZ, UR5 ;  /* 0x00000005ff127e24 */ /* 0x000fe4000f8e00ff */
[----:B------:R-:W-:-:S07]  /*26270*/  IMAD.U32 R19, RZ, RZ, UR6 ;  /* 0x00000006ff137e24 */ /* 0x000fce000f8e00ff */
.L_x_3085:
[----:B------:R-:W2:Y:S04]  /*26280*/  LDL R0, [R1+0x2c] ;  /* 0x00002c0001007983 */ /* 0x000ea80000100800 */
[----:B------:R3:W4:Y:S01]  /*26290*/  LDL R3, [R1+0x4] ;  /* 0x0000040001037983 */ /* 0x0007220000100800 */
[----:B------:R-:W-:Y:S05]  /*262a0*/  WARPSYNC.ALL ;  /* 0x0000000000007948 */ /* 0x000fea0003800000 */
[----:B------:R-:W-:Y:S01]  /*262b0*/  BAR.SYNC.DEFER_BLOCKING 0x4, 0x180 ;  /* 0x0106000000007b1d */ /* 0x000fe20000010000 */
[----:B--2---:R-:W-:-:S13]  /*262c0*/  ISETP.NE.AND P0, PT, R0, RZ, PT ;  /* 0x000000ff0000720c */ /* 0x004fda0003f05270 */
[----:B------:R-:W4:Y:S01]  /*262d0*/  @!P0 S2R R0, SR_CgaCtaId ;  /* 0x0000000000008919 */ /* 0x000f220000008800 */
[----:B------:R-:W-:-:S04]  /*262e0*/  @!P0 MOV R2, 0x400 ;  /* 0x0000040000028802 */ /* 0x000fc80000000f00 */
[----:B----4-:R-:W-:-:S05]  /*262f0*/  @!P0 LEA R3, R0, R2, 0x18 ;  /* 0x0000000200038211 */ /* 0x010fca00078ec0ff */
[----:B------:R3:W-:Y:S04]  /*26300*/  @!P0 STS.128 [R3+0x348d0], R16 ;  /* 0x0348d01003008388 */ /* 0x0007e80000000c00 */
[----:B------:R3:W-:Y:S01]  /*26310*/  @!P0 STL [R1+0x4], R3 ;  /* 0x0000040301008387 */ /* 0x0007e20000100800 */
[----:B------:R-:W-:Y:S06]  /*26320*/  BAR.ARV 0x5, 0x180 ;  /* 0x0146000000007b1d */ /* 0x000fec0000002000 */
.L_x_3074:
[----:B------:R-:W-:Y:S02]  /*26330*/  ULDC UR4, c[0x0][0xc3c] ;  /* 0x00030f0000047ab9 */ /* 0x000fe40000000800 */
[----:B----4-:R-:W-:-:S13]  /*26340*/  ISETP.GE.AND P0, PT, R19, UR4, PT ;  /* 0x0000000413007c0c */ /* 0x010fda000bf06270 */
[----:B------:R-:W-:Y:S05]  /*26350*/  @!P0 BRA `(.L_x_3086) ;  /* 0xffffff9000f88947 */ /* 0x000fea000383ffff */
[----:B------:R-:W-:Y:S05]  /*26360*/  BSYNC B8 ;  /* 0x0000000000087941 */ /* 0x000fea0003800000 */
.L_x_2942:
[----:B--2---:R-:W2:Y:S01]  /*26370*/  LDL.LU R0, [R1+0x50] ;  /* 0x0000500001007983 */ /* 0x004ea20000300800 */
[----:B------:R-:W-:Y:S01]  /*26380*/  BSSY B0, `(.L_x_3087) ;  /* 0x000000b000007945 */ /* 0x000fe20003800000 */
[----:B------:R-:W4:Y:S01]  /*26390*/  S2R R5, SR_CgaCtaId ;  /* 0x0000000000057919 */ /* 0x000f220000008800 */
[----:B--2---:R-:W-:-:S05]  /*263a0*/  VIADD R0, R0, 0x1 ;  /* 0x0000000100007836 */ /* 0x004fca0000000000 */
[----:B0-----:R-:W-:-:S04]  /*263b0*/  LEA.HI R2, R0, R0, RZ, 0x1 ;  /* 0x0000000000027211 */ /* 0x001fc800078f08ff */
[----:B---3--:R-:W-:-:S05]  /*263c0*/  LOP3.LUT R3, R2, 0xfffffffe, RZ, 0xc0, !PT ;  /* 0xfffffffe02037812 */ /* 0x008fca00078ec0ff */
[----:B------:R-:W-:Y:S01]  /*263d0*/  IMAD.IADD R3, R0, 0x1, -R3 ;  /* 0x0000000100037824 */ /* 0x000fe200078e0a03 */
[----:B------:R-:W-:-:S04]  /*263e0*/  MOV R0, 0x400 ;  /* 0x0000040000007802 */ /* 0x000fc80000000f00 */
[----:B----4-:R-:W-:Y:S02]  /*263f0*/  LEA R0, R5, R0, 0x18 ;  /* 0x0000000005007211 */ /* 0x010fe400078ec0ff */
[----:B------:R-:W-:-:S04]  /*26400*/  SHF.L.U32 R3, R3, 0x1f, RZ ;  /* 0x0000001f03037819 */ /* 0x000fc800000006ff */
[----:B------:R-:W0:Y:S02]  /*26410*/  SYNCS.PHASECHK.TRANS64.TRYWAIT P0, [R0+URZ+0x34820], R3 ;  /* 0x03482003000075a7 */ /* 0x000e24000800017f */
[----:B0-----:R-:W-:Y:S05]  /*26420*/  @!P0 BRA `(.L_x_3088) ;  /* 0x0000002800c88947 */ /* 0x001fea0003800000 */
.L_x_3194:
[----:B------:R-:W-:Y:S05]  /*26430*/  BSYNC B0 ;  /* 0x0000000000007941 */ /* 0x000fea0003800000 */
.L_x_3087:
[----:B------:R-:W-:-:S03]  /*26440*/  UMOV UR4, 0xffffffff ;  /* 0xffffffff00047882 */ /* 0x000fc60000000000 */
[----:B------:R-:W-:Y:S05]  /*26450*/  BRA.DIV UR4, `(.L_x_3089) ;  /* 0x0000002a04d07947 */ /* 0x000fea000b800000 */
[----:B------:R-:W2:Y:S02]  /*26460*/  S2R R2, SR_TID.X ;  /* 0x0000000000027919 */ /* 0x000ea40000002100 */
[----:B--2---:R-:W-:-:S04]  /*26470*/  SHF.R.U32.HI R2, RZ, 0x5, R2 ;  /* 0x00000005ff027819 */ /* 0x004fc80000011602 */
[----:B------:R-:W-:-:S05]  /*26480*/  LOP3.LUT R2, R2, 0x3, RZ, 0xc0, !PT ;  /* 0x0000000302027812 */ /* 0x000fca00078ec0ff */
[----:B------:R2:W3:Y:S02]  /*26490*/  SHFL.IDX PT, R14, R2, RZ, 0x1f ;  /* 0x00001fff020e7589 */ /* 0x0004e400000e0000 */
.L_x_3197:
[----:B---3--:R-:W-:-:S13]  /*264a0*/  ISETP.NE.AND P0, PT, R14, RZ, PT ;  /* 0x000000ff0e00720c */ /* 0x008fda0003f05270 */
[----:B------:R-:W-:Y:S05]  /*264b0*/  @P0 BRA `(.L_x_2708) ;  /* 0x00000000009c0947 */ /* 0x000fea0003800000 */
[----:B------:R-:W-:-:S03]  /*264c0*/  UMOV UR4, 0xffffffff ;  /* 0xffffffff00047882 */ /* 0x000fc60000000000 */
[----:B------:R-:W-:Y:S05]  /*264d0*/  BRA.DIV UR4, `(.L_x_3090) ;  /* 0x0000002a04e47947 */ /* 0x000fea000b800000 */
[----:B------:R-:W-:-:S13]  /*264e0*/  ELECT P6, URZ, PT ;  /* 0x00000000003f782f */ /* 0x000fda00038c0000 */
.L_x_3200:
        /* <DEDUP_REMOVED lines=8> */
.L_x_3091:
        /* <DEDUP_REMOVED lines=14> */
.L_x_3201:
[----:B------:R-:W2:Y:S02]  /*26650*/  SYNCS.PHASECHK.TRANS64.TRYWAIT P0, [R7+URZ], R2 ;  /* 0x00000002070075a7 */ /* 0x000ea4000800017f */
[----:B--2---:R-:W-:Y:S05]  /*26660*/  @!P0 BRA `(.L_x_3093) ;  /* 0x0000002800b48947 */ /* 0x004fea0003800000 */
.L_x_3202:
[----:B------:R-:W-:Y:S05]  /*26670*/  @!P2 BRA `(.L_x_3094) ;  /* 0x000000000004a947 */ /* 0x000fea0003800000 */
[----:B------:R-:W-:Y:S01]  /*26680*/  BPT.TRAP 0x1 ;  /* 0x000000040000795c */ /* 0x000fe20000300000 */
.L_x_3094:
[----:B------:R-:W3:Y:S01]  /*26690*/  LDL.LU R4, [R1+0xc] ;  /* 0x00000c0001047983 */ /* 0x000ee20000300800 */
[----:B------:R-:W-:-:S04]  /*266a0*/  VIADD R0, R0, 0x34860 ;  /* 0x0003486000007836 */ /* 0x000fc80000000000 */
[----:B---3--:R-:W-:-:S04]  /*266b0*/  IMAD R4, R4, 0x8, R0 ;  /* 0x0000000804047824 */ /* 0x008fc800078e0200 */
[----:B------:R-:W3:Y:S02]  /*266c0*/  SYNCS.PHASECHK.TRANS64.TRYWAIT P0, [R4+URZ], R5 ;  /* 0x00000005040075a7 */ /* 0x000ee4000800017f */
[----:B---3--:R-:W-:Y:S05]  /*266d0*/  @!P0 BRA `(.L_x_3095) ;  /* 0x0000002800ac8947 */ /* 0x008fea0003800000 */
.L_x_3203:
[----:B------:R-:W-:-:S07]  /*266e0*/  IMAD R3, R3, 0x8, R0 ;  /* 0x0000000803037824 */ /* 0x000fce00078e0200 */
.L_x_3096:
[----:B----4-:R4:W0:Y:S02]  /*266f0*/  SYNCS.PHASECHK.TRANS64.TRYWAIT P0, [R3+URZ], R2 ;  /* 0x00000002030075a7 */ /* 0x010824000800017f */
[----:B0-----:R-:W-:Y:S05]  /*26700*/  @!P0 NANOSLEEP.SYNCS 0x989680 ;  /* 0x009896800000895d */ /* 0x001fea0003900000 */
[----:B------:R-:W0:Y:S02]  /*26710*/  @!P0 SYNCS.PHASECHK.TRANS64 P0, [R3+URZ], R2 ;  /* 0x00000002030085a7 */ /* 0x000e24000800007f */
[----:B0-----:R-:W-:Y:S05]  /*26720*/  @!P0 BRA `(.L_x_3096) ;  /* 0xfffffffc00f08947 */ /* 0x001fea000383ffff */
.L_x_2708:
[----:B------:R-:W-:Y:S05]  /*26730*/  BSYNC B9 ;  /* 0x0000000000097941 */ /* 0x000fea0003800000 */
.L_x_2705:
[----:B------:R-:W-:Y:S05]  /*26740*/  EXIT ;  /* 0x000000000000794d */ /* 0x000fea0003800000 */
.L_x_2726:
[----:B-1----:R1:W2:Y:S02]  /*26750*/  SYNCS.PHASECHK.TRANS64.TRYWAIT P5, [R3+URZ+0x34890], R0 ;  /* 0x03489000030075a7 */ /* 0x0022a400080a017f */
[----:B--2---:R-:W-:Y:S05]  /*26760*/  @!P5 NANOSLEEP.SYNCS 0x989680 ;  /* 0x009896800000d95d */ /* 0x004fea0003900000 */
[----:B------:R-:W2:Y:S02]  /*26770*/  @!P5 SYNCS.PHASECHK.TRANS64 P5, [R3+URZ+0x34890], R0 ;  /* 0x034890000300d5a7 */ /* 0x000ea400080a007f */
[----:B--2---:R-:W-:Y:S05]  /*26780*/  @!P5 BRA `(.L_x_2726) ;  /* 0xfffffffc00f0d947 */ /* 0x004fea000383ffff */
[----:B------:R-:W-:Y:S05]  /*26790*/  BRA `(.L_x_3097) ;  /* 0xfffffdd0002c7947 */ /* 0x000fea000383ffff */
.L_x_2780:
[----:B-1----:R1:W3:Y:S02]  /*267a0*/  SYNCS.PHASECHK.TRANS64.TRYWAIT P5, [R3+URZ+0x34890], R0 ;  /* 0x03489000030075a7 */ /* 0x0022e400080a017f */
[----:B---3--:R-:W-:Y:S05]  /*267b0*/  @!P5 NANOSLEEP.SYNCS 0x989680 ;  /* 0x009896800000d95d */ /* 0x008fea0003900000 */
[----:B------:R-:W3:Y:S02]  /*267c0*/  @!P5 SYNCS.PHASECHK.TRANS64 P5, [R3+URZ+0x34890], R0 ;  /* 0x034890000300d5a7 */ /* 0x000ee400080a007f */
[----:B---3--:R-:W-:Y:S05]  /*267d0*/  @!P5 BRA `(.L_x_2780) ;  /* 0xfffffffc00f0d947 */ /* 0x008fea000383ffff */
[----:B------:R-:W-:Y:S05]  /*267e0*/  BRA `(.L_x_3098) ;  /* 0xfffffe04008c7947 */ /* 0x000fea000383ffff */
.L_x_2805:
[----:B-1----:R1:W2:Y:S02]  /*267f0*/  SYNCS.PHASECHK.TRANS64.TRYWAIT P4, [R3+URZ+0x34890], R0 ;  /* 0x03489000030075a7 */ /* 0x0022a4000808017f */
[----:B--2---:R-:W-:Y:S05]  /*26800*/  @!P4 NANOSLEEP.SYNCS 0x989680 ;  /* 0x009896800000c95d */ /* 0x004fea0003900000 */
[----:B------:R-:W2:Y:S02]  /*26810*/  @!P4 SYNCS.PHASECHK.TRANS64 P4, [R3+URZ+0x34890], R0 ;  /* 0x034890000300c5a7 */ /* 0x000ea4000808007f */
[----:B--2---:R-:W-:Y:S05]  /*26820*/  @!P4 BRA `(.L_x_2805) ;  /* 0xfffffffc00f0c947 */ /* 0x004fea000383ffff */
[----:B------:R-:W-:Y:S05]  /*26830*/  BRA `(.L_x_3099) ;  /* 0xfffffe3800447947 */ /* 0x000fea000383ffff */
.L_x_2811:
[----:B0-----:R0:W2:Y:S02]  /*26840*/  SYNCS.PHASECHK.TRANS64.TRYWAIT P4, [R3+URZ+0x348b0], R0 ;  /* 0x0348b000030075a7 */ /* 0x0010a4000808017f */
[----:B--2---:R-:W-:Y:S05]  /*26850*/  @!P4 NANOSLEEP.SYNCS 0x989680 ;  /* 0x009896800000c95d */ /* 0x004fea0003900000 */
[----:B------:R-:W2:Y:S02]  /*26860*/  @!P4 SYNCS.PHASECHK.TRANS64 P4, [R3+URZ+0x348b0], R0 ;  /* 0x0348b0000300c5a7 */ /* 0x000ea4000808007f */
[----:B--2---:R-:W-:Y:S05]  /*26870*/  @!P4 BRA `(.L_x_2811) ;  /* 0xfffffffc00f0c947 */ /* 0x004fea000383ffff */
[----:B------:R-:W-:Y:S05]  /*26880*/  BRA `(.L_x_3100) ;  /* 0xfffffe3c00447947 */ /* 0x000fea000383ffff */
.L_x_2829:
        /* <DEDUP_REMOVED lines=8> */
.L_x_3102:
[----:B------:R-:W-:Y:S05]  /*26910*/  BSYNC B1 ;  /* 0x0000000000017941 */ /* 0x000fea0003800000 */
.L_x_3101:
        /* <DEDUP_REMOVED lines=8> */
.L_x_3103:
[----:B------:R-:W-:Y:S02]  /*269a0*/  IMAD.MOV.U32 R13, RZ, RZ, R8 ;  /* 0x000000ffff0d7224 */ /* 0x000fe400078e0008 */
[----:B------:R-:W-:-:S07]  /*269b0*/  IMAD.MOV.U32 R0, RZ, RZ, R14 ;  /* 0x000000ffff007224 */ /* 0x000fce00078e000e */
[----:B------:R-:W-:Y:S05]  /*269c0*/  WARPSYNC.COLLECTIVE R15, `(.L_x_3104) ;  /* 0x000000000f087348 */ /* 0x000fea0003c00000 */
[----:B------:R0:W1:Y:S02]  /*269d0*/  SHFL.IDX P6, R14, R13, R12, R11 ;  /* 0x0000000c0d0e7389 */ /* 0x00006400000c000b */
[----:B01----:R-:W-:Y:S01]  /*269e0*/  ENDCOLLECTIVE ;  /* 0x000000000000791b */ /* 0x003fe20003800000 */
.L_x_3104:
[----:B------:R-:W-:Y:S02]  /*269f0*/  IMAD.MOV.U32 R13, RZ, RZ, R4 ;  /* 0x000000ffff0d7224 */ /* 0x000fe400078e0004 */
[----:B------:R-:W-:-:S07]  /*26a00*/  IMAD.MOV.U32 R5, RZ, RZ, R14 ;  /* 0x000000ffff057224 */ /* 0x000fce00078e000e */
[----:B------:R-:W-:Y:S05]  /*26a10*/  WARPSYNC.COLLECTIVE R15, `(.L_x_3105) ;  /* 0x000000000f087348 */ /* 0x000fea0003c00000 */
[----:B------:R0:W1:Y:S02]  /*26a20*/  SHFL.IDX P6, R14, R13, R12, R11 ;  /* 0x0000000c0d0e7389 */ /* 0x00006400000c000b */
[----:B01----:R-:W-:Y:S01]  /*26a30*/  ENDCOLLECTIVE ;  /* 0x000000000000791b */ /* 0x003fe20003800000 */
.L_x_3105:
[----:B------:R-:W-:Y:S05]  /*26a40*/  BRA `(.L_x_3106) ;  /* 0xfffffe4800b07947 */ /* 0x000fea000383ffff */
.L_x_2832:
        /* <DEDUP_REMOVED lines=8> */
.L_x_3108:
[----:B------:R-:W-:Y:S05]  /*26ad0*/  BSYNC B1 ;  /* 0x0000000000017941 */ /* 0x000fea0003800000 */
.L_x_3107:
        /* <DEDUP_REMOVED lines=8> */
.L_x_3109:
[----:B------:R-:W-:Y:S02]  /*26b60*/  IMAD.MOV.U32 R13, RZ, RZ, R8 ;  /* 0x000000ffff0d7224 */ /* 0x000fe400078e0008 */
[----:B------:R-:W-:-:S07]  /*26b70*/  IMAD.MOV.U32 R0, RZ, RZ, R14 ;  /* 0x000000ffff007224 */ /* 0x000fce00078e000e */
[----:B------:R-:W-:Y:S05]  /*26b80*/  WARPSYNC.COLLECTIVE R15, `(.L_x_3110) ;  /* 0x000000000f087348 */ /* 0x000fea0003c00000 */
[----:B------:R0:W1:Y:S02]  /*26b90*/  SHFL.IDX P6, R14, R13, R12, R11 ;  /* 0x0000000c0d0e7389 */ /* 0x00006400000c000b */
[----:B01----:R-:W-:Y:S01]  /*26ba0*/  ENDCOLLECTIVE ;  /* 0x000000000000791b */ /* 0x003fe20003800000 */
.L_x_3110:
[----:B------:R-:W-:Y:S02]  /*26bb0*/  IMAD.MOV.U32 R13, RZ, RZ, R4 ;  /* 0x000000ffff0d7224 */ /* 0x000fe400078e0004 */
[----:B------:R-:W-:-:S07]  /*26bc0*/  IMAD.MOV.U32 R5, RZ, RZ, R14 ;  /* 0x000000ffff057224 */ /* 0x000fce00078e000e */
[----:B------:R-:W-:Y:S05]  /*26bd0*/  WARPSYNC.COLLECTIVE R15, `(.L_x_3111) ;  /* 0x000000000f087348 */ /* 0x000fea0003c00000 */
[----:B------:R0:W1:Y:S02]  /*26be0*/  SHFL.IDX P6, R14, R13, R12, R11 ;  /* 0x0000000c0d0e7389 */ /* 0x00006400000c000b */
[----:B01----:R-:W-:Y:S01]  /*26bf0*/  ENDCOLLECTIVE ;  /* 0x000000000000791b */ /* 0x003fe20003800000 */
.L_x_3111:
[----:B------:R-:W-:Y:S01]  /*26c00*/  IMAD.MOV.U32 R4, RZ, RZ, R14 ;  /* 0x000000ffff047224 */ /* 0x000fe200078e000e */
[----:B------:R-:W-:Y:S06]  /*26c10*/  BRA `(.L_x_3112) ;  /* 0xfffffe5000647947 */ /* 0x000fec000383ffff */
.L_x_2836:
[----:B0-----:R0:W1:Y:S02]  /*26c20*/  SYNCS.PHASECHK.TRANS64.TRYWAIT P0, [R16+URZ+0x34800], R5 ;  /* 0x03480005100075a7 */ /* 0x001064000800017f */
[----:B-1----:R-:W-:Y:S05]  /*26c30*/  @!P0 NANOSLEEP.SYNCS 0x989680 ;  /* 0x009896800000895d */ /* 0x002fea0003900000 */
[----:B------:R-:W1:Y:S02]  /*26c40*/  @!P0 SYNCS.PHASECHK.TRANS64 P0, [R16+URZ+0x34800], R5 ;  /* 0x03480005100085a7 */ /* 0x000e64000800007f */
[----:B-1----:R-:W-:Y:S05]  /*26c50*/  @!P0 BRA `(.L_x_2836) ;  /* 0xfffffffc00f08947 */ /* 0x002fea000383ffff */
[----:B------:R-:W-:Y:S05]  /*26c60*/  BRA `(.L_x_3113) ;  /* 0xfffffe5800907947 */ /* 0x000fea000383ffff */
.L_x_2860:
        /* <DEDUP_REMOVED lines=8> */
.L_x_3115:
[----:B------:R-:W-:Y:S05]  /*26cf0*/  BSYNC B1 ;  /* 0x0000000000017941 */ /* 0x000fea0003800000 */
.L_x_3114:
        /* <DEDUP_REMOVED lines=8> */
.L_x_3116:
[----:B------:R-:W-:Y:S02]  /*26d80*/  IMAD.MOV.U32 R21, RZ, RZ, R3 ;  /* 0x000000ffff157224 */ /* 0x000fe400078e0003 */
[----:B------:R-:W-:Y:S02]  /*26d90*/  IMAD.MOV.U32 R13, RZ, RZ, R7 ;  /* 0x000000ffff0d7224 */ /* 0x000fe400078e0007 */
[----:B------:R-:W-:-:S07]  /*26da0*/  IMAD.MOV.U32 R0, RZ, RZ, R14 ;  /* 0x000000ffff007224 */ /* 0x000fce00078e000e */
[----:B------:R-:W-:Y:S05]  /*26db0*/  WARPSYNC.COLLECTIVE R15, `(.L_x_3117) ;  /* 0x000000000f087348 */ /* 0x000fea0003c00000 */
[----:B------:R0:W1:Y:S02]  /*26dc0*/  SHFL.IDX P6, R14, R13, R12, R11 ;  /* 0x0000000c0d0e7389 */ /* 0x00006400000c000b */
[----:B01----:R-:W-:Y:S01]  /*26dd0*/  ENDCOLLECTIVE ;  /* 0x000000000000791b */ /* 0x003fe20003800000 */
.L_x_3117:
[----:B------:R-:W-:Y:S02]  /*26de0*/  IMAD.MOV.U32 R20, RZ, RZ, R0 ;  /* 0x000000ffff147224 */ /* 0x000fe400078e0000 */
[----:B------:R-:W-:Y:S02]  /*26df0*/  IMAD.MOV.U32 R13, RZ, RZ, R9 ;  /* 0x000000ffff0d7224 */ /* 0x000fe400078e0009 */
[----:B------:R-:W-:-:S07]  /*26e00*/  IMAD.MOV.U32 R5, RZ, RZ, R14 ;  /* 0x000000ffff057224 */ /* 0x000fce00078e000e */
[----:B------:R-:W-:Y:S05]  /*26e10*/  WARPSYNC.COLLECTIVE R15, `(.L_x_3118) ;  /* 0x000000000f087348 */ /* 0x000fea0003c00000 */
[----:B------:R0:W1:Y:S02]  /*26e20*/  SHFL.IDX P6, R14, R13, R12, R11 ;  /* 0x0000000c0d0e7389 */ /* 0x00006400000c000b */
[----:B01----:R-:W-:Y:S01]  /*26e30*/  ENDCOLLECTIVE ;  /* 0x000000000000791b */ /* 0x003fe20003800000 */
.L_x_3118:
[----:B------:R-:W-:Y:S05]  /*26e40*/  BRA `(.L_x_3119) ;  /* 0xfffffe8000247947 */ /* 0x000fea000383ffff */
.L_x_2863:
        /* <DEDUP_REMOVED lines=8> */
.L_x_3121:
[----:B------:R-:W-:Y:S05]  /*26ed0*/  BSYNC B1 ;  /* 0x0000000000017941 */ /* 0x000fea0003800000 */
.L_x_3120:
        /* <DEDUP_REMOVED lines=8> */
.L_x_3122:
[----:B------:R-:W-:Y:S02]  /*26f60*/  IMAD.MOV.U32 R61, RZ, RZ, R3 ;  /* 0x000000ffff3d7224 */ /* 0x000fe400078e0003 */
[----:B------:R-:W-:Y:S02]  /*26f70*/  IMAD.MOV.U32 R13, RZ, RZ, R7 ;  /* 0x000000ffff0d7224 */ /* 0x000fe400078e0007 */
[----:B------:R-:W-:-:S07]  /*26f80*/  IMAD.MOV.U32 R0, RZ, RZ, R14 ;  /* 0x000000ffff007224 */ /* 0x000fce00078e000e */
[----:B------:R-:W-:Y:S05]  /*26f90*/  WARPSYNC.COLLECTIVE R15, `(.L_x_3123) ;  /* 0x000000000f087348 */ /* 0x000fea0003c00000 */
[----:B------:R0:W1:Y:S02]  /*26fa0*/  SHFL.IDX P6, R14, R13, R12, R11 ;  /* 0x0000000c0d0e7389 */ /* 0x00006400000c000b */
[----:B01----:R-:W-:Y:S01]  /*26fb0*/  ENDCOLLECTIVE ;  /* 0x000000000000791b */ /* 0x003fe20003800000 */
.L_x_3123:
[----:B------:R-:W-:Y:S02]  /*26fc0*/  IMAD.MOV.U32 R60, RZ, RZ, R0 ;  /* 0x000000ffff3c7224 */ /* 0x000fe400078e0000 */
[----:B------:R-:W-:Y:S02]  /*26fd0*/  IMAD.MOV.U32 R13, RZ, RZ, R9 ;  /* 0x000000ffff0d7224 */ /* 0x000fe400078e0009 */
[----:B------:R-:W-:-:S07]  /*26fe0*/  IMAD.MOV.U32 R7, RZ, RZ, R14 ;  /* 0x000000ffff077224 */ /* 0x000fce00078e000e */
[----:B------:R-:W-:Y:S05]  /*26ff0*/  WARPSYNC.COLLECTIVE R15, `(.L_x_3124) ;  /* 0x000000000f087348 */ /* 0x000fea0003c00000 */
[----:B------:R0:W1:Y:S02]  /*27000*/  SHFL.IDX P6, R14, R13, R12, R11 ;  /* 0x0000000c0d0e7389 */ /* 0x00006400000c000b */
[----:B01----:R-:W-:Y:S01]  /*27010*/  ENDCOLLECTIVE ;  /* 0x000000000000791b */ /* 0x003fe20003800000 */
.L_x_3124:
[----:B------:R-:W-:Y:S05]  /*27020*/  BRA `(.L_x_3125) ;  /* 0xfffffe8400547947 */ /* 0x000fea000383ffff */
.L_x_2867:
[----:B0-----:R0:W1:Y:S02]  /*27030*/  SYNCS.PHASECHK.TRANS64.TRYWAIT P0, [R16+URZ+0x34800], R61 ;  /* 0x0348003d100075a7 */ /* 0x001064000800017f */
[----:B-1----:R-:W-:Y:S05]  /*27040*/  @!P0 NANOSLEEP.SYNCS 0x989680 ;  /* 0x009896800000895d */ /* 0x002fea0003900000 */
[----:B------:R-:W1:Y:S02]  /*27050*/  @!P0 SYNCS.PHASECHK.TRANS64 P0, [R16+URZ+0x34800], R61 ;  /* 0x0348003d100085a7 */ /* 0x000e64000800007f */
[----:B-1----:R-:W-:Y:S05]  /*27060*/  @!P0 BRA `(.L_x_2867) ;  /* 0xfffffffc00f08947 */ /* 0x002fea000383ffff */
[----:B------:R-:W-:Y:S05]  /*27070*/  BRA `(.L_x_3126) ;  /* 0xfffffe8800d87947 */ /* 0x000fea000383ffff */
.L_x_2881:
[----:B-1----:R1:W2:Y:S02]  /*27080*/  SYNCS.PHASECHK.TRANS64.TRYWAIT P2, [R0+URZ+0x34830], R3 ;  /* 0x03483003000075a7 */ /* 0x0022a4000804017f */
[----:B--2---:R-:W-:Y:S05]  /*27090*/  @!P2 NANOSLEEP.SYNCS 0x989680 ;  /* 0x009896800000a95d */ /* 0x004fea0003900000 */
[----:B------:R-:W2:Y:S02]  /*270a0*/  @!P2 SYNCS.PHASECHK.TRANS64 P2, [R0+URZ+0x34830], R3 ;  /* 0x034830030000a5a7 */ /* 0x000ea4000804007f */
[----:B--2---:R-:W-:Y:S05]  /*270b0*/  @!P2 BRA `(.L_x_2881) ;  /* 0xfffffffc00f0a947 */ /* 0x004fea000383ffff */
[----:B------:R-:W-:Y:S05]  /*270c0*/  BRA `(.L_x_2880) ;  /* 0xfffffeb400507947 */ /* 0x000fea000383ffff */
.L_x_2888:
[----:B-1----:R1:W2:Y:S02]  /*270d0*/  SYNCS.PHASECHK.TRANS64.TRYWAIT P3, [R14+URZ+0x34830], R11 ;  /* 0x0348300b0e0075a7 */ /* 0x0022a4000806017f */
[----:B--2---:R-:W-:Y:S05]  /*270e0*/  @!P3 NANOSLEEP.SYNCS 0x989680 ;  /* 0x009896800000b95d */ /* 0x004fea0003900000 */
[----:B------:R-:W2:Y:S02]  /*270f0*/  @!P3 SYNCS.PHASECHK.TRANS64 P3, [R14+URZ+0x34830], R11 ;  /* 0x0348300b0e00b5a7 */ /* 0x000ea4000806007f */
[----:B--2---:R-:W-:Y:S05]  /*27100*/  @!P3 BRA `(.L_x_2888) ;  /* 0xfffffffc00f0b947 */ /* 0x004fea000383ffff */
[----:B------:R-:W-:Y:S05]  /*27110*/  BRA `(.L_x_2887) ;  /* 0xfffffee400b07947 */ /* 0x000fea000383ffff */
.L_x_2893:
[----:B-1----:R1:W2:Y:S02]  /*27120*/  SYNCS.PHASECHK.TRANS64.TRYWAIT P3, [R15+URZ+0x34850], R0 ;  /* 0x034850000f0075a7 */ /* 0x0022a4000806017f */
[----:B--2---:R-:W-:Y:S05]  /*27130*/  @!P3 NANOSLEEP.SYNCS 0x989680 ;  /* 0x009896800000b95d */ /* 0x004fea0003900000 */
[----:B------:R-:W2:Y:S02]  /*27140*/  @!P3 SYNCS.PHASECHK.TRANS64 P3, [R15+URZ+0x34850], R0 ;  /* 0x034850000f00b5a7 */ /* 0x000ea4000806007f */
[----:B--2---:R-:W-:Y:S05]  /*27150*/  @!P3 BRA `(.L_x_2893) ;  /* 0xfffffffc00f0b947 */ /* 0x004fea000383ffff */
[----:B------:R-:W-:Y:S05]  /*27160*/  BRA `(.L_x_2892) ;  /* 0xfffffef000a87947 */ /* 0x000fea000383ffff */
.L_x_2901:
[----:B-1----:R1:W2:Y:S02]  /*27170*/  SYNCS.PHASECHK.TRANS64.TRYWAIT P2, [R8+URZ+0x34830], R9 ;  /* 0x03483009080075a7 */ /* 0x0022a4000804017f */
[----:B--2---:R-:W-:Y:S05]  /*27180*/  @!P2 NANOSLEEP.SYNCS 0x989680 ;  /* 0x009896800000a95d */ /* 0x004fea0003900000 */
[----:B------:R-:W2:Y:S02]  /*27190*/  @!P2 SYNCS.PHASECHK.TRANS64 P2, [R8+URZ+0x34830], R9 ;  /* 0x034830090800a5a7 */ /* 0x000ea4000804007f */
[----:B--2---:R-:W-:Y:S05]  /*271a0*/  @!P2 BRA `(.L_x_2901) ;  /* 0xfffffffc00f0a947 */ /* 0x004fea000383ffff */
[----:B------:R-:W-:Y:S05]  /*271b0*/  BRA `(.L_x_2900) ;  /* 0xffffff1c003c7947 */ /* 0x000fea000383ffff */
.L_x_2906:
[----:B-1----:R1:W2:Y:S02]  /*271c0*/  SYNCS.PHASECHK.TRANS64.TRYWAIT P2, [R14+URZ+0x34850], R0 ;  /* 0x034850000e0075a7 */ /* 0x0022a4000804017f */
[----:B--2---:R-:W-:Y:S05]  /*271d0*/  @!P2 NANOSLEEP.SYNCS 0x989680 ;  /* 0x009896800000a95d */ /* 0x004fea0003900000 */
[----:B------:R-:W2:Y:S02]  /*271e0*/  @!P2 SYNCS.PHASECHK.TRANS64 P2, [R14+URZ+0x34850], R0 ;  /* 0x034850000e00a5a7 */ /* 0x000ea4000804007f */
[----:B--2---:R-:W-:Y:S05]  /*271f0*/  @!P2 BRA `(.L_x_2906) ;  /* 0xfffffffc00f0a947 */ /* 0x004fea000383ffff */
[----:B------:R-:W-:Y:S05]  /*27200*/  BRA `(.L_x_2905) ;  /* 0xffffff28002c7947 */ /* 0x000fea000383ffff */
.L_x_2912:
[----:B-1----:R1:W2:Y:S02]  /*27210*/  SYNCS.PHASECHK.TRANS64.TRYWAIT P0, [R11+URZ+0x34850], R2 ;  /* 0x034850020b0075a7 */ /* 0x0022a4000800017f */
[----:B--2---:R-:W-:Y:S05]  /*27220*/  @!P0 NANOSLEEP.SYNCS 0x989680 ;  /* 0x009896800000895d */ /* 0x004fea0003900000 */
[----:B------:R-:W2:Y:S02]  /*27230*/  @!P0 SYNCS.PHASECHK.TRANS64 P0, [R11+URZ+0x34850], R2 ;  /* 0x034850020b0085a7 */ /* 0x000ea4000800007f */
[----:B--2---:R-:W-:Y:S05]  /*27240*/  @!P0 BRA `(.L_x_2912) ;  /* 0xfffffffc00f08947 */ /* 0x004fea000383ffff */
[----:B------:R-:W-:Y:S05]  /*27250*/  BRA `(.L_x_2911) ;  /* 0xffffff4c00507947 */ /* 0x000fea000383ffff */
.L_x_2948:
[----:B------:R-:W1:Y:S01]  /*27260*/  S2R R7, SR_TID.X ;  /* 0x0000000000077919 */ /* 0x000e620000002100 */
[----:B------:R-:W-:Y:S01]  /*27270*/  BSSY B1, `(.L_x_3127) ;  /* 0x000000a000017945 */ /* 0x000fe20003800000 */
[----:B------:R-:W-:Y:S02]  /*27280*/  IMAD.MOV.U32 R12, RZ, RZ, RZ ;  /* 0x000000ffff0c7224 */ /* 0x000fe400078e00ff */
[----:B------:R-:W-:Y:S02]  /*27290*/  IMAD.MOV.U32 R11, RZ, RZ, 0x1f ;  /* 0x0000001fff0b7424 */ /* 0x000fe400078e00ff */
[----:B------:R-:W-:Y:S01]  /*272a0*/  IMAD.MOV.U32 R15, RZ, RZ, -0x1 ;  /* 0xffffffffff0f7424 */ /* 0x000fe200078e00ff */
[----:B-1----:R-:W-:-:S04]  /*272b0*/  SHF.R.U32.HI R7, RZ, 0x5, R7 ;  /* 0x00000005ff077819 */ /* 0x002fc80000011607 */
[----:B------:R-:W-:-:S05]  /*272c0*/  LOP3.LUT R7, R7, 0x3, RZ, 0xc0, !PT ;  /* 0x0000000307077812 */ /* 0x000fca00078ec0ff */
[----:B0-----:R-:W-:-:S07]  /*272d0*/  IMAD.MOV.U32 R13, RZ, RZ, R7 ;  /* 0x000000ffff0d7224 */ /* 0x001fce00078e0007 */
[----:B------:R-:W-:Y:S05]  /*272e0*/  WARPSYNC.COLLECTIVE R15, `(.L_x_3128) ;  /* 0x000000000f087348 */ /* 0x000fea0003c00000 */
[----:B------:R0:W1:Y:S02]  /*272f0*/  SHFL.IDX P6, R14, R13, R12, R11 ;  /* 0x0000000c0d0e7389 */ /* 0x00006400000c000b */
[----:B01----:R-:W-:Y:S01]  /*27300*/  ENDCOLLECTIVE ;  /* 0x000000000000791b */ /* 0x003fe20003800000 */
.L_x_3128:
[----:B------:R-:W-:Y:S05]  /*27310*/  BSYNC B1 ;  /* 0x0000000000017941 */ /* 0x000fea0003800000 */
.L_x_3127:
[----:B------:R-:W-:Y:S05]  /*27320*/  BRA `(.L_x_3129) ;  /* 0xffffff8c00007947 */ /* 0x000fea000383ffff */
.L_x_2950:
[----:B------:R-:W-:Y:S01]  /*27330*/  BSSY B1, `(.L_x_3130) ;  /* 0x0000006000017945 */ /* 0x000fe20003800000 */
[----:B------:R-:W-:-:S07]  /*27340*/  IMAD.MOV.U32 R15, RZ, RZ, -0x1 ;  /* 0xffffffffff0f7424 */ /* 0x000fce00078e00ff */
[----:B01----:R-:W-:Y:S05]  /*27350*/  WARPSYNC.COLLECTIVE R15, `(.L_x_3131) ;  /* 0x000000000f0c7348 */ /* 0x003fea0003c00000 */
[----:B------:R-:W-:Y:S02]  /*27360*/  ELECT P6, UR62, PT ;  /* 0x00000000003e782f */ /* 0x000fe400038c0000 */
[----:B------:R-:W-:Y:S01]  /*27370*/  MOV R14, UR62 ;  /* 0x0000003e000e7c02 */ /* 0x000fe20008000f00 */
[----:B01----:R-:W-:Y:S10]  /*27380*/  ENDCOLLECTIVE ;  /* 0x000000000000791b */ /* 0x003ff40003800000 */
.L_x_3131:
[----:B------:R-:W-:Y:S05]  /*27390*/  BSYNC B1 ;  /* 0x0000000000017941 */ /* 0x000fea0003800000 */
.L_x_3130:
[----:B------:R-:W-:Y:S01]  /*273a0*/  PLOP3.LUT P2, PT, P6, PT, PT, 0x80, 0x0 ;  /* 0x000000000000781c */ /* 0x000fe2000374f070 */
[----:B------:R-:W-:-:S12]  /*273b0*/  BRA `(.L_x_2949) ;  /* 0xffffff8800f47947 */ /* 0x000fd8000383ffff */
.L_x_2952:
[----:B-1----:R-:W2:Y:S02]  /*273c0*/  LDL R3, [R1+0x4] ;  /* 0x0000040001037983 */ /* 0x002ea40000100800 */
[----:B--2---:R1:W2:Y:S02]  /*273d0*/  SYNCS.PHASECHK.TRANS64.TRYWAIT P0, [R3+URZ+0x34820], R2 ;  /* 0x03482002030075a7 */ /* 0x0042a4000800017f */
[----:B--2---:R-:W-:Y:S05]  /*273e0*/  @!P0 NANOSLEEP.SYNCS 0x989680 ;  /* 0x009896800000895d */ /* 0x004fea0003900000 */
[----:B------:R-:W2:Y:S02]  /*273f0*/  @!P0 SYNCS.PHASECHK.TRANS64 P0, [R3+URZ+0x34820], R2 ;  /* 0x03482002030085a7 */ /* 0x000ea4000800007f */
[----:B--2---:R-:W-:Y:S05]  /*27400*/  @!P0 BRA `(.L_x_2952) ;  /* 0xfffffffc00ec8947 */ /* 0x004fea000383ffff */
[----:B------:R-:W-:Y:S05]  /*27410*/  BRA `(.L_x_3132) ;  /* 0xffffff8c00047947 */ /* 0x000fea000383ffff */
.L_x_2956:
[----:B-1----:R1:W2:Y:S02]  /*27420*/  SYNCS.PHASECHK.TRANS64.TRYWAIT P0, [R4+URZ+0x348a0], R8 ;  /* 0x0348a008040075a7 */ /* 0x0022a4000800017f */
[----:B--2---:R-:W-:Y:S05]  /*27430*/  @!P0 NANOSLEEP.SYNCS 0x989680 ;  /* 0x009896800000895d */ /* 0x004fea0003900000 */
[----:B------:R-:W2:Y:S02]  /*27440*/  @!P0 SYNCS.PHASECHK.TRANS64 P0, [R4+URZ+0x348a0], R8 ;  /* 0x0348a008040085a7 */ /* 0x000ea4000800007f */
[----:B--2---:R-:W-:Y:S05]  /*27450*/  @!P0 BRA `(.L_x_2956) ;  /* 0xfffffffc00f08947 */ /* 0x004fea000383ffff */
[----:B------:R-:W-:Y:S05]  /*27460*/  BRA `(.L_x_3133) ;  /* 0xffffff8c00287947 */ /* 0x000fea000383ffff */
.L_x_2963:
[----:B--2---:R2:W3:Y:S02]  /*27470*/  SYNCS.PHASECHK.TRANS64.TRYWAIT P0, [R4+URZ+0x348c0], R8 ;  /* 0x0348c008040075a7 */ /* 0x0044e4000800017f */
[----:B---3--:R-:W-:Y:S05]  /*27480*/  @!P0 NANOSLEEP.SYNCS 0x989680 ;  /* 0x009896800000895d */ /* 0x008fea0003900000 */
[----:B------:R-:W3:Y:S02]  /*27490*/  @!P0 SYNCS.PHASECHK.TRANS64 P0, [R4+URZ+0x348c0], R8 ;  /* 0x0348c008040085a7 */ /* 0x000ee4000800007f */
[----:B---3--:R-:W-:Y:S05]  /*274a0*/  @!P0 BRA `(.L_x_2963) ;  /* 0xfffffffc00f08947 */ /* 0x008fea000383ffff */
[----:B------:R-:W-:Y:S05]  /*274b0*/  BRA `(.L_x_3134) ;  /* 0xffffff9000247947 */ /* 0x000fea000383ffff */
.L_x_2971:
[----:B-1----:R1:W2:Y:S02]  /*274c0*/  SYNCS.PHASECHK.TRANS64.TRYWAIT P0, [R6+URZ+0x348a0], R5 ;  /* 0x0348a005060075a7 */ /* 0x0022a4000800017f */
[----:B--2---:R-:W-:Y:S05]  /*274d0*/  @!P0 NANOSLEEP.SYNCS 0x989680 ;  /* 0x009896800000895d */ /* 0x004fea0003900000 */
[----:B------:R-:W2:Y:S02]  /*274e0*/  @!P0 SYNCS.PHASECHK.TRANS64 P0, [R6+URZ+0x348a0], R5 ;  /* 0x0348a005060085a7 */ /* 0x000ea4000800007f */
[----:B--2---:R-:W-:Y:S05]  /*274f0*/  @!P0 BRA `(.L_x_2971) ;  /* 0xfffffffc00f08947 */ /* 0x004fea000383ffff */
[----:B------:R-:W-:Y:S05]  /*27500*/  BRA `(.L_x_3135) ;  /* 0xffffff9400507947 */ /* 0x000fea000383ffff */
.L_x_2978:
[----:B--2---:R2:W3:Y:S02]  /*27510*/  SYNCS.PHASECHK.TRANS64.TRYWAIT P0, [R6+URZ+0x348c0], R5 ;  /* 0x0348c005060075a7 */ /* 0x0044e4000800017f */
[----:B---3--:R-:W-:Y:S05]  /*27520*/  @!P0 NANOSLEEP.SYNCS 0x989680 ;  /* 0x009896800000895d */ /* 0x008fea0003900000 */
[----:B------:R-:W3:Y:S02]  /*27530*/  @!P0 SYNCS.PHASECHK.TRANS64 P0, [R6+URZ+0x348c0], R5 ;  /* 0x0348c005060085a7 */ /* 0x000ee4000800007f */
[----:B---3--:R-:W-:Y:S05]  /*27540*/  @!P0 BRA `(.L_x_2978) ;  /* 0xfffffffc00f08947 */ /* 0x008fea000383ffff */
[----:B------:R-:W-:Y:S05]  /*27550*/  BRA `(.L_x_3136) ;  /* 0xffffff9800487947 */ /* 0x000fea000383ffff */
.L_x_2992:
        /* <DEDUP_REMOVED lines=11> */
.L_x_3138:
[----:B------:R-:W-:Y:S05]  /*27610*/  BSYNC B0 ;  /* 0x0000000000007941 */ /* 0x000fea0003800000 */
.L_x_3137:
[----:B------:R-:W-:Y:S05]  /*27620*/  BRA `(.L_x_3139) ;  /* 0xffffffa000ec7947 */ /* 0x000fea000383ffff */
.L_x_2994:
[----:B------:R-:W-:Y:S01]  /*27630*/  BSSY B0, `(.L_x_3140) ;  /* 0x0000006000007945 */ /* 0x000fe20003800000 */
[----:B------:R-:W-:-:S07]  /*27640*/  IMAD.MOV.U32 R15, RZ, RZ, -0x1 ;  /* 0xffffffffff0f7424 */ /* 0x000fce00078e00ff */
[----:B01----:R-:W-:Y:S05]  /*27650*/  WARPSYNC.COLLECTIVE R15, `(.L_x_3141) ;  /* 0x000000000f0c7348 */ /* 0x003fea0003c00000 */
[----:B------:R-:W-:Y:S02]  /*27660*/  ELECT P6, UR62, PT ;  /* 0x00000000003e782f */ /* 0x000fe400038c0000 */
[----:B------:R-:W-:Y:S01]  /*27670*/  MOV R14, UR62 ;  /* 0x0000003e000e7c02 */ /* 0x000fe20008000f00 */
[----:B01----:R-:W-:Y:S10]  /*27680*/  ENDCOLLECTIVE ;  /* 0x000000000000791b */ /* 0x003ff40003800000 */
.L_x_3141:
[----:B------:R-:W-:Y:S05]  /*27690*/  BSYNC B0 ;  /* 0x0000000000007941 */ /* 0x000fea0003800000 */
.L_x_3140:
[----:B------:R-:W-:Y:S05]  /*276a0*/  BRA `(.L_x_3142) ;  /* 0xffffffa000fc7947 */ /* 0x000fea000383ffff */
.L_x_2996:
[----:B-1----:R1:W2:Y:S02]  /*276b0*/  SYNCS.PHASECHK.TRANS64.TRYWAIT P0, [R0+URZ+0x34840], R2 ;  /* 0x03484002000075a7 */ /* 0x0022a4000800017f */
[----:B--2---:R-:W-:Y:S05]  /*276c0*/  @!P0 NANOSLEEP.SYNCS 0x989680 ;  /* 0x009896800000895d */ /* 0x004fea0003900000 */
[----:B------:R-:W2:Y:S02]  /*276d0*/  @!P0 SYNCS.PHASECHK.TRANS64 P0, [R0+URZ+0x34840], R2 ;  /* 0x03484002000085a7 */ /* 0x000ea4000800007f */
[----:B--2---:R-:W-:Y:S05]  /*276e0*/  @!P0 BRA `(.L_x_2996) ;  /* 0xfffffffc00f08947 */ /* 0x004fea000383ffff */
[----:B------:R-:W-:Y:S05]  /*276f0*/  BRA `(.L_x_3143) ;  /* 0xffffffa400687947 */ /* 0x000fea000383ffff */
.L_x_3000:
        /* <DEDUP_REMOVED lines=8> */
.L_x_3144:
[----:B------:R-:W-:Y:S02]  /*27780*/  IMAD.MOV.U32 R13, RZ, RZ, R3 ;  /* 0x000000ffff0d7224 */ /* 0x000fe400078e0003 */
[----:B------:R-:W-:-:S07]  /*27790*/  IMAD.MOV.U32 R4, RZ, RZ, R14 ;  /* 0x000000ffff047224 */ /* 0x000fce00078e000e */
[----:B------:R-:W-:Y:S05]  /*277a0*/  WARPSYNC.COLLECTIVE R15, `(.L_x_3145) ;  /* 0x000000000f087348 */ /* 0x000fea0003c00000 */
[----:B------:R0:W1:Y:S02]  /*277b0*/  SHFL.IDX P6, R14, R13, R12, R11 ;  /* 0x0000000c0d0e7389 */ /* 0x00006400000c000b */
[----:B01----:R-:W-:Y:S01]  /*277c0*/  ENDCOLLECTIVE ;  /* 0x000000000000791b */ /* 0x003fe20003800000 */
.L_x_3145:
[----:B------:R-:W-:Y:S02]  /*277d0*/  IMAD R17, R17, 0x80, R10 ;  /* 0x0000008011117824 */ /* 0x000fe400078e020a */
[----:B------:R-:W-:Y:S02]  /*277e0*/  IMAD R0, R9, R7, RZ ;  /* 0x0000000709007224 */ /* 0x000fe400078e02ff */
[----:B------:R0:W5:Y:S01]  /*277f0*/  LDL R9, [R1+0x30] ;  /* 0x0000300001097983 */ /* 0x0001620000100800 */
[----:B------:R-:W-:Y:S02]  /*27800*/  IMAD.MOV.U32 R13, RZ, RZ, R2 ;  /* 0x000000ffff0d7224 */ /* 0x000fe400078e0002 */
[----:B------:R-:W-:Y:S01]  /*27810*/  IMAD.MOV.U32 R12, RZ, RZ, 0x1 ;  /* 0x00000001ff0c7424 */ /* 0x000fe200078e00ff */
[C---:B------:R-:W-:Y:S01]  /*27820*/  ISETP.GE.AND P2, PT, R17.reuse, R0, PT ;  /* 0x000000001100720c */ /* 0x040fe20003f46270 */
[----:B------:R-:W-:Y:S02]  /*27830*/  IMAD.MOV.U32 R5, RZ, RZ, R14 ;  /* 0x000000ffff057224 */ /* 0x000fe400078e000e */
[----:B------:R-:W-:-:S10]  /*27840*/  VIADD R7, R17, 0x10 ;  /* 0x0000001011077836 */ /* 0x000fd40000000000 */
[----:B0----5:R-:W-:Y:S05]  /*27850*/  WARPSYNC.COLLECTIVE R15, `(.L_x_3146) ;  /* 0x000000000f087348 */ /* 0x021fea0003c00000 */
[----:B------:R1:W2:Y:S02]  /*27860*/  SHFL.IDX P6, R14, R13, R12, R11 ;  /* 0x0000000c0d0e7389 */ /* 0x0002a400000c000b */
[----:B012--5:R-:W-:Y:S01]  /*27870*/  ENDCOLLECTIVE ;  /* 0x000000000000791b */ /* 0x027fe20003800000 */
.L_x_3146:
[----:B------:R-:W-:Y:S01]  /*27880*/  @!P2 LEA R5, P4, R8, R5, 0x1 ;  /* 0x000000050805a211 */ /* 0x000fe200078808ff */
[----:B------:R-:W-:-:S04]  /*27890*/  IMAD.MOV.U32 R13, RZ, RZ, R3 ;  /* 0x000000ffff0d7224 */ /* 0x000fc800078e0003 */
[----:B------:R-:W-:-:S05]  /*278a0*/  @!P2 IMAD.X R4, RZ, RZ, R4, P4 ;  /* 0x000000ffff04a224 */ /* 0x000fca00020e0604 */
[----:B------:R-:W-:Y:S01]  /*278b0*/  @!P2 LOP3.LUT R5, R5, R4, RZ, 0x3c, !PT ;  /* 0x000000040505a212 */ /* 0x000fe200078e3cff */
[----:B------:R-:W-:-:S03]  /*278c0*/  IMAD.MOV.U32 R6, RZ, RZ, R14 ;  /* 0x000000ffff067224 */ /* 0x000fc600078e000e */
[----:B------:R-:W-:-:S07]  /*278d0*/  @!P2 LOP3.LUT R4, R5, R4, RZ, 0x3c, !PT ;  /* 0x000000040504a212 */ /* 0x000fce00078e3cff */
[----:B------:R-:W-:Y:S05]  /*278e0*/  WARPSYNC.COLLECTIVE R15, `(.L_x_3147) ;  /* 0x000000000f087348 */ /* 0x000fea0003c00000 */
[----:B------:R0:W1:Y:S02]  /*278f0*/  SHFL.IDX P6, R14, R13, R12, R11 ;  /* 0x0000000c0d0e7389 */ /* 0x00006400000c000b */
[----:B01----:R-:W-:Y:S01]  /*27900*/  ENDCOLLECTIVE ;  /* 0x000000000000791b */ /* 0x003fe20003800000 */
.L_x_3147:
[----:B------:R-:W-:Y:S01]  /*27910*/  @!P2 LOP3.LUT R5, R5, R4, RZ, 0x3c, !PT ;  /* 0x000000040505a212 */ /* 0x000fe200078e3cff */
[----:B------:R-:W-:Y:S02]  /*27920*/  IMAD.MOV.U32 R13, RZ, RZ, R2 ;  /* 0x000000ffff0d7224 */ /* 0x000fe400078e0002 */
[----:B------:R-:W-:Y:S02]  /*27930*/  IMAD.MOV.U32 R12, RZ, RZ, 0x2 ;  /* 0x00000002ff0c7424 */ /* 0x000fe400078e00ff */
        /* <DEDUP_REMOVED lines=11> */
.L_x_3148:
        /* <DEDUP_REMOVED lines=10> */
.L_x_3149:
        /* <DEDUP_REMOVED lines=8> */
[----:B0-----:R-:W-:-:S05]  /*27b10*/  VIADD R4, R17, 0x20 ;  /* 0x0000002011047836 */ /* 0x001fca0000000000 */
[----:B------:R-:W-:Y:S01]  /*27b20*/  ISETP.GE.AND P2, PT, R4, R0, PT ;  /* 0x000000000400720c */ /* 0x000fe20003f46270 */
[----:B------:R-:W-:-:S12]  /*27b30*/  IMAD.MOV.U32 R4, RZ, RZ, R14 ;  /* 0x000000ffff047224 */ /* 0x000fd800078e000e */
[----:B------:R-:W-:Y:S05]  /*27b40*/  WARPSYNC.COLLECTIVE R15, `(.L_x_3150) ;  /* 0x000000000f087348 */ /* 0x000fea0003c00000 */
[----:B------:R0:W1:Y:S02]  /*27b50*/  SHFL.IDX P6, R14, R13, R12, R11 ;  /* 0x0000000c0d0e7389 */ /* 0x00006400000c000b */
[----:B01----:R-:W-:Y:S01]  /*27b60*/  ENDCOLLECTIVE ;  /* 0x000000000000791b */ /* 0x003fe20003800000 */
.L_x_3150:
        /* <DEDUP_REMOVED lines=9> */
.L_x_3151:
[----:B------:R-:W-:-:S05]  /*27c00*/  @!P2 LOP3.LUT R5, R5, R4, RZ, 0x3c, !PT ;  /* 0x000000040505a212 */ /* 0x000fca00078e3cff */
[----:B------:R-:W-:Y:S01]  /*27c10*/  @!PT LDS RZ, [RZ] ;  /* 0x00000000fffff984 */ /* 0x000fe20000000800 */
[----:B------:R-:W-:Y:S01]  /*27c20*/  @!PT LDS RZ, [RZ] ;  /* 0x00000000fffff984 */ /* 0x000fe20000000800 */
[----:B------:R-:W-:Y:S01]  /*27c30*/  @!PT LDS RZ, [RZ] ;  /* 0x00000000fffff984 */ /* 0x000fe20000000800 */
[----:B------:R-:W-:Y:S04]  /*27c40*/  @!P2 LDGSTS.E.BYPASS.LTC128B.128 [R9+0x11400], desc[UR60][R4.64], !P3 ;  /* 0x114000000409afae */ /* 0x000fe8000d901d7c */
[----:B------:R-:W-:Y:S01]  /*27c50*/  @!P2 LDGSTS.E.BYPASS.LTC128B.128 [R9+0x15400], desc[UR60][R4.64+0x80], !P0 ;  /* 0x154000800409afae */ /* 0x000fe2000c101d7c */
[----:B------:R-:W-:-:S03]  /*27c60*/  IMAD.MOV.U32 R13, RZ, RZ, R2 ;  /* 0x000000ffff0d7224 */ /* 0x000fc600078e0002 */
[----:B------:R0:W-:Y:S01]  /*27c70*/  @!P2 LDGSTS.E.BYPASS.LTC128B.128 [R9+0x19400], desc[UR60][R4.64+0x100], !P1 ;  /* 0x194001000409afae */ /* 0x0001e2000c901d7c */
[----:B------:R-:W-:Y:S02]  /*27c80*/  IMAD.MOV.U32 R12, RZ, RZ, 0x4 ;  /* 0x00000004ff0c7424 */ /* 0x000fe400078e00ff */
[----:B0-----:R-:W-:-:S05]  /*27c90*/  VIADD R4, R17, 0x30 ;  /* 0x0000003011047836 */ /* 0x001fca0000000000 */
[----:B------:R-:W-:Y:S01]  /*27ca0*/  ISETP.GE.AND P2, PT, R4, R0, PT ;  /* 0x000000000400720c */ /* 0x000fe20003f46270 */
[----:B------:R-:W-:-:S12]  /*27cb0*/  IMAD.MOV.U32 R4, RZ, RZ, R14 ;  /* 0x000000ffff047224 */ /* 0x000fd800078e000e */
[----:B------:R-:W-:Y:S05]  /*27cc0*/  WARPSYNC.COLLECTIVE R15, `(.L_x_3152) ;  /* 0x000000000f087348 */ /* 0x000fea0003c00000 */
[----:B------:R0:W1:Y:S02]  /*27cd0*/  SHFL.IDX P6, R14, R13, R12, R11 ;  /* 0x0000000c0d0e7389 */ /* 0x00006400000c000b */
[----:B01----:R-:W-:Y:S01]  /*27ce0*/  ENDCOLLECTIVE ;  /* 0x000000000000791b */ /* 0x003fe20003800000 */
.L_x_3152:
        /* <DEDUP_REMOVED lines=9> */
.L_x_3153:
        /* <DEDUP_REMOVED lines=15> */
.L_x_3154:
        /* <DEDUP_REMOVED lines=9> */
.L_x_3155:
        /* <DEDUP_REMOVED lines=15> */
.L_x_3156:
        /* <DEDUP_REMOVED lines=9> */
.L_x_3157:
        /* <DEDUP_REMOVED lines=15> */
.L_x_3158:
[----:B------:R-:W-:Y:S01]  /*28170*/  @!P2 LEA R5, P4, R8, R4, 0x1 ;  /* 0x000000040805a211 */ /* 0x000fe200078808ff */
[----:B------:R-:W-:-:S04]  /*28180*/  IMAD.MOV.U32 R13, RZ, RZ, R3 ;  /* 0x000000ffff0d7224 */ /* 0x000fc800078e0003 */
[----:B------:R-:W-:-:S05]  /*28190*/  @!P2 IMAD.X R4, RZ, RZ, R6, P4 ;  /* 0x000000ffff04a224 */ /* 0x000fca00020e0606 */
        /* <DEDUP_REMOVED lines=13> */
.L_x_3159:
[----:B------:R-:W-:Y:S01]  /*28270*/  IMAD.MOV.U32 R3, RZ, RZ, R14 ;  /* 0x000000ffff037224 */ /* 0x000fe200078e000e */
[----:B------:R-:W-:Y:S06]  /*28280*/  BRA `(.L_x_3160) ;  /* 0xffffffa800547947 */ /* 0x000fec000383ffff */
.L_x_3005:
[----:B0-----:R-:W4:Y:S02]  /*28290*/  LDL R2, [R1+0x4] ;  /* 0x0000040001027983 */ /* 0x001f240000100800 */
[----:B----4-:R0:W1:Y:S02]  /*282a0*/  SYNCS.PHASECHK.TRANS64.TRYWAIT P0, [R2+URZ+0x34820], R0 ;  /* 0x03482000020075a7 */ /* 0x010064000800017f */
[----:B-1----:R-:W-:Y:S05]  /*282b0*/  @!P0 NANOSLEEP.SYNCS 0x989680 ;  /* 0x009896800000895d */ /* 0x002fea0003900000 */
[----:B------:R-:W1:Y:S02]  /*282c0*/  @!P0 SYNCS.PHASECHK.TRANS64 P0, [R2+URZ+0x34820], R0 ;  /* 0x03482000020085a7 */ /* 0x000e64000800007f */
[----:B-1----:R-:W-:Y:S05]  /*282d0*/  @!P0 BRA `(.L_x_3005) ;  /* 0xfffffffc00ec8947 */ /* 0x002fea000383ffff */
[----:B------:R-:W-:Y:S05]  /*282e0*/  BRA `(.L_x_3161) ;  /* 0xffffffa800cc7947 */ /* 0x000fea000383ffff */
.L_x_3014:
[----:B-1----:R1:W2:Y:S02]  /*282f0*/  SYNCS.PHASECHK.TRANS64.TRYWAIT P0, [R3+URZ+0x34840], R0 ;  /* 0x03484000030075a7 */ /* 0x0022a4000800017f */
[----:B--2---:R-:W-:Y:S05]  /*28300*/  @!P0 NANOSLEEP.SYNCS 0x989680 ;  /* 0x009896800000895d */ /* 0x004fea0003900000 */
[----:B------:R-:W2:Y:S02]  /*28310*/  @!P0 SYNCS.PHASECHK.TRANS64 P0, [R3+URZ+0x34840], R0 ;  /* 0x03484000030085a7 */ /* 0x000ea4000800007f */
[----:B--2---:R-:W-:Y:S05]  /*28320*/  @!P0 BRA `(.L_x_3014) ;  /* 0xfffffffc00f08947 */ /* 0x004fea000383ffff */
[----:B------:R-:W-:Y:S05]  /*28330*/  BRA `(.L_x_3162) ;  /* 0xffffffac00907947 */ /* 0x000fea000383ffff */
.L_x_3021:
[----:B0-----:R0:W1:Y:S02]  /*28340*/  SYNCS.PHASECHK.TRANS64.TRYWAIT P0, [R0+URZ+0x34860], R3 ;  /* 0x03486003000075a7 */ /* 0x001064000800017f */
[----:B-1----:R-:W-:Y:S05]  /*28350*/  @!P0 NANOSLEEP.SYNCS 0x989680 ;  /* 0x009896800000895d */ /* 0x002fea0003900000 */
[----:B------:R-:W1:Y:S02]  /*28360*/  @!P0 SYNCS.PHASECHK.TRANS64 P0, [R0+URZ+0x34860], R3 ;  /* 0x03486003000085a7 */ /* 0x000e64000800007f */
[----:B-1----:R-:W-:Y:S05]  /*28370*/  @!P0 BRA `(.L_x_3021) ;  /* 0xfffffffc00f08947 */ /* 0x002fea000383ffff */
[----:B------:R-:W-:Y:S05]  /*28380*/  BRA `(.L_x_3163) ;  /* 0xffffffb000a87947 */ /* 0x000fea000383ffff */
.L_x_3031:
[----:B--2---:R2:W3:Y:S02]  /*28390*/  SYNCS.PHASECHK.TRANS64.TRYWAIT P0, [R3+URZ+0x34840], R2 ;  /* 0x03484002030075a7 */ /* 0x0044e4000800017f */
[----:B---3--:R-:W-:Y:S05]  /*283a0*/  @!P0 NANOSLEEP.SYNCS 0x989680 ;  /* 0x009896800000895d */ /* 0x008fea0003900000 */
[----:B------:R-:W3:Y:S02]  /*283b0*/  @!P0 SYNCS.PHASECHK.TRANS64 P0, [R3+URZ+0x34840], R2 ;  /* 0x03484002030085a7 */ /* 0x000ee4000800007f */
[----:B---3--:R-:W-:Y:S05]  /*283c0*/  @!P0 BRA `(.L_x_3031) ;  /* 0xfffffffc00f08947 */ /* 0x008fea000383ffff */
[----:B------:R-:W-:Y:S05]  /*283d0*/  BRA `(.L_x_3164) ;  /* 0xffffffb800507947 */ /* 0x000fea000383ffff */
.L_x_3038:
[----:B0-----:R0:W2:Y:S02]  /*283e0*/  SYNCS.PHASECHK.TRANS64.TRYWAIT P0, [R2+URZ+0x34860], R3 ;  /* 0x03486003020075a7 */ /* 0x0010a4000800017f */
[----:B--2---:R-:W-:Y:S05]  /*283f0*/  @!P0 NANOSLEEP.SYNCS 0x989680 ;  /* 0x009896800000895d */ /* 0x004fea0003900000 */
[----:B------:R-:W2:Y:S02]  /*28400*/  @!P0 SYNCS.PHASECHK.TRANS64 P0, [R2+URZ+0x34860], R3 ;  /* 0x03486003020085a7 */ /* 0x000ea4000800007f */
[----:B--2---:R-:W-:Y:S05]  /*28410*/  @!P0 BRA `(.L_x_3038) ;  /* 0xfffffffc00f08947 */ /* 0x004fea000383ffff */
[----:B------:R-:W-:Y:S05]  /*28420*/  BRA `(.L_x_3165) ;  /* 0xffffffbc00687947 */ /* 0x000fea000383ffff */
.L_x_3048:
[----:B---3--:R3:W4:Y:S02]  /*28430*/  SYNCS.PHASECHK.TRANS64.TRYWAIT P0, [R3+URZ+0x34840], R2 ;  /* 0x03484002030075a7 */ /* 0x008724000800017f */
[----:B----4-:R-:W-:Y:S05]  /*28440*/  @!P0 NANOSLEEP.SYNCS 0x989680 ;  /* 0x009896800000895d */ /* 0x010fea0003900000 */
[----:B------:R-:W4:Y:S02]  /*28450*/  @!P0 SYNCS.PHASECHK.TRANS64 P0, [R3+URZ+0x34840], R2 ;  /* 0x03484002030085a7 */ /* 0x000f24000800007f */
[----:B----4-:R-:W-:Y:S05]  /*28460*/  @!P0 BRA `(.L_x_3048) ;  /* 0xfffffffc00f08947 */ /* 0x010fea000383ffff */
[----:B------:R-:W-:Y:S05]  /*28470*/  BRA `(.L_x_3166) ;  /* 0xffffffc000ec7947 */ /* 0x000fea000383ffff */
.L_x_3055:
[----:B0-----:R0:W2:Y:S02]  /*28480*/  SYNCS.PHASECHK.TRANS64.TRYWAIT P0, [R2+URZ+0x34860], R5 ;  /* 0x03486005020075a7 */ /* 0x0010a4000800017f */
[----:B--2---:R-:W-:Y:S05]  /*28490*/  @!P0 NANOSLEEP.SYNCS 0x989680 ;  /* 0x009896800000895d */ /* 0x004fea0003900000 */
[----:B------:R-:W2:Y:S02]  /*284a0*/  @!P0 SYNCS.PHASECHK.TRANS64 P0, [R2+URZ+0x34860], R5 ;  /* 0x03486005020085a7 */ /* 0x000ea4000800007f */
[----:B--2---:R-:W-:Y:S05]  /*284b0*/  @!P0 BRA `(.L_x_3055) ;  /* 0xfffffffc00f08947 */ /* 0x004fea000383ffff */
[----:B------:R-:W-:Y:S05]  /*284c0*/  BRA `(.L_x_3167) ;  /* 0xffffffc800007947 */ /* 0x000fea000383ffff */
.L_x_3067:
[----:B--2---:R2:W4:Y:S02]  /*284d0*/  SYNCS.PHASECHK.TRANS64.TRYWAIT P0, [R0+URZ+0x34860], R2 ;  /* 0x03486002000075a7 */ /* 0x004524000800017f */
[----:B----4-:R-:W-:Y:S05]  /*284e0*/  @!P0 NANOSLEEP.SYNCS 0x989680 ;  /* 0x009896800000895d */ /* 0x010fea0003900000 */
[----:B------:R-:W4:Y:S02]  /*284f0*/  @!P0 SYNCS.PHASECHK.TRANS64 P0, [R0+URZ+0x34860], R2 ;  /* 0x03486002000085a7 */ /* 0x000f24000800007f */
[----:B----4-:R-:W-:Y:S05]  /*28500*/  @!P0 BRA `(.L_x_3067) ;  /* 0xfffffffc00f08947 */ /* 0x010fea000383ffff */
[----:B------:R-:W-:Y:S05]  /*28510*/  BRA `(.L_x_3168) ;  /* 0xffffffcc00647947 */ /* 0x000fea000383ffff */
.L_x_3075:
[----:B------:R-:W-:Y:S01]  /*28520*/  BSSY B0, `(.L_x_3169) ;  /* 0x0000008000007945 */ /* 0x000fe20003800000 */
[----:B0-----:R-:W-:Y:S02]  /*28530*/  IMAD.MOV.U32 R13, RZ, RZ, R16 ;  /* 0x000000ffff0d7224 */ /* 0x001fe400078e0010 */
[----:B------:R-:W-:Y:S02]  /*28540*/  IMAD.MOV.U32 R12, RZ, RZ, RZ ;  /* 0x000000ffff0c7224 */ /* 0x000fe400078e00ff */
[----:B------:R-:W-:Y:S02]  /*28550*/  IMAD.MOV.U32 R11, RZ, RZ, 0x1f ;  /* 0x0000001fff0b7424 */ /* 0x000fe400078e00ff */
[----:B------:R-:W-:-:S07]  /*28560*/  IMAD.MOV.U32 R15, RZ, RZ, -0x1 ;  /* 0xffffffffff0f7424 */ /* 0x000fce00078e00ff */
[----:B-12--5:R-:W-:Y:S05]  /*28570*/  WARPSYNC.COLLECTIVE R15, `(.L_x_3170) ;  /* 0x000000000f087348 */ /* 0x026fea0003c00000 */
[----:B------:R0:W3:Y:S02]  /*28580*/  SHFL.IDX P6, R14, R13, R12, R11 ;  /* 0x0000000c0d0e7389 */ /* 0x0000e400000c000b */
[----:B0123-5:R-:W-:Y:S01]  /*28590*/  ENDCOLLECTIVE ;  /* 0x000000000000791b */ /* 0x02ffe20003800000 */
.L_x_3170:
[----:B------:R-:W-:Y:S05]  /*285a0*/  BSYNC B0 ;  /* 0x0000000000007941 */ /* 0x000fea0003800000 */
.L_x_3169:
        /* <DEDUP_REMOVED lines=10> */
.L_x_3171:
        /* <DEDUP_REMOVED lines=16> */
.L_x_3172:
        /* <DEDUP_REMOVED lines=9> */
.L_x_3173:
        /* <DEDUP_REMOVED lines=8> */
.L_x_3174:
        /* <DEDUP_REMOVED lines=8> */
.L_x_3175:
        /* <DEDUP_REMOVED lines=8> */
.L_x_3176:
        /* <DEDUP_REMOVED lines=9> */
.L_x_3177:
[----:B------:R-:W-:Y:S01]  /*289f0*/  IMAD.MOV.U32 R16, RZ, RZ, R14 ;  /* 0x000000ffff107224 */ /* 0x000fe200078e000e */
[----:B------:R-:W-:Y:S06]  /*28a00*/  BRA `(.L_x_3178) ;  /* 0xffffffcc00fc7947 */ /* 0x000fec000383ffff */
.L_x_3080:
[----:B------:R-:W-:Y:S01]  /*28a10*/  BSSY B0, `(.L_x_3179) ;  /* 0x0000008000007945 */ /* 0x000fe20003800000 */
[----:B0----5:R-:W-:Y:S02]  /*28a20*/  IMAD.MOV.U32 R13, RZ, RZ, R3 ;  /* 0x000000ffff0d7224 */ /* 0x021fe400078e0003 */
[----:B------:R-:W-:Y:S02]  /*28a30*/  IMAD.MOV.U32 R12, RZ, RZ, 0x1 ;  /* 0x00000001ff0c7424 */ /* 0x000fe400078e00ff */
[----:B------:R-:W-:Y:S02]  /*28a40*/  IMAD.MOV.U32 R11, RZ, RZ, RZ ;  /* 0x000000ffff0b7224 */ /* 0x000fe400078e00ff */
[----:B------:R-:W-:-:S07]  /*28a50*/  IMAD.MOV.U32 R15, RZ, RZ, -0x1 ;  /* 0xffffffffff0f7424 */ /* 0x000fce00078e00ff */
[----:B-12---:R-:W-:Y:S05]  /*28a60*/  WARPSYNC.COLLECTIVE R15, `(.L_x_3180) ;  /* 0x000000000f087348 */ /* 0x006fea0003c00000 */
[----:B------:R0:W3:Y:S02]  /*28a70*/  SHFL.UP P6, R14, R13, R12, R11 ;  /* 0x0400000c0d0e7389 */ /* 0x0000e400000c000b */
[----:B0123--:R-:W-:Y:S01]  /*28a80*/  ENDCOLLECTIVE ;  /* 0x000000000000791b */ /* 0x00ffe20003800000 */
.L_x_3180:
[----:B------:R-:W-:Y:S05]  /*28a90*/  BSYNC B0 ;  /* 0x0000000000007941 */ /* 0x000fea0003800000 */
.L_x_3179:
        /* <DEDUP_REMOVED lines=12> */
.L_x_3181:
        /* <DEDUP_REMOVED lines=8> */
.L_x_3182:
        /* <DEDUP_REMOVED lines=8> */
.L_x_3183:
        /* <DEDUP_REMOVED lines=8> */
.L_x_3184:
        /* <DEDUP_REMOVED lines=9> */
.L_x_3185:
[----:B------:R-:W-:Y:S01]  /*28d70*/  IMAD.MOV.U32 R16, RZ, RZ, R14 ;  /* 0x000000ffff107224 */ /* 0x000fe200078e000e */
[----:B------:R-:W-:Y:S06]  /*28d80*/  BRA `(.L_x_3186) ;  /* 0xffffffcc00bc7947 */ /* 0x000fec000383ffff */
.L_x_3082:
[----:B------:R-:W-:Y:S01]  /*28d90*/  BSSY B0, `(.L_x_3187) ;  /* 0x0000006000007945 */ /* 0x000fe20003800000 */
[----:B------:R-:W-:Y:S01]  /*28da0*/  PLOP3.LUT P6, PT, P6, PT, PT, 0x8, 0x0 ;  /* 0x000000000000781c */ /* 0x000fe200037ce170 */
[----:B------:R-:W-:-:S12]  /*28db0*/  IMAD.MOV.U32 R15, RZ, RZ, -0x1 ;  /* 0xffffffffff0f7424 */ /* 0x000fd800078e00ff */
[----:B012--5:R-:W-:Y:S05]  /*28dc0*/  WARPSYNC.COLLECTIVE R15, `(.L_x_3188) ;  /* 0x000000000f087348 */ /* 0x027fea0003c00000 */
[----:B------:R-:W-:Y:S01]  /*28dd0*/  VOTE.ANY R14, PT, P6 ;  /* 0x00000000000e7806 */ /* 0x000fe200030e0100 */
[----:B012--5:R-:W-:Y:S06]  /*28de0*/  ENDCOLLECTIVE ;  /* 0x000000000000791b */ /* 0x027fec0003800000 */
.L_x_3188:
[----:B------:R-:W-:Y:S05]  /*28df0*/  BSYNC B0 ;  /* 0x0000000000007941 */ /* 0x000fea0003800000 */
.L_x_3187:
        /* <DEDUP_REMOVED lines=9> */
.L_x_3189:
[----:B------:R-:W-:Y:S01]  /*28e90*/  IMAD.MOV.U32 R17, RZ, RZ, R14 ;  /* 0x000000ffff117224 */ /* 0x000fe200078e000e */
[----:B------:R-:W-:Y:S06]  /*28ea0*/  BRA `(.L_x_3190) ;  /* 0xffffffcc00ac7947 */ /* 0x000fec000383ffff */
.L_x_3084:
[----:B------:R-:W-:Y:S01]  /*28eb0*/  BSSY B0, `(.L_x_3191) ;  /* 0x0000007000007945 */ /* 0x000fe20003800000 */
[----:B0-----:R-:W-:Y:S02]  /*28ec0*/  IMAD.MOV.U32 R13, RZ, RZ, R2 ;  /* 0x000000ffff0d7224 */ /* 0x001fe400078e0002 */
[----:B------:R-:W-:Y:S02]  /*28ed0*/  IMAD.MOV.U32 R11, RZ, RZ, 0x1f ;  /* 0x0000001fff0b7424 */ /* 0x000fe400078e00ff */
[----:B------:R-:W-:-:S07]  /*28ee0*/  IMAD.MOV.U32 R15, RZ, RZ, -0x1 ;  /* 0xffffffffff0f7424 */ /* 0x000fce00078e00ff */
[----:B-12345:R-:W-:Y:S05]  /*28ef0*/  WARPSYNC.COLLECTIVE R15, `(.L_x_3192) ;  /* 0x000000000f087348 */ /* 0x03efea0003c00000 */
[----:B------:R0:W0:Y:S02]  /*28f00*/  SHFL.IDX P6, R14, R13, R12, R11 ;  /* 0x0000000c0d0e7389 */ /* 0x00002400000c000b */
[----:B012345:R-:W-:Y:S01]  /*28f10*/  ENDCOLLECTIVE ;  /* 0x000000000000791b */ /* 0x03ffe20003800000 */
.L_x_3192:
[----:B------:R-:W-:Y:S05]  /*28f20*/  BSYNC B0 ;  /* 0x0000000000007941 */ /* 0x000fea0003800000 */
.L_x_3191:
[----:B------:R-:W-:Y:S01]  /*28f30*/  IMAD.MOV.U32 R2, RZ, RZ, R14 ;  /* 0x000000ffff027224 */ /* 0x000fe200078e000e */
[----:B------:R-:W-:Y:S06]  /*28f40*/  BRA `(.L_x_3193) ;  /* 0xffffffcc00a07947 */ /* 0x000fec000383ffff */
.L_x_3088:
[----:B0-----:R0:W2:Y:S02]  /*28f50*/  SYNCS.PHASECHK.TRANS64.TRYWAIT P0, [R0+URZ+0x34820], R3 ;  /* 0x03482003000075a7 */ /* 0x0010a4000800017f */
[----:B--2---:R-:W-:Y:S05]  /*28f60*/  @!P0 NANOSLEEP.SYNCS 0x989680 ;  /* 0x009896800000895d */ /* 0x004fea0003900000 */
[----:B------:R-:W2:Y:S02]  /*28f70*/  @!P0 SYNCS.PHASECHK.TRANS64 P0, [R0+URZ+0x34820], R3 ;  /* 0x03482003000085a7 */ /* 0x000ea4000800007f */
[----:B--2---:R-:W-:Y:S05]  /*28f80*/  @!P0 BRA `(.L_x_3088) ;  /* 0xfffffffc00f08947 */ /* 0x004fea000383ffff */
[----:B------:R-:W-:Y:S05]  /*28f90*/  BRA `(.L_x_3194) ;  /* 0xffffffd400247947 */ /* 0x000fea000383ffff */
.L_x_3089:
        /* <DEDUP_REMOVED lines=8> */
[----:B01---5:R-:W-:Y:S05]  /*29020*/  WARPSYNC.COLLECTIVE R15, `(.L_x_3196) ;  /* 0x000000000f087348 */ /* 0x023fea0003c00000 */
[----:B------:R2:W3:Y:S02]  /*29030*/  SHFL.IDX P6, R14, R13, R12, R11 ;  /* 0x0000000c0d0e7389 */ /* 0x0004e400000c000b */
[----:B0123-5:R-:W-:Y:S01]  /*29040*/  ENDCOLLECTIVE ;  /* 0x000000000000791b */ /* 0x02ffe20003800000 */
.L_x_3196:
[----:B------:R-:W-:Y:S05]  /*29050*/  BSYNC B0 ;  /* 0x0000000000007941 */ /* 0x000fea0003800000 */
.L_x_3195:
[----:B------:R-:W-:Y:S05]  /*29060*/  BRA `(.L_x_3197) ;  /* 0xffffffd4000c7947 */ /* 0x000fea000383ffff */
.L_x_3090:
[----:B------:R-:W-:Y:S01]  /*29070*/  BSSY B0, `(.L_x_3198) ;  /* 0x0000006000007945 */ /* 0x000fe20003800000 */
[----:B------:R-:W-:-:S07]  /*29080*/  IMAD.MOV.U32 R15, RZ, RZ, -0x1 ;  /* 0xffffffffff0f7424 */ /* 0x000fce00078e00ff */
[----:B012--5:R-:W-:Y:S05]  /*29090*/  WARPSYNC.COLLECTIVE R15, `(.L_x_3199) ;  /* 0x000000000f0c7348 */ /* 0x027fea0003c00000 */
[----:B------:R-:W-:Y:S02]  /*290a0*/  ELECT P6, UR62, PT ;  /* 0x00000000003e782f */ /* 0x000fe400038c0000 */
[----:B------:R-:W-:Y:S01]  /*290b0*/  MOV R14, UR62 ;  /* 0x0000003e000e7c02 */ /* 0x000fe20008000f00 */
[----:B012--5:R-:W-:Y:S10]  /*290c0*/  ENDCOLLECTIVE ;  /* 0x000000000000791b */ /* 0x027ff40003800000 */
.L_x_3199:
[----:B------:R-:W-:Y:S05]  /*290d0*/  BSYNC B0 ;  /* 0x0000000000007941 */ /* 0x000fea0003800000 */
.L_x_3198:
[----:B------:R-:W-:Y:S05]  /*290e0*/  BRA `(.L_x_3200) ;  /* 0xffffffd400007947 */ /* 0x000fea000383ffff */
.L_x_3092:
[----:B0-----:R0:W2:Y:S02]  /*290f0*/  SYNCS.PHASECHK.TRANS64.TRYWAIT P0, [R6+URZ], R5 ;  /* 0x00000005060075a7 */ /* 0x0010a4000800017f */
[----:B--2---:R-:W-:Y:S05]  /*29100*/  @!P0 NANOSLEEP.SYNCS 0x989680 ;  /* 0x009896800000895d */ /* 0x004fea0003900000 */
[----:B------:R-:W2:Y:S02]  /*29110*/  @!P0 SYNCS.PHASECHK.TRANS64 P0, [R6+URZ], R5 ;  /* 0x00000005060085a7 */ /* 0x000ea4000800007f */
[----:B--2---:R-:W-:Y:S05]  /*29120*/  @!P0 BRA `(.L_x_3092) ;  /* 0xfffffffc00f08947 */ /* 0x004fea000383ffff */
[----:B------:R-:W-:Y:S05]  /*29130*/  BRA `(.L_x_3201) ;  /* 0xffffffd400447947 */ /* 0x000fea000383ffff */
.L_x_3093:
[----:B--2---:R2:W3:Y:S02]  /*29140*/  SYNCS.PHASECHK.TRANS64.TRYWAIT P0, [R7+URZ], R2 ;  /* 0x00000002070075a7 */ /* 0x0044e4000800017f */
[----:B---3--:R-:W-:Y:S05]  /*29150*/  @!P0 NANOSLEEP.SYNCS 0x989680 ;  /* 0x009896800000895d */ /* 0x008fea0003900000 */
[----:B------:R-:W3:Y:S02]  /*29160*/  @!P0 SYNCS.PHASECHK.TRANS64 P0, [R7+URZ], R2 ;  /* 0x00000002070085a7 */ /* 0x000ee4000800007f */
[----:B---3--:R-:W-:Y:S05]  /*29170*/  @!P0 BRA `(.L_x_3093) ;  /* 0xfffffffc00f08947 */ /* 0x008fea000383ffff */
[----:B------:R-:W-:Y:S05]  /*29180*/  BRA `(.L_x_3202) ;  /* 0xffffffd400387947 */ /* 0x000fea000383ffff */
.L_x_3095:
[----:B---3--:R3:W4:Y:S02]  /*29190*/  SYNCS.PHASECHK.TRANS64.TRYWAIT P0, [R4+URZ], R5 ;  /* 0x00000005040075a7 */ /* 0x008724000800017f */
[----:B----4-:R-:W-:Y:S05]  /*291a0*/  @!P0 NANOSLEEP.SYNCS 0x989680 ;  /* 0x009896800000895d */ /* 0x010fea0003900000 */
[----:B------:R-:W4:Y:S02]  /*291b0*/  @!P0 SYNCS.PHASECHK.TRANS64 P0, [R4+URZ], R5 ;  /* 0x00000005040085a7 */ /* 0x000f24000800007f */
[----:B----4-:R-:W-:Y:S05]  /*291c0*/  @!P0 BRA `(.L_x_3095) ;  /* 0xfffffffc00f08947 */ /* 0x010fea000383ffff */
[----:B------:R-:W-:Y:S05]  /*291d0*/  BRA `(.L_x_3203) ;  /* 0xffffffd400407947 */ /* 0x000fea000383ffff */
.L_x_3204:
        /* <DEDUP_REMOVED lines=10> */
.L_x_15283:


//--------------------- .text._ZN7cutlass13device_kernelIN5flash11enable_sm90INS1_16FlashAttnFwdSm90INS1_25CollectiveMainloopFwdSm90ILi2EN4cute5tupleIJNS5_1CILi1EEES8_S8_EEENS6_IJNS7_ILi64EEESA_SA_EEELi512ENS_10bfloat16_tEfNS_4arch4Sm90ELb0ELb0ELb1ELb0ELb0ELb0ELb0ELb0ELb0ELb1ELb0ELb0EEENS1_21CollectiveEpilogueFwdINS6_IJSA_NS7_ILi512EEESA_EEES9_SC_SE_Li256ELb0ELb1ELb0ELb0EEENS1_29StaticPersistentTileSchedulerILb0EEEEEEEEEvNT_6ParamsE --------------------------
	.section	.text._ZN7cutlass13device_kernelIN5flash11enable_sm90INS1_16FlashAttnFwdSm90INS1_25CollectiveMainloopFwdSm90ILi2EN4cute5tupleIJNS5_1CILi1EEES8_S8_EEENS6_IJNS7_ILi64EEESA_SA_EEELi512ENS_10bfloat16_tEfNS_4arch4Sm90ELb0ELb0ELb1ELb0ELb0ELb0ELb0ELb0ELb0ELb1ELb0ELb0EEENS1_21CollectiveEpilogueFwdINS6_IJSA_NS7_ILi512EEESA_EEES9_SC_SE_Li256ELb0ELb1ELb0ELb0EEENS1_29StaticPersistentTileSchedulerILb0EEEEEEEEEvNT_6ParamsE,"ax",@progbits
	.align	128
.text._ZN7cutlass13device_kernelIN5flash11enable_sm90INS1_16FlashAttnFwdSm90INS1_25CollectiveMainloopFwdSm90ILi2EN4cute5tupleIJNS5_1CILi1EEES8_S8_EEENS6_IJNS7_ILi64EEESA_SA_EEELi512ENS_10bfloat16_tEfNS_4arch4Sm90ELb0ELb0ELb1ELb0ELb0ELb0ELb0ELb0ELb0ELb1ELb0ELb0EEENS1_21CollectiveEpilogueFwdINS6_IJSA_NS7_ILi512EEESA_EEES9_SC_SE_Li256ELb0ELb1ELb0ELb0EEENS1_29StaticPersistentTileSchedulerILb0EEEEEEEEEvNT_6ParamsE:
        .type           _ZN7cutlass13device_kernelIN5flash11enable_sm90INS1_16FlashAttnFwdSm90INS1_25CollectiveMainloopFwdSm90ILi2EN4cute5tupleIJNS5_1CILi1EEES8_S8_EEENS6_IJNS7_ILi64EEESA_SA_EEELi512ENS_10bfloat16_tEfNS_4arch4Sm90ELb0ELb0ELb1ELb0ELb0ELb0ELb0ELb0ELb0ELb1ELb0ELb0EEENS1_21CollectiveEpilogueFwdINS6_IJSA_NS7_ILi512EEESA_EEES9_SC_SE_Li256ELb0ELb1ELb0ELb0EEENS1_29StaticPersistentTileSchedulerILb0EEEEEEEEEvNT_6ParamsE,@function
        .size           _ZN7cutlass13device_kernelIN5flash11enable_sm90INS1_16FlashAttnFwdSm90INS1_25CollectiveMainloopFwdSm90ILi2EN4cute5tupleIJNS5_1CILi1EEES8_S8_EEENS6_IJNS7_ILi64EEESA_SA_EEELi512ENS_10bfloat16_tEfNS_4arch4Sm90ELb0ELb0ELb1ELb0ELb0ELb0ELb0ELb0ELb0ELb1ELb0ELb0EEENS1_21CollectiveEpilogueFwdINS6_IJSA_NS7_ILi512EEESA_EEES9_SC_SE_Li256ELb0ELb1ELb0ELb0EEENS1_29StaticPersistentTileSchedulerILb0EEEEEEEEEvNT_6ParamsE,(.L_x_15284 - _ZN7cutlass13device_kernelIN5flash11enable_sm90INS1_16FlashAttnFwdSm90INS1_25CollectiveMainloopFwdSm90ILi2EN4cute5tupleIJNS5_1CILi1EEES8_S8_EEENS6_IJNS7_ILi64EEESA_SA_EEELi512ENS_10bfloat16_tEfNS_4arch4Sm90ELb0ELb0ELb1ELb0ELb0ELb0ELb0ELb0ELb0ELb1ELb0ELb0EEENS1_21CollectiveEpilogueFwdINS6_IJSA_NS7_ILi512EEESA_EEES9_SC_SE_Li256ELb0ELb1ELb0ELb0EEENS1_29StaticPersistentTileSchedulerILb0EEEEEEEEEvNT_6ParamsE)
        .other          _ZN7cutlass13device_kernelIN5flash11enable_sm90INS1_16FlashAttnFwdSm90INS1_25CollectiveMainloopFwdSm90ILi2EN4cute5tupleIJNS5_1CILi1EEES8_S8_EEENS6_IJNS7_ILi64EEESA_SA_EEELi512ENS_10bfloat16_tEfNS_4arch4Sm90ELb0ELb0ELb1ELb0ELb0ELb0ELb0ELb0ELb0ELb1ELb0ELb0EEENS1_21CollectiveEpilogueFwdINS6_IJSA_NS7_ILi512EEESA_EEES9_SC_SE_Li256ELb0ELb1ELb0ELb0EEENS1_29StaticPersistentTileSchedulerILb0EEEEEEEEEvNT_6ParamsE,@"STO_CUDA_ENTRY STV_DEFAULT"
_ZN7cutlass13device_kernelIN5flash11enable_sm90INS1_16FlashAttnFwdSm90INS1_25CollectiveMainloopFwdSm90ILi2EN4cute5tupleIJNS5_1CILi1EEES8_S8_EEENS6_IJNS7_ILi64EEESA_SA_EEELi512ENS_10bfloat16_tEfNS_4arch4Sm90ELb0ELb0ELb1ELb0ELb0ELb0ELb0ELb0ELb0ELb1ELb0ELb0EEENS1_21CollectiveEpilogueFwdINS6_IJSA_NS7_ILi512EEESA_EEES9_SC_SE_Li256ELb0ELb1ELb0ELb0EEENS1_29StaticPersistentTileSchedulerILb0EEEEEEEEEvNT_6ParamsE:
        /* <DEDUP_REMOVED lines=18> */
.L_x_3206:
[----:B------:R-:W-:Y:S05]  /*0120*/  BSYNC B0 ;  /* 0x0000000000007941 */ /* 0x000fea0003800000 */
.L_x_3205:
        /* <DEDUP_REMOVED lines=32> */
[----:B0-----:R3:W4:Y:S01]  /*0330*/  SYNCS.EXCH.64 URZ, [UR6+0x28c30], UR4 ;  /* 0x028c3004063f75b2 */ /* 0x0017220008000100 */
[----:B------:R3:W0:Y:S01]  /*0340*/  SYNCS.EXCH.64 URZ, [UR6+0x28c40], UR4 ;  /* 0x028c4004063f75b2 */ /* 0x0006220008000100 */
[----:B------:R3:W0:Y:S01]  /*0350*/  SYNCS.EXCH.64 URZ, [UR6+0x28c38], UR4 ;  /* 0x028c3804063f75b2 */ /* 0x0006220008000100 */
[----:B------:R3:W0:Y:S02]  /*0360*/  SYNCS.EXCH.64 URZ, [UR6+0x28c48], UR4 ;  /* 0x028c4804063f75b2 */ /* 0x0006240008000100 */
[----:B---3--:R-:W-:Y:S01]  /*0370*/  NOP ;  /* 0x0000000000007918 */ /* 0x008fe20000000000 */
.L_x_3207:
        /* <DEDUP_REMOVED lines=22> */
.L_x_3208:
        /* <DEDUP_REMOVED lines=18> */
.L_x_3209:
        /* <DEDUP_REMOVED lines=22> */
.L_x_3210:
        /* <DEDUP_REMOVED lines=22> */
.L_x_3211:
[----:B------:R-:W-:Y:S01]  /*08c0*/  PLOP3.LUT P0, PT, PT, PT, UP0, 0x80, 0x0 ;  /* 0x000000000000781c */ /* 0x000fe20003f0f008 */
[----:B------:R-:W-:Y:S01]  /*08d0*/  UMOV UR37, 0x1 ;  /* 0x0000000100257882 */ /* 0x000fe20000000000 */
[----:B------:R-:W-:Y:S01]  /*08e0*/  NOP ;  /* 0x0000000000007918 */ /* 0x000fe20000000000 */
[----:B------:R-:W-:Y:S01]  /*08f0*/  USEL UR37, UR37, 0x2, !UP0 ;  /* 0x0000000225257887 */ /* 0x000fe2000c000000 */
[----:B------:R-:W-:Y:S01]  /*0900*/  ULDC.64 UR42, c[0x0][0x208] ;  /* 0x00008200002a7ab9 */ /* 0x000fe20000000a00 */
[----:B012-4-:R-:W-:Y:S08]  /*0910*/  BAR.SYNC.DEFER_BLOCKING 0x0 ;  /* 0x0000000000007b1d */ /* 0x017ff00000010000 */
[----:B------:R-:W-:Y:S05]  /*0920*/  @!P0 BRA `(.L_x_3212) ;  /* 0x0000008000ac8947 */ /* 0x000fea0003800000 */
.L_x_3213:
[----:B------:R-:W-:-:S08]  /*0930*/  NOP ;  /* 0x0000000000007918 */ /* 0x000fd00000000000 */
[----:B------:R-:W0:Y:S02]  /*0940*/  USETMAXREG.TRY_ALLOC.CTAPOOL UP0, 0xf0 ;  /* 0x000000f0000079c8 */ /* 0x000e240008000600 */
[----:B0-----:R-:W-:-:S13]  /*0950*/  PLOP3.LUT P0, PT, PT, PT, UP0, 0x80, 0x0 ;  /* 0x000000000000781c */ /* 0x001fda0003f0f008 */
[----:B------:R-:W-:Y:S05]  /*0960*/  @!P0 BRA `(.L_x_3213) ;  /* 0xfffffffc00f08947 */ /* 0x000fea000383ffff */
[----:B------:R-:W-:Y:S01]  /*0970*/  LOP3.LUT R2, R0, 0xffffff80, RZ, 0xc0, !PT ;  /* 0xffffff8000027812 */ /* 0x000fe200078ec0ff */
[----:B------:R-:W0:Y:S03]  /*0980*/  S2UR UR47, SR_CTAID.X ;  /* 0x00000000002f79c3 */ /* 0x000e260000002500 */
[----:B------:R-:W-:-:S05]  /*0990*/  ISETP.NE.AND P0, PT, R2, 0x80, PT ;  /* 0x000000800200780c */ /* 0x000fca0003f05270 */
[----:B------:R-:W0:Y:S08]  /*09a0*/  LDC R2, c[0x0][0xc34] ;  /* 0x00030d00ff027b82 */ /* 0x000e300000000800 */
[----:B------:R-:W-:Y:S06]  /*09b0*/  @!P0 BAR.ARV 0x8, 0x100 ;  /* 0x0204000000008b1d */ /* 0x000fec0000002000 */
[----:B------:R-:W-:-:S13]  /*09c0*/  ISETP.GE.U32.AND P0, PT, R0, 0x100, PT ;  /* 0x000001000000780c */ /* 0x000fda0003f06070 */
[----:B------:R-:W-:Y:S06]  /*09d0*/  @P0 BAR.ARV 0xf, 0x100 ;  /* 0x03c4000000000b1d */ /* 0x000fec0000002000 */
[----:B0-----:R-:W-:-:S13]  /*09e0*/  ISETP.LE.AND P0, PT, R2, UR47, PT ;  /* 0x0000002f02007c0c */ /* 0x001fda000bf03270 */
[----:B------:R-:W-:Y:S05]  /*09f0*/  @P0 EXIT ;  /* 0x000000000000094d */ /* 0x000fea0003800000 */
[----:B------:R-:W-:Y:S01]  /*0a00*/  VIADD R0, R0, 0xffffff80 ;  /* 0xffffff8000007836 */ /* 0x000fe20000000000 */
[----:B------:R-:W0:Y:S01]  /*0a10*/  S2UR UR4, SR_CgaCtaId ;  /* 0x00000000000479c3 */ /* 0x000e220000008800 */
[----:B------:R-:W-:Y:S01]  /*0a20*/  UMOV UR41, 0x400 ;  /* 0x0000040000297882 */ /* 0x000fe20000000000 */
[----:B------:R-:W-:Y:S01]  /*0a30*/  IMAD.MOV.U32 R23, RZ, RZ, 0x20 ;  /* 0x00000020ff177424 */ /* 0x000fe200078e00ff */
[----:B------:R-:W-:Y:S01]  /*0a40*/  ULOP3.LUT UR40, UR37, 0x1, URZ, 0xfc, !UPT ;  /* 0x0000000125287892 */ /* 0x000fe2000f8efc3f */
[----:B------:R-:W-:Y:S01]  /*0a50*/  SHF.R.S32.HI R3, RZ, 0x1f, R0 ;  /* 0x0000001fff037819 */ /* 0x000fe20000011400 */
[----:B------:R-:W-:Y:S01]  /*0a60*/  UMOV UR36, URZ ;  /* 0x0000003f00247c82 */ /* 0x000fe20008000000 */
[----:B------:R-:W-:Y:S01]  /*0a70*/  UMOV UR38, URZ ;  /* 0x0000003f00267c82 */ /* 0x000fe20008000000 */
[----:B------:R-:W-:Y:S01]  /*0a80*/  UMOV UR39, URZ ;  /* 0x0000003f00277c82 */ /* 0x000fe20008000000 */
[CC--:B------:R-:W-:Y:S02]  /*0a90*/  LEA.HI R2, R3.reuse, R0.reuse, RZ, 0x4 ;  /* 0x0000000003027211 */ /* 0x0c0fe400078f20ff */
[----:B------:R-:W-:-:S02]  /*0aa0*/  LEA.HI R4, R3, R0, RZ, 0x5 ;  /* 0x0000000003047211 */ /* 0x000fc400078f28ff */
[----:B------:R-:W-:Y:S02]  /*0ab0*/  SHF.R.S32.HI R9, RZ, 0x4, R2 ;  /* 0x00000004ff097819 */ /* 0x000fe40000011402 */
[CC--:B------:R-:W-:Y:S02]  /*0ac0*/  LEA.HI R5, R3.reuse, R0.reuse, RZ, 0x7 ;  /* 0x0000000003057211 */ /* 0x0c0fe400078f38ff */
[C---:B------:R-:W-:Y:S02]  /*0ad0*/  LOP3.LUT R7, R2.reuse, 0xfffffff0, RZ, 0xc0, !PT ;  /* 0xfffffff002077812 */ /* 0x040fe400078ec0ff */
[----:B------:R-:W-:Y:S02]  /*0ae0*/  LEA.HI R2, R2, R9, RZ, 0x1 ;  /* 0x0000000902027211 */ /* 0x000fe400078f08ff */
[CC--:B------:R-:W-:Y:S01]  /*0af0*/  LEA.HI R6, R3.reuse, R0.reuse, RZ, 0x2 ;  /* 0x0000000003067211 */ /* 0x0c0fe200078f10ff */
[----:B------:R-:W-:Y:S01]  /*0b00*/  IMAD.IADD R7, R0, 0x1, -R7 ;  /* 0x0000000100077824 */ /* 0x000fe200078e0a07 */
[----:B------:R-:W-:-:S02]  /*0b10*/  LEA.HI R211, R3, R0, RZ, 0x3 ;  /* 0x0000000003d37211 */ /* 0x000fc400078f18ff */
[--C-:B------:R-:W-:Y:S01]  /*0b20*/  SHF.R.S32.HI R11, RZ, 0x5, R4.reuse ;  /* 0x00000005ff0b7819 */ /* 0x100fe20000011404 */
[----:B0-----:R-:W-:Y:S01]  /*0b30*/  ULEA UR41, UR4, UR41, 0x18 ;  /* 0x0000002904297291 */ /* 0x001fe2000f8ec03f */
[----:B------:R-:W-:Y:S02]  /*0b40*/  SHF.R.S32.HI R4, RZ, 0x1f, R4 ;  /* 0x0000001fff047819 */ /* 0x000fe40000011404 */
[----:B------:R-:W-:Y:S02]  /*0b50*/  LOP3.LUT R3, R5, 0xffffff80, RZ, 0xc0, !PT ;  /* 0xffffff8005037812 */ /* 0x000fe400078ec0ff */
[----:B------:R-:W-:Y:S02]  /*0b60*/  LOP3.LUT R2, R2, 0x1ffffffe, RZ, 0xc0, !PT ;  /* 0x1ffffffe02027812 */ /* 0x000fe400078ec0ff */
[----:B------:R-:W-:Y:S01]  /*0b70*/  LOP3.LUT R13, R6, 0xfffffffc, RZ, 0xc0, !PT ;  /* 0xfffffffc060d7812 */ /* 0x000fe200078ec0ff */
[----:B------:R-:W-:Y:S01]  /*0b80*/  IMAD.IADD R3, R0, 0x1, -R3 ;  /* 0x0000000100037824 */ /* 0x000fe200078e0a03 */
[----:B------:R-:W-:Y:S01]  /*0b90*/  LOP3.LUT R209, R211, 0xfffffff8, RZ, 0xc0, !PT ;  /* 0xfffffff8d3d17812 */ /* 0x000fe200078ec0ff */
[----:B------:R-:W-:Y:S01]  /*0ba0*/  IMAD.IADD R9, R9, 0x1, -R2 ;  /* 0x0000000109097824 */ /* 0x000fe200078e0a02 */
[----:B------:R-:W-:Y:S01]  /*0bb0*/  LEA.HI R4, R4, R11, RZ, 0x2 ;  /* 0x0000000b04047211 */ /* 0x000fe200078f10ff */
[C---:B------:R-:W-:Y:S01]  /*0bc0*/  IMAD.IADD R13, R0.reuse, 0x1, -R13 ;  /* 0x00000001000d7824 */ /* 0x040fe200078e0a0d */
[----:B------:R-:W-:Y:S01]  /*0bd0*/  SHF.R.S32.HI R210, RZ, 0x7, R5 ;  /* 0x00000007ffd27819 */ /* 0x000fe20000011405 */
[----:B------:R-:W-:Y:S01]  /*0be0*/  IMAD.IADD R209, R0, 0x1, -R209 ;  /* 0x0000000100d17824 */ /* 0x000fe200078e0ad1 */
[----:B------:R-:W-:Y:S01]  /*0bf0*/  LOP3.LUT R4, R4, 0x3ffffc, RZ, 0xc0, !PT ;  /* 0x003ffffc04047812 */ /* 0x000fe200078ec0ff */
[----:B------:R-:W-:Y:S01]  /*0c00*/  IMAD.SHL.U32 R9, R9, 0x8, RZ ;  /* 0x0000000809097824 */ /* 0x000fe200078e00ff */
[--C-:B------:R-:W-:Y:S01]  /*0c10*/  SHF.R.S32.HI R2, RZ, 0x1f, R7.reuse ;  /* 0x0000001fff027819 */ /* 0x100fe20000011407 */
[----:B------:R-:W-:Y:S01]  /*0c20*/  IMAD R15, R210, 0x100, R7 ;  /* 0x00000100d20f7824 */ /* 0x000fe200078e0207 */
[----:B------:R-:W-:Y:S01]  /*0c30*/  SHF.R.S32.HI R0, RZ, 0x1f, R3 ;  /* 0x0000001fff007819 */ /* 0x000fe20000011403 */
[----:B------:R-:W-:Y:S01]  /*0c40*/  IMAD.IADD R8, R11, 0x1, -R4 ;  /* 0x000000010b087824 */ /* 0x000fe200078e0a04 */
[----:B------:R-:W-:Y:S01]  /*0c50*/  LEA.HI R6, R2, R7, RZ, 0x3 ;  /* 0x0000000702067211 */ /* 0x000fe200078f18ff */
[----:B------:R-:W-:Y:S01]  /*0c60*/  IMAD.SHL.U32 R16, R209, 0x8, RZ ;  /* 0x00000008d1107824 */ /* 0x000fe200078e00ff */
[----:B------:R-:W-:Y:S01]  /*0c70*/  LEA.HI R2, R0, R3, RZ, 0x2 ;  /* 0x0000000300027211 */ /* 0x000fe200078f10ff */
[----:B------:R-:W-:Y:S01]  /*0c80*/  IMAD R12, R8, 0x10, R15 ;  /* 0x00000010080c7824 */ /* 0x000fe200078e020f */
[C---:B------:R-:W-:Y:S01]  /*0c90*/  LOP3.LUT R4, R6.reuse, 0xfffffff8, RZ, 0xc0, !PT ;  /* 0xfffffff806047812 */ /* 0x040fe200078ec0ff */
[----:B------:R-:W-:Y:S01]  /*0ca0*/  IMAD.SHL.U32 R6, R6, 0x40, RZ ;  /* 0x0000004006067824 */ /* 0x000fe200078e00ff */
[----:B------:R-:W-:Y:S01]  /*0cb0*/  LOP3.LUT R8, R2, 0x7ffffffc, RZ, 0xc0, !PT ;  /* 0x7ffffffc02087812 */ /* 0x000fe200078ec0ff */
[--C-:B------:R-:W-:Y:S01]  /*0cc0*/  IMAD.U32 R215, R12, 0x40, R9.reuse ;  /* 0x000000400cd77824 */ /* 0x100fe200078e0009 */
[----:B------:R-:W-:Y:S01]  /*0cd0*/  LEA.HI R10, R13, R13, RZ, 0x1 ;  /* 0x0000000d0d0a7211 */ /* 0x000fe200078f08ff */
[----:B------:R-:W-:Y:S01]  /*0ce0*/  IMAD.IADD R7, R7, 0x1, -R4 ;  /* 0x0000000107077824 */ /* 0x000fe200078e0a04 */
[----:B------:R-:W-:Y:S01]  /*0cf0*/  LEA.HI R4, R0, R3, RZ, 0x5 ;  /* 0x0000000300047211 */ /* 0x000fe200078f28ff */
[----:B------:R-:W-:Y:S01]  /*0d00*/  IMAD.IADD R17, R3, 0x1, -R8 ;  /* 0x0000000103117824 */ /* 0x000fe200078e0a08 */
[--C-:B------:R-:W-:Y:S01]  /*0d10*/  SHF.R.S32.HI R0, RZ, 0x2, R2.reuse ;  /* 0x00000002ff007819 */ /* 0x100fe20000011402 */
[----:B------:R-:W-:Y:S01]  /*0d20*/  VIADD R189, R16, 0x40 ;  /* 0x0000004010bd7836 */ /* 0x000fe20000000000 */
[----:B------:R-:W-:Y:S01]  /*0d30*/  SHF.R.S32.HI R3, RZ, 0x1f, R2 ;  /* 0x0000001fff037819 */ /* 0x000fe20000011402 */
[----:B------:R-:W-:Y:S01]  /*0d40*/  IMAD.SHL.U32 R2, R7, 0x40, RZ ;  /* 0x0000004007027824 */ /* 0x000fe200078e00ff */
[----:B------:R-:W-:Y:S01]  /*0d50*/  LOP3.LUT R6, R6, 0x7ffffe00, RZ, 0xc0, !PT ;  /* 0x7ffffe0006067812 */ /* 0x000fe200078ec0ff */
[C---:B------:R-:W-:Y:S01]  /*0d60*/  VIADD R188, R16.reuse, 0x80 ;  /* 0x0000008010bc7836 */ /* 0x040fe20000000000 */
[----:B------:R-:W-:Y:S01]  /*0d70*/  LEA.HI R3, R3, R0, RZ, 0x3 ;  /* 0x0000000003037211 */ /* 0x000fe200078f18ff */
[----:B------:R-:W-:Y:S01]  /*0d80*/  VIADD R187, R16, 0xc0 ;  /* 0x000000c010bb7836 */ /* 0x000fe20000000000 */
[----:B------:R-:W-:Y:S01]  /*0d90*/  LOP3.LUT R2, R2, 0x1c0, RZ, 0xc0, !PT ;  /* 0x000001c002027812 */ /* 0x000fe200078ec0ff */
[----:B------:R-:W-:Y:S01]  /*0da0*/  IMAD R6, R11, 0x400, R6 ;  /* 0x000004000b067824 */ /* 0x000fe200078e0206 */
[----:B------:R-:W-:Y:S01]  /*0db0*/  R2P PR, R7, 0x6 ;  /* 0x0000000607007804 */ /* 0x000fe20000000000 */
[----:B------:R-:W-:Y:S01]  /*0dc0*/  VIADD R186, R16, 0x100 ;  /* 0x0000010010ba7836 */ /* 0x000fe20000000000 */
[----:B------:R-:W-:Y:S01]  /*0dd0*/  LOP3.LUT R9, R2, 0x8, R9, 0xf8, !PT ;  /* 0x0000000802097812 */ /* 0x000fe200078ef809 */
[C---:B------:R-:W-:Y:S01]  /*0de0*/  VIADD R185, R16.reuse, 0x140 ;  /* 0x0000014010b97836 */ /* 0x040fe20000000000 */
[----:B------:R-:W-:Y:S01]  /*0df0*/  SHF.R.U32.HI R8, RZ, 0x3, R2 ;  /* 0x00000003ff087819 */ /* 0x000fe20000011602 */
[C---:B------:R-:W-:Y:S01]  /*0e00*/  VIADD R213, R16.reuse, 0x180 ;  /* 0x0000018010d57836 */ /* 0x040fe20000000000 */
[----:B------:R-:W-:Y:S01]  /*0e10*/  LOP3.LUT R3, R3, 0xfffffff8, RZ, 0xc0, !PT ;  /* 0xfffffff803037812 */ /* 0x000fe200078ec0ff */
[----:B------:R-:W-:Y:S01]  /*0e20*/  VIADD R212, R16, 0x1c0 ;  /* 0x000001c010d47836 */ /* 0x000fe20000000000 */
[----:B------:R-:W-:Y:S01]  /*0e30*/  LOP3.LUT R9, R9, R8, RZ, 0x3c, !PT ;  /* 0x0000000809097212 */ /* 0x000fe200078e3cff */
[----:B------:R-:W-:Y:S01]  /*0e40*/  IMAD.SHL.U32 R17, R17, 0x2, RZ ;  /* 0x0000000211117824 */ /* 0x000fe200078e00ff */
[----:B------:R-:W-:Y:S01]  /*0e50*/  LEA.HI R5, R5, R210, RZ, 0x1 ;  /* 0x000000d205057211 */ /* 0x000fe200078f08ff */
[----:B------:R-:W-:Y:S01]  /*0e60*/  IMAD.IADD R3, R0, 0x1, -R3 ;  /* 0x0000000100037824 */ /* 0x000fe200078e0a03 */
[----:B------:R-:W-:Y:S01]  /*0e70*/  LOP3.LUT R10, R10, 0x1ffffffe, RZ, 0xc0, !PT ;  /* 0x1ffffffe0a0a7812 */ /* 0x000fe200078ec0ff */
[----:B------:R-:W-:Y:S01]  /*0e80*/  IMAD.IADD R6, R6, 0x1, R9 ;  /* 0x0000000106067824 */ /* 0x000fe200078e0209 */
[----:B------:R-:W-:-:S02]  /*0e90*/  SHF.R.S32.HI R2, RZ, 0x5, R4 ;  /* 0x00000005ff027819 */ /* 0x000fc40000011404 */
[----:B------:R-:W-:Y:S01]  /*0ea0*/  LOP3.LUT R5, R5, 0xfffffe, RZ, 0xc0, !PT ;  /* 0x00fffffe05057812 */ /* 0x000fe200078ec0ff */
[----:B------:R-:W-:Y:S01]  /*0eb0*/  IMAD.IADD R13, R13, 0x1, -R10 ;  /* 0x000000010d0d7824 */ /* 0x000fe200078e0a0a */
[----:B------:R-:W-:Y:S01]  /*0ec0*/  LEA R22, R6, UR41, 0x1 ;  /* 0x0000002906167c11 */ /* 0x000fe2000f8e08ff */
[----:B------:R-:W-:Y:S01]  /*0ed0*/  IMAD R2, R2, 0x10, R3 ;  /* 0x0000001002027824 */ /* 0x000fe200078e0203 */
[----:B------:R-:W-:Y:S01]  /*0ee0*/  SEL R23, R23, 0xffffffe0, !P1 ;  /* 0xffffffe017177807 */ /* 0x000fe20004800000 */
[----:B------:R-:W-:Y:S01]  /*0ef0*/  IMAD.IADD R5, R210, 0x1, -R5 ;  /* 0x00000001d2057824 */ /* 0x000fe200078e0a05 */
[----:B------:R-:W-:Y:S01]  /*0f00*/  SHF.R.S32.HI R211, RZ, 0x3, R211 ;  /* 0x00000003ffd37819 */ /* 0x000fe200000114d3 */
[C---:B------:R-:W-:Y:S01]  /*0f10*/  VIADD R184, R22.reuse, 0x26800 ;  /* 0x0002680016b87836 */ /* 0x040fe20000000000 */
[----:B------:R-:W-:Y:S01]  /*0f20*/  SHF.R.S32.HI R222, RZ, 0x1f, R189 ;  /* 0x0000001fffde7819 */ /* 0x000fe200000114bd */
[----:B------:R-:W-:Y:S01]  /*0f30*/  VIADD R19, R22, 0x26840 ;  /* 0x0002684016137836 */ /* 0x000fe20000000000 */
[----:B------:R-:W-:Y:S01]  /*0f40*/  SHF.R.S32.HI R221, RZ, 0x1f, R188 ;  /* 0x0000001fffdd7819 */ /* 0x000fe200000114bc */
[C---:B------:R-:W-:Y:S01]  /*0f50*/  @P2 VIADD R19, R184.reuse, 0xffffffc0 ;  /* 0xffffffc0b8132836 */ /* 0x040fe20000000000 */
[----:B------:R-:W-:Y:S01]  /*0f60*/  SHF.R.S32.HI R220, RZ, 0x1f, R187 ;  /* 0x0000001fffdc7819 */ /* 0x000fe200000114bb */
[----:B------:R-:W-:Y:S01]  /*0f70*/  IMAD.IADD R184, R184, 0x1, R23 ;  /* 0x00000001b8b87824 */ /* 0x000fe200078e0217 */
[----:B------:R-:W-:Y:S01]  /*0f80*/  SHF.R.S32.HI R219, RZ, 0x1f, R186 ;  /* 0x0000001fffdb7819 */ /* 0x000fe200000114ba */
[----:B------:R-:W-:Y:S01]  /*0f90*/  IMAD.SHL.U32 R18, R5, 0x100, RZ ;  /* 0x0000010005127824 */ /* 0x000fe200078e00ff */
[----:B------:R-:W-:Y:S01]  /*0fa0*/  SHF.R.S32.HI R218, RZ, 0x1f, R185 ;  /* 0x0000001fffda7819 */ /* 0x000fe200000114b9 */
[----:B------:R-:W-:Y:S01]  /*0fb0*/  IMAD R214, R13, 0x8, R2 ;  /* 0x000000080dd67824 */ /* 0x000fe200078e0202 */
[----:B------:R-:W-:Y:S01]  /*0fc0*/  SHF.R.S32.HI R217, RZ, 0x1f, R213 ;  /* 0x0000001fffd97819 */ /* 0x000fe200000114d5 */
[----:B------:R-:W-:Y:S01]  /*0fd0*/  IMAD.IADD R23, R23, 0x1, R19 ;  /* 0x0000000117177824 */ /* 0x000fe200078e0213 */
[----:B------:R-:W-:-:S07]  /*0fe0*/  SHF.R.S32.HI R216, RZ, 0x1f, R212 ;  /* 0x0000001fffd87819 */ /* 0x000fce00000114d4 */
.L_x_3249:
[----:B------:R-:W-:Y:S01]  /*0ff0*/  ULDC UR4, c[0x0][0xc38] ;  /* 0x00030e0000047ab9 */ /* 0x000fe20000000800 */
[----:B------:R-:W-:Y:S01]  /*1000*/  ULDC UR50, c[0x0][0x424] ;  /* 0x0001090000327ab9 */ /* 0x000fe20000000800 */
[----:B------:R-:W-:Y:S01]  /*1010*/  UISETP.NE.AND UP1, UPT, UR4, 0x1, UPT ;  /* 0x000000010400788c */ /* 0x000fe2000bf25270 */
[----:B------:R-:W-:Y:S02]  /*1020*/  ULDC UR6, c[0x0][0x2f0] ;  /* 0x0000bc0000067ab9 */ /* 0x000fe40000000800 */
[----:B------:R-:W-:Y:S01]  /*1030*/  ULDC.64 UR4, c[0x0][0x418] ;  /* 0x0001060000047ab9 */ /* 0x000fe20000000a00 */
[----:B------:R-:W-:Y:S01]  /*1040*/  UMOV UR44, UR47 ;  /* 0x0000002f002c7c82 */ /* 0x000fe20008000000 */
[----:B------:R-:W-:Y:S01]  /*1050*/  UISETP.NE.U32.AND UP0, UPT, UR4, URZ, UPT ;  /* 0x0000003f0400728c */ /* 0x000fe2000bf05070 */
[----:B------:R-:W-:Y:S02]  /*1060*/  UMOV UR46, UR47 ;  /* 0x0000002f002e7c82 */ /* 0x000fe40008000000 */
[----:B------:R-:W-:Y:S01]  /*1070*/  ULDC UR4, c[0x0][0xc44] ;  /* 0x0003110000047ab9 */ /* 0x000fe20000000800 */
[----:B------:R-:W-:-:S02]  /*1080*/  UISETP.NE.AND.EX UP0, UPT, UR5, URZ, UPT, UP0 ;  /* 0x0000003f0500728c */ /* 0x000fc4000bf05300 */
[----:B------:R-:W-:Y:S02]  /*1090*/  UISETP.NE.AND UP2, UPT, UR4, 0x1, UPT ;  /* 0x000000010400788c */ /* 0x000fe4000bf45270 */
[----:B------:R-:W-:Y:S01]  /*10a0*/  USEL UR50, UR50, 0x1, UP0 ;  /* 0x0000000132327887 */ /* 0x000fe20008000000 */
[----:B------:R-:W-:Y:S01]  /*10b0*/  @UP1 ULDC UR4, c[0x0][0xc3c] ;  /* 0x00030f0000041ab9 */ /* 0x000fe20000000800 */
[----:B------:R-:W-:Y:S02]  /*10c0*/  UISETP.NE.AND UP0, UPT, UR48, 0x1, UPT ;  /* 0x000000013000788c */ /* 0x000fe4000bf05270 */
[----:B------:R-:W-:Y:S02]  /*10d0*/  UIMAD.WIDE.U32 UR4, UR47, UR4, URZ ;  /* 0x000000042f0472a5 */ /* 0x000fe4000f8e003f */
[----:B------:R-:W-:Y:S02]  /*10e0*/  UIMAD UR50, UR50, UR6, URZ ;  /* 0x00000006323272a4 */ /* 0x000fe4000f8e023f */
[----:B------:R-:W-:Y:S01]  /*10f0*/  PLOP3.LUT P0, PT, PT, PT, UP0, 0x80, 0x0 ;  /* 0x000000000000781c */ /* 0x000fe20003f0f008 */
[----:B------:R-:W-:Y:S01]  /*1100*/  @UP1 ULDC UR6, c[0x0][0xc40] ;  /* 0x0003100000061ab9 */ /* 0x000fe20000000800 */
[----:B------:R-:W-:Y:S01]  /*1110*/  @UP2 ULDC.64 UR8, c[0x0][0xc48] ;  /* 0x0003120000082ab9 */ /* 0x000fe20000000a00 */
[----:B------:R-:W-:-:S02]  /*1120*/  @UP1 USHF.R.U32.HI UR44, URZ, UR6, UR5 ;  /* 0x000000063f2c1299 */ /* 0x000fc40008011605 */
[----:B------:R-:W-:Y:S02]  /*1130*/  UIADD3 UR6, UR50, 0x3f, URZ ;  /* 0x0000003f32067890 */ /* 0x000fe4000fffe03f */
[----:B------:R-:W-:Y:S02]  /*1140*/  UIMAD.WIDE.U32 UR4, UR44, UR8, URZ ;  /* 0x000000082c0472a5 */ /* 0x000fe4000f8e003f */
[----:B------:R-:W-:Y:S01]  /*1150*/  USHF.R.S32.HI UR7, URZ, 0x1f, UR6 ;  /* 0x0000001f3f077899 */ /* 0x000fe20008011406 */
[----:B------:R-:W-:Y:S01]  /*1160*/  UMOV UR45, UR44 ;  /* 0x0000002c002d7c82 */ /* 0x000fe20008000000 */
[----:B------:R-:W-:Y:S02]  /*1170*/  @UP2 USHF.R.U32.HI UR45, URZ, UR9, UR5 ;  /* 0x000000093f2d2299 */ /* 0x000fe40008011605 */
[----:B------:R-:W-:-:S04]  /*1180*/  ULEA.HI UR7, UR7, UR6, URZ, 0x6 ;  /* 0x0000000607077291 */ /* 0x000fc8000f8f303f */
[----:B------:R-:W-:Y:S01]  /*1190*/  USHF.R.S32.HI UR49, URZ, 0x6, UR7 ;  /* 0x000000063f317899 */ /* 0x000fe20008011407 */
[----:B0123-5:R-:W-:Y:S11]  /*11a0*/  @!P0 BRA `(.L_x_3214) ;  /* 0x0000001800488947 */ /* 0x02fff60003800000 */
[----:B------:R-:W0:Y:S01]  /*11b0*/  SHFL.IDX PT, R0, R210, RZ, 0x1f ;  /* 0x00001fffd2007589 */ /* 0x000e2200000e0000 */
[----:B------:R-:W-:-:S06]  /*11c0*/  UISETP.NE.AND UP0, UPT, UR40, 0x3, UPT ;  /* 0x000000032800788c */ /* 0x000fcc000bf05270 */
[----:B------:R-:W-:Y:S02]  /*11d0*/  PLOP3.LUT P0, PT, PT, PT, UP0, 0x80, 0x0 ;  /* 0x000000000000781c */ /* 0x000fe40003f0f008 */
[----:B0-----:R-:W-:-:S13]  /*11e0*/  R2UR UR4, R0 ;  /* 0x00000000000472ca */ /* 0x001fda00000e0000 */
[----:B------:R-:W-:-:S04]  /*11f0*/  ULEA.HI UR5, UR4, UR4, URZ, 0x1 ;  /* 0x0000000404057291 */ /* 0x000fc8000f8f083f */
[----:B------:R-:W-:-:S04]  /*1200*/  ULOP3.LUT UR5, UR5, 0x1fffe, URZ, 0xc0, !UPT ;  /* 0x0001fffe05057892 */ /* 0x000fc8000f8ec03f */
[----:B------:R-:W-:-:S04]  /*1210*/  UIADD3 UR5, UR4, -UR5, URZ ;  /* 0x8000000504057290 */ /* 0x000fc8000fffe03f */
[----:B------:R-:W-:-:S04]  /*1220*/  ULEA UR5, UR5, UR41, 0xf ;  /* 0x0000002905057291 */ /* 0x000fc8000f8e783f */
[----:B------:R-:W-:-:S04]  /*1230*/  UIADD3 UR5, UR5, 0x400, URZ ;  /* 0x0000040005057890 */ /* 0x000fc8000fffe03f */
[----:B------:R-:W-:-:S04]  /*1240*/  USHF.R.U32.HI UR5, URZ, 0x4, UR5 ;  /* 0x000000043f057899 */ /* 0x000fc80008011605 */
[----:B------:R-:W-:-:S04]  /*1250*/  ULOP3.LUT UR5, UR5, 0x3fff, URZ, 0xc0, !UPT ;  /* 0x00003fff05057892 */ /* 0x000fc8000f8ec03f */
[----:B------:R-:W-:Y:S01]  /*1260*/  ULOP3.LUT UR20, UR5, 0x2000000, URZ, 0xfc, !UPT ;  /* 0x0200000005147892 */ /* 0x000fe2000f8efc3f */
[----:B------:R-:W-:Y:S11]  /*1270*/  @!P0 BRA `(.L_x_3215) ;  /* 0x0000000000048947 */ /* 0x000ff60003800000 */
[----:B------:R-:W-:Y:S01]  /*1280*/  BPT.TRAP 0x1 ;  /* 0x000000040000795c */ /* 0x000fe20000300000 */
.L_x_3215:
[----:B------:R-:W-:Y:S01]  /*1290*/  ULEA UR16, UR39, UR41, 0x3 ;  /* 0x0000002927107291 */ /* 0x000fe2000f8e183f */
[----:B------:R-:W-:-:S05]  /*12a0*/  IMAD.U32 R0, RZ, RZ, UR38 ;  /* 0x00000026ff007e24 */ /* 0x000fca000f8e00ff */
[----:B------:R-:W-:-:S04]  /*12b0*/  SHF.L.U32 R0, R0, 0x1f, RZ ;  /* 0x0000001f00007819 */ /* 0x000fc800000006ff */
[----:B------:R-:W0:Y:S02]  /*12c0*/  SYNCS.PHASECHK.TRANS64.TRYWAIT P0, [UR16+0x28c50], R0 ;  /* 0x028c5000ff0075a7 */ /* 0x000e240008000150 */
[----:B0-----:R-:W-:Y:S05]  /*12d0*/  @!P0 BRA `(.L_x_3216) ;  /* 0x000000c400888947 */ /* 0x001fea0003800000 */
.L_x_3355:
[----:B------:R-:W-:Y:S01]  /*12e0*/  BAR.SYNC.DEFER_BLOCKING 0xe, 0x100 ;  /* 0x0384000000007b1d */ /* 0x000fe20000010000 */
[----:B------:R-:W-:Y:S01]  /*12f0*/  UIADD3 UR4, UR41, 0x26800, URZ ;  /* 0x0002680029047890 */ /* 0x000fe2000fffe03f */
[----:B0-----:R-:W-:Y:S01]  /*1300*/  IMAD.U32 R0, RZ, RZ, UR16 ;  /* 0x00000010ff007e24 */ /* 0x001fe2000f8e00ff */
[----:B------:R-:W-:Y:S02]  /*1310*/  ULEA UR12, UR39, UR20, 0xc ;  /* 0x00000014270c7291 */ /* 0x000fe4000f8e603f */
[----:B------:R-:W-:Y:S01]  /*1320*/  USHF.R.U32.HI UR4, URZ, 0x4, UR4 ;  /* 0x000000043f047899 */ /* 0x000fe20008011604 */
[----:B------:R-:W-:Y:S01]  /*1330*/  UMOV UR7, 0x40000040 ;  /* 0x4000004000077882 */ /* 0x000fe20000000000 */
[----:B------:R-:W-:Y:S02]  /*1340*/  UMOV UR5, 0x40000040 ;  /* 0x4000004000057882 */ /* 0x000fe40000000000 */
[----:B------:R-:W-:Y:S01]  /*1350*/  ULOP3.LUT UR4, UR4, 0x3fff, URZ, 0xc0, !UPT ;  /* 0x00003fff04047892 */ /* 0x000fe2000f8ec03f */
[----:B------:R-:W0:Y:S01]  /*1360*/  S2R R3, SR_TID.X ;  /* 0x0000000000037919 */ /* 0x000e220000002100 */
[----:B------:R-:W-:Y:S01]  /*1370*/  UMOV UR6, UR12 ;  /* 0x0000000c00067c82 */ /* 0x000fe20008000000 */
[----:B------:R-:W-:-:S02]  /*1380*/  UIADD3 UR10, UR12, 0x100, URZ ;  /* 0x000001000c0a7890 */ /* 0x000fc4000fffe03f */
[----:B------:R-:W-:Y:S01]  /*1390*/  ULOP3.LUT UR13, UR4, 0x10000, URZ, 0xfc, !UPT ;  /* 0x00010000040d7892 */ /* 0x000fe2000f8efc3f */
[----:B------:R-:W-:Y:S01]  /*13a0*/  UMOV UR11, 0x40000040 ;  /* 0x40000040000b7882 */ /* 0x000fe20000000000 */
[----:B------:R-:W-:Y:S02]  /*13b0*/  UMOV UR9, 0x40000040 ;  /* 0x4000004000097882 */ /* 0x000fe40000000000 */
[----:B------:R-:W-:Y:S02]  /*13c0*/  UIADD3 UR8, UR13, 0x4, URZ ;  /* 0x000000040d087890 */ /* 0x000fe4000fffe03f */
[----:B------:R-:W-:Y:S01]  /*13d0*/  UIADD3 UR14, UR12, 0x180, URZ ;  /* 0x000001800c0e7890 */ /* 0x000fe2000fffe03f */
[----:B------:R-:W-:Y:S01]  /*13e0*/  UMOV UR4, UR13 ;  /* 0x0000000d00047c82 */ /* 0x000fe20008000000 */
[----:B------:R-:W-:Y:S01]  /*13f0*/  UMOV UR15, 0x40000040 ;  /* 0x40000040000f7882 */ /* 0x000fe20000000000 */
[----:B------:R-:W-:Y:S01]  /*1400*/  WARPGROUP.ARRIVE ;  /* 0x00000000000079c5 */ /* 0x000fe20000000000 */
[----:B------:R-:W-:-:S05]  /*1410*/  UISETP.GE.AND UP0, UPT, UR50, 0x41, UPT ;  /* 0x000000413200788c */ /* 0x000fca000bf06270 */
[----:B------:R-:W-:Y:S01]  /*1420*/  HGMMA.64x256x16.F32.BF16 R24, gdesc[UR4].tnspB, RZ, !UPT, gsb0 ;  /* 0x43e00000041879f0 */ /* 0x000fe2000c0018ff */
[----:B------:R-:W-:Y:S02]  /*1430*/  UIADD3 UR6, UR12, 0x80, URZ ;  /* 0x000000800c067890 */ /* 0x000fe4000fffe03f */
[----:B------:R-:W-:Y:S01]  /*1440*/  UIADD3 UR4, UR13, 0x2, URZ ;  /* 0x000000020d047890 */ /* 0x000fe2000fffe03f */
[----:B------:R-:W-:Y:S01]  /*1450*/  UMOV UR7, 0x40000040 ;  /* 0x4000004000077882 */ /* 0x000fe20000000000 */
[----:B------:R-:W-:Y:S01]  /*1460*/  UMOV UR5, 0x40000040 ;  /* 0x4000004000057882 */ /* 0x000fe20000000000 */
[----:B------:R-:W-:-:S03]  /*1470*/  UIADD3 UR12, UR13, 0x6, URZ ;  /* 0x000000060d0c7890 */ /* 0x000fc6000fffe03f */
[----:B------:R-:W-:Y:S01]  /*1480*/  UMOV UR13, 0x40000040 ;  /* 0x40000040000d7882 */ /* 0x000fe20000000000 */
[----:B0-----:R-:W-:-:S04]  /*1490*/  LOP3.LUT R3, R3, 0x7f, RZ, 0xc0, !PT ;  /* 0x0000007f03037812 */ /* 0x001fc800078ec0ff */
[----:B------:R-:W-:-:S13]  /*14a0*/  ISETP.NE.AND P0, PT, R3, RZ, PT ;  /* 0x000000ff0300720c */ /* 0x000fda0003f05270 */
[----:B------:R-:W-:-:S05]  /*14b0*/  @!P0 VIADD R0, R0, 0x28c60 ;  /* 0x00028c6000008836 */ /* 0x000fca0000000000 */
[----:B------:R-:W-:Y:S01]  /*14c0*/  @!P0 PRMT R0, RZ, 0x654, R0 ;  /* 0x00000654ff008816 */ /* 0x000fe20000000000 */
[----:B------:R-:W-:Y:S02]  /*14d0*/  WARPGROUP.DEPBAR.LE gsb0, 0x0 ;  /* 0x00008000000079c5 */ /* 0x000fe40000010000 */
[----:B------:R-:W-:-:S06]  /*14e0*/  WARPGROUP.ARRIVE ;  /* 0x00000000000079c5 */ /* 0x000fcc0000000000 */
[----:B------:R-:W-:Y:S03]  /*14f0*/  HGMMA.64x256x16.F32.BF16 R24, gdesc[UR4].tnspB, R24, gsb0 ;  /* 0x43e00000041879f0 */ /* 0x000fe60008001818 */
[----:B------:R-:W-:Y:S02]  /*1500*/  WARPGROUP.DEPBAR.LE gsb0, 0x0 ;  /* 0x00008000000079c5 */ /* 0x000fe40000010000 */
[----:B------:R-:W-:-:S15]  /*1510*/  WARPGROUP.ARRIVE ;  /* 0x00000000000079c5 */ /* 0x000fde0000000000 */
[----:B------:R-:W-:-:S08]  /*1520*/  NOP ;  /* 0x0000000000007918 */ /* 0x000fd00000000000 */
[----:B------:R-:W-:Y:S03]  /*1530*/  HGMMA.64x256x16.F32.BF16 R24, gdesc[UR8].tnspB, R24, gsb0 ;  /* 0x43e00000081879f0 */ /* 0x000fe60008001818 */
[----:B------:R-:W-:Y:S02]  /*1540*/  WARPGROUP.DEPBAR.LE gsb0, 0x0 ;  /* 0x00008000000079c5 */ /* 0x000fe40000010000 */
[----:B------:R-:W-:-:S15]  /*1550*/  WARPGROUP.ARRIVE ;  /* 0x00000000000079c5 */ /* 0x000fde0000000000 */
[----:B------:R-:W-:-:S08]  /*1560*/  NOP ;  /* 0x0000000000007918 */ /* 0x000fd00000000000 */
[----:B------:R-:W-:Y:S03]  /*1570*/  HGMMA.64x256x16.F32.BF16 R24, gdesc[UR12].tnspB, R24, gsb0 ;  /* 0x43e000000c1879f0 */ /* 0x000fe60008001818 */
[----:B------:R-:W-:Y:S02]  /*1580*/  WARPGROUP.DEPBAR.LE gsb0, 0x0 ;  /* 0x00008000000079c5 */ /* 0x000fe40000010000 */
[----:B------:R-:W-:Y:S06]  /*1590*/  BAR.ARV 0xf, 0x100 ;  /* 0x03c4000000007b1d */ /* 0x000fec0000002000 */
[----:B------:R0:W-:Y:S01]  /*15a0*/  @!P0 SYNCS.ARRIVE.TRANS64.RED.A1T0 RZ, [R0+URZ], RZ ;  /* 0x000000ff00ff89a7 */ /* 0x0001e2000810043f */
[----:B------:R-:W-:-:S13]  /*15b0*/  PLOP3.LUT P0, PT, PT, PT, UP0, 0x80, 0x0 ;  /* 0x000000000000781c */ /* 0x000fda0003f0f008 */
[----:B0-----:R-:W-:Y:S05]  /*15c0*/  @!P0 BRA `(.L_x_3217) ;  /* 0x0000000c00048947 */ /* 0x001fea0003800000 */
[----:B------:R-:W-:-:S06]  /*15d0*/  UIADD3 UR49, UR49, -0x2, URZ ;  /* 0xfffffffe31317890 */ /* 0x000fcc000fffe03f */
[----:B------:R-:W-:-:S07]  /*15e0*/  IMAD.U32 R0, RZ, RZ, UR49 ;  /* 0x00000031ff007e24 */ /* 0x000fce000f8e00ff */
.L_x_3222:
[----:B------:R-:W-:Y:S01]  /*15f0*/  BAR.SYNC.DEFER_BLOCKING 0xe, 0x100 ;  /* 0x0384000000007b1d */ /* 0x000fe20000010000 */
[----:B0-----:R-:W-:Y:S01]  /*1600*/  IMAD.U32 R3, RZ, RZ, UR39 ;  /* 0x00000027ff037e24 */ /* 0x001fe2000f8e00ff */
[----:B------:R-:W-:Y:S01]  /*1610*/  UISETP.NE.AND UP1, UPT, UR40, 0x3, UPT ;  /* 0x000000032800788c */ /* 0x000fe2000bf25270 */
[C---:B------:R-:W-:Y:S01]  /*1620*/  ISETP.GT.AND P1, PT, R0.reuse, RZ, PT ;  /* 0x000000ff0000720c */ /* 0x040fe20003f24270 */
[----:B------:R-:W-:Y:S01]  /*1630*/  UIADD3 UR39, UR39, 0x1, URZ ;  /* 0x0000000127277890 */ /* 0x000fe2000fffe03f */
[----:B------:R-:W-:Y:S02]  /*1640*/  IMAD R3, R3, 0x40, R2 ;  /* 0x0000004003037824 */ /* 0x000fe400078e0202 */
[----:B------:R-:W-:Y:S01]  /*1650*/  VIADD R0, R0, 0xffffffff ;  /* 0xffffffff00007836 */ /* 0x000fe20000000000 */
[----:B------:R-:W-:Y:S01]  /*1660*/  PLOP3.LUT P2, PT, PT, PT, UP1, 0x80, 0x0 ;  /* 0x000000000000781c */ /* 0x000fe20003f4f018 */
[----:B------:R-:W-:Y:S01]  /*1670*/  UISETP.NE.AND UP0, UPT, UR39, 0x2, UPT ;  /* 0x000000022700788c */ /* 0x000fe2000bf05270 */
[----:B------:R-:W-:-:S03]  /*1680*/  LEA R3, R3, UR41, 0x2 ;  /* 0x0000002903037c11 */ /* 0x000fc6000f8e10ff */
[----:B------:R-:W-:Y:S02]  /*1690*/  USEL UR6, URZ, 0x1, UP0 ;  /* 0x000000013f067887 */ /* 0x000fe40008000000 */
[----:B------:R-:W-:Y:S02]  /*16a0*/  USEL UR39, UR39, URZ, UP0 ;  /* 0x0000003f27277287 */ /* 0x000fe40008000000 */
[----:B------:R-:W-:Y:S01]  /*16b0*/  ULOP3.LUT UR38, UR38, UR6, URZ, 0x3c, !UPT ;  /* 0x0000000626267292 */ /* 0x000fe2000f8e3c3f */
[----:B------:R-:W0:Y:S04]  /*16c0*/  LDS R4, [R3+0x28800] ;  /* 0x0288000003047984 */ /* 0x000e280000000800 */
[----:B------:R-:W1:Y:S01]  /*16d0*/  LDS R5, [R3+0x28820] ;  /* 0x0288200003057984 */ /* 0x000e620000000800 */
        /* <DEDUP_REMOVED lines=130> */
.L_x_3218:
[----:B------:R-:W-:Y:S01]  /*1f00*/  ULEA UR6, UR39, UR41, 0x3 ;  /* 0x0000002927067291 */ /* 0x000fe2000f8e183f */
[----:B------:R-:W-:-:S05]  /*1f10*/  IMAD.U32 R3, RZ, RZ, UR38 ;  /* 0x00000026ff037e24 */ /* 0x000fca000f8e00ff */
[----:B------:R-:W-:-:S04]  /*1f20*/  SHF.L.U32 R3, R3, 0x1f, RZ ;  /* 0x0000001f03037819 */ /* 0x000fc800000006ff */
[----:B------:R0:W1:Y:S01]  /*1f30*/  SYNCS.PHASECHK.TRANS64.TRYWAIT P0, [UR6+0x28c50], R3 ;  /* 0x028c5003ff0075a7 */ /* 0x0000620008000146 */
[----:B------:R-:W-:Y:S05]  /*1f40*/  @!P2 BRA `(.L_x_3219) ;  /* 0x000000000004a947 */ /* 0x000fea0003800000 */
[----:B------:R-:W-:Y:S01]  /*1f50*/  BPT.TRAP 0x1 ;  /* 0x000000040000795c */ /* 0x000fe20000300000 */
.L_x_3219:
[----:B-1----:R-:W-:Y:S05]  /*1f60*/  @P0 BRA `(.L_x_3220) ;  /* 0x0000000000080947 */ /* 0x002fea0003800000 */
[----:B------:R-:W1:Y:S02]  /*1f70*/  SYNCS.PHASECHK.TRANS64.TRYWAIT P0, [UR6+0x28c50], R3 ;  /* 0x028c5003ff0075a7 */ /* 0x000e640008000146 */
[----:B-1----:R-:W-:Y:S05]  /*1f80*/  @!P0 BRA `(.L_x_3221) ;  /* 0x000000b800748947 */ /* 0x002fea0003800000 */
.L_x_3220:
[----:B------:R-:W-:Y:S01]  /*1f90*/  UIADD3 UR6, UR41, 0x26800, URZ ;  /* 0x0002680029067890 */ /* 0x000fe2000fffe03f */
[----:B------:R-:W-:Y:S01]  /*1fa0*/  WARPGROUP.ARRIVE ;  /* 0x00000000000079c5 */ /* 0x000fe20000000000 */
[----:B------:R-:W-:-:S05]  /*1fb0*/  ULEA UR18, UR39, UR20, 0xc ;  /* 0x0000001427127291 */ /* 0x000fca000f8e603f */
[----:B-1----:R-:W1:Y:S01]  /*1fc0*/  S2R R4, SR_TID.X ;  /* 0x0000000000047919 */ /* 0x002e620000002100 */
[----:B------:R-:W-:Y:S01]  /*1fd0*/  USHF.R.U32.HI UR6, URZ, 0x4, UR6 ;  /* 0x000000043f067899 */ /* 0x000fe20008011606 */
[----:B0-----:R-:W-:Y:S01]  /*1fe0*/  IMAD.U32 R3, RZ, RZ, UR39 ;  /* 0x00000027ff037e24 */ /* 0x001fe2000f8e00ff */
[----:B------:R-:W-:Y:S01]  /*1ff0*/  UMOV UR19, 0x40000040 ;  /* 0x4000004000137882 */ /* 0x000fe20000000000 */
[----:B------:R-:W-:Y:S01]  /*2000*/  UMOV UR17, 0x40000040 ;  /* 0x4000004000117882 */ /* 0x000fe20000000000 */
[----:B------:R-:W-:Y:S01]  /*2010*/  ULOP3.LUT UR6, UR6, 0x3fff, URZ, 0xc0, !UPT ;  /* 0x00003fff06067892 */ /* 0x000fe2000f8ec03f */
[----:B------:R-:W-:Y:S01]  /*2020*/  UMOV UR7, 0x40000040 ;  /* 0x4000004000077882 */ /* 0x000fe20000000000 */
[----:B------:R-:W-:Y:S02]  /*2030*/  UIADD3 UR10, UR18, 0x100, URZ ;  /* 0x00000100120a7890 */ /* 0x000fe4000fffe03f */
[----:B------:R-:W-:Y:S02]  /*2040*/  ULOP3.LUT UR16, UR6, 0x10000, URZ, 0xfc, !UPT ;  /* 0x0001000006107892 */ /* 0x000fe4000f8efc3f */
[----:B------:R-:W-:Y:S01]  /*2050*/  UIADD3 UR6, UR18, 0x80, URZ ;  /* 0x0000008012067890 */ /* 0x000fe2000fffe03f */
[----:B------:R-:W-:Y:S01]  /*2060*/  UMOV UR11, 0x40000040 ;  /* 0x40000040000b7882 */ /* 0x000fe20000000000 */
[----:B------:R-:W-:Y:S01]  /*2070*/  UIADD3 UR14, UR18, 0x180, URZ ;  /* 0x00000180120e7890 */ /* 0x000fe2000fffe03f */
[----:B------:R-:W-:-:S04]  /*2080*/  UMOV UR15, 0x40000040 ;  /* 0x40000040000f7882 */ /* 0x000fc80000000000 */
[----:B------:R-:W-:Y:S01]  /*2090*/  HGMMA.64x256x16.F32.BF16 R24, gdesc[UR16].tnspB, R24, gsb0 ;  /* 0x43e00000101879f0 */ /* 0x000fe20008001818 */
[----:B-1----:R-:W-:-:S04]  /*20a0*/  LOP3.LUT R4, R4, 0x7f, RZ, 0xc0, !PT ;  /* 0x0000007f04047812 */ /* 0x002fc800078ec0ff */
[----:B------:R-:W-:-:S13]  /*20b0*/  ISETP.NE.AND P0, PT, R4, RZ, PT ;  /* 0x000000ff0400720c */ /* 0x000fda0003f05270 */
[----:B------:R-:W-:-:S05]  /*20c0*/  @!P0 LEA R3, R3, UR41, 0x3 ;  /* 0x0000002903038c11 */ /* 0x000fca000f8e18ff */
        /* <DEDUP_REMOVED lines=16> */
[----:B------:R-:W-:Y:S05]  /*21d0*/  @P1 BRA `(.L_x_3222) ;  /* 0xfffffff400041947 */ /* 0x000fea000383ffff */
.L_x_3217:
[----:B------:R-:W-:Y:S01]  /*21e0*/  BAR.SYNC.DEFER_BLOCKING 0xe, 0x100 ;  /* 0x0384000000007b1d */ /* 0x000fe20000010000 */
[----:B0-----:R-:W-:Y:S01]  /*21f0*/  IMAD.U32 R3, RZ, RZ, UR39 ;  /* 0x00000027ff037e24 */ /* 0x001fe2000f8e00ff */
[----:B------:R-:W-:-:S03]  /*2200*/  UIADD3 UR39, UR39, 0x1, URZ ;  /* 0x0000000127277890 */ /* 0x000fc6000fffe03f */
[----:B------:R-:W-:Y:S01]  /*2210*/  IMAD R0, R3, 0x40, R2 ;  /* 0x0000004003007824 */ /* 0x000fe200078e0202 */
[----:B------:R-:W-:-:S04]  /*2220*/  UISETP.NE.AND UP0, UPT, UR39, 0x2, UPT ;  /* 0x000000022700788c */ /* 0x000fc8000bf05270 */
[----:B------:R-:W-:Y:S01]  /*2230*/  LEA R3, R0, UR41, 0x2 ;  /* 0x0000002900037c11 */ /* 0x000fe2000f8e10ff */
[----:B------:R-:W-:Y:S02]  /*2240*/  USEL UR4, URZ, 0x1, UP0 ;  /* 0x000000013f047887 */ /* 0x000fe40008000000 */
[----:B------:R-:W-:Y:S02]  /*2250*/  USEL UR39, UR39, URZ, UP0 ;  /* 0x0000003f27277287 */ /* 0x000fe40008000000 */
[----:B------:R-:W-:Y:S01]  /*2260*/  ULOP3.LUT UR38, UR38, UR4, URZ, 0x3c, !UPT ;  /* 0x0000000426267292 */ /* 0x000fe2000f8e3c3f */
[----:B------:R-:W0:Y:S04]  /*2270*/  LDS R4, [R3+0x28800] ;  /* 0x0288000003047984 */ /* 0x000e280000000800 */
[----:B------:R1:W2:Y:S02]  /*2280*/  LDS R0, [R3+0x28820] ;  /* 0x0288200003007984 */ /* 0x0002a40000000800 */
[----:B-1----:R-:W-:-:S02]  /*2290*/  IMAD.MOV.U32 R3, RZ, RZ, RZ ;  /* 0x000000ffff037224 */ /* 0x002fc400078e00ff */
[-C--:B0-----:R-:W-:Y:S01]  /*22a0*/  FMUL.FTZ R154, R92, R4.reuse ;  /* 0x000000045c9a7220 */ /* 0x081fe20000410000 */
[-C--:B------:R-:W-:Y:S01]  /*22b0*/  FMUL.FTZ R208, R24, R4.reuse ;  /* 0x0000000418d07220 */ /* 0x080fe20000410000 */
[-C--:B------:R-:W-:Y:S01]  /*22c0*/  FMUL.FTZ R206, R25, R4.reuse ;  /* 0x0000000419ce7220 */ /* 0x080fe20000410000 */
[----:B------:R-:W-:Y:S01]  /*22d0*/  FMUL.FTZ R205, R28, R4 ;  /* 0x000000041ccd7220 */ /* 0x000fe20000410000 */
        /* <DEDUP_REMOVED lines=124> */
[----:B------:R-:W-:Y:S01]  /*2aa0*/  IMAD.MOV.U32 R0, RZ, RZ, RZ ;  /* 0x000000ffff007224 */ /* 0x000fe200078e00ff */
[----:B------:R-:W-:Y:S06]  /*2ab0*/  BAR.ARV 0xf, 0x100 ;  /* 0x03c4000000007b1d */ /* 0x000fec0000002000 */
[----:B------:R-:W-:Y:S05]  /*2ac0*/  BRA `(.L_x_3223) ;  /* 0x00000040007c7947 */ /* 0x000fea0003800000 */
.L_x_3214:
[----:B------:R-:W0:Y:S02]  /*2ad0*/  SHFL.IDX PT, R0, R210, RZ, 0x1f ;  /* 0x00001fffd2007589 */ /* 0x000e2400000e0000 */
[----:B0-----:R-:W-:-:S13]  /*2ae0*/  R2UR UR4, R0 ;  /* 0x00000000000472ca */ /* 0x001fda00000e0000 */
[----:B------:R-:W-:-:S04]  /*2af0*/  ULEA.HI UR5, UR4, UR4, URZ, 0x1 ;  /* 0x0000000404057291 */ /* 0x000fc8000f8f083f */
[----:B------:R-:W-:-:S04]  /*2b00*/  ULOP3.LUT UR5, UR5, 0x1fffe, URZ, 0xc0, !UPT ;  /* 0x0001fffe05057892 */ /* 0x000fc8000f8ec03f */
[----:B------:R-:W-:Y:S02]  /*2b10*/  UIADD3 UR5, UR4, -UR5, URZ ;  /* 0x8000000504057290 */ /* 0x000fe4000fffe03f */
[----:B------:R-:W-:Y:S02]  /*2b20*/  UIADD3 UR4, UR41, 0x26800, URZ ;  /* 0x0002680029047890 */ /* 0x000fe4000fffe03f */
[----:B------:R-:W-:Y:S02]  /*2b30*/  ULEA UR5, UR5, UR41, 0xf ;  /* 0x0000002905057291 */ /* 0x000fe4000f8e783f */
[----:B------:R-:W-:Y:S02]  /*2b40*/  ULOP3.LUT UP0, URZ, UR4, 0x3ff, URZ, 0xc0, !UPT ;  /* 0x000003ff043f7892 */ /* 0x000fe4000f80c03f */
[----:B------:R-:W-:-:S04]  /*2b50*/  UIADD3 UR5, UR5, 0x400, URZ ;  /* 0x0000040005057890 */ /* 0x000fc8000fffe03f */
[----:B------:R-:W-:Y:S01]  /*2b60*/  PLOP3.LUT P0, PT, PT, PT, UP0, 0x80, 0x0 ;  /* 0x000000000000781c */ /* 0x000fe20003f0f008 */
[----:B------:R-:W-:-:S04]  /*2b70*/  USHF.R.U32.HI UR5, URZ, 0x4, UR5 ;  /* 0x000000043f057899 */ /* 0x000fc80008011605 */
[----:B------:R-:W-:-:S08]  /*2b80*/  ULOP3.LUT UR51, UR5, 0x3fff, URZ, 0xc0, !UPT ;  /* 0x00003fff05337892 */ /* 0x000fd0000f8ec03f */
        /* <DEDUP_REMOVED lines=17> */
.L_x_3224:
[----:B------:R-:W-:Y:S01]  /*2ca0*/  ULEA.HI UR4, UR36, UR36, URZ, 0x1 ;  /* 0x0000002424047291 */ /* 0x000fe2000f8f083f */
[----:B------:R-:W-:-:S03]  /*2cb0*/  IMAD.U32 R3, RZ, RZ, UR40 ;  /* 0x00000028ff037e24 */ /* 0x000fc6000f8e00ff */
[----:B------:R-:W-:Y:S02]  /*2cc0*/  ULOP3.LUT UR4, UR4, 0xfffffffe, URZ, 0xc0, !UPT ;  /* 0xfffffffe04047892 */ /* 0x000fe4000f8ec03f */
[----:B------:R-:W-:Y:S02]  /*2cd0*/  ISETP.NE.AND P0, PT, R3, 0x3, PT ;  /* 0x000000030300780c */ /* 0x000fe40003f05270 */
[----:B------:R-:W-:-:S06]  /*2ce0*/  UIADD3 UR4, UR36, -UR4, URZ ;  /* 0x8000000424047290 */ /* 0x000fcc000fffe03f */
[----:B------:R-:W-:-:S05]  /*2cf0*/  IMAD.U32 R0, RZ, RZ, UR4 ;  /* 0x00000004ff007e24 */ /* 0x000fca000f8e00ff */
[----:B------:R-:W-:-:S04]  /*2d00*/  SHF.L.U32 R0, R0, 0x1f, RZ ;  /* 0x0000001f00007819 */ /* 0x000fc800000006ff */
[----:B------:R-:W0:Y:S02]  /*2d10*/  SYNCS.PHASECHK.TRANS64.TRYWAIT P1, [UR41+0x28c00], R0 ;  /* 0x028c0000ff0075a7 */ /* 0x000e240008020169 */
[----:B0-----:R-:W-:Y:S05]  /*2d20*/  @!P1 BRA `(.L_x_3225) ;  /* 0x000000ac00249947 */ /* 0x001fea0003800000 */
.L_x_3356:
[----:B------:R-:W-:Y:S05]  /*2d30*/  @!P0 BRA `(.L_x_3226) ;  /* 0x0000000000048947 */ /* 0x000fea0003800000 */
[----:B------:R-:W-:Y:S01]  /*2d40*/  BPT.TRAP 0x1 ;  /* 0x000000040000795c */ /* 0x000fe20000300000 */
.L_x_3226:
[----:B------:R-:W-:Y:S02]  /*2d50*/  IMAD.U32 R7, RZ, RZ, UR39 ;  /* 0x00000027ff077e24 */ /* 0x000fe4000f8e00ff */
[----:B------:R-:W-:-:S03]  /*2d60*/  IMAD.U32 R8, RZ, RZ, UR38 ;  /* 0x00000026ff087e24 */ /* 0x000fc6000f8e00ff */
[----:B------:R-:W-:Y:S02]  /*2d70*/  LEA R7, R7, UR41, 0x3 ;  /* 0x0000002907077c11 */ /* 0x000fe4000f8e18ff */
[----:B------:R-:W-:-:S04]  /*2d80*/  SHF.L.U32 R8, R8, 0x1f, RZ ;  /* 0x0000001f08087819 */ /* 0x000fc800000006ff */
[----:B------:R1:W2:Y:S01]  /*2d90*/  SYNCS.PHASECHK.TRANS64.TRYWAIT P1, [R7+URZ+0x28c30], R8 ;  /* 0x028c3008070075a7 */ /* 0x0002a2000802017f */
[----:B------:R-:W-:Y:S05]  /*2da0*/  @!P0 BRA `(.L_x_3227) ;  /* 0x0000000000048947 */ /* 0x000fea0003800000 */
[----:B------:R-:W-:Y:S01]  /*2db0*/  BPT.TRAP 0x1 ;  /* 0x000000040000795c */ /* 0x000fe20000300000 */
.L_x_3227:
[----:B--2---:R-:W-:Y:S05]  /*2dc0*/  @P1 BRA `(.L_x_3228) ;  /* 0x0000000000081947 */ /* 0x004fea0003800000 */
[----:B------:R-:W2:Y:S02]  /*2dd0*/  SYNCS.PHASECHK.TRANS64.TRYWAIT P1, [R7+URZ+0x28c30], R8 ;  /* 0x028c3008070075a7 */ /* 0x000ea4000802017f */
[----:B--2---:R-:W-:Y:S05]  /*2de0*/  @!P1 BRA `(.L_x_3229) ;  /* 0x000000ac000c9947 */ /* 0x004fea0003800000 */
.L_x_3228:
[----:B0-----:R-:W0:Y:S01]  /*2df0*/  S2R R3, SR_TID.X ;  /* 0x0000000000037919 */ /* 0x001e220000002100 */
[----:B------:R-:W-:-:S04]  /*2e00*/  UIADD3 UR4, UR41, 0x22400, URZ ;  /* 0x0002240029047890 */ /* 0x000fc8000fffe03f */
[----:B------:R-:W-:-:S04]  /*2e10*/  USHF.R.U32.HI UR4, URZ, 0x4, UR4 ;  /* 0x000000043f047899 */ /* 0x000fc80008011604 */
[----:B------:R-:W-:-:S06]  /*2e20*/  ULOP3.LUT UR4, UR4, 0x3fff, URZ, 0xc0, !UPT ;  /* 0x00003fff04047892 */ /* 0x000fcc000f8ec03f */
[----:B------:R-:W-:Y:S01]  /*2e30*/  IMAD.U32 R0, RZ, RZ, UR4 ;  /* 0x00000004ff007e24 */ /* 0x000fe2000f8e00ff */
[----:B------:R-:W-:Y:S05]  /*2e40*/  WARPSYNC.ALL ;  /* 0x0000000000007948 */ /* 0x000fea0003800000 */
[----:B------:R-:W-:Y:S02]  /*2e50*/  LOP3.LUT R0, R0, 0x10000, RZ, 0xfc, !PT ;  /* 0x0001000000007812 */ /* 0x000fe400078efcff */
[----:B0-----:R-:W-:-:S04]  /*2e60*/  LOP3.LUT R3, R3, 0x7f, RZ, 0xc0, !PT ;  /* 0x0000007f03037812 */ /* 0x001fc800078ec0ff */
[----:B------:R-:W-:Y:S02]  /*2e70*/  ISETP.NE.AND P1, PT, R3, RZ, PT ;  /* 0x000000ff0300720c */ /* 0x000fe40003f25270 */
[----:B------:R-:W-:Y:S01]  /*2e80*/  R2UR UR12, R0 ;  /* 0x00000000000c72ca */ /* 0x000fe200000e0000 */
[----:B------:R-:W-:Y:S01]  /*2e90*/  UIADD3 UR4, UR41, 0x20400, URZ ;  /* 0x0002040029047890 */ /* 0x000fe2000fffe03f */
[----:B------:R-:W-:Y:S01]  /*2ea0*/  WARPGROUP.ARRIVE ;  /* 0x00000000000079c5 */ /* 0x000fe20000000000 */
[----:B------:R-:W-:Y:S01]  /*2eb0*/  UMOV UR7, 0x40000040 ;  /* 0x4000004000077882 */ /* 0x000fe20000000000 */
[----:B------:R-:W-:Y:S01]  /*2ec0*/  UMOV UR5, 0x40000040 ;  /* 0x4000004000057882 */ /* 0x000fe20000000000 */
[----:B------:R-:W-:Y:S01]  /*2ed0*/  USHF.R.U32.HI UR4, URZ, 0x4, UR4 ;  /* 0x000000043f047899 */ /* 0x000fe20008011604 */
[----:B------:R-:W-:Y:S01]  /*2ee0*/  UMOV UR11, 0x40000040 ;  /* 0x40000040000b7882 */ /* 0x000fe20000000000 */
[----:B------:R-:W-:Y:S02]  /*2ef0*/  UMOV UR9, 0x40000040 ;  /* 0x4000004000097882 */ /* 0x000fe40000000000 */
[----:B------:R-:W-:Y:S01]  /*2f00*/  ULOP3.LUT UR4, UR4, 0x3fff, URZ, 0xc0, !UPT ;  /* 0x00003fff04047892 */ /* 0x000fe2000f8ec03f */
[----:B------:R-:W-:Y:S01]  /*2f10*/  UMOV UR15, 0x40000040 ;  /* 0x40000040000f7882 */ /* 0x000fe20000000000 */
[----:B------:R-:W-:-:S02]  /*2f20*/  ULDC UR20, c[0x0][0x988] ;  /* 0x0002620000147ab9 */ /* 0x000fc40000000800 */
[----:B------:R-:W-:Y:S02]  /*2f30*/  ULEA UR12, UR39, UR12, 0x9 ;  /* 0x0000000c270c7291 */ /* 0x000fe4000f8e483f */
[----:B------:R-:W-:Y:S02]  /*2f40*/  ULOP3.LUT UR13, UR4, 0x10000, URZ, 0xfc, !UPT ;  /* 0x00010000040d7892 */ /* 0x000fe4000f8efc3f */
[----:B------:R-:W-:Y:S02]  /*2f50*/  UIADD3 UR10, UR12, 0x4, URZ ;  /* 0x000000040c0a7890 */ /* 0x000fe4000fffe03f */
[----:B------:R-:W-:Y:S01]  /*2f60*/  UIADD3 UR8, UR13, 0x4, URZ ;  /* 0x000000040d087890 */ /* 0x000fe2000fffe03f */
[----:B------:R-:W-:Y:S02]  /*2f70*/  UMOV UR6, UR12 ;  /* 0x0000000c00067c82 */ /* 0x000fe40008000000 */
[----:B------:R-:W-:Y:S01]  /*2f80*/  UMOV UR4, UR13 ;  /* 0x0000000d00047c82 */ /* 0x000fe20008000000 */
[----:B------:R-:W-:Y:S01]  /*2f90*/  UIADD3 UR14, UR12, 0x6, URZ ;  /* 0x000000060c0e7890 */ /* 0x000fe2000fffe03f */
[----:B------:R-:W-:Y:S01]  /*2fa0*/  HGMMA.64x64x16.F32.BF16 R24, gdesc[UR4], RZ, !UPT, gsb0 ;  /* 0x00e00000041879f0 */ /* 0x000fe2000c0018ff */
[----:B------:R-:W-:-:S02]  /*2fb0*/  UIADD3 UR6, UR12, 0x2, URZ ;  /* 0x000000020c067890 */ /* 0x000fc4000fffe03f */
[----:B------:R-:W-:Y:S01]  /*2fc0*/  UIADD3 UR4, UR13, 0x2, URZ ;  /* 0x000000020d047890 */ /* 0x000fe2000fffe03f */
[----:B------:R-:W-:Y:S01]  /*2fd0*/  UMOV UR7, 0x40000040 ;  /* 0x4000004000077882 */ /* 0x000fe20000000000 */
[----:B------:R-:W-:Y:S01]  /*2fe0*/  UMOV UR5, 0x40000040 ;  /* 0x4000004000057882 */ /* 0x000fe20000000000 */
[----:B------:R-:W-:-:S03]  /*2ff0*/  UIADD3 UR12, UR13, 0x6, URZ ;  /* 0x000000060d0c7890 */ /* 0x000fc6000fffe03f */
[----:B------:R-:W-:Y:S01]  /*3000*/  UMOV UR13, 0x40000040 ;  /* 0x40000040000d7882 */ /* 0x000fe20000000000 */
[----:B------:R-:W-:Y:S02]  /*3010*/  WARPGROUP.DEPBAR.LE gsb0, 0x0 ;  /* 0x00008000000079c5 */ /* 0x000fe40000010000 */
[----:B------:R-:W-:-:S06]  /*3020*/  WARPGROUP.ARRIVE ;  /* 0x00000000000079c5 */ /* 0x000fcc0000000000 */
[----:B------:R-:W-:Y:S01]  /*3030*/  HGMMA.64x64x16.F32.BF16 R24, gdesc[UR4], R24, gsb0 ;  /* 0x00e00000041879f0 */ /* 0x000fe20008001818 */
[----:B------:R-:W-:Y:S01]  /*3040*/  ULDC UR7, c[0x0][0x9d8] ;  /* 0x0002760000077ab9 */ /* 0x000fe20000000800 */
[----:B------:R-:W-:-:S06]  /*3050*/  UIMAD UR6, UR49, -0x40, UR50 ;  /* 0xffffffc0310678a4 */ /* 0x000fcc000f8e0232 */
[----:B------:R-:W-:-:S05]  /*3060*/  IMAD.U32 R4, RZ, RZ, UR6 ;  /* 0x00000006ff047e24 */ /* 0x000fca000f8e00ff */
[----:B------:R-:W-:-:S04]  /*3070*/  IADD3 R3, -R17, 0x40, R4 ;  /* 0x0000004011037810 */ /* 0x000fc80007ffe104 */
[C---:B------:R-:W-:Y:S02]  /*3080*/  ISETP.GT.AND P3, PT, R3.reuse, RZ, PT ;  /* 0x000000ff0300720c */ /* 0x040fe40003f64270 */
[C---:B------:R-:W-:Y:S02]  /*3090*/  ISETP.GT.AND P6, PT, R3.reuse, 0x1, PT ;  /* 0x000000010300780c */ /* 0x040fe40003fc4270 */
[C---:B------:R-:W-:Y:S02]  /*30a0*/  ISETP.GT.AND P5, PT, R3.reuse, 0x8, PT ;  /* 0x000000080300780c */ /* 0x040fe40003fa4270 */
[C---:B------:R-:W-:Y:S02]  /*30b0*/  ISETP.GT.AND P4, PT, R3.reuse, 0x9, PT ;  /* 0x000000090300780c */ /* 0x040fe40003f84270 */
[----:B------:R-:W-:Y:S01]  /*30c0*/  ISETP.GT.AND P2, PT, R3, 0x10, PT ;  /* 0x000000100300780c */ /* 0x000fe20003f44270 */
[----:B------:R-:W-:Y:S02]  /*30d0*/  WARPGROUP.DEPBAR.LE gsb0, 0x0 ;  /* 0x00008000000079c5 */ /* 0x000fe40000010000 */
[----:B------:R-:W-:-:S06]  /*30e0*/  WARPGROUP.ARRIVE ;  /* 0x00000000000079c5 */ /* 0x000fcc0000000000 */
[----:B------:R-:W-:Y:S03]  /*30f0*/  HGMMA.64x64x16.F32.BF16 R24, gdesc[UR8], R24, gsb0 ;  /* 0x00e00000081879f0 */ /* 0x000fe60008001818 */
[----:B------:R-:W-:Y:S02]  /*3100*/  WARPGROUP.DEPBAR.LE gsb0, 0x0 ;  /* 0x00008000000079c5 */ /* 0x000fe40000010000 */
[----:B------:R-:W-:-:S06]  /*3110*/  WARPGROUP.ARRIVE ;  /* 0x00000000000079c5 */ /* 0x000fcc0000000000 */
[----:B------:R-:W-:Y:S03]  /*3120*/  HGMMA.64x64x16.F32.BF16 R24, gdesc[UR12], R24, gsb0 ;  /* 0x00e000000c1879f0 */ /* 0x000fe60008001818 */
        /* <DEDUP_REMOVED lines=41> */
[----:B------:R-:W-:-:S03]  /*33c0*/  FMUL.FTZ R55, R55, UR7 ;  /* 0x0000000737377c20 */ /* 0x000fc60008410000 */
[----:B------:R-:W-:-:S03]  /*33d0*/  FMNMX.FTZ R4, R28, R5, !PT ;  /* 0x000000051c047209 */ /* 0x000fc60007810000 */
[----:B------:R-:W4:Y:S01]  /*33e0*/  MUFU.TANH R32, R32 ;  /* 0x0000002000207308 */ /* 0x000f220000002400 */
[----:B0-----:R-:W-:-:S04]  /*33f0*/  FSEL R29, R29, -INF , P4 ;  /* 0xff8000001d1d7808 */ /* 0x001fc80002000000 */
[----:B------:R-:W-:-:S03]  /*3400*/  FMNMX.FTZ R5, R29, R4, !PT ;  /* 0x000000041d057209 */ /* 0x000fc60007810000 */
[----:B------:R-:W0:Y:S01]  /*3410*/  MUFU.TANH R27, R27 ;  /* 0x0000001b001b7308 */ /* 0x000e220000002400 */
[----:B---3--:R-:W-:Y:S02]  /*3420*/  FSEL R26, R26, -INF , P3 ;  /* 0xff8000001a1a7808 */ /* 0x008fe40001800000 */
[----:B------:R-:W-:-:S05]  /*3430*/  ISETP.GT.AND P3, PT, R3, 0x11, PT ;  /* 0x000000110300780c */ /* 0x000fca0003f64270 */
[----:B------:R-:W3:Y:S01]  /*3440*/  MUFU.TANH R33, R33 ;  /* 0x0000002100217308 */ /* 0x000ee20000002400 */
[----:B----4-:R-:W-:-:S04]  /*3450*/  FSEL R32, R32, -INF , P2 ;  /* 0xff80000020207808 */ /* 0x010fc80001000000 */
[----:B------:R-:W-:-:S03]  /*3460*/  FMNMX.FTZ R4, R32, R5, !PT ;  /* 0x0000000520047209 */ /* 0x000fc60007810000 */
[----:B------:R-:W4:Y:S01]  /*3470*/  MUFU.TANH R30, R30 ;  /* 0x0000001e001e7308 */ /* 0x000f220000002400 */
[----:B0-----:R-:W-:Y:S02]  /*3480*/  FSEL R27, R27, -INF , P6 ;  /* 0xff8000001b1b7808 */ /* 0x001fe40003000000 */
[----:B------:R-:W-:-:S05]  /*3490*/  ISETP.GT.AND P6, PT, R3, 0x18, PT ;  /* 0x000000180300780c */ /* 0x000fca0003fc4270 */
[----:B------:R-:W0:Y:S01]  /*34a0*/  MUFU.TANH R36, R36 ;  /* 0x0000002400247308 */ /* 0x000e220000002400 */
[----:B---3--:R-:W-:-:S04]  /*34b0*/  FSEL R33, R33, -INF , P3 ;  /* 0xff80000021217808 */ /* 0x008fc80001800000 */
[----:B------:R-:W-:-:S03]  /*34c0*/  FMNMX.FTZ R5, R33, R4, !PT ;  /* 0x0000000421057209 */ /* 0x000fc60007810000 */
[----:B------:R-:W3:Y:S01]  /*34d0*/  MUFU.TANH R31, R31 ;  /* 0x0000001f001f7308 */ /* 0x000ee20000002400 */
[----:B----4-:R-:W-:Y:S02]  /*34e0*/  FSEL R30, R30, -INF , P5 ;  /* 0xff8000001e1e7808 */ /* 0x010fe40002800000 */
[----:B------:R-:W-:-:S05]  /*34f0*/  ISETP.GT.AND P5, PT, R3, 0x19, PT ;  /* 0x000000190300780c */ /* 0x000fca0003fa4270 */
        /* <DEDUP_REMOVED lines=43> */
[----:B----4-:R-:W-:-:S07]  /*37b0*/  FSEL R49, R49, -INF , P4 ;  /* 0xff80000031317808 */ /* 0x010fce0002000000 */
[----:B------:R-:W4:Y:S01]  /*37c0*/  MUFU.TANH R53, R53 ;  /* 0x0000003500357308 */ /* 0x000f220000002400 */
[----:B0-----:R-:W-:Y:S02]  /*37d0*/  FSEL R46, R46, -INF , P2 ;  /* 0xff8000002e2e7808 */ /* 0x001fe40001000000 */
[----:B------:R-:W-:Y:S02]  /*37e0*/  ISETP.GT.AND P2, PT, R3, 0x39, PT ;  /* 0x000000390300780c */ /* 0x000fe40003f44270 */
[----:B------:R-:W-:-:S03]  /*37f0*/  FMNMX.FTZ R3, R49, R4, !PT ;  /* 0x0000000431037209 */ /* 0x000fc60007810000 */
[----:B------:R-:W0:Y:S01]  /*3800*/  MUFU.TANH R47, R47 ;  /* 0x0000002f002f7308 */ /* 0x000e220000002400 */
[----:B---3--:R-:W-:-:S04]  /*3810*/  FSEL R52, R52, -INF , P3 ;  /* 0xff80000034347808 */ /* 0x008fc80001800000 */
[----:B------:R-:W-:Y:S02]  /*3820*/  FMNMX.FTZ R4, R52, R3, !PT ;  /* 0x0000000334047209 */ /* 0x000fe40007810000 */
[----:B------:R-:W-:Y:S01]  /*3830*/  FMNMX.FTZ R3, R26, R27, !PT ;  /* 0x0000001b1a037209 */ /* 0x000fe20007810000 */
[----:B------:R-:W3:Y:S01]  /*3840*/  MUFU.TANH R50, R50 ;  /* 0x0000003200327308 */ /* 0x000ee20000002400 */
[----:B----4-:R-:W-:-:S04]  /*3850*/  FSEL R53, R53, -INF , P2 ;  /* 0xff80000035357808 */ /* 0x010fc80001000000 */
[----:B------:R-:W-:-:S03]  /*3860*/  FMNMX.FTZ R5, R53, R4, !PT ;  /* 0x0000000435057209 */ /* 0x000fc60007810000 */
[----:B------:R-:W4:Y:S01]  /*3870*/  MUFU.TANH R51, R51 ;  /* 0x0000003300337308 */ /* 0x000f220000002400 */
[----:B0-----:R-:W-:Y:S01]  /*3880*/  FSEL R47, R47, -INF , P6 ;  /* 0xff8000002f2f7808 */ /* 0x001fe20003000000 */
[----:B------:R-:W0:Y:S06]  /*3890*/  SHFL.BFLY PT, R4, R5, 0x2, 0x1f ;  /* 0x0c401f0005047f89 */ /* 0x000e2c00000e0000 */
[----:B------:R-:W5:Y:S01]  /*38a0*/  MUFU.TANH R54, R54 ;  /* 0x0000003600367308 */ /* 0x000f620000002400 */
[----:B---3--:R-:W-:-:S07]  /*38b0*/  FSEL R50, R50, -INF , P5 ;  /* 0xff80000032327808 */ /* 0x008fce0002800000 */
[----:B------:R-:W3:Y:S01]  /*38c0*/  MUFU.TANH R55, R55 ;  /* 0x0000003700377308 */ /* 0x000ee20000002400 */
[----:B----4-:R-:W-:Y:S02]  /*38d0*/  FSEL R51, R51, -INF , P4 ;  /* 0xff80000033337808 */ /* 0x010fe40002000000 */
[----:B-----5:R-:W-:Y:S02]  /*38e0*/  FSEL R54, R54, -INF , P3 ;  /* 0xff80000036367808 */ /* 0x020fe40001800000 */
[----:B0-----:R-:W-:Y:S02]  /*38f0*/  FMNMX.FTZ R9, R5, R4, !PT ;  /* 0x0000000405097209 */ /* 0x001fe40007810000 */
[----:B------:R-:W-:-:S03]  /*3900*/  FMNMX.FTZ R4, R30, R3, !PT ;  /* 0x000000031e047209 */ /* 0x000fc60007810000 */
[----:B------:R-:W0:Y:S01]  /*3910*/  SHFL.BFLY PT, R10, R9, 0x1, 0x1f ;  /* 0x0c201f00090a7f89 */ /* 0x000e2200000e0000 */
[----:B------:R-:W-:Y:S02]  /*3920*/  FMNMX.FTZ R3, R31, R4, !PT ;  /* 0x000000041f037209 */ /* 0x000fe40007810000 */
[----:B---3--:R-:W-:Y:S02]  /*3930*/  FSEL R55, R55, -INF , P2 ;  /* 0xff80000037377808 */ /* 0x008fe40001000000 */
        /* <DEDUP_REMOVED lines=8> */
[----:B------:R-:W-:Y:S01]  /*39c0*/  FMUL.FTZ R5, R4, UR20 ;  /* 0x0000001404057c20 */ /* 0x000fe20008410000 */
[----:B------:R-:W-:-:S04]  /*39d0*/  FMNMX.FTZ R6, R46, R3, !PT ;  /* 0x000000032e067209 */ /* 0x000fc80007810000 */
[----:B------:R-:W-:Y:S02]  /*39e0*/  FMNMX.FTZ R3, R47, R6, !PT ;  /* 0x000000062f037209 */ /* 0x000fe40007810000 */
[----:B------:R-:W-:Y:S02]  /*39f0*/  FSEL R9, R5, RZ, P6 ;  /* 0x000000ff05097208 */ /* 0x000fe40003000000 */
[----:B------:R-:W-:-:S03]  /*3a00*/  FMNMX.FTZ R6, R50, R3, !PT ;  /* 0x0000000332067209 */ /* 0x000fc60007810000 */
[--C-:B------:R-:W-:Y:S01]  /*3a10*/  FFMA.FTZ R24, R24, UR20, -R9.reuse ;  /* 0x0000001418187c23 */ /* 0x100fe20008010809 */
[----:B------:R-:W-:Y:S01]  /*3a20*/  FMNMX.FTZ R3, R51, R6, !PT ;  /* 0x0000000633037209 */ /* 0x000fe20007810000 */
[--C-:B------:R-:W-:Y:S01]  /*3a30*/  FFMA.FTZ R25, R25, UR20, -R9.reuse ;  /* 0x0000001419197c23 */ /* 0x100fe20008010809 */
[--C-:B------:R-:W-:Y:S01]  /*3a40*/  FFMA.FTZ R28, R28, UR20, -R9.reuse ;  /* 0x000000141c1c7c23 */ /* 0x100fe20008010809 */
[--C-:B------:R-:W-:Y:S01]  /*3a50*/  FFMA.FTZ R29, R29, UR20, -R9.reuse ;  /* 0x000000141d1d7c23 */ /* 0x100fe20008010809 */
[----:B------:R-:W-:Y:S01]  /*3a60*/  FMNMX.FTZ R6, R54, R3, !PT ;  /* 0x0000000336067209 */ /* 0x000fe20007810000 */
[----:B------:R-:W-:Y:S01]  /*3a70*/  MUFU.EX2 R24, R24 ;  /* 0x0000001800187308 */ /* 0x000fe20000000800 */
[--C-:B------:R-:W-:Y:S01]  /*3a80*/  FFMA.FTZ R32, R32, UR20, -R9.reuse ;  /* 0x0000001420207c23 */ /* 0x100fe20008010809 */
[--C-:B------:R-:W-:Y:S01]  /*3a90*/  FFMA.FTZ R33, R33, UR20, -R9.reuse ;  /* 0x0000001421217c23 */ /* 0x100fe20008010809 */
[----:B------:R-:W-:Y:S01]  /*3aa0*/  FMNMX.FTZ R6, R55, R6, !PT ;  /* 0x0000000637067209 */ /* 0x000fe20007810000 */
[--C-:B------:R-:W-:Y:S01]  /*3ab0*/  FFMA.FTZ R36, R36, UR20, -R9.reuse ;  /* 0x0000001424247c23 */ /* 0x100fe20008010809 */
[--C-:B------:R-:W-:Y:S01]  /*3ac0*/  FFMA.FTZ R37, R37, UR20, -R9.reuse ;  /* 0x0000001425257c23 */ /* 0x100fe20008010809 */
[--C-:B------:R-:W-:Y:S01]  /*3ad0*/  FFMA.FTZ R40, R40, UR20, -R9.reuse ;  /* 0x0000001428287c23 */ /* 0x100fe20008010809 */
[--C-:B------:R-:W-:Y:S01]  /*3ae0*/  FFMA.FTZ R41, R41, UR20, -R9.reuse ;  /* 0x0000001429297c23 */ /* 0x100fe20008010809 */
[----:B------:R-:W0:Y:S01]  /*3af0*/  SHFL.BFLY PT, R3, R6, 0x2, 0x1f ;  /* 0x0c401f0006037f89 */ /* 0x000e2200000e0000 */
[----:B------:R-:W3:Y:S01]  /*3b00*/  MUFU.EX2 R25, R25 ;  /* 0x0000001900197308 */ /* 0x000ee20000000800 */
[--C-:B------:R-:W-:Y:S01]  /*3b10*/  FFMA.FTZ R44, R44, UR20, -R9.reuse ;  /* 0x000000142c2c7c23 */ /* 0x100fe20008010809 */
[--C-:B------:R-:W-:Y:S01]  /*3b20*/  FFMA.FTZ R45, R45, UR20, -R9.reuse ;  /* 0x000000142d2d7c23 */ /* 0x100fe20008010809 */
[--C-:B------:R-:W-:Y:S01]  /*3b30*/  FFMA.FTZ R48, R48, UR20, -R9.reuse ;  /* 0x0000001430307c23 */ /* 0x100fe20008010809 */
[--C-:B------:R-:W-:Y:S01]  /*3b40*/  FFMA.FTZ R49, R49, UR20, -R9.reuse ;  /* 0x0000001431317c23 */ /* 0x100fe20008010809 */
[--C-:B------:R-:W-:Y:S01]  /*3b50*/  FFMA.FTZ R52, R52, UR20, -R9.reuse ;  /* 0x0000001434347c23 */ /* 0x100fe20008010809 */
[----:B------:R-:W-:-:S02]  /*3b60*/  FFMA.FTZ R9, R53, UR20, -R9 ;  /* 0x0000001435097c23 */ /* 0x000fc40008010809 */
[----:B------:R-:W-:Y:S08]  /*3b70*/  MUFU.EX2 R28, R28 ;  /* 0x0000001c001c7308 */ /* 0x000ff00000000800 */
[----:B------:R-:W4:Y:S01]  /*3b80*/  MUFU.EX2 R29, R29 ;  /* 0x0000001d001d7308 */ /* 0x000f220000000800 */
[----:B---3--:R-:W-:Y:S02]  /*3b90*/  F2FP.BF16.F32.PACK_AB R152, R25, R24 ;  /* 0x000000181998723e */ /* 0x008fe400000010ff */
[----:B0-----:R-:W-:-:S05]  /*3ba0*/  FMNMX.FTZ R3, R6, R3, !PT ;  /* 0x0000000306037209 */ /* 0x001fca0007810000 */
[----:B------:R-:W-:Y:S01]  /*3bb0*/  MUFU.EX2 R32, R32 ;  /* 0x0000002000207308 */ /* 0x000fe20000000800 */
[----:B------:R-:W0:Y:S07]  /*3bc0*/  SHFL.BFLY PT, R6, R3, 0x1, 0x1f ;  /* 0x0c201f0003067f89 */ /* 0x000e2e00000e0000 */
[----:B------:R-:W3:Y:S01]  /*3bd0*/  MUFU.EX2 R33, R33 ;  /* 0x0000002100217308 */ /* 0x000ee20000000800 */
[----:B----4-:R-:W-:-:S07]  /*3be0*/  F2FP.BF16.F32.PACK_AB R154, R29, R28 ;  /* 0x0000001c1d9a723e */ /* 0x010fce00000010ff */
[----:B------:R-:W-:Y:S08]  /*3bf0*/  MUFU.EX2 R36, R36 ;  /* 0x0000002400247308 */ /* 0x000ff00000000800 */
[----:B------:R-:W4:Y:S01]  /*3c00*/  MUFU.EX2 R37, R37 ;  /* 0x0000002500257308 */ /* 0x000f220000000800 */
[----:B---3--:R-:W-:Y:S02]  /*3c10*/  F2FP.BF16.F32.PACK_AB R156, R33, R32 ;  /* 0x00000020219c723e */ /* 0x008fe400000010ff */
[----:B0-----:R-:W-:-:S04]  /*3c20*/  FMNMX.FTZ R5, R3, R6, !PT ;  /* 0x0000000603057209 */ /* 0x001fc80007810000 */
[C---:B------:R-:W-:Y:S01]  /*3c30*/  FSETP.NEU.FTZ.AND P2, PT, R5.reuse, -INF , PT ;  /* 0xff8000000500780b */ /* 0x040fe20003f5d000 */
[----:B------:R-:W-:Y:S01]  /*3c40*/  FMUL.FTZ R3, R5, UR20 ;  /* 0x0000001405037c20 */ /* 0x000fe20008410000 */
[----:B------:R-:W-:Y:S04]  /*3c50*/  MUFU.EX2 R40, R40 ;  /* 0x0000002800287308 */ /* 0x000fe80000000800 */
[----:B------:R-:W-:Y:S01]  /*3c60*/  FSEL R6, R3, RZ, P2 ;  /* 0x000000ff03067208 */ /* 0x000fe20001000000 */
[----:B------:R-:W-:Y:S01]  /*3c70*/  FADD.FTZ R3, R24, R25 ;  /* 0x0000001918037221 */ /* 0x000fe20000010000 */
[----:B----4-:R-:W-:Y:S02]  /*3c80*/  F2FP.BF16.F32.PACK_AB R158, R37, R36 ;  /* 0x00000024259e723e */ /* 0x010fe400000010ff */
[----:B------:R-:W0:Y:S01]  /*3c90*/  MUFU.EX2 R41, R41 ;  /* 0x0000002900297308 */ /* 0x000e220000000800 */
[--C-:B------:R-:W-:Y:S01]  /*3ca0*/  FFMA.FTZ R26, R26, UR20, -R6.reuse ;  /* 0x000000141a1a7c23 */ /* 0x100fe20008010806 */
[--C-:B------:R-:W-:Y:S01]  /*3cb0*/  FFMA.FTZ R27, R27, UR20, -R6.reuse ;  /* 0x000000141b1b7c23 */ /* 0x100fe20008010806 */
[--C-:B------:R-:W-:Y:S01]  /*3cc0*/  FFMA.FTZ R30, R30, UR20, -R6.reuse ;  /* 0x000000141e1e7c23 */ /* 0x100fe20008010806 */
[--C-:B------:R-:W-:Y:S01]  /*3cd0*/  FFMA.FTZ R31, R31, UR20, -R6.reuse ;  /* 0x000000141f1f7c23 */ /* 0x100fe20008010806 */
[--C-:B------:R-:W-:Y:S01]  /*3ce0*/  FFMA.FTZ R34, R34, UR20, -R6.reuse ;  /* 0x0000001422227c23 */ /* 0x100fe20008010806 */
[--C-:B------:R-:W-:Y:S01]  /*3cf0*/  FFMA.FTZ R35, R35, UR20, -R6.reuse ;  /* 0x0000001423237c23 */ /* 0x100fe20008010806 */
[----:B------:R-:W-:Y:S01]  /*3d00*/  FFMA.FTZ R38, R38, UR20, -R6 ;  /* 0x0000001426267c23 */ /* 0x000fe20008010806 */
[----:B------:R-:W-:Y:S01]  /*3d10*/  MUFU.EX2 R26, R26 ;  /* 0x0000001a001a7308 */ /* 0x000fe20000000800 */
[----:B------:R-:W-:Y:S01]  /*3d20*/  FADD.FTZ R10, R28, R3 ;  /* 0x000000031c0a7221 */ /* 0x000fe20000010000 */
[----:B------:R-:W-:-:S02]  /*3d30*/  @!P1 VIADD R3, R7, 0x28c40 ;  /* 0x00028c4007039836 */ /* 0x000fc40000000000 */
[--C-:B------:R-:W-:Y:S01]  /*3d40*/  FFMA.FTZ R39, R39, UR20, -R6.reuse ;  /* 0x0000001427277c23 */ /* 0x100fe20008010806 */
[----:B------:R-:W-:Y:S01]  /*3d50*/  FFMA.FTZ R42, R42, UR20, -R6 ;  /* 0x000000142a2a7c23 */ /* 0x000fe20008010806 */
[----:B------:R-:W-:Y:S01]  /*3d60*/  FADD.FTZ R13, R29, R10 ;  /* 0x0000000a1d0d7221 */ /* 0x000fe20000010000 */
[--C-:B------:R-:W-:Y:S01]  /*3d70*/  FFMA.FTZ R43, R43, UR20, -R6.reuse ;  /* 0x000000142b2b7c23 */ /* 0x100fe20008010806 */
[----:B------:R-:W-:Y:S01]  /*3d80*/  @!P1 PRMT R3, RZ, 0x654, R3 ;  /* 0x00000654ff039816 */ /* 0x000fe20000000003 */
[----:B------:R-:W3:Y:S01]  /*3d90*/  MUFU.EX2 R27, R27 ;  /* 0x0000001b001b7308 */ /* 0x000ee20000000800 */
[----:B------:R-:W-:Y:S01]  /*3da0*/  FADD.FTZ R12, R32, R13 ;  /* 0x0000000d200c7221 */ /* 0x000fe20000010000 */
[--C-:B------:R-:W-:Y:S01]  /*3db0*/  FFMA.FTZ R46, R46, UR20, -R6.reuse ;  /* 0x000000142e2e7c23 */ /* 0x100fe20008010806 */
[----:B------:R4:W-:Y:S01]  /*3dc0*/  @!P1 SYNCS.ARRIVE.TRANS64.RED.A1T0 RZ, [R3+URZ], RZ ;  /* 0x000000ff03ff99a7 */ /* 0x0009e2000810043f */
[--C-:B------:R-:W-:Y:S01]  /*3dd0*/  FFMA.FTZ R47, R47, UR20, -R6.reuse ;  /* 0x000000142f2f7c23 */ /* 0x100fe20008010806 */
[--C-:B------:R-:W-:Y:S01]  /*3de0*/  FFMA.FTZ R50, R50, UR20, -R6.reuse ;  /* 0x0000001432327c23 */ /* 0x100fe20008010806 */
[--C-:B------:R-:W-:Y:S01]  /*3df0*/  FFMA.FTZ R51, R51, UR20, -R6.reuse ;  /* 0x0000001433337c23 */ /* 0x100fe20008010806 */
[--C-:B------:R-:W-:Y:S01]  /*3e00*/  FFMA.FTZ R54, R54, UR20, -R6.reuse ;  /* 0x0000001436367c23 */ /* 0x100fe20008010806 */
[----:B------:R-:W5:Y:S01]  /*3e10*/  MUFU.EX2 R30, R30 ;  /* 0x0000001e001e7308 */ /* 0x000f620000000800 */
[----:B------:R-:W-:Y:S01]  /*3e20*/  FFMA.FTZ R6, R55, UR20, -R6 ;  /* 0x0000001437067c23 */ /* 0x000fe20008010806 */
[----:B0-----:R-:W-:-:S06]  /*3e30*/  F2FP.BF16.F32.PACK_AB R160, R41, R40 ;  /* 0x0000002829a0723e */ /* 0x001fcc00000010ff */
[----:B------:R-:W4:Y:S01]  /*3e40*/  MUFU.EX2 R31, R31 ;  /* 0x0000001f001f7308 */ /* 0x000f220000000800 */
[----:B---3--:R-:W-:Y:S01]  /*3e50*/  FADD.FTZ R11, R26, R27 ;  /* 0x0000001b1a0b7221 */ /* 0x008fe20000010000 */
[----:B------:R-:W-:-:S06]  /*3e60*/  F2FP.BF16.F32.PACK_AB R153, R27, R26 ;  /* 0x0000001a1b99723e */ /* 0x000fcc00000010ff */
[----:B------:R-:W0:Y:S01]  /*3e70*/  MUFU.EX2 R34, R34 ;  /* 0x0000002200227308 */ /* 0x000e220000000800 */
[----:B-----5:R-:W-:Y:S01]  /*3e80*/  FADD.FTZ R10, R30, R11 ;  /* 0x0000000b1e0a7221 */ /* 0x020fe20000010000 */
[----:B------:R-:W-:-:S04]  /*3e90*/  FADD.FTZ R11, R33, R12 ;  /* 0x0000000c210b7221 */ /* 0x000fc80000010000 */
[----:B------:R-:W-:Y:S02]  /*3ea0*/  FADD.FTZ R12, R36, R11 ;  /* 0x0000000b240c7221 */ /* 0x000fe40000010000 */
[----:B------:R-:W3:Y:S01]  /*3eb0*/  MUFU.EX2 R35, R35 ;  /* 0x0000002300237308 */ /* 0x000ee20000000800 */
[----:B----4-:R-:W-:Y:S01]  /*3ec0*/  FADD.FTZ R3, R31, R10 ;  /* 0x0000000a1f037221 */ /* 0x010fe20000010000 */
[----:B------:R-:W-:Y:S01]  /*3ed0*/  FADD.FTZ R11, R37, R12 ;  /* 0x0000000c250b7221 */ /* 0x000fe20000010000 */
[----:B------:R-:W-:Y:S01]  /*3ee0*/  F2FP.BF16.F32.PACK_AB R155, R31, R30 ;  /* 0x0000001e1f9b723e */ /* 0x000fe200000010ff */
[----:B------:R-:W-:Y:S02]  /*3ef0*/  BAR.SYNC.DEFER_BLOCKING 0xf, 0x100 ;  /* 0x03c4000000007b1d */ /* 0x000fe40000010000 */
[----:B------:R-:W-:Y:S01]  /*3f00*/  FADD.FTZ R12, R40, R11 ;  /* 0x0000000b280c7221 */ /* 0x000fe20000010000 */
[----:B0-----:R-:W-:-:S03]  /*3f10*/  FADD.FTZ R10, R34, R3 ;  /* 0x00000003220a7221 */ /* 0x001fc60000010000 */
[----:B------:R-:W0:Y:S01]  /*3f20*/  MUFU.EX2 R38, R38 ;  /* 0x0000002600267308 */ /* 0x000e220000000800 */
[----:B------:R-:W-:Y:S01]  /*3f30*/  FADD.FTZ R13, R41, R12 ;  /* 0x0000000c290d7221 */ /* 0x000fe20000010000 */
[----:B---3--:R-:W-:-:S06]  /*3f40*/  FADD.FTZ R3, R35, R10 ;  /* 0x0000000a23037221 */ /* 0x008fcc0000010000 */
[----:B------:R-:W3:Y:S01]  /*3f50*/  MUFU.EX2 R39, R39 ;  /* 0x0000002700277308 */ /* 0x000ee20000000800 */
[----:B------:R-:W-:-:S07]  /*3f60*/  F2FP.BF16.F32.PACK_AB R157, R35, R34 ;  /* 0x00000022239d723e */ /* 0x000fce00000010ff */
[----:B------:R-:W4:Y:S01]  /*3f70*/  MUFU.EX2 R42, R42 ;  /* 0x0000002a002a7308 */ /* 0x000f220000000800 */
[----:B0-----:R-:W-:Y:S01]  /*3f80*/  FADD.FTZ R10, R38, R3 ;  /* 0x00000003260a7221 */ /* 0x001fe20000010000 */
[----:B------:R0:W-:Y:S06]  /*3f90*/  STSM.16.M88.4 [R22+0x26800], R152 ;  /* 0x0268009816007844 */ /* 0x0001ec0000000200 */
[----:B------:R-:W5:Y:S01]  /*3fa0*/  MUFU.EX2 R43, R43 ;  /* 0x0000002b002b7308 */ /* 0x000f620000000800 */
[C---:B---3--:R-:W-:Y:S01]  /*3fb0*/  FADD.FTZ R11, R39.reuse, R10 ;  /* 0x0000000a270b7221 */ /* 0x048fe20000010000 */
[----:B------:R-:W-:-:S05]  /*3fc0*/  F2FP.BF16.F32.PACK_AB R159, R39, R38 ;  /* 0x00000026279f723e */ /* 0x000fca00000010ff */
[----:B------:R0:W-:Y:S01]  /*3fd0*/  STSM.16.M88.4 [R184], R156 ;  /* 0x0000009cb8007844 */ /* 0x0001e20000000200 */
[----:B------:R-:W-:Y:S01]  /*3fe0*/  MUFU.EX2 R44, R44 ;  /* 0x0000002c002c7308 */ /* 0x000fe20000000800 */
[----:B----4-:R-:W-:-:S07]  /*3ff0*/  FADD.FTZ R10, R42, R11 ;  /* 0x0000000b2a0a7221 */ /* 0x010fce0000010000 */
[----:B------:R-:W3:Y:S01]  /*4000*/  MUFU.EX2 R46, R46 ;  /* 0x0000002e002e7308 */ /* 0x000ee20000000800 */
[C---:B-----5:R-:W-:Y:S01]  /*4010*/  FADD.FTZ R11, R43.reuse, R10 ;  /* 0x0000000a2b0b7221 */ /* 0x060fe20000010000 */
[----:B------:R-:W-:-:S06]  /*4020*/  F2FP.BF16.F32.PACK_AB R161, R43, R42 ;  /* 0x0000002a2ba1723e */ /* 0x000fcc00000010ff */
[----:B------:R-:W4:Y:S08]  /*4030*/  MUFU.EX2 R45, R45 ;  /* 0x0000002d002d7308 */ /* 0x000f300000000800 */
[----:B------:R-:W5:Y:S01]  /*4040*/  MUFU.EX2 R47, R47 ;  /* 0x0000002f002f7308 */ /* 0x000f620000000800 */
[----:B---3--:R-:W-:-:S07]  /*4050*/  FADD.FTZ R10, R46, R11 ;  /* 0x0000000b2e0a7221 */ /* 0x008fce0000010000 */
[----:B------:R-:W-:Y:S01]  /*4060*/  MUFU.EX2 R48, R48 ;  /* 0x0000003000307308 */ /* 0x000fe20000000800 */
[----:B----4-:R-:W-:-:S07]  /*4070*/  F2FP.BF16.F32.PACK_AB R162, R45, R44 ;  /* 0x0000002c2da2723e */ /* 0x010fce00000010ff */
[----:B------:R-:W3:Y:S01]  /*4080*/  MUFU.EX2 R49, R49 ;  /* 0x0000003100317308 */ /* 0x000ee20000000800 */
[C---:B-----5:R-:W-:Y:S01]  /*4090*/  F2FP.BF16.F32.PACK_AB R163, R47.reuse, R46 ;  /* 0x0000002e2fa3723e */ /* 0x060fe200000010ff */
[----:B------:R-:W-:-:S04]  /*40a0*/  FADD.FTZ R47, R47, R10 ;  /* 0x0000000a2f2f7221 */ /* 0x000fc80000010000 */
[----:B------:R0:W-:Y:S02]  /*40b0*/  STSM.16.M88.4 [R19], R160 ;  /* 0x000000a013007844 */ /* 0x0001e40000000200 */
[----:B------:R-:W-:Y:S08]  /*40c0*/  MUFU.EX2 R50, R50 ;  /* 0x0000003200327308 */ /* 0x000ff00000000800 */
[----:B------:R-:W4:Y:S01]  /*40d0*/  MUFU.EX2 R51, R51 ;  /* 0x0000003300337308 */ /* 0x000f220000000800 */
[----:B---3--:R-:W-:-:S07]  /*40e0*/  F2FP.BF16.F32.PACK_AB R164, R49, R48 ;  /* 0x0000003031a4723e */ /* 0x008fce00000010ff */
[----:B------:R-:W-:Y:S08]  /*40f0*/  MUFU.EX2 R52, R52 ;  /* 0x0000003400347308 */ /* 0x000ff00000000800 */
[----:B------:R-:W3:Y:S01]  /*4100*/  MUFU.EX2 R9, R9 ;  /* 0x0000000900097308 */ /* 0x000ee20000000800 */
[----:B----4-:R-:W-:Y:S01]  /*4110*/  F2FP.BF16.F32.PACK_AB R165, R51, R50 ;  /* 0x0000003233a5723e */ /* 0x010fe200000010ff */
[----:B------:R-:W-:-:S04]  /*4120*/  FADD.FTZ R50, R50, R47 ;  /* 0x0000002f32327221 */ /* 0x000fc80000010000 */
[----:B------:R-:W-:Y:S02]  /*4130*/  FADD.FTZ R51, R51, R50 ;  /* 0x0000003233337221 */ /* 0x000fe40000010000 */
[----:B------:R-:W-:Y:S08]  /*4140*/  MUFU.EX2 R54, R54 ;  /* 0x0000003600367308 */ /* 0x000ff00000000800 */
[----:B------:R4:W5:Y:S01]  /*4150*/  MUFU.EX2 R3, R6 ;  /* 0x0000000600037308 */ /* 0x0009620000000800 */
[----:B---3--:R-:W-:Y:S01]  /*4160*/  F2FP.BF16.F32.PACK_AB R166, R9, R52 ;  /* 0x0000003409a6723e */ /* 0x008fe200000010ff */
[----:B----4-:R-:W-:-:S04]  /*4170*/  FADD.FTZ R6, R44, R13 ;  /* 0x0000000d2c067221 */ /* 0x010fc80000010000 */
[----:B------:R-:W-:-:S04]  /*4180*/  FADD.FTZ R45, R45, R6 ;  /* 0x000000062d2d7221 */ /* 0x000fc80000010000 */
[----:B------:R-:W-:Y:S01]  /*4190*/  FADD.FTZ R48, R48, R45 ;  /* 0x0000002d30307221 */ /* 0x000fe20000010000 */
[----:B-----5:R-:W-:Y:S01]  /*41a0*/  F2FP.BF16.F32.PACK_AB R167, R3, R54 ;  /* 0x0000003603a7723e */ /* 0x020fe200000010ff */
[----:B------:R-:W-:Y:S02]  /*41b0*/  FADD.FTZ R54, R54, R51 ;  /* 0x0000003336367221 */ /* 0x000fe40000010000 */
[----:B------:R-:W-:Y:S02]  /*41c0*/  FADD.FTZ R49, R49, R48 ;  /* 0x0000003031317221 */ /* 0x000fe40000010000 */
[----:B------:R0:W-:Y:S01]  /*41d0*/  STSM.16.M88.4 [R23], R164 ;  /* 0x000000a417007844 */ /* 0x0001e20000000200 */
[----:B------:R-:W-:Y:S01]  /*41e0*/  FADD.FTZ R3, R3, R54 ;  /* 0x0000003603037221 */ /* 0x000fe20000010000 */
[----:B------:R-:W-:-:S04]  /*41f0*/  FADD.FTZ R6, R52, R49 ;  /* 0x0000003134067221 */ /* 0x000fc80000010000 */
[----:B------:R-:W-:Y:S01]  /*4200*/  FADD.FTZ R6, R9, R6 ;  /* 0x0000000609067221 */ /* 0x000fe20000010000 */
[----:B------:R-:W-:Y:S06]  /*4210*/  @!P0 BRA `(.L_x_3230) ;  /* 0x0000000000048947 */ /* 0x000fec0003800000 */
[----:B------:R-:W-:Y:S01]  /*4220*/  BPT.TRAP 0x1 ;  /* 0x000000040000795c */ /* 0x000fe20000300000 */
.L_x_3230:
[----:B------:R3:W4:Y:S01]  /*4230*/  SYNCS.PHASECHK.TRANS64.TRYWAIT P2, [R7+URZ+0x28c50], R8 ;  /* 0x028c5008070075a7 */ /* 0x000722000804017f */
[----:B------:R-:W-:Y:S05]  /*4240*/  @!P0 BRA `(.L_x_3231) ;  /* 0x0000000000048947 */ /* 0x000fea0003800000 */
[----:B------:R-:W-:Y:S01]  /*4250*/  BPT.TRAP 0x1 ;  /* 0x000000040000795c */ /* 0x000fe20000300000 */
.L_x_3231:
[----:B------:R-:W-:Y:S01]  /*4260*/  ULOP3.LUT UR51, UR51, 0x2000000, URZ, 0xfc, !UPT ;  /* 0x0200000033337892 */ /* 0x000fe2000f8efc3f */
[----:B----4-:R-:W-:Y:S11]  /*4270*/  @P2 BRA `(.L_x_3232) ;  /* 0x0000000000082947 */ /* 0x010ff60003800000 */
[----:B------:R-:W4:Y:S02]  /*4280*/  SYNCS.PHASECHK.TRANS64.TRYWAIT P2, [R7+URZ+0x28c50], R8 ;  /* 0x028c5008070075a7 */ /* 0x000f24000804017f */
[----:B----4-:R-:W-:Y:S05]  /*4290*/  @!P2 BRA `(.L_x_3233) ;  /* 0x0000009400f4a947 */ /* 0x010fea0003800000 */
.L_x_3232:
[----:B------:R-:W-:Y:S01]  /*42a0*/  ULEA UR10, UR39, UR51, 0xc ;  /* 0x00000033270a7291 */ /* 0x000fe2000f8e603f */
[----:B------:R-:W-:Y:S01]  /*42b0*/  WARPGROUP.ARRIVE ;  /* 0x00000000000079c5 */ /* 0x000fe20000000000 */
[----:B------:R-:W-:Y:S01]  /*42c0*/  UMOV UR7, 0x40000040 ;  /* 0x4000004000077882 */ /* 0x000fe20000000000 */
[----:B------:R-:W-:Y:S01]  /*42d0*/  UISETP.GE.AND UP0, UPT, UR50, 0x41, UPT ;  /* 0x000000413200788c */ /* 0x000fe2000bf06270 */
[----:B-1234-:R-:W-:-:S03]  /*42e0*/  @!P1 VIADD R7, R7, 0x28c60 ;  /* 0x00028c6007079836 */ /* 0x01efc60000000000 */
[----:B------:R-:W-:Y:S02]  /*42f0*/  UMOV UR6, UR10 ;  /* 0x0000000a00067c82 */ /* 0x000fe40008000000 */
[----:B------:R-:W-:Y:S01]  /*4300*/  HGMMA.64x256x16.F32.BF16 R24, R152, gdesc[UR4].tnspB, RZ, !UPT, gsb0 ;  /* 0x43e0000498187df0 */ /* 0x000fe2000c0018ff */
[----:B------:R-:W-:Y:S01]  /*4310*/  UIADD3 UR6, UR10, 0x80, URZ ;  /* 0x000000800a067890 */ /* 0x000fe2000fffe03f */
[----:B------:R-:W-:Y:S01]  /*4320*/  PLOP3.LUT P2, PT, PT, PT, UP0, 0x80, 0x0 ;  /* 0x000000000000781c */ /* 0x000fe20003f4f008 */
[----:B------:R-:W-:Y:S01]  /*4330*/  UMOV UR7, 0x40000040 ;  /* 0x4000004000077882 */ /* 0x000fe20000000000 */
[----:B------:R-:W-:Y:S01]  /*4340*/  @!P1 PRMT R7, RZ, 0x654, R7 ;  /* 0x00000654ff079816 */ /* 0x000fe20000000007 */
[----:B------:R-:W-:Y:S02]  /*4350*/  WARPGROUP.DEPBAR.LE gsb0, 0x0 ;  /* 0x00008000000079c5 */ /* 0x000fe40000010000 */
[----:B------:R-:W-:-:S15]  /*4360*/  WARPGROUP.ARRIVE ;  /* 0x00000000000079c5 */ /* 0x000fde0000000000 */
[----:B------:R-:W-:-:S06]  /*4370*/  NOP ;  /* 0x0000000000007918 */ /* 0x000fcc0000000000 */
[----:B------:R-:W-:Y:S01]  /*4380*/  HGMMA.64x256x16.F32.BF16 R24, R156, gdesc[UR4].tnspB, R24, gsb0 ;  /* 0x43e000049c187df0 */ /* 0x000fe20008001818 */
[----:B------:R-:W-:Y:S01]  /*4390*/  UIADD3 UR6, UR10, 0x100, URZ ;  /* 0x000001000a067890 */ /* 0x000fe2000fffe03f */
[----:B------:R-:W-:Y:S01]  /*43a0*/  UMOV UR7, 0x40000040 ;  /* 0x4000004000077882 */ /* 0x000fe20000000000 */
[----:B------:R-:W-:Y:S02]  /*43b0*/  WARPGROUP.DEPBAR.LE gsb0, 0x0 ;  /* 0x00008000000079c5 */ /* 0x000fe40000010000 */
[----:B------:R-:W-:-:S15]  /*43c0*/  WARPGROUP.ARRIVE ;  /* 0x00000000000079c5 */ /* 0x000fde0000000000 */
[----:B------:R-:W-:-:S08]  /*43d0*/  NOP ;  /* 0x0000000000007918 */ /* 0x000fd00000000000 */
[----:B------:R-:W-:Y:S01]  /*43e0*/  HGMMA.64x256x16.F32.BF16 R24, R160, gdesc[UR4].tnspB, R24, gsb0 ;  /* 0x43e00004a0187df0 */ /* 0x000fe20008001818 */
[----:B------:R-:W-:Y:S01]  /*43f0*/  UIADD3 UR6, UR10, 0x180, URZ ;  /* 0x000001800a067890 */ /* 0x000fe2000fffe03f */
[----:B------:R-:W-:Y:S01]  /*4400*/  UMOV UR7, 0x40000040 ;  /* 0x4000004000077882 */ /* 0x000fe20000000000 */
[----:B------:R-:W-:Y:S02]  /*4410*/  WARPGROUP.DEPBAR.LE gsb0, 0x0 ;  /* 0x00008000000079c5 */ /* 0x000fe40000010000 */
[----:B------:R-:W-:-:S15]  /*4420*/  WARPGROUP.ARRIVE ;  /* 0x00000000000079c5 */ /* 0x000fde0000000000 */
[----:B------:R-:W-:-:S08]  /*4430*/  NOP ;  /* 0x0000000000007918 */ /* 0x000fd00000000000 */
[----:B------:R-:W-:Y:S03]  /*4440*/  HGMMA.64x256x16.F32.BF16 R24, R164, gdesc[UR4].tnspB, R24, gsb0 ;  /* 0x43e00004a4187df0 */ /* 0x000fe60008001818 */
[----:B------:R-:W-:Y:S02]  /*4450*/  WARPGROUP.DEPBAR.LE gsb0, 0x0 ;  /* 0x00008000000079c5 */ /* 0x000fe40000010000 */
[----:B------:R-:W-:Y:S01]  /*4460*/  @!PT LDS RZ, [RZ] ;  /* 0x00000000fffff984 */ /* 0x000fe20000000800 */
[----:B------:R-:W-:Y:S01]  /*4470*/  @!PT LDS RZ, [RZ] ;  /* 0x00000000fffff984 */ /* 0x000fe20000000800 */
[----:B------:R-:W-:Y:S01]  /*4480*/  @!PT LDS RZ, [RZ] ;  /* 0x00000000fffff984 */ /* 0x000fe20000000800 */
[----:B------:R-:W-:Y:S01]  /*4490*/  @!PT LDS RZ, [RZ] ;  /* 0x00000000fffff984 */ /* 0x000fe20000000800 */
[----:B------:R1:W-:Y:S06]  /*44a0*/  MEMBAR.ALL.CTA ;  /* 0x0000000000007992 */ /* 0x0003ec0000008000 */
[----:B-1----:R-:W1:Y:S02]  /*44b0*/  FENCE.VIEW.ASYNC.S ;  /* 0x00000000000073c6 */ /* 0x002e640000000000 */
[----:B-1----:R-:W-:Y:S01]  /*44c0*/  NOP ;  /* 0x0000000000007918 */ /* 0x002fe20000000000 */
[----:B------:R-:W-:Y:S06]  /*44d0*/  BAR.ARV 0xe, 0x100 ;  /* 0x0384000000007b1d */ /* 0x000fec0000002000 */
[----:B------:R1:W-:Y:S01]  /*44e0*/  @!P1 SYNCS.ARRIVE.TRANS64.RED.A1T0 RZ, [R7+URZ], RZ ;  /* 0x000000ff07ff99a7 */ /* 0x0003e2000810043f */
[----:B------:R-:W-:Y:S05]  /*44f0*/  @!P2 BRA `(.L_x_3234) ;  /* 0x0000001c0048a947 */ /* 0x000fea0003800000 */
[----:B------:R-:W-:Y:S01]  /*4500*/  IMAD.MOV.U32 R8, RZ, RZ, R5 ;  /* 0x000000ffff087224 */ /* 0x000fe200078e0005 */
[----:B------:R-:W-:Y:S01]  /*4510*/  UIADD3 UR49, UR49, -0x2, URZ ;  /* 0xfffffffe31317890 */ /* 0x000fe2000fffe03f */
[----:B------:R-:W-:Y:S01]  /*4520*/  IMAD.MOV.U32 R13, RZ, RZ, R4 ;  /* 0x000000ffff0d7224 */ /* 0x000fe200078e0004 */
[----:B------:R-:W-:Y:S01]  /*4530*/  UMOV UR21, UR39 ;  /* 0x0000002700157c82 */ /* 0x000fe20008000000 */
[----:B------:R-:W-:Y:S01]  /*4540*/  ULDC UR22, c[0x0][0x9d8] ;  /* 0x0002760000167ab9 */ /* 0x000fe20000000800 */
[----:B------:R-:W-:-:S08]  /*4550*/  ULDC UR20, c[0x0][0x988] ;  /* 0x0002620000147ab9 */ /* 0x000fd00000000800 */
.L_x_3243:
[----:B------:R-:W-:Y:S01]  /*4560*/  UIADD3 UR39, UR21, 0x1, URZ ;  /* 0x0000000115277890 */ /* 0x000fe2000fffe03f */
[----:B------:R-:W-:Y:S01]  /*4570*/  IMAD.U32 R4, RZ, RZ, UR49 ;  /* 0x00000031ff047e24 */ /* 0x000fe2000f8e00ff */
[----:B------:R-:W-:Y:S02]  /*4580*/  UIADD3 UR49, UR49, -0x1, URZ ;  /* 0xffffffff31317890 */ /* 0x000fe4000fffe03f */
[----:B------:R-:W-:Y:S02]  /*4590*/  UISETP.NE.AND UP0, UPT, UR39, 0x2, UPT ;  /* 0x000000022700788c */ /* 0x000fe4000bf05270 */
[----:B------:R-:W-:Y:S02]  /*45a0*/  ISETP.GT.AND P2, PT, R4, RZ, PT ;  /* 0x000000ff0400720c */ /* 0x000fe40003f44270 */
[----:B------:R-:W-:Y:S02]  /*45b0*/  USEL UR6, URZ, 0x1, UP0 ;  /* 0x000000013f067887 */ /* 0x000fe40008000000 */
[----:B------:R-:W-:-:S02]  /*45c0*/  USEL UR39, UR39, URZ, UP0 ;  /* 0x0000003f27277287 */ /* 0x000fc40008000000 */
[----:B------:R-:W-:Y:S01]  /*45d0*/  ULOP3.LUT UR38, UR38, UR6, URZ, 0x3c, !UPT ;  /* 0x0000000626267292 */ /* 0x000fe2000f8e3c3f */
[----:B012---:R-:W-:Y:S11]  /*45e0*/  @!P0 BRA `(.L_x_3235) ;  /* 0x0000000000048947 */ /* 0x007ff60003800000 */
[----:B------:R-:W-:Y:S01]  /*45f0*/  BPT.TRAP 0x1 ;  /* 0x000000040000795c */ /* 0x000fe20000300000 */
.L_x_3235:
[----:B------:R-:W-:Y:S01]  /*4600*/  ULEA UR23, UR39, UR41, 0x3 ;  /* 0x0000002927177291 */ /* 0x000fe2000f8e183f */
[----:B-1----:R-:W-:-:S05]  /*4610*/  IMAD.U32 R7, RZ, RZ, UR38 ;  /* 0x00000026ff077e24 */ /* 0x002fca000f8e00ff */
[----:B------:R-:W-:-:S04]  /*4620*/  SHF.L.U32 R7, R7, 0x1f, RZ ;  /* 0x0000001f07077819 */ /* 0x000fc800000006ff */
[----:B------:R1:W2:Y:S01]  /*4630*/  SYNCS.PHASECHK.TRANS64.TRYWAIT P3, [UR23+0x28c30], R7 ;  /* 0x028c3007ff0075a7 */ /* 0x0002a20008060157 */
[----:B------:R-:W-:Y:S05]  /*4640*/  @!P0 BRA `(.L_x_3236) ;  /* 0x0000000000048947 */ /* 0x000fea0003800000 */
[----:B------:R-:W-:Y:S01]  /*4650*/  BPT.TRAP 0x1 ;  /* 0x000000040000795c */ /* 0x000fe20000300000 */
.L_x_3236:
[----:B--2---:R-:W-:Y:S05]  /*4660*/  @P3 BRA `(.L_x_3237) ;  /* 0x0000000000083947 */ /* 0x004fea0003800000 */
[----:B------:R-:W2:Y:S02]  /*4670*/  SYNCS.PHASECHK.TRANS64.TRYWAIT P3, [UR23+0x28c30], R7 ;  /* 0x028c3007ff0075a7 */ /* 0x000ea40008060157 */
[----:B--2---:R-:W-:Y:S05]  /*4680*/  @!P3 BRA `(.L_x_3238) ;  /* 0x00000094000cb947 */ /* 0x004fea0003800000 */
.L_x_3237:
[----:B------:R-:W-:Y:S01]  /*4690*/  R2UR UR18, R0 ;  /* 0x00000000001272ca */ /* 0x000fe200000e0000 */
[----:B------:R-:W-:Y:S01]  /*46a0*/  UIADD3 UR6, UR41, 0x20400, URZ ;  /* 0x0002040029067890 */ /* 0x000fe2000fffe03f */
[----:B0-----:R-:W-:Y:S01]  /*46b0*/  WARPGROUP.ARRIVE ;  /* 0x00000000000079c5 */ /* 0x001fe20000000000 */
[----:B------:R-:W-:Y:S01]  /*46c0*/  UMOV UR19, 0x40000040 ;  /* 0x4000004000137882 */ /* 0x000fe20000000000 */
[----:B------:R-:W-:Y:S01]  /*46d0*/  UMOV UR17, 0x40000040 ;  /* 0x4000004000117882 */ /* 0x000fe20000000000 */
[----:B------:R-:W-:Y:S01]  /*46e0*/  USHF.R.U32.HI UR6, URZ, 0x4, UR6 ;  /* 0x000000043f067899 */ /* 0x000fe20008011606 */
[----:B------:R-:W-:Y:S01]  /*46f0*/  UMOV UR7, 0x40000040 ;  /* 0x4000004000077882 */ /* 0x000fe20000000000 */
[----:B------:R-:W-:Y:S02]  /*4700*/  UMOV UR11, 0x40000040 ;  /* 0x40000040000b7882 */ /* 0x000fe40000000000 */
[----:B------:R-:W-:Y:S01]  /*4710*/  ULOP3.LUT UR6, UR6, 0x3fff, URZ, 0xc0, !UPT ;  /* 0x00003fff06067892 */ /* 0x000fe2000f8ec03f */
[----:B------:R-:W-:-:S03]  /*4720*/  UMOV UR15, 0x40000040 ;  /* 0x40000040000f7882 */ /* 0x000fc60000000000 */
[----:B------:R-:W-:Y:S02]  /*4730*/  ULEA UR18, UR39, UR18, 0x9 ;  /* 0x0000001227127291 */ /* 0x000fe4000f8e483f */
[----:B------:R-:W-:Y:S02]  /*4740*/  ULOP3.LUT UR16, UR6, 0x10000, URZ, 0xfc, !UPT ;  /* 0x0001000006107892 */ /* 0x000fe4000f8efc3f */
[----:B------:R-:W-:Y:S02]  /*4750*/  UIADD3 UR6, UR18, 0x2, URZ ;  /* 0x0000000212067890 */ /* 0x000fe4000fffe03f */
[----:B------:R-:W-:Y:S02]  /*4760*/  UIADD3 UR10, UR18, 0x4, URZ ;  /* 0x00000004120a7890 */ /* 0x000fe4000fffe03f */
[----:B------:R-:W-:-:S03]  /*4770*/  UIADD3 UR14, UR18, 0x6, URZ ;  /* 0x00000006120e7890 */ /* 0x000fc6000fffe03f */
[----:B------:R-:W-:Y:S03]  /*4780*/  HGMMA.64x64x16.F32.BF16 R152, gdesc[UR16], RZ, !UPT, gsb0 ;  /* 0x00e00000109879f0 */ /* 0x000fe6000c0018ff */
[----:B------:R-:W-:Y:S02]  /*4790*/  WARPGROUP.DEPBAR.LE gsb0, 0x0 ;  /* 0x00008000000079c5 */ /* 0x000fe40000010000 */
[----:B------:R-:W-:-:S06]  /*47a0*/  WARPGROUP.ARRIVE ;  /* 0x00000000000079c5 */ /* 0x000fcc0000000000 */
[----:B------:R-:W-:Y:S03]  /*47b0*/  HGMMA.64x64x16.F32.BF16 R152, gdesc[UR4], R152, gsb0 ;  /* 0x00e00000049879f0 */ /* 0x000fe60008001898 */
        /* <DEDUP_REMOVED lines=30> */
[----:B--2---:R-:W-:Y:S01]  /*49a0*/  FMNMX.FTZ R4, R14, R13, !PT ;  /* 0x0000000d0e047209 */ /* 0x004fe20007810000 */
[----:B------:R-:W-:Y:S01]  /*49b0*/  FMUL.FTZ R156, R162, UR22 ;  /* 0x00000016a29c7c20 */ /* 0x000fe20008410000 */
[----:B------:R-:W-:Y:S01]  /*49c0*/  FMUL.FTZ R162, R166, UR22 ;  /* 0x00000016a6a27c20 */ /* 0x000fe20008410000 */
[----:B------:R-:W-:Y:S01]  /*49d0*/  FMUL.FTZ R172, R175, UR22 ;  /* 0x00000016afac7c20 */ /* 0x000fe20008410000 */
[----:B------:R-:W-:Y:S01]  /*49e0*/  FMUL.FTZ R166, R170, UR22 ;  /* 0x00000016aaa67c20 */ /* 0x000fe20008410000 */
[----:B------:R-:W-:Y:S01]  /*49f0*/  FMUL.FTZ R170, R178, UR22 ;  /* 0x00000016b2aa7c20 */ /* 0x000fe20008410000 */
[----:B------:R-:W-:Y:S01]  /*4a00*/  IMAD.U32 R181, RZ, RZ, UR21 ;  /* 0x00000015ffb57e24 */ /* 0x000fe2000f8e00ff */
[----:B------:R-:W2:Y:S01]  /*4a10*/  MUFU.TANH R20, R20 ;  /* 0x0000001400147308 */ /* 0x000ea20000002400 */
[----:B0-----:R-:W-:-:S07]  /*4a20*/  FMNMX.FTZ R4, R5, R4, !PT ;  /* 0x0000000405047209 */ /* 0x001fce0007810000 */
[----:B------:R-:W0:Y:S01]  /*4a30*/  MUFU.TANH R21, R21 ;  /* 0x0000001500157308 */ /* 0x000e220000002400 */
[----:B---3--:R-:W-:-:S07]  /*4a40*/  FMNMX.FTZ R165, R15, R4, !PT ;  /* 0x000000040fa57209 */ /* 0x008fce0007810000 */
[----:B------:R-:W3:Y:S01]  /*4a50*/  MUFU.TANH R152, R152 ;  /* 0x0000009800987308 */ /* 0x000ee20000002400 */
[----:B--2---:R-:W-:-:S07]  /*4a60*/  FMNMX.FTZ R4, R20, R165, !PT ;  /* 0x000000a514047209 */ /* 0x004fce0007810000 */
[----:B------:R-:W2:Y:S01]  /*4a70*/  MUFU.TANH R153, R153 ;  /* 0x0000009900997308 */ /* 0x000ea20000002400 */
[----:B0-----:R-:W-:-:S07]  /*4a80*/  FMNMX.FTZ R165, R21, R4, !PT ;  /* 0x0000000415a57209 */ /* 0x001fce0007810000 */
[----:B------:R-:W0:Y:S01]  /*4a90*/  MUFU.TANH R154, R154 ;  /* 0x0000009a009a7308 */ /* 0x000e220000002400 */
[----:B---3--:R-:W-:Y:S01]  /*4aa0*/  FMNMX.FTZ R4, R152, R165, !PT ;  /* 0x000000a598047209 */ /* 0x008fe20007810000 */
[----:B------:R-:W-:-:S06]  /*4ab0*/  FMUL.FTZ R165, R180, UR22 ;  /* 0x00000016b4a57c20 */ /* 0x000fcc0008410000 */
[----:B------:R-:W3:Y:S01]  /*4ac0*/  MUFU.TANH R155, R155 ;  /* 0x0000009b009b7308 */ /* 0x000ee20000002400 */
[----:B--2---:R-:W-:-:S07]  /*4ad0*/  FMNMX.FTZ R169, R153, R4, !PT ;  /* 0x0000000499a97209 */ /* 0x004fce0007810000 */
        /* <DEDUP_REMOVED lines=13> */
[----:B0-----:R-:W-:Y:S01]  /*4bb0*/  FMNMX.FTZ R4, R164, R169, !PT ;  /* 0x000000a9a4047209 */ /* 0x001fe20007810000 */
[----:B------:R-:W-:Y:S01]  /*4bc0*/  FMUL.FTZ R169, R174, UR22 ;  /* 0x00000016aea97c20 */ /* 0x000fe20008410000 */
[----:B------:R-:W-:-:S05]  /*4bd0*/  FMUL.FTZ R174, R183, UR22 ;  /* 0x00000016b7ae7c20 */ /* 0x000fca0008410000 */
[----:B------:R-:W0:Y:S01]  /*4be0*/  MUFU.TANH R9, R9 ;  /* 0x0000000900097308 */ /* 0x000e220000002400 */
[----:B---3--:R-:W-:-:S07]  /*4bf0*/  FMNMX.FTZ R163, R165, R4, !PT ;  /* 0x00000004a5a37209 */ /* 0x008fce0007810000 */
[----:B------:R-:W3:Y:S01]  /*4c00*/  MUFU.TANH R10, R10 ;  /* 0x0000000a000a7308 */ /* 0x000ee20000002400 */
[----:B--2---:R-:W-:Y:S01]  /*4c10*/  FMNMX.FTZ R4, R168, R163, !PT ;  /* 0x000000a3a8047209 */ /* 0x004fe20007810000 */
[----:B------:R-:W-:Y:S01]  /*4c20*/  FMUL.FTZ R163, R167, UR22 ;  /* 0x00000016a7a37c20 */ /* 0x000fe20008410000 */
[----:B------:R-:W-:Y:S01]  /*4c30*/  FMUL.FTZ R167, R171, UR22 ;  /* 0x00000016aba77c20 */ /* 0x000fe20008410000 */
[----:B------:R-:W-:Y:S02]  /*4c40*/  FMUL.FTZ R171, R179, UR22 ;  /* 0x00000016b3ab7c20 */ /* 0x000fe40008410000 */
[----:B------:R-:W2:Y:S02]  /*4c50*/  SHFL.BFLY PT, R173, R4, 0x2, 0x1f ;  /* 0x0c401f0004ad7f89 */ /* 0x000ea400000e0000 */
[----:B------:R-:W4:Y:S08]  /*4c60*/  MUFU.TANH R11, R11 ;  /* 0x0000000b000b7308 */ /* 0x000f300000002400 */
[----:B------:R-:W5:Y:S08]  /*4c70*/  MUFU.TANH R12, R12 ;  /* 0x0000000c000c7308 */ /* 0x000f700000002400 */
[----:B------:R-:W1:Y:S01]  /*4c80*/  MUFU.TANH R156, R156 ;  /* 0x0000009c009c7308 */ /* 0x000e620000002400 */
[----:B--2---:R-:W-:-:S02]  /*4c90*/  FMNMX.FTZ R176, R4, R173, !PT ;  /* 0x000000ad04b07209 */ /* 0x004fc40007810000 */
[----:B0-----:R-:W-:-:S05]  /*4ca0*/  FMNMX.FTZ R173, R9, R8, !PT ;  /* 0x0000000809ad7209 */ /* 0x001fca0007810000 */
[----:B------:R-:W0:Y:S01]  /*4cb0*/  MUFU.TANH R158, R158 ;  /* 0x0000009e009e7308 */ /* 0x000e220000002400 */
[----:B------:R-:W2:Y:S01]  /*4cc0*/  SHFL.BFLY PT, R177, R176, 0x1, 0x1f ;  /* 0x0c201f00b0b17f89 */ /* 0x000ea200000e0000 */
[----:B---3--:R-:W-:Y:S01]  /*4cd0*/  FMNMX.FTZ R4, R10, R173, !PT ;  /* 0x000000ad0a047209 */ /* 0x008fe20007810000 */
[----:B------:R-:W-:-:S03]  /*4ce0*/  FMUL.FTZ R173, R182, UR22 ;  /* 0x00000016b6ad7c20 */ /* 0x000fc60008410000 */
[----:B----4-:R-:W-:Y:S02]  /*4cf0*/  FMNMX.FTZ R175, R11, R4, !PT ;  /* 0x000000040baf7209 */ /* 0x010fe40007810000 */
[----:B------:R-:W3:Y:S02]  /*4d00*/  MUFU.TANH R162, R162 ;  /* 0x000000a200a27308 */ /* 0x000ee40000002400 */
[----:B-----5:R-:W-:-:S04]  /*4d10*/  FMNMX.FTZ R175, R12, R175, !PT ;  /* 0x000000af0caf7209 */ /* 0x020fc80007810000 */
[----:B-1----:R-:W-:Y:S02]  /*4d20*/  FMNMX.FTZ R175, R156, R175, !PT ;  /* 0x000000af9caf7209 */ /* 0x002fe40007810000 */
[----:B------:R-:W1:Y:S02]  /*4d30*/  MUFU.TANH R163, R163 ;  /* 0x000000a300a37308 */ /* 0x000e640000002400 */
[----:B0-----:R-:W-:-:S06]  /*4d40*/  FMNMX.FTZ R175, R158, R175, !PT ;  /* 0x000000af9eaf7209 */ /* 0x001fcc0007810000 */
[----:B------:R-:W0:Y:S01]  /*4d50*/  MUFU.TANH R166, R166 ;  /* 0x000000a600a67308 */ /* 0x000e220000002400 */
[----:B--2---:R-:W-:Y:S02]  /*4d60*/  FMNMX.FTZ R4, R176, R177, !PT ;  /* 0x000000b1b0047209 */ /* 0x004fe40007810000 */
[----:B---3--:R-:W-:-:S03]  /*4d70*/  FMNMX.FTZ R176, R162, R175, !PT ;  /* 0x000000afa2b07209 */ /* 0x008fc60007810000 */
[C---:B------:R-:W-:Y:S02]  /*4d80*/  FMUL.FTZ R180, R4.reuse, UR20 ;  /* 0x0000001404b47c20 */ /* 0x040fe40008410000 */
[----:B------:R-:W2:Y:S01]  /*4d90*/  MUFU.TANH R167, R167 ;  /* 0x000000a700a77308 */ /* 0x000ea20000002400 */
[----:B-1----:R-:W-:Y:S01]  /*4da0*/  FMNMX.FTZ R175, R163, R176, !PT ;  /* 0x000000b0a3af7209 */ /* 0x002fe20007810000 */
[----:B------:R-:W-:Y:S01]  /*4db0*/  FADD.FTZ R13, -R4, R13 ;  /* 0x0000000d040d7221 */ /* 0x000fe20000010100 */
[--C-:B------:R-:W-:Y:S01]  /*4dc0*/  FFMA.FTZ R177, R5, UR20, -R180.reuse ;  /* 0x0000001405b17c23 */ /* 0x100fe200080108b4 */
[--C-:B------:R-:W-:Y:S01]  /*4dd0*/  FFMA.FTZ R14, R14, UR20, -R180.reuse ;  /* 0x000000140e0e7c23 */ /* 0x100fe200080108b4 */
[--C-:B------:R-:W-:Y:S01]  /*4de0*/  FFMA.FTZ R15, R15, UR20, -R180.reuse ;  /* 0x000000140f0f7c23 */ /* 0x100fe200080108b4 */
[----:B------:R-:W-:Y:S01]  /*4df0*/  FMUL.FTZ R13, R13, UR20 ;  /* 0x000000140d0d7c20 */ /* 0x000fe20008410000 */
[--C-:B------:R-:W-:Y:S01]  /*4e00*/  FFMA.FTZ R20, R20, UR20, -R180.reuse ;  /* 0x0000001414147c23 */ /* 0x100fe200080108b4 */
[----:B------:R-:W1:Y:S01]  /*4e10*/  MUFU.TANH R169, R169 ;  /* 0x000000a900a97308 */ /* 0x000e620000002400 */
[----:B0-----:R-:W-:Y:S01]  /*4e20*/  FMNMX.FTZ R176, R166, R175, !PT ;  /* 0x000000afa6b07209 */ /* 0x001fe20007810000 */
[--C-:B------:R-:W-:Y:S01]  /*4e30*/  FFMA.FTZ R21, R21, UR20, -R180.reuse ;  /* 0x0000001415157c23 */ /* 0x100fe200080108b4 */
[--C-:B------:R-:W-:Y:S01]  /*4e40*/  FFMA.FTZ R153, R153, UR20, -R180.reuse ;  /* 0x0000001499997c23 */ /* 0x100fe200080108b4 */
[--C-:B------:R-:W-:Y:S01]  /*4e50*/  FFMA.FTZ R178, R154, UR20, -R180.reuse ;  /* 0x000000149ab27c23 */ /* 0x100fe200080108b4 */
[--C-:B------:R-:W-:Y:S01]  /*4e60*/  FFMA.FTZ R155, R155, UR20, -R180.reuse ;  /* 0x000000149b9b7c23 */ /* 0x100fe200080108b4 */
[--C-:B------:R-:W-:Y:S01]  /*4e70*/  FFMA.FTZ R190, R160, UR20, -R180.reuse ;  /* 0x00000014a0be7c23 */ /* 0x100fe200080108b4 */
[--C-:B------:R-:W-:Y:S01]  /*4e80*/  FFMA.FTZ R164, R164, UR20, -R180.reuse ;  /* 0x00000014a4a47c23 */ /* 0x100fe200080108b4 */
[----:B------:R-:W0:Y:S01]  /*4e90*/  MUFU.TANH R172, R172 ;  /* 0x000000ac00ac7308 */ /* 0x000e220000002400 */
[----:B--2---:R-:W-:Y:S01]  /*4ea0*/  FMNMX.FTZ R176, R167, R176, !PT ;  /* 0x000000b0a7b07209 */ /* 0x004fe20007810000 */
[----:B------:R-:W-:-:S06]  /*4eb0*/  FFMA.FTZ R168, R168, UR20, -R180 ;  /* 0x00000014a8a87c23 */ /* 0x000fcc00080108b4 */
        /* <DEDUP_REMOVED lines=8> */
[----:B------:R-:W1:Y:S01]  /*4f40*/  MUFU.EX2 R13, R13 ;  /* 0x0000000d000d7308 */ /* 0x000e620000000800 */
[----:B0-----:R-:W-:Y:S01]  /*4f50*/  FMNMX.FTZ R5, R173, R176, !PT ;  /* 0x000000b0ad057209 */ /* 0x001fe20007810000 */
[----:B------:R-:W-:-:S06]  /*4f60*/  FFMA.FTZ R176, R152, UR20, -R180 ;  /* 0x0000001498b07c23 */ /* 0x000fcc00080108b4 */
[----:B------:R-:W0:Y:S01]  /*4f70*/  MUFU.EX2 R14, R14 ;  /* 0x0000000e000e7308 */ /* 0x000e220000000800 */
[----:B--2---:R-:W-:-:S05]  /*4f80*/  FMNMX.FTZ R5, R174, R5, !PT ;  /* 0x00000005ae057209 */ /* 0x004fca0007810000 */
[----:B------:R-:W2:Y:S02]  /*4f90*/  SHFL.BFLY PT, R182, R5, 0x2, 0x1f ;  /* 0x0c401f0005b67f89 */ /* 0x000ea400000e0000 */
[----:B------:R-:W3:Y:S01]  /*4fa0*/  MUFU.EX2 R175, R177 ;  /* 0x000000b100af7308 */ /* 0x000ee20000000800 */
[-C--:B-1----:R-:W-:Y:S01]  /*4fb0*/  FMUL.FTZ R24, R24, R13.reuse ;  /* 0x0000000d18187220 */ /* 0x082fe20000410000 */
[-C--:B------:R-:W-:Y:S01]  /*4fc0*/  FMUL.FTZ R25, R25, R13.reuse ;  /* 0x0000000d19197220 */ /* 0x080fe20000410000 */
[-C--:B------:R-:W-:Y:S01]  /*4fd0*/  FMUL.FTZ R28, R28, R13.reuse ;  /* 0x0000000d1c1c7220 */ /* 0x080fe20000410000 */
[-C--:B------:R-:W-:Y:S01]  /*4fe0*/  FMUL.FTZ R29, R29, R13.reuse ;  /* 0x0000000d1d1d7220 */ /* 0x080fe20000410000 */
[-C--:B------:R-:W-:Y:S01]  /*4ff0*/  FMUL.FTZ R32, R32, R13.reuse ;  /* 0x0000000d20207220 */ /* 0x080fe20000410000 */
[-C--:B------:R-:W-:Y:S01]  /*5000*/  FMUL.FTZ R33, R33, R13.reuse ;  /* 0x0000000d21217220 */ /* 0x080fe20000410000 */
[-C--:B------:R-:W-:Y:S01]  /*5010*/  FMUL.FTZ R36, R36, R13.reuse ;  /* 0x0000000d24247220 */ /* 0x080fe20000410000 */
[----:B------:R-:W1:Y:S01]  /*5020*/  MUFU.EX2 R15, R15 ;  /* 0x0000000f000f7308 */ /* 0x000e620000000800 */
[----:B0-----:R-:W-:Y:S01]  /*5030*/  FFMA.FTZ R6, R13, R6, R14 ;  /* 0x000000060d067223 */ /* 0x001fe2000001000e */
[-C--:B------:R-:W-:Y:S01]  /*5040*/  FMUL.FTZ R37, R37, R13.reuse ;  /* 0x0000000d25257220 */ /* 0x080fe20000410000 */
[-C--:B------:R-:W-:Y:S01]  /*5050*/  FMUL.FTZ R40, R40, R13.reuse ;  /* 0x0000000d28287220 */ /* 0x080fe20000410000 */
[-C--:B------:R-:W-:Y:S01]  /*5060*/  FMUL.FTZ R41, R41, R13.reuse ;  /* 0x0000000d29297220 */ /* 0x080fe20000410000 */
[-C--:B------:R-:W-:Y:S01]  /*5070*/  FMUL.FTZ R44, R44, R13.reuse ;  /* 0x0000000d2c2c7220 */ /* 0x080fe20000410000 */
[-C--:B------:R-:W-:Y:S01]  /*5080*/  FMUL.FTZ R45, R45, R13.reuse ;  /* 0x0000000d2d2d7220 */ /* 0x080fe20000410000 */
[-C--:B------:R-:W-:Y:S01]  /*5090*/  FMUL.FTZ R48, R48, R13.reuse ;  /* 0x0000000d30307220 */ /* 0x080fe20000410000 */
[----:B------:R-:W0:Y:S01]  /*50a0*/  MUFU.EX2 R20, R20 ;  /* 0x0000001400147308 */ /* 0x000e220000000800 */
[----:B---3--:R-:W-:Y:S01]  /*50b0*/  FADD.FTZ R6, R175, R6 ;  /* 0x00000006af067221 */ /* 0x008fe20000010000 */
[-C--:B------:R-:W-:Y:S01]  /*50c0*/  FMUL.FTZ R49, R49, R13.reuse ;  /* 0x0000000d31317220 */ /* 0x080fe20000410000 */
[-C--:B------:R-:W-:Y:S01]  /*50d0*/  FMUL.FTZ R52, R52, R13.reuse ;  /* 0x0000000d34347220 */ /* 0x080fe20000410000 */
[-C--:B------:R-:W-:Y:S01]  /*50e0*/  FMUL.FTZ R53, R53, R13.reuse ;  /* 0x0000000d35357220 */ /* 0x080fe20000410000 */
[-C--:B------:R-:W-:Y:S01]  /*50f0*/  FMUL.FTZ R56, R56, R13.reuse ;  /* 0x0000000d38387220 */ /* 0x080fe20000410000 */
[----:B--2---:R-:W-:Y:S01]  /*5100*/  FMNMX.FTZ R152, R5, R182, !PT ;  /* 0x000000b605987209 */ /* 0x004fe20007810000 */
[--C-:B------:R-:W-:Y:S01]  /*5110*/  FFMA.FTZ R182, R157, UR20, -R180.reuse ;  /* 0x000000149db67c23 */ /* 0x100fe200080108b4 */
[--C-:B------:R-:W-:Y:S01]  /*5120*/  FFMA.FTZ R157, R159, UR20, -R180.reuse ;  /* 0x000000149f9d7c23 */ /* 0x100fe200080108b4 */
[--C-:B------:R-:W-:Y:S01]  /*5130*/  FFMA.FTZ R159, R161, UR20, -R180.reuse ;  /* 0x00000014a19f7c23 */ /* 0x100fe200080108b4 */
[----:B------:R-:W-:Y:S01]  /*5140*/  MUFU.EX2 R21, R21 ;  /* 0x0000001500157308 */ /* 0x000fe20000000800 */
[----:B------:R-:W2:Y:S01]  /*5150*/  SHFL.BFLY PT, R5, R152, 0x1, 0x1f ;  /* 0x0c201f0098057f89 */ /* 0x000ea200000e0000 */
[----:B------:R-:W-:Y:S01]  /*5160*/  FFMA.FTZ R161, R165, UR20, -R180 ;  /* 0x00000014a5a17c23 */ /* 0x000fe200080108b4 */
[-C--:B------:R-:W-:Y:S01]  /*5170*/  FMUL.FTZ R57, R57, R13.reuse ;  /* 0x0000000d39397220 */ /* 0x080fe20000410000 */
[-C--:B------:R-:W-:Y:S01]  /*5180*/  FMUL.FTZ R60, R60, R13.reuse ;  /* 0x0000000d3c3c7220 */ /* 0x080fe20000410000 */
[-C--:B------:R-:W-:Y:S01]  /*5190*/  FMUL.FTZ R61, R61, R13.reuse ;  /* 0x0000000d3d3d7220 */ /* 0x080fe20000410000 */
[-C--:B------:R-:W-:Y:S01]  /*51a0*/  FMUL.FTZ R64, R64, R13.reuse ;  /* 0x0000000d40407220 */ /* 0x080fe20000410000 */
[-C--:B------:R-:W-:Y:S01]  /*51b0*/  FMUL.FTZ R65, R65, R13.reuse ;  /* 0x0000000d41417220 */ /* 0x080fe20000410000 */
[----:B------:R-:W-:Y:S01]  /*51c0*/  MUFU.EX2 R176, R176 ;  /* 0x000000b000b07308 */ /* 0x000fe20000000800 */
[-C--:B------:R-:W-:Y:S01]  /*51d0*/  FMUL.FTZ R68, R68, R13.reuse ;  /* 0x0000000d44447220 */ /* 0x080fe20000410000 */
[-C--:B------:R-:W-:Y:S01]  /*51e0*/  FMUL.FTZ R69, R69, R13.reuse ;  /* 0x0000000d45457220 */ /* 0x080fe20000410000 */
        /* <DEDUP_REMOVED lines=12> */
[----:B------:R-:W-:Y:S01]  /*52b0*/  FMUL.FTZ R93, R93, R13 ;  /* 0x0000000d5d5d7220 */ /* 0x000fe20000410000 */
[----:B------:R-:W-:Y:S01]  /*52c0*/  MUFU.EX2 R178, R178 ;  /* 0x000000b200b27308 */ /* 0x000fe20000000800 */
[----:B--2---:R-:W-:Y:S01]  /*52d0*/  FMNMX.FTZ R5, R152, R5, !PT ;  /* 0x0000000598057209 */ /* 0x004fe20007810000 */
[----:B------:R-:W-:-:S02]  /*52e0*/  IMAD.MOV R152, RZ, RZ, -R18 ;  /* 0x000000ffff987224 */ /* 0x000fc400078e0a12 */
[-C--:B------:R-:W-:Y:S01]  /*52f0*/  FMUL.FTZ R96, R96, R13.reuse ;  /* 0x0000000d60607220 */ /* 0x080fe20000410000 */
[-C--:B------:R-:W-:Y:S01]  /*5300*/  FMUL.FTZ R97, R97, R13.reuse ;  /* 0x0000000d61617220 */ /* 0x080fe20000410000 */
[----:B------:R-:W-:Y:S01]  /*5310*/  FMUL.FTZ R100, R100, R13 ;  /* 0x0000000d64647220 */ /* 0x000fe20000410000 */
[C---:B------:R-:W-:Y:S01]  /*5320*/  FADD.FTZ R8, -R5.reuse, R8 ;  /* 0x0000000805087221 */ /* 0x040fe20000010100 */
[----:B------:R-:W-:Y:S01]  /*5330*/  FMUL.FTZ R179, R5, UR20 ;  /* 0x0000001405b37c20 */ /* 0x000fe20008410000 */
[----:B------:R-:W-:Y:S01]  /*5340*/  ISETP.NE.AND P3, PT, R17, R152, PT ;  /* 0x000000981100720c */ /* 0x000fe20003f65270 */
[----:B------:R-:W-:Y:S01]  /*5350*/  MUFU.EX2 R155, R155 ;  /* 0x0000009b009b7308 */ /* 0x000fe20000000800 */
[----:B------:R-:W-:Y:S01]  /*5360*/  FMUL.FTZ R8, R8, UR20 ;  /* 0x0000001408087c20 */ /* 0x000fe20008410000 */
[--C-:B------:R-:W-:Y:S01]  /*5370*/  FFMA.FTZ R9, R9, UR20, -R179.reuse ;  /* 0x0000001409097c23 */ /* 0x100fe200080108b3 */
[--C-:B------:R-:W-:Y:S01]  /*5380*/  FFMA.FTZ R10, R10, UR20, -R179.reuse ;  /* 0x000000140a0a7c23 */ /* 0x100fe200080108b3 */
[--C-:B------:R-:W-:Y:S01]  /*5390*/  FFMA.FTZ R11, R11, UR20, -R179.reuse ;  /* 0x000000140b0b7c23 */ /* 0x100fe200080108b3 */
[--C-:B------:R-:W-:Y:S01]  /*53a0*/  FFMA.FTZ R12, R12, UR20, -R179.reuse ;  /* 0x000000140c0c7c23 */ /* 0x100fe200080108b3 */
[--C-:B------:R-:W-:Y:S01]  /*53b0*/  FFMA.FTZ R196, R172, UR20, -R179.reuse ;  /* 0x00000014acc47c23 */ /* 0x100fe200080108b3 */
[----:B------:R-:W-:Y:S01]  /*53c0*/  IMAD.U32 R172, RZ, RZ, UR23 ;  /* 0x00000017ffac7e24 */ /* 0x000fe2000f8e00ff */
[----:B------:R-:W-:Y:S01]  /*53d0*/  MUFU.EX2 R8, R8 ;  /* 0x0000000800087308 */ /* 0x000fe20000000800 */
[--C-:B------:R-:W-:Y:S01]  /*53e0*/  FFMA.FTZ R165, R156, UR20, -R179.reuse ;  /* 0x000000149ca57c23 */ /* 0x100fe200080108b3 */
[----:B------:R-:W-:Y:S01]  /*53f0*/  FFMA.FTZ R180, R158, UR20, -R179 ;  /* 0x000000149eb47c23 */ /* 0x000fe200080108b3 */
[----:B------:R-:W-:-:S02]  /*5400*/  @!P1 VIADD R152, R172, 0x28c40 ;  /* 0x00028c40ac989836 */ /* 0x000fc40000000000 */
[--C-:B------:R-:W-:Y:S01]  /*5410*/  FFMA.FTZ R194, R167, UR20, -R179.reuse ;  /* 0x00000014a7c27c23 */ /* 0x100fe200080108b3 */
[--C-:B------:R-:W-:Y:S01]  /*5420*/  FFMA.FTZ R167, R169, UR20, -R179.reuse ;  /* 0x00000014a9a77c23 */ /* 0x100fe200080108b3 */
[--C-:B------:R-:W-:Y:S01]  /*5430*/  FFMA.FTZ R169, R170, UR20, -R179.reuse ;  /* 0x00000014aaa97c23 */ /* 0x100fe200080108b3 */
[--C-:B------:R-:W-:Y:S01]  /*5440*/  FFMA.FTZ R170, R171, UR20, -R179.reuse ;  /* 0x00000014abaa7c23 */ /* 0x100fe200080108b3 */
[----:B------:R-:W2:Y:S01]  /*5450*/  MUFU.EX2 R9, R9 ;  /* 0x0000000900097308 */ /* 0x000ea20000000800 */
[----:B------:R-:W-:Y:S01]  /*5460*/  @!P1 PRMT R152, RZ, 0x654, R152 ;  /* 0x00000654ff989816 */ /* 0x000fe20000000098 */
[--C-:B------:R-:W-:Y:S01]  /*5470*/  FFMA.FTZ R177, R162, UR20, -R179.reuse ;  /* 0x00000014a2b17c23 */ /* 0x100fe200080108b3 */
[----:B-1----:R-:W-:Y:S01]  /*5480*/  FADD.FTZ R171, R15, R6 ;  /* 0x000000060fab7221 */ /* 0x002fe20000010000 */
[--C-:B------:R-:W-:Y:S01]  /*5490*/  FFMA.FTZ R192, R163, UR20, -R179.reuse ;  /* 0x00000014a3c07c23 */ /* 0x100fe200080108b3 */
[----:B------:R0:W-:Y:S01]  /*54a0*/  @!P1 SYNCS.ARRIVE.TRANS64.RED.A1T0 RZ, [R152+URZ], RZ ;  /* 0x000000ff98ff99a7 */ /* 0x0001e2000810043f */
[--C-:B------:R-:W-:Y:S01]  /*54b0*/  FFMA.FTZ R163, R166, UR20, -R179.reuse ;  /* 0x00000014a6a37c23 */ /* 0x100fe200080108b3 */
[----:B------:R-:W-:Y:S01]  /*54c0*/  @!P3 IMAD R154, R181, 0x40, R2 ;  /* 0x00000040b59ab824 */ /* 0x000fe200078e0202 */
[----:B------:R-:W1:Y:S01]  /*54d0*/  MUFU.EX2 R10, R10 ;  /* 0x0000000a000a7308 */ /* 0x000e620000000800 */
[--C-:B------:R-:W-:Y:S01]  /*54e0*/  FFMA.FTZ R173, R173, UR20, -R179.reuse ;  /* 0x00000014adad7c23 */ /* 0x100fe200080108b3 */
[----:B------:R-:W-:Y:S01]  /*54f0*/  FFMA.FTZ R174, R174, UR20, -R179 ;  /* 0x00000014aeae7c23 */ /* 0x000fe200080108b3 */
[-C--:B------:R-:W-:Y:S01]  /*5500*/  FMUL.FTZ R101, R101, R13.reuse ;  /* 0x0000000d65657220 */ /* 0x080fe20000410000 */
[----:B------:R-:W-:Y:S01]  /*5510*/  @!P3 LEA R154, R154, UR41, 0x2 ;  /* 0x000000299a9abc11 */ /* 0x000fe2000f8e10ff */
[----:B0-----:R-:W-:Y:S01]  /*5520*/  FADD.FTZ R152, R20, R171 ;  /* 0x000000ab14987221 */ /* 0x001fe20000010000 */
[-C--:B------:R-:W-:Y:S01]  /*5530*/  FMUL.FTZ R104, R104, R13.reuse ;  /* 0x0000000d68687220 */ /* 0x080fe20000410000 */
[----:B------:R-:W-:Y:S01]  /*5540*/  FMUL.FTZ R105, R105, R13 ;  /* 0x0000000d69697220 */ /* 0x000fe20000410000 */
[----:B------:R-:W0:Y:S01]  /*5550*/  MUFU.EX2 R11, R11 ;  /* 0x0000000b000b7308 */ /* 0x000e220000000800 */
[----:B--2---:R-:W-:Y:S01]  /*5560*/  FFMA.FTZ R3, R8, R3, R9 ;  /* 0x0000000308037223 */ /* 0x004fe20000010009 */
[----:B------:R-:W-:Y:S01]  /*5570*/  FADD.FTZ R171, R21, R152 ;  /* 0x0000009815ab7221 */ /* 0x000fe20000010000 */
[----:B------:R-:W-:Y:S01]  /*5580*/  @!P3 STS [R154+0x28800], R13 ;  /* 0x0288000d9a00b388 */ /* 0x000fe20000000800 */
[-C--:B------:R-:W-:Y:S01]  /*5590*/  FMUL.FTZ R108, R108, R13.reuse ;  /* 0x0000000d6c6c7220 */ /* 0x080fe20000410000 */
[-C--:B------:R-:W-:Y:S01]  /*55a0*/  FMUL.FTZ R109, R109, R13.reuse ;  /* 0x0000000d6d6d7220 */ /* 0x080fe20000410000 */
[----:B------:R-:W-:Y:S01]  /*55b0*/  FADD.FTZ R152, R176, R171 ;  /* 0x000000abb0987221 */ /* 0x000fe20000010000 */
[----:B------:R2:W-:Y:S01]  /*55c0*/  @!P3 STS [R154+0x28820], R8 ;  /* 0x028820089a00b388 */ /* 0x0005e20000000800 */
[----:B------:R-:W3:Y:S01]  /*55d0*/  MUFU.EX2 R12, R12 ;  /* 0x0000000c000c7308 */ /* 0x000ee20000000800 */
[----:B-1----:R-:W-:Y:S01]  /*55e0*/  FADD.FTZ R6, R10, R3 ;  /* 0x000000030a067221 */ /* 0x002fe20000010000 */
[----:B------:R-:W-:Y:S01]  /*55f0*/  FADD.FTZ R171, R153, R152 ;  /* 0x0000009899ab7221 */ /* 0x000fe20000010000 */
[-C--:B------:R-:W-:Y:S01]  /*5600*/  FMUL.FTZ R112, R112, R13.reuse ;  /* 0x0000000d70707220 */ /* 0x080fe20000410000 */
[-C--:B------:R-:W-:Y:S01]  /*5610*/  FMUL.FTZ R113, R113, R13.reuse ;  /* 0x0000000d71717220 */ /* 0x080fe20000410000 */
[-C--:B------:R-:W-:Y:S01]  /*5620*/  FMUL.FTZ R116, R116, R13.reuse ;  /* 0x0000000d74747220 */ /* 0x080fe20000410000 */
[----:B------:R-:W-:Y:S01]  /*5630*/  FADD.FTZ R152, R178, R171 ;  /* 0x000000abb2987221 */ /* 0x000fe20000010000 */
[-C--:B------:R-:W-:Y:S01]  /*5640*/  FMUL.FTZ R117, R117, R13.reuse ;  /* 0x0000000d75757220 */ /* 0x080fe20000410000 */
[----:B------:R-:W1:Y:S01]  /*5650*/  MUFU.EX2 R165, R165 ;  /* 0x000000a500a57308 */ /* 0x000e620000000800 */
[----:B0-----:R-:W-:Y:S01]  /*5660*/  FADD.FTZ R3, R11, R6 ;  /* 0x000000060b037221 */ /* 0x001fe20000010000 */
[----:B------:R-:W-:Y:S01]  /*5670*/  FADD.FTZ R171, R155, R152 ;  /* 0x000000989bab7221 */ /* 0x000fe20000010000 */
        /* <DEDUP_REMOVED lines=11> */
[-C--:B------:R-:W-:Y:S01]  /*5730*/  FMUL.FTZ R137, R137, R13.reuse ;  /* 0x0000000d89897220 */ /* 0x080fe20000410000 */
[-C--:B------:R-:W-:Y:S01]  /*5740*/  FMUL.FTZ R140, R140, R13.reuse ;  /* 0x0000000d8c8c7220 */ /* 0x080fe20000410000 */
[----:B------:R-:W3:Y:S01]  /*5750*/  MUFU.EX2 R177, R177 ;  /* 0x000000b100b17308 */ /* 0x000ee20000000800 */
[----:B-1----:R-:W-:Y:S01]  /*5760*/  FADD.FTZ R3, R165, R6 ;  /* 0x00000006a5037221 */ /* 0x002fe20000010000 */
[-C--:B------:R-:W-:Y:S01]  /*5770*/  FMUL.FTZ R141, R141, R13.reuse ;  /* 0x0000000d8d8d7220 */ /* 0x080fe20000410000 */
[-C--:B------:R-:W-:Y:S01]  /*5780*/  FMUL.FTZ R144, R144, R13.reuse ;  /* 0x0000000d90907220 */ /* 0x080fe20000410000 */
[-C--:B------:R-:W-:Y:S01]  /*5790*/  FMUL.FTZ R145, R145, R13.reuse ;  /* 0x0000000d91917220 */ /* 0x080fe20000410000 */
[-C--:B------:R-:W-:Y:S01]  /*57a0*/  FMUL.FTZ R148, R148, R13.reuse ;  /* 0x0000000d94947220 */ /* 0x080fe20000410000 */
[----:B------:R-:W-:Y:S01]  /*57b0*/  FMUL.FTZ R149, R149, R13 ;  /* 0x0000000d95957220 */ /* 0x000fe20000410000 */
[----:B------:R-:W-:Y:S01]  /*57c0*/  F2FP.BF16.F32.PACK_AB R158, R178, R153 ;  /* 0x00000099b29e723e */ /* 0x000fe200000010ff */
[----:B------:R-:W1:Y:S01]  /*57d0*/  MUFU.EX2 R192, R192 ;  /* 0x000000c000c07308 */ /* 0x000e620000000800 */
[----:B0-----:R-:W-:Y:S01]  /*57e0*/  FADD.FTZ R6, R180, R3 ;  /* 0x00000003b4067221 */ /* 0x001fe20000010000 */
[----:B--2---:R-:W-:Y:S01]  /*57f0*/  F2FP.BF16.F32.PACK_AB R154, R20, R15 ;  /* 0x0000000f149a723e */ /* 0x004fe200000010ff */
[-C--:B------:R-:W-:Y:S01]  /*5800*/  FMUL.FTZ R26, R26, R8.reuse ;  /* 0x000000081a1a7220 */ /* 0x080fe20000410000 */
[----:B------:R-:W-:Y:S01]  /*5810*/  F2FP.BF16.F32.PACK_AB R153, R10, R9 ;  /* 0x000000090a99723e */ /* 0x000fe200000010ff */
[-C--:B------:R-:W-:Y:S01]  /*5820*/  FMUL.FTZ R27, R27, R8.reuse ;  /* 0x000000081b1b7220 */ /* 0x080fe20000410000 */
[----:B------:R-:W-:Y:S01]  /*5830*/  F2FP.BF16.F32.PACK_AB R156, R176, R21 ;  /* 0x00000015b09c723e */ /* 0x000fe200000010ff */
        /* <DEDUP_REMOVED lines=9> */
[----:B------:R-:W2:Y:S01]  /*58d0*/  MUFU.EX2 R163, R163 ;  /* 0x000000a300a37308 */ /* 0x000ea20000000800 */
[----:B-1----:R-:W-:Y:S01]  /*58e0*/  FADD.FTZ R6, R192, R3 ;  /* 0x00000003c0067221 */ /* 0x002fe20000010000 */
[-C--:B------:R-:W-:Y:S01]  /*58f0*/  FMUL.FTZ R43, R43, R8.reuse ;  /* 0x000000082b2b7220 */ /* 0x080fe20000410000 */
[-C--:B------:R-:W-:Y:S01]  /*5900*/  FMUL.FTZ R46, R46, R8.reuse ;  /* 0x000000082e2e7220 */ /* 0x080fe20000410000 */
[-C--:B------:R-:W-:Y:S01]  /*5910*/  FMUL.FTZ R47, R47, R8.reuse ;  /* 0x000000082f2f7220 */ /* 0x080fe20000410000 */
[-C--:B------:R-:W-:Y:S01]  /*5920*/  FMUL.FTZ R50, R50, R8.reuse ;  /* 0x0000000832327220 */ /* 0x080fe20000410000 */
[-C--:B------:R-:W-:Y:S01]  /*5930*/  FMUL.FTZ R51, R51, R8.reuse ;  /* 0x0000000833337220 */ /* 0x080fe20000410000 */
[-C--:B------:R-:W-:Y:S01]  /*5940*/  FMUL.FTZ R54, R54, R8.reuse ;  /* 0x0000000836367220 */ /* 0x080fe20000410000 */
[----:B------:R-:W1:Y:S01]  /*5950*/  MUFU.EX2 R157, R157 ;  /* 0x0000009d009d7308 */ /* 0x000e620000000800 */
[C---:B0-----:R-:W-:Y:S01]  /*5960*/  FADD.FTZ R152, R182.reuse, R171 ;  /* 0x000000abb6987221 */ /* 0x041fe20000010000 */
[----:B------:R-:W-:Y:S01]  /*5970*/  F2FP.BF16.F32.PACK_AB R160, R182, R155 ;  /* 0x0000009bb6a0723e */ /* 0x000fe200000010ff */
[-C--:B------:R-:W-:Y:S01]  /*5980*/  FMUL.FTZ R55, R55, R8.reuse ;  /* 0x0000000837377220 */ /* 0x080fe20000410000 */
[----:B------:R-:W-:Y:S01]  /*5990*/  F2FP.BF16.F32.PACK_AB R155, R12, R11 ;  /* 0x0000000b0c9b723e */ /* 0x000fe200000010ff */
[-C--:B------:R-:W-:Y:S01]  /*59a0*/  FMUL.FTZ R58, R58, R8.reuse ;  /* 0x000000083a3a7220 */ /* 0x080fe20000410000 */
[-C--:B------:R-:W-:Y:S01]  /*59b0*/  FMUL.FTZ R59, R59, R8.reuse ;  /* 0x000000083b3b7220 */ /* 0x080fe20000410000 */
[-C--:B------:R-:W-:Y:S01]  /*59c0*/  FMUL.FTZ R62, R62, R8.reuse ;  /* 0x000000083e3e7220 */ /* 0x080fe20000410000 */
[----:B------:R-:W0:Y:S01]  /*59d0*/  MUFU.EX2 R194, R194 ;  /* 0x000000c200c27308 */ /* 0x000e220000000800 */
[----:B--2---:R-:W-:Y:S01]  /*59e0*/  FADD.FTZ R3, R163, R6 ;  /* 0x00000006a3037221 */ /* 0x004fe20000010000 */
[-C--:B------:R-:W-:Y:S01]  /*59f0*/  FMUL.FTZ R63, R63, R8.reuse ;  /* 0x000000083f3f7220 */ /* 0x080fe20000410000 */
[-C--:B------:R-:W-:Y:S01]  /*5a00*/  FMUL.FTZ R66, R66, R8.reuse ;  /* 0x0000000842427220 */ /* 0x080fe20000410000 */
[-C--:B------:R-:W-:Y:S01]  /*5a10*/  FMUL.FTZ R67, R67, R8.reuse ;  /* 0x0000000843437220 */ /* 0x080fe20000410000 */
[-C--:B------:R-:W-:Y:S01]  /*5a20*/  FMUL.FTZ R70, R70, R8.reuse ;  /* 0x0000000846467220 */ /* 0x080fe20000410000 */
[-C--:B------:R-:W-:Y:S01]  /*5a30*/  FMUL.FTZ R71, R71, R8.reuse ;  /* 0x0000000847477220 */ /* 0x080fe20000410000 */
[----:B------:R-:W-:Y:S01]  /*5a40*/  FMUL.FTZ R74, R74, R8 ;  /* 0x000000084a4a7220 */ /* 0x000fe20000410000 */
[----:B------:R-:W2:Y:S01]  /*5a50*/  MUFU.EX2 R190, R190 ;  /* 0x000000be00be7308 */ /* 0x000ea20000000800 */
[----:B-1----:R-:W-:Y:S01]  /*5a60*/  FADD.FTZ R171, R157, R152 ;  /* 0x000000989dab7221 */ /* 0x002fe20000010000 */
[----:B------:R-:W-:Y:S01]  /*5a70*/  F2FP.BF16.F32.PACK_AB R152, R175, R14 ;  /* 0x0000000eaf98723e */ /* 0x000fe200000010ff */
[----:B------:R-:W-:Y:S01]  /*5a80*/  BAR.SYNC.DEFER_BLOCKING 0xf, 0x100 ;  /* 0x03c4000000007b1d */ /* 0x000fe20000010000 */
[-C--:B------:R-:W-:Y:S01]  /*5a90*/  FMUL.FTZ R75, R75, R8.reuse ;  /* 0x000000084b4b7220 */ /* 0x080fe20000410000 */
[-C--:B------:R-:W-:Y:S01]  /*5aa0*/  FMUL.FTZ R78, R78, R8.reuse ;  /* 0x000000084e4e7220 */ /* 0x080fe20000410000 */
[-C--:B------:R-:W-:Y:S01]  /*5ab0*/  FMUL.FTZ R79, R79, R8.reuse ;  /* 0x000000084f4f7220 */ /* 0x080fe20000410000 */
[-C--:B------:R-:W-:Y:S01]  /*5ac0*/  FMUL.FTZ R82, R82, R8.reuse ;  /* 0x0000000852527220 */ /* 0x080fe20000410000 */
[-C--:B------:R-:W-:Y:S01]  /*5ad0*/  FMUL.FTZ R83, R83, R8.reuse ;  /* 0x0000000853537220 */ /* 0x080fe20000410000 */
[----:B------:R-:W1:Y:S01]  /*5ae0*/  MUFU.EX2 R167, R167 ;  /* 0x000000a700a77308 */ /* 0x000e620000000800 */
[----:B0-----:R-:W-:Y:S01]  /*5af0*/  FADD.FTZ R6, R194, R3 ;  /* 0x00000003c2067221 */ /* 0x001fe20000010000 */
[-C--:B------:R-:W-:Y:S01]  /*5b00*/  FMUL.FTZ R86, R86, R8.reuse ;  /* 0x0000000856567220 */ /* 0x080fe20000410000 */
[-C--:B------:R-:W-:Y:S01]  /*5b10*/  FMUL.FTZ R87, R87, R8.reuse ;  /* 0x0000000857577220 */ /* 0x080fe20000410000 */
[-C--:B------:R-:W-:Y:S01]  /*5b20*/  FMUL.FTZ R90, R90, R8.reuse ;  /* 0x000000085a5a7220 */ /* 0x080fe20000410000 */
[-C--:B------:R-:W-:Y:S01]  /*5b30*/  FMUL.FTZ R91, R91, R8.reuse ;  /* 0x000000085b5b7220 */ /* 0x080fe20000410000 */
[-C--:B------:R-:W-:Y:S01]  /*5b40*/  FMUL.FTZ R94, R94, R8.reuse ;  /* 0x000000085e5e7220 */ /* 0x080fe20000410000 */
[-C--:B------:R-:W-:Y:S01]  /*5b50*/  FMUL.FTZ R95, R95, R8.reuse ;  /* 0x000000085f5f7220 */ /* 0x080fe20000410000 */
[----:B------:R-:W0:Y:S01]  /*5b60*/  MUFU.EX2 R159, R159 ;  /* 0x0000009f009f7308 */ /* 0x000e220000000800 */
[C---:B--2---:R-:W-:Y:S01]  /*5b70*/  FADD.FTZ R14, R190.reuse, R171 ;  /* 0x000000abbe0e7221 */ /* 0x044fe20000010000 */
[----:B------:R-:W-:Y:S01]  /*5b80*/  F2FP.BF16.F32.PACK_AB R162, R190, R157 ;  /* 0x0000009dbea2723e */ /* 0x000fe200000010ff */
[-C--:B------:R-:W-:Y:S01]  /*5b90*/  FMUL.FTZ R98, R98, R8.reuse ;  /* 0x0000000862627220 */ /* 0x080fe20000410000 */
[----:B------:R-:W-:Y:S01]  /*5ba0*/  F2FP.BF16.F32.PACK_AB R157, R180, R165 ;  /* 0x000000a5b49d723e */ /* 0x000fe200000010ff */
[-C--:B------:R-:W-:Y:S01]  /*5bb0*/  FMUL.FTZ R99, R99, R8.reuse ;  /* 0x0000000863637220 */ /* 0x080fe20000410000 */
[-C--:B------:R-:W-:Y:S01]  /*5bc0*/  FMUL.FTZ R102, R102, R8.reuse ;  /* 0x0000000866667220 */ /* 0x080fe20000410000 */
[-C--:B------:R-:W-:Y:S01]  /*5bd0*/  FMUL.FTZ R103, R103, R8.reuse ;  /* 0x0000000867677220 */ /* 0x080fe20000410000 */
[----:B------:R-:W2:Y:S01]  /*5be0*/  MUFU.EX2 R196, R196 ;  /* 0x000000c400c47308 */ /* 0x000ea20000000800 */
[----:B-1----:R-:W-:Y:S01]  /*5bf0*/  FADD.FTZ R3, R167, R6 ;  /* 0x00000006a7037221 */ /* 0x002fe20000010000 */
[----:B------:R1:W-:Y:S01]  /*5c00*/  STSM.16.M88.4 [R22+0x26800], R152 ;  /* 0x0268009816007844 */ /* 0x0003e20000000200 */
[-C--:B------:R-:W-:Y:S01]  /*5c10*/  FMUL.FTZ R106, R106, R8.reuse ;  /* 0x000000086a6a7220 */ /* 0x080fe20000410000 */
[-C--:B------:R-:W-:Y:S01]  /*5c20*/  FMUL.FTZ R107, R107, R8.reuse ;  /* 0x000000086b6b7220 */ /* 0x080fe20000410000 */
[-C--:B------:R-:W-:Y:S01]  /*5c30*/  FMUL.FTZ R110, R110, R8.reuse ;  /* 0x000000086e6e7220 */ /* 0x080fe20000410000 */
[-C--:B------:R-:W-:Y:S01]  /*5c40*/  FMUL.FTZ R111, R111, R8.reuse ;  /* 0x000000086f6f7220 */ /* 0x080fe20000410000 */
[-C--:B------:R-:W-:Y:S01]  /*5c50*/  FMUL.FTZ R114, R114, R8.reuse ;  /* 0x0000000872727220 */ /* 0x080fe20000410000 */
[----:B------:R-:W3:Y:S01]  /*5c60*/  MUFU.EX2 R164, R164 ;  /* 0x000000a400a47308 */ /* 0x000ee20000000800 */
        /* <DEDUP_REMOVED lines=14> */
[-C--:B------:R-:W-:Y:S01]  /*5d50*/  FMUL.FTZ R138, R138, R8.reuse ;  /* 0x000000088a8a7220 */ /* 0x080fe20000410000 */
[----:B------:R-:W2:Y:S01]  /*5d60*/  MUFU.EX2 R161, R161 ;  /* 0x000000a100a17308 */ /* 0x000ea20000000800 */
[C---:B---3--:R-:W-:Y:S01]  /*5d70*/  FADD.FTZ R14, R164.reuse, R13 ;  /* 0x0000000da40e7221 */ /* 0x048fe20000010000 */
[----:B------:R-:W-:Y:S01]  /*5d80*/  F2FP.BF16.F32.PACK_AB R164, R164, R159 ;  /* 0x0000009fa4a4723e */ /* 0x000fe200000010ff */
[-C--:B------:R-:W-:Y:S01]  /*5d90*/  FMUL.FTZ R139, R139, R8.reuse ;  /* 0x000000088b8b7220 */ /* 0x080fe20000410000 */
[----:B------:R-:W-:Y:S01]  /*5da0*/  F2FP.BF16.F32.PACK_AB R159, R192, R177 ;  /* 0x000000b1c09f723e */ /* 0x000fe200000010ff */
[-C--:B------:R-:W-:Y:S01]  /*5db0*/  FMUL.FTZ R142, R142, R8.reuse ;  /* 0x000000088e8e7220 */ /* 0x080fe20000410000 */
[-C--:B------:R-:W-:Y:S01]  /*5dc0*/  FMUL.FTZ R143, R143, R8.reuse ;  /* 0x000000088f8f7220 */ /* 0x080fe20000410000 */
[-C--:B------:R-:W-:Y:S01]  /*5dd0*/  FMUL.FTZ R146, R146, R8.reuse ;  /* 0x0000000892927220 */ /* 0x080fe20000410000 */
[----:B------:R-:W3:Y:S01]  /*5de0*/  MUFU.EX2 R168, R168 ;  /* 0x000000a800a87308 */ /* 0x000ee20000000800 */
[----:B0-----:R-:W-:Y:S01]  /*5df0*/  FADD.FTZ R3, R169, R6 ;  /* 0x00000006a9037221 */ /* 0x001fe20000010000 */
[----:B------:R1:W-:Y:S01]  /*5e00*/  STSM.16.M88.4 [R184], R156 ;  /* 0x0000009cb8007844 */ /* 0x0003e20000000200 */
[-C--:B------:R-:W-:Y:S01]  /*5e10*/  FMUL.FTZ R147, R147, R8.reuse ;  /* 0x0000000893937220 */ /* 0x080fe20000410000 */
[-C--:B------:R-:W-:Y:S01]  /*5e20*/  FMUL.FTZ R150, R150, R8.reuse ;  /* 0x0000000896967220 */ /* 0x080fe20000410000 */
[----:B------:R-:W-:-:S03]  /*5e30*/  FMUL.FTZ R151, R151, R8 ;  /* 0x0000000897977220 */ /* 0x000fc60000410000 */
[----:B------:R-:W0:Y:S01]  /*5e40*/  MUFU.EX2 R170, R170 ;  /* 0x000000aa00aa7308 */ /* 0x000e220000000800 */
[----:B--2---:R-:W-:-:S07]  /*5e50*/  FADD.FTZ R13, R161, R14 ;  /* 0x0000000ea10d7221 */ /* 0x004fce0000010000 */
[----:B------:R-:W2:Y:S01]  /*5e60*/  MUFU.EX2 R173, R173 ;  /* 0x000000ad00ad7308 */ /* 0x000ea20000000800 */
[C---:B---3--:R-:W-:Y:S01]  /*5e70*/  F2FP.BF16.F32.PACK_AB R166, R168.reuse, R161 ;  /* 0x000000a1a8a6723e */ /* 0x048fe200000010ff */
[----:B------:R-:W-:Y:S01]  /*5e80*/  FADD.FTZ R6, R168, R13 ;  /* 0x0000000da8067221 */ /* 0x000fe20000010000 */
[----:B------:R-:W-:Y:S02]  /*5e90*/  F2FP.BF16.F32.PACK_AB R161, R194, R163 ;  /* 0x000000a3c2a1723e */ /* 0x000fe400000010ff */
[----:B------:R-:W-:-:S03]  /*5ea0*/  F2FP.BF16.F32.PACK_AB R163, R196, R167 ;  /* 0x000000a7c4a3723e */ /* 0x000fc600000010ff */
[----:B------:R-:W3:Y:S01]  /*5eb0*/  MUFU.EX2 R174, R174 ;  /* 0x000000ae00ae7308 */ /* 0x000ee20000000800 */
[C---:B0-----:R-:W-:Y:S01]  /*5ec0*/  FADD.FTZ R10, R170.reuse, R3 ;  /* 0x00000003aa0a7221 */ /* 0x041fe20000010000 */
[----:B------:R-:W-:Y:S01]  /*5ed0*/  F2FP.BF16.F32.PACK_AB R165, R170, R169 ;  /* 0x000000a9aaa5723e */ /* 0x000fe200000010ff */
[----:B------:R1:W-:Y:S02]  /*5ee0*/  STSM.16.M88.4 [R19], R160 ;  /* 0x000000a013007844 */ /* 0x0003e40000000200 */
[----:B--2---:R-:W-:Y:S01]  /*5ef0*/  FADD.FTZ R3, R173, R10 ;  /* 0x0000000aad037221 */ /* 0x004fe20000010000 */
[----:B---3--:R-:W-:-:S03]  /*5f00*/  F2FP.BF16.F32.PACK_AB R167, R174, R173 ;  /* 0x000000adaea7723e */ /* 0x008fc600000010ff */
[----:B------:R-:W-:Y:S02]  /*5f10*/  FADD.FTZ R3, R174, R3 ;  /* 0x00000003ae037221 */ /* 0x000fe40000010000 */
[----:B------:R1:W-:Y:S01]  /*5f20*/  STSM.16.M88.4 [R23], R164 ;  /* 0x000000a417007844 */ /* 0x0003e20000000200 */
[----:B------:R-:W-:Y:S05]  /*5f30*/  @!P0 BRA `(.L_x_3239) ;  /* 0x0000000000048947 */ /* 0x000fea0003800000 */
[----:B------:R-:W-:Y:S01]  /*5f40*/  BPT.TRAP 0x1 ;  /* 0x000000040000795c */ /* 0x000fe20000300000 */
.L_x_3239:
[----:B------:R0:W2:Y:S01]  /*5f50*/  SYNCS.PHASECHK.TRANS64.TRYWAIT P3, [UR23+0x28c50], R7 ;  /* 0x028c5007ff0075a7 */ /* 0x0000a20008060157 */
[----:B------:R-:W-:Y:S05]  /*5f60*/  @!P0 BRA `(.L_x_3240) ;  /* 0x0000000000048947 */ /* 0x000fea0003800000 */
[----:B------:R-:W-:Y:S01]  /*5f70*/  BPT.TRAP 0x1 ;  /* 0x000000040000795c */ /* 0x000fe20000300000 */
.L_x_3240:
[----:B--2---:R-:W-:Y:S05]  /*5f80*/  @P3 BRA `(.L_x_3241) ;  /* 0x0000000000083947 */ /* 0x004fea0003800000 */
[----:B------:R-:W2:Y:S02]  /*5f90*/  SYNCS.PHASECHK.TRANS64.TRYWAIT P3, [UR23+0x28c50], R7 ;  /* 0x028c5007ff0075a7 */ /* 0x000ea40008060157 */
[----:B--2---:R-:W-:Y:S05]  /*5fa0*/  @!P3 BRA `(.L_x_3242) ;  /* 0x0000007800dcb947 */ /* 0x004fea0003800000 */
.L_x_3241:
[----:B------:R-:W-:Y:S01]  /*5fb0*/  ULEA UR10, UR39, UR51, 0xc ;  /* 0x00000033270a7291 */ /* 0x000fe2000f8e603f */
[----:B------:R-:W-:Y:S01]  /*5fc0*/  WARPGROUP.ARRIVE ;  /* 0x00000000000079c5 */ /* 0x000fe20000000000 */
[----:B------:R-:W-:Y:S01]  /*5fd0*/  UMOV UR7, 0x40000040 ;  /* 0x4000004000077882 */ /* 0x000fe20000000000 */
[----:B--2---:R-:W-:Y:S01]  /*5fe0*/  @!P1 VIADD R172, R172, 0x28c60 ;  /* 0x00028c60acac9836 */ /* 0x004fe20000000000 */
[----:B------:R-:W-:Y:S01]  /*5ff0*/  UMOV UR21, UR39 ;  /* 0x0000002700157c82 */ /* 0x000fe20008000000 */
[----:B------:R-:W-:Y:S02]  /*6000*/  IMAD.MOV.U32 R8, RZ, RZ, R5 ;  /* 0x000000ffff087224 */ /* 0x000fe400078e0005 */
[----:B------:R-:W-:Y:S01]  /*6010*/  UMOV UR6, UR10 ;  /* 0x0000000a00067c82 */ /* 0x000fe20008000000 */
[----:B------:R-:W-:Y:S01]  /*6020*/  @!P1 PRMT R172, RZ, 0x654, R172 ;  /* 0x00000654ffac9816 */ /* 0x000fe200000000ac */
[----:B------:R-:W-:Y:S01]  /*6030*/  HGMMA.64x256x16.F32.BF16 R24, R152, gdesc[UR4].tnspB, R24, gsb0 ;  /* 0x43e0000498187df0 */ /* 0x000fe20008001818 */
[----:B------:R-:W-:Y:S01]  /*6040*/  UIADD3 UR6, UR10, 0x80, URZ ;  /* 0x000000800a067890 */ /* 0x000fe2000fffe03f */
[----:B------:R-:W-:Y:S01]  /*6050*/  IMAD.MOV.U32 R13, RZ, RZ, R4 ;  /* 0x000000ffff0d7224 */ /* 0x000fe200078e0004 */
[----:B------:R-:W-:Y:S01]  /*6060*/  UMOV UR7, 0x40000040 ;  /* 0x4000004000077882 */ /* 0x000fe20000000000 */
[----:B------:R-:W-:-:S02]  /*6070*/  WARPGROUP.DEPBAR.LE gsb0, 0x0 ;  /* 0x00008000000079c5 */ /* 0x000fc40000010000 */
[----:B------:R-:W-:-:S15]  /*6080*/  WARPGROUP.ARRIVE ;  /* 0x00000000000079c5 */ /* 0x000fde0000000000 */
[----:B------:R-:W-:-:S07]  /*6090*/  NOP ;  /* 0x0000000000007918 */ /* 0x000fce0000000000 */
        /* <DEDUP_REMOVED lines=19> */
[----:B--2---:R-:W2:Y:S02]  /*61d0*/  FENCE.VIEW.ASYNC.S ;  /* 0x00000000000073c6 */ /* 0x004ea40000000000 */
[----:B--2---:R-:W-:Y:S01]  /*61e0*/  NOP ;  /* 0x0000000000007918 */ /* 0x004fe20000000000 */
[----:B------:R-:W-:Y:S06]  /*61f0*/  BAR.ARV 0xe, 0x100 ;  /* 0x0384000000007b1d */ /* 0x000fec0000002000 */
[----:B------:R2:W-:Y:S01]  /*6200*/  @!P1 SYNCS.ARRIVE.TRANS64.RED.A1T0 RZ, [R172+URZ], RZ ;  /* 0x000000ffacff99a7 */ /* 0x0005e2000810043f */
[----:B------:R-:W-:Y:S05]  /*6210*/  @P2 BRA `(.L_x_3243) ;  /* 0xffffffe000d02947 */ /* 0x000fea000383ffff */
.L_x_3234:
[----:B01----:R-:W0:Y:S01]  /*6220*/  SHFL.BFLY PT, R7, R6, 0x2, 0x1f ;  /* 0x0c401f0006077f89 */ /* 0x003e2200000e0000 */
[----:B------:R-:W-:Y:S01]  /*6230*/  IMAD.MOV.U32 R10, RZ, RZ, RZ ;  /* 0x000000ffff0a7224 */ /* 0x000fe200078e00ff */
[----:B------:R-:W-:Y:S01]  /*6240*/  UIADD3 UR36, UR36, 0x1, URZ ;  /* 0x0000000124247890 */ /* 0x000fe2000fffe03f */
[----:B------:R-:W-:Y:S01]  /*6250*/  IMAD.U32 R14, RZ, RZ, UR20 ;  /* 0x00000014ff0e7e24 */ /* 0x000fe2000f8e00ff */
[----:B------:R-:W1:Y:S01]  /*6260*/  SHFL.BFLY PT, R8, R3, 0x2, 0x1f ;  /* 0x0c401f0003087f89 */ /* 0x000e6200000e0000 */
[----:B------:R-:W-:Y:S08]  /*6270*/  BAR.ARV 0x8, 0x100 ;  /* 0x0204000000007b1d */ /* 0x000ff00000002000 */
[----:B------:R-:W-:Y:S01]  /*6280*/  BAR.SYNC.DEFER_BLOCKING 0xf, 0x100 ;  /* 0x03c4000000007b1d */ /* 0x000fe20000010000 */
[----:B0-----:R-:W-:Y:S01]  /*6290*/  FADD.FTZ R7, R7, R6 ;  /* 0x0000000607077221 */ /* 0x001fe20000010000 */
[----:B------:R-:W-:-:S02]  /*62a0*/  IMAD.MOV.U32 R6, RZ, RZ, RZ ;  /* 0x000000ffff067224 */ /* 0x000fc400078e00ff */
[----:B-1----:R-:W-:Y:S02]  /*62b0*/  FADD.FTZ R8, R8, R3 ;  /* 0x0000000308087221 */ /* 0x002fe40000010000 */
[----:B------:R-:W0:Y:S01]  /*62c0*/  SHFL.BFLY PT, R0, R7, 0x1, 0x1f ;  /* 0x0c201f0007007f89 */ /* 0x000e2200000e0000 */
[----:B------:R-:W-:Y:S01]  /*62d0*/  IMAD.U32 R3, RZ, RZ, UR39 ;  /* 0x00000027ff037e24 */ /* 0x000fe2000f8e00ff */
[----:B------:R-:W-:Y:S02]  /*62e0*/  UIADD3 UR39, UR39, 0x1, URZ ;  /* 0x0000000127277890 */ /* 0x000fe4000fffe03f */
[----:B------:R-:W1:Y:S02]  /*62f0*/  SHFL.BFLY PT, R9, R8, 0x1, 0x1f ;  /* 0x0c201f0008097f89 */ /* 0x000e6400000e0000 */
[----:B------:R-:W-:-:S04]  /*6300*/  UISETP.NE.AND UP0, UPT, UR39, 0x2, UPT ;  /* 0x000000022700788c */ /* 0x000fc8000bf05270 */
[----:B------:R-:W-:Y:S02]  /*6310*/  USEL UR4, URZ, 0x1, UP0 ;  /* 0x000000013f047887 */ /* 0x000fe40008000000 */
[----:B------:R-:W-:Y:S02]  /*6320*/  USEL UR39, UR39, URZ, UP0 ;  /* 0x0000003f27277287 */ /* 0x000fe40008000000 */
[----:B------:R-:W-:Y:S01]  /*6330*/  ULOP3.LUT UR38, UR38, UR4, URZ, 0x3c, !UPT ;  /* 0x0000000426267292 */ /* 0x000fe2000f8e3c3f */
[----:B0-----:R-:W-:Y:S01]  /*6340*/  FADD.FTZ R12, R7, R0 ;  /* 0x00000000070c7221 */ /* 0x001fe20000010000 */
[----:B------:R-:W-:Y:S02]  /*6350*/  IMAD.MOV R0, RZ, RZ, -R18 ;  /* 0x000000ffff007224 */ /* 0x000fe400078e0a12 */
[----:B-1----:R-:W-:Y:S02]  /*6360*/  FADD.FTZ R13, R8, R9 ;  /* 0x00000009080d7221 */ /* 0x002fe40000010000 */
[----:B------:R-:W-:Y:S01]  /*6370*/  FSETP.NE.FTZ.AND P0, PT, R12, RZ, PT ;  /* 0x000000ff0c00720b */ /* 0x000fe20003f15000 */
[----:B------:R-:W-:Y:S01]  /*6380*/  IMAD.U32 R9, RZ, RZ, UR20 ;  /* 0x00000014ff097e24 */ /* 0x000fe2000f8e00ff */
[----:B------:R-:W-:-:S02]  /*6390*/  ISETP.NE.AND P2, PT, R17, R0, PT ;  /* 0x000000001100720c */ /* 0x000fc40003f45270 */
[----:B------:R-:W-:-:S09]  /*63a0*/  FSETP.NE.FTZ.AND P1, PT, R13, RZ, PT ;  /* 0x000000ff0d00720b */ /* 0x000fd20003f35000 */
[----:B------:R-:W0:Y:S01]  /*63b0*/  @P0 MUFU.RCP R10, R12 ;  /* 0x0000000c000a0308 */ /* 0x000e220000001000 */
[----:B------:R-:W-:Y:S01]  /*63c0*/  @P0 FMUL.FTZ R9, R9, 0.69314718246459960938 ;  /* 0x3f31721809090820 */ /* 0x000fe20000410000 */
[----:B------:R-:W-:Y:S02]  /*63d0*/  @!P2 IMAD R0, R3, 0x40, R2 ;  /* 0x000000400300a824 */ /* 0x000fe400078e0202 */
[----:B------:R-:W-:-:S03]  /*63e0*/  IMAD.MOV.U32 R3, RZ, RZ, -0x800000 ;  /* 0xff800000ff037424 */ /* 0x000fc600078e00ff */
[----:B------:R-:W-:Y:S01]  /*63f0*/  @!P2 LEA R11, R0, UR41, 0x2 ;  /* 0x00000029000bac11 */ /* 0x000fe2000f8e10ff */
[----:B------:R-:W-:Y:S01]  /*6400*/  @P1 MUFU.RCP R6, R13 ;  /* 0x0000000d00061308 */ /* 0x000fe20000001000 */
[----:B------:R-:W-:-:S07]  /*6410*/  IMAD.MOV.U32 R0, RZ, RZ, -0x800000 ;  /* 0xff800000ff007424 */ /* 0x000fce00078e00ff */
[----:B------:R-:W1:Y:S01]  /*6420*/  @P0 MUFU.LG2 R8, R12 ;  /* 0x0000000c00080308 */ /* 0x000e620000000c00 */
        /* <DEDUP_REMOVED lines=64> */
[----:B------:R0:W-:Y:S01]  /*6830*/  @!P2 STS [R11+0x28800], R10 ;  /* 0x0288000a0b00a388 */ /* 0x0001e20000000800 */
[----:B-1----:R-:W-:Y:S01]  /*6840*/  @P0 FMUL.FTZ R8, R8, 0.69314718246459960938 ;  /* 0x3f31721808080820 */ /* 0x002fe20000410000 */
[-C--:B------:R-:W-:Y:S01]  /*6850*/  FMUL.FTZ R26, R26, R6.reuse ;  /* 0x000000061a1a7220 */ /* 0x080fe20000410000 */
[-C--:B------:R-:W-:Y:S01]  /*6860*/  FMUL.FTZ R27, R27, R6.reuse ;  /* 0x000000061b1b7220 */ /* 0x080fe20000410000 */
[----:B------:R1:W-:Y:S01]  /*6870*/  @!P2 STS [R11+0x28820], R6 ;  /* 0x028820060b00a388 */ /* 0x0003e20000000800 */
[-C--:B------:R-:W-:Y:S01]  /*6880*/  FMUL.FTZ R30, R30, R6.reuse ;  /* 0x000000061e1e7220 */ /* 0x080fe20000410000 */
[-C--:B------:R-:W-:Y:S01]  /*6890*/  FMUL.FTZ R31, R31, R6.reuse ;  /* 0x000000061f1f7220 */ /* 0x080fe20000410000 */
[-C--:B------:R-:W-:Y:S01]  /*68a0*/  FMUL.FTZ R34, R34, R6.reuse ;  /* 0x0000000622227220 */ /* 0x080fe20000410000 */
[-C--:B------:R-:W-:Y:S01]  /*68b0*/  FMUL.FTZ R35, R35, R6.reuse ;  /* 0x0000000623237220 */ /* 0x080fe20000410000 */
[-C--:B------:R-:W-:Y:S01]  /*68c0*/  FMUL.FTZ R38, R38, R6.reuse ;  /* 0x0000000626267220 */ /* 0x080fe20000410000 */
[----:B0-----:R-:W0:Y:S01]  /*68d0*/  @P1 MUFU.LG2 R10, R13 ;  /* 0x0000000d000a1308 */ /* 0x001e220000000c00 */
[-C--:B------:R-:W-:Y:S01]  /*68e0*/  FMUL.FTZ R39, R39, R6.reuse ;  /* 0x0000000627277220 */ /* 0x080fe20000410000 */
[-C--:B------:R-:W-:Y:S01]  /*68f0*/  FMUL.FTZ R42, R42, R6.reuse ;  /* 0x000000062a2a7220 */ /* 0x080fe20000410000 */
[-C--:B------:R-:W-:Y:S01]  /*6900*/  FMUL.FTZ R43, R43, R6.reuse ;  /* 0x000000062b2b7220 */ /* 0x080fe20000410000 */
[----:B-1----:R-:W-:Y:S01]  /*6910*/  @P1 FMUL.FTZ R11, R14, 0.69314718246459960938 ;  /* 0x3f3172180e0b1820 */ /* 0x002fe20000410000 */
        /* <DEDUP_REMOVED lines=12> */
[----:B0-----:R-:W-:Y:S01]  /*69e0*/  @P1 FMUL.FTZ R10, R10, 0.69314718246459960938 ;  /* 0x3f3172180a0a1820 */ /* 0x001fe20000410000 */
        /* <DEDUP_REMOVED lines=42> */
[----:B------:R-:W-:Y:S01]  /*6c90*/  @P0 FFMA.FTZ R3, R9, R4, R8 ;  /* 0x0000000409030223 */ /* 0x000fe20000010008 */
[----:B------:R-:W-:Y:S01]  /*6ca0*/  @P1 FFMA.FTZ R0, R11, R5, R10 ;  /* 0x000000050b001223 */ /* 0x000fe2000001000a */
[----:B------:R-:W-:Y:S06]  /*6cb0*/  BAR.ARV 0xe, 0x100 ;  /* 0x0384000000007b1d */ /* 0x000fec0000002000 */
.L_x_3223:
[----:B------:R-:W0:Y:S01]  /*6cc0*/  S2UR UR6, SR_SWINHI ;  /* 0x00000000000679c3 */ /* 0x000e220000002f00 */
[----:B------:R-:W1:Y:S01]  /*6cd0*/  SHFL.IDX PT, R6, R210, RZ, 0x1f ;  /* 0x00001fffd2067589 */ /* 0x000e6200000e0000 */
[----:B------:R-:W-:Y:S01]  /*6ce0*/  IMAD R9, R211, 0x40, R16 ;  /* 0x00000040d3097824 */ /* 0x000fe200078e0210 */
[----:B------:R-:W-:Y:S01]  /*6cf0*/  F2FP.BF16.F32.PACK_AB R96, R97, R96 ;  /* 0x000000606160723e */ /* 0x000fe200000010ff */
[----:B------:R-:W-:Y:S01]  /*6d00*/  ULDC UR7, c[0x0][0xc44] ;  /* 0x0003110000077ab9 */ /* 0x000fe20000000800 */
[----:B------:R-:W-:Y:S01]  /*6d10*/  F2FP.BF16.F32.PACK_AB R97, R99, R98 ;  /* 0x000000626361723e */ /* 0x000fe200000010ff */
[----:B------:R-:W-:Y:S01]  /*6d20*/  USHF.R.S32.HI UR11, URZ, 0x1f, UR45 ;  /* 0x0000001f3f0b7899 */ /* 0x000fe2000801142d */
        /* <DEDUP_REMOVED lines=8> */
[----:B------:R-:W-:Y:S01]  /*6db0*/  F2FP.BF16.F32.PACK_AB R120, R121, R120 ;  /* 0x000000787978723e */ /* 0x000fe200000010ff */
[----:B------:R-:W-:Y:S01]  /*6dc0*/  UMOV UR4, UR41 ;  /* 0x0000002900047c82 */ /* 0x000fe20008000000 */
[----:B0-----:R-:W-:Y:S01]  /*6dd0*/  UMOV UR5, UR6 ;  /* 0x0000000600057c82 */ /* 0x001fe20008000000 */
[----:B------:R-:W-:Y:S01]  /*6de0*/  BAR.SYNC.DEFER_BLOCKING 0x1, 0x100 ;  /* 0x0044000000007b1d */ /* 0x000fe20000010000 */
[----:B------:R-:W-:Y:S01]  /*6df0*/  IMAD.U32 R110, RZ, RZ, UR4 ;  /* 0x00000004ff6e7e24 */ /* 0x000fe2000f8e00ff */
[----:B-1----:R-:W-:Y:S01]  /*6e00*/  ISETP.NE.AND P0, PT, R6, RZ, PT ;  /* 0x000000ff0600720c */ /* 0x002fe20003f05270 */
[----:B------:R-:W-:Y:S01]  /*6e10*/  IMAD.U32 R111, RZ, RZ, UR5 ;  /* 0x00000005ff6f7e24 */ /* 0x000fe2000f8e00ff */
[----:B------:R-:W-:Y:S01]  /*6e20*/  F2FP.BF16.F32.PACK_AB R121, R159, R158 ;  /* 0x0000009e9f79723e */ /* 0x000fe200000010ff */
[----:B------:R-:W-:Y:S01]  /*6e30*/  UIADD3 UR5, -UR45, URZ, URZ ;  /* 0x0000003f2d057290 */ /* 0x000fe2000fffe13f */
[----:B------:R-:W-:Y:S01]  /*6e40*/  F2FP.BF16.F32.PACK_AB R128, R129, R128 ;  /* 0x000000808180723e */ /* 0x000fe200000010ff */
[--C-:B------:R-:W-:Y:S01]  /*6e50*/  IMAD.WIDE R4, R215, 0x2, R110.reuse ;  /* 0x00000002d7047825 */ /* 0x100fe200078e026e */
[----:B------:R-:W-:Y:S01]  /*6e60*/  F2FP.BF16.F32.PACK_AB R129, R164, R163 ;  /* 0x000000a3a481723e */ /* 0x000fe200000010ff */
[----:B------:R-:W-:Y:S01]  /*6e70*/  UIMAD UR7, UR7, UR5, UR44 ;  /* 0x00000005070772a4 */ /* 0x000fe2000f8e022c */
[----:B------:R-:W-:Y:S01]  /*6e80*/  F2FP.BF16.F32.PACK_AB R144, R145, R144 ;  /* 0x000000909190723e */ /* 0x000fe200000010ff */
[----:B------:R-:W-:Y:S01]  /*6e90*/  IMAD.WIDE R110, R9, 0x2, R110 ;  /* 0x00000002096e7825 */ /* 0x000fe200078e026e */
[C---:B------:R-:W-:Y:S01]  /*6ea0*/  IADD3 R21, P2, R4.reuse, 0x20, RZ ;  /* 0x0000002004157810 */ /* 0x040fe20007f5e0ff */
[----:B------:R-:W-:Y:S01]  /*6eb0*/  ULDC UR4, c[0x0][0xc] ;  /* 0x0000030000047ab9 */ /* 0x000fe20000000800 */
[C---:B------:R-:W-:Y:S01]  /*6ec0*/  IADD3 R33, P3, R4.reuse, 0x40, RZ ;  /* 0x0000004004217810 */ /* 0x040fe20007f7e0ff */
[----:B------:R-:W-:Y:S01]  /*6ed0*/  UIADD3 UR47, UR4, UR47, URZ ;  /* 0x0000002f042f7290 */ /* 0x000fe2000fffe03f */
[----:B------:R-:W-:Y:S01]  /*6ee0*/  LOP3.LUT R8, R21, 0x380, RZ, 0xc0, !PT ;  /* 0x0000038015087812 */ /* 0x000fe200078ec0ff */
[--C-:B------:R-:W-:Y:S01]  /*6ef0*/  IMAD.X R9, RZ, RZ, R5.reuse, P2 ;  /* 0x000000ffff097224 */ /* 0x100fe200010e0605 */
[----:B------:R-:W-:Y:S01]  /*6f00*/  IADD3 R32, P6, R4, 0x2020, RZ ;  /* 0x0000202004207810 */ /* 0x000fe20007fde0ff */
[--C-:B------:R-:W-:Y:S01]  /*6f10*/  IMAD.X R11, RZ, RZ, R5.reuse, P3 ;  /* 0x000000ffff0b7224 */ /* 0x100fe200018e0605 */
[----:B------:R-:W-:Y:S01]  /*6f20*/  SHF.R.U64 R8, R8, 0x3, RZ ;  /* 0x0000000308087819 */ /* 0x000fe200000012ff */
[----:B------:R-:W-:Y:S01]  /*6f30*/  USHF.R.S32.HI UR10, URZ, 0x1f, UR7 ;  /* 0x0000001f3f0a7899 */ /* 0x000fe20008011407 */
[----:B------:R-:W-:Y:S01]  /*6f40*/  IADD3 R37, P4, R4, 0x60, RZ ;  /* 0x0000006004257810 */ /* 0x000fe20007f9e0ff */
[----:B------:R-:W-:Y:S01]  /*6f50*/  IMAD.X R49, RZ, RZ, R5, P6 ;  /* 0x000000ffff317224 */ /* 0x000fe200030e0605 */
[----:B------:R-:W-:-:S02]  /*6f60*/  LOP3.LUT R8, R8, R21, RZ, 0x3c, !PT ;  /* 0x0000001508087212 */ /* 0x000fc400078e3cff */
[----:B------:R-:W-:Y:S01]  /*6f70*/  IADD3 R41, P5, R4, 0x2000, RZ ;  /* 0x0000200004297810 */ /* 0x000fe20007fbe0ff */
[--C-:B------:R-:W-:Y:S01]  /*6f80*/  IMAD.X R25, RZ, RZ, R5.reuse, P4 ;  /* 0x000000ffff197224 */ /* 0x100fe200020e0605 */
[----:B------:R-:W-:Y:S02]  /*6f90*/  LOP3.LUT R21, R32, 0x380, RZ, 0xc0, !PT ;  /* 0x0000038020157812 */ /* 0x000fe400078ec0ff */
[----:B------:R-:W-:Y:S01]  /*6fa0*/  IADD3 R36, P3, R4, 0x4000, RZ ;  /* 0x0000400004247810 */ /* 0x000fe20007f7e0ff */
[--C-:B------:R-:W-:Y:S01]  /*6fb0*/  IMAD.X R29, RZ, RZ, R5.reuse, P5 ;  /* 0x000000ffff1d7224 */ /* 0x100fe200028e0605 */
[----:B------:R-:W-:Y:S02]  /*6fc0*/  LOP3.LUT R14, R37, 0x380, RZ, 0xc0, !PT ;  /* 0x00000380250e7812 */ /* 0x000fe400078ec0ff */
[----:B------:R-:W-:Y:S01]  /*6fd0*/  LOP3.LUT R20, R41, 0x380, RZ, 0xc0, !PT ;  /* 0x0000038029147812 */ /* 0x000fe200078ec0ff */
[----:B------:R-:W-:Y:S01]  /*6fe0*/  IMAD.X R123, RZ, RZ, R5, P3 ;  /* 0x000000ffff7b7224 */ /* 0x000fe200018e0605 */
[----:B------:R-:W-:-:S02]  /*6ff0*/  SHF.R.U64 R21, R21, 0x3, RZ ;  /* 0x0000000315157819 */ /* 0x000fc400000012ff */
[----:B------:R-:W-:Y:S02]  /*7000*/  SHF.R.U64 R14, R14, 0x3, RZ ;  /* 0x000000030e0e7819 */ /* 0x000fe400000012ff */
[C---:B------:R-:W-:Y:S02]  /*7010*/  IADD3 R45, P1, R4.reuse, 0x2040, RZ ;  /* 0x00002040042d7810 */ /* 0x040fe40007f3e0ff */
[----:B------:R-:W-:Y:S02]  /*7020*/  IADD3 R12, P3, R4, 0x6040, RZ ;  /* 0x00006040040c7810 */ /* 0x000fe40007f7e0ff */
[----:B------:R-:W-:Y:S01]  /*7030*/  SHF.R.U64 R20, R20, 0x3, RZ ;  /* 0x0000000314147819 */ /* 0x000fe200000012ff */
[----:B------:R-:W-:Y:S01]  /*7040*/  IMAD.X R115, RZ, RZ, R5, P1 ;  /* 0x000000ffff737224 */ /* 0x000fe200008e0605 */
[----:B------:R-:W-:Y:S02]  /*7050*/  LOP3.LUT R48, R21, R32, RZ, 0x3c, !PT ;  /* 0x0000002015307212 */ /* 0x000fe400078e3cff */
[----:B------:R-:W-:-:S02]  /*7060*/  IADD3 R53, P2, R4, 0x2060, RZ ;  /* 0x0000206004357810 */ /* 0x000fc40007f5e0ff */
[----:B------:R-:W-:Y:S02]  /*7070*/  IADD3 R57, P4, R4, 0x4020, RZ ;  /* 0x0000402004397810 */ /* 0x000fe40007f9e0ff */
[----:B------:R-:W-:Y:S01]  /*7080*/  LOP3.LUT R21, R36, 0x380, RZ, 0xc0, !PT ;  /* 0x0000038024157812 */ /* 0x000fe200078ec0ff */
[--C-:B------:R-:W-:Y:S01]  /*7090*/  IMAD.X R119, RZ, RZ, R5.reuse, P2 ;  /* 0x000000ffff777224 */ /* 0x100fe200010e0605 */
[----:B------:R-:W-:Y:S01]  /*70a0*/  LOP3.LUT R24, R14, R37, RZ, 0x3c, !PT ;  /* 0x000000250e187212 */ /* 0x000fe200078e3cff */
[----:B------:R-:W-:Y:S01]  /*70b0*/  IMAD.X R127, RZ, RZ, R5, P4 ;  /* 0x000000ffff7f7224 */ /* 0x000fe200020e0605 */
[----:B------:R-:W-:Y:S02]  /*70c0*/  LOP3.LUT R28, R20, R41, RZ, 0x3c, !PT ;  /* 0x00000029141c7212 */ /* 0x000fe400078e3cff */
[----:B------:R-:W-:Y:S02]  /*70d0*/  LOP3.LUT R37, R12, 0x380, RZ, 0xc0, !PT ;  /* 0x000003800c257812 */ /* 0x000fe400078ec0ff */
[----:B------:R-:W-:-:S02]  /*70e0*/  LOP3.LUT R20, R53, 0x380, RZ, 0xc0, !PT ;  /* 0x0000038035147812 */ /* 0x000fc400078ec0ff */
[----:B------:R-:W-:Y:S02]  /*70f0*/  LOP3.LUT R32, R57, 0x380, RZ, 0xc0, !PT ;  /* 0x0000038039207812 */ /* 0x000fe400078ec0ff */
[----:B------:R-:W-:Y:S02]  /*7100*/  SHF.R.U64 R21, R21, 0x3, RZ ;  /* 0x0000000315157819 */ /* 0x000fe400000012ff */
[C---:B------:R-:W-:Y:S02]  /*7110*/  IADD3 R40, P1, R4.reuse, 0x6000, RZ ;  /* 0x0000600004287810 */ /* 0x040fe40007f3e0ff */
[C---:B------:R-:W-:Y:S02]  /*7120*/  IADD3 R69, P2, R4.reuse, 0x6020, RZ ;  /* 0x0000602004457810 */ /* 0x040fe40007f5e0ff */
[----:B------:R-:W-:Y:S01]  /*7130*/  SHF.R.U64 R37, R37, 0x3, RZ ;  /* 0x0000000325257819 */ /* 0x000fe200000012ff */
[--C-:B------:R-:W-:Y:S01]  /*7140*/  IMAD.X R139, RZ, RZ, R5.reuse, P1 ;  /* 0x000000ffff8b7224 */ /* 0x100fe200008e0605 */
[----:B------:R-:W-:Y:S01]  /*7150*/  LOP3.LUT R13, R4, 0x380, RZ, 0xc0, !PT ;  /* 0x00000380040d7812 */ /* 0x000fe200078ec0ff */
[----:B------:R-:W-:Y:S01]  /*7160*/  IMAD.X R143, RZ, RZ, R5, P2 ;  /* 0x000000ffff8f7224 */ /* 0x000fe200010e0605 */
[----:B------:R-:W-:-:S02]  /*7170*/  SHF.R.U64 R20, R20, 0x3, RZ ;  /* 0x0000000314147819 */ /* 0x000fc400000012ff */
[----:B------:R-:W-:Y:S02]  /*7180*/  SHF.R.U64 R32, R32, 0x3, RZ ;  /* 0x0000000320207819 */ /* 0x000fe400000012ff */
[----:B------:R-:W-:Y:S02]  /*7190*/  LOP3.LUT R122, R21, R36, RZ, 0x3c, !PT ;  /* 0x00000024157a7212 */ /* 0x000fe400078e3cff */
[----:B------:R-:W-:Y:S02]  /*71a0*/  IADD3 R65, P6, R4, 0x4060, RZ ;  /* 0x0000406004417810 */ /* 0x000fe40007fde0ff */
[----:B------:R-:W-:Y:S02]  /*71b0*/  LOP3.LUT R10, R33, 0x380, RZ, 0xc0, !PT ;  /* 0x00000380210a7812 */ /* 0x000fe400078ec0ff */
[----:B------:R-:W-:Y:S01]  /*71c0*/  LOP3.LUT R21, R40, 0x380, RZ, 0xc0, !PT ;  /* 0x0000038028157812 */ /* 0x000fe200078ec0ff */
[----:B------:R-:W-:Y:S01]  /*71d0*/  IMAD.X R135, RZ, RZ, R5, P6 ;  /* 0x000000ffff877224 */ /* 0x000fe200030e0605 */
[----:B------:R-:W-:-:S02]  /*71e0*/  LOP3.LUT R12, R37, R12, RZ, 0x3c, !PT ;  /* 0x0000000c250c7212 */ /* 0x000fc400078e3cff */
[----:B------:R-:W-:Y:S02]  /*71f0*/  IADD3 R6, P4, R4, 0x6060, RZ ;  /* 0x0000606004067810 */ /* 0x000fe40007f9e0ff */
[----:B------:R-:W-:Y:S02]  /*7200*/  SHF.R.U64 R13, R13, 0x3, RZ ;  /* 0x000000030d0d7819 */ /* 0x000fe400000012ff */
[----:B------:R-:W-:Y:S01]  /*7210*/  LOP3.LUT R118, R20, R53, RZ, 0x3c, !PT ;  /* 0x0000003514767212 */ /* 0x000fe200078e3cff */
[----:B------:R-:W-:Y:S01]  /*7220*/  IMAD.X R15, RZ, RZ, R5, P4 ;  /* 0x000000ffff0f7224 */ /* 0x000fe200020e0605 */
[----:B------:R-:W-:Y:S02]  /*7230*/  LOP3.LUT R126, R32, R57, RZ, 0x3c, !PT ;  /* 0x00000039207e7212 */ /* 0x000fe400078e3cff */
[----:B------:R-:W-:Y:S02]  /*7240*/  IADD3 R37, P2, R110, 0x3000, RZ ;  /* 0x000030006e257810 */ /* 0x000fe40007f5e0ff */
[----:B------:R-:W-:-:S02]  /*7250*/  SHF.R.U64 R10, R10, 0x3, RZ ;  /* 0x000000030a0a7819 */ /* 0x000fc400000012ff */
[----:B------:R-:W-:Y:S02]  /*7260*/  LOP3.LUT R14, R45, 0x380, RZ, 0xc0, !PT ;  /* 0x000003802d0e7812 */ /* 0x000fe400078ec0ff */
[----:B------:R-:W-:Y:S02]  /*7270*/  LOP3.LUT R20, R65, 0x380, RZ, 0xc0, !PT ;  /* 0x0000038041147812 */ /* 0x000fe400078ec0ff */
[----:B------:R-:W-:Y:S02]  /*7280*/  LOP3.LUT R32, R69, 0x380, RZ, 0xc0, !PT ;  /* 0x0000038045207812 */ /* 0x000fe400078ec0ff */
[----:B------:R-:W-:Y:S02]  /*7290*/  SHF.R.U64 R21, R21, 0x3, RZ ;  /* 0x0000000315157819 */ /* 0x000fe400000012ff */
[----:B------:R-:W-:Y:S02]  /*72a0*/  IADD3 R61, P5, R4, 0x4040, RZ ;  /* 0x00004040043d7810 */ /* 0x000fe40007fbe0ff */
[----:B------:R-:W-:Y:S01]  /*72b0*/  LOP3.LUT R4, R13, R4, RZ, 0x3c, !PT ;  /* 0x000000040d047212 */ /* 0x000fe200078e3cff */
[--C-:B------:R-:W-:Y:S01]  /*72c0*/  IMAD.X R13, RZ, RZ, R5.reuse, P3 ;  /* 0x000000ffff0d7224 */ /* 0x100fe200018e0605 */
[----:B------:R-:W-:Y:S01]  /*72d0*/  LOP3.LUT R36, R37, 0x380, RZ, 0xc0, !PT ;  /* 0x0000038025247812 */ /* 0x000fe200078ec0ff */
[----:B------:R-:W-:Y:S01]  /*72e0*/  IMAD.X R131, RZ, RZ, R5, P5 ;  /* 0x000000ffff837224 */ /* 0x000fe200028e0605 */
[----:B------:R-:W-:-:S02]  /*72f0*/  LOP3.LUT R10, R10, R33, RZ, 0x3c, !PT ;  /* 0x000000210a0a7212 */ /* 0x000fc400078e3cff */
[----:B------:R-:W-:Y:S02]  /*7300*/  SHF.R.U64 R14, R14, 0x3, RZ ;  /* 0x000000030e0e7819 */ /* 0x000fe400000012ff */
[----:B------:R-:W-:Y:S02]  /*7310*/  SHF.R.U64 R20, R20, 0x3, RZ ;  /* 0x0000000314147819 */ /* 0x000fe400000012ff */
[----:B------:R-:W-:Y:S02]  /*7320*/  SHF.R.U64 R32, R32, 0x3, RZ ;  /* 0x0000000320207819 */ /* 0x000fe400000012ff */
[----:B------:R-:W-:Y:S02]  /*7330*/  LOP3.LUT R138, R21, R40, RZ, 0x3c, !PT ;  /* 0x00000028158a7212 */ /* 0x000fe400078e3cff */
[C---:B------:R-:W-:Y:S02]  /*7340*/  IADD3 R21, P4, R110.reuse, 0x1000, RZ ;  /* 0x000010006e157810 */ /* 0x040fe40007f9e0ff */
[----:B------:R-:W-:-:S02]  /*7350*/  IADD3 R33, P3, R110, 0x2000, RZ ;  /* 0x000020006e217810 */ /* 0x000fc40007f7e0ff */
[----:B------:R-:W-:Y:S02]  /*7360*/  SHF.R.U64 R36, R36, 0x3, RZ ;  /* 0x0000000324247819 */ /* 0x000fe400000012ff */
[----:B------:R-:W-:Y:S02]  /*7370*/  LOP3.LUT R114, R14, R45, RZ, 0x3c, !PT ;  /* 0x0000002d0e727212 */ /* 0x000fe400078e3cff */
[----:B------:R-:W-:Y:S02]  /*7380*/  LOP3.LUT R134, R20, R65, RZ, 0x3c, !PT ;  /* 0x0000004114867212 */ /* 0x000fe400078e3cff */
[----:B------:R-:W-:Y:S02]  /*7390*/  LOP3.LUT R142, R32, R69, RZ, 0x3c, !PT ;  /* 0x00000045208e7212 */ /* 0x000fe400078e3cff */
[----:B------:R-:W-:Y:S02]  /*73a0*/  LOP3.LUT R14, R61, 0x380, RZ, 0xc0, !PT ;  /* 0x000003803d0e7812 */ /* 0x000fe400078ec0ff */
[----:B------:R-:W-:-:S02]  /*73b0*/  LOP3.LUT R20, R21, 0x380, RZ, 0xc0, !PT ;  /* 0x0000038015147812 */ /* 0x000fc400078ec0ff */
[----:B------:R-:W-:Y:S02]  /*73c0*/  LOP3.LUT R32, R33, 0x380, RZ, 0xc0, !PT ;  /* 0x0000038021207812 */ /* 0x000fe400078ec0ff */
[----:B------:R-:W-:Y:S02]  /*73d0*/  LOP3.LUT R41, R6, 0x380, RZ, 0xc0, !PT ;  /* 0x0000038006297812 */ /* 0x000fe400078ec0ff */
[----:B------:R-:W-:Y:S01]  /*73e0*/  LOP3.LUT R36, R36, R37, RZ, 0x3c, !PT ;  /* 0x0000002524247212 */ /* 0x000fe200078e3cff */
[----:B------:R-:W-:Y:S01]  /*73f0*/  IMAD.X R37, RZ, RZ, R111, P2 ;  /* 0x000000ffff257224 */ /* 0x000fe200010e066f */
[----:B------:R-:W-:Y:S02]  /*7400*/  SHF.R.U64 R14, R14, 0x3, RZ ;  /* 0x000000030e0e7819 */ /* 0x000fe400000012ff */
[----:B------:R-:W-:Y:S02]  /*7410*/  SHF.R.U64 R20, R20, 0x3, RZ ;  /* 0x0000000314147819 */ /* 0x000fe400000012ff */
[----:B------:R-:W-:-:S02]  /*7420*/  SHF.R.U64 R32, R32, 0x3, RZ ;  /* 0x0000000320207819 */ /* 0x000fc400000012ff */
[----:B------:R-:W-:Y:S02]  /*7430*/  IADD3 R65, P2, R110, 0x9000, RZ ;  /* 0x000090006e417810 */ /* 0x000fe40007f5e0ff */
[----:B------:R-:W-:Y:S02]  /*7440*/  SHF.R.U64 R41, R41, 0x3, RZ ;  /* 0x0000000329297819 */ /* 0x000fe400000012ff */
[----:B------:R-:W-:Y:S02]  /*7450*/  LOP3.LUT R130, R14, R61, RZ, 0x3c, !PT ;  /* 0x0000003d0e827212 */ /* 0x000fe400078e3cff */
[----:B------:R-:W-:Y:S01]  /*7460*/  LOP3.LUT R20, R20, R21, RZ, 0x3c, !PT ;  /* 0x0000001514147212 */ /* 0x000fe200078e3cff */
[--C-:B------:R-:W-:Y:S01]  /*7470*/  IMAD.X R21, RZ, RZ, R111.reuse, P4 ;  /* 0x000000ffff157224 */ /* 0x100fe200020e066f */
[----:B------:R-:W-:Y:S01]  /*7480*/  LOP3.LUT R32, R32, R33, RZ, 0x3c, !PT ;  /* 0x0000002120207212 */ /* 0x000fe200078e3cff */
[----:B------:R-:W-:Y:S01]  /*7490*/  IMAD.X R33, RZ, RZ, R111, P3 ;  /* 0x000000ffff217224 */ /* 0x000fe200018e066f */
[----:B------:R-:W-:-:S02]  /*74a0*/  LOP3.LUT R64, R65, 0x380, RZ, 0xc0, !PT ;  /* 0x0000038041407812 */ /* 0x000fc400078ec0ff */
[----:B------:R-:W-:Y:S02]  /*74b0*/  LOP3.LUT R14, R41, R6, RZ, 0x3c, !PT ;  /* 0x00000006290e7212 */ /* 0x000fe400078e3cff */
[C---:B------:R-:W-:Y:S02]  /*74c0*/  IADD3 R41, P1, R110.reuse, 0x4000, RZ ;  /* 0x000040006e297810 */ /* 0x040fe40007f3e0ff */
[C---:B------:R-:W-:Y:S02]  /*74d0*/  IADD3 R45, P6, R110.reuse, 0x5000, RZ ;  /* 0x000050006e2d7810 */ /* 0x040fe40007fde0ff */
[C---:B------:R-:W-:Y:S02]  /*74e0*/  IADD3 R53, P5, R110.reuse, 0x6000, RZ ;  /* 0x000060006e357810 */ /* 0x040fe40007fbe0ff */
[C---:B------:R-:W-:Y:S02]  /*74f0*/  IADD3 R57, P4, R110.reuse, 0x7000, RZ ;  /* 0x000070006e397810 */ /* 0x040fe40007f9e0ff */
[----:B------:R-:W-:-:S02]  /*7500*/  IADD3 R61, P3, R110, 0x8000, RZ ;  /* 0x000080006e3d7810 */ /* 0x000fc40007f7e0ff */
[----:B------:R-:W-:Y:S02]  /*7510*/  SHF.R.U64 R64, R64, 0x3, RZ ;  /* 0x0000000340407819 */ /* 0x000fe400000012ff */
[----:B------:R-:W-:Y:S02]  /*7520*/  LOP3.LUT R40, R41, 0x380, RZ, 0xc0, !PT ;  /* 0x0000038029287812 */ /* 0x000fe400078ec0ff */
[----:B------:R-:W-:Y:S02]  /*7530*/  LOP3.LUT R44, R45, 0x380, RZ, 0xc0, !PT ;  /* 0x000003802d2c7812 */ /* 0x000fe400078ec0ff */
[----:B------:R-:W-:Y:S02]  /*7540*/  LOP3.LUT R52, R53, 0x380, RZ, 0xc0, !PT ;  /* 0x0000038035347812 */ /* 0x000fe400078ec0ff */
[----:B------:R-:W-:Y:S02]  /*7550*/  LOP3.LUT R56, R57, 0x380, RZ, 0xc0, !PT ;  /* 0x0000038039387812 */ /* 0x000fe400078ec0ff */
[----:B------:R-:W-:-:S02]  /*7560*/  LOP3.LUT R60, R61, 0x380, RZ, 0xc0, !PT ;  /* 0x000003803d3c7812 */ /* 0x000fc400078ec0ff */
[----:B------:R-:W-:Y:S02]  /*7570*/  MOV R223, R4 ;  /* 0x0000000400df7202 */ /* 0x000fe40000000f00 */
[----:B------:R-:W-:Y:S01]  /*7580*/  LOP3.LUT R64, R64, R65, RZ, 0x3c, !PT ;  /* 0x0000004140407212 */ /* 0x000fe200078e3cff */
[----:B------:R-:W-:Y:S01]  /*7590*/  IMAD.X R65, RZ, RZ, R111, P2 ;  /* 0x000000ffff417224 */ /* 0x000fe200010e066f */
[----:B------:R-:W-:Y:S02]  /*75a0*/  F2FP.BF16.F32.PACK_AB R5, R27, R26 ;  /* 0x0000001a1b05723e */ /* 0x000fe400000010ff */
[----:B------:R-:W-:Y:S02]  /*75b0*/  LOP3.LUT R26, R110, 0x380, RZ, 0xc0, !PT ;  /* 0x000003806e1a7812 */ /* 0x000fe400078ec0ff */
[----:B------:R-:W-:Y:S02]  /*75c0*/  SHF.R.U64 R40, R40, 0x3, RZ ;  /* 0x0000000328287819 */ /* 0x000fe400000012ff */
[----:B------:R-:W-:-:S02]  /*75d0*/  SHF.R.U64 R44, R44, 0x3, RZ ;  /* 0x000000032c2c7819 */ /* 0x000fc400000012ff */
[----:B------:R-:W-:Y:S02]  /*75e0*/  SHF.R.U64 R52, R52, 0x3, RZ ;  /* 0x0000000334347819 */ /* 0x000fe400000012ff */
[----:B------:R-:W-:Y:S02]  /*75f0*/  SHF.R.U64 R56, R56, 0x3, RZ ;  /* 0x0000000338387819 */ /* 0x000fe400000012ff */
[----:B------:R-:W-:Y:S02]  /*7600*/  SHF.R.U64 R60, R60, 0x3, RZ ;  /* 0x000000033c3c7819 */ /* 0x000fe400000012ff */
[----:B------:R-:W-:Y:S02]  /*7610*/  IADD3 R27, P2, R110, 0xf000, RZ ;  /* 0x0000f0006e1b7810 */ /* 0x000fe40007f5e0ff */
[----:B------:R-:W-:Y:S02]  /*7620*/  F2FP.BF16.F32.PACK_AB R6, R7, R205 ;  /* 0x000000cd0706723e */ /* 0x000fe400000010ff */
[----:B------:R-:W-:Y:S01]  /*7630*/  F2FP.BF16.F32.PACK_AB R4, R206, R208 ;  /* 0x000000d0ce04723e */ /* 0x000fe200000010ff */
[----:B------:R-:W-:Y:S01]  /*7640*/  IMAD.X R89, RZ, RZ, R111, P2 ;  /* 0x000000ffff597224 */ /* 0x000fe200010e066f */
[----:B------:R-:W-:-:S02]  /*7650*/  F2FP.BF16.F32.PACK_AB R7, R31, R30 ;  /* 0x0000001e1f07723e */ /* 0x000fc400000010ff */
[----:B------:R-:W-:Y:S02]  /*7660*/  SHF.R.U64 R31, R26, 0x3, RZ ;  /* 0x000000031a1f7819 */ /* 0x000fe400000012ff */
[----:B------:R-:W-:Y:S01]  /*7670*/  LOP3.LUT R40, R40, R41, RZ, 0x3c, !PT ;  /* 0x0000002928287212 */ /* 0x000fe200078e3cff */
[--C-:B------:R-:W-:Y:S01]  /*7680*/  IMAD.X R41, RZ, RZ, R111.reuse, P1 ;  /* 0x000000ffff297224 */ /* 0x100fe200008e066f */
[----:B------:R-:W-:Y:S01]  /*7690*/  LOP3.LUT R44, R44, R45, RZ, 0x3c, !PT ;  /* 0x0000002d2c2c7212 */ /* 0x000fe200078e3cff */
[--C-:B------:R-:W-:Y:S01]  /*76a0*/  IMAD.X R45, RZ, RZ, R111.reuse, P6 ;  /* 0x000000ffff2d7224 */ /* 0x100fe200030e066f */
[----:B------:R-:W-:Y:S01]  /*76b0*/  LOP3.LUT R52, R52, R53, RZ, 0x3c, !PT ;  /* 0x0000003534347212 */ /* 0x000fe200078e3cff */
[--C-:B------:R-:W-:Y:S01]  /*76c0*/  IMAD.X R53, RZ, RZ, R111.reuse, P5 ;  /* 0x000000ffff357224 */ /* 0x100fe200028e066f */
[----:B------:R-:W-:Y:S01]  /*76d0*/  LOP3.LUT R56, R56, R57, RZ, 0x3c, !PT ;  /* 0x0000003938387212 */ /* 0x000fe200078e3cff */
[--C-:B------:R-:W-:Y:S01]  /*76e0*/  IMAD.X R57, RZ, RZ, R111.reuse, P4 ;  /* 0x000000ffff397224 */ /* 0x100fe200020e066f */
[----:B------:R-:W-:Y:S01]  /*76f0*/  LOP3.LUT R60, R60, R61, RZ, 0x3c, !PT ;  /* 0x0000003d3c3c7212 */ /* 0x000fe200078e3cff */
[----:B------:R-:W-:Y:S01]  /*7700*/  IMAD.X R61, RZ, RZ, R111, P3 ;  /* 0x000000ffff3d7224 */ /* 0x000fe200018e066f */
[----:B------:R-:W-:Y:S01]  /*7710*/  LOP3.LUT R26, R27, 0x380, RZ, 0xc0, !PT ;  /* 0x000003801b1a7812 */ /* 0x000fe200078ec0ff */
[----:B------:R0:W-:Y:S01]  /*7720*/  STSM.16.M88.4 [R223], R4 ;  /* 0x00000004df007844 */ /* 0x0001e20000000200 */
[----:B------:R-:W-:-:S02]  /*7730*/  IADD3 R69, P1, R110, 0xa000, RZ ;  /* 0x0000a0006e457810 */ /* 0x000fc40007f3e0ff */
[C---:B------:R-:W-:Y:S02]  /*7740*/  IADD3 R73, P6, R110.reuse, 0xb000, RZ ;  /* 0x0000b0006e497810 */ /* 0x040fe40007fde0ff */
[C---:B------:R-:W-:Y:S02]  /*7750*/  IADD3 R77, P5, R110.reuse, 0xc000, RZ ;  /* 0x0000c0006e4d7810 */ /* 0x040fe40007fbe0ff */
[C---:B------:R-:W-:Y:S02]  /*7760*/  IADD3 R81, P4, R110.reuse, 0xd000, RZ ;  /* 0x0000d0006e517810 */ /* 0x040fe40007f9e0ff */
[----:B------:R-:W-:Y:S02]  /*7770*/  IADD3 R85, P3, R110, 0xe000, RZ ;  /* 0x0000e0006e557810 */ /* 0x000fe40007f7e0ff */
[----:B------:R-:W-:Y:S02]  /*7780*/  LOP3.LUT R110, R31, R110, RZ, 0x3c, !PT ;  /* 0x0000006e1f6e7212 */ /* 0x000fe400078e3cff */
[----:B------:R-:W-:-:S02]  /*7790*/  SHF.R.U64 R26, R26, 0x3, RZ ;  /* 0x000000031a1a7819 */ /* 0x000fc400000012ff */
[----:B------:R-:W-:Y:S02]  /*77a0*/  MOV R31, R8 ;  /* 0x00000008001f7202 */ /* 0x000fe40000000f00 */
[----:B0-----:R-:W-:Y:S02]  /*77b0*/  F2FP.BF16.F32.PACK_AB R4, R204, R207 ;  /* 0x000000cfcc04723e */ /* 0x001fe400000010ff */
[----:B------:R-:W-:Y:S02]  /*77c0*/  F2FP.BF16.F32.PACK_AB R5, R35, R34 ;  /* 0x000000222305723e */ /* 0x000fe400000010ff */
        /* <DEDUP_REMOVED lines=8> */
[----:B------:R-:W-:Y:S02]  /*7850*/  MOV R34, R12 ;  /* 0x0000000c00227202 */ /* 0x000fe40000000f00 */
[----:B------:R-:W-:Y:S01]  /*7860*/  MOV R35, R14 ;  /* 0x0000000e00237202 */ /* 0x000fe20000000f00 */
[----:B------:R1:W-:Y:S01]  /*7870*/  STSM.16.M88.4 [R30], R8 ;  /* 0x000000081e007844 */ /* 0x0003e20000000200 */
[----:B------:R-:W-:-:S02]  /*7880*/  LOP3.LUT R88, R26, R27, RZ, 0x3c, !PT ;  /* 0x0000001b1a587212 */ /* 0x000fc400078e3cff */
[----:B------:R-:W-:Y:S02]  /*7890*/  MOV R205, R24 ;  /* 0x0000001800cd7202 */ /* 0x000fe40000000f00 */
[----:B------:R-:W-:Y:S02]  /*78a0*/  F2FP.BF16.F32.PACK_AB R12, R196, R197 ;  /* 0x000000c5c40c723e */ /* 0x000fe400000010ff */
[----:B------:R-:W-:Y:S02]  /*78b0*/  F2FP.BF16.F32.PACK_AB R13, R51, R50 ;  /* 0x00000032330d723e */ /* 0x000fe400000010ff */
[----:B------:R-:W-:Y:S02]  /*78c0*/  F2FP.BF16.F32.PACK_AB R14, R194, R195 ;  /* 0x000000c3c20e723e */ /* 0x000fe400000010ff */
[----:B------:R-:W-:Y:S02]  /*78d0*/  F2FP.BF16.F32.PACK_AB R15, R55, R54 ;  /* 0x00000036370f723e */ /* 0x000fe400000010ff */
[----:B------:R-:W-:-:S02]  /*78e0*/  MOV R206, R28 ;  /* 0x0000001c00ce7202 */ /* 0x000fc40000000f00 */
[----:B------:R-:W-:Y:S01]  /*78f0*/  F2FP.BF16.F32.PACK_AB R24, R192, R193 ;  /* 0x000000c1c018723e */ /* 0x000fe200000010ff */
[----:B------:R-:W-:Y:S01]  /*7900*/  STSM.16.M88.4 [R205], R12 ;  /* 0x0000000ccd007844 */ /* 0x000fe20000000200 */
[----:B------:R-:W-:Y:S02]  /*7910*/  F2FP.BF16.F32.PACK_AB R25, R59, R58 ;  /* 0x0000003a3b19723e */ /* 0x000fe400000010ff */
[----:B------:R-:W-:Y:S02]  /*7920*/  F2FP.BF16.F32.PACK_AB R26, R190, R191 ;  /* 0x000000bfbe1a723e */ /* 0x000fe400000010ff */
[----:B------:R-:W-:Y:S02]  /*7930*/  F2FP.BF16.F32.PACK_AB R27, R63, R62 ;  /* 0x0000003e3f1b723e */ /* 0x000fe400000010ff */
[----:B------:R-:W-:Y:S02]  /*7940*/  MOV R48, R48 ;  /* 0x0000003000307202 */ /* 0x000fe40000000f00 */
[----:B0-----:R-:W-:Y:S01]  /*7950*/  F2FP.BF16.F32.PACK_AB R4, R182, R183 ;  /* 0x000000b7b604723e */ /* 0x001fe200000010ff */
[----:B------:R-:W-:Y:S01]  /*7960*/  STSM.16.M88.4 [R206], R24 ;  /* 0x00000018ce007844 */ /* 0x000fe20000000200 */
[----:B------:R-:W-:-:S02]  /*7970*/  F2FP.BF16.F32.PACK_AB R5, R67, R66 ;  /* 0x000000424305723e */ /* 0x000fc400000010ff */
[----:B------:R-:W-:Y:S02]  /*7980*/  F2FP.BF16.F32.PACK_AB R6, R180, R181 ;  /* 0x000000b5b406723e */ /* 0x000fe400000010ff */
[----:B------:R-:W-:Y:S02]  /*7990*/  F2FP.BF16.F32.PACK_AB R7, R71, R70 ;  /* 0x000000464707723e */ /* 0x000fe400000010ff */
[----:B------:R-:W-:Y:S02]  /*79a0*/  MOV R114, R114 ;  /* 0x0000007200727202 */ /* 0x000fe40000000f00 */
[----:B-1----:R-:W-:Y:S01]  /*79b0*/  F2FP.BF16.F32.PACK_AB R8, R178, R179 ;  /* 0x000000b3b208723e */ /* 0x002fe200000010ff */
[----:B------:R0:W-:Y:S01]  /*79c0*/  STSM.16.M88.4 [R48], R4 ;  /* 0x0000000430007844 */ /* 0x0001e20000000200 */
[----:B------:R-:W-:Y:S02]  /*79d0*/  F2FP.BF16.F32.PACK_AB R9, R75, R74 ;  /* 0x0000004a4b09723e */ /* 0x000fe400000010ff */
[----:B------:R-:W-:-:S02]  /*79e0*/  F2FP.BF16.F32.PACK_AB R10, R176, R177 ;  /* 0x000000b1b00a723e */ /* 0x000fc400000010ff */
[----:B------:R-:W-:Y:S02]  /*79f0*/  F2FP.BF16.F32.PACK_AB R11, R79, R78 ;  /* 0x0000004e4f0b723e */ /* 0x000fe400000010ff */
[----:B------:R-:W-:Y:S02]  /*7a00*/  MOV R119, R118 ;  /* 0x0000007600777202 */ /* 0x000fe40000000f00 */
[----:B------:R-:W-:Y:S01]  /*7a10*/  F2FP.BF16.F32.PACK_AB R28, R174, R175 ;  /* 0x000000afae1c723e */ /* 0x000fe200000010ff */
[----:B------:R1:W-:Y:S01]  /*7a20*/  STSM.16.M88.4 [R114], R8 ;  /* 0x0000000872007844 */ /* 0x0003e20000000200 */
[----:B------:R-:W-:Y:S02]  /*7a30*/  F2FP.BF16.F32.PACK_AB R29, R83, R82 ;  /* 0x00000052531d723e */ /* 0x000fe400000010ff */
[----:B------:R-:W-:Y:S02]  /*7a40*/  F2FP.BF16.F32.PACK_AB R30, R172, R173 ;  /* 0x000000adac1e723e */ /* 0x000fe400000010ff */
[----:B------:R-:W-:-:S02]  /*7a50*/  F2FP.BF16.F32.PACK_AB R31, R87, R86 ;  /* 0x00000056571f723e */ /* 0x000fc400000010ff */
[----:B------:R-:W-:Y:S02]  /*7a60*/  MOV R118, R122 ;  /* 0x0000007a00767202 */ /* 0x000fe40000000f00 */
[----:B0-----:R-:W-:Y:S01]  /*7a70*/  F2FP.BF16.F32.PACK_AB R48, R160, R171 ;  /* 0x000000aba030723e */ /* 0x001fe200000010ff */
[----:B------:R-:W-:Y:S01]  /*7a80*/  STSM.16.M88.4 [R119], R28 ;  /* 0x0000001c77007844 */ /* 0x000fe20000000200 */
[----:B------:R-:W-:Y:S02]  /*7a90*/  F2FP.BF16.F32.PACK_AB R49, R91, R90 ;  /* 0x0000005a5b31723e */ /* 0x000fe400000010ff */
[----:B------:R-:W-:Y:S02]  /*7aa0*/  F2FP.BF16.F32.PACK_AB R50, R93, R154 ;  /* 0x0000009a5d32723e */ /* 0x000fe400000010ff */
[----:B------:R-:W-:Y:S02]  /*7ab0*/  F2FP.BF16.F32.PACK_AB R51, R95, R94 ;  /* 0x0000005e5f33723e */ /* 0x000fe400000010ff */
[----:B------:R-:W-:-:S02]  /*7ac0*/  MOV R126, R126 ;  /* 0x0000007e007e7202 */ /* 0x000fc40000000f00 */
[----:B------:R-:W-:Y:S01]  /*7ad0*/  MOV R130, R130 ;  /* 0x0000008200827202 */ /* 0x000fe20000000f00 */
[----:B------:R-:W-:Y:S01]  /*7ae0*/  STSM.16.M88.4 [R118], R48 ;  /* 0x0000003076007844 */ /* 0x000fe20000000200 */
[----:B------:R-:W-:Y:S02]  /*7af0*/  MOV R134, R134 ;  /* 0x0000008600867202 */ /* 0x000fe40000000f00 */
[----:B-1----:R-:W-:Y:S01]  /*7b00*/  F2FP.BF16.F32.PACK_AB R114, R117, R116 ;  /* 0x000000747572723e */ /* 0x002fe200000010ff */
[----:B------:R-:W-:Y:S01]  /*7b10*/  STSM.16.M88.4 [R126], R96 ;  /* 0x000000607e007844 */ /* 0x000fe20000000200 */
[----:B------:R-:W-:Y:S02]  /*7b20*/  F2FP.BF16.F32.PACK_AB R115, R157, R156 ;  /* 0x0000009c9d73723e */ /* 0x000fe400000010ff */
[----:B------:R-:W-:Y:S01]  /*7b30*/  MOV R138, R138 ;  /* 0x0000008a008a7202 */ /* 0x000fe20000000f00 */
[----:B------:R0:W-:Y:S01]  /*7b40*/  STSM.16.M88.4 [R130], R104 ;  /* 0x0000006882007844 */ /* 0x0001e20000000200 */
[----:B------:R-:W-:-:S02]  /*7b50*/  F2FP.BF16.F32.PACK_AB R122, R125, R124 ;  /* 0x0000007c7d7a723e */ /* 0x000fc400000010ff */
[----:B------:R-:W-:Y:S01]  /*7b60*/  F2FP.BF16.F32.PACK_AB R123, R162, R161 ;  /* 0x000000a1a27b723e */ /* 0x000fe200000010ff */
[----:B------:R1:W-:Y:S01]  /*7b70*/  STSM.16.M88.4 [R134], R112 ;  /* 0x0000007086007844 */ /* 0x0003e20000000200 */
[----:B------:R-:W-:Y:S02]  /*7b80*/  MOV R142, R142 ;  /* 0x0000008e008e7202 */ /* 0x000fe40000000f00 */
[----:B------:R-:W-:Y:S01]  /*7b90*/  F2FP.BF16.F32.PACK_AB R131, R166, R165 ;  /* 0x000000a5a683723e */ /* 0x000fe200000010ff */
[----:B------:R1:W-:Y:S01]  /*7ba0*/  STSM.16.M88.4 [R138], R120 ;  /* 0x000000788a007844 */ /* 0x0003e20000000200 */
[----:B------:R-:W-:Y:S02]  /*7bb0*/  F2FP.BF16.F32.PACK_AB R4, R137, R136 ;  /* 0x000000888904723e */ /* 0x000fe400000010ff */
[----:B------:R-:W-:Y:S02]  /*7bc0*/  F2FP.BF16.F32.PACK_AB R5, R168, R167 ;  /* 0x000000a7a805723e */ /* 0x000fe400000010ff */
[----:B------:R-:W-:-:S02]  /*7bd0*/  F2FP.BF16.F32.PACK_AB R6, R141, R140 ;  /* 0x0000008c8d06723e */ /* 0x000fc400000010ff */
[----:B------:R-:W-:Y:S02]  /*7be0*/  F2FP.BF16.F32.PACK_AB R7, R170, R169 ;  /* 0x000000a9aa07723e */ /* 0x000fe400000010ff */
[----:B0-----:R-:W-:Y:S02]  /*7bf0*/  F2FP.BF16.F32.PACK_AB R130, R133, R132 ;  /* 0x000000848582723e */ /* 0x001fe400000010ff */
[----:B------:R-:W-:Y:S02]  /*7c00*/  F2FP.BF16.F32.PACK_AB R145, R147, R146 ;  /* 0x000000929391723e */ /* 0x000fe400000010ff */
[----:B------:R-:W-:Y:S01]  /*7c10*/  LOP3.LUT R68, R69, 0x380, RZ, 0xc0, !PT ;  /* 0x0000038045447812 */ /* 0x000fe200078ec0ff */
[----:B------:R1:W-:Y:S01]  /*7c20*/  STSM.16.M88.4 [R142], R128 ;  /* 0x000000808e007844 */ /* 0x0003e20000000200 */
[----:B------:R-:W-:Y:S02]  /*7c30*/  LOP3.LUT R72, R73, 0x380, RZ, 0xc0, !PT ;  /* 0x0000038049487812 */ /* 0x000fe400078ec0ff */
[----:B------:R-:W-:Y:S01]  /*7c40*/  LOP3.LUT R76, R77, 0x380, RZ, 0xc0, !PT ;  /* 0x000003804d4c7812 */ /* 0x000fe200078ec0ff */
[----:B------:R1:W-:Y:S01]  /*7c50*/  STSM.16.M88.4 [R34], R4 ;  /* 0x0000000422007844 */ /* 0x0003e20000000200 */
[----:B------:R-:W-:-:S02]  /*7c60*/  LOP3.LUT R80, R81, 0x380, RZ, 0xc0, !PT ;  /* 0x0000038051507812 */ /* 0x000fc400078ec0ff */
[----:B------:R-:W-:Y:S02]  /*7c70*/  LOP3.LUT R84, R85, 0x380, RZ, 0xc0, !PT ;  /* 0x0000038055547812 */ /* 0x000fe400078ec0ff */
[----:B------:R-:W-:Y:S02]  /*7c80*/  F2FP.BF16.F32.PACK_AB R146, R149, R148 ;  /* 0x000000949592723e */ /* 0x000fe400000010ff */
[----:B------:R-:W-:Y:S02]  /*7c90*/  F2FP.BF16.F32.PACK_AB R147, R151, R150 ;  /* 0x000000969793723e */ /* 0x000fe400000010ff */
[----:B------:R-:W-:Y:S02]  /*7ca0*/  SHF.R.U64 R68, R68, 0x3, RZ ;  /* 0x0000000344447819 */ /* 0x000fe400000012ff */
[----:B------:R-:W-:Y:S01]  /*7cb0*/  SHF.R.U64 R72, R72, 0x3, RZ ;  /* 0x0000000348487819 */ /* 0x000fe200000012ff */
[----:B------:R1:W-:Y:S01]  /*7cc0*/  STSM.16.M88.4 [R35], R144 ;  /* 0x0000009023007844 */ /* 0x0003e20000000200 */
[----:B------:R-:W-:-:S02]  /*7cd0*/  SHF.R.U64 R76, R76, 0x3, RZ ;  /* 0x000000034c4c7819 */ /* 0x000fc400000012ff */
[----:B------:R-:W-:Y:S02]  /*7ce0*/  SHF.R.U64 R80, R80, 0x3, RZ ;  /* 0x0000000350507819 */ /* 0x000fe400000012ff */
[----:B------:R-:W-:Y:S02]  /*7cf0*/  SHF.R.U64 R84, R84, 0x3, RZ ;  /* 0x0000000354547819 */ /* 0x000fe400000012ff */
[----:B------:R-:W-:Y:S01]  /*7d00*/  LOP3.LUT R68, R68, R69, RZ, 0x3c, !PT ;  /* 0x0000004544447212 */ /* 0x000fe200078e3cff */
[--C-:B------:R-:W-:Y:S01]  /*7d10*/  IMAD.X R69, RZ, RZ, R111.reuse, P1 ;  /* 0x000000ffff457224 */ /* 0x100fe200008e066f */
[----:B------:R-:W-:Y:S01]  /*7d20*/  LOP3.LUT R72, R72, R73, RZ, 0x3c, !PT ;  /* 0x0000004948487212 */ /* 0x000fe200078e3cff */
[--C-:B------:R-:W-:Y:S01]  /*7d30*/  IMAD.X R73, RZ, RZ, R111.reuse, P6 ;  /* 0x000000ffff497224 */ /* 0x100fe200030e066f */
[----:B------:R-:W-:Y:S02]  /*7d40*/  LOP3.LUT R76, R76, R77, RZ, 0x3c, !PT ;  /* 0x0000004d4c4c7212 */ /* 0x000fe400078e3cff */
[----:B------:R-:W-:Y:S01]  /*7d50*/  LOP3.LUT R80, R80, R81, RZ, 0x3c, !PT ;  /* 0x0000005150507212 */ /* 0x000fe200078e3cff */
[--C-:B------:R-:W-:Y:S01]  /*7d60*/  IMAD.X R81, RZ, RZ, R111.reuse, P4 ;  /* 0x000000ffff517224 */ /* 0x100fe200020e066f */
[----:B------:R-:W-:Y:S01]  /*7d70*/  LOP3.LUT R84, R84, R85, RZ, 0x3c, !PT ;  /* 0x0000005554547212 */ /* 0x000fe200078e3cff */
[----:B------:R-:W-:Y:S01]  /*7d80*/  IMAD.X R85, RZ, RZ, R111, P3 ;  /* 0x000000ffff557224 */ /* 0x000fe200018e066f */
[----:B------:R-:W-:Y:S01]  /*7d90*/  IADD3.X R77, RZ, R111, RZ, P5, !PT ;  /* 0x0000006fff4d7210 */ /* 0x000fe20002ffe4ff */
[----:B------:R-:W-:Y:S06]  /*7da0*/  BAR.SYNC.DEFER_BLOCKING 0x1, 0x100 ;  /* 0x0044000000007b1d */ /* 0x000fec0000010000 */
[----:B-1----:R-:W-:Y:S05]  /*7db0*/  @P0 BRA `(.L_x_3244) ;  /* 0x0000000000cc0947 */ /* 0x002fea0003800000 */
[----:B------:R-:W0:Y:S01]  /*7dc0*/  LDC R10, c[0x0][0xbe8] ;  /* 0x0002fa00ff0a7b82 */ /* 0x000e220000000800 */
[----:B------:R-:W-:Y:S01]  /*7dd0*/  IMAD R4, RZ, RZ, -UR44 ;  /* 0x8000002cff047e24 */ /* 0x000fe2000f8e02ff */
[----:B------:R-:W-:Y:S01]  /*7de0*/  ULDC.64 UR8, c[0x0][0xb90] ;  /* 0x0002e40000087ab9 */ /* 0x000fe20000000a00 */
[----:B------:R-:W-:Y:S01]  /*7df0*/  IMAD.MOV R14, RZ, RZ, -R18 ;  /* 0x000000ffff0e7224 */ /* 0x000fe200078e0a12 */
[----:B------:R-:W-:Y:S02]  /*7e00*/  UIMAD UR6, UR10, UR8, URZ ;  /* 0x000000080a0672a4 */ /* 0x000fe4000f8e023f */
[----:B------:R-:W-:Y:S02]  /*7e10*/  UIMAD.WIDE.U32 UR4, UR7, UR8, URZ ;  /* 0x00000008070472a5 */ /* 0x000fe4000f8e003f */
[----:B------:R-:W1:Y:S01]  /*7e20*/  LDC R15, c[0x0][0xc38] ;  /* 0x00030e00ff0f7b82 */ /* 0x000e620000000800 */
[----:B------:R-:W-:-:S04]  /*7e30*/  UIMAD UR6, UR7, UR9, UR6 ;  /* 0x00000009070672a4 */ /* 0x000fc8000f8e0206 */
[----:B------:R-:W-:-:S03]  /*7e40*/  UIADD3 UR6, UR5, UR6, URZ ;  /* 0x0000000605067290 */ /* 0x000fc6000fffe03f */
[----:B------:R-:W2:Y:S01]  /*7e50*/  LDC.64 R12, c[0x0][0xb98] ;  /* 0x0002e600ff0c7b82 */ /* 0x000ea20000000a00 */
[----:B0-----:R-:W-:Y:S01]  /*7e60*/  ISETP.NE.AND P0, PT, R10, 0x1, PT ;  /* 0x000000010a00780c */ /* 0x001fe20003f05270 */
[----:B-1----:R-:W-:-:S04]  /*7e70*/  IMAD R15, R15, R4, UR46 ;  /* 0x0000002e0f0f7e24 */ /* 0x002fc8000f8e0204 */
[----:B------:R-:W-:-:S08]  /*7e80*/  IMAD R8, R15, 0x40, R214 ;  /* 0x000000400f087824 */ /* 0x000fd000078e02d6 */
[----:B------:R-:W0:Y:S01]  /*7e90*/  @P0 LDC R5, c[0x0][0xbec] ;  /* 0x0002fb00ff050b82 */ /* 0x000e220000000800 */
[----:B------:R-:W-:Y:S02]  /*7ea0*/  IMAD R15, R15, 0x40, R2 ;  /* 0x000000400f0f7824 */ /* 0x000fe400078e0202 */
[----:B------:R-:W-:Y:S02]  /*7eb0*/  IMAD.MOV.U32 R7, RZ, RZ, R8 ;  /* 0x000000ffff077224 */ /* 0x000fe400078e0008 */
[----:B--2---:R-:W-:-:S03]  /*7ec0*/  IMAD R6, R12, UR11, RZ ;  /* 0x0000000b0c067c24 */ /* 0x004fc6000f8e02ff */
[----:B------:R-:W1:Y:S01]  /*7ed0*/  @P0 LDC R9, c[0x0][0xbf0] ;  /* 0x0002fc00ff090b82 */ /* 0x000e620000000800 */
[----:B0-----:R-:W-:-:S04]  /*7ee0*/  @P0 IMAD.HI.U32 R4, R8, R5, RZ ;  /* 0x0000000508040227 */ /* 0x001fc800078e00ff */
[----:B------:R-:W-:Y:S02]  /*7ef0*/  IMAD.U32 R5, RZ, RZ, UR5 ;  /* 0x00000005ff057e24 */ /* 0x000fe4000f8e00ff */
[----:B------:R-:W-:Y:S01]  /*7f00*/  IMAD.U32 R5, RZ, RZ, UR6 ;  /* 0x00000006ff057e24 */ /* 0x000fe2000f8e00ff */
[----:B-1----:R-:W-:Y:S01]  /*7f10*/  @P0 SHF.R.U32.HI R7, RZ, R9, R4 ;  /* 0x00000009ff070219 */ /* 0x002fe20000011604 */
[----:B------:R-:W-:Y:S01]  /*7f20*/  IMAD.U32 R4, RZ, RZ, UR4 ;  /* 0x00000004ff047e24 */ /* 0x000fe2000f8e00ff */
[----:B------:R-:W-:Y:S02]  /*7f30*/  ULDC.64 UR4, c[0x0][0xb88] ;  /* 0x0002e20000047ab9 */ /* 0x000fe40000000a00 */
[--C-:B------:R-:W-:Y:S01]  /*7f40*/  SHF.R.S32.HI R11, RZ, 0x1f, R7.reuse ;  /* 0x0000001fff0b7819 */ /* 0x100fe20000011407 */
[----:B------:R-:W-:Y:S02]  /*7f50*/  IMAD.MOV R9, RZ, RZ, -R7 ;  /* 0x000000ffff097224 */ /* 0x000fe400078e0a07 */
[----:B------:R-:W-:-:S04]  /*7f60*/  IMAD.WIDE.U32 R4, R12, UR45, R4 ;  /* 0x0000002d0c047c25 */ /* 0x000fc8000f8e0004 */
[----:B------:R-:W-:Y:S01]  /*7f70*/  IMAD R9, R10, R9, R8 ;  /* 0x000000090a097224 */ /* 0x000fe200078e0208 */
[----:B------:R-:W-:Y:S01]  /*7f80*/  IADD3 R4, P0, R7, R4, RZ ;  /* 0x0000000407047210 */ /* 0x000fe20007f1e0ff */
[----:B------:R-:W-:-:S03]  /*7f90*/  IMAD R8, R13, UR45, R6 ;  /* 0x0000002d0d087c24 */ /* 0x000fc6000f8e0206 */
[----:B------:R-:W-:Y:S02]  /*7fa0*/  SHF.R.S32.HI R6, RZ, 0x1f, R9 ;  /* 0x0000001fff067819 */ /* 0x000fe40000011409 */
[----:B------:R-:W-:-:S03]  /*7fb0*/  IADD3.X R5, R11, R5, R8, P0, !PT ;  /* 0x000000050b057210 */ /* 0x000fc600007fe408 */
[----:B------:R-:W-:Y:S02]  /*7fc0*/  IMAD R6, R6, UR4, RZ ;  /* 0x0000000406067c24 */ /* 0x000fe4000f8e02ff */
[----:B------:R-:W-:-:S04]  /*7fd0*/  IMAD.WIDE.U32 R4, R9, UR4, R4 ;  /* 0x0000000409047c25 */ /* 0x000fc8000f8e0004 */
[----:B------:R-:W-:Y:S01]  /*7fe0*/  IMAD R7, R9, UR5, R6 ;  /* 0x0000000509077c24 */ /* 0x000fe2000f8e0206 */
[----:B------:R-:W-:Y:S01]  /*7ff0*/  ULDC.64 UR4, c[0x0][0xb50] ;  /* 0x0002d40000047ab9 */ /* 0x000fe20000000a00 */
[----:B------:R-:W-:Y:S01]  /*8000*/  VIADD R9, R15, 0x8 ;  /* 0x000000080f097836 */ /* 0x000fe20000000000 */
[----:B------:R-:W-:Y:S01]  /*8010*/  LEA R11, P0, R4, UR4, 0x2 ;  /* 0x00000004040b7c11 */ /* 0x000fe2000f8010ff */
[----:B------:R-:W-:Y:S01]  /*8020*/  IMAD.IADD R5, R5, 0x1, R7 ;  /* 0x0000000105057824 */ /* 0x000fe200078e0207 */
[----:B------:R-:W-:Y:S02]  /*8030*/  ULDC UR4, c[0x0][0xa88] ;  /* 0x0002a20000047ab9 */ /* 0x000fe40000000800 */
[----:B------:R-:W-:Y:S01]  /*8040*/  IMAD R8, R10, UR4, RZ ;  /* 0x000000040a087c24 */ /* 0x000fe2000f8e02ff */
[----:B------:R-:W-:Y:S01]  /*8050*/  SHFL.IDX PT, R6, R11, 0x1, 0x1c1f ;  /* 0x003c1f000b067f89 */ /* 0x000fe200000e0000 */
[----:B------:R-:W-:Y:S02]  /*8060*/  LEA.HI.X R12, R4, UR5, R5, 0x2, P0 ;  /* 0x00000005040c7c11 */ /* 0x000fe400080f1405 */
[----:B------:R-:W-:Y:S01]  /*8070*/  ISETP.NE.AND P0, PT, R17, R14, PT ;  /* 0x0000000e1100720c */ /* 0x000fe20003f05270 */
[----:B------:R-:W-:Y:S03]  /*8080*/  SHFL.IDX PT, R4, R11, RZ, 0x1c1f ;  /* 0x001c1fff0b047589 */ /* 0x000fe600000e0000 */
[-C--:B------:R-:W-:Y:S01]  /*8090*/  ISETP.GE.OR P1, PT, R15, R8.reuse, P0 ;  /* 0x000000080f00720c */ /* 0x080fe20000726670 */
[----:B------:R-:W0:Y:S01]  /*80a0*/  SHFL.IDX PT, R5, R12, RZ, 0x1c1f ;  /* 0x001c1fff0c057589 */ /* 0x000e2200000e0000 */
[----:B------:R-:W-:-:S03]  /*80b0*/  ISETP.GE.OR P0, PT, R9, R8, P0 ;  /* 0x000000080900720c */ /* 0x000fc60000706670 */
[----:B------:R-:W1:Y:S08]  /*80c0*/  SHFL.IDX PT, R7, R12, 0x1, 0x1c1f ;  /* 0x003c1f000c077f89 */ /* 0x000e7000000e0000 */
[----:B0-----:R0:W-:Y:S04]  /*80d0*/  @!P1 ST.E desc[UR42][R4.64], R3 ;  /* 0x0000000304009985 */ /* 0x0011e8000c10192a */
[----:B-1----:R0:W-:Y:S02]  /*80e0*/  @!P0 ST.E desc[UR42][R6.64], R0 ;  /* 0x0000000006008985 */ /* 0x0021e4000c10192a */
.L_x_3244:
[----:B------:R-:W1:Y:S01]  /*80f0*/  LDC R14, c[0x0][0xbe8] ;  /* 0x0002fa00ff0e7b82 */ /* 0x000e620000000800 */
[----:B------:R-:W-:Y:S01]  /*8100*/  ULDC UR12, c[0x0][0xac8] ;  /* 0x0002b200000c7ab9 */ /* 0x000fe20000000800 */
[----:B0-----:R0:W5:Y:S04]  /*8110*/  LD.E.128 R4, desc[UR42][R20.64] ;  /* 0x0000002a14047980 */ /* 0x001168000c101d00 */
[----:B------:R-:W5:Y:S02]  /*8120*/  LD.E.128 R108, desc[UR42][R110.64] ;  /* 0x0000002a6e6c7980 */ /* 0x000f64000c101d00 */
[----:B------:R-:W2:Y:S01]  /*8130*/  LDC R10, c[0x0][0xc38] ;  /* 0x00030e00ff0a7b82 */ /* 0x000ea20000000800 */
[----:B------:R-:W-:Y:S01]  /*8140*/  ISETP.GE.AND P1, PT, R189, UR12, PT ;  /* 0x0000000cbd007c0c */ /* 0x000fe2000bf26270 */
[----:B------:R-:W-:Y:S01]  /*8150*/  IMAD R9, RZ, RZ, -UR44 ;  /* 0x8000002cff097e24 */ /* 0x000fe2000f8e02ff */
[----:B------:R-:W-:Y:S01]  /*8160*/  ULDC.64 UR8, c[0x0][0xae8] ;  /* 0x0002ba0000087ab9 */ /* 0x000fe20000000a00 */
[----:B------:R-:W5:Y:S04]  /*8170*/  LD.E.128 R32, desc[UR42][R32.64] ;  /* 0x0000002a20207980 */ /* 0x000f68000c101d00 */
[----:B------:R-:W3:Y:S01]  /*8180*/  LDC.64 R12, c[0x0][0xae0] ;  /* 0x0002b800ff0c7b82 */ /* 0x000ee20000000a00 */
[----:B------:R-:W5:Y:S04]  /*8190*/  LD.E.128 R36, desc[UR42][R36.64] ;  /* 0x0000002a24247980 */ /* 0x000f68000c101d00 */
[----:B------:R-:W5:Y:S01]  /*81a0*/  LD.E.128 R40, desc[UR42][R40.64] ;  /* 0x0000002a28287980 */ /* 0x000f62000c101d00 */
[----:B-1----:R-:W-:-:S03]  /*81b0*/  ISETP.NE.AND P3, PT, R14, 0x1, PT ;  /* 0x000000010e00780c */ /* 0x002fc60003f65270 */
[----:B------:R-:W5:Y:S01]  /*81c0*/  LD.E.128 R44, desc[UR42][R44.64] ;  /* 0x0000002a2c2c7980 */ /* 0x000f62000c101d00 */
[----:B------:R-:W-:Y:S02]  /*81d0*/  ISETP.GE.AND P0, PT, R188, UR12, PT ;  /* 0x0000000cbc007c0c */ /* 0x000fe4000bf06270 */
[----:B------:R-:W-:Y:S01]  /*81e0*/  SEL R3, RZ, 0xffffffff, P1 ;  /* 0xffffffffff037807 */ /* 0x000fe20000800000 */
[----:B------:R-:W5:Y:S01]  /*81f0*/  LD.E.128 R52, desc[UR42][R52.64] ;  /* 0x0000002a34347980 */ /* 0x000f62000c101d00 */
[----:B------:R-:W-:-:S03]  /*8200*/  ISETP.GE.AND P2, PT, R16, UR12, PT ;  /* 0x0000000c10007c0c */ /* 0x000fc6000bf46270 */
[----:B------:R-:W5:Y:S02]  /*8210*/  LD.E.128 R56, desc[UR42][R56.64] ;  /* 0x0000002a38387980 */ /* 0x000f64000c101d00 */
[----:B0-----:R-:W0:Y:S01]  /*8220*/  @P3 LDC R20, c[0x0][0xbec] ;  /* 0x0002fb00ff143b82 */ /* 0x001e220000000800 */
[----:B------:R-:W-:Y:S01]  /*8230*/  SEL R8, RZ, 0xffffffff, P0 ;  /* 0xffffffffff087807 */ /* 0x000fe20000000000 */
[----:B------:R-:W-:Y:S01]  /*8240*/  IMAD.SHL.U32 R3, R3, 0x2, RZ ;  /* 0x0000000203037824 */ /* 0x000fe200078e00ff */
[----:B------:R-:W-:Y:S01]  /*8250*/  SEL R0, RZ, 0x1, P2 ;  /* 0x00000001ff007807 */ /* 0x000fe20001000000 */
[----:B------:R-:W5:Y:S04]  /*8260*/  LD.E.128 R60, desc[UR42][R60.64] ;  /* 0x0000002a3c3c7980 */ /* 0x000f68000c101d00 */
[----:B------:R-:W1:Y:S01]  /*8270*/  @P3 LDC R11, c[0x0][0xbf0] ;  /* 0x0002fc00ff0b3b82 */ /* 0x000e620000000800 */
[----:B------:R-:W-:Y:S01]  /*8280*/  IMAD.SHL.U32 R8, R8, 0x4, RZ ;  /* 0x0000000408087824 */ /* 0x000fe200078e00ff */
[----:B------:R-:W-:Y:S01]  /*8290*/  LOP3.LUT R3, R3, 0x2, R0, 0xe2, !PT ;  /* 0x0000000203037812 */ /* 0x000fe200078ee200 */
[----:B------:R-:W5:Y:S01]  /*82a0*/  LD.E.128 R64, desc[UR42][R64.64] ;  /* 0x0000002a40407980 */ /* 0x000f62000c101d00 */
[----:B------:R-:W-:Y:S01]  /*82b0*/  ISETP.GE.AND P0, PT, R187, UR12, PT ;  /* 0x0000000cbb007c0c */ /* 0x000fe2000bf06270 */
[----:B--2---:R-:W-:Y:S01]  /*82c0*/  IMAD R28, R10, R9, UR46 ;  /* 0x0000002e0a1c7e24 */ /* 0x004fe2000f8e0209 */
[----:B------:R-:W-:Y:S01]  /*82d0*/  LOP3.LUT R3, R8, 0x4, R3, 0xe2, !PT ;  /* 0x0000000408037812 */ /* 0x000fe200078ee203 */
[----:B------:R-:W-:Y:S01]  /*82e0*/  IMAD R0, R209, 0x20, R211 ;  /* 0x00000020d1007824 */ /* 0x000fe200078e02d3 */
[----:B------:R-:W-:Y:S01]  /*82f0*/  SEL R8, RZ, 0xffffffff, P0 ;  /* 0xffffffffff087807 */ /* 0x000fe20000000000 */
[----:B------:R-:W5:Y:S02]  /*8300*/  LD.E.128 R68, desc[UR42][R68.64] ;  /* 0x0000002a44447980 */ /* 0x000f64000c101d00 */
[----:B------:R-:W-:-:S02]  /*8310*/  IMAD R15, R28, 0x40, R0 ;  /* 0x000000401c0f7824 */ /* 0x000fc400078e0200 */
[----:B------:R-:W-:Y:S01]  /*8320*/  IMAD.SHL.U32 R8, R8, 0x8, RZ ;  /* 0x0000000808087824 */ /* 0x000fe200078e00ff */
[----:B------:R-:W-:Y:S01]  /*8330*/  UIMAD UR6, UR10, UR8, URZ ;  /* 0x000000080a0672a4 */ /* 0x000fe2000f8e023f */
[----:B------:R-:W5:Y:S01]  /*8340*/  LD.E.128 R72, desc[UR42][R72.64] ;  /* 0x0000002a48487980 */ /* 0x000f62000c101d00 */
[----:B0-----:R-:W-:Y:S01]  /*8350*/  @P3 IMAD.HI.U32 R0, R15, R20, RZ ;  /* 0x000000140f003227 */ /* 0x001fe200078e00ff */
[----:B------:R-:W-:Y:S02]  /*8360*/  ISETP.GE.AND P1, PT, R186, UR12, PT ;  /* 0x0000000cba007c0c */ /* 0x000fe4000bf26270 */
[----:B------:R-:W-:Y:S01]  /*8370*/  LOP3.LUT R3, R8, 0x8, R3, 0xe2, !PT ;  /* 0x0000000808037812 */ /* 0x000fe200078ee203 */
[----:B------:R-:W-:Y:S01]  /*8380*/  IMAD.MOV.U32 R8, RZ, RZ, R15 ;  /* 0x000000ffff087224 */ /* 0x000fe200078e000f */
[----:B------:R-:W-:Y:S01]  /*8390*/  UIMAD.WIDE.U32 UR4, UR7, UR8, URZ ;  /* 0x00000008070472a5 */ /* 0x000fe2000f8e003f */
[----:B------:R-:W5:Y:S01]  /*83a0*/  LD.E.128 R76, desc[UR42][R76.64] ;  /* 0x0000002a4c4c7980 */ /* 0x000f62000c101d00 */
[----:B------:R-:W-:Y:S01]  /*83b0*/  UIMAD UR6, UR7, UR9, UR6 ;  /* 0x00000009070672a4 */ /* 0x000fe2000f8e0206 */
[----:B-1----:R-:W-:-:S02]  /*83c0*/  @P3 SHF.R.U32.HI R8, RZ, R11, R0 ;  /* 0x0000000bff083219 */ /* 0x002fc40000011600 */
[----:B------:R-:W-:Y:S01]  /*83d0*/  SEL R0, RZ, 0xffffffff, P1 ;  /* 0xffffffffff007807 */ /* 0x000fe20000800000 */
[----:B------:R-:W-:Y:S01]  /*83e0*/  ULDC.64 UR8, c[0x0][0xaf0] ;  /* 0x0002bc0000087ab9 */ /* 0x000fe20000000a00 */
[----:B------:R-:W-:Y:S01]  /*83f0*/  UIADD3 UR5, UR5, UR6, URZ ;  /* 0x0000000605057290 */ /* 0x000fe2000fffe03f */
[--C-:B------:R-:W-:Y:S01]  /*8400*/  SHF.R.S32.HI R11, RZ, 0x1f, R8.reuse ;  /* 0x0000001fff0b7819 */ /* 0x100fe20000011408 */
[----:B------:R-:W-:Y:S01]  /*8410*/  UIMAD UR6, UR11, UR8, URZ ;  /* 0x000000080b0672a4 */ /* 0x000fe2000f8e023f */
[----:B------:R-:W-:Y:S01]  /*8420*/  ISETP.GE.AND P0, PT, R185, UR12, PT ;  /* 0x0000000cb9007c0c */ /* 0x000fe2000bf06270 */
[----:B------:R-:W-:Y:S01]  /*8430*/  IMAD.SHL.U32 R0, R0, 0x10, RZ ;  /* 0x0000001000007824 */ /* 0x000fe200078e00ff */
[----:B------:R-:W-:Y:S01]  /*8440*/  UIMAD.WIDE.U32 UR4, UR45, UR8, UR4 ;  /* 0x000000082d0472a5 */ /* 0x000fe2000f8e0004 */
[----:B------:R-:W-:Y:S01]  /*8450*/  IMAD.MOV R10, RZ, RZ, -R8 ;  /* 0x000000ffff0a7224 */ /* 0x000fe200078e0a08 */
[----:B------:R-:W-:Y:S01]  /*8460*/  UIMAD UR6, UR45, UR9, UR6 ;  /* 0x000000092d0672a4 */ /* 0x000fe2000f8e0206 */
[----:B------:R-:W-:Y:S01]  /*8470*/  SEL R9, RZ, 0xffffffff, P0 ;  /* 0xffffffffff097807 */ /* 0x000fe20000000000 */
[----:B---3--:R-:W-:Y:S01]  /*8480*/  IMAD R11, R11, R12, RZ ;  /* 0x0000000c0b0b7224 */ /* 0x008fe200078e02ff */
[----:B------:R-:W-:Y:S01]  /*8490*/  LOP3.LUT R0, R0, 0x10, R3, 0xe2, !PT ;  /* 0x0000001000007812 */ /* 0x000fe200078ee203 */
[----:B------:R-:W-:Y:S01]  /*84a0*/  IMAD R3, R14, R10, R15 ;  /* 0x0000000a0e037224 */ /* 0x000fe200078e020f */
[----:B------:R-:W-:Y:S01]  /*84b0*/  UIADD3 UR5, UR5, UR6, URZ ;  /* 0x0000000605057290 */ /* 0x000fe2000fffe03f */
[----:B------:R-:W-:Y:S01]  /*84c0*/  IMAD R13, R8, R13, R11 ;  /* 0x0000000d080d7224 */ /* 0x000fe200078e020b */
[----:B------:R-:W5:Y:S01]  /*84d0*/  LD.E.128 R80, desc[UR42][R80.64] ;  /* 0x0000002a50507980 */ /* 0x000f62000c101d00 */
[----:B------:R-:W-:Y:S01]  /*84e0*/  IMAD.SHL.U32 R11, R9, 0x20, RZ ;  /* 0x00000020090b7824 */ /* 0x000fe200078e00ff */
[----:B------:R-:W-:-:S02]  /*84f0*/  ISETP.GE.AND P0, PT, R213, UR12, PT ;  /* 0x0000000cd5007c0c */ /* 0x000fc4000bf06270 */
[----:B------:R-:W5:Y:S01]  /*8500*/  LD.E.128 R84, desc[UR42][R84.64] ;  /* 0x0000002a54547980 */ /* 0x000f62000c101d00 */
[----:B------:R-:W-:Y:S01]  /*8510*/  SHF.R.S32.HI R10, RZ, 0x1f, R3 ;  /* 0x0000001fff0a7819 */ /* 0x000fe20000011403 */
[----:B------:R-:W-:Y:S01]  /*8520*/  IMAD.WIDE.U32 R8, R8, R12, UR4 ;  /* 0x0000000408087e25 */ /* 0x000fe2000f8e000c */
[----:B------:R-:W-:Y:S01]  /*8530*/  LOP3.LUT R0, R11, 0x20, R0, 0xe2, !PT ;  /* 0x000000200b007812 */ /* 0x000fe200078ee200 */
[----:B------:R-:W-:Y:S01]  /*8540*/  ULDC.64 UR4, c[0x0][0xad8] ;  /* 0x0002b60000047ab9 */ /* 0x000fe20000000a00 */
[----:B------:R-:W5:Y:S01]  /*8550*/  LD.E.128 R88, desc[UR42][R88.64] ;  /* 0x0000002a58587980 */ /* 0x000f62000c101d00 */
[----:B------:R-:W-:Y:S01]  /*8560*/  SEL R11, RZ, 0x40, P0 ;  /* 0x00000040ff0b7807 */ /* 0x000fe20000000000 */
[----:B------:R-:W-:Y:S01]  /*8570*/  IMAD R10, R10, UR4, RZ ;  /* 0x000000040a0a7c24 */ /* 0x000fe2000f8e02ff */
[----:B------:R-:W-:Y:S01]  /*8580*/  ULDC.64 UR6, c[0x0][0xa80] ;  /* 0x0002a00000067ab9 */ /* 0x000fe20000000a00 */
[----:B------:R-:W-:Y:S01]  /*8590*/  @!PT LDS RZ, [RZ] ;  /* 0x00000000fffff984 */ /* 0x000fe20000000800 */
[----:B------:R-:W-:Y:S01]  /*85a0*/  @!PT LDS RZ, [RZ] ;  /* 0x00000000fffff984 */ /* 0x000fe20000000800 */
[----:B------:R-:W-:Y:S01]  /*85b0*/  @!PT LDS RZ, [RZ] ;  /* 0x00000000fffff984 */ /* 0x000fe20000000800 */
[----:B------:R-:W-:Y:S01]  /*85c0*/  @!PT LDS RZ, [RZ] ;  /* 0x00000000fffff984 */ /* 0x000fe20000000800 */
[----:B------:R0:W-:Y:S06]  /*85d0*/  MEMBAR.ALL.CTA ;  /* 0x0000000000007992 */ /* 0x0001ec0000008000 */
[----:B0-----:R-:W0:Y:S01]  /*85e0*/  FENCE.VIEW.ASYNC.S ;  /* 0x00000000000073c6 */ /* 0x001e220000000000 */
[----:B------:R-:W-:Y:S01]  /*85f0*/  LOP3.LUT R0, R0, R11, RZ, 0xfc, !PT ;  /* 0x0000000b00007212 */ /* 0x000fe200078efcff */
[----:B------:R-:W-:Y:S01]  /*8600*/  IMAD R11, R3, UR5, R10 ;  /* 0x00000005030b7c24 */ /* 0x000fe2000f8e020a */
[----:B------:R-:W-:Y:S01]  /*8610*/  ULDC UR5, c[0x0][0xa88] ;  /* 0x0002a20000057ab9 */ /* 0x000fe20000000800 */
[----:B------:R-:W-:Y:S01]  /*8620*/  IMAD.IADD R9, R9, 0x1, R13 ;  /* 0x0000000109097824 */ /* 0x000fe200078e020d */
[----:B------:R-:W-:Y:S01]  /*8630*/  ISETP.GE.AND P0, PT, R212, UR12, PT ;  /* 0x0000000cd4007c0c */ /* 0x000fe2000bf06270 */
[----:B------:R-:W-:-:S02]  /*8640*/  IMAD R29, R14, UR5, RZ ;  /* 0x000000050e1d7c24 */ /* 0x000fc4000f8e02ff */
[----:B------:R-:W-:Y:S02]  /*8650*/  IMAD R28, R28, 0x40, R211 ;  /* 0x000000401c1c7824 */ /* 0x000fe400078e02d3 */
[----:B------:R-:W-:Y:S01]  /*8660*/  IMAD.WIDE.U32 R8, R3, UR4, R8 ;  /* 0x0000000403087c25 */ /* 0x000fe2000f8e0008 */
[----:B------:R-:W-:Y:S01]  /*8670*/  SEL R3, RZ, 0x80, P0 ;  /* 0x00000080ff037807 */ /* 0x000fe20000000000 */
[----:B------:R-:W-:Y:S01]  /*8680*/  UIADD3 UR4, UR41, 0x28c20, URZ ;  /* 0x00028c2029047890 */ /* 0x000fe2000fffe03f */
[----:B------:R-:W-:Y:S01]  /*8690*/  ISETP.GE.AND P0, PT, R28, R29, PT ;  /* 0x0000001d1c00720c */ /* 0x000fe20003f06270 */
[----:B------:R-:W-:Y:S01]  /*86a0*/  IMAD.IADD R9, R9, 0x1, R11 ;  /* 0x0000000109097824 */ /* 0x000fe200078e020b */
[----:B------:R-:W-:Y:S01]  /*86b0*/  LEA R26, P1, R8, UR6, 0x1 ;  /* 0x00000006081a7c11 */ /* 0x000fe2000f8208ff */
[----:B------:R-:W-:-:S03]  /*86c0*/  UPRMT UR4, URZ, 0x654, UR4 ;  /* 0x000006543f047896 */ /* 0x000fc60008000004 */
[----:B------:R-:W-:Y:S01]  /*86d0*/  LEA.HI.X R27, R8, UR7, R9, 0x1, P1 ;  /* 0x00000007081b7c11 */ /* 0x000fe200088f0c09 */
[----:B0-----:R0:W1:Y:S01]  /*86e0*/  SHFL.IDX PT, R10, R26, RZ, 0x181f ;  /* 0x00181fff1a0a7589 */ /* 0x00106200000e0000 */
[----:B------:R-:W-:Y:S03]  /*86f0*/  BSSY B0, `(.L_x_3245) ;  /* 0x0000024000007945 */ /* 0x000fe60003800000 */
[----:B------:R0:W2:Y:S01]  /*8700*/  SHFL.IDX PT, R11, R27, RZ, 0x181f ;  /* 0x00181fff1b0b7589 */ /* 0x0000a200000e0000 */
[----:B------:R-:W-:Y:S01]  /*8710*/  SYNCS.ARRIVE.TRANS64.RED.A1T0 RZ, [UR4], RZ ;  /* 0x000000ffffff79a7 */ /* 0x000fe20008100404 */
[----:B------:R-:W-:Y:S01]  /*8720*/  LOP3.LUT R3, R0, R3, RZ, 0xfc, !PT ;  /* 0x0000000300037212 */ /* 0x000fe200078efcff */
[----:B------:R-:W-:Y:S06]  /*8730*/  @P0 BRA `(.L_x_3246) ;  /* 0x00000000007c0947 */ /* 0x000fec0003800000 */
[----:B------:R-:W-:Y:S02]  /*8740*/  ISETP.GE.AND P1, PT, R189, UR12, PT ;  /* 0x0000000cbd007c0c */ /* 0x000fe4000bf26270 */
[----:B------:R-:W-:Y:S02]  /*8750*/  ISETP.GE.AND P0, PT, R16, UR12, PT ;  /* 0x0000000c10007c0c */ /* 0x000fe4000bf06270 */
[----:B------:R-:W-:Y:S02]  /*8760*/  ISETP.GE.AND P5, PT, R188, UR12, PT ;  /* 0x0000000cbc007c0c */ /* 0x000fe4000bfa6270 */
[----:B------:R-:W-:-:S07]  /*8770*/  ISETP.GE.AND P3, PT, R187, UR12, PT ;  /* 0x0000000cbb007c0c */ /* 0x000fce000bf66270 */
[CC--:B-1----:R-:W-:Y:S02]  /*8780*/  @!P1 LEA R12, P2, R189.reuse, R10.reuse, 0x1 ;  /* 0x0000000abd0c9211 */ /* 0x0c2fe400078408ff */
[----:B--2---:R-:W-:Y:S02]  /*8790*/  @!P0 IMAD.WIDE R8, R16, 0x2, R10 ;  /* 0x0000000210088825 */ /* 0x004fe400078e020a */
[----:B------:R-:W-:Y:S02]  /*87a0*/  @!P1 LEA.HI.X R13, R189, R11, R222, 0x1, P2 ;  /* 0x0000000bbd0d9211 */ /* 0x000fe400010f0cde */
[----:B------:R-:W-:Y:S01]  /*87b0*/  ISETP.GE.AND P2, PT, R186, UR12, PT ;  /* 0x0000000cba007c0c */ /* 0x000fe2000bf46270 */
[----:B-----5:R1:W-:Y:S01]  /*87c0*/  @!P0 ST.E.128 desc[UR42][R8.64], R108 ;  /* 0x0000006c08008985 */ /* 0x0203e2000c101d2a */
[----:B------:R-:W-:Y:S02]  /*87d0*/  @!P5 LEA R14, P4, R188, R10, 0x1 ;  /* 0x0000000abc0ed211 */ /* 0x000fe400078808ff */
[----:B------:R-:W-:Y:S01]  /*87e0*/  LOP3.LUT P0, RZ, R0, 0x40, RZ, 0xc0, !PT ;  /* 0x0000004000ff7812 */ /* 0x000fe2000780c0ff */
[----:B------:R2:W-:Y:S01]  /*87f0*/  @!P1 ST.E.128 desc[UR42][R12.64], R32 ;  /* 0x000000200c009985 */ /* 0x0005e2000c101d2a */
[----:B------:R-:W-:-:S02]  /*8800*/  ISETP.GE.AND P1, PT, R185, UR12, PT ;  /* 0x0000000cb9007c0c */ /* 0x000fc4000bf26270 */
[-C--:B------:R-:W-:Y:S02]  /*8810*/  @!P5 LEA.HI.X R15, R188, R11.reuse, R221, 0x1, P4 ;  /* 0x0000000bbc0fd211 */ /* 0x080fe400020f0cdd */
[----:B------:R-:W-:Y:S02]  /*8820*/  LOP3.LUT P4, RZ, R3, 0x80, RZ, 0xc0, !PT ;  /* 0x0000008003ff7812 */ /* 0x000fe4000788c0ff */
[CC--:B------:R-:W-:Y:S01]  /*8830*/  @!P3 LEA R20, P6, R187.reuse, R10.reuse, 0x1 ;  /* 0x0000000abb14b211 */ /* 0x0c0fe200078c08ff */
[----:B------:R3:W-:Y:S03]  /*8840*/  @!P5 ST.E.128 desc[UR42][R14.64], R40 ;  /* 0x000000280e00d985 */ /* 0x0007e6000c101d2a */
[----:B------:R-:W-:Y:S02]  /*8850*/  @!P3 LEA.HI.X R21, R187, R11, R220, 0x1, P6 ;  /* 0x0000000bbb15b211 */ /* 0x000fe400030f0cdc */
[----:B-1----:R-:W-:-:S03]  /*8860*/  @!P2 LEA R8, P5, R186, R10, 0x1 ;  /* 0x0000000aba08a211 */ /* 0x002fc600078a08ff */
[----:B------:R3:W-:Y:S01]  /*8870*/  @!P3 ST.E.128 desc[UR42][R20.64], R52 ;  /* 0x000000341400b985 */ /* 0x0007e2000c101d2a */
[-C--:B------:R-:W-:Y:S02]  /*8880*/  @P0 LEA R24, P3, R213, R10.reuse, 0x1 ;  /* 0x0000000ad5180211 */ /* 0x080fe400078608ff */
[CC--:B--2---:R-:W-:Y:S02]  /*8890*/  @!P1 LEA R12, P6, R185.reuse, R10.reuse, 0x1 ;  /* 0x0000000ab90c9211 */ /* 0x0c4fe400078c08ff */
[-C--:B------:R-:W-:Y:S02]  /*88a0*/  @!P2 LEA.HI.X R9, R186, R11.reuse, R219, 0x1, P5 ;  /* 0x0000000bba09a211 */ /* 0x080fe400028f0cdb */
[----:B------:R-:W-:Y:S02]  /*88b0*/  @P4 LEA R10, P5, R212, R10, 0x1 ;  /* 0x0000000ad40a4211 */ /* 0x000fe400078a08ff */
[-C--:B------:R-:W-:Y:S01]  /*88c0*/  @!P1 LEA.HI.X R13, R185, R11.reuse, R218, 0x1, P6 ;  /* 0x0000000bb90d9211 */ /* 0x080fe200030f0cda */
[----:B------:R3:W-:Y:S01]  /*88d0*/  @!P2 ST.E.128 desc[UR42][R8.64], R60 ;  /* 0x0000003c0800a985 */ /* 0x0007e2000c101d2a */
[----:B------:R-:W-:-:S02]  /*88e0*/  @P0 LEA.HI.X R25, R213, R11, R217, 0x1, P3 ;  /* 0x0000000bd5190211 */ /* 0x000fc400018f0cd9 */
[----:B------:R-:W-:Y:S01]  /*88f0*/  @P4 LEA.HI.X R11, R212, R11, R216, 0x1, P5 ;  /* 0x0000000bd40b4211 */ /* 0x000fe200028f0cd8 */
[----:B------:R3:W-:Y:S04]  /*8900*/  @!P1 ST.E.128 desc[UR42][R12.64], R68 ;  /* 0x000000440c009985 */ /* 0x0007e8000c101d2a */
[----:B------:R3:W-:Y:S04]  /*8910*/  @P0 ST.E.128 desc[UR42][R24.64], R76 ;  /* 0x0000004c18000985 */ /* 0x0007e8000c101d2a */
[----:B------:R3:W-:Y:S02]  /*8920*/  @P4 ST.E.128 desc[UR42][R10.64], R84 ;  /* 0x000000540a004985 */ /* 0x0007e4000c101d2a */
.L_x_3246:
[----:B------:R-:W-:Y:S05]  /*8930*/  BSYNC B0 ;  /* 0x0000000000007941 */ /* 0x000fea0003800000 */
.L_x_3245:
[----:B---3--:R-:W-:Y:S01]  /*8940*/  VIADD R8, R28, 0x20 ;  /* 0x000000201c087836 */ /* 0x008fe20000000000 */
[----:B--2---:R2:W3:Y:S01]  /*8950*/  SHFL.IDX PT, R11, R27, 0x1, 0x181f ;  /* 0x00381f001b0b7f89 */ /* 0x0044e200000e0000 */
[----:B------:R-:W-:Y:S03]  /*8960*/  BSSY B0, `(.L_x_3247) ;  /* 0x0000023000007945 */ /* 0x000fe60003800000 */
[----:B------:R-:W-:Y:S01]  /*8970*/  ISETP.GE.AND P0, PT, R8, R29, PT ;  /* 0x0000001d0800720c */ /* 0x000fe20003f06270 */
[----:B-1----:R2:W1:-:S12]  /*8980*/  SHFL.IDX PT, R10, R26, 0x1, 0x181f ;  /* 0x00381f001a0a7f89 */ /* 0x00245800000e0000 */
[----:B--2---:R-:W-:Y:S05]  /*8990*/  @P0 BRA `(.L_x_3248) ;  /* 0x00000000007c0947 */ /* 0x004fea0003800000 */
[----:B------:R-:W-:Y:S02]  /*89a0*/  ISETP.GE.AND P2, PT, R189, UR12, PT ;  /* 0x0000000cbd007c0c */ /* 0x000fe4000bf46270 */
[----:B------:R-:W-:Y:S02]  /*89b0*/  ISETP.GE.AND P3, PT, R16, UR12, PT ;  /* 0x0000000c10007c0c */ /* 0x000fe4000bf66270 */
[----:B------:R-:W-:Y:S02]  /*89c0*/  ISETP.GE.AND P5, PT, R188, UR12, PT ;  /* 0x0000000cbc007c0c */ /* 0x000fe4000bfa6270 */
[----:B------:R-:W-:Y:S02]  /*89d0*/  ISETP.GE.AND P4, PT, R187, UR12, PT ;  /* 0x0000000cbb007c0c */ /* 0x000fe4000bf86270 */
[----:B------:R-:W-:-:S05]  /*89e0*/  LOP3.LUT P1, RZ, R0, 0x40, RZ, 0xc0, !PT ;  /* 0x0000004000ff7812 */ /* 0x000fca000782c0ff */
[CC--:B-1----:R-:W-:Y:S02]  /*89f0*/  @!P2 LEA R12, P0, R189.reuse, R10.reuse, 0x1 ;  /* 0x0000000abd0ca211 */ /* 0x0c2fe400078008ff */
[----:B---3--:R-:W-:Y:S02]  /*8a00*/  @!P3 IMAD.WIDE R8, R16, 0x2, R10 ;  /* 0x000000021008b825 */ /* 0x008fe400078e020a */
[-C--:B------:R-:W-:Y:S02]  /*8a10*/  @!P2 LEA.HI.X R13, R189, R11.reuse, R222, 0x1, P0 ;  /* 0x0000000bbd0da211 */ /* 0x080fe400000f0cde */
[----:B------:R-:W-:Y:S01]  /*8a20*/  @!P5 LEA R14, P0, R188, R10, 0x1 ;  /* 0x0000000abc0ed211 */ /* 0x000fe200078008ff */
[----:B-----5:R1:W-:Y:S01]  /*8a30*/  @!P3 ST.E.128 desc[UR42][R8.64], R4 ;  /* 0x000000040800b985 */ /* 0x0203e2000c101d2a */
[----:B------:R-:W-:Y:S02]  /*8a40*/  ISETP.GE.AND P3, PT, R186, UR12, PT ;  /* 0x0000000cba007c0c */ /* 0x000fe4000bf66270 */
[----:B------:R-:W-:Y:S01]  /*8a50*/  @!P5 LEA.HI.X R15, R188, R11, R221, 0x1, P0 ;  /* 0x0000000bbc0fd211 */ /* 0x000fe200000f0cdd */
[----:B------:R2:W-:Y:S01]  /*8a60*/  @!P2 ST.E.128 desc[UR42][R12.64], R36 ;  /* 0x000000240c00a985 */ /* 0x0005e2000c101d2a */
[----:B------:R-:W-:-:S02]  /*8a70*/  ISETP.GE.AND P2, PT, R185, UR12, PT ;  /* 0x0000000cb9007c0c */ /* 0x000fc4000bf46270 */
[----:B------:R-:W-:Y:S01]  /*8a80*/  LOP3.LUT P0, RZ, R3, 0x80, RZ, 0xc0, !PT ;  /* 0x0000008003ff7812 */ /* 0x000fe2000780c0ff */
[----:B------:R2:W-:Y:S01]  /*8a90*/  @!P5 ST.E.128 desc[UR42][R14.64], R44 ;  /* 0x0000002c0e00d985 */ /* 0x0005e2000c101d2a */
[----:B------:R-:W-:-:S04]  /*8aa0*/  @!P4 LEA R20, P6, R187, R10, 0x1 ;  /* 0x0000000abb14c211 */ /* 0x000fc800078c08ff */
[----:B------:R-:W-:Y:S02]  /*8ab0*/  @!P4 LEA.HI.X R21, R187, R11, R220, 0x1, P6 ;  /* 0x0000000bbb15c211 */ /* 0x000fe400030f0cdc */
[----:B------:R-:W-:-:S03]  /*8ac0*/  @!P3 LEA R24, P5, R186, R10, 0x1 ;  /* 0x0000000aba18b211 */ /* 0x000fc600078a08ff */
[----:B------:R2:W-:Y:S01]  /*8ad0*/  @!P4 ST.E.128 desc[UR42][R20.64], R56 ;  /* 0x000000381400c985 */ /* 0x0005e2000c101d2a */
[-C--:B-1----:R-:W-:Y:S02]  /*8ae0*/  @!P2 LEA R4, P6, R185, R10.reuse, 0x1 ;  /* 0x0000000ab904a211 */ /* 0x082fe400078c08ff */
[-C--:B------:R-:W-:Y:S02]  /*8af0*/  @P1 LEA R6, P4, R213, R10.reuse, 0x1 ;  /* 0x0000000ad5061211 */ /* 0x080fe400078808ff */
        /* <DEDUP_REMOVED lines=9> */
.L_x_3248:
[----:B------:R-:W-:Y:S05]  /*8b90*/  BSYNC B0 ;  /* 0x0000000000007941 */ /* 0x000fea0003800000 */
.L_x_3247:
[----:B------:R-:W4:Y:S02]  /*8ba0*/  LDC R0, c[0x0][0xc34] ;  /* 0x00030d00ff007b82 */ /* 0x000f240000000800 */
[----:B----4-:R-:W-:-:S13]  /*8bb0*/  ISETP.LE.AND P0, PT, R0, UR47, PT ;  /* 0x0000002f00007c0c */ /* 0x010fda000bf03270 */
[----:B------:R-:W-:Y:S05]  /*8bc0*/  @!P0 BRA `(.L_x_3249) ;  /* 0xffffff8400088947 */ /* 0x000fea000383ffff */
[----:B------:R-:W-:Y:S05]  /*8bd0*/  EXIT ;  /* 0x000000000000794d */ /* 0x000fea0003800000 */
.L_x_3212:
[----:B------:R-:W-:-:S08]  /*8be0*/  NOP ;  /* 0x0000000000007918 */ /* 0x000fd00000000000 */
[----:B------:R-:W0:-:S00]  /*8bf0*/  USETMAXREG.DEALLOC.CTAPOOL 0x18 ;  /* 0x00000018000079c8 */ /* 0x000e0000080e0500 */
        /* <DEDUP_REMOVED lines=9> */
[C---:B------:R-:W-:Y:S01]  /*8c90*/  IMAD.SHL.U32 R2, R0.reuse, 0x8, RZ ;  /* 0x0000000800027824 */ /* 0x040fe200078e00ff */
[----:B------:R-:W-:Y:S01]  /*8ca0*/  LOP3.LUT R5, R0, 0x7f, RZ, 0xc0, !PT ;  /* 0x0000007f00057812 */ /* 0x000fe200078ec0ff */
[----:B------:R-:W-:Y:S01]  /*8cb0*/  UMOV UR36, 0x400 ;  /* 0x0000040000247882 */ /* 0x000fe20000000000 */
[----:B------:R-:W-:Y:S01]  /*8cc0*/  IMAD.MOV.U32 R18, RZ, RZ, RZ ;  /* 0x000000ffff127224 */ /* 0x000fe200078e00ff */
[----:B------:R-:W-:Y:S01]  /*8cd0*/  ULDC.64 UR40, c[0x0][0x198] ;  /* 0x0000660000287ab9 */ /* 0x000fe20000000a00 */
[----:B0-----:R-:W-:Y:S01]  /*8ce0*/  LOP3.LUT R3, R2, 0x1f8, RZ, 0xc0, !PT ;  /* 0x000001f802037812 */ /* 0x001fe200078ec0ff */
[----:B------:R-:W-:Y:S01]  /*8cf0*/  IMAD.U32 R2, RZ, RZ, UR5 ;  /* 0x00000005ff027e24 */ /* 0x000fe2000f8e00ff */
[----:B------:R-:W-:Y:S02]  /*8d00*/  ULDC UR38, c[0x0][0xc] ;  /* 0x0000030000267ab9 */ /* 0x000fe40000000800 */
[----:B------:R-:W-:Y:S01]  /*8d10*/  LOP3.LUT R4, R3, 0x38, R0, 0x78, !PT ;  /* 0x0000003803047812 */ /* 0x000fe200078e7800 */
[----:B------:R-:W-:Y:S01]  /*8d20*/  IMAD.SHL.U32 R3, R5, 0x8, RZ ;  /* 0x0000000805037824 */ /* 0x000fe200078e00ff */
[----:B------:R-:W-:-:S04]  /*8d30*/  SHF.R.U32.HI R5, RZ, 0x3, R5 ;  /* 0x00000003ff057819 */ /* 0x000fc80000011605 */
[----:B------:R-:W-:Y:S01]  /*8d40*/  LOP3.LUT R3, R4, 0x200, R3, 0xf8, !PT ;  /* 0x0000020004037812 */ /* 0x000fe200078ef803 */
[----:B------:R-:W-:-:S05]  /*8d50*/  IMAD.SHL.U32 R4, R0, 0x10, RZ ;  /* 0x0000001000047824 */ /* 0x000fca00078e00ff */
[----:B------:R-:W-:Y:S01]  /*8d60*/  LOP3.LUT R0, R5, 0x70, R4, 0xf8, !PT ;  /* 0x0000007005007812 */ /* 0x000fe200078ef804 */
[----:B------:R-:W-:Y:S01]  /*8d70*/  IMAD.MOV.U32 R0, RZ, RZ, 0x1 ;  /* 0x00000001ff007424 */ /* 0x000fe200078e00ff */
[----:B-1----:R-:W-:-:S06]  /*8d80*/  ULEA UR36, UR4, UR36, 0x18 ;  /* 0x0000002404247291 */ /* 0x002fcc000f8ec03f */
[----:B------:R-:W-:-:S05]  /*8d90*/  LEA R3, R3, UR36, 0x1 ;  /* 0x0000002403037c11 */ /* 0x000fca000f8e08ff */
[----:B------:R0:W-:Y:S04]  /*8da0*/  STL [R1+0x28], R3 ;  /* 0x0000280301007387 */ /* 0x0001e80000100800 */
[----:B------:R0:W-:Y:S04]  /*8db0*/  STL [R1+0x20], R2 ;  /* 0x0000200201007387 */ /* 0x0001e80000100800 */
[----:B------:R0:W-:Y:S04]  /*8dc0*/  STL [R1], R0 ;  /* 0x0000000001007387 */ /* 0x0001e80000100800 */
[----:B------:R0:W-:Y:S02]  /*8dd0*/  STL [R1+0x30], RZ ;  /* 0x000030ff01007387 */ /* 0x0001e40000100800 */
.L_x_3342:
[----:B------:R-:W2:Y:S01]  /*8de0*/  LDL R4, [R1+0x20] ;  /* 0x0000200001047983 */ /* 0x000ea20000100800 */
        /* <DEDUP_REMOVED lines=15> */
[----:B--2---:R-:W-:-:S04]  /*8ee0*/  @P0 IMAD.HI.U32 R0, R4, R0, RZ ;  /* 0x0000000004000227 */ /* 0x004fc800078e00ff */
[----:B------:R-:W-:Y:S01]  /*8ef0*/  IMAD.MOV.U32 R6, RZ, RZ, R4 ;  /* 0x000000ffff067224 */ /* 0x000fe200078e0004 */
[----:B0-----:R-:W-:Y:S02]  /*8f00*/  @P0 SHF.R.U32.HI R6, RZ, R5, R0 ;  /* 0x00000005ff060219 */ /* 0x001fe40000011600 */
[----:B------:R-:W-:-:S03]  /*8f10*/  PLOP3.LUT P0, PT, PT, PT, UP0, 0x80, 0x0 ;  /* 0x000000000000781c */ /* 0x000fc60003f0f008 */
[----:B-1----:R-:W-:Y:S01]  /*8f20*/  @P1 IMAD.HI.U32 R2, R6, R2, RZ ;  /* 0x0000000206021227 */ /* 0x002fe200078e00ff */
[----:B------:R0:W-:Y:S03]  /*8f30*/  STL [R1+0x18], R6 ;  /* 0x0000180601007387 */ /* 0x0001e60000100800 */
[----:B------:R-:W-:Y:S01]  /*8f40*/  IMAD.MOV.U32 R19, RZ, RZ, R6 ;  /* 0x000000ffff137224 */ /* 0x000fe200078e0006 */
[----:B------:R-:W-:Y:S02]  /*8f50*/  @P1 SHF.R.U32.HI R19, RZ, R3, R2 ;  /* 0x00000003ff131219 */ /* 0x000fe40000011602 */
[----:B------:R-:W1:Y:S03]  /*8f60*/  LDC R2, c[0x0][0x2f0] ;  /* 0x0000bc00ff027b82 */ /* 0x000e660000000800 */
[----:B------:R-:W-:Y:S01]  /*8f70*/  IMAD.MOV R0, RZ, RZ, -R19 ;  /* 0x000000ffff007224 */ /* 0x000fe200078e0a13 */
[----:B------:R0:W-:Y:S03]  /*8f80*/  STL [R1+0x10], R19 ;  /* 0x0000101301007387 */ /* 0x0001e60000100800 */
[----:B------:R-:W-:-:S02]  /*8f90*/  IMAD R17, R17, R0, R6 ;  /* 0x0000000011117224 */ /* 0x000fc400078e0206 */
[----:B-1----:R-:W-:-:S04]  /*8fa0*/  IMAD R4, R2, UR4, RZ ;  /* 0x0000000402047c24 */ /* 0x002fc8000f8e02ff */
[----:B------:R-:W-:Y:S01]  /*8fb0*/  VIADD R0, R4, 0x3f ;  /* 0x0000003f04007836 */ /* 0x000fe20000000000 */
[----:B------:R0:W-:Y:S04]  /*8fc0*/  STL [R1+0x2c], R4 ;  /* 0x00002c0401007387 */ /* 0x0001e80000100800 */
        /* <DEDUP_REMOVED lines=21> */
.L_x_3251:
        /* <DEDUP_REMOVED lines=9> */
[----:B0-----:R-:W-:Y:S02]  /*91b0*/  IMAD.U32 R4, RZ, RZ, UR6 ;  /* 0x00000006ff047e24 */ /* 0x001fe4000f8e00ff */
        /* <DEDUP_REMOVED lines=9> */
[----:B--2---:R-:W-:Y:S05]  /*9250*/  CALL.ABS.NOINC R2 ;  /* 0x0000000002007343 */ /* 0x004fea0003c00000 */
.L_x_3253:
        /* <DEDUP_REMOVED lines=15> */
.L_x_3252:
[----:B------:R-:W-:Y:S01]  /*9350*/  ULDC.64 UR4, c[0x0][0x9f8] ;  /* 0x00027e0000047ab9 */ /* 0x000fe20000000a00 */
[----:B------:R-:W2:Y:S01]  /*9360*/  LDL R16, [R1+0x1c] ;  /* 0x00001c0001107983 */ /* 0x000ea20000100800 */
[----:B------:R-:W-:-:S04]  /*9370*/  ISETP.NE.U32.AND P0, PT, RZ, UR4, PT ;  /* 0x00000004ff007c0c */ /* 0x000fc8000bf05070 */
[----:B------:R-:W-:-:S13]  /*9380*/  ISETP.NE.AND.EX P0, PT, RZ, UR5, PT, P0 ;  /* 0x00000005ff007c0c */ /* 0x000fda000bf05300 */
[----:B------:R-:W1:Y:S02]  /*9390*/  @P0 LDC.64 R2, c[0x0][0x9f8] ;  /* 0x00027e00ff020b82 */ /* 0x000e640000000a00 */
[----:B-1----:R-:W-:-:S05]  /*93a0*/  @P0 IMAD.WIDE R2, R19, 0x4, R2 ;  /* 0x0000000413020825 */ /* 0x002fca00078e0202 */
[----:B0-----:R0:W3:Y:S01]  /*93b0*/  @P0 LDG.E R19, desc[UR42][R2.64] ;  /* 0x0000002a02130981 */ /* 0x0010e2000c1e1900 */
[----:B------:R-:W-:Y:S01]  /*93c0*/  UMOV UR4, 0xffffffff ;  /* 0xffffffff00047882 */ /* 0x000fe20000000000 */
[----:B0-----:R-:W0:Y:S02]  /*93d0*/  LDC.64 R2, c[0x0][0x418] ;  /* 0x00010600ff027b82 */ /* 0x001e240000000a00 */
[----:B0-----:R-:W-:-:S04]  /*93e0*/  ISETP.NE.U32.AND P0, PT, R2, RZ, PT ;  /* 0x000000ff0200720c */ /* 0x001fc80003f05070 */
[----:B------:R-:W-:-:S04]  /*93f0*/  ISETP.NE.AND.EX P1, PT, R3, RZ, PT, P0 ;  /* 0x000000ff0300720c */ /* 0x000fc80003f25300 */
[----:B------:R-:W-:Y:S01]  /*9400*/  P2R R0, PR, RZ, 0x2 ;  /* 0x00000002ff007803 */ /* 0x000fe20000000000 */
[----:B--2---:R-:W-:-:S05]  /*9410*/  VIADD R8, R16, 0xffffffff ;  /* 0xffffffff10087836 */ /* 0x004fca0000000000 */
[----:B------:R0:W-:Y:S04]  /*9420*/  STL [R1+0x14], R8 ;  /* 0x0000140801007387 */ /* 0x0001e80000100800 */
[----:B------:R0:W-:Y:S01]  /*9430*/  STL [R1+0xc], R0 ;  /* 0x00000c0001007387 */ /* 0x0001e20000100800 */
[----:B---3--:R-:W-:Y:S02]  /*9440*/  SHF.R.S32.HI R7, RZ, 0x1f, R19 ;  /* 0x0000001fff077819 */ /* 0x008fe40000011413 */
[----:B------:R-:W-:-:S03]  /*9450*/  SEL R16, R19, RZ, !P1 ;  /* 0x000000ff13107207 */ /* 0x000fc60004800000 */
[----:B------:R0:W-:Y:S01]  /*9460*/  STL [R1+0x4], R7 ;  /* 0x0000040701007387 */ /* 0x0001e20000100800 */
[----:B------:R-:W-:Y:S05]  /*9470*/  BRA.DIV UR4, `(.L_x_3254) ;  /* 0x0000004604bc7947 */ /* 0x000fea000b800000 */
[----:B0-----:R-:W0:Y:S02]  /*9480*/  S2R R0, SR_TID.X ;  /* 0x0000000000007919 */ /* 0x001e240000002100 */
[----:B0-----:R-:W-:-:S04]  /*9490*/  SHF.R.U32.HI R0, RZ, 0x5, R0 ;  /* 0x00000005ff007819 */ /* 0x001fc80000011600 */
[----:B------:R-:W-:-:S05]  /*94a0*/  LOP3.LUT R0, R0, 0x3, RZ, 0xc0, !PT ;  /* 0x0000000300007812 */ /* 0x000fca00078ec0ff */
[----:B------:R0:W1:Y:S02]  /*94b0*/  SHFL.IDX PT, R14, R0, RZ, 0x1f ;  /* 0x00001fff000e7589 */ /* 0x00006400000e0000 */
.L_x_3359:
        /* <DEDUP_REMOVED lines=8> */
.L_x_3362:
[----:B------:R-:W-:Y:S05]  /*9540*/  @!P6 BRA `(.L_x_3255) ;  /* 0x0000000000e8e947 */ /* 0x000fea0003800000 */
[----:B------:R1:W-:Y:S01]  /*9550*/  STL [R1+0x24], R8 ;  /* 0x0000240801007387 */ /* 0x0003e20000100800 */
[----:B------:R-:W-:Y:S01]  /*9560*/  IMAD.MOV.U32 R16, RZ, RZ, R19 ;  /* 0x000000ffff107224 */ /* 0x000fe200078e0013 */
[----:B------:R-:W-:Y:S06]  /*9570*/  @!P1 BRA `(.L_x_3257) ;  /* 0x00000000004c9947 */ /* 0x000fec0003800000 */
[----:B------:R-:W2:Y:S01]  /*9580*/  LDC R6, c[0x0][0x43c] ;  /* 0x00010f00ff067b82 */ /* 0x000ea20000000800 */
[----:B0-----:R-:W-:Y:S01]  /*9590*/  IMAD.MOV.U32 R0, RZ, RZ, R8 ;  /* 0x000000ffff007224 */ /* 0x001fe200078e0008 */
[----:B------:R-:W-:Y:S01]  /*95a0*/  ULDC.64 UR4, c[0x0][0x428] ;  /* 0x00010a0000047ab9 */ /* 0x000fe20000000a00 */
[----:B--2---:R-:W-:-:S13]  /*95b0*/  ISETP.NE.AND P0, PT, R6, 0x1, PT ;  /* 0x000000010600780c */ /* 0x004fda0003f05270 */
        /* <DEDUP_REMOVED lines=14> */
[----:B------:R2:W5:Y:S02]  /*96a0*/  LDG.E R16, desc[UR42][R2.64] ;  /* 0x0000002a02107981 */ /* 0x000564000c1e1900 */
.L_x_3257:
[----:B--2---:R-:W2:Y:S01]  /*96b0*/  LDL R2, [R1] ;  /* 0x0000000001027983 */ /* 0x004ea20000100800 */
[----:B0-----:R-:W-:Y:S02]  /*96c0*/  LEA R0, R18, UR36, 0x3 ;  /* 0x0000002412007c11 */ /* 0x001fe4000f8e18ff */
[----:B--2---:R-:W-:-:S04]  /*96d0*/  SHF.L.U32 R2, R2, 0x1f, RZ ;  /* 0x0000001f02027819 */ /* 0x004fc800000006ff */
[----:B------:R-:W0:Y:S02]  /*96e0*/  SYNCS.PHASECHK.TRANS64.TRYWAIT P0, [R0+URZ+0x28c40], R2 ;  /* 0x028c4002000075a7 */ /* 0x000e24000800017f */
[----:B0-----:R-:W-:Y:S05]  /*96f0*/  @!P0 BRA `(.L_x_3258) ;  /* 0x0000004400708947 */ /* 0x001fea0003800000 */
.L_x_3363:
        /* <DEDUP_REMOVED lines=11> */
.L_x_3259:
[----:B0-----:R-:W2:Y:S01]  /*97b0*/  LDL R2, [R1+0x24] ;  /* 0x0000240001027983 */ /* 0x001ea20000100800 */
[----:B------:R-:W-:Y:S01]  /*97c0*/  R2UR UR8, R18 ;  /* 0x00000000120872ca */ /* 0x000fe200000e0000 */
[----:B------:R-:W-:Y:S01]  /*97d0*/  UIADD3 UR4, UP0, UR40, 0x370, URZ ;  /* 0x0000037028047890 */ /* 0x000fe2000ff1e03f */
[----:B------:R-:W-:Y:S01]  /*97e0*/  R2UR UR9, R0 ;  /* 0x00000000000972ca */ /* 0x000fe200000e0000 */
[----:B------:R-:W-:Y:S01]  /*97f0*/  UMOV UR6, 0x0 ;  /* 0x0000000000067882 */ /* 0x000fe20000000000 */
[----:B------:R-:W-:Y:S01]  /*9800*/  R2UR UR12, R17 ;  /* 0x00000000110c72ca */ /* 0x000fe200000e0000 */
[----:B------:R-:W-:Y:S01]  /*9810*/  UIADD3.X UR5, URZ, UR41, URZ, UP0, !UPT ;  /* 0x000000293f057290 */ /* 0x000fe200087fe43f */
[----:B-----5:R-:W-:Y:S01]  /*9820*/  R2UR UR13, R16 ;  /* 0x00000000100d72ca */ /* 0x020fe200000e0000 */
[----:B------:R-:W-:Y:S01]  /*9830*/  UMOV UR7, 0x14f00000 ;  /* 0x14f0000000077882 */ /* 0x000fe20000000000 */
[----:B------:R-:W-:Y:S01]  /*9840*/  PLOP3.LUT P0, PT, PT, PT, PT, 0x80, 0x0 ;  /* 0x000000000000781c */ /* 0x000fe20003f0f070 */
[----:B------:R-:W-:-:S03]  /*9850*/  UMOV UR10, URZ ;  /* 0x0000003f000a7c82 */ /* 0x000fc60008000000 */
[----:B------:R-:W-:Y:S01]  /*9860*/  P2R R0, PR, RZ, 0x1 ;  /* 0x00000001ff007803 */ /* 0x000fe20000000000 */
[----:B------:R-:W-:Y:S02]  /*9870*/  ULEA UR8, UR8, UR36, 0xd ;  /* 0x0000002408087291 */ /* 0x000fe4000f8e683f */
[----:B------:R-:W-:Y:S02]  /*9880*/  UIADD3 UR9, UR9, 0x28c30, URZ ;  /* 0x00028c3009097890 */ /* 0x000fe4000fffe03f */
[----:B------:R-:W-:Y:S01]  /*9890*/  UIADD3 UR8, UR8, 0x22400, URZ ;  /* 0x0002240008087890 */ /* 0x000fe2000fffe03f */
[----:B------:R3:W-:Y:S01]  /*98a0*/  STL [R1+0x8], R0 ;  /* 0x0000080001007387 */ /* 0x0007e20000100800 */
[----:B--2---:R-:W-:-:S13]  /*98b0*/  R2UR UR11, R2 ;  /* 0x00000000020b72ca */ /* 0x004fda00000e0000 */
[----:B------:R-:W-:-:S09]  /*98c0*/  USHF.L.U32 UR11, UR11, 0x6, URZ ;  /* 0x000000060b0b7899 */ /* 0x000fd2000800063f */
[----:B------:R3:W-:Y:S02]  /*98d0*/  UTMALDG.4D [UR8], [UR4], desc[UR6] ;  /* 0x00000608040075b4 */ /* 0x0007e40008019000 */
[----:B---3--:R-:W-:Y:S01]  /*98e0*/  NOP ;  /* 0x0000000000007918 */ /* 0x008fe20000000000 */
.L_x_3255:
        /* <DEDUP_REMOVED lines=21> */
[----:B0-2---:R-:W-:Y:S05]  /*9a40*/  CALL.ABS.NOINC R2 ;  /* 0x0000000002007343 */ /* 0x005fea0003c00000 */
.L_x_3260:
[----:B------:R-:W2:Y:S01]  /*9a50*/  LDL.LU R5, [R1+0x10] ;  /* 0x0000100001057983 */ /* 0x000ea20000300800 */
[----:B0-----:R-:W-:Y:S01]  /*9a60*/  SHF.R.S32.HI R0, RZ, 0x1f, R17 ;  /* 0x0000001fff007819 */ /* 0x001fe20000011411 */
[----:B------:R-:W-:Y:S01]  /*9a70*/  ULDC.64 UR4, c[0x0][0x2d8] ;  /* 0x0000b60000047ab9 */ /* 0x000fe20000000a00 */
[----:B-1----:R-:W0:Y:S01]  /*9a80*/  LDC R8, c[0x0][0x448] ;  /* 0x00011200ff087b82 */ /* 0x002e220000000800 */
[----:B------:R-:W3:Y:S01]  /*9a90*/  LDL.LU R4, [R1+0x18] ;  /* 0x0000180001047983 */ /* 0x000ee20000300800 */
[----:B------:R-:W-:-:S03]  /*9aa0*/  ULDC UR6, c[0x0][0x2b8] ;  /* 0x0000ae0000067ab9 */ /* 0x000fc60000000800 */
[----:B------:R-:W4:Y:S01]  /*9ab0*/  LDL R9, [R1+0x20] ;  /* 0x0000200001097983 */ /* 0x000f220000100800 */
[----:B------:R-:W-:Y:S02]  /*9ac0*/  IMAD R0, R0, UR4, RZ ;  /* 0x0000000400007c24 */ /* 0x000fe4000f8e02ff */
[----:B------:R-:W-:-:S04]  /*9ad0*/  IMAD.WIDE.U32 R2, R17, UR4, RZ ;  /* 0x0000000411027c25 */ /* 0x000fc8000f8e00ff */
[----:B------:R-:W-:Y:S01]  /*9ae0*/  IMAD R0, R17, UR5, R0 ;  /* 0x0000000511007c24 */ /* 0x000fe2000f8e0200 */
[----:B------:R-:W-:-:S03]  /*9af0*/  ULDC.64 UR4, c[0x0][0x2e0] ;  /* 0x0000b80000047ab9 */ /* 0x000fc60000000a00 */
[----:B------:R-:W-:Y:S01]  /*9b00*/  IMAD.IADD R3, R3, 0x1, R0 ;  /* 0x0000000103037824 */ /* 0x000fe200078e0200 */
[----:B0-----:R-:W-:-:S13]  /*9b10*/  ISETP.NE.AND P0, PT, R8, 0x1, PT ;  /* 0x000000010800780c */ /* 0x001fda0003f05270 */
[----:B------:R-:W0:Y:S08]  /*9b20*/  @P0 LDC R6, c[0x0][0x44c] ;  /* 0x00011300ff060b82 */ /* 0x000e300000000800 */
[----:B------:R-:W1:Y:S01]  /*9b30*/  @P0 LDC R7, c[0x0][0x450] ;  /* 0x00011400ff070b82 */ /* 0x000e620000000800 */
[----:B--2---:R-:W-:Y:S01]  /*9b40*/  SHF.R.S32.HI R0, RZ, 0x1f, R5 ;  /* 0x0000001fff007819 */ /* 0x004fe20000011405 */
[----:B------:R-:W-:-:S04]  /*9b50*/  IMAD.WIDE.U32 R2, R5, UR4, R2 ;  /* 0x0000000405027c25 */ /* 0x000fc8000f8e0002 */
[----:B---3--:R-:W-:Y:S02]  /*9b60*/  IMAD.MOV R4, RZ, RZ, -R4 ;  /* 0x000000ffff047224 */ /* 0x008fe400078e0a04 */
[----:B------:R-:W-:Y:S01]  /*9b70*/  IMAD R0, R0, UR4, RZ ;  /* 0x0000000400007c24 */ /* 0x000fe2000f8e02ff */
[----:B------:R-:W-:Y:S02]  /*9b80*/  ULDC UR4, c[0x0][0xc38] ;  /* 0x00030e0000047ab9 */ /* 0x000fe40000000800 */
[----:B----4-:R-:W-:Y:S02]  /*9b90*/  IMAD R4, R4, UR4, R9 ;  /* 0x0000000404047c24 */ /* 0x010fe4000f8e0209 */
[----:B------:R2:W5:Y:S01]  /*9ba0*/  LDL R9, [R1+0x28] ;  /* 0x0000280001097983 */ /* 0x0005620000100800 */
[----:B------:R-:W-:Y:S01]  /*9bb0*/  IMAD R0, R5, UR5, R0 ;  /* 0x0000000505007c24 */ /* 0x000fe2000f8e0200 */
[----:B------:R-:W-:Y:S01]  /*9bc0*/  ULDC.64 UR4, c[0x0][0x2d0] ;  /* 0x0000b40000047ab9 */ /* 0x000fe20000000a00 */
[----:B------:R-:W3:Y:S02]  /*9bd0*/  S2R R5, SR_TID.X ;  /* 0x0000000000057919 */ /* 0x000ee40000002100 */
[----:B------:R-:W-:Y:S01]  /*9be0*/  IMAD.IADD R3, R3, 0x1, R0 ;  /* 0x0000000103037824 */ /* 0x000fe200078e0200 */
[----:B---3--:R-:W-:-:S04]  /*9bf0*/  LOP3.LUT R5, R5, 0x7f, RZ, 0xc0, !PT ;  /* 0x0000007f05057812 */ /* 0x008fc800078ec0ff */
[----:B------:R-:W-:Y:S02]  /*9c00*/  SHF.R.U32.HI R10, RZ, 0x3, R5 ;  /* 0x00000003ff0a7819 */ /* 0x000fe40000011605 */
[----:B------:R-:W3:Y:S02]  /*9c10*/  S2R R5, SR_TID.X ;  /* 0x0000000000057919 */ /* 0x000ee40000002100 */
[----:B---3--:R-:W-:-:S05]  /*9c20*/  IMAD.SHL.U32 R5, R5, 0x10, RZ ;  /* 0x0000001005057824 */ /* 0x008fca00078e00ff */
[----:B------:R-:W-:-:S05]  /*9c30*/  LOP3.LUT R5, R10, 0x70, R5, 0xf8, !PT ;  /* 0x000000700a057812 */ /* 0x000fca00078ef805 */
[----:B------:R-:W-:Y:S01]  /*9c40*/  IMAD R0, R4, 0x40, R5 ;  /* 0x0000004004007824 */ /* 0x000fe200078e0205 */
[----:B------:R-:W3:Y:S03]  /*9c50*/  S2R R10, SR_TID.X ;  /* 0x00000000000a7919 */ /* 0x000ee60000002100 */
        /* <DEDUP_REMOVED lines=9> */
[----:B------:R-:W-:Y:S01]  /*9cf0*/  SHF.R.S32.HI R5, RZ, 0x1f, R0 ;  /* 0x0000001fff057819 */ /* 0x000fe20000011400 */
[----:B------:R-:W-:Y:S02]  /*9d00*/  ULDC.64 UR4, c[0x0][0x2c8] ;  /* 0x0000b20000047ab9 */ /* 0x000fe40000000a00 */
[----:B------:R-:W-:Y:S02]  /*9d10*/  IMAD.IADD R3, R3, 0x1, R6 ;  /* 0x0000000103037824 */ /* 0x000fe400078e0206 */
[----:B------:R-:W-:Y:S02]  /*9d20*/  IMAD R5, R5, UR4, RZ ;  /* 0x0000000405057c24 */ /* 0x000fe4000f8e02ff */
[----:B------:R-:W-:-:S04]  /*9d30*/  IMAD.WIDE.U32 R2, R0, UR4, R2 ;  /* 0x0000000400027c25 */ /* 0x000fc8000f8e0002 */
[----:B---3--:R-:W-:Y:S02]  /*9d40*/  IMAD.SHL.U32 R10, R10, 0x8, RZ ;  /* 0x000000080a0a7824 */ /* 0x008fe400078e00ff */
[----:B------:R-:W-:Y:S01]  /*9d50*/  IMAD R5, R0, UR5, R5 ;  /* 0x0000000500057c24 */ /* 0x000fe2000f8e0205 */
[----:B------:R-:W-:Y:S02]  /*9d60*/  ULDC.64 UR4, c[0x0][0x280] ;  /* 0x0000a00000047ab9 */ /* 0x000fe40000000a00 */
[----:B------:R-:W-:Y:S01]  /*9d70*/  LOP3.LUT R10, R10, 0x38, RZ, 0xc0, !PT ;  /* 0x000000380a0a7812 */ /* 0x000fe200078ec0ff */
[----:B------:R-:W-:Y:S01]  /*9d80*/  IMAD.IADD R5, R3, 0x1, R5 ;  /* 0x0000000103057824 */ /* 0x000fe200078e0205 */
[----:B------:R-:W-:Y:S01]  /*9d90*/  LEA R0, P1, R2, UR4, 0x1 ;  /* 0x0000000402007c11 */ /* 0x000fe2000f8208ff */
[----:B------:R-:W-:Y:S01]  /*9da0*/  UMOV UR4, 0xffffffff ;  /* 0xffffffff00047882 */ /* 0x000fe20000000000 */
[----:B------:R-:W-:Y:S02]  /*9db0*/  ISETP.GE.AND P0, PT, R10, UR6, PT ;  /* 0x000000060a007c0c */ /* 0x000fe4000bf06270 */
[----:B------:R-:W-:Y:S01]  /*9dc0*/  LEA.HI.X R2, R2, UR5, R5, 0x1, P1 ;  /* 0x0000000502027c11 */ /* 0x000fe200088f0c05 */
[----:B--2---:R-:W-:Y:S10]  /*9dd0*/  BRA.DIV UR4, `(.L_x_3261) ;  /* 0x0000003e04cc7947 */ /* 0x004ff4000b800000 */
[----:B------:R-:W0:Y:S01]  /*9de0*/  S2R R6, SR_TID.X ;  /* 0x0000000000067919 */ /* 0x000e220000002100 */
[----:B------:R-:W-:Y:S02]  /*9df0*/  ULDC UR4, c[0x0][0x288] ;  /* 0x0000a20000047ab9 */ /* 0x000fe40000000800 */
[----:B------:R-:W-:Y:S01]  /*9e00*/  IMAD R3, R8, UR4, RZ ;  /* 0x0000000408037c24 */ /* 0x000fe2000f8e02ff */
[----:B------:R-:W1:Y:S01]  /*9e10*/  SHFL.IDX PT, R7, R0, RZ, 0x181f ;  /* 0x00181fff00077589 */ /* 0x000e6200000e0000 */
[----:B0-----:R-:W-:-:S04]  /*9e20*/  LOP3.LUT R6, R6, 0x7f, RZ, 0xc0, !PT ;  /* 0x0000007f06067812 */ /* 0x001fc800078ec0ff */
[----:B------:R-:W-:Y:S02]  /*9e30*/  SHF.R.U32.HI R11, RZ, 0x3, R6 ;  /* 0x00000003ff0b7819 */ /* 0x000fe40000011606 */
[----:B------:R-:W0:Y:S03]  /*9e40*/  SHFL.IDX PT, R6, R2, RZ, 0x181f ;  /* 0x00181fff02067589 */ /* 0x000e2600000e0000 */
[----:B------:R-:W-:-:S04]  /*9e50*/  IMAD R4, R4, 0x40, R11 ;  /* 0x0000004004047824 */ /* 0x000fc800078e020b */
        /* <DEDUP_REMOVED lines=8> */
[----:B-----5:R0:W-:Y:S01]  /*9ee0*/  @!P1 LDGSTS.E.BYPASS.LTC128B.128 [R9+0x20400], desc[UR42][R6.64], !P0 ;  /* 0x2040000006099fae */ /* 0x0201e2000c101d6a */
[----:B------:R-:W-:Y:S01]  /*9ef0*/  ISETP.GE.AND P1, PT, R5, R3, PT ;  /* 0x000000030500720c */ /* 0x000fe20003f26270 */
[----:B------:R-:W-:Y:S02]  /*9f00*/  VIADD R5, R4, 0x20 ;  /* 0x0000002004057836 */ /* 0x000fe40000000000 */
[----:B0-----:R-:W0:Y:S04]  /*9f10*/  SHFL.IDX PT, R7, R0, 0x1, 0x181f ;  /* 0x00381f0000077f89 */ /* 0x001e2800000e0000 */
[----:B------:R-:W1:Y:S06]  /*9f20*/  SHFL.IDX PT, R6, R2, 0x1, 0x181f ;  /* 0x00381f0002067f89 */ /* 0x000e6c00000e0000 */
[----:B0-----:R-:W-:-:S05]  /*9f30*/  @!P1 LEA R7, P2, R10, R7, 0x1 ;  /* 0x000000070a079211 */ /* 0x001fca00078408ff */
[----:B-1----:R-:W-:-:S05]  /*9f40*/  @!P1 IMAD.X R6, RZ, RZ, R6, P2 ;  /* 0x000000ffff069224 */ /* 0x002fca00010e0606 */
[----:B------:R-:W-:-:S04]  /*9f50*/  @!P1 LOP3.LUT R7, R7, R6, RZ, 0x3c, !PT ;  /* 0x0000000607079212 */ /* 0x000fc800078e3cff */
[----:B------:R-:W-:-:S04]  /*9f60*/  @!P1 LOP3.LUT R6, R7, R6, RZ, 0x3c, !PT ;  /* 0x0000000607069212 */ /* 0x000fc800078e3cff */
[----:B------:R-:W-:-:S05]  /*9f70*/  @!P1 LOP3.LUT R7, R7, R6, RZ, 0x3c, !PT ;  /* 0x0000000607079212 */ /* 0x000fca00078e3cff */
        /* <DEDUP_REMOVED lines=11> */
[----:B--2---:R0:W-:Y:S02]  /*a030*/  @!P1 LDGSTS.E.BYPASS.LTC128B.128 [R9+0x21400], desc[UR42][R6.64], !P0 ;  /* 0x2140000006099fae */ /* 0x0041e4000c101d6a */
.L_x_3372:
[----:B01----:R-:W2:Y:S01]  /*a040*/  LDL R6, [R1+0x30] ;  /* 0x0000300001067983 */ /* 0x003ea20000100800 */
[----:B------:R-:W-:-:S05]  /*a050*/  VIADD R4, R4, 0x30 ;  /* 0x0000003004047836 */ /* 0x000fca0000000000 */
[----:B------:R-:W-:-:S13]  /*a060*/  ISETP.GE.AND P1, PT, R4, R3, PT ;  /* 0x000000030400720c */ /* 0x000fda0003f26270 */
[----:B------:R-:W-:-:S05]  /*a070*/  @!P1 LEA R2, P2, R10, R0, 0x1 ;  /* 0x000000000a029211 */ /* 0x000fca00078408ff */
[----:B------:R-:W-:-:S05]  /*a080*/  @!P1 IMAD.X R3, RZ, RZ, R5, P2 ;  /* 0x000000ffff039224 */ /* 0x000fca00010e0605 */
[----:B------:R-:W-:Y:S01]  /*a090*/  @!PT LDS RZ, [RZ] ;  /* 0x00000000fffff984 */ /* 0x000fe20000000800 */
[----:B------:R-:W-:Y:S01]  /*a0a0*/  @!PT LDS RZ, [RZ] ;  /* 0x00000000fffff984 */ /* 0x000fe20000000800 */
[----:B------:R-:W-:Y:S01]  /*a0b0*/  @!PT LDS RZ, [RZ] ;  /* 0x00000000fffff984 */ /* 0x000fe20000000800 */
[----:B------:R0:W-:Y:S01]  /*a0c0*/  @!P1 LDGSTS.E.BYPASS.LTC128B.128 [R9+0x21c00], desc[UR42][R2.64], !P0 ;  /* 0x21c0000002099fae */ /* 0x0001e2000c101d6a */
[----:B------:R-:W-:Y:S01]  /*a0d0*/  NOP ;  /* 0x0000000000007918 */ /* 0x000fe20000000000 */
[----:B------:R-:W-:Y:S02]  /*a0e0*/  SYNCS.ARRIVE.TRANS64.RED.A0T1 RZ, [UR36+0x28c00], RZ ;  /* 0x028c00ffffff79a7 */ /* 0x000fe40008200424 */
[----:B------:R-:W-:Y:S01]  /*a0f0*/  ARRIVES.LDGSTSBAR.64.TRANSCNT [UR36+0x28c00] ;  /* 0x028c0000ff0079b0 */ /* 0x000fe20008000aa4 */
[----:B--2---:R-:W-:-:S04]  /*a100*/  LOP3.LUT R0, R6, 0x1, RZ, 0xc, !PT ;  /* 0x0000000106007812 */ /* 0x004fc800078e0cff */
[----:B------:R-:W-:Y:S01]  /*a110*/  SHF.L.U32 R0, R0, 0x1f, RZ ;  /* 0x0000001f00007819 */ /* 0x000fe200000006ff */
[----:B------:R-:W-:Y:S01]  /*a120*/  NOP ;  /* 0x0000000000007918 */ /* 0x000fe20000000000 */
[----:B------:R-:W-:Y:S01]  /*a130*/  SYNCS.ARRIVE.TRANS64.A1T0 RZ, [UR36+0x28c00], RZ ;  /* 0x028c00ffffff79a7 */ /* 0x000fe20008100024 */
[----:B------:R-:W-:Y:S01]  /*a140*/  BSSY B0, `(.L_x_3262) ;  /* 0x0000003000007945 */ /* 0x000fe20003800000 */
[----:B------:R-:W1:Y:S03]  /*a150*/  SYNCS.PHASECHK.TRANS64.TRYWAIT P0, [UR36+0x28c20], R0 ;  /* 0x028c2000ff0075a7 */ /* 0x000e660008000164 */
[----:B01----:R-:W-:Y:S05]  /*a160*/  @!P0 BRA `(.L_x_3263) ;  /* 0x00000040003c8947 */ /* 0x003fea0003800000 */
.L_x_3373:
[----:B------:R-:W-:Y:S05]  /*a170*/  BSYNC B0 ;  /* 0x0000000000007941 */ /* 0x000fea0003800000 */
.L_x_3262:
[----:B------:R-:W2:Y:S01]  /*a180*/  LDL R2, [R1+0x8] ;  /* 0x0000080001027983 */ /* 0x000ea20000100800 */
[----:B------:R-:W-:Y:S01]  /*a190*/  BSSY B0, `(.L_x_3264) ;  /* 0x0000095000007945 */ /* 0x000fe20003800000 */
[----:B--2---:R-:W-:-:S13]  /*a1a0*/  ISETP.NE.AND P0, PT, R2, RZ, PT ;  /* 0x000000ff0200720c */ /* 0x004fda0003f05270 */
[----:B------:R-:W-:Y:S05]  /*a1b0*/  @!P0 BRA `(.L_x_3265) ;  /* 0x0000000800488947 */ /* 0x000fea0003800000 */
[----:B------:R-:W2:Y:S01]  /*a1c0*/  LDL R4, [R1] ;  /* 0x0000000001047983 */ /* 0x000ea20000100800 */
[----:B0-----:R-:W-:Y:S01]  /*a1d0*/  LEA R3, R18, UR36, 0x3 ;  /* 0x0000002412037c11 */ /* 0x001fe2000f8e18ff */
[----:B------:R-:W-:Y:S01]  /*a1e0*/  BSSY B1, `(.L_x_3266) ;  /* 0x0000007000017945 */ /* 0x000fe20003800000 */
[----:B------:R-:W0:Y:S02]  /*a1f0*/  S2R R2, SR_TID.X ;  /* 0x0000000000027919 */ /* 0x000e240000002100 */
[----:B0-----:R-:W-:-:S04]  /*a200*/  LOP3.LUT R2, R2, 0x7f, RZ, 0xc0, !PT ;  /* 0x0000007f02027812 */ /* 0x001fc800078ec0ff */
[----:B------:R-:W-:Y:S02]  /*a210*/  ISETP.NE.AND P1, PT, R2, RZ, PT ;  /* 0x000000ff0200720c */ /* 0x000fe40003f25270 */
[----:B--2---:R-:W-:-:S04]  /*a220*/  SHF.L.U32 R0, R4, 0x1f, RZ ;  /* 0x0000001f04007819 */ /* 0x004fc800000006ff */
[----:B------:R-:W0:Y:S02]  /*a230*/  SYNCS.PHASECHK.TRANS64.TRYWAIT P0, [R3+URZ+0x28c60], R0 ;  /* 0x028c6000030075a7 */ /* 0x000e24000800017f */
[----:B0-----:R-:W-:Y:S05]  /*a240*/  @!P0 BRA `(.L_x_3267) ;  /* 0x00000040001c8947 */ /* 0x001fea0003800000 */
.L_x_3374:
[----:B------:R-:W-:Y:S05]  /*a250*/  BSYNC B1 ;  /* 0x0000000000017941 */ /* 0x000fea0003800000 */
.L_x_3266:
        /* <DEDUP_REMOVED lines=9> */
.L_x_3269:
[----:B------:R-:W-:Y:S05]  /*a2f0*/  BSYNC B1 ;  /* 0x0000000000017941 */ /* 0x000fea0003800000 */
.L_x_3268:
[----:B0-----:R-:W2:Y:S01]  /*a300*/  LDL R0, [R1+0x24] ;  /* 0x0000240001007983 */ /* 0x001ea20000100800 */
[----:B------:R-:W-:Y:S01]  /*a310*/  LEA R2, R18, UR36, 0x10 ;  /* 0x0000002412027c11 */ /* 0x000fe2000f8e80ff */
[----:B------:R-:W-:Y:S01]  /*a320*/  UIADD3 UR4, UP0, UR40, 0x470, URZ ;  /* 0x0000047028047890 */ /* 0x000fe2000ff1e03f */
[----:B------:R-:W-:Y:S01]  /*a330*/  VIADD R3, R3, 0x28c50 ;  /* 0x00028c5003037836 */ /* 0x000fe20000000000 */
[----:B------:R-:W-:Y:S01]  /*a340*/  PLOP3.LUT P0, PT, PT, PT, PT, 0x80, 0x0 ;  /* 0x000000000000781c */ /* 0x000fe20003f0f070 */
[----:B------:R-:W-:Y:S01]  /*a350*/  UMOV UR6, 0x0 ;  /* 0x0000000000067882 */ /* 0x000fe20000000000 */
[----:B------:R-:W-:Y:S01]  /*a360*/  VIADD R4, R2, 0x400 ;  /* 0x0000040002047836 */ /* 0x000fe20000000000 */
[----:B------:R-:W-:Y:S01]  /*a370*/  UIADD3.X UR5, URZ, UR41, URZ, UP0, !UPT ;  /* 0x000000293f057290 */ /* 0x000fe200087fe43f */
[----:B------:R-:W-:Y:S01]  /*a380*/  UMOV UR7, 0x14f00000 ;  /* 0x14f0000000077882 */ /* 0x000fe20000000000 */
[----:B------:R-:W-:Y:S01]  /*a390*/  UMOV UR10, URZ ;  /* 0x0000003f000a7c82 */ /* 0x000fe20008000000 */
[----:B--2---:R-:W-:-:S09]  /*a3a0*/  IMAD.SHL.U32 R0, R0, 0x40, RZ ;  /* 0x0000004000007824 */ /* 0x004fd200078e00ff */
.L_x_3270:
        /* <DEDUP_REMOVED lines=15> */
.L_x_3271:
        /* <DEDUP_REMOVED lines=15> */
.L_x_3272:
        /* <DEDUP_REMOVED lines=15> */
.L_x_3273:
        /* <DEDUP_REMOVED lines=15> */
.L_x_3274:
        /* <DEDUP_REMOVED lines=15> */
.L_x_3275:
        /* <DEDUP_REMOVED lines=15> */
.L_x_3276:
        /* <DEDUP_REMOVED lines=15> */
.L_x_3277:
        /* <DEDUP_REMOVED lines=10> */
.L_x_3265:
[----:B------:R-:W-:Y:S05]  /*aae0*/  BSYNC B0 ;  /* 0x0000000000007941 */ /* 0x000fea0003800000 */
.L_x_3264:
[----:B------:R-:W2:Y:S04]  /*aaf0*/  LDL.LU R4, [R1+0x2c] ;  /* 0x00002c0001047983 */ /* 0x000ea80000300800 */
[----:B------:R-:W3:Y:S01]  /*ab00*/  LDL.LU R7, [R1] ;  /* 0x0000000001077983 */ /* 0x000ee20000300800 */
[----:B------:R-:W-:-:S05]  /*ab10*/  VIADD R18, R18, 0x1 ;  /* 0x0000000112127836 */ /* 0x000fca0000000000 */
[----:B------:R-:W-:-:S04]  /*ab20*/  ISETP.NE.AND P0, PT, R18, 0x2, PT ;  /* 0x000000021200780c */ /* 0x000fc80003f05270 */
[----:B0-----:R-:W-:Y:S02]  /*ab30*/  SEL R0, RZ, 0x1, P0 ;  /* 0x00000001ff007807 */ /* 0x001fe40000000000 */
[----:B------:R-:W-:Y:S02]  /*ab40*/  SEL R18, R18, RZ, P0 ;  /* 0x000000ff12127207 */ /* 0x000fe40000000000 */
[----:B--2---:R-:W-:Y:S02]  /*ab50*/  ISETP.GE.AND P1, PT, R4, 0x41, PT ;  /* 0x000000410400780c */ /* 0x004fe40003f26270 */
[----:B---3--:R-:W-:-:S05]  /*ab60*/  LOP3.LUT R7, R7, R0, RZ, 0x3c, !PT ;  /* 0x0000000007077212 */ /* 0x008fca00078e3cff */
[----:B------:R0:W-:Y:S06]  /*ab70*/  STL [R1], R7 ;  /* 0x0000000701007387 */ /* 0x0001ec0000100800 */
[----:B------:R-:W-:Y:S05]  /*ab80*/  @!P1 BRA `(.L_x_3278) ;  /* 0x00000028005c9947 */ /* 0x000fea0003800000 */
[----:B------:R-:W2:Y:S01]  /*ab90*/  LDL R4, [R1+0x1c] ;  /* 0x00001c0001047983 */ /* 0x000ea20000100800 */
[----:B------:R-:W-:Y:S02]  /*aba0*/  IMAD.MOV.U32 R0, RZ, RZ, 0x1 ;  /* 0x00000001ff007424 */ /* 0x000fe400078e00ff */
[----:B--2---:R-:W-:-:S05]  /*abb0*/  IMAD.MOV R6, RZ, RZ, -R4 ;  /* 0x000000ffff067224 */ /* 0x004fca00078e0a04 */
[----:B------:R-:W-:-:S05]  /*abc0*/  VIADDMNMX R6, R6, R0, 0xffffffff, !PT ;  /* 0xffffffff06067446 */ /* 0x000fca0007800100 */
[----:B------:R-:W-:-:S05]  /*abd0*/  IMAD.IADD R0, R4, 0x1, R6 ;  /* 0x0000000104007824 */ /* 0x000fca00078e0206 */
[----:B------:R-:W-:-:S04]  /*abe0*/  LOP3.LUT R0, R0, 0x1, RZ, 0xc0, !PT ;  /* 0x0000000100007812 */ /* 0x000fc800078ec0ff */
[----:B------:R-:W-:Y:S01]  /*abf0*/  ISETP.NE.U32.AND P0, PT, R0, 0x1, PT ;  /* 0x000000010000780c */ /* 0x000fe20003f05070 */
[----:B------:R-:W-:-:S12]  /*ac00*/  VIADD R0, R4, 0xfffffffe ;  /* 0xfffffffe04007836 */ /* 0x000fd80000000000 */
[----:B------:R-:W-:Y:S05]  /*ac10*/  @P0 BRA `(.L_x_3279) ;  /* 0x0000000c00600947 */ /* 0x000fea0003800000 */
[----:B------:R-:W2:Y:S01]  /*ac20*/  LDL R4, [R1+0x8] ;  /* 0x0000080001047983 */ /* 0x000ea20000100800 */
[----:B------:R-:W-:Y:S01]  /*ac30*/  BSSY B0, `(.L_x_3280) ;  /* 0x00000cd000007945 */ /* 0x000fe20003800000 */
[----:B--2---:R-:W-:-:S13]  /*ac40*/  ISETP.NE.AND P2, PT, R4, RZ, PT ;  /* 0x000000ff0400720c */ /* 0x004fda0003f45270 */
[----:B------:R-:W-:Y:S05]  /*ac50*/  @!P2 BRA `(.L_x_3281) ;  /* 0x0000000c0028a947 */ /* 0x000fea0003800000 */
[----:B------:R-:W2:Y:S02]  /*ac60*/  LDL R4, [R1+0xc] ;  /* 0x00000c0001047983 */ /* 0x000ea40000100800 */
[----:B--2---:R-:W-:-:S13]  /*ac70*/  ISETP.NE.AND P2, PT, R4, RZ, PT ;  /* 0x000000ff0400720c */ /* 0x004fda0003f45270 */
[----:B------:R-:W-:Y:S05]  /*ac80*/  @!P2 BRA `(.L_x_3282) ;  /* 0x00000000004ca947 */ /* 0x000fea0003800000 */
[----:B------:R-:W2:Y:S01]  /*ac90*/  LDL R8, [R1+0x4] ;  /* 0x0000040001087983 */ /* 0x000ea20000100800 */
[----:B------:R-:W1:Y:S01]  /*aca0*/  LDC R5, c[0x0][0x43c] ;  /* 0x00010f00ff057b82 */ /* 0x000e620000000800 */
[----:B------:R-:W-:Y:S01]  /*acb0*/  ULDC.64 UR4, c[0x0][0x428] ;  /* 0x00010a0000047ab9 */ /* 0x000fe20000000a00 */
[----:B-1----:R-:W-:-:S13]  /*acc0*/  ISETP.NE.AND P0, PT, R5, 0x1, PT ;  /* 0x000000010500780c */ /* 0x002fda0003f05270 */
[----:B------:R-:W1:Y:S02]  /*acd0*/  @P0 LDC.64 R2, c[0x0][0x440] ;  /* 0x00011000ff020b82 */ /* 0x000e640000000a00 */
[----:B-1----:R-:W-:-:S04]  /*ace0*/  @P0 IMAD.HI.U32 R4, R0, R2, RZ ;  /* 0x0000000200040227 */ /* 0x002fc800078e00ff */
        /* <DEDUP_REMOVED lines=13> */
.L_x_3282:
[----:B------:R-:W-:Y:S01]  /*adc0*/  LEA R3, R18, UR36, 0x3 ;  /* 0x0000002412037c11 */ /* 0x000fe2000f8e18ff */
[----:B-1----:R-:W1:Y:S01]  /*add0*/  S2R R4, SR_TID.X ;  /* 0x0000000000047919 */ /* 0x002e620000002100 */
[----:B------:R-:W-:Y:S01]  /*ade0*/  SHF.L.U32 R2, R7, 0x1f, RZ ;  /* 0x0000001f07027819 */ /* 0x000fe200000006ff */
[----:B------:R-:W-:Y:S03]  /*adf0*/  BSSY B1, `(.L_x_3283) ;  /* 0x0000005000017945 */ /* 0x000fe60003800000 */
[----:B------:R-:W2:Y:S01]  /*ae00*/  SYNCS.PHASECHK.TRANS64.TRYWAIT P0, [R3+URZ+0x28c40], R2 ;  /* 0x028c4002030075a7 */ /* 0x000ea2000800017f */
[----:B-1----:R-:W-:-:S04]  /*ae10*/  LOP3.LUT R4, R4, 0x7f, RZ, 0xc0, !PT ;  /* 0x0000007f04047812 */ /* 0x002fc800078ec0ff */
[----:B------:R-:W-:Y:S01]  /*ae20*/  ISETP.NE.AND P1, PT, R4, RZ, PT ;  /* 0x000000ff0400720c */ /* 0x000fe20003f25270 */
[----:B--2---:R-:W-:-:S12]  /*ae30*/  @!P0 BRA `(.L_x_3284) ;  /* 0x0000003400348947 */ /* 0x004fd80003800000 */
.L_x_3375:
[----:B------:R-:W-:Y:S05]  /*ae40*/  BSYNC B1 ;  /* 0x0000000000017941 */ /* 0x000fea0003800000 */
.L_x_3283:
[----:B------:R-:W-:Y:S04]  /*ae50*/  BSSY B1, `(.L_x_3285) ;  /* 0x0000009000017945 */ /* 0x000fe80003800000 */
[----:B------:R-:W-:Y:S05]  /*ae60*/  @P1 BRA `(.L_x_3286) ;  /* 0x00000000001c1947 */ /* 0x000fea0003800000 */
[----:B------:R-:W2:Y:S01]  /*ae70*/  S2R R5, SR_TID.X ;  /* 0x0000000000057919 */ /* 0x000ea20000002100 */
[----:B------:R-:W-:-:S04]  /*ae80*/  IMAD.MOV.U32 R4, RZ, RZ, 0x2000 ;  /* 0x00002000ff047424 */ /* 0x000fc800078e00ff */
[----:B------:R3:W-:Y:S01]  /*ae90*/  SYNCS.ARRIVE.TRANS64 RZ, [R3+URZ+0x28c30], R4 ;  /* 0x028c300403ff79a7 */ /* 0x0007e2000800003f */
[----:B--2---:R-:W-:-:S04]  /*aea0*/  LOP3.LUT R5, R5, 0x1f, RZ, 0xc0, !PT ;  /* 0x0000001f05057812 */ /* 0x004fc800078ec0ff */
[----:B------:R-:W-:-:S13]  /*aeb0*/  ISETP.NE.AND P0, PT, R5, RZ, PT ;  /* 0x000000ff0500720c */ /* 0x000fda0003f05270 */
[----:B---3--:R-:W-:Y:S05]  /*aec0*/  @!P0 BRA `(.L_x_3286) ;  /* 0x0000000000048947 */ /* 0x008fea0003800000 */
[----:B------:R-:W-:Y:S01]  /*aed0*/  BPT.TRAP 0x1 ;  /* 0x000000040000795c */ /* 0x000fe20000300000 */
.L_x_3286:
[----:B------:R-:W-:Y:S05]  /*aee0*/  BSYNC B1 ;  /* 0x0000000000017941 */ /* 0x000fea0003800000 */
.L_x_3285:
[----:B0-----:R-:W-:Y:S01]  /*aef0*/  IMAD.MOV.U32 R7, RZ, RZ, RZ ;  /* 0x000000ffff077224 */ /* 0x001fe200078e00ff */
[----:B------:R-:W-:Y:S01]  /*af00*/  LEA R4, R18, UR36, 0xd ;  /* 0x0000002412047c11 */ /* 0x000fe2000f8e68ff */
[----:B------:R-:W-:Y:S01]  /*af10*/  UIADD3 UR4, UP0, UR40, 0x370, URZ ;  /* 0x0000037028047890 */ /* 0x000fe2000ff1e03f */
[----:B------:R-:W-:Y:S01]  /*af20*/  PLOP3.LUT P0, PT, PT, PT, PT, 0x80, 0x0 ;  /* 0x000000000000781c */ /* 0x000fe20003f0f070 */
[----:B------:R-:W-:Y:S01]  /*af30*/  IMAD.SHL.U32 R0, R0, 0x40, RZ ;  /* 0x0000004000007824 */ /* 0x000fe200078e00ff */
[----:B------:R-:W-:Y:S01]  /*af40*/  R2UR UR10, R7 ;  /* 0x00000000070a72ca */ /* 0x000fe200000e0000 */
[----:B------:R-:W-:Y:S01]  /*af50*/  VIADD R4, R4, 0x22400 ;  /* 0x0002240004047836 */ /* 0x000fe20000000000 */
[----:B------:R-:W-:Y:S01]  /*af60*/  UIADD3.X UR5, URZ, UR41, URZ, UP0, !UPT ;  /* 0x000000293f057290 */ /* 0x000fe200087fe43f */
[----:B------:R-:W-:Y:S01]  /*af70*/  VIADD R5, R3, 0x28c30 ;  /* 0x00028c3003057836 */ /* 0x000fe20000000000 */
[----:B------:R-:W-:Y:S01]  /*af80*/  UMOV UR6, 0x0 ;  /* 0x0000000000067882 */ /* 0x000fe20000000000 */
[----:B------:R-:W-:-:S10]  /*af90*/  UMOV UR7, 0x14f00000 ;  /* 0x14f0000000077882 */ /* 0x000fd40000000000 */
.L_x_3287:
        /* <DEDUP_REMOVED lines=10> */
[----:B------:R-:W0:Y:S01]  /*b040*/  SYNCS.PHASECHK.TRANS64.TRYWAIT P0, [R3+URZ+0x28c60], R2 ;  /* 0x028c6002030075a7 */ /* 0x000e22000800017f */
[----:B------:R-:W-:Y:S04]  /*b050*/  BSSY B1, `(.L_x_3288) ;  /* 0x0000002000017945 */ /* 0x000fe80003800000 */
[----:B0-----:R-:W-:Y:S05]  /*b060*/  @!P0 BRA `(.L_x_3289) ;  /* 0x0000003000bc8947 */ /* 0x001fea0003800000 */
.L_x_3376:
[----:B------:R-:W-:Y:S05]  /*b070*/  BSYNC B1 ;  /* 0x0000000000017941 */ /* 0x000fea0003800000 */
.L_x_3288:
[----:B------:R-:W-:Y:S01]  /*b080*/  BSSY B1, `(.L_x_3290) ;  /* 0x000000b000017945 */ /* 0x000fe20003800000 */
[----:B------:R-:W-:Y:S02]  /*b090*/  IMAD.MOV.U32 R8, RZ, RZ, 0x0 ;  /* 0x00000000ff087424 */ /* 0x000fe400078e00ff */
[----:B------:R-:W-:Y:S01]  /*b0a0*/  IMAD.MOV.U32 R9, RZ, RZ, 0x14f00000 ;  /* 0x14f00000ff097424 */ /* 0x000fe200078e00ff */
[----:B------:R-:W-:Y:S06]  /*b0b0*/  @P1 BRA `(.L_x_3291) ;  /* 0x00000000001c1947 */ /* 0x000fec0003800000 */
[----:B------:R-:W2:Y:S01]  /*b0c0*/  S2R R4, SR_TID.X ;  /* 0x0000000000047919 */ /* 0x000ea20000002100 */
[----:B01----:R-:W-:-:S04]  /*b0d0*/  IMAD.MOV.U32 R2, RZ, RZ, 0x10000 ;  /* 0x00010000ff027424 */ /* 0x003fc800078e00ff */
[----:B------:R3:W-:Y:S01]  /*b0e0*/  SYNCS.ARRIVE.TRANS64 RZ, [R3+URZ+0x28c50], R2 ;  /* 0x028c500203ff79a7 */ /* 0x0007e2000800003f */
[----:B--2---:R-:W-:-:S04]  /*b0f0*/  LOP3.LUT R4, R4, 0x1f, RZ, 0xc0, !PT ;  /* 0x0000001f04047812 */ /* 0x004fc800078ec0ff */
[----:B------:R-:W-:-:S13]  /*b100*/  ISETP.NE.AND P0, PT, R4, RZ, PT ;  /* 0x000000ff0400720c */ /* 0x000fda0003f05270 */
[----:B---3--:R-:W-:Y:S05]  /*b110*/  @!P0 BRA `(.L_x_3291) ;  /* 0x0000000000048947 */ /* 0x008fea0003800000 */
[----:B------:R-:W-:Y:S01]  /*b120*/  BPT.TRAP 0x1 ;  /* 0x000000040000795c */ /* 0x000fe20000300000 */
.L_x_3291:
[----:B------:R-:W-:Y:S05]  /*b130*/  BSYNC B1 ;  /* 0x0000000000017941 */ /* 0x000fea0003800000 */
.L_x_3290:
[----:B------:R-:W-:Y:S01]  /*b140*/  R2UR UR10, R7 ;  /* 0x00000000070a72ca */ /* 0x000fe200000e0000 */
[----:B------:R-:W-:Y:S01]  /*b150*/  UIADD3 UR4, UP0, UR40, 0x470, URZ ;  /* 0x0000047028047890 */ /* 0x000fe2000ff1e03f */
[----:B------:R-:W-:Y:S01]  /*b160*/  R2UR UR6, R8 ;  /* 0x00000000080672ca */ /* 0x000fe200000e0000 */
[----:B01----:R-:W-:Y:S01]  /*b170*/  VIADD R3, R3, 0x28c50 ;  /* 0x00028c5003037836 */ /* 0x003fe20000000000 */
[----:B------:R-:W-:Y:S01]  /*b180*/  R2UR UR7, R9 ;  /* 0x00000000090772ca */ /* 0x000fe200000e0000 */
[----:B------:R-:W-:Y:S01]  /*b190*/  UIADD3.X UR5, URZ, UR41, URZ, UP0, !UPT ;  /* 0x000000293f057290 */ /* 0x000fe200087fe43f */
[----:B------:R-:W-:Y:S02]  /*b1a0*/  LEA R2, R18, UR36, 0x10 ;  /* 0x0000002412027c11 */ /* 0x000fe4000f8e80ff */
[----:B------:R-:W-:-:S03]  /*b1b0*/  PLOP3.LUT P0, PT, PT, PT, PT, 0x80, 0x0 ;  /* 0x000000000000781c */ /* 0x000fc60003f0f070 */
[----:B------:R-:W-:-:S10]  /*b1c0*/  VIADD R4, R2, 0x400 ;  /* 0x0000040002047836 */ /* 0x000fd40000000000 */
.L_x_3292:
        /* <DEDUP_REMOVED lines=12> */
[----:B------:R-:W-:Y:S01]  /*b290*/  R2UR UR7, R9 ;  /* 0x00000000090772ca */ /* 0x000fe200000e0000 */
[----:B------:R-:W-:Y:S01]  /*b2a0*/  UMOV UR10, 0x40 ;  /* 0x00000040000a7882 */ /* 0x000fe20000000000 */
[----:B------:R-:W-:-:S13]  /*b2b0*/  PLOP3.LUT P0, PT, PT, PT, PT, 0x80, 0x0 ;  /* 0x000000000000781c */ /* 0x000fda0003f0f070 */
.L_x_3293:
        /* <DEDUP_REMOVED lines=15> */
.L_x_3294:
        /* <DEDUP_REMOVED lines=15> */
.L_x_3295:
        /* <DEDUP_REMOVED lines=15> */
.L_x_3296:
        /* <DEDUP_REMOVED lines=15> */
.L_x_3297:
        /* <DEDUP_REMOVED lines=15> */
.L_x_3298:
        /* <DEDUP_REMOVED lines=15> */
.L_x_3299:
        /* <DEDUP_REMOVED lines=10> */
.L_x_3281:
[----:B------:R-:W-:Y:S05]  /*b900*/  BSYNC B0 ;  /* 0x0000000000007941 */ /* 0x000fea0003800000 */
.L_x_3280:
[----:B------:R-:W2:Y:S04]  /*b910*/  LDL.LU R5, [R1] ;  /* 0x0000000001057983 */ /* 0x000ea80000300800 */
[----:B------:R-:W3:Y:S01]  /*b920*/  LDL.LU R4, [R1+0x1c] ;  /* 0x00001c0001047983 */ /* 0x000ee20000300800 */
[----:B------:R-:W-:-:S05]  /*b930*/  VIADD R18, R18, 0x1 ;  /* 0x0000000112127836 */ /* 0x000fca0000000000 */
[----:B------:R-:W-:-:S04]  /*b940*/  ISETP.NE.AND P0, PT, R18, 0x2, PT ;  /* 0x000000021200780c */ /* 0x000fc80003f05270 */
[----:B------:R-:W-:Y:S02]  /*b950*/  SEL R0, RZ, 0x1, P0 ;  /* 0x00000001ff007807 */ /* 0x000fe40000000000 */
[----:B------:R-:W-:Y:S02]  /*b960*/  SEL R18, R18, RZ, P0 ;  /* 0x000000ff12127207 */ /* 0x000fe40000000000 */
[----:B--2---:R-:W-:Y:S01]  /*b970*/  LOP3.LUT R5, R5, R0, RZ, 0x3c, !PT ;  /* 0x0000000005057212 */ /* 0x004fe200078e3cff */
[----:B---3--:R-:W-:-:S04]  /*b980*/  VIADD R0, R4, 0xfffffffd ;  /* 0xfffffffd04007836 */ /* 0x008fc80000000000 */
[----:B------:R1:W-:Y:S03]  /*b990*/  STL [R1], R5 ;  /* 0x0000000501007387 */ /* 0x0003e60000100800 */
.L_x_3279:
[----:B------:R-:W2:Y:S01]  /*b9a0*/  LDL.LU R2, [R1+0x14] ;  /* 0x0000140001027983 */ /* 0x000ea20000300800 */
[----:B------:R-:W-:Y:S01]  /*b9b0*/  IMAD.MOV R6, RZ, RZ, -R6 ;  /* 0x000000ffff067224 */ /* 0x000fe200078e0a06 */
[----:B------:R-:W-:Y:S04]  /*b9c0*/  BSSY B0, `(.L_x_3278) ;  /* 0x00001b3000007945 */ /* 0x000fe80003800000 */
[----:B--2---:R-:W-:-:S13]  /*b9d0*/  ISETP.NE.AND P0, PT, R2, R6, PT ;  /* 0x000000060200720c */ /* 0x004fda0003f05270 */
[----:B------:R-:W-:Y:S05]  /*b9e0*/  @!P0 BRA `(.L_x_3300) ;  /* 0x0000001800c08947 */ /* 0x000fea0003800000 */
.L_x_3341:
[----:B--2---:R-:W2:Y:S01]  /*b9f0*/  LDL R2, [R1+0x8] ;  /* 0x0000080001027983 */ /* 0x004ea20000100800 */
[----:B------:R-:W-:Y:S01]  /*ba00*/  BSSY B1, `(.L_x_3301) ;  /* 0x00000cf000017945 */ /* 0x000fe20003800000 */
[----:B--2---:R-:W-:-:S13]  /*ba10*/  ISETP.NE.AND P0, PT, R2, RZ, PT ;  /* 0x000000ff0200720c */ /* 0x004fda0003f05270 */
[----:B------:R-:W-:Y:S05]  /*ba20*/  @!P0 BRA `(.L_x_3302) ;  /* 0x0000000c00308947 */ /* 0x000fea0003800000 */
[----:B------:R-:W2:Y:S01]  /*ba30*/  LDL R2, [R1+0xc] ;  /* 0x00000c0001027983 */ /* 0x000ea20000100800 */
[----:B------:R-:W-:Y:S01]  /*ba40*/  IMAD.MOV.U32 R6, RZ, RZ, R0 ;  /* 0x000000ffff067224 */ /* 0x000fe200078e0000 */
[----:B--2---:R-:W-:-:S13]  /*ba50*/  ISETP.NE.AND P0, PT, R2, RZ, PT ;  /* 0x000000ff0200720c */ /* 0x004fda0003f05270 */
[----:B------:R-:W-:Y:S05]  /*ba60*/  @!P0 BRA `(.L_x_3303) ;  /* 0x00000000004c8947 */ /* 0x000fea0003800000 */
[----:B-1----:R-:W2:Y:S01]  /*ba70*/  LDL R5, [R1+0x4] ;  /* 0x0000040001057983 */ /* 0x002ea20000100800 */
        /* <DEDUP_REMOVED lines=18> */
.L_x_3303:
[----:B------:R-:W3:Y:S01]  /*bba0*/  LDL R2, [R1] ;  /* 0x0000000001027983 */ /* 0x000ee20000100800 */
[----:B--2---:R-:W-:Y:S01]  /*bbb0*/  LEA R4, R18, UR36, 0x3 ;  /* 0x0000002412047c11 */ /* 0x004fe2000f8e18ff */
[----:B------:R-:W-:Y:S01]  /*bbc0*/  BSSY B2, `(.L_x_3304) ;  /* 0x0000007000027945 */ /* 0x000fe20003800000 */
[----:B------:R-:W2:Y:S02]  /*bbd0*/  S2R R3, SR_TID.X ;  /* 0x0000000000037919 */ /* 0x000ea40000002100 */
[----:B--2---:R-:W-:-:S04]  /*bbe0*/  LOP3.LUT R3, R3, 0x7f, RZ, 0xc0, !PT ;  /* 0x0000007f03037812 */ /* 0x004fc800078ec0ff */
[----:B------:R-:W-:Y:S02]  /*bbf0*/  ISETP.NE.AND P1, PT, R3, RZ, PT ;  /* 0x000000ff0300720c */ /* 0x000fe40003f25270 */
[----:B---3--:R-:W-:-:S04]  /*bc00*/  SHF.L.U32 R2, R2, 0x1f, RZ ;  /* 0x0000001f02027819 */ /* 0x008fc800000006ff */
[----:B------:R-:W2:Y:S02]  /*bc10*/  SYNCS.PHASECHK.TRANS64.TRYWAIT P0, [R4+URZ+0x28c40], R2 ;  /* 0x028c4002040075a7 */ /* 0x000ea4000800017f */
[----:B--2---:R-:W-:Y:S05]  /*bc20*/  @!P0 BRA `(.L_x_3305) ;  /* 0x0000002400e08947 */ /* 0x004fea0003800000 */
.L_x_3377:
[----:B------:R-:W-:Y:S05]  /*bc30*/  BSYNC B2 ;  /* 0x0000000000027941 */ /* 0x000fea0003800000 */
.L_x_3304:
[----:B------:R-:W-:Y:S04]  /*bc40*/  BSSY B2, `(.L_x_3306) ;  /* 0x0000009000027945 */ /* 0x000fe80003800000 */
[----:B------:R-:W-:Y:S05]  /*bc50*/  @P1 BRA `(.L_x_3307) ;  /* 0x00000000001c1947 */ /* 0x000fea0003800000 */
[----:B-1----:R-:W1:Y:S01]  /*bc60*/  S2R R5, SR_TID.X ;  /* 0x0000000000057919 */ /* 0x002e620000002100 */
[----:B------:R-:W-:-:S04]  /*bc70*/  IMAD.MOV.U32 R3, RZ, RZ, 0x2000 ;  /* 0x00002000ff037424 */ /* 0x000fc800078e00ff */
[----:B------:R3:W-:Y:S01]  /*bc80*/  SYNCS.ARRIVE.TRANS64 RZ, [R4+URZ+0x28c30], R3 ;  /* 0x028c300304ff79a7 */ /* 0x0007e2000800003f */
[----:B-1----:R-:W-:-:S04]  /*bc90*/  LOP3.LUT R5, R5, 0x1f, RZ, 0xc0, !PT ;  /* 0x0000001f05057812 */ /* 0x002fc800078ec0ff */
[----:B------:R-:W-:-:S13]  /*bca0*/  ISETP.NE.AND P0, PT, R5, RZ, PT ;  /* 0x000000ff0500720c */ /* 0x000fda0003f05270 */
[----:B---3--:R-:W-:Y:S05]  /*bcb0*/  @!P0 BRA `(.L_x_3307) ;  /* 0x0000000000048947 */ /* 0x008fea0003800000 */
[----:B------:R-:W-:Y:S01]  /*bcc0*/  BPT.TRAP 0x1 ;  /* 0x000000040000795c */ /* 0x000fe20000300000 */
.L_x_3307:
[----:B------:R-:W-:Y:S05]  /*bcd0*/  BSYNC B2 ;  /* 0x0000000000027941 */ /* 0x000fea0003800000 */
.L_x_3306:
[----:B-1----:R-:W-:Y:S01]  /*bce0*/  IMAD.MOV.U32 R5, RZ, RZ, RZ ;  /* 0x000000ffff057224 */ /* 0x002fe200078e00ff */
[----:B------:R-:W-:Y:S01]  /*bcf0*/  LEA R3, R18, UR36, 0xd ;  /* 0x0000002412037c11 */ /* 0x000fe2000f8e68ff */
[----:B------:R-:W-:Y:S01]  /*bd00*/  UIADD3 UR4, UP0, UR40, 0x370, URZ ;  /* 0x0000037028047890 */ /* 0x000fe2000ff1e03f */
[----:B------:R-:W-:Y:S01]  /*bd10*/  PLOP3.LUT P0, PT, PT, PT, PT, 0x80, 0x0 ;  /* 0x000000000000781c */ /* 0x000fe20003f0f070 */
[----:B------:R-:W-:Y:S01]  /*bd20*/  IMAD.SHL.U32 R6, R6, 0x40, RZ ;  /* 0x0000004006067824 */ /* 0x000fe200078e00ff */
[----:B------:R-:W-:Y:S01]  /*bd30*/  R2UR UR10, R5 ;  /* 0x00000000050a72ca */ /* 0x000fe200000e0000 */
[----:B------:R-:W-:Y:S01]  /*bd40*/  VIADD R3, R3, 0x22400 ;  /* 0x0002240003037836 */ /* 0x000fe20000000000 */
[----:B------:R-:W-:Y:S01]  /*bd50*/  UIADD3.X UR5, URZ, UR41, URZ, UP0, !UPT ;  /* 0x000000293f057290 */ /* 0x000fe200087fe43f */
[----:B0-----:R-:W-:Y:S01]  /*bd60*/  VIADD R7, R4, 0x28c30 ;  /* 0x00028c3004077836 */ /* 0x001fe20000000000 */
[----:B------:R-:W-:Y:S01]  /*bd70*/  UMOV UR6, 0x0 ;  /* 0x0000000000067882 */ /* 0x000fe20000000000 */
[----:B------:R-:W-:-:S10]  /*bd80*/  UMOV UR7, 0x14f00000 ;  /* 0x14f0000000077882 */ /* 0x000fd40000000000 */
.L_x_3308:
        /* <DEDUP_REMOVED lines=13> */
.L_x_3378:
[----:B------:R-:W-:Y:S05]  /*be60*/  BSYNC B2 ;  /* 0x0000000000027941 */ /* 0x000fea0003800000 */
.L_x_3309:
[----:B------:R-:W-:Y:S01]  /*be70*/  BSSY B2, `(.L_x_3311) ;  /* 0x000000b000027945 */ /* 0x000fe20003800000 */
[----:B0-2---:R-:W-:Y:S02]  /*be80*/  IMAD.MOV.U32 R2, RZ, RZ, 0x0 ;  /* 0x00000000ff027424 */ /* 0x005fe400078e00ff */
[----:B------:R-:W-:Y:S01]  /*be90*/  IMAD.MOV.U32 R3, RZ, RZ, 0x14f00000 ;  /* 0x14f00000ff037424 */ /* 0x000fe200078e00ff */
[----:B------:R-:W-:Y:S06]  /*bea0*/  @P1 BRA `(.L_x_3312) ;  /* 0x00000000001c1947 */ /* 0x000fec0003800000 */
[----:B------:R-:W0:Y:S01]  /*beb0*/  S2R R8, SR_TID.X ;  /* 0x0000000000087919 */ /* 0x000e220000002100 */
[----:B------:R-:W-:-:S04]  /*bec0*/  IMAD.MOV.U32 R7, RZ, RZ, 0x10000 ;  /* 0x00010000ff077424 */ /* 0x000fc800078e00ff */
[----:B------:R1:W-:Y:S01]  /*bed0*/  SYNCS.ARRIVE.TRANS64 RZ, [R4+URZ+0x28c50], R7 ;  /* 0x028c500704ff79a7 */ /* 0x0003e2000800003f */
[----:B0-----:R-:W-:-:S04]  /*bee0*/  LOP3.LUT R8, R8, 0x1f, RZ, 0xc0, !PT ;  /* 0x0000001f08087812 */ /* 0x001fc800078ec0ff */
[----:B------:R-:W-:-:S13]  /*bef0*/  ISETP.NE.AND P0, PT, R8, RZ, PT ;  /* 0x000000ff0800720c */ /* 0x000fda0003f05270 */
[----:B-1----:R-:W-:Y:S05]  /*bf00*/  @!P0 BRA `(.L_x_3312) ;  /* 0x0000000000048947 */ /* 0x002fea0003800000 */
[----:B------:R-:W-:Y:S01]  /*bf10*/  BPT.TRAP 0x1 ;  /* 0x000000040000795c */ /* 0x000fe20000300000 */
.L_x_3312:
[----:B------:R-:W-:Y:S05]  /*bf20*/  BSYNC B2 ;  /* 0x0000000000027941 */ /* 0x000fea0003800000 */
.L_x_3311:
        /* <DEDUP_REMOVED lines=8> */
[----:B------:R-:W-:-:S10]  /*bfb0*/  VIADD R7, R5, 0x400 ;  /* 0x0000040005077836 */ /* 0x000fd40000000000 */
.L_x_3313:
        /* <DEDUP_REMOVED lines=15> */
.L_x_3314:
        /* <DEDUP_REMOVED lines=15> */
.L_x_3315:
        /* <DEDUP_REMOVED lines=15> */
.L_x_3316:
        /* <DEDUP_REMOVED lines=15> */
.L_x_3317:
        /* <DEDUP_REMOVED lines=15> */
.L_x_3318:
        /* <DEDUP_REMOVED lines=11> */
[----:B------:R-:W-:Y:S01]  /*c520*/  UMOV UR10, 0x180 ;  /* 0x00000180000a7882 */ /* 0x000fe20000000000 */
[----:B------:R-:W-:Y:S02]  /*c530*/  R2UR UR7, R3 ;  /* 0x00000000030772ca */ /* 0x000fe400000e0000 */
[----:B------:R-:W-:Y:S02]  /*c540*/  PLOP3.LUT P0, PT, PT, PT, PT, 0x80, 0x0 ;  /* 0x000000000000781c */ /* 0x000fe40003f0f070 */
[----:B------:R-:W-:-:S11]  /*c550*/  IADD3 R7, R5, 0xc400, RZ ;  /* 0x0000c40005077810 */ /* 0x000fd60007ffe0ff */
.L_x_3319:
        /* <DEDUP_REMOVED lines=15> */
.L_x_3320:
        /* <DEDUP_REMOVED lines=10> */
.L_x_3302:
[----:B------:R-:W-:Y:S05]  /*c6f0*/  BSYNC B1 ;  /* 0x0000000000017941 */ /* 0x000fea0003800000 */
.L_x_3301:
[----:B------:R-:W2:Y:S04]  /*c700*/  LDL R3, [R1+0x8] ;  /* 0x0000080001037983 */ /* 0x000ea80000100800 */
[----:B------:R-:W3:Y:S01]  /*c710*/  LDL.LU R2, [R1] ;  /* 0x0000000001027983 */ /* 0x000ee20000300800 */
[----:B0-----:R-:W-:Y:S01]  /*c720*/  VIADD R7, R18, 0x1 ;  /* 0x0000000112077836 */ /* 0x001fe20000000000 */
        /* <DEDUP_REMOVED lines=8> */
[----:B------:R-:W-:Y:S01]  /*c7b0*/  VIADD R8, R0, 0xffffffff ;  /* 0xffffffff00087836 */ /* 0x000fe20000000000 */
[----:B--2---:R-:W-:-:S13]  /*c7c0*/  ISETP.NE.AND P2, PT, R2, RZ, PT ;  /* 0x000000ff0200720c */ /* 0x004fda0003f45270 */
[----:B------:R-:W-:Y:S05]  /*c7d0*/  @!P2 BRA `(.L_x_3323) ;  /* 0x00000000004ca947 */ /* 0x000fea0003800000 */
[----:B------:R-:W2:Y:S01]  /*c7e0*/  LDL R9, [R1+0x4] ;  /* 0x0000040001097983 */ /* 0x000ea20000100800 */
[----:B------:R-:W0:Y:S01]  /*c7f0*/  LDC R4, c[0x0][0x43c] ;  /* 0x00010f00ff047b82 */ /* 0x000e220000000800 */
[----:B------:R-:W-:Y:S01]  /*c800*/  ULDC.64 UR4, c[0x0][0x428] ;  /* 0x00010a0000047ab9 */ /* 0x000fe20000000a00 */
[----:B0-----:R-:W-:-:S13]  /*c810*/  ISETP.NE.AND P0, PT, R4, 0x1, PT ;  /* 0x000000010400780c */ /* 0x001fda0003f05270 */
        /* <DEDUP_REMOVED lines=15> */
.L_x_3323:
[----:B0-----:R-:W-:Y:S01]  /*c910*/  LEA R4, R7, UR36, 0x3 ;  /* 0x0000002407047c11 */ /* 0x001fe2000f8e18ff */
[----:B------:R-:W0:Y:S01]  /*c920*/  S2R R3, SR_TID.X ;  /* 0x0000000000037919 */ /* 0x000e220000002100 */
[----:B------:R-:W-:Y:S01]  /*c930*/  SHF.L.U32 R2, R6, 0x1f, RZ ;  /* 0x0000001f06027819 */ /* 0x000fe200000006ff */
[----:B------:R-:W-:Y:S03]  /*c940*/  BSSY B2, `(.L_x_3324) ;  /* 0x0000005000027945 */ /* 0x000fe60003800000 */
[----:B------:R-:W2:Y:S01]  /*c950*/  SYNCS.PHASECHK.TRANS64.TRYWAIT P0, [R4+URZ+0x28c40], R2 ;  /* 0x028c4002040075a7 */ /* 0x000ea2000800017f */
[----:B0-----:R-:W-:-:S04]  /*c960*/  LOP3.LUT R3, R3, 0x7f, RZ, 0xc0, !PT ;  /* 0x0000007f03037812 */ /* 0x001fc800078ec0ff */
[----:B------:R-:W-:Y:S01]  /*c970*/  ISETP.NE.AND P1, PT, R3, RZ, PT ;  /* 0x000000ff0300720c */ /* 0x000fe20003f25270 */
[----:B--2---:R-:W-:-:S12]  /*c980*/  @!P0 BRA `(.L_x_3325) ;  /* 0x0000001800b08947 */ /* 0x004fd80003800000 */
.L_x_3379:
[----:B------:R-:W-:Y:S05]  /*c990*/  BSYNC B2 ;  /* 0x0000000000027941 */ /* 0x000fea0003800000 */
.L_x_3324:
[----:B------:R-:W-:Y:S04]  /*c9a0*/  BSSY B2, `(.L_x_3326) ;  /* 0x0000009000027945 */ /* 0x000fe80003800000 */
[----:B------:R-:W-:Y:S05]  /*c9b0*/  @P1 BRA `(.L_x_3327) ;  /* 0x00000000001c1947 */ /* 0x000fea0003800000 */
[----:B-1----:R-:W1:Y:S01]  /*c9c0*/  S2R R5, SR_TID.X ;  /* 0x0000000000057919 */ /* 0x002e620000002100 */
[----:B------:R-:W-:-:S04]  /*c9d0*/  IMAD.MOV.U32 R3, RZ, RZ, 0x2000 ;  /* 0x00002000ff037424 */ /* 0x000fc800078e00ff */
[----:B------:R2:W-:Y:S01]  /*c9e0*/  SYNCS.ARRIVE.TRANS64 RZ, [R4+URZ+0x28c30], R3 ;  /* 0x028c300304ff79a7 */ /* 0x0005e2000800003f */
[----:B-1----:R-:W-:-:S04]  /*c9f0*/  LOP3.LUT R5, R5, 0x1f, RZ, 0xc0, !PT ;  /* 0x0000001f05057812 */ /* 0x002fc800078ec0ff */
[----:B------:R-:W-:-:S13]  /*ca00*/  ISETP.NE.AND P0, PT, R5, RZ, PT ;  /* 0x000000ff0500720c */ /* 0x000fda0003f05270 */
[----:B--2---:R-:W-:Y:S05]  /*ca10*/  @!P0 BRA `(.L_x_3327) ;  /* 0x0000000000048947 */ /* 0x004fea0003800000 */
[----:B------:R-:W-:Y:S01]  /*ca20*/  BPT.TRAP 0x1 ;  /* 0x000000040000795c */ /* 0x000fe20000300000 */
.L_x_3327:
[----:B------:R-:W-:Y:S05]  /*ca30*/  BSYNC B2 ;  /* 0x0000000000027941 */ /* 0x000fea0003800000 */
.L_x_3326:
        /* <DEDUP_REMOVED lines=11> */
.L_x_3328:
        /* <DEDUP_REMOVED lines=13> */
.L_x_3380:
[----:B------:R-:W-:Y:S05]  /*cbc0*/  BSYNC B2 ;  /* 0x0000000000027941 */ /* 0x000fea0003800000 */
.L_x_3329:
[----:B------:R-:W-:Y:S01]  /*cbd0*/  BSSY B2, `(.L_x_3331) ;  /* 0x000000b000027945 */ /* 0x000fe20003800000 */
[----:B01----:R-:W-:Y:S02]  /*cbe0*/  IMAD.MOV.U32 R2, RZ, RZ, 0x0 ;  /* 0x00000000ff027424 */ /* 0x003fe400078e00ff */
        /* <DEDUP_REMOVED lines=9> */
.L_x_3332:
[----:B------:R-:W-:Y:S05]  /*cc80*/  BSYNC B2 ;  /* 0x0000000000027941 */ /* 0x000fea0003800000 */
.L_x_3331:
        /* <DEDUP_REMOVED lines=9> */
.L_x_3333:
        /* <DEDUP_REMOVED lines=15> */
.L_x_3334:
        /* <DEDUP_REMOVED lines=15> */
.L_x_3335:
        /* <DEDUP_REMOVED lines=15> */
.L_x_3336:
        /* <DEDUP_REMOVED lines=15> */
.L_x_3337:
        /* <DEDUP_REMOVED lines=15> */
.L_x_3338:
        /* <DEDUP_REMOVED lines=15> */
.L_x_3339:
        /* <DEDUP_REMOVED lines=15> */
.L_x_3340:
        /* <DEDUP_REMOVED lines=10> */
.L_x_3322:
[----:B------:R-:W-:Y:S05]  /*d450*/  BSYNC B1 ;  /* 0x0000000000017941 */ /* 0x000fea0003800000 */
.L_x_3321:
[----:B------:R-:W-:Y:S01]  /*d460*/  VIADD R7, R7, 0x1 ;  /* 0x0000000107077836 */ /* 0x000fe20000000000 */
[C---:B------:R-:W-:Y:S01]  /*d470*/  ISETP.GT.AND P1, PT, R0.reuse, 0x1, PT ;  /* 0x000000010000780c */ /* 0x040fe20003f24270 */
[----:B------:R-:W-:-:S03]  /*d480*/  VIADD R0, R0, 0xfffffffe ;  /* 0xfffffffe00007836 */ /* 0x000fc60000000000 */
[----:B------:R-:W-:-:S04]  /*d490*/  ISETP.NE.AND P0, PT, R7, 0x2, PT ;  /* 0x000000020700780c */ /* 0x000fc80003f05270 */
[----:B------:R-:W-:Y:S02]  /*d4a0*/  SEL R3, RZ, 0x1, P0 ;  /* 0x00000001ff037807 */ /* 0x000fe40000000000 */
[----:B------:R-:W-:Y:S02]  /*d4b0*/  SEL R18, R7, RZ, P0 ;  /* 0x000000ff07127207 */ /* 0x000fe40000000000 */
[----:B------:R-:W-:-:S05]  /*d4c0*/  LOP3.LUT R2, R6, R3, RZ, 0x3c, !PT ;  /* 0x0000000306027212 */ /* 0x000fca00078e3cff */
[----:B------:R2:W-:Y:S01]  /*d4d0*/  STL [R1], R2 ;  /* 0x0000000201007387 */ /* 0x0005e20000100800 */
[----:B------:R-:W-:Y:S05]  /*d4e0*/  @P1 BRA `(.L_x_3341) ;  /* 0xffffffe400401947 */ /* 0x000fea000383ffff */
.L_x_3300:
[----:B------:R-:W-:Y:S05]  /*d4f0*/  BSYNC B0 ;  /* 0x0000000000007941 */ /* 0x000fea0003800000 */
.L_x_3278:
[----:B--2---:R-:W2:Y:S01]  /*d500*/  LDL.LU R2, [R1+0x20] ;  /* 0x0000200001027983 */ /* 0x004ea20000300800 */
[----:B------:R-:W-:-:S03]  /*d510*/  ULDC UR4, c[0x0][0xc34] ;  /* 0x00030d0000047ab9 */ /* 0x000fc60000000800 */
[----:B------:R-:W3:Y:S01]  /*d520*/  LDL.LU R0, [R1+0x30] ;  /* 0x0000300001007983 */ /* 0x000ee20000300800 */
[----:B--2---:R-:W-:Y:S02]  /*d530*/  VIADD R2, R2, UR38 ;  /* 0x0000002602027c36 */ /* 0x004fe40008000000 */
[----:B---3--:R-:W-:-:S03]  /*d540*/  VIADD R0, R0, 0x1 ;  /* 0x0000000100007836 */ /* 0x008fc60000000000 */
[----:B------:R2:W-:Y:S01]  /*d550*/  STL [R1+0x20], R2 ;  /* 0x0000200201007387 */ /* 0x0005e20000100800 */
[----:B------:R-:W-:-:S03]  /*d560*/  ISETP.GE.AND P0, PT, R2, UR4, PT ;  /* 0x0000000402007c0c */ /* 0x000fc6000bf06270 */
[----:B------:R2:W-:Y:S10]  /*d570*/  STL [R1+0x30], R0 ;  /* 0x0000300001007387 */ /* 0x0005f40000100800 */
[----:B--2---:R-:W-:Y:S05]  /*d580*/  @!P0 BRA `(.L_x_3342) ;  /* 0xffffffb800148947 */ /* 0x004fea000383ffff */
[----:B------:R-:W-:-:S07]  /*d590*/  LOP3.LUT R2, R0, 0x1, RZ, 0xc, !PT ;  /* 0x0000000100027812 */ /* 0x000fce00078e0cff */
.L_x_3250:
[----:B0-----:R-:W0:Y:S01]  /*d5a0*/  S2R R3, SR_CgaCtaId ;  /* 0x0000000000037919 */ /* 0x001e220000008800 */
[----:B------:R-:W-:Y:S01]  /*d5b0*/  MOV R0, 0x400 ;  /* 0x0000040000007802 */ /* 0x000fe20000000f00 */
[----:B------:R-:W-:Y:S03]  /*d5c0*/  BSSY B0, `(.L_x_3343) ;  /* 0x0000005000007945 */ /* 0x000fe60003800000 */
[----:B0-----:R-:W-:Y:S02]  /*d5d0*/  LEA R0, R3, R0, 0x18 ;  /* 0x0000000003007211 */ /* 0x001fe400078ec0ff */
[----:B------:R-:W-:-:S04]  /*d5e0*/  SHF.L.U32 R3, R2, 0x1f, RZ ;  /* 0x0000001f02037819 */ /* 0x000fc800000006ff */
[----:B------:R-:W0:Y:S02]  /*d5f0*/  SYNCS.PHASECHK.TRANS64.TRYWAIT P0, [R0+URZ+0x28c20], R3 ;  /* 0x028c2003000075a7 */ /* 0x000e24000800017f */
[----:B0-----:R-:W-:Y:S05]  /*d600*/  @!P0 BRA `(.L_x_3344) ;  /* 0x0000000c00b88947 */ /* 0x001fea0003800000 */
.L_x_3381:
[----:B------:R-:W-:Y:S05]  /*d610*/  BSYNC B0 ;  /* 0x0000000000007941 */ /* 0x000fea0003800000 */
.L_x_3343:
[----:B------:R-:W-:-:S03]  /*d620*/  UMOV UR4, 0xffffffff ;  /* 0xffffffff00047882 */ /* 0x000fc60000000000 */
[----:B------:R-:W-:Y:S05]  /*d630*/  BRA.DIV UR4, `(.L_x_3345) ;  /* 0x0000000e04c07947 */ /* 0x000fea000b800000 */
[----:B------:R-:W2:Y:S02]  /*d640*/  S2R R2, SR_TID.X ;  /* 0x0000000000027919 */ /* 0x000ea40000002100 */
[----:B--2---:R-:W-:-:S04]  /*d650*/  SHF.R.U32.HI R2, RZ, 0x5, R2 ;  /* 0x00000005ff027819 */ /* 0x004fc80000011602 */
[----:B------:R-:W-:-:S05]  /*d660*/  LOP3.LUT R2, R2, 0x3, RZ, 0xc0, !PT ;  /* 0x0000000302027812 */ /* 0x000fca00078ec0ff */
[----:B------:R2:W3:Y:S02]  /*d670*/  SHFL.IDX PT, R14, R2, RZ, 0x1f ;  /* 0x00001fff020e7589 */ /* 0x0004e400000e0000 */
.L_x_3384:
[----:B---3--:R-:W-:Y:S01]  /*d680*/  ISETP.NE.AND P0, PT, R14, RZ, PT ;  /* 0x000000ff0e00720c */ /* 0x008fe20003f05270 */
[----:B------:R-:W-:-:S12]  /*d690*/  BSSY B0, `(.L_x_3346) ;  /* 0x0000025000007945 */ /* 0x000fd80003800000 */
[----:B------:R-:W-:Y:S05]  /*d6a0*/  @P0 BRA `(.L_x_3347) ;  /* 0x00000000008c0947 */ /* 0x000fea0003800000 */
[----:B------:R-:W-:-:S03]  /*d6b0*/  UMOV UR4, 0xffffffff ;  /* 0xffffffff00047882 */ /* 0x000fc60000000000 */
[----:B------:R-:W-:Y:S05]  /*d6c0*/  BRA.DIV UR4, `(.L_x_3348) ;  /* 0x0000000e04d07947 */ /* 0x000fea000b800000 */
[----:B------:R-:W-:-:S13]  /*d6d0*/  ELECT P6, URZ, PT ;  /* 0x00000000003f782f */ /* 0x000fda00038c0000 */
.L_x_3387:
[----:B------:R-:W-:Y:S05]  /*d6e0*/  @!P6 BRA `(.L_x_3347) ;  /* 0x00000000007ce947 */ /* 0x000fea0003800000 */
[----:B------:R-:W-:-:S06]  /*d6f0*/  ULOP3.LUT UR4, UR37, 0x2, URZ, 0xfc, !UPT ;  /* 0x0000000225047892 */ /* 0x000fcc000f8efc3f */
[----:B--2---:R-:W-:-:S05]  /*d700*/  IMAD.U32 R2, RZ, RZ, UR4 ;  /* 0x00000004ff027e24 */ /* 0x004fca000f8e00ff */
[----:B------:R-:W-:-:S13]  /*d710*/  ISETP.NE.AND P2, PT, R2, 0x3, PT ;  /* 0x000000030200780c */ /* 0x000fda0003f45270 */
[----:B------:R-:W-:Y:S05]  /*d720*/  @!P2 BRA `(.L_x_3349) ;  /* 0x000000000004a947 */ /* 0x000fea0003800000 */
[----:B------:R-:W-:Y:S01]  /*d730*/  BPT.TRAP 0x1 ;  /* 0x000000040000795c */ /* 0x000fe20000300000 */
.L_x_3349:
[----:B------:R-:W1:Y:S01]  /*d740*/  LDL.LU R7, [R1] ;  /* 0x0000000001077983 */ /* 0x000e620000300800 */
[----:B0-----:R-:W-:Y:S02]  /*d750*/  VIADD R3, R0, 0x28c40 ;  /* 0x00028c4000037836 */ /* 0x001fe40000000000 */
[C---:B------:R-:W-:Y:S02]  /*d760*/  VIADD R2, R18.reuse, 0x1 ;  /* 0x0000000112027836 */ /* 0x040fe40000000000 */
[----:B------:R-:W-:-:S03]  /*d770*/  IMAD R6, R18, 0x8, R3 ;  /* 0x0000000812067824 */ /* 0x000fc600078e0203 */
[----:B------:R-:W-:-:S04]  /*d780*/  ISETP.NE.AND P1, PT, R2, 0x2, PT ;  /* 0x000000020200780c */ /* 0x000fc80003f25270 */
[----:B------:R-:W-:Y:S02]  /*d790*/  SEL R4, RZ, 0x1, P1 ;  /* 0x00000001ff047807 */ /* 0x000fe40000800000 */
[C---:B-1----:R-:W-:Y:S02]  /*d7a0*/  SHF.L.U32 R5, R7.reuse, 0x1f, RZ ;  /* 0x0000001f07057819 */ /* 0x042fe400000006ff */
[----:B------:R-:W-:Y:S02]  /*d7b0*/  LOP3.LUT R7, R7, R4, RZ, 0x3c, !PT ;  /* 0x0000000407077212 */ /* 0x000fe400078e3cff */
[----:B------:R-:W0:Y:S01]  /*d7c0*/  SYNCS.PHASECHK.TRANS64.TRYWAIT P0, [R6+URZ], R5 ;  /* 0x00000005060075a7 */ /* 0x000e22000800017f */
[----:B------:R-:W-:Y:S02]  /*d7d0*/  SEL R4, R2, RZ, P1 ;  /* 0x000000ff02047207 */ /* 0x000fe40000800000 */
[----:B------:R-:W-:-:S03]  /*d7e0*/  SHF.L.U32 R2, R7, 0x1f, RZ ;  /* 0x0000001f07027819 */ /* 0x000fc600000006ff */
[----:B------:R-:W-:Y:S01]  /*d7f0*/  IMAD R3, R4, 0x8, R3 ;  /* 0x0000000804037824 */ /* 0x000fe200078e0203 */
[----:B0-----:R-:W-:Y:S06]  /*d800*/  @!P0 BRA `(.L_x_3350) ;  /* 0x0000000c00a08947 */ /* 0x001fec0003800000 */
.L_x_3388:
[----:B------:R-:W1:Y:S02]  /*d810*/  SYNCS.PHASECHK.TRANS64.TRYWAIT P0, [R3+URZ], R2 ;  /* 0x00000002030075a7 */ /* 0x000e64000800017f */
[----:B-1----:R-:W-:Y:S05]  /*d820*/  @!P0 BRA `(.L_x_3351) ;  /* 0x0000000c00ac8947 */ /* 0x002fea0003800000 */
.L_x_3389:
[----:B------:R-:W-:Y:S05]  /*d830*/  @!P2 BRA `(.L_x_3352) ;  /* 0x000000000004a947 */ /* 0x000fea0003800000 */
[----:B------:R-:W-:Y:S01]  /*d840*/  BPT.TRAP 0x1 ;  /* 0x000000040000795c */ /* 0x000fe20000300000 */
.L_x_3352:
[----:B-1----:R-:W-:-:S04]  /*d850*/  VIADD R3, R0, 0x28c60 ;  /* 0x00028c6000037836 */ /* 0x002fc80000000000 */
[----:B------:R-:W-:-:S04]  /*d860*/  IMAD R18, R18, 0x8, R3 ;  /* 0x0000000812127824 */ /* 0x000fc800078e0203 */
[----:B------:R-:W1:Y:S02]  /*d870*/  SYNCS.PHASECHK.TRANS64.TRYWAIT P0, [R18+URZ], R5 ;  /* 0x00000005120075a7 */ /* 0x000e64000800017f */
[----:B-1----:R-:W-:Y:S05]  /*d880*/  @!P0 BRA `(.L_x_3353) ;  /* 0x0000000c00a88947 */ /* 0x002fea0003800000 */
.L_x_3390:
[----:B------:R-:W-:-:S07]  /*d890*/  IMAD R3, R4, 0x8, R3 ;  /* 0x0000000804037824 */ /* 0x000fce00078e0203 */
.L_x_3354:
[----:B--2---:R2:W3:Y:S02]  /*d8a0*/  SYNCS.PHASECHK.TRANS64.TRYWAIT P0, [R3+URZ], R2 ;  /* 0x00000002030075a7 */ /* 0x0044e4000800017f */
[----:B---3--:R-:W-:Y:S05]  /*d8b0*/  @!P0 NANOSLEEP.SYNCS 0x989680 ;  /* 0x009896800000895d */ /* 0x008fea0003900000 */
[----:B------:R-:W3:Y:S02]  /*d8c0*/  @!P0 SYNCS.PHASECHK.TRANS64 P0, [R3+URZ], R2 ;  /* 0x00000002030085a7 */ /* 0x000ee4000800007f */
[----:B---3--:R-:W-:Y:S05]  /*d8d0*/  @!P0 BRA `(.L_x_3354) ;  /* 0xfffffffc00f08947 */ /* 0x008fea000383ffff */
.L_x_3347:
[----:B------:R-:W-:Y:S05]  /*d8e0*/  BSYNC B0 ;  /* 0x0000000000007941 */ /* 0x000fea0003800000 */
.L_x_3346:
[----:B------:R-:W-:Y:S05]  /*d8f0*/  EXIT ;  /* 0x000000000000794d */ /* 0x000fea0003800000 */
.L_x_3216:
[----:B0-----:R-:W-:-:S04]  /*d900*/  IMAD.U32 R3, RZ, RZ, UR16 ;  /* 0x00000010ff037e24 */ /* 0x001fc8000f8e00ff */
[----:B------:R0:W1:Y:S03]  /*d910*/  SYNCS.PHASECHK.TRANS64.TRYWAIT P0, [R3+URZ+0x28c50], R0 ;  /* 0x028c5000030075a7 */ /* 0x000066000800017f */
[----:B-1----:R-:W-:Y:S05]  /*d920*/  @!P0 NANOSLEEP.SYNCS 0x989680 ;  /* 0x009896800000895d */ /* 0x002fea0003900000 */
[----:B------:R-:W1:Y:S02]  /*d930*/  @!P0 SYNCS.PHASECHK.TRANS64 P0, [R3+URZ+0x28c50], R0 ;  /* 0x028c5000030085a7 */ /* 0x000e64000800007f */
[----:B-1----:R-:W-:Y:S05]  /*d940*/  @!P0 BRA `(.L_x_3216) ;  /* 0xfffffffc00ec8947 */ /* 0x002fea000383ffff */
[----:B------:R-:W-:Y:S05]  /*d950*/  BRA `(.L_x_3355) ;  /* 0xffffff3800607947 */ /* 0x000fea000383ffff */
.L_x_3221:
[----:B-1----:R-:W-:-:S04]  /*d960*/  IMAD.U32 R4, RZ, RZ, UR6 ;  /* 0x00000006ff047e24 */ /* 0x002fc8000f8e00ff */
[----:B------:R1:W2:Y:S03]  /*d970*/  SYNCS.PHASECHK.TRANS64.TRYWAIT P0, [R4+URZ+0x28c50], R3 ;  /* 0x028c5003040075a7 */ /* 0x0002a6000800017f */
[----:B--2---:R-:W-:Y:S05]  /*d980*/  @!P0 NANOSLEEP.SYNCS 0x989680 ;  /* 0x009896800000895d */ /* 0x004fea0003900000 */
[----:B------:R-:W2:Y:S02]  /*d990*/  @!P0 SYNCS.PHASECHK.TRANS64 P0, [R4+URZ+0x28c50], R3 ;  /* 0x028c5003040085a7 */ /* 0x000ea4000800007f */
[----:B--2---:R-:W-:Y:S05]  /*d9a0*/  @!P0 BRA `(.L_x_3221) ;  /* 0xfffffffc00ec8947 */ /* 0x004fea000383ffff */
[----:B------:R-:W-:Y:S05]  /*d9b0*/  BRA `(.L_x_3220) ;  /* 0xffffff4400747947 */ /* 0x000fea000383ffff */
.L_x_3225:
[----:B0-----:R-:W-:-:S04]  /*d9c0*/  IMAD.U32 R3, RZ, RZ, UR41 ;  /* 0x00000029ff037e24 */ /* 0x001fc8000f8e00ff */
[----:B------:R0:W1:Y:S03]  /*d9d0*/  SYNCS.PHASECHK.TRANS64.TRYWAIT P1, [R3+URZ+0x28c00], R0 ;  /* 0x028c0000030075a7 */ /* 0x000066000802017f */
[----:B-1----:R-:W-:Y:S05]  /*d9e0*/  @!P1 NANOSLEEP.SYNCS 0x989680 ;  /* 0x009896800000995d */ /* 0x002fea0003900000 */
[----:B------:R-:W1:Y:S02]  /*d9f0*/  @!P1 SYNCS.PHASECHK.TRANS64 P1, [R3+URZ+0x28c00], R0 ;  /* 0x028c0000030095a7 */ /* 0x000e64000802007f */
[----:B-1----:R-:W-:Y:S05]  /*da00*/  @!P1 BRA `(.L_x_3225) ;  /* 0xfffffffc00ec9947 */ /* 0x002fea000383ffff */
[----:B------:R-:W-:Y:S05]  /*da10*/  BRA `(.L_x_3356) ;  /* 0xffffff5000c47947 */ /* 0x000fea000383ffff */
.L_x_3229:
[----:B--2---:R2:W3:Y:S02]  /*da20*/  SYNCS.PHASECHK.TRANS64.TRYWAIT P1, [R7+URZ+0x28c30], R8 ;  /* 0x028c3008070075a7 */ /* 0x0044e4000802017f */
[----:B---3--:R-:W-:Y:S05]  /*da30*/  @!P1 NANOSLEEP.SYNCS 0x989680 ;  /* 0x009896800000995d */ /* 0x008fea0003900000 */
[----:B------:R-:W3:Y:S02]  /*da40*/  @!P1 SYNCS.PHASECHK.TRANS64 P1, [R7+URZ+0x28c30], R8 ;  /* 0x028c3008070095a7 */ /* 0x000ee4000802007f */
[----:B---3--:R-:W-:Y:S05]  /*da50*/  @!P1 BRA `(.L_x_3229) ;  /* 0xfffffffc00f09947 */ /* 0x008fea000383ffff */
[----:B------:R-:W-:Y:S05]  /*da60*/  BRA `(.L_x_3228) ;  /* 0xffffff5000e07947 */ /* 0x000fea000383ffff */
.L_x_3233:
[----:B----4-:R4:W0:Y:S02]  /*da70*/  SYNCS.PHASECHK.TRANS64.TRYWAIT P2, [R7+URZ+0x28c50], R8 ;  /* 0x028c5008070075a7 */ /* 0x010824000804017f */
[----:B0-----:R-:W-:Y:S05]  /*da80*/  @!P2 NANOSLEEP.SYNCS 0x989680 ;  /* 0x009896800000a95d */ /* 0x001fea0003900000 */
[----:B------:R-:W0:Y:S02]  /*da90*/  @!P2 SYNCS.PHASECHK.TRANS64 P2, [R7+URZ+0x28c50], R8 ;  /* 0x028c50080700a5a7 */ /* 0x000e24000804007f */
[----:B0-----:R-:W-:Y:S05]  /*daa0*/  @!P2 BRA `(.L_x_3233) ;  /* 0xfffffffc00f0a947 */ /* 0x001fea000383ffff */
[----:B------:R-:W-:Y:S05]  /*dab0*/  BRA `(.L_x_3232) ;  /* 0xffffff6400f87947 */ /* 0x000fea000383ffff */
.L_x_3238:
[----:B--2---:R-:W-:-:S04]  /*dac0*/  IMAD.U32 R4, RZ, RZ, UR23 ;  /* 0x00000017ff047e24 */ /* 0x004fc8000f8e00ff */
[----:B------:R2:W3:Y:S03]  /*dad0*/  SYNCS.PHASECHK.TRANS64.TRYWAIT P3, [R4+URZ+0x28c30], R7 ;  /* 0x028c3007040075a7 */ /* 0x0004e6000806017f */
[----:B---3--:R-:W-:Y:S05]  /*dae0*/  @!P3 NANOSLEEP.SYNCS 0x989680 ;  /* 0x009896800000b95d */ /* 0x008fea0003900000 */
[----:B------:R-:W3:Y:S02]  /*daf0*/  @!P3 SYNCS.PHASECHK.TRANS64 P3, [R4+URZ+0x28c30], R7 ;  /* 0x028c30070400b5a7 */ /* 0x000ee4000806007f */
[----:B---3--:R-:W-:Y:S05]  /*db00*/  @!P3 BRA `(.L_x_3238) ;  /* 0xfffffffc00ecb947 */ /* 0x008fea000383ffff */
[----:B------:R-:W-:Y:S05]  /*db10*/  BRA `(.L_x_3237) ;  /* 0xffffff6800dc7947 */ /* 0x000fea000383ffff */
.L_x_3242:
[----:B--2---:R2:W3:Y:S02]  /*db20*/  SYNCS.PHASECHK.TRANS64.TRYWAIT P3, [R172+URZ+0x28c50], R7 ;  /* 0x028c5007ac0075a7 */ /* 0x0044e4000806017f */
[----:B---3--:R-:W-:Y:S05]  /*db30*/  @!P3 NANOSLEEP.SYNCS 0x989680 ;  /* 0x009896800000b95d */ /* 0x008fea0003900000 */
[----:B------:R-:W3:Y:S02]  /*db40*/  @!P3 SYNCS.PHASECHK.TRANS64 P3, [R172+URZ+0x28c50], R7 ;  /* 0x028c5007ac00b5a7 */ /* 0x000ee4000806007f */
[----:B---3--:R-:W-:Y:S05]  /*db50*/  @!P3 BRA `(.L_x_3242) ;  /* 0xfffffffc00f0b947 */ /* 0x008fea000383ffff */
[----:B------:R-:W-:Y:S05]  /*db60*/  BRA `(.L_x_3241) ;  /* 0xffffff8400107947 */ /* 0x000fea000383ffff */
.L_x_3254:
[----:B0-----:R-:W0:Y:S01]  /*db70*/  S2R R0, SR_TID.X ;  /* 0x0000000000007919 */ /* 0x001e220000002100 */
        /* <DEDUP_REMOVED lines=10> */
.L_x_3358:
[----:B------:R-:W-:Y:S05]  /*dc20*/  BSYNC B0 ;  /* 0x0000000000007941 */ /* 0x000fea0003800000 */
.L_x_3357:
[----:B------:R-:W-:Y:S05]  /*dc30*/  BRA `(.L_x_3359) ;  /* 0xffffffb800207947 */ /* 0x000fea000383ffff */
.L_x_3256:
[----:B------:R-:W-:Y:S01]  /*dc40*/  BSSY B0, `(.L_x_3360) ;  /* 0x0000006000007945 */ /* 0x000fe20003800000 */
[----:B------:R-:W-:-:S07]  /*dc50*/  IMAD.MOV.U32 R15, RZ, RZ, -0x1 ;  /* 0xffffffffff0f7424 */ /* 0x000fce00078e00ff */
[----:B0-----:R-:W-:Y:S05]  /*dc60*/  WARPSYNC.COLLECTIVE R15, `(.L_x_3361) ;  /* 0x000000000f0c7348 */ /* 0x001fea0003c00000 */
[----:B------:R-:W-:Y:S02]  /*dc70*/  ELECT P6, UR62, PT ;  /* 0x00000000003e782f */ /* 0x000fe400038c0000 */
[----:B------:R-:W-:Y:S01]  /*dc80*/  MOV R14, UR62 ;  /* 0x0000003e000e7c02 */ /* 0x000fe20008000f00 */
[----:B0-----:R-:W-:Y:S10]  /*dc90*/  ENDCOLLECTIVE ;  /* 0x000000000000791b */ /* 0x001ff40003800000 */
.L_x_3361:
[----:B------:R-:W-:Y:S05]  /*dca0*/  BSYNC B0 ;  /* 0x0000000000007941 */ /* 0x000fea0003800000 */
.L_x_3360:
[----:B------:R-:W-:Y:S05]  /*dcb0*/  BRA `(.L_x_3362) ;  /* 0xffffffb800207947 */ /* 0x000fea000383ffff */
.L_x_3258:
[----:B0-----:R0:W2:Y:S02]  /*dcc0*/  SYNCS.PHASECHK.TRANS64.TRYWAIT P0, [R0+URZ+0x28c40], R2 ;  /* 0x028c4002000075a7 */ /* 0x0010a4000800017f */
[----:B--2---:R-:W-:Y:S05]  /*dcd0*/  @!P0 NANOSLEEP.SYNCS 0x989680 ;  /* 0x009896800000895d */ /* 0x004fea0003900000 */
[----:B------:R-:W2:Y:S02]  /*dce0*/  @!P0 SYNCS.PHASECHK.TRANS64 P0, [R0+URZ+0x28c40], R2 ;  /* 0x028c4002000085a7 */ /* 0x000ea4000800007f */
[----:B--2---:R-:W-:Y:S05]  /*dcf0*/  @!P0 BRA `(.L_x_3258) ;  /* 0xfffffffc00f08947 */ /* 0x004fea000383ffff */
[----:B------:R-:W-:Y:S05]  /*dd00*/  BRA `(.L_x_3363) ;  /* 0xffffffb8007c7947 */ /* 0x000fea000383ffff */
.L_x_3261:
        /* <DEDUP_REMOVED lines=8> */
.L_x_3364:
[----:B------:R-:W-:Y:S01]  /*dd90*/  IMAD.MOV.U32 R13, RZ, RZ, R0 ;  /* 0x000000ffff0d7224 */ /* 0x000fe200078e0000 */
[----:B------:R-:W-:Y:S01]  /*dda0*/  LOP3.LUT R7, R7, 0x7f, RZ, 0xc0, !PT ;  /* 0x0000007f07077812 */ /* 0x000fe200078ec0ff */
[----:B------:R-:W-:-:S07]  /*ddb0*/  IMAD.MOV.U32 R6, RZ, RZ, R14 ;  /* 0x000000ffff067224 */ /* 0x000fce00078e000e */
[----:B------:R-:W-:Y:S05]  /*ddc0*/  WARPSYNC.COLLECTIVE R15, `(.L_x_3365) ;  /* 0x000000000f087348 */ /* 0x000fea0003c00000 */
[----:B------:R0:W1:Y:S02]  /*ddd0*/  SHFL.IDX P6, R14, R13, R12, R11 ;  /* 0x0000000c0d0e7389 */ /* 0x00006400000c000b */
[----:B01----:R-:W-:Y:S01]  /*dde0*/  ENDCOLLECTIVE ;  /* 0x000000000000791b */ /* 0x003fe20003800000 */
.L_x_3365:
[----:B------:R-:W-:Y:S01]  /*ddf0*/  SHF.R.U32.HI R5, RZ, 0x3, R7 ;  /* 0x00000003ff057819 */ /* 0x000fe20000011607 */
[----:B------:R-:W-:Y:S02]  /*de00*/  ULDC UR4, c[0x0][0x288] ;  /* 0x0000a20000047ab9 */ /* 0x000fe40000000800 */
[----:B------:R-:W-:Y:S02]  /*de10*/  IMAD R3, R8, UR4, RZ ;  /* 0x0000000408037c24 */ /* 0x000fe4000f8e02ff */
[----:B------:R-:W-:-:S04]  /*de20*/  IMAD R4, R4, 0x40, R5 ;  /* 0x0000004004047824 */ /* 0x000fc800078e0205 */
        /* <DEDUP_REMOVED lines=8> */
.L_x_3366:
        /* <DEDUP_REMOVED lines=9> */
[----:B------:R0:W-:Y:S01]  /*df40*/  @!P1 LDGSTS.E.BYPASS.LTC128B.128 [R9+0x20400], desc[UR42][R6.64], !P0 ;  /* 0x2040000006099fae */ /* 0x0001e2000c101d6a */
[----:B------:R-:W-:Y:S01]  /*df50*/  ISETP.GE.AND P1, PT, R5, R3, PT ;  /* 0x000000030500720c */ /* 0x000fe20003f26270 */
[----:B------:R-:W-:Y:S02]  /*df60*/  VIADD R5, R4, 0x20 ;  /* 0x0000002004057836 */ /* 0x000fe40000000000 */
[----:B0-----:R-:W-:-:S10]  /*df70*/  IMAD.MOV.U32 R6, RZ, RZ, R14 ;  /* 0x000000ffff067224 */ /* 0x001fd400078e000e */
[----:B------:R-:W-:Y:S05]  /*df80*/  WARPSYNC.COLLECTIVE R15, `(.L_x_3367) ;  /* 0x000000000f087348 */ /* 0x000fea0003c00000 */
[----:B------:R0:W1:Y:S02]  /*df90*/  SHFL.IDX P6, R14, R13, R12, R11 ;  /* 0x0000000c0d0e7389 */ /* 0x00006400000c000b */
[----:B01----:R-:W-:Y:S01]  /*dfa0*/  ENDCOLLECTIVE ;  /* 0x000000000000791b */ /* 0x003fe20003800000 */
.L_x_3367:
[----:B------:R-:W-:Y:S02]  /*dfb0*/  IMAD.MOV.U32 R13, RZ, RZ, R2 ;  /* 0x000000ffff0d7224 */ /* 0x000fe400078e0002 */
[----:B------:R-:W-:Y:S02]  /*dfc0*/  IMAD.MOV.U32 R12, RZ, RZ, 0x2 ;  /* 0x00000002ff0c7424 */ /* 0x000fe400078e00ff */
[----:B------:R-:W-:-:S07]  /*dfd0*/  IMAD.MOV.U32 R7, RZ, RZ, R14 ;  /* 0x000000ffff077224 */ /* 0x000fce00078e000e */
[----:B------:R-:W-:Y:S05]  /*dfe0*/  WARPSYNC.COLLECTIVE R15, `(.L_x_3368) ;  /* 0x000000000f087348 */ /* 0x000fea0003c00000 */
[----:B------:R0:W1:Y:S02]  /*dff0*/  SHFL.IDX P6, R14, R13, R12, R11 ;  /* 0x0000000c0d0e7389 */ /* 0x00006400000c000b */
[----:B01----:R-:W-:Y:S01]  /*e000*/  ENDCOLLECTIVE ;  /* 0x000000000000791b */ /* 0x003fe20003800000 */
.L_x_3368:
        /* <DEDUP_REMOVED lines=11> */
[----:B0-----:R-:W-:-:S12]  /*e0c0*/  IMAD.MOV.U32 R6, RZ, RZ, R14 ;  /* 0x000000ffff067224 */ /* 0x001fd800078e000e */
[----:B------:R-:W-:Y:S05]  /*e0d0*/  WARPSYNC.COLLECTIVE R15, `(.L_x_3369) ;  /* 0x000000000f087348 */ /* 0x000fea0003c00000 */
[----:B------:R0:W1:Y:S02]  /*e0e0*/  SHFL.IDX P6, R14, R13, R12, R11 ;  /* 0x0000000c0d0e7389 */ /* 0x00006400000c000b */
[----:B01----:R-:W-:Y:S01]  /*e0f0*/  ENDCOLLECTIVE ;  /* 0x000000000000791b */ /* 0x003fe20003800000 */
.L_x_3369:
[----:B------:R-:W-:Y:S02]  /*e100*/  IMAD.MOV.U32 R13, RZ, RZ, R2 ;  /* 0x000000ffff0d7224 */ /* 0x000fe400078e0002 */
[----:B------:R-:W-:Y:S02]  /*e110*/  IMAD.MOV.U32 R12, RZ, RZ, 0x3 ;  /* 0x00000003ff0c7424 */ /* 0x000fe400078e00ff */
[----:B------:R-:W-:-:S07]  /*e120*/  IMAD.MOV.U32 R7, RZ, RZ, R14 ;  /* 0x000000ffff077224 */ /* 0x000fce00078e000e */
[----:B------:R-:W-:Y:S05]  /*e130*/  WARPSYNC.COLLECTIVE R15, `(.L_x_3370) ;  /* 0x000000000f087348 */ /* 0x000fea0003c00000 */
[----:B------:R0:W1:Y:S02]  /*e140*/  SHFL.IDX P6, R14, R13, R12, R11 ;  /* 0x0000000c0d0e7389 */ /* 0x00006400000c000b */
[----:B01----:R-:W-:Y:S01]  /*e150*/  ENDCOLLECTIVE ;  /* 0x000000000000791b */ /* 0x003fe20003800000 */
.L_x_3370:
        /* <DEDUP_REMOVED lines=10> */
.L_x_3371:
[----:B------:R-:W-:Y:S01]  /*e200*/  @!PT LDS RZ, [RZ] ;  /* 0x00000000fffff984 */ /* 0x000fe20000000800 */
[----:B------:R-:W-:Y:S01]  /*e210*/  @!PT LDS RZ, [RZ] ;  /* 0x00000000fffff984 */ /* 0x000fe20000000800 */
[----:B------:R-:W-:Y:S01]  /*e220*/  @!PT LDS RZ, [RZ] ;  /* 0x00000000fffff984 */ /* 0x000fe20000000800 */
[----:B------:R1:W-:Y:S01]  /*e230*/  @!P1 LDGSTS.E.BYPASS.LTC128B.128 [R9+0x21400], desc[UR42][R6.64], !P0 ;  /* 0x2140000006099fae */ /* 0x0003e2000c101d6a */
[----:B------:R-:W-:Y:S01]  /*e240*/  IMAD.MOV.U32 R0, RZ, RZ, R14 ;  /* 0x000000ffff007224 */ /* 0x000fe200078e000e */
[----:B------:R-:W-:Y:S06]  /*e250*/  BRA `(.L_x_3372) ;  /* 0xffffffbc00787947 */ /* 0x000fec000383ffff */
.L_x_3263:
[----:B0-----:R-:W-:-:S04]  /*e260*/  IMAD.U32 R3, RZ, RZ, UR36 ;  /* 0x00000024ff037e24 */ /* 0x001fc8000f8e00ff */
[----:B------:R0:W1:Y:S03]  /*e270*/  SYNCS.PHASECHK.TRANS64.TRYWAIT P0, [R3+URZ+0x28c20], R0 ;  /* 0x028c2000030075a7 */ /* 0x000066000800017f */
[----:B-1----:R-:W-:Y:S05]  /*e280*/  @!P0 NANOSLEEP.SYNCS 0x989680 ;  /* 0x009896800000895d */ /* 0x002fea0003900000 */
[----:B------:R-:W1:Y:S02]  /*e290*/  @!P0 SYNCS.PHASECHK.TRANS64 P0, [R3+URZ+0x28c20], R0 ;  /* 0x028c2000030085a7 */ /* 0x000e64000800007f */
[----:B-1----:R-:W-:Y:S05]  /*e2a0*/  @!P0 BRA `(.L_x_3263) ;  /* 0xfffffffc00ec8947 */ /* 0x002fea000383ffff */
[----:B------:R-:W-:Y:S05]  /*e2b0*/  BRA `(.L_x_3373) ;  /* 0xffffffbc00ac7947 */ /* 0x000fea000383ffff */
.L_x_3267:
[----:B0-----:R0:W1:Y:S02]  /*e2c0*/  SYNCS.PHASECHK.TRANS64.TRYWAIT P0, [R3+URZ+0x28c60], R0 ;  /* 0x028c6000030075a7 */ /* 0x001064000800017f */
[----:B-1----:R-:W-:Y:S05]  /*e2d0*/  @!P0 NANOSLEEP.SYNCS 0x989680 ;  /* 0x009896800000895d */ /* 0x002fea0003900000 */
[----:B------:R-:W1:Y:S02]  /*e2e0*/  @!P0 SYNCS.PHASECHK.TRANS64 P0, [R3+URZ+0x28c60], R0 ;  /* 0x028c6000030085a7 */ /* 0x000e64000800007f */
[----:B-1----:R-:W-:Y:S05]  /*e2f0*/  @!P0 BRA `(.L_x_3267) ;  /* 0xfffffffc00f08947 */ /* 0x002fea000383ffff */
[----:B------:R-:W-:Y:S05]  /*e300*/  BRA `(.L_x_3374) ;  /* 0xffffffbc00d07947 */ /* 0x000fea000383ffff */
.L_x_3284:
[----:B-1----:R1:W2:Y:S02]  /*e310*/  SYNCS.PHASECHK.TRANS64.TRYWAIT P0, [R3+URZ+0x28c40], R2 ;  /* 0x028c4002030075a7 */ /* 0x0022a4000800017f */
[----:B--2---:R-:W-:Y:S05]  /*e320*/  @!P0 NANOSLEEP.SYNCS 0x989680 ;  /* 0x009896800000895d */ /* 0x004fea0003900000 */
[----:B------:R-:W2:Y:S02]  /*e330*/  @!P0 SYNCS.PHASECHK.TRANS64 P0, [R3+URZ+0x28c40], R2 ;  /* 0x028c4002030085a7 */ /* 0x000ea4000800007f */
[----:B--2---:R-:W-:Y:S05]  /*e340*/  @!P0 BRA `(.L_x_3284) ;  /* 0xfffffffc00f08947 */ /* 0x004fea000383ffff */
[----:B------:R-:W-:Y:S05]  /*e350*/  BRA `(.L_x_3375) ;  /* 0xffffffc800b87947 */ /* 0x000fea000383ffff */
.L_x_3289:
[----:B0-----:R0:W2:Y:S02]  /*e360*/  SYNCS.PHASECHK.TRANS64.TRYWAIT P0, [R3+URZ+0x28c60], R2 ;  /* 0x028c6002030075a7 */ /* 0x0010a4000800017f */
[----:B--2---:R-:W-:Y:S05]  /*e370*/  @!P0 NANOSLEEP.SYNCS 0x989680 ;  /* 0x009896800000895d */ /* 0x004fea0003900000 */
[----:B------:R-:W2:Y:S02]  /*e380*/  @!P0 SYNCS.PHASECHK.TRANS64 P0, [R3+URZ+0x28c60], R2 ;  /* 0x028c6002030085a7 */ /* 0x000ea4000800007f */
[----:B--2---:R-:W-:Y:S05]  /*e390*/  @!P0 BRA `(.L_x_3289) ;  /* 0xfffffffc00f08947 */ /* 0x004fea000383ffff */
[----:B------:R-:W-:Y:S05]  /*e3a0*/  BRA `(.L_x_3376) ;  /* 0xffffffcc00307947 */ /* 0x000fea000383ffff */
.L_x_3305:
[----:B--2---:R2:W3:Y:S02]  /*e3b0*/  SYNCS.PHASECHK.TRANS64.TRYWAIT P0, [R4+URZ+0x28c40], R2 ;  /* 0x028c4002040075a7 */ /* 0x0044e4000800017f */
[----:B---3--:R-:W-:Y:S05]  /*e3c0*/  @!P0 NANOSLEEP.SYNCS 0x989680 ;  /* 0x009896800000895d */ /* 0x008fea0003900000 */
[----:B------:R-:W3:Y:S02]  /*e3d0*/  @!P0 SYNCS.PHASECHK.TRANS64 P0, [R4+URZ+0x28c40], R2 ;  /* 0x028c4002040085a7 */ /* 0x000ee4000800007f */
[----:B---3--:R-:W-:Y:S05]  /*e3e0*/  @!P0 BRA `(.L_x_3305) ;  /* 0xfffffffc00f08947 */ /* 0x008fea000383ffff */
[----:B------:R-:W-:Y:S05]  /*e3f0*/  BRA `(.L_x_3377) ;  /* 0xffffffd8000c7947 */ /* 0x000fea000383ffff */
.L_x_3310:
[----:B0-----:R0:W1:Y:S02]  /*e400*/  SYNCS.PHASECHK.TRANS64.TRYWAIT P0, [R4+URZ+0x28c60], R2 ;  /* 0x028c6002040075a7 */ /* 0x001064000800017f */
[----:B-1----:R-:W-:Y:S05]  /*e410*/  @!P0 NANOSLEEP.SYNCS 0x989680 ;  /* 0x009896800000895d */ /* 0x002fea0003900000 */
[----:B------:R-:W1:Y:S02]  /*e420*/  @!P0 SYNCS.PHASECHK.TRANS64 P0, [R4+URZ+0x28c60], R2 ;  /* 0x028c6002040085a7 */ /* 0x000e64000800007f */
[----:B-1----:R-:W-:Y:S05]  /*e430*/  @!P0 BRA `(.L_x_3310) ;  /* 0xfffffffc00f08947 */ /* 0x002fea000383ffff */
[----:B------:R-:W-:Y:S05]  /*e440*/  BRA `(.L_x_3378) ;  /* 0xffffffd800847947 */ /* 0x000fea000383ffff */
.L_x_3325:
[----:B0-----:R0:W2:Y:S02]  /*e450*/  SYNCS.PHASECHK.TRANS64.TRYWAIT P0, [R4+URZ+0x28c40], R2 ;  /* 0x028c4002040075a7 */ /* 0x0010a4000800017f */
[----:B--2---:R-:W-:Y:S05]  /*e460*/  @!P0 NANOSLEEP.SYNCS 0x989680 ;  /* 0x009896800000895d */ /* 0x004fea0003900000 */
[----:B------:R-:W2:Y:S02]  /*e470*/  @!P0 SYNCS.PHASECHK.TRANS64 P0, [R4+URZ+0x28c40], R2 ;  /* 0x028c4002040085a7 */ /* 0x000ea4000800007f */
[----:B--2---:R-:W-:Y:S05]  /*e480*/  @!P0 BRA `(.L_x_3325) ;  /* 0xfffffffc00f08947 */ /* 0x004fea000383ffff */
[----:B------:R-:W-:Y:S05]  /*e490*/  BRA `(.L_x_3379) ;  /* 0xffffffe4003c7947 */ /* 0x000fea000383ffff */
.L_x_3330:
[----:B-1----:R1:W2:Y:S02]  /*e4a0*/  SYNCS.PHASECHK.TRANS64.TRYWAIT P0, [R4+URZ+0x28c60], R2 ;  /* 0x028c6002040075a7 */ /* 0x0022a4000800017f */
[----:B--2---:R-:W-:Y:S05]  /*e4b0*/  @!P0 NANOSLEEP.SYNCS 0x989680 ;  /* 0x009896800000895d */ /* 0x004fea0003900000 */
[----:B------:R-:W2:Y:S02]  /*e4c0*/  @!P0 SYNCS.PHASECHK.TRANS64 P0, [R4+URZ+0x28c60], R2 ;  /* 0x028c6002040085a7 */ /* 0x000ea4000800007f */
[----:B--2---:R-:W-:Y:S05]  /*e4d0*/  @!P0 BRA `(.L_x_3330) ;  /* 0xfffffffc00f08947 */ /* 0x004fea000383ffff */
[----:B------:R-:W-:Y:S05]  /*e4e0*/  BRA `(.L_x_3380) ;  /* 0xffffffe400b47947 */ /* 0x000fea000383ffff */
.L_x_3344:
[----:B0-----:R0:W2:Y:S02]  /*e4f0*/  SYNCS.PHASECHK.TRANS64.TRYWAIT P0, [R0+URZ+0x28c20], R3 ;  /* 0x028c2003000075a7 */ /* 0x0010a4000800017f */
[----:B--2---:R-:W-:Y:S05]  /*e500*/  @!P0 NANOSLEEP.SYNCS 0x989680 ;  /* 0x009896800000895d */ /* 0x004fea0003900000 */
[----:B------:R-:W2:Y:S02]  /*e510*/  @!P0 SYNCS.PHASECHK.TRANS64 P0, [R0+URZ+0x28c20], R3 ;  /* 0x028c2003000085a7 */ /* 0x000ea4000800007f */
[----:B--2---:R-:W-:Y:S05]  /*e520*/  @!P0 BRA `(.L_x_3344) ;  /* 0xfffffffc00f08947 */ /* 0x004fea000383ffff */
[----:B------:R-:W-:Y:S05]  /*e530*/  BRA `(.L_x_3381) ;  /* 0xfffffff000347947 */ /* 0x000fea000383ffff */
.L_x_3345:
        /* <DEDUP_REMOVED lines=11> */
.L_x_3383:
[----:B------:R-:W-:Y:S05]  /*e5f0*/  BSYNC B0 ;  /* 0x0000000000007941 */ /* 0x000fea0003800000 */
.L_x_3382:
[----:B------:R-:W-:Y:S05]  /*e600*/  BRA `(.L_x_3384) ;  /* 0xfffffff0001c7947 */ /* 0x000fea000383ffff */
.L_x_3348:
[----:B------:R-:W-:Y:S01]  /*e610*/  BSSY B1, `(.L_x_3385) ;  /* 0x0000006000017945 */ /* 0x000fe20003800000 */
[----:B------:R-:W-:-:S07]  /*e620*/  IMAD.MOV.U32 R15, RZ, RZ, -0x1 ;  /* 0xffffffffff0f7424 */ /* 0x000fce00078e00ff */
[----:B012---:R-:W-:Y:S05]  /*e630*/  WARPSYNC.COLLECTIVE R15, `(.L_x_3386) ;  /* 0x000000000f0c7348 */ /* 0x007fea0003c00000 */
[----:B------:R-:W-:Y:S02]  /*e640*/  ELECT P6, UR62, PT ;  /* 0x00000000003e782f */ /* 0x000fe400038c0000 */
[----:B------:R-:W-:Y:S01]  /*e650*/  MOV R14, UR62 ;  /* 0x0000003e000e7c02 */ /* 0x000fe20008000f00 */
[----:B012---:R-:W-:Y:S10]  /*e660*/  ENDCOLLECTIVE ;  /* 0x000000000000791b */ /* 0x007ff40003800000 */
.L_x_3386:
[----:B------:R-:W-:Y:S05]  /*e670*/  BSYNC B1 ;  /* 0x0000000000017941 */ /* 0x000fea0003800000 */
.L_x_3385:
[----:B------:R-:W-:Y:S05]  /*e680*/  BRA `(.L_x_3387) ;  /* 0xfffffff000147947 */ /* 0x000fea000383ffff */
.L_x_3350:
[----:B0-----:R0:W1:Y:S02]  /*e690*/  SYNCS.PHASECHK.TRANS64.TRYWAIT P0, [R6+URZ], R5 ;  /* 0x00000005060075a7 */ /* 0x001064000800017f */
[----:B-1----:R-:W-:Y:S05]  /*e6a0*/  @!P0 NANOSLEEP.SYNCS 0x989680 ;  /* 0x009896800000895d */ /* 0x002fea0003900000 */
[----:B------:R-:W1:Y:S02]  /*e6b0*/  @!P0 SYNCS.PHASECHK.TRANS64 P0, [R6+URZ], R5 ;  /* 0x00000005060085a7 */ /* 0x000e64000800007f */
[----:B-1----:R-:W-:Y:S05]  /*e6c0*/  @!P0 BRA `(.L_x_3350) ;  /* 0xfffffffc00f08947 */ /* 0x002fea000383ffff */
[----:B------:R-:W-:Y:S05]  /*e6d0*/  BRA `(.L_x_3388) ;  /* 0xfffffff0004c7947 */ /* 0x000fea000383ffff */
.L_x_3351:
[----:B-1----:R1:W2:Y:S02]  /*e6e0*/  SYNCS.PHASECHK.TRANS64.TRYWAIT P0, [R3+URZ], R2 ;  /* 0x00000002030075a7 */ /* 0x0022a4000800017f */
[----:B--2---:R-:W-:Y:S05]  /*e6f0*/  @!P0 NANOSLEEP.SYNCS 0x989680 ;  /* 0x009896800000895d */ /* 0x004fea0003900000 */
[----:B------:R-:W2:Y:S02]  /*e700*/  @!P0 SYNCS.PHASECHK.TRANS64 P0, [R3+URZ], R2 ;  /* 0x00000002030085a7 */ /* 0x000ea4000800007f */
[----:B--2---:R-:W-:Y:S05]  /*e710*/  @!P0 BRA `(.L_x_3351) ;  /* 0xfffffffc00f08947 */ /* 0x004fea000383ffff */
[----:B------:R-:W-:Y:S05]  /*e720*/  BRA `(.L_x_3389) ;  /* 0xfffffff000407947 */ /* 0x000fea000383ffff */
.L_x_3353:
[----:B-1----:R1:W2:Y:S02]  /*e730*/  SYNCS.PHASECHK.TRANS64.TRYWAIT P0, [R18+URZ], R5 ;  /* 0x00000005120075a7 */ /* 0x0022a4000800017f */
[----:B--2---:R-:W-:Y:S05]  /*e740*/  @!P0 NANOSLEEP.SYNCS 0x989680 ;  /* 0x009896800000895d */ /* 0x004fea0003900000 */
[----:B------:R-:W2:Y:S02]  /*e750*/  @!P0 SYNCS.PHASECHK.TRANS64 P0, [R18+URZ], R5 ;  /* 0x00000005120085a7 */ /* 0x000ea4000800007f */
[----:B--2---:R-:W-:Y:S05]  /*e760*/  @!P0 BRA `(.L_x_3353) ;  /* 0xfffffffc00f08947 */ /* 0x004fea000383ffff */
[----:B------:R-:W-:Y:S05]  /*e770*/  BRA `(.L_x_3390) ;  /* 0xfffffff000447947 */ /* 0x000fea000383ffff */
.L_x_3391:
        /* <DEDUP_REMOVED lines=16> */
.L_x_15284:


//--------------------- .text._ZN7cutlass13device_kernelIN5flash11enable_sm90INS1_16FlashAttnFwdSm90INS1_25CollectiveMainloopFwdSm90ILi2EN4cute5tupleIJNS5_1CILi1EEES8_S8_EEENS6_IJNS7_ILi64EEESA_SA_EEELi512ENS_10bfloat16_tEfNS_4arch4Sm90ELb0ELb0ELb1ELb0ELb0ELb0ELb1ELb0ELb0ELb1ELb0ELb0EEENS1_21CollectiveEpilogueFwdINS6_IJSA_NS7_ILi512EEESA_EEES9_SC_SE_Li256ELb0ELb1ELb0ELb0EEENS1_29StaticPersistentTileSchedulerILb0EEEEEEEEEvNT_6ParamsE --------------------------
	.section	.text._ZN7cutlass13device_kernelIN5flash11enable_sm90INS1_16FlashAttnFwdSm90INS1_25CollectiveMainloopFwdSm90ILi2EN4cute5tupleIJNS5_1CILi1EEES8_S8_EEENS6_IJNS7_ILi64EEESA_SA_EEELi512ENS_10bfloat16_tEfNS_4arch4Sm90ELb0ELb0ELb1ELb0ELb0ELb0ELb1ELb0ELb0ELb1ELb0ELb0EEENS1_21CollectiveEpilogueFwdINS6_IJSA_NS7_ILi512EEESA_EEES9_SC_SE_Li256ELb0ELb1ELb0ELb0EEENS1_29StaticPersistentTileSchedulerILb0EEEEEEEEEvNT_6ParamsE,"ax",@progbits
	.align	128
.text._ZN7cutlass13device_kernelIN5flash11enable_sm90INS1_16FlashAttnFwdSm90INS1_25CollectiveMainloopFwdSm90ILi2EN4cute5tupleIJNS5_1CILi1EEES8_S8_EEENS6_IJNS7_ILi64EEESA_SA_EEELi512ENS_10bfloat16_tEfNS_4arch4Sm90ELb0ELb0ELb1ELb0ELb0ELb0ELb1ELb0ELb0ELb1ELb0ELb0EEENS1_21CollectiveEpilogueFwdINS6_IJSA_NS7_ILi512EEESA_EEES9_SC_SE_Li256ELb0ELb1ELb0ELb0EEENS1_29StaticPersistentTileSchedulerILb0EEEEEEEEEvNT_6ParamsE:
        .type           _ZN7cutlass13device_kernelIN5flash11enable_sm90INS1_16FlashAttnFwdSm90INS1_25CollectiveMainloopFwdSm90ILi2EN4cute5tupleIJNS5_1CILi1EEES8_S8_EEENS6_IJNS7_ILi64EEESA_SA_EEELi512ENS_10bfloat16_tEfNS_4arch4Sm90ELb0ELb0ELb1ELb0ELb0ELb0ELb1ELb0ELb0ELb1ELb0ELb0EEENS1_21CollectiveEpilogueFwdINS6_IJSA_NS7_ILi512EEESA_EEES9_SC_SE_Li256ELb0ELb1ELb0ELb0EEENS1_29StaticPersistentTileSchedulerILb0EEEEEEEEEvNT_6ParamsE,@function
        .size           _ZN7cutlass13device_kernelIN5flash11enable_sm90INS1_16FlashAttnFwdSm90INS1_25CollectiveMainloopFwdSm90ILi2EN4cute5tupleIJNS5_1CILi1EEES8_S8_EEENS6_IJNS7_ILi64EEESA_SA_EEELi512ENS_10bfloat16_tEfNS_4arch4Sm90ELb0ELb0ELb1ELb0ELb0ELb0ELb1ELb0ELb0ELb1ELb0ELb0EEENS1_21CollectiveEpilogueFwdINS6_IJSA_NS7_ILi512EEESA_EEES9_SC_SE_Li256ELb0ELb1ELb0ELb0EEENS1_29StaticPersistentTileSchedulerILb0EEEEEEEEEvNT_6ParamsE,(.L_x_15285 - _ZN7cutlass13device_kernelIN5flash11enable_sm90INS1_16FlashAttnFwdSm90INS1_25CollectiveMainloopFwdSm90ILi2EN4cute5tupleIJNS5_1CILi1EEES8_S8_EEENS6_IJNS7_ILi64EEESA_SA_EEELi512ENS_10bfloat16_tEfNS_4arch4Sm90ELb0ELb0ELb1ELb0ELb0ELb0ELb1ELb0ELb0ELb1ELb0ELb0EEENS1_21CollectiveEpilogueFwdINS6_IJSA_NS7_ILi512EEESA_EEES9_SC_SE_Li256ELb0ELb1ELb0ELb0EEENS1_29StaticPersistentTileSchedulerILb0EEEEEEEEEvNT_6ParamsE)
        .other          _ZN7cutlass13device_kernelIN5flash11enable_sm90INS1_16FlashAttnFwdSm90INS1_25CollectiveMainloopFwdSm90ILi2EN4cute5tupleIJNS5_1CILi1EEES8_S8_EEENS6_IJNS7_ILi64EEESA_SA_EEELi512ENS_10bfloat16_tEfNS_4arch4Sm90ELb0ELb0ELb1ELb0ELb0ELb0ELb1ELb0ELb0ELb1ELb0ELb0EEENS1_21CollectiveEpilogueFwdINS6_IJSA_NS7_ILi512EEESA_EEES9_SC_SE_Li256ELb0ELb1ELb0ELb0EEENS1_29StaticPersistentTileSchedulerILb0EEEEEEEEEvNT_6ParamsE,@"STO_CUDA_ENTRY STV_DEFAULT"
_ZN7cutlass13device_kernelIN5flash11enable_sm90INS1_16FlashAttnFwdSm90INS1_25CollectiveMainloopFwdSm90ILi2EN4cute5tupleIJNS5_1CILi1EEES8_S8_EEENS6_IJNS7_ILi64EEESA_SA_EEELi512ENS_10bfloat16_tEfNS_4arch4Sm90ELb0ELb0ELb1ELb0ELb0ELb0ELb1ELb0ELb0ELb1ELb0ELb0EEENS1_21CollectiveEpilogueFwdINS6_IJSA_NS7_ILi512EEESA_EEES9_SC_SE_Li256ELb0ELb1ELb0ELb0EEENS1_29StaticPersistentTileSchedulerILb0EEEEEEEEEvNT_6ParamsE:
        /* <DEDUP_REMOVED lines=17> */
.L_x_3393:
[----:B------:R-:W-:Y:S05]  /*0110*/  BSYNC B0 ;  /* 0x0000000000007941 */ /* 0x000fea0003800000 */
.L_x_3392:
[----:B------:R-:W-:Y:S01]  /*0120*/  SHF.R.U32.HI R4, RZ, 0x7, R0 ;  /* 0x00000007ff047819 */ /* 0x000fe20000011600 */
[----:B------:R-:W-:Y:S01]  /*0130*/  VOTEU.ANY UP0, P0 ;  /* 0x00000000003f7886 */ /* 0x000fe20000000100 */
[----:B------:R-:W0:Y:S01]  /*0140*/  SHFL.IDX PT, R3, R2, RZ, 0x1f ;  /* 0x00001fff02037589 */ /* 0x000e2200000e0000 */
[----:B------:R-:W-:Y:S01]  /*0150*/  UMOV UR4, 0x80 ;  /* 0x0000008000047882 */ /* 0x000fe20000000000 */
[----:B------:R-:W-:Y:S01]  /*0160*/  UMOV UR7, 0x100 ;  /* 0x0000010000077882 */ /* 0x000fe20000000000 */
[----:B------:R-:W-:Y:S01]  /*0170*/  VOTEU.ANY UP1, P0 ;  /* 0x00000000003f7886 */ /* 0x000fe20000020100 */
[----:B------:R-:W1:Y:S01]  /*0180*/  SHFL.IDX PT, R4, R4, RZ, 0x1f ;  /* 0x00001fff04047589 */ /* 0x000e6200000e0000 */
[----:B------:R-:W2:Y:S01]  /*0190*/  @UP0 S2UR UR8, SR_CgaCtaId ;  /* 0x00000000000809c3 */ /* 0x000ea20000008800 */
[----:B------:R-:W-:Y:S01]  /*01a0*/  @UP0 UMOV UR6, 0x400 ;  /* 0x0000040000060882 */ /* 0x000fe20000000000 */
[----:B------:R-:W-:-:S04]  /*01b0*/  @UP0 UIADD3 UR4, -UR4, 0x100000, URZ ;  /* 0x0010000004040890 */ /* 0x000fc8000fffe13f */
[----:B------:R-:W-:Y:S02]  /*01c0*/  @UP0 USHF.L.U32 UR5, UR4, 0xb, URZ ;  /* 0x0000000b04050899 */ /* 0x000fe4000800063f */
[----:B------:R-:W-:Y:S01]  /*01d0*/  @UP0 USHF.L.U32 UR4, UR4, 0x1, URZ ;  /* 0x0000000104040899 */ /* 0x000fe2000800063f */
[----:B------:R-:W-:Y:S01]  /*01e0*/  VOTEU.ANY UP2, P0 ;  /* 0x00000000003f7886 */ /* 0x000fe20000040100 */
[----:B0-----:R-:W-:Y:S01]  /*01f0*/  ISETP.NE.AND P1, PT, R3, RZ, PT ;  /* 0x000000ff0300720c */ /* 0x001fe20003f25270 */
[----:B-1----:R0:W-:Y:S01]  /*0200*/  STL [R1], R4 ;  /* 0x0000000401007387 */ /* 0x0021e20000100800 */
[----:B--2---:R-:W-:Y:S02]  /*0210*/  @UP0 ULEA UR8, UR8, UR6, 0x18 ;  /* 0x0000000608080291 */ /* 0x004fe4000f8ec03f */
[----:B------:R-:W-:-:S04]  /*0220*/  @UP0 UIADD3 UR6, -UR7, 0x100000, URZ ;  /* 0x0010000007060890 */ /* 0x000fc8000fffe13f */
[----:B------:R-:W-:Y:S02]  /*0230*/  @UP0 USHF.L.U32 UR7, UR6, 0xb, URZ ;  /* 0x0000000b06070899 */ /* 0x000fe4000800063f */
[----:B------:R-:W-:Y:S01]  /*0240*/  @UP0 USHF.L.U32 UR6, UR6, 0x1, URZ ;  /* 0x0000000106060899 */ /* 0x000fe2000800063f */
[----:B------:R-:W-:Y:S01]  /*0250*/  VOTEU.ANY UP0, P0 ;  /* 0x00000000003f7886 */ /* 0x000fe20000000100 */
[----:B------:R-:W1:Y:S04]  /*0260*/  FENCE.VIEW.ASYNC.S ;  /* 0x00000000000073c6 */ /* 0x000e680000000000 */
[----:B-1----:R0:W1:Y:S01]  /*0270*/  @UP0 SYNCS.EXCH.64 URZ, [UR8+0x38800], UR4 ;  /* 0x03880004083f05b2 */ /* 0x0020620008000100 */
[----:B------:R0:W2:Y:S05]  /*0280*/  @UP1 SYNCS.EXCH.64 URZ, [UR8+0x38810], UR4 ;  /* 0x03881004083f15b2 */ /* 0x0000aa0008000100 */
[----:B------:R0:W3:Y:S02]  /*0290*/  @UP2 SYNCS.EXCH.64 URZ, [UR8+0x38820], UR6 ;  /* 0x03882006083f25b2 */ /* 0x0000e40008000100 */
[----:B0-----:R-:W-:Y:S05]  /*02a0*/  @P1 BRA `(.L_x_3394) ;  /* 0x0000000000381947 */ /* 0x001fea0003800000 */
[----:B------:R-:W0:Y:S01]  /*02b0*/  S2UR UR5, SR_CgaCtaId ;  /* 0x00000000000579c3 */ /* 0x000e220000008800 */
        /* <DEDUP_REMOVED lines=11> */
[----:B------:R0:W0:Y:S01]  /*0370*/  SYNCS.EXCH.64 URZ, [UR6+0x38848], UR4 ;  /* 0x03884804063f75b2 */ /* 0x0000220008000100 */
[----:B------:R-:W-:Y:S01]  /*0380*/  NOP ;  /* 0x0000000000007918 */ /* 0x000fe20000000000 */
.L_x_3394:
[----:B------:R-:W5:Y:S01]  /*0390*/  SHFL.IDX PT, R3, R2, RZ, 0x1f ;  /* 0x00001fff02037589 */ /* 0x000f6200000e0000 */
[----:B------:R-:W-:Y:S01]  /*03a0*/  NOP ;  /* 0x0000000000007918 */ /* 0x000fe20000000000 */
[----:B-----5:R-:W-:-:S13]  /*03b0*/  ISETP.NE.AND P0, PT, R3, RZ, PT ;  /* 0x000000ff0300720c */ /* 0x020fda0003f05270 */
        /* <DEDUP_REMOVED lines=19> */
.L_x_3395:
[----:B------:R-:W5:Y:S01]  /*04f0*/  SHFL.IDX PT, R3, R2, RZ, 0x1f ;  /* 0x00001fff02037589 */ /* 0x000f6200000e0000 */
[----:B------:R-:W-:Y:S01]  /*0500*/  NOP ;  /* 0x0000000000007918 */ /* 0x000fe20000000000 */
[----:B-----5:R-:W-:-:S13]  /*0510*/  ISETP.NE.AND P0, PT, R3, RZ, PT ;  /* 0x000000ff0300720c */ /* 0x020fda0003f05270 */
        /* <DEDUP_REMOVED lines=13> */
[----:B------:R0:W0:Y:S01]  /*05f0*/  SYNCS.EXCH.64 URZ, [UR6+0x38888], UR4 ;  /* 0x03888804063f75b2 */ /* 0x0000220008000100 */
[----:B------:R-:W-:Y:S01]  /*0600*/  NOP ;  /* 0x0000000000007918 */ /* 0x000fe20000000000 */
.L_x_3396:
        /* <DEDUP_REMOVED lines=22> */
.L_x_3397:
        /* <DEDUP_REMOVED lines=22> */
.L_x_3398:
[----:B------:R-:W-:Y:S01]  /*08d0*/  ISETP.NE.AND P0, PT, R4, RZ, PT ;  /* 0x000000ff0400720c */ /* 0x000fe20003f05270 */
[----:B------:R-:W-:Y:S01]  /*08e0*/  NOP ;  /* 0x0000000000007918 */ /* 0x000fe20000000000 */
[----:B------:R-:W-:Y:S01]  /*08f0*/  ULDC.64 UR38, c[0x0][0x208] ;  /* 0x0000820000267ab9 */ /* 0x000fe20000000a00 */
[----:B01234-:R-:W-:Y:S10]  /*0900*/  BAR.SYNC.DEFER_BLOCKING 0x0 ;  /* 0x0000000000007b1d */ /* 0x01fff40000010000 */
[----:B------:R-:W-:Y:S05]  /*0910*/  @!P0 BRA `(.L_x_3399) ;  /* 0x000000a0009c8947 */ /* 0x000fea0003800000 */
.L_x_3400:
        /* <DEDUP_REMOVED lines=17> */
[----:B------:R-:W-:Y:S01]  /*0a30*/  UMOV UR36, URZ ;  /* 0x0000003f00247c82 */ /* 0x000fe20008000000 */
[----:B------:R-:W-:Y:S01]  /*0a40*/  SHF.R.S32.HI R3, RZ, 0x1f, R0 ;  /* 0x0000001fff037819 */ /* 0x000fe20000011400 */
[----:B------:R-:W-:-:S03]  /*0a50*/  IMAD.MOV.U32 R200, RZ, RZ, RZ ;  /* 0x000000ffffc87224 */ /* 0x000fc600078e00ff */
[CC--:B------:R-:W-:Y:S02]  /*0a60*/  LEA.HI R2, R3.reuse, R0.reuse, RZ, 0x4 ;  /* 0x0000000003027211 */ /* 0x0c0fe400078f20ff */
[CC--:B------:R-:W-:Y:S02]  /*0a70*/  LEA.HI R4, R3.reuse, R0.reuse, RZ, 0x5 ;  /* 0x0000000003047211 */ /* 0x0c0fe400078f28ff */
[CC--:B------:R-:W-:Y:S02]  /*0a80*/  LEA.HI R5, R3.reuse, R0.reuse, RZ, 0x7 ;  /* 0x0000000003057211 */ /* 0x0c0fe400078f38ff */
[CC--:B------:R-:W-:Y:S02]  /*0a90*/  LEA.HI R6, R3.reuse, R0.reuse, RZ, 0x2 ;  /* 0x0000000003067211 */ /* 0x0c0fe400078f10ff */
[----:B------:R-:W-:Y:S02]  /*0aa0*/  LEA.HI R213, R3, R0, RZ, 0x3 ;  /* 0x0000000003d57211 */ /* 0x000fe400078f18ff */
[----:B------:R-:W-:-:S02]  /*0ab0*/  SHF.R.S32.HI R11, RZ, 0x5, R4 ;  /* 0x00000005ff0b7819 */ /* 0x000fc40000011404 */
[----:B------:R-:W-:Y:S02]  /*0ac0*/  LOP3.LUT R7, R2, 0xfffffff0, RZ, 0xc0, !PT ;  /* 0xfffffff002077812 */ /* 0x000fe400078ec0ff */
[----:B------:R-:W-:Y:S02]  /*0ad0*/  SHF.R.S32.HI R4, RZ, 0x1f, R4 ;  /* 0x0000001fff047819 */ /* 0x000fe40000011404 */
[----:B------:R-:W-:Y:S01]  /*0ae0*/  SHF.R.S32.HI R9, RZ, 0x4, R2 ;  /* 0x00000004ff097819 */ /* 0x000fe20000011402 */
[----:B------:R-:W-:Y:S01]  /*0af0*/  IMAD.IADD R7, R0, 0x1, -R7 ;  /* 0x0000000100077824 */ /* 0x000fe200078e0a07 */
[----:B------:R-:W-:Y:S01]  /*0b00*/  LOP3.LUT R13, R6, 0xfffffffc, RZ, 0xc0, !PT ;  /* 0xfffffffc060d7812 */ /* 0x000fe200078ec0ff */
[----:B0-----:R-:W-:Y:S01]  /*0b10*/  ULEA UR37, UR4, UR37, 0x18 ;  /* 0x0000002504257291 */ /* 0x001fe2000f8ec03f */
[----:B------:R-:W-:Y:S02]  /*0b20*/  LOP3.LUT R3, R5, 0xffffff80, RZ, 0xc0, !PT ;  /* 0xffffff8005037812 */ /* 0x000fe400078ec0ff */
[----:B------:R-:W-:Y:S01]  /*0b30*/  LOP3.LUT R211, R213, 0xfffffff8, RZ, 0xc0, !PT ;  /* 0xfffffff8d5d37812 */ /* 0x000fe200078ec0ff */
[----:B------:R-:W-:Y:S01]  /*0b40*/  IMAD.IADD R13, R0, 0x1, -R13 ;  /* 0x00000001000d7824 */ /* 0x000fe200078e0a0d */
[----:B------:R-:W-:Y:S01]  /*0b50*/  LEA.HI R4, R4, R11, RZ, 0x2 ;  /* 0x0000000b04047211 */ /* 0x000fe200078f10ff */
[----:B------:R-:W-:Y:S01]  /*0b60*/  IMAD.IADD R3, R0, 0x1, -R3 ;  /* 0x0000000100037824 */ /* 0x000fe200078e0a03 */
[----:B------:R-:W-:Y:S01]  /*0b70*/  LEA.HI R2, R2, R9, RZ, 0x1 ;  /* 0x0000000902027211 */ /* 0x000fe200078f08ff */
[----:B------:R-:W-:Y:S01]  /*0b80*/  IMAD.IADD R211, R0, 0x1, -R211 ;  /* 0x0000000100d37824 */ /* 0x000fe200078e0ad3 */
[----:B------:R-:W-:-:S02]  /*0b90*/  SHF.R.S32.HI R212, RZ, 0x7, R5 ;  /* 0x00000007ffd47819 */ /* 0x000fc40000011405 */
[----:B------:R-:W-:Y:S01]  /*0ba0*/  LOP3.LUT R6, R4, 0x3ffffc, RZ, 0xc0, !PT ;  /* 0x003ffffc04067812 */ /* 0x000fe200078ec0ff */
[----:B------:R-:W-:Y:S01]  /*0bb0*/  IMAD.SHL.U32 R17, R211, 0x8, RZ ;  /* 0x00000008d3117824 */ /* 0x000fe200078e00ff */
[--C-:B------:R-:W-:Y:S01]  /*0bc0*/  SHF.R.S32.HI R0, RZ, 0x1f, R7.reuse ;  /* 0x0000001fff007819 */ /* 0x100fe20000011407 */
[----:B------:R-:W-:Y:S01]  /*0bd0*/  IMAD R15, R212, 0x100, R7 ;  /* 0x00000100d40f7824 */ /* 0x000fe200078e0207 */
[----:B------:R-:W-:Y:S01]  /*0be0*/  LOP3.LUT R4, R2, 0x1ffffffe, RZ, 0xc0, !PT ;  /* 0x1ffffffe02047812 */ /* 0x000fe200078ec0ff */
[----:B------:R-:W-:Y:S01]  /*0bf0*/  IMAD.IADD R6, R11, 0x1, -R6 ;  /* 0x000000010b067824 */ /* 0x000fe200078e0a06 */
[----:B------:R-:W-:Y:S01]  /*0c00*/  LEA.HI R2, R0, R7, RZ, 0x3 ;  /* 0x0000000700027211 */ /* 0x000fe200078f18ff */
[----:B------:R-:W-:Y:S01]  /*0c10*/  VIADD R190, R17, 0x40 ;  /* 0x0000004011be7836 */ /* 0x000fe20000000000 */
[----:B------:R-:W-:Y:S01]  /*0c20*/  SHF.R.S32.HI R0, RZ, 0x1f, R3 ;  /* 0x0000001fff007819 */ /* 0x000fe20000011403 */
[----:B------:R-:W-:Y:S01]  /*0c30*/  IMAD.IADD R9, R9, 0x1, -R4 ;  /* 0x0000000109097824 */ /* 0x000fe200078e0a04 */
[----:B------:R-:W-:Y:S01]  /*0c40*/  LEA.HI R4, R13, R13, RZ, 0x1 ;  /* 0x0000000d0d047211 */ /* 0x000fe200078f08ff */
[----:B------:R-:W-:Y:S01]  /*0c50*/  IMAD R12, R6, 0x10, R15 ;  /* 0x00000010060c7824 */ /* 0x000fe200078e020f */
[----:B------:R-:W-:Y:S01]  /*0c60*/  LEA.HI R5, R5, R212, RZ, 0x1 ;  /* 0x000000d405057211 */ /* 0x000fe200078f08ff */
[----:B------:R-:W-:Y:S01]  /*0c70*/  IMAD.SHL.U32 R6, R2, 0x40, RZ ;  /* 0x0000004002067824 */ /* 0x000fe200078e00ff */
[----:B------:R-:W-:Y:S01]  /*0c80*/  LOP3.LUT R10, R4, 0x1ffffffe, RZ, 0xc0, !PT ;  /* 0x1ffffffe040a7812 */ /* 0x000fe200078ec0ff */
[----:B------:R-:W-:Y:S01]  /*0c90*/  IMAD.SHL.U32 R9, R9, 0x8, RZ ;  /* 0x0000000809097824 */ /* 0x000fe200078e00ff */
[----:B------:R-:W-:Y:S01]  /*0ca0*/  LOP3.LUT R4, R2, 0xfffffff8, RZ, 0xc0, !PT ;  /* 0xfffffff802047812 */ /* 0x000fe200078ec0ff */
[----:B------:R-:W-:Y:S01]  /*0cb0*/  VIADD R189, R17, 0x80 ;  /* 0x0000008011bd7836 */ /* 0x000fe20000000000 */
[----:B------:R-:W-:Y:S01]  /*0cc0*/  LOP3.LUT R8, R6, 0x7ffffe00, RZ, 0xc0, !PT ;  /* 0x7ffffe0006087812 */ /* 0x000fe200078ec0ff */
[--C-:B------:R-:W-:Y:S01]  /*0cd0*/  IMAD.U32 R217, R12, 0x40, R9.reuse ;  /* 0x000000400cd97824 */ /* 0x100fe200078e0009 */
[CC--:B------:R-:W-:Y:S01]  /*0ce0*/  LEA.HI R2, R0.reuse, R3.reuse, RZ, 0x2 ;  /* 0x0000000300027211 */ /* 0x0c0fe200078f10ff */
[----:B------:R-:W-:Y:S01]  /*0cf0*/  IMAD.IADD R6, R7, 0x1, -R4 ;  /* 0x0000000107067824 */ /* 0x000fe200078e0a04 */
[----:B------:R-:W-:Y:S01]  /*0d00*/  LEA.HI R0, R0, R3, RZ, 0x5 ;  /* 0x0000000300007211 */ /* 0x000fe200078f28ff */
[----:B------:R-:W-:Y:S01]  /*0d10*/  IMAD R11, R11, 0x400, R8 ;  /* 0x000004000b0b7824 */ /* 0x000fe200078e0208 */
[--C-:B------:R-:W-:Y:S01]  /*0d20*/  SHF.R.S32.HI R4, RZ, 0x2, R2.reuse ;  /* 0x00000002ff047819 */ /* 0x100fe20000011402 */
[C---:B------:R-:W-:Y:S01]  /*0d30*/  IMAD.SHL.U32 R8, R6.reuse, 0x40, RZ ;  /* 0x0000004006087824 */ /* 0x040fe200078e00ff */
[----:B------:R-:W-:Y:S01]  /*0d40*/  SHF.R.S32.HI R7, RZ, 0x1f, R2 ;  /* 0x0000001fff077819 */ /* 0x000fe20000011402 */
[C---:B------:R-:W-:Y:S01]  /*0d50*/  VIADD R188, R17.reuse, 0xc0 ;  /* 0x000000c011bc7836 */ /* 0x040fe20000000000 */
[----:B------:R-:W-:Y:S01]  /*0d60*/  R2P PR, R6, 0x6 ;  /* 0x0000000606007804 */ /* 0x000fe20000000000 */
[C---:B------:R-:W-:Y:S01]  /*0d70*/  VIADD R187, R17.reuse, 0x100 ;  /* 0x0000010011bb7836 */ /* 0x040fe20000000000 */
[----:B------:R-:W-:Y:S01]  /*0d80*/  LOP3.LUT R8, R8, 0x1c0, RZ, 0xc0, !PT ;  /* 0x000001c008087812 */ /* 0x000fe200078ec0ff */
[----:B------:R-:W-:Y:S01]  /*0d90*/  VIADD R186, R17, 0x140 ;  /* 0x0000014011ba7836 */ /* 0x000fe20000000000 */
[----:B------:R-:W-:Y:S01]  /*0da0*/  LEA.HI R7, R7, R4, RZ, 0x3 ;  /* 0x0000000407077211 */ /* 0x000fe200078f18ff */
[C---:B------:R-:W-:Y:S01]  /*0db0*/  VIADD R215, R17.reuse, 0x180 ;  /* 0x0000018011d77836 */ /* 0x040fe20000000000 */
[----:B------:R-:W-:Y:S01]  /*0dc0*/  LOP3.LUT R9, R8, 0x8, R9, 0xf8, !PT ;  /* 0x0000000808097812 */ /* 0x000fe200078ef809 */
[----:B------:R-:W-:Y:S01]  /*0dd0*/  VIADD R214, R17, 0x1c0 ;  /* 0x000001c011d67836 */ /* 0x000fe20000000000 */
[----:B------:R-:W-:Y:S01]  /*0de0*/  SHF.R.U32.HI R8, RZ, 0x3, R8 ;  /* 0x00000003ff087819 */ /* 0x000fe20000011608 */
[----:B------:R-:W-:Y:S01]  /*0df0*/  IMAD.IADD R13, R13, 0x1, -R10 ;  /* 0x000000010d0d7824 */ /* 0x000fe200078e0a0a */
[----:B------:R-:W-:-:S02]  /*0e00*/  LOP3.LUT R7, R7, 0xfffffff8, RZ, 0xc0, !PT ;  /* 0xfffffff807077812 */ /* 0x000fc400078ec0ff */
[----:B------:R-:W-:Y:S02]  /*0e10*/  LOP3.LUT R8, R9, R8, RZ, 0x3c, !PT ;  /* 0x0000000809087212 */ /* 0x000fe400078e3cff */
[----:B------:R-:W-:Y:S01]  /*0e20*/  LOP3.LUT R2, R2, 0x7ffffffc, RZ, 0xc0, !PT ;  /* 0x7ffffffc02027812 */ /* 0x000fe200078ec0ff */
[----:B------:R-:W-:Y:S01]  /*0e30*/  IMAD.IADD R7, R4, 0x1, -R7 ;  /* 0x0000000104077824 */ /* 0x000fe200078e0a07 */
[----:B------:R-:W-:Y:S01]  /*0e40*/  SHF.R.S32.HI R0, RZ, 0x5, R0 ;  /* 0x00000005ff007819 */ /* 0x000fe20000011400 */
[----:B------:R-:W-:Y:S01]  /*0e50*/  IMAD.IADD R8, R11, 0x1, R8 ;  /* 0x000000010b087824 */ /* 0x000fe200078e0208 */
[----:B------:R-:W-:Y:S01]  /*0e60*/  LOP3.LUT R5, R5, 0xfffffe, RZ, 0xc0, !PT ;  /* 0x00fffffe05057812 */ /* 0x000fe200078ec0ff */
[----:B------:R-:W-:Y:S01]  /*0e70*/  IMAD.IADD R18, R3, 0x1, -R2 ;  /* 0x0000000103127824 */ /* 0x000fe200078e0a02 */
[----:B------:R-:W-:Y:S01]  /*0e80*/  SEL R184, R184, 0xffffffe0, !P1 ;  /* 0xffffffe0b8b87807 */ /* 0x000fe20004800000 */
[----:B------:R-:W-:Y:S01]  /*0e90*/  IMAD R16, R0, 0x10, R7 ;  /* 0x0000001000107824 */ /* 0x000fe200078e0207 */
[----:B------:R-:W-:Y:S01]  /*0ea0*/  LEA R23, R8, UR37, 0x1 ;  /* 0x0000002508177c11 */ /* 0x000fe2000f8e08ff */
[----:B------:R-:W-:Y:S01]  /*0eb0*/  IMAD.IADD R5, R212, 0x1, -R5 ;  /* 0x00000001d4057824 */ /* 0x000fe200078e0a05 */
[----:B------:R-:W-:Y:S01]  /*0ec0*/  SHF.R.S32.HI R213, RZ, 0x3, R213 ;  /* 0x00000003ffd57819 */ /* 0x000fe200000114d5 */
[----:B------:R-:W-:Y:S01]  /*0ed0*/  IMAD.MOV.U32 R2, RZ, RZ, RZ ;  /* 0x000000ffff027224 */ /* 0x000fe200078e00ff */
        /* <DEDUP_REMOVED lines=11> */
[----:B------:R-:W-:Y:S01]  /*0f90*/  IMAD.SHL.U32 R18, R18, 0x2, RZ ;  /* 0x0000000212127824 */ /* 0x000fe200078e00ff */
[----:B------:R-:W-:Y:S01]  /*0fa0*/  SHF.R.S32.HI R218, RZ, 0x1f, R214 ;  /* 0x0000001fffda7819 */ /* 0x000fe200000114d6 */
[----:B------:R-:W-:-:S02]  /*0fb0*/  IMAD R216, R13, 0x8, R16 ;  /* 0x000000080dd87824 */ /* 0x000fc400078e0210 */
[----:B------:R-:W-:-:S07]  /*0fc0*/  IMAD.IADD R184, R184, 0x1, R22 ;  /* 0x00000001b8b87824 */ /* 0x000fce00078e0216 */
.L_x_3431:
[----:B--2---:R-:W2:Y:S01]  /*0fd0*/  LDL R0, [R1] ;  /* 0x0000000001007983 */ /* 0x004ea20000100800 */
[----:B------:R-:W-:Y:S01]  /*0fe0*/  ULDC UR4, c[0x0][0xd38] ;  /* 0x00034e0000047ab9 */ /* 0x000fe20000000800 */
[----:B0-----:R-:W0:Y:S01]  /*0ff0*/  LDC R152, c[0x0][0x2f0] ;  /* 0x0000bc00ff987b82 */ /* 0x001e220000000800 */
[----:B------:R-:W-:Y:S01]  /*1000*/  UISETP.NE.AND UP2, UPT, UR4, 0x1, UPT ;  /* 0x000000010400788c */ /* 0x000fe2000bf45270 */
[----:B------:R-:W-:Y:S02]  /*1010*/  ULDC.64 UR6, c[0x0][0x418] ;  /* 0x0001060000067ab9 */ /* 0x000fe40000000a00 */
[----:B------:R-:W-:Y:S01]  /*1020*/  ULDC UR4, c[0x0][0xd44] ;  /* 0x0003510000047ab9 */ /* 0x000fe20000000800 */
[----:B------:R-:W-:Y:S02]  /*1030*/  UISETP.NE.U32.AND UP0, UPT, UR6, URZ, UPT ;  /* 0x0000003f0600728c */ /* 0x000fe4000bf05070 */
[----:B------:R-:W-:Y:S01]  /*1040*/  UISETP.NE.AND UP1, UPT, UR4, 0x1, UPT ;  /* 0x000000010400788c */ /* 0x000fe2000bf25270 */
[----:B------:R-:W-:Y:S01]  /*1050*/  UMOV UR41, UR40 ;  /* 0x0000002800297c82 */ /* 0x000fe20008000000 */
[----:B------:R-:W-:-:S03]  /*1060*/  UISETP.NE.AND.EX UP0, UPT, UR7, URZ, UPT, UP0 ;  /* 0x0000003f0700728c */ /* 0x000fc6000bf05300 */
[----:B------:R-:W-:Y:S01]  /*1070*/  @UP2 ULDC UR4, c[0x0][0xd3c] ;  /* 0x00034f0000042ab9 */ /* 0x000fe20000000800 */
[----:B------:R-:W-:Y:S01]  /*1080*/  @UP2 ULDC UR6, c[0x0][0xd40] ;  /* 0x0003500000062ab9 */ /* 0x000fe20000000800 */
[----:B------:R-:W-:Y:S02]  /*1090*/  UIMAD.WIDE.U32 UR4, UR40, UR4, URZ ;  /* 0x00000004280472a5 */ /* 0x000fe4000f8e003f */
[----:B------:R-:W-:Y:S02]  /*10a0*/  UMOV UR43, UR40 ;  /* 0x00000028002b7c82 */ /* 0x000fe40008000000 */
[----:B------:R-:W-:-:S03]  /*10b0*/  @UP2 USHF.R.U32.HI UR41, URZ, UR6, UR5 ;  /* 0x000000063f292299 */ /* 0x000fc60008011605 */
[----:B------:R-:W-:Y:S02]  /*10c0*/  @UP1 ULDC.64 UR6, c[0x0][0xd48] ;  /* 0x0003520000061ab9 */ /* 0x000fe40000000a00 */
[----:B------:R-:W-:Y:S02]  /*10d0*/  UIMAD.WIDE.U32 UR4, UR41, UR6, URZ ;  /* 0x00000006290472a5 */ /* 0x000fe4000f8e003f */
[----:B------:R-:W-:Y:S01]  /*10e0*/  UMOV UR42, UR41 ;  /* 0x00000029002a7c82 */ /* 0x000fe20008000000 */
[----:B------:R-:W-:Y:S01]  /*10f0*/  ULDC UR6, c[0x0][0x424] ;  /* 0x0001090000067ab9 */ /* 0x000fe20000000800 */
[----:B------:R-:W-:Y:S02]  /*1100*/  @UP1 USHF.R.U32.HI UR42, URZ, UR7, UR5 ;  /* 0x000000073f2a1299 */ /* 0x000fe40008011605 */
[----:B------:R-:W-:-:S06]  /*1110*/  USEL UR6, UR6, 0x1, UP0 ;  /* 0x0000000106067887 */ /* 0x000fcc0008000000 */
[----:B0-----:R-:W-:Y:S01]  /*1120*/  IMAD R152, R152, UR6, RZ ;  /* 0x0000000698987c24 */ /* 0x001fe2000f8e02ff */
[----:B--2---:R-:W-:-:S13]  /*1130*/  ISETP.NE.AND P0, PT, R0, 0x1, PT ;  /* 0x000000010000780c */ /* 0x004fda0003f05270 */
[----:B-1-34-:R-:W-:Y:S05]  /*1140*/  @!P0 BRA `(.L_x_3401) ;  /* 0x0000001400d88947 */ /* 0x01afea0003800000 */
[----:B------:R-:W0:Y:S01]  /*1150*/  SHFL.IDX PT, R0, R212, RZ, 0x1f ;  /* 0x00001fffd4007589 */ /* 0x000e2200000e0000 */
[----:B------:R-:W-:Y:S01]  /*1160*/  UMOV UR7, 0x40000040 ;  /* 0x4000004000077882 */ /* 0x000fe20000000000 */
[----:B------:R-:W-:Y:S01]  /*1170*/  UMOV UR9, 0x40000040 ;  /* 0x4000004000097882 */ /* 0x000fe20000000000 */
[----:B------:R-:W-:Y:S01]  /*1180*/  UMOV UR11, 0x40000040 ;  /* 0x40000040000b7882 */ /* 0x000fe20000000000 */
[----:B------:R-:W-:Y:S01]  /*1190*/  BAR.SYNC.DEFER_BLOCKING 0xe, 0x100 ;  /* 0x0384000000007b1d */ /* 0x000fe20000010000 */
[----:B------:R-:W-:-:S05]  /*11a0*/  ISETP.GE.AND P0, PT, R152, 0x41, PT ;  /* 0x000000419800780c */ /* 0x000fca0003f06270 */
[----:B------:R-:W-:Y:S01]  /*11b0*/  UMOV UR13, 0x40000040 ;  /* 0x40000040000d7882 */ /* 0x000fe20000000000 */
[----:B------:R-:W-:Y:S01]  /*11c0*/  UMOV UR15, 0x40000040 ;  /* 0x40000040000f7882 */ /* 0x000fe20000000000 */
[----:B------:R-:W-:Y:S01]  /*11d0*/  UMOV UR17, 0x40000040 ;  /* 0x4000004000117882 */ /* 0x000fe20000000000 */
[----:B------:R-:W-:Y:S01]  /*11e0*/  UMOV UR19, 0x40000040 ;  /* 0x4000004000137882 */ /* 0x000fe20000000000 */
[----:B------:R-:W1:Y:S01]  /*11f0*/  S2R R3, SR_TID.X ;  /* 0x0000000000037919 */ /* 0x000e620000002100 */
[----:B0-----:R-:W-:Y:S01]  /*1200*/  R2UR UR4, R0 ;  /* 0x00000000000472ca */ /* 0x001fe200000e0000 */
[----:B------:R-:W-:Y:S01]  /*1210*/  IMAD.U32 R0, RZ, RZ, UR36 ;  /* 0x00000024ff007e24 */ /* 0x000fe2000f8e00ff */
[----:B------:R-:W-:-:S11]  /*1220*/  WARPGROUP.ARRIVE ;  /* 0x00000000000079c5 */ /* 0x000fd60000000000 */
[----:B------:R-:W-:-:S04]  /*1230*/  ULEA.HI UR5, UR4, UR4, URZ, 0x1 ;  /* 0x0000000404057291 */ /* 0x000fc8000f8f083f */
[----:B------:R-:W-:-:S04]  /*1240*/  ULOP3.LUT UR5, UR5, 0x1fffe, URZ, 0xc0, !UPT ;  /* 0x0001fffe05057892 */ /* 0x000fc8000f8ec03f */
[----:B------:R-:W-:Y:S01]  /*1250*/  UIADD3 UR5, UR4, -UR5, URZ ;  /* 0x8000000504057290 */ /* 0x000fe2000fffe03f */
[----:B-1----:R-:W-:Y:S01]  /*1260*/  LOP3.LUT R3, R3, 0x7f, RZ, 0xc0, !PT ;  /* 0x0000007f03037812 */ /* 0x002fe200078ec0ff */
[----:B------:R-:W-:Y:S02]  /*1270*/  UIADD3 UR4, UR37, 0x36400, URZ ;  /* 0x0003640025047890 */ /* 0x000fe4000fffe03f */
[----:B------:R-:W-:Y:S01]  /*1280*/  ULEA UR5, UR5, UR37, 0xf ;  /* 0x0000002505057291 */ /* 0x000fe2000f8e783f */
[----:B------:R-:W-:Y:S01]  /*1290*/  ISETP.NE.AND P1, PT, R3, RZ, PT ;  /* 0x000000ff0300720c */ /* 0x000fe20003f25270 */
[----:B------:R-:W-:Y:S02]  /*12a0*/  USHF.R.U32.HI UR4, URZ, 0x4, UR4 ;  /* 0x000000043f047899 */ /* 0x000fe40008011604 */
[----:B------:R-:W-:Y:S02]  /*12b0*/  UIADD3 UR5, UR5, 0x400, URZ ;  /* 0x0000040005057890 */ /* 0x000fe4000fffe03f */
[----:B------:R-:W-:-:S02]  /*12c0*/  ULOP3.LUT UR4, UR4, 0x3fff, URZ, 0xc0, !UPT ;  /* 0x00003fff04047892 */ /* 0x000fc4000f8ec03f */
[----:B------:R-:W-:Y:S02]  /*12d0*/  USHF.R.U32.HI UR5, URZ, 0x4, UR5 ;  /* 0x000000043f057899 */ /* 0x000fe40008011605 */
[----:B------:R-:W-:Y:S02]  /*12e0*/  ULOP3.LUT UR4, UR4, 0x10000, URZ, 0xfc, !UPT ;  /* 0x0001000004047892 */ /* 0x000fe4000f8efc3f */
[----:B------:R-:W-:Y:S02]  /*12f0*/  ULOP3.LUT UR5, UR5, 0x3fff, URZ, 0xc0, !UPT ;  /* 0x00003fff05057892 */ /* 0x000fe4000f8ec03f */
[----:B------:R-:W-:Y:S01]  /*1300*/  UIADD3 UR8, UR4, 0x2, URZ ;  /* 0x0000000204087890 */ /* 0x000fe2000fffe03f */
[----:B------:R-:W-:Y:S01]  /*1310*/  @!P1 LEA R0, R0, UR37, 0x3 ;  /* 0x0000002500009c11 */ /* 0x000fe2000f8e18ff */
[----:B------:R-:W-:Y:S02]  /*1320*/  ULOP3.LUT UR20, UR5, 0x2000000, URZ, 0xfc, !UPT ;  /* 0x0200000005147892 */ /* 0x000fe4000f8efc3f */
[----:B------:R-:W-:-:S02]  /*1330*/  UIADD3 UR12, UR4, 0x4, URZ ;  /* 0x00000004040c7890 */ /* 0x000fc4000fffe03f */
[----:B------:R-:W-:Y:S01]  /*1340*/  ULEA UR6, UR36, UR20, 0xc ;  /* 0x0000001424067291 */ /* 0x000fe2000f8e603f */
[----:B------:R-:W-:Y:S01]  /*1350*/  @!P1 VIADD R0, R0, 0x38860 ;  /* 0x0003886000009836 */ /* 0x000fe20000000000 */
[----:B------:R-:W-:Y:S01]  /*1360*/  UMOV UR5, 0x40000040 ;  /* 0x4000004000057882 */ /* 0x000fe20000000000 */
[----:B------:R-:W-:Y:S02]  /*1370*/  UIADD3 UR16, UR4, 0x6, URZ ;  /* 0x0000000604107890 */ /* 0x000fe4000fffe03f */
[----:B------:R-:W-:Y:S01]  /*1380*/  UIADD3 UR10, UR6, 0x80, URZ ;  /* 0x00000080060a7890 */ /* 0x000fe2000fffe03f */
[----:B------:R-:W-:Y:S01]  /*1390*/  @!P1 PRMT R0, RZ, 0x654, R0 ;  /* 0x00000654ff009816 */ /* 0x000fe20000000000 */
[----:B------:R-:W-:Y:S02]  /*13a0*/  UIADD3 UR14, UR6, 0x100, URZ ;  /* 0x00000100060e7890 */ /* 0x000fe4000fffe03f */
[----:B------:R-:W-:Y:S01]  /*13b0*/  HGMMA.64x256x16.F32.BF16 R24, gdesc[UR4].tnspB, RZ, !UPT, gsb0 ;  /* 0x43e00000041879f0 */ /* 0x000fe2000c0018ff */
[----:B------:R-:W-:-:S02]  /*13c0*/  UIADD3 UR18, UR6, 0x180, URZ ;  /* 0x0000018006127890 */ /* 0x000fc4000fffe03f */
        /* <DEDUP_REMOVED lines=15> */
[----:B------:R-:W-:Y:S05]  /*14c0*/  @!P0 BRA `(.L_x_3402) ;  /* 0x0000000800bc8947 */ /* 0x000fea0003800000 */
[----:B------:R-:W-:-:S05]  /*14d0*/  VIADD R152, R152, 0x3f ;  /* 0x0000003f98987836 */ /* 0x000fca0000000000 */
[----:B------:R-:W-:-:S04]  /*14e0*/  SHF.R.S32.HI R3, RZ, 0x1f, R152 ;  /* 0x0000001fff037819 */ /* 0x000fc80000011498 */
[----:B------:R-:W-:-:S04]  /*14f0*/  LEA.HI R3, R3, R152, RZ, 0x6 ;  /* 0x0000009803037211 */ /* 0x000fc800078f30ff */
[----:B------:R-:W-:-:S07]  /*1500*/  LEA.HI.SX32 R3, R3, 0xfffffffe, 0x1a ;  /* 0xfffffffe03037811 */ /* 0x000fce00078fd2ff */
.L_x_3403:
[----:B------:R-:W-:Y:S01]  /*1510*/  BAR.SYNC.DEFER_BLOCKING 0xe, 0x100 ;  /* 0x0384000000007b1d */ /* 0x000fe20000010000 */
[----:B------:R-:W-:Y:S01]  /*1520*/  IMAD.U32 R5, RZ, RZ, UR36 ;  /* 0x00000024ff057e24 */ /* 0x000fe2000f8e00ff */
[----:B------:R-:W-:Y:S01]  /*1530*/  UIADD3 UR36, UR36, 0x1, URZ ;  /* 0x0000000124247890 */ /* 0x000fe2000fffe03f */
[C---:B------:R-:W-:Y:S01]  /*1540*/  ISETP.GT.AND P0, PT, R3.reuse, RZ, PT ;  /* 0x000000ff0300720c */ /* 0x040fe20003f04270 */
[----:B------:R-:W-:Y:S02]  /*1550*/  VIADD R3, R3, 0xffffffff ;  /* 0xffffffff03037836 */ /* 0x000fe40000000000 */
[----:B01----:R-:W-:Y:S01]  /*1560*/  IMAD R0, R5, 0x40, R16 ;  /* 0x0000004005007824 */ /* 0x003fe200078e0210 */
[----:B------:R-:W-:Y:S01]  /*1570*/  UISETP.NE.AND UP0, UPT, UR36, 0x2, UPT ;  /* 0x000000022400788c */ /* 0x000fe2000bf05270 */
[----:B------:R-:W-:Y:S01]  /*1580*/  UMOV UR7, 0x40000040 ;  /* 0x4000004000077882 */ /* 0x000fe20000000000 */
[----:B------:R-:W-:Y:S02]  /*1590*/  UMOV UR11, 0x40000040 ;  /* 0x40000040000b7882 */ /* 0x000fe40000000000 */
[----:B------:R-:W-:Y:S01]  /*15a0*/  LEA R0, R0, UR37, 0x2 ;  /* 0x0000002500007c11 */ /* 0x000fe2000f8e10ff */
[----:B------:R-:W-:Y:S01]  /*15b0*/  USEL UR36, UR36, URZ, UP0 ;  /* 0x0000003f24247287 */ /* 0x000fe20008000000 */
[----:B------:R-:W-:Y:S01]  /*15c0*/  UMOV UR15, 0x40000040 ;  /* 0x40000040000f7882 */ /* 0x000fe20000000000 */
[----:B------:R-:W-:-:S02]  /*15d0*/  UMOV UR19, 0x40000040 ;  /* 0x4000004000137882 */ /* 0x000fc40000000000 */
[----:B------:R-:W-:-:S04]  /*15e0*/  ULEA UR6, UR36, UR20, 0xc ;  /* 0x0000001424067291 */ /* 0x000fc8000f8e603f */
[----:B------:R-:W-:Y:S02]  /*15f0*/  UIADD3 UR10, UR6, 0x80, URZ ;  /* 0x00000080060a7890 */ /* 0x000fe4000fffe03f */
[----:B------:R-:W-:Y:S01]  /*1600*/  UIADD3 UR14, UR6, 0x100, URZ ;  /* 0x00000100060e7890 */ /* 0x000fe2000fffe03f */
[----:B------:R-:W0:Y:S01]  /*1610*/  LDS R4, [R0+0x38400] ;  /* 0x0384000000047984 */ /* 0x000e220000000800 */
[----:B------:R-:W-:-:S03]  /*1620*/  UIADD3 UR18, UR6, 0x180, URZ ;  /* 0x0000018006127890 */ /* 0x000fc6000fffe03f */
[----:B------:R1:W2:Y:S02]  /*1630*/  LDS R5, [R0+0x38420] ;  /* 0x0384200000057984 */ /* 0x0002a40000000800 */
[----:B-1----:R-:W-:-:S05]  /*1640*/  IMAD.U32 R0, RZ, RZ, UR36 ;  /* 0x00000024ff007e24 */ /* 0x002fca000f8e00ff */
[----:B------:R-:W-:-:S05]  /*1650*/  @!P1 LEA R0, R0, UR37, 0x3 ;  /* 0x0000002500009c11 */ /* 0x000fca000f8e18ff */
[----:B------:R-:W-:-:S05]  /*1660*/  @!P1 VIADD R0, R0, 0x38860 ;  /* 0x0003886000009836 */ /* 0x000fca0000000000 */
[----:B------:R-:W-:Y:S01]  /*1670*/  @!P1 PRMT R0, RZ, 0x654, R0 ;  /* 0x00000654ff009816 */ /* 0x000fe20000000000 */
        /* <DEDUP_REMOVED lines=127> */
[----:B------:R-:W-:-:S06]  /*1e70*/  FMUL.FTZ R151, R151, R5 ;  /* 0x0000000597977220 */ /* 0x000fcc0000410000 */
[----:B------:R-:W-:-:S06]  /*1e80*/  WARPGROUP.ARRIVE ;  /* 0x00000000000079c5 */ /* 0x000fcc0000000000 */
[----:B------:R-:W-:Y:S01]  /*1e90*/  HGMMA.64x256x16.F32.BF16 R24, gdesc[UR4].tnspB, R24, gsb0 ;  /* 0x43e00000041879f0 */ /* 0x000fe20008001818 */
[----:B------:R-:W-:-:S06]  /*1ea0*/  USEL UR6, URZ, 0x1, UP0 ;  /* 0x000000013f067887 */ /* 0x000fcc0008000000 */
[----:B------:R-:W-:Y:S01]  /*1eb0*/  LOP3.LUT R2, R2, UR6, RZ, 0x3c, !PT ;  /* 0x0000000602027c12 */ /* 0x000fe2000f8e3cff */
[----:B------:R-:W-:Y:S02]  /*1ec0*/  WARPGROUP.DEPBAR.LE gsb0, 0x0 ;  /* 0x00008000000079c5 */ /* 0x000fe40000010000 */
[----:B------:R-:W-:-:S15]  /*1ed0*/  WARPGROUP.ARRIVE ;  /* 0x00000000000079c5 */ /* 0x000fde0000000000 */
[----:B------:R-:W-:-:S03]  /*1ee0*/  NOP ;  /* 0x0000000000007918 */ /* 0x000fc60000000000 */
        /* <DEDUP_REMOVED lines=13> */
.L_x_3402:
[----:B------:R-:W-:Y:S01]  /*1fc0*/  BAR.SYNC.DEFER_BLOCKING 0xe, 0x100 ;  /* 0x0384000000007b1d */ /* 0x000fe20000010000 */
[----:B------:R-:W-:Y:S01]  /*1fd0*/  IMAD.U32 R3, RZ, RZ, UR36 ;  /* 0x00000024ff037e24 */ /* 0x000fe2000f8e00ff */
[----:B------:R-:W-:-:S03]  /*1fe0*/  UIADD3 UR36, UR36, 0x1, URZ ;  /* 0x0000000124247890 */ /* 0x000fc6000fffe03f */
[----:B01----:R-:W-:Y:S01]  /*1ff0*/  IMAD R0, R3, 0x40, R16 ;  /* 0x0000004003007824 */ /* 0x003fe200078e0210 */
[----:B------:R-:W-:-:S04]  /*2000*/  UISETP.NE.AND UP0, UPT, UR36, 0x2, UPT ;  /* 0x000000022400788c */ /* 0x000fc8000bf05270 */
[----:B------:R-:W-:Y:S01]  /*2010*/  LEA R4, R0, UR37, 0x2 ;  /* 0x0000002500047c11 */ /* 0x000fe2000f8e10ff */
[----:B------:R-:W-:Y:S02]  /*2020*/  USEL UR4, URZ, 0x1, UP0 ;  /* 0x000000013f047887 */ /* 0x000fe40008000000 */
[----:B------:R-:W-:-:S04]  /*2030*/  USEL UR36, UR36, URZ, UP0 ;  /* 0x0000003f24247287 */ /* 0x000fc80008000000 */
[----:B------:R-:W-:Y:S01]  /*2040*/  LOP3.LUT R2, R2, UR4, RZ, 0x3c, !PT ;  /* 0x0000000402027c12 */ /* 0x000fe2000f8e3cff */
        /* <DEDUP_REMOVED lines=130> */
[----:B------:R-:W-:-:S02]  /*2870*/  IMAD.MOV.U32 R0, RZ, RZ, RZ ;  /* 0x000000ffff007224 */ /* 0x000fc400078e00ff */
[----:B------:R-:W-:Y:S01]  /*2880*/  IMAD.MOV.U32 R3, RZ, RZ, RZ ;  /* 0x000000ffff037224 */ /* 0x000fe200078e00ff */
[----:B------:R-:W-:Y:S06]  /*2890*/  BAR.ARV 0xf, 0x100 ;  /* 0x03c4000000007b1d */ /* 0x000fec0000002000 */
[----:B------:R-:W-:Y:S05]  /*28a0*/  BRA `(.L_x_3404) ;  /* 0x0000006000f07947 */ /* 0x000fea0003800000 */
.L_x_3401:
[----:B------:R-:W0:Y:S02]  /*28b0*/  SHFL.IDX PT, R0, R212, RZ, 0x1f ;  /* 0x00001fffd4007589 */ /* 0x000e2400000e0000 */
[----:B0-----:R-:W-:Y:S01]  /*28c0*/  R2UR UR4, R0 ;  /* 0x00000000000472ca */ /* 0x001fe200000e0000 */
[----:B------:R-:W-:-:S05]  /*28d0*/  VIADD R0, R152, 0x3f ;  /* 0x0000003f98007836 */ /* 0x000fca0000000000 */
[----:B------:R-:W-:-:S04]  /*28e0*/  SHF.R.S32.HI R3, RZ, 0x1f, R0 ;  /* 0x0000001fff037819 */ /* 0x000fc80000011400 */
[----:B------:R-:W-:-:S03]  /*28f0*/  LEA.HI R3, R3, R0, RZ, 0x6 ;  /* 0x0000000003037211 */ /* 0x000fc600078f30ff */
[----:B------:R-:W-:Y:S01]  /*2900*/  ULEA.HI UR5, UR4, UR4, URZ, 0x1 ;  /* 0x0000000404057291 */ /* 0x000fe2000f8f083f */
[----:B------:R-:W-:-:S03]  /*2910*/  SHF.R.S32.HI R153, RZ, 0x6, R3 ;  /* 0x00000006ff997819 */ /* 0x000fc60000011403 */
        /* <DEDUP_REMOVED lines=26> */
.L_x_3405:
[----:B------:R-:W2:Y:S01]  /*2ac0*/  LDL R20, [R1] ;  /* 0x0000000001147983 */ /* 0x000ea20000100800 */
[----:B------:R-:W-:-:S04]  /*2ad0*/  LEA.HI R0, R200, R200, RZ, 0x1 ;  /* 0x000000c8c8007211 */ /* 0x000fc800078f08ff */
[----:B------:R-:W-:-:S05]  /*2ae0*/  LOP3.LUT R3, R0, 0xfffffffe, RZ, 0xc0, !PT ;  /* 0xfffffffe00037812 */ /* 0x000fca00078ec0ff */
[----:B------:R-:W-:-:S05]  /*2af0*/  IMAD.IADD R3, R200, 0x1, -R3 ;  /* 0x00000001c8037824 */ /* 0x000fca00078e0a03 */
[----:B------:R-:W-:-:S04]  /*2b00*/  SHF.L.U32 R4, R3, 0x1f, RZ ;  /* 0x0000001f03047819 */ /* 0x000fc800000006ff */
[----:B------:R-:W0:Y:S01]  /*2b10*/  SYNCS.PHASECHK.TRANS64.TRYWAIT P1, [UR37+0x38800], R4 ;  /* 0x03880004ff0075a7 */ /* 0x000e220008020165 */
[----:B--2---:R-:W-:Y:S01]  /*2b20*/  ISETP.NE.AND P0, PT, R20, RZ, PT ;  /* 0x000000ff1400720c */ /* 0x004fe20003f05270 */
[----:B0-----:R-:W-:-:S12]  /*2b30*/  @!P1 BRA `(.L_x_3406) ;  /* 0x000000dc00489947 */ /* 0x001fd80003800000 */
.L_x_3539:
[----:B------:R-:W-:Y:S05]  /*2b40*/  @P0 BRA `(.L_x_3407) ;  /* 0x0000000000040947 */ /* 0x000fea0003800000 */
[----:B------:R-:W-:Y:S01]  /*2b50*/  BPT.TRAP 0x1 ;  /* 0x000000040000795c */ /* 0x000fe20000300000 */
.L_x_3407:
[----:B0-----:R-:W-:Y:S01]  /*2b60*/  IMAD.U32 R3, RZ, RZ, UR36 ;  /* 0x00000024ff037e24 */ /* 0x001fe2000f8e00ff */
[----:B------:R-:W-:-:S04]  /*2b70*/  SHF.L.U32 R6, R2, 0x1f, RZ ;  /* 0x0000001f02067819 */ /* 0x000fc800000006ff */
[----:B------:R-:W-:-:S04]  /*2b80*/  LEA R3, R3, UR37, 0x3 ;  /* 0x0000002503037c11 */ /* 0x000fc8000f8e18ff */
[----:B------:R0:W1:Y:S01]  /*2b90*/  SYNCS.PHASECHK.TRANS64.TRYWAIT P1, [R3+URZ+0x38830], R6 ;  /* 0x03883006030075a7 */ /* 0x000062000802017f */
[----:B------:R-:W-:Y:S05]  /*2ba0*/  @P0 BRA `(.L_x_3408) ;  /* 0x0000000000040947 */ /* 0x000fea0003800000 */
[----:B------:R-:W-:Y:S01]  /*2bb0*/  BPT.TRAP 0x1 ;  /* 0x000000040000795c */ /* 0x000fe20000300000 */
.L_x_3408:
[----:B-1----:R-:W-:Y:S05]  /*2bc0*/  @P1 BRA `(.L_x_3409) ;  /* 0x0000000000081947 */ /* 0x002fea0003800000 */
[----:B------:R-:W1:Y:S02]  /*2bd0*/  SYNCS.PHASECHK.TRANS64.TRYWAIT P1, [R3+URZ+0x38830], R6 ;  /* 0x03883006030075a7 */ /* 0x000e64000802017f */
[----:B-1----:R-:W-:Y:S05]  /*2be0*/  @!P1 BRA `(.L_x_3410) ;  /* 0x000000dc00349947 */ /* 0x002fea0003800000 */
.L_x_3409:
[----:B------:R-:W-:-:S04]  /*2bf0*/  UIADD3 UR4, UR37, 0x22400, URZ ;  /* 0x0002240025047890 */ /* 0x000fc8000fffe03f */
[----:B------:R-:W-:-:S04]  /*2c00*/  USHF.R.U32.HI UR4, URZ, 0x4, UR4 ;  /* 0x000000043f047899 */ /* 0x000fc80008011604 */
[----:B------:R-:W-:-:S06]  /*2c10*/  ULOP3.LUT UR4, UR4, 0x3fff, URZ, 0xc0, !UPT ;  /* 0x00003fff04047892 */ /* 0x000fcc000f8ec03f */
[----:B------:R-:W-:Y:S01]  /*2c20*/  IMAD.U32 R0, RZ, RZ, UR4 ;  /* 0x00000004ff007e24 */ /* 0x000fe2000f8e00ff */
[----:B------:R-:W-:Y:S05]  /*2c30*/  WARPSYNC.ALL ;  /* 0x0000000000007948 */ /* 0x000fea0003800000 */
[----:B------:R-:W-:-:S04]  /*2c40*/  LOP3.LUT R0, R0, 0x10000, RZ, 0xfc, !PT ;  /* 0x0001000000007812 */ /* 0x000fc800078efcff */
        /* <DEDUP_REMOVED lines=10> */
[----:B------:R-:W-:-:S02]  /*2cf0*/  UMOV UR13, 0x40000040 ;  /* 0x40000040000d7882 */ /* 0x000fc40000000000 */
[----:B------:R-:W-:Y:S02]  /*2d00*/  ULEA UR6, UR36, UR6, 0x9 ;  /* 0x0000000624067291 */ /* 0x000fe4000f8e483f */
[----:B------:R-:W-:Y:S02]  /*2d10*/  ULOP3.LUT UR4, UR4, 0x10000, URZ, 0xfc, !UPT ;  /* 0x0001000004047892 */ /* 0x000fe4000f8efc3f */
[----:B------:R-:W-:Y:S02]  /*2d20*/  UIADD3 UR10, UR6, 0x2, URZ ;  /* 0x00000002060a7890 */ /* 0x000fe4000fffe03f */
[----:B------:R-:W-:Y:S02]  /*2d30*/  UIADD3 UR8, UR4, 0x2, URZ ;  /* 0x0000000204087890 */ /* 0x000fe4000fffe03f */
[----:B------:R-:W-:Y:S02]  /*2d40*/  UIADD3 UR14, UR6, 0x4, URZ ;  /* 0x00000004060e7890 */ /* 0x000fe4000fffe03f */
[----:B------:R-:W-:-:S02]  /*2d50*/  UIADD3 UR12, UR4, 0x4, URZ ;  /* 0x00000004040c7890 */ /* 0x000fc4000fffe03f */
[----:B------:R-:W-:Y:S01]  /*2d60*/  HGMMA.64x64x16.F32.BF16 R24, gdesc[UR4], RZ, !UPT, gsb0 ;  /* 0x00e00000041879f0 */ /* 0x000fe2000c0018ff */
[----:B------:R-:W-:Y:S02]  /*2d70*/  UIADD3 UR18, UR6, 0x6, URZ ;  /* 0x0000000606127890 */ /* 0x000fe4000fffe03f */
[----:B------:R-:W-:Y:S01]  /*2d80*/  UIADD3 UR16, UR4, 0x6, URZ ;  /* 0x0000000604107890 */ /* 0x000fe2000fffe03f */
[----:B------:R-:W-:Y:S01]  /*2d90*/  UMOV UR19, 0x40000040 ;  /* 0x4000004000137882 */ /* 0x000fe20000000000 */
[----:B------:R-:W-:Y:S01]  /*2da0*/  UMOV UR17, 0x40000040 ;  /* 0x4000004000117882 */ /* 0x000fe20000000000 */
        /* <DEDUP_REMOVED lines=10> */
[----:B------:R-:W2:Y:S02]  /*2e50*/  SYNCS.PHASECHK.TRANS64.TRYWAIT P1, [UR37+0x38810], R4 ;  /* 0x03881004ff0075a7 */ /* 0x000ea40008020165 */
[----:B--2---:R-:W-:Y:S05]  /*2e60*/  @!P1 BRA `(.L_x_3411) ;  /* 0x000000d800a89947 */ /* 0x004fea0003800000 */
.L_x_3540:
[----:B------:R-:W-:Y:S05]  /*2e70*/  @P0 BRA `(.L_x_3412) ;  /* 0x0000000000040947 */ /* 0x000fea0003800000 */
[----:B------:R-:W-:Y:S01]  /*2e80*/  BPT.TRAP 0x1 ;  /* 0x000000040000795c */ /* 0x000fe20000300000 */
.L_x_3412:
[----:B------:R3:W4:Y:S01]  /*2e90*/  SYNCS.PHASECHK.TRANS64.TRYWAIT P1, [R3+URZ+0x38850], R6 ;  /* 0x03885006030075a7 */ /* 0x000722000802017f */
[----:B------:R-:W-:Y:S05]  /*2ea0*/  @P0 BRA `(.L_x_3413) ;  /* 0x0000000000040947 */ /* 0x000fea0003800000 */
[----:B------:R-:W-:Y:S01]  /*2eb0*/  BPT.TRAP 0x1 ;  /* 0x000000040000795c */ /* 0x000fe20000300000 */
.L_x_3413:
[----:B----4-:R-:W-:Y:S05]  /*2ec0*/  @P1 BRA `(.L_x_3414) ;  /* 0x0000000000081947 */ /* 0x010fea0003800000 */
[----:B------:R-:W4:Y:S02]  /*2ed0*/  SYNCS.PHASECHK.TRANS64.TRYWAIT P1, [R3+URZ+0x38850], R6 ;  /* 0x03885006030075a7 */ /* 0x000f24000802017f */
[----:B----4-:R-:W-:Y:S05]  /*2ee0*/  @!P1 BRA `(.L_x_3415) ;  /* 0x000000d800a09947 */ /* 0x010fea0003800000 */
.L_x_3414:
[----:B------:R-:W-:Y:S01]  /*2ef0*/  UIADD3 UR4, UR37, 0x400, URZ ;  /* 0x0000040025047890 */ /* 0x000fe2000fffe03f */
[----:B------:R-:W-:Y:S01]  /*2f00*/  WARPGROUP.ARRIVE ;  /* 0x00000000000079c5 */ /* 0x000fe20000000000 */
[----:B------:R-:W-:-:S05]  /*2f10*/  UIADD3 UR5, UR37, 0x26400, URZ ;  /* 0x0002640025057890 */ /* 0x000fca000fffe03f */
[----:B--2---:R-:W2:Y:S01]  /*2f20*/  S2R R4, SR_TID.X ;  /* 0x0000000000047919 */ /* 0x004ea20000002100 */
[----:B------:R-:W-:Y:S01]  /*2f30*/  USHF.R.U32.HI UR4, URZ, 0x4, UR4 ;  /* 0x000000043f047899 */ /* 0x000fe20008011604 */
[----:B------:R-:W-:Y:S01]  /*2f40*/  IMAD R5, R153, -0x40, R152 ;  /* 0xffffffc099057824 */ /* 0x000fe200078e0298 */
[----:B------:R-:W-:Y:S01]  /*2f50*/  USHF.R.U32.HI UR5, URZ, 0x4, UR5 ;  /* 0x000000043f057899 */ /* 0x000fe20008011605 */
[----:B------:R-:W5:Y:S01]  /*2f60*/  S2R R57, SR_TID.X ;  /* 0x0000000000397919 */ /* 0x000f620000002100 */
[----:B------:R-:W-:Y:S02]  /*2f70*/  ULOP3.LUT UR4, UR4, 0x3fff, URZ, 0xc0, !UPT ;  /* 0x00003fff04047892 */ /* 0x000fe4000f8ec03f */
[----:B------:R-:W-:Y:S01]  /*2f80*/  ULOP3.LUT UR5, UR5, 0x3fff, URZ, 0xc0, !UPT ;  /* 0x00003fff05057892 */ /* 0x000fe2000f8ec03f */
[----:B------:R-:W-:Y:S01]  /*2f90*/  IADD3 R5, -R18, 0x40, R5 ;  /* 0x0000004012057810 */ /* 0x000fe20007ffe105 */
[----:B------:R-:W-:Y:S02]  /*2fa0*/  ULOP3.LUT UR4, UR4, 0x10000, URZ, 0xfc, !UPT ;  /* 0x0001000004047892 */ /* 0x000fe4000f8efc3f */
[----:B------:R-:W-:Y:S01]  /*2fb0*/  ULOP3.LUT UR6, UR5, 0x10000, URZ, 0xfc, !UPT ;  /* 0x0001000005067892 */ /* 0x000fe2000f8efc3f */
[C---:B------:R-:W-:Y:S01]  /*2fc0*/  ISETP.GT.AND P1, PT, R5.reuse, RZ, PT ;  /* 0x000000ff0500720c */ /* 0x040fe20003f24270 */
[----:B------:R-:W-:Y:S01]  /*2fd0*/  ULEA UR5, UR36, UR4, 0xc ;  /* 0x0000000424057291 */ /* 0x000fe2000f8e603f */
[C---:B------:R-:W-:Y:S01]  /*2fe0*/  ISETP.GT.AND P2, PT, R5.reuse, 0x1, PT ;  /* 0x000000010500780c */ /* 0x040fe20003f44270 */
[----:B------:R-:W-:Y:S01]  /*2ff0*/  UMOV UR21, 0x40000040 ;  /* 0x4000004000157882 */ /* 0x000fe20000000000 */
[----:B------:R-:W-:Y:S01]  /*3000*/  UMOV UR23, 0x40000040 ;  /* 0x4000004000177882 */ /* 0x000fe20000000000 */
[----:B------:R-:W-:Y:S01]  /*3010*/  UIADD3 UR14, UR6, 0x800, URZ ;  /* 0x00000800060e7890 */ /* 0x000fe2000fffe03f */
[C---:B------:R-:W-:Y:S01]  /*3020*/  ISETP.GT.AND P3, PT, R5.reuse, 0x8, PT ;  /* 0x000000080500780c */ /* 0x040fe20003f64270 */
[----:B------:R-:W-:Y:S01]  /*3030*/  UMOV UR20, UR6 ;  /* 0x0000000600147c82 */ /* 0x000fe20008000000 */
[----:B------:R-:W-:Y:S01]  /*3040*/  UMOV UR22, UR5 ;  /* 0x0000000500167c82 */ /* 0x000fe20008000000 */
[----:B------:R-:W-:Y:S01]  /*3050*/  UIADD3 UR15, UR5, 0x800, URZ ;  /* 0x00000800050f7890 */ /* 0x000fe2000fffe03f */
[----:B------:R-:W-:Y:S01]  /*3060*/  HGMMA.64x64x16.F32.BF16 R24, gdesc[UR20], R24, gsb0 ;  /* 0x00e00000141879f0 */ /* 0x000fe20008001818 */
[----:B------:R-:W-:Y:S01]  /*3070*/  UIADD3 UR20, UR6, 0x2, URZ ;  /* 0x0000000206147890 */ /* 0x000fe2000fffe03f */
[C---:B------:R-:W-:Y:S01]  /*3080*/  ISETP.GT.AND P4, PT, R5.reuse, 0x9, PT ;  /* 0x000000090500780c */ /* 0x040fe20003f84270 */
[----:B------:R-:W-:Y:S01]  /*3090*/  UIADD3 UR22, UR5, 0x2, URZ ;  /* 0x0000000205167890 */ /* 0x000fe2000fffe03f */
[C---:B------:R-:W-:Y:S01]  /*30a0*/  ISETP.GT.AND P5, PT, R5.reuse, 0x10, PT ;  /* 0x000000100500780c */ /* 0x040fe20003fa4270 */
[----:B------:R-:W-:Y:S01]  /*30b0*/  UMOV UR21, 0x40000040 ;  /* 0x4000004000157882 */ /* 0x000fe20000000000 */
[----:B------:R-:W-:Y:S01]  /*30c0*/  UMOV UR23, 0x40000040 ;  /* 0x4000004000177882 */ /* 0x000fe20000000000 */
[----:B------:R-:W-:-:S02]  /*30d0*/  ISETP.GT.AND P6, PT, R5, 0x11, PT ;  /* 0x000000110500780c */ /* 0x000fc40003fc4270 */
[----:B--2---:R-:W-:Y:S02]  /*30e0*/  SHF.R.U32.HI R4, RZ, 0x7, R4 ;  /* 0x00000007ff047819 */ /* 0x004fe40000011604 */
[----:B-----5:R-:W-:-:S04]  /*30f0*/  LOP3.LUT R57, R57, 0x7f, RZ, 0xc0, !PT ;  /* 0x0000007f39397812 */ /* 0x020fc800078ec0ff */
[----:B------:R-:W2:Y:S02]  /*3100*/  SHFL.IDX PT, R4, R4, RZ, 0x1f ;  /* 0x00001fff04047589 */ /* 0x000ea400000e0000 */
[----:B--2---:R-:W-:-:S13]  /*3110*/  R2UR UR7, R4 ;  /* 0x00000000040772ca */ /* 0x004fda00000e0000 */
[----:B------:R-:W-:-:S03]  /*3120*/  UISETP.GT.AND UP0, UPT, UR7, 0x7f, UPT ;  /* 0x0000007f0700788c */ /* 0x000fc6000bf04270 */
[----:B------:R-:W-:Y:S01]  /*3130*/  UMOV UR7, 0x4 ;  /* 0x0000000400077882 */ /* 0x000fe20000000000 */
[----:B------:R-:W-:Y:S02]  /*3140*/  USEL UR11, URZ, 0x2, !UP0 ;  /* 0x000000023f0b7887 */ /* 0x000fe4000c000000 */
[----:B------:R-:W-:Y:S02]  /*3150*/  USEL UR10, UR7, 0x2, UP0 ;  /* 0x00000002070a7887 */ /* 0x000fe40008000000 */
[----:B------:R-:W-:Y:S01]  /*3160*/  USEL UR7, UR7, 0x6, !UP0 ;  /* 0x0000000607077887 */ /* 0x000fe2000c000000 */
[----:B------:R-:W-:Y:S02]  /*3170*/  WARPGROUP.DEPBAR.LE gsb0, 0x0 ;  /* 0x00008000000079c5 */ /* 0x000fe40000010000 */
[----:B------:R-:W-:-:S06]  /*3180*/  WARPGROUP.ARRIVE ;  /* 0x00000000000079c5 */ /* 0x000fcc0000000000 */
[----:B------:R-:W-:Y:S01]  /*3190*/  HGMMA.64x64x16.F32.BF16 R24, gdesc[UR20], R24, gsb0 ;  /* 0x00e00000141879f0 */ /* 0x000fe20008001818 */
[----:B------:R-:W-:Y:S02]  /*31a0*/  UIADD3 UR20, UR6, 0x4, URZ ;  /* 0x0000000406147890 */ /* 0x000fe4000fffe03f */
[----:B------:R-:W-:Y:S01]  /*31b0*/  UIADD3 UR22, UR5, 0x4, URZ ;  /* 0x0000000405167890 */ /* 0x000fe2000fffe03f */
[----:B------:R-:W-:Y:S01]  /*31c0*/  UMOV UR21, 0x40000040 ;  /* 0x4000004000157882 */ /* 0x000fe20000000000 */
[----:B------:R-:W-:Y:S01]  /*31d0*/  UMOV UR23, 0x40000040 ;  /* 0x4000004000177882 */ /* 0x000fe20000000000 */
        /* <DEDUP_REMOVED lines=94> */
[----:B------:R-:W-:Y:S02]  /*37c0*/  UIADD3 UR20, UR11, UR14, URZ ;  /* 0x0000000e0b147290 */ /* 0x000fe4000fffe03f */
[----:B------:R-:W-:Y:S01]  /*37d0*/  UIADD3 UR22, UR11, UR15, URZ ;  /* 0x0000000f0b167290 */ /* 0x000fe2000fffe03f */
        /* <DEDUP_REMOVED lines=16> */
[----:B------:R-:W-:Y:S01]  /*38e0*/  UMOV UR14, 0x28 ;  /* 0x00000028000e7882 */ /* 0x000fe20000000000 */
[----:B------:R-:W-:Y:S01]  /*38f0*/  UMOV UR15, 0xa00 ;  /* 0x00000a00000f7882 */ /* 0x000fe20000000000 */
[----:B------:R-:W-:Y:S02]  /*3900*/  USEL UR14, UR14, 0x26, UP0 ;  /* 0x000000260e0e7887 */ /* 0x000fe40008000000 */
[----:B------:R-:W-:-:S02]  /*3910*/  USEL UR15, UR15, 0x980, UP0 ;  /* 0x000009800f0f7887 */ /* 0x000fc40008000000 */
[----:B------:R-:W-:Y:S02]  /*3920*/  ULOP3.LUT UR14, UR14, 0x6, URZ, 0xc0, !UPT ;  /* 0x000000060e0e7892 */ /* 0x000fe4000f8ec03f */
[----:B------:R-:W-:Y:S01]  /*3930*/  ULOP3.LUT UR15, UR15, 0xa00, URZ, 0xc0, !UPT ;  /* 0x00000a000f0f7892 */ /* 0x000fe2000f8ec03f */
[----:B------:R-:W-:Y:S02]  /*3940*/  WARPGROUP.DEPBAR.LE gsb0, 0x0 ;  /* 0x00008000000079c5 */ /* 0x000fe40000010000 */
[----:B------:R-:W-:-:S06]  /*3950*/  WARPGROUP.ARRIVE ;  /* 0x00000000000079c5 */ /* 0x000fcc0000000000 */
[----:B------:R-:W-:Y:S01]  /*3960*/  HGMMA.64x64x16.F32.BF16 R24, gdesc[UR20], R24, gsb0 ;  /* 0x00e00000141879f0 */ /* 0x000fe20008001818 */
[----:B------:R-:W-:Y:S02]  /*3970*/  UIADD3 UR20, UR14, UR15, UR6 ;  /* 0x0000000f0e147290 */ /* 0x000fe4000fffe006 */
[----:B------:R-:W-:Y:S01]  /*3980*/  UIADD3 UR22, UR14, UR15, UR5 ;  /* 0x0000000f0e167290 */ /* 0x000fe2000fffe005 */
[----:B------:R-:W-:Y:S01]  /*3990*/  UMOV UR21, 0x40000040 ;  /* 0x4000004000157882 */ /* 0x000fe20000000000 */
[----:B------:R-:W-:Y:S01]  /*39a0*/  UMOV UR23, 0x40000040 ;  /* 0x4000004000177882 */ /* 0x000fe20000000000 */
[----:B------:R-:W-:Y:S02]  /*39b0*/  UIADD3 UR14, UR6, 0xa00, URZ ;  /* 0x00000a00060e7890 */ /* 0x000fe4000fffe03f */
[----:B------:R-:W-:Y:S01]  /*39c0*/  UIADD3 UR15, UR5, 0xa00, URZ ;  /* 0x00000a00050f7890 */ /* 0x000fe2000fffe03f */
        /* <DEDUP_REMOVED lines=87> */
[----:B------:R-:W-:Y:S02]  /*3f40*/  UMOV UR10, 0x1000 ;  /* 0x00001000000a7882 */ /* 0x000fe40000000000 */
[----:B------:R-:W-:-:S04]  /*3f50*/  USEL UR10, UR10, 0xf80, UP0 ;  /* 0x00000f800a0a7887 */ /* 0x000fc80008000000 */
[----:B------:R-:W-:Y:S01]  /*3f60*/  ULOP3.LUT UR10, UR10, 0x1e00, URZ, 0xc0, !UPT ;  /* 0x00001e000a0a7892 */ /* 0x000fe2000f8ec03f */
        /* <DEDUP_REMOVED lines=9> */
[----:B------:R-:W-:-:S04]  /*4000*/  USEL UR7, UR7, 0x3e, UP0 ;  /* 0x0000003e07077887 */ /* 0x000fc80008000000 */
        /* <DEDUP_REMOVED lines=8> */
[----:B------:R-:W-:Y:S01]  /*4090*/  ULDC UR5, c[0x0][0xad0] ;  /* 0x0002b40000057ab9 */ /* 0x000fe20000000800 */
[----:B------:R-:W-:Y:S01]  /*40a0*/  ULDC UR7, c[0x0][0xa80] ;  /* 0x0002a00000077ab9 */ /* 0x000fe20000000800 */
        /* <DEDUP_REMOVED lines=27> */
[----:B--2---:R-:W-:Y:S01]  /*4260*/  FSEL R24, R24, -INF , P1 ;  /* 0xff80000018187808 */ /* 0x004fe20000800000 */
[----:B------:R-:W-:Y:S01]  /*4270*/  FMUL.FTZ R48, R48, UR5 ;  /* 0x0000000530307c20 */ /* 0x000fe20008410000 */
[----:B------:R-:W-:Y:S01]  /*4280*/  FMUL.FTZ R42, R42, UR5 ;  /* 0x000000052a2a7c20 */ /* 0x000fe20008410000 */
[----:B------:R-:W-:Y:S01]  /*4290*/  FMUL.FTZ R49, R49, UR5 ;  /* 0x0000000531317c20 */ /* 0x000fe20008410000 */
[----:B------:R-:W-:Y:S01]  /*42a0*/  FMUL.FTZ R43, R43, UR5 ;  /* 0x000000052b2b7c20 */ /* 0x000fe20008410000 */
[----:B------:R-:W-:Y:S01]  /*42b0*/  FMUL.FTZ R52, R52, UR5 ;  /* 0x0000000534347c20 */ /* 0x000fe20008410000 */
[----:B------:R-:W-:Y:S01]  /*42c0*/  FMUL.FTZ R53, R53, UR5 ;  /* 0x0000000535357c20 */ /* 0x000fe20008410000 */
[----:B------:R-:W2:Y:S01]  /*42d0*/  MUFU.TANH R29, R29 ;  /* 0x0000001d001d7308 */ /* 0x000ea20000002400 */
[----:B-----5:R-:W-:Y:S01]  /*42e0*/  FSEL R25, R25, -INF , P2 ;  /* 0xff80000019197808 */ /* 0x020fe20001000000 */
[----:B------:R-:W-:Y:S01]  /*42f0*/  FMUL.FTZ R46, R46, UR5 ;  /* 0x000000052e2e7c20 */ /* 0x000fe20008410000 */
[----:B------:R-:W-:Y:S01]  /*4300*/  FMUL.FTZ R47, R47, UR5 ;  /* 0x000000052f2f7c20 */ /* 0x000fe20008410000 */
[----:B------:R-:W-:Y:S01]  /*4310*/  FMUL.FTZ R50, R50, UR5 ;  /* 0x0000000532327c20 */ /* 0x000fe20008410000 */
[----:B------:R-:W-:Y:S01]  /*4320*/  FMNMX.FTZ R7, R24, R25, !PT ;  /* 0x0000001918077209 */ /* 0x000fe20007810000 */
[----:B------:R-:W-:Y:S01]  /*4330*/  FMUL.FTZ R51, R51, UR5 ;  /* 0x0000000533337c20 */ /* 0x000fe20008410000 */
[----:B------:R-:W-:Y:S01]  /*4340*/  FMUL.FTZ R54, R54, UR5 ;  /* 0x0000000536367c20 */ /* 0x000fe20008410000 */
[----:B------:R-:W5:Y:S01]  /*4350*/  MUFU.TANH R32, R32 ;  /* 0x0000002000207308 */ /* 0x000f620000002400 */
[----:B0-----:R-:W-:Y:S01]  /*4360*/  FSEL R28, R28, -INF , P3 ;  /* 0xff8000001c1c7808 */ /* 0x001fe20001800000 */
[----:B------:R-:W-:-:S03]  /*4370*/  FMUL.FTZ R55, R55, UR5 ;  /* 0x0000000537377c20 */ /* 0x000fc60008410000 */
[----:B------:R-:W-:-:S03]  /*4380*/  FMNMX.FTZ R7, R28, R7, !PT ;  /* 0x000000071c077209 */ /* 0x000fc60007810000 */
[----:B------:R-:W0:Y:S01]  /*4390*/  MUFU.TANH R26, R26 ;  /* 0x0000001a001a7308 */ /* 0x000e220000002400 */
[----:B--2---:R-:W-:-:S04]  /*43a0*/  FSEL R10, R29, -INF , P4 ;  /* 0xff8000001d0a7808 */ /* 0x004fc80002000000 */
[----:B------:R-:W-:-:S03]  /*43b0*/  FMNMX.FTZ R7, R10, R7, !PT ;  /* 0x000000070a077209 */ /* 0x000fc60007810000 */
[----:B------:R-:W2:Y:S01]  /*43c0*/  MUFU.TANH R33, R33 ;  /* 0x0000002100217308 */ /* 0x000ea20000002400 */
[----:B-----5:R-:W-:-:S04]  /*43d0*/  FSEL R32, R32, -INF , P5 ;  /* 0xff80000020207808 */ /* 0x020fc80002800000 */
[----:B------:R-:W-:-:S03]  /*43e0*/  FMNMX.FTZ R7, R32, R7, !PT ;  /* 0x0000000720077209 */ /* 0x000fc60007810000 */
[----:B------:R-:W5:Y:S01]  /*43f0*/  MUFU.TANH R27, R27 ;  /* 0x0000001b001b7308 */ /* 0x000f620000002400 */
[----:B0-----:R-:W-:Y:S02]  /*4400*/  FSEL R26, R26, -INF , P1 ;  /* 0xff8000001a1a7808 */ /* 0x001fe40000800000 */
[----:B------:R-:W-:-:S05]  /*4410*/  ISETP.GT.AND P1, PT, R5, 0x18, PT ;  /* 0x000000180500780c */ /* 0x000fca0003f24270 */
[----:B------:R-:W0:Y:S01]  /*4420*/  MUFU.TANH R36, R36 ;  /* 0x0000002400247308 */ /* 0x000e220000002400 */
[----:B--2---:R-:W-:-:S04]  /*4430*/  FSEL R12, R33, -INF , P6 ;  /* 0xff800000210c7808 */ /* 0x004fc80003000000 */
[----:B------:R-:W-:-:S03]  /*4440*/  FMNMX.FTZ R7, R12, R7, !PT ;  /* 0x000000070c077209 */ /* 0x000fc60007810000 */
[----:B------:R-:W2:Y:S01]  /*4450*/  MUFU.TANH R30, R30 ;  /* 0x0000001e001e7308 */ /* 0x000ea20000002400 */
[----:B-----5:R-:W-:Y:S02]  /*4460*/  FSEL R27, R27, -INF , P2 ;  /* 0xff8000001b1b7808 */ /* 0x020fe40001000000 */
[----:B------:R-:W-:-:S05]  /*4470*/  ISETP.GT.AND P2, PT, R5, 0x19, PT ;  /* 0x000000190500780c */ /* 0x000fca0003f44270 */
[----:B------:R-:W5:Y:S01]  /*4480*/  MUFU.TANH R37, R37 ;  /* 0x0000002500257308 */ /* 0x000f620000002400 */
[----:B0-----:R-:W-:-:S04]  /*4490*/  FSEL R14, R36, -INF , P1 ;  /* 0xff800000240e7808 */ /* 0x001fc80000800000 */
[----:B------:R-:W-:-:S03]  /*44a0*/  FMNMX.FTZ R7, R14, R7, !PT ;  /* 0x000000070e077209 */ /* 0x000fc60007810000 */
[----:B------:R-:W0:Y:S01]  /*44b0*/  MUFU.TANH R31, R31 ;  /* 0x0000001f001f7308 */ /* 0x000e220000002400 */
[----:B--2---:R-:W-:Y:S02]  /*44c0*/  FSEL R30, R30, -INF , P3 ;  /* 0xff8000001e1e7808 */ /* 0x004fe40001800000 */
[----:B------:R-:W-:-:S05]  /*44d0*/  ISETP.GT.AND P3, PT, R5, 0x20, PT ;  /* 0x000000200500780c */ /* 0x000fca0003f64270 */
        /* <DEDUP_REMOVED lines=41> */
[----:B------:R-:W-:Y:S02]  /*4770*/  ISETP.GT.AND P4, PT, R5, 0x39, PT ;  /* 0x000000390500780c */ /* 0x000fe40003f84270 */
[----:B------:R-:W-:-:S03]  /*4780*/  FMNMX.FTZ R5, R26, R27, !PT ;  /* 0x0000001b1a057209 */ /* 0x000fc60007810000 */
[----:B------:R-:W0:Y:S01]  /*4790*/  MUFU.TANH R46, R46 ;  /* 0x0000002e002e7308 */ /* 0x000e220000002400 */
[----:B--2---:R-:W-:Y:S02]  /*47a0*/  FSEL R52, R52, -INF , P3 ;  /* 0xff80000034347808 */ /* 0x004fe40001800000 */
[----:B------:R-:W-:Y:S02]  /*47b0*/  FMNMX.FTZ R5, R30, R5, !PT ;  /* 0x000000051e057209 */ /* 0x000fe40007810000 */
[----:B------:R-:W-:Y:S02]  /*47c0*/  FMNMX.FTZ R7, R52, R7, !PT ;  /* 0x0000000734077209 */ /* 0x000fe40007810000 */
[----:B------:R-:W-:Y:S01]  /*47d0*/  FMNMX.FTZ R5, R56, R5, !PT ;  /* 0x0000000538057209 */ /* 0x000fe20007810000 */
[----:B------:R-:W2:Y:S01]  /*47e0*/  MUFU.TANH R47, R47 ;  /* 0x0000002f002f7308 */ /* 0x000ea20000002400 */
[----:B-----5:R-:W-:Y:S02]  /*47f0*/  FSEL R72, R53, -INF , P4 ;  /* 0xff80000035487808 */ /* 0x020fe40002000000 */
[----:B------:R-:W-:-:S02]  /*4800*/  FMNMX.FTZ R5, R34, R5, !PT ;  /* 0x0000000522057209 */ /* 0x000fc40007810000 */
[----:B------:R-:W-:Y:S02]  /*4810*/  FMNMX.FTZ R7, R72, R7, !PT ;  /* 0x0000000748077209 */ /* 0x000fe40007810000 */
[----:B------:R-:W-:Y:S01]  /*4820*/  FMNMX.FTZ R5, R36, R5, !PT ;  /* 0x0000000524057209 */ /* 0x000fe20007810000 */
[----:B------:R-:W5:Y:S01]  /*4830*/  MUFU.TANH R50, R50 ;  /* 0x0000003200327308 */ /* 0x000f620000002400 */
[----:B0-----:R-:W-:Y:S01]  /*4840*/  FSEL R46, R46, -INF , P5 ;  /* 0xff8000002e2e7808 */ /* 0x001fe20002800000 */
[----:B------:R-:W0:Y:S01]  /*4850*/  SHFL.BFLY PT, R4, R7, 0x2, 0x1f ;  /* 0x0c401f0007047f89 */ /* 0x000e2200000e0000 */
[----:B------:R-:W-:-:S04]  /*4860*/  FMNMX.FTZ R5, R38, R5, !PT ;  /* 0x0000000526057209 */ /* 0x000fc80007810000 */
[----:B------:R-:W-:Y:S01]  /*4870*/  FMNMX.FTZ R5, R40, R5, !PT ;  /* 0x0000000528057209 */ /* 0x000fe20007810000 */
[----:B------:R-:W-:Y:S01]  /*4880*/  MUFU.TANH R51, R51 ;  /* 0x0000003300337308 */ /* 0x000fe20000002400 */
[----:B--2---:R-:W-:Y:S02]  /*4890*/  FSEL R48, R47, -INF , P6 ;  /* 0xff8000002f307808 */ /* 0x004fe40003000000 */
[----:B------:R-:W-:-:S04]  /*48a0*/  FMNMX.FTZ R5, R42, R5, !PT ;  /* 0x000000052a057209 */ /* 0x000fc80007810000 */
[----:B------:R-:W-:Y:S01]  /*48b0*/  FMNMX.FTZ R5, R44, R5, !PT ;  /* 0x000000052c057209 */ /* 0x000fe20007810000 */
[----:B------:R-:W2:Y:S01]  /*48c0*/  MUFU.TANH R54, R54 ;  /* 0x0000003600367308 */ /* 0x000ea20000002400 */
[----:B-----5:R-:W-:Y:S02]  /*48d0*/  FSEL R50, R50, -INF , P1 ;  /* 0xff80000032327808 */ /* 0x020fe40000800000 */
[----:B------:R-:W-:-:S04]  /*48e0*/  FMNMX.FTZ R5, R46, R5, !PT ;  /* 0x000000052e057209 */ /* 0x000fc80007810000 */
[----:B------:R-:W-:Y:S01]  /*48f0*/  FMNMX.FTZ R5, R48, R5, !PT ;  /* 0x0000000530057209 */ /* 0x000fe20007810000 */
[----:B------:R-:W5:Y:S01]  /*4900*/  MUFU.TANH R55, R55 ;  /* 0x0000003700377308 */ /* 0x000f620000002400 */
[----:B0-----:R-:W-:Y:S01]  /*4910*/  FMNMX.FTZ R4, R7, R4, !PT ;  /* 0x0000000407047209 */ /* 0x001fe20007810000 */
[----:B------:R-:W-:Y:S01]  /*4920*/  IMAD.U32 R7, RZ, RZ, UR7 ;  /* 0x00000007ff077e24 */ /* 0x000fe2000f8e00ff */
[----:B------:R-:W-:Y:S01]  /*4930*/  FMNMX.FTZ R5, R50, R5, !PT ;  /* 0x0000000532057209 */ /* 0x000fe20007810000 */
[----:B------:R-:W-:Y:S02]  /*4940*/  ULOP3.LUT UR7, UR44, 0x2000000, URZ, 0xfc, !UPT ;  /* 0x020000002c077892 */ /* 0x000fe4000f8efc3f */
[----:B------:R-:W0:Y:S01]  /*4950*/  SHFL.BFLY PT, R9, R4, 0x1, 0x1f ;  /* 0x0c201f0004097f89 */ /* 0x000e2200000e0000 */
[----:B--2---:R-:W-:Y:S01]  /*4960*/  FSEL R54, R54, -INF , P3 ;  /* 0xff80000036367808 */ /* 0x004fe20001800000 */
[----:B------:R-:W-:-:S04]  /*4970*/  ULEA UR10, UR36, UR7, 0xc ;  /* 0x00000007240a7291 */ /* 0x000fc8000f8e603f */
[----:B------:R-:W-:Y:S01]  /*4980*/  UIADD3 UR14, UR10, 0x80, URZ ;  /* 0x000000800a0e7890 */ /* 0x000fe2000fffe03f */
[----:B-----5:R-:W-:Y:S02]  /*4990*/  FSEL R70, R55, -INF , P4 ;  /* 0xff80000037467808 */ /* 0x020fe40002000000 */
[----:B0-----:R-:W-:-:S04]  /*49a0*/  FMNMX.FTZ R4, R4, R9, !PT ;  /* 0x0000000904047209 */ /* 0x001fc80007810000 */
[C---:B------:R-:W-:Y:S01]  /*49b0*/  FSETP.NEU.FTZ.AND P5, PT, R4.reuse, -INF , PT ;  /* 0xff8000000400780b */ /* 0x040fe20003fbd000 */
[----:B-1-34-:R-:W-:-:S05]  /*49c0*/  FMUL.FTZ R6, R4, R7 ;  /* 0x0000000704067220 */ /* 0x01afca0000410000 */
[----:B------:R-:W-:-:S05]  /*49d0*/  FSEL R29, R6, RZ, P5 ;  /* 0x000000ff061d7208 */ /* 0x000fca0002800000 */
[-CC-:B------:R-:W-:Y:S01]  /*49e0*/  FFMA.FTZ R6, R24, R7.reuse, -R29.reuse ;  /* 0x0000000718067223 */ /* 0x180fe2000001081d */
[----:B------:R-:W-:Y:S01]  /*49f0*/  FSEL R24, R51, -INF , P2 ;  /* 0xff80000033187808 */ /* 0x000fe20001000000 */
        /* <DEDUP_REMOVED lines=14> */
[-CC-:B------:R-:W-:Y:S01]  /*4ae0*/  FFMA.FTZ R154, R66, R7.reuse, -R29.reuse ;  /* 0x00000007429a7223 */ /* 0x180fe2000001081d */
[-CC-:B------:R-:W-:Y:S01]  /*4af0*/  FFMA.FTZ R173, R68, R7.reuse, -R29.reuse ;  /* 0x0000000744ad7223 */ /* 0x180fe2000001081d */
[----:B------:R-:W0:Y:S01]  /*4b00*/  SHFL.BFLY PT, R28, R5, 0x2, 0x1f ;  /* 0x0c401f00051c7f89 */ /* 0x000e2200000e0000 */
[-CC-:B------:R-:W-:Y:S01]  /*4b10*/  FFMA.FTZ R172, R52, R7.reuse, -R29.reuse ;  /* 0x0000000734ac7223 */ /* 0x180fe2000001081d */
[----:B------:R-:W-:Y:S01]  /*4b20*/  FFMA.FTZ R175, R72, R7, -R29 ;  /* 0x0000000748af7223 */ /* 0x000fe2000001081d */
[----:B------:R-:W-:Y:S01]  /*4b30*/  MUFU.EX2 R6, R6 ;  /* 0x0000000600067308 */ /* 0x000fe20000000800 */
[----:B------:R-:W-:-:S07]  /*4b40*/  ISETP.GE.AND P2, PT, R152, 0x41, PT ;  /* 0x000000419800780c */ /* 0x000fce0003f46270 */
[----:B------:R-:W1:Y:S08]  /*4b50*/  MUFU.EX2 R9, R9 ;  /* 0x0000000900097308 */ /* 0x000e700000000800 */
[----:B------:R-:W-:Y:S01]  /*4b60*/  MUFU.EX2 R8, R8 ;  /* 0x0000000800087308 */ /* 0x000fe20000000800 */
[----:B0-----:R-:W-:-:S07]  /*4b70*/  FMNMX.FTZ R28, R5, R28, !PT ;  /* 0x0000001c051c7209 */ /* 0x001fce0007810000 */
[----:B------:R-:W0:Y:S01]  /*4b80*/  MUFU.EX2 R11, R11 ;  /* 0x0000000b000b7308 */ /* 0x000e220000000800 */
[----:B-1----:R-:W-:Y:S01]  /*4b90*/  F2FP.BF16.F32.PACK_AB R156, R9, R6 ;  /* 0x00000006099c723e */ /* 0x002fe200000010ff */
[----:B------:R-:W1:Y:S01]  /*4ba0*/  SHFL.BFLY PT, R5, R28, 0x1, 0x1f ;  /* 0x0c201f001c057f89 */ /* 0x000e6200000e0000 */
[----:B------:R-:W-:-:S05]  /*4bb0*/  FADD.FTZ R9, R6, R9 ;  /* 0x0000000906097221 */ /* 0x000fca0000010000 */
[----:B------:R-:W-:Y:S08]  /*4bc0*/  MUFU.EX2 R10, R10 ;  /* 0x0000000a000a7308 */ /* 0x000ff00000000800 */
[----:B------:R-:W2:Y:S01]  /*4bd0*/  MUFU.EX2 R13, R13 ;  /* 0x0000000d000d7308 */ /* 0x000ea20000000800 */
[----:B0-----:R-:W-:Y:S01]  /*4be0*/  F2FP.BF16.F32.PACK_AB R158, R11, R8 ;  /* 0x000000080b9e723e */ /* 0x001fe200000010ff */
[----:B------:R-:W-:-:S04]  /*4bf0*/  FADD.FTZ R8, R8, R9 ;  /* 0x0000000908087221 */ /* 0x000fc80000010000 */
[----:B------:R-:W-:Y:S02]  /*4c00*/  FADD.FTZ R11, R11, R8 ;  /* 0x000000080b0b7221 */ /* 0x000fe40000010000 */
[----:B------:R-:W-:Y:S01]  /*4c10*/  MUFU.EX2 R12, R12 ;  /* 0x0000000c000c7308 */ /* 0x000fe20000000800 */
[----:B-1----:R-:W-:-:S04]  /*4c20*/  FMNMX.FTZ R5, R28, R5, !PT ;  /* 0x000000051c057209 */ /* 0x002fc80007810000 */
[C---:B------:R-:W-:Y:S01]  /*4c30*/  FSETP.NEU.FTZ.AND P1, PT, R5.reuse, -INF , PT ;  /* 0xff8000000500780b */ /* 0x040fe20003f3d000 */
[-C--:B------:R-:W-:Y:S02]  /*4c40*/  FMUL.FTZ R25, R5, R7.reuse ;  /* 0x0000000705197220 */ /* 0x080fe40000410000 */
[----:B------:R-:W0:Y:S01]  /*4c50*/  MUFU.EX2 R15, R15 ;  /* 0x0000000f000f7308 */ /* 0x000e220000000800 */
[----:B--2---:R-:W-:Y:S01]  /*4c60*/  F2FP.BF16.F32.PACK_AB R160, R13, R10 ;  /* 0x0000000a0da0723e */ /* 0x004fe200000010ff */
[----:B------:R-:W-:Y:S01]  /*4c70*/  FADD.FTZ R10, R10, R11 ;  /* 0x0000000b0a0a7221 */ /* 0x000fe20000010000 */
[----:B------:R-:W-:Y:S02]  /*4c80*/  FSEL R25, R25, RZ, P1 ;  /* 0x000000ff19197208 */ /* 0x000fe40000800000 */
[----:B------:R-:W-:Y:S01]  /*4c90*/  ISETP.NE.AND P1, PT, R57, RZ, PT ;  /* 0x000000ff3900720c */ /* 0x000fe20003f25270 */
[----:B------:R-:W-:Y:S02]  /*4ca0*/  FADD.FTZ R13, R13, R10 ;  /* 0x0000000a0d0d7221 */ /* 0x000fe40000010000 */
        /* <DEDUP_REMOVED lines=10> */
[----:B------:R-:W-:Y:S01]  /*4d50*/  FFMA.FTZ R182, R42, R7, -R25 ;  /* 0x000000072ab67223 */ /* 0x000fe20000010819 */
[----:B------:R-:W-:-:S02]  /*4d60*/  @!P1 VIADD R24, R3, 0x38840 ;  /* 0x0003884003189836 */ /* 0x000fc40000000000 */
[-CC-:B------:R-:W-:Y:S01]  /*4d70*/  FFMA.FTZ R191, R44, R7.reuse, -R25.reuse ;  /* 0x000000072cbf7223 */ /* 0x180fe20000010819 */
[-CC-:B------:R-:W-:Y:S01]  /*4d80*/  FFMA.FTZ R192, R46, R7.reuse, -R25.reuse ;  /* 0x000000072ec07223 */ /* 0x180fe20000010819 */
[-CC-:B------:R-:W-:Y:S01]  /*4d90*/  FFMA.FTZ R193, R48, R7.reuse, -R25.reuse ;  /* 0x0000000730c17223 */ /* 0x180fe20000010819 */
[-CC-:B------:R-:W-:Y:S01]  /*4da0*/  FFMA.FTZ R194, R50, R7.reuse, -R25.reuse ;  /* 0x0000000732c27223 */ /* 0x180fe20000010819 */
[----:B------:R-:W-:Y:S01]  /*4db0*/  @!P1 PRMT R24, RZ, 0x654, R24 ;  /* 0x00000654ff189816 */ /* 0x000fe20000000018 */
[-CC-:B------:R-:W-:Y:S01]  /*4dc0*/  FFMA.FTZ R196, R54, R7.reuse, -R25.reuse ;  /* 0x0000000736c47223 */ /* 0x180fe20000010819 */
[----:B------:R-:W-:Y:S01]  /*4dd0*/  FFMA.FTZ R197, R70, R7, -R25 ;  /* 0x0000000746c57223 */ /* 0x000fe20000010819 */
[----:B------:R-:W-:Y:S01]  /*4de0*/  MUFU.EX2 R174, R174 ;  /* 0x000000ae00ae7308 */ /* 0x000fe20000000800 */
[----:B------:R1:W-:Y:S01]  /*4df0*/  @!P1 SYNCS.ARRIVE.TRANS64.RED.A1T0 RZ, [R24+URZ], RZ ;  /* 0x000000ff18ff99a7 */ /* 0x0003e2000810043f */
[----:B0-----:R-:W-:Y:S01]  /*4e00*/  F2FP.BF16.F32.PACK_AB R162, R15, R12 ;  /* 0x0000000c0fa2723e */ /* 0x001fe200000010ff */
[----:B------:R-:W-:Y:S01]  /*4e10*/  FADD.FTZ R12, R12, R13 ;  /* 0x0000000d0c0c7221 */ /* 0x000fe20000010000 */
[----:B------:R-:W-:-:S03]  /*4e20*/  @!P1 VIADD R3, R3, 0x38860 ;  /* 0x0003886003039836 */ /* 0x000fc60000000000 */
[----:B------:R-:W-:Y:S01]  /*4e30*/  FADD.FTZ R15, R15, R12 ;  /* 0x0000000c0f0f7221 */ /* 0x000fe20000010000 */
[----:B------:R-:W0:Y:S01]  /*4e40*/  MUFU.EX2 R177, R177 ;  /* 0x000000b100b17308 */ /* 0x000e220000000800 */
[----:B------:R-:W-:-:S07]  /*4e50*/  @!P1 PRMT R3, RZ, 0x654, R3 ;  /* 0x00000654ff039816 */ /* 0x000fce0000000003 */
[----:B------:R-:W-:Y:S08]  /*4e60*/  MUFU.EX2 R176, R176 ;  /* 0x000000b000b07308 */ /* 0x000ff00000000800 */
[----:B------:R-:W2:Y:S01]  /*4e70*/  MUFU.EX2 R179, R179 ;  /* 0x000000b300b37308 */ /* 0x000ea20000000800 */
[----:B0-----:R-:W-:Y:S01]  /*4e80*/  F2FP.BF16.F32.PACK_AB R157, R177, R174 ;  /* 0x000000aeb19d723e */ /* 0x001fe200000010ff */
[----:B------:R-:W-:-:S06]  /*4e90*/  FADD.FTZ R177, R174, R177 ;  /* 0x000000b1aeb17221 */ /* 0x000fcc0000010000 */
[----:B------:R-:W-:Y:S08]  /*4ea0*/  MUFU.EX2 R178, R178 ;  /* 0x000000b200b27308 */ /* 0x000ff00000000800 */
[----:B------:R-:W0:Y:S01]  /*4eb0*/  MUFU.EX2 R181, R181 ;  /* 0x000000b500b57308 */ /* 0x000e220000000800 */
[----:B--2---:R-:W-:Y:S01]  /*4ec0*/  F2FP.BF16.F32.PACK_AB R159, R179, R176 ;  /* 0x000000b0b39f723e */ /* 0x004fe200000010ff */
[----:B------:R-:W-:Y:S01]  /*4ed0*/  BAR.SYNC.DEFER_BLOCKING 0xf, 0x100 ;  /* 0x03c4000000007b1d */ /* 0x000fe20000010000 */
[----:B------:R-:W-:-:S04]  /*4ee0*/  FADD.FTZ R176, R176, R177 ;  /* 0x000000b1b0b07221 */ /* 0x000fc80000010000 */
[----:B------:R-:W-:Y:S01]  /*4ef0*/  FADD.FTZ R179, R179, R176 ;  /* 0x000000b0b3b37221 */ /* 0x000fe20000010000 */
[----:B------:R-:W-:Y:S08]  /*4f00*/  MUFU.EX2 R180, R180 ;  /* 0x000000b400b47308 */ /* 0x000ff00000000800 */
[----:B------:R-:W2:Y:S01]  /*4f10*/  MUFU.EX2 R183, R183 ;  /* 0x000000b700b77308 */ /* 0x000ea20000000800 */
[----:B0-----:R-:W-:Y:S01]  /*4f20*/  F2FP.BF16.F32.PACK_AB R161, R181, R178 ;  /* 0x000000b2b5a1723e */ /* 0x001fe200000010ff */
[----:B------:R-:W-:-:S04]  /*4f30*/  FADD.FTZ R178, R178, R179 ;  /* 0x000000b3b2b27221 */ /* 0x000fc80000010000 */
[----:B------:R-:W-:Y:S02]  /*4f40*/  FADD.FTZ R181, R181, R178 ;  /* 0x000000b2b5b57221 */ /* 0x000fe40000010000 */
[----:B------:R-:W0:Y:S01]  /*4f50*/  MUFU.EX2 R21, R21 ;  /* 0x0000001500157308 */ /* 0x000e220000000800 */
[----:B------:R3:W-:Y:S07]  /*4f60*/  STSM.16.M88.4 [R23+0x36400], R156 ;  /* 0x0364009c17007844 */ /* 0x0007ee0000000200 */
[----:B------:R-:W-:Y:S01]  /*4f70*/  MUFU.EX2 R20, R20 ;  /* 0x0000001400147308 */ /* 0x000fe20000000800 */
[----:B--2---:R-:W-:Y:S01]  /*4f80*/  F2FP.BF16.F32.PACK_AB R163, R183, R180 ;  /* 0x000000b4b7a3723e */ /* 0x004fe200000010ff */
[----:B------:R-:W-:-:S04]  /*4f90*/  FADD.FTZ R180, R180, R181 ;  /* 0x000000b5b4b47221 */ /* 0x000fc80000010000 */
[----:B------:R3:W-:Y:S01]  /*4fa0*/  STSM.16.M88.4 [R185], R160 ;  /* 0x000000a0b9007844 */ /* 0x0007e20000000200 */
[----:B------:R-:W-:Y:S01]  /*4fb0*/  FADD.FTZ R183, R183, R180 ;  /* 0x000000b4b7b77221 */ /* 0x000fe20000010000 */
[----:B------:R-:W2:Y:S01]  /*4fc0*/  MUFU.EX2 R155, R155 ;  /* 0x0000009b009b7308 */ /* 0x000ea20000000800 */
[----:B0-----:R-:W-:Y:S01]  /*4fd0*/  F2FP.BF16.F32.PACK_AB R164, R21, R14 ;  /* 0x0000000e15a4723e */ /* 0x001fe200000010ff */
[----:B------:R-:W-:-:S04]  /*4fe0*/  FADD.FTZ R14, R14, R15 ;  /* 0x0000000f0e0e7221 */ /* 0x000fc80000010000 */
[----:B------:R-:W-:Y:S02]  /*4ff0*/  FADD.FTZ R21, R21, R14 ;  /* 0x0000000e15157221 */ /* 0x000fe40000010000 */
[----:B------:R-:W-:Y:S08]  /*5000*/  MUFU.EX2 R182, R182 ;  /* 0x000000b600b67308 */ /* 0x000ff00000000800 */
[----:B------:R-:W0:Y:S01]  /*5010*/  MUFU.EX2 R191, R191 ;  /* 0x000000bf00bf7308 */ /* 0x000e220000000800 */
[----:B--2---:R-:W-:Y:S01]  /*5020*/  F2FP.BF16.F32.PACK_AB R166, R155, R20 ;  /* 0x000000149ba6723e */ /* 0x004fe200000010ff */
[----:B------:R-:W-:-:S04]  /*5030*/  FADD.FTZ R20, R20, R21 ;  /* 0x0000001514147221 */ /* 0x000fc80000010000 */
[----:B------:R-:W-:Y:S02]  /*5040*/  FADD.FTZ R155, R155, R20 ;  /* 0x000000149b9b7221 */ /* 0x000fe40000010000 */
[----:B------:R-:W-:Y:S08]  /*5050*/  MUFU.EX2 R192, R192 ;  /* 0x000000c000c07308 */ /* 0x000ff00000000800 */
        /* <DEDUP_REMOVED lines=8> */
[----:B------:R3:W-:Y:S01]  /*50e0*/  STSM.16.M88.4 [R22], R164 ;  /* 0x000000a416007844 */ /* 0x0007e20000000200 */
[----:B------:R-:W-:Y:S01]  /*50f0*/  FADD.FTZ R193, R193, R192 ;  /* 0x000000c0c1c17221 */ /* 0x000fe20000010000 */
        /* <DEDUP_REMOVED lines=8> */
[----:B------:R-:W-:-:S06]  /*5180*/  FADD.FTZ R172, R172, R173 ;  /* 0x000000adacac7221 */ /* 0x000fcc0000010000 */
[----:B------:R-:W2:Y:S08]  /*5190*/  MUFU.EX2 R196, R196 ;  /* 0x000000c400c47308 */ /* 0x000eb00000000800 */
[----:B------:R-:W4:Y:S01]  /*51a0*/  MUFU.EX2 R197, R197 ;  /* 0x000000c500c57308 */ /* 0x000f220000000800 */
[----:B0-----:R-:W-:Y:S01]  /*51b0*/  F2FP.BF16.F32.PACK_AB R169, R195, R194 ;  /* 0x000000c2c3a9723e */ /* 0x001fe200000010ff */
[----:B------:R-:W-:-:S04]  /*51c0*/  FADD.FTZ R194, R194, R193 ;  /* 0x000000c1c2c27221 */ /* 0x000fc80000010000 */
[----:B------:R-:W-:-:S04]  /*51d0*/  FADD.FTZ R195, R195, R194 ;  /* 0x000000c2c3c37221 */ /* 0x000fc80000010000 */
[----:B--2---:R-:W-:Y:S01]  /*51e0*/  FADD.FTZ R6, R196, R195 ;  /* 0x000000c3c4067221 */ /* 0x004fe20000010000 */
[----:B----4-:R-:W-:-:S03]  /*51f0*/  F2FP.BF16.F32.PACK_AB R171, R197, R196 ;  /* 0x000000c4c5ab723e */ /* 0x010fc600000010ff */
[----:B------:R-:W-:Y:S02]  /*5200*/  FADD.FTZ R6, R197, R6 ;  /* 0x00000006c5067221 */ /* 0x000fe40000010000 */
[----:B------:R3:W-:Y:S01]  /*5210*/  STSM.16.M88.4 [R184], R168 ;  /* 0x000000a8b8007844 */ /* 0x0007e20000000200 */
[----:B-1----:R-:W-:-:S06]  /*5220*/  WARPGROUP.ARRIVE ;  /* 0x00000000000079c5 */ /* 0x002fcc0000000000 */
[----:B------:R-:W-:Y:S01]  /*5230*/  HGMMA.64x256x16.F32.BF16 R24, R156, gdesc[UR8].tnspB, RZ, !UPT, gsb0 ;  /* 0x43e000089c187df0 */ /* 0x000fe2000c0018ff */
[----:B------:R-:W-:Y:S02]  /*5240*/  UMOV UR11, 0x40000040 ;  /* 0x40000040000b7882 */ /* 0x000fe40000000000 */
[----:B------:R-:W-:Y:S02]  /*5250*/  WARPGROUP.DEPBAR.LE gsb0, 0x0 ;  /* 0x00008000000079c5 */ /* 0x000fe40000010000 */
[----:B------:R-:W-:-:S15]  /*5260*/  WARPGROUP.ARRIVE ;  /* 0x00000000000079c5 */ /* 0x000fde0000000000 */
[----:B------:R-:W-:-:S08]  /*5270*/  NOP ;  /* 0x0000000000007918 */ /* 0x000fd00000000000 */
[----:B------:R-:W-:Y:S01]  /*5280*/  HGMMA.64x256x16.F32.BF16 R24, R160, gdesc[UR12].tnspB, R24, gsb0 ;  /* 0x43e0000ca0187df0 */ /* 0x000fe20008001818 */
[----:B------:R-:W-:Y:S01]  /*5290*/  UIADD3 UR14, UR10, 0x100, URZ ;  /* 0x000001000a0e7890 */ /* 0x000fe2000fffe03f */
[----:B------:R-:W-:Y:S01]  /*52a0*/  UMOV UR15, 0x40000040 ;  /* 0x40000040000f7882 */ /* 0x000fe20000000000 */
[----:B------:R-:W-:Y:S01]  /*52b0*/  UIADD3 UR10, UR10, 0x180, URZ ;  /* 0x000001800a0a7890 */ /* 0x000fe2000fffe03f */
[----:B------:R-:W-:Y:S02]  /*52c0*/  WARPGROUP.DEPBAR.LE gsb0, 0x0 ;  /* 0x00008000000079c5 */ /* 0x000fe40000010000 */
[----:B------:R-:W-:-:S15]  /*52d0*/  WARPGROUP.ARRIVE ;  /* 0x00000000000079c5 */ /* 0x000fde0000000000 */
[----:B------:R-:W-:-:S07]  /*52e0*/  NOP ;  /* 0x0000000000007918 */ /* 0x000fce0000000000 */
[----:B------:R-:W-:Y:S03]  /*52f0*/  HGMMA.64x256x16.F32.BF16 R24, R164, gdesc[UR12].tnspB, R24, gsb0 ;  /* 0x43e0000ca4187df0 */ /* 0x000fe60008001818 */
        /* <DEDUP_REMOVED lines=10> */
[----:B0-----:R-:W0:Y:S02]  /*53a0*/  FENCE.VIEW.ASYNC.S ;  /* 0x00000000000073c6 */ /* 0x001e240000000000 */
[----:B0-----:R-:W-:Y:S01]  /*53b0*/  NOP ;  /* 0x0000000000007918 */ /* 0x001fe20000000000 */
[----:B------:R-:W-:Y:S06]  /*53c0*/  BAR.ARV 0xe, 0x100 ;  /* 0x0384000000007b1d */ /* 0x000fec0000002000 */
[----:B------:R0:W-:Y:S02]  /*53d0*/  @!P1 SYNCS.ARRIVE.TRANS64.RED.A1T0 RZ, [R3+URZ], RZ ;  /* 0x000000ff03ff99a7 */ /* 0x0001e4000810043f */
[----:B0-----:R-:W-:Y:S01]  /*53e0*/  FADD.FTZ R3, R175, R172 ;  /* 0x000000acaf037221 */ /* 0x001fe20000010000 */
[----:B---3--:R-:W-:Y:S06]  /*53f0*/  @!P2 BRA `(.L_x_3416) ;  /* 0x0000002c007ca947 */ /* 0x008fec0003800000 */
[----:B------:R-:W-:Y:S01]  /*5400*/  VIADD R8, R153, 0xfffffffe ;  /* 0xfffffffe99087836 */ /* 0x000fe20000000000 */
[----:B------:R-:W-:Y:S01]  /*5410*/  UMOV UR24, UR36 ;  /* 0x0000002400187c82 */ /* 0x000fe20008000000 */
[----:B------:R-:W-:Y:S02]  /*5420*/  IMAD.MOV.U32 R10, RZ, RZ, R5 ;  /* 0x000000ffff0a7224 */ /* 0x000fe400078e0005 */
[----:B------:R-:W-:-:S07]  /*5430*/  IMAD.MOV.U32 R11, RZ, RZ, R4 ;  /* 0x000000ffff0b7224 */ /* 0x000fce00078e0004 */
.L_x_3425:
[----:B------:R-:W-:Y:S01]  /*5440*/  UIADD3 UR36, UR24, 0x1, URZ ;  /* 0x0000000118247890 */ /* 0x000fe2000fffe03f */
[C---:B------:R-:W-:Y:S01]  /*5450*/  ISETP.GT.AND P2, PT, R8.reuse, RZ, PT ;  /* 0x000000ff0800720c */ /* 0x040fe20003f44270 */
[----:B------:R-:W-:Y:S02]  /*5460*/  VIADD R8, R8, 0xffffffff ;  /* 0xffffffff08087836 */ /* 0x000fe40000000000 */
[----:B------:R-:W-:-:S04]  /*5470*/  UISETP.NE.AND UP0, UPT, UR36, 0x2, UPT ;  /* 0x000000022400788c */ /* 0x000fc8000bf05270 */
[----:B------:R-:W-:Y:S02]  /*5480*/  USEL UR5, URZ, 0x1, UP0 ;  /* 0x000000013f057887 */ /* 0x000fe40008000000 */
[----:B------:R-:W-:-:S04]  /*5490*/  USEL UR36, UR36, URZ, UP0 ;  /* 0x0000003f24247287 */ /* 0x000fc80008000000 */
[----:B------:R-:W-:Y:S01]  /*54a0*/  LOP3.LUT R2, R2, UR5, RZ, 0x3c, !PT ;  /* 0x0000000502027c12 */ /* 0x000fe2000f8e3cff */
[----:B0-----:R-:W-:Y:S07]  /*54b0*/  @P0 BRA `(.L_x_3417) ;  /* 0x0000000000040947 */ /* 0x001fee0003800000 */
[----:B------:R-:W-:Y:S01]  /*54c0*/  BPT.TRAP 0x1 ;  /* 0x000000040000795c */ /* 0x000fe20000300000 */
.L_x_3417:
[----:B------:R-:W-:Y:S01]  /*54d0*/  ULEA UR5, UR36, UR37, 0x3 ;  /* 0x0000002524057291 */ /* 0x000fe2000f8e183f */
[----:B------:R-:W-:-:S08]  /*54e0*/  SHF.L.U32 R4, R2, 0x1f, RZ ;  /* 0x0000001f02047819 */ /* 0x000fd000000006ff */
[----:B------:R0:W1:Y:S01]  /*54f0*/  SYNCS.PHASECHK.TRANS64.TRYWAIT P3, [UR5+0x38830], R4 ;  /* 0x03883004ff0075a7 */ /* 0x0000620008060145 */
[----:B------:R-:W-:Y:S05]  /*5500*/  @P0 BRA `(.L_x_3418) ;  /* 0x0000000000040947 */ /* 0x000fea0003800000 */
[----:B------:R-:W-:Y:S01]  /*5510*/  BPT.TRAP 0x1 ;  /* 0x000000040000795c */ /* 0x000fe20000300000 */
.L_x_3418:
[----:B-1----:R-:W-:Y:S05]  /*5520*/  @P3 BRA `(.L_x_3419) ;  /* 0x0000000000083947 */ /* 0x002fea0003800000 */
[----:B------:R-:W1:Y:S02]  /*5530*/  SYNCS.PHASECHK.TRANS64.TRYWAIT P3, [UR5+0x38830], R4 ;  /* 0x03883004ff0075a7 */ /* 0x000e640008060145 */
[----:B-1----:R-:W-:Y:S05]  /*5540*/  @!P3 BRA `(.L_x_3420) ;  /* 0x000000b4001cb947 */ /* 0x002fea0003800000 */
.L_x_3419:
        /* <DEDUP_REMOVED lines=26> */
[----:B------:R-:W-:Y:S05]  /*56f0*/  @P0 BRA `(.L_x_3421) ;  /* 0x0000000000040947 */ /* 0x000fea0003800000 */
[----:B------:R-:W-:Y:S01]  /*5700*/  BPT.TRAP 0x1 ;  /* 0x000000040000795c */ /* 0x000fe20000300000 */
.L_x_3421:
[----:B------:R2:W3:Y:S01]  /*5710*/  SYNCS.PHASECHK.TRANS64.TRYWAIT P3, [UR5+0x38850], R4 ;  /* 0x03885004ff0075a7 */ /* 0x0004e20008060145 */
[----:B------:R-:W-:Y:S05]  /*5720*/  @P0 BRA `(.L_x_3422) ;  /* 0x0000000000040947 */ /* 0x000fea0003800000 */
[----:B------:R-:W-:Y:S01]  /*5730*/  BPT.TRAP 0x1 ;  /* 0x000000040000795c */ /* 0x000fe20000300000 */
.L_x_3422:
[----:B---3--:R-:W-:Y:S05]  /*5740*/  @P3 BRA `(.L_x_3423) ;  /* 0x0000000000083947 */ /* 0x008fea0003800000 */
[----:B------:R-:W3:Y:S02]  /*5750*/  SYNCS.PHASECHK.TRANS64.TRYWAIT P3, [UR5+0x38850], R4 ;  /* 0x03885004ff0075a7 */ /* 0x000ee40008060145 */
[----:B---3--:R-:W-:Y:S05]  /*5760*/  @!P3 BRA `(.L_x_3424) ;  /* 0x000000b000acb947 */ /* 0x008fea0003800000 */
.L_x_3423:
[----:B------:R-:W-:Y:S01]  /*5770*/  UIADD3 UR10, UR37, 0x26400, URZ ;  /* 0x00026400250a7890 */ /* 0x000fe2000fffe03f */
[----:B------:R-:W-:Y:S01]  /*5780*/  WARPGROUP.ARRIVE ;  /* 0x00000000000079c5 */ /* 0x000fe20000000000 */
[----:B------:R-:W-:-:S05]  /*5790*/  UIADD3 UR14, UR6, 0x6, URZ ;  /* 0x00000006060e7890 */ /* 0x000fca000fffe03f */
[----:B-1----:R-:W1:Y:S01]  /*57a0*/  S2R R5, SR_TID.X ;  /* 0x0000000000057919 */ /* 0x002e620000002100 */
[----:B------:R-:W-:Y:S01]  /*57b0*/  USHF.R.U32.HI UR10, URZ, 0x4, UR10 ;  /* 0x000000043f0a7899 */ /* 0x000fe2000801160a */
[----:B------:R-:W-:Y:S01]  /*57c0*/  IMAD.U32 R197, RZ, RZ, UR5 ;  /* 0x00000005ffc57e24 */ /* 0x000fe2000f8e00ff */
[----:B------:R-:W-:Y:S02]  /*57d0*/  UIADD3 UR11, UR6, 0x200, URZ ;  /* 0x00000200060b7890 */ /* 0x000fe4000fffe03f */
[----:B------:R-:W-:Y:S02]  /*57e0*/  ULOP3.LUT UR15, UR10, 0x3fff, URZ, 0xc0, !UPT ;  /* 0x00003fff0a0f7892 */ /* 0x000fe4000f8ec03f */
[----:B------:R-:W-:Y:S02]  /*57f0*/  ULEA UR10, UR36, UR4, 0xc ;  /* 0x00000004240a7291 */ /* 0x000fe4000f8e603f */
[----:B------:R-:W-:Y:S01]  /*5800*/  ULOP3.LUT UR6, UR15, 0x10000, URZ, 0xfc, !UPT ;  /* 0x000100000f067892 */ /* 0x000fe2000f8efc3f */
[----:B------:R-:W-:Y:S01]  /*5810*/  UMOV UR23, 0x40000040 ;  /* 0x4000004000177882 */ /* 0x000fe20000000000 */
[----:B------:R-:W-:Y:S01]  /*5820*/  UMOV UR21, 0x40000040 ;  /* 0x4000004000157882 */ /* 0x000fe20000000000 */
[----:B------:R-:W-:-:S02]  /*5830*/  UIADD3 UR18, UR10, 0x800, URZ ;  /* 0x000008000a127890 */ /* 0x000fc4000fffe03f */
[----:B------:R-:W-:Y:S02]  /*5840*/  UMOV UR22, UR10 ;  /* 0x0000000a00167c82 */ /* 0x000fe40008000000 */
[----:B------:R-:W-:Y:S01]  /*5850*/  UMOV UR20, UR6 ;  /* 0x0000000600147c82 */ /* 0x000fe20008000000 */
[----:B------:R-:W-:Y:S01]  /*5860*/  UIADD3 UR19, UR6, 0x800, URZ ;  /* 0x0000080006137890 */ /* 0x000fe2000fffe03f */
[----:B------:R-:W-:Y:S01]  /*5870*/  HGMMA.64x64x16.F32.BF16 R152, gdesc[UR20], R152, gsb0 ;  /* 0x00e00000149879f0 */ /* 0x000fe20008001898 */
[----:B------:R-:W-:Y:S02]  /*5880*/  UIADD3 UR22, UR10, 0x2, URZ ;  /* 0x000000020a167890 */ /* 0x000fe4000fffe03f */
[----:B------:R-:W-:Y:S01]  /*5890*/  UIADD3 UR20, UR6, 0x2, URZ ;  /* 0x0000000206147890 */ /* 0x000fe2000fffe03f */
[----:B------:R-:W-:Y:S01]  /*58a0*/  UMOV UR23, 0x40000040 ;  /* 0x4000004000177882 */ /* 0x000fe20000000000 */
[----:B------:R-:W-:Y:S01]  /*58b0*/  UMOV UR21, 0x40000040 ;  /* 0x4000004000157882 */ /* 0x000fe20000000000 */
[----:B-1----:R-:W-:-:S05]  /*58c0*/  SHF.R.U32.HI R5, RZ, 0x7, R5 ;  /* 0x00000007ff057819 */ /* 0x002fca0000011605 */
[----:B0-2---:R-:W0:Y:S01]  /*58d0*/  SHFL.IDX PT, R4, R5, RZ, 0x1f ;  /* 0x00001fff05047589 */ /* 0x005e2200000e0000 */
        /* <DEDUP_REMOVED lines=10> */
[----:B------:R-:W-:Y:S01]  /*5980*/  UIADD3 UR22, UR10, 0x6, URZ ;  /* 0x000000060a167890 */ /* 0x000fe2000fffe03f */
[----:B------:R-:W-:Y:S01]  /*5990*/  UMOV UR20, UR14 ;  /* 0x0000000e00147c82 */ /* 0x000fe20008000000 */
        /* <DEDUP_REMOVED lines=9> */
[----:B0-----:R-:W-:-:S13]  /*5a30*/  R2UR UR11, R4 ;  /* 0x00000000040b72ca */ /* 0x001fda00000e0000 */
        /* <DEDUP_REMOVED lines=226> */
[----:B------:R-:W-:Y:S01]  /*6860*/  UMOV UR11, 0x40000040 ;  /* 0x40000040000b7882 */ /* 0x000fe20000000000 */
        /* <DEDUP_REMOVED lines=40> */
[----:B------:R-:W-:-:S02]  /*6af0*/  FMUL.FTZ R154, R183, UR10 ;  /* 0x0000000ab79a7c20 */ /* 0x000fc40008410000 */
[----:B------:R-:W1:Y:S01]  /*6b00*/  MUFU.TANH R198, R198 ;  /* 0x000000c600c67308 */ /* 0x000e620000002400 */
[----:B--2---:R-:W-:-:S07]  /*6b10*/  FMNMX.FTZ R5, R156, R5, !PT ;  /* 0x000000059c057209 */ /* 0x004fce0007810000 */
[----:B------:R-:W2:Y:S01]  /*6b20*/  MUFU.TANH R202, R202 ;  /* 0x000000ca00ca7308 */ /* 0x000ea20000002400 */
[----:B0-----:R-:W-:-:S07]  /*6b30*/  FMNMX.FTZ R5, R196, R5, !PT ;  /* 0x00000005c4057209 */ /* 0x001fce0007810000 */
[----:B------:R-:W0:Y:S01]  /*6b40*/  MUFU.TANH R164, R164 ;  /* 0x000000a400a47308 */ /* 0x000e220000002400 */
[----:B-1----:R-:W-:Y:S01]  /*6b50*/  FMNMX.FTZ R7, R198, R5, !PT ;  /* 0x00000005c6077209 */ /* 0x002fe20007810000 */
[----:B------:R-:W-:Y:S01]  /*6b60*/  FMUL.FTZ R5, R177, UR10 ;  /* 0x0000000ab1057c20 */ /* 0x000fe20008410000 */
[----:B------:R-:W-:-:S04]  /*6b70*/  ULEA UR10, UR36, UR7, 0xc ;  /* 0x00000007240a7291 */ /* 0x000fc8000f8e603f */
[----:B------:R-:W-:Y:S01]  /*6b80*/  UIADD3 UR14, UR10, 0x80, URZ ;  /* 0x000000800a0e7890 */ /* 0x000fe2000fffe03f */
        /* <DEDUP_REMOVED lines=21> */
[----:B0-----:R-:W-:-:S05]  /*6ce0*/  FMNMX.FTZ R7, R228, R7, !PT ;  /* 0x00000007e4077209 */ /* 0x001fca0007810000 */
[----:B------:R-:W0:Y:S02]  /*6cf0*/  SHFL.BFLY PT, R4, R7, 0x2, 0x1f ;  /* 0x0c401f0007047f89 */ /* 0x000e2400000e0000 */
[----:B------:R-:W3:Y:S01]  /*6d00*/  MUFU.TANH R14, R14 ;  /* 0x0000000e000e7308 */ /* 0x000ee20000002400 */
[----:B-1----:R-:W-:-:S07]  /*6d10*/  FMNMX.FTZ R13, R9, R10, !PT ;  /* 0x0000000a090d7209 */ /* 0x002fce0007810000 */
[----:B------:R-:W1:Y:S01]  /*6d20*/  MUFU.TANH R20, R20 ;  /* 0x0000001400147308 */ /* 0x000e620000002400 */
[----:B--2---:R-:W-:-:S07]  /*6d30*/  FMNMX.FTZ R13, R12, R13, !PT ;  /* 0x0000000d0c0d7209 */ /* 0x004fce0007810000 */
[----:B------:R-:W2:Y:S01]  /*6d40*/  MUFU.TANH R158, R158 ;  /* 0x0000009e009e7308 */ /* 0x000ea20000002400 */
[----:B---3--:R-:W-:Y:S02]  /*6d50*/  FMNMX.FTZ R13, R14, R13, !PT ;  /* 0x0000000d0e0d7209 */ /* 0x008fe40007810000 */
[----:B0-----:R-:W-:-:S05]  /*6d60*/  FMNMX.FTZ R4, R7, R4, !PT ;  /* 0x0000000407047209 */ /* 0x001fca0007810000 */
[----:B------:R-:W0:Y:S01]  /*6d70*/  MUFU.TANH R160, R160 ;  /* 0x000000a000a07308 */ /* 0x000e220000002400 */
[----:B-1----:R-:W-:Y:S01]  /*6d80*/  FMNMX.FTZ R13, R20, R13, !PT ;  /* 0x0000000d140d7209 */ /* 0x002fe20007810000 */
[----:B------:R-:W1:Y:S01]  /*6d90*/  LDC R7, c[0x0][0xa80] ;  /* 0x0002a000ff077b82 */ /* 0x000e620000000800 */
[----:B------:R-:W3:Y:S05]  /*6da0*/  SHFL.BFLY PT, R15, R4, 0x1, 0x1f ;  /* 0x0c201f00040f7f89 */ /* 0x000eea00000e0000 */
[----:B------:R-:W4:Y:S01]  /*6db0*/  MUFU.TANH R162, R162 ;  /* 0x000000a200a27308 */ /* 0x000f220000002400 */
[----:B--2---:R-:W-:-:S07]  /*6dc0*/  FMNMX.FTZ R13, R158, R13, !PT ;  /* 0x0000000d9e0d7209 */ /* 0x004fce0007810000 */
[----:B------:R-:W2:Y:S01]  /*6dd0*/  MUFU.TANH R166, R166 ;  /* 0x000000a600a67308 */ /* 0x000ea20000002400 */
[----:B0-----:R-:W-:-:S07]  /*6de0*/  FMNMX.FTZ R13, R160, R13, !PT ;  /* 0x0000000da00d7209 */ /* 0x001fce0007810000 */
[----:B------:R-:W0:Y:S01]  /*6df0*/  MUFU.TANH R208, R208 ;  /* 0x000000d000d07308 */ /* 0x000e220000002400 */
[----:B----4-:R-:W-:Y:S02]  /*6e00*/  FMNMX.FTZ R13, R162, R13, !PT ;  /* 0x0000000da20d7209 */ /* 0x010fe40007810000 */
[----:B---3--:R-:W-:-:S05]  /*6e10*/  FMNMX.FTZ R4, R4, R15, !PT ;  /* 0x0000000f04047209 */ /* 0x008fca0007810000 */
[----:B------:R-:W3:Y:S01]  /*6e20*/  MUFU.TANH R230, R230 ;  /* 0x000000e600e67308 */ /* 0x000ee20000002400 */
[----:B--2---:R-:W-:Y:S01]  /*6e30*/  FMNMX.FTZ R13, R166, R13, !PT ;  /* 0x0000000da60d7209 */ /* 0x004fe20007810000 */
[C---:B-1----:R-:W-:Y:S01]  /*6e40*/  FMUL.FTZ R161, R4.reuse, R7 ;  /* 0x0000000704a17220 */ /* 0x042fe20000410000 */
[----:B------:R-:W-:-:S03]  /*6e50*/  FADD.FTZ R168, -R4, R11 ;  /* 0x0000000b04a87221 */ /* 0x000fc60000010100 */
[-CC-:B------:R-:W-:Y:S01]  /*6e60*/  FFMA.FTZ R182, R5, R7.reuse, -R161.reuse ;  /* 0x0000000705b67223 */ /* 0x180fe200000108a1 */
[--C-:B------:R-:W-:Y:S01]  /*6e70*/  FFMA.FTZ R175, R153, R7, -R161.reuse ;  /* 0x0000000799af7223 */ /* 0x100fe200000108a1 */
[----:B------:R-:W1:Y:S01]  /*6e80*/  MUFU.TANH R236, R236 ;  /* 0x000000ec00ec7308 */ /* 0x000e620000002400 */
[----:B0-----:R-:W-:Y:S01]  /*6e90*/  FMNMX.FTZ R13, R208, R13, !PT ;  /* 0x0000000dd00d7209 */ /* 0x001fe20007810000 */
[-C--:B------:R-:W-:Y:S01]  /*6ea0*/  FMUL.FTZ R168, R168, R7.reuse ;  /* 0x00000007a8a87220 */ /* 0x080fe20000410000 */
[-CC-:B------:R-:W-:Y:S01]  /*6eb0*/  FFMA.FTZ R11, R192, R7.reuse, -R161.reuse ;  /* 0x00000007c00b7223 */ /* 0x180fe200000108a1 */
[-CC-:B------:R-:W-:Y:S01]  /*6ec0*/  FFMA.FTZ R194, R194, R7.reuse, -R161.reuse ;  /* 0x00000007c2c27223 */ /* 0x180fe200000108a1 */
[-CC-:B------:R-:W-:Y:S01]  /*6ed0*/  FFMA.FTZ R174, R202, R7.reuse, -R161.reuse ;  /* 0x00000007caae7223 */ /* 0x180fe200000108a1 */
[-CC-:B------:R-:W-:Y:S01]  /*6ee0*/  FFMA.FTZ R21, R164, R7.reuse, -R161.reuse ;  /* 0x00000007a4157223 */ /* 0x180fe200000108a1 */
[--C-:B------:R-:W-:Y:S01]  /*6ef0*/  FFMA.FTZ R176, R204, R7, -R161.reuse ;  /* 0x00000007ccb07223 */ /* 0x100fe200000108a1 */
[----:B------:R-:W0:Y:S01]  /*6f00*/  MUFU.TANH R155, R155 ;  /* 0x0000009b009b7308 */ /* 0x000e220000002400 */
[----:B---3--:R-:W-:Y:S01]  /*6f10*/  FMNMX.FTZ R13, R230, R13, !PT ;  /* 0x0000000de60d7209 */ /* 0x008fe20007810000 */
[-CC-:B------:R-:W-:Y:S01]  /*6f20*/  FFMA.FTZ R169, R206, R7.reuse, -R161.reuse ;  /* 0x00000007cea97223 */ /* 0x180fe200000108a1 */
[-CC-:B------:R-:W-:Y:S01]  /*6f30*/  FFMA.FTZ R178, R210, R7.reuse, -R161.reuse ;  /* 0x00000007d2b27223 */ /* 0x180fe200000108a1 */
[-CC-:B------:R-:W-:Y:S01]  /*6f40*/  FFMA.FTZ R171, R226, R7.reuse, -R161.reuse ;  /* 0x00000007e2ab7223 */ /* 0x180fe200000108a1 */
[-CC-:B------:R-:W-:Y:S01]  /*6f50*/  FFMA.FTZ R180, R232, R7.reuse, -R161.reuse ;  /* 0x00000007e8b47223 */ /* 0x180fe200000108a1 */
[----:B------:R-:W-:-:S02]  /*6f60*/  FFMA.FTZ R173, R234, R7, -R161 ;  /* 0x00000007eaad7223 */ /* 0x000fc400000108a1 */
[----:B------:R-:W2:Y:S01]  /*6f70*/  MUFU.TANH R157, R157 ;  /* 0x0000009d009d7308 */ /* 0x000ea20000002400 */
[----:B-1----:R-:W-:Y:S01]  /*6f80*/  FMNMX.FTZ R170, R236, R13, !PT ;  /* 0x0000000decaa7209 */ /* 0x002fe20007810000 */
[----:B------:R-:W-:-:S06]  /*6f90*/  FFMA.FTZ R13, R156, R7, -R161 ;  /* 0x000000079c0d7223 */ /* 0x000fcc00000108a1 */
[----:B------:R-:W1:Y:S01]  /*6fa0*/  MUFU.TANH R159, R159 ;  /* 0x0000009f009f7308 */ /* 0x000e620000002400 */
[----:B0-----:R-:W-:-:S07]  /*6fb0*/  FMNMX.FTZ R172, R155, R170, !PT ;  /* 0x000000aa9bac7209 */ /* 0x001fce0007810000 */
[----:B------:R-:W0:Y:S01]  /*6fc0*/  MUFU.TANH R152, R152 ;  /* 0x0000009800987308 */ /* 0x000e220000002400 */
[----:B--2---:R-:W-:-:S07]  /*6fd0*/  FMNMX.FTZ R172, R157, R172, !PT ;  /* 0x000000ac9dac7209 */ /* 0x004fce0007810000 */
[----:B------:R-:W2:Y:S01]  /*6fe0*/  MUFU.TANH R154, R154 ;  /* 0x0000009a009a7308 */ /* 0x000ea20000002400 */
[----:B-1----:R-:W-:Y:S01]  /*6ff0*/  FMNMX.FTZ R15, R159, R172, !PT ;  /* 0x000000ac9f0f7209 */ /* 0x002fe20007810000 */
[----:B------:R-:W-:-:S06]  /*7000*/  FFMA.FTZ R172, R196, R7, -R161 ;  /* 0x00000007c4ac7223 */ /* 0x000fcc00000108a1 */
[----:B------:R-:W1:Y:S01]  /*7010*/  MUFU.EX2 R168, R168 ;  /* 0x000000a800a87308 */ /* 0x000e620000000800 */
[----:B0-----:R-:W-:-:S07]  /*7020*/  FMNMX.FTZ R15, R152, R15, !PT ;  /* 0x0000000f980f7209 */ /* 0x001fce0007810000 */
[----:B------:R0:W-:Y:S01]  /*7030*/  MUFU.EX2 R170, R194 ;  /* 0x000000c200aa7308 */ /* 0x0001e20000000800 */
[----:B--2---:R-:W-:Y:S01]  /*7040*/  FMNMX.FTZ R156, R154, R15, !PT ;  /* 0x0000000f9a9c7209 */ /* 0x004fe20007810000 */
[-CC-:B------:R-:W-:Y:S01]  /*7050*/  FFMA.FTZ R15, R198, R7.reuse, -R161.reuse ;  /* 0x00000007c60f7223 */ /* 0x180fe200000108a1 */
[----:B------:R-:W-:-:S03]  /*7060*/  FFMA.FTZ R161, R228, R7, -R161 ;  /* 0x00000007e4a17223 */ /* 0x000fc600000108a1 */
        /* <DEDUP_REMOVED lines=23> */
[----:B--2---:R-:W-:Y:S01]  /*71e0*/  FMNMX.FTZ R163, R156, R163, !PT ;  /* 0x000000a39ca37209 */ /* 0x004fe20007810000 */
[-C--:B------:R-:W-:Y:S01]  /*71f0*/  FMUL.FTZ R61, R61, R168.reuse ;  /* 0x000000a83d3d7220 */ /* 0x080fe20000410000 */
[----:B------:R-:W-:Y:S01]  /*7200*/  MUFU.EX2 R15, R15 ;  /* 0x0000000f000f7308 */ /* 0x000fe20000000800 */
[-C--:B------:R-:W-:Y:S01]  /*7210*/  FMUL.FTZ R64, R64, R168.reuse ;  /* 0x000000a840407220 */ /* 0x080fe20000410000 */
[-C--:B------:R-:W-:Y:S01]  /*7220*/  FMUL.FTZ R65, R65, R168.reuse ;  /* 0x000000a841417220 */ /* 0x080fe20000410000 */
[----:B------:R-:W1:Y:S01]  /*7230*/  SHFL.BFLY PT, R156, R163, 0x1, 0x1f ;  /* 0x0c201f00a39c7f89 */ /* 0x000e6200000e0000 */
        /* <DEDUP_REMOVED lines=22> */
[----:B------:R-:W-:Y:S01]  /*73a0*/  FMUL.FTZ R105, R105, R168 ;  /* 0x000000a869697220 */ /* 0x000fe20000410000 */
[----:B-1----:R-:W-:Y:S01]  /*73b0*/  FMNMX.FTZ R5, R163, R156, !PT ;  /* 0x0000009ca3057209 */ /* 0x002fe20007810000 */
[-C--:B------:R-:W-:Y:S01]  /*73c0*/  FMUL.FTZ R108, R108, R168.reuse ;  /* 0x000000a86c6c7220 */ /* 0x080fe20000410000 */
[-C--:B------:R-:W-:Y:S01]  /*73d0*/  FMUL.FTZ R109, R109, R168.reuse ;  /* 0x000000a86d6d7220 */ /* 0x080fe20000410000 */
[-C--:B------:R-:W-:Y:S01]  /*73e0*/  FMUL.FTZ R112, R112, R168.reuse ;  /* 0x000000a870707220 */ /* 0x080fe20000410000 */
[-C--:B------:R-:W-:Y:S01]  /*73f0*/  FMUL.FTZ R113, R113, R168.reuse ;  /* 0x000000a871717220 */ /* 0x080fe20000410000 */
[CC--:B------:R-:W-:Y:S01]  /*7400*/  FMUL.FTZ R153, R5.reuse, R7.reuse ;  /* 0x0000000705997220 */ /* 0x0c0fe20000410000 */
[----:B------:R-:W-:Y:S01]  /*7410*/  FADD.FTZ R156, -R5, R10 ;  /* 0x0000000a059c7221 */ /* 0x000fe20000010100 */
[----:B------:R-:W-:Y:S01]  /*7420*/  MUFU.EX2 R169, R169 ;  /* 0x000000a900a97308 */ /* 0x000fe20000000800 */
[----:B------:R-:W-:Y:S01]  /*7430*/  FMUL.FTZ R116, R116, R168 ;  /* 0x000000a874747220 */ /* 0x000fe20000410000 */
[----:B------:R-:W-:Y:S01]  /*7440*/  FFMA.FTZ R196, R155, R7, -R153 ;  /* 0x000000079bc47223 */ /* 0x000fe20000010899 */
[----:B------:R-:W-:-:S02]  /*7450*/  IMAD.MOV R155, RZ, RZ, -R19 ;  /* 0x000000ffff9b7224 */ /* 0x000fc400078e0a13 */
[-C--:B------:R-:W-:Y:S01]  /*7460*/  FMUL.FTZ R156, R156, R7.reuse ;  /* 0x000000079c9c7220 */ /* 0x080fe20000410000 */
[-CC-:B------:R-:W-:Y:S01]  /*7470*/  FFMA.FTZ R195, R157, R7.reuse, -R153.reuse ;  /* 0x000000079dc37223 */ /* 0x180fe20000010899 */
[----:B------:R-:W-:Y:S02]  /*7480*/  IMAD.U32 R157, RZ, RZ, UR24 ;  /* 0x00000018ff9d7e24 */ /* 0x000fe4000f8e00ff */
[--C-:B------:R-:W-:Y:S01]  /*7490*/  FFMA.FTZ R192, R9, R7, -R153.reuse ;  /* 0x0000000709c07223 */ /* 0x100fe20000010899 */
[----:B------:R-:W-:Y:S01]  /*74a0*/  ISETP.NE.AND P3, PT, R18, R155, PT ;  /* 0x0000009b1200720c */ /* 0x000fe20003f65270 */
[----:B------:R1:W2:Y:S01]  /*74b0*/  MUFU.EX2 R177, R156 ;  /* 0x0000009c00b17308 */ /* 0x0002a20000000800 */
[----:B------:R-:W-:Y:S02]  /*74c0*/  @!P1 VIADD R155, R197, 0x38840 ;  /* 0x00038840c59b9836 */ /* 0x000fe40000000000 */
[-CC-:B------:R-:W-:Y:S01]  /*74d0*/  FFMA.FTZ R9, R12, R7.reuse, -R153.reuse ;  /* 0x000000070c097223 */ /* 0x180fe20000010899 */
[-CC-:B------:R-:W-:Y:S01]  /*74e0*/  FFMA.FTZ R12, R14, R7.reuse, -R153.reuse ;  /* 0x000000070e0c7223 */ /* 0x180fe20000010899 */
[-CC-:B------:R-:W-:Y:S01]  /*74f0*/  FFMA.FTZ R179, R20, R7.reuse, -R153.reuse ;  /* 0x0000000714b37223 */ /* 0x180fe20000010899 */
[-C--:B------:R-:W-:Y:S01]  /*7500*/  FFMA.FTZ R14, R158, R7.reuse, -R153 ;  /* 0x000000079e0e7223 */ /* 0x080fe20000010899 */
[----:B------:R-:W-:Y:S01]  /*7510*/  @!P1 PRMT R155, RZ, 0x654, R155 ;  /* 0x00000654ff9b9816 */ /* 0x000fe2000000009b */
[-CC-:B------:R-:W-:Y:S01]  /*7520*/  FFMA.FTZ R181, R160, R7.reuse, -R153.reuse ;  /* 0x00000007a0b57223 */ /* 0x180fe20000010899 */
[-CC-:B------:R-:W-:Y:S01]  /*7530*/  FFMA.FTZ R20, R162, R7.reuse, -R153.reuse ;  /* 0x00000007a2147223 */ /* 0x180fe20000010899 */
[-CC-:B------:R-:W-:Y:S01]  /*7540*/  FFMA.FTZ R183, R166, R7.reuse, -R153.reuse ;  /* 0x00000007a6b77223 */ /* 0x180fe20000010899 */
[-CC-:B------:R-:W-:Y:S01]  /*7550*/  FFMA.FTZ R191, R208, R7.reuse, -R153.reuse ;  /* 0x00000007d0bf7223 */ /* 0x180fe20000010899 */
[----:B0-----:R-:W-:Y:S01]  /*7560*/  FFMA.FTZ R194, R230, R7, -R153 ;  /* 0x00000007e6c27223 */ /* 0x001fe20000010899 */
[----:B-1----:R-:W-:-:S02]  /*7570*/  @!P3 IMAD R156, R157, 0x40, R16 ;  /* 0x000000409d9cb824 */ /* 0x002fc400078e0210 */
[-CC-:B------:R-:W-:Y:S01]  /*7580*/  FFMA.FTZ R193, R236, R7.reuse, -R153.reuse ;  /* 0x00000007ecc17223 */ /* 0x180fe20000010899 */
[----:B------:R0:W-:Y:S01]  /*7590*/  @!P1 SYNCS.ARRIVE.TRANS64.RED.A1T0 RZ, [R155+URZ], RZ ;  /* 0x000000ff9bff99a7 */ /* 0x0001e2000810043f */
[-CC-:B------:R-:W-:Y:S01]  /*75a0*/  FFMA.FTZ R198, R159, R7.reuse, -R153.reuse ;  /* 0x000000079fc67223 */ /* 0x180fe20000010899 */
[-CC-:B------:R-:W-:Y:S01]  /*75b0*/  FFMA.FTZ R199, R152, R7.reuse, -R153.reuse ;  /* 0x0000000798c77223 */ /* 0x180fe20000010899 */
[----:B------:R-:W-:Y:S01]  /*75c0*/  @!P3 LEA R156, R156, UR37, 0x2 ;  /* 0x000000259c9cbc11 */ /* 0x000fe2000f8e10ff */
[----:B------:R-:W-:Y:S01]  /*75d0*/  FFMA.FTZ R202, R154, R7, -R153 ;  /* 0x000000079aca7223 */ /* 0x000fe20000010899 */
[----:B------:R-:W-:Y:S01]  /*75e0*/  MUFU.EX2 R192, R192 ;  /* 0x000000c000c07308 */ /* 0x000fe20000000800 */
[----:B---3--:R-:W-:Y:S01]  /*75f0*/  F2FP.BF16.F32.PACK_AB R152, R170, R11 ;  /* 0x0000000baa98723e */ /* 0x008fe200000010ff */
[----:B--2---:R-:W-:Y:S01]  /*7600*/  FMUL.FTZ R26, R26, R177 ;  /* 0x000000b11a1a7220 */ /* 0x004fe20000410000 */
[----:B------:R-:W-:Y:S01]  /*7610*/  @!P3 STS [R156+0x38400], R168 ;  /* 0x038400a89c00b388 */ /* 0x000fe20000000800 */
[----:B------:R-:W-:Y:S01]  /*7620*/  F2FP.BF16.F32.PACK_AB R154, R172, R13 ;  /* 0x0000000dac9a723e */ /* 0x000fe200000010ff */
[----:B------:R-:W-:Y:S01]  /*7630*/  FMUL.FTZ R27, R27, R177 ;  /* 0x000000b11b1b7220 */ /* 0x000fe20000410000 */
[----:B------:R-:W-:Y:S01]  /*7640*/  F2FP.BF16.F32.PACK_AB R158, R176, R21 ;  /* 0x00000015b09e723e */ /* 0x000fe200000010ff */
[----:B------:R1:W-:Y:S01]  /*7650*/  @!P3 STS [R156+0x38420], R177 ;  /* 0x038420b19c00b388 */ /* 0x0003e20000000800 */
[----:B------:R-:W2:Y:S01]  /*7660*/  MUFU.EX2 R9, R9 ;  /* 0x0000000900097308 */ /* 0x000ea20000000800 */
        /* <DEDUP_REMOVED lines=8> */
[----:B-1----:R-:W-:Y:S01]  /*76f0*/  F2FP.BF16.F32.PACK_AB R156, R174, R15 ;  /* 0x0000000fae9c723e */ /* 0x002fe200000010ff */
[-C--:B------:R-:W-:Y:S01]  /*7700*/  FMUL.FTZ R43, R43, R177.reuse ;  /* 0x000000b12b2b7220 */ /* 0x080fe20000410000 */
[-C--:B------:R-:W-:Y:S01]  /*7710*/  FMUL.FTZ R46, R46, R177.reuse ;  /* 0x000000b12e2e7220 */ /* 0x080fe20000410000 */
[-C--:B------:R-:W-:Y:S01]  /*7720*/  FMUL.FTZ R47, R47, R177.reuse ;  /* 0x000000b12f2f7220 */ /* 0x080fe20000410000 */
[-C--:B------:R-:W-:Y:S01]  /*7730*/  FMUL.FTZ R50, R50, R177.reuse ;  /* 0x000000b132327220 */ /* 0x080fe20000410000 */
[-C--:B------:R-:W-:Y:S01]  /*7740*/  FMUL.FTZ R51, R51, R177.reuse ;  /* 0x000000b133337220 */ /* 0x080fe20000410000 */
[-C--:B------:R-:W-:Y:S01]  /*7750*/  FMUL.FTZ R54, R54, R177.reuse ;  /* 0x000000b136367220 */ /* 0x080fe20000410000 */
[----:B------:R-:W0:Y:S01]  /*7760*/  MUFU.EX2 R179, R179 ;  /* 0x000000b300b37308 */ /* 0x000e220000000800 */
[----:B--2---:R-:W-:Y:S01]  /*7770*/  F2FP.BF16.F32.PACK_AB R153, R9, R192 ;  /* 0x000000c00999723e */ /* 0x004fe200000010ff */
        /* <DEDUP_REMOVED lines=14> */
[----:B------:R-:W1:Y:S01]  /*7860*/  MUFU.EX2 R181, R181 ;  /* 0x000000b500b57308 */ /* 0x000e620000000800 */
[----:B0-----:R-:W-:Y:S01]  /*7870*/  F2FP.BF16.F32.PACK_AB R155, R179, R12 ;  /* 0x0000000cb39b723e */ /* 0x001fe200000010ff */
[----:B------:R-:W-:Y:S01]  /*7880*/  BAR.SYNC.DEFER_BLOCKING 0xf, 0x100 ;  /* 0x03c4000000007b1d */ /* 0x000fe20000010000 */
        /* <DEDUP_REMOVED lines=13> */
[----:B------:R-:W0:Y:S01]  /*7960*/  MUFU.EX2 R183, R183 ;  /* 0x000000b700b77308 */ /* 0x000e220000000800 */
[----:B-1----:R-:W-:Y:S01]  /*7970*/  F2FP.BF16.F32.PACK_AB R157, R181, R14 ;  /* 0x0000000eb59d723e */ /* 0x002fe200000010ff */
[-C--:B------:R-:W-:Y:S01]  /*7980*/  FMUL.FTZ R106, R106, R177.reuse ;  /* 0x000000b16a6a7220 */ /* 0x080fe20000410000 */
[-C--:B------:R-:W-:Y:S01]  /*7990*/  FMUL.FTZ R107, R107, R177.reuse ;  /* 0x000000b16b6b7220 */ /* 0x080fe20000410000 */
[-C--:B------:R-:W-:Y:S01]  /*79a0*/  FMUL.FTZ R110, R110, R177.reuse ;  /* 0x000000b16e6e7220 */ /* 0x080fe20000410000 */
[-C--:B------:R-:W-:Y:S01]  /*79b0*/  FMUL.FTZ R111, R111, R177.reuse ;  /* 0x000000b16f6f7220 */ /* 0x080fe20000410000 */
[-C--:B------:R-:W-:Y:S01]  /*79c0*/  FMUL.FTZ R114, R114, R177.reuse ;  /* 0x000000b172727220 */ /* 0x080fe20000410000 */
[-C--:B------:R-:W-:Y:S01]  /*79d0*/  FMUL.FTZ R115, R115, R177.reuse ;  /* 0x000000b173737220 */ /* 0x080fe20000410000 */
[----:B------:R-:W1:Y:S01]  /*79e0*/  MUFU.EX2 R178, R178 ;  /* 0x000000b200b27308 */ /* 0x000e620000000800 */
[-C--:B------:R-:W-:Y:S01]  /*79f0*/  FMUL.FTZ R117, R117, R168.reuse ;  /* 0x000000a875757220 */ /* 0x080fe20000410000 */
[-C--:B------:R-:W-:Y:S01]  /*7a00*/  FMUL.FTZ R118, R118, R177.reuse ;  /* 0x000000b176767220 */ /* 0x080fe20000410000 */
[-C--:B------:R-:W-:Y:S01]  /*7a10*/  FMUL.FTZ R119, R119, R177.reuse ;  /* 0x000000b177777220 */ /* 0x080fe20000410000 */
[-C--:B------:R-:W-:Y:S01]  /*7a20*/  FMUL.FTZ R120, R120, R168.reuse ;  /* 0x000000a878787220 */ /* 0x080fe20000410000 */
[----:B------:R-:W-:Y:S01]  /*7a30*/  FMUL.FTZ R121, R121, R168 ;  /* 0x000000a879797220 */ /* 0x000fe20000410000 */
[-C--:B------:R-:W-:Y:S01]  /*7a40*/  FMUL.FTZ R122, R122, R177.reuse ;  /* 0x000000b17a7a7220 */ /* 0x080fe20000410000 */
[-C--:B------:R-:W-:Y:S01]  /*7a50*/  FMUL.FTZ R123, R123, R177.reuse ;  /* 0x000000b17b7b7220 */ /* 0x080fe20000410000 */
[----:B------:R-:W-:Y:S01]  /*7a60*/  MUFU.EX2 R171, R171 ;  /* 0x000000ab00ab7308 */ /* 0x000fe20000000800 */
[----:B0-----:R-:W-:Y:S01]  /*7a70*/  F2FP.BF16.F32.PACK_AB R159, R183, R20 ;  /* 0x00000014b79f723e */ /* 0x001fe200000010ff */
[-C--:B------:R-:W-:Y:S01]  /*7a80*/  FMUL.FTZ R124, R124, R168.reuse ;  /* 0x000000a87c7c7220 */ /* 0x080fe20000410000 */
[-C--:B------:R-:W-:Y:S01]  /*7a90*/  FMUL.FTZ R125, R125, R168.reuse ;  /* 0x000000a87d7d7220 */ /* 0x080fe20000410000 */
[-C--:B------:R-:W-:Y:S01]  /*7aa0*/  FMUL.FTZ R126, R126, R177.reuse ;  /* 0x000000b17e7e7220 */ /* 0x080fe20000410000 */
[----:B------:R-:W-:Y:S01]  /*7ab0*/  FMUL.FTZ R127, R127, R177 ;  /* 0x000000b17f7f7220 */ /* 0x000fe20000410000 */
        /* <DEDUP_REMOVED lines=19> */
[----:B0-----:R-:W-:Y:S01]  /*7bf0*/  F2FP.BF16.F32.PACK_AB R162, R180, R171 ;  /* 0x000000abb4a2723e */ /* 0x001fe200000010ff */
[-C--:B------:R-:W-:Y:S01]  /*7c00*/  FMUL.FTZ R143, R143, R177.reuse ;  /* 0x000000b18f8f7220 */ /* 0x080fe20000410000 */
[-C--:B------:R-:W-:Y:S01]  /*7c10*/  FMUL.FTZ R144, R144, R168.reuse ;  /* 0x000000a890907220 */ /* 0x080fe20000410000 */
[-C--:B------:R-:W-:Y:S01]  /*7c20*/  FMUL.FTZ R145, R145, R168.reuse ;  /* 0x000000a891917220 */ /* 0x080fe20000410000 */
[-C--:B------:R-:W-:Y:S01]  /*7c30*/  FMUL.FTZ R146, R146, R177.reuse ;  /* 0x000000b192927220 */ /* 0x080fe20000410000 */
[-C--:B------:R-:W-:Y:S01]  /*7c40*/  FMUL.FTZ R147, R147, R177.reuse ;  /* 0x000000b193937220 */ /* 0x080fe20000410000 */
[-C--:B------:R-:W-:Y:S01]  /*7c50*/  FMUL.FTZ R148, R148, R168.reuse ;  /* 0x000000a894947220 */ /* 0x080fe20000410000 */
[----:B------:R-:W-:Y:S01]  /*7c60*/  MUFU.EX2 R193, R193 ;  /* 0x000000c100c17308 */ /* 0x000fe20000000800 */
[----:B------:R-:W-:Y:S01]  /*7c70*/  FMUL.FTZ R149, R149, R168 ;  /* 0x000000a895957220 */ /* 0x000fe20000410000 */
[-C--:B------:R-:W-:Y:S01]  /*7c80*/  FMUL.FTZ R150, R150, R177.reuse ;  /* 0x000000b196967220 */ /* 0x080fe20000410000 */
[----:B------:R-:W-:Y:S01]  /*7c90*/  FMUL.FTZ R151, R151, R177 ;  /* 0x000000b197977220 */ /* 0x000fe20000410000 */
[----:B------:R0:W-:Y:S01]  /*7ca0*/  STSM.16.M88.4 [R23+0x36400], R152 ;  /* 0x0364009817007844 */ /* 0x0001e20000000200 */
[----:B------:R-:W-:Y:S01]  /*7cb0*/  FFMA.FTZ R3, R168, R3, R11 ;  /* 0x00000003a8037223 */ /* 0x000fe2000001000b */
[----:B------:R-:W-:Y:S01]  /*7cc0*/  FFMA.FTZ R6, R177, R6, R192 ;  /* 0x00000006b1067223 */ /* 0x000fe200000100c0 */
[----:B------:R-:W-:Y:S01]  /*7cd0*/  @!P1 VIADD R197, R197, 0x38860 ;  /* 0x00038860c5c59836 */ /* 0x000fe20000000000 */
[----:B------:R-:W1:Y:S01]  /*7ce0*/  MUFU.EX2 R196, R196 ;  /* 0x000000c400c47308 */ /* 0x000e620000000800 */
[----:B------:R0:W-:Y:S01]  /*7cf0*/  STSM.16.M88.4 [R185], R156 ;  /* 0x0000009cb9007844 */ /* 0x0001e20000000200 */
[----:B------:R-:W-:Y:S01]  /*7d00*/  FADD.FTZ R170, R170, R3 ;  /* 0x00000003aaaa7221 */ /* 0x000fe20000010000 */
[----:B------:R-:W-:Y:S01]  /*7d10*/  FADD.FTZ R9, R9, R6 ;  /* 0x0000000609097221 */ /* 0x000fe20000010000 */
[----:B------:R-:W-:Y:S01]  /*7d20*/  @!P1 PRMT R197, RZ, 0x654, R197 ;  /* 0x00000654ffc59816 */ /* 0x000fe200000000c5 */
[----:B------:R-:W-:Y:S01]  /*7d30*/  UMOV UR24, UR36 ;  /* 0x0000002400187c82 */ /* 0x000fe20008000000 */
[----:B------:R-:W-:Y:S01]  /*7d40*/  FADD.FTZ R13, R13, R170 ;  /* 0x000000aa0d0d7221 */ /* 0x000fe20000010000 */
[----:B------:R-:W-:Y:S01]  /*7d50*/  FADD.FTZ R12, R12, R9 ;  /* 0x000000090c0c7221 */ /* 0x000fe20000010000 */
[----:B------:R-:W-:Y:S01]  /*7d60*/  MUFU.EX2 R173, R173 ;  /* 0x000000ad00ad7308 */ /* 0x000fe20000000800 */
[----:B------:R-:W-:-:S02]  /*7d70*/  IMAD.MOV.U32 R11, RZ, RZ, R4 ;  /* 0x000000ffff0b7224 */ /* 0x000fc400078e0004 */
[----:B------:R-:W-:Y:S01]  /*7d80*/  FADD.FTZ R172, R172, R13 ;  /* 0x0000000dacac7221 */ /* 0x000fe20000010000 */
[----:B------:R-:W-:-:S03]  /*7d90*/  FADD.FTZ R179, R179, R12 ;  /* 0x0000000cb3b37221 */ /* 0x000fc60000010000 */
[----:B------:R-:W-:Y:S01]  /*7da0*/  FADD.FTZ R15, R15, R172 ;  /* 0x000000ac0f0f7221 */ /* 0x000fe20000010000 */
[----:B------:R-:W-:Y:S01]  /*7db0*/  FADD.FTZ R14, R14, R179 ;  /* 0x000000b30e0e7221 */ /* 0x000fe20000010000 */
[----:B------:R-:W2:Y:S01]  /*7dc0*/  MUFU.EX2 R182, R182 ;  /* 0x000000b600b67308 */ /* 0x000ea20000000800 */
[----:B-1----:R-:W-:Y:S01]  /*7dd0*/  F2FP.BF16.F32.PACK_AB R163, R196, R193 ;  /* 0x000000c1c4a3723e */ /* 0x002fe200000010ff */
[----:B------:R-:W-:Y:S01]  /*7de0*/  FADD.FTZ R174, R174, R15 ;  /* 0x0000000faeae7221 */ /* 0x000fe20000010000 */
[----:B------:R-:W-:-:S03]  /*7df0*/  FADD.FTZ R181, R181, R14 ;  /* 0x0000000eb5b57221 */ /* 0x000fc60000010000 */
[----:B------:R-:W-:Y:S01]  /*7e00*/  FADD.FTZ R21, R21, R174 ;  /* 0x000000ae15157221 */ /* 0x000fe20000010000 */
[----:B------:R-:W-:Y:S01]  /*7e10*/  FADD.FTZ R20, R20, R181 ;  /* 0x000000b514147221 */ /* 0x000fe20000010000 */
[----:B------:R-:W-:Y:S02]  /*7e20*/  MUFU.EX2 R175, R175 ;  /* 0x000000af00af7308 */ /* 0x000fe40000000800 */
[----:B------:R-:W-:Y:S01]  /*7e30*/  FADD.FTZ R176, R176, R21 ;  /* 0x00000015b0b07221 */ /* 0x000fe20000010000 */
[----:B------:R-:W-:-:S03]  /*7e40*/  FADD.FTZ R20, R183, R20 ;  /* 0x00000014b7147221 */ /* 0x000fc60000010000 */
[----:B------:R-:W-:Y:S02]  /*7e50*/  FADD.FTZ R169, R169, R176 ;  /* 0x000000b0a9a97221 */ /* 0x000fe40000010000 */
[----:B------:R1:W3:Y:S01]  /*7e60*/  MUFU.EX2 R10, R161 ;  /* 0x000000a1000a7308 */ /* 0x0002e20000000800 */
[----:B--2---:R-:W-:Y:S01]  /*7e70*/  F2FP.BF16.F32.PACK_AB R164, R182, R173 ;  /* 0x000000adb6a4723e */ /* 0x004fe200000010ff */
[----:B------:R-:W-:-:S04]  /*7e80*/  FADD.FTZ R178, R178, R169 ;  /* 0x000000a9b2b27221 */ /* 0x000fc80000010000 */
[----:B------:R-:W-:Y:S02]  /*7e90*/  FADD.FTZ R171, R171, R178 ;  /* 0x000000b2abab7221 */ /* 0x000fe40000010000 */
[----:B------:R-:W-:Y:S01]  /*7ea0*/  MUFU.EX2 R195, R195 ;  /* 0x000000c300c37308 */ /* 0x000fe20000000800 */
[----:B-1----:R-:W-:Y:S01]  /*7eb0*/  F2FP.BF16.F32.PACK_AB R161, R194, R191 ;  /* 0x000000bfc2a1723e */ /* 0x002fe200000010ff */
[----:B------:R-:W-:Y:S01]  /*7ec0*/  FADD.FTZ R191, R191, R20 ;  /* 0x00000014bfbf7221 */ /* 0x000fe20000010000 */
[----:B------:R-:W-:-:S03]  /*7ed0*/  FADD.FTZ R180, R180, R171 ;  /* 0x000000abb4b47221 */ /* 0x000fc60000010000 */
[----:B------:R0:W-:Y:S01]  /*7ee0*/  STSM.16.M88.4 [R22], R160 ;  /* 0x000000a016007844 */ /* 0x0001e20000000200 */
[----:B------:R-:W-:Y:S01]  /*7ef0*/  FADD.FTZ R194, R194, R191 ;  /* 0x000000bfc2c27221 */ /* 0x000fe20000010000 */
[----:B------:R-:W1:Y:S01]  /*7f00*/  MUFU.EX2 R198, R198 ;  /* 0x000000c600c67308 */ /* 0x000e620000000800 */
[----:B---3--:R-:W-:Y:S01]  /*7f10*/  F2FP.BF16.F32.PACK_AB R166, R10, R175 ;  /* 0x000000af0aa6723e */ /* 0x008fe200000010ff */
[----:B------:R-:W-:Y:S01]  /*7f20*/  FADD.FTZ R173, R173, R180 ;  /* 0x000000b4adad7221 */ /* 0x000fe20000010000 */
[----:B------:R-:W-:-:S03]  /*7f30*/  FADD.FTZ R193, R193, R194 ;  /* 0x000000c2c1c17221 */ /* 0x000fc60000010000 */
[----:B------:R-:W-:Y:S01]  /*7f40*/  FADD.FTZ R182, R182, R173 ;  /* 0x000000adb6b67221 */ /* 0x000fe20000010000 */
[----:B------:R-:W-:Y:S01]  /*7f50*/  FADD.FTZ R196, R196, R193 ;  /* 0x000000c1c4c47221 */ /* 0x000fe20000010000 */
[----:B------:R-:W-:Y:S02]  /*7f60*/  MUFU.EX2 R199, R199 ;  /* 0x000000c700c77308 */ /* 0x000fe40000000800 */
[----:B------:R-:W-:-:S04]  /*7f70*/  FADD.FTZ R3, R175, R182 ;  /* 0x000000b6af037221 */ /* 0x000fc80000010000 */
[----:B------:R-:W-:Y:S01]  /*7f80*/  FADD.FTZ R3, R10, R3 ;  /* 0x000000030a037221 */ /* 0x000fe20000010000 */
[----:B------:R-:W-:Y:S01]  /*7f90*/  IMAD.MOV.U32 R10, RZ, RZ, R5 ;  /* 0x000000ffff0a7224 */ /* 0x000fe200078e0005 */
[----:B------:R-:W2:Y:S01]  /*7fa0*/  MUFU.EX2 R202, R202 ;  /* 0x000000ca00ca7308 */ /* 0x000ea20000000800 */
[----:B-1----:R-:W-:Y:S01]  /*7fb0*/  F2FP.BF16.F32.PACK_AB R165, R198, R195 ;  /* 0x000000c3c6a5723e */ /* 0x002fe200000010ff */
[----:B------:R-:W-:-:S04]  /*7fc0*/  FADD.FTZ R195, R195, R196 ;  /* 0x000000c4c3c37221 */ /* 0x000fc80000010000 */
[----:B------:R-:W-:Y:S01]  /*7fd0*/  FADD.FTZ R198, R198, R195 ;  /* 0x000000c3c6c67221 */ /* 0x000fe20000010000 */
[----:B--2---:R-:W-:-:S03]  /*7fe0*/  F2FP.BF16.F32.PACK_AB R167, R202, R199 ;  /* 0x000000c7caa7723e */ /* 0x004fc600000010ff */
[----:B------:R-:W-:Y:S02]  /*7ff0*/  FADD.FTZ R199, R199, R198 ;  /* 0x000000c6c7c77221 */ /* 0x000fe40000010000 */
[----:B------:R0:W-:Y:S01]  /*8000*/  STSM.16.M88.4 [R184], R164 ;  /* 0x000000a4b8007844 */ /* 0x0001e20000000200 */
[----:B------:R-:W-:Y:S01]  /*8010*/  WARPGROUP.ARRIVE ;  /* 0x00000000000079c5 */ /* 0x000fe20000000000 */
[----:B------:R-:W-:-:S05]  /*8020*/  FADD.FTZ R6, R202, R199 ;  /* 0x000000c7ca067221 */ /* 0x000fca0000010000 */
[----:B------:R-:W-:Y:S01]  /*8030*/  HGMMA.64x256x16.F32.BF16 R24, R152, gdesc[UR8].tnspB, R24, gsb0 ;  /* 0x43e0000898187df0 */ /* 0x000fe20008001818 */
        /* <DEDUP_REMOVED lines=26> */
[----:B------:R-:W-:Y:S05]  /*81e0*/  @P2 BRA `(.L_x_3425) ;  /* 0xffffffd000942947 */ /* 0x000fea000383ffff */
.L_x_3416:
[----:B------:R-:W1:Y:S01]  /*81f0*/  SHFL.BFLY PT, R0, R3, 0x2, 0x1f ;  /* 0x0c401f0003007f89 */ /* 0x000e6200000e0000 */
[----:B------:R-:W-:Y:S02]  /*8200*/  IMAD.MOV R13, RZ, RZ, -R19 ;  /* 0x000000ffff0d7224 */ /* 0x000fe400078e0a13 */
[----:B------:R-:W-:Y:S01]  /*8210*/  VIADD R200, R200, 0x1 ;  /* 0x00000001c8c87836 */ /* 0x000fe20000000000 */
[----:B------:R-:W2:Y:S01]  /*8220*/  SHFL.BFLY PT, R11, R6, 0x2, 0x1f ;  /* 0x0c401f00060b7f89 */ /* 0x000ea200000e0000 */
[----:B------:R-:W-:Y:S08]  /*8230*/  BAR.ARV 0x8, 0x100 ;  /* 0x0204000000007b1d */ /* 0x000ff00000002000 */
[----:B------:R-:W-:Y:S01]  /*8240*/  BAR.SYNC.DEFER_BLOCKING 0xf, 0x100 ;  /* 0x03c4000000007b1d */ /* 0x000fe20000010000 */
[----:B------:R-:W-:Y:S01]  /*8250*/  ISETP.NE.AND P2, PT, R18, R13, PT ;  /* 0x0000000d1200720c */ /* 0x000fe20003f45270 */
[----:B-1----:R-:W-:Y:S01]  /*8260*/  FADD.FTZ R0, R0, R3 ;  /* 0x0000000300007221 */ /* 0x002fe20000010000 */
[----:B------:R-:W-:Y:S01]  /*8270*/  IMAD.U32 R3, RZ, RZ, UR36 ;  /* 0x00000024ff037e24 */ /* 0x000fe2000f8e00ff */
[----:B------:R-:W-:Y:S01]  /*8280*/  UIADD3 UR36, UR36, 0x1, URZ ;  /* 0x0000000124247890 */ /* 0x000fe2000fffe03f */
[----:B--2---:R-:W-:-:S02]  /*8290*/  FADD.FTZ R11, R11, R6 ;  /* 0x000000060b0b7221 */ /* 0x004fc40000010000 */
[----:B------:R-:W1:Y:S01]  /*82a0*/  SHFL.BFLY PT, R9, R0, 0x1, 0x1f ;  /* 0x0c201f0000097f89 */ /* 0x000e6200000e0000 */
[----:B------:R-:W-:Y:S01]  /*82b0*/  IMAD.MOV.U32 R6, RZ, RZ, RZ ;  /* 0x000000ffff067224 */ /* 0x000fe200078e00ff */
[----:B------:R-:W-:Y:S02]  /*82c0*/  UISETP.NE.AND UP0, UPT, UR36, 0x2, UPT ;  /* 0x000000022400788c */ /* 0x000fe4000bf05270 */
[----:B------:R-:W2:Y:S02]  /*82d0*/  SHFL.BFLY PT, R8, R11, 0x1, 0x1f ;  /* 0x0c201f000b087f89 */ /* 0x000ea400000e0000 */
[----:B------:R-:W-:Y:S02]  /*82e0*/  USEL UR4, URZ, 0x1, UP0 ;  /* 0x000000013f047887 */ /* 0x000fe40008000000 */
[----:B------:R-:W-:-:S04]  /*82f0*/  USEL UR36, UR36, URZ, UP0 ;  /* 0x0000003f24247287 */ /* 0x000fc80008000000 */
[----:B------:R-:W-:Y:S01]  /*8300*/  LOP3.LUT R2, R2, UR4, RZ, 0x3c, !PT ;  /* 0x0000000402027c12 */ /* 0x000fe2000f8e3cff */
[----:B-1----:R-:W-:Y:S01]  /*8310*/  FADD.FTZ R10, R0, R9 ;  /* 0x00000009000a7221 */ /* 0x002fe20000010000 */
[----:B------:R-:W-:Y:S02]  /*8320*/  IMAD.MOV.U32 R9, RZ, RZ, RZ ;  /* 0x000000ffff097224 */ /* 0x000fe400078e00ff */
[----:B------:R-:W-:Y:S02]  /*8330*/  @!P2 IMAD R0, R3, 0x40, R16 ;  /* 0x000000400300a824 */ /* 0x000fe400078e0210 */
[----:B--2---:R-:W-:Y:S01]  /*8340*/  FADD.FTZ R8, R11, R8 ;  /* 0x000000080b087221 */ /* 0x004fe20000010000 */
[----:B------:R-:W-:Y:S01]  /*8350*/  FSETP.NE.FTZ.AND P0, PT, R10, RZ, PT ;  /* 0x000000ff0a00720b */ /* 0x000fe20003f15000 */
[----:B------:R-:W-:Y:S01]  /*8360*/  IMAD.MOV.U32 R3, RZ, RZ, -0x800000 ;  /* 0xff800000ff037424 */ /* 0x000fe200078e00ff */
[----:B------:R-:W-:Y:S01]  /*8370*/  @!P2 LEA R12, R0, UR37, 0x2 ;  /* 0x00000025000cac11 */ /* 0x000fe2000f8e10ff */
[----:B------:R-:W-:Y:S01]  /*8380*/  IMAD.MOV.U32 R0, RZ, RZ, -0x800000 ;  /* 0xff800000ff007424 */ /* 0x000fe200078e00ff */
[----:B------:R-:W-:-:S09]  /*8390*/  FSETP.NE.FTZ.AND P1, PT, R8, RZ, PT ;  /* 0x000000ff0800720b */ /* 0x000fd20003f35000 */
[----:B------:R-:W1:Y:S01]  /*83a0*/  @P0 MUFU.RCP R9, R10 ;  /* 0x0000000a00090308 */ /* 0x000e620000001000 */
[----:B------:R-:W-:-:S03]  /*83b0*/  @P0 FMUL.FTZ R11, R7, 0.69314718246459960938 ;  /* 0x3f317218070b0820 */ /* 0x000fc60000410000 */
[----:B------:R-:W-:-:S04]  /*83c0*/  @P1 FMUL.FTZ R7, R7, 0.69314718246459960938 ;  /* 0x3f31721807071820 */ /* 0x000fc80000410000 */
[----:B------:R-:W2:Y:S08]  /*83d0*/  @P1 MUFU.RCP R6, R8 ;  /* 0x0000000800061308 */ /* 0x000eb00000001000 */
[----:B------:R-:W3:Y:S01]  /*83e0*/  @P0 MUFU.LG2 R10, R10 ;  /* 0x0000000a000a0308 */ /* 0x000ee20000000c00 */
[----:B-1----:R1:W-:Y:S01]  /*83f0*/  @!P2 STS [R12+0x38400], R9 ;  /* 0x038400090c00a388 */ /* 0x0023e20000000800 */
[-C--:B0-----:R-:W-:Y:S01]  /*8400*/  FMUL.FTZ R154, R92, R9.reuse ;  /* 0x000000095c9a7220 */ /* 0x081fe20000410000 */
[-C--:B------:R-:W-:Y:S01]  /*8410*/  FMUL.FTZ R207, R24, R9.reuse ;  /* 0x0000000918cf7220 */ /* 0x080fe20000410000 */
[-C--:B------:R-:W-:Y:S01]  /*8420*/  FMUL.FTZ R204, R25, R9.reuse ;  /* 0x0000000919cc7220 */ /* 0x080fe20000410000 */
[-C--:B------:R-:W-:Y:S01]  /*8430*/  FMUL.FTZ R203, R28, R9.reuse ;  /* 0x000000091ccb7220 */ /* 0x080fe20000410000 */
[-C--:B------:R-:W-:Y:S01]  /*8440*/  FMUL.FTZ R21, R29, R9.reuse ;  /* 0x000000091d157220 */ /* 0x080fe20000410000 */
[-C--:B------:R-:W-:Y:S01]  /*8450*/  FMUL.FTZ R210, R32, R9.reuse ;  /* 0x0000000920d27220 */ /* 0x080fe20000410000 */
[----:B------:R-:W0:Y:S01]  /*8460*/  @P1 MUFU.LG2 R8, R8 ;  /* 0x0000000800081308 */ /* 0x000e220000000c00 */
[----:B--2---:R1:W-:Y:S01]  /*8470*/  @!P2 STS [R12+0x38420], R6 ;  /* 0x038420060c00a388 */ /* 0x0043e20000000800 */
[-C--:B------:R-:W-:Y:S01]  /*8480*/  FMUL.FTZ R209, R33, R9.reuse ;  /* 0x0000000921d17220 */ /* 0x080fe20000410000 */
[-C--:B------:R-:W-:Y:S01]  /*8490*/  FMUL.FTZ R208, R36, R9.reuse ;  /* 0x0000000924d07220 */ /* 0x080fe20000410000 */
[-C--:B------:R-:W-:Y:S01]  /*84a0*/  FMUL.FTZ R206, R37, R9.reuse ;  /* 0x0000000925ce7220 */ /* 0x080fe20000410000 */
[-C--:B------:R-:W-:Y:S01]  /*84b0*/  FMUL.FTZ R205, R40, R9.reuse ;  /* 0x0000000928cd7220 */ /* 0x080fe20000410000 */
[-C--:B------:R-:W-:Y:S01]  /*84c0*/  FMUL.FTZ R202, R41, R9.reuse ;  /* 0x0000000929ca7220 */ /* 0x080fe20000410000 */
[-C--:B------:R-:W-:Y:S01]  /*84d0*/  FMUL.FTZ R201, R44, R9.reuse ;  /* 0x000000092cc97220 */ /* 0x080fe20000410000 */
[-C--:B------:R-:W-:Y:S01]  /*84e0*/  FMUL.FTZ R199, R45, R9.reuse ;  /* 0x000000092dc77220 */ /* 0x080fe20000410000 */
[----:B---3--:R-:W-:Y:S01]  /*84f0*/  @P0 FMUL.FTZ R10, R10, 0.69314718246459960938 ;  /* 0x3f3172180a0a0820 */ /* 0x008fe20000410000 */
        /* <DEDUP_REMOVED lines=118> */
[----:B-1----:R-:W-:Y:S06]  /*8c60*/  BAR.ARV 0xe, 0x100 ;  /* 0x0384000000007b1d */ /* 0x002fec0000002000 */
.L_x_3404:
        /* <DEDUP_REMOVED lines=43> */
[----:B------:R-:W-:Y:S01]  /*8f20*/  LOP3.LUT R20, R49, 0x380, RZ, 0xc0, !PT ;  /* 0x0000038031147812 */ /* 0x000fe200078ec0ff */
[--C-:B------:R-:W-:Y:S01]  /*8f30*/  IMAD.X R9, RZ, RZ, R5.reuse, P2 ;  /* 0x000000ffff097224 */ /* 0x100fe200010e0605 */
[----:B------:R-:W-:Y:S02]  /*8f40*/  IADD3 R53, P6, R4, 0x2020, RZ ;  /* 0x0000202004357810 */ /* 0x000fe40007fde0ff */
[----:B------:R-:W-:Y:S02]  /*8f50*/  LOP3.LUT R8, R33, 0x380, RZ, 0xc0, !PT ;  /* 0x0000038021087812 */ /* 0x000fe400078ec0ff */
[----:B------:R-:W-:Y:S01]  /*8f60*/  LOP3.LUT R10, R37, 0x380, RZ, 0xc0, !PT ;  /* 0x00000380250a7812 */ /* 0x000fe200078ec0ff */
[----:B------:R-:W-:Y:S01]  /*8f70*/  IMAD.X R45, RZ, RZ, R5, P6 ;  /* 0x000000ffff2d7224 */ /* 0x000fe200030e0605 */
[----:B------:R-:W-:Y:S02]  /*8f80*/  SHF.R.U64 R20, R20, 0x3, RZ ;  /* 0x0000000314147819 */ /* 0x000fe400000012ff */
[----:B------:R-:W-:-:S02]  /*8f90*/  IADD3 R57, P3, R4, 0x4000, RZ ;  /* 0x0000400004397810 */ /* 0x000fc40007f7e0ff */
[----:B------:R-:W-:Y:S02]  /*8fa0*/  IADD3 R40, P2, R4, 0x2060, RZ ;  /* 0x0000206004287810 */ /* 0x000fe40007f5e0ff */
[----:B------:R-:W-:Y:S01]  /*8fb0*/  SHF.R.U64 R8, R8, 0x3, RZ ;  /* 0x0000000308087819 */ /* 0x000fe200000012ff */
[--C-:B------:R-:W-:Y:S01]  /*8fc0*/  IMAD.X R123, RZ, RZ, R5.reuse, P3 ;  /* 0x000000ffff7b7224 */ /* 0x100fe200018e0605 */
[----:B------:R-:W-:Y:S01]  /*8fd0*/  SHF.R.U64 R10, R10, 0x3, RZ ;  /* 0x000000030a0a7819 */ /* 0x000fe200000012ff */
[----:B------:R-:W-:Y:S01]  /*8fe0*/  IMAD.X R119, RZ, RZ, R5, P2 ;  /* 0x000000ffff777224 */ /* 0x000fe200010e0605 */
[----:B------:R-:W-:Y:S02]  /*8ff0*/  LOP3.LUT R32, R53, 0x380, RZ, 0xc0, !PT ;  /* 0x0000038035207812 */ /* 0x000fe400078ec0ff */
[----:B------:R-:W-:Y:S02]  /*9000*/  LOP3.LUT R28, R20, R49, RZ, 0x3c, !PT ;  /* 0x00000031141c7212 */ /* 0x000fe400078e3cff */
[----:B------:R-:W-:-:S02]  /*9010*/  IADD3 R36, P1, R4, 0x2040, RZ ;  /* 0x0000204004247810 */ /* 0x000fc40007f3e0ff */
[----:B------:R-:W-:Y:S02]  /*9020*/  LOP3.LUT R20, R57, 0x380, RZ, 0xc0, !PT ;  /* 0x0000038039147812 */ /* 0x000fe400078ec0ff */
[----:B------:R-:W-:Y:S01]  /*9030*/  IADD3 R48, P5, R4, 0x4040, RZ ;  /* 0x0000404004307810 */ /* 0x000fe20007fbe0ff */
[--C-:B------:R-:W-:Y:S01]  /*9040*/  IMAD.X R115, RZ, RZ, R5.reuse, P1 ;  /* 0x000000ffff737224 */ /* 0x100fe200008e0605 */
[----:B------:R-:W-:Y:S02]  /*9050*/  LOP3.LUT R8, R8, R33, RZ, 0x3c, !PT ;  /* 0x0000002108087212 */ /* 0x000fe400078e3cff */
[----:B------:R-:W-:Y:S01]  /*9060*/  LOP3.LUT R10, R10, R37, RZ, 0x3c, !PT ;  /* 0x000000250a0a7212 */ /* 0x000fe200078e3cff */
[----:B------:R-:W-:Y:S01]  /*9070*/  IMAD.X R131, RZ, RZ, R5, P5 ;  /* 0x000000ffff837224 */ /* 0x000fe200028e0605 */
[----:B------:R-:W-:Y:S02]  /*9080*/  SHF.R.U64 R32, R32, 0x3, RZ ;  /* 0x0000000320207819 */ /* 0x000fe400000012ff */
[----:B------:R-:W-:-:S02]  /*9090*/  IADD3 R61, P4, R4, 0x4020, RZ ;  /* 0x00004020043d7810 */ /* 0x000fc40007f9e0ff */
[----:B------:R-:W-:Y:S02]  /*90a0*/  IADD3 R14, P2, R4, 0x6020, RZ ;  /* 0x00006020040e7810 */ /* 0x000fe40007f5e0ff */
[----:B------:R-:W-:Y:S01]  /*90b0*/  LOP3.LUT R33, R36, 0x380, RZ, 0xc0, !PT ;  /* 0x0000038024217812 */ /* 0x000fe200078ec0ff */
[--C-:B------:R-:W-:Y:S01]  /*90c0*/  IMAD.X R127, RZ, RZ, R5.reuse, P4 ;  /* 0x000000ffff7f7224 */ /* 0x100fe200020e0605 */
[----:B------:R-:W-:Y:S01]  /*90d0*/  LOP3.LUT R37, R40, 0x380, RZ, 0xc0, !PT ;  /* 0x0000038028257812 */ /* 0x000fe200078ec0ff */
[----:B------:R-:W-:Y:S01]  /*90e0*/  IMAD.X R143, RZ, RZ, R5, P2 ;  /* 0x000000ffff8f7224 */ /* 0x000fe200010e0605 */
[----:B------:R-:W-:Y:S02]  /*90f0*/  SHF.R.U64 R20, R20, 0x3, RZ ;  /* 0x0000000314147819 */ /* 0x000fe400000012ff */
[----:B------:R-:W-:Y:S02]  /*9100*/  LOP3.LUT R15, R4, 0x380, RZ, 0xc0, !PT ;  /* 0x00000380040f7812 */ /* 0x000fe400078ec0ff */
[----:B------:R-:W-:-:S02]  /*9110*/  LOP3.LUT R44, R32, R53, RZ, 0x3c, !PT ;  /* 0x00000035202c7212 */ /* 0x000fc400078e3cff */
[----:B------:R-:W-:Y:S02]  /*9120*/  SHF.R.U64 R33, R33, 0x3, RZ ;  /* 0x0000000321217819 */ /* 0x000fe400000012ff */
[----:B------:R-:W-:Y:S02]  /*9130*/  SHF.R.U64 R37, R37, 0x3, RZ ;  /* 0x0000000325257819 */ /* 0x000fe400000012ff */
[----:B------:R-:W-:Y:S02]  /*9140*/  LOP3.LUT R32, R61, 0x380, RZ, 0xc0, !PT ;  /* 0x000003803d207812 */ /* 0x000fe400078ec0ff */
[----:B------:R-:W-:Y:S02]  /*9150*/  LOP3.LUT R122, R20, R57, RZ, 0x3c, !PT ;  /* 0x00000039147a7212 */ /* 0x000fe400078e3cff */
[----:B------:R-:W-:Y:S02]  /*9160*/  IADD3 R57, P5, R110, 0x6000, RZ ;  /* 0x000060006e397810 */ /* 0x000fe40007fbe0ff */
[----:B------:R-:W-:-:S02]  /*9170*/  IADD3 R12, P3, R4, 0x6040, RZ ;  /* 0x00006040040c7810 */ /* 0x000fc40007f7e0ff */
[----:B------:R-:W-:Y:S02]  /*9180*/  IADD3 R7, P4, R4, 0x6060, RZ ;  /* 0x0000606004077810 */ /* 0x000fe40007f9e0ff */
[----:B------:R-:W-:Y:S01]  /*9190*/  SHF.R.U64 R15, R15, 0x3, RZ ;  /* 0x000000030f0f7819 */ /* 0x000fe200000012ff */
[--C-:B------:R-:W-:Y:S01]  /*91a0*/  IMAD.X R13, RZ, RZ, R5.reuse, P3 ;  /* 0x000000ffff0d7224 */ /* 0x100fe200018e0605 */
[----:B------:R-:W-:Y:S02]  /*91b0*/  IADD3 R69, P2, R110, 0x3000, RZ ;  /* 0x000030006e457810 */ /* 0x000fe40007f5e0ff */
[----:B------:R-:W-:Y:S02]  /*91c0*/  IADD3 R65, P6, R4, 0x4060, RZ ;  /* 0x0000406004417810 */ /* 0x000fe40007fde0ff */
[----:B------:R-:W-:Y:S02]  /*91d0*/  LOP3.LUT R114, R33, R36, RZ, 0x3c, !PT ;  /* 0x0000002421727212 */ /* 0x000fe400078e3cff */
[----:B------:R-:W-:Y:S01]  /*91e0*/  LOP3.LUT R118, R37, R40, RZ, 0x3c, !PT ;  /* 0x0000002825767212 */ /* 0x000fe200078e3cff */
[----:B------:R-:W-:Y:S01]  /*91f0*/  IMAD.X R135, RZ, RZ, R5, P6 ;  /* 0x000000ffff877224 */ /* 0x000fe200030e0605 */
[----:B------:R-:W-:-:S02]  /*9200*/  SHF.R.U64 R32, R32, 0x3, RZ ;  /* 0x0000000320207819 */ /* 0x000fc400000012ff */
[----:B------:R-:W-:Y:S02]  /*9210*/  IADD3 R6, P1, R4, 0x6000, RZ ;  /* 0x0000600004067810 */ /* 0x000fe40007f3e0ff */
[----:B------:R-:W-:Y:S02]  /*9220*/  LOP3.LUT R33, R48, 0x380, RZ, 0xc0, !PT ;  /* 0x0000038030217812 */ /* 0x000fe400078ec0ff */
[----:B------:R-:W-:Y:S01]  /*9230*/  LOP3.LUT R37, R14, 0x380, RZ, 0xc0, !PT ;  /* 0x000003800e257812 */ /* 0x000fe200078ec0ff */
[--C-:B------:R-:W-:Y:S01]  /*9240*/  IMAD.X R139, RZ, RZ, R5.reuse, P1 ;  /* 0x000000ffff8b7224 */ /* 0x100fe200008e0605 */
[----:B------:R-:W-:Y:S02]  /*9250*/  LOP3.LUT R56, R57, 0x380, RZ, 0xc0, !PT ;  /* 0x0000038039387812 */ /* 0x000fe400078ec0ff */
[----:B------:R-:W-:Y:S01]  /*9260*/  LOP3.LUT R4, R15, R4, RZ, 0x3c, !PT ;  /* 0x000000040f047212 */ /* 0x000fe200078e3cff */
[----:B------:R-:W-:Y:S01]  /*9270*/  IMAD.X R15, RZ, RZ, R5, P4 ;  /* 0x000000ffff0f7224 */ /* 0x000fe200020e0605 */
[----:B------:R-:W-:-:S02]  /*9280*/  LOP3.LUT R20, R7, 0x380, RZ, 0xc0, !PT ;  /* 0x0000038007147812 */ /* 0x000fc400078ec0ff */
[----:B------:R-:W-:Y:S02]  /*9290*/  LOP3.LUT R68, R69, 0x380, RZ, 0xc0, !PT ;  /* 0x0000038045447812 */ /* 0x000fe400078ec0ff */
[----:B------:R-:W-:Y:S02]  /*92a0*/  LOP3.LUT R41, R12, 0x380, RZ, 0xc0, !PT ;  /* 0x000003800c297812 */ /* 0x000fe400078ec0ff */
[----:B------:R-:W-:Y:S02]  /*92b0*/  LOP3.LUT R126, R32, R61, RZ, 0x3c, !PT ;  /* 0x0000003d207e7212 */ /* 0x000fe400078e3cff */
[C---:B------:R-:W-:Y:S02]  /*92c0*/  IADD3 R77, P4, R110.reuse, 0x1000, RZ ;  /* 0x000010006e4d7810 */ /* 0x040fe40007f9e0ff */
[----:B------:R-:W-:Y:S02]  /*92d0*/  IADD3 R73, P3, R110, 0x2000, RZ ;  /* 0x000020006e497810 */ /* 0x000fe40007f7e0ff */
[----:B------:R-:W-:-:S02]  /*92e0*/  SHF.R.U64 R33, R33, 0x3, RZ ;  /* 0x0000000321217819 */ /* 0x000fc400000012ff */
[----:B------:R-:W-:Y:S02]  /*92f0*/  SHF.R.U64 R37, R37, 0x3, RZ ;  /* 0x0000000325257819 */ /* 0x000fe400000012ff */
[----:B------:R-:W-:Y:S02]  /*9300*/  IADD3 R61, P6, R110, 0x5000, RZ ;  /* 0x000050006e3d7810 */ /* 0x000fe40007fde0ff */
[----:B------:R-:W-:Y:S02]  /*9310*/  SHF.R.U64 R56, R56, 0x3, RZ ;  /* 0x0000000338387819 */ /* 0x000fe400000012ff */
[----:B------:R-:W-:Y:S02]  /*9320*/  SHF.R.U64 R20, R20, 0x3, RZ ;  /* 0x0000000314147819 */ /* 0x000fe400000012ff */
[----:B------:R-:W-:Y:S02]  /*9330*/  SHF.R.U64 R68, R68, 0x3, RZ ;  /* 0x0000000344447819 */ /* 0x000fe400000012ff */
[----:B------:R-:W-:-:S02]  /*9340*/  SHF.R.U64 R41, R41, 0x3, RZ ;  /* 0x0000000329297819 */ /* 0x000fc400000012ff */
[----:B------:R-:W-:Y:S02]  /*9350*/  LOP3.LUT R76, R77, 0x380, RZ, 0xc0, !PT ;  /* 0x000003804d4c7812 */ /* 0x000fe400078ec0ff */
[----:B------:R-:W-:Y:S02]  /*9360*/  LOP3.LUT R72, R73, 0x380, RZ, 0xc0, !PT ;  /* 0x0000038049487812 */ /* 0x000fe400078ec0ff */
[----:B------:R-:W-:Y:S02]  /*9370*/  LOP3.LUT R36, R65, 0x380, RZ, 0xc0, !PT ;  /* 0x0000038041247812 */ /* 0x000fe400078ec0ff */
[----:B------:R-:W-:Y:S02]  /*9380*/  LOP3.LUT R130, R33, R48, RZ, 0x3c, !PT ;  /* 0x0000003021827212 */ /* 0x000fe400078e3cff */
[----:B------:R-:W-:Y:S02]  /*9390*/  LOP3.LUT R142, R37, R14, RZ, 0x3c, !PT ;  /* 0x0000000e258e7212 */ /* 0x000fe400078e3cff */
[----:B------:R-:W-:-:S02]  /*93a0*/  LOP3.LUT R60, R61, 0x380, RZ, 0xc0, !PT ;  /* 0x000003803d3c7812 */ /* 0x000fc400078ec0ff */
[----:B------:R-:W-:Y:S01]  /*93b0*/  LOP3.LUT R56, R56, R57, RZ, 0x3c, !PT ;  /* 0x0000003938387212 */ /* 0x000fe200078e3cff */
[--C-:B------:R-:W-:Y:S01]  /*93c0*/  IMAD.X R57, RZ, RZ, R111.reuse, P5 ;  /* 0x000000ffff397224 */ /* 0x100fe200028e066f */
[----:B------:R-:W-:Y:S02]  /*93d0*/  LOP3.LUT R33, R6, 0x380, RZ, 0xc0, !PT ;  /* 0x0000038006217812 */ /* 0x000fe400078ec0ff */
[----:B------:R-:W-:Y:S02]  /*93e0*/  LOP3.LUT R14, R20, R7, RZ, 0x3c, !PT ;  /* 0x00000007140e7212 */ /* 0x000fe400078e3cff */
[----:B------:R-:W-:Y:S01]  /*93f0*/  LOP3.LUT R68, R68, R69, RZ, 0x3c, !PT ;  /* 0x0000004544447212 */ /* 0x000fe200078e3cff */
[----:B------:R-:W-:Y:S01]  /*9400*/  IMAD.X R69, RZ, RZ, R111, P2 ;  /* 0x000000ffff457224 */ /* 0x000fe200010e066f */
[----:B------:R-:W-:Y:S02]  /*9410*/  LOP3.LUT R12, R41, R12, RZ, 0x3c, !PT ;  /* 0x0000000c290c7212 */ /* 0x000fe400078e3cff */
[----:B------:R-:W-:-:S02]  /*9420*/  IADD3 R7, P5, R110, 0xc000, RZ ;  /* 0x0000c0006e077810 */ /* 0x000fc40007fbe0ff */
[----:B------:R-:W-:Y:S02]  /*9430*/  SHF.R.U64 R76, R76, 0x3, RZ ;  /* 0x000000034c4c7819 */ /* 0x000fe400000012ff */
[----:B------:R-:W-:Y:S02]  /*9440*/  SHF.R.U64 R72, R72, 0x3, RZ ;  /* 0x0000000348487819 */ /* 0x000fe400000012ff */
[----:B------:R-:W-:Y:S02]  /*9450*/  IADD3 R41, P2, R110, 0x9000, RZ ;  /* 0x000090006e297810 */ /* 0x000fe40007f5e0ff */
[----:B------:R-:W-:Y:S02]  /*9460*/  SHF.R.U64 R36, R36, 0x3, RZ ;  /* 0x0000000324247819 */ /* 0x000fe400000012ff */
[----:B------:R-:W-:Y:S02]  /*9470*/  SHF.R.U64 R60, R60, 0x3, RZ ;  /* 0x000000033c3c7819 */ /* 0x000fe400000012ff */
[----:B------:R-:W-:-:S02]  /*9480*/  SHF.R.U64 R33, R33, 0x3, RZ ;  /* 0x0000000321217819 */ /* 0x000fc400000012ff */
[----:B------:R-:W-:Y:S02]  /*9490*/  LOP3.LUT R20, R7, 0x380, RZ, 0xc0, !PT ;  /* 0x0000038007147812 */ /* 0x000fe400078ec0ff */
[----:B------:R-:W-:Y:S01]  /*94a0*/  LOP3.LUT R76, R76, R77, RZ, 0x3c, !PT ;  /* 0x0000004d4c4c7212 */ /* 0x000fe200078e3cff */
[--C-:B------:R-:W-:Y:S01]  /*94b0*/  IMAD.X R77, RZ, RZ, R111.reuse, P4 ;  /* 0x000000ffff4d7224 */ /* 0x100fe200020e066f */
[----:B------:R-:W-:Y:S01]  /*94c0*/  LOP3.LUT R72, R72, R73, RZ, 0x3c, !PT ;  /* 0x0000004948487212 */ /* 0x000fe200078e3cff */
[--C-:B------:R-:W-:Y:S01]  /*94d0*/  IMAD.X R73, RZ, RZ, R111.reuse, P3 ;  /* 0x000000ffff497224 */ /* 0x100fe200018e066f */
[----:B------:R-:W-:Y:S02]  /*94e0*/  LOP3.LUT R40, R41, 0x380, RZ, 0xc0, !PT ;  /* 0x0000038029287812 */ /* 0x000fe400078ec0ff */
[----:B------:R-:W-:Y:S02]  /*94f0*/  LOP3.LUT R134, R36, R65, RZ, 0x3c, !PT ;  /* 0x0000004124867212 */ /* 0x000fe400078e3cff */
[----:B------:R-:W-:Y:S01]  /*9500*/  LOP3.LUT R60, R60, R61, RZ, 0x3c, !PT ;  /* 0x0000003d3c3c7212 */ /* 0x000fe200078e3cff */
[----:B------:R-:W-:Y:S01]  /*9510*/  IMAD.X R61, RZ, RZ, R111, P6 ;  /* 0x000000ffff3d7224 */ /* 0x000fe200030e066f */
[----:B------:R-:W-:-:S02]  /*9520*/  LOP3.LUT R138, R33, R6, RZ, 0x3c, !PT ;  /* 0x00000006218a7212 */ /* 0x000fc400078e3cff */
[C---:B------:R-:W-:Y:S02]  /*9530*/  IADD3 R65, P1, R110.reuse, 0x4000, RZ ;  /* 0x000040006e417810 */ /* 0x040fe40007f3e0ff */
[C---:B------:R-:W-:Y:S02]  /*9540*/  IADD3 R53, P4, R110.reuse, 0x7000, RZ ;  /* 0x000070006e357810 */ /* 0x040fe40007f9e0ff */
[C---:B------:R-:W-:Y:S02]  /*9550*/  IADD3 R49, P3, R110.reuse, 0x8000, RZ ;  /* 0x000080006e317810 */ /* 0x040fe40007f7e0ff */
[----:B------:R-:W-:Y:S02]  /*9560*/  IADD3 R33, P6, R110, 0xb000, RZ ;  /* 0x0000b0006e217810 */ /* 0x000fe40007fde0ff */
[----:B------:R-:W-:Y:S02]  /*9570*/  SHF.R.U64 R20, R20, 0x3, RZ ;  /* 0x0000000314147819 */ /* 0x000fe400000012ff */
[----:B------:R-:W-:-:S02]  /*9580*/  SHF.R.U64 R40, R40, 0x3, RZ ;  /* 0x0000000328287819 */ /* 0x000fc400000012ff */
[----:B------:R-:W-:Y:S02]  /*9590*/  LOP3.LUT R64, R65, 0x380, RZ, 0xc0, !PT ;  /* 0x0000038041407812 */ /* 0x000fe400078ec0ff */
[----:B------:R-:W-:Y:S02]  /*95a0*/  LOP3.LUT R52, R53, 0x380, RZ, 0xc0, !PT ;  /* 0x0000038035347812 */ /* 0x000fe400078ec0ff */
[----:B------:R-:W-:Y:S02]  /*95b0*/  LOP3.LUT R48, R49, 0x380, RZ, 0xc0, !PT ;  /* 0x0000038031307812 */ /* 0x000fe400078ec0ff */
[----:B------:R-:W-:Y:S02]  /*95c0*/  LOP3.LUT R32, R33, 0x380, RZ, 0xc0, !PT ;  /* 0x0000038021207812 */ /* 0x000fe400078ec0ff */
[----:B------:R-:W-:Y:S02]  /*95d0*/  LOP3.LUT R20, R20, R7, RZ, 0x3c, !PT ;  /* 0x0000000714147212 */ /* 0x000fe400078e3cff */
[----:B------:R-:W-:Y:S01]  /*95e0*/  LOP3.LUT R40, R40, R41, RZ, 0x3c, !PT ;  /* 0x0000002928287212 */ /* 0x000fe200078e3cff */
[----:B------:R-:W-:Y:S01]  /*95f0*/  IMAD.X R41, RZ, RZ, R111, P2 ;  /* 0x000000ffff297224 */ /* 0x000fe200010e066f */
[----:B------:R-:W-:-:S02]  /*9600*/  MOV R81, R4 ;  /* 0x0000000400517202 */ /* 0x000fc40000000f00 */
[----:B------:R-:W-:Y:S02]  /*9610*/  F2FP.BF16.F32.PACK_AB R7, R31, R30 ;  /* 0x0000001e1f07723e */ /* 0x000fe400000010ff */
[----:B------:R-:W-:Y:S02]  /*9620*/  F2FP.BF16.F32.PACK_AB R5, R27, R26 ;  /* 0x0000001a1b05723e */ /* 0x000fe400000010ff */
[----:B------:R-:W-:Y:S02]  /*9630*/  LOP3.LUT R31, R110, 0x380, RZ, 0xc0, !PT ;  /* 0x000003806e1f7812 */ /* 0x000fe400078ec0ff */
[----:B------:R-:W-:Y:S02]  /*9640*/  SHF.R.U64 R64, R64, 0x3, RZ ;  /* 0x0000000340407819 */ /* 0x000fe400000012ff */
[----:B------:R-:W-:Y:S02]  /*9650*/  SHF.R.U64 R52, R52, 0x3, RZ ;  /* 0x0000000334347819 */ /* 0x000fe400000012ff */
[----:B------:R-:W-:-:S02]  /*9660*/  SHF.R.U64 R48, R48, 0x3, RZ ;  /* 0x0000000330307819 */ /* 0x000fc400000012ff */
[----:B------:R-:W-:Y:S02]  /*9670*/  IADD3 R27, P2, R110, 0xf000, RZ ;  /* 0x0000f0006e1b7810 */ /* 0x000fe40007f5e0ff */
[----:B------:R-:W-:Y:S02]  /*9680*/  SHF.R.U64 R32, R32, 0x3, RZ ;  /* 0x0000000320207819 */ /* 0x000fe400000012ff */
[----:B------:R-:W-:Y:S01]  /*9690*/  F2FP.BF16.F32.PACK_AB R4, R204, R207 ;  /* 0x000000cfcc04723e */ /* 0x000fe200000010ff */
[--C-:B------:R-:W-:Y:S01]  /*96a0*/  IMAD.X R89, RZ, RZ, R111.reuse, P2 ;  /* 0x000000ffff597224 */ /* 0x100fe200010e066f */
[----:B------:R-:W-:Y:S01]  /*96b0*/  F2FP.BF16.F32.PACK_AB R6, R21, R203 ;  /* 0x000000cb1506723e */ /* 0x000fe200000010ff */
[--C-:B------:R-:W-:Y:S01]  /*96c0*/  IMAD.X R21, RZ, RZ, R111.reuse, P5 ;  /* 0x000000ffff157224 */ /* 0x100fe200028e066f */
[----:B------:R-:W-:Y:S02]  /*96d0*/  SHF.R.U64 R31, R31, 0x3, RZ ;  /* 0x000000031f1f7819 */ /* 0x000fe400000012ff */
        /* <DEDUP_REMOVED lines=8> */
[----:B------:R-:W-:-:S02]  /*9760*/  LOP3.LUT R32, R32, R33, RZ, 0x3c, !PT ;  /* 0x0000002120207212 */ /* 0x000fc400078e3cff */
[C---:B------:R-:W-:Y:S02]  /*9770*/  IADD3 R37, P1, R110.reuse, 0xa000, RZ ;  /* 0x0000a0006e257810 */ /* 0x040fe40007f3e0ff */
[C---:B------:R-:W-:Y:S02]  /*9780*/  IADD3 R85, P4, R110.reuse, 0xd000, RZ ;  /* 0x0000d0006e557810 */ /* 0x040fe40007f9e0ff */
[----:B------:R-:W-:Y:S02]  /*9790*/  IADD3 R33, P3, R110, 0xe000, RZ ;  /* 0x0000e0006e217810 */ /* 0x000fe40007f7e0ff */
[----:B------:R-:W-:Y:S02]  /*97a0*/  LOP3.LUT R110, R31, R110, RZ, 0x3c, !PT ;  /* 0x0000006e1f6e7212 */ /* 0x000fe400078e3cff */
[----:B------:R-:W-:Y:S02]  /*97b0*/  SHF.R.U64 R26, R26, 0x3, RZ ;  /* 0x000000031a1a7819 */ /* 0x000fe400000012ff */
[----:B------:R-:W-:-:S02]  /*97c0*/  MOV R31, R8 ;  /* 0x00000008001f7202 */ /* 0x000fc40000000f00 */
[----:B------:R-:W-:Y:S01]  /*97d0*/  MOV R30, R10 ;  /* 0x0000000a001e7202 */ /* 0x000fe20000000f00 */
[----:B0-----:R-:W-:Y:S01]  /*97e0*/  IMAD.X R81, RZ, RZ, R111, P3 ;  /* 0x000000ffff517224 */ /* 0x001fe200018e066f */
[----:B------:R-:W-:Y:S02]  /*97f0*/  F2FP.BF16.F32.PACK_AB R4, R209, R210 ;  /* 0x000000d2d104723e */ /* 0x000fe400000010ff */
[----:B------:R-:W-:Y:S02]  /*9800*/  F2FP.BF16.F32.PACK_AB R5, R35, R34 ;  /* 0x000000222305723e */ /* 0x000fe400000010ff */
[----:B------:R-:W-:Y:S02]  /*9810*/  F2FP.BF16.F32.PACK_AB R6, R206, R208 ;  /* 0x000000d0ce06723e */ /* 0x000fe400000010ff */
[----:B------:R-:W-:Y:S02]  /*9820*/  F2FP.BF16.F32.PACK_AB R7, R39, R38 ;  /* 0x000000262707723e */ /* 0x000fe400000010ff */
[----:B------:R-:W-:-:S02]  /*9830*/  F2FP.BF16.F32.PACK_AB R8, R202, R205 ;  /* 0x000000cdca08723e */ /* 0x000fc400000010ff */
[----:B------:R-:W-:Y:S01]  /*9840*/  F2FP.BF16.F32.PACK_AB R9, R43, R42 ;  /* 0x0000002a2b09723e */ /* 0x000fe200000010ff */
[----:B------:R0:W-:Y:S01]  /*9850*/  STSM.16.M88.4 [R31], R4 ;  /* 0x000000041f007844 */ /* 0x0001e20000000200 */
        /* <DEDUP_REMOVED lines=67> */
[----:B------:R-:W-:-:S02]  /*9c90*/  F2FP.BF16.F32.PACK_AB R146, R149, R148 ;  /* 0x000000949592723e */ /* 0x000fc400000010ff */
[----:B------:R-:W-:Y:S02]  /*9ca0*/  F2FP.BF16.F32.PACK_AB R147, R151, R150 ;  /* 0x000000969793723e */ /* 0x000fe400000010ff */
[----:B------:R-:W-:Y:S02]  /*9cb0*/  SHF.R.U64 R36, R36, 0x3, RZ ;  /* 0x0000000324247819 */ /* 0x000fe400000012ff */
[----:B------:R-:W-:Y:S01]  /*9cc0*/  SHF.R.U64 R84, R84, 0x3, RZ ;  /* 0x0000000354547819 */ /* 0x000fe200000012ff */
[----:B------:R1:W-:Y:S01]  /*9cd0*/  STSM.16.M88.4 [R35], R144 ;  /* 0x0000009023007844 */ /* 0x0003e20000000200 */
[----:B------:R-:W-:Y:S02]  /*9ce0*/  SHF.R.U64 R80, R80, 0x3, RZ ;  /* 0x0000000350507819 */ /* 0x000fe400000012ff */
[----:B------:R-:W-:Y:S01]  /*9cf0*/  LOP3.LUT R36, R36, R37, RZ, 0x3c, !PT ;  /* 0x0000002524247212 */ /* 0x000fe200078e3cff */
[--C-:B------:R-:W-:Y:S01]  /*9d00*/  IMAD.X R37, RZ, RZ, R111.reuse, P1 ;  /* 0x000000ffff257224 */ /* 0x100fe200008e066f */
[----:B------:R-:W-:Y:S01]  /*9d10*/  LOP3.LUT R84, R84, R85, RZ, 0x3c, !PT ;  /* 0x0000005554547212 */ /* 0x000fe200078e3cff */
[--C-:B------:R-:W-:Y:S01]  /*9d20*/  IMAD.X R85, RZ, RZ, R111.reuse, P4 ;  /* 0x000000ffff557224 */ /* 0x100fe200020e066f */
[----:B------:R-:W-:Y:S01]  /*9d30*/  LOP3.LUT R80, R80, R33, RZ, 0x3c, !PT ;  /* 0x0000002150507212 */ /* 0x000fe200078e3cff */
[----:B------:R-:W-:Y:S01]  /*9d40*/  IMAD.X R33, RZ, RZ, R111, P6 ;  /* 0x000000ffff217224 */ /* 0x000fe200030e066f */
[----:B------:R-:W-:Y:S06]  /*9d50*/  BAR.SYNC.DEFER_BLOCKING 0x1, 0x100 ;  /* 0x0044000000007b1d */ /* 0x000fec0000010000 */
[----:B------:R-:W-:Y:S05]  /*9d60*/  @P0 BRA `(.L_x_3426) ;  /* 0x0000000000cc0947 */ /* 0x000fea0003800000 */
[----:B------:R-:W0:Y:S01]  /*9d70*/  LDC R10, c[0x0][0xce8] ;  /* 0x00033a00ff0a7b82 */ /* 0x000e220000000800 */
[----:B-1----:R-:W-:Y:S01]  /*9d80*/  IMAD R4, RZ, RZ, -UR41 ;  /* 0x80000029ff047e24 */ /* 0x002fe2000f8e02ff */
[----:B------:R-:W-:Y:S02]  /*9d90*/  ULDC.64 UR8, c[0x0][0xc90] ;  /* 0x0003240000087ab9 */ /* 0x000fe40000000a00 */
        /* <DEDUP_REMOVED lines=32> */
[----:B------:R-:W-:Y:S01]  /*9fa0*/  IMAD.MOV R9, RZ, RZ, -R19 ;  /* 0x000000ffff097224 */ /* 0x000fe200078e0a13 */
[----:B------:R-:W-:Y:S01]  /*9fb0*/  LEA R11, P0, R4, UR4, 0x2 ;  /* 0x00000004040b7c11 */ /* 0x000fe2000f8010ff */
[----:B------:R-:W-:Y:S01]  /*9fc0*/  IMAD.IADD R5, R5, 0x1, R7 ;  /* 0x0000000105057824 */ /* 0x000fe200078e0207 */
[----:B------:R-:W-:Y:S02]  /*9fd0*/  ULDC UR4, c[0x0][0xb88] ;  /* 0x0002e20000047ab9 */ /* 0x000fe40000000800 */
[----:B------:R-:W-:Y:S01]  /*9fe0*/  IMAD R8, R10, UR4, RZ ;  /* 0x000000040a087c24 */ /* 0x000fe2000f8e02ff */
[----:B------:R-:W-:Y:S01]  /*9ff0*/  SHFL.IDX PT, R6, R11, 0x1, 0x1c1f ;  /* 0x003c1f000b067f89 */ /* 0x000fe200000e0000 */
[----:B------:R-:W-:Y:S02]  /*a000*/  LEA.HI.X R12, R4, UR5, R5, 0x2, P0 ;  /* 0x00000005040c7c11 */ /* 0x000fe400080f1405 */
[----:B------:R-:W-:Y:S01]  /*a010*/  ISETP.NE.AND P0, PT, R18, R9, PT ;  /* 0x000000091200720c */ /* 0x000fe20003f05270 */
[----:B------:R-:W-:Y:S01]  /*a020*/  SHFL.IDX PT, R4, R11, RZ, 0x1c1f ;  /* 0x001c1fff0b047589 */ /* 0x000fe200000e0000 */
[----:B------:R-:W-:-:S02]  /*a030*/  VIADD R9, R15, 0x8 ;  /* 0x000000080f097836 */ /* 0x000fc40000000000 */
[-C--:B------:R-:W-:Y:S01]  /*a040*/  ISETP.GE.OR P1, PT, R15, R8.reuse, P0 ;  /* 0x000000080f00720c */ /* 0x080fe20000726670 */
[----:B------:R-:W0:Y:S02]  /*a050*/  SHFL.IDX PT, R5, R12, RZ, 0x1c1f ;  /* 0x001c1fff0c057589 */ /* 0x000e2400000e0000 */
[----:B------:R-:W-:Y:S02]  /*a060*/  ISETP.GE.OR P0, PT, R9, R8, P0 ;  /* 0x000000080900720c */ /* 0x000fe40000706670 */
[----:B------:R-:W1:Y:S08]  /*a070*/  SHFL.IDX PT, R7, R12, 0x1, 0x1c1f ;  /* 0x003c1f000c077f89 */ /* 0x000e7000000e0000 */
[----:B0-----:R0:W-:Y:S04]  /*a080*/  @!P1 ST.E desc[UR38][R4.64], R3 ;  /* 0x0000000304009985 */ /* 0x0011e8000c101926 */
[----:B-1----:R0:W-:Y:S02]  /*a090*/  @!P0 ST.E desc[UR38][R6.64], R0 ;  /* 0x0000000006008985 */ /* 0x0021e4000c101926 */
.L_x_3426:
[----:B------:R-:W2:Y:S01]  /*a0a0*/  LDC R14, c[0x0][0xce8] ;  /* 0x00033a00ff0e7b82 */ /* 0x000ea20000000800 */
[----:B------:R-:W-:Y:S01]  /*a0b0*/  ULDC UR12, c[0x0][0xbc8] ;  /* 0x0002f200000c7ab9 */ /* 0x000fe20000000800 */
[----:B01----:R0:W5:Y:S04]  /*a0c0*/  LD.E.128 R4, desc[UR38][R20.64] ;  /* 0x0000002614047980 */ /* 0x003168000c101d00 */
[----:B------:R-:W5:Y:S02]  /*a0d0*/  LD.E.128 R108, desc[UR38][R110.64] ;  /* 0x000000266e6c7980 */ /* 0x000f64000c101d00 */
[----:B------:R-:W1:Y:S01]  /*a0e0*/  LDC R10, c[0x0][0xd38] ;  /* 0x00034e00ff0a7b82 */ /* 0x000e620000000800 */
[----:B------:R-:W-:Y:S01]  /*a0f0*/  ISETP.GE.AND P1, PT, R190, UR12, PT ;  /* 0x0000000cbe007c0c */ /* 0x000fe2000bf26270 */
[----:B------:R-:W-:Y:S01]  /*a100*/  IMAD R9, RZ, RZ, -UR41 ;  /* 0x80000029ff097e24 */ /* 0x000fe2000f8e02ff */
[----:B------:R-:W-:Y:S01]  /*a110*/  ULDC.64 UR8, c[0x0][0xbe8] ;  /* 0x0002fa0000087ab9 */ /* 0x000fe20000000a00 */
[----:B------:R-:W5:Y:S04]  /*a120*/  LD.E.128 R76, desc[UR38][R76.64] ;  /* 0x000000264c4c7980 */ /* 0x000f68000c101d00 */
[----:B------:R-:W3:Y:S01]  /*a130*/  LDC.64 R12, c[0x0][0xbe0] ;  /* 0x0002f800ff0c7b82 */ /* 0x000ee20000000a00 */
[----:B------:R-:W5:Y:S04]  /*a140*/  LD.E.128 R72, desc[UR38][R72.64] ;  /* 0x0000002648487980 */ /* 0x000f68000c101d00 */
[----:B------:R-:W5:Y:S01]  /*a150*/  LD.E.128 R68, desc[UR38][R68.64] ;  /* 0x0000002644447980 */ /* 0x000f62000c101d00 */
[----:B--2---:R-:W-:-:S03]  /*a160*/  ISETP.NE.AND P3, PT, R14, 0x1, PT ;  /* 0x000000010e00780c */ /* 0x004fc60003f65270 */
        /* <DEDUP_REMOVED lines=11> */
[----:B------:R-:W2:Y:S01]  /*a220*/  @P3 LDC R11, c[0x0][0xcf0] ;  /* 0x00033c00ff0b3b82 */ /* 0x000ea20000000800 */
[----:B------:R-:W-:Y:S01]  /*a230*/  IMAD.SHL.U32 R8, R8, 0x4, RZ ;  /* 0x0000000408087824 */ /* 0x000fe200078e00ff */
[----:B------:R-:W-:Y:S01]  /*a240*/  LOP3.LUT R3, R3, 0x2, R0, 0xe2, !PT ;  /* 0x0000000203037812 */ /* 0x000fe200078ee200 */
[----:B------:R-:W5:Y:S01]  /*a250*/  LD.E.128 R48, desc[UR38][R48.64] ;  /* 0x0000002630307980 */ /* 0x000f62000c101d00 */
[----:B------:R-:W-:Y:S01]  /*a260*/  ISETP.GE.AND P0, PT, R188, UR12, PT ;  /* 0x0000000cbc007c0c */ /* 0x000fe2000bf06270 */
[----:B-1----:R-:W-:Y:S01]  /*a270*/  IMAD R28, R10, R9, UR43 ;  /* 0x0000002b0a1c7e24 */ /* 0x002fe2000f8e0209 */
[----:B------:R-:W-:Y:S01]  /*a280*/  LOP3.LUT R3, R8, 0x4, R3, 0xe2, !PT ;  /* 0x0000000408037812 */ /* 0x000fe200078ee203 */
[----:B------:R-:W-:Y:S01]  /*a290*/  IMAD R0, R211, 0x20, R213 ;  /* 0x00000020d3007824 */ /* 0x000fe200078e02d5 */
[----:B------:R-:W-:Y:S01]  /*a2a0*/  SEL R8, RZ, 0xffffffff, P0 ;  /* 0xffffffffff087807 */ /* 0x000fe20000000000 */
[----:B------:R-:W5:Y:S02]  /*a2b0*/  LD.E.128 R40, desc[UR38][R40.64] ;  /* 0x0000002628287980 */ /* 0x000f64000c101d00 */
[----:B------:R-:W-:-:S02]  /*a2c0*/  IMAD R15, R28, 0x40, R0 ;  /* 0x000000401c0f7824 */ /* 0x000fc400078e0200 */
[----:B------:R-:W-:Y:S01]  /*a2d0*/  IMAD.SHL.U32 R8, R8, 0x8, RZ ;  /* 0x0000000808087824 */ /* 0x000fe200078e00ff */
[----:B------:R-:W-:Y:S01]  /*a2e0*/  ISETP.GE.AND P1, PT, R187, UR12, PT ;  /* 0x0000000cbb007c0c */ /* 0x000fe2000bf26270 */
[----:B------:R-:W5:Y:S01]  /*a2f0*/  LD.E.128 R36, desc[UR38][R36.64] ;  /* 0x0000002624247980 */ /* 0x000f62000c101d00 */
[----:B0-----:R-:W-:Y:S02]  /*a300*/  @P3 IMAD.HI.U32 R0, R15, R20, RZ ;  /* 0x000000140f003227 */ /* 0x001fe400078e00ff */
[----:B------:R-:W-:Y:S01]  /*a310*/  LOP3.LUT R3, R8, 0x8, R3, 0xe2, !PT ;  /* 0x0000000808037812 */ /* 0x000fe200078ee203 */
[----:B------:R-:W-:Y:S01]  /*a320*/  UIMAD UR6, UR10, UR8, URZ ;  /* 0x000000080a0672a4 */ /* 0x000fe2000f8e023f */
[----:B------:R-:W-:Y:S01]  /*a330*/  IMAD.MOV.U32 R8, RZ, RZ, R15 ;  /* 0x000000ffff087224 */ /* 0x000fe200078e000f */
[----:B------:R-:W5:Y:S01]  /*a340*/  LD.E.128 R32, desc[UR38][R32.64] ;  /* 0x0000002620207980 */ /* 0x000f62000c101d00 */
[----:B--2---:R-:W-:-:S03]  /*a350*/  @P3 SHF.R.U32.HI R8, RZ, R11, R0 ;  /* 0x0000000bff083219 */ /* 0x004fc60000011600 */
[----:B------:R-:W5:Y:S01]  /*a360*/  LD.E.128 R84, desc[UR38][R84.64] ;  /* 0x0000002654547980 */ /* 0x000f62000c101d00 */
[----:B------:R-:W-:Y:S01]  /*a370*/  SEL R0, RZ, 0xffffffff, P1 ;  /* 0xffffffffff007807 */ /* 0x000fe20000800000 */
[----:B------:R-:W-:Y:S01]  /*a380*/  UIMAD.WIDE.U32 UR4, UR7, UR8, URZ ;  /* 0x00000008070472a5 */ /* 0x000fe2000f8e003f */
[--C-:B------:R-:W-:Y:S01]  /*a390*/  SHF.R.S32.HI R11, RZ, 0x1f, R8.reuse ;  /* 0x0000001fff0b7819 */ /* 0x100fe20000011408 */
[----:B------:R-:W-:Y:S01]  /*a3a0*/  UIMAD UR6, UR7, UR9, UR6 ;  /* 0x00000009070672a4 */ /* 0x000fe2000f8e0206 */
[----:B------:R-:W-:Y:S01]  /*a3b0*/  ISETP.GE.AND P0, PT, R186, UR12, PT ;  /* 0x0000000cba007c0c */ /* 0x000fe2000bf06270 */
[----:B------:R-:W-:Y:S01]  /*a3c0*/  IMAD.SHL.U32 R0, R0, 0x10, RZ ;  /* 0x0000001000007824 */ /* 0x000fe200078e00ff */
[----:B------:R-:W-:Y:S01]  /*a3d0*/  ULDC.64 UR8, c[0x0][0xbf0] ;  /* 0x0002fc0000087ab9 */ /* 0x000fe20000000a00 */
[----:B------:R-:W-:Y:S01]  /*a3e0*/  UIADD3 UR5, UR5, UR6, URZ ;  /* 0x0000000605057290 */ /* 0x000fe2000fffe03f */
[----:B------:R-:W-:Y:S01]  /*a3f0*/  IMAD.MOV R10, RZ, RZ, -R8 ;  /* 0x000000ffff0a7224 */ /* 0x000fe200078e0a08 */
[----:B------:R-:W-:Y:S01]  /*a400*/  UIMAD UR6, UR11, UR8, URZ ;  /* 0x000000080b0672a4 */ /* 0x000fe2000f8e023f */
[----:B------:R-:W-:Y:S01]  /*a410*/  SEL R9, RZ, 0xffffffff, P0 ;  /* 0xffffffffff097807 */ /* 0x000fe20000000000 */
[----:B---3--:R-:W-:Y:S01]  /*a420*/  IMAD R11, R11, R12, RZ ;  /* 0x0000000c0b0b7224 */ /* 0x008fe200078e02ff */
[----:B------:R-:W-:Y:S01]  /*a430*/  LOP3.LUT R0, R0, 0x10, R3, 0xe2, !PT ;  /* 0x0000001000007812 */ /* 0x000fe200078ee203 */
[----:B------:R-:W-:Y:S01]  /*a440*/  IMAD R3, R14, R10, R15 ;  /* 0x0000000a0e037224 */ /* 0x000fe200078e020f */
[----:B------:R-:W-:Y:S01]  /*a450*/  UIMAD UR6, UR42, UR9, UR6 ;  /* 0x000000092a0672a4 */ /* 0x000fe2000f8e0206 */
[----:B------:R-:W-:Y:S01]  /*a460*/  IMAD R13, R8, R13, R11 ;  /* 0x0000000d080d7224 */ /* 0x000fe200078e020b */
[----:B------:R-:W-:Y:S01]  /*a470*/  UIMAD.WIDE.U32 UR42, UR42, UR8, UR4 ;  /* 0x000000082a2a72a5 */ /* 0x000fe2000f8e0004 */
[----:B------:R-:W-:Y:S01]  /*a480*/  IMAD.SHL.U32 R11, R9, 0x20, RZ ;  /* 0x00000020090b7824 */ /* 0x000fe200078e00ff */
[----:B------:R-:W-:Y:S01]  /*a490*/  ISETP.GE.AND P0, PT, R215, UR12, PT ;  /* 0x0000000cd7007c0c */ /* 0x000fe2000bf06270 */
[----:B------:R-:W-:Y:S01]  /*a4a0*/  ULDC.64 UR4, c[0x0][0xbd8] ;  /* 0x0002f60000047ab9 */ /* 0x000fe20000000a00 */
[----:B------:R-:W-:Y:S01]  /*a4b0*/  SHF.R.S32.HI R10, RZ, 0x1f, R3 ;  /* 0x0000001fff0a7819 */ /* 0x000fe20000011403 */
[----:B------:R-:W-:Y:S01]  /*a4c0*/  UIADD3 UR43, UR43, UR6, URZ ;  /* 0x000000062b2b7290 */ /* 0x000fe2000fffe03f */
[----:B------:R-:W-:Y:S01]  /*a4d0*/  LOP3.LUT R0, R11, 0x20, R0, 0xe2, !PT ;  /* 0x000000200b007812 */ /* 0x000fe200078ee200 */
[----:B------:R-:W5:Y:S01]  /*a4e0*/  LD.E.128 R80, desc[UR38][R80.64] ;  /* 0x0000002650507980 */ /* 0x000f62000c101d00 */
[----:B------:R-:W-:Y:S01]  /*a4f0*/  SEL R11, RZ, 0x40, P0 ;  /* 0x00000040ff0b7807 */ /* 0x000fe20000000000 */
[----:B------:R-:W-:Y:S01]  /*a500*/  IMAD R10, R10, UR4, RZ ;  /* 0x000000040a0a7c24 */ /* 0x000fe2000f8e02ff */
[----:B------:R-:W-:Y:S01]  /*a510*/  ULDC.64 UR6, c[0x0][0xb80] ;  /* 0x0002e00000067ab9 */ /* 0x000fe20000000a00 */
[----:B------:R-:W5:Y:S01]  /*a520*/  LD.E.128 R88, desc[UR38][R88.64] ;  /* 0x0000002658587980 */ /* 0x000f62000c101d00 */
[----:B------:R-:W-:Y:S01]  /*a530*/  IMAD.WIDE.U32 R8, R8, R12, UR42 ;  /* 0x0000002a08087e25 */ /* 0x000fe2000f8e000c */
        /* <DEDUP_REMOVED lines=48> */
[-C--:B--2---:R-:W-:Y:S02]  /*a840*/  @!P1 LEA R12, P6, R186, R10.reuse, 0x1 ;  /* 0x0000000aba0c9211 */ /* 0x084fe400078c08ff */
        /* <DEDUP_REMOVED lines=9> */
.L_x_3428:
[----:B------:R-:W-:Y:S05]  /*a8e0*/  BSYNC B0 ;  /* 0x0000000000007941 */ /* 0x000fea0003800000 */
.L_x_3427:
[----:B---3-5:R-:W-:Y:S01]  /*a8f0*/  VIADD R4, R28, 0x20 ;  /* 0x000000201c047836 */ /* 0x028fe20000000000 */
[----:B------:R3:W4:Y:S01]  /*a900*/  SHFL.IDX PT, R7, R27, 0x1, 0x181f ;  /* 0x00381f001b077f89 */ /* 0x00072200000e0000 */
[----:B------:R-:W-:Y:S03]  /*a910*/  BSSY B0, `(.L_x_3429) ;  /* 0x0000023000007945 */ /* 0x000fe60003800000 */
[----:B------:R-:W-:Y:S01]  /*a920*/  ISETP.GE.AND P0, PT, R4, R29, PT ;  /* 0x0000001d0400720c */ /* 0x000fe20003f06270 */
[----:B------:R3:W0:-:S12]  /*a930*/  SHFL.IDX PT, R6, R26, 0x1, 0x181f ;  /* 0x00381f001a067f89 */ /* 0x00061800000e0000 */
[----:B---3--:R-:W-:Y:S05]  /*a940*/  @P0 BRA `(.L_x_3430) ;  /* 0x00000000007c0947 */ /* 0x008fea0003800000 */
[----:B------:R-:W-:Y:S02]  /*a950*/  ISETP.GE.AND P2, PT, R190, UR12, PT ;  /* 0x0000000cbe007c0c */ /* 0x000fe4000bf46270 */
[----:B------:R-:W-:Y:S02]  /*a960*/  ISETP.GE.AND P3, PT, R17, UR12, PT ;  /* 0x0000000c11007c0c */ /* 0x000fe4000bf66270 */
[----:B------:R-:W-:Y:S02]  /*a970*/  ISETP.GE.AND P5, PT, R189, UR12, PT ;  /* 0x0000000cbd007c0c */ /* 0x000fe4000bfa6270 */
[----:B------:R-:W-:Y:S02]  /*a980*/  ISETP.GE.AND P4, PT, R188, UR12, PT ;  /* 0x0000000cbc007c0c */ /* 0x000fe4000bf86270 */
[----:B------:R-:W-:-:S05]  /*a990*/  LOP3.LUT P1, RZ, R0, 0x40, RZ, 0xc0, !PT ;  /* 0x0000004000ff7812 */ /* 0x000fca000782c0ff */
[CC--:B0-----:R-:W-:Y:S02]  /*a9a0*/  @!P2 LEA R8, P0, R190.reuse, R6.reuse, 0x1 ;  /* 0x00000006be08a211 */ /* 0x0c1fe400078008ff */
[----:B----4-:R-:W-:Y:S02]  /*a9b0*/  @!P3 IMAD.WIDE R4, R17, 0x2, R6 ;  /* 0x000000021104b825 */ /* 0x010fe400078e0206 */
[-C--:B------:R-:W-:Y:S02]  /*a9c0*/  @!P2 LEA.HI.X R9, R190, R7.reuse, R224, 0x1, P0 ;  /* 0x00000007be09a211 */ /* 0x080fe400000f0ce0 */
[----:B-1----:R-:W-:Y:S01]  /*a9d0*/  @!P5 LEA R10, P0, R189, R6, 0x1 ;  /* 0x00000006bd0ad211 */ /* 0x002fe200078008ff */
[----:B------:R0:W-:Y:S01]  /*a9e0*/  @!P3 ST.E.128 desc[UR38][R4.64], R76 ;  /* 0x0000004c0400b985 */ /* 0x0001e2000c101d26 */
[----:B------:R-:W-:Y:S02]  /*a9f0*/  ISETP.GE.AND P3, PT, R187, UR12, PT ;  /* 0x0000000cbb007c0c */ /* 0x000fe4000bf66270 */
[----:B--2---:R-:W-:Y:S01]  /*aa00*/  @!P5 LEA.HI.X R11, R189, R7, R223, 0x1, P0 ;  /* 0x00000007bd0bd211 */ /* 0x004fe200000f0cdf */
        /* <DEDUP_REMOVED lines=8> */
[-C--:B0-----:R-:W-:Y:S02]  /*aa90*/  @!P2 LEA R4, P6, R186, R6.reuse, 0x1 ;  /* 0x00000006ba04a211 */ /* 0x081fe400078c08ff */
        /* <DEDUP_REMOVED lines=10> */
.L_x_3430:
[----:B------:R-:W-:Y:S05]  /*ab40*/  BSYNC B0 ;  /* 0x0000000000007941 */ /* 0x000fea0003800000 */
.L_x_3429:
[----:B------:R-:W5:Y:S02]  /*ab50*/  LDC R0, c[0x0][0xd34] ;  /* 0x00034d00ff007b82 */ /* 0x000f640000000800 */
[----:B-----5:R-:W-:-:S13]  /*ab60*/  ISETP.LE.AND P0, PT, R0, UR40, PT ;  /* 0x0000002800007c0c */ /* 0x020fda000bf03270 */
[----:B------:R-:W-:Y:S05]  /*ab70*/  @!P0 BRA `(.L_x_3431) ;  /* 0xffffff6400148947 */ /* 0x000fea000383ffff */
[----:B------:R-:W-:Y:S05]  /*ab80*/  EXIT ;  /* 0x000000000000794d */ /* 0x000fea0003800000 */
.L_x_3399:
        /* <DEDUP_REMOVED lines=8> */
[----:B------:R0:W-:Y:S07]  /*ac10*/  STL [R1+0x8], R3 ;  /* 0x0000080301007387 */ /* 0x0001ee0000100800 */
[----:B------:R-:W-:Y:S05]  /*ac20*/  @P0 BRA `(.L_x_3432) ;  /* 0x0000005800500947 */ /* 0x000fea0003800000 */
[----:B------:R-:W1:Y:S01]  /*ac30*/  S2UR UR4, SR_CgaCtaId ;  /* 0x00000000000479c3 */ /* 0x000e620000008800 */
[C---:B------:R-:W-:Y:S01]  /*ac40*/  IMAD.SHL.U32 R2, R0.reuse, 0x8, RZ ;  /* 0x0000000800027824 */ /* 0x040fe200078e00ff */
[----:B------:R-:W-:Y:S01]  /*ac50*/  LOP3.LUT R5, R0, 0x7f, RZ, 0xc0, !PT ;  /* 0x0000007f00057812 */ /* 0x000fe200078ec0ff */
[----:B------:R-:W-:Y:S01]  /*ac60*/  UMOV UR36, 0x400 ;  /* 0x0000040000247882 */ /* 0x000fe20000000000 */
[----:B------:R-:W-:Y:S01]  /*ac70*/  IMAD.MOV.U32 R19, RZ, RZ, RZ ;  /* 0x000000ffff137224 */ /* 0x000fe200078e00ff */
[----:B------:R-:W-:Y:S01]  /*ac80*/  ULDC.64 UR40, c[0x0][0x198] ;  /* 0x0000660000287ab9 */ /* 0x000fe20000000a00 */
[C---:B0-----:R-:W-:Y:S01]  /*ac90*/  LOP3.LUT R3, R2.reuse, 0x1f8, RZ, 0xc0, !PT ;  /* 0x000001f802037812 */ /* 0x041fe200078ec0ff */
[----:B------:R-:W-:Y:S01]  /*aca0*/  ULDC UR37, c[0x0][0xc] ;  /* 0x0000030000257ab9 */ /* 0x000fe20000000800 */
[----:B------:R-:W-:Y:S02]  /*acb0*/  LOP3.LUT R2, R2, 0x38, RZ, 0xc0, !PT ;  /* 0x0000003802027812 */ /* 0x000fe400078ec0ff */
        /* <DEDUP_REMOVED lines=8> */
[----:B------:R-:W-:Y:S01]  /*ad40*/  LEA R4, R3, UR36, 0x1 ;  /* 0x0000002403047c11 */ /* 0x000fe2000f8e08ff */
[----:B------:R-:W-:-:S04]  /*ad50*/  IMAD.U32 R3, RZ, RZ, UR5 ;  /* 0x00000005ff037e24 */ /* 0x000fc8000f8e00ff */
[----:B------:R0:W-:Y:S04]  /*ad60*/  STL [R1+0x4], R4 ;  /* 0x0000040401007387 */ /* 0x0001e80000100800 */
[----:B------:R1:W-:Y:S04]  /*ad70*/  STL [R1+0x24], R3 ;  /* 0x0000240301007387 */ /* 0x0003e80000100800 */
[----:B------:R2:W-:Y:S01]  /*ad80*/  STL [R1+0x8], R0 ;  /* 0x0000080001007387 */ /* 0x0005e20000100800 */
[----:B0-----:R-:W-:-:S03]  /*ad90*/  LOP3.LUT R4, R2, 0x80, RZ, 0xfc, !PT ;  /* 0x0000008002047812 */ /* 0x001fc600078efcff */
[----:B------:R0:W-:Y:S01]  /*ada0*/  STL [R1+0x50], RZ ;  /* 0x000050ff01007387 */ /* 0x0001e20000100800 */
[C---:B------:R-:W-:Y:S02]  /*adb0*/  LOP3.LUT R4, R2.reuse, 0x140, RZ, 0xfc, !PT ;  /* 0x0000014002047812 */ /* 0x040fe400078efcff */
[C---:B-1----:R-:W-:Y:S02]  /*adc0*/  LOP3.LUT R3, R2.reuse, 0xc0, RZ, 0xfc, !PT ;  /* 0x000000c002037812 */ /* 0x042fe400078efcff */
[C---:B------:R-:W-:Y:S02]  /*add0*/  LOP3.LUT R3, R2.reuse, 0x180, RZ, 0xfc, !PT ;  /* 0x0000018002037812 */ /* 0x040fe400078efcff */
[C---:B--2---:R-:W-:Y:S02]  /*ade0*/  LOP3.LUT R0, R2.reuse, 0x40, RZ, 0xfc, !PT ;  /* 0x0000004002007812 */ /* 0x044fe400078efcff */
[C---:B------:R-:W-:Y:S02]  /*adf0*/  LOP3.LUT R0, R2.reuse, 0x100, RZ, 0xfc, !PT ;  /* 0x0000010002007812 */ /* 0x040fe400078efcff */
[----:B0-----:R-:W-:-:S07]  /*ae00*/  LOP3.LUT R0, R2, 0x1c0, RZ, 0xfc, !PT ;  /* 0x000001c002007812 */ /* 0x001fce00078efcff */
.L_x_3528:
        /* <DEDUP_REMOVED lines=12> */
[----:B------:R-:W2:Y:S08]  /*aed0*/  @P0 LDC R2, c[0x0][0xd3c] ;  /* 0x00034f00ff020b82 */ /* 0x000eb00000000800 */
[----:B------:R-:W0:Y:S01]  /*aee0*/  @P0 LDC R0, c[0x0][0xd40] ;  /* 0x00035000ff000b82 */ /* 0x000e220000000800 */
[----:B--2---:R-:W-:-:S04]  /*aef0*/  @P0 IMAD.HI.U32 R2, R3, R2, RZ ;  /* 0x0000000203020227 */ /* 0x004fc800078e00ff */
[----:B------:R-:W-:Y:S01]  /*af00*/  IMAD.MOV.U32 R4, RZ, RZ, R3 ;  /* 0x000000ffff047224 */ /* 0x000fe200078e0003 */
[----:B0-----:R-:W-:Y:S02]  /*af10*/  @P0 SHF.R.U32.HI R4, RZ, R0, R2 ;  /* 0x00000000ff040219 */ /* 0x001fe40000011602 */
[----:B-1----:R-:W-:-:S03]  /*af20*/  ISETP.NE.AND P0, PT, R17, 0x1, PT ;  /* 0x000000011100780c */ /* 0x002fc60003f05270 */
[----:B------:R-:W-:Y:S01]  /*af30*/  IMAD.MOV.U32 R5, RZ, RZ, R4 ;  /* 0x000000ffff057224 */ /* 0x000fe200078e0004 */
[----:B------:R-:W-:Y:S09]  /*af40*/  STL [R1+0x14], R4 ;  /* 0x0000140401007387 */ /* 0x000ff20000100800 */
[----:B------:R-:W0:Y:S02]  /*af50*/  @P0 LDC.64 R2, c[0x0][0xd48] ;  /* 0x00035200ff020b82 */ /* 0x000e240000000a00 */
[----:B0-----:R-:W-:-:S05]  /*af60*/  @P0 IMAD.HI.U32 R2, R4, R2, RZ ;  /* 0x0000000204020227 */ /* 0x001fca00078e00ff */
[----:B------:R-:W-:Y:S02]  /*af70*/  @P0 SHF.R.U32.HI R5, RZ, R3, R2 ;  /* 0x00000003ff050219 */ /* 0x000fe40000011602 */
[----:B------:R-:W-:-:S03]  /*af80*/  PLOP3.LUT P0, PT, PT, PT, UP0, 0x80, 0x0 ;  /* 0x000000000000781c */ /* 0x000fc60003f0f008 */
[----:B------:R-:W-:Y:S01]  /*af90*/  IMAD.MOV R0, RZ, RZ, -R5 ;  /* 0x000000ffff007224 */ /* 0x000fe200078e0a05 */
[----:B------:R-:W-:Y:S03]  /*afa0*/  STL [R1+0x10], R5 ;  /* 0x0000100501007387 */ /* 0x000fe60000100800 */
[----:B------:R-:W-:Y:S02]  /*afb0*/  IMAD R17, R17, R0, R4 ;  /* 0x0000000011117224 */ /* 0x000fe400078e0204 */
[----:B------:R-:W0:Y:S02]  /*afc0*/  LDC R0, c[0x0][0x2f0] ;  /* 0x0000bc00ff007b82 */ /* 0x000e240000000800 */
[----:B0-----:R-:W-:-:S04]  /*afd0*/  IMAD R2, R0, UR4, RZ ;  /* 0x0000000400027c24 */ /* 0x001fc8000f8e02ff */
[----:B------:R-:W-:Y:S01]  /*afe0*/  VIADD R0, R2, 0x3f ;  /* 0x0000003f02007836 */ /* 0x000fe20000000000 */
[----:B------:R0:W-:Y:S04]  /*aff0*/  STL [R1+0x4c], R2 ;  /* 0x00004c0201007387 */ /* 0x0001e80000100800 */
[----:B0-----:R-:W-:-:S04]  /*b000*/  SHF.R.S32.HI R2, RZ, 0x1f, R0 ;  /* 0x0000001fff027819 */ /* 0x001fc80000011400 */
        /* <DEDUP_REMOVED lines=20> */
.L_x_3433:
        /* <DEDUP_REMOVED lines=20> */
.L_x_3435:
        /* <DEDUP_REMOVED lines=15> */
.L_x_3434:
[----:B------:R-:W2:Y:S01]  /*b380*/  LDL R2, [R1+0x20] ;  /* 0x0000200001027983 */ /* 0x000ea20000100800 */
[----:B------:R-:W-:-:S03]  /*b390*/  ULDC.64 UR4, c[0x0][0xaf0] ;  /* 0x0002bc0000047ab9 */ /* 0x000fc60000000a00 */
[----:B0-----:R-:W3:Y:S01]  /*b3a0*/  LDL R0, [R1+0x10] ;  /* 0x0000100001007983 */ /* 0x001ee20000100800 */
[----:B------:R-:W-:-:S04]  /*b3b0*/  ISETP.NE.U32.AND P0, PT, RZ, UR4, PT ;  /* 0x00000004ff007c0c */ /* 0x000fc8000bf05070 */
[----:B------:R-:W-:Y:S01]  /*b3c0*/  ISETP.NE.AND.EX P0, PT, RZ, UR5, PT, P0 ;  /* 0x00000005ff007c0c */ /* 0x000fe2000bf05300 */
[----:B--2---:R-:W-:-:S12]  /*b3d0*/  IMAD.MOV.U32 R16, RZ, RZ, R2 ;  /* 0x000000ffff107224 */ /* 0x004fd800078e0002 */
[----:B------:R-:W0:Y:S01]  /*b3e0*/  @P0 LDC.64 R2, c[0x0][0xaf0] ;  /* 0x0002bc00ff020b82 */ /* 0x000e220000000a00 */
[----:B---3--:R-:W-:Y:S02]  /*b3f0*/  IMAD.MOV.U32 R7, RZ, RZ, R0 ;  /* 0x000000ffff077224 */ /* 0x008fe400078e0000 */
[----:B0-----:R-:W-:-:S05]  /*b400*/  @P0 IMAD.WIDE R2, R0, 0x4, R2 ;  /* 0x0000000400020825 */ /* 0x001fca00078e0202 */
[----:B------:R0:W2:Y:S01]  /*b410*/  @P0 LDG.E R7, desc[UR38][R2.64] ;  /* 0x0000002602070981 */ /* 0x0000a2000c1e1900 */
[----:B------:R-:W-:Y:S01]  /*b420*/  VIADD R9, R16, 0xffffffff ;  /* 0xffffffff10097836 */ /* 0x000fe20000000000 */
[----:B------:R-:W-:Y:S01]  /*b430*/  UMOV UR4, 0xffffffff ;  /* 0xffffffff00047882 */ /* 0x000fe20000000000 */
[----:B------:R-:W-:Y:S01]  /*b440*/  LOP3.LUT R18, R18, 0xfffffffe, RZ, 0xc0, !PT ;  /* 0xfffffffe12127812 */ /* 0x000fe200078ec0ff */
[----:B0-----:R-:W0:Y:S02]  /*b450*/  LDC.64 R2, c[0x0][0x418] ;  /* 0x00010600ff027b82 */ /* 0x001e240000000a00 */
[----:B0-----:R-:W-:-:S04]  /*b460*/  ISETP.NE.U32.AND P0, PT, R2, RZ, PT ;  /* 0x000000ff0200720c */ /* 0x001fc80003f05070 */
[----:B------:R-:W-:-:S13]  /*b470*/  ISETP.NE.AND.EX P1, PT, R3, RZ, PT, P0 ;  /* 0x000000ff0300720c */ /* 0x000fda0003f25300 */
[----:B------:R-:W-:Y:S02]  /*b480*/  @P1 LOP3.LUT R18, R18, 0x1, RZ, 0xfc, !PT ;  /* 0x0000000112121812 */ /* 0x000fe400078efcff */
[----:B--2---:R-:W-:Y:S01]  /*b490*/  SHF.R.S32.HI R8, RZ, 0x1f, R7 ;  /* 0x0000001fff087819 */ /* 0x004fe20000011407 */
[----:B------:R0:W-:Y:S01]  /*b4a0*/  STL [R1], R7 ;  /* 0x0000000701007387 */ /* 0x0001e20000100800 */
[----:B------:R-:W-:-:S03]  /*b4b0*/  SEL R16, R7, RZ, !P1 ;  /* 0x000000ff07107207 */ /* 0x000fc60004800000 */
[----:B------:R0:W-:Y:S04]  /*b4c0*/  STL [R1+0x1c], R9 ;  /* 0x00001c0901007387 */ /* 0x0001e80000100800 */
[----:B------:R0:W-:Y:S01]  /*b4d0*/  STL [R1+0xc], R8 ;  /* 0x00000c0801007387 */ /* 0x0001e20000100800 */
[----:B------:R-:W-:Y:S05]  /*b4e0*/  BRA.DIV UR4, `(.L_x_3436) ;  /* 0x0000005604647947 */ /* 0x000fea000b800000 */
[----:B------:R-:W1:Y:S02]  /*b4f0*/  S2R R0, SR_TID.X ;  /* 0x0000000000007919 */ /* 0x000e640000002100 */
[----:B-1----:R-:W-:-:S04]  /*b500*/  SHF.R.U32.HI R0, RZ, 0x5, R0 ;  /* 0x00000005ff007819 */ /* 0x002fc80000011600 */
[----:B------:R-:W-:-:S05]  /*b510*/  LOP3.LUT R0, R0, 0x3, RZ, 0xc0, !PT ;  /* 0x0000000300007812 */ /* 0x000fca00078ec0ff */
[----:B------:R1:W2:Y:S02]  /*b520*/  SHFL.IDX PT, R14, R0, RZ, 0x1f ;  /* 0x00001fff000e7589 */ /* 0x0002a400000e0000 */
.L_x_3543:
        /* <DEDUP_REMOVED lines=8> */
.L_x_3546:
[----:B------:R-:W-:Y:S05]  /*b5b0*/  @!P6 BRA `(.L_x_3437) ;  /* 0x0000000000e4e947 */ /* 0x000fea0003800000 */
[----:B------:R2:W-:Y:S01]  /*b5c0*/  STL [R1+0x40], R9 ;  /* 0x0000400901007387 */ /* 0x0005e20000100800 */
[----:B------:R-:W-:Y:S01]  /*b5d0*/  IMAD.MOV.U32 R16, RZ, RZ, R7 ;  /* 0x000000ffff107224 */ /* 0x000fe200078e0007 */
[----:B------:R-:W-:Y:S06]  /*b5e0*/  @!P1 BRA `(.L_x_3439) ;  /* 0x0000000000489947 */ /* 0x000fec0003800000 */
[----:B------:R-:W3:Y:S01]  /*b5f0*/  LDC R6, c[0x0][0x43c] ;  /* 0x00010f00ff067b82 */ /* 0x000ee20000000800 */
[----:B------:R-:W-:Y:S01]  /*b600*/  ULDC.64 UR4, c[0x0][0x428] ;  /* 0x00010a0000047ab9 */ /* 0x000fe20000000a00 */
[----:B---3--:R-:W-:-:S13]  /*b610*/  ISETP.NE.AND P0, PT, R6, 0x1, PT ;  /* 0x000000010600780c */ /* 0x008fda0003f05270 */
[----:B------:R-:W1:Y:S02]  /*b620*/  @P0 LDC.64 R4, c[0x0][0x440] ;  /* 0x00011000ff040b82 */ /* 0x000e640000000a00 */
[----:B-1----:R-:W-:-:S04]  /*b630*/  @P0 IMAD.HI.U32 R0, R9, R4, RZ ;  /* 0x0000000409000227 */ /* 0x002fc800078e00ff */
[----:B------:R-:W-:Y:S01]  /*b640*/  IMAD.MOV.U32 R4, RZ, RZ, R9 ;  /* 0x000000ffff047224 */ /* 0x000fe200078e0009 */
[----:B------:R-:W-:-:S04]  /*b650*/  @P0 SHF.R.U32.HI R4, RZ, R5, R0 ;  /* 0x00000005ff040219 */ /* 0x000fc80000011600 */
[--C-:B------:R-:W-:Y:S01]  /*b660*/  SHF.R.S32.HI R5, RZ, 0x1f, R4.reuse ;  /* 0x0000001fff057819 */ /* 0x100fe20000011404 */
[----:B------:R-:W-:-:S04]  /*b670*/  IMAD.MOV R0, RZ, RZ, -R4 ;  /* 0x000000ffff007224 */ /* 0x000fc800078e0a04 */
[----:B------:R-:W-:Y:S02]  /*b680*/  IMAD R0, R6, R0, R9 ;  /* 0x0000000006007224 */ /* 0x000fe400078e0209 */
[----:B------:R-:W-:-:S03]  /*b690*/  IMAD.WIDE.U32 R4, R7, UR4, R4 ;  /* 0x0000000407047c25 */ /* 0x000fc6000f8e0004 */
[----:B------:R1:W-:Y:S01]  /*b6a0*/  STL [R1+0x40], R0 ;  /* 0x0000400001007387 */ /* 0x0003e20000100800 */
[----:B------:R-:W-:Y:S01]  /*b6b0*/  LEA R2, P0, R4, R2, 0x2 ;  /* 0x0000000204027211 */ /* 0x000fe200078010ff */
[----:B-1----:R-:W-:-:S04]  /*b6c0*/  IMAD R0, R8, UR4, RZ ;  /* 0x0000000408007c24 */ /* 0x002fc8000f8e02ff */
[----:B------:R-:W-:-:S04]  /*b6d0*/  IMAD R0, R7, UR5, R0 ;  /* 0x0000000507007c24 */ /* 0x000fc8000f8e0200 */
[----:B------:R-:W-:-:S05]  /*b6e0*/  IMAD.IADD R0, R5, 0x1, R0 ;  /* 0x0000000105007824 */ /* 0x000fca00078e0200 */
[----:B------:R-:W-:-:S05]  /*b6f0*/  LEA.HI.X R3, R4, R3, R0, 0x2, P0 ;  /* 0x0000000304037211 */ /* 0x000fca00000f1400 */
[----:B------:R3:W5:Y:S02]  /*b700*/  LDG.E R16, desc[UR38][R2.64] ;  /* 0x0000002602107981 */ /* 0x000764000c1e1900 */
.L_x_3439:
[----:B---3--:R-:W3:Y:S01]  /*b710*/  LDL R2, [R1+0x8] ;  /* 0x0000080001027983 */ /* 0x008ee20000100800 */
[----:B-1----:R-:W-:Y:S02]  /*b720*/  LEA R0, R19, UR36, 0x3 ;  /* 0x0000002413007c11 */ /* 0x002fe4000f8e18ff */
[----:B---3--:R-:W-:-:S04]  /*b730*/  SHF.L.U32 R2, R2, 0x1f, RZ ;  /* 0x0000001f02027819 */ /* 0x008fc800000006ff */
[----:B------:R-:W1:Y:S02]  /*b740*/  SYNCS.PHASECHK.TRANS64.TRYWAIT P0, [R0+URZ+0x38840], R2 ;  /* 0x03884002000075a7 */ /* 0x000e64000800017f */
[----:B-1----:R-:W-:Y:S05]  /*b750*/  @!P0 BRA `(.L_x_3440) ;  /* 0x00000054001c8947 */ /* 0x002fea0003800000 */
.L_x_3547:
[----:B------:R-:W3:Y:S02]  /*b760*/  S2R R3, SR_TID.X ;  /* 0x0000000000037919 */ /* 0x000ee40000002100 */
[----:B---3--:R-:W-:-:S04]  /*b770*/  LOP3.LUT R3, R3, 0x7f, RZ, 0xc0, !PT ;  /* 0x0000007f03037812 */ /* 0x008fc800078ec0ff */
[----:B------:R-:W-:-:S13]  /*b780*/  ISETP.NE.AND P0, PT, R3, RZ, PT ;  /* 0x000000ff0300720c */ /* 0x000fda0003f05270 */
[----:B------:R-:W-:Y:S05]  /*b790*/  @P0 BRA `(.L_x_3441) ;  /* 0x00000000001c0947 */ /* 0x000fea0003800000 */
[----:B------:R-:W3:Y:S01]  /*b7a0*/  S2R R3, SR_TID.X ;  /* 0x0000000000037919 */ /* 0x000ee20000002100 */
[----:B-1----:R-:W-:-:S04]  /*b7b0*/  IMAD.MOV.U32 R2, RZ, RZ, 0x2000 ;  /* 0x00002000ff027424 */ /* 0x002fc800078e00ff */
[----:B------:R4:W-:Y:S01]  /*b7c0*/  SYNCS.ARRIVE.TRANS64 RZ, [R0+URZ+0x38830], R2 ;  /* 0x0388300200ff79a7 */ /* 0x0009e2000800003f */
[----:B---3--:R-:W-:-:S04]  /*b7d0*/  LOP3.LUT R3, R3, 0x1f, RZ, 0xc0, !PT ;  /* 0x0000001f03037812 */ /* 0x008fc800078ec0ff */
[----:B------:R-:W-:-:S13]  /*b7e0*/  ISETP.NE.AND P0, PT, R3, RZ, PT ;  /* 0x000000ff0300720c */ /* 0x000fda0003f05270 */
[----:B----4-:R-:W-:Y:S05]  /*b7f0*/  @!P0 BRA `(.L_x_3441) ;  /* 0x0000000000048947 */ /* 0x010fea0003800000 */
[----:B------:R-:W-:Y:S01]  /*b800*/  BPT.TRAP 0x1 ;  /* 0x000000040000795c */ /* 0x000fe20000300000 */
.L_x_3441:
[----:B-1----:R-:W3:Y:S01]  /*b810*/  LDL R2, [R1+0x40] ;  /* 0x0000400001027983 */ /* 0x002ee20000100800 */
        /* <DEDUP_REMOVED lines=8> */
[----:B------:R-:W-:Y:S01]  /*b8a0*/  UMOV UR10, URZ ;  /* 0x0000003f000a7c82 */ /* 0x000fe20008000000 */
[----:B------:R-:W-:-:S02]  /*b8b0*/  PLOP3.LUT P0, PT, PT, PT, PT, 0x80, 0x0 ;  /* 0x000000000000781c */ /* 0x000fc40003f0f070 */
[----:B------:R-:W-:Y:S02]  /*b8c0*/  LOP3.LUT R18, R18, 0xfffffffd, RZ, 0xc0, !PT ;  /* 0xfffffffd12127812 */ /* 0x000fe400078ec0ff */
[----:B------:R-:W-:Y:S02]  /*b8d0*/  ULEA UR8, UR8, UR36, 0xd ;  /* 0x0000002408087291 */ /* 0x000fe4000f8e683f */
[----:B------:R-:W-:Y:S02]  /*b8e0*/  UIADD3 UR9, UR9, 0x38830, URZ ;  /* 0x0003883009097890 */ /* 0x000fe4000fffe03f */
[----:B------:R-:W-:-:S05]  /*b8f0*/  UIADD3 UR8, UR8, 0x22400, URZ ;  /* 0x0002240008087890 */ /* 0x000fca000fffe03f */
[----:B------:R-:W-:Y:S02]  /*b900*/  @P0 LOP3.LUT R18, R18, 0x2, RZ, 0xfc, !PT ;  /* 0x0000000212120812 */ /* 0x000fe400078efcff */
[----:B---3--:R-:W-:-:S13]  /*b910*/  R2UR UR11, R2 ;  /* 0x00000000020b72ca */ /* 0x008fda00000e0000 */
[----:B------:R-:W-:-:S09]  /*b920*/  USHF.L.U32 UR11, UR11, 0x6, URZ ;  /* 0x000000060b0b7899 */ /* 0x000fd2000800063f */
[----:B------:R3:W-:Y:S02]  /*b930*/  UTMALDG.4D [UR8], [UR4], desc[UR6] ;  /* 0x00000608040075b4 */ /* 0x0007e40008019000 */
[----:B---3--:R-:W-:Y:S01]  /*b940*/  NOP ;  /* 0x0000000000007918 */ /* 0x008fe20000000000 */
.L_x_3437:
[----:B-1----:R-:W3:Y:S01]  /*b950*/  LDL R0, [R1+0x10] ;  /* 0x0000100001007983 */ /* 0x002ee20000100800 */
[----:B------:R-:W-:Y:S05]  /*b960*/  WARPSYNC.ALL ;  /* 0x0000000000007948 */ /* 0x000fea0003800000 */
[----:B------:R-:W-:Y:S01]  /*b970*/  UIADD3 UR4, UR36, 0x20400, URZ ;  /* 0x0002040024047890 */ /* 0x000fe2000fffe03f */
[----:B------:R-:W-:-:S03]  /*b980*/  SHF.R.S32.HI R2, RZ, 0x1f, R17 ;  /* 0x0000001fff027819 */ /* 0x000fc60000011411 */
[----:B------:R-:W-:Y:S01]  /*b990*/  ULOP3.LUT UP0, URZ, UR4, 0x3ff, URZ, 0xc0, !UPT ;  /* 0x000003ff043f7892 */ /* 0x000fe2000f80c03f */
[----:B------:R-:W-:Y:S05]  /*b9a0*/  BAR.SYNC.DEFER_BLOCKING 0x8, 0x100 ;  /* 0x0204000000007b1d */ /* 0x000fea0000010000 */
[----:B------:R-:W-:Y:S02]  /*b9b0*/  PLOP3.LUT P0, PT, PT, PT, UP0, 0x80, 0x0 ;  /* 0x000000000000781c */ /* 0x000fe40003f0f008 */
[----:B---3--:R-:W-:-:S05]  /*b9c0*/  SHF.R.S32.HI R0, RZ, 0x1f, R0 ;  /* 0x0000001fff007819 */ /* 0x008fca0000011400 */
[----:B------:R1:W-:Y:S04]  /*b9d0*/  STL [R1+0x44], R0 ;  /* 0x0000440001007387 */ /* 0x0003e80000100800 */
[----:B------:R1:W-:Y:S02]  /*b9e0*/  STL [R1+0x30], R2 ;  /* 0x0000300201007387 */ /* 0x0003e40000100800 */
[----:B------:R-:W-:Y:S05]  /*b9f0*/  @!P0 BRA `(.L_x_3442) ;  /* 0x0000000000408947 */ /* 0x000fea0003800000 */
[----:B-1----:R-:W-:Y:S01]  /*ba00*/  MOV R2, 0x0 ;  /* 0x0000000000027802 */ /* 0x002fe20000000f00 */
[----:B------:R-:W-:Y:S01]  /*ba10*/  ULDC.64 UR4, c[0x4][0x118] ;  /* 0x0100460000047ab9 */ /* 0x000fe20000000a00 */
[----:B------:R-:W-:Y:S01]  /*ba20*/  ULDC.64 UR6, c[0x4][0x120] ;  /* 0x0100480000067ab9 */ /* 0x000fe20000000a00 */
[----:B------:R-:W-:Y:S01]  /*ba30*/  ULDC.64 UR8, c[0x4][0x58] ;  /* 0x0100160000087ab9 */ /* 0x000fe20000000a00 */
[----:B------:R-:W-:Y:S02]  /*ba40*/  IMAD.U32 R4, RZ, RZ, UR4 ;  /* 0x00000004ff047e24 */ /* 0x000fe4000f8e00ff */
[----:B------:R-:W1:Y:S01]  /*ba50*/  LDC.64 R2, c[0x4][R2] ;  /* 0x0100000002027b82 */ /* 0x000e620000000a00 */
[----:B------:R-:W-:Y:S02]  /*ba60*/  IMAD.U32 R5, RZ, RZ, UR5 ;  /* 0x00000005ff057e24 */ /* 0x000fe4000f8e00ff */
[----:B------:R-:W-:Y:S02]  /*ba70*/  IMAD.U32 R6, RZ, RZ, UR6 ;  /* 0x00000006ff067e24 */ /* 0x000fe4000f8e00ff */
[----:B0-----:R-:W-:-:S02]  /*ba80*/  IMAD.U32 R7, RZ, RZ, UR7 ;  /* 0x00000007ff077e24 */ /* 0x001fc4000f8e00ff */
[----:B------:R-:W-:Y:S02]  /*ba90*/  IMAD.U32 R10, RZ, RZ, UR8 ;  /* 0x00000008ff0a7e24 */ /* 0x000fe4000f8e00ff */
[----:B------:R-:W-:Y:S02]  /*baa0*/  IMAD.U32 R11, RZ, RZ, UR9 ;  /* 0x00000009ff0b7e24 */ /* 0x000fe4000f8e00ff */
[----:B------:R-:W-:Y:S02]  /*bab0*/  IMAD.MOV.U32 R8, RZ, RZ, 0x70 ;  /* 0x00000070ff087424 */ /* 0x000fe400078e00ff */
[----:B------:R-:W-:Y:S02]  /*bac0*/  IMAD.MOV.U32 R12, RZ, RZ, 0x1 ;  /* 0x00000001ff0c7424 */ /* 0x000fe400078e00ff */
[----:B------:R-:W-:-:S07]  /*bad0*/  IMAD.MOV.U32 R13, RZ, RZ, RZ ;  /* 0x000000ffff0d7224 */ /* 0x000fce00078e00ff */
[----:B------:R-:W-:-:S07]  /*bae0*/  LEPC R20, `(.L_x_3442) ;  /* 0x000000001014794e */ /* 0x000fce0000000000 */
[----:B-12---:R-:W-:Y:S05]  /*baf0*/  CALL.ABS.NOINC R2 ;  /* 0x0000000002007343 */ /* 0x006fea0003c00000 */
.L_x_3442:
[----:B------:R-:W3:Y:S01]  /*bb00*/  LDL.LU R4, [R1+0x14] ;  /* 0x0000140001047983 */ /* 0x000ee20000300800 */
[----:B0-----:R-:W0:Y:S01]  /*bb10*/  LDC R7, c[0x0][0x448] ;  /* 0x00011200ff077b82 */ /* 0x001e220000000800 */
[----:B------:R-:W-:Y:S01]  /*bb20*/  ULDC UR4, c[0x0][0xd38] ;  /* 0x00034e0000047ab9 */ /* 0x000fe20000000800 */
[----:B------:R-:W-:Y:S01]  /*bb30*/  ULDC.64 UR6, c[0x0][0x280] ;  /* 0x0000a00000067ab9 */ /* 0x000fe20000000a00 */
[----:B------:R-:W4:Y:S04]  /*bb40*/  LDL R5, [R1+0x24] ;  /* 0x0000240001057983 */ /* 0x000f280000100800 */
[----:B------:R-:W4:Y:S04]  /*bb50*/  LDL R8, [R1+0x30] ;  /* 0x0000300001087983 */ /* 0x000f280000100800 */
[----:B------:R-:W4:Y:S04]  /*bb60*/  LDL R10, [R1+0x44] ;  /* 0x00004400010a7983 */ /* 0x000f280000100800 */
[----:B--2---:R-:W2:Y:S01]  /*bb70*/  LDL R9, [R1+0x10] ;  /* 0x0000100001097983 */ /* 0x004ea20000100800 */
[----:B-1----:R-:W1:Y:S01]  /*bb80*/  S2R R0, SR_TID.X ;  /* 0x0000000000007919 */ /* 0x002e620000002100 */
[----:B0-----:R-:W-:-:S13]  /*bb90*/  ISETP.NE.AND P0, PT, R7, 0x1, PT ;  /* 0x000000010700780c */ /* 0x001fda0003f05270 */
[----:B------:R-:W0:Y:S08]  /*bba0*/  @P0 LDC R2, c[0x0][0x44c] ;  /* 0x00011300ff020b82 */ /* 0x000e300000000800 */
[----:B------:R-:W0:Y:S01]  /*bbb0*/  @P0 LDC R3, c[0x0][0x450] ;  /* 0x00011400ff030b82 */ /* 0x000e220000000800 */
[----:B-1----:R-:W-:-:S04]  /*bbc0*/  LOP3.LUT R0, R0, 0x7f, RZ, 0xc0, !PT ;  /* 0x0000007f00007812 */ /* 0x002fc800078ec0ff */
[----:B------:R-:W-:Y:S02]  /*bbd0*/  SHF.R.U32.HI R6, RZ, 0x3, R0 ;  /* 0x00000003ff067819 */ /* 0x000fe40000011600 */
[----:B------:R-:W1:Y:S02]  /*bbe0*/  S2R R0, SR_TID.X ;  /* 0x0000000000007919 */ /* 0x000e640000002100 */
[----:B-1----:R-:W-:-:S05]  /*bbf0*/  IMAD.SHL.U32 R0, R0, 0x10, RZ ;  /* 0x0000001000007824 */ /* 0x002fca00078e00ff */
[----:B------:R-:W-:Y:S01]  /*bc00*/  LOP3.LUT R0, R6, 0x70, R0, 0xf8, !PT ;  /* 0x0000007006007812 */ /* 0x000fe200078ef800 */
[----:B---3--:R-:W-:-:S04]  /*bc10*/  IMAD.MOV R4, RZ, RZ, -R4 ;  /* 0x000000ffff047224 */ /* 0x008fc800078e0a04 */
[----:B----4-:R-:W-:Y:S01]  /*bc20*/  IMAD R4, R4, UR4, R5 ;  /* 0x0000000404047c24 */ /* 0x010fe2000f8e0205 */
[----:B------:R-:W-:-:S03]  /*bc30*/  ULDC.64 UR4, c[0x0][0x2d8] ;  /* 0x0000b60000047ab9 */ /* 0x000fc60000000a00 */
[----:B------:R-:W-:Y:S02]  /*bc40*/  IMAD R6, R4, 0x40, R0 ;  /* 0x0000004004067824 */ /* 0x000fe400078e0200 */
[----:B------:R-:W-:Y:S02]  /*bc50*/  IMAD R5, R8, UR4, RZ ;  /* 0x0000000408057c24 */ /* 0x000fe4000f8e02ff */
[----:B0-----:R-:W-:-:S04]  /*bc60*/  @P0 IMAD.HI.U32 R2, R6, R2, RZ ;  /* 0x0000000206020227 */ /* 0x001fc800078e00ff */
[----:B------:R-:W-:Y:S01]  /*bc70*/  IMAD.MOV.U32 R0, RZ, RZ, R6 ;  /* 0x000000ffff007224 */ /* 0x000fe200078e0006 */
[----:B------:R-:W-:Y:S01]  /*bc80*/  @P0 SHF.R.U32.HI R0, RZ, R3, R2 ;  /* 0x00000003ff000219 */ /* 0x000fe20000011602 */
[C---:B------:R-:W-:Y:S02]  /*bc90*/  IMAD R5, R17.reuse, UR5, R5 ;  /* 0x0000000511057c24 */ /* 0x040fe4000f8e0205 */
[----:B------:R-:W-:Y:S01]  /*bca0*/  IMAD.WIDE.U32 R2, R17, UR4, RZ ;  /* 0x0000000411027c25 */ /* 0x000fe2000f8e00ff */
[----:B------:R-:W-:-:S03]  /*bcb0*/  ULDC.64 UR4, c[0x0][0x2e0] ;  /* 0x0000b80000047ab9 */ /* 0x000fc60000000a00 */
[----:B------:R-:W-:Y:S02]  /*bcc0*/  IMAD.IADD R3, R3, 0x1, R5 ;  /* 0x0000000103037824 */ /* 0x000fe400078e0205 */
[----:B------:R-:W-:Y:S01]  /*bcd0*/  IMAD R5, R10, UR4, RZ ;  /* 0x000000040a057c24 */ /* 0x000fe2000f8e02ff */
[----:B------:R0:W-:Y:S01]  /*bce0*/  STL [R1+0x18], R6 ;  /* 0x0000180601007387 */ /* 0x0001e20000100800 */
[----:B--2---:R-:W-:-:S04]  /*bcf0*/  IMAD.WIDE.U32 R2, R9, UR4, R2 ;  /* 0x0000000409027c25 */ /* 0x004fc8000f8e0002 */
[----:B------:R-:W-:Y:S01]  /*bd00*/  IMAD R5, R9, UR5, R5 ;  /* 0x0000000509057c24 */ /* 0x000fe2000f8e0205 */
[----:B------:R-:W1:Y:S01]  /*bd10*/  S2R R10, SR_TID.X ;  /* 0x00000000000a7919 */ /* 0x000e620000002100 */
[----:B------:R-:W-:Y:S01]  /*bd20*/  ULDC.64 UR4, c[0x0][0x2d0] ;  /* 0x0000b40000047ab9 */ /* 0x000fe20000000a00 */
[----:B------:R0:W5:Y:S01]  /*bd30*/  LDL R9, [R1+0x4] ;  /* 0x0000040001097983 */ /* 0x0001620000100800 */
[----:B------:R-:W-:Y:S01]  /*bd40*/  IMAD.IADD R3, R3, 0x1, R5 ;  /* 0x0000000103037824 */ /* 0x000fe200078e0205 */
[----:B------:R-:W-:-:S05]  /*bd50*/  SHF.R.S32.HI R5, RZ, 0x1f, R0 ;  /* 0x0000001fff057819 */ /* 0x000fca0000011400 */
[----:B------:R-:W-:Y:S02]  /*bd60*/  IMAD R5, R5, UR4, RZ ;  /* 0x0000000405057c24 */ /* 0x000fe4000f8e02ff */
[----:B------:R-:W-:-:S04]  /*bd70*/  IMAD.WIDE.U32 R2, R0, UR4, R2 ;  /* 0x0000000400027c25 */ /* 0x000fc8000f8e0002 */
[----:B------:R-:W-:Y:S01]  /*bd80*/  IMAD R5, R0, UR5, R5 ;  /* 0x0000000500057c24 */ /* 0x000fe2000f8e0205 */
[----:B------:R-:W-:Y:S01]  /*bd90*/  ULDC.64 UR4, c[0x0][0x2c8] ;  /* 0x0000b20000047ab9 */ /* 0x000fe20000000a00 */
[----:B------:R-:W-:-:S04]  /*bda0*/  IMAD.MOV R0, RZ, RZ, -R0 ;  /* 0x000000ffff007224 */ /* 0x000fc800078e0a00 */
[----:B------:R-:W-:Y:S02]  /*bdb0*/  IMAD R0, R7, R0, R6 ;  /* 0x0000000007007224 */ /* 0x000fe400078e0206 */
[----:B------:R-:W-:-:S03]  /*bdc0*/  IMAD.IADD R3, R3, 0x1, R5 ;  /* 0x0000000103037824 */ /* 0x000fc600078e0205 */
[----:B------:R-:W-:Y:S01]  /*bdd0*/  SHF.R.S32.HI R5, RZ, 0x1f, R0 ;  /* 0x0000001fff057819 */ /* 0x000fe20000011400 */
[----:B------:R-:W-:-:S04]  /*bde0*/  IMAD.WIDE.U32 R2, R0, UR4, R2 ;  /* 0x0000000400027c25 */ /* 0x000fc8000f8e0002 */
[----:B------:R-:W-:Y:S01]  /*bdf0*/  IMAD R5, R5, UR4, RZ ;  /* 0x0000000405057c24 */ /* 0x000fe2000f8e02ff */
[----:B------:R-:W-:Y:S01]  /*be00*/  ULDC UR4, c[0x0][0x2b8] ;  /* 0x0000ae0000047ab9 */ /* 0x000fe20000000800 */
[----:B-1----:R-:W-:Y:S02]  /*be10*/  IMAD.SHL.U32 R10, R10, 0x8, RZ ;  /* 0x000000080a0a7824 */ /* 0x002fe400078e00ff */
[----:B------:R-:W-:-:S03]  /*be20*/  IMAD R5, R0, UR5, R5 ;  /* 0x0000000500057c24 */ /* 0x000fc6000f8e0205 */
[----:B------:R-:W-:Y:S01]  /*be30*/  LOP3.LUT R10, R10, 0x38, RZ, 0xc0, !PT ;  /* 0x000000380a0a7812 */ /* 0x000fe200078ec0ff */
[----:B------:R-:W-:Y:S01]  /*be40*/  IMAD.IADD R5, R3, 0x1, R5 ;  /* 0x0000000103057824 */ /* 0x000fe200078e0205 */
[----:B------:R-:W-:Y:S02]  /*be50*/  LEA R0, P1, R2, UR6, 0x1 ;  /* 0x0000000602007c11 */ /* 0x000fe4000f8208ff */
[----:B------:R-:W-:Y:S01]  /*be60*/  ISETP.GE.AND P0, PT, R10, UR4, PT ;  /* 0x000000040a007c0c */ /* 0x000fe2000bf06270 */
[----:B------:R-:W-:Y:S01]  /*be70*/  UMOV UR4, 0xffffffff ;  /* 0xffffffff00047882 */ /* 0x000fe20000000000 */
[----:B------:R-:W-:Y:S02]  /*be80*/  LEA.HI.X R2, R2, UR7, R5, 0x1, P1 ;  /* 0x0000000702027c11 */ /* 0x000fe400088f0c05 */
        /* <DEDUP_REMOVED lines=10> */
[----:B------:R-:W-:Y:S01]  /*bf30*/  ISETP.GE.AND P1, PT, R11, R3, PT ;  /* 0x000000030b00720c */ /* 0x000fe20003f26270 */
[----:B------:R-:W-:Y:S04]  /*bf40*/  STL [R1+0x14], R11 ;  /* 0x0000140b01007387 */ /* 0x000fe80000100800 */
[----:B------:R2:W-:Y:S08]  /*bf50*/  STL [R1+0x28], R7 ;  /* 0x0000280701007387 */ /* 0x0005f00000100800 */
[----:B-1----:R-:W-:-:S05]  /*bf60*/  @!P1 LEA R5, P2, R10, R5, 0x1 ;  /* 0x000000050a059211 */ /* 0x002fca00078408ff */
[----:B0-----:R-:W-:Y:S02]  /*bf70*/  @!P1 IMAD.X R4, RZ, RZ, R6, P2 ;  /* 0x000000ffff049224 */ /* 0x001fe400010e0606 */
[----:B------:R-:W-:Y:S03]  /*bf80*/  SHFL.IDX PT, R6, R2, 0x1, 0x181f ;  /* 0x00381f0002067f89 */ /* 0x000fe600000e0000 */
[----:B------:R-:W-:-:S04]  /*bf90*/  @!P1 LOP3.LUT R5, R5, R4, RZ, 0x3c, !PT ;  /* 0x0000000405059212 */ /* 0x000fc800078e3cff */
[----:B------:R-:W-:-:S04]  /*bfa0*/  @!P1 LOP3.LUT R4, R5, R4, RZ, 0x3c, !PT ;  /* 0x0000000405049212 */ /* 0x000fc800078e3cff */
[----:B------:R-:W-:-:S05]  /*bfb0*/  @!P1 LOP3.LUT R5, R5, R4, RZ, 0x3c, !PT ;  /* 0x0000000405059212 */ /* 0x000fca00078e3cff */
[----:B-----5:R0:W-:Y:S01]  /*bfc0*/  @!P1 LDGSTS.E.BYPASS.LTC128B.128 [R9+0x20400], desc[UR38][R4.64], !P0 ;  /* 0x2040000004099fae */ /* 0x0201e2000c101d66 */
[----:B------:R-:W-:Y:S01]  /*bfd0*/  ISETP.GE.AND P1, PT, R7, R3, PT ;  /* 0x000000030700720c */ /* 0x000fe20003f26270 */
[----:B--2---:R-:W-:-:S05]  /*bfe0*/  VIADD R7, R11, 0x20 ;  /* 0x000000200b077836 */ /* 0x004fca0000000000 */
[----:B------:R-:W-:Y:S04]  /*bff0*/  STL [R1+0x2c], R7 ;  /* 0x00002c0701007387 */ /* 0x000fe80000100800 */
[----:B0-----:R-:W0:Y:S03]  /*c000*/  SHFL.IDX PT, R4, R0, 0x1, 0x181f ;  /* 0x00381f0000047f89 */ /* 0x001e2600000e0000 */
[----:B0-----:R-:W-:-:S05]  /*c010*/  @!P1 LEA R5, P2, R10, R4, 0x1 ;  /* 0x000000040a059211 */ /* 0x001fca00078408ff */
[----:B------:R-:W-:Y:S02]  /*c020*/  @!P1 IMAD.X R4, RZ, RZ, R6, P2 ;  /* 0x000000ffff049224 */ /* 0x000fe400010e0606 */
[----:B------:R-:W-:Y:S03]  /*c030*/  SHFL.IDX PT, R6, R2, 0x2, 0x181f ;  /* 0x00581f0002067f89 */ /* 0x000fe600000e0000 */
[----:B------:R-:W-:-:S04]  /*c040*/  @!P1 LOP3.LUT R5, R5, R4, RZ, 0x3c, !PT ;  /* 0x0000000405059212 */ /* 0x000fc800078e3cff */
[----:B------:R-:W-:-:S04]  /*c050*/  @!P1 LOP3.LUT R4, R5, R4, RZ, 0x3c, !PT ;  /* 0x0000000405049212 */ /* 0x000fc800078e3cff */
[----:B------:R-:W-:-:S05]  /*c060*/  @!P1 LOP3.LUT R5, R5, R4, RZ, 0x3c, !PT ;  /* 0x0000000405059212 */ /* 0x000fca00078e3cff */
[----:B------:R0:W-:Y:S01]  /*c070*/  @!P1 LDGSTS.E.BYPASS.LTC128B.128 [R9+0x20c00], desc[UR38][R4.64], !P0 ;  /* 0x20c0000004099fae */ /* 0x0001e2000c101d66 */
[----:B------:R-:W-:-:S03]  /*c080*/  ISETP.GE.AND P1, PT, R7, R3, PT ;  /* 0x000000030700720c */ /* 0x000fc60003f26270 */
[----:B0-----:R-:W0:Y:S04]  /*c090*/  SHFL.IDX PT, R4, R0, 0x2, 0x181f ;  /* 0x00581f0000047f89 */ /* 0x001e2800000e0000 */
[----:B------:R-:W1:Y:S06]  /*c0a0*/  SHFL.IDX PT, R0, R0, 0x3, 0x181f ;  /* 0x00781f0000007f89 */ /* 0x000e6c00000e0000 */
[----:B0-----:R-:W-:-:S05]  /*c0b0*/  @!P1 LEA R5, P2, R10, R4, 0x1 ;  /* 0x000000040a059211 */ /* 0x001fca00078408ff */
[----:B------:R-:W-:-:S05]  /*c0c0*/  @!P1 IMAD.X R4, RZ, RZ, R6, P2 ;  /* 0x000000ffff049224 */ /* 0x000fca00010e0606 */
[----:B------:R-:W-:-:S04]  /*c0d0*/  @!P1 LOP3.LUT R5, R5, R4, RZ, 0x3c, !PT ;  /* 0x0000000405059212 */ /* 0x000fc800078e3cff */
[----:B------:R-:W-:-:S04]  /*c0e0*/  @!P1 LOP3.LUT R4, R5, R4, RZ, 0x3c, !PT ;  /* 0x0000000405049212 */ /* 0x000fc800078e3cff */
[----:B------:R-:W-:-:S05]  /*c0f0*/  @!P1 LOP3.LUT R5, R5, R4, RZ, 0x3c, !PT ;  /* 0x0000000405059212 */ /* 0x000fca00078e3cff */
[----:B------:R0:W-:Y:S04]  /*c100*/  @!P1 LDGSTS.E.BYPASS.LTC128B.128 [R9+0x21400], desc[UR38][R4.64], !P0 ;  /* 0x2140000004099fae */ /* 0x0001e8000c101d66 */
[----:B01----:R0:W2:Y:S02]  /*c110*/  SHFL.IDX PT, R4, R2, 0x3, 0x181f ;  /* 0x00781f0002047f89 */ /* 0x0030a400000e0000 */
.L_x_3556:
[----:B0-----:R-:W3:Y:S02]  /*c120*/  LDL R2, [R1+0x14] ;  /* 0x0000140001027983 */ /* 0x001ee40000100800 */
[----:B---3--:R-:W-:-:S05]  /*c130*/  VIADD R2, R2, 0x30 ;  /* 0x0000003002027836 */ /* 0x008fca0000000000 */
[----:B------:R-:W-:Y:S01]  /*c140*/  ISETP.GE.AND P1, PT, R2, R3, PT ;  /* 0x000000030200720c */ /* 0x000fe20003f26270 */
[----:B------:R0:W-:-:S12]  /*c150*/  STL [R1+0x48], R2 ;  /* 0x0000480201007387 */ /* 0x0001d80000100800 */
[----:B0-----:R-:W-:-:S05]  /*c160*/  @!P1 LEA R2, P2, R10, R0, 0x1 ;  /* 0x000000000a029211 */ /* 0x001fca00078408ff */
[----:B--2---:R-:W-:-:S05]  /*c170*/  @!P1 IMAD.X R3, RZ, RZ, R4, P2 ;  /* 0x000000ffff039224 */ /* 0x004fca00010e0604 */
[----:B------:R-:W-:Y:S01]  /*c180*/  @!PT LDS RZ, [RZ] ;  /* 0x00000000fffff984 */ /* 0x000fe20000000800 */
[----:B------:R-:W-:Y:S01]  /*c190*/  @!PT LDS RZ, [RZ] ;  /* 0x00000000fffff984 */ /* 0x000fe20000000800 */
[----:B------:R-:W-:Y:S01]  /*c1a0*/  @!PT LDS RZ, [RZ] ;  /* 0x00000000fffff984 */ /* 0x000fe20000000800 */
[----:B------:R0:W-:Y:S01]  /*c1b0*/  @!P1 LDGSTS.E.BYPASS.LTC128B.128 [R9+0x21c00], desc[UR38][R2.64], !P0 ;  /* 0x21c0000002099fae */ /* 0x0001e2000c101d66 */
[----:B------:R-:W-:Y:S01]  /*c1c0*/  NOP ;  /* 0x0000000000007918 */ /* 0x000fe20000000000 */
[----:B------:R-:W-:Y:S02]  /*c1d0*/  SYNCS.ARRIVE.TRANS64.RED.A0T1 RZ, [UR36+0x38800], RZ ;  /* 0x038800ffffff79a7 */ /* 0x000fe40008200424 */
[----:B------:R-:W-:Y:S01]  /*c1e0*/  ARRIVES.LDGSTSBAR.64.TRANSCNT [UR36+0x38800] ;  /* 0x03880000ff0079b0 */ /* 0x000fe20008000aa4 */
[----:B------:R-:W-:Y:S01]  /*c1f0*/  NOP ;  /* 0x0000000000007918 */ /* 0x000fe20000000000 */
[----:B------:R-:W-:Y:S01]  /*c200*/  ULDC.64 UR4, c[0x0][0x3d8] ;  /* 0x0000f60000047ab9 */ /* 0x000fe20000000a00 */
[----:B------:R-:W-:Y:S01]  /*c210*/  UIADD3 UR6, UR36, 0x26400, URZ ;  /* 0x0002640024067890 */ /* 0x000fe2000fffe03f */
[----:B------:R-:W-:Y:S01]  /*c220*/  IMAD R0, R8, UR4, RZ ;  /* 0x0000000408007c24 */ /* 0x000fe2000f8e02ff */
[----:B------:R-:W-:Y:S01]  /*c230*/  SYNCS.ARRIVE.TRANS64.A1T0 RZ, [UR36+0x38800], RZ ;  /* 0x038800ffffff79a7 */ /* 0x000fe20008100024 */
[----:B0-----:R-:W-:Y:S01]  /*c240*/  IMAD.WIDE.U32 R2, R17, UR4, RZ ;  /* 0x0000000411027c25 */ /* 0x001fe2000f8e00ff */
[----:B------:R-:W-:-:S03]  /*c250*/  ULOP3.LUT UP0, URZ, UR6, 0x3ff, URZ, 0xc0, !UPT ;  /* 0x000003ff063f7892 */ /* 0x000fc6000f80c03f */
[----:B------:R-:W-:Y:S01]  /*c260*/  IMAD R0, R17, UR5, R0 ;  /* 0x0000000511007c24 */ /* 0x000fe2000f8e0200 */
[----:B------:R0:W-:Y:S02]  /*c270*/  STL.64 [R1+0x38], R2 ;  /* 0x0000380201007387 */ /* 0x0001e40000100a00 */
[----:B------:R-:W-:Y:S01]  /*c280*/  PLOP3.LUT P0, PT, PT, PT, UP0, 0x80, 0x0 ;  /* 0x000000000000781c */ /* 0x000fe20003f0f008 */
[----:B------:R-:W-:-:S05]  /*c290*/  IMAD.IADD R0, R3, 0x1, R0 ;  /* 0x0000000103007824 */ /* 0x000fca00078e0200 */
[----:B------:R0:W-:Y:S07]  /*c2a0*/  STL [R1+0x30], R0 ;  /* 0x0000300001007387 */ /* 0x0001ee0000100800 */
[----:B------:R-:W-:Y:S05]  /*c2b0*/  @!P0 BRA `(.L_x_3444) ;  /* 0x0000000000408947 */ /* 0x000fea0003800000 */
[----:B0-----:R-:W-:Y:S01]  /*c2c0*/  MOV R2, 0x0 ;  /* 0x0000000000027802 */ /* 0x001fe20000000f00 */
        /* <DEDUP_REMOVED lines=15> */
.L_x_3444:
[----:B------:R-:W2:Y:S01]  /*c3c0*/  LDL.LU R5, [R1+0x30] ;  /* 0x0000300001057983 */ /* 0x000ea20000300800 */
[----:B------:R-:W1:Y:S01]  /*c3d0*/  LDC R8, c[0x0][0x448] ;  /* 0x00011200ff087b82 */ /* 0x000e620000000800 */
[----:B------:R-:W-:Y:S02]  /*c3e0*/  ULDC.64 UR4, c[0x0][0x3e0] ;  /* 0x0000f80000047ab9 */ /* 0x000fe40000000a00 */
[----:B0-----:R-:W2:Y:S04]  /*c3f0*/  LDL.LU.64 R2, [R1+0x38] ;  /* 0x0000380001027983 */ /* 0x001ea80000300a00 */
[----:B------:R-:W3:Y:S04]  /*c400*/  LDL.LU R0, [R1+0x44] ;  /* 0x0000440001007983 */ /* 0x000ee80000300800 */
[----:B------:R-:W4:Y:S04]  /*c410*/  LDL.LU R4, [R1+0x10] ;  /* 0x0000100001047983 */ /* 0x000f280000300800 */
[----:B------:R-:W5:Y:S01]  /*c420*/  LDL.LU R6, [R1+0x18] ;  /* 0x0000180001067983 */ /* 0x000f620000300800 */
[----:B------:R-:W-:Y:S01]  /*c430*/  LOP3.LUT R18, R18, 0xffffffef, RZ, 0xc0, !PT ;  /* 0xffffffef12127812 */ /* 0x000fe200078ec0ff */
[----:B------:R-:W0:Y:S01]  /*c440*/  S2R R7, SR_TID.X ;  /* 0x0000000000077919 */ /* 0x000e220000002100 */
[----:B------:R-:W0:Y:S01]  /*c450*/  S2R R9, SR_TID.X ;  /* 0x0000000000097919 */ /* 0x000e220000002100 */
[----:B-1----:R-:W-:Y:S01]  /*c460*/  ISETP.NE.AND P0, PT, R8, 0x1, PT ;  /* 0x000000010800780c */ /* 0x002fe20003f05270 */
[----:B0-----:R-:W-:-:S02]  /*c470*/  IMAD.SHL.U32 R7, R7, 0x8, RZ ;  /* 0x0000000807077824 */ /* 0x001fc400078e00ff */
[----:B------:R-:W-:-:S03]  /*c480*/  IMAD.SHL.U32 R9, R9, 0x8, RZ ;  /* 0x0000000809097824 */ /* 0x000fc600078e00ff */
[----:B------:R-:W-:-:S04]  /*c490*/  LOP3.LUT R7, R7, 0x38, RZ, 0xc0, !PT ;  /* 0x0000003807077812 */ /* 0x000fc800078ec0ff */
[C---:B------:R-:W-:Y:S02]  /*c4a0*/  LOP3.LUT R10, R7.reuse, 0x80, RZ, 0xfc, !PT ;  /* 0x00000080070a7812 */ /* 0x040fe400078efcff */
[----:B------:R-:W-:Y:S02]  /*c4b0*/  LOP3.LUT R7, R7, 0x40, RZ, 0xfc, !PT ;  /* 0x0000004007077812 */ /* 0x000fe400078efcff */
[----:B------:R-:W-:Y:S01]  /*c4c0*/  LOP3.LUT R9, R9, 0x38, RZ, 0xc0, !PT ;  /* 0x0000003809097812 */ /* 0x000fe200078ec0ff */
[----:B--2---:R-:W-:Y:S02]  /*c4d0*/  IMAD.MOV.U32 R3, RZ, RZ, R5 ;  /* 0x000000ffff037224 */ /* 0x004fe400078e0005 */
[----:B------:R-:W0:Y:S01]  /*c4e0*/  @P0 LDC R5, c[0x0][0x450] ;  /* 0x00011400ff050b82 */ /* 0x000e220000000800 */
[----:B---3--:R-:W-:-:S04]  /*c4f0*/  IMAD R0, R0, UR4, RZ ;  /* 0x0000000400007c24 */ /* 0x008fc8000f8e02ff */
[C---:B----4-:R-:W-:Y:S02]  /*c500*/  IMAD R0, R4.reuse, UR5, R0 ;  /* 0x0000000504007c24 */ /* 0x050fe4000f8e0200 */
[----:B------:R-:W-:Y:S01]  /*c510*/  IMAD.WIDE.U32 R2, R4, UR4, R2 ;  /* 0x0000000404027c25 */ /* 0x000fe2000f8e0002 */
[----:B------:R-:W-:-:S03]  /*c520*/  ULDC.64 UR4, c[0x0][0x3d0] ;  /* 0x0000f40000047ab9 */ /* 0x000fc60000000a00 */
[----:B------:R-:W-:Y:S02]  /*c530*/  IMAD.IADD R3, R3, 0x1, R0 ;  /* 0x0000000103037824 */ /* 0x000fe400078e0200 */
[----:B------:R-:W1:Y:S01]  /*c540*/  @P0 LDC R0, c[0x0][0x44c] ;  /* 0x00011300ff000b82 */ /* 0x000e620000000800 */
[----:B-----5:R-:W-:Y:S02]  /*c550*/  IMAD.MOV.U32 R4, RZ, RZ, R6 ;  /* 0x000000ffff047224 */ /* 0x020fe400078e0006 */
[----:B-1----:R-:W-:-:S05]  /*c560*/  @P0 IMAD.HI.U32 R0, R6, R0, RZ ;  /* 0x0000000006000227 */ /* 0x002fca00078e00ff */
[----:B0-----:R-:W-:-:S04]  /*c570*/  @P0 SHF.R.U32.HI R4, RZ, R5, R0 ;  /* 0x00000005ff040219 */ /* 0x001fc80000011600 */
[--C-:B------:R-:W-:Y:S01]  /*c580*/  SHF.R.S32.HI R5, RZ, 0x1f, R4.reuse ;  /* 0x0000001fff057819 */ /* 0x100fe20000011404 */
[----:B------:R-:W-:Y:S02]  /*c590*/  IMAD.MOV R0, RZ, RZ, -R4 ;  /* 0x000000ffff007224 */ /* 0x000fe400078e0a04 */
[----:B------:R-:W-:-:S04]  /*c5a0*/  IMAD.WIDE.U32 R2, R4, UR4, R2 ;  /* 0x0000000404027c25 */ /* 0x000fc8000f8e0002 */
[----:B------:R-:W-:Y:S02]  /*c5b0*/  IMAD R0, R8, R0, R6 ;  /* 0x0000000008007224 */ /* 0x000fe400078e0206 */
[----:B------:R-:W-:-:S04]  /*c5c0*/  IMAD R5, R5, UR4, RZ ;  /* 0x0000000405057c24 */ /* 0x000fc8000f8e02ff */
[----:B------:R-:W-:Y:S01]  /*c5d0*/  IMAD R5, R4, UR5, R5 ;  /* 0x0000000504057c24 */ /* 0x000fe2000f8e0205 */
[----:B------:R-:W-:Y:S01]  /*c5e0*/  SHF.R.S32.HI R4, RZ, 0x1f, R0 ;  /* 0x0000001fff047819 */ /* 0x000fe20000011400 */
[----:B------:R-:W-:Y:S02]  /*c5f0*/  ULDC.64 UR4, c[0x0][0x3c8] ;  /* 0x0000f20000047ab9 */ /* 0x000fe40000000a00 */
[----:B------:R-:W-:Y:S02]  /*c600*/  IMAD.IADD R3, R3, 0x1, R5 ;  /* 0x0000000103037824 */ /* 0x000fe400078e0205 */
[----:B------:R-:W-:Y:S02]  /*c610*/  IMAD R4, R4, UR4, RZ ;  /* 0x0000000404047c24 */ /* 0x000fe4000f8e02ff */
[----:B------:R-:W-:-:S04]  /*c620*/  IMAD.WIDE.U32 R2, R0, UR4, R2 ;  /* 0x0000000400027c25 */ /* 0x000fc8000f8e0002 */
[----:B------:R-:W-:Y:S01]  /*c630*/  IMAD R4, R0, UR5, R4 ;  /* 0x0000000500047c24 */ /* 0x000fe2000f8e0204 */
[----:B------:R-:W-:Y:S02]  /*c640*/  ULDC.64 UR4, c[0x0][0x390] ;  /* 0x0000e40000047ab9 */ /* 0x000fe40000000a00 */
[----:B------:R-:W-:Y:S01]  /*c650*/  LEA R0, P0, R2, UR4, 0x1 ;  /* 0x0000000402007c11 */ /* 0x000fe2000f8008ff */
[----:B------:R-:W-:Y:S01]  /*c660*/  ULDC UR4, c[0x0][0x3b8] ;  /* 0x0000ee0000047ab9 */ /* 0x000fe20000000800 */
[----:B------:R-:W-:Y:S01]  /*c670*/  IMAD.IADD R6, R3, 0x1, R4 ;  /* 0x0000000103067824 */ /* 0x000fe200078e0204 */
[----:B------:R-:W-:Y:S02]  /*c680*/  ISETP.GE.AND P1, PT, R7, UR4, PT ;  /* 0x0000000407007c0c */ /* 0x000fe4000bf26270 */
[----:B------:R-:W0:Y:S01]  /*c690*/  S2R R7, SR_TID.X ;  /* 0x0000000000077919 */ /* 0x000e220000002100 */
[----:B------:R-:W-:Y:S02]  /*c6a0*/  ISETP.GE.AND P2, PT, R10, UR4, PT ;  /* 0x000000040a007c0c */ /* 0x000fe4000bf46270 */
[----:B------:R-:W-:-:S02]  /*c6b0*/  LEA.HI.X R6, R2, UR5, R6, 0x1, P0 ;  /* 0x0000000502067c11 */ /* 0x000fc400080f0c06 */
[----:B------:R-:W-:Y:S02]  /*c6c0*/  ISETP.GE.AND P3, PT, R9, UR4, PT ;  /* 0x0000000409007c0c */ /* 0x000fe4000bf66270 */
[----:B------:R-:W-:Y:S02]  /*c6d0*/  SEL R2, RZ, 0x4, P2 ;  /* 0x00000004ff027807 */ /* 0x000fe40001000000 */
[----:B------:R-:W-:Y:S02]  /*c6e0*/  SEL R4, RZ, 0x1, P3 ;  /* 0x00000001ff047807 */ /* 0x000fe40001800000 */
[----:B------:R-:W-:-:S04]  /*c6f0*/  SEL R3, RZ, 0x2, P1 ;  /* 0x00000002ff037807 */ /* 0x000fc80000800000 */
[----:B------:R-:W-:-:S03]  /*c700*/  IADD3 R2, R2, R3, R4 ;  /* 0x0000000302027210 */ /* 0x000fc60007ffe004 */
[----:B------:R-:W-:-:S04]  /*c710*/  @P3 LOP3.LUT R18, R18, 0x10, RZ, 0xfc, !PT ;  /* 0x0000001012123812 */ /* 0x000fc800078efcff */
[----:B------:R-:W-:-:S04]  /*c720*/  LOP3.LUT R18, R18, 0xfffffffb, RZ, 0xc0, !PT ;  /* 0xfffffffb12127812 */ /* 0x000fc800078ec0ff */
[----:B------:R-:W-:-:S04]  /*c730*/  @P2 LOP3.LUT R18, R18, 0x4, RZ, 0xfc, !PT ;  /* 0x0000000412122812 */ /* 0x000fc800078efcff */
[----:B------:R-:W-:Y:S01]  /*c740*/  LOP3.LUT R18, R18, 0xfffffff7, RZ, 0xc0, !PT ;  /* 0xfffffff712127812 */ /* 0x000fe200078ec0ff */
[----:B0-----:R-:W-:-:S03]  /*c750*/  IMAD.SHL.U32 R7, R7, 0x8, RZ ;  /* 0x0000000807077824 */ /* 0x001fc600078e00ff */
[----:B------:R-:W-:Y:S02]  /*c760*/  @P1 LOP3.LUT R18, R18, 0x8, RZ, 0xfc, !PT ;  /* 0x0000000812121812 */ /* 0x000fe400078efcff */
[----:B------:R-:W-:-:S04]  /*c770*/  LOP3.LUT R7, R7, 0x38, RZ, 0xc0, !PT ;  /* 0x0000003807077812 */ /* 0x000fc800078ec0ff */
[C---:B------:R-:W-:Y:S02]  /*c780*/  LOP3.LUT R10, R7.reuse, 0x100, RZ, 0xfc, !PT ;  /* 0x00000100070a7812 */ /* 0x040fe400078efcff */
[----:B------:R-:W-:Y:S02]  /*c790*/  LOP3.LUT R7, R7, 0xc0, RZ, 0xfc, !PT ;  /* 0x000000c007077812 */ /* 0x000fe400078efcff */
[----:B------:R-:W-:Y:S02]  /*c7a0*/  ISETP.GE.AND P0, PT, R10, UR4, PT ;  /* 0x000000040a007c0c */ /* 0x000fe4000bf06270 */
[----:B------:R-:W0:Y:S01]  /*c7b0*/  S2R R10, SR_TID.X ;  /* 0x00000000000a7919 */ /* 0x000e220000002100 */
[----:B------:R-:W-:Y:S02]  /*c7c0*/  ISETP.GE.AND P5, PT, R7, UR4, PT ;  /* 0x0000000407007c0c */ /* 0x000fe4000bfa6270 */
[----:B------:R-:W-:Y:S01]  /*c7d0*/  SEL R4, RZ, 0x10, P0 ;  /* 0x00000010ff047807 */ /* 0x000fe20000000000 */
[----:B------:R-:W1:Y:S01]  /*c7e0*/  S2R R7, SR_TID.X ;  /* 0x0000000000077919 */ /* 0x000e620000002100 */
[----:B------:R-:W-:-:S04]  /*c7f0*/  SEL R3, RZ, 0x8, P5 ;  /* 0x00000008ff037807 */ /* 0x000fc80002800000 */
[----:B------:R-:W-:Y:S01]  /*c800*/  IADD3 R2, R4, R2, R3 ;  /* 0x0000000204027210 */ /* 0x000fe20007ffe003 */
[----:B0-----:R-:W-:Y:S02]  /*c810*/  IMAD.SHL.U32 R10, R10, 0x8, RZ ;  /* 0x000000080a0a7824 */ /* 0x001fe400078e00ff */
[----:B-1----:R-:W-:-:S03]  /*c820*/  IMAD.SHL.U32 R7, R7, 0x8, RZ ;  /* 0x0000000807077824 */ /* 0x002fc600078e00ff */
[----:B------:R-:W-:-:S04]  /*c830*/  LOP3.LUT R10, R10, 0x38, RZ, 0xc0, !PT ;  /* 0x000000380a0a7812 */ /* 0x000fc800078ec0ff */
[----:B------:R-:W-:Y:S02]  /*c840*/  LOP3.LUT R11, R10, 0x180, RZ, 0xfc, !PT ;  /* 0x000001800a0b7812 */ /* 0x000fe400078efcff */
[----:B------:R-:W-:Y:S02]  /*c850*/  LOP3.LUT R7, R7, 0x38, RZ, 0xc0, !PT ;  /* 0x0000003807077812 */ /* 0x000fe400078ec0ff */
[----:B------:R-:W-:Y:S02]  /*c860*/  ISETP.GE.AND P1, PT, R11, UR4, PT ;  /* 0x000000040b007c0c */ /* 0x000fe4000bf26270 */
[C---:B------:R-:W-:Y:S02]  /*c870*/  LOP3.LUT R10, R7.reuse, 0x140, RZ, 0xfc, !PT ;  /* 0x00000140070a7812 */ /* 0x040fe400078efcff */
[----:B------:R-:W-:Y:S02]  /*c880*/  SEL R5, RZ, 0x40, P1 ;  /* 0x00000040ff057807 */ /* 0x000fe40000800000 */
[----:B------:R-:W-:-:S02]  /*c890*/  LOP3.LUT R7, R7, 0x1c0, RZ, 0xfc, !PT ;  /* 0x000001c007077812 */ /* 0x000fc400078efcff */
[----:B------:R-:W-:Y:S02]  /*c8a0*/  ISETP.GE.AND P1, PT, R10, UR4, PT ;  /* 0x000000040a007c0c */ /* 0x000fe4000bf26270 */
[----:B------:R-:W-:Y:S01]  /*c8b0*/  ISETP.GE.AND P2, PT, R7, UR4, PT ;  /* 0x0000000407007c0c */ /* 0x000fe2000bf46270 */
[----:B------:R-:W-:Y:S01]  /*c8c0*/  UMOV UR4, 0xffffffff ;  /* 0xffffffff00047882 */ /* 0x000fe20000000000 */
[----:B------:R-:W-:Y:S02]  /*c8d0*/  SEL R3, RZ, 0x20, P1 ;  /* 0x00000020ff037807 */ /* 0x000fe40000800000 */
[----:B------:R-:W-:Y:S02]  /*c8e0*/  SEL R7, RZ, 0x80, P2 ;  /* 0x00000080ff077807 */ /* 0x000fe40001000000 */
[----:B------:R-:W-:-:S05]  /*c8f0*/  IADD3 R5, R5, R2, R3 ;  /* 0x0000000205057210 */ /* 0x000fca0007ffe003 */
[----:B------:R-:W-:Y:S01]  /*c900*/  IMAD.IADD R7, R5, 0x1, R7 ;  /* 0x0000000105077824 */ /* 0x000fe200078e0207 */
[----:B------:R-:W-:Y:S06]  /*c910*/  BRA.DIV UR4, `(.L_x_3445) ;  /* 0x0000004a04247947 */ /* 0x000fec000b800000 */
[----:B------:R-:W2:Y:S01]  /*c920*/  LDL.LU R3, [R1+0x14] ;  /* 0x0000140001037983 */ /* 0x000ea20000300800 */
[----:B------:R-:W-:-:S03]  /*c930*/  ULDC UR4, c[0x0][0x288] ;  /* 0x0000a20000047ab9 */ /* 0x000fc60000000800 */
[----:B------:R-:W3:Y:S04]  /*c940*/  LDL.LU R2, [R1+0x28] ;  /* 0x0000280001027983 */ /* 0x000ee80000300800 */
[----:B------:R-:W4:Y:S01]  /*c950*/  LDL R11, [R1+0x4] ;  /* 0x00000400010b7983 */ /* 0x000f220000100800 */
[----:B------:R-:W-:Y:S01]  /*c960*/  IMAD R4, R8, UR4, RZ ;  /* 0x0000000408047c24 */ /* 0x000fe2000f8e02ff */
[----:B------:R-:W-:Y:S02]  /*c970*/  LOP3.LUT R18, R18, 0xfffffdff, RZ, 0xc0, !PT ;  /* 0xfffffdff12127812 */ /* 0x000fe400078ec0ff */
[----:B------:R-:W5:Y:S02]  /*c980*/  LDL.LU R13, [R1+0x2c] ;  /* 0x00002c00010d7983 */ /* 0x000f640000300800 */
[----:B------:R-:W-:Y:S01]  /*c990*/  @P0 LOP3.LUT R18, R18, 0x200, RZ, 0xfc, !PT ;  /* 0x0000020012120812 */ /* 0x000fe200078efcff */
[----:B------:R-:W0:Y:S03]  /*c9a0*/  S2R R12, SR_TID.X ;  /* 0x00000000000c7919 */ /* 0x000e260000002100 */
[----:B------:R-:W-:-:S02]  /*c9b0*/  LOP3.LUT P0, RZ, R18, 0x10, RZ, 0xc0, !PT ;  /* 0x0000001012ff7812 */ /* 0x000fc4000780c0ff */
[----:B------:R-:W-:-:S04]  /*c9c0*/  LOP3.LUT R18, R18, 0xfffffeff, RZ, 0xc0, !PT ;  /* 0xfffffeff12127812 */ /* 0x000fc800078ec0ff */
[----:B------:R-:W-:-:S04]  /*c9d0*/  @P1 LOP3.LUT R18, R18, 0x100, RZ, 0xfc, !PT ;  /* 0x0000010012121812 */ /* 0x000fc800078efcff */
[----:B------:R-:W-:Y:S01]  /*c9e0*/  LOP3.LUT P1, RZ, R18, 0x8, RZ, 0xc0, !PT ;  /* 0x0000000812ff7812 */ /* 0x000fe2000782c0ff */
[----:B0-----:R-:W-:-:S05]  /*c9f0*/  IMAD.SHL.U32 R12, R12, 0x8, RZ ;  /* 0x000000080c0c7824 */ /* 0x001fca00078e00ff */
[----:B------:R-:W-:Y:S02]  /*ca00*/  LOP3.LUT R12, R12, 0x38, RZ, 0xc0, !PT ;  /* 0x000000380c0c7812 */ /* 0x000fe400078ec0ff */
[----:B------:R-:W-:Y:S01]  /*ca10*/  LOP3.LUT R18, R18, 0xffffff7f, RZ, 0xc0, !PT ;  /* 0xffffff7f12127812 */ /* 0x000fe200078ec0ff */
[----:B------:R-:W-:Y:S01]  /*ca20*/  SHFL.IDX PT, R14, R0, 0x1, 0x181f ;  /* 0x00381f00000e7f89 */ /* 0x000fe200000e0000 */
[----:B--2---:R-:W-:-:S03]  /*ca30*/  ISETP.GE.AND P2, PT, R3, R4, PT ;  /* 0x000000040300720c */ /* 0x004fc60003f46270 */
[----:B------:R-:W0:Y:S01]  /*ca40*/  SHFL.IDX PT, R3, R0, RZ, 0x181f ;  /* 0x00181fff00037589 */ /* 0x000e2200000e0000 */
[----:B---3--:R-:W-:-:S03]  /*ca50*/  ISETP.GE.AND P3, PT, R2, R4, PT ;  /* 0x000000040200720c */ /* 0x008fc60003f66270 */
[----:B------:R-:W1:Y:S06]  /*ca60*/  SHFL.IDX PT, R2, R6, RZ, 0x181f ;  /* 0x00181fff06027589 */ /* 0x000e6c00000e0000 */
[----:B0-----:R-:W-:-:S05]  /*ca70*/  @!P2 LEA R3, P6, R12, R3, 0x1 ;  /* 0x000000030c03a211 */ /* 0x001fca00078c08ff */
[----:B-1----:R-:W-:-:S05]  /*ca80*/  @!P2 IMAD.X R2, RZ, RZ, R2, P6 ;  /* 0x000000ffff02a224 */ /* 0x002fca00030e0602 */
[-C--:B------:R-:W-:Y:S02]  /*ca90*/  @!P2 LOP3.LUT R3, R3, R2.reuse, RZ, 0x3c, !PT ;  /* 0x000000020303a212 */ /* 0x080fe400078e3cff */
[----:B------:R-:W-:Y:S02]  /*caa0*/  @!P2 LOP3.LUT R8, R5, 0x40, RZ, 0xc0, !PT ;  /* 0x000000400508a812 */ /* 0x000fe400078ec0ff */
[C---:B------:R-:W-:Y:S02]  /*cab0*/  @!P2 LOP3.LUT R2, R3.reuse, R2, RZ, 0x3c, !PT ;  /* 0x000000020302a212 */ /* 0x040fe400078e3cff */
[----:B------:R-:W-:Y:S02]  /*cac0*/  @P3 LOP3.LUT R18, R18, 0x80, RZ, 0xfc, !PT ;  /* 0x0000008012123812 */ /* 0x000fe400078efcff */
[----:B------:R-:W-:Y:S02]  /*cad0*/  @!P2 LOP3.LUT R3, R3, R2, RZ, 0x3c, !PT ;  /* 0x000000020303a212 */ /* 0x000fe400078e3cff */
[----:B------:R-:W-:-:S02]  /*cae0*/  @!P2 SHF.R.U32.HI R8, RZ, 0x2, R8 ;  /* 0x00000002ff08a819 */ /* 0x000fc40000011608 */
[----:B------:R-:W-:Y:S01]  /*caf0*/  LOP3.LUT P6, RZ, R18, 0x4, RZ, 0xc0, !PT ;  /* 0x0000000412ff7812 */ /* 0x000fe200078cc0ff */
[----:B----4-:R-:W-:Y:S01]  /*cb00*/  @!P2 LDGSTS.E.BYPASS.LTC128B.128 [R11+0x26400], desc[UR38][R2.64], !P0 ;  /* 0x26400000020bafae */ /* 0x010fe2000c101d66 */
[----:B------:R-:W-:Y:S02]  /*cb10*/  @!P2 ISETP.NE.U32.AND P3, PT, R8, RZ, PT ;  /* 0x000000ff0800a20c */ /* 0x000fe40003f65070 */
[----:B------:R-:W-:Y:S01]  /*cb20*/  @!P2 LOP3.LUT R8, R7, 0x80, RZ, 0xc0, !PT ;  /* 0x000000800708a812 */ /* 0x000fe200078ec0ff */
[----:B------:R-:W-:Y:S01]  /*cb30*/  @!P2 LDGSTS.E.BYPASS.LTC128B.128 [R11+0x28400], desc[UR38][R2.64+0x80], !P1 ;  /* 0x28400080020bafae */ /* 0x000fe2000c901d66 */
[C---:B------:R-:W-:Y:S02]  /*cb40*/  LOP3.LUT P0, RZ, R18.reuse, 0x200, RZ, 0xc0, !PT ;  /* 0x0000020012ff7812 */ /* 0x040fe4000780c0ff */
[----:B------:R-:W-:Y:S02]  /*cb50*/  LOP3.LUT P1, RZ, R18, 0x100, RZ, 0xc0, !PT ;  /* 0x0000010012ff7812 */ /* 0x000fe4000782c0ff */
[----:B------:R-:W-:-:S03]  /*cb60*/  @!P2 SHF.R.U32.HI R8, RZ, 0x3, R8 ;  /* 0x00000003ff08a819 */ /* 0x000fc60000011608 */
[----:B------:R-:W-:Y:S01]  /*cb70*/  @!P2 LDGSTS.E.BYPASS.LTC128B.128 [R11+0x2a400], desc[UR38][R2.64+0x100], !P6 ;  /* 0x2a400100020bafae */ /* 0x000fe2000f101d66 */
[----:B------:R-:W-:-:S03]  /*cb80*/  @!P2 ISETP.NE.U32.AND P4, PT, R8, RZ, PT ;  /* 0x000000ff0800a20c */ /* 0x000fc60003f85070 */
[----:B------:R-:W0:Y:S04]  /*cb90*/  SHFL.IDX PT, R8, R6, 0x1, 0x181f ;  /* 0x00381f0006087f89 */ /* 0x000e2800000e0000 */
[----:B------:R-:W-:Y:S04]  /*cba0*/  @!P2 LDGSTS.E.BYPASS.LTC128B.128 [R11+0x2c400], desc[UR38][R2.64+0x180], !P5 ;  /* 0x2c400180020bafae */ /* 0x000fe8000e901d66 */
[----:B------:R-:W-:Y:S04]  /*cbb0*/  @!P2 LDGSTS.E.BYPASS.LTC128B.128 [R11+0x2e400], desc[UR38][R2.64+0x200], !P0 ;  /* 0x2e400200020bafae */ /* 0x000fe8000c101d66 */
[----:B------:R-:W-:Y:S04]  /*cbc0*/  @!P2 LDGSTS.E.BYPASS.LTC128B.128 [R11+0x30400], desc[UR38][R2.64+0x280], !P1 ;  /* 0x30400280020bafae */ /* 0x000fe8000c901d66 */
[----:B------:R-:W-:Y:S01]  /*cbd0*/  @!P2 LDGSTS.E.BYPASS.LTC128B.128 [R11+0x32400], desc[UR38][R2.64+0x300], P3 ;  /* 0x32400300020bafae */ /* 0x000fe20009901d66 */
[----:B------:R-:W-:-:S03]  /*cbe0*/  LOP3.LUT P3, RZ, R18, 0x80, RZ, 0xc0, !PT ;  /* 0x0000008012ff7812 */ /* 0x000fc6000786c0ff */
[----:B------:R1:W-:Y:S10]  /*cbf0*/  @!P2 LDGSTS.E.BYPASS.LTC128B.128 [R11+0x34400], desc[UR38][R2.64+0x380], P4 ;  /* 0x34400380020bafae */ /* 0x0003f4000a101d66 */
[----:B------:R-:W-:-:S05]  /*cc00*/  @!P3 LEA R9, P4, R12, R14, 0x1 ;  /* 0x0000000e0c09b211 */ /* 0x000fca00078808ff */
[----:B0-----:R-:W-:Y:S01]  /*cc10*/  @!P3 IMAD.X R10, RZ, RZ, R8, P4 ;  /* 0x000000ffff0ab224 */ /* 0x001fe200020e0608 */
[C---:B------:R-:W-:Y:S02]  /*cc20*/  LOP3.LUT P4, RZ, R18.reuse, 0x10, RZ, 0xc0, !PT ;  /* 0x0000001012ff7812 */ /* 0x040fe4000788c0ff */
[----:B------:R-:W-:Y:S01]  /*cc30*/  @!P3 LOP3.LUT R8, R5, 0x40, RZ, 0xc0, !PT ;  /* 0x000000400508b812 */ /* 0x000fe200078ec0ff */
[----:B-1----:R-:W-:Y:S01]  /*cc40*/  @!P3 IMAD.MOV.U32 R2, RZ, RZ, R9 ;  /* 0x000000ffff02b224 */ /* 0x002fe200078e0009 */
[----:B------:R-:W-:Y:S01]  /*cc50*/  LOP3.LUT P2, RZ, R18, 0x8, RZ, 0xc0, !PT ;  /* 0x0000000812ff7812 */ /* 0x000fe2000784c0ff */
[----:B------:R-:W-:Y:S01]  /*cc60*/  @!P3 IMAD.MOV.U32 R3, RZ, RZ, R10 ;  /* 0x000000ffff03b224 */ /* 0x000fe200078e000a */
[----:B------:R-:W-:-:S07]  /*cc70*/  @!P3 SHF.R.U32.HI R8, RZ, 0x2, R8 ;  /* 0x00000002ff08b819 */ /* 0x000fce0000011608 */
[----:B------:R-:W-:Y:S01]  /*cc80*/  @!P3 LDGSTS.E.BYPASS.LTC128B.128 [R11+0x26c00], desc[UR38][R2.64], !P4 ;  /* 0x26c00000020bbfae */ /* 0x000fe2000e101d66 */
[----:B------:R-:W-:Y:S02]  /*cc90*/  @!P3 ISETP.NE.U32.AND P4, PT, R8, RZ, PT ;  /* 0x000000ff0800b20c */ /* 0x000fe40003f85070 */
[----:B------:R-:W-:Y:S01]  /*cca0*/  @!P3 LOP3.LUT R8, R7, 0x80, RZ, 0xc0, !PT ;  /* 0x000000800708b812 */ /* 0x000fe200078ec0ff */
[----:B------:R-:W-:Y:S03]  /*ccb0*/  @!P3 LDGSTS.E.BYPASS.LTC128B.128 [R11+0x28c00], desc[UR38][R2.64+0x80], !P2 ;  /* 0x28c00080020bbfae */ /* 0x000fe6000d101d66 */
[----:B------:R-:W-:Y:S01]  /*ccc0*/  @!P3 SHF.R.U32.HI R8, RZ, 0x3, R8 ;  /* 0x00000003ff08b819 */ /* 0x000fe20000011608 */
[----:B------:R-:W-:Y:S04]  /*ccd0*/  @!P3 LDGSTS.E.BYPASS.LTC128B.128 [R11+0x2ac00], desc[UR38][R2.64+0x100], !P6 ;  /* 0x2ac00100020bbfae */ /* 0x000fe8000f101d66 */
[----:B------:R-:W-:Y:S04]  /*cce0*/  @!P3 LDGSTS.E.BYPASS.LTC128B.128 [R11+0x2cc00], desc[UR38][R2.64+0x180], !P5 ;  /* 0x2cc00180020bbfae */ /* 0x000fe8000e901d66 */
[----:B------:R-:W-:Y:S04]  /*ccf0*/  @!P3 LDGSTS.E.BYPASS.LTC128B.128 [R11+0x2ec00], desc[UR38][R2.64+0x200], !P0 ;  /* 0x2ec00200020bbfae */ /* 0x000fe8000c101d66 */
[----:B------:R-:W-:Y:S04]  /*cd00*/  @!P3 LDGSTS.E.BYPASS.LTC128B.128 [R11+0x30c00], desc[UR38][R2.64+0x280], !P1 ;  /* 0x30c00280020bbfae */ /* 0x000fe8000c901d66 */
[----:B------:R-:W-:Y:S01]  /*cd10*/  @!P3 LDGSTS.E.BYPASS.LTC128B.128 [R11+0x32c00], desc[UR38][R2.64+0x300], P4 ;  /* 0x32c00300020bbfae */ /* 0x000fe2000a101d66 */
[----:B------:R-:W-:-:S13]  /*cd20*/  @!P3 ISETP.NE.U32.AND P4, PT, R8, RZ, PT ;  /* 0x000000ff0800b20c */ /* 0x000fda0003f85070 */
[----:B------:R0:W-:Y:S01]  /*cd30*/  @!P3 LDGSTS.E.BYPASS.LTC128B.128 [R11+0x34c00], desc[UR38][R2.64+0x380], P4 ;  /* 0x34c00380020bbfae */ /* 0x0001e2000a101d66 */
[----:B-----5:R-:W-:-:S03]  /*cd40*/  ISETP.GE.AND P2, PT, R13, R4, PT ;  /* 0x000000040d00720c */ /* 0x020fc60003f46270 */
[----:B0-----:R-:W0:Y:S04]  /*cd50*/  SHFL.IDX PT, R3, R0, 0x2, 0x181f ;  /* 0x00581f0000037f89 */ /* 0x001e2800000e0000 */
[----:B------:R-:W1:Y:S06]  /*cd60*/  SHFL.IDX PT, R2, R6, 0x2, 0x181f ;  /* 0x00581f0006027f89 */ /* 0x000e6c00000e0000 */
[----:B------:R-:W-:-:S02]  /*cd70*/  @!P2 LOP3.LUT R8, R5, 0x40, RZ, 0xc0, !PT ;  /* 0x000000400508a812 */ /* 0x000fc400078ec0ff */
[----:B0-----:R-:W-:-:S05]  /*cd80*/  @!P2 LEA R3, P4, R12, R3, 0x1 ;  /* 0x000000030c03a211 */ /* 0x001fca00078808ff */
[----:B-1----:R-:W-:Y:S01]  /*cd90*/  @!P2 IMAD.X R2, RZ, RZ, R2, P4 ;  /* 0x000000ffff02a224 */ /* 0x002fe200020e0602 */
[----:B------:R-:W-:-:S04]  /*cda0*/  LOP3.LUT P4, RZ, R18, 0x10, RZ, 0xc0, !PT ;  /* 0x0000001012ff7812 */ /* 0x000fc8000788c0ff */
[----:B------:R-:W-:-:S04]  /*cdb0*/  @!P2 LOP3.LUT R3, R3, R2, RZ, 0x3c, !PT ;  /* 0x000000020303a212 */ /* 0x000fc800078e3cff */
[C---:B------:R-:W-:Y:S02]  /*cdc0*/  @!P2 LOP3.LUT R2, R3.reuse, R2, RZ, 0x3c, !PT ;  /* 0x000000020302a212 */ /* 0x040fe400078e3cff */
[----:B------:R-:W-:Y:S02]  /*cdd0*/  LOP3.LUT P3, RZ, R18, 0x8, RZ, 0xc0, !PT ;  /* 0x0000000812ff7812 */ /* 0x000fe4000786c0ff */
[----:B------:R-:W-:Y:S02]  /*cde0*/  @!P2 LOP3.LUT R3, R3, R2, RZ, 0x3c, !PT ;  /* 0x000000020303a212 */ /* 0x000fe400078e3cff */
[----:B------:R-:W-:-:S03]  /*cdf0*/  @!P2 SHF.R.U32.HI R8, RZ, 0x2, R8 ;  /* 0x00000002ff08a819 */ /* 0x000fc60000011608 */
[----:B------:R0:W-:Y:S01]  /*ce00*/  @!P2 LDGSTS.E.BYPASS.LTC128B.128 [R11+0x27400], desc[UR38][R2.64], !P4 ;  /* 0x27400000020bafae */ /* 0x0001e2000e101d66 */
[----:B------:R-:W-:Y:S02]  /*ce10*/  @!P2 ISETP.NE.U32.AND P4, PT, R8, RZ, PT ;  /* 0x000000ff0800a20c */ /* 0x000fe40003f85070 */
[----:B------:R-:W-:-:S03]  /*ce20*/  @!P2 LOP3.LUT R8, R7, 0x80, RZ, 0xc0, !PT ;  /* 0x000000800708a812 */ /* 0x000fc600078ec0ff */
[----:B------:R0:W-:Y:S01]  /*ce30*/  @!P2 LDGSTS.E.BYPASS.LTC128B.128 [R11+0x29400], desc[UR38][R2.64+0x80], !P3 ;  /* 0x29400080020bafae */ /* 0x0001e2000d901d66 */
[----:B------:R-:W-:-:S03]  /*ce40*/  @!P2 SHF.R.U32.HI R8, RZ, 0x3, R8 ;  /* 0x00000003ff08a819 */ /* 0x000fc60000011608 */
[----:B------:R0:W-:Y:S04]  /*ce50*/  @!P2 LDGSTS.E.BYPASS.LTC128B.128 [R11+0x2b400], desc[UR38][R2.64+0x100], !P6 ;  /* 0x2b400100020bafae */ /* 0x0001e8000f101d66 */
[----:B------:R0:W-:Y:S04]  /*ce60*/  @!P2 LDGSTS.E.BYPASS.LTC128B.128 [R11+0x2d400], desc[UR38][R2.64+0x180], !P5 ;  /* 0x2d400180020bafae */ /* 0x0001e8000e901d66 */
[----:B------:R0:W-:Y:S04]  /*ce70*/  @!P2 LDGSTS.E.BYPASS.LTC128B.128 [R11+0x2f400], desc[UR38][R2.64+0x200], !P0 ;  /* 0x2f400200020bafae */ /* 0x0001e8000c101d66 */
[----:B------:R0:W-:Y:S04]  /*ce80*/  @!P2 LDGSTS.E.BYPASS.LTC128B.128 [R11+0x31400], desc[UR38][R2.64+0x280], !P1 ;  /* 0x31400280020bafae */ /* 0x0001e8000c901d66 */
[----:B------:R0:W-:Y:S01]  /*ce90*/  @!P2 LDGSTS.E.BYPASS.LTC128B.128 [R11+0x33400], desc[UR38][R2.64+0x300], P4 ;  /* 0x33400300020bafae */ /* 0x0001e2000a101d66 */
[----:B------:R-:W-:-:S03]  /*cea0*/  @!P2 ISETP.NE.U32.AND P4, PT, R8, RZ, PT ;  /* 0x000000ff0800a20c */ /* 0x000fc60003f85070 */
[----:B------:R-:W1:Y:S04]  /*ceb0*/  SHFL.IDX PT, R6, R6, 0x3, 0x181f ;  /* 0x00781f0006067f89 */ /* 0x000e6800000e0000 */
[----:B------:R-:W2:Y:S06]  /*cec0*/  SHFL.IDX PT, R0, R0, 0x3, 0x181f ;  /* 0x00781f0000007f89 */ /* 0x000eac00000e0000 */
[----:B------:R0:W-:Y:S02]  /*ced0*/  @!P2 LDGSTS.E.BYPASS.LTC128B.128 [R11+0x35400], desc[UR38][R2.64+0x380], P4 ;  /* 0x35400380020bafae */ /* 0x0001e4000a101d66 */
.L_x_3566:
[----:B0-----:R-:W3:Y:S01]  /*cee0*/  LDL.LU R2, [R1+0x48] ;  /* 0x0000480001027983 */ /* 0x001ee20000300800 */
[----:B------:R-:W-:Y:S01]  /*cef0*/  BSSY B0, `(.L_x_3446) ;  /* 0x000001d000007945 */ /* 0x000fe20003800000 */
[----:B---3--:R-:W-:-:S13]  /*cf00*/  ISETP.GE.AND P2, PT, R2, R4, PT ;  /* 0x000000040200720c */ /* 0x008fda0003f46270 */
[----:B------:R-:W-:Y:S05]  /*cf10*/  @P2 BRA `(.L_x_3447) ;  /* 0x0000000000682947 */ /* 0x000fea0003800000 */
[----:B------:R-:W3:Y:S01]  /*cf20*/  LDL R8, [R1+0x4] ;  /* 0x0000040001087983 */ /* 0x000ee20000100800 */
[C---:B------:R-:W-:Y:S02]  /*cf30*/  LOP3.LUT P6, RZ, R18.reuse, 0x10, RZ, 0xc0, !PT ;  /* 0x0000001012ff7812 */ /* 0x040fe400078cc0ff */
[C---:B------:R-:W-:Y:S01]  /*cf40*/  LOP3.LUT P4, RZ, R18.reuse, 0x8, RZ, 0xc0, !PT ;  /* 0x0000000812ff7812 */ /* 0x040fe2000788c0ff */
[----:B------:R-:W0:Y:S01]  /*cf50*/  S2R R2, SR_TID.X ;  /* 0x0000000000027919 */ /* 0x000e220000002100 */
[----:B------:R-:W-:Y:S02]  /*cf60*/  LOP3.LUT P3, RZ, R18, 0x4, RZ, 0xc0, !PT ;  /* 0x0000000412ff7812 */ /* 0x000fe4000786c0ff */
[----:B------:R-:W-:Y:S02]  /*cf70*/  LOP3.LUT R5, R5, 0x40, RZ, 0xc0, !PT ;  /* 0x0000004005057812 */ /* 0x000fe400078ec0ff */
[----:B------:R-:W-:Y:S02]  /*cf80*/  LOP3.LUT R7, R7, 0x80, RZ, 0xc0, !PT ;  /* 0x0000008007077812 */ /* 0x000fe400078ec0ff */
[----:B------:R-:W-:-:S02]  /*cf90*/  SHF.R.U32.HI R5, RZ, 0x2, R5 ;  /* 0x00000002ff057819 */ /* 0x000fc40000011605 */
[----:B------:R-:W-:Y:S01]  /*cfa0*/  SHF.R.U32.HI R7, RZ, 0x3, R7 ;  /* 0x00000003ff077819 */ /* 0x000fe20000011607 */
[----:B0-----:R-:W-:-:S05]  /*cfb0*/  IMAD.SHL.U32 R2, R2, 0x8, RZ ;  /* 0x0000000802027824 */ /* 0x001fca00078e00ff */
[----:B------:R-:W-:-:S04]  /*cfc0*/  LOP3.LUT R2, R2, 0x38, RZ, 0xc0, !PT ;  /* 0x0000003802027812 */ /* 0x000fc800078ec0ff */
[----:B--2---:R-:W-:-:S05]  /*cfd0*/  LEA R2, P2, R2, R0, 0x1 ;  /* 0x0000000002027211 */ /* 0x004fca00078408ff */
[----:B-1----:R-:W-:Y:S01]  /*cfe0*/  IMAD.X R3, RZ, RZ, R6, P2 ;  /* 0x000000ffff037224 */ /* 0x002fe200010e0606 */
[----:B------:R-:W-:-:S04]  /*cff0*/  ISETP.NE.U32.AND P2, PT, R5, RZ, PT ;  /* 0x000000ff0500720c */ /* 0x000fc80003f45070 */
[----:B------:R-:W-:Y:S01]  /*d000*/  @!PT LDS RZ, [RZ] ;  /* 0x00000000fffff984 */ /* 0x000fe20000000800 */
[----:B------:R-:W-:Y:S01]  /*d010*/  @!PT LDS RZ, [RZ] ;  /* 0x00000000fffff984 */ /* 0x000fe20000000800 */
[----:B------:R-:W-:Y:S01]  /*d020*/  @!PT LDS RZ, [RZ] ;  /* 0x00000000fffff984 */ /* 0x000fe20000000800 */
[----:B---3--:R0:W-:Y:S04]  /*d030*/  LDGSTS.E.BYPASS.LTC128B.128 [R8+0x27c00], desc[UR38][R2.64], !P6 ;  /* 0x27c0000002087fae */ /* 0x0081e8000f101d66 */
[----:B------:R0:W-:Y:S04]  /*d040*/  LDGSTS.E.BYPASS.LTC128B.128 [R8+0x29c00], desc[UR38][R2.64+0x80], !P4 ;  /* 0x29c0008002087fae */ /* 0x0001e8000e101d66 */
[----:B------:R0:W-:Y:S01]  /*d050*/  LDGSTS.E.BYPASS.LTC128B.128 [R8+0x2bc00], desc[UR38][R2.64+0x100], !P3 ;  /* 0x2bc0010002087fae */ /* 0x0001e2000d901d66 */
[----:B------:R-:W-:-:S03]  /*d060*/  ISETP.NE.U32.AND P3, PT, R7, RZ, PT ;  /* 0x000000ff0700720c */ /* 0x000fc60003f65070 */
[----:B------:R0:W-:Y:S04]  /*d070*/  LDGSTS.E.BYPASS.LTC128B.128 [R8+0x2dc00], desc[UR38][R2.64+0x180], !P5 ;  /* 0x2dc0018002087fae */ /* 0x0001e8000e901d66 */
[----:B------:R0:W-:Y:S04]  /*d080*/  LDGSTS.E.BYPASS.LTC128B.128 [R8+0x2fc00], desc[UR38][R2.64+0x200], !P0 ;  /* 0x2fc0020002087fae */ /* 0x0001e8000c101d66 */
[----:B------:R0:W-:Y:S04]  /*d090*/  LDGSTS.E.BYPASS.LTC128B.128 [R8+0x31c00], desc[UR38][R2.64+0x280], !P1 ;  /* 0x31c0028002087fae */ /* 0x0001e8000c901d66 */
[----:B------:R0:W-:Y:S04]  /*d0a0*/  LDGSTS.E.BYPASS.LTC128B.128 [R8+0x33c00], desc[UR38][R2.64+0x300], P2 ;  /* 0x33c0030002087fae */ /* 0x0001e80009101d66 */
[----:B------:R0:W-:Y:S02]  /*d0b0*/  LDGSTS.E.BYPASS.LTC128B.128 [R8+0x35c00], desc[UR38][R2.64+0x380], P3 ;  /* 0x35c0038002087fae */ /* 0x0001e40009901d66 */
.L_x_3447:
[----:B------:R-:W-:Y:S05]  /*d0c0*/  BSYNC B0 ;  /* 0x0000000000007941 */ /* 0x000fea0003800000 */
.L_x_3446:
[----:B0-----:R-:W2:Y:S01]  /*d0d0*/  LDL R2, [R1+0x50] ;  /* 0x0000500001027983 */ /* 0x001ea20000100800 */
        /* <DEDUP_REMOVED lines=8> */
[----:B------:R-:W0:Y:S03]  /*d160*/  SYNCS.PHASECHK.TRANS64.TRYWAIT P0, [UR36+0x38820], R0 ;  /* 0x03882000ff0075a7 */ /* 0x000e260008000164 */
[----:B0-----:R-:W-:Y:S05]  /*d170*/  @!P0 BRA `(.L_x_3449) ;  /* 0x0000004800608947 */ /* 0x001fea0003800000 */
.L_x_3567:
[----:B------:R-:W-:Y:S05]  /*d180*/  BSYNC B0 ;  /* 0x0000000000007941 */ /* 0x000fea0003800000 */
.L_x_3448:
[----:B------:R-:W-:Y:S01]  /*d190*/  LOP3.LUT P0, RZ, R18, 0x2, RZ, 0xc0, !PT ;  /* 0x0000000212ff7812 */ /* 0x000fe2000780c0ff */
[----:B------:R-:W-:-:S12]  /*d1a0*/  BSSY B0, `(.L_x_3450) ;  /* 0x0000094000007945 */ /* 0x000fd80003800000 */
[----:B------:R-:W-:Y:S05]  /*d1b0*/  @!P0 BRA `(.L_x_3451) ;  /* 0x0000000800488947 */ /* 0x000fea0003800000 */
[----:B------:R-:W2:Y:S01]  /*d1c0*/  LDL R4, [R1+0x8] ;  /* 0x0000080001047983 */ /* 0x000ea20000100800 */
        /* <DEDUP_REMOVED lines=8> */
.L_x_3568:
[----:B------:R-:W-:Y:S05]  /*d250*/  BSYNC B1 ;  /* 0x0000000000017941 */ /* 0x000fea0003800000 */
.L_x_3452:
        /* <DEDUP_REMOVED lines=9> */
.L_x_3455:
[----:B------:R-:W-:Y:S05]  /*d2f0*/  BSYNC B1 ;  /* 0x0000000000017941 */ /* 0x000fea0003800000 */
.L_x_3454:
        /* <DEDUP_REMOVED lines=11> */
.L_x_3456:
        /* <DEDUP_REMOVED lines=15> */
.L_x_3457:
        /* <DEDUP_REMOVED lines=15> */
.L_x_3458:
        /* <DEDUP_REMOVED lines=15> */
.L_x_3459:
        /* <DEDUP_REMOVED lines=15> */
.L_x_3460:
        /* <DEDUP_REMOVED lines=15> */
.L_x_3461:
        /* <DEDUP_REMOVED lines=15> */
.L_x_3462:
        /* <DEDUP_REMOVED lines=15> */
.L_x_3463:
        /* <DEDUP_REMOVED lines=10> */
.L_x_3451:
[----:B------:R-:W-:Y:S05]  /*dae0*/  BSYNC B0 ;  /* 0x0000000000007941 */ /* 0x000fea0003800000 */
.L_x_3450:
[----:B------:R-:W2:Y:S04]  /*daf0*/  LDL.LU R4, [R1+0x4c] ;  /* 0x00004c0001047983 */ /* 0x000ea80000300800 */
[----:B------:R-:W3:Y:S01]  /*db00*/  LDL.LU R7, [R1+0x8] ;  /* 0x0000080001077983 */ /* 0x000ee20000300800 */
[----:B------:R-:W-:-:S05]  /*db10*/  VIADD R19, R19, 0x1 ;  /* 0x0000000113137836 */ /* 0x000fca0000000000 */
[----:B------:R-:W-:-:S04]  /*db20*/  ISETP.NE.AND P0, PT, R19, 0x2, PT ;  /* 0x000000021300780c */ /* 0x000fc80003f05270 */
[----:B0-----:R-:W-:Y:S02]  /*db30*/  SEL R0, RZ, 0x1, P0 ;  /* 0x00000001ff007807 */ /* 0x001fe40000000000 */
[----:B------:R-:W-:Y:S02]  /*db40*/  SEL R19, R19, RZ, P0 ;  /* 0x000000ff13137207 */ /* 0x000fe40000000000 */
[----:B--2---:R-:W-:Y:S02]  /*db50*/  ISETP.GE.AND P1, PT, R4, 0x41, PT ;  /* 0x000000410400780c */ /* 0x004fe40003f26270 */
[----:B---3--:R-:W-:-:S05]  /*db60*/  LOP3.LUT R7, R7, R0, RZ, 0x3c, !PT ;  /* 0x0000000007077212 */ /* 0x008fca00078e3cff */
[----:B------:R0:W-:Y:S06]  /*db70*/  STL [R1+0x8], R7 ;  /* 0x0000080701007387 */ /* 0x0001ec0000100800 */
[----:B------:R-:W-:Y:S05]  /*db80*/  @!P1 BRA `(.L_x_3464) ;  /* 0x0000002800509947 */ /* 0x000fea0003800000 */
[----:B------:R-:W1:Y:S01]  /*db90*/  LDL R4, [R1+0x20] ;  /* 0x0000200001047983 */ /* 0x000e620000100800 */
[----:B------:R-:W-:Y:S02]  /*dba0*/  IMAD.MOV.U32 R0, RZ, RZ, 0x1 ;  /* 0x00000001ff007424 */ /* 0x000fe400078e00ff */
[----:B-1----:R-:W-:-:S05]  /*dbb0*/  IMAD.MOV R6, RZ, RZ, -R4 ;  /* 0x000000ffff067224 */ /* 0x002fca00078e0a04 */
[----:B------:R-:W-:-:S05]  /*dbc0*/  VIADDMNMX R6, R6, R0, 0xffffffff, !PT ;  /* 0xffffffff06067446 */ /* 0x000fca0007800100 */
[----:B------:R-:W-:-:S05]  /*dbd0*/  IMAD.IADD R0, R4, 0x1, R6 ;  /* 0x0000000104007824 */ /* 0x000fca00078e0206 */
[----:B------:R-:W-:-:S04]  /*dbe0*/  LOP3.LUT R0, R0, 0x1, RZ, 0xc0, !PT ;  /* 0x0000000100007812 */ /* 0x000fc800078ec0ff */
[----:B------:R-:W-:Y:S01]  /*dbf0*/  ISETP.NE.U32.AND P0, PT, R0, 0x1, PT ;  /* 0x000000010000780c */ /* 0x000fe20003f05070 */
[----:B------:R-:W-:-:S12]  /*dc00*/  VIADD R0, R4, 0xfffffffe ;  /* 0xfffffffe04007836 */ /* 0x000fd80000000000 */
[----:B------:R-:W-:Y:S05]  /*dc10*/  @P0 BRA `(.L_x_3465) ;  /* 0x0000000c005c0947 */ /* 0x000fea0003800000 */
[----:B------:R-:W-:Y:S01]  /*dc20*/  LOP3.LUT P2, RZ, R18, 0x2, RZ, 0xc0, !PT ;  /* 0x0000000212ff7812 */ /* 0x000fe2000784c0ff */
[----:B------:R-:W-:-:S12]  /*dc30*/  BSSY B0, `(.L_x_3466) ;  /* 0x00000cc000007945 */ /* 0x000fd80003800000 */
[----:B------:R-:W-:Y:S05]  /*dc40*/  @!P2 BRA `(.L_x_3467) ;  /* 0x0000000c0028a947 */ /* 0x000fea0003800000 */
[----:B------:R-:W-:-:S13]  /*dc50*/  LOP3.LUT P2, RZ, R18, 0x1, RZ, 0xc0, !PT ;  /* 0x0000000112ff7812 */ /* 0x000fda000784c0ff */
[----:B------:R-:W-:Y:S05]  /*dc60*/  @!P2 BRA `(.L_x_3468) ;  /* 0x000000000050a947 */ /* 0x000fea0003800000 */
[----:B------:R-:W2:Y:S01]  /*dc70*/  LDL R9, [R1+0xc] ;  /* 0x00000c0001097983 */ /* 0x000ea20000100800 */
[----:B------:R-:W1:Y:S01]  /*dc80*/  LDC R5, c[0x0][0x43c] ;  /* 0x00010f00ff057b82 */ /* 0x000e620000000800 */
[----:B------:R-:W-:Y:S02]  /*dc90*/  ULDC.64 UR4, c[0x0][0x428] ;  /* 0x00010a0000047ab9 */ /* 0x000fe40000000a00 */
[----:B------:R-:W3:Y:S01]  /*dca0*/  LDL R8, [R1] ;  /* 0x0000000001087983 */ /* 0x000ee20000100800 */
[----:B-1----:R-:W-:-:S13]  /*dcb0*/  ISETP.NE.AND P0, PT, R5, 0x1, PT ;  /* 0x000000010500780c */ /* 0x002fda0003f05270 */
[----:B------:R-:W1:Y:S02]  /*dcc0*/  @P0 LDC.64 R2, c[0x0][0x440] ;  /* 0x00011000ff020b82 */ /* 0x000e640000000a00 */
[----:B-1----:R-:W-:-:S04]  /*dcd0*/  @P0 IMAD.HI.U32 R4, R0, R2, RZ ;  /* 0x0000000200040227 */ /* 0x002fc800078e00ff */
        /* <DEDUP_REMOVED lines=13> */
.L_x_3468:
        /* <DEDUP_REMOVED lines=8> */
.L_x_3569:
[----:B------:R-:W-:Y:S05]  /*de30*/  BSYNC B1 ;  /* 0x0000000000017941 */ /* 0x000fea0003800000 */
.L_x_3469:
        /* <DEDUP_REMOVED lines=9> */
.L_x_3472:
[----:B------:R-:W-:Y:S05]  /*ded0*/  BSYNC B1 ;  /* 0x0000000000017941 */ /* 0x000fea0003800000 */
.L_x_3471:
        /* <DEDUP_REMOVED lines=11> */
.L_x_3473:
        /* <DEDUP_REMOVED lines=13> */
.L_x_3570:
[----:B------:R-:W-:Y:S05]  /*e060*/  BSYNC B1 ;  /* 0x0000000000017941 */ /* 0x000fea0003800000 */
.L_x_3474:
        /* <DEDUP_REMOVED lines=11> */
.L_x_3477:
[----:B------:R-:W-:Y:S05]  /*e120*/  BSYNC B1 ;  /* 0x0000000000017941 */ /* 0x000fea0003800000 */
.L_x_3476:
        /* <DEDUP_REMOVED lines=9> */
.L_x_3478:
        /* <DEDUP_REMOVED lines=15> */
.L_x_3479:
        /* <DEDUP_REMOVED lines=15> */
.L_x_3480:
        /* <DEDUP_REMOVED lines=15> */
.L_x_3481:
        /* <DEDUP_REMOVED lines=15> */
.L_x_3482:
        /* <DEDUP_REMOVED lines=15> */
.L_x_3483:
        /* <DEDUP_REMOVED lines=15> */
.L_x_3484:
        /* <DEDUP_REMOVED lines=15> */
.L_x_3485:
        /* <DEDUP_REMOVED lines=10> */
.L_x_3467:
[----:B------:R-:W-:Y:S05]  /*e8f0*/  BSYNC B0 ;  /* 0x0000000000007941 */ /* 0x000fea0003800000 */
.L_x_3466:
[----:B------:R-:W2:Y:S04]  /*e900*/  LDL.LU R5, [R1+0x8] ;  /* 0x0000080001057983 */ /* 0x000ea80000300800 */
[----:B------:R-:W3:Y:S01]  /*e910*/  LDL.LU R4, [R1+0x20] ;  /* 0x0000200001047983 */ /* 0x000ee20000300800 */
[----:B------:R-:W-:-:S05]  /*e920*/  VIADD R19, R19, 0x1 ;  /* 0x0000000113137836 */ /* 0x000fca0000000000 */
[----:B------:R-:W-:-:S04]  /*e930*/  ISETP.NE.AND P0, PT, R19, 0x2, PT ;  /* 0x000000021300780c */ /* 0x000fc80003f05270 */
[----:B------:R-:W-:Y:S02]  /*e940*/  SEL R0, RZ, 0x1, P0 ;  /* 0x00000001ff007807 */ /* 0x000fe40000000000 */
[----:B------:R-:W-:Y:S02]  /*e950*/  SEL R19, R19, RZ, P0 ;  /* 0x000000ff13137207 */ /* 0x000fe40000000000 */
[----:B--2---:R-:W-:Y:S01]  /*e960*/  LOP3.LUT R5, R5, R0, RZ, 0x3c, !PT ;  /* 0x0000000005057212 */ /* 0x004fe200078e3cff */
[----:B---3--:R-:W-:-:S04]  /*e970*/  VIADD R0, R4, 0xfffffffd ;  /* 0xfffffffd04007836 */ /* 0x008fc80000000000 */
[----:B------:R1:W-:Y:S03]  /*e980*/  STL [R1+0x8], R5 ;  /* 0x0000080501007387 */ /* 0x0003e60000100800 */
.L_x_3465:
[----:B------:R-:W2:Y:S01]  /*e990*/  LDL.LU R2, [R1+0x1c] ;  /* 0x00001c0001027983 */ /* 0x000ea20000300800 */
[----:B------:R-:W-:Y:S01]  /*e9a0*/  IMAD.MOV R6, RZ, RZ, -R6 ;  /* 0x000000ffff067224 */ /* 0x000fe200078e0a06 */
[----:B------:R-:W-:Y:S04]  /*e9b0*/  BSSY B0, `(.L_x_3464) ;  /* 0x00001b1000007945 */ /* 0x000fe80003800000 */
[----:B--2---:R-:W-:-:S13]  /*e9c0*/  ISETP.NE.AND P0, PT, R2, R6, PT ;  /* 0x000000060200720c */ /* 0x004fda0003f05270 */
[----:B------:R-:W-:Y:S05]  /*e9d0*/  @!P0 BRA `(.L_x_3486) ;  /* 0x0000001800b88947 */ /* 0x000fea0003800000 */
.L_x_3527:
[----:B------:R-:W-:Y:S01]  /*e9e0*/  LOP3.LUT P0, RZ, R18, 0x2, RZ, 0xc0, !PT ;  /* 0x0000000212ff7812 */ /* 0x000fe2000780c0ff */
[----:B------:R-:W-:-:S12]  /*e9f0*/  BSSY B1, `(.L_x_3487) ;  /* 0x00000ce000017945 */ /* 0x000fd80003800000 */
[----:B--2---:R-:W-:Y:S05]  /*ea00*/  @!P0 BRA `(.L_x_3488) ;  /* 0x0000000c00308947 */ /* 0x004fea0003800000 */
[----:B------:R-:W-:Y:S01]  /*ea10*/  LOP3.LUT P0, RZ, R18, 0x1, RZ, 0xc0, !PT ;  /* 0x0000000112ff7812 */ /* 0x000fe2000780c0ff */
[----:B------:R-:W-:-:S12]  /*ea20*/  IMAD.MOV.U32 R6, RZ, RZ, R0 ;  /* 0x000000ffff067224 */ /* 0x000fd800078e0000 */
[----:B------:R-:W-:Y:S05]  /*ea30*/  @!P0 BRA `(.L_x_3489) ;  /* 0x0000000000508947 */ /* 0x000fea0003800000 */
[----:B0-----:R-:W2:Y:S01]  /*ea40*/  LDL R7, [R1+0xc] ;  /* 0x00000c0001077983 */ /* 0x001ea20000100800 */
[----:B------:R-:W0:Y:S01]  /*ea50*/  LDC R6, c[0x0][0x43c] ;  /* 0x00010f00ff067b82 */ /* 0x000e220000000800 */
[----:B------:R-:W-:Y:S02]  /*ea60*/  ULDC.64 UR4, c[0x0][0x428] ;  /* 0x00010a0000047ab9 */ /* 0x000fe40000000a00 */
[----:B-1----:R-:W3:Y:S01]  /*ea70*/  LDL R5, [R1] ;  /* 0x0000000001057983 */ /* 0x002ee20000100800 */
        /* <DEDUP_REMOVED lines=16> */
.L_x_3489:
[----:B------:R-:W3:Y:S01]  /*eb80*/  LDL R2, [R1+0x8] ;  /* 0x0000080001027983 */ /* 0x000ee20000100800 */
        /* <DEDUP_REMOVED lines=8> */
.L_x_3571:
[----:B------:R-:W-:Y:S05]  /*ec10*/  BSYNC B2 ;  /* 0x0000000000027941 */ /* 0x000fea0003800000 */
.L_x_3490:
        /* <DEDUP_REMOVED lines=9> */
.L_x_3493:
[----:B------:R-:W-:Y:S05]  /*ecb0*/  BSYNC B2 ;  /* 0x0000000000027941 */ /* 0x000fea0003800000 */
.L_x_3492:
        /* <DEDUP_REMOVED lines=11> */
.L_x_3494:
        /* <DEDUP_REMOVED lines=13> */
.L_x_3572:
[----:B------:R-:W-:Y:S05]  /*ee40*/  BSYNC B2 ;  /* 0x0000000000027941 */ /* 0x000fea0003800000 */
.L_x_3495:
        /* <DEDUP_REMOVED lines=11> */
.L_x_3498:
[----:B------:R-:W-:Y:S05]  /*ef00*/  BSYNC B2 ;  /* 0x0000000000027941 */ /* 0x000fea0003800000 */
.L_x_3497:
        /* <DEDUP_REMOVED lines=9> */
.L_x_3499:
        /* <DEDUP_REMOVED lines=15> */
.L_x_3500:
        /* <DEDUP_REMOVED lines=15> */
.L_x_3501:
        /* <DEDUP_REMOVED lines=15> */
.L_x_3502:
        /* <DEDUP_REMOVED lines=15> */
.L_x_3503:
        /* <DEDUP_REMOVED lines=15> */
.L_x_3504:
        /* <DEDUP_REMOVED lines=15> */
.L_x_3505:
        /* <DEDUP_REMOVED lines=15> */
.L_x_3506:
        /* <DEDUP_REMOVED lines=10> */
.L_x_3488:
[----:B------:R-:W-:Y:S05]  /*f6d0*/  BSYNC B1 ;  /* 0x0000000000017941 */ /* 0x000fea0003800000 */
.L_x_3487:
[----:B------:R-:W2:Y:S01]  /*f6e0*/  LDL.LU R2, [R1+0x8] ;  /* 0x0000080001027983 */ /* 0x000ea20000300800 */
[----:B------:R-:W-:Y:S01]  /*f6f0*/  LOP3.LUT P2, RZ, R18, 0x2, RZ, 0xc0, !PT ;  /* 0x0000000212ff7812 */ /* 0x000fe2000784c0ff */
[----:B0-----:R-:W-:Y:S01]  /*f700*/  VIADD R7, R19, 0x1 ;  /* 0x0000000113077836 */ /* 0x001fe20000000000 */
[----:B------:R-:W-:Y:S04]  /*f710*/  BSSY B1, `(.L_x_3507) ;  /* 0x00000d1000017945 */ /* 0x000fe80003800000 */
[----:B------:R-:W-:-:S04]  /*f720*/  ISETP.NE.AND P0, PT, R7, 0x2, PT ;  /* 0x000000020700780c */ /* 0x000fc80003f05270 */
[----:B------:R-:W-:Y:S02]  /*f730*/  SEL R6, RZ, 0x1, P0 ;  /* 0x00000001ff067807 */ /* 0x000fe40000000000 */
[----:B------:R-:W-:Y:S02]  /*f740*/  SEL R7, R7, RZ, P0 ;  /* 0x000000ff07077207 */ /* 0x000fe40000000000 */
[----:B--2---:R-:W-:Y:S01]  /*f750*/  LOP3.LUT R6, R2, R6, RZ, 0x3c, !PT ;  /* 0x0000000602067212 */ /* 0x004fe200078e3cff */
[----:B------:R-:W-:Y:S06]  /*f760*/  @!P2 BRA `(.L_x_3508) ;  /* 0x0000000c002ca947 */ /* 0x000fec0003800000 */
[----:B------:R-:W-:Y:S01]  /*f770*/  LOP3.LUT P2, RZ, R18, 0x1, RZ, 0xc0, !PT ;  /* 0x0000000112ff7812 */ /* 0x000fe2000784c0ff */
[----:B------:R-:W-:-:S12]  /*f780*/  VIADD R8, R0, 0xffffffff ;  /* 0xffffffff00087836 */ /* 0x000fd80000000000 */
[----:B------:R-:W-:Y:S05]  /*f790*/  @!P2 BRA `(.L_x_3509) ;  /* 0x000000000050a947 */ /* 0x000fea0003800000 */
[----:B------:R-:W2:Y:S01]  /*f7a0*/  LDL R10, [R1+0xc] ;  /* 0x00000c00010a7983 */ /* 0x000ea20000100800 */
[----:B------:R-:W0:Y:S01]  /*f7b0*/  LDC R4, c[0x0][0x43c] ;  /* 0x00010f00ff047b82 */ /* 0x000e220000000800 */
[----:B------:R-:W-:Y:S02]  /*f7c0*/  ULDC.64 UR4, c[0x0][0x428] ;  /* 0x00010a0000047ab9 */ /* 0x000fe40000000a00 */
[----:B------:R-:W3:Y:S01]  /*f7d0*/  LDL R9, [R1] ;  /* 0x0000000001097983 */ /* 0x000ee20000100800 */
[----:B0-----:R-:W-:-:S13]  /*f7e0*/  ISETP.NE.AND P0, PT, R4, 0x1, PT ;  /* 0x000000010400780c */ /* 0x001fda0003f05270 */
        /* <DEDUP_REMOVED lines=15> */
.L_x_3509:
        /* <DEDUP_REMOVED lines=8> */
.L_x_3573:
[----:B------:R-:W-:Y:S05]  /*f960*/  BSYNC B2 ;  /* 0x0000000000027941 */ /* 0x000fea0003800000 */
.L_x_3510:
        /* <DEDUP_REMOVED lines=9> */
.L_x_3513:
[----:B------:R-:W-:Y:S05]  /*fa00*/  BSYNC B2 ;  /* 0x0000000000027941 */ /* 0x000fea0003800000 */
.L_x_3512:
        /* <DEDUP_REMOVED lines=11> */
.L_x_3514:
        /* <DEDUP_REMOVED lines=13> */
.L_x_3574:
[----:B------:R-:W-:Y:S05]  /*fb90*/  BSYNC B2 ;  /* 0x0000000000027941 */ /* 0x000fea0003800000 */
.L_x_3515:
        /* <DEDUP_REMOVED lines=11> */
.L_x_3518:
[----:B------:R-:W-:Y:S05]  /*fc50*/  BSYNC B2 ;  /* 0x0000000000027941 */ /* 0x000fea0003800000 */
.L_x_3517:
        /* <DEDUP_REMOVED lines=9> */
.L_x_3519:
        /* <DEDUP_REMOVED lines=15> */
.L_x_3520:
        /* <DEDUP_REMOVED lines=15> */
.L_x_3521:
        /* <DEDUP_REMOVED lines=15> */
.L_x_3522:
        /* <DEDUP_REMOVED lines=15> */
.L_x_3523:
        /* <DEDUP_REMOVED lines=15> */
.L_x_3524:
        /* <DEDUP_REMOVED lines=15> */
.L_x_3525:
        /* <DEDUP_REMOVED lines=15> */
.L_x_3526:
        /* <DEDUP_REMOVED lines=10> */
.L_x_3508:
[----:B------:R-:W-:Y:S05]  /*10420*/  BSYNC B1 ;  /* 0x0000000000017941 */ /* 0x000fea0003800000 */
.L_x_3507:
[----:B------:R-:W-:Y:S01]  /*10430*/  VIADD R7, R7, 0x1 ;  /* 0x0000000107077836 */ /* 0x000fe20000000000 */
[C---:B------:R-:W-:Y:S01]  /*10440*/  ISETP.GT.AND P1, PT, R0.reuse, 0x1, PT ;  /* 0x000000010000780c */ /* 0x040fe20003f24270 */
[----:B------:R-:W-:-:S03]  /*10450*/  VIADD R0, R0, 0xfffffffe ;  /* 0xfffffffe00007836 */ /* 0x000fc60000000000 */
[----:B------:R-:W-:-:S04]  /*10460*/  ISETP.NE.AND P0, PT, R7, 0x2, PT ;  /* 0x000000020700780c */ /* 0x000fc80003f05270 */
[----:B------:R-:W-:Y:S02]  /*10470*/  SEL R2, RZ, 0x1, P0 ;  /* 0x00000001ff027807 */ /* 0x000fe40000000000 */
[----:B------:R-:W-:Y:S02]  /*10480*/  SEL R19, R7, RZ, P0 ;  /* 0x000000ff07137207 */ /* 0x000fe40000000000 */
[----:B------:R-:W-:-:S05]  /*10490*/  LOP3.LUT R2, R6, R2, RZ, 0x3c, !PT ;  /* 0x0000000206027212 */ /* 0x000fca00078e3cff */
[----:B------:R2:W-:Y:S01]  /*104a0*/  STL [R1+0x8], R2 ;  /* 0x0000080201007387 */ /* 0x0005e20000100800 */
[----:B------:R-:W-:Y:S05]  /*104b0*/  @P1 BRA `(.L_x_3527) ;  /* 0xffffffe400481947 */ /* 0x000fea000383ffff */
.L_x_3486:
[----:B------:R-:W-:Y:S05]  /*104c0*/  BSYNC B0 ;  /* 0x0000000000007941 */ /* 0x000fea0003800000 */
.L_x_3464:
        /* <DEDUP_REMOVED lines=10> */
.L_x_3432:
[----:B0-----:R-:W0:Y:S01]  /*10570*/  S2R R3, SR_CgaCtaId ;  /* 0x0000000000037919 */ /* 0x001e220000008800 */
[----:B------:R-:W-:Y:S01]  /*10580*/  MOV R0, 0x400 ;  /* 0x0000040000007802 */ /* 0x000fe20000000f00 */
[----:B------:R-:W-:Y:S01]  /*10590*/  BSSY B0, `(.L_x_3529) ;  /* 0x0000005000007945 */ /* 0x000fe20003800000 */
[----:B------:R-:W-:Y:S02]  /*105a0*/  SHF.L.U32 R2, R2, 0x1f, RZ ;  /* 0x0000001f02027819 */ /* 0x000fe400000006ff */
[----:B0-----:R-:W-:-:S04]  /*105b0*/  LEA R9, R3, R0, 0x18 ;  /* 0x0000000003097211 */ /* 0x001fc800078ec0ff */
[----:B------:R-:W0:Y:S02]  /*105c0*/  SYNCS.PHASECHK.TRANS64.TRYWAIT P0, [R9+URZ+0x38820], R2 ;  /* 0x03882002090075a7 */ /* 0x000e24000800017f */
[----:B0-----:R-:W-:Y:S05]  /*105d0*/  @!P0 BRA `(.L_x_3530) ;  /* 0x0000001400ec8947 */ /* 0x001fea0003800000 */
.L_x_3575:
[----:B------:R-:W-:Y:S05]  /*105e0*/  BSYNC B0 ;  /* 0x0000000000007941 */ /* 0x000fea0003800000 */
.L_x_3529:
[----:B------:R-:W-:-:S03]  /*105f0*/  UMOV UR4, 0xffffffff ;  /* 0xffffffff00047882 */ /* 0x000fc60000000000 */
[----:B------:R-:W-:Y:S05]  /*10600*/  BRA.DIV UR4, `(.L_x_3531) ;  /* 0x0000001604f47947 */ /* 0x000fea000b800000 */
[----:B------:R-:W2:Y:S02]  /*10610*/  S2R R0, SR_TID.X ;  /* 0x0000000000007919 */ /* 0x000ea40000002100 */
[----:B--2---:R-:W-:-:S04]  /*10620*/  SHF.R.U32.HI R0, RZ, 0x5, R0 ;  /* 0x00000005ff007819 */ /* 0x004fc80000011600 */
[----:B------:R-:W-:-:S05]  /*10630*/  LOP3.LUT R0, R0, 0x3, RZ, 0xc0, !PT ;  /* 0x0000000300007812 */ /* 0x000fca00078ec0ff */
[----:B------:R2:W3:Y:S02]  /*10640*/  SHFL.IDX PT, R14, R0, RZ, 0x1f ;  /* 0x00001fff000e7589 */ /* 0x0004e400000e0000 */
.L_x_3578:
[----:B---3--:R-:W-:Y:S01]  /*10650*/  ISETP.NE.AND P0, PT, R14, RZ, PT ;  /* 0x000000ff0e00720c */ /* 0x008fe20003f05270 */
[----:B------:R-:W-:-:S12]  /*10660*/  BSSY B0, `(.L_x_3532) ;  /* 0x000001e000007945 */ /* 0x000fd80003800000 */
[----:B------:R-:W-:Y:S05]  /*10670*/  @P0 BRA `(.L_x_3533) ;  /* 0x0000000000700947 */ /* 0x000fea0003800000 */
[----:B------:R-:W-:-:S03]  /*10680*/  UMOV UR4, 0xffffffff ;  /* 0xffffffff00047882 */ /* 0x000fc60000000000 */
[----:B------:R-:W-:Y:S05]  /*10690*/  BRA.DIV UR4, `(.L_x_3534) ;  /* 0x0000001a04047947 */ /* 0x000fea000b800000 */
[----:B------:R-:W-:-:S13]  /*106a0*/  ELECT P6, URZ, PT ;  /* 0x00000000003f782f */ /* 0x000fda00038c0000 */
.L_x_3581:
[----:B------:R-:W-:Y:S05]  /*106b0*/  @!P6 BRA `(.L_x_3533) ;  /* 0x000000000060e947 */ /* 0x000fea0003800000 */
[----:B-1----:R-:W3:Y:S01]  /*106c0*/  LDL.LU R6, [R1+0x8] ;  /* 0x0000080001067983 */ /* 0x002ee20000300800 */
[----:B--2---:R-:W-:Y:S02]  /*106d0*/  VIADD R0, R9, 0x38840 ;  /* 0x0003884009007836 */ /* 0x004fe40000000000 */
[C---:B0-----:R-:W-:Y:S02]  /*106e0*/  VIADD R2, R19.reuse, 0x1 ;  /* 0x0000000113027836 */ /* 0x041fe40000000000 */
[----:B------:R-:W-:-:S03]  /*106f0*/  IMAD R5, R19, 0x8, R0 ;  /* 0x0000000813057824 */ /* 0x000fc600078e0200 */
        /* <DEDUP_REMOVED lines=9> */
.L_x_3582:
[----:B------:R-:W1:Y:S01]  /*10790*/  SYNCS.PHASECHK.TRANS64.TRYWAIT P0, [R7+URZ], R2 ;  /* 0x00000002070075a7 */ /* 0x000e62000800017f */
[----:B------:R-:W-:-:S04]  /*107a0*/  VIADD R0, R9, 0x38860 ;  /* 0x0003886009007836 */ /* 0x000fc80000000000 */
[----:B------:R-:W-:Y:S01]  /*107b0*/  IMAD R19, R19, 0x8, R0 ;  /* 0x0000000813137824 */ /* 0x000fe200078e0200 */
[----:B-1----:R-:W-:Y:S06]  /*107c0*/  @!P0 BRA `(.L_x_3536) ;  /* 0x0000001400ec8947 */ /* 0x002fec0003800000 */
.L_x_3583:
[----:B------:R-:W2:Y:S02]  /*107d0*/  SYNCS.PHASECHK.TRANS64.TRYWAIT P0, [R19+URZ], R4 ;  /* 0x00000004130075a7 */ /* 0x000ea4000800017f */
[----:B--2---:R-:W-:Y:S05]  /*107e0*/  @!P0 BRA `(.L_x_3537) ;  /* 0x0000001400f88947 */ /* 0x004fea0003800000 */
.L_x_3584:
[----:B------:R-:W-:-:S07]  /*107f0*/  IMAD R3, R3, 0x8, R0 ;  /* 0x0000000803037824 */ /* 0x000fce00078e0200 */
.L_x_3538:
[----:B---3--:R3:W4:Y:S02]  /*10800*/  SYNCS.PHASECHK.TRANS64.TRYWAIT P0, [R3+URZ], R2 ;  /* 0x00000002030075a7 */ /* 0x008724000800017f */
[----:B----4-:R-:W-:Y:S05]  /*10810*/  @!P0 NANOSLEEP.SYNCS 0x989680 ;  /* 0x009896800000895d */ /* 0x010fea0003900000 */
[----:B------:R-:W4:Y:S02]  /*10820*/  @!P0 SYNCS.PHASECHK.TRANS64 P0, [R3+URZ], R2 ;  /* 0x00000002030085a7 */ /* 0x000f24000800007f */
[----:B----4-:R-:W-:Y:S05]  /*10830*/  @!P0 BRA `(.L_x_3538) ;  /* 0xfffffffc00f08947 */ /* 0x010fea000383ffff */
.L_x_3533:
[----:B------:R-:W-:Y:S05]  /*10840*/  BSYNC B0 ;  /* 0x0000000000007941 */ /* 0x000fea0003800000 */
.L_x_3532:
[----:B------:R-:W-:Y:S05]  /*10850*/  EXIT ;  /* 0x000000000000794d */ /* 0x000fea0003800000 */
.L_x_3406:
[----:B0-----:R-:W-:-:S04]  /*10860*/  IMAD.U32 R3, RZ, RZ, UR37 ;  /* 0x00000025ff037e24 */ /* 0x001fc8000f8e00ff */
[----:B------:R0:W1:Y:S03]  /*10870*/  SYNCS.PHASECHK.TRANS64.TRYWAIT P1, [R3+URZ+0x38800], R4 ;  /* 0x03880004030075a7 */ /* 0x000066000802017f */
[----:B-1----:R-:W-:Y:S05]  /*10880*/  @!P1 NANOSLEEP.SYNCS 0x989680 ;  /* 0x009896800000995d */ /* 0x002fea0003900000 */
[----:B------:R-:W1:Y:S02]  /*10890*/  @!P1 SYNCS.PHASECHK.TRANS64 P1, [R3+URZ+0x38800], R4 ;  /* 0x03880004030095a7 */ /* 0x000e64000802007f */
[----:B-1----:R-:W-:Y:S05]  /*108a0*/  @!P1 BRA `(.L_x_3406) ;  /* 0xfffffffc00ec9947 */ /* 0x002fea000383ffff */
[----:B------:R-:W-:Y:S05]  /*108b0*/  BRA `(.L_x_3539) ;  /* 0xffffff2000a07947 */ /* 0x000fea000383ffff */
.L_x_3410:
[----:B-1----:R1:W2:Y:S02]  /*108c0*/  SYNCS.PHASECHK.TRANS64.TRYWAIT P1, [R3+URZ+0x38830], R6 ;  /* 0x03883006030075a7 */ /* 0x0022a4000802017f */
[----:B--2---:R-:W-:Y:S05]  /*108d0*/  @!P1 NANOSLEEP.SYNCS 0x989680 ;  /* 0x009896800000995d */ /* 0x004fea0003900000 */
[----:B------:R-:W2:Y:S02]  /*108e0*/  @!P1 SYNCS.PHASECHK.TRANS64 P1, [R3+URZ+0x38830], R6 ;  /* 0x03883006030095a7 */ /* 0x000ea4000802007f */
[----:B--2---:R-:W-:Y:S05]  /*108f0*/  @!P1 BRA `(.L_x_3410) ;  /* 0xfffffffc00f09947 */ /* 0x004fea000383ffff */
[----:B------:R-:W-:Y:S05]  /*10900*/  BRA `(.L_x_3409) ;  /* 0xffffff2000b87947 */ /* 0x000fea000383ffff */
.L_x_3411:
[----:B--2---:R-:W-:-:S04]  /*10910*/  IMAD.U32 R5, RZ, RZ, UR37 ;  /* 0x00000025ff057e24 */ /* 0x004fc8000f8e00ff */
[----:B------:R2:W3:Y:S03]  /*10920*/  SYNCS.PHASECHK.TRANS64.TRYWAIT P1, [R5+URZ+0x38810], R4 ;  /* 0x03881004050075a7 */ /* 0x0004e6000802017f */
[----:B---3--:R-:W-:Y:S05]  /*10930*/  @!P1 NANOSLEEP.SYNCS 0x989680 ;  /* 0x009896800000995d */ /* 0x008fea0003900000 */
[----:B------:R-:W3:Y:S02]  /*10940*/  @!P1 SYNCS.PHASECHK.TRANS64 P1, [R5+URZ+0x38810], R4 ;  /* 0x03881004050095a7 */ /* 0x000ee4000802007f */
[----:B---3--:R-:W-:Y:S05]  /*10950*/  @!P1 BRA `(.L_x_3411) ;  /* 0xfffffffc00ec9947 */ /* 0x008fea000383ffff */
[----:B------:R-:W-:Y:S05]  /*10960*/  BRA `(.L_x_3540) ;  /* 0xffffff2400407947 */ /* 0x000fea000383ffff */
.L_x_3415:
[----:B----4-:R4:W0:Y:S02]  /*10970*/  SYNCS.PHASECHK.TRANS64.TRYWAIT P1, [R3+URZ+0x38850], R6 ;  /* 0x03885006030075a7 */ /* 0x010824000802017f */
[----:B0-----:R-:W-:Y:S05]  /*10980*/  @!P1 NANOSLEEP.SYNCS 0x989680 ;  /* 0x009896800000995d */ /* 0x001fea0003900000 */
[----:B------:R-:W0:Y:S02]  /*10990*/  @!P1 SYNCS.PHASECHK.TRANS64 P1, [R3+URZ+0x38850], R6 ;  /* 0x03885006030095a7 */ /* 0x000e24000802007f */
[----:B0-----:R-:W-:Y:S05]  /*109a0*/  @!P1 BRA `(.L_x_3415) ;  /* 0xfffffffc00f09947 */ /* 0x001fea000383ffff */
[----:B------:R-:W-:Y:S05]  /*109b0*/  BRA `(.L_x_3414) ;  /* 0xffffff24004c7947 */ /* 0x000fea000383ffff */
.L_x_3420:
[----:B-1----:R-:W-:-:S04]  /*109c0*/  IMAD.U32 R5, RZ, RZ, UR5 ;  /* 0x00000005ff057e24 */ /* 0x002fc8000f8e00ff */
[----:B------:R1:W2:Y:S03]  /*109d0*/  SYNCS.PHASECHK.TRANS64.TRYWAIT P3, [R5+URZ+0x38830], R4 ;  /* 0x03883004050075a7 */ /* 0x0002a6000806017f */
[----:B--2---:R-:W-:Y:S05]  /*109e0*/  @!P3 NANOSLEEP.SYNCS 0x989680 ;  /* 0x009896800000b95d */ /* 0x004fea0003900000 */
[----:B------:R-:W2:Y:S02]  /*109f0*/  @!P3 SYNCS.PHASECHK.TRANS64 P3, [R5+URZ+0x38830], R4 ;  /* 0x038830040500b5a7 */ /* 0x000ea4000806007f */
[----:B--2---:R-:W-:Y:S05]  /*10a00*/  @!P3 BRA `(.L_x_3420) ;  /* 0xfffffffc00ecb947 */ /* 0x004fea000383ffff */
[----:B------:R-:W-:Y:S05]  /*10a10*/  BRA `(.L_x_3419) ;  /* 0xffffff4800cc7947 */ /* 0x000fea000383ffff */
.L_x_3424:
[----:B-1----:R-:W-:-:S04]  /*10a20*/  IMAD.U32 R5, RZ, RZ, UR5 ;  /* 0x00000005ff057e24 */ /* 0x002fc8000f8e00ff */
[----:B------:R1:W3:Y:S03]  /*10a30*/  SYNCS.PHASECHK.TRANS64.TRYWAIT P3, [R5+URZ+0x38850], R4 ;  /* 0x03885004050075a7 */ /* 0x0002e6000806017f */
[----:B---3--:R-:W-:Y:S05]  /*10a40*/  @!P3 NANOSLEEP.SYNCS 0x989680 ;  /* 0x009896800000b95d */ /* 0x008fea0003900000 */
[----:B------:R-:W3:Y:S02]  /*10a50*/  @!P3 SYNCS.PHASECHK.TRANS64 P3, [R5+URZ+0x38850], R4 ;  /* 0x038850040500b5a7 */ /* 0x000ee4000806007f */
[----:B---3--:R-:W-:Y:S05]  /*10a60*/  @!P3 BRA `(.L_x_3424) ;  /* 0xfffffffc00ecb947 */ /* 0x008fea000383ffff */
[----:B------:R-:W-:Y:S05]  /*10a70*/  BRA `(.L_x_3423) ;  /* 0xffffff4c003c7947 */ /* 0x000fea000383ffff */
.L_x_3436:
        /* <DEDUP_REMOVED lines=11> */
.L_x_3542:
[----:B------:R-:W-:Y:S05]  /*10b30*/  BSYNC B0 ;  /* 0x0000000000007941 */ /* 0x000fea0003800000 */
.L_x_3541:
[----:B------:R-:W-:Y:S05]  /*10b40*/  BRA `(.L_x_3543) ;  /* 0xffffffa800787947 */ /* 0x000fea000383ffff */
.L_x_3438:
[----:B------:R-:W-:Y:S01]  /*10b50*/  BSSY B0, `(.L_x_3544) ;  /* 0x0000006000007945 */ /* 0x000fe20003800000 */
[----:B------:R-:W-:-:S07]  /*10b60*/  IMAD.MOV.U32 R15, RZ, RZ, -0x1 ;  /* 0xffffffffff0f7424 */ /* 0x000fce00078e00ff */
[----:B01----:R-:W-:Y:S05]  /*10b70*/  WARPSYNC.COLLECTIVE R15, `(.L_x_3545) ;  /* 0x000000000f0c7348 */ /* 0x003fea0003c00000 */
[----:B------:R-:W-:Y:S02]  /*10b80*/  ELECT P6, UR62, PT ;  /* 0x00000000003e782f */ /* 0x000fe400038c0000 */
[----:B------:R-:W-:Y:S01]  /*10b90*/  MOV R14, UR62 ;  /* 0x0000003e000e7c02 */ /* 0x000fe20008000f00 */
[----:B01----:R-:W-:Y:S10]  /*10ba0*/  ENDCOLLECTIVE ;  /* 0x000000000000791b */ /* 0x003ff40003800000 */
.L_x_3545:
[----:B------:R-:W-:Y:S05]  /*10bb0*/  BSYNC B0 ;  /* 0x0000000000007941 */ /* 0x000fea0003800000 */
.L_x_3544:
[----:B------:R-:W-:Y:S05]  /*10bc0*/  BRA `(.L_x_3546) ;  /* 0xffffffa800787947 */ /* 0x000fea000383ffff */
.L_x_3440:
[----:B-1----:R1:W3:Y:S02]  /*10bd0*/  SYNCS.PHASECHK.TRANS64.TRYWAIT P0, [R0+URZ+0x38840], R2 ;  /* 0x03884002000075a7 */ /* 0x0022e4000800017f */
[----:B---3--:R-:W-:Y:S05]  /*10be0*/  @!P0 NANOSLEEP.SYNCS 0x989680 ;  /* 0x009896800000895d */ /* 0x008fea0003900000 */
[----:B------:R-:W3:Y:S02]  /*10bf0*/  @!P0 SYNCS.PHASECHK.TRANS64 P0, [R0+URZ+0x38840], R2 ;  /* 0x03884002000085a7 */ /* 0x000ee4000800007f */
[----:B---3--:R-:W-:Y:S05]  /*10c00*/  @!P0 BRA `(.L_x_3440) ;  /* 0xfffffffc00f08947 */ /* 0x008fea000383ffff */
[----:B------:R-:W-:Y:S05]  /*10c10*/  BRA `(.L_x_3547) ;  /* 0xffffffa800d07947 */ /* 0x000fea000383ffff */
.L_x_3443:
        /* <DEDUP_REMOVED lines=8> */
.L_x_3548:
[----:B------:R-:W-:Y:S01]  /*10ca0*/  IMAD.MOV.U32 R13, RZ, RZ, R0 ;  /* 0x000000ffff0d7224 */ /* 0x000fe200078e0000 */
[----:B------:R-:W-:Y:S01]  /*10cb0*/  LOP3.LUT R5, R5, 0x7f, RZ, 0xc0, !PT ;  /* 0x0000007f05057812 */ /* 0x000fe200078ec0ff */
[----:B------:R-:W-:-:S07]  /*10cc0*/  IMAD.MOV.U32 R6, RZ, RZ, R14 ;  /* 0x000000ffff067224 */ /* 0x000fce00078e000e */
[----:B------:R-:W-:Y:S05]  /*10cd0*/  WARPSYNC.COLLECTIVE R15, `(.L_x_3549) ;  /* 0x000000000f087348 */ /* 0x000fea0003c00000 */
[----:B------:R0:W1:Y:S02]  /*10ce0*/  SHFL.IDX P6, R14, R13, R12, R11 ;  /* 0x0000000c0d0e7389 */ /* 0x00006400000c000b */
[----:B01----:R-:W-:Y:S01]  /*10cf0*/  ENDCOLLECTIVE ;  /* 0x000000000000791b */ /* 0x003fe20003800000 */
.L_x_3549:
[----:B------:R-:W-:Y:S02]  /*10d00*/  ULDC UR4, c[0x0][0x288] ;  /* 0x0000a20000047ab9 */ /* 0x000fe40000000800 */
[----:B------:R-:W-:Y:S01]  /*10d10*/  IMAD R3, R7, UR4, RZ ;  /* 0x0000000407037c24 */ /* 0x000fe2000f8e02ff */
[----:B------:R-:W-:Y:S01]  /*10d20*/  SHF.R.U32.HI R15, RZ, 0x3, R5 ;  /* 0x00000003ff0f7819 */ /* 0x000fe20000011605 */
[----:B------:R-:W-:Y:S02]  /*10d30*/  IMAD.MOV.U32 R13, RZ, RZ, R2 ;  /* 0x000000ffff0d7224 */ /* 0x000fe400078e0002 */
[----:B------:R-:W-:Y:S02]  /*10d40*/  IMAD.MOV.U32 R12, RZ, RZ, 0x1 ;  /* 0x00000001ff0c7424 */ /* 0x000fe400078e00ff */
[----:B------:R-:W-:Y:S02]  /*10d50*/  IMAD R7, R4, 0x40, R15 ;  /* 0x0000004004077824 */ /* 0x000fe400078e020f */
[----:B------:R-:W-:-:S02]  /*10d60*/  IMAD.MOV.U32 R15, RZ, RZ, -0x1 ;  /* 0xffffffffff0f7424 */ /* 0x000fc400078e00ff */
[----:B------:R-:W-:Y:S01]  /*10d70*/  IMAD.MOV.U32 R5, RZ, RZ, R14 ;  /* 0x000000ffff057224 */ /* 0x000fe200078e000e */
[----:B------:R-:W-:-:S13]  /*10d80*/  ISETP.GE.AND P1, PT, R7, R3, PT ;  /* 0x000000030700720c */ /* 0x000fda0003f26270 */
[----:B------:R-:W-:Y:S05]  /*10d90*/  WARPSYNC.COLLECTIVE R15, `(.L_x_3550) ;  /* 0x000000000f087348 */ /* 0x000fea0003c00000 */
[----:B------:R0:W1:Y:S02]  /*10da0*/  SHFL.IDX P6, R14, R13, R12, R11 ;  /* 0x0000000c0d0e7389 */ /* 0x00006400000c000b */
[----:B01----:R-:W-:Y:S01]  /*10db0*/  ENDCOLLECTIVE ;  /* 0x000000000000791b */ /* 0x003fe20003800000 */
.L_x_3550:
[----:B------:R0:W-:Y:S01]  /*10dc0*/  STL [R1+0x14], R7 ;  /* 0x0000140701007387 */ /* 0x0001e20000100800 */
[----:B------:R-:W-:Y:S01]  /*10dd0*/  @!P1 LEA R5, P2, R10, R5, 0x1 ;  /* 0x000000050a059211 */ /* 0x000fe200078408ff */
[----:B------:R-:W-:-:S04]  /*10de0*/  IMAD.MOV.U32 R13, RZ, RZ, R0 ;  /* 0x000000ffff0d7224 */ /* 0x000fc800078e0000 */
[----:B------:R-:W-:-:S05]  /*10df0*/  @!P1 IMAD.X R4, RZ, RZ, R6, P2 ;  /* 0x000000ffff049224 */ /* 0x000fca00010e0606 */
[----:B------:R-:W-:Y:S01]  /*10e00*/  @!P1 LOP3.LUT R5, R5, R4, RZ, 0x3c, !PT ;  /* 0x0000000405059212 */ /* 0x000fe200078e3cff */
[----:B0-----:R-:W-:-:S07]  /*10e10*/  IMAD.MOV.U32 R6, RZ, RZ, R14 ;  /* 0x000000ffff067224 */ /* 0x001fce00078e000e */
[----:B------:R-:W-:Y:S05]  /*10e20*/  WARPSYNC.COLLECTIVE R15, `(.L_x_3551) ;  /* 0x000000000f087348 */ /* 0x000fea0003c00000 */
[----:B------:R0:W1:Y:S02]  /*10e30*/  SHFL.IDX P6, R14, R13, R12, R11 ;  /* 0x0000000c0d0e7389 */ /* 0x00006400000c000b */
[----:B01----:R-:W-:Y:S01]  /*10e40*/  ENDCOLLECTIVE ;  /* 0x000000000000791b */ /* 0x003fe20003800000 */
.L_x_3551:
[----:B------:R-:W-:-:S04]  /*10e50*/  @!P1 LOP3.LUT R4, R5, R4, RZ, 0x3c, !PT ;  /* 0x0000000405049212 */ /* 0x000fc800078e3cff */
[----:B------:R-:W-:-:S05]  /*10e60*/  @!P1 LOP3.LUT R5, R5, R4, RZ, 0x3c, !PT ;  /* 0x0000000405059212 */ /* 0x000fca00078e3cff */
[----:B------:R-:W-:Y:S01]  /*10e70*/  @!PT LDS RZ, [RZ] ;  /* 0x00000000fffff984 */ /* 0x000fe20000000800 */
[----:B------:R-:W-:Y:S01]  /*10e80*/  @!PT LDS RZ, [RZ] ;  /* 0x00000000fffff984 */ /* 0x000fe20000000800 */
[----:B------:R-:W-:Y:S01]  /*10e90*/  @!PT LDS RZ, [RZ] ;  /* 0x00000000fffff984 */ /* 0x000fe20000000800 */
[----:B------:R0:W-:Y:S01]  /*10ea0*/  @!P1 LDGSTS.E.BYPASS.LTC128B.128 [R9+0x20400], desc[UR38][R4.64], !P0 ;  /* 0x2040000004099fae */ /* 0x0001e2000c101d66 */
[----:B------:R-:W-:Y:S02]  /*10eb0*/  IMAD.MOV.U32 R13, RZ, RZ, R2 ;  /* 0x000000ffff0d7224 */ /* 0x000fe400078e0002 */
[----:B------:R-:W-:Y:S02]  /*10ec0*/  IMAD.MOV.U32 R12, RZ, RZ, 0x2 ;  /* 0x00000002ff0c7424 */ /* 0x000fe400078e00ff */
[----:B0-----:R-:W-:Y:S02]  /*10ed0*/  VIADD R5, R7, 0x10 ;  /* 0x0000001007057836 */ /* 0x001fe40000000000 */
[----:B------:R-:W-:-:S07]  /*10ee0*/  IMAD.MOV.U32 R4, RZ, RZ, R14 ;  /* 0x000000ffff047224 */ /* 0x000fce00078e000e */
[----:B------:R-:W-:Y:S05]  /*10ef0*/  WARPSYNC.COLLECTIVE R15, `(.L_x_3552) ;  /* 0x000000000f087348 */ /* 0x000fea0003c00000 */
[----:B------:R0:W1:Y:S02]  /*10f00*/  SHFL.IDX P6, R14, R13, R12, R11 ;  /* 0x0000000c0d0e7389 */ /* 0x00006400000c000b */
[----:B01----:R-:W-:Y:S01]  /*10f10*/  ENDCOLLECTIVE ;  /* 0x000000000000791b */ /* 0x003fe20003800000 */
.L_x_3552:
[----:B------:R-:W-:Y:S01]  /*10f20*/  ISETP.GE.AND P1, PT, R5, R3, PT ;  /* 0x000000030500720c */ /* 0x000fe20003f26270 */
[----:B------:R-:W-:Y:S01]  /*10f30*/  VIADD R7, R7, 0x20 ;  /* 0x0000002007077836 */ /* 0x000fe20000000000 */
[----:B------:R0:W-:Y:S04]  /*10f40*/  STL [R1+0x28], R5 ;  /* 0x0000280501007387 */ /* 0x0001e80000100800 */
[----:B------:R1:W-:Y:S07]  /*10f50*/  STL [R1+0x2c], R7 ;  /* 0x00002c0701007387 */ /* 0x0003ee0000100800 */
[----:B0-----:R-:W-:Y:S01]  /*10f60*/  @!P1 LEA R5, P2, R10, R4, 0x1 ;  /* 0x000000040a059211 */ /* 0x001fe200078408ff */
[----:B------:R-:W-:-:S04]  /*10f70*/  IMAD.MOV.U32 R13, RZ, RZ, R0 ;  /* 0x000000ffff0d7224 */ /* 0x000fc800078e0000 */
[----:B------:R-:W-:Y:S02]  /*10f80*/  @!P1 IMAD.X R4, RZ, RZ, R6, P2 ;  /* 0x000000ffff049224 */ /* 0x000fe400010e0606 */
[----:B------:R-:W-:-:S03]  /*10f90*/  IMAD.MOV.U32 R6, RZ, RZ, R14 ;  /* 0x000000ffff067224 */ /* 0x000fc600078e000e */
[----:B-1----:R-:W-:-:S07]  /*10fa0*/  @!P1 LOP3.LUT R5, R5, R4, RZ, 0x3c, !PT ;  /* 0x0000000405059212 */ /* 0x002fce00078e3cff */
[----:B------:R-:W-:Y:S05]  /*10fb0*/  WARPSYNC.COLLECTIVE R15, `(.L_x_3553) ;  /* 0x000000000f087348 */ /* 0x000fea0003c00000 */
[----:B------:R0:W1:Y:S02]  /*10fc0*/  SHFL.IDX P6, R14, R13, R12, R11 ;  /* 0x0000000c0d0e7389 */ /* 0x00006400000c000b */
[----:B01----:R-:W-:Y:S01]  /*10fd0*/  ENDCOLLECTIVE ;  /* 0x000000000000791b */ /* 0x003fe20003800000 */
.L_x_3553:
[----:B------:R-:W-:-:S04]  /*10fe0*/  @!P1 LOP3.LUT R4, R5, R4, RZ, 0x3c, !PT ;  /* 0x0000000405049212 */ /* 0x000fc800078e3cff */
[----:B------:R-:W-:-:S05]  /*10ff0*/  @!P1 LOP3.LUT R5, R5, R4, RZ, 0x3c, !PT ;  /* 0x0000000405059212 */ /* 0x000fca00078e3cff */
[----:B------:R-:W-:Y:S01]  /*11000*/  @!PT LDS RZ, [RZ] ;  /* 0x00000000fffff984 */ /* 0x000fe20000000800 */
[----:B------:R-:W-:Y:S01]  /*11010*/  @!PT LDS RZ, [RZ] ;  /* 0x00000000fffff984 */ /* 0x000fe20000000800 */
[----:B------:R-:W-:Y:S01]  /*11020*/  @!PT LDS RZ, [RZ] ;  /* 0x00000000fffff984 */ /* 0x000fe20000000800 */
[----:B------:R0:W-:Y:S01]  /*11030*/  @!P1 LDGSTS.E.BYPASS.LTC128B.128 [R9+0x20c00], desc[UR38][R4.64], !P0 ;  /* 0x20c0000004099fae */ /* 0x0001e2000c101d66 */
[----:B------:R-:W-:Y:S01]  /*11040*/  ISETP.GE.AND P1, PT, R7, R3, PT ;  /* 0x000000030700720c */ /* 0x000fe20003f26270 */
[----:B------:R-:W-:Y:S02]  /*11050*/  IMAD.MOV.U32 R13, RZ, RZ, R2 ;  /* 0x000000ffff0d7224 */ /* 0x000fe400078e0002 */
[----:B------:R-:W-:Y:S02]  /*11060*/  IMAD.MOV.U32 R12, RZ, RZ, 0x3 ;  /* 0x00000003ff0c7424 */ /* 0x000fe400078e00ff */
[----:B0-----:R-:W-:-:S08]  /*11070*/  IMAD.MOV.U32 R4, RZ, RZ, R14 ;  /* 0x000000ffff047224 */ /* 0x001fd000078e000e */
[----:B------:R-:W-:Y:S05]  /*11080*/  WARPSYNC.COLLECTIVE R15, `(.L_x_3554) ;  /* 0x000000000f087348 */ /* 0x000fea0003c00000 */
[----:B------:R0:W1:Y:S02]  /*11090*/  SHFL.IDX P6, R14, R13, R12, R11 ;  /* 0x0000000c0d0e7389 */ /* 0x00006400000c000b */
[----:B01----:R-:W-:Y:S01]  /*110a0*/  ENDCOLLECTIVE ;  /* 0x000000000000791b */ /* 0x003fe20003800000 */
.L_x_3554:
        /* <DEDUP_REMOVED lines=9> */
[----:B------:R0:W-:Y:S02]  /*11140*/  @!P1 LDGSTS.E.BYPASS.LTC128B.128 [R9+0x21400], desc[UR38][R4.64], !P0 ;  /* 0x2140000004099fae */ /* 0x0001e4000c101d66 */
[----:B0-----:R-:W-:-:S07]  /*11150*/  IMAD.MOV.U32 R4, RZ, RZ, R14 ;  /* 0x000000ffff047224 */ /* 0x001fce00078e000e */
[----:B------:R-:W-:Y:S05]  /*11160*/  WARPSYNC.COLLECTIVE R15, `(.L_x_3555) ;  /* 0x000000000f087348 */ /* 0x000fea0003c00000 */
[----:B------:R0:W1:Y:S02]  /*11170*/  SHFL.IDX P6, R14, R13, R12, R11 ;  /* 0x0000000c0d0e7389 */ /* 0x00006400000c000b */
[----:B01----:R-:W-:Y:S01]  /*11180*/  ENDCOLLECTIVE ;  /* 0x000000000000791b */ /* 0x003fe20003800000 */
.L_x_3555:
[----:B------:R-:W-:Y:S01]  /*11190*/  IMAD.MOV.U32 R0, RZ, RZ, R14 ;  /* 0x000000ffff007224 */ /* 0x000fe200078e000e */
[----:B------:R-:W-:Y:S06]  /*111a0*/  BRA `(.L_x_3556) ;  /* 0xffffffac00dc7947 */ /* 0x000fec000383ffff */
.L_x_3445:
        /* <DEDUP_REMOVED lines=8> */
.L_x_3558:
[----:B------:R-:W-:Y:S05]  /*11230*/  BSYNC B0 ;  /* 0x0000000000007941 */ /* 0x000fea0003800000 */
.L_x_3557:
[----:B------:R-:W-:Y:S01]  /*11240*/  IMAD.MOV.U32 R13, RZ, RZ, R0 ;  /* 0x000000ffff0d7224 */ /* 0x000fe200078e0000 */
[----:B------:R0:W5:Y:S01]  /*11250*/  LDL.LU R10, [R1+0x2c] ;  /* 0x00002c00010a7983 */ /* 0x0001620000300800 */
[----:B------:R-:W-:Y:S02]  /*11260*/  IMAD.MOV.U32 R12, RZ, RZ, RZ ;  /* 0x000000ffff0c7224 */ /* 0x000fe400078e00ff */
[----:B------:R-:W-:Y:S01]  /*11270*/  IMAD.MOV.U32 R11, RZ, RZ, 0x181f ;  /* 0x0000181fff0b7424 */ /* 0x000fe200078e00ff */
[----:B------:R0:W-:Y:S01]  /*11280*/  STL [R1+0x54], R16 ;  /* 0x0000541001007387 */ /* 0x0001e20000100800 */
[----:B------:R-:W-:Y:S02]  /*11290*/  IMAD.MOV.U32 R15, RZ, RZ, -0x1 ;  /* 0xffffffffff0f7424 */ /* 0x000fe400078e00ff */
[----:B------:R-:W-:-:S07]  /*112a0*/  IMAD.MOV.U32 R2, RZ, RZ, R14 ;  /* 0x000000ffff027224 */ /* 0x000fce00078e000e */
[----:B0----5:R-:W-:Y:S05]  /*112b0*/  WARPSYNC.COLLECTIVE R15, `(.L_x_3559) ;  /* 0x000000000f087348 */ /* 0x021fea0003c00000 */
[----:B------:R1:W2:Y:S02]  /*112c0*/  SHFL.IDX P6, R14, R13, R12, R11 ;  /* 0x0000000c0d0e7389 */ /* 0x0002a400000c000b */
[----:B012--5:R-:W-:Y:S01]  /*112d0*/  ENDCOLLECTIVE ;  /* 0x000000000000791b */ /* 0x027fe20003800000 */
.L_x_3559:
[----:B------:R-:W-:Y:S01]  /*112e0*/  ULDC UR4, c[0x0][0x288] ;  /* 0x0000a20000047ab9 */ /* 0x000fe20000000800 */
[----:B------:R-:W2:Y:S01]  /*112f0*/  LDL R16, [R1+0x4] ;  /* 0x0000040001107983 */ /* 0x000ea20000100800 */
[----:B------:R-:W-:Y:S01]  /*11300*/  LOP3.LUT R18, R18, 0xfffffeff, RZ, 0xc0, !PT ;  /* 0xfffffeff12127812 */ /* 0x000fe200078ec0ff */
[----:B------:R-:W-:-:S03]  /*11310*/  IMAD R4, R8, UR4, RZ ;  /* 0x0000000408047c24 */ /* 0x000fc6000f8e02ff */
[----:B------:R-:W-:-:S04]  /*11320*/  @P1 LOP3.LUT R18, R18, 0x100, RZ, 0xfc, !PT ;  /* 0x0000010012121812 */ /* 0x000fc800078efcff */
[C---:B------:R-:W-:Y:S01]  /*11330*/  LOP3.LUT P1, RZ, R18.reuse, 0x10, RZ, 0xc0, !PT ;  /* 0x0000001012ff7812 */ /* 0x040fe2000782c0ff */
[----:B------:R-:W3:Y:S04]  /*11340*/  LDL.LU R11, [R1+0x14] ;  /* 0x00001400010b7983 */ /* 0x000ee80000300800 */
[----:B------:R-:W4:Y:S01]  /*11350*/  LDL.LU R15, [R1+0x28] ;  /* 0x00002800010f7983 */ /* 0x000f220000300800 */
[----:B------:R-:W-:Y:S01]  /*11360*/  LOP3.LUT R18, R18, 0xffffff7f, RZ, 0xc0, !PT ;  /* 0xffffff7f12127812 */ /* 0x000fe200078ec0ff */
[----:B------:R-:W-:Y:S02]  /*11370*/  IMAD.MOV.U32 R13, RZ, RZ, R6 ;  /* 0x000000ffff0d7224 */ /* 0x000fe400078e0006 */
[----:B------:R-:W-:Y:S02]  /*11380*/  IMAD.MOV.U32 R12, RZ, RZ, 0x1 ;  /* 0x00000001ff0c7424 */ /* 0x000fe400078e00ff */
[----:B------:R-:W-:Y:S01]  /*11390*/  IMAD.MOV.U32 R3, RZ, RZ, R14 ;  /* 0x000000ffff037224 */ /* 0x000fe200078e000e */
[----:B------:R-:W-:-:S13]  /*113a0*/  ISETP.GE.AND P3, PT, R10, R4, PT ;  /* 0x000000040a00720c */ /* 0x000fda0003f66270 */
[----:B------:R-:W-:-:S04]  /*113b0*/  @P3 LOP3.LUT R18, R18, 0x80, RZ, 0xfc, !PT ;  /* 0x0000008012123812 */ /* 0x000fc800078efcff */
[----:B------:R-:W-:Y:S02]  /*113c0*/  LOP3.LUT P3, RZ, R18, 0x4, RZ, 0xc0, !PT ;  /* 0x0000000412ff7812 */ /* 0x000fe4000786c0ff */
[-C--:B---3--:R-:W-:Y:S01]  /*113d0*/  ISETP.GE.AND P4, PT, R11, R4.reuse, PT ;  /* 0x000000040b00720c */ /* 0x088fe20003f86270 */
[----:B------:R-:W-:Y:S01]  /*113e0*/  IMAD.MOV.U32 R11, RZ, RZ, 0x181f ;  /* 0x0000181fff0b7424 */ /* 0x000fe200078e00ff */
[----:B----4-:R-:W-:Y:S01]  /*113f0*/  ISETP.GE.AND P2, PT, R15, R4, PT ;  /* 0x000000040f00720c */ /* 0x010fe20003f46270 */
[----:B------:R-:W-:-:S10]  /*11400*/  IMAD.MOV.U32 R15, RZ, RZ, -0x1 ;  /* 0xffffffffff0f7424 */ /* 0x000fd400078e00ff */
[----:B------:R-:W-:Y:S02]  /*11410*/  @!P4 LEA R3, P6, R9, R3, 0x1 ;  /* 0x000000030903c211 */ /* 0x000fe400078c08ff */
[----:B------:R-:W-:-:S03]  /*11420*/  @!P4 LOP3.LUT R8, R5, 0x40, RZ, 0xc0, !PT ;  /* 0x000000400508c812 */ /* 0x000fc600078ec0ff */
[----:B------:R-:W-:Y:S01]  /*11430*/  @!P4 IMAD.X R2, RZ, RZ, R2, P6 ;  /* 0x000000ffff02c224 */ /* 0x000fe200030e0602 */
[----:B------:R-:W-:Y:S02]  /*11440*/  LOP3.LUT P6, RZ, R18, 0x8, RZ, 0xc0, !PT ;  /* 0x0000000812ff7812 */ /* 0x000fe400078cc0ff */
[----:B------:R-:W-:Y:S02]  /*11450*/  @!P4 SHF.R.U32.HI R8, RZ, 0x2, R8 ;  /* 0x00000002ff08c819 */ /* 0x000fe40000011608 */
[----:B------:R-:W-:-:S04]  /*11460*/  @!P4 LOP3.LUT R3, R3, R2, RZ, 0x3c, !PT ;  /* 0x000000020303c212 */ /* 0x000fc800078e3cff */
[----:B------:R-:W-:-:S04]  /*11470*/  @!P4 LOP3.LUT R2, R3, R2, RZ, 0x3c, !PT ;  /* 0x000000020302c212 */ /* 0x000fc800078e3cff */
[----:B------:R-:W-:-:S05]  /*11480*/  @!P4 LOP3.LUT R3, R3, R2, RZ, 0x3c, !PT ;  /* 0x000000020303c212 */ /* 0x000fca00078e3cff */
[----:B------:R-:W-:Y:S01]  /*11490*/  @!PT LDS RZ, [RZ] ;  /* 0x00000000fffff984 */ /* 0x000fe20000000800 */
[----:B------:R-:W-:Y:S01]  /*114a0*/  @!PT LDS RZ, [RZ] ;  /* 0x00000000fffff984 */ /* 0x000fe20000000800 */
[----:B------:R-:W-:Y:S01]  /*114b0*/  @!PT LDS RZ, [RZ] ;  /* 0x00000000fffff984 */ /* 0x000fe20000000800 */
[----:B--2---:R0:W-:Y:S01]  /*114c0*/  @!P4 LDGSTS.E.BYPASS.LTC128B.128 [R16+0x26400], desc[UR38][R2.64], !P1 ;  /* 0x264000000210cfae */ /* 0x0041e2000c901d66 */
[----:B------:R-:W-:-:S03]  /*114d0*/  LOP3.LUT P1, RZ, R18, 0x100, RZ, 0xc0, !PT ;  /* 0x0000010012ff7812 */ /* 0x000fc6000782c0ff */
[----:B------:R0:W-:Y:S01]  /*114e0*/  @!P4 LDGSTS.E.BYPASS.LTC128B.128 [R16+0x28400], desc[UR38][R2.64+0x80], !P6 ;  /* 0x284000800210cfae */ /* 0x0001e2000f101d66 */
[----:B------:R-:W-:Y:S02]  /*114f0*/  @!P4 ISETP.NE.U32.AND P6, PT, R8, RZ, PT ;  /* 0x000000ff0800c20c */ /* 0x000fe40003fc5070 */
[----:B------:R-:W-:Y:S01]  /*11500*/  @!P4 LOP3.LUT R8, R7, 0x80, RZ, 0xc0, !PT ;  /* 0x000000800708c812 */ /* 0x000fe200078ec0ff */
[----:B------:R0:W-:Y:S03]  /*11510*/  @!P4 LDGSTS.E.BYPASS.LTC128B.128 [R16+0x2a400], desc[UR38][R2.64+0x100], !P3 ;  /* 0x2a4001000210cfae */ /* 0x0001e6000d901d66 */
[----:B------:R-:W-:Y:S01]  /*11520*/  @!P4 SHF.R.U32.HI R8, RZ, 0x3, R8 ;  /* 0x00000003ff08c819 */ /* 0x000fe20000011608 */
[----:B------:R0:W-:Y:S04]  /*11530*/  @!P4 LDGSTS.E.BYPASS.LTC128B.128 [R16+0x2c400], desc[UR38][R2.64+0x180], !P5 ;  /* 0x2c4001800210cfae */ /* 0x0001e8000e901d66 */
[----:B------:R0:W-:Y:S04]  /*11540*/  @!P4 LDGSTS.E.BYPASS.LTC128B.128 [R16+0x2e400], desc[UR38][R2.64+0x200], !P0 ;  /* 0x2e4002000210cfae */ /* 0x0001e8000c101d66 */
[----:B------:R0:W-:Y:S04]  /*11550*/  @!P4 LDGSTS.E.BYPASS.LTC128B.128 [R16+0x30400], desc[UR38][R2.64+0x280], !P1 ;  /* 0x304002800210cfae */ /* 0x0001e8000c901d66 */
[----:B------:R0:W-:Y:S01]  /*11560*/  @!P4 LDGSTS.E.BYPASS.LTC128B.128 [R16+0x32400], desc[UR38][R2.64+0x300], P6 ;  /* 0x324003000210cfae */ /* 0x0001e2000b101d66 */
[----:B------:R-:W-:-:S13]  /*11570*/  @!P4 ISETP.NE.U32.AND P6, PT, R8, RZ, PT ;  /* 0x000000ff0800c20c */ /* 0x000fda0003fc5070 */
[----:B------:R0:W-:Y:S02]  /*11580*/  @!P4 LDGSTS.E.BYPASS.LTC128B.128 [R16+0x34400], desc[UR38][R2.64+0x380], P6 ;  /* 0x344003800210cfae */ /* 0x0001e4000b101d66 */
[----:B0-----:R-:W-:Y:S05]  /*11590*/  WARPSYNC.COLLECTIVE R15, `(.L_x_3560) ;  /* 0x000000000f087348 */ /* 0x001fea0003c00000 */
[----:B------:R1:W2:Y:S02]  /*115a0*/  SHFL.IDX P6, R14, R13, R12, R11 ;  /* 0x0000000c0d0e7389 */ /* 0x0002a400000c000b */
[----:B012---:R-:W-:Y:S01]  /*115b0*/  ENDCOLLECTIVE ;  /* 0x000000000000791b */ /* 0x007fe20003800000 */
.L_x_3560:
[----:B------:R-:W-:Y:S02]  /*115c0*/  IMAD.MOV.U32 R13, RZ, RZ, R0 ;  /* 0x000000ffff0d7224 */ /* 0x000fe400078e0000 */
[----:B------:R-:W-:-:S07]  /*115d0*/  IMAD.MOV.U32 R8, RZ, RZ, R14 ;  /* 0x000000ffff087224 */ /* 0x000fce00078e000e */
[----:B------:R-:W-:Y:S05]  /*115e0*/  WARPSYNC.COLLECTIVE R15, `(.L_x_3561) ;  /* 0x000000000f087348 */ /* 0x000fea0003c00000 */
[----:B------:R0:W1:Y:S02]  /*115f0*/  SHFL.IDX P6, R14, R13, R12, R11 ;  /* 0x0000000c0d0e7389 */ /* 0x00006400000c000b */
[----:B01----:R-:W-:Y:S01]  /*11600*/  ENDCOLLECTIVE ;  /* 0x000000000000791b */ /* 0x003fe20003800000 */
.L_x_3561:
[----:B------:R-:W-:Y:S02]  /*11610*/  IMAD.MOV.U32 R13, RZ, RZ, R6 ;  /* 0x000000ffff0d7224 */ /* 0x000fe400078e0006 */
[----:B------:R-:W-:Y:S01]  /*11620*/  IMAD.MOV.U32 R12, RZ, RZ, 0x2 ;  /* 0x00000002ff0c7424 */ /* 0x000fe200078e00ff */
[----:B------:R-:W-:Y:S02]  /*11630*/  @!P2 LEA R9, P4, R9, R14, 0x1 ;  /* 0x0000000e0909a211 */ /* 0x000fe400078808ff */
[----:B------:R-:W-:-:S03]  /*11640*/  LOP3.LUT P6, RZ, R18, 0x8, RZ, 0xc0, !PT ;  /* 0x0000000812ff7812 */ /* 0x000fc600078cc0ff */
[----:B------:R-:W-:Y:S01]  /*11650*/  @!P2 IMAD.X R10, RZ, RZ, R8, P4 ;  /* 0x000000ffff0aa224 */ /* 0x000fe200020e0608 */
[----:B------:R-:W-:Y:S01]  /*11660*/  LOP3.LUT P4, RZ, R18, 0x10, RZ, 0xc0, !PT ;  /* 0x0000001012ff7812 */ /* 0x000fe2000788c0ff */
[----:B------:R-:W-:Y:S01]  /*11670*/  @!P2 IMAD.MOV.U32 R2, RZ, RZ, R9 ;  /* 0x000000ffff02a224 */ /* 0x000fe200078e0009 */
[----:B------:R-:W-:Y:S01]  /*11680*/  @!P2 LOP3.LUT R8, R5, 0x40, RZ, 0xc0, !PT ;  /* 0x000000400508a812 */ /* 0x000fe200078ec0ff */
[----:B------:R-:W-:Y:S02]  /*11690*/  @!P2 IMAD.MOV.U32 R3, RZ, RZ, R10 ;  /* 0x000000ffff03a224 */ /* 0x000fe400078e000a */
[----:B------:R-:W0:Y:S01]  /*116a0*/  S2R R10, SR_TID.X ;  /* 0x00000000000a7919 */ /* 0x000e220000002100 */
[----:B------:R-:W-:-:S07]  /*116b0*/  @!P2 SHF.R.U32.HI R8, RZ, 0x2, R8 ;  /* 0x00000002ff08a819 */ /* 0x000fce0000011608 */
[----:B------:R-:W-:Y:S01]  /*116c0*/  @!PT LDS RZ, [RZ] ;  /* 0x00000000fffff984 */ /* 0x000fe20000000800 */
[----:B------:R-:W-:Y:S01]  /*116d0*/  @!PT LDS RZ, [RZ] ;  /* 0x00000000fffff984 */ /* 0x000fe20000000800 */
[----:B------:R-:W-:Y:S01]  /*116e0*/  @!PT LDS RZ, [RZ] ;  /* 0x00000000fffff984 */ /* 0x000fe20000000800 */
[----:B------:R1:W-:Y:S01]  /*116f0*/  @!P2 LDGSTS.E.BYPASS.LTC128B.128 [R16+0x26c00], desc[UR38][R2.64], !P4 ;  /* 0x26c000000210afae */ /* 0x0003e2000e101d66 */
[----:B------:R-:W-:Y:S02]  /*11700*/  @!P2 ISETP.NE.U32.AND P4, PT, R8, RZ, PT ;  /* 0x000000ff0800a20c */ /* 0x000fe40003f85070 */
[----:B------:R-:W-:Y:S01]  /*11710*/  @!P2 LOP3.LUT R8, R7, 0x80, RZ, 0xc0, !PT ;  /* 0x000000800708a812 */ /* 0x000fe200078ec0ff */
[----:B------:R1:W-:Y:S03]  /*11720*/  @!P2 LDGSTS.E.BYPASS.LTC128B.128 [R16+0x28c00], desc[UR38][R2.64+0x80], !P6 ;  /* 0x28c000800210afae */ /* 0x0003e6000f101d66 */
[----:B------:R-:W-:-:S07]  /*11730*/  @!P2 SHF.R.U32.HI R8, RZ, 0x3, R8 ;  /* 0x00000003ff08a819 */ /* 0x000fce0000011608 */
[----:B01----:R-:W-:Y:S05]  /*11740*/  WARPSYNC.COLLECTIVE R15, `(.L_x_3562) ;  /* 0x000000000f087348 */ /* 0x003fea0003c00000 */
[----:B------:R2:W3:Y:S02]  /*11750*/  SHFL.IDX P6, R14, R13, R12, R11 ;  /* 0x0000000c0d0e7389 */ /* 0x0004e400000c000b */
[----:B0123--:R-:W-:Y:S01]  /*11760*/  ENDCOLLECTIVE ;  /* 0x000000000000791b */ /* 0x00ffe20003800000 */
.L_x_3562:
[----:B------:R-:W-:Y:S01]  /*11770*/  @!PT LDS RZ, [RZ] ;  /* 0x00000000fffff984 */ /* 0x000fe20000000800 */
[----:B------:R-:W-:Y:S01]  /*11780*/  @!PT LDS RZ, [RZ] ;  /* 0x00000000fffff984 */ /* 0x000fe20000000800 */
[----:B------:R-:W-:Y:S01]  /*11790*/  @!PT LDS RZ, [RZ] ;  /* 0x00000000fffff984 */ /* 0x000fe20000000800 */
[----:B------:R-:W-:Y:S01]  /*117a0*/  @!P2 LDGSTS.E.BYPASS.LTC128B.128 [R16+0x2ac00], desc[UR38][R2.64+0x100], !P3 ;  /* 0x2ac001000210afae */ /* 0x000fe2000d901d66 */
[----:B------:R-:W-:-:S03]  /*117b0*/  LOP3.LUT P3, RZ, R18, 0x80, RZ, 0xc0, !PT ;  /* 0x0000008012ff7812 */ /* 0x000fc6000786c0ff */
[----:B------:R-:W-:Y:S04]  /*117c0*/  @!P2 LDGSTS.E.BYPASS.LTC128B.128 [R16+0x2cc00], desc[UR38][R2.64+0x180], !P5 ;  /* 0x2cc001800210afae */ /* 0x000fe8000e901d66 */
[----:B------:R-:W-:Y:S01]  /*117d0*/  @!P2 LDGSTS.E.BYPASS.LTC128B.128 [R16+0x2ec00], desc[UR38][R2.64+0x200], !P0 ;  /* 0x2ec002000210afae */ /* 0x000fe2000c101d66 */
[----:B------:R-:W-:-:S03]  /*117e0*/  IMAD.MOV.U32 R13, RZ, RZ, R0 ;  /* 0x000000ffff0d7224 */ /* 0x000fc600078e0000 */
[----:B------:R-:W-:Y:S01]  /*117f0*/  @!P2 LDGSTS.E.BYPASS.LTC128B.128 [R16+0x30c00], desc[UR38][R2.64+0x280], !P1 ;  /* 0x30c002800210afae */ /* 0x000fe2000c901d66 */
[----:B------:R-:W-:-:S03]  /*11800*/  IMAD.SHL.U32 R10, R10, 0x8, RZ ;  /* 0x000000080a0a7824 */ /* 0x000fc600078e00ff */
[----:B------:R-:W-:Y:S01]  /*11810*/  @!P2 LDGSTS.E.BYPASS.LTC128B.128 [R16+0x32c00], desc[UR38][R2.64+0x300], P4 ;  /* 0x32c003000210afae */ /* 0x000fe2000a101d66 */
[----:B------:R-:W-:Y:S02]  /*11820*/  @!P2 ISETP.NE.U32.AND P4, PT, R8, RZ, PT ;  /* 0x000000ff0800a20c */ /* 0x000fe40003f85070 */
[----:B------:R-:W-:Y:S02]  /*11830*/  LOP3.LUT R10, R10, 0x38, RZ, 0xc0, !PT ;  /* 0x000000380a0a7812 */ /* 0x000fe400078ec0ff */
[----:B------:R-:W-:-:S04]  /*11840*/  @!P3 LOP3.LUT R8, R5, 0x40, RZ, 0xc0, !PT ;  /* 0x000000400508b812 */ /* 0x000fc800078ec0ff */
[----:B------:R-:W-:-:S05]  /*11850*/  @!P3 SHF.R.U32.HI R8, RZ, 0x2, R8 ;  /* 0x00000002ff08b819 */ /* 0x000fca0000011608 */
[----:B------:R0:W-:Y:S01]  /*11860*/  @!P2 LDGSTS.E.BYPASS.LTC128B.128 [R16+0x34c00], desc[UR38][R2.64+0x380], P4 ;  /* 0x34c003800210afae */ /* 0x0001e2000a101d66 */
[----:B------:R-:W-:Y:S01]  /*11870*/  LOP3.LUT P2, RZ, R18, 0x4, RZ, 0xc0, !PT ;  /* 0x0000000412ff7812 */ /* 0x000fe2000784c0ff */
[----:B0-----:R-:W-:-:S12]  /*11880*/  IMAD.MOV.U32 R2, RZ, RZ, R14 ;  /* 0x000000ffff027224 */ /* 0x001fd800078e000e */
[----:B------:R-:W-:Y:S05]  /*11890*/  WARPSYNC.COLLECTIVE R15, `(.L_x_3563) ;  /* 0x000000000f087348 */ /* 0x000fea0003c00000 */
[----:B------:R0:W1:Y:S02]  /*118a0*/  SHFL.IDX P6, R14, R13, R12, R11 ;  /* 0x0000000c0d0e7389 */ /* 0x00006400000c000b */
[----:B01----:R-:W-:Y:S01]  /*118b0*/  ENDCOLLECTIVE ;  /* 0x000000000000791b */ /* 0x003fe20003800000 */
.L_x_3563:
[----:B------:R-:W-:Y:S01]  /*118c0*/  IMAD.MOV.U32 R3, RZ, RZ, R14 ;  /* 0x000000ffff037224 */ /* 0x000fe200078e000e */
[----:B------:R-:W-:-:S04]  /*118d0*/  LOP3.LUT P6, RZ, R18, 0x8, RZ, 0xc0, !PT ;  /* 0x0000000812ff7812 */ /* 0x000fc800078cc0ff */
[----:B------:R-:W-:-:S05]  /*118e0*/  @!P3 LEA R3, P4, R10, R3, 0x1 ;  /* 0x000000030a03b211 */ /* 0x000fca00078808ff */
[----:B------:R-:W-:Y:S01]  /*118f0*/  @!P3 IMAD.X R2, RZ, RZ, R2, P4 ;  /* 0x000000ffff02b224 */ /* 0x000fe200020e0602 */
[----:B------:R-:W-:-:S04]  /*11900*/  LOP3.LUT P4, RZ, R18, 0x10, RZ, 0xc0, !PT ;  /* 0x0000001012ff7812 */ /* 0x000fc8000788c0ff */
[----:B------:R-:W-:-:S04]  /*11910*/  @!P3 LOP3.LUT R3, R3, R2, RZ, 0x3c, !PT ;  /* 0x000000020303b212 */ /* 0x000fc800078e3cff */
[----:B------:R-:W-:-:S04]  /*11920*/  @!P3 LOP3.LUT R2, R3, R2, RZ, 0x3c, !PT ;  /* 0x000000020302b212 */ /* 0x000fc800078e3cff */
[----:B------:R-:W-:-:S05]  /*11930*/  @!P3 LOP3.LUT R3, R3, R2, RZ, 0x3c, !PT ;  /* 0x000000020303b212 */ /* 0x000fca00078e3cff */
[----:B------:R-:W-:Y:S01]  /*11940*/  @!PT LDS RZ, [RZ] ;  /* 0x00000000fffff984 */ /* 0x000fe20000000800 */
[----:B------:R-:W-:Y:S01]  /*11950*/  @!PT LDS RZ, [RZ] ;  /* 0x00000000fffff984 */ /* 0x000fe20000000800 */
[----:B------:R-:W-:Y:S01]  /*11960*/  @!PT LDS RZ, [RZ] ;  /* 0x00000000fffff984 */ /* 0x000fe20000000800 */
        /* <DEDUP_REMOVED lines=8> */
[----:B------:R0:W-:Y:S04]  /*119f0*/  @!P3 LDGSTS.E.BYPASS.LTC128B.128 [R16+0x31400], desc[UR38][R2.64+0x280], !P1 ;  /* 0x314002800210bfae */ /* 0x0001e8000c901d66 */
[----:B------:R0:W-:Y:S01]  /*11a00*/  @!P3 LDGSTS.E.BYPASS.LTC128B.128 [R16+0x33400], desc[UR38][R2.64+0x300], P4 ;  /* 0x334003000210bfae */ /* 0x0001e2000a101d66 */
[----:B------:R-:W-:-:S13]  /*11a10*/  @!P3 ISETP.NE.U32.AND P4, PT, R8, RZ, PT ;  /* 0x000000ff0800b20c */ /* 0x000fda0003f85070 */
[----:B------:R0:W-:Y:S04]  /*11a20*/  @!P3 LDGSTS.E.BYPASS.LTC128B.128 [R16+0x35400], desc[UR38][R2.64+0x380], P4 ;  /* 0x354003800210bfae */ /* 0x0001e8000a101d66 */
[----:B------:R0:W5:Y:S01]  /*11a30*/  LDL.LU R16, [R1+0x54] ;  /* 0x0000540001107983 */ /* 0x0001620000300800 */
[----:B------:R-:W-:Y:S02]  /*11a40*/  IMAD.MOV.U32 R13, RZ, RZ, R6 ;  /* 0x000000ffff0d7224 */ /* 0x000fe400078e0006 */
[----:B------:R-:W-:-:S07]  /*11a50*/  IMAD.MOV.U32 R12, RZ, RZ, 0x3 ;  /* 0x00000003ff0c7424 */ /* 0x000fce00078e00ff */
[----:B0----5:R-:W-:Y:S05]  /*11a60*/  WARPSYNC.COLLECTIVE R15, `(.L_x_3564) ;  /* 0x000000000f087348 */ /* 0x021fea0003c00000 */
[----:B------:R1:W2:Y:S02]  /*11a70*/  SHFL.IDX P6, R14, R13, R12, R11 ;  /* 0x0000000c0d0e7389 */ /* 0x0002a400000c000b */
[----:B012--5:R-:W-:Y:S01]  /*11a80*/  ENDCOLLECTIVE ;  /* 0x000000000000791b */ /* 0x027fe20003800000 */
.L_x_3564:
[----:B------:R-:W-:Y:S02]  /*11a90*/  IMAD.MOV.U32 R13, RZ, RZ, R0 ;  /* 0x000000ffff0d7224 */ /* 0x000fe400078e0000 */
[----:B------:R-:W-:-:S07]  /*11aa0*/  IMAD.MOV.U32 R6, RZ, RZ, R14 ;  /* 0x000000ffff067224 */ /* 0x000fce00078e000e */
[----:B------:R-:W-:Y:S05]  /*11ab0*/  WARPSYNC.COLLECTIVE R15, `(.L_x_3565) ;  /* 0x000000000f087348 */ /* 0x000fea0003c00000 */
[----:B------:R0:W1:Y:S02]  /*11ac0*/  SHFL.IDX P6, R14, R13, R12, R11 ;  /* 0x0000000c0d0e7389 */ /* 0x00006400000c000b */
[----:B01----:R-:W-:Y:S01]  /*11ad0*/  ENDCOLLECTIVE ;  /* 0x000000000000791b */ /* 0x003fe20003800000 */
.L_x_3565:
[----:B------:R-:W-:Y:S01]  /*11ae0*/  IMAD.MOV.U32 R0, RZ, RZ, R14 ;  /* 0x000000ffff007224 */ /* 0x000fe200078e000e */
[----:B------:R-:W-:Y:S06]  /*11af0*/  BRA `(.L_x_3566) ;  /* 0xffffffb000f87947 */ /* 0x000fec000383ffff */
.L_x_3449:
[----:B0-----:R-:W-:-:S04]  /*11b00*/  IMAD.U32 R3, RZ, RZ, UR36 ;  /* 0x00000024ff037e24 */ /* 0x001fc8000f8e00ff */
[----:B------:R0:W2:Y:S03]  /*11b10*/  SYNCS.PHASECHK.TRANS64.TRYWAIT P0, [R3+URZ+0x38820], R0 ;  /* 0x03882000030075a7 */ /* 0x0000a6000800017f */
[----:B--2---:R-:W-:Y:S05]  /*11b20*/  @!P0 NANOSLEEP.SYNCS 0x989680 ;  /* 0x009896800000895d */ /* 0x004fea0003900000 */
[----:B------:R-:W2:Y:S02]  /*11b30*/  @!P0 SYNCS.PHASECHK.TRANS64 P0, [R3+URZ+0x38820], R0 ;  /* 0x03882000030085a7 */ /* 0x000ea4000800007f */
[----:B--2---:R-:W-:Y:S05]  /*11b40*/  @!P0 BRA `(.L_x_3449) ;  /* 0xfffffffc00ec8947 */ /* 0x004fea000383ffff */
[----:B------:R-:W-:Y:S05]  /*11b50*/  BRA `(.L_x_3567) ;  /* 0xffffffb400887947 */ /* 0x000fea000383ffff */
.L_x_3453:
[----:B0-----:R0:W2:Y:S02]  /*11b60*/  SYNCS.PHASECHK.TRANS64.TRYWAIT P0, [R3+URZ+0x38860], R0 ;  /* 0x03886000030075a7 */ /* 0x0010a4000800017f */
[----:B--2---:R-:W-:Y:S05]  /*11b70*/  @!P0 NANOSLEEP.SYNCS 0x989680 ;  /* 0x009896800000895d */ /* 0x004fea0003900000 */
[----:B------:R-:W2:Y:S02]  /*11b80*/  @!P0 SYNCS.PHASECHK.TRANS64 P0, [R3+URZ+0x38860], R0 ;  /* 0x03886000030085a7 */ /* 0x000ea4000800007f */
[----:B--2---:R-:W-:Y:S05]  /*11b90*/  @!P0 BRA `(.L_x_3453) ;  /* 0xfffffffc00f08947 */ /* 0x004fea000383ffff */
[----:B------:R-:W-:Y:S05]  /*11ba0*/  BRA `(.L_x_3568) ;  /* 0xffffffb400a87947 */ /* 0x000fea000383ffff */
.L_x_3470:
[----:B-1----:R1:W2:Y:S02]  /*11bb0*/  SYNCS.PHASECHK.TRANS64.TRYWAIT P0, [R3+URZ+0x38840], R2 ;  /* 0x03884002030075a7 */ /* 0x0022a4000800017f */
[----:B--2---:R-:W-:Y:S05]  /*11bc0*/  @!P0 NANOSLEEP.SYNCS 0x989680 ;  /* 0x009896800000895d */ /* 0x004fea0003900000 */
[----:B------:R-:W2:Y:S02]  /*11bd0*/  @!P0 SYNCS.PHASECHK.TRANS64 P0, [R3+URZ+0x38840], R2 ;  /* 0x03884002030085a7 */ /* 0x000ea4000800007f */
[----:B--2---:R-:W-:Y:S05]  /*11be0*/  @!P0 BRA `(.L_x_3470) ;  /* 0xfffffffc00f08947 */ /* 0x004fea000383ffff */
[----:B------:R-:W-:Y:S05]  /*11bf0*/  BRA `(.L_x_3569) ;  /* 0xffffffc0008c7947 */ /* 0x000fea000383ffff */
.L_x_3475:
[----:B0-----:R0:W2:Y:S02]  /*11c00*/  SYNCS.PHASECHK.TRANS64.TRYWAIT P0, [R3+URZ+0x38860], R2 ;  /* 0x03886002030075a7 */ /* 0x0010a4000800017f */
[----:B--2---:R-:W-:Y:S05]  /*11c10*/  @!P0 NANOSLEEP.SYNCS 0x989680 ;  /* 0x009896800000895d */ /* 0x004fea0003900000 */
[----:B------:R-:W2:Y:S02]  /*11c20*/  @!P0 SYNCS.PHASECHK.TRANS64 P0, [R3+URZ+0x38860], R2 ;  /* 0x03886002030085a7 */ /* 0x000ea4000800007f */
[----:B--2---:R-:W-:Y:S05]  /*11c30*/  @!P0 BRA `(.L_x_3475) ;  /* 0xfffffffc00f08947 */ /* 0x004fea000383ffff */
[----:B------:R-:W-:Y:S05]  /*11c40*/  BRA `(.L_x_3570) ;  /* 0xffffffc400047947 */ /* 0x000fea000383ffff */
.L_x_3491:
[----:B--2---:R2:W3:Y:S02]  /*11c50*/  SYNCS.PHASECHK.TRANS64.TRYWAIT P0, [R4+URZ+0x38840], R2 ;  /* 0x03884002040075a7 */ /* 0x0044e4000800017f */
[----:B---3--:R-:W-:Y:S05]  /*11c60*/  @!P0 NANOSLEEP.SYNCS 0x989680 ;  /* 0x009896800000895d */ /* 0x008fea0003900000 */
[----:B------:R-:W3:Y:S02]  /*11c70*/  @!P0 SYNCS.PHASECHK.TRANS64 P0, [R4+URZ+0x38840], R2 ;  /* 0x03884002040085a7 */ /* 0x000ee4000800007f */
[----:B---3--:R-:W-:Y:S05]  /*11c80*/  @!P0 BRA `(.L_x_3491) ;  /* 0xfffffffc00f08947 */ /* 0x008fea000383ffff */
[----:B------:R-:W-:Y:S05]  /*11c90*/  BRA `(.L_x_3571) ;  /* 0xffffffcc00dc7947 */ /* 0x000fea000383ffff */
.L_x_3496:
[----:B0-----:R0:W1:Y:S02]  /*11ca0*/  SYNCS.PHASECHK.TRANS64.TRYWAIT P0, [R4+URZ+0x38860], R2 ;  /* 0x03886002040075a7 */ /* 0x001064000800017f */
[----:B-1----:R-:W-:Y:S05]  /*11cb0*/  @!P0 NANOSLEEP.SYNCS 0x989680 ;  /* 0x009896800000895d */ /* 0x002fea0003900000 */
[----:B------:R-:W1:Y:S02]  /*11cc0*/  @!P0 SYNCS.PHASECHK.TRANS64 P0, [R4+URZ+0x38860], R2 ;  /* 0x03886002040085a7 */ /* 0x000e64000800007f */
[----:B-1----:R-:W-:Y:S05]  /*11cd0*/  @!P0 BRA `(.L_x_3496) ;  /* 0xfffffffc00f08947 */ /* 0x002fea000383ffff */
[----:B------:R-:W-:Y:S05]  /*11ce0*/  BRA `(.L_x_3572) ;  /* 0xffffffd000547947 */ /* 0x000fea000383ffff */
.L_x_3511:
[----:B0-----:R0:W2:Y:S02]  /*11cf0*/  SYNCS.PHASECHK.TRANS64.TRYWAIT P0, [R4+URZ+0x38840], R2 ;  /* 0x03884002040075a7 */ /* 0x0010a4000800017f */
[----:B--2---:R-:W-:Y:S05]  /*11d00*/  @!P0 NANOSLEEP.SYNCS 0x989680 ;  /* 0x009896800000895d */ /* 0x004fea0003900000 */
[----:B------:R-:W2:Y:S02]  /*11d10*/  @!P0 SYNCS.PHASECHK.TRANS64 P0, [R4+URZ+0x38840], R2 ;  /* 0x03884002040085a7 */ /* 0x000ea4000800007f */
[----:B--2---:R-:W-:Y:S05]  /*11d20*/  @!P0 BRA `(.L_x_3511) ;  /* 0xfffffffc00f08947 */ /* 0x004fea000383ffff */
[----:B------:R-:W-:Y:S05]  /*11d30*/  BRA `(.L_x_3573) ;  /* 0xffffffdc00087947 */ /* 0x000fea000383ffff */
.L_x_3516:
[----:B-1----:R1:W2:Y:S02]  /*11d40*/  SYNCS.PHASECHK.TRANS64.TRYWAIT P0, [R4+URZ+0x38860], R2 ;  /* 0x03886002040075a7 */ /* 0x0022a4000800017f */
[----:B--2---:R-:W-:Y:S05]  /*11d50*/  @!P0 NANOSLEEP.SYNCS 0x989680 ;  /* 0x009896800000895d */ /* 0x004fea0003900000 */
[----:B------:R-:W2:Y:S02]  /*11d60*/  @!P0 SYNCS.PHASECHK.TRANS64 P0, [R4+URZ+0x38860], R2 ;  /* 0x03886002040085a7 */ /* 0x000ea4000800007f */
[----:B--2---:R-:W-:Y:S05]  /*11d70*/  @!P0 BRA `(.L_x_3516) ;  /* 0xfffffffc00f08947 */ /* 0x004fea000383ffff */
[----:B------:R-:W-:Y:S05]  /*11d80*/  BRA `(.L_x_3574) ;  /* 0xffffffdc00807947 */ /* 0x000fea000383ffff */
.L_x_3530:
[----:B0-----:R0:W2:Y:S02]  /*11d90*/  SYNCS.PHASECHK.TRANS64.TRYWAIT P0, [R9+URZ+0x38820], R2 ;  /* 0x03882002090075a7 */ /* 0x0010a4000800017f */
[----:B--2---:R-:W-:Y:S05]  /*11da0*/  @!P0 NANOSLEEP.SYNCS 0x989680 ;  /* 0x009896800000895d */ /* 0x004fea0003900000 */
[----:B------:R-:W2:Y:S02]  /*11db0*/  @!P0 SYNCS.PHASECHK.TRANS64 P0, [R9+URZ+0x38820], R2 ;  /* 0x03882002090085a7 */ /* 0x000ea4000800007f */
[----:B--2---:R-:W-:Y:S05]  /*11dc0*/  @!P0 BRA `(.L_x_3530) ;  /* 0xfffffffc00f08947 */ /* 0x004fea000383ffff */
[----:B------:R-:W-:Y:S05]  /*11dd0*/  BRA `(.L_x_3575) ;  /* 0xffffffe800007947 */ /* 0x000fea000383ffff */
.L_x_3531:
        /* <DEDUP_REMOVED lines=11> */
.L_x_3577:
[----:B------:R-:W-:Y:S05]  /*11e90*/  BSYNC B0 ;  /* 0x0000000000007941 */ /* 0x000fea0003800000 */
.L_x_3576:
[----:B------:R-:W-:Y:S05]  /*11ea0*/  BRA `(.L_x_3578) ;  /* 0xffffffe400e87947 */ /* 0x000fea000383ffff */
.L_x_3534:
[----:B------:R-:W-:Y:S01]  /*11eb0*/  BSSY B1, `(.L_x_3579) ;  /* 0x0000006000017945 */ /* 0x000fe20003800000 */
[----:B------:R-:W-:-:S07]  /*11ec0*/  IMAD.MOV.U32 R15, RZ, RZ, -0x1 ;  /* 0xffffffffff0f7424 */ /* 0x000fce00078e00ff */
[----:B012---:R-:W-:Y:S05]  /*11ed0*/  WARPSYNC.COLLECTIVE R15, `(.L_x_3580) ;  /* 0x000000000f0c7348 */ /* 0x007fea0003c00000 */
[----:B------:R-:W-:Y:S02]  /*11ee0*/  ELECT P6, UR62, PT ;  /* 0x00000000003e782f */ /* 0x000fe400038c0000 */
[----:B------:R-:W-:Y:S01]  /*11ef0*/  MOV R14, UR62 ;  /* 0x0000003e000e7c02 */ /* 0x000fe20008000f00 */
[----:B012---:R-:W-:Y:S10]  /*11f00*/  ENDCOLLECTIVE ;  /* 0x000000000000791b */ /* 0x007ff40003800000 */
.L_x_3580:
[----:B------:R-:W-:Y:S05]  /*11f10*/  BSYNC B1 ;  /* 0x0000000000017941 */ /* 0x000fea0003800000 */
.L_x_3579:
[----:B------:R-:W-:Y:S05]  /*11f20*/  BRA `(.L_x_3581) ;  /* 0xffffffe400e07947 */ /* 0x000fea000383ffff */
.L_x_3535:
[----:B0-----:R0:W1:Y:S02]  /*11f30*/  SYNCS.PHASECHK.TRANS64.TRYWAIT P0, [R5+URZ], R4 ;  /* 0x00000004050075a7 */ /* 0x001064000800017f */
[----:B-1----:R-:W-:Y:S05]  /*11f40*/  @!P0 NANOSLEEP.SYNCS 0x989680 ;  /* 0x009896800000895d */ /* 0x002fea0003900000 */
[----:B------:R-:W1:Y:S02]  /*11f50*/  @!P0 SYNCS.PHASECHK.TRANS64 P0, [R5+URZ], R4 ;  /* 0x00000004050085a7 */ /* 0x000e64000800007f */
[----:B-1----:R-:W-:Y:S05]  /*11f60*/  @!P0 BRA `(.L_x_3535) ;  /* 0xfffffffc00f08947 */ /* 0x002fea000383ffff */
[----:B------:R-:W-:Y:S05]  /*11f70*/  BRA `(.L_x_3582) ;  /* 0xffffffe800047947 */ /* 0x000fea000383ffff */
.L_x_3536:
[----:B-1----:R1:W2:Y:S02]  /*11f80*/  SYNCS.PHASECHK.TRANS64.TRYWAIT P0, [R7+URZ], R2 ;  /* 0x00000002070075a7 */ /* 0x0022a4000800017f */
[----:B--2---:R-:W-:Y:S05]  /*11f90*/  @!P0 NANOSLEEP.SYNCS 0x989680 ;  /* 0x009896800000895d */ /* 0x004fea0003900000 */
[----:B------:R-:W2:Y:S02]  /*11fa0*/  @!P0 SYNCS.PHASECHK.TRANS64 P0, [R7+URZ], R2 ;  /* 0x00000002070085a7 */ /* 0x000ea4000800007f */
[----:B--2---:R-:W-:Y:S05]  /*11fb0*/  @!P0 BRA `(.L_x_3536) ;  /* 0xfffffffc00f08947 */ /* 0x004fea000383ffff */
[----:B------:R-:W-:Y:S05]  /*11fc0*/  BRA `(.L_x_3583) ;  /* 0xffffffe800007947 */ /* 0x000fea000383ffff */
.L_x_3537:
[----:B--2---:R2:W3:Y:S02]  /*11fd0*/  SYNCS.PHASECHK.TRANS64.TRYWAIT P0, [R19+URZ], R4 ;  /* 0x00000004130075a7 */ /* 0x0044e4000800017f */
[----:B---3--:R-:W-:Y:S05]  /*11fe0*/  @!P0 NANOSLEEP.SYNCS 0x989680 ;  /* 0x009896800000895d */ /* 0x008fea0003900000 */
[----:B------:R-:W3:Y:S02]  /*11ff0*/  @!P0 SYNCS.PHASECHK.TRANS64 P0, [R19+URZ], R4 ;  /* 0x00000004130085a7 */ /* 0x000ee4000800007f */
[----:B---3--:R-:W-:Y:S05]  /*12000*/  @!P0 BRA `(.L_x_3537) ;  /* 0xfffffffc00f08947 */ /* 0x008fea000383ffff */
[----:B------:R-:W-:Y:S05]  /*12010*/  BRA `(.L_x_3584) ;  /* 0xffffffe400f47947 */ /* 0x000fea000383ffff */
.L_x_3585:
        /* <DEDUP_REMOVED lines=14> */
.L_x_15285:


//--------------------- .text._ZN7cutlass13device_kernelIN5flash11enable_sm90INS1_16FlashAttnFwdSm90INS1_25CollectiveMainloopFwdSm90ILi2EN4cute5tupleIJNS5_1CILi1EEES8_S8_EEENS6_IJNS7_ILi64EEESA_SA_EEELi512ENS_10bfloat16_tEfNS_4arch4Sm90ELb0ELb0ELb1ELb1ELb0ELb0ELb0ELb0ELb0ELb1ELb0ELb0EEENS1_21CollectiveEpilogueFwdINS6_IJSA_NS7_ILi512EEESA_EEES9_SC_SE_Li256ELb1ELb1ELb0ELb0EEENS1_36VarlenDynamicPersistentTileSchedulerILi64ELi64ELi256ELi128ELb0ELb1ELb1ELb0ELb1ELb1EEEEEEEEEvNT_6ParamsE --------------------------
	.section	.text._ZN7cutlass13device_kernelIN5flash11enable_sm90INS1_16FlashAttnFwdSm90INS1_25CollectiveMainloopFwdSm90ILi2EN4cute5tupleIJNS5_1CILi1EEES8_S8_EEENS6_IJNS7_ILi64EEESA_SA_EEELi512ENS_10bfloat16_tEfNS_4arch4Sm90ELb0ELb0ELb1ELb1ELb0ELb0ELb0ELb0ELb0ELb1ELb0ELb0EEENS1_21CollectiveEpilogueFwdINS6_IJSA_NS7_ILi512EEESA_EEES9_SC_SE_Li256ELb1ELb1ELb0ELb0EEENS1_36VarlenDynamicPersistentTileSchedulerILi64ELi64ELi256ELi128ELb0ELb1ELb1ELb0ELb1ELb1EEEEEEEEEvNT_6ParamsE,"ax",@progbits
	.align	128
.text._ZN7cutlass13device_kernelIN5flash11enable_sm90INS1_16FlashAttnFwdSm90INS1_25CollectiveMainloopFwdSm90ILi2EN4cute5tupleIJNS5_1CILi1EEES8_S8_EEENS6_IJNS7_ILi64EEESA_SA_EEELi512ENS_10bfloat16_tEfNS_4arch4Sm90ELb0ELb0ELb1ELb1ELb0ELb0ELb0ELb0ELb0ELb1ELb0ELb0EEENS1_21CollectiveEpilogueFwdINS6_IJSA_NS7_ILi512EEESA_EEES9_SC_SE_Li256ELb1ELb1ELb0ELb0EEENS1_36VarlenDynamicPersistentTileSchedulerILi64ELi64ELi256ELi128ELb0ELb1ELb1ELb0ELb1ELb1EEEEEEEEEvNT_6ParamsE:
        .type           _ZN7cutlass13device_kernelIN5flash11enable_sm90INS1_16FlashAttnFwdSm90INS1_25CollectiveMainloopFwdSm90ILi2EN4cute5tupleIJNS5_1CILi1EEES8_S8_EEENS6_IJNS7_ILi64EEESA_SA_EEELi512ENS_10bfloat16_tEfNS_4arch4Sm90ELb0ELb0ELb1ELb1ELb0ELb0ELb0ELb0ELb0ELb1ELb0ELb0EEENS1_21CollectiveEpilogueFwdINS6_IJSA_NS7_ILi512EEESA_EEES9_SC_SE_Li256ELb1ELb1ELb0ELb0EEENS1_36VarlenDynamicPersistentTileSchedulerILi64ELi64ELi256ELi128ELb0ELb1ELb1ELb0ELb1ELb1EEEEEEEEEvNT_6ParamsE,@function
        .size           _ZN7cutlass13device_kernelIN5flash11enable_sm90INS1_16FlashAttnFwdSm90INS1_25CollectiveMainloopFwdSm90ILi2EN4cute5tupleIJNS5_1CILi1EEES8_S8_EEENS6_IJNS7_ILi64EEESA_SA_EEELi512ENS_10bfloat16_tEfNS_4arch4Sm90ELb0ELb0ELb1ELb1ELb0ELb0ELb0ELb0ELb0ELb1ELb0ELb0EEENS1_21CollectiveEpilogueFwdINS6_IJSA_NS7_ILi512EEESA_EEES9_SC_SE_Li256ELb1ELb1ELb0ELb0EEENS1_36VarlenDynamicPersistentTileSchedulerILi64ELi64ELi256ELi128ELb0ELb1ELb1ELb0ELb1ELb1EEEEEEEEEvNT_6ParamsE,(.L_x_15286 - _ZN7cutlass13device_kernelIN5flash11enable_sm90INS1_16FlashAttnFwdSm90INS1_25CollectiveMainloopFwdSm90ILi2EN4cute5tupleIJNS5_1CILi1EEES8_S8_EEENS6_IJNS7_ILi64EEESA_SA_EEELi512ENS_10bfloat16_tEfNS_4arch4Sm90ELb0ELb0ELb1ELb1ELb0ELb0ELb0ELb0ELb0ELb1ELb0ELb0EEENS1_21CollectiveEpilogueFwdINS6_IJSA_NS7_ILi512EEESA_EEES9_SC_SE_Li256ELb1ELb1ELb0ELb0EEENS1_36VarlenDynamicPersistentTileSchedulerILi64ELi64ELi256ELi128ELb0ELb1ELb1ELb0ELb1ELb1EEEEEEEEEvNT_6ParamsE)
        .other          _ZN7cutlass13device_kernelIN5flash11enable_sm90INS1_16FlashAttnFwdSm90INS1_25CollectiveMainloopFwdSm90ILi2EN4cute5tupleIJNS5_1CILi1EEES8_S8_EEENS6_IJNS7_ILi64EEESA_SA_EEELi512ENS_10bfloat16_tEfNS_4arch4Sm90ELb0ELb0ELb1ELb1ELb0ELb0ELb0ELb0ELb0ELb1ELb0ELb0EEENS1_21CollectiveEpilogueFwdINS6_IJSA_NS7_ILi512EEESA_EEES9_SC_SE_Li256ELb1ELb1ELb0ELb0EEENS1_36VarlenDynamicPersistentTileSchedulerILi64ELi64ELi256ELi128ELb0ELb1ELb1ELb0ELb1ELb1EEEEEEEEEvNT_6ParamsE,@"STO_CUDA_ENTRY STV_DEFAULT"
_ZN7cutlass13device_kernelIN5flash11enable_sm90INS1_16FlashAttnFwdSm90INS1_25CollectiveMainloopFwdSm90ILi2EN4cute5tupleIJNS5_1CILi1EEES8_S8_EEENS6_IJNS7_ILi64EEESA_SA_EEELi512ENS_10bfloat16_tEfNS_4arch4Sm90ELb0ELb0ELb1ELb1ELb0ELb0ELb0ELb0ELb0ELb1ELb0ELb0EEENS1_21CollectiveEpilogueFwdINS6_IJSA_NS7_ILi512EEESA_EEES9_SC_SE_Li256ELb1ELb1ELb0ELb0EEENS1_36VarlenDynamicPersistentTileSchedulerILi64ELi64ELi256ELi128ELb0ELb1ELb1ELb0ELb1ELb1EEEEEEEEEvNT_6ParamsE:
        /* <DEDUP_REMOVED lines=18> */
.L_x_3587:
[----:B------:R-:W-:Y:S05]  /*0120*/  BSYNC B0 ;  /* 0x0000000000007941 */ /* 0x000fea0003800000 */
.L_x_3586:
        /* <DEDUP_REMOVED lines=37> */
.L_x_3588:
        /* <DEDUP_REMOVED lines=22> */
.L_x_3589:
        /* <DEDUP_REMOVED lines=18> */
.L_x_3590:
        /* <DEDUP_REMOVED lines=22> */
.L_x_3591:
        /* <DEDUP_REMOVED lines=22> */
.L_x_3592:
[----:B------:R-:W-:Y:S01]  /*08c0*/  PLOP3.LUT P0, PT, PT, PT, UP0, 0x80, 0x0 ;  /* 0x000000000000781c */ /* 0x000fe20003f0f008 */
[----:B------:R-:W-:Y:S01]  /*08d0*/  UMOV UR36, 0x1 ;  /* 0x0000000100247882 */ /* 0x000fe20000000000 */
[----:B------:R-:W-:Y:S01]  /*08e0*/  NOP ;  /* 0x0000000000007918 */ /* 0x000fe20000000000 */
[----:B------:R-:W-:Y:S01]  /*08f0*/  USEL UR36, UR36, 0x2, !UP0 ;  /* 0x0000000224247887 */ /* 0x000fe2000c000000 */
[----:B------:R-:W-:Y:S01]  /*0900*/  ULDC.64 UR40, c[0x0][0x208] ;  /* 0x0000820000287ab9 */ /* 0x000fe20000000a00 */
[----:B012-4-:R-:W-:Y:S08]  /*0910*/  BAR.SYNC.DEFER_BLOCKING 0x0 ;  /* 0x0000000000007b1d */ /* 0x017ff00000010000 */
[----:B------:R-:W-:Y:S05]  /*0920*/  @!P0 BRA `(.L_x_3593) ;  /* 0x00000098007c8947 */ /* 0x000fea0003800000 */
.L_x_3594:
[----:B------:R-:W-:-:S08]  /*0930*/  NOP ;  /* 0x0000000000007918 */ /* 0x000fd00000000000 */
[----:B------:R-:W0:Y:S02]  /*0940*/  USETMAXREG.TRY_ALLOC.CTAPOOL UP0, 0xf0 ;  /* 0x000000f0000079c8 */ /* 0x000e240008000600 */
[----:B0-----:R-:W-:-:S13]  /*0950*/  PLOP3.LUT P0, PT, PT, PT, UP0, 0x80, 0x0 ;  /* 0x000000000000781c */ /* 0x001fda0003f0f008 */
[----:B------:R-:W-:Y:S05]  /*0960*/  @!P0 BRA `(.L_x_3594) ;  /* 0xfffffffc00f08947 */ /* 0x000fea000383ffff */
[----:B------:R-:W0:Y:S01]  /*0970*/  S2R R2, SR_TID.X ;  /* 0x0000000000027919 */ /* 0x000e220000002100 */
[----:B------:R-:W1:Y:S01]  /*0980*/  S2UR UR4, SR_CgaCtaId ;  /* 0x00000000000479c3 */ /* 0x000e620000008800 */
[----:B------:R-:W-:Y:S02]  /*0990*/  UMOV UR42, 0x400 ;  /* 0x00000400002a7882 */ /* 0x000fe40000000000 */
[----:B-1----:R-:W-:-:S03]  /*09a0*/  ULEA UR42, UR4, UR42, 0x18 ;  /* 0x0000002a042a7291 */ /* 0x002fc6000f8ec03f */
[----:B------:R-:W-:Y:S01]  /*09b0*/  ULDC UR4, c[0x0][0xc3c] ;  /* 0x00030f0000047ab9 */ /* 0x000fe20000000800 */
[----:B0-----:R-:W-:-:S04]  /*09c0*/  LOP3.LUT R0, R2, 0xffffff80, RZ, 0xc0, !PT ;  /* 0xffffff8002007812 */ /* 0x001fc800078ec0ff */
[----:B------:R-:W-:-:S13]  /*09d0*/  ISETP.NE.AND P0, PT, R0, 0x80, PT ;  /* 0x000000800000780c */ /* 0x000fda0003f05270 */
[----:B------:R-:W-:Y:S06]  /*09e0*/  @!P0 BAR.ARV 0x8, 0x100 ;  /* 0x0204000000008b1d */ /* 0x000fec0000002000 */
[----:B------:R-:W-:-:S13]  /*09f0*/  ISETP.GE.U32.AND P0, PT, R2, 0x100, PT ;  /* 0x000001000200780c */ /* 0x000fda0003f06070 */
[----:B------:R-:W-:Y:S08]  /*0a00*/  @P0 BAR.ARV 0xf, 0x100 ;  /* 0x03c4000000000b1d */ /* 0x000ff00000002000 */
[----:B------:R-:W-:Y:S06]  /*0a10*/  BAR.SYNC.DEFER_BLOCKING 0x5, 0x180 ;  /* 0x0146000000007b1d */ /* 0x000fec0000010000 */
[----:B------:R-:W0:Y:S02]  /*0a20*/  LDS.128 R16, [UR42+0x28cd0] ;  /* 0x028cd02aff107984 */ /* 0x000e240008000c00 */
[----:B------:R-:W-:Y:S06]  /*0a30*/  BAR.ARV 0x4, 0x180 ;  /* 0x0106000000007b1d */ /* 0x000fec0000002000 */
[----:B0-----:R-:W-:-:S13]  /*0a40*/  ISETP.GE.AND P0, PT, R19, UR4, PT ;  /* 0x0000000413007c0c */ /* 0x001fda000bf06270 */
[----:B------:R-:W-:Y:S05]  /*0a50*/  @P0 EXIT ;  /* 0x000000000000094d */ /* 0x000fea0003800000 */
[----:B------:R-:W-:Y:S01]  /*0a60*/  VIADD R197, R2, 0xffffff80 ;  /* 0xffffff8002c57836 */ /* 0x000fe20000000000 */
[----:B------:R-:W-:Y:S01]  /*0a70*/  R2UR UR5, R17 ;  /* 0x00000000110572ca */ /* 0x000fe200000e0000 */
[----:B------:R-:W-:Y:S01]  /*0a80*/  IMAD.MOV.U32 R23, RZ, RZ, 0x20 ;  /* 0x00000020ff177424 */ /* 0x000fe200078e00ff */
[----:B------:R-:W-:Y:S01]  /*0a90*/  R2UR UR6, R18 ;  /* 0x00000000120672ca */ /* 0x000fe200000e0000 */
        /* <DEDUP_REMOVED lines=8> */
[----:B------:R-:W-:Y:S02]  /*0b20*/  LEA.HI R7, R0, R197, RZ, 0x2 ;  /* 0x000000c500077211 */ /* 0x000fe400078f10ff */
[----:B------:R-:W-:Y:S02]  /*0b30*/  LEA.HI R4, R2, R3, RZ, 0x1 ;  /* 0x0000000302047211 */ /* 0x000fe400078f08ff */
[--C-:B------:R-:W-:Y:S02]  /*0b40*/  SHF.R.S32.HI R11, RZ, 0x5, R5.reuse ;  /* 0x00000005ff0b7819 */ /* 0x100fe40000011405 */
[----:B------:R-:W-:Y:S02]  /*0b50*/  LOP3.LUT R4, R4, 0x1ffffffe, RZ, 0xc0, !PT ;  /* 0x1ffffffe04047812 */ /* 0x000fe400078ec0ff */
[----:B------:R-:W-:-:S02]  /*0b60*/  SHF.R.S32.HI R6, RZ, 0x1f, R5 ;  /* 0x0000001fff067819 */ /* 0x000fc40000011405 */
[----:B------:R-:W-:Y:S01]  /*0b70*/  LOP3.LUT R8, R7, 0xfffffffc, RZ, 0xc0, !PT ;  /* 0xfffffffc07087812 */ /* 0x000fe200078ec0ff */
[----:B------:R-:W-:Y:S01]  /*0b80*/  IMAD.IADD R9, R3, 0x1, -R4 ;  /* 0x0000000103097824 */ /* 0x000fe200078e0a04 */
[----:B------:R-:W-:Y:S02]  /*0b90*/  LOP3.LUT R4, R2, 0xfffffff0, RZ, 0xc0, !PT ;  /* 0xfffffff002047812 */ /* 0x000fe400078ec0ff */
[----:B------:R-:W-:Y:S01]  /*0ba0*/  LEA.HI R3, R0, R197, RZ, 0x7 ;  /* 0x000000c500037211 */ /* 0x000fe200078f38ff */
[C---:B------:R-:W-:Y:S01]  /*0bb0*/  IMAD.IADD R10, R197.reuse, 0x1, -R8 ;  /* 0x00000001c50a7824 */ /* 0x040fe200078e0a08 */
[----:B------:R-:W-:Y:S01]  /*0bc0*/  LEA.HI R6, R6, R11, RZ, 0x2 ;  /* 0x0000000b06067211 */ /* 0x000fe200078f10ff */
[----:B------:R-:W-:Y:S01]  /*0bd0*/  IMAD.IADD R7, R197, 0x1, -R4 ;  /* 0x00000001c5077824 */ /* 0x000fe200078e0a04 */
[----:B------:R-:W-:Y:S01]  /*0be0*/  LOP3.LUT R2, R3, 0xffffff80, RZ, 0xc0, !PT ;  /* 0xffffff8003027812 */ /* 0x000fe200078ec0ff */
[----:B------:R-:W-:Y:S01]  /*0bf0*/  IMAD.SHL.U32 R9, R9, 0x8, RZ ;  /* 0x0000000809097824 */ /* 0x000fe200078e00ff */
[----:B------:R-:W-:-:S02]  /*0c00*/  SHF.R.S32.HI R192, RZ, 0x7, R3 ;  /* 0x00000007ffc07819 */ /* 0x000fc40000011403 */
[--C-:B------:R-:W-:Y:S01]  /*0c10*/  SHF.R.S32.HI R4, RZ, 0x1f, R7.reuse ;  /* 0x0000001fff047819 */ /* 0x100fe20000011407 */
[----:B------:R-:W-:Y:S01]  /*0c20*/  IMAD.IADD R2, R197, 0x1, -R2 ;  /* 0x00000001c5027824 */ /* 0x000fe200078e0a02 */
[----:B------:R-:W-:Y:S01]  /*0c30*/  LOP3.LUT R6, R6, 0x3ffffc, RZ, 0xc0, !PT ;  /* 0x003ffffc06067812 */ /* 0x000fe200078ec0ff */
[----:B------:R-:W-:Y:S01]  /*0c40*/  IMAD R15, R192, 0x100, R7 ;  /* 0x00000100c00f7824 */ /* 0x000fe200078e0207 */
[----:B------:R-:W-:Y:S02]  /*0c50*/  LEA.HI R12, R10, R10, RZ, 0x1 ;  /* 0x0000000a0a0c7211 */ /* 0x000fe400078f08ff */
[----:B------:R-:W-:Y:S01]  /*0c60*/  LEA.HI R8, R4, R7, RZ, 0x3 ;  /* 0x0000000704087211 */ /* 0x000fe200078f18ff */
[----:B------:R-:W-:Y:S01]  /*0c70*/  IMAD.IADD R4, R11, 0x1, -R6 ;  /* 0x000000010b047824 */ /* 0x000fe200078e0a06 */
[----:B------:R-:W-:Y:S02]  /*0c80*/  SHF.R.S32.HI R5, RZ, 0x1f, R2 ;  /* 0x0000001fff057819 */ /* 0x000fe40000011402 */
[----:B------:R-:W-:Y:S01]  /*0c90*/  LOP3.LUT R13, R12, 0x1ffffffe, RZ, 0xc0, !PT ;  /* 0x1ffffffe0c0d7812 */ /* 0x000fe200078ec0ff */
[----:B------:R-:W-:Y:S01]  /*0ca0*/  IMAD R196, R4, 0x10, R15 ;  /* 0x0000001004c47824 */ /* 0x000fe200078e020f */
[----:B------:R-:W-:-:S02]  /*0cb0*/  LEA.HI R4, R5, R2, RZ, 0x2 ;  /* 0x0000000205047211 */ /* 0x000fc400078f10ff */
[----:B------:R-:W-:Y:S01]  /*0cc0*/  LOP3.LUT R6, R8, 0xfffffff8, RZ, 0xc0, !PT ;  /* 0xfffffff808067812 */ /* 0x000fe200078ec0ff */
[----:B------:R-:W-:Y:S01]  /*0cd0*/  IMAD.IADD R195, R10, 0x1, -R13 ;  /* 0x000000010ac37824 */ /* 0x000fe200078e0a0d */
[----:B------:R-:W-:Y:S01]  /*0ce0*/  LOP3.LUT R13, R4, 0x7ffffffc, RZ, 0xc0, !PT ;  /* 0x7ffffffc040d7812 */ /* 0x000fe200078ec0ff */
[----:B------:R-:W-:Y:S01]  /*0cf0*/  IMAD.SHL.U32 R8, R8, 0x40, RZ ;  /* 0x0000004008087824 */ /* 0x000fe200078e00ff */
[----:B------:R-:W-:Y:S01]  /*0d00*/  LEA.HI R0, R0, R197, RZ, 0x3 ;  /* 0x000000c500007211 */ /* 0x000fe200078f18ff */
[----:B------:R-:W-:Y:S01]  /*0d10*/  IMAD.IADD R7, R7, 0x1, -R6 ;  /* 0x0000000107077824 */ /* 0x000fe200078e0a06 */
[----:B------:R-:W-:Y:S01]  /*0d20*/  LEA.HI R6, R5, R2, RZ, 0x5 ;  /* 0x0000000205067211 */ /* 0x000fe200078f28ff */
[----:B------:R-:W-:Y:S01]  /*0d30*/  IMAD.IADD R13, R2, 0x1, -R13 ;  /* 0x00000001020d7824 */ /* 0x000fe200078e0a0d */
[----:B------:R-:W-:Y:S01]  /*0d40*/  LOP3.LUT R8, R8, 0x7ffffe00, RZ, 0xc0, !PT ;  /* 0x7ffffe0008087812 */ /* 0x000fe200078ec0ff */
[----:B------:R-:W-:Y:S01]  /*0d50*/  IMAD.SHL.U32 R2, R7, 0x40, RZ ;  /* 0x0000004007027824 */ /* 0x000fe200078e00ff */
[--C-:B------:R-:W-:Y:S01]  /*0d60*/  SHF.R.S32.HI R5, RZ, 0x2, R4.reuse ;  /* 0x00000002ff057819 */ /* 0x100fe20000011404 */
[----:B------:R-:W-:Y:S01]  /*0d70*/  IMAD.U32 R196, R196, 0x40, R9 ;  /* 0x00000040c4c47824 */ /* 0x000fe200078e0009 */
[----:B------:R-:W-:Y:S01]  /*0d80*/  SHF.R.S32.HI R4, RZ, 0x1f, R4 ;  /* 0x0000001fff047819 */ /* 0x000fe20000011404 */
[----:B------:R-:W-:Y:S01]  /*0d90*/  IMAD R8, R11, 0x400, R8 ;  /* 0x000004000b087824 */ /* 0x000fe200078e0208 */
[----:B------:R-:W-:Y:S01]  /*0da0*/  LOP3.LUT R2, R2, 0x1c0, RZ, 0xc0, !PT ;  /* 0x000001c002027812 */ /* 0x000fe200078ec0ff */
[----:B------:R-:W-:Y:S01]  /*0db0*/  IMAD.SHL.U32 R17, R13, 0x2, RZ ;  /* 0x000000020d117824 */ /* 0x000fe200078e00ff */
[----:B------:R-:W-:-:S02]  /*0dc0*/  LOP3.LUT R190, R0, 0xfffffff8, RZ, 0xc0, !PT ;  /* 0xfffffff800be7812 */ /* 0x000fc400078ec0ff */
[----:B------:R-:W-:Y:S02]  /*0dd0*/  LOP3.LUT R9, R2, 0x8, R9, 0xf8, !PT ;  /* 0x0000000802097812 */ /* 0x000fe400078ef809 */
[----:B------:R-:W-:Y:S01]  /*0de0*/  SHF.R.U32.HI R2, RZ, 0x3, R2 ;  /* 0x00000003ff027819 */ /* 0x000fe20000011602 */
[----:B------:R-:W-:Y:S01]  /*0df0*/  IMAD.IADD R190, R197, 0x1, -R190 ;  /* 0x00000001c5be7824 */ /* 0x000fe200078e0abe */
[----:B------:R-:W-:Y:S02]  /*0e00*/  LEA.HI R4, R4, R5, RZ, 0x3 ;  /* 0x0000000504047211 */ /* 0x000fe400078f18ff */
[----:B------:R-:W-:Y:S01]  /*0e10*/  LOP3.LUT R9, R9, R2, RZ, 0x3c, !PT ;  /* 0x0000000209097212 */ /* 0x000fe200078e3cff */
[----:B------:R-:W-:Y:S01]  /*0e20*/  IMAD.SHL.U32 R2, R190, 0x8, RZ ;  /* 0x00000008be027824 */ /* 0x000fe200078e00ff */
[----:B------:R-:W-:Y:S01]  /*0e30*/  R2P PR, R7, 0x6 ;  /* 0x0000000607007804 */ /* 0x000fe20000000000 */
[----:B------:R-:W-:Y:S01]  /*0e40*/  IMAD.MOV.U32 R7, RZ, RZ, R19 ;  /* 0x000000ffff077224 */ /* 0x000fe200078e0013 */
[----:B------:R-:W-:Y:S01]  /*0e50*/  LOP3.LUT R4, R4, 0xfffffff8, RZ, 0xc0, !PT ;  /* 0xfffffff804047812 */ /* 0x000fe200078ec0ff */
[----:B------:R-:W-:Y:S01]  /*0e60*/  IMAD.IADD R8, R8, 0x1, R9 ;  /* 0x0000000108087824 */ /* 0x000fe200078e0209 */
[----:B------:R-:W-:Y:S01]  /*0e70*/  LEA.HI R3, R3, R192, RZ, 0x1 ;  /* 0x000000c003037211 */ /* 0x000fe200078f08ff */
[----:B------:R-:W-:Y:S01]  /*0e80*/  VIADD R189, R2, 0x40 ;  /* 0x0000004002bd7836 */ /* 0x000fe20000000000 */
[----:B------:R-:W-:Y:S01]  /*0e90*/  SHF.R.S32.HI R6, RZ, 0x5, R6 ;  /* 0x00000005ff067819 */ /* 0x000fe20000011406 */
[----:B------:R-:W-:Y:S01]  /*0ea0*/  IMAD.IADD R5, R5, 0x1, -R4 ;  /* 0x0000000105057824 */ /* 0x000fe200078e0a04 */
[----:B------:R-:W-:Y:S01]  /*0eb0*/  LEA R19, R8, UR42, 0x1 ;  /* 0x0000002a08137c11 */ /* 0x000fe2000f8e08ff */
[C---:B------:R-:W-:Y:S01]  /*0ec0*/  VIADD R188, R2.reuse, 0x80 ;  /* 0x0000008002bc7836 */ /* 0x040fe20000000000 */
[----:B------:R-:W-:Y:S01]  /*0ed0*/  LOP3.LUT R3, R3, 0xfffffe, RZ, 0xc0, !PT ;  /* 0x00fffffe03037812 */ /* 0x000fe200078ec0ff */
[C---:B------:R-:W-:Y:S01]  /*0ee0*/  VIADD R187, R2.reuse, 0xc0 ;  /* 0x000000c002bb7836 */ /* 0x040fe20000000000 */
[----:B------:R-:W-:Y:S01]  /*0ef0*/  SEL R23, R23, 0xffffffe0, !P1 ;  /* 0xffffffe017177807 */ /* 0x000fe20004800000 */
[C---:B------:R-:W-:Y:S01]  /*0f00*/  VIADD R184, R19.reuse, 0x26800 ;  /* 0x0002680013b87836 */ /* 0x040fe20000000000 */
[----:B------:R-:W-:Y:S01]  /*0f10*/  SHF.R.S32.HI R191, RZ, 0x3, R0 ;  /* 0x00000003ffbf7819 */ /* 0x000fe20000011400 */
[C---:B------:R-:W-:Y:S01]  /*0f20*/  VIADD R186, R2.reuse, 0x100 ;  /* 0x0000010002ba7836 */ /* 0x040fe20000000000 */
[----:B------:R-:W-:Y:S01]  /*0f30*/  SHF.R.S32.HI R204, RZ, 0x1f, R189 ;  /* 0x0000001fffcc7819 */ /* 0x000fe200000114bd */
[C---:B------:R-:W-:Y:S01]  /*0f40*/  VIADD R185, R2.reuse, 0x140 ;  /* 0x0000014002b97836 */ /* 0x040fe20000000000 */
[----:B------:R-:W-:Y:S01]  /*0f50*/  SHF.R.S32.HI R203, RZ, 0x1f, R188 ;  /* 0x0000001fffcb7819 */ /* 0x000fe200000114bc */
[C---:B------:R-:W-:Y:S01]  /*0f60*/  VIADD R194, R2.reuse, 0x180 ;  /* 0x0000018002c27836 */ /* 0x040fe20000000000 */
[----:B------:R-:W-:Y:S01]  /*0f70*/  SHF.R.S32.HI R202, RZ, 0x1f, R187 ;  /* 0x0000001fffca7819 */ /* 0x000fe200000114bb */
[----:B------:R-:W-:Y:S01]  /*0f80*/  VIADD R193, R2, 0x1c0 ;  /* 0x000001c002c17836 */ /* 0x000fe20000000000 */
[----:B------:R-:W-:Y:S01]  /*0f90*/  SHF.R.S32.HI R201, RZ, 0x1f, R186 ;  /* 0x0000001fffc97819 */ /* 0x000fe200000114ba */
[----:B------:R-:W-:Y:S01]  /*0fa0*/  VIADD R22, R19, 0x26840 ;  /* 0x0002684013167836 */ /* 0x000fe20000000000 */
[----:B------:R-:W-:Y:S01]  /*0fb0*/  SHF.R.S32.HI R200, RZ, 0x1f, R185 ;  /* 0x0000001fffc87819 */ /* 0x000fe200000114b9 */
[----:B------:R-:W-:Y:S01]  /*0fc0*/  IMAD R16, R6, 0x10, R5 ;  /* 0x0000001006107824 */ /* 0x000fe200078e0205 */
[----:B------:R-:W-:Y:S01]  /*0fd0*/  SHF.R.S32.HI R199, RZ, 0x1f, R194 ;  /* 0x0000001fffc77819 */ /* 0x000fe200000114c2 */
[----:B------:R-:W-:Y:S01]  /*0fe0*/  IMAD.IADD R3, R192, 0x1, -R3 ;  /* 0x00000001c0037824 */ /* 0x000fe200078e0a03 */
[----:B------:R-:W-:Y:S01]  /*0ff0*/  SHF.R.S32.HI R198, RZ, 0x1f, R193 ;  /* 0x0000001fffc67819 */ /* 0x000fe200000114c1 */
[----:B------:R-:W-:-:S02]  /*1000*/  @P2 VIADD R22, R184, 0xffffffc0 ;  /* 0xffffffc0b8162836 */ /* 0x000fc40000000000 */
[----:B------:R-:W-:Y:S02]  /*1010*/  IMAD.IADD R184, R184, 0x1, R23 ;  /* 0x00000001b8b87824 */ /* 0x000fe400078e0217 */
[----:B------:R-:W-:Y:S02]  /*1020*/  IMAD.SHL.U32 R18, R3, 0x100, RZ ;  /* 0x0000010003127824 */ /* 0x000fe400078e00ff */
[----:B------:R-:W-:Y:S02]  /*1030*/  IMAD R195, R195, 0x8, R16 ;  /* 0x00000008c3c37824 */ /* 0x000fe400078e0210 */
[----:B------:R-:W-:-:S07]  /*1040*/  IMAD.IADD R23, R23, 0x1, R22 ;  /* 0x0000000117177824 */ /* 0x000fce00078e0216 */
.L_x_3638:
[----:B012---:R-:W0:Y:S01]  /*1050*/  LDC.64 R4, c[0x0][0xc88] ;  /* 0x00032200ff047b82 */ /* 0x007e220000000a00 */
[----:B------:R-:W-:Y:S01]  /*1060*/  ULDC.64 UR8, c[0x0][0xa28] ;  /* 0x00028a0000087ab9 */ /* 0x000fe20000000a00 */
[----:B------:R-:W-:Y:S01]  /*1070*/  ULDC.64 UR10, c[0x0][0x418] ;  /* 0x00010600000a7ab9 */ /* 0x000fe20000000a00 */
[----:B------:R-:W-:Y:S01]  /*1080*/  IMAD.MOV.U32 R3, RZ, RZ, RZ ;  /* 0x000000ffff037224 */ /* 0x000fe200078e00ff */
[----:B------:R-:W-:Y:S01]  /*1090*/  ULDC UR4, c[0x0][0x424] ;  /* 0x0001090000047ab9 */ /* 0x000fe20000000800 */
[----:B------:R-:W-:Y:S01]  /*10a0*/  ULDC UR7, c[0x0][0x2f0] ;  /* 0x0000bc0000077ab9 */ /* 0x000fe20000000800 */
[----:B0-----:R-:W-:-:S06]  /*10b0*/  IMAD.WIDE R4, R7, 0x4, R4 ;  /* 0x0000000407047825 */ /* 0x001fcc00078e0204 */
[----:B------:R-:W2:Y:S01]  /*10c0*/  LDG.E R4, desc[UR40][R4.64] ;  /* 0x0000002804047981 */ /* 0x000ea2000c1e1900 */
[----:B------:R-:W-:-:S04]  /*10d0*/  UISETP.NE.U32.AND UP0, UPT, UR8, URZ, UPT ;  /* 0x0000003f0800728c */ /* 0x000fc8000bf05070 */
[----:B------:R-:W-:-:S06]  /*10e0*/  UISETP.NE.AND.EX UP0, UPT, UR9, URZ, UPT, UP0 ;  /* 0x0000003f0900728c */ /* 0x000fcc000bf05300 */
[----:B------:R-:W-:Y:S02]  /*10f0*/  PLOP3.LUT P0, PT, PT, PT, UP0, 0x80, 0x0 ;  /* 0x000000000000781c */ /* 0x000fe40003f0f008 */
[----:B--2---:R-:W-:-:S13]  /*1100*/  R2UR UR43, R4 ;  /* 0x00000000042b72ca */ /* 0x004fda00000e0000 */
[----:B------:R-:W-:Y:S02]  /*1110*/  USHF.R.S32.HI UR44, URZ, 0x1f, UR43 ;  /* 0x0000001f3f2c7899 */ /* 0x000fe4000801142b */
[----:B------:R-:W-:-:S04]  /*1120*/  @UP0 ULEA UR8, UP1, UR43, UR8, 0x2 ;  /* 0x000000082b080291 */ /* 0x000fc8000f82103f */
[----:B------:R-:W-:Y:S02]  /*1130*/  @UP0 ULEA.HI.X UR9, UR43, UR9, UR44, 0x2, UP1 ;  /* 0x000000092b090291 */ /* 0x000fe400088f142c */
[----:B------:R-:W-:-:S04]  /*1140*/  IMAD.U32 R6, RZ, RZ, UR8 ;  /* 0x00000008ff067e24 */ /* 0x000fc8000f8e00ff */
[----:B------:R-:W-:Y:S01]  /*1150*/  IMAD.U32 R7, RZ, RZ, UR9 ;  /* 0x00000009ff077e24 */ /* 0x000fe2000f8e00ff */
[----:B------:R-:W-:Y:S02]  /*1160*/  ULDC.64 UR8, c[0x0][0xa20] ;  /* 0x0002880000087ab9 */ /* 0x000fe40000000a00 */
[----:B------:R-:W-:Y:S02]  /*1170*/  UISETP.NE.U32.AND UP0, UPT, UR8, URZ, UPT ;  /* 0x0000003f0800728c */ /* 0x000fe4000bf05070 */
[----:B------:R-:W-:Y:S01]  /*1180*/  UISETP.NE.U32.AND UP1, UPT, UR10, URZ, UPT ;  /* 0x0000003f0a00728c */ /* 0x000fe2000bf25070 */
[----:B------:R0:W5:Y:S01]  /*1190*/  @P0 LDG.E R3, desc[UR40][R6.64] ;  /* 0x0000002806030981 */ /* 0x000162000c1e1900 */
[----:B------:R-:W-:Y:S02]  /*11a0*/  UISETP.NE.AND.EX UP0, UPT, UR9, URZ, UPT, UP0 ;  /* 0x0000003f0900728c */ /* 0x000fe4000bf05300 */
[----:B------:R-:W-:-:S04]  /*11b0*/  UISETP.NE.AND.EX UP1, UPT, UR11, URZ, UPT, UP1 ;  /* 0x0000003f0b00728c */ /* 0x000fc8000bf25310 */
[----:B------:R-:W-:Y:S01]  /*11c0*/  USEL UR4, UR4, 0x1, UP1 ;  /* 0x0000000104047887 */ /* 0x000fe20008800000 */
[----:B------:R-:W-:-:S03]  /*11d0*/  PLOP3.LUT P0, PT, PT, PT, UP0, 0x80, 0x0 ;  /* 0x000000000000781c */ /* 0x000fc60003f0f008 */
[----:B------:R-:W-:Y:S02]  /*11e0*/  UIMAD UR4, UR4, UR7, URZ ;  /* 0x00000007040472a4 */ /* 0x000fe4000f8e023f */
[----:B------:R-:W-:-:S04]  /*11f0*/  @UP0 ULEA UR8, UP1, UR43, UR8, 0x2 ;  /* 0x000000082b080291 */ /* 0x000fc8000f82103f */
[----:B------:R-:W-:Y:S01]  /*1200*/  @UP0 ULEA.HI.X UR9, UR43, UR9, UR44, 0x2, UP1 ;  /* 0x000000092b090291 */ /* 0x000fe200088f142c */
[----:B------:R-:W-:Y:S02]  /*1210*/  IMAD.U32 R152, RZ, RZ, UR4 ;  /* 0x00000004ff987e24 */ /* 0x000fe4000f8e00ff */
[----:B------:R-:W-:-:S03]  /*1220*/  IMAD.U32 R4, RZ, RZ, UR8 ;  /* 0x00000008ff047e24 */ /* 0x000fc6000f8e00ff */
[----:B------:R-:W-:-:S05]  /*1230*/  IMAD.U32 R5, RZ, RZ, UR9 ;  /* 0x00000009ff057e24 */ /* 0x000fca000f8e00ff */
[----:B------:R0:W5:Y:S01]  /*1240*/  @P0 LDG.E R152, desc[UR40][R4.64] ;  /* 0x0000002804980981 */ /* 0x000162000c1e1900 */
[----:B------:R-:W-:Y:S01]  /*1250*/  UMOV UR45, UR5 ;  /* 0x00000005002d7c82 */ /* 0x000fe20008000000 */
[----:B------:R-:W-:Y:S01]  /*1260*/  UMOV UR46, UR6 ;  /* 0x00000006002e7c82 */ /* 0x000fe20008000000 */
[----:B---34-:R-:W-:Y:S05]  /*1270*/  @P0 BRA `(.L_x_3595) ;  /* 0x00000000002c0947 */ /* 0x018fea0003800000 */
[----:B------:R-:W-:Y:S02]  /*1280*/  ULDC.64 UR4, c[0x0][0xa08] ;  /* 0x0002820000047ab9 */ /* 0x000fe40000000a00 */
[----:B------:R-:W-:-:S04]  /*1290*/  ISETP.NE.U32.AND P0, PT, RZ, UR4, PT ;  /* 0x00000004ff007c0c */ /* 0x000fc8000bf05070 */
[----:B------:R-:W-:-:S13]  /*12a0*/  ISETP.NE.AND.EX P0, PT, RZ, UR5, PT, P0 ;  /* 0x00000005ff007c0c */ /* 0x000fda000bf05300 */
[----:B------:R-:W-:Y:S05]  /*12b0*/  @!P0 BRA `(.L_x_3595) ;  /* 0x00000000001c8947 */ /* 0x000fea0003800000 */
[----:B------:R-:W-:Y:S02]  /*12c0*/  ULDC.64 UR4, c[0x0][0xa08] ;  /* 0x0002820000047ab9 */ /* 0x000fe40000000a00 */
[----:B------:R-:W-:-:S06]  /*12d0*/  UIMAD.WIDE UR4, UR43, 0x4, UR4 ;  /* 0x000000042b0478a5 */ /* 0x000fcc000f8e0204 */
[----:B0-----:R-:W-:Y:S02]  /*12e0*/  IMAD.U32 R4, RZ, RZ, UR4 ;  /* 0x00000004ff047e24 */ /* 0x001fe4000f8e00ff */
[----:B------:R-:W-:-:S05]  /*12f0*/  IMAD.U32 R5, RZ, RZ, UR5 ;  /* 0x00000005ff057e24 */ /* 0x000fca000f8e00ff */
[----:B-----5:R-:W2:Y:S04]  /*1300*/  LDG.E R152, desc[UR40][R4.64] ;  /* 0x0000002804987981 */ /* 0x020ea8000c1e1900 */
[----:B------:R-:W2:Y:S02]  /*1310*/  LDG.E R7, desc[UR40][R4.64+0x4] ;  /* 0x0000042804077981 */ /* 0x000ea4000c1e1900 */
[----:B--2---:R-:W-:-:S07]  /*1320*/  IMAD.IADD R152, R7, 0x1, -R152 ;  /* 0x0000000107987824 */ /* 0x004fce00078e0a98 */
.L_x_3595:
[----:B------:R-:W-:Y:S01]  /*1330*/  UISETP.NE.AND UP0, UPT, UR48, 0x1, UPT ;  /* 0x000000013000788c */ /* 0x000fe2000bf05270 */
[----:B-----5:R-:W-:Y:S01]  /*1340*/  IMAD.IADD R152, R152, 0x1, -R3 ;  /* 0x0000000198987824 */ /* 0x020fe200078e0a03 */
[----:B------:R-:W-:Y:S01]  /*1350*/  CS2R R20, SRZ ;  /* 0x0000000000147805 */ /* 0x000fe2000001ff00 */
[----:B------:R-:W-:Y:S01]  /*1360*/  IMAD.MOV.U32 R0, RZ, RZ, RZ ;  /* 0x000000ffff007224 */ /* 0x000fe200078e00ff */
[----:B------:R-:W-:Y:S01]  /*1370*/  CS2R R150, SRZ ;  /* 0x0000000000967805 */ /* 0x000fe2000001ff00 */
[----:B------:R-:W-:Y:S01]  /*1380*/  VIADD R3, R152, 0x3f ;  /* 0x0000003f98037836 */ /* 0x000fe20000000000 */
[----:B------:R-:W-:Y:S02]  /*1390*/  PLOP3.LUT P0, PT, PT, PT, UP0, 0x80, 0x0 ;  /* 0x000000000000781c */ /* 0x000fe40003f0f008 */
[----:B------:R-:W-:Y:S02]  /*13a0*/  CS2R R148, SRZ ;  /* 0x0000000000947805 */ /* 0x000fe4000001ff00 */
[----:B------:R-:W-:-:S02]  /*13b0*/  CS2R R146, SRZ ;  /* 0x0000000000927805 */ /* 0x000fc4000001ff00 */
[----:B------:R-:W-:Y:S02]  /*13c0*/  CS2R R144, SRZ ;  /* 0x0000000000907805 */ /* 0x000fe4000001ff00 */
[----:B0-----:R-:W-:Y:S02]  /*13d0*/  SHF.R.S32.HI R4, RZ, 0x1f, R3 ;  /* 0x0000001fff047819 */ /* 0x001fe40000011403 */
[----:B------:R-:W-:Y:S02]  /*13e0*/  CS2R R142, SRZ ;  /* 0x00000000008e7805 */ /* 0x000fe4000001ff00 */
[----:B------:R-:W-:Y:S02]  /*13f0*/  CS2R R140, SRZ ;  /* 0x00000000008c7805 */ /* 0x000fe4000001ff00 */
[----:B------:R-:W-:Y:S02]  /*1400*/  CS2R R138, SRZ ;  /* 0x00000000008a7805 */ /* 0x000fe4000001ff00 */
[----:B------:R-:W-:-:S02]  /*1410*/  LEA.HI R4, R4, R3, RZ, 0x6 ;  /* 0x0000000304047211 */ /* 0x000fc400078f30ff */
        /* <DEDUP_REMOVED lines=52> */
[----:B------:R-:W-:Y:S01]  /*1760*/  IMAD.MOV.U32 R153, RZ, RZ, RZ ;  /* 0x000000ffff997224 */ /* 0x000fe200078e00ff */
[----:B------:R-:W-:Y:S02]  /*1770*/  CS2R R34, SRZ ;  /* 0x0000000000227805 */ /* 0x000fe4000001ff00 */
[----:B------:R-:W-:Y:S01]  /*1780*/  CS2R R10, SRZ ;  /* 0x00000000000a7805 */ /* 0x000fe2000001ff00 */
[----:B------:R-:W-:Y:S01]  /*1790*/  IMAD.MOV.U32 R24, RZ, RZ, RZ ;  /* 0x000000ffff187224 */ /* 0x000fe200078e00ff */
[----:B------:R-:W-:Y:S01]  /*17a0*/  CS2R R8, SRZ ;  /* 0x0000000000087805 */ /* 0x000fe2000001ff00 */
[----:B------:R-:W-:Y:S01]  /*17b0*/  IMAD.MOV.U32 R172, RZ, RZ, RZ ;  /* 0x000000ffffac7224 */ /* 0x000fe200078e00ff */
[----:B------:R-:W-:Y:S01]  /*17c0*/  SHF.R.S32.HI R173, RZ, 0x6, R4 ;  /* 0x00000006ffad7819 */ /* 0x000fe20000011404 */
[----:B------:R-:W-:Y:S06]  /*17d0*/  @!P0 BRA `(.L_x_3596) ;  /* 0x0000001800508947 */ /* 0x000fec0003800000 */
[----:B------:R-:W-:Y:S02]  /*17e0*/  ISETP.GE.AND P1, PT, R152, 0x1, PT ;  /* 0x000000019800780c */ /* 0x000fe40003f26270 */
[----:B------:R-:W-:-:S11]  /*17f0*/  PLOP3.LUT P0, PT, PT, PT, PT, 0x80, 0x0 ;  /* 0x000000000000781c */ /* 0x000fd60003f0f070 */
[----:B------:R-:W-:Y:S05]  /*1800*/  @!P1 BRA `(.L_x_3597) ;  /* 0x0000005800c49947 */ /* 0x000fea0003800000 */
        /* <DEDUP_REMOVED lines=14> */
.L_x_3598:
[----:B------:R-:W-:Y:S01]  /*18f0*/  ULEA UR16, UR39, UR42, 0x3 ;  /* 0x0000002a27107291 */ /* 0x000fe2000f8e183f */
[----:B------:R-:W-:-:S05]  /*1900*/  IMAD.U32 R0, RZ, RZ, UR38 ;  /* 0x00000026ff007e24 */ /* 0x000fca000f8e00ff */
[----:B------:R-:W-:-:S04]  /*1910*/  SHF.L.U32 R0, R0, 0x1f, RZ ;  /* 0x0000001f00007819 */ /* 0x000fc800000006ff */
[----:B------:R-:W0:Y:S02]  /*1920*/  SYNCS.PHASECHK.TRANS64.TRYWAIT P0, [UR16+0x28c50], R0 ;  /* 0x028c5000ff0075a7 */ /* 0x000e240008000150 */
[----:B0-----:R-:W-:Y:S05]  /*1930*/  @!P0 BRA `(.L_x_3599) ;  /* 0x000000f400a88947 */ /* 0x001fea0003800000 */
.L_x_3779:
        /* <DEDUP_REMOVED lines=18> */
[----:B------:R-:W-:-:S06]  /*1a60*/  WARPGROUP.ARRIVE ;  /* 0x00000000000079c5 */ /* 0x000fcc0000000000 */
        /* <DEDUP_REMOVED lines=25> */
[----:B------:R-:W-:-:S13]  /*1c00*/  ISETP.GE.AND P0, PT, R152, 0x41, PT ;  /* 0x000000419800780c */ /* 0x000fda0003f06270 */
[----:B0-----:R-:W-:Y:S05]  /*1c10*/  @!P0 BRA `(.L_x_3600) ;  /* 0x0000000c00008947 */ /* 0x001fea0003800000 */
[----:B------:R-:W-:-:S07]  /*1c20*/  VIADD R173, R173, 0xfffffffe ;  /* 0xfffffffeadad7836 */ /* 0x000fce0000000000 */
.L_x_3605:
[----:B------:R-:W-:Y:S01]  /*1c30*/  BAR.SYNC.DEFER_BLOCKING 0xe, 0x100 ;  /* 0x0384000000007b1d */ /* 0x000fe20000010000 */
[----:B------:R-:W-:Y:S01]  /*1c40*/  IMAD.U32 R3, RZ, RZ, UR39 ;  /* 0x00000027ff037e24 */ /* 0x000fe2000f8e00ff */
[----:B------:R-:W-:Y:S01]  /*1c50*/  UISETP.NE.AND UP1, UPT, UR47, 0x3, UPT ;  /* 0x000000032f00788c */ /* 0x000fe2000bf25270 */
[----:B------:R-:W-:Y:S01]  /*1c60*/  ISETP.GT.AND P1, PT, R173, RZ, PT ;  /* 0x000000ffad00720c */ /* 0x000fe20003f24270 */
[----:B------:R-:W-:Y:S01]  /*1c70*/  UIADD3 UR39, UR39, 0x1, URZ ;  /* 0x0000000127277890 */ /* 0x000fe2000fffe03f */
[----:B0-----:R-:W-:Y:S02]  /*1c80*/  IMAD R0, R3, 0x40, R16 ;  /* 0x0000004003007824 */ /* 0x001fe400078e0210 */
        /* <DEDUP_REMOVED lines=139> */
.L_x_3601:
[----:B------:R-:W-:Y:S01]  /*2540*/  ULEA UR6, UR39, UR42, 0x3 ;  /* 0x0000002a27067291 */ /* 0x000fe2000f8e183f */
[----:B------:R-:W-:-:S05]  /*2550*/  IMAD.U32 R0, RZ, RZ, UR38 ;  /* 0x00000026ff007e24 */ /* 0x000fca000f8e00ff */
[----:B------:R-:W-:-:S04]  /*2560*/  SHF.L.U32 R0, R0, 0x1f, RZ ;  /* 0x0000001f00007819 */ /* 0x000fc800000006ff */
[----:B------:R0:W1:Y:S01]  /*2570*/  SYNCS.PHASECHK.TRANS64.TRYWAIT P0, [UR6+0x28c50], R0 ;  /* 0x028c5000ff0075a7 */ /* 0x0000620008000146 */
[----:B------:R-:W-:Y:S05]  /*2580*/  @!P2 BRA `(.L_x_3602) ;  /* 0x000000000004a947 */ /* 0x000fea0003800000 */
[----:B------:R-:W-:Y:S01]  /*2590*/  BPT.TRAP 0x1 ;  /* 0x000000040000795c */ /* 0x000fe20000300000 */
.L_x_3602:
[----:B-1----:R-:W-:Y:S05]  /*25a0*/  @P0 BRA `(.L_x_3603) ;  /* 0x0000000000080947 */ /* 0x002fea0003800000 */
[----:B------:R-:W1:Y:S02]  /*25b0*/  SYNCS.PHASECHK.TRANS64.TRYWAIT P0, [UR6+0x28c50], R0 ;  /* 0x028c5000ff0075a7 */ /* 0x000e640008000146 */
[----:B-1----:R-:W-:Y:S05]  /*25c0*/  @!P0 BRA `(.L_x_3604) ;  /* 0x000000e8009c8947 */ /* 0x002fea0003800000 */
.L_x_3603:
        /* <DEDUP_REMOVED lines=37> */
.L_x_3600:
[----:B------:R-:W-:Y:S01]  /*2820*/  BAR.SYNC.DEFER_BLOCKING 0xe, 0x100 ;  /* 0x0384000000007b1d */ /* 0x000fe20000010000 */
[----:B------:R-:W-:Y:S01]  /*2830*/  IMAD.U32 R3, RZ, RZ, UR39 ;  /* 0x00000027ff037e24 */ /* 0x000fe2000f8e00ff */
[----:B------:R-:W-:Y:S01]  /*2840*/  UIADD3 UR39, UR39, 0x1, URZ ;  /* 0x0000000127277890 */ /* 0x000fe2000fffe03f */
[----:B------:R-:W-:Y:S01]  /*2850*/  PLOP3.LUT P0, PT, PT, PT, PT, 0x8, 0x0 ;  /* 0x000000000000781c */ /* 0x000fe20003f0e170 */
[----:B------:R-:W-:Y:S02]  /*2860*/  IMAD.MOV.U32 R20, RZ, RZ, RZ ;  /* 0x000000ffff147224 */ /* 0x000fe400078e00ff */
[----:B0-----:R-:W-:Y:S01]  /*2870*/  IMAD R0, R3, 0x40, R16 ;  /* 0x0000004003007824 */ /* 0x001fe200078e0210 */
[----:B------:R-:W-:-:S04]  /*2880*/  UISETP.NE.AND UP0, UPT, UR39, 0x2, UPT ;  /* 0x000000022700788c */ /* 0x000fc8000bf05270 */
[----:B------:R-:W-:Y:S01]  /*2890*/  LEA R3, R0, UR42, 0x2 ;  /* 0x0000002a00037c11 */ /* 0x000fe2000f8e10ff */
        /* <DEDUP_REMOVED lines=136> */
.L_x_3596:
[----:B------:R-:W-:Y:S02]  /*3120*/  ISETP.GE.AND P1, PT, R152, 0x1, PT ;  /* 0x000000019800780c */ /* 0x000fe40003f26270 */
[----:B------:R-:W-:-:S11]  /*3130*/  PLOP3.LUT P0, PT, PT, PT, PT, 0x80, 0x0 ;  /* 0x000000000000781c */ /* 0x000fd60003f0f070 */
[----:B------:R-:W-:Y:S05]  /*3140*/  @!P1 BRA `(.L_x_3597) ;  /* 0x0000004000749947 */ /* 0x000fea0003800000 */
        /* <DEDUP_REMOVED lines=29> */
.L_x_3606:
        /* <DEDUP_REMOVED lines=9> */
.L_x_3780:
[----:B------:R-:W-:Y:S05]  /*33b0*/  @!P0 BRA `(.L_x_3608) ;  /* 0x0000000000048947 */ /* 0x000fea0003800000 */
[----:B------:R-:W-:Y:S01]  /*33c0*/  BPT.TRAP 0x1 ;  /* 0x000000040000795c */ /* 0x000fe20000300000 */
.L_x_3608:
[----:B------:R-:W-:Y:S02]  /*33d0*/  IMAD.U32 R7, RZ, RZ, UR39 ;  /* 0x00000027ff077e24 */ /* 0x000fe4000f8e00ff */
[----:B------:R-:W-:-:S03]  /*33e0*/  IMAD.U32 R8, RZ, RZ, UR38 ;  /* 0x00000026ff087e24 */ /* 0x000fc6000f8e00ff */
[----:B------:R-:W-:Y:S02]  /*33f0*/  LEA R7, R7, UR42, 0x3 ;  /* 0x0000002a07077c11 */ /* 0x000fe4000f8e18ff */
[----:B------:R-:W-:-:S04]  /*3400*/  SHF.L.U32 R8, R8, 0x1f, RZ ;  /* 0x0000001f08087819 */ /* 0x000fc800000006ff */
[----:B------:R1:W2:Y:S01]  /*3410*/  SYNCS.PHASECHK.TRANS64.TRYWAIT P1, [R7+URZ+0x28c30], R8 ;  /* 0x028c3008070075a7 */ /* 0x0002a2000802017f */
[----:B------:R-:W-:Y:S05]  /*3420*/  @!P0 BRA `(.L_x_3609) ;  /* 0x0000000000048947 */ /* 0x000fea0003800000 */
[----:B------:R-:W-:Y:S01]  /*3430*/  BPT.TRAP 0x1 ;  /* 0x000000040000795c */ /* 0x000fe20000300000 */
.L_x_3609:
[----:B--2---:R-:W-:Y:S05]  /*3440*/  @P1 BRA `(.L_x_3610) ;  /* 0x0000000000081947 */ /* 0x004fea0003800000 */
[----:B------:R-:W2:Y:S02]  /*3450*/  SYNCS.PHASECHK.TRANS64.TRYWAIT P1, [R7+URZ+0x28c30], R8 ;  /* 0x028c3008070075a7 */ /* 0x000ea4000802017f */
[----:B--2---:R-:W-:Y:S05]  /*3460*/  @!P1 BRA `(.L_x_3611) ;  /* 0x000000dc00249947 */ /* 0x004fea0003800000 */
.L_x_3610:
[----:B0-----:R-:W0:Y:S01]  /*3470*/  S2R R0, SR_TID.X ;  /* 0x0000000000007919 */ /* 0x001e220000002100 */
[----:B------:R-:W-:-:S04]  /*3480*/  UIADD3 UR4, UR42, 0x22400, URZ ;  /* 0x000224002a047890 */ /* 0x000fc8000fffe03f */
[----:B------:R-:W-:-:S04]  /*3490*/  USHF.R.U32.HI UR4, URZ, 0x4, UR4 ;  /* 0x000000043f047899 */ /* 0x000fc80008011604 */
[----:B------:R-:W-:Y:S01]  /*34a0*/  ULOP3.LUT UR4, UR4, 0x3fff, URZ, 0xc0, !UPT ;  /* 0x00003fff04047892 */ /* 0x000fe2000f8ec03f */
[----:B0-----:R-:W-:-:S05]  /*34b0*/  LOP3.LUT R3, R0, 0x7f, RZ, 0xc0, !PT ;  /* 0x0000007f00037812 */ /* 0x001fca00078ec0ff */
[----:B------:R-:W-:Y:S01]  /*34c0*/  IMAD.U32 R0, RZ, RZ, UR4 ;  /* 0x00000004ff007e24 */ /* 0x000fe2000f8e00ff */
[----:B------:R-:W-:Y:S05]  /*34d0*/  WARPSYNC.ALL ;  /* 0x0000000000007948 */ /* 0x000fea0003800000 */
[----:B------:R-:W-:Y:S02]  /*34e0*/  ISETP.NE.AND P1, PT, R3, RZ, PT ;  /* 0x000000ff0300720c */ /* 0x000fe40003f25270 */
[----:B------:R-:W-:-:S04]  /*34f0*/  LOP3.LUT R0, R0, 0x10000, RZ, 0xfc, !PT ;  /* 0x0001000000007812 */ /* 0x000fc800078efcff */
[----:B------:R-:W-:Y:S01]  /*3500*/  R2UR UR12, R0 ;  /* 0x00000000000c72ca */ /* 0x000fe200000e0000 */
[----:B------:R-:W-:Y:S01]  /*3510*/  UIADD3 UR4, UR42, 0x20400, URZ ;  /* 0x000204002a047890 */ /* 0x000fe2000fffe03f */
[----:B------:R-:W-:Y:S01]  /*3520*/  WARPGROUP.ARRIVE ;  /* 0x00000000000079c5 */ /* 0x000fe20000000000 */
[----:B------:R-:W-:Y:S01]  /*3530*/  UMOV UR7, 0x40000040 ;  /* 0x4000004000077882 */ /* 0x000fe20000000000 */
[----:B------:R-:W-:Y:S01]  /*3540*/  UMOV UR5, 0x40000040 ;  /* 0x4000004000057882 */ /* 0x000fe20000000000 */
[----:B------:R-:W-:Y:S01]  /*3550*/  USHF.R.U32.HI UR4, URZ, 0x4, UR4 ;  /* 0x000000043f047899 */ /* 0x000fe20008011604 */
[----:B------:R-:W-:Y:S01]  /*3560*/  IMAD R4, R173, -0x40, R152 ;  /* 0xffffffc0ad047824 */ /* 0x000fe200078e0298 */
[----:B------:R-:W-:Y:S01]  /*3570*/  UMOV UR11, 0x40000040 ;  /* 0x40000040000b7882 */ /* 0x000fe20000000000 */
[----:B------:R-:W-:Y:S01]  /*3580*/  UMOV UR9, 0x40000040 ;  /* 0x4000004000097882 */ /* 0x000fe20000000000 */
[----:B------:R-:W-:Y:S01]  /*3590*/  ULOP3.LUT UR4, UR4, 0x3fff, URZ, 0xc0, !UPT ;  /* 0x00003fff04047892 */ /* 0x000fe2000f8ec03f */
[----:B------:R-:W-:Y:S01]  /*35a0*/  UMOV UR15, 0x40000040 ;  /* 0x40000040000f7882 */ /* 0x000fe20000000000 */
[----:B------:R-:W-:-:S02]  /*35b0*/  IADD3 R4, -R17, 0x40, R4 ;  /* 0x0000004011047810 */ /* 0x000fc40007ffe104 */
[----:B------:R-:W-:Y:S02]  /*35c0*/  ULEA UR12, UR39, UR12, 0x9 ;  /* 0x0000000c270c7291 */ /* 0x000fe4000f8e483f */
[----:B------:R-:W-:Y:S01]  /*35d0*/  ULOP3.LUT UR13, UR4, 0x10000, URZ, 0xfc, !UPT ;  /* 0x00010000040d7892 */ /* 0x000fe2000f8efc3f */
[C---:B------:R-:W-:Y:S01]  /*35e0*/  ISETP.GT.AND P3, PT, R4.reuse, RZ, PT ;  /* 0x000000ff0400720c */ /* 0x040fe20003f64270 */
[----:B------:R-:W-:Y:S01]  /*35f0*/  UIADD3 UR10, UR12, 0x4, URZ ;  /* 0x000000040c0a7890 */ /* 0x000fe2000fffe03f */
[C---:B------:R-:W-:Y:S01]  /*3600*/  ISETP.GT.AND P6, PT, R4.reuse, 0x1, PT ;  /* 0x000000010400780c */ /* 0x040fe20003fc4270 */
[----:B------:R-:W-:Y:S01]  /*3610*/  UIADD3 UR8, UR13, 0x4, URZ ;  /* 0x000000040d087890 */ /* 0x000fe2000fffe03f */
[C---:B------:R-:W-:Y:S01]  /*3620*/  ISETP.GT.AND P5, PT, R4.reuse, 0x8, PT ;  /* 0x000000080400780c */ /* 0x040fe20003fa4270 */
[----:B------:R-:W-:Y:S01]  /*3630*/  UMOV UR6, UR12 ;  /* 0x0000000c00067c82 */ /* 0x000fe20008000000 */
[----:B------:R-:W-:Y:S01]  /*3640*/  UMOV UR4, UR13 ;  /* 0x0000000d00047c82 */ /* 0x000fe20008000000 */
[----:B------:R-:W-:Y:S01]  /*3650*/  UIADD3 UR14, UR12, 0x6, URZ ;  /* 0x000000060c0e7890 */ /* 0x000fe2000fffe03f */
[----:B------:R-:W-:Y:S01]  /*3660*/  HGMMA.64x64x16.F32.BF16 R24, gdesc[UR4], RZ, !UPT, gsb0 ;  /* 0x00e00000041879f0 */ /* 0x000fe2000c0018ff */
[----:B------:R-:W-:Y:S01]  /*3670*/  UIADD3 UR6, UR12, 0x2, URZ ;  /* 0x000000020c067890 */ /* 0x000fe2000fffe03f */
[C---:B------:R-:W-:Y:S01]  /*3680*/  ISETP.GT.AND P4, PT, R4.reuse, 0x9, PT ;  /* 0x000000090400780c */ /* 0x040fe20003f84270 */
[----:B------:R-:W-:Y:S01]  /*3690*/  UIADD3 UR4, UR13, 0x2, URZ ;  /* 0x000000020d047890 */ /* 0x000fe2000fffe03f */
[----:B------:R-:W-:Y:S01]  /*36a0*/  ISETP.GT.AND P2, PT, R4, 0x10, PT ;  /* 0x000000100400780c */ /* 0x000fe20003f44270 */
[----:B------:R-:W-:Y:S01]  /*36b0*/  UMOV UR7, 0x40000040 ;  /* 0x4000004000077882 */ /* 0x000fe20000000000 */
[----:B------:R-:W-:Y:S01]  /*36c0*/  UMOV UR5, 0x40000040 ;  /* 0x4000004000057882 */ /* 0x000fe20000000000 */
[----:B------:R-:W-:Y:S01]  /*36d0*/  UIADD3 UR12, UR13, 0x6, URZ ;  /* 0x000000060d0c7890 */ /* 0x000fe2000fffe03f */
[----:B------:R-:W-:-:S02]  /*36e0*/  ULDC UR20, c[0x0][0x988] ;  /* 0x0002620000147ab9 */ /* 0x000fc40000000800 */
[----:B------:R-:W-:Y:S01]  /*36f0*/  UMOV UR13, 0x40000040 ;  /* 0x40000040000d7882 */ /* 0x000fe20000000000 */
[----:B------:R-:W-:Y:S02]  /*3700*/  WARPGROUP.DEPBAR.LE gsb0, 0x0 ;  /* 0x00008000000079c5 */ /* 0x000fe40000010000 */
[----:B------:R-:W-:-:S06]  /*3710*/  WARPGROUP.ARRIVE ;  /* 0x00000000000079c5 */ /* 0x000fcc0000000000 */
[----:B------:R-:W-:Y:S01]  /*3720*/  HGMMA.64x64x16.F32.BF16 R24, gdesc[UR4], R24, gsb0 ;  /* 0x00e00000041879f0 */ /* 0x000fe20008001818 */
[----:B------:R-:W-:Y:S02]  /*3730*/  ULDC UR6, c[0x0][0x9d8] ;  /* 0x0002760000067ab9 */ /* 0x000fe40000000800 */
        /* <DEDUP_REMOVED lines=176> */
[----:B------:R-:W-:Y:S01]  /*4240*/  MUFU.EX2 R9, R6 ;  /* 0x0000000600097308 */ /* 0x000fe20000000800 */
[----:B----4-:R-:W-:-:S07]  /*4250*/  F2FP.BF16.F32.PACK_AB R158, R29, R28 ;  /* 0x0000001c1d9e723e */ /* 0x010fce00000010ff */
[----:B------:R-:W3:Y:S08]  /*4260*/  MUFU.EX2 R33, R33 ;  /* 0x0000002100217308 */ /* 0x000ef00000000800 */
[----:B------:R-:W-:Y:S01]  /*4270*/  MUFU.EX2 R36, R36 ;  /* 0x0000002400247308 */ /* 0x000fe20000000800 */
[----:B0-----:R-:W-:-:S04]  /*4280*/  FMNMX.FTZ R4, R5, R4, !PT ;  /* 0x0000000405047209 */ /* 0x001fc80007810000 */
[C---:B------:R-:W-:Y:S01]  /*4290*/  FSETP.NEU.FTZ.AND P2, PT, R4.reuse, -INF , PT ;  /* 0xff8000000400780b */ /* 0x040fe20003f5d000 */
[----:B------:R-:W-:Y:S02]  /*42a0*/  FMUL.FTZ R5, R4, UR20 ;  /* 0x0000001404057c20 */ /* 0x000fe40008410000 */
[----:B------:R-:W0:Y:S01]  /*42b0*/  MUFU.EX2 R37, R37 ;  /* 0x0000002500257308 */ /* 0x000e220000000800 */
[----:B---3--:R-:W-:Y:S02]  /*42c0*/  F2FP.BF16.F32.PACK_AB R160, R33, R32 ;  /* 0x0000002021a0723e */ /* 0x008fe400000010ff */
[----:B------:R-:W-:Y:S01]  /*42d0*/  FSEL R10, R5, RZ, P2 ;  /* 0x000000ff050a7208 */ /* 0x000fe20001000000 */
[----:B------:R-:W-:-:S04]  /*42e0*/  FADD.FTZ R5, R24, R25 ;  /* 0x0000001918057221 */ /* 0x000fc80000010000 */
[----:B------:R-:W-:Y:S01]  /*42f0*/  MUFU.EX2 R40, R40 ;  /* 0x0000002800287308 */ /* 0x000fe20000000800 */
        /* <DEDUP_REMOVED lines=41> */
[----:B---3--:R-:W-:-:S07]  /*4590*/  FADD.FTZ R5, R35, R6 ;  /* 0x0000000623057221 */ /* 0x008fce0000010000 */
        /* <DEDUP_REMOVED lines=9> */
[----:B------:R-:W3:Y:S01]  /*4630*/  MUFU.EX2 R43, R43 ;  /* 0x0000002b002b7308 */ /* 0x000ee20000000800 */
[----:B----4-:R-:W-:-:S07]  /*4640*/  FADD.FTZ R6, R42, R5 ;  /* 0x000000052a067221 */ /* 0x010fce0000010000 */
[----:B------:R-:W4:Y:S01]  /*4650*/  MUFU.EX2 R44, R44 ;  /* 0x0000002c002c7308 */ /* 0x000f220000000800 */
[C---:B-----5:R-:W-:Y:S01]  /*4660*/  FADD.FTZ R13, R41.reuse, R12 ;  /* 0x0000000c290d7221 */ /* 0x060fe20000010000 */
[----:B------:R-:W-:-:S06]  /*4670*/  F2FP.BF16.F32.PACK_AB R164, R41, R40 ;  /* 0x0000002829a4723e */ /* 0x000fcc00000010ff */
[----:B------:R-:W-:Y:S01]  /*4680*/  MUFU.EX2 R46, R46 ;  /* 0x0000002e002e7308 */ /* 0x000fe20000000800 */
[C---:B---3--:R-:W-:Y:S01]  /*4690*/  FADD.FTZ R5, R43.reuse, R6 ;  /* 0x000000062b057221 */ /* 0x048fe20000010000 */
[----:B------:R-:W-:-:S06]  /*46a0*/  F2FP.BF16.F32.PACK_AB R165, R43, R42 ;  /* 0x0000002a2ba5723e */ /* 0x000fcc00000010ff */
[----:B------:R-:W3:Y:S01]  /*46b0*/  MUFU.EX2 R45, R45 ;  /* 0x0000002d002d7308 */ /* 0x000ee20000000800 */
[----:B----4-:R-:W-:-:S07]  /*46c0*/  FADD.FTZ R6, R44, R13 ;  /* 0x0000000d2c067221 */ /* 0x010fce0000010000 */
[----:B------:R-:W4:Y:S08]  /*46d0*/  MUFU.EX2 R47, R47 ;  /* 0x0000002f002f7308 */ /* 0x000f300000000800 */
[----:B------:R-:W-:Y:S01]  /*46e0*/  MUFU.EX2 R48, R48 ;  /* 0x0000003000307308 */ /* 0x000fe20000000800 */
[C---:B---3--:R-:W-:Y:S01]  /*46f0*/  F2FP.BF16.F32.PACK_AB R166, R45.reuse, R44 ;  /* 0x0000002c2da6723e */ /* 0x048fe200000010ff */
[----:B------:R-:W-:-:S06]  /*4700*/  FADD.FTZ R45, R45, R6 ;  /* 0x000000062d2d7221 */ /* 0x000fcc0000010000 */
[----:B------:R-:W3:Y:S01]  /*4710*/  MUFU.EX2 R49, R49 ;  /* 0x0000003100317308 */ /* 0x000ee20000000800 */
[----:B----4-:R-:W-:-:S05]  /*4720*/  F2FP.BF16.F32.PACK_AB R167, R47, R46 ;  /* 0x0000002e2fa7723e */ /* 0x010fca00000010ff */
[----:B------:R0:W-:Y:S02]  /*4730*/  STSM.16.M88.4 [R22], R164 ;  /* 0x000000a416007844 */ /* 0x0001e40000000200 */
[----:B------:R-:W-:Y:S08]  /*4740*/  MUFU.EX2 R50, R50 ;  /* 0x0000003200327308 */ /* 0x000ff00000000800 */
[----:B------:R-:W4:Y:S01]  /*4750*/  MUFU.EX2 R51, R51 ;  /* 0x0000003300337308 */ /* 0x000f220000000800 */
[----:B---3--:R-:W-:Y:S01]  /*4760*/  F2FP.BF16.F32.PACK_AB R168, R49, R48 ;  /* 0x0000003031a8723e */ /* 0x008fe200000010ff */
[----:B------:R-:W-:-:S04]  /*4770*/  FADD.FTZ R48, R48, R45 ;  /* 0x0000002d30307221 */ /* 0x000fc80000010000 */
[----:B------:R-:W-:Y:S02]  /*4780*/  FADD.FTZ R49, R49, R48 ;  /* 0x0000003031317221 */ /* 0x000fe40000010000 */
[----:B------:R-:W3:Y:S08]  /*4790*/  MUFU.EX2 R52, R52 ;  /* 0x0000003400347308 */ /* 0x000ef00000000800 */
[----:B------:R-:W-:Y:S01]  /*47a0*/  MUFU.EX2 R54, R54 ;  /* 0x0000003600367308 */ /* 0x000fe20000000800 */
[----:B----4-:R-:W-:-:S07]  /*47b0*/  F2FP.BF16.F32.PACK_AB R169, R51, R50 ;  /* 0x0000003233a9723e */ /* 0x010fce00000010ff */
[----:B------:R4:W5:Y:S01]  /*47c0*/  MUFU.EX2 R11, R10 ;  /* 0x0000000a000b7308 */ /* 0x0009620000000800 */
[----:B---3--:R-:W-:Y:S01]  /*47d0*/  F2FP.BF16.F32.PACK_AB R170, R9, R52 ;  /* 0x0000003409aa723e */ /* 0x008fe200000010ff */
[----:B------:R-:W-:Y:S01]  /*47e0*/  FADD.FTZ R52, R52, R49 ;  /* 0x0000003134347221 */ /* 0x000fe20000010000 */
[----:B----4-:R-:W-:-:S03]  /*47f0*/  FADD.FTZ R10, R46, R5 ;  /* 0x000000052e0a7221 */ /* 0x010fc60000010000 */
[----:B------:R-:W-:Y:S01]  /*4800*/  FADD.FTZ R5, R9, R52 ;  /* 0x0000003409057221 */ /* 0x000fe20000010000 */
[----:B------:R-:W-:-:S04]  /*4810*/  FADD.FTZ R47, R47, R10 ;  /* 0x0000000a2f2f7221 */ /* 0x000fc80000010000 */
[----:B------:R-:W-:Y:S01]  /*4820*/  FADD.FTZ R50, R50, R47 ;  /* 0x0000002f32327221 */ /* 0x000fe20000010000 */
[----:B-----5:R-:W-:-:S03]  /*4830*/  F2FP.BF16.F32.PACK_AB R171, R11, R54 ;  /* 0x000000360bab723e */ /* 0x020fc600000010ff */
[----:B------:R-:W-:Y:S02]  /*4840*/  FADD.FTZ R51, R51, R50 ;  /* 0x0000003233337221 */ /* 0x000fe40000010000 */
[----:B------:R0:W-:Y:S02]  /*4850*/  STSM.16.M88.4 [R23], R168 ;  /* 0x000000a817007844 */ /* 0x0001e40000000200 */
[----:B------:R-:W-:-:S04]  /*4860*/  FADD.FTZ R6, R54, R51 ;  /* 0x0000003336067221 */ /* 0x000fc80000010000 */
[----:B------:R-:W-:Y:S01]  /*4870*/  FADD.FTZ R6, R11, R6 ;  /* 0x000000060b067221 */ /* 0x000fe20000010000 */
[----:B------:R-:W-:Y:S06]  /*4880*/  @!P0 BRA `(.L_x_3612) ;  /* 0x0000000000048947 */ /* 0x000fec0003800000 */
[----:B------:R-:W-:Y:S01]  /*4890*/  BPT.TRAP 0x1 ;  /* 0x000000040000795c */ /* 0x000fe20000300000 */
.L_x_3612:
[----:B------:R3:W4:Y:S01]  /*48a0*/  SYNCS.PHASECHK.TRANS64.TRYWAIT P2, [R7+URZ+0x28c50], R8 ;  /* 0x028c5008070075a7 */ /* 0x000722000804017f */
[----:B------:R-:W-:Y:S05]  /*48b0*/  @!P0 BRA `(.L_x_3613) ;  /* 0x0000000000048947 */ /* 0x000fea0003800000 */
[----:B------:R-:W-:Y:S01]  /*48c0*/  BPT.TRAP 0x1 ;  /* 0x000000040000795c */ /* 0x000fe20000300000 */
.L_x_3613:
[----:B------:R-:W-:Y:S01]  /*48d0*/  ULOP3.LUT UR49, UR49, 0x2000000, URZ, 0xfc, !UPT ;  /* 0x0200000031317892 */ /* 0x000fe2000f8efc3f */
[----:B----4-:R-:W-:Y:S11]  /*48e0*/  @P2 BRA `(.L_x_3614) ;  /* 0x0000000000082947 */ /* 0x010ff60003800000 */
[----:B------:R-:W4:Y:S02]  /*48f0*/  SYNCS.PHASECHK.TRANS64.TRYWAIT P2, [R7+URZ+0x28c50], R8 ;  /* 0x028c5008070075a7 */ /* 0x000f24000804017f */
[----:B----4-:R-:W-:Y:S05]  /*4900*/  @!P2 BRA `(.L_x_3615) ;  /* 0x000000c80010a947 */ /* 0x010fea0003800000 */
.L_x_3614:
[----:B------:R-:W-:Y:S01]  /*4910*/  ULEA UR10, UR39, UR49, 0xc ;  /* 0x00000031270a7291 */ /* 0x000fe2000f8e603f */
[----:B------:R-:W-:Y:S01]  /*4920*/  WARPGROUP.ARRIVE ;  /* 0x00000000000079c5 */ /* 0x000fe20000000000 */
[----:B------:R-:W-:Y:S01]  /*4930*/  UMOV UR7, 0x40000040 ;  /* 0x4000004000077882 */ /* 0x000fe20000000000 */
[----:B------:R-:W-:Y:S01]  /*4940*/  UMOV UR11, 0x40000040 ;  /* 0x40000040000b7882 */ /* 0x000fe20000000000 */
[----:B------:R-:W-:Y:S01]  /*4950*/  ISETP.GE.AND P2, PT, R152, 0x41, PT ;  /* 0x000000419800780c */ /* 0x000fe20003f46270 */
[----:B-1234-:R-:W-:Y:S02]  /*4960*/  @!P1 VIADD R7, R7, 0x28c60 ;  /* 0x00028c6007079836 */ /* 0x01efe40000000000 */
[----:B------:R-:W-:Y:S02]  /*4970*/  UMOV UR6, UR10 ;  /* 0x0000000a00067c82 */ /* 0x000fe40008000000 */
[----:B------:R-:W-:Y:S01]  /*4980*/  HGMMA.64x256x16.F32.BF16 R24, R156, gdesc[UR4].tnspB, RZ, !UPT, gsb0 ;  /* 0x43e000049c187df0 */ /* 0x000fe2000c0018ff */
[----:B------:R-:W-:Y:S01]  /*4990*/  UIADD3 UR6, UR10, 0x80, URZ ;  /* 0x000000800a067890 */ /* 0x000fe2000fffe03f */
[----:B------:R-:W-:Y:S01]  /*49a0*/  @!P1 PRMT R7, RZ, 0x654, R7 ;  /* 0x00000654ff079816 */ /* 0x000fe20000000007 */
[----:B------:R-:W-:Y:S01]  /*49b0*/  UMOV UR7, 0x40000040 ;  /* 0x4000004000077882 */ /* 0x000fe20000000000 */
[----:B------:R-:W-:-:S02]  /*49c0*/  WARPGROUP.DEPBAR.LE gsb0, 0x0 ;  /* 0x00008000000079c5 */ /* 0x000fc40000010000 */
[----:B------:R-:W-:-:S15]  /*49d0*/  WARPGROUP.ARRIVE ;  /* 0x00000000000079c5 */ /* 0x000fde0000000000 */
[----:B------:R-:W-:-:S07]  /*49e0*/  NOP ;  /* 0x0000000000007918 */ /* 0x000fce0000000000 */
        /* <DEDUP_REMOVED lines=23> */
[----:B-1----:R-:W-:Y:S01]  /*4b60*/  VIADD R7, R173, 0xfffffffe ;  /* 0xfffffffead077836 */ /* 0x002fe20000000000 */
[----:B------:R-:W-:Y:S01]  /*4b70*/  UMOV UR21, UR39 ;  /* 0x0000002700157c82 */ /* 0x000fe20008000000 */
[----:B------:R-:W-:Y:S01]  /*4b80*/  IMAD.MOV.U32 R9, RZ, RZ, R4 ;  /* 0x000000ffff097224 */ /* 0x000fe200078e0004 */
[----:B------:R-:W-:Y:S01]  /*4b90*/  ULDC UR22, c[0x0][0x9d8] ;  /* 0x0002760000167ab9 */ /* 0x000fe20000000800 */
[----:B------:R-:W-:Y:S01]  /*4ba0*/  IMAD.MOV.U32 R14, RZ, RZ, R3 ;  /* 0x000000ffff0e7224 */ /* 0x000fe200078e0003 */
[----:B------:R-:W-:-:S06]  /*4bb0*/  ULDC UR20, c[0x0][0x988] ;  /* 0x0002620000147ab9 */ /* 0x000fcc0000000800 */
.L_x_3625:
[----:B------:R-:W-:Y:S01]  /*4bc0*/  UIADD3 UR39, UR21, 0x1, URZ ;  /* 0x0000000115277890 */ /* 0x000fe2000fffe03f */
[C---:B------:R-:W-:Y:S01]  /*4bd0*/  ISETP.GT.AND P2, PT, R7.reuse, RZ, PT ;  /* 0x000000ff0700720c */ /* 0x040fe20003f44270 */
[----:B------:R-:W-:Y:S02]  /*4be0*/  VIADD R7, R7, 0xffffffff ;  /* 0xffffffff07077836 */ /* 0x000fe40000000000 */
[----:B------:R-:W-:-:S04]  /*4bf0*/  UISETP.NE.AND UP0, UPT, UR39, 0x2, UPT ;  /* 0x000000022700788c */ /* 0x000fc8000bf05270 */
[----:B------:R-:W-:Y:S02]  /*4c00*/  USEL UR6, URZ, 0x1, UP0 ;  /* 0x000000013f067887 */ /* 0x000fe40008000000 */
[----:B------:R-:W-:Y:S02]  /*4c10*/  USEL UR39, UR39, URZ, UP0 ;  /* 0x0000003f27277287 */ /* 0x000fe40008000000 */
[----:B------:R-:W-:Y:S01]  /*4c20*/  ULOP3.LUT UR38, UR38, UR6, URZ, 0x3c, !UPT ;  /* 0x0000000626267292 */ /* 0x000fe2000f8e3c3f */
[----:B0123--:R-:W-:Y:S11]  /*4c30*/  @!P0 BRA `(.L_x_3617) ;  /* 0x0000000000048947 */ /* 0x00fff60003800000 */
[----:B------:R-:W-:Y:S01]  /*4c40*/  BPT.TRAP 0x1 ;  /* 0x000000040000795c */ /* 0x000fe20000300000 */
.L_x_3617:
[----:B------:R-:W-:Y:S01]  /*4c50*/  ULEA UR23, UR39, UR42, 0x3 ;  /* 0x0000002a27177291 */ /* 0x000fe2000f8e183f */
[----:B------:R-:W-:-:S05]  /*4c60*/  IMAD.U32 R8, RZ, RZ, UR38 ;  /* 0x00000026ff087e24 */ /* 0x000fca000f8e00ff */
[----:B------:R-:W-:-:S04]  /*4c70*/  SHF.L.U32 R8, R8, 0x1f, RZ ;  /* 0x0000001f08087819 */ /* 0x000fc800000006ff */
[----:B------:R1:W2:Y:S01]  /*4c80*/  SYNCS.PHASECHK.TRANS64.TRYWAIT P3, [UR23+0x28c30], R8 ;  /* 0x028c3008ff0075a7 */ /* 0x0002a20008060157 */
[----:B------:R-:W-:Y:S05]  /*4c90*/  @!P0 BRA `(.L_x_3618) ;  /* 0x0000000000048947 */ /* 0x000fea0003800000 */
[----:B------:R-:W-:Y:S01]  /*4ca0*/  BPT.TRAP 0x1 ;  /* 0x000000040000795c */ /* 0x000fe20000300000 */
.L_x_3618:
[----:B--2---:R-:W-:Y:S05]  /*4cb0*/  @P3 BRA `(.L_x_3619) ;  /* 0x0000000000083947 */ /* 0x004fea0003800000 */
[----:B------:R-:W2:Y:S02]  /*4cc0*/  SYNCS.PHASECHK.TRANS64.TRYWAIT P3, [UR23+0x28c30], R8 ;  /* 0x028c3008ff0075a7 */ /* 0x000ea40008060157 */
[----:B--2---:R-:W-:Y:S05]  /*4cd0*/  @!P3 BRA `(.L_x_3620) ;  /* 0x000000c40030b947 */ /* 0x004fea0003800000 */
.L_x_3619:
        /* <DEDUP_REMOVED lines=79> */
[----:B--2---:R-:W-:Y:S01]  /*51d0*/  FMNMX.FTZ R162, R165, R156, !PT ;  /* 0x0000009ca5a27209 */ /* 0x004fe20007810000 */
[----:B------:R-:W-:Y:S01]  /*51e0*/  FMUL.FTZ R156, R163, UR22 ;  /* 0x00000016a39c7c20 */ /* 0x000fe20008410000 */
[----:B------:R-:W-:Y:S01]  /*51f0*/  FMUL.FTZ R163, R170, UR22 ;  /* 0x00000016aaa37c20 */ /* 0x000fe20008410000 */
[----:B------:R-:W-:-:S04]  /*5200*/  FMUL.FTZ R170, R174, UR22 ;  /* 0x00000016aeaa7c20 */ /* 0x000fc80008410000 */
[----:B------:R-:W2:Y:S01]  /*5210*/  MUFU.TANH R168, R168 ;  /* 0x000000a800a87308 */ /* 0x000ea20000002400 */
[----:B0-----:R-:W-:Y:S01]  /*5220*/  FMNMX.FTZ R3, R169, R162, !PT ;  /* 0x000000a2a9037209 */ /* 0x001fe20007810000 */
[----:B------:R-:W-:Y:S01]  /*5230*/  FMUL.FTZ R162, R167, UR22 ;  /* 0x00000016a7a27c20 */ /* 0x000fe20008410000 */
[----:B------:R-:W-:-:S05]  /*5240*/  FMUL.FTZ R167, R179, UR22 ;  /* 0x00000016b3a77c20 */ /* 0x000fca0008410000 */
[----:B------:R-:W0:Y:S01]  /*5250*/  MUFU.TANH R10, R10 ;  /* 0x0000000a000a7308 */ /* 0x000e220000002400 */
[----:B---3--:R-:W-:-:S07]  /*5260*/  FMNMX.FTZ R3, R172, R3, !PT ;  /* 0x00000003ac037209 */ /* 0x008fce0007810000 */
[----:B------:R-:W3:Y:S01]  /*5270*/  MUFU.TANH R11, R11 ;  /* 0x0000000b000b7308 */ /* 0x000ee20000002400 */
[----:B--2---:R-:W-:-:S05]  /*5280*/  FMNMX.FTZ R3, R168, R3, !PT ;  /* 0x00000003a8037209 */ /* 0x004fca0007810000 */
[----:B------:R-:W2:Y:S02]  /*5290*/  SHFL.BFLY PT, R176, R3, 0x2, 0x1f ;  /* 0x0c401f0003b07f89 */ /* 0x000ea400000e0000 */
[----:B------:R-:W4:Y:S01]  /*52a0*/  MUFU.TANH R12, R12 ;  /* 0x0000000c000c7308 */ /* 0x000f220000002400 */
[----:B0-----:R-:W-:-:S07]  /*52b0*/  FMNMX.FTZ R174, R10, R9, !PT ;  /* 0x000000090aae7209 */ /* 0x001fce0007810000 */
[----:B------:R-:W0:Y:S08]  /*52c0*/  MUFU.TANH R13, R13 ;  /* 0x0000000d000d7308 */ /* 0x000e300000002400 */
[----:B------:R-:W5:Y:S01]  /*52d0*/  MUFU.TANH R153, R153 ;  /* 0x0000009900997308 */ /* 0x000f620000002400 */
[----:B--2---:R-:W-:-:S07]  /*52e0*/  FMNMX.FTZ R180, R3, R176, !PT ;  /* 0x000000b003b47209 */ /* 0x004fce0007810000 */
[----:B------:R-:W2:Y:S01]  /*52f0*/  MUFU.TANH R156, R156 ;  /* 0x0000009c009c7308 */ /* 0x000ea20000002400 */
[----:B---3--:R-:W-:Y:S01]  /*5300*/  FMNMX.FTZ R3, R11, R174, !PT ;  /* 0x000000ae0b037209 */ /* 0x008fe20007810000 */
[----:B------:R-:W-:Y:S01]  /*5310*/  FMUL.FTZ R174, R182, UR22 ;  /* 0x00000016b6ae7c20 */ /* 0x000fe20008410000 */
[----:B------:R-:W3:Y:S02]  /*5320*/  SHFL.BFLY PT, R181, R180, 0x1, 0x1f ;  /* 0x0c201f00b4b57f89 */ /* 0x000ee400000e0000 */
[----:B----4-:R-:W-:-:S03]  /*5330*/  FMNMX.FTZ R176, R12, R3, !PT ;  /* 0x000000030cb07209 */ /* 0x010fc60007810000 */
[----:B------:R-:W4:Y:S01]  /*5340*/  MUFU.TANH R159, R159 ;  /* 0x0000009f009f7308 */ /* 0x000f220000002400 */
[----:B0-----:R-:W-:-:S04]  /*5350*/  FMNMX.FTZ R176, R13, R176, !PT ;  /* 0x000000b00db07209 */ /* 0x001fc80007810000 */
[----:B-----5:R-:W-:-:S03]  /*5360*/  FMNMX.FTZ R177, R153, R176, !PT ;  /* 0x000000b099b17209 */ /* 0x020fc60007810000 */
[----:B------:R-:W0:Y:S01]  /*5370*/  MUFU.TANH R162, R162 ;  /* 0x000000a200a27308 */ /* 0x000e220000002400 */
[----:B--2---:R-:W-:-:S07]  /*5380*/  FMNMX.FTZ R176, R156, R177, !PT ;  /* 0x000000b19cb07209 */ /* 0x004fce0007810000 */
[----:B------:R-:W2:Y:S01]  /*5390*/  MUFU.TANH R163, R163 ;  /* 0x000000a300a37308 */ /* 0x000ea20000002400 */
[----:B----4-:R-:W-:Y:S02]  /*53a0*/  FMNMX.FTZ R177, R159, R176, !PT ;  /* 0x000000b09fb17209 */ /* 0x010fe40007810000 */
[----:B---3--:R-:W-:-:S05]  /*53b0*/  FMNMX.FTZ R3, R180, R181, !PT ;  /* 0x000000b5b4037209 */ /* 0x008fca0007810000 */
[----:B------:R-:W3:Y:S01]  /*53c0*/  MUFU.TANH R166, R166 ;  /* 0x000000a600a67308 */ /* 0x000ee20000002400 */
[----:B0-----:R-:W-:Y:S01]  /*53d0*/  FMNMX.FTZ R176, R162, R177, !PT ;  /* 0x000000b1a2b07209 */ /* 0x001fe20007810000 */
[C---:B------:R-:W-:Y:S01]  /*53e0*/  FMUL.FTZ R179, R3.reuse, UR20 ;  /* 0x0000001403b37c20 */ /* 0x040fe20008410000 */
[----:B------:R-:W-:-:S03]  /*53f0*/  FADD.FTZ R14, -R3, R14 ;  /* 0x0000000e030e7221 */ /* 0x000fc60000010100 */
[--C-:B------:R-:W-:Y:S01]  /*5400*/  FFMA.FTZ R178, R4, UR20, -R179.reuse ;  /* 0x0000001404b27c23 */ /* 0x100fe200080108b3 */
[----:B------:R-:W-:Y:S01]  /*5410*/  FMUL.FTZ R14, R14, UR20 ;  /* 0x000000140e0e7c20 */ /* 0x000fe20008410000 */
[----:B------:R-:W0:Y:S01]  /*5420*/  MUFU.TANH R170, R170 ;  /* 0x000000aa00aa7308 */ /* 0x000e220000002400 */
[----:B--2---:R-:W-:Y:S01]  /*5430*/  FMNMX.FTZ R177, R163, R176, !PT ;  /* 0x000000b0a3b17209 */ /* 0x004fe20007810000 */
[--C-:B------:R-:W-:Y:S01]  /*5440*/  FFMA.FTZ R15, R15, UR20, -R179.reuse ;  /* 0x000000140f0f7c23 */ /* 0x100fe200080108b3 */
[--C-:B------:R-:W-:Y:S01]  /*5450*/  FFMA.FTZ R20, R20, UR20, -R179.reuse ;  /* 0x0000001414147c23 */ /* 0x100fe200080108b3 */
[--C-:B------:R-:W-:Y:S01]  /*5460*/  FFMA.FTZ R21, R21, UR20, -R179.reuse ;  /* 0x0000001415157c23 */ /* 0x100fe200080108b3 */
[--C-:B------:R-:W-:Y:S01]  /*5470*/  FFMA.FTZ R182, R169, UR20, -R179.reuse ;  /* 0x00000014a9b67c23 */ /* 0x100fe200080108b3 */
[--C-:B------:R-:W-:Y:S01]  /*5480*/  FFMA.FTZ R169, R172, UR20, -R179.reuse ;  /* 0x00000014aca97c23 */ /* 0x100fe200080108b3 */
[--C-:B------:R-:W-:Y:S01]  /*5490*/  FFMA.FTZ R155, R155, UR20, -R179.reuse ;  /* 0x000000149b9b7c23 */ /* 0x100fe200080108b3 */
[----:B------:R-:W2:Y:S01]  /*54a0*/  MUFU.TANH R173, R173 ;  /* 0x000000ad00ad7308 */ /* 0x000ea20000002400 */
[----:B---3--:R-:W-:Y:S01]  /*54b0*/  FMNMX.FTZ R177, R166, R177, !PT ;  /* 0x000000b1a6b17209 */ /* 0x008fe20007810000 */
[--C-:B------:R-:W-:Y:S01]  /*54c0*/  FFMA.FTZ R180, R157, UR20, -R179.reuse ;  /* 0x000000149db47c23 */ /* 0x100fe200080108b3 */
[--C-:B------:R-:W-:Y:S01]  /*54d0*/  FFMA.FTZ R157, R158, UR20, -R179.reuse ;  /* 0x000000149e9d7c23 */ /* 0x100fe200080108b3 */
[--C-:B------:R-:W-:Y:S01]  /*54e0*/  FFMA.FTZ R160, R160, UR20, -R179.reuse ;  /* 0x00000014a0a07c23 */ /* 0x100fe200080108b3 */
[--C-:B------:R-:W-:Y:S01]  /*54f0*/  FFMA.FTZ R161, R161, UR20, -R179.reuse ;  /* 0x00000014a1a17c23 */ /* 0x100fe200080108b3 */
[--C-:B------:R-:W-:Y:S01]  /*5500*/  FFMA.FTZ R164, R164, UR20, -R179.reuse ;  /* 0x00000014a4a47c23 */ /* 0x100fe200080108b3 */
[--C-:B------:R-:W-:Y:S01]  /*5510*/  FFMA.FTZ R165, R165, UR20, -R179.reuse ;  /* 0x00000014a5a57c23 */ /* 0x100fe200080108b3 */
[----:B------:R-:W3:Y:S01]  /*5520*/  MUFU.TANH R171, R171 ;  /* 0x000000ab00ab7308 */ /* 0x000ee20000002400 */
[----:B0-----:R-:W-:Y:S01]  /*5530*/  FMNMX.FTZ R176, R170, R177, !PT ;  /* 0x000000b1aab07209 */ /* 0x001fe20007810000 */
[----:B------:R-:W-:-:S06]  /*5540*/  FFMA.FTZ R168, R168, UR20, -R179 ;  /* 0x00000014a8a87c23 */ /* 0x000fcc00080108b3 */
[----:B------:R-:W0:Y:S01]  /*5550*/  MUFU.TANH R167, R167 ;  /* 0x000000a700a77308 */ /* 0x000e220000002400 */
[----:B--2---:R-:W-:-:S07]  /*5560*/  FMNMX.FTZ R4, R173, R176, !PT ;  /* 0x000000b0ad047209 */ /* 0x004fce0007810000 */
[----:B------:R-:W2:Y:S01]  /*5570*/  MUFU.TANH R174, R174 ;  /* 0x000000ae00ae7308 */ /* 0x000ea20000002400 */
[----:B---3--:R-:W-:-:S07]  /*5580*/  FMNMX.FTZ R4, R171, R4, !PT ;  /* 0x00000004ab047209 */ /* 0x008fce0007810000 */
[----:B------:R-:W3:Y:S01]  /*5590*/  MUFU.TANH R175, R175 ;  /* 0x000000af00af7308 */ /* 0x000ee20000002400 */
[----:B0-----:R-:W-:-:S07]  /*55a0*/  FMNMX.FTZ R177, R167, R4, !PT ;  /* 0x00000004a7b17209 */ /* 0x001fce0007810000 */
[----:B------:R0:W-:Y:S01]  /*55b0*/  MUFU.EX2 R176, R178 ;  /* 0x000000b200b07308 */ /* 0x0001e20000000800 */
[----:B--2---:R-:W-:Y:S01]  /*55c0*/  FMNMX.FTZ R4, R174, R177, !PT ;  /* 0x000000b1ae047209 */ /* 0x004fe20007810000 */
[----:B------:R-:W-:Y:S01]  /*55d0*/  FFMA.FTZ R177, R152, UR20, -R179 ;  /* 0x0000001498b17c23 */ /* 0x000fe200080108b3 */
[----:B------:R-:W-:-:S05]  /*55e0*/  IMAD.MOV R152, RZ, RZ, -R18 ;  /* 0x000000ffff987224 */ /* 0x000fca00078e0a12 */
[----:B------:R-:W2:Y:S01]  /*55f0*/  MUFU.EX2 R14, R14 ;  /* 0x0000000e000e7308 */ /* 0x000ea20000000800 */
[----:B---3--:R-:W-:Y:S01]  /*5600*/  FMNMX.FTZ R4, R175, R4, !PT ;  /* 0x00000004af047209 */ /* 0x008fe20007810000 */
[----:B0-----:R-:W-:Y:S01]  /*5610*/  FFMA.FTZ R178, R154, UR20, -R179 ;  /* 0x000000149ab27c23 */ /* 0x001fe200080108b3 */
[----:B------:R-:W-:-:S03]  /*5620*/  ISETP.NE.AND P3, PT, R17, R152, PT ;  /* 0x000000981100720c */ /* 0x000fc60003f65270 */
[----:B------:R-:W0:Y:S02]  /*5630*/  SHFL.BFLY PT, R181, R4, 0x2, 0x1f ;  /* 0x0c401f0004b57f89 */ /* 0x000e2400000e0000 */
[----:B------:R-:W3:Y:S08]  /*5640*/  MUFU.EX2 R15, R15 ;  /* 0x0000000f000f7308 */ /* 0x000ef00000000800 */
[----:B------:R-:W4:Y:S01]  /*5650*/  MUFU.EX2 R20, R20 ;  /* 0x0000001400147308 */ /* 0x000f220000000800 */
[-C--:B--2---:R-:W-:Y:S01]  /*5660*/  FMUL.FTZ R24, R24, R14.reuse ;  /* 0x0000000e18187220 */ /* 0x084fe20000410000 */
[-C--:B------:R-:W-:Y:S01]  /*5670*/  FMUL.FTZ R25, R25, R14.reuse ;  /* 0x0000000e19197220 */ /* 0x080fe20000410000 */
[-C--:B------:R-:W-:Y:S01]  /*5680*/  FMUL.FTZ R28, R28, R14.reuse ;  /* 0x0000000e1c1c7220 */ /* 0x080fe20000410000 */
[-C--:B------:R-:W-:Y:S01]  /*5690*/  FMUL.FTZ R29, R29, R14.reuse ;  /* 0x0000000e1d1d7220 */ /* 0x080fe20000410000 */
[-C--:B------:R-:W-:Y:S01]  /*56a0*/  FMUL.FTZ R32, R32, R14.reuse ;  /* 0x0000000e20207220 */ /* 0x080fe20000410000 */
[-C--:B------:R-:W-:Y:S01]  /*56b0*/  FMUL.FTZ R33, R33, R14.reuse ;  /* 0x0000000e21217220 */ /* 0x080fe20000410000 */
[-C--:B------:R-:W-:Y:S01]  /*56c0*/  FMUL.FTZ R36, R36, R14.reuse ;  /* 0x0000000e24247220 */ /* 0x080fe20000410000 */
[----:B------:R-:W-:Y:S01]  /*56d0*/  MUFU.EX2 R21, R21 ;  /* 0x0000001500157308 */ /* 0x000fe20000000800 */
[----:B---3--:R-:W-:Y:S01]  /*56e0*/  FFMA.FTZ R5, R14, R5, R15 ;  /* 0x000000050e057223 */ /* 0x008fe2000001000f */
[-C--:B------:R-:W-:Y:S01]  /*56f0*/  FMUL.FTZ R37, R37, R14.reuse ;  /* 0x0000000e25257220 */ /* 0x080fe20000410000 */
[-C--:B------:R-:W-:Y:S01]  /*5700*/  FMUL.FTZ R40, R40, R14.reuse ;  /* 0x0000000e28287220 */ /* 0x080fe20000410000 */
[-C--:B------:R-:W-:Y:S01]  /*5710*/  FMUL.FTZ R41, R41, R14.reuse ;  /* 0x0000000e29297220 */ /* 0x080fe20000410000 */
[----:B------:R-:W-:Y:S01]  /*5720*/  FADD.FTZ R5, R176, R5 ;  /* 0x00000005b0057221 */ /* 0x000fe20000010000 */
[----:B0-----:R-:W-:Y:S01]  /*5730*/  FMNMX.FTZ R181, R4, R181, !PT ;  /* 0x000000b504b57209 */ /* 0x001fe20007810000 */
[-C--:B------:R-:W-:Y:S01]  /*5740*/  FMUL.FTZ R44, R44, R14.reuse ;  /* 0x0000000e2c2c7220 */ /* 0x080fe20000410000 */
[----:B------:R-:W-:Y:S01]  /*5750*/  MUFU.EX2 R177, R177 ;  /* 0x000000b100b17308 */ /* 0x000fe20000000800 */
[-C--:B------:R-:W-:Y:S01]  /*5760*/  FMUL.FTZ R45, R45, R14.reuse ;  /* 0x0000000e2d2d7220 */ /* 0x080fe20000410000 */
[-C--:B------:R-:W-:Y:S01]  /*5770*/  FMUL.FTZ R48, R48, R14.reuse ;  /* 0x0000000e30307220 */ /* 0x080fe20000410000 */
[----:B------:R-:W0:Y:S01]  /*5780*/  SHFL.BFLY PT, R4, R181, 0x1, 0x1f ;  /* 0x0c201f00b5047f89 */ /* 0x000e2200000e0000 */
        /* <DEDUP_REMOVED lines=23> */
[----:B0-----:R-:W-:Y:S01]  /*5900*/  FMNMX.FTZ R4, R181, R4, !PT ;  /* 0x00000004b5047209 */ /* 0x001fe20007810000 */
[-C--:B------:R-:W-:Y:S01]  /*5910*/  FMUL.FTZ R89, R89, R14.reuse ;  /* 0x0000000e59597220 */ /* 0x080fe20000410000 */
[-C--:B------:R-:W-:Y:S01]  /*5920*/  FMUL.FTZ R92, R92, R14.reuse ;  /* 0x0000000e5c5c7220 */ /* 0x080fe20000410000 */
[-C--:B------:R-:W-:Y:S01]  /*5930*/  FMUL.FTZ R93, R93, R14.reuse ;  /* 0x0000000e5d5d7220 */ /* 0x080fe20000410000 */
[-C--:B------:R-:W-:Y:S01]  /*5940*/  FMUL.FTZ R96, R96, R14.reuse ;  /* 0x0000000e60607220 */ /* 0x080fe20000410000 */
[C---:B------:R-:W-:Y:S01]  /*5950*/  FADD.FTZ R9, -R4.reuse, R9 ;  /* 0x0000000904097221 */ /* 0x040fe20000010100 */
[----:B------:R-:W-:Y:S01]  /*5960*/  FMUL.FTZ R154, R4, UR20 ;  /* 0x00000014049a7c20 */ /* 0x000fe20008410000 */
[----:B------:R-:W-:Y:S01]  /*5970*/  MUFU.EX2 R157, R157 ;  /* 0x0000009d009d7308 */ /* 0x000fe20000000800 */
[----:B------:R-:W-:Y:S01]  /*5980*/  FMUL.FTZ R97, R97, R14 ;  /* 0x0000000e61617220 */ /* 0x000fe20000410000 */
[----:B------:R-:W-:Y:S01]  /*5990*/  FMUL.FTZ R9, R9, UR20 ;  /* 0x0000001409097c20 */ /* 0x000fe20008410000 */
        /* <DEDUP_REMOVED lines=10> */
[----:B------:R-:W-:Y:S02]  /*5a40*/  IMAD.U32 R153, RZ, RZ, UR21 ;  /* 0x00000015ff997e24 */ /* 0x000fe4000f8e00ff */
[--C-:B------:R-:W-:Y:S01]  /*5a50*/  FFMA.FTZ R159, R159, UR20, -R154.reuse ;  /* 0x000000149f9f7c23 */ /* 0x100fe2000801089a */
[----:B------:R-:W-:Y:S01]  /*5a60*/  FFMA.FTZ R206, R162, UR20, -R154 ;  /* 0x00000014a2ce7c23 */ /* 0x000fe2000801089a */
[----:B------:R-:W0:Y:S01]  /*5a70*/  MUFU.EX2 R10, R10 ;  /* 0x0000000a000a7308 */ /* 0x000e220000000800 */
[----:B------:R-:W-:Y:S01]  /*5a80*/  @!P1 PRMT R152, RZ, 0x654, R152 ;  /* 0x00000654ff989816 */ /* 0x000fe20000000098 */
[----:B------:R-:W-:Y:S02]  /*5a90*/  @!P3 IMAD R153, R153, 0x40, R16 ;  /* 0x000000409999b824 */ /* 0x000fe400078e0210 */
[--C-:B------:R-:W-:Y:S01]  /*5aa0*/  FFMA.FTZ R163, R163, UR20, -R154.reuse ;  /* 0x00000014a3a37c23 */ /* 0x100fe2000801089a */
[--C-:B------:R-:W-:Y:S01]  /*5ab0*/  FFMA.FTZ R208, R166, UR20, -R154.reuse ;  /* 0x00000014a6d07c23 */ /* 0x100fe2000801089a */
[----:B------:R4:W-:Y:S01]  /*5ac0*/  @!P1 SYNCS.ARRIVE.TRANS64.RED.A1T0 RZ, [R152+URZ], RZ ;  /* 0x000000ff98ff99a7 */ /* 0x0009e2000810043f */
[--C-:B------:R-:W-:Y:S01]  /*5ad0*/  FFMA.FTZ R170, R170, UR20, -R154.reuse ;  /* 0x00000014aaaa7c23 */ /* 0x100fe2000801089a */
[----:B------:R-:W-:Y:S01]  /*5ae0*/  @!P3 LEA R153, R153, UR42, 0x2 ;  /* 0x0000002a9999bc11 */ /* 0x000fe2000f8e10ff */
[----:B------:R-:W2:Y:S01]  /*5af0*/  MUFU.EX2 R11, R11 ;  /* 0x0000000b000b7308 */ /* 0x000ea20000000800 */
[--C-:B------:R-:W-:Y:S01]  /*5b00*/  FFMA.FTZ R171, R171, UR20, -R154.reuse ;  /* 0x00000014abab7c23 */ /* 0x100fe2000801089a */
[--C-:B------:R-:W-:Y:S01]  /*5b10*/  FFMA.FTZ R167, R167, UR20, -R154.reuse ;  /* 0x00000014a7a77c23 */ /* 0x100fe2000801089a */
[--C-:B------:R-:W-:Y:S01]  /*5b20*/  FFMA.FTZ R162, R174, UR20, -R154.reuse ;  /* 0x00000014aea27c23 */ /* 0x100fe2000801089a */
[----:B------:R-:W-:Y:S01]  /*5b30*/  @!P3 STS [R153+0x28800], R14 ;  /* 0x0288000e9900b388 */ /* 0x000fe20000000800 */
[----:B----4-:R-:W-:Y:S01]  /*5b40*/  FADD.FTZ R152, R20, R5 ;  /* 0x0000000514987221 */ /* 0x010fe20000010000 */
[----:B------:R-:W-:Y:S01]  /*5b50*/  FFMA.FTZ R175, R175, UR20, -R154 ;  /* 0x00000014afaf7c23 */ /* 0x000fe2000801089a */
[----:B------:R-:W-:Y:S01]  /*5b60*/  FMUL.FTZ R100, R100, R14 ;  /* 0x0000000e64647220 */ /* 0x000fe20000410000 */
[----:B------:R-:W3:Y:S01]  /*5b70*/  MUFU.EX2 R12, R12 ;  /* 0x0000000c000c7308 */ /* 0x000ee20000000800 */
[----:B0-----:R-:W-:Y:S01]  /*5b80*/  FFMA.FTZ R6, R9, R6, R10 ;  /* 0x0000000609067223 */ /* 0x001fe2000001000a */
[----:B------:R-:W-:Y:S01]  /*5b90*/  FADD.FTZ R152, R21, R152 ;  /* 0x0000009815987221 */ /* 0x000fe20000010000 */
[----:B------:R0:W-:Y:S01]  /*5ba0*/  @!P3 STS [R153+0x28820], R9 ;  /* 0x028820099900b388 */ /* 0x0001e20000000800 */
[-C--:B------:R-:W-:Y:S01]  /*5bb0*/  FMUL.FTZ R101, R101, R14.reuse ;  /* 0x0000000e65657220 */ /* 0x080fe20000410000 */
[-C--:B------:R-:W-:Y:S01]  /*5bc0*/  FMUL.FTZ R104, R104, R14.reuse ;  /* 0x0000000e68687220 */ /* 0x080fe20000410000 */
[-C--:B------:R-:W-:Y:S01]  /*5bd0*/  FMUL.FTZ R105, R105, R14.reuse ;  /* 0x0000000e69697220 */ /* 0x080fe20000410000 */
[-C--:B------:R-:W-:Y:S01]  /*5be0*/  FMUL.FTZ R108, R108, R14.reuse ;  /* 0x0000000e6c6c7220 */ /* 0x080fe20000410000 */
[----:B------:R-:W4:Y:S01]  /*5bf0*/  MUFU.EX2 R13, R13 ;  /* 0x0000000d000d7308 */ /* 0x000f220000000800 */
[----:B--2---:R-:W-:Y:S01]  /*5c00*/  FADD.FTZ R5, R11, R6 ;  /* 0x000000060b057221 */ /* 0x004fe20000010000 */
[-C--:B------:R-:W-:Y:S01]  /*5c10*/  FMUL.FTZ R109, R109, R14.reuse ;  /* 0x0000000e6d6d7220 */ /* 0x080fe20000410000 */
[-C--:B------:R-:W-:Y:S01]  /*5c20*/  FMUL.FTZ R112, R112, R14.reuse ;  /* 0x0000000e70707220 */ /* 0x080fe20000410000 */
[-C--:B------:R-:W-:Y:S01]  /*5c30*/  FMUL.FTZ R113, R113, R14.reuse ;  /* 0x0000000e71717220 */ /* 0x080fe20000410000 */
[----:B0-----:R-:W-:Y:S01]  /*5c40*/  FADD.FTZ R153, R177, R152 ;  /* 0x00000098b1997221 */ /* 0x001fe20000010000 */
[-C--:B------:R-:W-:Y:S01]  /*5c50*/  FMUL.FTZ R116, R116, R14.reuse ;  /* 0x0000000e74747220 */ /* 0x080fe20000410000 */
[-C--:B------:R-:W-:Y:S01]  /*5c60*/  FMUL.FTZ R117, R117, R14.reuse ;  /* 0x0000000e75757220 */ /* 0x080fe20000410000 */
[----:B------:R-:W0:Y:S01]  /*5c70*/  MUFU.EX2 R172, R172 ;  /* 0x000000ac00ac7308 */ /* 0x000e220000000800 */
[----:B---3--:R-:W-:Y:S01]  /*5c80*/  FADD.FTZ R6, R12, R5 ;  /* 0x000000050c067221 */ /* 0x008fe20000010000 */
[----:B------:R-:W-:Y:S01]  /*5c90*/  FADD.FTZ R152, R178, R153 ;  /* 0x00000099b2987221 */ /* 0x000fe20000010000 */
[-C--:B------:R-:W-:Y:S01]  /*5ca0*/  FMUL.FTZ R120, R120, R14.reuse ;  /* 0x0000000e78787220 */ /* 0x080fe20000410000 */
[-C--:B------:R-:W-:Y:S01]  /*5cb0*/  FMUL.FTZ R121, R121, R14.reuse ;  /* 0x0000000e79797220 */ /* 0x080fe20000410000 */
[-C--:B------:R-:W-:Y:S01]  /*5cc0*/  FMUL.FTZ R124, R124, R14.reuse ;  /* 0x0000000e7c7c7220 */ /* 0x080fe20000410000 */
[----:B------:R-:W-:Y:S01]  /*5cd0*/  FADD.FTZ R153, R155, R152 ;  /* 0x000000989b997221 */ /* 0x000fe20000010000 */
[-C--:B------:R-:W-:Y:S01]  /*5ce0*/  FMUL.FTZ R125, R125, R14.reuse ;  /* 0x0000000e7d7d7220 */ /* 0x080fe20000410000 */
[----:B------:R-:W2:Y:S01]  /*5cf0*/  MUFU.EX2 R179, R179 ;  /* 0x000000b300b37308 */ /* 0x000ea20000000800 */
[----:B----4-:R-:W-:Y:S01]  /*5d00*/  FADD.FTZ R5, R13, R6 ;  /* 0x000000060d057221 */ /* 0x010fe20000010000 */
[----:B------:R-:W-:Y:S01]  /*5d10*/  FADD.FTZ R152, R180, R153 ;  /* 0x00000099b4987221 */ /* 0x000fe20000010000 */
[-C--:B------:R-:W-:Y:S01]  /*5d20*/  FMUL.FTZ R128, R128, R14.reuse ;  /* 0x0000000e80807220 */ /* 0x080fe20000410000 */
[-C--:B------:R-:W-:Y:S01]  /*5d30*/  FMUL.FTZ R129, R129, R14.reuse ;  /* 0x0000000e81817220 */ /* 0x080fe20000410000 */
[-C--:B------:R-:W-:Y:S01]  /*5d40*/  FMUL.FTZ R132, R132, R14.reuse ;  /* 0x0000000e84847220 */ /* 0x080fe20000410000 */
[----:B------:R-:W-:Y:S01]  /*5d50*/  FADD.FTZ R153, R157, R152 ;  /* 0x000000989d997221 */ /* 0x000fe20000010000 */
        /* <DEDUP_REMOVED lines=12> */
[----:B------:R-:W-:Y:S01]  /*5e20*/  FMUL.FTZ R149, R149, R14 ;  /* 0x0000000e95957220 */ /* 0x000fe20000410000 */
[----:B------:R-:W-:Y:S01]  /*5e30*/  F2FP.BF16.F32.PACK_AB R154, R21, R20 ;  /* 0x00000014159a723e */ /* 0x000fe200000010ff */
[----:B------:R-:W-:Y:S01]  /*5e40*/  FMUL.FTZ R26, R26, R9 ;  /* 0x000000091a1a7220 */ /* 0x000fe20000410000 */
[----:B------:R-:W-:Y:S01]  /*5e50*/  F2FP.BF16.F32.PACK_AB R158, R180, R155 ;  /* 0x0000009bb49e723e */ /* 0x000fe200000010ff */
[-C--:B------:R-:W-:Y:S01]  /*5e60*/  FMUL.FTZ R27, R27, R9.reuse ;  /* 0x000000091b1b7220 */ /* 0x080fe20000410000 */
[----:B------:R-:W2:Y:S01]  /*5e70*/  MUFU.EX2 R206, R206 ;  /* 0x000000ce00ce7308 */ /* 0x000ea20000000800 */
[----:B---3--:R-:W-:Y:S01]  /*5e80*/  FADD.FTZ R5, R159, R6 ;  /* 0x000000069f057221 */ /* 0x008fe20000010000 */
[----:B------:R-:W-:Y:S01]  /*5e90*/  F2FP.BF16.F32.PACK_AB R155, R13, R12 ;  /* 0x0000000c0d9b723e */ /* 0x000fe200000010ff */
[----:B------:R-:W-:Y:S01]  /*5ea0*/  FMUL.FTZ R30, R30, R9 ;  /* 0x000000091e1e7220 */ /* 0x000fe20000410000 */
[----:B------:R-:W-:Y:S01]  /*5eb0*/  F2FP.BF16.F32.PACK_AB R156, R178, R177 ;  /* 0x000000b1b29c723e */ /* 0x000fe200000010ff */
[-C--:B------:R-:W-:Y:S01]  /*5ec0*/  FMUL.FTZ R31, R31, R9.reuse ;  /* 0x000000091f1f7220 */ /* 0x080fe20000410000 */
[-C--:B------:R-:W-:Y:S01]  /*5ed0*/  FMUL.FTZ R34, R34, R9.reuse ;  /* 0x0000000922227220 */ /* 0x080fe20000410000 */
[----:B------:R-:W-:Y:S01]  /*5ee0*/  FMUL.FTZ R35, R35, R9 ;  /* 0x0000000923237220 */ /* 0x000fe20000410000 */
[----:B------:R-:W3:Y:S01]  /*5ef0*/  MUFU.EX2 R161, R161 ;  /* 0x000000a100a17308 */ /* 0x000ee20000000800 */
[C---:B0-----:R-:W-:Y:S01]  /*5f00*/  FADD.FTZ R152, R160.reuse, R153 ;  /* 0x00000099a0987221 */ /* 0x041fe20000010000 */
[----:B------:R-:W-:Y:S01]  /*5f10*/  F2FP.BF16.F32.PACK_AB R160, R160, R157 ;  /* 0x0000009da0a0723e */ /* 0x000fe200000010ff */
[-C--:B------:R-:W-:Y:S01]  /*5f20*/  FMUL.FTZ R38, R38, R9.reuse ;  /* 0x0000000926267220 */ /* 0x080fe20000410000 */
[----:B------:R-:W-:Y:S01]  /*5f30*/  F2FP.BF16.F32.PACK_AB R157, R179, R172 ;  /* 0x000000acb39d723e */ /* 0x000fe200000010ff */
[-C--:B------:R-:W-:Y:S01]  /*5f40*/  FMUL.FTZ R39, R39, R9.reuse ;  /* 0x0000000927277220 */ /* 0x080fe20000410000 */
[-C--:B------:R-:W-:Y:S01]  /*5f50*/  FMUL.FTZ R42, R42, R9.reuse ;  /* 0x000000092a2a7220 */ /* 0x080fe20000410000 */
[----:B------:R-:W-:Y:S01]  /*5f60*/  FMUL.FTZ R43, R43, R9 ;  /* 0x000000092b2b7220 */ /* 0x000fe20000410000 */
[----:B------:R-:W0:Y:S01]  /*5f70*/  MUFU.EX2 R163, R163 ;  /* 0x000000a300a37308 */ /* 0x000e220000000800 */
[C---:B--2---:R-:W-:Y:S01]  /*5f80*/  FADD.FTZ R6, R206.reuse, R5 ;  /* 0x00000005ce067221 */ /* 0x044fe20000010000 */
[----:B------:R-:W-:Y:S01]  /*5f90*/  F2FP.BF16.F32.PACK_AB R159, R206, R159 ;  /* 0x0000009fce9f723e */ /* 0x000fe200000010ff */
[-C--:B------:R-:W-:Y:S01]  /*5fa0*/  FMUL.FTZ R46, R46, R9.reuse ;  /* 0x000000092e2e7220 */ /* 0x080fe20000410000 */
[-C--:B------:R-:W-:Y:S01]  /*5fb0*/  FMUL.FTZ R47, R47, R9.reuse ;  /* 0x000000092f2f7220 */ /* 0x080fe20000410000 */
[-C--:B------:R-:W-:Y:S01]  /*5fc0*/  FMUL.FTZ R50, R50, R9.reuse ;  /* 0x0000000932327220 */ /* 0x080fe20000410000 */
[-C--:B------:R-:W-:Y:S01]  /*5fd0*/  FMUL.FTZ R51, R51, R9.reuse ;  /* 0x0000000933337220 */ /* 0x080fe20000410000 */
[----:B------:R-:W-:Y:S01]  /*5fe0*/  FMUL.FTZ R54, R54, R9 ;  /* 0x0000000936367220 */ /* 0x000fe20000410000 */
[----:B------:R-:W2:Y:S01]  /*5ff0*/  MUFU.EX2 R164, R164 ;  /* 0x000000a400a47308 */ /* 0x000ea20000000800 */
[----:B---3--:R-:W-:Y:S01]  /*6000*/  FADD.FTZ R153, R161, R152 ;  /* 0x00000098a1997221 */ /* 0x008fe20000010000 */
[----:B------:R-:W-:Y:S01]  /*6010*/  F2FP.BF16.F32.PACK_AB R152, R176, R15 ;  /* 0x0000000fb098723e */ /* 0x000fe200000010ff */
        /* <DEDUP_REMOVED lines=15> */
[----:B------:R-:W-:Y:S01]  /*6110*/  F2FP.BF16.F32.PACK_AB R153, R11, R10 ;  /* 0x0000000a0b99723e */ /* 0x000fe200000010ff */
[----:B------:R-:W-:Y:S01]  /*6120*/  BAR.SYNC.DEFER_BLOCKING 0xf, 0x100 ;  /* 0x03c4000000007b1d */ /* 0x000fe20000010000 */
[-C--:B------:R-:W-:Y:S01]  /*6130*/  FMUL.FTZ R78, R78, R9.reuse ;  /* 0x000000094e4e7220 */ /* 0x080fe20000410000 */
[-C--:B------:R-:W-:Y:S01]  /*6140*/  FMUL.FTZ R79, R79, R9.reuse ;  /* 0x000000094f4f7220 */ /* 0x080fe20000410000 */
[-C--:B------:R-:W-:Y:S01]  /*6150*/  FMUL.FTZ R82, R82, R9.reuse ;  /* 0x0000000952527220 */ /* 0x080fe20000410000 */
[-C--:B------:R-:W-:Y:S01]  /*6160*/  FMUL.FTZ R83, R83, R9.reuse ;  /* 0x0000000953537220 */ /* 0x080fe20000410000 */
[-C--:B------:R-:W-:Y:S01]  /*6170*/  FMUL.FTZ R86, R86, R9.reuse ;  /* 0x0000000956567220 */ /* 0x080fe20000410000 */
[----:B------:R-:W2:Y:S01]  /*6180*/  MUFU.EX2 R170, R170 ;  /* 0x000000aa00aa7308 */ /* 0x000ea20000000800 */
        /* <DEDUP_REMOVED lines=17> */
[----:B------:R2:W-:Y:S01]  /*62a0*/  STSM.16.M88.4 [R19+0x26800], R152 ;  /* 0x0268009813007844 */ /* 0x0005e20000000200 */
[-C--:B------:R-:W-:Y:S01]  /*62b0*/  FMUL.FTZ R111, R111, R9.reuse ;  /* 0x000000096f6f7220 */ /* 0x080fe20000410000 */
[-C--:B------:R-:W-:Y:S01]  /*62c0*/  FMUL.FTZ R114, R114, R9.reuse ;  /* 0x0000000972727220 */ /* 0x080fe20000410000 */
[-C--:B------:R-:W-:Y:S01]  /*62d0*/  FMUL.FTZ R115, R115, R9.reuse ;  /* 0x0000000973737220 */ /* 0x080fe20000410000 */
[----:B------:R2:W-:Y:S01]  /*62e0*/  STSM.16.M88.4 [R184], R156 ;  /* 0x0000009cb8007844 */ /* 0x0005e20000000200 */
[-C--:B------:R-:W-:Y:S01]  /*62f0*/  FMUL.FTZ R118, R118, R9.reuse ;  /* 0x0000000976767220 */ /* 0x080fe20000410000 */
[----:B------:R-:W4:Y:S01]  /*6300*/  MUFU.EX2 R171, R171 ;  /* 0x000000ab00ab7308 */ /* 0x000f220000000800 */
        /* <DEDUP_REMOVED lines=15> */
[----:B------:R0:W5:Y:S01]  /*6400*/  MUFU.EX2 R167, R162 ;  /* 0x000000a200a77308 */ /* 0x0001620000000800 */
[----:B----4-:R-:W-:Y:S01]  /*6410*/  FADD.FTZ R15, R171, R6 ;  /* 0x00000006ab0f7221 */ /* 0x010fe20000010000 */
[-C--:B------:R-:W-:Y:S01]  /*6420*/  FMUL.FTZ R143, R143, R9.reuse ;  /* 0x000000098f8f7220 */ /* 0x080fe20000410000 */
[-C--:B------:R-:W-:Y:S01]  /*6430*/  FMUL.FTZ R146, R146, R9.reuse ;  /* 0x0000000992927220 */ /* 0x080fe20000410000 */
[-C--:B------:R-:W-:Y:S01]  /*6440*/  FMUL.FTZ R147, R147, R9.reuse ;  /* 0x0000000993937220 */ /* 0x080fe20000410000 */
[-C--:B------:R-:W-:Y:S01]  /*6450*/  FMUL.FTZ R150, R150, R9.reuse ;  /* 0x0000000996967220 */ /* 0x080fe20000410000 */
[----:B------:R-:W-:-:S02]  /*6460*/  FMUL.FTZ R151, R151, R9 ;  /* 0x0000000997977220 */ /* 0x000fc40000410000 */
[----:B------:R-:W4:Y:S01]  /*6470*/  MUFU.EX2 R169, R169 ;  /* 0x000000a900a97308 */ /* 0x000f220000000800 */
[----:B---3--:R-:W-:Y:S01]  /*6480*/  FADD.FTZ R6, R174, R15 ;  /* 0x0000000fae067221 */ /* 0x008fe20000010000 */
[----:B0-----:R-:W-:Y:S02]  /*6490*/  F2FP.BF16.F32.PACK_AB R162, R164, R161 ;  /* 0x000000a1a4a2723e */ /* 0x001fe400000010ff */
[----:B------:R-:W-:Y:S02]  /*64a0*/  F2FP.BF16.F32.PACK_AB R161, R208, R163 ;  /* 0x000000a3d0a1723e */ /* 0x000fe400000010ff */
[----:B------:R-:W-:Y:S02]  /*64b0*/  F2FP.BF16.F32.PACK_AB R164, R182, R165 ;  /* 0x000000a5b6a4723e */ /* 0x000fe400000010ff */
[----:B------:R-:W0:Y:S01]  /*64c0*/  MUFU.EX2 R168, R168 ;  /* 0x000000a800a87308 */ /* 0x000e220000000800 */
[----:B-----5:R-:W-:Y:S01]  /*64d0*/  FADD.FTZ R11, R167, R6 ;  /* 0x00000006a70b7221 */ /* 0x020fe20000010000 */
[----:B------:R-:W-:-:S02]  /*64e0*/  F2FP.BF16.F32.PACK_AB R163, R181, R170 ;  /* 0x000000aab5a3723e */ /* 0x000fc400000010ff */
[----:B------:R-:W-:-:S03]  /*64f0*/  F2FP.BF16.F32.PACK_AB R165, R174, R171 ;  /* 0x000000abaea5723e */ /* 0x000fc600000010ff */
[----:B------:R2:W-:Y:S01]  /*6500*/  STSM.16.M88.4 [R22], R160 ;  /* 0x000000a016007844 */ /* 0x0005e20000000200 */
[----:B------:R-:W3:Y:S01]  /*6510*/  MUFU.EX2 R14, R175 ;  /* 0x000000af000e7308 */ /* 0x000ee20000000800 */
[----:B----4-:R-:W-:Y:S01]  /*6520*/  FADD.FTZ R5, R169, R20 ;  /* 0x00000014a9057221 */ /* 0x010fe20000010000 */
[----:B0-----:R-:W-:-:S03]  /*6530*/  F2FP.BF16.F32.PACK_AB R166, R168, R169 ;  /* 0x000000a9a8a6723e */ /* 0x001fc600000010ff */
[----:B------:R-:W-:Y:S01]  /*6540*/  FADD.FTZ R5, R168, R5 ;  /* 0x00000005a8057221 */ /* 0x000fe20000010000 */
[C---:B---3--:R-:W-:Y:S01]  /*6550*/  F2FP.BF16.F32.PACK_AB R167, R14.reuse, R167 ;  /* 0x000000a70ea7723e */ /* 0x048fe200000010ff */
[----:B------:R-:W-:-:S04]  /*6560*/  FADD.FTZ R6, R14, R11 ;  /* 0x0000000b0e067221 */ /* 0x000fc80000010000 */
[----:B------:R2:W-:Y:S01]  /*6570*/  STSM.16.M88.4 [R23], R164 ;  /* 0x000000a417007844 */ /* 0x0005e20000000200 */
[----:B------:R-:W-:Y:S05]  /*6580*/  @!P0 BRA `(.L_x_3621) ;  /* 0x0000000000048947 */ /* 0x000fea0003800000 */
[----:B------:R-:W-:Y:S01]  /*6590*/  BPT.TRAP 0x1 ;  /* 0x000000040000795c */ /* 0x000fe20000300000 */
.L_x_3621:
[----:B------:R0:W3:Y:S01]  /*65a0*/  SYNCS.PHASECHK.TRANS64.TRYWAIT P3, [UR23+0x28c50], R8 ;  /* 0x028c5008ff0075a7 */ /* 0x0000e20008060157 */
[----:B------:R-:W-:Y:S05]  /*65b0*/  @!P0 BRA `(.L_x_3622) ;  /* 0x0000000000048947 */ /* 0x000fea0003800000 */
[----:B------:R-:W-:Y:S01]  /*65c0*/  BPT.TRAP 0x1 ;  /* 0x000000040000795c */ /* 0x000fe20000300000 */
.L_x_3622:
[----:B---3--:R-:W-:Y:S05]  /*65d0*/  @P3 BRA `(.L_x_3623) ;  /* 0x0000000000083947 */ /* 0x008fea0003800000 */
[----:B------:R-:W3:Y:S02]  /*65e0*/  SYNCS.PHASECHK.TRANS64.TRYWAIT P3, [UR23+0x28c50], R8 ;  /* 0x028c5008ff0075a7 */ /* 0x000ee40008060157 */
[----:B---3--:R-:W-:Y:S05]  /*65f0*/  @!P3 BRA `(.L_x_3624) ;  /* 0x000000ac0000b947 */ /* 0x008fea0003800000 */
.L_x_3623:
[----:B------:R-:W-:Y:S01]  /*6600*/  ULEA UR10, UR39, UR49, 0xc ;  /* 0x00000031270a7291 */ /* 0x000fe2000f8e603f */
[----:B------:R-:W-:Y:S01]  /*6610*/  WARPGROUP.ARRIVE ;  /* 0x00000000000079c5 */ /* 0x000fe20000000000 */
[----:B------:R-:W-:Y:S01]  /*6620*/  UMOV UR7, 0x40000040 ;  /* 0x4000004000077882 */ /* 0x000fe20000000000 */
[----:B---3--:R-:W-:Y:S01]  /*6630*/  @!P1 VIADD R173, R173, 0x28c60 ;  /* 0x00028c60adad9836 */ /* 0x008fe20000000000 */
        /* <DEDUP_REMOVED lines=30> */
[----:B---3--:R-:W3:Y:S02]  /*6820*/  FENCE.VIEW.ASYNC.S ;  /* 0x00000000000073c6 */ /* 0x008ee40000000000 */
[----:B---3--:R-:W-:Y:S01]  /*6830*/  NOP ;  /* 0x0000000000007918 */ /* 0x008fe20000000000 */
[----:B------:R-:W-:Y:S06]  /*6840*/  BAR.ARV 0xe, 0x100 ;  /* 0x0384000000007b1d */ /* 0x000fec0000002000 */
[----:B------:R3:W-:Y:S01]  /*6850*/  @!P1 SYNCS.ARRIVE.TRANS64.RED.A1T0 RZ, [R173+URZ], RZ ;  /* 0x000000ffadff99a7 */ /* 0x0007e2000810043f */
[----:B------:R-:W-:Y:S05]  /*6860*/  @P2 BRA `(.L_x_3625) ;  /* 0xffffffe000d42947 */ /* 0x000fea000383ffff */
.L_x_3616:
[----:B------:R-:W4:Y:S01]  /*6870*/  SHFL.BFLY PT, R0, R5, 0x2, 0x1f ;  /* 0x0c401f0005007f89 */ /* 0x000f2200000e0000 */
[----:B------:R-:W-:Y:S01]  /*6880*/  IMAD.MOV R10, RZ, RZ, -R18 ;  /* 0x000000ffff0a7224 */ /* 0x000fe200078e0a12 */
[----:B------:R-:W-:Y:S01]  /*6890*/  UIADD3 UR37, UR37, 0x1, URZ ;  /* 0x0000000125257890 */ /* 0x000fe2000fffe03f */
[----:B------:R-:W-:Y:S01]  /*68a0*/  IMAD.U32 R13, RZ, RZ, UR39 ;  /* 0x00000027ff0d7e24 */ /* 0x000fe2000f8e00ff */
[----:B------:R-:W5:Y:S01]  /*68b0*/  SHFL.BFLY PT, R9, R6, 0x2, 0x1f ;  /* 0x0c401f0006097f89 */ /* 0x000f6200000e0000 */
[----:B------:R-:W-:Y:S01]  /*68c0*/  UIADD3 UR39, UR39, 0x1, URZ ;  /* 0x0000000127277890 */ /* 0x000fe2000fffe03f */
[----:B------:R-:W-:Y:S08]  /*68d0*/  BAR.ARV 0x8, 0x100 ;  /* 0x0204000000007b1d */ /* 0x000ff00000002000 */
[----:B------:R-:W-:Y:S01]  /*68e0*/  BAR.SYNC.DEFER_BLOCKING 0xf, 0x100 ;  /* 0x03c4000000007b1d */ /* 0x000fe20000010000 */
[----:B------:R-:W-:Y:S01]  /*68f0*/  ISETP.NE.AND P0, PT, R17, R10, PT ;  /* 0x0000000a1100720c */ /* 0x000fe20003f05270 */
[----:B------:R-:W-:Y:S01]  /*6900*/  UISETP.NE.AND UP0, UPT, UR39, 0x2, UPT ;  /* 0x000000022700788c */ /* 0x000fe2000bf05270 */
[----:B------:R-:W-:-:S03]  /*6910*/  IMAD.MOV.U32 R20, RZ, RZ, -0x800000 ;  /* 0xff800000ff147424 */ /* 0x000fc600078e00ff */
[----:B------:R-:W-:Y:S01]  /*6920*/  USEL UR4, URZ, 0x1, UP0 ;  /* 0x000000013f047887 */ /* 0x000fe20008000000 */
[----:B----4-:R-:W-:Y:S01]  /*6930*/  FADD.FTZ R0, R0, R5 ;  /* 0x0000000500007221 */ /* 0x010fe20000010000 */
[----:B------:R-:W-:Y:S01]  /*6940*/  IMAD.MOV.U32 R5, RZ, RZ, RZ ;  /* 0x000000ffff057224 */ /* 0x000fe200078e00ff */
[----:B------:R-:W-:Y:S01]  /*6950*/  USEL UR39, UR39, URZ, UP0 ;  /* 0x0000003f27277287 */ /* 0x000fe20008000000 */
[----:B-----5:R-:W-:Y:S02]  /*6960*/  FADD.FTZ R9, R9, R6 ;  /* 0x0000000609097221 */ /* 0x020fe40000010000 */
[----:B-1----:R-:W1:Y:S01]  /*6970*/  SHFL.BFLY PT, R7, R0, 0x1, 0x1f ;  /* 0x0c201f0000077f89 */ /* 0x002e6200000e0000 */
[----:B------:R-:W-:-:S03]  /*6980*/  ULOP3.LUT UR38, UR38, UR4, URZ, 0x3c, !UPT ;  /* 0x0000000426267292 */ /* 0x000fc6000f8e3c3f */
[----:B0-----:R-:W0:Y:S01]  /*6990*/  SHFL.BFLY PT, R8, R9, 0x1, 0x1f ;  /* 0x0c201f0009087f89 */ /* 0x001e2200000e0000 */
[----:B-1----:R-:W-:Y:S01]  /*69a0*/  FADD.FTZ R11, R0, R7 ;  /* 0x00000007000b7221 */ /* 0x002fe20000010000 */
[----:B------:R-:W-:Y:S02]  /*69b0*/  IMAD.MOV.U32 R7, RZ, RZ, RZ ;  /* 0x000000ffff077224 */ /* 0x000fe400078e00ff */
[----:B------:R-:W-:Y:S02]  /*69c0*/  @!P0 IMAD R0, R13, 0x40, R16 ;  /* 0x000000400d008824 */ /* 0x000fe400078e0210 */
[----:B0-----:R-:W-:Y:S01]  /*69d0*/  FADD.FTZ R15, R9, R8 ;  /* 0x00000008090f7221 */ /* 0x001fe20000010000 */
[----:B------:R-:W-:Y:S01]  /*69e0*/  FSETP.NE.FTZ.AND P1, PT, R11, RZ, PT ;  /* 0x000000ff0b00720b */ /* 0x000fe20003f35000 */
[----:B------:R-:W-:Y:S01]  /*69f0*/  IMAD.U32 R9, RZ, RZ, UR20 ;  /* 0x00000014ff097e24 */ /* 0x000fe2000f8e00ff */
[----:B------:R-:W-:Y:S01]  /*6a00*/  @!P0 LEA R6, R0, UR42, 0x2 ;  /* 0x0000002a00068c11 */ /* 0x000fe2000f8e10ff */
[----:B------:R-:W-:Y:S01]  /*6a10*/  IMAD.MOV.U32 R0, RZ, RZ, -0x800000 ;  /* 0xff800000ff007424 */ /* 0x000fe200078e00ff */
[----:B------:R-:W-:-:S09]  /*6a20*/  FSETP.NE.FTZ.AND P2, PT, R15, RZ, PT ;  /* 0x000000ff0f00720b */ /* 0x000fd20003f55000 */
[----:B------:R-:W0:Y:S08]  /*6a30*/  @P1 MUFU.RCP R7, R11 ;  /* 0x0000000b00071308 */ /* 0x000e300000001000 */
[----:B------:R-:W1:Y:S01]  /*6a40*/  @P2 MUFU.RCP R5, R15 ;  /* 0x0000000f00052308 */ /* 0x000e620000001000 */
[-C--:B0-----:R-:W-:Y:S01]  /*6a50*/  FMUL.FTZ R172, R24, R7.reuse ;  /* 0x0000000718ac7220 */ /* 0x081fe20000410000 */
        /* <DEDUP_REMOVED lines=64> */
[----:B------:R2:W4:Y:S01]  /*6e60*/  @P1 MUFU.LG2 R25, R11 ;  /* 0x0000000b00191308 */ /* 0x0005220000000c00 */
[----:B------:R-:W-:-:S02]  /*6e70*/  IMAD.U32 R28, RZ, RZ, UR20 ;  /* 0x00000014ff1c7e24 */ /* 0x000fc4000f8e00ff */
[-C--:B-1----:R-:W-:Y:S01]  /*6e80*/  FMUL.FTZ R13, R42, R5.reuse ;  /* 0x000000052a0d7220 */ /* 0x082fe20000410000 */
[----:B------:R1:W-:Y:S01]  /*6e90*/  @!P0 STS [R6+0x28820], R5 ;  /* 0x0288200506008388 */ /* 0x0003e20000000800 */
[----:B------:R-:W-:Y:S01]  /*6ea0*/  PLOP3.LUT P0, PT, PT, PT, PT, 0x8, 0x0 ;  /* 0x000000000000781c */ /* 0x000fe20003f0e170 */
[----:B------:R-:W-:Y:S01]  /*6eb0*/  @P2 FMUL.FTZ R28, R28, 0.69314718246459960938 ;  /* 0x3f3172181c1c2820 */ /* 0x000fe20000410000 */
[-C--:B------:R-:W-:Y:S01]  /*6ec0*/  FMUL.FTZ R27, R27, R5.reuse ;  /* 0x000000051b1b7220 */ /* 0x080fe20000410000 */
[-C--:B------:R-:W-:Y:S01]  /*6ed0*/  FMUL.FTZ R31, R31, R5.reuse ;  /* 0x000000051f1f7220 */ /* 0x080fe20000410000 */
[-C--:B------:R-:W-:Y:S01]  /*6ee0*/  FMUL.FTZ R34, R34, R5.reuse ;  /* 0x0000000522227220 */ /* 0x080fe20000410000 */
[----:B0-----:R0:W5:Y:S01]  /*6ef0*/  @P2 MUFU.LG2 R7, R15 ;  /* 0x0000000f00072308 */ /* 0x0011620000000c00 */
[-C--:B--2---:R-:W-:Y:S01]  /*6f00*/  FMUL.FTZ R11, R30, R5.reuse ;  /* 0x000000051e0b7220 */ /* 0x084fe20000410000 */
[-C--:B------:R-:W-:Y:S01]  /*6f10*/  FMUL.FTZ R35, R35, R5.reuse ;  /* 0x0000000523237220 */ /* 0x080fe20000410000 */
[-C--:B------:R-:W-:Y:S01]  /*6f20*/  FMUL.FTZ R38, R38, R5.reuse ;  /* 0x0000000526267220 */ /* 0x080fe20000410000 */
[----:B-1----:R-:W-:Y:S01]  /*6f30*/  @P1 FMUL.FTZ R6, R9, 0.69314718246459960938 ;  /* 0x3f31721809061820 */ /* 0x002fe20000410000 */
[-C--:B------:R-:W-:Y:S01]  /*6f40*/  FMUL.FTZ R9, R26, R5.reuse ;  /* 0x000000051a097220 */ /* 0x080fe20000410000 */
[-C--:B------:R-:W-:Y:S01]  /*6f50*/  FMUL.FTZ R39, R39, R5.reuse ;  /* 0x0000000527277220 */ /* 0x080fe20000410000 */
[-C--:B------:R-:W-:Y:S01]  /*6f60*/  FMUL.FTZ R43, R43, R5.reuse ;  /* 0x000000052b2b7220 */ /* 0x080fe20000410000 */
[----:B----4-:R-:W-:Y:S01]  /*6f70*/  @P1 FMUL.FTZ R25, R25, 0.69314718246459960938 ;  /* 0x3f31721819191820 */ /* 0x010fe20000410000 */
        /* <DEDUP_REMOVED lines=8> */
[----:B-----5:R-:W-:Y:S01]  /*7000*/  @P2 FMUL.FTZ R7, R7, 0.69314718246459960938 ;  /* 0x3f31721807072820 */ /* 0x020fe20000410000 */
        /* <DEDUP_REMOVED lines=49> */
.L_x_3597:
[----:B------:R-:W0:Y:S08]  /*7320*/  S2UR UR4, SR_CgaCtaId ;  /* 0x00000000000479c3 */ /* 0x000e300000008800 */
[----:B------:R-:W-:Y:S06]  /*7330*/  BAR.SYNC.DEFER_BLOCKING 0x5, 0x180 ;  /* 0x0146000000007b1d */ /* 0x000fec0000010000 */
[----:B------:R-:W-:Y:S01]  /*7340*/  UMOV UR42, 0x400 ;  /* 0x00000400002a7882 */ /* 0x000fe20000000000 */
[----:B------:R-:W-:Y:S01]  /*7350*/  BSSY B0, `(.L_x_3626) ;  /* 0x00002f8000007945 */ /* 0x000fe20003800000 */
[----:B0-----:R-:W-:-:S09]  /*7360*/  ULEA UR42, UR4, UR42, 0x18 ;  /* 0x0000002a042a7291 */ /* 0x001fd2000f8ec03f */
[----:B------:R-:W0:Y:S02]  /*7370*/  LDS.128 R4, [UR42+0x28cd0] ;  /* 0x028cd02aff047984 */ /* 0x000e240008000c00 */
[----:B0-----:R-:W-:Y:S02]  /*7380*/  R2UR UR5, R5 ;  /* 0x00000000050572ca */ /* 0x001fe400000e0000 */
[----:B------:R-:W-:Y:S01]  /*7390*/  R2UR UR6, R6 ;  /* 0x00000000060672ca */ /* 0x000fe200000e0000 */
[----:B------:R-:W-:Y:S06]  /*73a0*/  BAR.ARV 0x4, 0x180 ;  /* 0x0106000000007b1d */ /* 0x000fec0000002000 */
[----:B------:R-:W-:Y:S08]  /*73b0*/  @P0 BRA `(.L_x_3627) ;  /* 0x0000002000300947 */ /* 0x000ff00003800000 */
[----:B------:R-:W0:Y:S08]  /*73c0*/  S2UR UR4, SR_SWINHI ;  /* 0x00000000000479c3 */ /* 0x000e300000002f00 */
[----:B------:R-:W-:Y:S01]  /*73d0*/  BAR.SYNC.DEFER_BLOCKING 0x1, 0x100 ;  /* 0x0044000000007b1d */ /* 0x000fe20000010000 */
        /* <DEDUP_REMOVED lines=10> */
[----:B------:R-:W-:Y:S01]  /*7480*/  F2FP.BF16.F32.PACK_AB R56, R57, R56 ;  /* 0x000000383938723e */ /* 0x000fe200000010ff */
[----:B------:R-:W-:Y:S01]  /*7490*/  UMOV UR8, UR42 ;  /* 0x0000002a00087c82 */ /* 0x000fe20008000000 */
[----:B0-----:R-:W-:Y:S01]  /*74a0*/  UMOV UR9, UR4 ;  /* 0x0000000400097c82 */ /* 0x001fe20008000000 */
[----:B------:R-:W-:Y:S01]  /*74b0*/  F2FP.BF16.F32.PACK_AB R50, R53, R52 ;  /* 0x000000343532723e */ /* 0x000fe200000010ff */
[----:B------:R-:W-:Y:S01]  /*74c0*/  IMAD.U32 R174, RZ, RZ, UR8 ;  /* 0x00000008ffae7e24 */ /* 0x000fe2000f8e00ff */
[----:B------:R-:W-:Y:S01]  /*74d0*/  F2FP.BF16.F32.PACK_AB R51, R55, R54 ;  /* 0x000000363733723e */ /* 0x000fe200000010ff */
[----:B------:R-:W-:Y:S01]  /*74e0*/  IMAD.U32 R175, RZ, RZ, UR9 ;  /* 0x00000009ffaf7e24 */ /* 0x000fe2000f8e00ff */
[----:B------:R-:W-:Y:S01]  /*74f0*/  F2FP.BF16.F32.PACK_AB R57, R59, R58 ;  /* 0x0000003a3b39723e */ /* 0x000fe200000010ff */
[----:B------:R-:W-:Y:S01]  /*7500*/  ULDC.64 UR8, c[0x0][0xc00] ;  /* 0x0003000000087ab9 */ /* 0x000fe20000000a00 */
[----:B------:R-:W-:Y:S01]  /*7510*/  F2FP.BF16.F32.PACK_AB R64, R65, R64 ;  /* 0x000000404140723e */ /* 0x000fe200000010ff */
[----:B------:R-:W-:Y:S01]  /*7520*/  IMAD.WIDE R126, R196, 0x2, R174 ;  /* 0x00000002c47e7825 */ /* 0x000fe200078e02ae */
[----:B------:R-:W-:Y:S01]  /*7530*/  F2FP.BF16.F32.PACK_AB R58, R61, R60 ;  /* 0x0000003c3d3a723e */ /* 0x000fe200000010ff */
[----:B------:R-:W-:Y:S01]  /*7540*/  UISETP.NE.U32.AND UP0, UPT, UR8, URZ, UPT ;  /* 0x0000003f0800728c */ /* 0x000fe2000bf05070 */
[----:B------:R-:W-:-:S02]  /*7550*/  F2FP.BF16.F32.PACK_AB R59, R63, R62 ;  /* 0x0000003e3f3b723e */ /* 0x000fc400000010ff */
[C---:B---3--:R-:W-:Y:S01]  /*7560*/  IADD3 R173, P1, R126.reuse, 0x20, RZ ;  /* 0x000000207ead7810 */ /* 0x048fe20007f3e0ff */
[----:B------:R-:W-:Y:S01]  /*7570*/  UISETP.NE.AND.EX UP0, UPT, UR9, URZ, UPT, UP0 ;  /* 0x0000003f0900728c */ /* 0x000fe2000bf05300 */
[C---:B------:R-:W-:Y:S02]  /*7580*/  LOP3.LUT R5, R126.reuse, 0x380, RZ, 0xc0, !PT ;  /* 0x000003807e057812 */ /* 0x040fe400078ec0ff */
[C---:B------:R-:W-:Y:S01]  /*7590*/  IADD3 R177, P0, R126.reuse, 0x40, RZ ;  /* 0x000000407eb17810 */ /* 0x040fe20007f1e0ff */
[--C-:B------:R-:W-:Y:S01]  /*75a0*/  IMAD.X R29, RZ, RZ, R127.reuse, P1 ;  /* 0x000000ffff1d7224 */ /* 0x100fe200008e067f */
[C---:B------:R-:W-:Y:S01]  /*75b0*/  IADD3 R179, P4, R126.reuse, 0x60, RZ ;  /* 0x000000607eb37810 */ /* 0x040fe20007f9e0ff */
[----:B------:R-:W-:Y:S01]  /*75c0*/  ULDC.64 UR8, c[0x0][0xc00] ;  /* 0x0003000000087ab9 */ /* 0x000fe20000000a00 */
[C---:B------:R-:W-:Y:S01]  /*75d0*/  IADD3 R181, P3, R126.reuse, 0x2000, RZ ;  /* 0x000020007eb57810 */ /* 0x040fe20007f7e0ff */
[--C-:B------:R-:W-:Y:S01]  /*75e0*/  IMAD.X R33, RZ, RZ, R127.reuse, P0 ;  /* 0x000000ffff217224 */ /* 0x100fe200000e067f */
        /* <DEDUP_REMOVED lines=8> */
[----:B------:R-:W-:Y:S01]  /*7670*/  SHF.R.U64 R5, R5, 0x3, RZ ;  /* 0x0000000305057819 */ /* 0x000fe200000012ff */
[--C-:B------:R-:W-:Y:S01]  /*7680*/  IMAD.X R99, RZ, RZ, R127.reuse, P2 ;  /* 0x000000ffff637224 */ /* 0x100fe200010e067f */
[----:B------:R-:W-:Y:S01]  /*7690*/  LOP3.LUT R28, R173, 0x380, RZ, 0xc0, !PT ;  /* 0x00000380ad1c7812 */ /* 0x000fe200078ec0ff */
[----:B------:R-:W-:Y:S01]  /*76a0*/  IMAD.X R103, RZ, RZ, R127, P1 ;  /* 0x000000ffff677224 */ /* 0x000fe200008e067f */
[----:B------:R-:W-:Y:S01]  /*76b0*/  LOP3.LUT R32, R177, 0x380, RZ, 0xc0, !PT ;  /* 0x00000380b1207812 */ /* 0x000fe200078ec0ff */
[----:B------:R-:W-:Y:S01]  /*76c0*/  UIMAD.WIDE UR8, UR43, 0x4, UR8 ;  /* 0x000000042b0878a5 */ /* 0x000fe2000f8e0208 */
[----:B------:R-:W-:-:S02]  /*76d0*/  LOP3.LUT R36, R179, 0x380, RZ, 0xc0, !PT ;  /* 0x00000380b3247812 */ /* 0x000fc400078ec0ff */
[C---:B------:R-:W-:Y:S02]  /*76e0*/  IADD3 R106, P0, R126.reuse, 0x4020, RZ ;  /* 0x000040207e6a7810 */ /* 0x040fe40007f1e0ff */
[C---:B------:R-:W-:Y:S02]  /*76f0*/  IADD3 R110, P4, R126.reuse, 0x4040, RZ ;  /* 0x000040407e6e7810 */ /* 0x040fe40007f9e0ff */
        /* <DEDUP_REMOVED lines=12> */
[----:B------:R-:W-:Y:S01]  /*77c0*/  LOP3.LUT R40, R181, 0x380, RZ, 0xc0, !PT ;  /* 0x00000380b5287812 */ /* 0x000fe200078ec0ff */
[----:B------:R-:W-:Y:S01]  /*77d0*/  IMAD.X R25, RZ, RZ, R127, P1 ;  /* 0x000000ffff197224 */ /* 0x000fe200008e067f */
[----:B------:R-:W-:-:S02]  /*77e0*/  SHF.R.U64 R28, R28, 0x3, RZ ;  /* 0x000000031c1c7819 */ /* 0x000fc400000012ff */
[----:B------:R-:W-:Y:S02]  /*77f0*/  SHF.R.U64 R32, R32, 0x3, RZ ;  /* 0x0000000320207819 */ /* 0x000fe400000012ff */
[----:B------:R-:W-:Y:S02]  /*7800*/  SHF.R.U64 R36, R36, 0x3, RZ ;  /* 0x0000000324247819 */ /* 0x000fe400000012ff */
[----:B------:R-:W-:Y:S02]  /*7810*/  LOP3.LUT R90, R183, 0x380, RZ, 0xc0, !PT ;  /* 0x00000380b75a7812 */ /* 0x000fe400078ec0ff */
[----:B------:R-:W-:Y:S02]  /*7820*/  LOP3.LUT R94, R205, 0x380, RZ, 0xc0, !PT ;  /* 0x00000380cd5e7812 */ /* 0x000fe400078ec0ff */
[----:B------:R-:W-:Y:S02]  /*7830*/  SHF.R.U64 R40, R40, 0x3, RZ ;  /* 0x0000000328287819 */ /* 0x000fe400000012ff */
[----:B------:R-:W-:-:S02]  /*7840*/  LOP3.LUT R98, R207, 0x380, RZ, 0xc0, !PT ;  /* 0x00000380cf627812 */ /* 0x000fc400078ec0ff */
[----:B------:R-:W-:Y:S02]  /*7850*/  MOV R126, R126 ;  /* 0x0000007e007e7202 */ /* 0x000fe40000000f00 */
[----:B------:R-:W-:Y:S02]  /*7860*/  LOP3.LUT R28, R28, R173, RZ, 0x3c, !PT ;  /* 0x000000ad1c1c7212 */ /* 0x000fe400078e3cff */
[----:B------:R-:W-:Y:S01]  /*7870*/  LOP3.LUT R102, R209, 0x380, RZ, 0xc0, !PT ;  /* 0x00000380d1667812 */ /* 0x000fe200078ec0ff */
[----:B------:R0:W-:Y:S01]  /*7880*/  STSM.16.M88.4 [R126], R8 ;  /* 0x000000087e007844 */ /* 0x0001e20000000200 */
[----:B------:R-:W-:Y:S02]  /*7890*/  LOP3.LUT R32, R32, R177, RZ, 0x3c, !PT ;  /* 0x000000b120207212 */ /* 0x000fe400078e3cff */
[----:B------:R-:W-:Y:S02]  /*78a0*/  LOP3.LUT R36, R36, R179, RZ, 0x3c, !PT ;  /* 0x000000b324247212 */ /* 0x000fe400078e3cff */
[----:B------:R-:W-:-:S02]  /*78b0*/  SHF.R.U64 R90, R90, 0x3, RZ ;  /* 0x000000035a5a7819 */ /* 0x000fc400000012ff */
[----:B------:R-:W-:Y:S02]  /*78c0*/  LOP3.LUT R173, R106, 0x380, RZ, 0xc0, !PT ;  /* 0x000003806aad7812 */ /* 0x000fe400078ec0ff */
[----:B------:R-:W-:Y:S02]  /*78d0*/  LOP3.LUT R27, R3, 0x380, RZ, 0xc0, !PT ;  /* 0x00000380031b7812 */ /* 0x000fe400078ec0ff */
[----:B------:R-:W-:Y:S02]  /*78e0*/  SHF.R.U64 R94, R94, 0x3, RZ ;  /* 0x000000035e5e7819 */ /* 0x000fe400000012ff */
[----:B------:R-:W-:Y:S02]  /*78f0*/  LOP3.LUT R177, R110, 0x380, RZ, 0xc0, !PT ;  /* 0x000003806eb17812 */ /* 0x000fe400078ec0ff */
[----:B------:R-:W-:Y:S02]  /*7900*/  LOP3.LUT R179, R114, 0x380, RZ, 0xc0, !PT ;  /* 0x0000038072b37812 */ /* 0x000fe400078ec0ff */
[----:B------:R-:W-:-:S02]  /*7910*/  LOP3.LUT R127, R6, 0x380, RZ, 0xc0, !PT ;  /* 0x00000380067f7812 */ /* 0x000fc400078ec0ff */
[----:B------:R-:W-:Y:S02]  /*7920*/  LOP3.LUT R40, R40, R181, RZ, 0x3c, !PT ;  /* 0x000000b528287212 */ /* 0x000fe400078e3cff */
[----:B------:R-:W-:Y:S02]  /*7930*/  SHF.R.U64 R98, R98, 0x3, RZ ;  /* 0x0000000362627819 */ /* 0x000fe400000012ff */
[----:B------:R-:W-:Y:S02]  /*7940*/  SHF.R.U64 R102, R102, 0x3, RZ ;  /* 0x0000000366667819 */ /* 0x000fe400000012ff */
[----:B------:R-:W-:Y:S02]  /*7950*/  LOP3.LUT R181, R118, 0x380, RZ, 0xc0, !PT ;  /* 0x0000038076b57812 */ /* 0x000fe400078ec0ff */
[----:B------:R-:W-:Y:S02]  /*7960*/  LOP3.LUT R122, R4, 0x380, RZ, 0xc0, !PT ;  /* 0x00000380047a7812 */ /* 0x000fe400078ec0ff */
[----:B------:R-:W-:-:S02]  /*7970*/  LOP3.LUT R90, R90, R183, RZ, 0x3c, !PT ;  /* 0x000000b75a5a7212 */ /* 0x000fc400078e3cff */
[----:B------:R-:W-:Y:S02]  /*7980*/  SHF.R.U64 R173, R173, 0x3, RZ ;  /* 0x00000003adad7819 */ /* 0x000fe400000012ff */
[----:B------:R-:W-:Y:S02]  /*7990*/  SHF.R.U64 R24, R27, 0x3, RZ ;  /* 0x000000031b187819 */ /* 0x000fe400000012ff */
[----:B------:R-:W-:Y:S02]  /*79a0*/  MOV R31, R28 ;  /* 0x0000001c001f7202 */ /* 0x000fe40000000f00 */
[----:B0-----:R-:W-:Y:S02]  /*79b0*/  F2FP.BF16.F32.PACK_AB R8, R160, R169 ;  /* 0x000000a9a008723e */ /* 0x001fe400000010ff */
[----:B------:R-:W-:Y:S02]  /*79c0*/  F2FP.BF16.F32.PACK_AB R9, R35, R34 ;  /* 0x000000222309723e */ /* 0x000fe400000010ff */
[----:B------:R-:W-:-:S02]  /*79d0*/  F2FP.BF16.F32.PACK_AB R10, R153, R162 ;  /* 0x000000a2990a723e */ /* 0x000fc400000010ff */
[----:B------:R-:W-:Y:S02]  /*79e0*/  F2FP.BF16.F32.PACK_AB R11, R39, R38 ;  /* 0x00000026270b723e */ /* 0x000fe400000010ff */
[----:B------:R-:W-:Y:S02]  /*79f0*/  LOP3.LUT R94, R94, R205, RZ, 0x3c, !PT ;  /* 0x000000cd5e5e7212 */ /* 0x000fe400078e3cff */
[----:B------:R-:W-:Y:S01]  /*7a00*/  SHF.R.U64 R177, R177, 0x3, RZ ;  /* 0x00000003b1b17819 */ /* 0x000fe200000012ff */
[----:B------:R-:W-:Y:S01]  /*7a10*/  STSM.16.M88.4 [R31], R8 ;  /* 0x000000081f007844 */ /* 0x000fe20000000200 */
[----:B------:R-:W-:Y:S02]  /*7a20*/  SHF.R.U64 R179, R179, 0x3, RZ ;  /* 0x00000003b3b37819 */ /* 0x000fe400000012ff */
[----:B------:R-:W-:Y:S02]  /*7a30*/  SHF.R.U64 R127, R127, 0x3, RZ ;  /* 0x000000037f7f7819 */ /* 0x000fe400000012ff */
[----:B------:R-:W-:-:S02]  /*7a40*/  MOV R32, R32 ;  /* 0x0000002000207202 */ /* 0x000fc40000000f00 */
[----:B------:R-:W-:Y:S02]  /*7a50*/  LOP3.LUT R98, R98, R207, RZ, 0x3c, !PT ;  /* 0x000000cf62627212 */ /* 0x000fe400078e3cff */
[----:B------:R-:W-:Y:S01]  /*7a60*/  MOV R36, R36 ;  /* 0x0000002400247202 */ /* 0x000fe20000000f00 */
[----:B------:R-:W-:Y:S01]  /*7a70*/  STSM.16.M88.4 [R32], R12 ;  /* 0x0000000c20007844 */ /* 0x000fe20000000200 */
[----:B------:R-:W-:Y:S02]  /*7a80*/  LOP3.LUT R102, R102, R209, RZ, 0x3c, !PT ;  /* 0x000000d166667212 */ /* 0x000fe400078e3cff */
[----:B------:R-:W-:Y:S01]  /*7a90*/  SHF.R.U64 R181, R181, 0x3, RZ ;  /* 0x00000003b5b57819 */ /* 0x000fe200000012ff */
[----:B------:R-:W-:Y:S01]  /*7aa0*/  STSM.16.M88.4 [R36], R48 ;  /* 0x0000003024007844 */ /* 0x000fe20000000200 */
[----:B------:R-:W-:Y:S02]  /*7ab0*/  SHF.R.U64 R27, R122, 0x3, RZ ;  /* 0x000000037a1b7819 */ /* 0x000fe400000012ff */
[----:B------:R-:W-:-:S02]  /*7ac0*/  MOV R40, R40 ;  /* 0x0000002800287202 */ /* 0x000fc40000000f00 */
[----:B------:R-:W-:Y:S02]  /*7ad0*/  F2FP.BF16.F32.PACK_AB R65, R67, R66 ;  /* 0x000000424341723e */ /* 0x000fe400000010ff */
[----:B------:R-:W-:Y:S01]  /*7ae0*/  F2FP.BF16.F32.PACK_AB R72, R73, R72 ;  /* 0x000000484948723e */ /* 0x000fe200000010ff */
[----:B------:R-:W-:Y:S01]  /*7af0*/  STSM.16.M88.4 [R40], R56 ;  /* 0x0000003828007844 */ /* 0x000fe20000000200 */
[----:B------:R-:W-:Y:S02]  /*7b00*/  LOP3.LUT R106, R173, R106, RZ, 0x3c, !PT ;  /* 0x0000006aad6a7212 */ /* 0x000fe400078e3cff */
[----:B------:R-:W-:Y:S02]  /*7b10*/  LOP3.LUT R122, R24, R3, RZ, 0x3c, !PT ;  /* 0x00000003187a7212 */ /* 0x000fe400078e3cff */
[----:B------:R-:W-:Y:S02]  /*7b20*/  MOV R29, R90 ;  /* 0x0000005a001d7202 */ /* 0x000fe40000000f00 */
[----:B------:R-:W-:-:S02]  /*7b30*/  F2FP.BF16.F32.PACK_AB R66, R69, R68 ;  /* 0x000000444542723e */ /* 0x000fc400000010ff */
[----:B------:R-:W-:Y:S02]  /*7b40*/  F2FP.BF16.F32.PACK_AB R67, R71, R70 ;  /* 0x000000464743723e */ /* 0x000fe400000010ff */
[----:B------:R-:W-:Y:S02]  /*7b50*/  F2FP.BF16.F32.PACK_AB R73, R75, R74 ;  /* 0x0000004a4b49723e */ /* 0x000fe400000010ff */
[----:B------:R-:W-:Y:S01]  /*7b60*/  F2FP.BF16.F32.PACK_AB R80, R81, R80 ;  /* 0x000000505150723e */ /* 0x000fe200000010ff */
[----:B------:R-:W-:Y:S01]  /*7b70*/  STSM.16.M88.4 [R29], R64 ;  /* 0x000000401d007844 */ /* 0x000fe20000000200 */
[----:B------:R-:W-:Y:S02]  /*7b80*/  LOP3.LUT R110, R177, R110, RZ, 0x3c, !PT ;  /* 0x0000006eb16e7212 */ /* 0x000fe400078e3cff */
[----:B------:R-:W-:Y:S02]  /*7b90*/  LOP3.LUT R114, R179, R114, RZ, 0x3c, !PT ;  /* 0x00000072b3727212 */ /* 0x000fe400078e3cff */
[----:B------:R-:W-:-:S02]  /*7ba0*/  LOP3.LUT R24, R127, R6, RZ, 0x3c, !PT ;  /* 0x000000067f187212 */ /* 0x000fc400078e3cff */
[----:B------:R-:W-:Y:S02]  /*7bb0*/  MOV R94, R94 ;  /* 0x0000005e005e7202 */ /* 0x000fe40000000f00 */
[----:B------:R-:W-:Y:S02]  /*7bc0*/  F2FP.BF16.F32.PACK_AB R74, R77, R76 ;  /* 0x0000004c4d4a723e */ /* 0x000fe400000010ff */
[----:B------:R-:W-:Y:S02]  /*7bd0*/  F2FP.BF16.F32.PACK_AB R75, R79, R78 ;  /* 0x0000004e4f4b723e */ /* 0x000fe400000010ff */
[----:B------:R-:W-:Y:S02]  /*7be0*/  F2FP.BF16.F32.PACK_AB R81, R83, R82 ;  /* 0x000000525351723e */ /* 0x000fe400000010ff */
[----:B------:R-:W-:Y:S01]  /*7bf0*/  MOV R6, R98 ;  /* 0x0000006200067202 */ /* 0x000fe20000000f00 */
[----:B------:R-:W-:Y:S01]  /*7c00*/  STSM.16.M88.4 [R94], R72 ;  /* 0x000000485e007844 */ /* 0x000fe20000000200 */
[----:B------:R-:W-:-:S02]  /*7c10*/  F2FP.BF16.F32.PACK_AB R82, R85, R84 ;  /* 0x000000545552723e */ /* 0x000fc400000010ff */
[----:B------:R-:W-:Y:S02]  /*7c20*/  F2FP.BF16.F32.PACK_AB R83, R87, R86 ;  /* 0x000000565753723e */ /* 0x000fe400000010ff */
[----:B------:R-:W-:Y:S02]  /*7c30*/  F2FP.BF16.F32.PACK_AB R88, R89, R88 ;  /* 0x000000585958723e */ /* 0x000fe400000010ff */
[----:B------:R-:W-:Y:S01]  /*7c40*/  LOP3.LUT R118, R181, R118, RZ, 0x3c, !PT ;  /* 0x00000076b5767212 */ /* 0x000fe200078e3cff */
[----:B------:R-:W-:Y:S01]  /*7c50*/  STSM.16.M88.4 [R6], R80 ;  /* 0x0000005006007844 */ /* 0x000fe20000000200 */
[----:B------:R-:W-:Y:S02]  /*7c60*/  MOV R102, R102 ;  /* 0x0000006600667202 */ /* 0x000fe40000000f00 */
[----:B------:R-:W-:Y:S02]  /*7c70*/  F2FP.BF16.F32.PACK_AB R89, R26, R21 ;  /* 0x000000151a59723e */ /* 0x000fe400000010ff */
[----:B------:R-:W-:-:S02]  /*7c80*/  F2FP.BF16.F32.PACK_AB R90, R93, R92 ;  /* 0x0000005c5d5a723e */ /* 0x000fc400000010ff */
[----:B------:R-:W-:Y:S02]  /*7c90*/  F2FP.BF16.F32.PACK_AB R91, R42, R30 ;  /* 0x0000001e2a5b723e */ /* 0x000fe400000010ff */
[----:B------:R-:W-:Y:S02]  /*7ca0*/  F2FP.BF16.F32.PACK_AB R96, R97, R96 ;  /* 0x000000606160723e */ /* 0x000fe400000010ff */
[----:B------:R-:W-:Y:S01]  /*7cb0*/  MOV R106, R106 ;  /* 0x0000006a006a7202 */ /* 0x000fe20000000f00 */
[----:B------:R-:W-:Y:S01]  /*7cc0*/  STSM.16.M88.4 [R102], R88 ;  /* 0x0000005866007844 */ /* 0x000fe20000000200 */
[----:B------:R-:W-:Y:S02]  /*7cd0*/  F2FP.BF16.F32.PACK_AB R97, R46, R44 ;  /* 0x0000002c2e61723e */ /* 0x000fe400000010ff */
[----:B------:R-:W-:Y:S02]  /*7ce0*/  F2FP.BF16.F32.PACK_AB R98, R101, R100 ;  /* 0x000000646562723e */ /* 0x000fe400000010ff */
[----:B------:R-:W-:-:S02]  /*7cf0*/  F2FP.BF16.F32.PACK_AB R99, R156, R155 ;  /* 0x0000009b9c63723e */ /* 0x000fc400000010ff */
[----:B------:R-:W-:Y:S02]  /*7d00*/  F2FP.BF16.F32.PACK_AB R157, R158, R157 ;  /* 0x0000009d9e9d723e */ /* 0x000fe400000010ff */
[----:B------:R-:W-:Y:S01]  /*7d10*/  LOP3.LUT R4, R27, R4, RZ, 0x3c, !PT ;  /* 0x000000041b047212 */ /* 0x000fe200078e3cff */
[----:B------:R-:W-:Y:S01]  /*7d20*/  STSM.16.M88.4 [R106], R96 ;  /* 0x000000606a007844 */ /* 0x000fe20000000200 */
[----:B------:R-:W-:Y:S02]  /*7d30*/  MOV R110, R110 ;  /* 0x0000006e006e7202 */ /* 0x000fe40000000f00 */
        /* <DEDUP_REMOVED lines=11> */
[----:B------:R-:W-:Y:S01]  /*7df0*/  F2FP.BF16.F32.PACK_AB R128, R129, R128 ;  /* 0x000000808180723e */ /* 0x000fe200000010ff */
[----:B------:R0:W-:Y:S01]  /*7e00*/  STSM.16.M88.4 [R3], R112 ;  /* 0x0000007003007844 */ /* 0x0001e20000000200 */
[----:B------:R-:W-:Y:S02]  /*7e10*/  MOV R118, R118 ;  /* 0x0000007600767202 */ /* 0x000fe40000000f00 */
[----:B------:R-:W-:Y:S02]  /*7e20*/  F2FP.BF16.F32.PACK_AB R121, R168, R167 ;  /* 0x000000a7a879723e */ /* 0x000fe400000010ff */
[----:B------:R-:W-:Y:S02]  /*7e30*/  F2FP.BF16.F32.PACK_AB R122, R125, R124 ;  /* 0x0000007c7d7a723e */ /* 0x000fe400000010ff */
[----:B------:R-:W-:-:S02]  /*7e40*/  F2FP.BF16.F32.PACK_AB R123, R171, R170 ;  /* 0x000000aaab7b723e */ /* 0x000fc400000010ff */
[----:B------:R-:W-:Y:S02]  /*7e50*/  F2FP.BF16.F32.PACK_AB R129, R131, R130 ;  /* 0x000000828381723e */ /* 0x000fe400000010ff */
[----:B------:R-:W-:Y:S01]  /*7e60*/  F2FP.BF16.F32.PACK_AB R136, R137, R136 ;  /* 0x000000888988723e */ /* 0x000fe200000010ff */
[----:B------:R-:W-:Y:S01]  /*7e70*/  STSM.16.M88.4 [R118], R120 ;  /* 0x0000007876007844 */ /* 0x000fe20000000200 */
[----:B------:R-:W-:Y:S02]  /*7e80*/  F2FP.BF16.F32.PACK_AB R130, R133, R132 ;  /* 0x000000848582723e */ /* 0x000fe400000010ff */
[----:B------:R-:W-:Y:S02]  /*7e90*/  F2FP.BF16.F32.PACK_AB R131, R135, R134 ;  /* 0x000000868783723e */ /* 0x000fe400000010ff */
[----:B------:R-:W-:Y:S02]  /*7ea0*/  F2FP.BF16.F32.PACK_AB R137, R139, R138 ;  /* 0x0000008a8b89723e */ /* 0x000fe400000010ff */
[----:B------:R-:W-:Y:S01]  /*7eb0*/  F2FP.BF16.F32.PACK_AB R144, R145, R144 ;  /* 0x000000909190723e */ /* 0x000fe200000010ff */
[----:B------:R-:W-:Y:S01]  /*7ec0*/  STSM.16.M88.4 [R28], R128 ;  /* 0x000000801c007844 */ /* 0x000fe20000000200 */
[----:B------:R-:W-:Y:S01]  /*7ed0*/  MOV R27, R4 ;  /* 0x00000004001b7202 */ /* 0x000fe20000000f00 */
[----:B------:R-:W-:Y:S01]  /*7ee0*/  IMAD.U32 R4, RZ, RZ, UR8 ;  /* 0x00000008ff047e24 */ /* 0x000fe2000f8e00ff */
[----:B------:R-:W-:Y:S01]  /*7ef0*/  F2FP.BF16.F32.PACK_AB R138, R141, R140 ;  /* 0x0000008c8d8a723e */ /* 0x000fe200000010ff */
[----:B------:R-:W-:Y:S01]  /*7f00*/  IMAD.U32 R5, RZ, RZ, UR9 ;  /* 0x00000009ff057e24 */ /* 0x000fe2000f8e00ff */
[----:B------:R-:W-:Y:S01]  /*7f10*/  F2FP.BF16.F32.PACK_AB R139, R143, R142 ;  /* 0x0000008e8f8b723e */ /* 0x000fe200000010ff */
[----:B------:R-:W-:Y:S01]  /*7f20*/  ULDC.64 UR8, c[0x0][0xc08] ;  /* 0x0003020000087ab9 */ /* 0x000fe20000000a00 */
[----:B------:R-:W-:-:S02]  /*7f30*/  F2FP.BF16.F32.PACK_AB R145, R147, R146 ;  /* 0x000000929391723e */ /* 0x000fc400000010ff */
[----:B------:R-:W-:Y:S01]  /*7f40*/  MOV R24, R24 ;  /* 0x0000001800187202 */ /* 0x000fe20000000f00 */
[----:B------:R-:W-:Y:S01]  /*7f50*/  STSM.16.M88.4 [R27], R136 ;  /* 0x000000881b007844 */ /* 0x000fe20000000200 */
[----:B------:R-:W-:Y:S02]  /*7f60*/  F2FP.BF16.F32.PACK_AB R146, R149, R148 ;  /* 0x000000949592723e */ /* 0x000fe400000010ff */
[----:B------:R-:W-:Y:S01]  /*7f70*/  F2FP.BF16.F32.PACK_AB R147, R151, R150 ;  /* 0x000000969793723e */ /* 0x000fe200000010ff */
[----:B------:R-:W-:Y:S01]  /*7f80*/  UISETP.NE.U32.AND UP1, UPT, UR8, URZ, UPT ;  /* 0x0000003f0800728c */ /* 0x000fe2000bf25070 */
[----:B------:R-:W-:-:S03]  /*7f90*/  PLOP3.LUT P0, PT, PT, PT, UP0, 0x80, 0x0 ;  /* 0x000000000000781c */ /* 0x000fc60003f0f008 */
[----:B------:R1:W-:Y:S01]  /*7fa0*/  STSM.16.M88.4 [R24], R144 ;  /* 0x0000009018007844 */ /* 0x0003e20000000200 */
[----:B------:R-:W-:Y:S01]  /*7fb0*/  BAR.SYNC.DEFER_BLOCKING 0x1, 0x100 ;  /* 0x0044000000007b1d */ /* 0x000fe20000010000 */
[----:B------:R-:W-:Y:S01]  /*7fc0*/  UISETP.NE.AND.EX UP1, UPT, UR9, URZ, UPT, UP1 ;  /* 0x0000003f0900728c */ /* 0x000fe2000bf25310 */
[----:B0-----:R-:W-:-:S05]  /*7fd0*/  IMAD R3, R191, 0x40, R2 ;  /* 0x00000040bf037824 */ /* 0x001fca00078e0202 */
[----:B------:R-:W-:-:S05]  /*7fe0*/  PLOP3.LUT P6, PT, PT, PT, UP1, 0x80, 0x0 ;  /* 0x000000000000781c */ /* 0x000fca0003fcf018 */
[----:B------:R-:W-:-:S04]  /*7ff0*/  @UP1 ULEA UR8, UP2, UR43, UR8, 0x2 ;  /* 0x000000082b081291 */ /* 0x000fc8000f84103f */
[----:B------:R-:W-:Y:S01]  /*8000*/  @UP1 ULEA.HI.X UR9, UR43, UR9, UR44, 0x2, UP2 ;  /* 0x000000092b091291 */ /* 0x000fe200090f142c */
[----:B------:R-:W-:Y:S01]  /*8010*/  IMAD.WIDE R174, R3, 0x2, R174 ;  /* 0x0000000203ae7825 */ /* 0x000fe200078e02ae */
[----:B------:R-:W-:-:S03]  /*8020*/  ULDC UR4, c[0x0][0xa88] ;  /* 0x0002a20000047ab9 */ /* 0x000fc60000000800 */
[----:B------:R-:W-:Y:S01]  /*8030*/  IMAD.U32 R3, RZ, RZ, UR4 ;  /* 0x00000004ff037e24 */ /* 0x000fe2000f8e00ff */
[----:B------:R-:W2:Y:S01]  /*8040*/  @P0 LDG.E R6, desc[UR40][R4.64] ;  /* 0x0000002804060981 */ /* 0x000ea2000c1e1900 */
[----:B------:R-:W-:Y:S01]  /*8050*/  IMAD.U32 R10, RZ, RZ, UR8 ;  /* 0x00000008ff0a7e24 */ /* 0x000fe2000f8e00ff */
[C---:B------:R-:W-:Y:S01]  /*8060*/  IADD3 R13, P2, R174.reuse, 0x1000, RZ ;  /* 0x00001000ae0d7810 */ /* 0x040fe20007f5e0ff */
[----:B------:R-:W-:Y:S01]  /*8070*/  IMAD.U32 R11, RZ, RZ, UR9 ;  /* 0x00000009ff0b7e24 */ /* 0x000fe2000f8e00ff */
[C---:B------:R-:W-:Y:S02]  /*8080*/  IADD3 R25, P1, R174.reuse, 0x2000, RZ ;  /* 0x00002000ae197810 */ /* 0x040fe40007f3e0ff */
[----:B------:R-:W-:Y:S02]  /*8090*/  P2R R8, PR, RZ, 0x4 ;  /* 0x00000004ff087803 */ /* 0x000fe40000000000 */
[----:B------:R0:W5:Y:S01]  /*80a0*/  @P6 LDG.E R3, desc[UR40][R10.64] ;  /* 0x000000280a036981 */ /* 0x000162000c1e1900 */
[----:B------:R-:W-:-:S02]  /*80b0*/  IADD3 R29, P2, R174, 0x3000, RZ ;  /* 0x00003000ae1d7810 */ /* 0x000fc40007f5e0ff */
[C---:B------:R-:W-:Y:S02]  /*80c0*/  IADD3 R33, P3, R174.reuse, 0x4000, RZ ;  /* 0x00004000ae217810 */ /* 0x040fe40007f7e0ff */
[C---:B------:R-:W-:Y:S02]  /*80d0*/  IADD3 R37, P4, R174.reuse, 0x5000, RZ ;  /* 0x00005000ae257810 */ /* 0x040fe40007f9e0ff */
[----:B------:R-:W-:Y:S02]  /*80e0*/  IADD3 R41, P5, R174, 0x6000, RZ ;  /* 0x00006000ae297810 */ /* 0x000fe40007fbe0ff */
[----:B------:R-:W-:Y:S02]  /*80f0*/  LOP3.LUT R12, R13, 0x380, RZ, 0xc0, !PT ;  /* 0x000003800d0c7812 */ /* 0x000fe400078ec0ff */
[----:B-1----:R-:W-:Y:S02]  /*8100*/  LOP3.LUT R24, R25, 0x380, RZ, 0xc0, !PT ;  /* 0x0000038019187812 */ /* 0x002fe400078ec0ff */
[----:B------:R-:W-:-:S02]  /*8110*/  LOP3.LUT R28, R29, 0x380, RZ, 0xc0, !PT ;  /* 0x000003801d1c7812 */ /* 0x000fc400078ec0ff */
[----:B------:R-:W-:Y:S02]  /*8120*/  LOP3.LUT R32, R33, 0x380, RZ, 0xc0, !PT ;  /* 0x0000038021207812 */ /* 0x000fe400078ec0ff */
[----:B------:R-:W-:Y:S02]  /*8130*/  LOP3.LUT R36, R37, 0x380, RZ, 0xc0, !PT ;  /* 0x0000038025247812 */ /* 0x000fe400078ec0ff */
[----:B------:R-:W-:Y:S01]  /*8140*/  LOP3.LUT R40, R41, 0x380, RZ, 0xc0, !PT ;  /* 0x0000038029287812 */ /* 0x000fe200078ec0ff */
[----:B------:R-:W-:Y:S01]  /*8150*/  UMOV UR4, URZ ;  /* 0x0000003f00047c82 */ /* 0x000fe20008000000 */
[----:B------:R-:W-:Y:S02]  /*8160*/  SHF.R.U64 R12, R12, 0x3, RZ ;  /* 0x000000030c0c7819 */ /* 0x000fe400000012ff */
[----:B------:R-:W-:Y:S02]  /*8170*/  SHF.R.U64 R24, R24, 0x3, RZ ;  /* 0x0000000318187819 */ /* 0x000fe400000012ff */
[----:B------:R-:W-:-:S02]  /*8180*/  SHF.R.U64 R28, R28, 0x3, RZ ;  /* 0x000000031c1c7819 */ /* 0x000fc400000012ff */
[----:B------:R-:W-:Y:S02]  /*8190*/  SHF.R.U64 R32, R32, 0x3, RZ ;  /* 0x0000000320207819 */ /* 0x000fe400000012ff */
[----:B------:R-:W-:Y:S02]  /*81a0*/  SHF.R.U64 R36, R36, 0x3, RZ ;  /* 0x0000000324247819 */ /* 0x000fe400000012ff */
[----:B------:R-:W-:Y:S02]  /*81b0*/  SHF.R.U64 R40, R40, 0x3, RZ ;  /* 0x0000000328287819 */ /* 0x000fe400000012ff */
[----:B------:R-:W-:Y:S02]  /*81c0*/  LOP3.LUT R12, R12, R13, RZ, 0x3c, !PT ;  /* 0x0000000d0c0c7212 */ /* 0x000fe400078e3cff */
[----:B------:R-:W-:Y:S02]  /*81d0*/  LOP3.LUT R24, R24, R25, RZ, 0x3c, !PT ;  /* 0x0000001918187212 */ /* 0x000fe400078e3cff */
[----:B------:R-:W-:-:S02]  /*81e0*/  LOP3.LUT R28, R28, R29, RZ, 0x3c, !PT ;  /* 0x0000001d1c1c7212 */ /* 0x000fc400078e3cff */
[----:B------:R-:W-:Y:S02]  /*81f0*/  LOP3.LUT R32, R32, R33, RZ, 0x3c, !PT ;  /* 0x0000002120207212 */ /* 0x000fe400078e3cff */
[----:B------:R-:W-:Y:S02]  /*8200*/  LOP3.LUT R36, R36, R37, RZ, 0x3c, !PT ;  /* 0x0000002524247212 */ /* 0x000fe400078e3cff */
[----:B------:R-:W-:Y:S02]  /*8210*/  LOP3.LUT R40, R40, R41, RZ, 0x3c, !PT ;  /* 0x0000002928287212 */ /* 0x000fe400078e3cff */
[----:B--2---:R-:W-:Y:S01]  /*8220*/  @P0 R2UR UR4, R6 ;  /* 0x00000000060402ca */ /* 0x004fe200000e0000 */
[----:B0-----:R-:W-:-:S14]  /*8230*/  @P6 BRA `(.L_x_3628) ;  /* 0x0000000000106947 */ /* 0x001fdc0003800000 */
[----:B------:R-:W-:Y:S05]  /*8240*/  @!P0 BRA `(.L_x_3628) ;  /* 0x00000000000c8947 */ /* 0x000fea0003800000 */
[----:B------:R-:W2:Y:S04]  /*8250*/  LDG.E R6, desc[UR40][R4.64] ;  /* 0x0000002804067981 */ /* 0x000ea8000c1e1900 */
[----:B-----5:R-:W2:Y:S02]  /*8260*/  LDG.E R3, desc[UR40][R4.64+0x4] ;  /* 0x0000042804037981 */ /* 0x020ea4000c1e1900 */
[----:B--2---:R-:W-:-:S07]  /*8270*/  IMAD.IADD R3, R3, 0x1, -R6 ;  /* 0x0000000103037824 */ /* 0x004fce00078e0a06 */
.L_x_3628:
[----:B------:R-:W0:Y:S01]  /*8280*/  SHFL.IDX PT, R4, R192, RZ, 0x1f ;  /* 0x00001fffc0047589 */ /* 0x000e2200000e0000 */
[----:B------:R-:W-:Y:S01]  /*8290*/  ISETP.NE.AND P6, PT, R8, RZ, PT ;  /* 0x000000ff0800720c */ /* 0x000fe20003fc5270 */
[--C-:B------:R-:W-:Y:S01]  /*82a0*/  IMAD.X R25, RZ, RZ, R175.reuse, P1 ;  /* 0x000000ffff197224 */ /* 0x100fe200008e06af */
[C---:B------:R-:W-:Y:S01]  /*82b0*/  IADD3 R45, P0, R174.reuse, 0x7000, RZ ;  /* 0x00007000ae2d7810 */ /* 0x040fe20007f1e0ff */
[--C-:B------:R-:W-:Y:S01]  /*82c0*/  IMAD.X R29, RZ, RZ, R175.reuse, P2 ;  /* 0x000000ffff1d7224 */ /* 0x100fe200010e06af */
[C---:B------:R-:W-:Y:S01]  /*82d0*/  IADD3 R53, P1, R174.reuse, 0x9000, RZ ;  /* 0x00009000ae357810 */ /* 0x040fe20007f3e0ff */
[--C-:B------:R-:W-:Y:S01]  /*82e0*/  IMAD.X R13, RZ, RZ, R175.reuse, P6 ;  /* 0x000000ffff0d7224 */ /* 0x100fe200030e06af */
[----:B------:R-:W-:Y:S01]  /*82f0*/  IADD3 R49, P6, R174, 0x8000, RZ ;  /* 0x00008000ae317810 */ /* 0x000fe20007fde0ff */
[--C-:B------:R-:W-:Y:S01]  /*8300*/  IMAD.X R33, RZ, RZ, R175.reuse, P3 ;  /* 0x000000ffff217224 */ /* 0x100fe200018e06af */
[----:B------:R-:W-:Y:S01]  /*8310*/  LOP3.LUT R44, R45, 0x380, RZ, 0xc0, !PT ;  /* 0x000003802d2c7812 */ /* 0x000fe200078ec0ff */
[--C-:B------:R-:W-:Y:S01]  /*8320*/  IMAD.X R37, RZ, RZ, R175.reuse, P4 ;  /* 0x000000ffff257224 */ /* 0x100fe200020e06af */
[----:B------:R-:W-:Y:S01]  /*8330*/  LOP3.LUT R48, R49, 0x380, RZ, 0xc0, !PT ;  /* 0x0000038031307812 */ /* 0x000fe200078ec0ff */
[--C-:B------:R-:W-:Y:S01]  /*8340*/  IMAD.X R41, RZ, RZ, R175.reuse, P5 ;  /* 0x000000ffff297224 */ /* 0x100fe200028e06af */
[----:B------:R-:W-:Y:S01]  /*8350*/  LOP3.LUT R52, R53, 0x380, RZ, 0xc0, !PT ;  /* 0x0000038035347812 */ /* 0x000fe200078ec0ff */
[----:B------:R-:W-:Y:S01]  /*8360*/  USHF.R.S32.HI UR14, URZ, 0x1f, UR4 ;  /* 0x0000001f3f0e7899 */ /* 0x000fe20008011404 */
[----:B------:R-:W-:Y:S01]  /*8370*/  SHF.R.U64 R48, R48, 0x3, RZ ;  /* 0x0000000330307819 */ /* 0x000fe200000012ff */
[----:B------:R-:W-:Y:S01]  /*8380*/  USHF.R.S32.HI UR15, URZ, 0x1f, UR46 ;  /* 0x0000001f3f0f7899 */ /* 0x000fe2000801142e */
[----:B------:R-:W-:Y:S01]  /*8390*/  SHF.R.U64 R44, R44, 0x3, RZ ;  /* 0x000000032c2c7819 */ /* 0x000fe200000012ff */
[----:B------:R-:W-:Y:S01]  /*83a0*/  USEL UR43, UR43, URZ, !UP0 ;  /* 0x0000003f2b2b7287 */ /* 0x000fe2000c000000 */
[----:B------:R-:W-:Y:S01]  /*83b0*/  SHF.R.U64 R52, R52, 0x3, RZ ;  /* 0x0000000334347819 */ /* 0x000fe200000012ff */
[----:B------:R-:W-:Y:S01]  /*83c0*/  USEL UR44, UR44, URZ, !UP0 ;  /* 0x0000003f2c2c7287 */ /* 0x000fe2000c000000 */
[----:B------:R-:W-:Y:S01]  /*83d0*/  LOP3.LUT R48, R48, R49, RZ, 0x3c, !PT ;  /* 0x0000003130307212 */ /* 0x000fe200078e3cff */
[--C-:B------:R-:W-:Y:S01]  /*83e0*/  IMAD.X R49, RZ, RZ, R175.reuse, P6 ;  /* 0x000000ffff317224 */ /* 0x100fe200030e06af */
[----:B------:R-:W-:Y:S01]  /*83f0*/  LOP3.LUT R44, R44, R45, RZ, 0x3c, !PT ;  /* 0x0000002d2c2c7212 */ /* 0x000fe200078e3cff */
[----:B------:R-:W-:Y:S01]  /*8400*/  IMAD.X R45, RZ, RZ, R175, P0 ;  /* 0x000000ffff2d7224 */ /* 0x000fe200000e06af */
[----:B0-----:R-:W-:-:S02]  /*8410*/  ISETP.NE.AND P6, PT, R4, RZ, PT ;  /* 0x000000ff0400720c */ /* 0x001fc40003fc5270 */
[----:B------:R-:W-:Y:S01]  /*8420*/  LOP3.LUT R52, R52, R53, RZ, 0x3c, !PT ;  /* 0x0000003534347212 */ /* 0x000fe200078e3cff */
[----:B------:R-:W-:Y:S01]  /*8430*/  IMAD.X R53, RZ, RZ, R175, P1 ;  /* 0x000000ffff357224 */ /* 0x000fe200008e06af */
[C---:B------:R-:W-:Y:S02]  /*8440*/  IADD3 R61, P2, R174.reuse, 0xa000, RZ ;  /* 0x0000a000ae3d7810 */ /* 0x040fe40007f5e0ff */
[C---:B------:R-:W-:Y:S02]  /*8450*/  IADD3 R57, P3, R174.reuse, 0xb000, RZ ;  /* 0x0000b000ae397810 */ /* 0x040fe40007f7e0ff */
[C---:B------:R-:W-:Y:S02]  /*8460*/  IADD3 R69, P4, R174.reuse, 0xc000, RZ ;  /* 0x0000c000ae457810 */ /* 0x040fe40007f9e0ff */
[C---:B------:R-:W-:Y:S02]  /*8470*/  IADD3 R65, P5, R174.reuse, 0xd000, RZ ;  /* 0x0000d000ae417810 */ /* 0x040fe40007fbe0ff */
[----:B------:R-:W-:-:S02]  /*8480*/  IADD3 R77, P0, R174, 0xe000, RZ ;  /* 0x0000e000ae4d7810 */ /* 0x000fc40007f1e0ff */
[----:B------:R-:W-:Y:S02]  /*8490*/  IADD3 R5, P1, R174, 0xf000, RZ ;  /* 0x0000f000ae057810 */ /* 0x000fe40007f3e0ff */
[----:B------:R-:W-:Y:S02]  /*84a0*/  LOP3.LUT R60, R61, 0x380, RZ, 0xc0, !PT ;  /* 0x000003803d3c7812 */ /* 0x000fe400078ec0ff */
[----:B------:R-:W-:Y:S01]  /*84b0*/  LOP3.LUT R56, R57, 0x380, RZ, 0xc0, !PT ;  /* 0x0000038039387812 */ /* 0x000fe200078ec0ff */
[----:B------:R-:W-:Y:S01]  /*84c0*/  IMAD.X R73, RZ, RZ, R175, P1 ;  /* 0x000000ffff497224 */ /* 0x000fe200008e06af */
[----:B------:R-:W-:Y:S02]  /*84d0*/  LOP3.LUT R68, R69, 0x380, RZ, 0xc0, !PT ;  /* 0x0000038045447812 */ /* 0x000fe400078ec0ff */
[----:B------:R-:W-:Y:S02]  /*84e0*/  LOP3.LUT R64, R65, 0x380, RZ, 0xc0, !PT ;  /* 0x0000038041407812 */ /* 0x000fe400078ec0ff */
[----:B------:R-:W-:-:S02]  /*84f0*/  LOP3.LUT R76, R77, 0x380, RZ, 0xc0, !PT ;  /* 0x000003804d4c7812 */ /* 0x000fc400078ec0ff */
[----:B------:R-:W-:Y:S02]  /*8500*/  LOP3.LUT R9, R174, 0x380, RZ, 0xc0, !PT ;  /* 0x00000380ae097812 */ /* 0x000fe400078ec0ff */
[----:B------:R-:W-:Y:S02]  /*8510*/  LOP3.LUT R4, R5, 0x380, RZ, 0xc0, !PT ;  /* 0x0000038005047812 */ /* 0x000fe400078ec0ff */
[----:B------:R-:W-:Y:S02]  /*8520*/  SHF.R.U64 R60, R60, 0x3, RZ ;  /* 0x000000033c3c7819 */ /* 0x000fe400000012ff */
[----:B------:R-:W-:Y:S02]  /*8530*/  SHF.R.U64 R56, R56, 0x3, RZ ;  /* 0x0000000338387819 */ /* 0x000fe400000012ff */
[----:B------:R-:W-:Y:S02]  /*8540*/  SHF.R.U64 R68, R68, 0x3, RZ ;  /* 0x0000000344447819 */ /* 0x000fe400000012ff */
[----:B------:R-:W-:-:S02]  /*8550*/  SHF.R.U64 R64, R64, 0x3, RZ ;  /* 0x0000000340407819 */ /* 0x000fc400000012ff */
[----:B------:R-:W-:Y:S02]  /*8560*/  SHF.R.U64 R76, R76, 0x3, RZ ;  /* 0x000000034c4c7819 */ /* 0x000fe400000012ff */
[----:B------:R-:W-:Y:S02]  /*8570*/  SHF.R.U64 R9, R9, 0x3, RZ ;  /* 0x0000000309097819 */ /* 0x000fe400000012ff */
        /* <DEDUP_REMOVED lines=11> */
[----:B------:R-:W-:-:S02]  /*8630*/  LOP3.LUT R174, R9, R174, RZ, 0x3c, !PT ;  /* 0x000000ae09ae7212 */ /* 0x000fc400078e3cff */
[----:B------:R-:W-:Y:S01]  /*8640*/  LOP3.LUT R72, R4, R5, RZ, 0x3c, !PT ;  /* 0x0000000504487212 */ /* 0x000fe200078e3cff */
[----:B------:R-:W-:Y:S06]  /*8650*/  @P6 BRA `(.L_x_3629) ;  /* 0x0000000000c46947 */ /* 0x000fec0003800000 */
[----:B------:R-:W0:Y:S01]  /*8660*/  LDC R10, c[0x0][0xbe8] ;  /* 0x0002fa00ff0a7b82 */ /* 0x000e220000000800 */
[----:B------:R-:W-:Y:S01]  /*8670*/  IMAD.U32 R8, RZ, RZ, UR45 ;  /* 0x0000002dff087e24 */ /* 0x000fe2000f8e00ff */
[----:B------:R-:W-:Y:S01]  /*8680*/  ULDC.64 UR10, c[0x0][0xb90] ;  /* 0x0002e400000a7ab9 */ /* 0x000fe20000000a00 */
[----:B------:R-:W-:Y:S01]  /*8690*/  UMOV UR8, UR4 ;  /* 0x0000000400087c82 */ /* 0x000fe20008000000 */
[----:B------:R-:W-:Y:S01]  /*86a0*/  UIMAD UR7, UR15, UR10, URZ ;  /* 0x0000000a0f0772a4 */ /* 0x000fe2000f8e023f */
[----:B------:R-:W-:Y:S01]  /*86b0*/  IMAD R8, R8, 0x40, R195 ;  /* 0x0000004008087824 */ /* 0x000fe200078e02c3 */
[----:B------:R-:W-:Y:S01]  /*86c0*/  UMOV UR9, UR14 ;  /* 0x0000000e00097c82 */ /* 0x000fe20008000000 */
[----:B------:R-:W-:Y:S01]  /*86d0*/  ULDC.64 UR12, c[0x0][0xb98] ;  /* 0x0002e600000c7ab9 */ /* 0x000fe20000000a00 */
[----:B------:R-:W-:Y:S01]  /*86e0*/  UIMAD.WIDE.U32 UR8, UR46, UR10, UR8 ;  /* 0x0000000a2e0872a5 */ /* 0x000fe2000f8e0008 */
[----:B------:R-:W-:Y:S01]  /*86f0*/  IMAD.MOV.U32 R4, RZ, RZ, R8 ;  /* 0x000000ffff047224 */ /* 0x000fe200078e0008 */
[----:B------:R-:W-:Y:S01]  /*8700*/  UIMAD UR7, UR46, UR11, UR7 ;  /* 0x0000000b2e0772a4 */ /* 0x000fe2000f8e0207 */
[----:B------:R-:W-:Y:S01]  /*8710*/  IMAD.U32 R15, RZ, RZ, UR45 ;  /* 0x0000002dff0f7e24 */ /* 0x000fe2000f8e00ff */
[----:B------:R-:W-:-:S02]  /*8720*/  UIMAD UR10, UR44, UR12, URZ ;  /* 0x0000000c2c0a72a4 */ /* 0x000fc4000f8e023f */
[----:B------:R-:W-:Y:S01]  /*8730*/  UIADD3 UR9, UR9, UR7, URZ ;  /* 0x0000000709097290 */ /* 0x000fe2000fffe03f */
[----:B------:R-:W-:Y:S01]  /*8740*/  IMAD R26, R15, 0x40, R16 ;  /* 0x000000400f1a7824 */ /* 0x000fe200078e0210 */
[----:B------:R-:W-:Y:S02]  /*8750*/  UIMAD UR10, UR43, UR13, UR10 ;  /* 0x0000000d2b0a72a4 */ /* 0x000fe4000f8e020a */
[----:B------:R-:W-:Y:S01]  /*8760*/  UIMAD.WIDE.U32 UR8, UR43, UR12, UR8 ;  /* 0x0000000c2b0872a5 */ /* 0x000fe2000f8e0008 */
[----:B0-----:R-:W-:Y:S01]  /*8770*/  ISETP.NE.AND P0, PT, R10, 0x1, PT ;  /* 0x000000010a00780c */ /* 0x001fe20003f05270 */
[----:B-----5:R-:W-:-:S12]  /*8780*/  IMAD R15, R3, R10, RZ ;  /* 0x0000000a030f7224 */ /* 0x020fd800078e02ff */
[----:B------:R-:W0:Y:S08]  /*8790*/  @P0 LDC R5, c[0x0][0xbec] ;  /* 0x0002fb00ff050b82 */ /* 0x000e300000000800 */
[----:B------:R-:W1:Y:S01]  /*87a0*/  @P0 LDC R6, c[0x0][0xbf0] ;  /* 0x0002fc00ff060b82 */ /* 0x000e620000000800 */
[----:B0-----:R-:W-:-:S05]  /*87b0*/  @P0 IMAD.HI.U32 R5, R8, R5, RZ ;  /* 0x0000000508050227 */ /* 0x001fca00078e00ff */
[----:B-1----:R-:W-:-:S04]  /*87c0*/  @P0 SHF.R.U32.HI R4, RZ, R6, R5 ;  /* 0x00000006ff040219 */ /* 0x002fc80000011605 */
[--C-:B------:R-:W-:Y:S01]  /*87d0*/  SHF.R.S32.HI R5, RZ, 0x1f, R4.reuse ;  /* 0x0000001fff057819 */ /* 0x100fe20000011404 */
[----:B------:R-:W-:Y:S01]  /*87e0*/  IMAD.MOV R9, RZ, RZ, -R4 ;  /* 0x000000ffff097224 */ /* 0x000fe200078e0a04 */
[----:B------:R-:W-:-:S03]  /*87f0*/  IADD3 R4, P0, R4, UR8, RZ ;  /* 0x0000000804047c10 */ /* 0x000fc6000ff1e0ff */
[----:B------:R-:W-:Y:S02]  /*8800*/  IMAD R9, R10, R9, R8 ;  /* 0x000000090a097224 */ /* 0x000fe400078e0208 */
[----:B------:R-:W-:-:S03]  /*8810*/  IMAD.U32 R8, RZ, RZ, UR10 ;  /* 0x0000000aff087e24 */ /* 0x000fc6000f8e00ff */
[----:B------:R-:W-:Y:S02]  /*8820*/  SHF.R.S32.HI R6, RZ, 0x1f, R9 ;  /* 0x0000001fff067819 */ /* 0x000fe40000011409 */
[----:B------:R-:W-:Y:S01]  /*8830*/  IADD3.X R5, R5, UR9, R8, P0, !PT ;  /* 0x0000000905057c10 */ /* 0x000fe200087fe408 */
[----:B------:R-:W-:Y:S02]  /*8840*/  ULDC.64 UR8, c[0x0][0xb88] ;  /* 0x0002e20000087ab9 */ /* 0x000fe40000000a00 */
[----:B------:R-:W-:Y:S02]  /*8850*/  IMAD R6, R6, UR8, RZ ;  /* 0x0000000806067c24 */ /* 0x000fe4000f8e02ff */
[----:B------:R-:W-:-:S04]  /*8860*/  IMAD.WIDE.U32 R4, R9, UR8, R4 ;  /* 0x0000000809047c25 */ /* 0x000fc8000f8e0004 */
[----:B------:R-:W-:Y:S01]  /*8870*/  IMAD R9, R9, UR9, R6 ;  /* 0x0000000909097c24 */ /* 0x000fe2000f8e0206 */
[----:B------:R-:W-:Y:S01]  /*8880*/  ULDC.64 UR8, c[0x0][0xb50] ;  /* 0x0002d40000087ab9 */ /* 0x000fe20000000a00 */
[----:B------:R-:W-:Y:S01]  /*8890*/  IMAD.MOV R6, RZ, RZ, -R18 ;  /* 0x000000ffff067224 */ /* 0x000fe200078e0a12 */
[----:B------:R-:W-:Y:S01]  /*88a0*/  LEA R11, P0, R4, UR8, 0x2 ;  /* 0x00000008040b7c11 */ /* 0x000fe2000f8010ff */
[----:B------:R-:W-:-:S04]  /*88b0*/  IMAD.IADD R5, R5, 0x1, R9 ;  /* 0x0000000105057824 */ /* 0x000fc800078e0209 */
[----:B------:R-:W-:Y:S01]  /*88c0*/  SHFL.IDX PT, R8, R11, 0x1, 0x1c1f ;  /* 0x003c1f000b087f89 */ /* 0x000fe200000e0000 */
[----:B------:R-:W-:Y:S02]  /*88d0*/  LEA.HI.X R14, R4, UR9, R5, 0x2, P0 ;  /* 0x00000009040e7c11 */ /* 0x000fe400080f1405 */
[----:B------:R-:W-:Y:S01]  /*88e0*/  ISETP.NE.AND P0, PT, R17, R6, PT ;  /* 0x000000061100720c */ /* 0x000fe20003f05270 */
[----:B------:R-:W-:Y:S01]  /*88f0*/  SHFL.IDX PT, R4, R11, RZ, 0x1c1f ;  /* 0x001c1fff0b047589 */ /* 0x000fe200000e0000 */
[C---:B------:R-:W-:Y:S02]  /*8900*/  VIADD R6, R26.reuse, 0x8 ;  /* 0x000000081a067836 */ /* 0x040fe40000000000 */
[-C--:B------:R-:W-:Y:S01]  /*8910*/  ISETP.GE.OR P1, PT, R26, R15.reuse, P0 ;  /* 0x0000000f1a00720c */ /* 0x080fe20000726670 */
[----:B------:R-:W0:Y:S02]  /*8920*/  SHFL.IDX PT, R5, R14, RZ, 0x1c1f ;  /* 0x001c1fff0e057589 */ /* 0x000e2400000e0000 */
[----:B------:R-:W-:-:S02]  /*8930*/  ISETP.GE.OR P0, PT, R6, R15, P0 ;  /* 0x0000000f0600720c */ /* 0x000fc40000706670 */
[----:B------:R-:W1:Y:S08]  /*8940*/  SHFL.IDX PT, R9, R14, 0x1, 0x1c1f ;  /* 0x003c1f000e097f89 */ /* 0x000e7000000e0000 */
[----:B0-----:R0:W-:Y:S04]  /*8950*/  @!P1 ST.E desc[UR40][R4.64], R20 ;  /* 0x0000001404009985 */ /* 0x0011e8000c101928 */
[----:B-1----:R0:W-:Y:S02]  /*8960*/  @!P0 ST.E desc[UR40][R8.64], R0 ;  /* 0x0000000008008985 */ /* 0x0021e4000c101928 */
.L_x_3629:
[----:B------:R-:W1:Y:S01]  /*8970*/  LDC R82, c[0x0][0xbe8] ;  /* 0x0002fa00ff527b82 */ /* 0x000e620000000800 */
[----:B------:R-:W-:Y:S01]  /*8980*/  ULDC UR12, c[0x0][0xac8] ;  /* 0x0002b200000c7ab9 */ /* 0x000fe20000000800 */
[----:B------:R-:W-:Y:S01]  /*8990*/  ULDC.64 UR10, c[0x0][0xaa0] ;  /* 0x0002a800000a7ab9 */ /* 0x000fe20000000a00 */
[----:B------:R-:W-:Y:S01]  /*89a0*/  ISETP.GE.AND P0, PT, R189, UR12, PT ;  /* 0x0000000cbd007c0c */ /* 0x000fe2000bf06270 */
[----:B0-----:R0:W5:Y:S01]  /*89b0*/  LD.E.128 R8, desc[UR40][R174.64] ;  /* 0x00000028ae087980 */ /* 0x001162000c101d00 */
[----:B------:R-:W-:Y:S02]  /*89c0*/  ISETP.GE.AND P1, PT, R2, UR12, PT ;  /* 0x0000000c02007c0c */ /* 0x000fe4000bf26270 */
[----:B------:R-:W-:Y:S01]  /*89d0*/  SEL R4, RZ, 0xffffffff, P0 ;  /* 0xffffffffff047807 */ /* 0x000fe20000000000 */
[----:B------:R-:W5:Y:S01]  /*89e0*/  LD.E.128 R12, desc[UR40][R12.64] ;  /* 0x000000280c0c7980 */ /* 0x000f62000c101d00 */
[----:B------:R-:W-:-:S03]  /*89f0*/  ISETP.GE.AND P0, PT, R188, UR12, PT ;  /* 0x0000000cbc007c0c */ /* 0x000fc6000bf06270 */
[----:B------:R-:W5:Y:S04]  /*8a00*/  LD.E.128 R24, desc[UR40][R24.64] ;  /* 0x0000002818187980 */ /* 0x000f68000c101d00 */
[----:B------:R-:W5:Y:S04]  /*8a10*/  LD.E.128 R28, desc[UR40][R28.64] ;  /* 0x000000281c1c7980 */ /* 0x000f68000c101d00 */
[----:B------:R-:W5:Y:S01]  /*8a20*/  LD.E.128 R32, desc[UR40][R32.64] ;  /* 0x0000002820207980 */ /* 0x000f62000c101d00 */
[----:B-1----:R-:W-:Y:S01]  /*8a30*/  ISETP.NE.AND P2, PT, R82, 0x1, PT ;  /* 0x000000015200780c */ /* 0x002fe20003f45270 */
[----:B------:R-:W-:Y:S01]  /*8a40*/  IMAD.SHL.U32 R5, R4, 0x2, RZ ;  /* 0x0000000204057824 */ /* 0x000fe200078e00ff */
[----:B------:R-:W-:Y:S01]  /*8a50*/  SEL R0, RZ, 0x1, P1 ;  /* 0x00000001ff007807 */ /* 0x000fe20000800000 */
[----:B------:R-:W5:Y:S01]  /*8a60*/  LD.E.128 R36, desc[UR40][R36.64] ;  /* 0x0000002824247980 */ /* 0x000f62000c101d00 */
[----:B------:R-:W-:-:S02]  /*8a70*/  SEL R4, RZ, 0xffffffff, P0 ;  /* 0xffffffffff047807 */ /* 0x000fc40000000000 */
[----:B------:R-:W-:Y:S01]  /*8a80*/  LOP3.LUT R0, R5, 0x2, R0, 0xe2, !PT ;  /* 0x0000000205007812 */ /* 0x000fe200078ee200 */
[----:B------:R-:W5:Y:S04]  /*8a90*/  LD.E.128 R40, desc[UR40][R40.64] ;  /* 0x0000002828287980 */ /* 0x000f68000c101d00 */
[----:B------:R-:W5:Y:S02]  /*8aa0*/  LD.E.128 R44, desc[UR40][R44.64] ;  /* 0x000000282c2c7980 */ /* 0x000f64000c101d00 */
[----:B------:R-:W1:Y:S01]  /*8ab0*/  @P2 LDC R21, c[0x0][0xbec] ;  /* 0x0002fb00ff152b82 */ /* 0x000e620000000800 */
[----:B------:R-:W-:Y:S01]  /*8ac0*/  IMAD.SHL.U32 R5, R4, 0x4, RZ ;  /* 0x0000000404057824 */ /* 0x000fe200078e00ff */
[----:B------:R-:W-:Y:S01]  /*8ad0*/  ISETP.GE.AND P0, PT, R187, UR12, PT ;  /* 0x0000000cbb007c0c */ /* 0x000fe2000bf06270 */
[----:B------:R-:W-:Y:S01]  /*8ae0*/  UIMAD UR7, UR14, UR10, URZ ;  /* 0x0000000a0e0772a4 */ /* 0x000fe2000f8e023f */
[----:B------:R-:W5:Y:S04]  /*8af0*/  LD.E.128 R48, desc[UR40][R48.64] ;  /* 0x0000002830307980 */ /* 0x000f68000c101d00 */
[----:B------:R-:W2:Y:S01]  /*8b00*/  @P2 LDC R81, c[0x0][0xbf0] ;  /* 0x0002fc00ff512b82 */ /* 0x000ea20000000800 */
[----:B------:R-:W-:Y:S01]  /*8b10*/  LOP3.LUT R4, R5, 0x4, R0, 0xe2, !PT ;  /* 0x0000000405047812 */ /* 0x000fe200078ee200 */
[----:B------:R-:W-:Y:S01]  /*8b20*/  IMAD R0, R190, 0x20, R191 ;  /* 0x00000020be007824 */ /* 0x000fe200078e02bf */
[----:B------:R-:W-:Y:S01]  /*8b30*/  SEL R5, RZ, 0xffffffff, P0 ;  /* 0xffffffffff057807 */ /* 0x000fe20000000000 */
[----:B------:R-:W-:Y:S01]  /*8b40*/  IMAD.U32 R83, RZ, RZ, UR45 ;  /* 0x0000002dff537e24 */ /* 0x000fe2000f8e00ff */
[----:B------:R-:W-:Y:S01]  /*8b50*/  UIMAD.WIDE.U32 UR8, UR4, UR10, URZ ;  /* 0x0000000a040872a5 */ /* 0x000fe2000f8e003f */
[----:B------:R-:W-:Y:S01]  /*8b60*/  ISETP.GE.AND P0, PT, R186, UR12, PT ;  /* 0x0000000cba007c0c */ /* 0x000fe2000bf06270 */
[----:B------:R-:W-:Y:S01]  /*8b70*/  UIMAD UR7, UR4, UR11, UR7 ;  /* 0x0000000b040772a4 */ /* 0x000fe2000f8e0207 */
[----:B------:R-:W-:Y:S01]  /*8b80*/  IMAD.SHL.U32 R5, R5, 0x8, RZ ;  /* 0x0000000805057824 */ /* 0x000fe200078e00ff */
[----:B------:R-:W5:Y:S01]  /*8b90*/  LD.E.128 R52, desc[UR40][R52.64] ;  /* 0x0000002834347980 */ /* 0x000f62000c101d00 */
[----:B------:R-:W-:Y:S01]  /*8ba0*/  ULDC.64 UR10, c[0x0][0xae8] ;  /* 0x0002ba00000a7ab9 */ /* 0x000fe20000000a00 */
[----:B------:R-:W-:Y:S01]  /*8bb0*/  IMAD R80, R83, 0x40, R0 ;  /* 0x0000004053507824 */ /* 0x000fe200078e0200 */
[----:B------:R-:W-:Y:S01]  /*8bc0*/  UIADD3 UR9, UR9, UR7, URZ ;  /* 0x0000000709097290 */ /* 0x000fe2000fffe03f */
[----:B------:R-:W-:Y:S01]  /*8bd0*/  SEL R0, RZ, 0xffffffff, P0 ;  /* 0xffffffffff007807 */ /* 0x000fe20000000000 */
[----:B------:R-:W-:Y:S01]  /*8be0*/  UIMAD UR4, UR15, UR10, URZ ;  /* 0x0000000a0f0472a4 */ /* 0x000fe2000f8e023f */
[----:B------:R-:W-:Y:S01]  /*8bf0*/  LOP3.LUT R4, R5, 0x8, R4, 0xe2, !PT ;  /* 0x0000000805047812 */ /* 0x000fe200078ee204 */
[----:B------:R-:W-:Y:S01]  /*8c00*/  UIMAD.WIDE.U32 UR8, UR46, UR10, UR8 ;  /* 0x0000000a2e0872a5 */ /* 0x000fe2000f8e0008 */
[----:B------:R-:W5:Y:S01]  /*8c10*/  LD.E.128 R60, desc[UR40][R60.64] ;  /* 0x000000283c3c7980 */ /* 0x000f62000c101d00 */
[----:B------:R-:W-:Y:S01]  /*8c20*/  UIMAD UR4, UR46, UR11, UR4 ;  /* 0x0000000b2e0472a4 */ /* 0x000fe2000f8e0204 */
[----:B------:R-:W-:-:S02]  /*8c30*/  IMAD.SHL.U32 R5, R0, 0x10, RZ ;  /* 0x0000001000057824 */ /* 0x000fc400078e00ff */
[----:B-1----:R-:W-:Y:S01]  /*8c40*/  @P2 IMAD.HI.U32 R0, R80, R21, RZ ;  /* 0x0000001550002227 */ /* 0x002fe200078e00ff */
[----:B------:R-:W-:Y:S01]  /*8c50*/  ULDC.64 UR10, c[0x0][0xaf0] ;  /* 0x0002bc00000a7ab9 */ /* 0x000fe20000000a00 */
[----:B------:R-:W-:Y:S01]  /*8c60*/  UIADD3 UR9, UR9, UR4, URZ ;  /* 0x0000000409097290 */ /* 0x000fe2000fffe03f */
[----:B------:R-:W5:Y:S01]  /*8c70*/  LD.E.128 R56, desc[UR40][R56.64] ;  /* 0x0000002838387980 */ /* 0x000f62000c101d00 */
[----:B------:R-:W-:Y:S01]  /*8c80*/  UIMAD UR4, UR44, UR10, URZ ;  /* 0x0000000a2c0472a4 */ /* 0x000fe2000f8e023f */
[----:B------:R-:W-:Y:S01]  /*8c90*/  IMAD.MOV.U32 R21, RZ, RZ, R80 ;  /* 0x000000ffff157224 */ /* 0x000fe200078e0050 */
[----:B--2---:R-:W-:Y:S01]  /*8ca0*/  @P2 SHF.R.U32.HI R21, RZ, R81, R0 ;  /* 0x00000051ff152219 */ /* 0x004fe20000011600 */
[----:B------:R-:W-:Y:S01]  /*8cb0*/  UIMAD.WIDE.U32 UR8, UR43, UR10, UR8 ;  /* 0x0000000a2b0872a5 */ /* 0x000fe2000f8e0008 */
[----:B------:R-:W5:Y:S01]  /*8cc0*/  LD.E.128 R68, desc[UR40][R68.64] ;  /* 0x0000002844447980 */ /* 0x000f62000c101d00 */
[----:B------:R-:W-:Y:S01]  /*8cd0*/  UIMAD UR4, UR43, UR11, UR4 ;  /* 0x0000000b2b0472a4 */ /* 0x000fe2000f8e0204 */
[----:B------:R-:W-:Y:S01]  /*8ce0*/  ISETP.GE.AND P0, PT, R185, UR12, PT ;  /* 0x0000000cb9007c0c */ /* 0x000fe2000bf06270 */
[--C-:B------:R-:W-:Y:S01]  /*8cf0*/  IMAD.MOV R81, RZ, RZ, -R21.reuse ;  /* 0x000000ffff517224 */ /* 0x100fe200078e0a15 */
[----:B------:R-:W-:Y:S01]  /*8d00*/  SHF.R.S32.HI R20, RZ, 0x1f, R21 ;  /* 0x0000001fff147819 */ /* 0x000fe20000011415 */
[----:B------:R-:W-:Y:S01]  /*8d10*/  UIADD3 UR4, UR9, UR4, URZ ;  /* 0x0000000409047290 */ /* 0x000fe2000fffe03f */
[----:B------:R-:W-:Y:S01]  /*8d20*/  LOP3.LUT R6, R5, 0x10, R4, 0xe2, !PT ;  /* 0x0000001005067812 */ /* 0x000fe200078ee204 */
[----:B------:R-:W-:Y:S01]  /*8d30*/  IMAD.U32 R4, RZ, RZ, UR8 ;  /* 0x00000008ff047e24 */ /* 0x000fe2000f8e00ff */
[----:B------:R-:W-:Y:S01]  /*8d40*/  SEL R0, RZ, 0xffffffff, P0 ;  /* 0xffffffffff007807 */ /* 0x000fe20000000000 */
[----:B------:R-:W-:Y:S01]  /*8d50*/  IMAD.U32 R5, RZ, RZ, UR9 ;  /* 0x00000009ff057e24 */ /* 0x000fe2000f8e00ff */
[----:B------:R-:W-:Y:S01]  /*8d60*/  ULDC.64 UR8, c[0x0][0xae0] ;  /* 0x0002b80000087ab9 */ /* 0x000fe20000000a00 */
[----:B------:R-:W-:Y:S01]  /*8d70*/  IMAD R81, R82, R81, R80 ;  /* 0x0000005152517224 */ /* 0x000fe200078e0250 */
[----:B------:R-:W5:Y:S01]  /*8d80*/  LD.E.128 R64, desc[UR40][R64.64] ;  /* 0x0000002840407980 */ /* 0x000f62000c101d00 */
[----:B------:R-:W-:-:S02]  /*8d90*/  IMAD.U32 R5, RZ, RZ, UR4 ;  /* 0x00000004ff057e24 */ /* 0x000fc4000f8e00ff */
[----:B------:R-:W-:Y:S01]  /*8da0*/  IMAD R20, R20, UR8, RZ ;  /* 0x0000000814147c24 */ /* 0x000fe2000f8e02ff */
[----:B------:R-:W-:Y:S01]  /*8db0*/  ISETP.GE.AND P0, PT, R194, UR12, PT ;  /* 0x0000000cc2007c0c */ /* 0x000fe2000bf06270 */
[----:B------:R-:W-:Y:S01]  /*8dc0*/  IMAD.SHL.U32 R85, R0, 0x20, RZ ;  /* 0x0000002000557824 */ /* 0x000fe200078e00ff */
[----:B------:R-:W-:Y:S01]  /*8dd0*/  SHF.R.S32.HI R0, RZ, 0x1f, R81 ;  /* 0x0000001fff007819 */ /* 0x000fe20000011451 */
[----:B------:R-:W5:Y:S01]  /*8de0*/  LD.E.128 R76, desc[UR40][R76.64] ;  /* 0x000000284c4c7980 */ /* 0x000f62000c101d00 */
[C---:B------:R-:W-:Y:S02]  /*8df0*/  IMAD R83, R21.reuse, UR9, R20 ;  /* 0x0000000915537c24 */ /* 0x040fe4000f8e0214 */
[----:B------:R-:W-:Y:S01]  /*8e00*/  IMAD.WIDE.U32 R4, R21, UR8, R4 ;  /* 0x0000000815047c25 */ /* 0x000fe2000f8e0004 */
[----:B------:R-:W5:Y:S01]  /*8e10*/  LD.E.128 R72, desc[UR40][R72.64] ;  /* 0x0000002848487980 */ /* 0x000f62000c101d00 */
[----:B------:R-:W-:Y:S01]  /*8e20*/  ULDC.64 UR8, c[0x0][0xad8] ;  /* 0x0002b60000087ab9 */ /* 0x000fe20000000a00 */
[----:B------:R-:W-:Y:S01]  /*8e30*/  LOP3.LUT R6, R85, 0x20, R6, 0xe2, !PT ;  /* 0x0000002055067812 */ /* 0x000fe200078ee206 */
[----:B------:R-:W-:Y:S01]  /*8e40*/  IMAD R0, R0, UR8, RZ ;  /* 0x0000000800007c24 */ /* 0x000fe2000f8e02ff */
[----:B------:R-:W-:Y:S01]  /*8e50*/  @!PT LDS RZ, [RZ] ;  /* 0x00000000fffff984 */ /* 0x000fe20000000800 */
[----:B------:R-:W-:Y:S01]  /*8e60*/  @!PT LDS RZ, [RZ] ;  /* 0x00000000fffff984 */ /* 0x000fe20000000800 */
[----:B------:R-:W-:Y:S01]  /*8e70*/  @!PT LDS RZ, [RZ] ;  /* 0x00000000fffff984 */ /* 0x000fe20000000800 */
[----:B------:R-:W-:Y:S01]  /*8e80*/  @!PT LDS RZ, [RZ] ;  /* 0x00000000fffff984 */ /* 0x000fe20000000800 */
[----:B------:R1:W-:Y:S06]  /*8e90*/  MEMBAR.ALL.CTA ;  /* 0x0000000000007992 */ /* 0x0003ec0000008000 */
[----:B-1----:R-:W1:Y:S01]  /*8ea0*/  FENCE.VIEW.ASYNC.S ;  /* 0x00000000000073c6 */ /* 0x002e620000000000 */
[----:B------:R-:W-:Y:S01]  /*8eb0*/  SEL R21, RZ, 0x40, P0 ;  /* 0x00000040ff157807 */ /* 0x000fe20000000000 */
[----:B------:R-:W-:Y:S01]  /*8ec0*/  IMAD.U32 R20, RZ, RZ, UR45 ;  /* 0x0000002dff147e24 */ /* 0x000fe2000f8e00ff */
[----:B------:R-:W-:Y:S01]  /*8ed0*/  ISETP.GE.AND P0, PT, R193, UR12, PT ;  /* 0x0000000cc1007c0c */ /* 0x000fe2000bf06270 */
[----:B------:R-:W-:Y:S01]  /*8ee0*/  IMAD.IADD R5, R5, 0x1, R83 ;  /* 0x0000000105057824 */ /* 0x000fe200078e0253 */
[----:B------:R-:W-:Y:S01]  /*8ef0*/  LOP3.LUT R6, R6, R21, RZ, 0xfc, !PT ;  /* 0x0000001506067212 */ /* 0x000fe200078efcff */
[----:B------:R-:W-:Y:S01]  /*8f00*/  IMAD R21, R81, UR9, R0 ;  /* 0x0000000951157c24 */ /* 0x000fe2000f8e0200 */
[----:B------:R-:W-:Y:S01]  /*8f10*/  UIADD3 UR4, UR42, 0x28c20, URZ ;  /* 0x00028c202a047890 */ /* 0x000fe2000fffe03f */
[----:B-----5:R-:W-:Y:S01]  /*8f20*/  IMAD R89, R3, R82, RZ ;  /* 0x0000005203597224 */ /* 0x020fe200078e02ff */
[----:B------:R-:W-:Y:S01]  /*8f30*/  SEL R3, RZ, 0x80, P0 ;  /* 0x00000080ff037807 */ /* 0x000fe20000000000 */
[----:B------:R-:W-:Y:S01]  /*8f40*/  IMAD R0, R20, 0x40, R191 ;  /* 0x0000004014007824 */ /* 0x000fe200078e02bf */
[----:B------:R-:W-:Y:S01]  /*8f50*/  UPRMT UR4, URZ, 0x654, UR4 ;  /* 0x000006543f047896 */ /* 0x000fe20008000004 */
[----:B------:R-:W-:Y:S01]  /*8f60*/  IMAD.WIDE.U32 R4, R81, UR8, R4 ;  /* 0x0000000851047c25 */ /* 0x000fe2000f8e0004 */
[----:B------:R-:W-:Y:S01]  /*8f70*/  ULDC.64 UR8, c[0x0][0xa80] ;  /* 0x0002a00000087ab9 */ /* 0x000fe20000000a00 */
[----:B------:R-:W-:Y:S01]  /*8f80*/  BSSY B1, `(.L_x_3630) ;  /* 0x0000029000017945 */ /* 0x000fe20003800000 */
[----:B------:R-:W-:Y:S01]  /*8f90*/  ISETP.GE.AND P0, PT, R0, R89, PT ;  /* 0x000000590000720c */ /* 0x000fe20003f06270 */
[----:B------:R-:W-:Y:S01]  /*8fa0*/  IMAD.IADD R5, R5, 0x1, R21 ;  /* 0x0000000105057824 */ /* 0x000fe200078e0215 */
[----:B------:R-:W-:-:S02]  /*8fb0*/  LEA R86, P1, R4, UR8, 0x1 ;  /* 0x0000000804567c11 */ /* 0x000fc4000f8208ff */
[----:B------:R-:W-:Y:S02]  /*8fc0*/  LOP3.LUT R3, R6, R3, RZ, 0xfc, !PT ;  /* 0x0000000306037212 */ /* 0x000fe400078efcff */
[----:B------:R-:W-:Y:S01]  /*8fd0*/  LEA.HI.X R87, R4, UR9, R5, 0x1, P1 ;  /* 0x0000000904577c11 */ /* 0x000fe200088f0c05 */
[----:B-1----:R0:W1:Y:S01]  /*8fe0*/  SHFL.IDX PT, R20, R86, RZ, 0x181f ;  /* 0x00181fff56147589 */ /* 0x00206200000e0000 */
[----:B------:R-:W-:Y:S03]  /*8ff0*/  SYNCS.ARRIVE.TRANS64.RED.A1T0 RZ, [UR4], RZ ;  /* 0x000000ffffff79a7 */ /* 0x000fe60008100404 */
[----:B------:R0:W2:Y:S02]  /*9000*/  SHFL.IDX PT, R21, R87, RZ, 0x181f ;  /* 0x00181fff57157589 */ /* 0x0000a400000e0000 */
[----:B------:R-:W-:Y:S05]  /*9010*/  @P0 BRA `(.L_x_3631) ;  /* 0x00000000007c0947 */ /* 0x000fea0003800000 */
        /* <DEDUP_REMOVED lines=8> */
[----:B------:R1:W-:Y:S01]  /*90a0*/  @!P0 ST.E.128 desc[UR40][R4.64], R8 ;  /* 0x0000000804008985 */ /* 0x0003e2000c101d28 */
        /* <DEDUP_REMOVED lines=11> */
[-C--:B------:R-:W-:Y:S02]  /*9160*/  @!P1 LEA R8, P6, R185, R20.reuse, 0x1 ;  /* 0x00000014b9089211 */ /* 0x080fe400078c08ff */
        /* <DEDUP_REMOVED lines=10> */
.L_x_3631:
[----:B------:R-:W-:Y:S05]  /*9210*/  BSYNC B1 ;  /* 0x0000000000017941 */ /* 0x000fea0003800000 */
.L_x_3630:
[----:B------:R-:W-:Y:S01]  /*9220*/  VIADD R0, R0, 0x20 ;  /* 0x0000002000007836 */ /* 0x000fe20000000000 */
[----:B---3--:R3:W4:Y:S04]  /*9230*/  SHFL.IDX PT, R9, R87, 0x1, 0x181f ;  /* 0x00381f0057097f89 */ /* 0x00872800000e0000 */
[----:B------:R-:W-:Y:S01]  /*9240*/  ISETP.GE.AND P0, PT, R0, R89, PT ;  /* 0x000000590000720c */ /* 0x000fe20003f06270 */
[----:B------:R3:W0:-:S12]  /*9250*/  SHFL.IDX PT, R8, R86, 0x1, 0x181f ;  /* 0x00381f0056087f89 */ /* 0x00061800000e0000 */
[----:B---3--:R-:W-:Y:S05]  /*9260*/  @P0 BRA `(.L_x_3632) ;  /* 0x0000001000180947 */ /* 0x008fea0003800000 */
[----:B------:R-:W-:Y:S02]  /*9270*/  ISETP.GE.AND P0, PT, R2, UR12, PT ;  /* 0x0000000c02007c0c */ /* 0x000fe4000bf06270 */
[----:B------:R-:W-:Y:S02]  /*9280*/  ISETP.GE.AND P5, PT, R189, UR12, PT ;  /* 0x0000000cbd007c0c */ /* 0x000fe4000bfa6270 */
[----:B------:R-:W-:Y:S02]  /*9290*/  ISETP.GE.AND P3, PT, R188, UR12, PT ;  /* 0x0000000cbc007c0c */ /* 0x000fe4000bf66270 */
[----:B------:R-:W-:Y:S02]  /*92a0*/  ISETP.GE.AND P2, PT, R187, UR12, PT ;  /* 0x0000000cbb007c0c */ /* 0x000fe4000bf46270 */
[----:B------:R-:W-:-:S05]  /*92b0*/  ISETP.GE.AND P1, PT, R186, UR12, PT ;  /* 0x0000000cba007c0c */ /* 0x000fca000bf26270 */
[----:B0---4-:R-:W-:Y:S02]  /*92c0*/  @!P0 IMAD.WIDE R4, R2, 0x2, R8 ;  /* 0x0000000202048825 */ /* 0x011fe400078e0208 */
[-C--:B------:R-:W-:Y:S02]  /*92d0*/  @!P5 LEA R10, P4, R189, R8.reuse, 0x1 ;  /* 0x00000008bd0ad211 */ /* 0x080fe400078808ff */
[----:B-1----:R-:W-:Y:S01]  /*92e0*/  @!P3 LEA R20, P6, R188, R8, 0x1 ;  /* 0x00000008bc14b211 */ /* 0x002fe200078c08ff */
[----:B------:R0:W-:Y:S01]  /*92f0*/  @!P0 ST.E.128 desc[UR40][R4.64], R12 ;  /* 0x0000000c04008985 */ /* 0x0001e2000c101d28 */
[----:B------:R-:W-:Y:S02]  /*9300*/  ISETP.GE.AND P0, PT, R185, UR12, PT ;  /* 0x0000000cb9007c0c */ /* 0x000fe4000bf06270 */
[----:B------:R-:W-:Y:S02]  /*9310*/  @!P5 LEA.HI.X R11, R189, R9, R204, 0x1, P4 ;  /* 0x00000009bd0bd211 */ /* 0x000fe400020f0ccc */
[----:B------:R-:W-:-:S02]  /*9320*/  LOP3.LUT P4, RZ, R6, 0x40, RZ, 0xc0, !PT ;  /* 0x0000004006ff7812 */ /* 0x000fc4000788c0ff */
[----:B--2---:R-:W-:Y:S01]  /*9330*/  @!P3 LEA.HI.X R21, R188, R9, R203, 0x1, P6 ;  /* 0x00000009bc15b211 */ /* 0x004fe200030f0ccb */
[----:B------:R1:W-:Y:S01]  /*9340*/  @!P5 ST.E.128 desc[UR40][R10.64], R28 ;  /* 0x0000001c0a00d985 */ /* 0x0003e2000c101d28 */
[----:B------:R-:W-:-:S03]  /*9350*/  @!P2 LEA R24, P5, R187, R8, 0x1 ;  /* 0x00000008bb18a211 */ /* 0x000fc600078a08ff */
[----:B------:R1:W-:Y:S01]  /*9360*/  @!P3 ST.E.128 desc[UR40][R20.64], R36 ;  /* 0x000000241400b985 */ /* 0x0003e2000c101d28 */
[----:B------:R-:W-:Y:S02]  /*9370*/  @!P2 LEA.HI.X R25, R187, R9, R202, 0x1, P5 ;  /* 0x00000009bb19a211 */ /* 0x000fe400028f0cca */
[----:B0-----:R-:W-:-:S03]  /*9380*/  @!P1 LEA R4, P6, R186, R8, 0x1 ;  /* 0x00000008ba049211 */ /* 0x001fc600078c08ff */
[----:B------:R1:W-:Y:S01]  /*9390*/  @!P2 ST.E.128 desc[UR40][R24.64], R44 ;  /* 0x0000002c1800a985 */ /* 0x0003e2000c101d28 */
[CC--:B------:R-:W-:Y:S02]  /*93a0*/  @!P0 LEA R12, P3, R185.reuse, R8.reuse, 0x1 ;  /* 0x00000008b90c8211 */ /* 0x0c0fe400078608ff */
[----:B------:R-:W-:Y:S02]  /*93b0*/  @P4 LEA R14, P5, R194, R8, 0x1 ;  /* 0x00000008c20e4211 */ /* 0x000fe400078a08ff */
[-C--:B------:R-:W-:Y:S02]  /*93c0*/  @!P1 LEA.HI.X R5, R186, R9.reuse, R201, 0x1, P6 ;  /* 0x00000009ba059211 */ /* 0x080fe400030f0cc9 */
[-C--:B------:R-:W-:Y:S02]  /*93d0*/  @!P0 LEA.HI.X R13, R185, R9.reuse, R200, 0x1, P3 ;  /* 0x00000009b90d8211 */ /* 0x080fe400018f0cc8 */
[----:B------:R-:W-:Y:S01]  /*93e0*/  @P4 LEA.HI.X R15, R194, R9, R199, 0x1, P5 ;  /* 0x00000009c20f4211 */ /* 0x000fe200028f0cc7 */
[----:B------:R1:W-:Y:S04]  /*93f0*/  @!P1 ST.E.128 desc[UR40][R4.64], R52 ;  /* 0x0000003404009985 */ /* 0x0003e8000c101d28 */
[----:B------:R1:W-:Y:S01]  /*9400*/  @!P0 ST.E.128 desc[UR40][R12.64], R56 ;  /* 0x000000380c008985 */ /* 0x0003e2000c101d28 */
[----:B------:R-:W-:-:S03]  /*9410*/  LOP3.LUT P0, RZ, R3, 0x80, RZ, 0xc0, !PT ;  /* 0x0000008003ff7812 */ /* 0x000fc6000780c0ff */
[----:B------:R1:W-:Y:S10]  /*9420*/  @P4 ST.E.128 desc[UR40][R14.64], R64 ;  /* 0x000000400e004985 */ /* 0x0003f4000c101d28 */
[----:B------:R-:W-:Y:S05]  /*9430*/  @!P0 BRA `(.L_x_3632) ;  /* 0x0000000c00a48947 */ /* 0x000fea0003800000 */
[----:B-1----:R-:W-:-:S04]  /*9440*/  LEA R4, P0, R193, R8, 0x1 ;  /* 0x00000008c1047211 */ /* 0x002fc800078008ff */
[----:B------:R-:W-:-:S05]  /*9450*/  LEA.HI.X R5, R193, R9, R198, 0x1, P0 ;  /* 0x00000009c1057211 */ /* 0x000fca00000f0cc6 */
[----:B------:R0:W-:Y:S01]  /*9460*/  ST.E.128 desc[UR40][R4.64], R72 ;  /* 0x0000004804007985 */ /* 0x0001e2000c101d28 */
[----:B------:R-:W-:Y:S05]  /*9470*/  BRA `(.L_x_3632) ;  /* 0x0000000c00947947 */ /* 0x000fea0003800000 */
.L_x_3627:
[----:B------:R-:W-:Y:S01]  /*9480*/  ULDC.64 UR10, c[0x0][0xc00] ;  /* 0x00030000000a7ab9 */ /* 0x000fe20000000a00 */
[----:B------:R-:W-:Y:S01]  /*9490*/  USHF.L.U32 UR8, UR43, 0x2, URZ ;  /* 0x000000022b087899 */ /* 0x000fe2000800063f */
[----:B------:R-:W0:Y:S01]  /*94a0*/  LDC R13, c[0x0][0xbe8] ;  /* 0x0002fa00ff0d7b82 */ /* 0x000e220000000800 */
[----:B------:R-:W-:Y:S02]  /*94b0*/  UISETP.NE.U32.AND UP0, UPT, UR10, URZ, UPT ;  /* 0x0000003f0a00728c */ /* 0x000fe4000bf05070 */
[----:B------:R-:W-:Y:S02]  /*94c0*/  USHF.L.U64.HI UR9, UR43, 0x2, UR44 ;  /* 0x000000022b097899 */ /* 0x000fe4000801022c */
[----:B------:R-:W-:Y:S02]  /*94d0*/  UISETP.NE.AND.EX UP0, UPT, UR11, URZ, UPT, UP0 ;  /* 0x0000003f0b00728c */ /* 0x000fe4000bf05300 */
[----:B------:R-:W-:-:S04]  /*94e0*/  UIADD3 UR4, UP1, UR8, UR10, URZ ;  /* 0x0000000a08047290 */ /* 0x000fc8000ff3e03f */
[----:B------:R-:W-:Y:S01]  /*94f0*/  PLOP3.LUT P1, PT, PT, PT, UP0, 0x80, 0x0 ;  /* 0x000000000000781c */ /* 0x000fe20003f2f008 */
[----:B------:R-:W-:Y:S01]  /*9500*/  UIADD3.X UR7, UR9, UR11, URZ, UP1, !UPT ;  /* 0x0000000b09077290 */ /* 0x000fe20008ffe43f */
[----:B------:R-:W-:Y:S02]  /*9510*/  IMAD.U32 R4, RZ, RZ, UR4 ;  /* 0x00000004ff047e24 */ /* 0x000fe4000f8e00ff */
[----:B------:R-:W-:Y:S02]  /*9520*/  ULDC.64 UR10, c[0x0][0xc08] ;  /* 0x00030200000a7ab9 */ /* 0x000fe40000000a00 */
[----:B------:R-:W-:Y:S01]  /*9530*/  UISETP.NE.U32.AND UP1, UPT, UR10, URZ, UPT ;  /* 0x0000003f0a00728c */ /* 0x000fe2000bf25070 */
[----:B------:R-:W-:-:S03]  /*9540*/  IMAD.U32 R5, RZ, RZ, UR7 ;  /* 0x00000007ff057e24 */ /* 0x000fc6000f8e00ff */
[----:B------:R-:W-:-:S03]  /*9550*/  UISETP.NE.AND.EX UP1, UPT, UR11, URZ, UPT, UP1 ;  /* 0x0000003f0b00728c */ /* 0x000fc6000bf25310 */
[----:B------:R-:W2:Y:S01]  /*9560*/  @P1 LDG.E R3, desc[UR40][R4.64] ;  /* 0x0000002804031981 */ /* 0x000ea2000c1e1900 */
[----:B------:R-:W-:Y:S02]  /*9570*/  ULDC UR4, c[0x0][0xa88] ;  /* 0x0002a20000047ab9 */ /* 0x000fe40000000800 */
[----:B------:R-:W-:Y:S01]  /*9580*/  PLOP3.LUT P2, PT, PT, PT, UP1, 0x80, 0x0 ;  /* 0x000000000000781c */ /* 0x000fe20003f4f018 */
[----:B------:R-:W-:-:S04]  /*9590*/  IMAD.U32 R0, RZ, RZ, UR4 ;  /* 0x00000004ff007e24 */ /* 0x000fc8000f8e00ff */
[----:B------:R-:W-:-:S04]  /*95a0*/  @UP1 UIADD3 UR8, UP2, UR8, UR10, URZ ;  /* 0x0000000a08081290 */ /* 0x000fc8000ff5e03f */
[----:B------:R-:W-:Y:S02]  /*95b0*/  @UP1 UIADD3.X UR9, UR9, UR11, URZ, UP2, !UPT ;  /* 0x0000000b09091290 */ /* 0x000fe400097fe43f */
[----:B------:R-:W-:-:S04]  /*95c0*/  IMAD.U32 R8, RZ, RZ, UR8 ;  /* 0x00000008ff087e24 */ /* 0x000fc8000f8e00ff */
[----:B------:R-:W-:-:S05]  /*95d0*/  IMAD.U32 R9, RZ, RZ, UR9 ;  /* 0x00000009ff097e24 */ /* 0x000fca000f8e00ff */
[----:B------:R1:W5:Y:S01]  /*95e0*/  @P2 LDG.E R0, desc[UR40][R8.64] ;  /* 0x0000002808002981 */ /* 0x000362000c1e1900 */
[----:B------:R-:W-:Y:S01]  /*95f0*/  UMOV UR4, URZ ;  /* 0x0000003f00047c82 */ /* 0x000fe20008000000 */
[----:B------:R-:W-:Y:S01]  /*9600*/  USHF.R.S32.HI UR11, URZ, 0x1f, UR46 ;  /* 0x0000001f3f0b7899 */ /* 0x000fe2000801142e */
[----:B------:R-:W-:Y:S02]  /*9610*/  ISETP.GE.AND P0, PT, R197, 0x40, PT ;  /* 0x00000040c500780c */ /* 0x000fe40003f06270 */
[----:B--2---:R-:W-:-:S13]  /*9620*/  @P1 R2UR UR4, R3 ;  /* 0x00000000030412ca */ /* 0x004fda00000e0000 */
[----:B------:R-:W-:Y:S01]  /*9630*/  USHF.R.S32.HI UR10, URZ, 0x1f, UR4 ;  /* 0x0000001f3f0a7899 */ /* 0x000fe20008011404 */
[----:B01----:R-:W-:Y:S11]  /*9640*/  @P2 BRA `(.L_x_3633) ;  /* 0x0000000000102947 */ /* 0x003ff60003800000 */
[----:B------:R-:W-:Y:S05]  /*9650*/  @!P1 BRA `(.L_x_3633) ;  /* 0x00000000000c9947 */ /* 0x000fea0003800000 */
[----:B------:R-:W2:Y:S04]  /*9660*/  LDG.E R3, desc[UR40][R4.64] ;  /* 0x0000002804037981 */ /* 0x000ea8000c1e1900 */
[----:B-----5:R-:W2:Y:S02]  /*9670*/  LDG.E R0, desc[UR40][R4.64+0x4] ;  /* 0x0000042804007981 */ /* 0x020ea4000c1e1900 */
[----:B--2---:R-:W-:-:S07]  /*9680*/  IMAD.IADD R0, R0, 0x1, -R3 ;  /* 0x0000000100007824 */ /* 0x004fce00078e0a03 */
.L_x_3633:
[----:B------:R-:W-:Y:S01]  /*9690*/  USEL UR43, UR43, URZ, !UP0 ;  /* 0x0000003f2b2b7287 */ /* 0x000fe2000c000000 */
[----:B------:R-:W-:Y:S01]  /*96a0*/  BSSY B1, `(.L_x_3634) ;  /* 0x000002d000017945 */ /* 0x000fe20003800000 */
[----:B------:R-:W-:-:S03]  /*96b0*/  USEL UR44, UR44, URZ, !UP0 ;  /* 0x0000003f2c2c7287 */ /* 0x000fc6000c000000 */
[----:B------:R-:W-:Y:S09]  /*96c0*/  @P0 BRA `(.L_x_3635) ;  /* 0x0000000000a80947 */ /* 0x000ff20003800000 */
[----:B------:R-:W0:Y:S01]  /*96d0*/  S2R R4, SR_TID.X ;  /* 0x0000000000047919 */ /* 0x000e220000002100 */
[----:B------:R-:W1:Y:S01]  /*96e0*/  LDC R6, c[0x0][0xbe8] ;  /* 0x0002fa00ff067b82 */ /* 0x000e620000000800 */
        /* <DEDUP_REMOVED lines=8> */
[----:B------:R-:W-:Y:S01]  /*9770*/  UMOV UR8, UR4 ;  /* 0x0000000400087c82 */ /* 0x000fe20008000000 */
[----:B------:R-:W-:Y:S01]  /*9780*/  UIMAD UR7, UR11, UR12, URZ ;  /* 0x0000000c0b0772a4 */ /* 0x000fe2000f8e023f */
[----:B------:R-:W-:Y:S02]  /*9790*/  UMOV UR9, UR10 ;  /* 0x0000000a00097c82 */ /* 0x000fe40008000000 */
[----:B------:R-:W-:Y:S02]  /*97a0*/  UIMAD.WIDE.U32 UR8, UR46, UR12, UR8 ;  /* 0x0000000c2e0872a5 */ /* 0x000fe4000f8e0008 */
[----:B------:R-:W-:-:S03]  /*97b0*/  UIMAD UR7, UR46, UR13, UR7 ;  /* 0x0000000d2e0772a4 */ /* 0x000fc6000f8e0207 */
[----:B------:R-:W-:Y:S02]  /*97c0*/  ULDC.64 UR12, c[0x0][0xb98] ;  /* 0x0002e600000c7ab9 */ /* 0x000fe40000000a00 */
[----:B------:R-:W0:Y:S01]  /*97d0*/  @P0 LDC R4, c[0x0][0xbec] ;  /* 0x0002fb00ff040b82 */ /* 0x000e220000000800 */
[----:B------:R-:W-:Y:S02]  /*97e0*/  UIADD3 UR9, UR9, UR7, URZ ;  /* 0x0000000709097290 */ /* 0x000fe4000fffe03f */
[----:B------:R-:W-:Y:S02]  /*97f0*/  UIMAD UR7, UR44, UR12, URZ ;  /* 0x0000000c2c0772a4 */ /* 0x000fe4000f8e023f */
[----:B------:R-:W-:Y:S02]  /*9800*/  UIMAD.WIDE.U32 UR8, UR43, UR12, UR8 ;  /* 0x0000000c2b0872a5 */ /* 0x000fe4000f8e0008 */
[----:B------:R-:W-:Y:S01]  /*9810*/  UIMAD UR7, UR43, UR13, UR7 ;  /* 0x0000000d2b0772a4 */ /* 0x000fe2000f8e0207 */
[----:B------:R-:W1:Y:S02]  /*9820*/  @P0 LDC R8, c[0x0][0xbf0] ;  /* 0x0002fc00ff080b82 */ /* 0x000e640000000800 */
[----:B------:R-:W-:Y:S01]  /*9830*/  ULDC.64 UR12, c[0x0][0xb88] ;  /* 0x0002e200000c7ab9 */ /* 0x000fe20000000a00 */
[----:B0-----:R-:W-:-:S04]  /*9840*/  @P0 IMAD.HI.U32 R3, R5, R4, RZ ;  /* 0x0000000405030227 */ /* 0x001fc800078e00ff */
[----:B------:R-:W-:Y:S01]  /*9850*/  IMAD.MOV.U32 R4, RZ, RZ, R5 ;  /* 0x000000ffff047224 */ /* 0x000fe200078e0005 */
        /* <DEDUP_REMOVED lines=17> */
.L_x_3635:
[----:B------:R-:W-:Y:S05]  /*9970*/  BSYNC B1 ;  /* 0x0000000000017941 */ /* 0x000fea0003800000 */
.L_x_3634:
[----:B------:R-:W-:Y:S01]  /*9980*/  ISETP.NE.AND P0, PT, R13, 0x1, PT ;  /* 0x000000010d00780c */ /* 0x000fe20003f05270 */
[----:B------:R-:W-:Y:S01]  /*9990*/  ULDC UR14, c[0x0][0xac8] ;  /* 0x0002b200000e7ab9 */ /* 0x000fe20000000800 */
[----:B------:R-:W-:Y:S01]  /*99a0*/  ULDC.64 UR12, c[0x0][0xaa0] ;  /* 0x0002a800000c7ab9 */ /* 0x000fe20000000a00 */
[----:B------:R-:W-:Y:S01]  /*99b0*/  ISETP.GE.AND P1, PT, R189, UR14, PT ;  /* 0x0000000ebd007c0c */ /* 0x000fe2000bf26270 */
[----:B------:R-:W-:Y:S01]  /*99c0*/  UIMAD UR7, UR10, UR12, URZ ;  /* 0x0000000c0a0772a4 */ /* 0x000fe2000f8e023f */
[----:B------:R-:W-:Y:S01]  /*99d0*/  ISETP.GE.AND P2, PT, R2, UR14, PT ;  /* 0x0000000e02007c0c */ /* 0x000fe2000bf46270 */
[----:B------:R-:W-:Y:S01]  /*99e0*/  UIMAD.WIDE.U32 UR8, UR4, UR12, URZ ;  /* 0x0000000c040872a5 */ /* 0x000fe2000f8e003f */
[----:B------:R-:W-:Y:S01]  /*99f0*/  SEL R4, RZ, 0xffffffff, P1 ;  /* 0xffffffffff047807 */ /* 0x000fe20000800000 */
[----:B------:R-:W-:Y:S01]  /*9a00*/  UIMAD UR7, UR4, UR13, UR7 ;  /* 0x0000000d040772a4 */ /* 0x000fe2000f8e0207 */
[----:B0-----:R-:W-:Y:S01]  /*9a10*/  SEL R3, RZ, 0x1, P2 ;  /* 0x00000001ff037807 */ /* 0x001fe20001000000 */
[----:B------:R-:W-:Y:S01]  /*9a20*/  IMAD.U32 R8, RZ, RZ, UR45 ;  /* 0x0000002dff087e24 */ /* 0x000fe2000f8e00ff */
[----:B------:R-:W-:Y:S01]  /*9a30*/  ULDC.64 UR12, c[0x0][0xae8] ;  /* 0x0002ba00000c7ab9 */ /* 0x000fe20000000a00 */
[----:B------:R-:W-:Y:S01]  /*9a40*/  IMAD.SHL.U32 R4, R4, 0x2, RZ ;  /* 0x0000000204047824 */ /* 0x000fe200078e00ff */
[----:B------:R-:W0:Y:S01]  /*9a50*/  @P0 LDC R5, c[0x0][0xbec] ;  /* 0x0002fb00ff050b82 */ /* 0x000e220000000800 */
[----:B------:R-:W-:Y:S01]  /*9a60*/  ISETP.GE.AND P2, PT, R188, UR14, PT ;  /* 0x0000000ebc007c0c */ /* 0x000fe2000bf46270 */
[----:B------:R-:W-:Y:S01]  /*9a70*/  UIADD3 UR9, UR9, UR7, URZ ;  /* 0x0000000709097290 */ /* 0x000fe2000fffe03f */
[----:B------:R-:W-:Y:S01]  /*9a80*/  ISETP.GE.AND P1, PT, R187, UR14, PT ;  /* 0x0000000ebb007c0c */ /* 0x000fe2000bf26270 */
[----:B------:R-:W-:Y:S01]  /*9a90*/  UIMAD UR4, UR11, UR12, URZ ;  /* 0x0000000c0b0472a4 */ /* 0x000fe2000f8e023f */
[----:B------:R-:W-:Y:S01]  /*9aa0*/  LOP3.LUT R4, R4, 0x2, R3, 0xe2, !PT ;  /* 0x0000000204047812 */ /* 0x000fe200078ee203 */
[----:B------:R-:W-:Y:S01]  /*9ab0*/  IMAD R3, R190, 0x20, R191 ;  /* 0x00000020be037824 */ /* 0x000fe200078e02bf */
[----:B------:R-:W-:Y:S01]  /*9ac0*/  SEL R6, RZ, 0xffffffff, P2 ;  /* 0xffffffffff067807 */ /* 0x000fe20001000000 */
[----:B------:R-:W1:Y:S01]  /*9ad0*/  @P0 LDC R9, c[0x0][0xbf0] ;  /* 0x0002fc00ff090b82 */ /* 0x000e620000000800 */
[----:B------:R-:W-:Y:S01]  /*9ae0*/  UIMAD UR4, UR46, UR13, UR4 ;  /* 0x0000000d2e0472a4 */ /* 0x000fe2000f8e0204 */
[----:B------:R-:W-:Y:S01]  /*9af0*/  IMAD R8, R8, 0x40, R3 ;  /* 0x0000004008087824 */ /* 0x000fe200078e0203 */
[----:B------:R-:W-:Y:S01]  /*9b00*/  UIMAD.WIDE.U32 UR8, UR46, UR12, UR8 ;  /* 0x0000000c2e0872a5 */ /* 0x000fe2000f8e0008 */
[----:B------:R-:W-:Y:S01]  /*9b10*/  IMAD.SHL.U32 R15, R6, 0x4, RZ ;  /* 0x00000004060f7824 */ /* 0x000fe200078e00ff */
[----:B------:R-:W-:Y:S01]  /*9b20*/  ULDC.64 UR10, c[0x0][0xaf0] ;  /* 0x0002bc00000a7ab9 */ /* 0x000fe20000000a00 */
[----:B------:R-:W-:Y:S01]  /*9b30*/  SEL R11, RZ, 0xffffffff, P1 ;  /* 0xffffffffff0b7807 */ /* 0x000fe20000800000 */
[----:B------:R-:W-:Y:S01]  /*9b40*/  UIADD3 UR9, UR9, UR4, URZ ;  /* 0x0000000409097290 */ /* 0x000fe2000fffe03f */
[----:B------:R-:W-:Y:S01]  /*9b50*/  IMAD.MOV.U32 R3, RZ, RZ, R8 ;  /* 0x000000ffff037224 */ /* 0x000fe200078e0008 */
[----:B------:R-:W-:Y:S01]  /*9b60*/  UIMAD UR4, UR44, UR10, URZ ;  /* 0x0000000a2c0472a4 */ /* 0x000fe2000f8e023f */
[----:B------:R-:W-:Y:S01]  /*9b70*/  LOP3.LUT R10, R15, 0x4, R4, 0xe2, !PT ;  /* 0x000000040f0a7812 */ /* 0x000fe200078ee204 */
[----:B------:R-:W-:Y:S01]  /*9b80*/  UIMAD.WIDE.U32 UR8, UR43, UR10, UR8 ;  /* 0x0000000a2b0872a5 */ /* 0x000fe2000f8e0008 */
[----:B------:R-:W-:Y:S01]  /*9b90*/  IMAD.SHL.U32 R11, R11, 0x8, RZ ;  /* 0x000000080b0b7824 */ /* 0x000fe200078e00ff */
[----:B------:R-:W-:Y:S01]  /*9ba0*/  UIMAD UR4, UR43, UR11, UR4 ;  /* 0x0000000b2b0472a4 */ /* 0x000fe2000f8e0204 */
[----:B-----5:R-:W-:Y:S01]  /*9bb0*/  IMAD R27, R0, R13, RZ ;  /* 0x0000000d001b7224 */ /* 0x020fe200078e02ff */
[----:B------:R-:W-:Y:S01]  /*9bc0*/  ISETP.GE.AND P2, PT, R193, UR14, PT ;  /* 0x0000000ec1007c0c */ /* 0x000fe2000bf46270 */
[----:B0-----:R-:W-:Y:S01]  /*9bd0*/  @P0 IMAD.HI.U32 R6, R8, R5, RZ ;  /* 0x0000000508060227 */ /* 0x001fe200078e00ff */
[----:B------:R-:W-:Y:S01]  /*9be0*/  UIADD3 UR4, UR9, UR4, URZ ;  /* 0x0000000409047290 */ /* 0x000fe2000fffe03f */
[----:B------:R-:W-:Y:S01]  /*9bf0*/  LOP3.LUT R10, R11, 0x8, R10, 0xe2, !PT ;  /* 0x000000080b0a7812 */ /* 0x000fe200078ee20a */
[----:B------:R-:W-:Y:S01]  /*9c00*/  BSSY B1, `(.L_x_3636) ;  /* 0x0000048000017945 */ /* 0x000fe20003800000 */
[----:B------:R-:W-:-:S02]  /*9c10*/  IMAD.U32 R4, RZ, RZ, UR8 ;  /* 0x00000008ff047e24 */ /* 0x000fc4000f8e00ff */
[----:B------:R-:W-:Y:S01]  /*9c20*/  IMAD.U32 R5, RZ, RZ, UR9 ;  /* 0x00000009ff057e24 */ /* 0x000fe2000f8e00ff */
[----:B------:R-:W-:Y:S01]  /*9c30*/  ULDC.64 UR8, c[0x0][0xae0] ;  /* 0x0002b80000087ab9 */ /* 0x000fe20000000a00 */
[----:B-1----:R-:W-:Y:S01]  /*9c40*/  @P0 SHF.R.U32.HI R3, RZ, R9, R6 ;  /* 0x00000009ff030219 */ /* 0x002fe20000011606 */
[----:B------:R-:W-:Y:S01]  /*9c50*/  IMAD.U32 R5, RZ, RZ, UR4 ;  /* 0x00000004ff057e24 */ /* 0x000fe2000f8e00ff */
[----:B------:R-:W-:Y:S02]  /*9c60*/  ISETP.GE.AND P0, PT, R186, UR14, PT ;  /* 0x0000000eba007c0c */ /* 0x000fe4000bf06270 */
[--C-:B------:R-:W-:Y:S01]  /*9c70*/  SHF.R.S32.HI R6, RZ, 0x1f, R3.reuse ;  /* 0x0000001fff067819 */ /* 0x100fe20000011403 */
[----:B------:R-:W-:Y:S01]  /*9c80*/  IMAD.MOV R9, RZ, RZ, -R3 ;  /* 0x000000ffff097224 */ /* 0x000fe200078e0a03 */
[----:B------:R-:W-:Y:S01]  /*9c90*/  SEL R11, RZ, 0xffffffff, P0 ;  /* 0xffffffffff0b7807 */ /* 0x000fe20000000000 */
[----:B------:R-:W-:Y:S01]  /*9ca0*/  IMAD.WIDE.U32 R4, R3, UR8, R4 ;  /* 0x0000000803047c25 */ /* 0x000fe2000f8e0004 */
[----:B------:R-:W-:-:S03]  /*9cb0*/  ISETP.GE.AND P0, PT, R185, UR14, PT ;  /* 0x0000000eb9007c0c */ /* 0x000fc6000bf06270 */
[----:B------:R-:W-:Y:S02]  /*9cc0*/  IMAD R6, R6, UR8, RZ ;  /* 0x0000000806067c24 */ /* 0x000fe4000f8e02ff */
[----:B------:R-:W-:Y:S01]  /*9cd0*/  IMAD R9, R13, R9, R8 ;  /* 0x000000090d097224 */ /* 0x000fe200078e0208 */
[----:B------:R-:W-:Y:S01]  /*9ce0*/  SEL R8, RZ, 0xffffffff, P0 ;  /* 0xffffffffff087807 */ /* 0x000fe20000000000 */
[----:B------:R-:W-:Y:S01]  /*9cf0*/  IMAD.SHL.U32 R15, R11, 0x10, RZ ;  /* 0x000000100b0f7824 */ /* 0x000fe200078e00ff */
[----:B------:R-:W-:Y:S01]  /*9d00*/  ISETP.GE.AND P0, PT, R194, UR14, PT ;  /* 0x0000000ec2007c0c */ /* 0x000fe2000bf06270 */
[----:B------:R-:W-:Y:S01]  /*9d10*/  IMAD R11, R3, UR9, R6 ;  /* 0x00000009030b7c24 */ /* 0x000fe2000f8e0206 */
[----:B------:R-:W-:Y:S01]  /*9d20*/  SHF.R.S32.HI R3, RZ, 0x1f, R9 ;  /* 0x0000001fff037819 */ /* 0x000fe20000011409 */
[----:B------:R-:W-:Y:S01]  /*9d30*/  ULDC.64 UR8, c[0x0][0xad8] ;  /* 0x0002b60000087ab9 */ /* 0x000fe20000000a00 */
[----:B------:R-:W-:Y:S01]  /*9d40*/  IMAD.U32 R6, RZ, RZ, UR45 ;  /* 0x0000002dff067e24 */ /* 0x000fe2000f8e00ff */
[----:B------:R-:W-:Y:S01]  /*9d50*/  LOP3.LUT R10, R15, 0x10, R10, 0xe2, !PT ;  /* 0x000000100f0a7812 */ /* 0x000fe200078ee20a */
[----:B------:R-:W-:-:S02]  /*9d60*/  IMAD.IADD R5, R5, 0x1, R11 ;  /* 0x0000000105057824 */ /* 0x000fc400078e020b */
[----:B------:R-:W-:Y:S02]  /*9d70*/  IMAD R0, R3, UR8, RZ ;  /* 0x0000000803007c24 */ /* 0x000fe4000f8e02ff */
[----:B------:R-:W-:-:S04]  /*9d80*/  IMAD.WIDE.U32 R4, R9, UR8, R4 ;  /* 0x0000000809047c25 */ /* 0x000fc8000f8e0004 */
[----:B------:R-:W-:Y:S01]  /*9d90*/  IMAD R3, R9, UR9, R0 ;  /* 0x0000000909037c24 */ /* 0x000fe2000f8e0200 */
[----:B------:R-:W-:Y:S01]  /*9da0*/  SEL R9, RZ, 0x40, P0 ;  /* 0x00000040ff097807 */ /* 0x000fe20000000000 */
[----:B------:R-:W-:Y:S01]  /*9db0*/  IMAD R0, R6, 0x40, R191 ;  /* 0x0000004006007824 */ /* 0x000fe200078e02bf */
[----:B------:R-:W-:Y:S01]  /*9dc0*/  ULDC.64 UR8, c[0x0][0xa80] ;  /* 0x0002a00000087ab9 */ /* 0x000fe20000000a00 */
[----:B------:R-:W-:Y:S01]  /*9dd0*/  IMAD.SHL.U32 R15, R8, 0x20, RZ ;  /* 0x00000020080f7824 */ /* 0x000fe200078e00ff */
[----:B------:R-:W-:Y:S01]  /*9de0*/  LEA R6, P1, R4, UR8, 0x1 ;  /* 0x0000000804067c11 */ /* 0x000fe2000f8208ff */
[----:B------:R-:W-:Y:S01]  /*9df0*/  IMAD.IADD R3, R5, 0x1, R3 ;  /* 0x0000000105037824 */ /* 0x000fe200078e0203 */
[----:B------:R-:W-:Y:S02]  /*9e00*/  ISETP.GE.AND P0, PT, R0, R27, PT ;  /* 0x0000001b0000720c */ /* 0x000fe40003f06270 */
[----:B------:R-:W-:Y:S01]  /*9e10*/  LOP3.LUT R10, R15, 0x20, R10, 0xe2, !PT ;  /* 0x000000200f0a7812 */ /* 0x000fe200078ee20a */
[----:B------:R0:W1:Y:S01]  /*9e20*/  SHFL.IDX PT, R8, R6, RZ, 0x181f ;  /* 0x00181fff06087589 */ /* 0x00006200000e0000 */
[----:B------:R-:W-:-:S02]  /*9e30*/  LEA.HI.X R3, R4, UR9, R3, 0x1, P1 ;  /* 0x0000000904037c11 */ /* 0x000fc400088f0c03 */
[----:B------:R-:W-:Y:S02]  /*9e40*/  LOP3.LUT R24, R10, R9, RZ, 0xfc, !PT ;  /* 0x000000090a187212 */ /* 0x000fe400078efcff */
[----:B------:R-:W-:Y:S01]  /*9e50*/  SEL R5, RZ, 0x80, P2 ;  /* 0x00000080ff057807 */ /* 0x000fe20001000000 */
[----:B------:R0:W2:Y:S03]  /*9e60*/  SHFL.IDX PT, R9, R3, RZ, 0x181f ;  /* 0x00181fff03097589 */ /* 0x0000a600000e0000 */
        /* <DEDUP_REMOVED lines=9> */
[----:B------:R-:W-:Y:S01]  /*9f00*/  @!P5 LEA R12, P4, R188, R8, 0x1 ;  /* 0x00000008bc0cd211 */ /* 0x000fe200078808ff */
[----:B------:R-:W-:Y:S01]  /*9f10*/  @!P1 ST.E.128 desc[UR40][R4.64], RZ ;  /* 0x000000ff04009985 */ /* 0x000fe2000c101d28 */
[----:B------:R-:W-:Y:S02]  /*9f20*/  ISETP.GE.AND P1, PT, R185, UR14, PT ;  /* 0x0000000eb9007c0c */ /* 0x000fe4000bf26270 */
[----:B------:R-:W-:Y:S01]  /*9f30*/  LOP3.LUT P0, RZ, R24, 0x40, RZ, 0xc0, !PT ;  /* 0x0000004018ff7812 */ /* 0x000fe2000780c0ff */
[----:B------:R1:W-:Y:S01]  /*9f40*/  @!P2 ST.E.128 desc[UR40][R10.64], RZ ;  /* 0x000000ff0a00a985 */ /* 0x0003e2000c101d28 */
[----:B------:R-:W-:-:S02]  /*9f50*/  ISETP.GE.AND P2, PT, R186, UR14, PT ;  /* 0x0000000eba007c0c */ /* 0x000fc4000bf46270 */
[-C--:B------:R-:W-:Y:S02]  /*9f60*/  @!P5 LEA.HI.X R13, R188, R9.reuse, R203, 0x1, P4 ;  /* 0x00000009bc0dd211 */ /* 0x080fe400020f0ccb */
[----:B------:R-:W-:Y:S02]  /*9f70*/  LOP3.LUT P4, RZ, R25, 0x80, RZ, 0xc0, !PT ;  /* 0x0000008019ff7812 */ /* 0x000fe4000788c0ff */
[CC--:B------:R-:W-:Y:S01]  /*9f80*/  @!P3 LEA R14, P6, R187.reuse, R8.reuse, 0x1 ;  /* 0x00000008bb0eb211 */ /* 0x0c0fe200078c08ff */
[----:B------:R4:W-:Y:S03]  /*9f90*/  @!P5 ST.E.128 desc[UR40][R12.64], RZ ;  /* 0x000000ff0c00d985 */ /* 0x0009e6000c101d28 */
[----:B------:R-:W-:Y:S02]  /*9fa0*/  @!P3 LEA.HI.X R15, R187, R9, R202, 0x1, P6 ;  /* 0x00000009bb0fb211 */ /* 0x000fe400030f0cca */
[----:B-1----:R-:W-:-:S02]  /*9fb0*/  @!P1 LEA R10, P6, R185, R8, 0x1 ;  /* 0x00000008b90a9211 */ /* 0x002fc400078c08ff */
[-C--:B------:R-:W-:Y:S01]  /*9fc0*/  @!P2 LEA R4, P5, R186, R8.reuse, 0x1 ;  /* 0x00000008ba04a211 */ /* 0x080fe200078a08ff */
[----:B------:R4:W-:Y:S01]  /*9fd0*/  @!P3 ST.E.128 desc[UR40][R14.64], RZ ;  /* 0x000000ff0e00b985 */ /* 0x0009e2000c101d28 */
[-C--:B------:R-:W-:Y:S02]  /*9fe0*/  @P0 LEA R20, P3, R194, R8.reuse, 0x1 ;  /* 0x00000008c2140211 */ /* 0x080fe400078608ff */
[-C--:B------:R-:W-:Y:S02]  /*9ff0*/  @!P2 LEA.HI.X R5, R186, R9.reuse, R201, 0x1, P5 ;  /* 0x00000009ba05a211 */ /* 0x080fe400028f0cc9 */
[----:B------:R-:W-:Y:S02]  /*a000*/  @P4 LEA R8, P5, R193, R8, 0x1 ;  /* 0x00000008c1084211 */ /* 0x000fe400078a08ff */
[-C--:B------:R-:W-:Y:S01]  /*a010*/  @!P1 LEA.HI.X R11, R185, R9.reuse, R200, 0x1, P6 ;  /* 0x00000009b90b9211 */ /* 0x080fe200030f0cc8 */
[----:B------:R4:W-:Y:S01]  /*a020*/  @!P2 ST.E.128 desc[UR40][R4.64], RZ ;  /* 0x000000ff0400a985 */ /* 0x0009e2000c101d28 */
[----:B------:R-:W-:-:S02]  /*a030*/  @P0 LEA.HI.X R21, R194, R9, R199, 0x1, P3 ;  /* 0x00000009c2150211 */ /* 0x000fc400018f0cc7 */
[----:B------:R-:W-:Y:S01]  /*a040*/  @P4 LEA.HI.X R9, R193, R9, R198, 0x1, P5 ;  /* 0x00000009c1094211 */ /* 0x000fe200028f0cc6 */
[----:B------:R4:W-:Y:S04]  /*a050*/  @!P1 ST.E.128 desc[UR40][R10.64], RZ ;  /* 0x000000ff0a009985 */ /* 0x0009e8000c101d28 */
[----:B------:R4:W-:Y:S04]  /*a060*/  @P0 ST.E.128 desc[UR40][R20.64], RZ ;  /* 0x000000ff14000985 */ /* 0x0009e8000c101d28 */
[----:B------:R4:W-:Y:S02]  /*a070*/  @P4 ST.E.128 desc[UR40][R8.64], RZ ;  /* 0x000000ff08004985 */ /* 0x0009e4000c101d28 */
.L_x_3637:
[----:B------:R-:W-:Y:S05]  /*a080*/  BSYNC B1 ;  /* 0x0000000000017941 */ /* 0x000fea0003800000 */
.L_x_3636:
[----:B------:R-:W-:Y:S01]  /*a090*/  VIADD R0, R0, 0x20 ;  /* 0x0000002000007836 */ /* 0x000fe20000000000 */
[----:B--2-4-:R2:W4:Y:S04]  /*a0a0*/  SHFL.IDX PT, R9, R3, 0x1, 0x181f ;  /* 0x00381f0003097f89 */ /* 0x01452800000e0000 */
        /* <DEDUP_REMOVED lines=9> */
[----:B----4-:R-:W-:Y:S02]  /*a140*/  @!P3 IMAD.WIDE R4, R2, 0x2, R8 ;  /* 0x000000020204b825 */ /* 0x010fe400078e0208 */
[-C--:B------:R-:W-:Y:S02]  /*a150*/  @!P2 LEA.HI.X R11, R189, R9.reuse, R204, 0x1, P0 ;  /* 0x00000009bd0ba211 */ /* 0x080fe400000f0ccc */
[----:B------:R-:W-:Y:S01]  /*a160*/  @!P5 LEA R12, P0, R188, R8, 0x1 ;  /* 0x00000008bc0cd211 */ /* 0x000fe200078008ff */
[----:B------:R1:W-:Y:S01]  /*a170*/  @!P3 ST.E.128 desc[UR40][R4.64], RZ ;  /* 0x000000ff0400b985 */ /* 0x0003e2000c101d28 */
[----:B------:R-:W-:Y:S02]  /*a180*/  ISETP.GE.AND P3, PT, R186, UR14, PT ;  /* 0x0000000eba007c0c */ /* 0x000fe4000bf66270 */
[----:B------:R-:W-:Y:S01]  /*a190*/  @!P5 LEA.HI.X R13, R188, R9, R203, 0x1, P0 ;  /* 0x00000009bc0dd211 */ /* 0x000fe200000f0ccb */
[----:B------:R2:W-:Y:S01]  /*a1a0*/  @!P2 ST.E.128 desc[UR40][R10.64], RZ ;  /* 0x000000ff0a00a985 */ /* 0x0005e2000c101d28 */
[----:B------:R-:W-:-:S02]  /*a1b0*/  ISETP.GE.AND P2, PT, R185, UR14, PT ;  /* 0x0000000eb9007c0c */ /* 0x000fc4000bf46270 */
[----:B------:R-:W-:Y:S01]  /*a1c0*/  LOP3.LUT P0, RZ, R25, 0x80, RZ, 0xc0, !PT ;  /* 0x0000008019ff7812 */ /* 0x000fe2000780c0ff */
[----:B------:R2:W-:Y:S01]  /*a1d0*/  @!P5 ST.E.128 desc[UR40][R12.64], RZ ;  /* 0x000000ff0c00d985 */ /* 0x0005e2000c101d28 */
[----:B------:R-:W-:-:S04]  /*a1e0*/  @!P4 LEA R14, P6, R187, R8, 0x1 ;  /* 0x00000008bb0ec211 */ /* 0x000fc800078c08ff */
[----:B------:R-:W-:Y:S02]  /*a1f0*/  @!P4 LEA.HI.X R15, R187, R9, R202, 0x1, P6 ;  /* 0x00000009bb0fc211 */ /* 0x000fe400030f0cca */
[----:B------:R-:W-:-:S03]  /*a200*/  @!P3 LEA R20, P5, R186, R8, 0x1 ;  /* 0x00000008ba14b211 */ /* 0x000fc600078a08ff */
[----:B------:R2:W-:Y:S01]  /*a210*/  @!P4 ST.E.128 desc[UR40][R14.64], RZ ;  /* 0x000000ff0e00c985 */ /* 0x0005e2000c101d28 */
[-C--:B-1----:R-:W-:Y:S02]  /*a220*/  @!P2 LEA R4, P6, R185, R8.reuse, 0x1 ;  /* 0x00000008b904a211 */ /* 0x082fe400078c08ff */
        /* <DEDUP_REMOVED lines=10> */
.L_x_3632:
[----:B------:R-:W-:Y:S05]  /*a2d0*/  BSYNC B0 ;  /* 0x0000000000007941 */ /* 0x000fea0003800000 */
.L_x_3626:
[----:B------:R-:W-:Y:S02]  /*a2e0*/  ULDC UR4, c[0x0][0xc3c] ;  /* 0x00030f0000047ab9 */ /* 0x000fe40000000800 */
[----:B------:R-:W-:-:S13]  /*a2f0*/  ISETP.GE.AND P0, PT, R7, UR4, PT ;  /* 0x0000000407007c0c */ /* 0x000fda000bf06270 */
[----:B------:R-:W-:Y:S05]  /*a300*/  @!P0 BRA `(.L_x_3638) ;  /* 0xffffff6c00508947 */ /* 0x000fea000383ffff */
[----:B------:R-:W-:Y:S05]  /*a310*/  EXIT ;  /* 0x000000000000794d */ /* 0x000fea0003800000 */
.L_x_3593:
[----:B------:R-:W-:-:S08]  /*a320*/  NOP ;  /* 0x0000000000007918 */ /* 0x000fd00000000000 */
[----:B------:R-:W0:-:S00]  /*a330*/  USETMAXREG.DEALLOC.CTAPOOL 0x18 ;  /* 0x00000018000079c8 */ /* 0x000e0000080e0500 */
[----:B0-----:R-:W-:-:S06]  /*a340*/  LOP3.LUT R0, R0, 0x3, RZ, 0xc0, !PT ;  /* 0x0000000300007812 */ /* 0x001fcc00078ec0ff */
[----:B------:R-:W0:Y:S02]  /*a350*/  SHFL.IDX PT, R0, R0, RZ, 0x1f ;  /* 0x00001fff00007589 */ /* 0x000e2400000e0000 */
[----:B0-----:R-:W-:Y:S01]  /*a360*/  ISETP.NE.AND P0, PT, R0, RZ, PT ;  /* 0x000000ff0000720c */ /* 0x001fe20003f05270 */
[----:B------:R-:W-:-:S03]  /*a370*/  IMAD.MOV.U32 R0, RZ, RZ, RZ ;  /* 0x000000ffff007224 */ /* 0x000fc600078e00ff */
        /* <DEDUP_REMOVED lines=10> */
.L_x_3639:
        /* <DEDUP_REMOVED lines=42> */
.L_x_3645:
        /* <DEDUP_REMOVED lines=12> */
.L_x_3644:
[----:B------:R-:W-:Y:S05]  /*a780*/  BSYNC B0 ;  /* 0x0000000000007941 */ /* 0x000fea0003800000 */
.L_x_3643:
        /* <DEDUP_REMOVED lines=22> */
.L_x_3641:
        /* <DEDUP_REMOVED lines=16> */
.L_x_3646:
[----:B-1----:R-:W-:Y:S01]  /*a9f0*/  IMAD R16, R16, UR5, R7 ;  /* 0x0000000510107c24 */ /* 0x002fe2000f8e0207 */
[----:B------:R-:W-:Y:S01]  /*aa00*/  IABS R6, R0 ;  /* 0x0000000000067213 */ /* 0x000fe20000000000 */
[----:B------:R-:W-:Y:S02]  /*aa10*/  IMAD R7, R11, R4, RZ ;  /* 0x000000040b077224 */ /* 0x000fe400078e02ff */
[----:B0-----:R-:W-:Y:S02]  /*aa20*/  IMAD.MOV.U32 R2, RZ, RZ, RZ ;  /* 0x000000ffff027224 */ /* 0x001fe400078e00ff */
[----:B------:R-:W-:Y:S02]  /*aa30*/  IMAD.MOV R6, RZ, RZ, -R6 ;  /* 0x000000ffff067224 */ /* 0x000fe400078e0a06 */
[----:B------:R-:W-:Y:S01]  /*aa40*/  IMAD.HI.U32 R2, R3, R7, R2 ;  /* 0x0000000703027227 */ /* 0x000fe200078e0002 */
[----:B------:R-:W-:-:S03]  /*aa50*/  IADD3 R7, -R16, UR6, RZ ;  /* 0x0000000610077c10 */ /* 0x000fc6000fffe1ff */
[----:B------:R-:W-:Y:S01]  /*aa60*/  VIADD R19, R19, UR4 ;  /* 0x0000000413137c36 */ /* 0x000fe20008000000 */
        /* <DEDUP_REMOVED lines=17> */
.L_x_3642:
[----:B------:R-:W-:Y:S02]  /*ab80*/  IMAD.MOV.U32 R17, RZ, RZ, RZ ;  /* 0x000000ffff117224 */ /* 0x000fe400078e00ff */
[----:B------:R-:W-:Y:S02]  /*ab90*/  IMAD.U32 R16, RZ, RZ, UR6 ;  /* 0x00000006ff107e24 */ /* 0x000fe4000f8e00ff */
[----:B------:R-:W-:-:S07]  /*aba0*/  IMAD.MOV.U32 R18, RZ, RZ, RZ ;  /* 0x000000ffff127224 */ /* 0x000fce00078e00ff */
.L_x_3647:
[----:B------:R-:W-:-:S13]  /*abb0*/  ISETP.NE.AND P0, PT, R5, RZ, PT ;  /* 0x000000ff0500720c */ /* 0x000fda0003f05270 */
[----:B------:R-:W0:Y:S01]  /*abc0*/  @!P0 S2R R3, SR_CgaCtaId ;  /* 0x0000000000038919 */ /* 0x000e220000008800 */
[----:B------:R-:W-:-:S04]  /*abd0*/  @!P0 MOV R0, 0x400 ;  /* 0x0000040000008802 */ /* 0x000fc80000000f00 */
[----:B0-----:R-:W-:-:S05]  /*abe0*/  @!P0 LEA R0, R3, R0, 0x18 ;  /* 0x0000000003008211 */ /* 0x001fca00078ec0ff */
[----:B------:R0:W-:Y:S01]  /*abf0*/  @!P0 STS.128 [R0+0x28cd0], R16 ;  /* 0x028cd01000008388 */ /* 0x0001e20000000c00 */
[----:B------:R-:W-:Y:S06]  /*ac00*/  BAR.ARV 0x5, 0x180 ;  /* 0x0146000000007b1d */ /* 0x000fec0000002000 */
.L_x_3640:
        /* <DEDUP_REMOVED lines=16> */
[----:B------:R-:W-:-:S04]  /*ad10*/  LOP3.LUT R2, R0, 0x1f8, RZ, 0xc0, !PT ;  /* 0x000001f800027812 */ /* 0x000fc800078ec0ff */
        /* <DEDUP_REMOVED lines=8> */
[----:B------:R0:W-:Y:S01]  /*ada0*/  STL [R1+0x4], R4 ;  /* 0x0000040401007387 */ /* 0x0001e20000100800 */
[----:B------:R-:W-:-:S03]  /*adb0*/  IMAD.MOV.U32 R0, RZ, RZ, 0x1 ;  /* 0x00000001ff007424 */ /* 0x000fc600078e00ff */
[----:B------:R0:W-:Y:S04]  /*adc0*/  STL [R1+0x50], R2 ;  /* 0x0000500201007387 */ /* 0x0001e80000100800 */
[----:B------:R0:W-:Y:S04]  /*add0*/  STL [R1+0x8], RZ ;  /* 0x000008ff01007387 */ /* 0x0001e80000100800 */
[----:B------:R0:W-:Y:S04]  /*ade0*/  STL [R1+0x10], R0 ;  /* 0x0000100001007387 */ /* 0x0001e80000100800 */
[----:B------:R0:W-:Y:S02]  /*adf0*/  STL [R1+0x3c], RZ ;  /* 0x00003cff01007387 */ /* 0x0001e40000100800 */
.L_x_3766:
[----:B012---:R-:W0:Y:S02]  /*ae00*/  LDC.64 R2, c[0x0][0xc88] ;  /* 0x00032200ff027b82 */ /* 0x007e240000000a00 */
[----:B0-----:R-:W-:-:S05]  /*ae10*/  IMAD.WIDE R2, R19, 0x4, R2 ;  /* 0x0000000413027825 */ /* 0x001fca00078e0202 */
[----:B------:R-:W2:Y:S01]  /*ae20*/  LDG.E R11, desc[UR40][R2.64] ;  /* 0x00000028020b7981 */ /* 0x000ea2000c1e1900 */
[----:B------:R-:W-:Y:S05]  /*ae30*/  YIELD ;  /* 0x0000000000007946 */ /* 0x000fea0003800000 */
[----:B------:R-:W-:Y:S01]  /*ae40*/  ULDC.64 UR4, c[0x0][0xa28] ;  /* 0x00028a0000047ab9 */ /* 0x000fe20000000a00 */
[----:B---3--:R-:W-:Y:S01]  /*ae50*/  IMAD.MOV.U32 R0, RZ, RZ, RZ ;  /* 0x000000ffff007224 */ /* 0x008fe200078e00ff */
        /* <DEDUP_REMOVED lines=14> */
[----:B-----5:R1:W5:Y:S01]  /*af40*/  @P0 LDG.E R0, desc[UR40][R2.64] ;  /* 0x0000002802000981 */ /* 0x020362000c1e1900 */
[----:B------:R-:W-:Y:S01]  /*af50*/  ISETP.NE.AND.EX P1, PT, RZ, UR5, PT, P1 ;  /* 0x00000005ff007c0c */ /* 0x000fe2000bf25310 */
[----:B------:R-:W-:Y:S01]  /*af60*/  IMAD.MOV.U32 R8, RZ, RZ, RZ ;  /* 0x000000ffff087224 */ /* 0x000fe200078e00ff */
        /* <DEDUP_REMOVED lines=29> */
[----:B------:R-:W2:Y:S04]  /*b140*/  LDG.E R7, desc[UR40][R2.64] ;  /* 0x0000002802077981 */ /* 0x000ea8000c1e1900 */
[----:B------:R-:W2:Y:S02]  /*b150*/  LDG.E R2, desc[UR40][R2.64+0x4] ;  /* 0x0000042802027981 */ /* 0x000ea4000c1e1900 */
[----:B--2---:R-:W-:-:S05]  /*b160*/  IMAD.IADD R2, R2, 0x1, -R7 ;  /* 0x0000000102027824 */ /* 0x004fca00078e0a07 */
[----:B------:R1:W-:Y:S02]  /*b170*/  STL [R1+0x38], R2 ;  /* 0x0000380201007387 */ /* 0x0003e40000100800 */
.L_x_3649:
[----:B-1----:R-:W-:Y:S01]  /*b180*/  IMAD.MOV.U32 R2, RZ, RZ, R11 ;  /* 0x000000ffff027224 */ /* 0x002fe200078e000b */
[----:B------:R-:W-:Y:S01]  /*b190*/  ULDC.64 UR4, c[0x0][0xa20] ;  /* 0x0002880000047ab9 */ /* 0x000fe20000000a00 */
[----:B-----5:R-:W-:Y:S01]  /*b1a0*/  IMAD.IADD R3, R8, 0x1, R0 ;  /* 0x0000000108037824 */ /* 0x020fe200078e0200 */
[----:B------:R-:W-:Y:S02]  /*b1b0*/  ISETP.NE.U32.AND P1, PT, RZ, UR4, PT ;  /* 0x00000004ff007c0c */ /* 0x000fe4000bf25070 */
[----:B------:R1:W-:Y:S02]  /*b1c0*/  STL [R1+0xc], R2 ;  /* 0x00000c0201007387 */ /* 0x0003e40000100800 */
[----:B------:R-:W-:Y:S02]  /*b1d0*/  ISETP.NE.AND.EX P1, PT, RZ, UR5, PT, P1 ;  /* 0x00000005ff007c0c */ /* 0x000fe4000bf25310 */
[----:B------:R1:W-:Y:S11]  /*b1e0*/  STL [R1+0x1c], R3 ;  /* 0x00001c0301007387 */ /* 0x0003f60000100800 */
[----:B-1----:R-:W-:Y:S05]  /*b1f0*/  @!P1 BRA `(.L_x_3650) ;  /* 0x0000000000109947 */ /* 0x002fea0003800000 */
[----:B------:R-:W-:-:S04]  /*b200*/  IADD3 R6, P0, R10, UR4, RZ ;  /* 0x000000040a067c10 */ /* 0x000fc8000ff1e0ff */
[----:B------:R-:W-:-:S05]  /*b210*/  IADD3.X R7, R9, UR5, RZ, P0, !PT ;  /* 0x0000000509077c10 */ /* 0x000fca00087fe4ff */
[----:B------:R1:W5:Y:S01]  /*b220*/  LDG.E R6, desc[UR40][R6.64] ;  /* 0x0000002806067981 */ /* 0x000362000c1e1900 */
[----:B------:R-:W-:Y:S05]  /*b230*/  BRA `(.L_x_3651) ;  /* 0x0000000000107947 */ /* 0x000fea0003800000 */
.L_x_3650:
[----:B------:R-:W-:Y:S05]  /*b240*/  @!P0 BRA `(.L_x_3651) ;  /* 0x00000000000c8947 */ /* 0x000fea0003800000 */
[----:B------:R-:W2:Y:S04]  /*b250*/  LDG.E R6, desc[UR40][R4.64] ;  /* 0x0000002804067981 */ /* 0x000ea8000c1e1900 */
[----:B------:R-:W2:Y:S02]  /*b260*/  LDG.E R4, desc[UR40][R4.64+0x4] ;  /* 0x0000042804047981 */ /* 0x000ea4000c1e1900 */
[----:B--2---:R-:W-:-:S07]  /*b270*/  IMAD.IADD R6, R4, 0x1, -R6 ;  /* 0x0000000104067824 */ /* 0x004fce00078e0a06 */
.L_x_3651:
        /* <DEDUP_REMOVED lines=16> */
[----:B------:R-:W3:Y:S01]  /*b380*/  LDC.64 R2, c[0x0][0xc60] ;  /* 0x00031800ff027b82 */ /* 0x000ee20000000a00 */
[----:B------:R-:W2:Y:S02]  /*b390*/  FLO.U32 R0, UR4 ;  /* 0x0000000400007d00 */ /* 0x000ea400080e0000 */
[----:B--2---:R-:W-:-:S06]  /*b3a0*/  ISETP.EQ.U32.AND P0, PT, R0, R5, PT ;  /* 0x000000050000720c */ /* 0x004fcc0003f02070 */
[----:B------:R-:W3:Y:S07]  /*b3b0*/  POPC R5, UR4 ;  /* 0x0000000400057d09 */ /* 0x000eee0008000000 */
[----:B---3--:R-:W2:Y:S01]  /*b3c0*/  @P0 ATOMG.E.ADD.STRONG.GPU PT, R3, desc[UR40][R2.64], R5 ;  /* 0x00000005020309a8 */ /* 0x008ea200081ee1e8 */
[----:B------:R-:W3:Y:S02]  /*b3d0*/  S2R R4, SR_LTMASK ;  /* 0x0000000000047919 */ /* 0x000ee40000003900 */
[----:B---3--:R-:W-:-:S04]  /*b3e0*/  LOP3.LUT R4, R4, UR4, RZ, 0xc0, !PT ;  /* 0x0000000404047c12 */ /* 0x008fc8000f8ec0ff */
[----:B-1----:R-:W1:Y:S01]  /*b3f0*/  POPC R7, R4 ;  /* 0x0000000400077309 */ /* 0x002e620000000000 */
[----:B--2---:R-:W1:Y:S02]  /*b400*/  SHFL.IDX PT, R0, R3, R0, 0x1f ;  /* 0x00001f0003007589 */ /* 0x004e6400000e0000 */
[----:B-1----:R-:W-:Y:S01]  /*b410*/  IADD3 R16, R0, UR37, R7 ;  /* 0x0000002500107c10 */ /* 0x002fe2000fffe007 */
[----:B------:R-:W-:Y:S06]  /*b420*/  BRA `(.L_x_3654) ;  /* 0x0000004c00687947 */ /* 0x000fec0003800000 */
.L_x_3653:
        /* <DEDUP_REMOVED lines=10> */
[----:B------:R-:W2:Y:S01]  /*b4d0*/  LDC.64 R2, c[0x4][R2] ;  /* 0x0100000002027b82 */ /* 0x000ea20000000a00 */
[----:B------:R-:W-:Y:S02]  /*b4e0*/  IMAD.U32 R5, RZ, RZ, UR7 ;  /* 0x00000007ff057e24 */ /* 0x000fe4000f8e00ff */
[----:B------:R-:W-:Y:S02]  /*b4f0*/  IMAD.U32 R6, RZ, RZ, UR8 ;  /* 0x00000008ff067e24 */ /* 0x000fe4000f8e00ff */
[----:B-1----:R-:W-:-:S02]  /*b500*/  IMAD.U32 R7, RZ, RZ, UR9 ;  /* 0x00000009ff077e24 */ /* 0x002fc4000f8e00ff */
[----:B------:R-:W-:Y:S02]  /*b510*/  IMAD.U32 R10, RZ, RZ, UR4 ;  /* 0x00000004ff0a7e24 */ /* 0x000fe4000f8e00ff */
[----:B------:R-:W-:Y:S02]  /*b520*/  IMAD.U32 R11, RZ, RZ, UR5 ;  /* 0x00000005ff0b7e24 */ /* 0x000fe4000f8e00ff */
[----:B------:R-:W-:Y:S02]  /*b530*/  IMAD.MOV.U32 R8, RZ, RZ, 0x70 ;  /* 0x00000070ff087424 */ /* 0x000fe400078e00ff */
[----:B0-----:R-:W-:Y:S02]  /*b540*/  IMAD.MOV.U32 R12, RZ, RZ, 0x1 ;  /* 0x00000001ff0c7424 */ /* 0x001fe400078e00ff */
[----:B------:R-:W-:-:S07]  /*b550*/  IMAD.MOV.U32 R13, RZ, RZ, RZ ;  /* 0x000000ffff0d7224 */ /* 0x000fce00078e00ff */
[----:B------:R-:W-:-:S07]  /*b560*/  LEPC R20, `(.L_x_3656) ;  /* 0x000000001014794e */ /* 0x000fce0000000000 */
[----:B--2---:R-:W-:Y:S05]  /*b570*/  CALL.ABS.NOINC R2 ;  /* 0x0000000002007343 */ /* 0x004fea0003c00000 */
.L_x_3656:
[----:B------:R-:W-:Y:S05]  /*b580*/  BSYNC B6 ;  /* 0x0000000000067941 */ /* 0x000fea0003800000 */
.L_x_3655:
        /* <DEDUP_REMOVED lines=10> */
[----:B------:R-:W-:Y:S02]  /*b630*/  IMAD.U32 R4, RZ, RZ, UR6 ;  /* 0x00000006ff047e24 */ /* 0x000fe4000f8e00ff */
[----:B------:R-:W-:Y:S02]  /*b640*/  IMAD.U32 R5, RZ, RZ, UR7 ;  /* 0x00000007ff057e24 */ /* 0x000fe4000f8e00ff */
[----:B------:R-:W-:Y:S02]  /*b650*/  IMAD.U32 R6, RZ, RZ, UR8 ;  /* 0x00000008ff067e24 */ /* 0x000fe4000f8e00ff */
[----:B-1----:R-:W-:-:S02]  /*b660*/  IMAD.U32 R7, RZ, RZ, UR9 ;  /* 0x00000009ff077e24 */ /* 0x002fc4000f8e00ff */
[----:B------:R-:W-:Y:S02]  /*b670*/  IMAD.U32 R10, RZ, RZ, UR4 ;  /* 0x00000004ff0a7e24 */ /* 0x000fe4000f8e00ff */
[----:B------:R-:W-:Y:S02]  /*b680*/  IMAD.U32 R11, RZ, RZ, UR5 ;  /* 0x00000005ff0b7e24 */ /* 0x000fe4000f8e00ff */
[----:B------:R-:W-:Y:S02]  /*b690*/  IMAD.MOV.U32 R8, RZ, RZ, 0x70 ;  /* 0x00000070ff087424 */ /* 0x000fe400078e00ff */
[----:B0-----:R-:W-:Y:S02]  /*b6a0*/  IMAD.MOV.U32 R12, RZ, RZ, 0x1 ;  /* 0x00000001ff0c7424 */ /* 0x001fe400078e00ff */
[----:B--2---:R-:W-:-:S07]  /*b6b0*/  IMAD.MOV.U32 R13, RZ, RZ, RZ ;  /* 0x000000ffff0d7224 */ /* 0x004fce00078e00ff */
[----:B------:R-:W-:-:S07]  /*b6c0*/  LEPC R20, `(.L_x_3659) ;  /* 0x000000001014794e */ /* 0x000fce0000000000 */
[----:B---3--:R-:W-:Y:S05]  /*b6d0*/  CALL.ABS.NOINC R2 ;  /* 0x0000000002007343 */ /* 0x008fea0003c00000 */
.L_x_3659:
        /* <DEDUP_REMOVED lines=16> */
.L_x_3658:
[----:B------:R-:W-:Y:S05]  /*b7e0*/  BSYNC B6 ;  /* 0x0000000000067941 */ /* 0x000fea0003800000 */
.L_x_3657:
[----:B------:R-:W2:Y:S01]  /*b7f0*/  LDL.LU R2, [R1] ;  /* 0x0000000001027983 */ /* 0x000ea20000300800 */
[----:B------:R-:W-:-:S03]  /*b800*/  ULDC.64 UR4, c[0x0][0x9f8] ;  /* 0x00027e0000047ab9 */ /* 0x000fc60000000a00 */
[----:B------:R-:W3:Y:S04]  /*b810*/  LDL.LU R4, [R1+0x14] ;  /* 0x0000140001047983 */ /* 0x000ee80000300800 */
[----:B-1----:R-:W4:Y:S01]  /*b820*/  LDL R7, [R1+0xc] ;  /* 0x00000c0001077983 */ /* 0x002f220000100800 */
        /* <DEDUP_REMOVED lines=22> */
.L_x_3783:
        /* <DEDUP_REMOVED lines=9> */
.L_x_3786:
        /* <DEDUP_REMOVED lines=25> */
.L_x_3663:
[----:B------:R-:W4:Y:S04]  /*bbb0*/  LDL R7, [R1+0x4] ;  /* 0x0000040001077983 */ /* 0x000f280000100800 */
[----:B--23--:R-:W4:Y:S04]  /*bbc0*/  LDL R0, [R1+0x8] ;  /* 0x0000080001007983 */ /* 0x00cf280000100800 */
[----:B------:R-:W2:Y:S01]  /*bbd0*/  LDL R2, [R1+0x10] ;  /* 0x0000100001027983 */ /* 0x000ea20000100800 */
[----:B----4-:R-:W-:Y:S01]  /*bbe0*/  IMAD R0, R0, 0x8, R7 ;  /* 0x0000000800007824 */ /* 0x010fe200078e0207 */
[----:B--2---:R-:W-:-:S04]  /*bbf0*/  SHF.L.U32 R2, R2, 0x1f, RZ ;  /* 0x0000001f02027819 */ /* 0x004fc800000006ff */
[----:B------:R-:W2:Y:S02]  /*bc00*/  SYNCS.PHASECHK.TRANS64.TRYWAIT P0, [R0+URZ+0x28c40], R2 ;  /* 0x028c4002000075a7 */ /* 0x000ea4000800017f */
[----:B--2---:R-:W-:Y:S05]  /*bc10*/  @!P0 BRA `(.L_x_3664) ;  /* 0x0000005400e08947 */ /* 0x004fea0003800000 */
.L_x_3787:
        /* <DEDUP_REMOVED lines=11> */
.L_x_3665:
[----:B------:R-:W3:Y:S04]  /*bcd0*/  LDL R5, [R1+0x4] ;  /* 0x0000040001057983 */ /* 0x000ee80000100800 */
[----:B-1----:R-:W3:Y:S04]  /*bce0*/  LDL R4, [R1+0x8] ;  /* 0x0000080001047983 */ /* 0x002ee80000100800 */
[----:B------:R-:W4:Y:S04]  /*bcf0*/  LDL R6, [R1+0x40] ;  /* 0x0000400001067983 */ /* 0x000f280000100800 */
[----:B------:R-:W5:Y:S04]  /*bd00*/  LDL R3, [R1+0x1c] ;  /* 0x00001c0001037983 */ /* 0x000f680000100800 */
[----:B--2---:R-:W2:Y:S01]  /*bd10*/  LDL R2, [R1] ;  /* 0x0000000001027983 */ /* 0x004ea20000100800 */
[----:B------:R-:W-:Y:S01]  /*bd20*/  R2UR UR9, R0 ;  /* 0x00000000000972ca */ /* 0x000fe200000e0000 */
[----:B------:R-:W-:Y:S01]  /*bd30*/  UIADD3 UR6, UP0, UR38, 0x370, URZ ;  /* 0x0000037026067890 */ /* 0x000fe2000ff1e03f */
[----:B------:R-:W-:-:S02]  /*bd40*/  R2UR UR12, R18 ;  /* 0x00000000120c72ca */ /* 0x000fc400000e0000 */
[----:B------:R-:W-:Y:S01]  /*bd50*/  PLOP3.LUT P0, PT, PT, PT, PT, 0x80, 0x0 ;  /* 0x000000000000781c */ /* 0x000fe20003f0f070 */
[----:B------:R-:W-:-:S08]  /*bd60*/  UIADD3.X UR7, URZ, UR39, URZ, UP0, !UPT ;  /* 0x000000273f077290 */ /* 0x000fd000087fe43f */
[----:B------:R-:W-:Y:S01]  /*bd70*/  UIADD3 UR9, UR9, 0x28c30, URZ ;  /* 0x00028c3009097890 */ /* 0x000fe2000fffe03f */
[----:B------:R-:W-:Y:S01]  /*bd80*/  UMOV UR5, 0x14f00000 ;  /* 0x14f0000000057882 */ /* 0x000fe20000000000 */
[----:B------:R-:W-:Y:S01]  /*bd90*/  UMOV UR10, URZ ;  /* 0x0000003f000a7c82 */ /* 0x000fe20008000000 */
[----:B---3--:R-:W-:Y:S01]  /*bda0*/  IMAD R0, R4, 0x2000, R5 ;  /* 0x0000200004007824 */ /* 0x008fe200078e0205 */
[----:B----4-:R-:W-:-:S04]  /*bdb0*/  R2UR UR11, R6 ;  /* 0x00000000060b72ca */ /* 0x010fc800000e0000 */
[----:B------:R-:W-:Y:S02]  /*bdc0*/  R2UR UR8, R0 ;  /* 0x00000000000872ca */ /* 0x000fe400000e0000 */
[----:B-----5:R-:W-:Y:S02]  /*bdd0*/  R2UR UR4, R3 ;  /* 0x00000000030472ca */ /* 0x020fe400000e0000 */
[----:B--2---:R-:W-:Y:S02]  /*bde0*/  R2UR UR13, R2 ;  /* 0x00000000020d72ca */ /* 0x004fe400000e0000 */
[----:B------:R-:W-:-:S07]  /*bdf0*/  P2R R0, PR, RZ, 0x1 ;  /* 0x00000001ff007803 */ /* 0x000fce0000000000 */
[----:B------:R-:W-:Y:S02]  /*be00*/  UIADD3 UR8, UR8, 0x22400, URZ ;  /* 0x0002240008087890 */ /* 0x000fe4000fffe03f */
[----:B------:R-:W-:Y:S01]  /*be10*/  ULEA UR11, UR11, UR4, 0x6 ;  /* 0x000000040b0b7291 */ /* 0x000fe2000f8e303f */
[----:B------:R3:W-:Y:S02]  /*be20*/  STL [R1+0x18], R0 ;  /* 0x0000180001007387 */ /* 0x0007e40000100800 */
[----:B------:R-:W-:-:S06]  /*be30*/  UMOV UR4, 0x0 ;  /* 0x0000000000047882 */ /* 0x000fcc0000000000 */
[----:B------:R3:W-:Y:S01]  /*be40*/  UTMALDG.4D [UR8], [UR6], desc[UR4] ;  /* 0x00000408060075b4 */ /* 0x0007e20008019000 */
[----:B------:R-:W-:Y:S02]  /*be50*/  NOP ;  /* 0x0000000000007918 */ /* 0x000fe40000000000 */
.L_x_3661:
[----:B------:R-:W4:Y:S04]  /*be60*/  LDL R2, [R1+0x4] ;  /* 0x0000040001027983 */ /* 0x000f280000100800 */
[----:B------:R-:W2:Y:S04]  /*be70*/  LDL.LU R3, [R1+0x2c] ;  /* 0x00002c0001037983 */ /* 0x000ea80000300800 */
[----:B------:R-:W5:Y:S04]  /*be80*/  LDL.LU R5, [R1+0x20] ;  /* 0x0000200001057983 */ /* 0x000f680000300800 */
[----:B-1----:R-:W5:Y:S01]  /*be90*/  LDL.LU R4, [R1+0x34] ;  /* 0x0000340001047983 */ /* 0x002f620000300800 */
[----:B------:R-:W-:Y:S05]  /*bea0*/  WARPSYNC.ALL ;  /* 0x0000000000007948 */ /* 0x000fea0003800000 */
[----:B---3--:R-:W-:Y:S01]  /*beb0*/  ULDC.64 UR4, c[0x0][0x298] ;  /* 0x0000a60000047ab9 */ /* 0x008fe20000000a00 */
[----:B------:R-:W-:Y:S01]  /*bec0*/  ULDC.64 UR6, c[0x0][0xa00] ;  /* 0x0002800000067ab9 */ /* 0x000fe20000000a00 */
[----:B------:R-:W-:Y:S01]  /*bed0*/  BSSY B6, `(.L_x_3666) ;  /* 0x0000024000067945 */ /* 0x000fe20003800000 */
[----:B------:R-:W-:Y:S01]  /*bee0*/  BAR.SYNC.DEFER_BLOCKING 0x8, 0x100 ;  /* 0x0204000000007b1d */ /* 0x000fe20000010000 */
[----:B------:R-:W-:-:S04]  /*bef0*/  ISETP.NE.U32.AND P0, PT, RZ, UR6, PT ;  /* 0x00000006ff007c0c */ /* 0x000fc8000bf05070 */
[----:B------:R-:W-:Y:S01]  /*bf00*/  ISETP.NE.AND.EX P0, PT, RZ, UR7, PT, P0 ;  /* 0x00000007ff007c0c */ /* 0x000fe2000bf05300 */
[----:B----4-:R-:W-:Y:S01]  /*bf10*/  VIADD R2, R2, 0x20400 ;  /* 0x0002040002027836 */ /* 0x010fe20000000000 */
[----:B--2---:R-:W-:-:S04]  /*bf20*/  SHF.R.S32.HI R0, RZ, 0x1f, R3 ;  /* 0x0000001fff007819 */ /* 0x004fc80000011403 */
[----:B------:R-:W-:Y:S02]  /*bf30*/  LOP3.LUT P1, RZ, R2, 0x3ff, RZ, 0xc0, !PT ;  /* 0x000003ff02ff7812 */ /* 0x000fe4000782c0ff */
[----:B-----5:R-:W-:Y:S01]  /*bf40*/  SEL R5, R5, RZ, !P0 ;  /* 0x000000ff05057207 */ /* 0x020fe20004000000 */
[----:B------:R-:W-:Y:S01]  /*bf50*/  IMAD R0, R0, UR4, RZ ;  /* 0x0000000400007c24 */ /* 0x000fe2000f8e02ff */
[----:B------:R-:W-:-:S03]  /*bf60*/  SEL R4, R4, RZ, !P0 ;  /* 0x000000ff04047207 */ /* 0x000fc60004000000 */
        /* <DEDUP_REMOVED lines=22> */
[----:B0-----:R-:W-:Y:S02]  /*c0d0*/  IMAD.MOV.U32 R12, RZ, RZ, 0x1 ;  /* 0x00000001ff0c7424 */ /* 0x001fe400078e00ff */
[----:B------:R-:W-:-:S07]  /*c0e0*/  IMAD.MOV.U32 R13, RZ, RZ, RZ ;  /* 0x000000ffff0d7224 */ /* 0x000fce00078e00ff */
[----:B------:R-:W-:-:S07]  /*c0f0*/  LEPC R20, `(.L_x_3667) ;  /* 0x000000001014794e */ /* 0x000fce0000000000 */
[----:B-1----:R-:W-:Y:S05]  /*c100*/  CALL.ABS.NOINC R2 ;  /* 0x0000000002007343 */ /* 0x002fea0003c00000 */
.L_x_3667:
[----:B------:R-:W-:Y:S05]  /*c110*/  BSYNC B6 ;  /* 0x0000000000067941 */ /* 0x000fea0003800000 */
.L_x_3666:
[----:B--2---:R-:W2:Y:S01]  /*c120*/  LDL.LU R5, [R1+0x2c] ;  /* 0x00002c0001057983 */ /* 0x004ea20000300800 */
[----:B------:R-:W-:Y:S01]  /*c130*/  ULDC.64 UR4, c[0x0][0x2d8] ;  /* 0x0000b60000047ab9 */ /* 0x000fe20000000a00 */
[----:B------:R-:W1:Y:S01]  /*c140*/  LDC R7, c[0x0][0x448] ;  /* 0x00011200ff077b82 */ /* 0x000e620000000800 */
[----:B------:R-:W-:Y:S01]  /*c150*/  ULDC UR6, c[0x0][0x2b8] ;  /* 0x0000ae0000067ab9 */ /* 0x000fe20000000800 */
[----:B------:R-:W2:Y:S04]  /*c160*/  LDL.LU.64 R2, [R1+0x48] ;  /* 0x0000480001027983 */ /* 0x000ea80000300a00 */
[----:B------:R-:W3:Y:S04]  /*c170*/  LDL.LU R0, [R1+0x34] ;  /* 0x0000340001007983 */ /* 0x000ee80000300800 */
[----:B------:R-:W4:Y:S04]  /*c180*/  LDL.LU R6, [R1+0x54] ;  /* 0x0000540001067983 */ /* 0x000f280000300800 */
[----:B------:R-:W4:Y:S04]  /*c190*/  LDL.LU R4, [R1+0x20] ;  /* 0x0000200001047983 */ /* 0x000f280000300800 */
[----:B------:R0:W5:Y:S01]  /*c1a0*/  LDL R9, [R1+0x50] ;  /* 0x0000500001097983 */ /* 0x0001620000100800 */
[----:B-1----:R-:W-:Y:S01]  /*c1b0*/  ISETP.NE.AND P0, PT, R7, 0x1, PT ;  /* 0x000000010700780c */ /* 0x002fe20003f05270 */
[----:B------:R-:W1:Y:S02]  /*c1c0*/  S2R R8, SR_TID.X ;  /* 0x0000000000087919 */ /* 0x000e640000002100 */
[C---:B-1----:R-:W-:Y:S01]  /*c1d0*/  IMAD.SHL.U32 R10, R8.reuse, 0x8, RZ ;  /* 0x00000008080a7824 */ /* 0x042fe200078e00ff */
[----:B------:R-:W-:-:S04]  /*c1e0*/  LOP3.LUT R8, R8, 0x7f, RZ, 0xc0, !PT ;  /* 0x0000007f08087812 */ /* 0x000fc800078ec0ff */
[----:B------:R-:W-:Y:S02]  /*c1f0*/  LOP3.LUT R10, R10, 0x38, RZ, 0xc0, !PT ;  /* 0x000000380a0a7812 */ /* 0x000fe400078ec0ff */
[----:B------:R-:W-:Y:S01]  /*c200*/  SHF.R.U32.HI R8, RZ, 0x3, R8 ;  /* 0x00000003ff087819 */ /* 0x000fe20000011608 */
[----:B--2---:R-:W-:Y:S02]  /*c210*/  IMAD.MOV.U32 R3, RZ, RZ, R5 ;  /* 0x000000ffff037224 */ /* 0x004fe400078e0005 */
[----:B------:R-:W1:Y:S01]  /*c220*/  S2R R5, SR_TID.X ;  /* 0x0000000000057919 */ /* 0x000e620000002100 */
[----:B---3--:R-:W-:Y:S02]  /*c230*/  IMAD R0, R0, UR4, RZ ;  /* 0x0000000400007c24 */ /* 0x008fe4000f8e02ff */
[----:B------:R-:W-:-:S04]  /*c240*/  IMAD.WIDE.U32 R2, R18, UR4, R2 ;  /* 0x0000000412027c25 */ /* 0x000fc8000f8e0002 */
[----:B------:R-:W-:Y:S01]  /*c250*/  IMAD R0, R18, UR5, R0 ;  /* 0x0000000512007c24 */ /* 0x000fe2000f8e0200 */
[----:B------:R-:W-:-:S03]  /*c260*/  ULDC.64 UR4, c[0x0][0x2e0] ;  /* 0x0000b80000047ab9 */ /* 0x000fc60000000a00 */
[----:B------:R-:W-:Y:S02]  /*c270*/  IMAD.IADD R3, R3, 0x1, R0 ;  /* 0x0000000103037824 */ /* 0x000fe400078e0200 */
[----:B----4-:R-:W-:Y:S02]  /*c280*/  IMAD R0, R6, UR4, RZ ;  /* 0x0000000406007c24 */ /* 0x010fe4000f8e02ff */
[C---:B------:R-:W-:Y:S01]  /*c290*/  IMAD.WIDE.U32 R2, R4.reuse, UR4, R2 ;  /* 0x0000000404027c25 */ /* 0x040fe2000f8e0002 */
[----:B------:R-:W2:Y:S03]  /*c2a0*/  @P0 LDC R6, c[0x0][0x450] ;  /* 0x00011400ff060b82 */ /* 0x000ea60000000800 */
[----:B------:R-:W-:Y:S01]  /*c2b0*/  IMAD R0, R4, UR5, R0 ;  /* 0x0000000504007c24 */ /* 0x000fe2000f8e0200 */
[----:B------:R-:W-:Y:S01]  /*c2c0*/  ULDC.64 UR4, c[0x0][0x2d0] ;  /* 0x0000b40000047ab9 */ /* 0x000fe20000000a00 */
[----:B------:R-:W3:Y:S02]  /*c2d0*/  S2R R4, SR_TID.X ;  /* 0x0000000000047919 */ /* 0x000ee40000002100 */
[----:B------:R-:W-:Y:S01]  /*c2e0*/  IMAD.IADD R3, R3, 0x1, R0 ;  /* 0x0000000103037824 */ /* 0x000fe200078e0200 */
[----:B-1----:R-:W-:-:S04]  /*c2f0*/  LOP3.LUT R5, R5, 0x7f, RZ, 0xc0, !PT ;  /* 0x0000007f05057812 */ /* 0x002fc800078ec0ff */
[----:B------:R-:W-:Y:S01]  /*c300*/  SHF.R.U32.HI R5, RZ, 0x3, R5 ;  /* 0x00000003ff057819 */ /* 0x000fe20000011605 */
[----:B---3--:R-:W-:-:S05]  /*c310*/  IMAD.SHL.U32 R4, R4, 0x10, RZ ;  /* 0x0000001004047824 */ /* 0x008fca00078e00ff */
[----:B------:R-:W-:Y:S02]  /*c320*/  LOP3.LUT R4, R5, 0x70, R4, 0xf8, !PT ;  /* 0x0000007005047812 */ /* 0x000fe400078ef804 */
[----:B------:R-:W1:Y:S03]  /*c330*/  @P0 LDC R5, c[0x0][0x44c] ;  /* 0x00011300ff050b82 */ /* 0x000e660000000800 */
[----:B------:R-:W-:-:S04]  /*c340*/  IMAD R0, R17, 0x40, R4 ;  /* 0x0000004011007824 */ /* 0x000fc800078e0204 */
[----:B------:R-:W-:Y:S02]  /*c350*/  IMAD.MOV.U32 R4, RZ, RZ, R0 ;  /* 0x000000ffff047224 */ /* 0x000fe400078e0000 */
[----:B-1----:R-:W-:-:S05]  /*c360*/  @P0 IMAD.HI.U32 R5, R0, R5, RZ ;  /* 0x0000000500050227 */ /* 0x002fca00078e00ff */
[----:B--2---:R-:W-:-:S05]  /*c370*/  @P0 SHF.R.U32.HI R4, RZ, R6, R5 ;  /* 0x00000006ff040219 */ /* 0x004fca0000011605 */
        /* <DEDUP_REMOVED lines=12> */
[----:B------:R-:W-:Y:S02]  /*c440*/  ULDC.64 UR4, c[0x0][0x280] ;  /* 0x0000a00000047ab9 */ /* 0x000fe40000000a00 */
[----:B------:R-:W-:Y:S01]  /*c450*/  LEA R3, P1, R4, UR4, 0x1 ;  /* 0x0000000404037c11 */ /* 0x000fe2000f8208ff */
[----:B------:R-:W-:Y:S01]  /*c460*/  IMAD.IADD R0, R5, 0x1, R0 ;  /* 0x0000000105007824 */ /* 0x000fe200078e0200 */
[----:B------:R-:W-:Y:S01]  /*c470*/  UMOV UR4, 0xffffffff ;  /* 0xffffffff00047882 */ /* 0x000fe20000000000 */
[----:B------:R-:W-:-:S03]  /*c480*/  ISETP.GE.AND P0, PT, R10, UR6, PT ;  /* 0x000000060a007c0c */ /* 0x000fc6000bf06270 */
[----:B------:R-:W-:Y:S01]  /*c490*/  LEA.HI.X R2, R4, UR5, R0, 0x1, P1 ;  /* 0x0000000504027c11 */ /* 0x000fe200088f0c00 */
[----:B0-----:R-:W-:Y:S09]  /*c4a0*/  BRA.DIV UR4, `(.L_x_3668) ;  /* 0x0000004e04d07947 */ /* 0x001ff2000b800000 */
[----:B------:R-:W2:Y:S01]  /*c4b0*/  LDL.LU R5, [R1+0x38] ;  /* 0x0000380001057983 */ /* 0x000ea20000300800 */
        /* <DEDUP_REMOVED lines=11> */
[----:B-----5:R0:W-:Y:S02]  /*c570*/  @!P1 LDGSTS.E.BYPASS.LTC128B.128 [R9+0x20400], desc[UR40][R4.64], !P0 ;  /* 0x2040000004099fae */ /* 0x0201e4000c101d68 */
        /* <DEDUP_REMOVED lines=19> */
[----:B------:R0:W-:Y:S04]  /*c6b0*/  @!P1 LDGSTS.E.BYPASS.LTC128B.128 [R9+0x21400], desc[UR40][R4.64], !P0 ;  /* 0x2140000004099fae */ /* 0x0001e8000c101d68 */
[----:B01----:R0:W2:Y:S02]  /*c6c0*/  SHFL.IDX PT, R4, R2, 0x3, 0x181f ;  /* 0x00781f0002047f89 */ /* 0x0030a400000e0000 */
.L_x_3796:
[----:B------:R1:W5:Y:S01]  /*c6d0*/  LDL R8, [R1+0x4] ;  /* 0x0000040001087983 */ /* 0x0003620000100800 */
[----:B------:R-:W-:-:S05]  /*c6e0*/  VIADD R17, R17, 0x30 ;  /* 0x0000003011117836 */ /* 0x000fca0000000000 */
[----:B------:R-:W-:-:S13]  /*c6f0*/  ISETP.GE.AND P1, PT, R17, R0, PT ;  /* 0x000000001100720c */ /* 0x000fda0003f26270 */
[----:B0-----:R-:W-:-:S05]  /*c700*/  @!P1 LEA R2, P2, R10, R3, 0x1 ;  /* 0x000000030a029211 */ /* 0x001fca00078408ff */
[----:B--2---:R-:W-:-:S05]  /*c710*/  @!P1 IMAD.X R3, RZ, RZ, R4, P2 ;  /* 0x000000ffff039224 */ /* 0x004fca00010e0604 */
[----:B------:R-:W-:Y:S01]  /*c720*/  @!PT LDS RZ, [RZ] ;  /* 0x00000000fffff984 */ /* 0x000fe20000000800 */
[----:B------:R-:W-:Y:S01]  /*c730*/  @!PT LDS RZ, [RZ] ;  /* 0x00000000fffff984 */ /* 0x000fe20000000800 */
[----:B------:R-:W-:Y:S01]  /*c740*/  @!PT LDS RZ, [RZ] ;  /* 0x00000000fffff984 */ /* 0x000fe20000000800 */
[----:B------:R1:W-:Y:S01]  /*c750*/  @!P1 LDGSTS.E.BYPASS.LTC128B.128 [R9+0x21c00], desc[UR40][R2.64], !P0 ;  /* 0x21c0000002099fae */ /* 0x0003e2000c101d68 */
[----:B------:R-:W-:Y:S01]  /*c760*/  PLOP3.LUT P0, PT, PT, PT, PT, 0x80, 0x0 ;  /* 0x000000000000781c */ /* 0x000fe20003f0f070 */
[----:B------:R-:W-:-:S12]  /*c770*/  NOP ;  /* 0x0000000000007918 */ /* 0x000fd80000000000 */
.L_x_3669:
[----:B-1----:R-:W2:Y:S01]  /*c780*/  LDL R2, [R1+0x4] ;  /* 0x0000040001027983 */ /* 0x002ea20000100800 */
        /* <DEDUP_REMOVED lines=18> */
.L_x_3797:
[----:B------:R-:W-:Y:S05]  /*c8b0*/  BSYNC B0 ;  /* 0x0000000000007941 */ /* 0x000fea0003800000 */
.L_x_3670:
[----:B0-----:R-:W2:Y:S01]  /*c8c0*/  LDL R2, [R1+0x18] ;  /* 0x0000180001027983 */ /* 0x001ea20000100800 */
[----:B------:R-:W-:Y:S01]  /*c8d0*/  BSSY B0, `(.L_x_3672) ;  /* 0x00000a3000007945 */ /* 0x000fe20003800000 */
[----:B--2---:R-:W-:-:S13]  /*c8e0*/  ISETP.NE.AND P0, PT, R2, RZ, PT ;  /* 0x000000ff0200720c */ /* 0x004fda0003f05270 */
[----:B------:R-:W-:Y:S05]  /*c8f0*/  @!P0 BRA `(.L_x_3673) ;  /* 0x0000000800808947 */ /* 0x000fea0003800000 */
[----:B------:R-:W2:Y:S04]  /*c900*/  LDL R3, [R1+0x4] ;  /* 0x0000040001037983 */ /* 0x000ea80000100800 */
[----:B------:R-:W3:Y:S01]  /*c910*/  LDL R4, [R1+0x10] ;  /* 0x0000100001047983 */ /* 0x000ee20000100800 */
[----:B------:R-:W0:Y:S01]  /*c920*/  S2R R2, SR_TID.X ;  /* 0x0000000000027919 */ /* 0x000e220000002100 */
[----:B--2---:R-:W-:Y:S02]  /*c930*/  IMAD.MOV.U32 R5, RZ, RZ, R3 ;  /* 0x000000ffff057224 */ /* 0x004fe400078e0003 */
[----:B------:R-:W2:Y:S01]  /*c940*/  LDL R3, [R1+0x8] ;  /* 0x0000080001037983 */ /* 0x000ea20000100800 */
[----:B---3--:R-:W-:Y:S01]  /*c950*/  SHF.L.U32 R0, R4, 0x1f, RZ ;  /* 0x0000001f04007819 */ /* 0x008fe200000006ff */
[----:B------:R-:W-:Y:S01]  /*c960*/  BSSY B1, `(.L_x_3674) ;  /* 0x0000006000017945 */ /* 0x000fe20003800000 */
[----:B0-----:R-:W-:-:S04]  /*c970*/  LOP3.LUT R2, R2, 0x7f, RZ, 0xc0, !PT ;  /* 0x0000007f02027812 */ /* 0x001fc800078ec0ff */
[----:B------:R-:W-:Y:S01]  /*c980*/  ISETP.NE.AND P1, PT, R2, RZ, PT ;  /* 0x000000ff0200720c */ /* 0x000fe20003f25270 */
[----:B--2---:R-:W-:-:S04]  /*c990*/  IMAD R3, R3, 0x8, R5 ;  /* 0x0000000803037824 */ /* 0x004fc800078e0205 */
[----:B------:R-:W0:Y:S02]  /*c9a0*/  SYNCS.PHASECHK.TRANS64.TRYWAIT P0, [R3+URZ+0x28c60], R0 ;  /* 0x028c6000030075a7 */ /* 0x000e24000800017f */
[----:B0-----:R-:W-:Y:S06]  /*c9b0*/  @!P0 BRA `(.L_x_3675) ;  /* 0x0000004c00ec8947 */ /* 0x001fec0003800000 */
.L_x_3798:
[----:B------:R-:W-:Y:S05]  /*c9c0*/  BSYNC B1 ;  /* 0x0000000000017941 */ /* 0x000fea0003800000 */
.L_x_3674:
        /* <DEDUP_REMOVED lines=9> */
.L_x_3677:
[----:B------:R-:W-:Y:S05]  /*ca60*/  BSYNC B1 ;  /* 0x0000000000017941 */ /* 0x000fea0003800000 */
.L_x_3676:
[----:B------:R-:W2:Y:S04]  /*ca70*/  LDL R5, [R1+0x4] ;  /* 0x0000040001057983 */ /* 0x000ea80000100800 */
[----:B------:R-:W2:Y:S04]  /*ca80*/  LDL R2, [R1+0x8] ;  /* 0x0000080001027983 */ /* 0x000ea80000100800 */
[----:B------:R-:W3:Y:S04]  /*ca90*/  LDL R4, [R1+0x1c] ;  /* 0x00001c0001047983 */ /* 0x000ee80000100800 */
[----:B0-----:R-:W3:Y:S01]  /*caa0*/  LDL R0, [R1+0x40] ;  /* 0x0000400001007983 */ /* 0x001ee20000100800 */
[----:B------:R-:W-:Y:S01]  /*cab0*/  UIADD3 UR4, UP0, UR38, 0x470, URZ ;  /* 0x0000047026047890 */ /* 0x000fe2000ff1e03f */
[----:B------:R-:W-:Y:S01]  /*cac0*/  VIADD R3, R3, 0x28c50 ;  /* 0x00028c5003037836 */ /* 0x000fe20000000000 */
[----:B------:R-:W-:Y:S01]  /*cad0*/  PLOP3.LUT P0, PT, PT, PT, PT, 0x80, 0x0 ;  /* 0x000000000000781c */ /* 0x000fe20003f0f070 */
[----:B------:R-:W-:Y:S01]  /*cae0*/  UMOV UR6, 0x0 ;  /* 0x0000000000067882 */ /* 0x000fe20000000000 */
[----:B------:R-:W-:Y:S01]  /*caf0*/  UIADD3.X UR5, URZ, UR39, URZ, UP0, !UPT ;  /* 0x000000273f057290 */ /* 0x000fe200087fe43f */
[----:B------:R-:W-:Y:S01]  /*cb00*/  UMOV UR7, 0x14f00000 ;  /* 0x14f0000000077882 */ /* 0x000fe20000000000 */
[----:B------:R-:W-:Y:S01]  /*cb10*/  UMOV UR10, URZ ;  /* 0x0000003f000a7c82 */ /* 0x000fe20008000000 */
[----:B--2---:R-:W-:-:S02]  /*cb20*/  IMAD R2, R2, 0x10000, R5 ;  /* 0x0001000002027824 */ /* 0x004fc400078e0205 */
[----:B---3--:R-:W-:Y:S02]  /*cb30*/  IMAD R0, R0, 0x40, R4 ;  /* 0x0000004000007824 */ /* 0x008fe400078e0204 */
[----:B------:R-:W-:-:S07]  /*cb40*/  VIADD R4, R2, 0x400 ;  /* 0x0000040002047836 */ /* 0x000fce0000000000 */
.L_x_3678:
        /* <DEDUP_REMOVED lines=16> */
.L_x_3679:
        /* <DEDUP_REMOVED lines=16> */
.L_x_3680:
        /* <DEDUP_REMOVED lines=16> */
.L_x_3681:
        /* <DEDUP_REMOVED lines=16> */
.L_x_3682:
        /* <DEDUP_REMOVED lines=16> */
.L_x_3683:
        /* <DEDUP_REMOVED lines=16> */
.L_x_3684:
        /* <DEDUP_REMOVED lines=16> */
.L_x_3685:
        /* <DEDUP_REMOVED lines=11> */
.L_x_3673:
[----:B------:R-:W-:Y:S05]  /*d300*/  BSYNC B0 ;  /* 0x0000000000007941 */ /* 0x000fea0003800000 */
.L_x_3672:
[----:B------:R-:W2:Y:S01]  /*d310*/  LDL.LU R4, [R1+0x30] ;  /* 0x0000300001047983 */ /* 0x000ea20000300800 */
        /* <DEDUP_REMOVED lines=14> */
[----:B------:R-:W3:Y:S04]  /*d400*/  LDL.LU R4, [R1+0x8] ;  /* 0x0000080001047983 */ /* 0x000ee80000300800 */
[----:B------:R-:W4:Y:S01]  /*d410*/  LDL.LU R7, [R1+0x10] ;  /* 0x0000100001077983 */ /* 0x000f220000300800 */
[----:B------:R-:W-:Y:S01]  /*d420*/  BSSY B1, `(.L_x_3690) ;  /* 0x00000e5000017945 */ /* 0x000fe20003800000 */
[----:B--2---:R-:W-:Y:S01]  /*d430*/  ISETP.NE.AND P2, PT, R5, RZ, PT ;  /* 0x000000ff0500720c */ /* 0x004fe20003f45270 */
[----:B---3--:R-:W-:-:S05]  /*d440*/  VIADD R2, R4, 0x1 ;  /* 0x0000000104027836 */ /* 0x008fca0000000000 */
[----:B------:R-:W-:-:S04]  /*d450*/  ISETP.NE.AND P0, PT, R2, 0x2, PT ;  /* 0x000000020200780c */ /* 0x000fc80003f05270 */
[----:B------:R-:W-:Y:S02]  /*d460*/  SEL R3, RZ, 0x1, P0 ;  /* 0x00000001ff037807 */ /* 0x000fe40000000000 */
[----:B-----5:R-:W-:Y:S02]  /*d470*/  SEL R8, R2, RZ, P0 ;  /* 0x000000ff02087207 */ /* 0x020fe40000000000 */
[----:B----4-:R-:W-:-:S05]  /*d480*/  LOP3.LUT R7, R7, R3, RZ, 0x3c, !PT ;  /* 0x0000000307077212 */ /* 0x010fca00078e3cff */
[----:B------:R0:W-:Y:S04]  /*d490*/  STL [R1+0x10], R7 ;  /* 0x0000100701007387 */ /* 0x0001e80000100800 */
[----:B------:R0:W-:Y:S01]  /*d4a0*/  STL [R1+0x8], R8 ;  /* 0x0000080801007387 */ /* 0x0001e20000100800 */
[----:B------:R-:W-:Y:S05]  /*d4b0*/  @!P2 BRA `(.L_x_3691) ;  /* 0x0000000c006ca947 */ /* 0x000fea0003800000 */
[----:B------:R-:W-:Y:S02]  /*d4c0*/  ULDC.64 UR4, c[0x0][0x418] ;  /* 0x0001060000047ab9 */ /* 0x000fe40000000a00 */
[----:B------:R-:W-:-:S04]  /*d4d0*/  ISETP.NE.U32.AND P0, PT, RZ, UR4, PT ;  /* 0x00000004ff007c0c */ /* 0x000fc8000bf05070 */
[----:B------:R-:W-:-:S13]  /*d4e0*/  ISETP.NE.AND.EX P0, PT, RZ, UR5, PT, P0 ;  /* 0x00000005ff007c0c */ /* 0x000fda000bf05300 */
[----:B------:R-:W-:Y:S05]  /*d4f0*/  @!P0 BRA `(.L_x_3692) ;  /* 0x0000000000508947 */ /* 0x000fea0003800000 */
[----:B------:R-:W2:Y:S01]  /*d500*/  LDL R10, [R1+0x14] ;  /* 0x00001400010a7983 */ /* 0x000ea20000100800 */
[----:B------:R-:W1:Y:S01]  /*d510*/  LDC R5, c[0x0][0x43c] ;  /* 0x00010f00ff057b82 */ /* 0x000e620000000800 */
[----:B------:R-:W-:Y:S02]  /*d520*/  ULDC.64 UR6, c[0x0][0x428] ;  /* 0x00010a0000067ab9 */ /* 0x000fe40000000a00 */
[----:B------:R-:W3:Y:S01]  /*d530*/  LDL R9, [R1+0xc] ;  /* 0x00000c0001097983 */ /* 0x000ee20000100800 */
        /* <DEDUP_REMOVED lines=14> */
[----:B------:R-:W2:Y:S04]  /*d620*/  LDG.E R2, desc[UR40][R4.64] ;  /* 0x0000002804027981 */ /* 0x000ea8000c1e1900 */
[----:B--2---:R1:W-:Y:S02]  /*d630*/  STL [R1], R2 ;  /* 0x0000000201007387 */ /* 0x0043e40000100800 */
.L_x_3692:
[----:B-1----:R-:W2:Y:S01]  /*d640*/  LDL R2, [R1+0x4] ;  /* 0x0000040001027983 */ /* 0x002ea20000100800 */
[----:B------:R-:W1:Y:S02]  /*d650*/  S2R R3, SR_TID.X ;  /* 0x0000000000037919 */ /* 0x000e640000002100 */
[----:B-1----:R-:W-:Y:S01]  /*d660*/  LOP3.LUT R4, R3, 0x7f, RZ, 0xc0, !PT ;  /* 0x0000007f03047812 */ /* 0x002fe200078ec0ff */
[----:B------:R-:W-:Y:S03]  /*d670*/  BSSY B3, `(.L_x_3693) ;  /* 0x0000006000037945 */ /* 0x000fe60003800000 */
[----:B------:R-:W-:Y:S01]  /*d680*/  ISETP.NE.AND P1, PT, R4, RZ, PT ;  /* 0x000000ff0400720c */ /* 0x000fe20003f25270 */
[----:B--2---:R-:W-:Y:S01]  /*d690*/  IMAD R3, R8, 0x8, R2 ;  /* 0x0000000808037824 */ /* 0x004fe200078e0202 */
[----:B------:R-:W-:-:S04]  /*d6a0*/  SHF.L.U32 R2, R7, 0x1f, RZ ;  /* 0x0000001f07027819 */ /* 0x000fc800000006ff */
[----:B------:R-:W1:Y:S02]  /*d6b0*/  SYNCS.PHASECHK.TRANS64.TRYWAIT P0, [R3+URZ+0x28c40], R2 ;  /* 0x028c4002030075a7 */ /* 0x000e64000800017f */
[----:B-1----:R-:W-:Y:S05]  /*d6c0*/  @!P0 BRA `(.L_x_3694) ;  /* 0x0000004000bc8947 */ /* 0x002fea0003800000 */
.L_x_3799:
[----:B------:R-:W-:Y:S05]  /*d6d0*/  BSYNC B3 ;  /* 0x0000000000037941 */ /* 0x000fea0003800000 */
.L_x_3693:
[----:B------:R-:W-:Y:S04]  /*d6e0*/  BSSY B3, `(.L_x_3695) ;  /* 0x0000009000037945 */ /* 0x000fe80003800000 */
[----:B------:R-:W-:Y:S05]  /*d6f0*/  @P1 BRA `(.L_x_3696) ;  /* 0x00000000001c1947 */ /* 0x000fea0003800000 */
[----:B------:R-:W2:Y:S02]  /*d700*/  S2R R4, SR_TID.X ;  /* 0x0000000000047919 */ /* 0x000ea40000002100 */
[----:B--2---:R-:W-:Y:S01]  /*d710*/  LOP3.LUT R5, R4, 0x1f, RZ, 0xc0, !PT ;  /* 0x0000001f04057812 */ /* 0x004fe200078ec0ff */
[----:B------:R-:W-:-:S03]  /*d720*/  IMAD.MOV.U32 R4, RZ, RZ, 0x2000 ;  /* 0x00002000ff047424 */ /* 0x000fc600078e00ff */
[----:B------:R-:W-:Y:S01]  /*d730*/  ISETP.NE.AND P0, PT, R5, RZ, PT ;  /* 0x000000ff0500720c */ /* 0x000fe20003f05270 */
[----:B------:R2:W-:-:S12]  /*d740*/  SYNCS.ARRIVE.TRANS64 RZ, [R3+URZ+0x28c30], R4 ;  /* 0x028c300403ff79a7 */ /* 0x0005d8000800003f */
[----:B--2---:R-:W-:Y:S05]  /*d750*/  @!P0 BRA `(.L_x_3696) ;  /* 0x0000000000048947 */ /* 0x004fea0003800000 */
[----:B------:R-:W-:Y:S01]  /*d760*/  BPT.TRAP 0x1 ;  /* 0x000000040000795c */ /* 0x000fe20000300000 */
.L_x_3696:
[----:B------:R-:W-:Y:S05]  /*d770*/  BSYNC B3 ;  /* 0x0000000000037941 */ /* 0x000fea0003800000 */
.L_x_3695:
[----:B0-----:R-:W2:Y:S04]  /*d780*/  LDL R8, [R1+0x4] ;  /* 0x0000040001087983 */ /* 0x001ea80000100800 */
[----:B------:R-:W2:Y:S04]  /*d790*/  LDL R4, [R1+0x8] ;  /* 0x0000080001047983 */ /* 0x000ea80000100800 */
[----:B------:R-:W3:Y:S01]  /*d7a0*/  LDL R5, [R1+0x1c] ;  /* 0x00001c0001057983 */ /* 0x000ee20000100800 */
[----:B------:R-:W-:Y:S01]  /*d7b0*/  IMAD.MOV.U32 R7, RZ, RZ, RZ ;  /* 0x000000ffff077224 */ /* 0x000fe200078e00ff */
[----:B------:R-:W-:Y:S01]  /*d7c0*/  UIADD3 UR4, UP0, UR38, 0x370, URZ ;  /* 0x0000037026047890 */ /* 0x000fe2000ff1e03f */
[----:B------:R-:W-:Y:S01]  /*d7d0*/  PLOP3.LUT P0, PT, PT, PT, PT, 0x80, 0x0 ;  /* 0x000000000000781c */ /* 0x000fe20003f0f070 */
[----:B------:R-:W-:Y:S01]  /*d7e0*/  UMOV UR6, 0x0 ;  /* 0x0000000000067882 */ /* 0x000fe20000000000 */
[----:B------:R-:W-:Y:S01]  /*d7f0*/  UMOV UR7, 0x14f00000 ;  /* 0x14f0000000077882 */ /* 0x000fe20000000000 */
[----:B------:R-:W-:Y:S01]  /*d800*/  R2UR UR10, R7 ;  /* 0x00000000070a72ca */ /* 0x000fe200000e0000 */
[----:B------:R-:W-:Y:S01]  /*d810*/  UIADD3.X UR5, URZ, UR39, URZ, UP0, !UPT ;  /* 0x000000273f057290 */ /* 0x000fe200087fe43f */
[----:B--2---:R-:W-:-:S02]  /*d820*/  IMAD R4, R4, 0x2000, R8 ;  /* 0x0000200004047824 */ /* 0x004fc400078e0208 */
[----:B---3--:R-:W-:Y:S02]  /*d830*/  IMAD R0, R0, 0x40, R5 ;  /* 0x0000004000007824 */ /* 0x008fe400078e0205 */
[----:B------:R-:W-:Y:S02]  /*d840*/  VIADD R4, R4, 0x22400 ;  /* 0x0002240004047836 */ /* 0x000fe40000000000 */
[----:B------:R-:W-:-:S07]  /*d850*/  VIADD R5, R3, 0x28c30 ;  /* 0x00028c3003057836 */ /* 0x000fce0000000000 */
.L_x_3697:
        /* <DEDUP_REMOVED lines=11> */
[----:B------:R-:W0:Y:S01]  /*d910*/  SYNCS.PHASECHK.TRANS64.TRYWAIT P0, [R3+URZ+0x28c60], R2 ;  /* 0x028c6002030075a7 */ /* 0x000e22000800017f */
[----:B------:R-:W-:Y:S04]  /*d920*/  BSSY B3, `(.L_x_3698) ;  /* 0x0000002000037945 */ /* 0x000fe80003800000 */
[----:B0-----:R-:W-:Y:S05]  /*d930*/  @!P0 BRA `(.L_x_3699) ;  /* 0x0000004000348947 */ /* 0x001fea0003800000 */
.L_x_3800:
[----:B------:R-:W-:Y:S05]  /*d940*/  BSYNC B3 ;  /* 0x0000000000037941 */ /* 0x000fea0003800000 */
.L_x_3698:
        /* <DEDUP_REMOVED lines=11> */
.L_x_3701:
[----:B------:R-:W-:Y:S05]  /*da00*/  BSYNC B3 ;  /* 0x0000000000037941 */ /* 0x000fea0003800000 */
.L_x_3700:
[----:B------:R-:W2:Y:S04]  /*da10*/  LDL R4, [R1+0x4] ;  /* 0x0000040001047983 */ /* 0x000ea80000100800 */
[----:B01----:R-:W2:Y:S01]  /*da20*/  LDL R2, [R1+0x8] ;  /* 0x0000080001027983 */ /* 0x003ea20000100800 */
        /* <DEDUP_REMOVED lines=9> */
.L_x_3702:
        /* <DEDUP_REMOVED lines=13> */
[----:B------:R-:W-:Y:S01]  /*db90*/  R2UR UR7, R9 ;  /* 0x00000000090772ca */ /* 0x000fe200000e0000 */
[----:B------:R-:W-:Y:S01]  /*dba0*/  UMOV UR10, 0x40 ;  /* 0x00000040000a7882 */ /* 0x000fe20000000000 */
[----:B------:R-:W-:-:S13]  /*dbb0*/  PLOP3.LUT P0, PT, PT, PT, PT, 0x80, 0x0 ;  /* 0x000000000000781c */ /* 0x000fda0003f0f070 */
.L_x_3703:
        /* <DEDUP_REMOVED lines=16> */
.L_x_3704:
        /* <DEDUP_REMOVED lines=16> */
.L_x_3705:
        /* <DEDUP_REMOVED lines=16> */
.L_x_3706:
        /* <DEDUP_REMOVED lines=16> */
.L_x_3707:
        /* <DEDUP_REMOVED lines=16> */
.L_x_3708:
        /* <DEDUP_REMOVED lines=16> */
.L_x_3709:
        /* <DEDUP_REMOVED lines=10> */
[----:B-1----:R-:W-:Y:S05]  /*e260*/  @P0 BRA.U.ANY `(.L_x_3709) ;  /* 0xfffffffd00d40947 */ /* 0x002fea000393ffff */
.L_x_3691:
[----:B------:R-:W-:Y:S05]  /*e270*/  BSYNC B1 ;  /* 0x0000000000017941 */ /* 0x000fea0003800000 */
.L_x_3690:
[----:B------:R-:W2:Y:S02]  /*e280*/  LDL.LU R4, [R1+0x28] ;  /* 0x0000280001047983 */ /* 0x000ea40000300800 */
[----:B--2---:R-:W-:-:S07]  /*e290*/  VIADD R0, R4, 0xfffffffd ;  /* 0xfffffffd04007836 */ /* 0x004fce0000000000 */
.L_x_3689:
[----:B------:R-:W-:Y:S05]  /*e2a0*/  BSYNC B2 ;  /* 0x0000000000027941 */ /* 0x000fea0003800000 */
.L_x_3688:
[----:B------:R-:W2:Y:S01]  /*e2b0*/  LDL.LU R2, [R1+0x24] ;  /* 0x0000240001027983 */ /* 0x000ea20000300800 */
[----:B------:R-:W-:-:S05]  /*e2c0*/  IMAD.MOV R6, RZ, RZ, -R6 ;  /* 0x000000ffff067224 */ /* 0x000fca00078e0a06 */
[----:B--2---:R-:W-:-:S13]  /*e2d0*/  ISETP.NE.AND P0, PT, R2, R6, PT ;  /* 0x000000060200720c */ /* 0x004fda0003f05270 */
[----:B------:R-:W-:Y:S05]  /*e2e0*/  @!P0 BRA `(.L_x_3687) ;  /* 0x0000001c00488947 */ /* 0x000fea0003800000 */
.L_x_3750:
[----:B------:R-:W2:Y:S04]  /*e2f0*/  LDL R4, [R1+0x18] ;  /* 0x0000180001047983 */ /* 0x000ea80000100800 */
[----:B------:R-:W3:Y:S04]  /*e300*/  LDL.LU R3, [R1+0x8] ;  /* 0x0000080001037983 */ /* 0x000ee80000300800 */
[----:B------:R-:W4:Y:S01]  /*e310*/  LDL.LU R2, [R1+0x10] ;  /* 0x0000100001027983 */ /* 0x000f220000300800 */
[----:B------:R-:W-:Y:S05]  /*e320*/  YIELD ;  /* 0x0000000000007946 */ /* 0x000fea0003800000 */
[----:B------:R-:W-:Y:S01]  /*e330*/  BSSY B1, `(.L_x_3710) ;  /* 0x00000e2000017945 */ /* 0x000fe20003800000 */
[----:B--2---:R-:W-:Y:S01]  /*e340*/  ISETP.NE.AND P1, PT, R4, RZ, PT ;  /* 0x000000ff0400720c */ /* 0x004fe20003f25270 */
[----:B---3--:R-:W-:-:S05]  /*e350*/  VIADD R6, R3, 0x1 ;  /* 0x0000000103067836 */ /* 0x008fca0000000000 */
[----:B------:R-:W-:-:S04]  /*e360*/  ISETP.NE.AND P0, PT, R6, 0x2, PT ;  /* 0x000000020600780c */ /* 0x000fc80003f05270 */
[----:B0-----:R-:W-:Y:S02]  /*e370*/  SEL R7, RZ, 0x1, P0 ;  /* 0x00000001ff077807 */ /* 0x001fe40000000000 */
[----:B------:R-:W-:Y:S02]  /*e380*/  SEL R6, R6, RZ, P0 ;  /* 0x000000ff06067207 */ /* 0x000fe40000000000 */
[----:B----4-:R-:W-:Y:S01]  /*e390*/  LOP3.LUT R7, R2, R7, RZ, 0x3c, !PT ;  /* 0x0000000702077212 */ /* 0x010fe200078e3cff */
[----:B------:R-:W-:Y:S06]  /*e3a0*/  @!P1 BRA `(.L_x_3711) ;  /* 0x0000000c00689947 */ /* 0x000fec0003800000 */
[----:B------:R-:W-:Y:S01]  /*e3b0*/  ULDC.64 UR4, c[0x0][0x418] ;  /* 0x0001060000047ab9 */ /* 0x000fe20000000a00 */
[----:B-----5:R-:W-:Y:S01]  /*e3c0*/  IMAD.MOV.U32 R8, RZ, RZ, R0 ;  /* 0x000000ffff087224 */ /* 0x020fe200078e0000 */
        /* <DEDUP_REMOVED lines=23> */
.L_x_3712:
[----:B0-----:R-:W2:Y:S01]  /*e540*/  LDL R2, [R1+0x4] ;  /* 0x0000040001027983 */ /* 0x001ea20000100800 */
[----:B------:R-:W0:Y:S01]  /*e550*/  S2R R3, SR_TID.X ;  /* 0x0000000000037919 */ /* 0x000e220000002100 */
[----:B------:R-:W-:Y:S01]  /*e560*/  BSSY B2, `(.L_x_3713) ;  /* 0x0000007000027945 */ /* 0x000fe20003800000 */
[----:B0-----:R-:W-:-:S04]  /*e570*/  LOP3.LUT R3, R3, 0x7f, RZ, 0xc0, !PT ;  /* 0x0000007f03037812 */ /* 0x001fc800078ec0ff */
[----:B------:R-:W-:Y:S01]  /*e580*/  ISETP.NE.AND P1, PT, R3, RZ, PT ;  /* 0x000000ff0300720c */ /* 0x000fe20003f25270 */
[----:B--2---:R-:W-:Y:S01]  /*e590*/  IMAD R4, R6, 0x8, R2 ;  /* 0x0000000806047824 */ /* 0x004fe200078e0202 */
[----:B------:R-:W-:-:S04]  /*e5a0*/  SHF.L.U32 R2, R7, 0x1f, RZ ;  /* 0x0000001f07027819 */ /* 0x000fc800000006ff */
[----:B------:R-:W0:Y:S02]  /*e5b0*/  SYNCS.PHASECHK.TRANS64.TRYWAIT P0, [R4+URZ+0x28c40], R2 ;  /* 0x028c4002040075a7 */ /* 0x000e24000800017f */
[----:B0-----:R-:W-:Y:S05]  /*e5c0*/  @!P0 BRA `(.L_x_3714) ;  /* 0x0000003400248947 */ /* 0x001fea0003800000 */
.L_x_3801:
[----:B------:R-:W-:Y:S05]  /*e5d0*/  BSYNC B2 ;  /* 0x0000000000027941 */ /* 0x000fea0003800000 */
.L_x_3713:
[----:B------:R-:W-:Y:S04]  /*e5e0*/  BSSY B2, `(.L_x_3715) ;  /* 0x0000009000027945 */ /* 0x000fe80003800000 */
[----:B------:R-:W-:Y:S05]  /*e5f0*/  @P1 BRA `(.L_x_3716) ;  /* 0x00000000001c1947 */ /* 0x000fea0003800000 */
[----:B------:R-:W1:Y:S02]  /*e600*/  S2R R3, SR_TID.X ;  /* 0x0000000000037919 */ /* 0x000e640000002100 */
[----:B-1----:R-:W-:Y:S01]  /*e610*/  LOP3.LUT R5, R3, 0x1f, RZ, 0xc0, !PT ;  /* 0x0000001f03057812 */ /* 0x002fe200078ec0ff */
[----:B------:R-:W-:-:S03]  /*e620*/  IMAD.MOV.U32 R3, RZ, RZ, 0x2000 ;  /* 0x00002000ff037424 */ /* 0x000fc600078e00ff */
[----:B------:R-:W-:Y:S01]  /*e630*/  ISETP.NE.AND P0, PT, R5, RZ, PT ;  /* 0x000000ff0500720c */ /* 0x000fe20003f05270 */
[----:B------:R1:W-:-:S12]  /*e640*/  SYNCS.ARRIVE.TRANS64 RZ, [R4+URZ+0x28c30], R3 ;  /* 0x028c300304ff79a7 */ /* 0x0003d8000800003f */
[----:B-1----:R-:W-:Y:S05]  /*e650*/  @!P0 BRA `(.L_x_3716) ;  /* 0x0000000000048947 */ /* 0x002fea0003800000 */
[----:B------:R-:W-:Y:S01]  /*e660*/  BPT.TRAP 0x1 ;  /* 0x000000040000795c */ /* 0x000fe20000300000 */
.L_x_3716:
[----:B------:R-:W-:Y:S05]  /*e670*/  BSYNC B2 ;  /* 0x0000000000027941 */ /* 0x000fea0003800000 */
.L_x_3715:
        /* <DEDUP_REMOVED lines=13> */
.L_x_3717:
        /* <DEDUP_REMOVED lines=11> */
[----:B------:R-:W1:Y:S01]  /*e800*/  SYNCS.PHASECHK.TRANS64.TRYWAIT P0, [R4+URZ+0x28c60], R2 ;  /* 0x028c6002040075a7 */ /* 0x000e62000800017f */
[----:B------:R-:W-:Y:S04]  /*e810*/  BSSY B2, `(.L_x_3718) ;  /* 0x0000002000027945 */ /* 0x000fe80003800000 */
[----:B-1----:R-:W-:Y:S05]  /*e820*/  @!P0 BRA `(.L_x_3719) ;  /* 0x0000003000a08947 */ /* 0x002fea0003800000 */
.L_x_3802:
[----:B------:R-:W-:Y:S05]  /*e830*/  BSYNC B2 ;  /* 0x0000000000027941 */ /* 0x000fea0003800000 */
.L_x_3718:
[----:B------:R-:W-:Y:S01]  /*e840*/  BSSY B2, `(.L_x_3720) ;  /* 0x000000b000027945 */ /* 0x000fe20003800000 */
[----:B01----:R-:W-:Y:S02]  /*e850*/  IMAD.MOV.U32 R2, RZ, RZ, 0x0 ;  /* 0x00000000ff027424 */ /* 0x003fe400078e00ff */
[----:B------:R-:W-:Y:S01]  /*e860*/  IMAD.MOV.U32 R3, RZ, RZ, 0x14f00000 ;  /* 0x14f00000ff037424 */ /* 0x000fe200078e00ff */
[----:B------:R-:W-:Y:S06]  /*e870*/  @P1 BRA `(.L_x_3721) ;  /* 0x00000000001c1947 */ /* 0x000fec0003800000 */
[----:B------:R-:W0:Y:S02]  /*e880*/  S2R R5, SR_TID.X ;  /* 0x0000000000057919 */ /* 0x000e240000002100 */
[----:B0-----:R-:W-:Y:S01]  /*e890*/  LOP3.LUT R10, R5, 0x1f, RZ, 0xc0, !PT ;  /* 0x0000001f050a7812 */ /* 0x001fe200078ec0ff */
[----:B------:R-:W-:-:S03]  /*e8a0*/  IMAD.MOV.U32 R5, RZ, RZ, 0x10000 ;  /* 0x00010000ff057424 */ /* 0x000fc600078e00ff */
[----:B------:R-:W-:Y:S01]  /*e8b0*/  ISETP.NE.AND P0, PT, R10, RZ, PT ;  /* 0x000000ff0a00720c */ /* 0x000fe20003f05270 */
[----:B------:R0:W-:-:S12]  /*e8c0*/  SYNCS.ARRIVE.TRANS64 RZ, [R4+URZ+0x28c50], R5 ;  /* 0x028c500504ff79a7 */ /* 0x0001d8000800003f */
[----:B0-----:R-:W-:Y:S05]  /*e8d0*/  @!P0 BRA `(.L_x_3721) ;  /* 0x0000000000048947 */ /* 0x001fea0003800000 */
[----:B------:R-:W-:Y:S01]  /*e8e0*/  BPT.TRAP 0x1 ;  /* 0x000000040000795c */ /* 0x000fe20000300000 */
.L_x_3721:
[----:B------:R-:W-:Y:S05]  /*e8f0*/  BSYNC B2 ;  /* 0x0000000000027941 */ /* 0x000fea0003800000 */
.L_x_3720:
[----:B------:R-:W2:Y:S01]  /*e900*/  LDL R5, [R1+0x4] ;  /* 0x0000040001057983 */ /* 0x000ea20000100800 */
        /* <DEDUP_REMOVED lines=9> */
.L_x_3722:
        /* <DEDUP_REMOVED lines=16> */
.L_x_3723:
        /* <DEDUP_REMOVED lines=16> */
.L_x_3724:
        /* <DEDUP_REMOVED lines=16> */
.L_x_3725:
        /* <DEDUP_REMOVED lines=16> */
.L_x_3726:
        /* <DEDUP_REMOVED lines=16> */
.L_x_3727:
        /* <DEDUP_REMOVED lines=16> */
.L_x_3728:
        /* <DEDUP_REMOVED lines=16> */
.L_x_3729:
        /* <DEDUP_REMOVED lines=11> */
.L_x_3711:
[----:B------:R-:W-:Y:S05]  /*f150*/  BSYNC B1 ;  /* 0x0000000000017941 */ /* 0x000fea0003800000 */
.L_x_3710:
[----:B------:R-:W2:Y:S01]  /*f160*/  LDL R2, [R1+0x18] ;  /* 0x0000180001027983 */ /* 0x000ea20000100800 */
[----:B------:R-:W-:Y:S01]  /*f170*/  VIADD R6, R6, 0x1 ;  /* 0x0000000106067836 */ /* 0x000fe20000000000 */
[----:B------:R-:W-:Y:S04]  /*f180*/  BSSY B1, `(.L_x_3730) ;  /* 0x00000e5000017945 */ /* 0x000fe80003800000 */
[----:B------:R-:W-:-:S04]  /*f190*/  ISETP.NE.AND P0, PT, R6, 0x2, PT ;  /* 0x000000020600780c */ /* 0x000fc80003f05270 */
[----:B-----5:R-:W-:Y:S02]  /*f1a0*/  SEL R8, R6, RZ, P0 ;  /* 0x000000ff06087207 */ /* 0x020fe40000000000 */
[----:B--2---:R-:W-:Y:S02]  /*f1b0*/  ISETP.NE.AND P2, PT, R2, RZ, PT ;  /* 0x000000ff0200720c */ /* 0x004fe40003f45270 */
[----:B------:R-:W-:-:S04]  /*f1c0*/  SEL R2, RZ, 0x1, P0 ;  /* 0x00000001ff027807 */ /* 0x000fc80000000000 */
[----:B------:R-:W-:-:S05]  /*f1d0*/  LOP3.LUT R7, R7, R2, RZ, 0x3c, !PT ;  /* 0x0000000207077212 */ /* 0x000fca00078e3cff */
[----:B------:R0:W-:Y:S04]  /*f1e0*/  STL [R1+0x10], R7 ;  /* 0x0000100701007387 */ /* 0x0001e80000100800 */
[----:B------:R0:W-:Y:S01]  /*f1f0*/  STL [R1+0x8], R8 ;  /* 0x0000080801007387 */ /* 0x0001e20000100800 */
[----:B------:R-:W-:Y:S05]  /*f200*/  @!P2 BRA `(.L_x_3731) ;  /* 0x0000000c0070a947 */ /* 0x000fea0003800000 */
[----:B------:R-:W-:Y:S01]  /*f210*/  ULDC.64 UR4, c[0x0][0x418] ;  /* 0x0001060000047ab9 */ /* 0x000fe20000000a00 */
[----:B------:R-:W-:Y:S01]  /*f220*/  VIADD R6, R0, 0xffffffff ;  /* 0xffffffff00067836 */ /* 0x000fe20000000000 */
        /* <DEDUP_REMOVED lines=23> */
.L_x_3732:
[----:B-1----:R-:W2:Y:S01]  /*f3a0*/  LDL R2, [R1+0x4] ;  /* 0x0000040001027983 */ /* 0x002ea20000100800 */
[----:B------:R-:W1:Y:S01]  /*f3b0*/  S2R R3, SR_TID.X ;  /* 0x0000000000037919 */ /* 0x000e620000002100 */
[----:B------:R-:W-:Y:S01]  /*f3c0*/  BSSY B2, `(.L_x_3733) ;  /* 0x0000007000027945 */ /* 0x000fe20003800000 */
[----:B-1----:R-:W-:-:S04]  /*f3d0*/  LOP3.LUT R3, R3, 0x7f, RZ, 0xc0, !PT ;  /* 0x0000007f03037812 */ /* 0x002fc800078ec0ff */
[----:B------:R-:W-:Y:S01]  /*f3e0*/  ISETP.NE.AND P1, PT, R3, RZ, PT ;  /* 0x000000ff0300720c */ /* 0x000fe20003f25270 */
[----:B--2---:R-:W-:Y:S01]  /*f3f0*/  IMAD R4, R8, 0x8, R2 ;  /* 0x0000000808047824 */ /* 0x004fe200078e0202 */
[----:B------:R-:W-:-:S04]  /*f400*/  SHF.L.U32 R2, R7, 0x1f, RZ ;  /* 0x0000001f07027819 */ /* 0x000fc800000006ff */
[----:B------:R-:W1:Y:S02]  /*f410*/  SYNCS.PHASECHK.TRANS64.TRYWAIT P0, [R4+URZ+0x28c40], R2 ;  /* 0x028c4002040075a7 */ /* 0x000e64000800017f */
[----:B-1----:R-:W-:Y:S05]  /*f420*/  @!P0 BRA `(.L_x_3734) ;  /* 0x0000002400b48947 */ /* 0x002fea0003800000 */
.L_x_3803:
[----:B------:R-:W-:Y:S05]  /*f430*/  BSYNC B2 ;  /* 0x0000000000027941 */ /* 0x000fea0003800000 */
.L_x_3733:
        /* <DEDUP_REMOVED lines=9> */
.L_x_3736:
[----:B------:R-:W-:Y:S05]  /*f4d0*/  BSYNC B2 ;  /* 0x0000000000027941 */ /* 0x000fea0003800000 */
.L_x_3735:
        /* <DEDUP_REMOVED lines=14> */
.L_x_3737:
        /* <DEDUP_REMOVED lines=14> */
.L_x_3804:
[----:B------:R-:W-:Y:S05]  /*f6a0*/  BSYNC B2 ;  /* 0x0000000000027941 */ /* 0x000fea0003800000 */
.L_x_3738:
        /* <DEDUP_REMOVED lines=11> */
.L_x_3741:
[----:B------:R-:W-:Y:S05]  /*f760*/  BSYNC B2 ;  /* 0x0000000000027941 */ /* 0x000fea0003800000 */
.L_x_3740:
[----:B------:R-:W2:Y:S04]  /*f770*/  LDL R8, [R1+0x4] ;  /* 0x0000040001087983 */ /* 0x000ea80000100800 */
        /* <DEDUP_REMOVED lines=10> */
.L_x_3742:
        /* <DEDUP_REMOVED lines=16> */
.L_x_3743:
        /* <DEDUP_REMOVED lines=16> */
.L_x_3744:
        /* <DEDUP_REMOVED lines=16> */
.L_x_3745:
        /* <DEDUP_REMOVED lines=16> */
.L_x_3746:
        /* <DEDUP_REMOVED lines=16> */
.L_x_3747:
        /* <DEDUP_REMOVED lines=16> */
.L_x_3748:
        /* <DEDUP_REMOVED lines=16> */
.L_x_3749:
        /* <DEDUP_REMOVED lines=11> */
.L_x_3731:
[----:B------:R-:W-:Y:S05]  /*ffd0*/  BSYNC B1 ;  /* 0x0000000000017941 */ /* 0x000fea0003800000 */
.L_x_3730:
[C---:B------:R-:W-:Y:S01]  /*ffe0*/  ISETP.GT.AND P0, PT, R0.reuse, 0x1, PT ;  /* 0x000000010000780c */ /* 0x040fe20003f04270 */
[----:B------:R-:W-:-:S12]  /*fff0*/  VIADD R0, R0, 0xfffffffe ;  /* 0xfffffffe00007836 */ /* 0x000fd80000000000 */
[----:B------:R-:W-:Y:S05]  /*10000*/  @P0 BRA `(.L_x_3750) ;  /* 0xffffffe000b80947 */ /* 0x000fea000383ffff */
.L_x_3687:
[----:B------:R-:W-:Y:S05]  /*10010*/  BSYNC B0 ;  /* 0x0000000000007941 */ /* 0x000fea0003800000 */
.L_x_3686:
[----:B------:R-:W2:Y:S04]  /*10020*/  LDL.LU R4, [R1+0x8] ;  /* 0x0000080001047983 */ /* 0x000ea80000300800 */
[----:B------:R-:W3:Y:S01]  /*10030*/  LDL.LU R3, [R1+0x10] ;  /* 0x0000100001037983 */ /* 0x000ee20000300800 */
[----:B------:R-:W1:Y:S01]  /*10040*/  S2R R2, SR_TID.X ;  /* 0x0000000000027919 */ /* 0x000e620000002100 */
[----:B------:R-:W-:Y:S01]  /*10050*/  BSSY B0, `(.L_x_3751) ;  /* 0x0000015000007945 */ /* 0x000fe20003800000 */
[----:B-1----:R-:W-:-:S04]  /*10060*/  LOP3.LUT R2, R2, 0x7f, RZ, 0xc0, !PT ;  /* 0x0000007f02027812 */ /* 0x002fc800078ec0ff */
[----:B------:R-:W-:Y:S01]  /*10070*/  ISETP.NE.AND P1, PT, R2, RZ, PT ;  /* 0x000000ff0200720c */ /* 0x000fe20003f25270 */
[----:B--2---:R-:W-:-:S05]  /*10080*/  VIADD R0, R4, 0x1 ;  /* 0x0000000104007836 */ /* 0x004fca0000000000 */
[----:B------:R-:W-:-:S04]  /*10090*/  ISETP.NE.AND P0, PT, R0, 0x2, PT ;  /* 0x000000020000780c */ /* 0x000fc80003f05270 */
[----:B------:R-:W-:-:S04]  /*100a0*/  SEL R2, RZ, 0x1, P0 ;  /* 0x00000001ff027807 */ /* 0x000fc80000000000 */
[----:B---3--:R-:W-:-:S05]  /*100b0*/  LOP3.LUT R3, R3, R2, RZ, 0x3c, !PT ;  /* 0x0000000203037212 */ /* 0x008fca00078e3cff */
[----:B------:R1:W-:Y:S01]  /*100c0*/  STL [R1+0x10], R3 ;  /* 0x0000100301007387 */ /* 0x0003e20000100800 */
[----:B------:R-:W-:Y:S05]  /*100d0*/  @P1 BRA `(.L_x_3752) ;  /* 0x0000000000301947 */ /* 0x000fea0003800000 */
[----:B------:R-:W2:Y:S01]  /*100e0*/  S2R R5, SR_LANEID ;  /* 0x0000000000057919 */ /* 0x000ea20000000000 */
[----:B------:R-:W-:Y:S01]  /*100f0*/  VOTEU.ANY UR4, UPT, PT ;  /* 0x0000000000047886 */ /* 0x000fe200038e0100 */
[----:B-1----:R-:W1:Y:S01]  /*10100*/  LDC.64 R2, c[0x0][0xc60] ;  /* 0x00031800ff027b82 */ /* 0x002e620000000a00 */
[----:B------:R-:W2:Y:S02]  /*10110*/  FLO.U32 R4, UR4 ;  /* 0x0000000400047d00 */ /* 0x000ea400080e0000 */
[----:B--2---:R-:W-:-:S06]  /*10120*/  ISETP.EQ.U32.AND P1, PT, R4, R5, PT ;  /* 0x000000050400720c */ /* 0x004fcc0003f22070 */
[----:B------:R-:W1:Y:S07]  /*10130*/  POPC R5, UR4 ;  /* 0x0000000400057d09 */ /* 0x000e6e0008000000 */
[----:B-1----:R-:W2:Y:S01]  /*10140*/  @P1 ATOMG.E.ADD.STRONG.GPU PT, R3, desc[UR40][R2.64], R5 ;  /* 0x00000005020319a8 */ /* 0x002ea200081ee1e8 */
[----:B------:R-:W1:Y:S02]  /*10150*/  S2R R6, SR_LTMASK ;  /* 0x0000000000067919 */ /* 0x000e640000003900 */
[----:B-1----:R-:W-:-:S04]  /*10160*/  LOP3.LUT R6, R6, UR4, RZ, 0xc0, !PT ;  /* 0x0000000406067c12 */ /* 0x002fc8000f8ec0ff */
[----:B0-----:R-:W0:Y:S01]  /*10170*/  POPC R7, R6 ;  /* 0x0000000600077309 */ /* 0x001e220000000000 */
[----:B--2---:R-:W0:Y:S02]  /*10180*/  SHFL.IDX PT, R4, R3, R4, 0x1f ;  /* 0x00001f0403047589 */ /* 0x004e2400000e0000 */
[----:B0-----:R-:W-:-:S07]  /*10190*/  IADD3 R16, R4, UR37, R7 ;  /* 0x0000002504107c10 */ /* 0x001fce000fffe007 */
.L_x_3752:
[----:B------:R-:W-:Y:S05]  /*101a0*/  BSYNC B0 ;  /* 0x0000000000007941 */ /* 0x000fea0003800000 */
.L_x_3751:
[----:B------:R-:W-:-:S05]  /*101b0*/  SEL R0, R0, RZ, P0 ;  /* 0x000000ff00007207 */ /* 0x000fca0000000000 */
[----:B------:R2:W-:Y:S02]  /*101c0*/  STL [R1+0x8], R0 ;  /* 0x0000080001007387 */ /* 0x0005e40000100800 */
.L_x_3654:
[----:B------:R-:W-:Y:S05]  /*101d0*/  BSYNC B7 ;  /* 0x0000000000077941 */ /* 0x000fea0003800000 */
.L_x_3652:
[----:B--2---:R-:W2:Y:S02]  /*101e0*/  LDL R0, [R1+0x58] ;  /* 0x0000580001007983 */ /* 0x004ea40000100800 */
[----:B--2---:R-:W-:-:S13]  /*101f0*/  ISETP.NE.AND P0, PT, R0, RZ, PT ;  /* 0x000000ff0000720c */ /* 0x004fda0003f05270 */
[----:B------:R-:W-:Y:S05]  /*10200*/  @!P0 BRA `(.L_x_3753) ;  /* 0x0000000000288947 */ /* 0x000fea0003800000 */
[----:B------:R-:W-:Y:S05]  /*10210*/  WARPSYNC.ALL ;  /* 0x0000000000007948 */ /* 0x000fea0003800000 */
[----:B------:R-:W2:Y:S08]  /*10220*/  S2UR UR5, SR_CgaCtaId ;  /* 0x00000000000579c3 */ /* 0x000eb00000008800 */
[----:B------:R-:W-:Y:S06]  /*10230*/  BAR.SYNC.DEFER_BLOCKING 0x5, 0x180 ;  /* 0x0146000000007b1d */ /* 0x000fec0000010000 */
[----:B------:R-:W-:-:S02]  /*10240*/  UMOV UR4, 0x400 ;  /* 0x0000040000047882 */ /* 0x000fc40000000000 */
[----:B--2---:R-:W-:-:S06]  /*10250*/  ULEA UR4, UR5, UR4, 0x18 ;  /* 0x0000000405047291 */ /* 0x004fcc000f8ec03f */
[----:B------:R-:W-:-:S05]  /*10260*/  IMAD.U32 R0, RZ, RZ, UR4 ;  /* 0x00000004ff007e24 */ /* 0x000fca000f8e00ff */
[----:B------:R3:W4:Y:S04]  /*10270*/  LDS.128 R16, [R0+0x28cd0] ;  /* 0x028cd00000107984 */ /* 0x0007280000000c00 */
[----:B------:R3:W-:Y:S01]  /*10280*/  STL [R1+0x4], R0 ;  /* 0x0000040001007387 */ /* 0x0007e20000100800 */
[----:B------:R-:W-:Y:S06]  /*10290*/  BAR.ARV 0x4, 0x180 ;  /* 0x0106000000007b1d */ /* 0x000fec0000002000 */
[----:B------:R-:W-:Y:S05]  /*102a0*/  BRA `(.L_x_3754) ;  /* 0x0000000800487947 */ /* 0x000fea0003800000 */
.L_x_3753:
[----:B------:R-:W2:Y:S01]  /*102b0*/  S2R R0, SR_TID.X ;  /* 0x0000000000007919 */ /* 0x000ea20000002100 */
[----:B------:R-:W-:Y:S01]  /*102c0*/  UMOV UR4, 0xffffffff ;  /* 0xffffffff00047882 */ /* 0x000fe20000000000 */
[----:B--2---:R-:W-:-:S04]  /*102d0*/  LOP3.LUT R6, R0, 0x1f, RZ, 0xc0, !PT ;  /* 0x0000001f00067812 */ /* 0x004fc800078ec0ff */
[----:B------:R-:W-:Y:S01]  /*102e0*/  ISETP.NE.AND P0, PT, R6, 0x1f, PT ;  /* 0x0000001f0600780c */ /* 0x000fe20003f05270 */
[----:B------:R-:W-:-:S12]  /*102f0*/  BRA.DIV UR4, `(.L_x_3755) ;  /* 0x0000001a04287947 */ /* 0x000fd8000b800000 */
[----:B------:R-:W-:Y:S01]  /*10300*/  IMAD.IADD R5, R19, 0x1, R6 ;  /* 0x0000000113057824 */ /* 0x000fe200078e0206 */
[----:B------:R-:W-:-:S04]  /*10310*/  ULDC UR4, c[0x0][0xc3c] ;  /* 0x00030f0000047ab9 */ /* 0x000fc80000000800 */
[----:B------:R-:W-:-:S13]  /*10320*/  ISETP.GE.OR P1, PT, R5, UR4, !P0 ;  /* 0x0000000405007c0c */ /* 0x000fda000c726670 */
[----:B-1----:R-:W1:Y:S02]  /*10330*/  @!P1 LDC.64 R2, c[0x0][0xc80] ;  /* 0x00032000ff029b82 */ /* 0x002e640000000a00 */
[----:B-1----:R-:W-:-:S06]  /*10340*/  @!P1 IMAD.WIDE R2, R5, 0x4, R2 ;  /* 0x0000000405029825 */ /* 0x002fcc00078e0202 */
[----:B------:R1:W2:Y:S01]  /*10350*/  @!P1 LDG.E R3, desc[UR40][R2.64] ;  /* 0x0000002802039981 */ /* 0x0002a2000c1e1900 */
[C---:B------:R-:W-:Y:S02]  /*10360*/  ISETP.GE.U32.AND P2, PT, R6.reuse, 0x2, PT ;  /* 0x000000020600780c */ /* 0x040fe40003f46070 */
[C---:B------:R-:W-:Y:S01]  /*10370*/  ISETP.GE.U32.AND P3, PT, R6.reuse, 0x4, PT ;  /* 0x000000040600780c */ /* 0x040fe20003f66070 */
[----:B------:R-:W-:Y:S01]  /*10380*/  SHFL.IDX PT, R0, R16, RZ, 0x1f ;  /* 0x00001fff10007589 */ /* 0x000fe200000e0000 */
[C---:B------:R-:W-:Y:S02]  /*10390*/  ISETP.GE.U32.AND P4, PT, R6.reuse, 0x8, PT ;  /* 0x000000080600780c */ /* 0x040fe40003f86070 */
[C---:B------:R-:W-:Y:S01]  /*103a0*/  ISETP.GE.U32.AND P5, PT, R6.reuse, 0x10, PT ;  /* 0x000000100600780c */ /* 0x040fe20003fa6070 */
[----:B------:R-:W-:Y:S01]  /*103b0*/  SHFL.IDX PT, R4, R16, 0x1, 0x1f ;  /* 0x00201f0010047f89 */ /* 0x000fe200000e0000 */
[----:B-1----:R-:W-:Y:S02]  /*103c0*/  IMAD.MOV.U32 R2, RZ, RZ, RZ ;  /* 0x000000ffff027224 */ /* 0x002fe400078e00ff */
[----:B--2---:R-:W-:Y:S01]  /*103d0*/  @!P1 IMAD.MOV.U32 R2, RZ, RZ, R3 ;  /* 0x000000ffff029224 */ /* 0x004fe200078e0003 */
[----:B------:R-:W-:-:S04]  /*103e0*/  ISETP.NE.AND P1, PT, R6, RZ, PT ;  /* 0x000000ff0600720c */ /* 0x000fc80003f25270 */
        /* <DEDUP_REMOVED lines=16> */
.L_x_3814:
[----:B------:R-:W-:Y:S02]  /*104f0*/  ULDC UR4, c[0x0][0xc38] ;  /* 0x00030e0000047ab9 */ /* 0x000fe40000000800 */
[----:B------:R-:W-:-:S04]  /*10500*/  IMAD.U32 R16, RZ, RZ, UR4 ;  /* 0x00000004ff107e24 */ /* 0x000fc8000f8e00ff */
[----:B--2---:R-:W-:-:S04]  /*10510*/  IMAD R6, R14, R16, RZ ;  /* 0x000000100e067224 */ /* 0x004fc800078e02ff */
[----:B------:R-:W-:-:S05]  /*10520*/  IMAD.IADD R4, R4, 0x1, R6 ;  /* 0x0000000104047824 */ /* 0x000fca00078e0206 */
[----:B------:R-:W-:-:S13]  /*10530*/  ISETP.GT.AND P6, PT, R4, R0, PT ;  /* 0x000000000400720c */ /* 0x000fda0003fc4270 */
[----:B------:R-:W-:Y:S05]  /*10540*/  @P6 BRA `(.L_x_3756) ;  /* 0x00000000009c6947 */ /* 0x000fea0003800000 */
.L_x_3761:
[----:B------:R-:W2:Y:S01]  /*10550*/  LDC R6, c[0x0][0xc3c] ;  /* 0x00030f00ff067b82 */ /* 0x000ea20000000800 */
[----:B------:R-:W-:-:S05]  /*10560*/  VIADD R19, R19, 0x1f ;  /* 0x0000001f13137836 */ /* 0x000fca0000000000 */
[----:B--2---:R-:W-:-:S13]  /*10570*/  ISETP.GE.AND P6, PT, R19, R6, PT ;  /* 0x000000061300720c */ /* 0x004fda0003fc6270 */
[----:B------:R-:W-:Y:S05]  /*10580*/  @P6 BRA `(.L_x_3757) ;  /* 0x0000000400446947 */ /* 0x000fea0003800000 */
[----:B------:R-:W2:Y:S01]  /*10590*/  S2R R2, SR_TID.X ;  /* 0x0000000000027919 */ /* 0x000ea20000002100 */
[----:B------:R-:W-:Y:S01]  /*105a0*/  BSSY B0, `(.L_x_3758) ;  /* 0x0000009000007945 */ /* 0x000fe20003800000 */
[----:B--2---:R-:W-:-:S05]  /*105b0*/  LOP3.LUT R2, R2, 0x1f, RZ, 0xc0, !PT ;  /* 0x0000001f02027812 */ /* 0x004fca00078ec0ff */
[----:B------:R-:W-:Y:S02]  /*105c0*/  IMAD.IADD R5, R19, 0x1, R2 ;  /* 0x0000000113057824 */ /* 0x000fe400078e0202 */
[----:B------:R-:W-:-:S03]  /*105d0*/  IMAD.MOV.U32 R2, RZ, RZ, RZ ;  /* 0x000000ffff027224 */ /* 0x000fc600078e00ff */
[----:B------:R-:W-:-:S13]  /*105e0*/  ISETP.GE.OR P6, PT, R5, R6, !P0 ;  /* 0x000000060500720c */ /* 0x000fda00047c6670 */
[----:B------:R-:W-:Y:S05]  /*105f0*/  @P6 BRA `(.L_x_3759) ;  /* 0x00000000000c6947 */ /* 0x000fea0003800000 */
[----:B-1----:R-:W1:Y:S02]  /*10600*/  LDC.64 R2, c[0x0][0xc80] ;  /* 0x00032000ff027b82 */ /* 0x002e640000000a00 */
[----:B-1----:R-:W-:-:S06]  /*10610*/  IMAD.WIDE R2, R5, 0x4, R2 ;  /* 0x0000000405027825 */ /* 0x002fcc00078e0202 */
[----:B------:R2:W5:Y:S02]  /*10620*/  LDG.E R2, desc[UR40][R2.64] ;  /* 0x0000002802027981 */ /* 0x000564000c1e1900 */
.L_x_3759:
[----:B------:R-:W-:Y:S05]  /*10630*/  BSYNC B0 ;  /* 0x0000000000007941 */ /* 0x000fea0003800000 */
.L_x_3758:
[----:B------:R-:W-:-:S03]  /*10640*/  UMOV UR4, 0xffffffff ;  /* 0xffffffff00047882 */ /* 0x000fc60000000000 */
[----:B------:R-:W-:Y:S05]  /*10650*/  BRA.DIV UR4, `(.L_x_3760) ;  /* 0x0000001a04747947 */ /* 0x000fea000b800000 */
[----:B-----5:R-:W1:Y:S02]  /*10660*/  SHFL.UP PT, R14, R2, 0x1, RZ ;  /* 0x04200000020e7989 */ /* 0x020e6400000e00ff */
[----:B-12---:R-:W-:-:S05]  /*10670*/  SEL R3, R14, RZ, P1 ;  /* 0x000000ff0e037207 */ /* 0x006fca0000800000 */
        /* <DEDUP_REMOVED lines=14> */
.L_x_3822:
[----:B------:R-:W-:Y:S02]  /*10760*/  ULDC UR4, c[0x0][0xc38] ;  /* 0x00030e0000047ab9 */ /* 0x000fe40000000800 */
[----:B------:R-:W-:-:S04]  /*10770*/  IMAD.U32 R16, RZ, RZ, UR4 ;  /* 0x00000004ff107e24 */ /* 0x000fc8000f8e00ff */
[----:B--2---:R-:W-:-:S04]  /*10780*/  IMAD R6, R14, R16, RZ ;  /* 0x000000100e067224 */ /* 0x004fc800078e02ff */
[----:B------:R-:W-:-:S05]  /*10790*/  IMAD.IADD R4, R6, 0x1, R4 ;  /* 0x0000000106047824 */ /* 0x000fca00078e0204 */
[----:B------:R-:W-:-:S13]  /*107a0*/  ISETP.GT.AND P6, PT, R4, R0, PT ;  /* 0x000000000400720c */ /* 0x000fda0003fc4270 */
[----:B------:R-:W-:Y:S05]  /*107b0*/  @!P6 BRA `(.L_x_3761) ;  /* 0xfffffffc0064e947 */ /* 0x000fea000383ffff */
.L_x_3756:
        /* <DEDUP_REMOVED lines=8> */
.L_x_3826:
[----:B------:R-:W-:Y:S01]  /*10840*/  ISETP.NE.AND P0, PT, R5, RZ, PT ;  /* 0x000000ff0500720c */ /* 0x000fe20003f05270 */
[----:B------:R-:W-:-:S12]  /*10850*/  IMAD.MOV.U32 R14, RZ, RZ, RZ ;  /* 0x000000ffff0e7224 */ /* 0x000fd800078e00ff */
[----:B------:R-:W-:Y:S05]  /*10860*/  @!P0 BRA `(.L_x_3763) ;  /* 0x0000000000108947 */ /* 0x000fea0003800000 */
[----:B------:R-:W-:Y:S01]  /*10870*/  UMOV UR4, 0xffffffff ;  /* 0xffffffff00047882 */ /* 0x000fe20000000000 */
[----:B0-----:R-:W-:Y:S02]  /*10880*/  VIADD R12, R4, 0xffffffff ;  /* 0xffffffff040c7836 */ /* 0x001fe40000000000 */
[----:B------:R-:W-:Y:S05]  /*10890*/  BRA.DIV UR4, `(.L_x_3764) ;  /* 0x0000001a04ec7947 */ /* 0x000fea000b800000 */
[----:B------:R4:W0:Y:S02]  /*108a0*/  SHFL.IDX PT, R14, R3, R12, 0x1f ;  /* 0x00001f0c030e7589 */ /* 0x00082400000e0000 */
.L_x_3763:
[----:B---3--:R-:W-:Y:S01]  /*108b0*/  IABS R5, R17 ;  /* 0x0000001100057213 */ /* 0x008fe20000000000 */
[----:B0-----:R-:W-:Y:S02]  /*108c0*/  IMAD R16, R14, R16, R6 ;  /* 0x000000100e107224 */ /* 0x001fe400078e0206 */
[----:B------:R-:W-:Y:S01]  /*108d0*/  IMAD.IADD R19, R4, 0x1, R19 ;  /* 0x0000000104137824 */ /* 0x000fe200078e0213 */
[----:B------:R-:W0:Y:S01]  /*108e0*/  I2F.RP R7, R5 ;  /* 0x0000000500077306 */ /* 0x000e220000209400 */
[----:B------:R-:W-:-:S07]  /*108f0*/  IMAD.IADD R0, R0, 0x1, -R16 ;  /* 0x0000000100007824 */ /* 0x000fce00078e0a10 */
[----:B0-----:R-:W0:Y:S02]  /*10900*/  MUFU.RCP R7, R7 ;  /* 0x0000000700077308 */ /* 0x001e240000001000 */
[----:B0----5:R-:W-:-:S06]  /*10910*/  VIADD R8, R7, 0xffffffe ;  /* 0x0ffffffe07087836 */ /* 0x021fcc0000000000 */
[----:B-1--4-:R-:W2:Y:S02]  /*10920*/  F2I.FTZ.U32.TRUNC.NTZ R3, R8 ;  /* 0x0000000800037305 */ /* 0x012ea4000021f000 */
[----:B--2---:R-:W-:-:S04]  /*10930*/  IMAD.MOV R2, RZ, RZ, -R3 ;  /* 0x000000ffff027224 */ /* 0x004fc800078e0a03 */
[----:B------:R-:W-:Y:S02]  /*10940*/  IMAD R6, R2, R5, RZ ;  /* 0x0000000502067224 */ /* 0x000fe400078e02ff */
[----:B------:R-:W-:-:S04]  /*10950*/  IMAD.MOV.U32 R2, RZ, RZ, RZ ;  /* 0x000000ffff027224 */ /* 0x000fc800078e00ff */
[----:B------:R-:W-:Y:S01]  /*10960*/  IMAD.HI.U32 R2, R3, R6, R2 ;  /* 0x0000000603027227 */ /* 0x000fe200078e0002 */
[----:B------:R-:W-:Y:S02]  /*10970*/  IABS R6, R17 ;  /* 0x0000001100067213 */ /* 0x000fe40000000000 */
[----:B------:R-:W-:-:S03]  /*10980*/  IABS R3, R0 ;  /* 0x0000000000037213 */ /* 0x000fc60000000000 */
[----:B------:R-:W-:Y:S02]  /*10990*/  IMAD.MOV R6, RZ, RZ, -R6 ;  /* 0x000000ffff067224 */ /* 0x000fe400078e0a06 */
        /* <DEDUP_REMOVED lines=10> */
[----:B------:R-:W-:Y:S01]  /*10a40*/  @!P2 IMAD.MOV R2, RZ, RZ, -R2 ;  /* 0x000000ffff02a224 */ /* 0x000fe200078e0a02 */
[----:B------:R-:W-:-:S05]  /*10a50*/  @!P1 LOP3.LUT R2, RZ, R17, RZ, 0x33, !PT ;  /* 0x00000011ff029212 */ /* 0x000fca00078e33ff */
[--C-:B------:R-:W-:Y:S02]  /*10a60*/  IMAD.MOV R3, RZ, RZ, -R2.reuse ;  /* 0x000000ffff037224 */ /* 0x100fe400078e0a02 */
[----:B------:R-:W-:Y:S02]  /*10a70*/  IMAD.MOV.U32 R18, RZ, RZ, R2 ;  /* 0x000000ffff127224 */ /* 0x000fe400078e0002 */
[----:B------:R-:W-:Y:S01]  /*10a80*/  IMAD R17, R17, R3, R0 ;  /* 0x0000000311117224 */ /* 0x000fe200078e0200 */
[----:B------:R-:W-:Y:S06]  /*10a90*/  BRA `(.L_x_3765) ;  /* 0x00000000001c7947 */ /* 0x000fec0003800000 */
.L_x_3757:
[----:B------:R-:W-:Y:S01]  /*10aa0*/  UMOV UR4, URZ ;  /* 0x0000003f00047c82 */ /* 0x000fe20008000000 */
[----:B------:R-:W-:Y:S01]  /*10ab0*/  UMOV UR5, URZ ;  /* 0x0000003f00057c82 */ /* 0x000fe20008000000 */
[----:B------:R-:W-:Y:S01]  /*10ac0*/  ULDC UR6, c[0x0][0xc3c] ;  /* 0x00030f0000067ab9 */ /* 0x000fe20000000800 */
[----:B------:R-:W-:Y:S02]  /*10ad0*/  IMAD.MOV.U32 R16, RZ, RZ, R0 ;  /* 0x000000ffff107224 */ /* 0x000fe400078e0000 */
[----:B------:R-:W-:Y:S02]  /*10ae0*/  IMAD.U32 R17, RZ, RZ, UR4 ;  /* 0x00000004ff117e24 */ /* 0x000fe4000f8e00ff */
[----:B------:R-:W-:Y:S02]  /*10af0*/  IMAD.U32 R18, RZ, RZ, UR5 ;  /* 0x00000005ff127e24 */ /* 0x000fe4000f8e00ff */
[----:B------:R-:W-:-:S07]  /*10b00*/  IMAD.U32 R19, RZ, RZ, UR6 ;  /* 0x00000006ff137e24 */ /* 0x000fce000f8e00ff */
.L_x_3765:
[----:B------:R2:W3:Y:S01]  /*10b10*/  LDL R2, [R1+0x4] ;  /* 0x0000040001027983 */ /* 0x0004e20000100800 */
[----:B------:R-:W4:Y:S01]  /*10b20*/  S2R R0, SR_TID.X ;  /* 0x0000000000007919 */ /* 0x000f220000002100 */
[----:B------:R-:W-:Y:S05]  /*10b30*/  WARPSYNC.ALL ;  /* 0x0000000000007948 */ /* 0x000fea0003800000 */
[----:B----4-:R-:W-:Y:S01]  /*10b40*/  LOP3.LUT R0, R0, 0x1f, RZ, 0xc0, !PT ;  /* 0x0000001f00007812 */ /* 0x010fe200078ec0ff */
[----:B------:R-:W-:Y:S03]  /*10b50*/  BAR.SYNC.DEFER_BLOCKING 0x4, 0x180 ;  /* 0x0106000000007b1d */ /* 0x000fe60000010000 */
[----:B------:R-:W-:-:S13]  /*10b60*/  ISETP.NE.AND P0, PT, R0, RZ, PT ;  /* 0x000000ff0000720c */ /* 0x000fda0003f05270 */
[----:B-1----:R-:W3:Y:S01]  /*10b70*/  @!P0 S2R R3, SR_CgaCtaId ;  /* 0x0000000000038919 */ /* 0x002ee20000008800 */
[----:B------:R-:W-:-:S04]  /*10b80*/  @!P0 MOV R0, 0x400 ;  /* 0x0000040000008802 */ /* 0x000fc80000000f00 */
[----:B---3--:R-:W-:-:S05]  /*10b90*/  @!P0 LEA R2, R3, R0, 0x18 ;  /* 0x0000000003028211 */ /* 0x008fca00078ec0ff */
[----:B------:R2:W-:Y:S04]  /*10ba0*/  @!P0 STS.128 [R2+0x28cd0], R16 ;  /* 0x028cd01002008388 */ /* 0x0005e80000000c00 */
[----:B------:R2:W-:Y:S01]  /*10bb0*/  @!P0 STL [R1+0x4], R2 ;  /* 0x0000040201008387 */ /* 0x0005e20000100800 */
[----:B------:R-:W-:Y:S06]  /*10bc0*/  BAR.ARV 0x5, 0x180 ;  /* 0x0146000000007b1d */ /* 0x000fec0000002000 */
.L_x_3754:
[----:B------:R-:W-:Y:S02]  /*10bd0*/  ULDC UR4, c[0x0][0xc3c] ;  /* 0x00030f0000047ab9 */ /* 0x000fe40000000800 */
[----:B----4-:R-:W-:-:S13]  /*10be0*/  ISETP.GE.AND P0, PT, R19, UR4, PT ;  /* 0x0000000413007c0c */ /* 0x010fda000bf06270 */
[----:B------:R-:W-:Y:S05]  /*10bf0*/  @!P0 BRA `(.L_x_3766) ;  /* 0xffffffa000808947 */ /* 0x000fea000383ffff */
[----:B------:R-:W-:Y:S05]  /*10c00*/  BSYNC B8 ;  /* 0x0000000000087941 */ /* 0x000fea0003800000 */
.L_x_3648:
[----:B---3--:R-:W3:Y:S01]  /*10c10*/  LDL.LU R0, [R1+0x3c] ;  /* 0x00003c0001007983 */ /* 0x008ee20000300800 */
[----:B------:R-:W-:Y:S01]  /*10c20*/  BSSY B0, `(.L_x_3767) ;  /* 0x000000b000007945 */ /* 0x000fe20003800000 */
[----:B------:R-:W4:Y:S01]  /*10c30*/  S2R R5, SR_CgaCtaId ;  /* 0x0000000000057919 */ /* 0x000f220000008800 */
[----:B---3--:R-:W-:-:S05]  /*10c40*/  VIADD R0, R0, 0x1 ;  /* 0x0000000100007836 */ /* 0x008fca0000000000 */
[----:B--2---:R-:W-:-:S04]  /*10c50*/  LEA.HI R2, R0, R0, RZ, 0x1 ;  /* 0x0000000000027211 */ /* 0x004fc800078f08ff */
[----:B-1----:R-:W-:-:S05]  /*10c60*/  LOP3.LUT R3, R2, 0xfffffffe, RZ, 0xc0, !PT ;  /* 0xfffffffe02037812 */ /* 0x002fca00078ec0ff */
[----:B------:R-:W-:Y:S01]  /*10c70*/  IMAD.IADD R3, R0, 0x1, -R3 ;  /* 0x0000000100037824 */ /* 0x000fe200078e0a03 */
[----:B------:R-:W-:-:S04]  /*10c80*/  MOV R0, 0x400 ;  /* 0x0000040000007802 */ /* 0x000fc80000000f00 */
[----:B----4-:R-:W-:Y:S02]  /*10c90*/  LEA R0, R5, R0, 0x18 ;  /* 0x0000000005007211 */ /* 0x010fe400078ec0ff */
[----:B------:R-:W-:-:S04]  /*10ca0*/  SHF.L.U32 R3, R3, 0x1f, RZ ;  /* 0x0000001f03037819 */ /* 0x000fc800000006ff */
[----:B------:R-:W1:Y:S02]  /*10cb0*/  SYNCS.PHASECHK.TRANS64.TRYWAIT P0, [R0+URZ+0x28c20], R3 ;  /* 0x028c2003000075a7 */ /* 0x000e64000800017f */
[----:B-1----:R-:W-:Y:S05]  /*10cc0*/  @!P0 BRA `(.L_x_3768) ;  /* 0x0000001800048947 */ /* 0x002fea0003800000 */
.L_x_3829:
[----:B------:R-:W-:Y:S05]  /*10cd0*/  BSYNC B0 ;  /* 0x0000000000007941 */ /* 0x000fea0003800000 */
.L_x_3767:
[----:B------:R-:W-:-:S03]  /*10ce0*/  UMOV UR4, 0xffffffff ;  /* 0xffffffff00047882 */ /* 0x000fc60000000000 */
[----:B------:R-:W-:Y:S05]  /*10cf0*/  BRA.DIV UR4, `(.L_x_3769) ;  /* 0x0000001a040c7947 */ /* 0x000fea000b800000 */
[----:B------:R-:W2:Y:S02]  /*10d00*/  S2R R2, SR_TID.X ;  /* 0x0000000000027919 */ /* 0x000ea40000002100 */
[----:B--2---:R-:W-:-:S04]  /*10d10*/  SHF.R.U32.HI R2, RZ, 0x5, R2 ;  /* 0x00000005ff027819 */ /* 0x004fc80000011602 */
[----:B------:R-:W-:-:S05]  /*10d20*/  LOP3.LUT R2, R2, 0x3, RZ, 0xc0, !PT ;  /* 0x0000000302027812 */ /* 0x000fca00078ec0ff */
[----:B------:R2:W3:Y:S02]  /*10d30*/  SHFL.IDX PT, R14, R2, RZ, 0x1f ;  /* 0x00001fff020e7589 */ /* 0x0004e400000e0000 */
.L_x_3832:
[----:B---3--:R-:W-:Y:S01]  /*10d40*/  ISETP.NE.AND P0, PT, R14, RZ, PT ;  /* 0x000000ff0e00720c */ /* 0x008fe20003f05270 */
[----:B------:R-:W-:-:S12]  /*10d50*/  BSSY B0, `(.L_x_3770) ;  /* 0x0000027000007945 */ /* 0x000fd80003800000 */
[----:B------:R-:W-:Y:S05]  /*10d60*/  @P0 BRA `(.L_x_3771) ;  /* 0x0000000000940947 */ /* 0x000fea0003800000 */
[----:B------:R-:W-:-:S03]  /*10d70*/  UMOV UR4, 0xffffffff ;  /* 0xffffffff00047882 */ /* 0x000fc60000000000 */
[----:B------:R-:W-:Y:S05]  /*10d80*/  BRA.DIV UR4, `(.L_x_3772) ;  /* 0x0000001a041c7947 */ /* 0x000fea000b800000 */
[----:B------:R-:W-:-:S13]  /*10d90*/  ELECT P6, URZ, PT ;  /* 0x00000000003f782f */ /* 0x000fda00038c0000 */
.L_x_3835:
[----:B------:R-:W-:Y:S05]  /*10da0*/  @!P6 BRA `(.L_x_3771) ;  /* 0x000000000084e947 */ /* 0x000fea0003800000 */
[----:B------:R-:W-:-:S06]  /*10db0*/  ULOP3.LUT UR4, UR36, 0x2, URZ, 0xfc, !UPT ;  /* 0x0000000224047892 */ /* 0x000fcc000f8efc3f */
[----:B--2---:R-:W-:-:S05]  /*10dc0*/  IMAD.U32 R2, RZ, RZ, UR4 ;  /* 0x00000004ff027e24 */ /* 0x004fca000f8e00ff */
[----:B------:R-:W-:-:S13]  /*10dd0*/  ISETP.NE.AND P2, PT, R2, 0x3, PT ;  /* 0x000000030200780c */ /* 0x000fda0003f45270 */
[----:B------:R-:W-:Y:S05]  /*10de0*/  @!P2 BRA `(.L_x_3773) ;  /* 0x000000000004a947 */ /* 0x000fea0003800000 */
[----:B------:R-:W-:Y:S01]  /*10df0*/  BPT.TRAP 0x1 ;  /* 0x000000040000795c */ /* 0x000fe20000300000 */
.L_x_3773:
[----:B-1----:R-:W2:Y:S04]  /*10e00*/  LDL R3, [R1+0x8] ;  /* 0x0000080001037983 */ /* 0x002ea80000100800 */
[----:B0-----:R-:W3:Y:S01]  /*10e10*/  LDL.LU R7, [R1+0x10] ;  /* 0x0000100001077983 */ /* 0x001ee20000300800 */
        /* <DEDUP_REMOVED lines=12> */
.L_x_3836:
[----:B------:R-:W1:Y:S02]  /*10ee0*/  SYNCS.PHASECHK.TRANS64.TRYWAIT P0, [R7+URZ], R2 ;  /* 0x00000002070075a7 */ /* 0x000e64000800017f */
[----:B-1----:R-:W-:Y:S05]  /*10ef0*/  @!P0 BRA `(.L_x_3775) ;  /* 0x0000001400f48947 */ /* 0x002fea0003800000 */
.L_x_3837:
[----:B------:R-:W-:Y:S05]  /*10f00*/  @!P2 BRA `(.L_x_3776) ;  /* 0x000000000004a947 */ /* 0x000fea0003800000 */
[----:B------:R-:W-:Y:S01]  /*10f10*/  BPT.TRAP 0x1 ;  /* 0x000000040000795c */ /* 0x000fe20000300000 */
.L_x_3776:
[----:B------:R-:W2:Y:S01]  /*10f20*/  LDL.LU R4, [R1+0x8] ;  /* 0x0000080001047983 */ /* 0x000ea20000300800 */
[----:B------:R-:W-:-:S04]  /*10f30*/  VIADD R0, R0, 0x28c60 ;  /* 0x00028c6000007836 */ /* 0x000fc80000000000 */
[----:B--2---:R-:W-:-:S04]  /*10f40*/  IMAD R4, R4, 0x8, R0 ;  /* 0x0000000804047824 */ /* 0x004fc800078e0200 */
[----:B------:R-:W2:Y:S02]  /*10f50*/  SYNCS.PHASECHK.TRANS64.TRYWAIT P0, [R4+URZ], R5 ;  /* 0x00000005040075a7 */ /* 0x000ea4000800017f */
[----:B--2---:R-:W-:Y:S05]  /*10f60*/  @!P0 BRA `(.L_x_3777) ;  /* 0x0000001400ec8947 */ /* 0x004fea0003800000 */
.L_x_3838:
[----:B------:R-:W-:-:S07]  /*10f70*/  IMAD R3, R3, 0x8, R0 ;  /* 0x0000000803037824 */ /* 0x000fce00078e0200 */
.L_x_3778:
[----:B---3--:R3:W4:Y:S02]  /*10f80*/  SYNCS.PHASECHK.TRANS64.TRYWAIT P0, [R3+URZ], R2 ;  /* 0x00000002030075a7 */ /* 0x008724000800017f */
[----:B----4-:R-:W-:Y:S05]  /*10f90*/  @!P0 NANOSLEEP.SYNCS 0x989680 ;  /* 0x009896800000895d */ /* 0x010fea0003900000 */
[----:B------:R-:W4:Y:S02]  /*10fa0*/  @!P0 SYNCS.PHASECHK.TRANS64 P0, [R3+URZ], R2 ;  /* 0x00000002030085a7 */ /* 0x000f24000800007f */
[----:B----4-:R-:W-:Y:S05]  /*10fb0*/  @!P0 BRA `(.L_x_3778) ;  /* 0xfffffffc00f08947 */ /* 0x010fea000383ffff */
.L_x_3771:
[----:B------:R-:W-:Y:S05]  /*10fc0*/  BSYNC B0 ;  /* 0x0000000000007941 */ /* 0x000fea0003800000 */
.L_x_3770:
[----:B------:R-:W-:Y:S05]  /*10fd0*/  EXIT ;  /* 0x000000000000794d */ /* 0x000fea0003800000 */
.L_x_3599:
[----:B0-----:R-:W-:-:S04]  /*10fe0*/  IMAD.U32 R3, RZ, RZ, UR16 ;  /* 0x00000010ff037e24 */ /* 0x001fc8000f8e00ff */
[----:B------:R0:W1:Y:S03]  /*10ff0*/  SYNCS.PHASECHK.TRANS64.TRYWAIT P0, [R3+URZ+0x28c50], R0 ;  /* 0x028c5000030075a7 */ /* 0x000066000800017f */
[----:B-1----:R-:W-:Y:S05]  /*11000*/  @!P0 NANOSLEEP.SYNCS 0x989680 ;  /* 0x009896800000895d */ /* 0x002fea0003900000 */
[----:B------:R-:W1:Y:S02]  /*11010*/  @!P0 SYNCS.PHASECHK.TRANS64 P0, [R3+URZ+0x28c50], R0 ;  /* 0x028c5000030085a7 */ /* 0x000e64000800007f */
[----:B-1----:R-:W-:Y:S05]  /*11020*/  @!P0 BRA `(.L_x_3599) ;  /* 0xfffffffc00ec8947 */ /* 0x002fea000383ffff */
[----:B------:R-:W-:Y:S05]  /*11030*/  BRA `(.L_x_3779) ;  /* 0xffffff0800407947 */ /* 0x000fea000383ffff */
.L_x_3604:
[----:B-1----:R-:W-:-:S04]  /*11040*/  IMAD.U32 R3, RZ, RZ, UR6 ;  /* 0x00000006ff037e24 */ /* 0x002fc8000f8e00ff */
[----:B------:R1:W2:Y:S03]  /*11050*/  SYNCS.PHASECHK.TRANS64.TRYWAIT P0, [R3+URZ+0x28c50], R0 ;  /* 0x028c5000030075a7 */ /* 0x0002a6000800017f */
[----:B--2---:R-:W-:Y:S05]  /*11060*/  @!P0 NANOSLEEP.SYNCS 0x989680 ;  /* 0x009896800000895d */ /* 0x004fea0003900000 */
[----:B------:R-:W2:Y:S02]  /*11070*/  @!P0 SYNCS.PHASECHK.TRANS64 P0, [R3+URZ+0x28c50], R0 ;  /* 0x028c5000030085a7 */ /* 0x000ea4000800007f */
[----:B--2---:R-:W-:Y:S05]  /*11080*/  @!P0 BRA `(.L_x_3604) ;  /* 0xfffffffc00ec8947 */ /* 0x004fea000383ffff */
[----:B------:R-:W-:Y:S05]  /*11090*/  BRA `(.L_x_3603) ;  /* 0xffffff14004c7947 */ /* 0x000fea000383ffff */
.L_x_3607:
[----:B0-----:R-:W-:-:S04]  /*110a0*/  IMAD.U32 R3, RZ, RZ, UR42 ;  /* 0x0000002aff037e24 */ /* 0x001fc8000f8e00ff */
[----:B------:R0:W1:Y:S03]  /*110b0*/  SYNCS.PHASECHK.TRANS64.TRYWAIT P1, [R3+URZ+0x28c00], R0 ;  /* 0x028c0000030075a7 */ /* 0x000066000802017f */
[----:B-1----:R-:W-:Y:S05]  /*110c0*/  @!P1 NANOSLEEP.SYNCS 0x989680 ;  /* 0x009896800000995d */ /* 0x002fea0003900000 */
[----:B------:R-:W1:Y:S02]  /*110d0*/  @!P1 SYNCS.PHASECHK.TRANS64 P1, [R3+URZ+0x28c00], R0 ;  /* 0x028c0000030095a7 */ /* 0x000e64000802007f */
[----:B-1----:R-:W-:Y:S05]  /*110e0*/  @!P1 BRA `(.L_x_3607) ;  /* 0xfffffffc00ec9947 */ /* 0x002fea000383ffff */
[----:B------:R-:W-:Y:S05]  /*110f0*/  BRA `(.L_x_3780) ;  /* 0xffffff2000ac7947 */ /* 0x000fea000383ffff */
.L_x_3611:
[----:B--2---:R2:W3:Y:S02]  /*11100*/  SYNCS.PHASECHK.TRANS64.TRYWAIT P1, [R7+URZ+0x28c30], R8 ;  /* 0x028c3008070075a7 */ /* 0x0044e4000802017f */
[----:B---3--:R-:W-:Y:S05]  /*11110*/  @!P1 NANOSLEEP.SYNCS 0x989680 ;  /* 0x009896800000995d */ /* 0x008fea0003900000 */
[----:B------:R-:W3:Y:S02]  /*11120*/  @!P1 SYNCS.PHASECHK.TRANS64 P1, [R7+URZ+0x28c30], R8 ;  /* 0x028c3008070095a7 */ /* 0x000ee4000802007f */
[----:B---3--:R-:W-:Y:S05]  /*11130*/  @!P1 BRA `(.L_x_3611) ;  /* 0xfffffffc00f09947 */ /* 0x008fea000383ffff */
[----:B------:R-:W-:Y:S05]  /*11140*/  BRA `(.L_x_3610) ;  /* 0xffffff2000c87947 */ /* 0x000fea000383ffff */
.L_x_3615:
[----:B----4-:R4:W0:Y:S02]  /*11150*/  SYNCS.PHASECHK.TRANS64.TRYWAIT P2, [R7+URZ+0x28c50], R8 ;  /* 0x028c5008070075a7 */ /* 0x010824000804017f */
[----:B0-----:R-:W-:Y:S05]  /*11160*/  @!P2 NANOSLEEP.SYNCS 0x989680 ;  /* 0x009896800000a95d */ /* 0x001fea0003900000 */
[----:B------:R-:W0:Y:S02]  /*11170*/  @!P2 SYNCS.PHASECHK.TRANS64 P2, [R7+URZ+0x28c50], R8 ;  /* 0x028c50080700a5a7 */ /* 0x000e24000804007f */
[----:B0-----:R-:W-:Y:S05]  /*11180*/  @!P2 BRA `(.L_x_3615) ;  /* 0xfffffffc00f0a947 */ /* 0x001fea000383ffff */
[----:B------:R-:W-:Y:S05]  /*11190*/  BRA `(.L_x_3614) ;  /* 0xffffff3400dc7947 */ /* 0x000fea000383ffff */
.L_x_3620:
[----:B--2---:R-:W-:-:S04]  /*111a0*/  IMAD.U32 R3, RZ, RZ, UR23 ;  /* 0x00000017ff037e24 */ /* 0x004fc8000f8e00ff */
[----:B------:R2:W3:Y:S03]  /*111b0*/  SYNCS.PHASECHK.TRANS64.TRYWAIT P3, [R3+URZ+0x28c30], R8 ;  /* 0x028c3008030075a7 */ /* 0x0004e6000806017f */
[----:B---3--:R-:W-:Y:S05]  /*111c0*/  @!P3 NANOSLEEP.SYNCS 0x989680 ;  /* 0x009896800000b95d */ /* 0x008fea0003900000 */
[----:B------:R-:W3:Y:S02]  /*111d0*/  @!P3 SYNCS.PHASECHK.TRANS64 P3, [R3+URZ+0x28c30], R8 ;  /* 0x028c30080300b5a7 */ /* 0x000ee4000806007f */
[----:B---3--:R-:W-:Y:S05]  /*111e0*/  @!P3 BRA `(.L_x_3620) ;  /* 0xfffffffc00ecb947 */ /* 0x008fea000383ffff */
[----:B------:R-:W-:Y:S05]  /*111f0*/  BRA `(.L_x_3619) ;  /* 0xffffff3800b87947 */ /* 0x000fea000383ffff */
.L_x_3624:
[----:B---3--:R3:W4:Y:S02]  /*11200*/  SYNCS.PHASECHK.TRANS64.TRYWAIT P3, [R173+URZ+0x28c50], R8 ;  /* 0x028c5008ad0075a7 */ /* 0x008724000806017f */
[----:B----4-:R-:W-:Y:S05]  /*11210*/  @!P3 NANOSLEEP.SYNCS 0x989680 ;  /* 0x009896800000b95d */ /* 0x010fea0003900000 */
[----:B------:R-:W4:Y:S02]  /*11220*/  @!P3 SYNCS.PHASECHK.TRANS64 P3, [R173+URZ+0x28c50], R8 ;  /* 0x028c5008ad00b5a7 */ /* 0x000f24000806007f */
[----:B----4-:R-:W-:Y:S05]  /*11230*/  @!P3 BRA `(.L_x_3624) ;  /* 0xfffffffc00f0b947 */ /* 0x010fea000383ffff */
[----:B------:R-:W-:Y:S05]  /*11240*/  BRA `(.L_x_3623) ;  /* 0xffffff5000ec7947 */ /* 0x000fea000383ffff */
.L_x_3660:
[----:B------:R-:W1:Y:S01]  /*11250*/  S2R R4, SR_TID.X ;  /* 0x0000000000047919 */ /* 0x000e620000002100 */
[----:B------:R-:W-:Y:S01]  /*11260*/  BSSY B0, `(.L_x_3781) ;  /* 0x000000a000007945 */ /* 0x000fe20003800000 */
[----:B0-----:R-:W-:Y:S02]  /*11270*/  IMAD.MOV.U32 R12, RZ, RZ, RZ ;  /* 0x000000ffff0c7224 */ /* 0x001fe400078e00ff */
[----:B------:R-:W-:Y:S02]  /*11280*/  IMAD.MOV.U32 R11, RZ, RZ, 0x1f ;  /* 0x0000001fff0b7424 */ /* 0x000fe400078e00ff */
[----:B------:R-:W-:Y:S01]  /*11290*/  IMAD.MOV.U32 R15, RZ, RZ, -0x1 ;  /* 0xffffffffff0f7424 */ /* 0x000fe200078e00ff */
[----:B-1----:R-:W-:-:S04]  /*112a0*/  SHF.R.U32.HI R4, RZ, 0x5, R4 ;  /* 0x00000005ff047819 */ /* 0x002fc80000011604 */
[----:B------:R-:W-:-:S05]  /*112b0*/  LOP3.LUT R4, R4, 0x3, RZ, 0xc0, !PT ;  /* 0x0000000304047812 */ /* 0x000fca00078ec0ff */
[----:B------:R-:W-:-:S07]  /*112c0*/  IMAD.MOV.U32 R13, RZ, RZ, R4 ;  /* 0x000000ffff0d7224 */ /* 0x000fce00078e0004 */
[----:B------:R-:W-:Y:S05]  /*112d0*/  WARPSYNC.COLLECTIVE R15, `(.L_x_3782) ;  /* 0x000000000f087348 */ /* 0x000fea0003c00000 */
[----:B------:R0:W1:Y:S02]  /*112e0*/  SHFL.IDX P6, R14, R13, R12, R11 ;  /* 0x0000000c0d0e7389 */ /* 0x00006400000c000b */
[----:B01----:R-:W-:Y:S01]  /*112f0*/  ENDCOLLECTIVE ;  /* 0x000000000000791b */ /* 0x003fe20003800000 */
.L_x_3782:
[----:B------:R-:W-:Y:S05]  /*11300*/  BSYNC B0 ;  /* 0x0000000000007941 */ /* 0x000fea0003800000 */
.L_x_3781:
[----:B------:R-:W-:Y:S05]  /*11310*/  BRA `(.L_x_3783) ;  /* 0xffffffa4009c7947 */ /* 0x000fea000383ffff */
.L_x_3662:
[----:B------:R-:W-:Y:S01]  /*11320*/  BSSY B0, `(.L_x_3784) ;  /* 0x0000006000007945 */ /* 0x000fe20003800000 */
[----:B------:R-:W-:-:S07]  /*11330*/  IMAD.MOV.U32 R15, RZ, RZ, -0x1 ;  /* 0xffffffffff0f7424 */ /* 0x000fce00078e00ff */
[----:B012---:R-:W-:Y:S05]  /*11340*/  WARPSYNC.COLLECTIVE R15, `(.L_x_3785) ;  /* 0x000000000f0c7348 */ /* 0x007fea0003c00000 */
[----:B------:R-:W-:Y:S02]  /*11350*/  ELECT P6, UR62, PT ;  /* 0x00000000003e782f */ /* 0x000fe400038c0000 */
[----:B------:R-:W-:Y:S01]  /*11360*/  MOV R14, UR62 ;  /* 0x0000003e000e7c02 */ /* 0x000fe20008000f00 */
[----:B012---:R-:W-:Y:S10]  /*11370*/  ENDCOLLECTIVE ;  /* 0x000000000000791b */ /* 0x007ff40003800000 */
.L_x_3785:
[----:B------:R-:W-:Y:S05]  /*11380*/  BSYNC B0 ;  /* 0x0000000000007941 */ /* 0x000fea0003800000 */
.L_x_3784:
[----:B------:R-:W-:Y:S05]  /*11390*/  BRA `(.L_x_3786) ;  /* 0xffffffa400a07947 */ /* 0x000fea000383ffff */
.L_x_3664:
[----:B--2---:R2:W3:Y:S02]  /*113a0*/  SYNCS.PHASECHK.TRANS64.TRYWAIT P0, [R0+URZ+0x28c40], R2 ;  /* 0x028c4002000075a7 */ /* 0x0044e4000800017f */
[----:B---3--:R-:W-:Y:S05]  /*113b0*/  @!P0 NANOSLEEP.SYNCS 0x989680 ;  /* 0x009896800000895d */ /* 0x008fea0003900000 */
[----:B------:R-:W3:Y:S02]  /*113c0*/  @!P0 SYNCS.PHASECHK.TRANS64 P0, [R0+URZ+0x28c40], R2 ;  /* 0x028c4002000085a7 */ /* 0x000ee4000800007f */
[----:B---3--:R-:W-:Y:S05]  /*113d0*/  @!P0 BRA `(.L_x_3664) ;  /* 0xfffffffc00f08947 */ /* 0x008fea000383ffff */
[----:B------:R-:W-:Y:S05]  /*113e0*/  BRA `(.L_x_3787) ;  /* 0xffffffa8000c7947 */ /* 0x000fea000383ffff */
.L_x_3668:
[----:B------:R-:W2:Y:S01]  /*113f0*/  LDL.LU R11, [R1+0x38] ;  /* 0x00003800010b7983 */ /* 0x000ea20000300800 */
[----:B------:R-:W-:Y:S02]  /*11400*/  IMAD.MOV.U32 R13, RZ, RZ, R2 ;  /* 0x000000ffff0d7224 */ /* 0x000fe400078e0002 */
[----:B------:R-:W-:Y:S02]  /*11410*/  IMAD.MOV.U32 R12, RZ, RZ, RZ ;  /* 0x000000ffff0c7224 */ /* 0x000fe400078e00ff */
[----:B------:R-:W-:Y:S02]  /*11420*/  IMAD.MOV.U32 R15, RZ, RZ, -0x1 ;  /* 0xffffffffff0f7424 */ /* 0x000fe400078e00ff */
[----:B------:R-:W-:Y:S02]  /*11430*/  IMAD R17, R17, 0x40, R8 ;  /* 0x0000004011117824 */ /* 0x000fe400078e0208 */
[----:B--2---:R-:W-:Y:S02]  /*11440*/  IMAD R0, R11, R7, RZ ;  /* 0x000000070b007224 */ /* 0x004fe400078e02ff */
[----:B------:R-:W-:-:S02]  /*11450*/  IMAD.MOV.U32 R11, RZ, RZ, 0x181f ;  /* 0x0000181fff0b7424 */ /* 0x000fc400078e00ff */
[C---:B------:R-:W-:Y:S01]  /*11460*/  VIADD R7, R17.reuse, 0x10 ;  /* 0x0000001011077836 */ /* 0x040fe20000000000 */
[----:B------:R-:W-:-:S13]  /*11470*/  ISETP.GE.AND P1, PT, R17, R0, PT ;  /* 0x000000001100720c */ /* 0x000fda0003f26270 */
[----:B-----5:R-:W-:Y:S05]  /*11480*/  WARPSYNC.COLLECTIVE R15, `(.L_x_3788) ;  /* 0x000000000f087348 */ /* 0x020fea0003c00000 */
[----:B------:R0:W1:Y:S02]  /*11490*/  SHFL.IDX P6, R14, R13, R12, R11 ;  /* 0x0000000c0d0e7389 */ /* 0x00006400000c000b */
[----:B01---5:R-:W-:Y:S01]  /*114a0*/  ENDCOLLECTIVE ;  /* 0x000000000000791b */ /* 0x023fe20003800000 */
.L_x_3788:
[----:B------:R-:W-:Y:S02]  /*114b0*/  IMAD.MOV.U32 R13, RZ, RZ, R3 ;  /* 0x000000ffff0d7224 */ /* 0x000fe400078e0003 */
[----:B------:R-:W-:-:S07]  /*114c0*/  IMAD.MOV.U32 R4, RZ, RZ, R14 ;  /* 0x000000ffff047224 */ /* 0x000fce00078e000e */
[----:B------:R-:W-:Y:S05]  /*114d0*/  WARPSYNC.COLLECTIVE R15, `(.L_x_3789) ;  /* 0x000000000f087348 */ /* 0x000fea0003c00000 */
[----:B------:R0:W1:Y:S02]  /*114e0*/  SHFL.IDX P6, R14, R13, R12, R11 ;  /* 0x0000000c0d0e7389 */ /* 0x00006400000c000b */
[----:B01----:R-:W-:Y:S01]  /*114f0*/  ENDCOLLECTIVE ;  /* 0x000000000000791b */ /* 0x003fe20003800000 */
.L_x_3789:
[----:B------:R-:W-:Y:S02]  /*11500*/  IMAD.MOV.U32 R13, RZ, RZ, R2 ;  /* 0x000000ffff0d7224 */ /* 0x000fe400078e0002 */
[----:B------:R-:W-:Y:S02]  /*11510*/  IMAD.MOV.U32 R12, RZ, RZ, 0x1 ;  /* 0x00000001ff0c7424 */ /* 0x000fe400078e00ff */
[----:B------:R-:W-:-:S07]  /*11520*/  IMAD.MOV.U32 R5, RZ, RZ, R14 ;  /* 0x000000ffff057224 */ /* 0x000fce00078e000e */
[----:B------:R-:W-:Y:S05]  /*11530*/  WARPSYNC.COLLECTIVE R15, `(.L_x_3790) ;  /* 0x000000000f087348 */ /* 0x000fea0003c00000 */
[----:B------:R0:W1:Y:S02]  /*11540*/  SHFL.IDX P6, R14, R13, R12, R11 ;  /* 0x0000000c0d0e7389 */ /* 0x00006400000c000b */
[----:B01----:R-:W-:Y:S01]  /*11550*/  ENDCOLLECTIVE ;  /* 0x000000000000791b */ /* 0x003fe20003800000 */
.L_x_3790:
        /* <DEDUP_REMOVED lines=10> */
.L_x_3791:
        /* <DEDUP_REMOVED lines=11> */
.L_x_3792:
        /* <DEDUP_REMOVED lines=10> */
.L_x_3793:
[----:B------:R-:W-:Y:S01]  /*11750*/  @!PT LDS RZ, [RZ] ;  /* 0x00000000fffff984 */ /* 0x000fe20000000800 */
[----:B------:R-:W-:Y:S01]  /*11760*/  @!PT LDS RZ, [RZ] ;  /* 0x00000000fffff984 */ /* 0x000fe20000000800 */
[----:B------:R-:W-:Y:S01]  /*11770*/  @!PT LDS RZ, [RZ] ;  /* 0x00000000fffff984 */ /* 0x000fe20000000800 */
[----:B------:R0:W-:Y:S01]  /*11780*/  @!P1 LDGSTS.E.BYPASS.LTC128B.128 [R9+0x20c00], desc[UR40][R4.64], !P0 ;  /* 0x20c0000004099fae */ /* 0x0001e2000c101d68 */
[----:B------:R-:W-:Y:S02]  /*11790*/  IMAD.MOV.U32 R13, RZ, RZ, R2 ;  /* 0x000000ffff0d7224 */ /* 0x000fe400078e0002 */
[----:B0-----:R-:W-:Y:S02]  /*117a0*/  VIADD R4, R17, 0x20 ;  /* 0x0000002011047836 */ /* 0x001fe40000000000 */
[----:B------:R-:W-:-:S03]  /*117b0*/  IMAD.MOV.U32 R12, RZ, RZ, 0x3 ;  /* 0x00000003ff0c7424 */ /* 0x000fc600078e00ff */
[----:B------:R-:W-:Y:S01]  /*117c0*/  ISETP.GE.AND P1, PT, R4, R0, PT ;  /* 0x000000000400720c */ /* 0x000fe20003f26270 */
[----:B------:R-:W-:-:S12]  /*117d0*/  IMAD.MOV.U32 R4, RZ, RZ, R14 ;  /* 0x000000ffff047224 */ /* 0x000fd800078e000e */
[----:B------:R-:W-:Y:S05]  /*117e0*/  WARPSYNC.COLLECTIVE R15, `(.L_x_3794) ;  /* 0x000000000f087348 */ /* 0x000fea0003c00000 */
[----:B------:R0:W1:Y:S02]  /*117f0*/  SHFL.IDX P6, R14, R13, R12, R11 ;  /* 0x0000000c0d0e7389 */ /* 0x00006400000c000b */
[----:B01----:R-:W-:Y:S01]  /*11800*/  ENDCOLLECTIVE ;  /* 0x000000000000791b */ /* 0x003fe20003800000 */
.L_x_3794:
        /* <DEDUP_REMOVED lines=14> */
.L_x_3795:
[----:B------:R-:W-:Y:S01]  /*118f0*/  IMAD.MOV.U32 R3, RZ, RZ, R14 ;  /* 0x000000ffff037224 */ /* 0x000fe200078e000e */
[----:B------:R-:W-:Y:S06]  /*11900*/  BRA `(.L_x_3796) ;  /* 0xffffffac00707947 */ /* 0x000fec000383ffff */
.L_x_3671:
[----:B0-----:R-:W2:Y:S02]  /*11910*/  LDL R2, [R1+0x4] ;  /* 0x0000040001027983 */ /* 0x001ea40000100800 */
[----:B--2---:R0:W1:Y:S02]  /*11920*/  SYNCS.PHASECHK.TRANS64.TRYWAIT P0, [R2+URZ+0x28c20], R0 ;  /* 0x028c2000020075a7 */ /* 0x004064000800017f */
[----:B-1----:R-:W-:Y:S05]  /*11930*/  @!P0 NANOSLEEP.SYNCS 0x989680 ;  /* 0x009896800000895d */ /* 0x002fea0003900000 */
[----:B------:R-:W1:Y:S02]  /*11940*/  @!P0 SYNCS.PHASECHK.TRANS64 P0, [R2+URZ+0x28c20], R0 ;  /* 0x028c2000020085a7 */ /* 0x000e64000800007f */
[----:B-1----:R-:W-:Y:S05]  /*11950*/  @!P0 BRA `(.L_x_3671) ;  /* 0xfffffffc00ec8947 */ /* 0x002fea000383ffff */
[----:B------:R-:W-:Y:S05]  /*11960*/  BRA `(.L_x_3797) ;  /* 0xffffffac00d07947 */ /* 0x000fea000383ffff */
.L_x_3675:
[----:B0-----:R0:W1:Y:S02]  /*11970*/  SYNCS.PHASECHK.TRANS64.TRYWAIT P0, [R3+URZ+0x28c60], R0 ;  /* 0x028c6000030075a7 */ /* 0x001064000800017f */
[----:B-1----:R-:W-:Y:S05]  /*11980*/  @!P0 NANOSLEEP.SYNCS 0x989680 ;  /* 0x009896800000895d */ /* 0x002fea0003900000 */
[----:B------:R-:W1:Y:S02]  /*11990*/  @!P0 SYNCS.PHASECHK.TRANS64 P0, [R3+URZ+0x28c60], R0 ;  /* 0x028c6000030085a7 */ /* 0x000e64000800007f */
[----:B-1----:R-:W-:Y:S05]  /*119a0*/  @!P0 BRA `(.L_x_3675) ;  /* 0xfffffffc00f08947 */ /* 0x002fea000383ffff */
[----:B------:R-:W-:Y:S05]  /*119b0*/  BRA `(.L_x_3798) ;  /* 0xffffffb000007947 */ /* 0x000fea000383ffff */
.L_x_3694:
[----:B-1----:R1:W2:Y:S02]  /*119c0*/  SYNCS.PHASECHK.TRANS64.TRYWAIT P0, [R3+URZ+0x28c40], R2 ;  /* 0x028c4002030075a7 */ /* 0x0022a4000800017f */
[----:B--2---:R-:W-:Y:S05]  /*119d0*/  @!P0 NANOSLEEP.SYNCS 0x989680 ;  /* 0x009896800000895d */ /* 0x004fea0003900000 */
[----:B------:R-:W2:Y:S02]  /*119e0*/  @!P0 SYNCS.PHASECHK.TRANS64 P0, [R3+URZ+0x28c40], R2 ;  /* 0x028c4002030085a7 */ /* 0x000ea4000800007f */
[----:B--2---:R-:W-:Y:S05]  /*119f0*/  @!P0 BRA `(.L_x_3694) ;  /* 0xfffffffc00f08947 */ /* 0x004fea000383ffff */
[----:B------:R-:W-:Y:S05]  /*11a00*/  BRA `(.L_x_3799) ;  /* 0xffffffbc00307947 */ /* 0x000fea000383ffff */
.L_x_3699:
[----:B0-----:R0:W2:Y:S02]  /*11a10*/  SYNCS.PHASECHK.TRANS64.TRYWAIT P0, [R3+URZ+0x28c60], R2 ;  /* 0x028c6002030075a7 */ /* 0x0010a4000800017f */
[----:B--2---:R-:W-:Y:S05]  /*11a20*/  @!P0 NANOSLEEP.SYNCS 0x989680 ;  /* 0x009896800000895d */ /* 0x004fea0003900000 */
[----:B------:R-:W2:Y:S02]  /*11a30*/  @!P0 SYNCS.PHASECHK.TRANS64 P0, [R3+URZ+0x28c60], R2 ;  /* 0x028c6002030085a7 */ /* 0x000ea4000800007f */
[----:B--2---:R-:W-:Y:S05]  /*11a40*/  @!P0 BRA `(.L_x_3699) ;  /* 0xfffffffc00f08947 */ /* 0x004fea000383ffff */
[----:B------:R-:W-:Y:S05]  /*11a50*/  BRA `(.L_x_3800) ;  /* 0xffffffbc00b87947 */ /* 0x000fea000383ffff */
.L_x_3714:
[----:B0-----:R0:W1:Y:S02]  /*11a60*/  SYNCS.PHASECHK.TRANS64.TRYWAIT P0, [R4+URZ+0x28c40], R2 ;  /* 0x028c4002040075a7 */ /* 0x001064000800017f */
[----:B-1----:R-:W-:Y:S05]  /*11a70*/  @!P0 NANOSLEEP.SYNCS 0x989680 ;  /* 0x009896800000895d */ /* 0x002fea0003900000 */
[----:B------:R-:W1:Y:S02]  /*11a80*/  @!P0 SYNCS.PHASECHK.TRANS64 P0, [R4+URZ+0x28c40], R2 ;  /* 0x028c4002040085a7 */ /* 0x000e64000800007f */
[----:B-1----:R-:W-:Y:S05]  /*11a90*/  @!P0 BRA `(.L_x_3714) ;  /* 0xfffffffc00f08947 */ /* 0x002fea000383ffff */
[----:B------:R-:W-:Y:S05]  /*11aa0*/  BRA `(.L_x_3801) ;  /* 0xffffffc800c87947 */ /* 0x000fea000383ffff */
.L_x_3719:
[----:B-1----:R1:W2:Y:S02]  /*11ab0*/  SYNCS.PHASECHK.TRANS64.TRYWAIT P0, [R4+URZ+0x28c60], R2 ;  /* 0x028c6002040075a7 */ /* 0x0022a4000800017f */
[----:B--2---:R-:W-:Y:S05]  /*11ac0*/  @!P0 NANOSLEEP.SYNCS 0x989680 ;  /* 0x009896800000895d */ /* 0x004fea0003900000 */
[----:B------:R-:W2:Y:S02]  /*11ad0*/  @!P0 SYNCS.PHASECHK.TRANS64 P0, [R4+URZ+0x28c60], R2 ;  /* 0x028c6002040085a7 */ /* 0x000ea4000800007f */
[----:B--2---:R-:W-:Y:S05]  /*11ae0*/  @!P0 BRA `(.L_x_3719) ;  /* 0xfffffffc00f08947 */ /* 0x004fea000383ffff */
[----:B------:R-:W-:Y:S05]  /*11af0*/  BRA `(.L_x_3802) ;  /* 0xffffffcc004c7947 */ /* 0x000fea000383ffff */
.L_x_3734:
[----:B-1----:R1:W2:Y:S02]  /*11b00*/  SYNCS.PHASECHK.TRANS64.TRYWAIT P0, [R4+URZ+0x28c40], R2 ;  /* 0x028c4002040075a7 */ /* 0x0022a4000800017f */
[----:B--2---:R-:W-:Y:S05]  /*11b10*/  @!P0 NANOSLEEP.SYNCS 0x989680 ;  /* 0x009896800000895d */ /* 0x004fea0003900000 */
[----:B------:R-:W2:Y:S02]  /*11b20*/  @!P0 SYNCS.PHASECHK.TRANS64 P0, [R4+URZ+0x28c40], R2 ;  /* 0x028c4002040085a7 */ /* 0x000ea4000800007f */
[----:B--2---:R-:W-:Y:S05]  /*11b30*/  @!P0 BRA `(.L_x_3734) ;  /* 0xfffffffc00f08947 */ /* 0x004fea000383ffff */
[----:B------:R-:W-:Y:S05]  /*11b40*/  BRA `(.L_x_3803) ;  /* 0xffffffd800387947 */ /* 0x000fea000383ffff */
.L_x_3739:
[----:B0-----:R0:W2:Y:S02]  /*11b50*/  SYNCS.PHASECHK.TRANS64.TRYWAIT P0, [R4+URZ+0x28c60], R2 ;  /* 0x028c6002040075a7 */ /* 0x0010a4000800017f */
[----:B--2---:R-:W-:Y:S05]  /*11b60*/  @!P0 NANOSLEEP.SYNCS 0x989680 ;  /* 0x009896800000895d */ /* 0x004fea0003900000 */
[----:B------:R-:W2:Y:S02]  /*11b70*/  @!P0 SYNCS.PHASECHK.TRANS64 P0, [R4+URZ+0x28c60], R2 ;  /* 0x028c6002040085a7 */ /* 0x000ea4000800007f */
[----:B--2---:R-:W-:Y:S05]  /*11b80*/  @!P0 BRA `(.L_x_3739) ;  /* 0xfffffffc00f08947 */ /* 0x004fea000383ffff */
[----:B------:R-:W-:Y:S05]  /*11b90*/  BRA `(.L_x_3804) ;  /* 0xffffffd800c07947 */ /* 0x000fea000383ffff */
.L_x_3755:
[----:B------:R-:W-:Y:S01]  /*11ba0*/  BSSY B0, `(.L_x_3805) ;  /* 0x0000008000007945 */ /* 0x000fe20003800000 */
[----:B------:R-:W-:Y:S02]  /*11bb0*/  IMAD.MOV.U32 R13, RZ, RZ, R16 ;  /* 0x000000ffff0d7224 */ /* 0x000fe400078e0010 */
[----:B0-----:R-:W-:Y:S02]  /*11bc0*/  IMAD.MOV.U32 R12, RZ, RZ, RZ ;  /* 0x000000ffff0c7224 */ /* 0x001fe400078e00ff */
[----:B------:R-:W-:Y:S02]  /*11bd0*/  IMAD.MOV.U32 R11, RZ, RZ, 0x1f ;  /* 0x0000001fff0b7424 */ /* 0x000fe400078e00ff */
[----:B------:R-:W-:-:S07]  /*11be0*/  IMAD.MOV.U32 R15, RZ, RZ, -0x1 ;  /* 0xffffffffff0f7424 */ /* 0x000fce00078e00ff */
[----:B-1---5:R-:W-:Y:S05]  /*11bf0*/  WARPSYNC.COLLECTIVE R15, `(.L_x_3806) ;  /* 0x000000000f087348 */ /* 0x022fea0003c00000 */
[----:B------:R0:W2:Y:S02]  /*11c00*/  SHFL.IDX P6, R14, R13, R12, R11 ;  /* 0x0000000c0d0e7389 */ /* 0x0000a400000c000b */
[----:B012--5:R-:W-:Y:S01]  /*11c10*/  ENDCOLLECTIVE ;  /* 0x000000000000791b */ /* 0x027fe20003800000 */
.L_x_3806:
[----:B------:R-:W-:Y:S05]  /*11c20*/  BSYNC B0 ;  /* 0x0000000000007941 */ /* 0x000fea0003800000 */
.L_x_3805:
        /* <DEDUP_REMOVED lines=9> */
.L_x_3807:
        /* <DEDUP_REMOVED lines=18> */
.L_x_3808:
[----:B------:R-:W-:Y:S01]  /*11de0*/  IMAD.MOV.U32 R12, RZ, RZ, 0x2 ;  /* 0x00000002ff0c7424 */ /* 0x000fe200078e00ff */
[----:B------:R-:W-:-:S05]  /*11df0*/  SEL R5, R14, RZ, P1 ;  /* 0x000000ff0e057207 */ /* 0x000fca0000800000 */
[----:B------:R-:W-:-:S04]  /*11e00*/  IMAD.IADD R3, R2, 0x1, R5 ;  /* 0x0000000102037824 */ /* 0x000fc800078e0205 */
[----:B------:R-:W-:-:S07]  /*11e10*/  IMAD.MOV.U32 R13, RZ, RZ, R3 ;  /* 0x000000ffff0d7224 */ /* 0x000fce00078e0003 */
[----:B------:R-:W-:Y:S05]  /*11e20*/  WARPSYNC.COLLECTIVE R15, `(.L_x_3809) ;  /* 0x000000000f087348 */ /* 0x000fea0003c00000 */
[----:B------:R0:W1:Y:S02]  /*11e30*/  SHFL.UP P6, R14, R13, R12, R11 ;  /* 0x0400000c0d0e7389 */ /* 0x00006400000c000b */
[----:B01----:R-:W-:Y:S01]  /*11e40*/  ENDCOLLECTIVE ;  /* 0x000000000000791b */ /* 0x003fe20003800000 */
.L_x_3809:
[----:B------:R-:W-:Y:S01]  /*11e50*/  IMAD.MOV.U32 R12, RZ, RZ, 0x4 ;  /* 0x00000004ff0c7424 */ /* 0x000fe200078e00ff */
[----:B------:R-:W-:-:S05]  /*11e60*/  SEL R14, R14, RZ, P2 ;  /* 0x000000ff0e0e7207 */ /* 0x000fca0001000000 */
[----:B------:R-:W-:-:S04]  /*11e70*/  IMAD.IADD R3, R3, 0x1, R14 ;  /* 0x0000000103037824 */ /* 0x000fc800078e020e */
[----:B------:R-:W-:-:S07]  /*11e80*/  IMAD.MOV.U32 R13, RZ, RZ, R3 ;  /* 0x000000ffff0d7224 */ /* 0x000fce00078e0003 */
[----:B------:R-:W-:Y:S05]  /*11e90*/  WARPSYNC.COLLECTIVE R15, `(.L_x_3810) ;  /* 0x000000000f087348 */ /* 0x000fea0003c00000 */
[----:B------:R0:W1:Y:S02]  /*11ea0*/  SHFL.UP P6, R14, R13, R12, R11 ;  /* 0x0400000c0d0e7389 */ /* 0x00006400000c000b */
[----:B01----:R-:W-:Y:S01]  /*11eb0*/  ENDCOLLECTIVE ;  /* 0x000000000000791b */ /* 0x003fe20003800000 */
.L_x_3810:
[----:B------:R-:W-:Y:S01]  /*11ec0*/  IMAD.MOV.U32 R12, RZ, RZ, 0x8 ;  /* 0x00000008ff0c7424 */ /* 0x000fe200078e00ff */
[----:B------:R-:W-:-:S05]  /*11ed0*/  SEL R14, R14, RZ, P3 ;  /* 0x000000ff0e0e7207 */ /* 0x000fca0001800000 */
[----:B------:R-:W-:-:S04]  /*11ee0*/  IMAD.IADD R3, R3, 0x1, R14 ;  /* 0x0000000103037824 */ /* 0x000fc800078e020e */
[----:B------:R-:W-:-:S07]  /*11ef0*/  IMAD.MOV.U32 R13, RZ, RZ, R3 ;  /* 0x000000ffff0d7224 */ /* 0x000fce00078e0003 */
[----:B------:R-:W-:Y:S05]  /*11f00*/  WARPSYNC.COLLECTIVE R15, `(.L_x_3811) ;  /* 0x000000000f087348 */ /* 0x000fea0003c00000 */
[----:B------:R0:W1:Y:S02]  /*11f10*/  SHFL.UP P6, R14, R13, R12, R11 ;  /* 0x0400000c0d0e7389 */ /* 0x00006400000c000b */
[----:B01----:R-:W-:Y:S01]  /*11f20*/  ENDCOLLECTIVE ;  /* 0x000000000000791b */ /* 0x003fe20003800000 */
.L_x_3811:
[----:B------:R-:W-:Y:S01]  /*11f30*/  IMAD.MOV.U32 R12, RZ, RZ, 0x10 ;  /* 0x00000010ff0c7424 */ /* 0x000fe200078e00ff */
[----:B------:R-:W-:-:S05]  /*11f40*/  SEL R14, R14, RZ, P4 ;  /* 0x000000ff0e0e7207 */ /* 0x000fca0002000000 */
[----:B------:R-:W-:-:S04]  /*11f50*/  IMAD.IADD R3, R3, 0x1, R14 ;  /* 0x0000000103037824 */ /* 0x000fc800078e020e */
[----:B------:R-:W-:-:S07]  /*11f60*/  IMAD.MOV.U32 R13, RZ, RZ, R3 ;  /* 0x000000ffff0d7224 */ /* 0x000fce00078e0003 */
[----:B------:R-:W-:Y:S05]  /*11f70*/  WARPSYNC.COLLECTIVE R15, `(.L_x_3812) ;  /* 0x000000000f087348 */ /* 0x000fea0003c00000 */
[----:B------:R0:W1:Y:S02]  /*11f80*/  SHFL.UP P6, R14, R13, R12, R11 ;  /* 0x0400000c0d0e7389 */ /* 0x00006400000c000b */
[----:B01----:R-:W-:Y:S01]  /*11f90*/  ENDCOLLECTIVE ;  /* 0x000000000000791b */ /* 0x003fe20003800000 */
.L_x_3812:
        /* <DEDUP_REMOVED lines=8> */
.L_x_3813:
[----:B------:R-:W-:Y:S05]  /*12020*/  BRA `(.L_x_3814) ;  /* 0xffffffe400307947 */ /* 0x000fea000383ffff */
.L_x_3760:
[----:B------:R-:W-:Y:S01]  /*12030*/  BSSY B0, `(.L_x_3815) ;  /* 0x0000008000007945 */ /* 0x000fe20003800000 */
[----:B-----5:R-:W-:Y:S02]  /*12040*/  IMAD.MOV.U32 R13, RZ, RZ, R2 ;  /* 0x000000ffff0d7224 */ /* 0x020fe400078e0002 */
[----:B0-----:R-:W-:Y:S02]  /*12050*/  IMAD.MOV.U32 R12, RZ, RZ, 0x1 ;  /* 0x00000001ff0c7424 */ /* 0x001fe400078e00ff */
[----:B------:R-:W-:Y:S02]  /*12060*/  IMAD.MOV.U32 R11, RZ, RZ, RZ ;  /* 0x000000ffff0b7224 */ /* 0x000fe400078e00ff */
[----:B------:R-:W-:-:S07]  /*12070*/  IMAD.MOV.U32 R15, RZ, RZ, -0x1 ;  /* 0xffffffffff0f7424 */ /* 0x000fce00078e00ff */
[----:B-12---:R-:W-:Y:S05]  /*12080*/  WARPSYNC.COLLECTIVE R15, `(.L_x_3816) ;  /* 0x000000000f087348 */ /* 0x006fea0003c00000 */
[----:B------:R0:W3:Y:S02]  /*12090*/  SHFL.UP P6, R14, R13, R12, R11 ;  /* 0x0400000c0d0e7389 */ /* 0x0000e400000c000b */
[----:B0123--:R-:W-:Y:S01]  /*120a0*/  ENDCOLLECTIVE ;  /* 0x000000000000791b */ /* 0x00ffe20003800000 */
.L_x_3816:
[----:B------:R-:W-:Y:S05]  /*120b0*/  BSYNC B0 ;  /* 0x0000000000007941 */ /* 0x000fea0003800000 */
.L_x_3815:
        /* <DEDUP_REMOVED lines=9> */
.L_x_3817:
[----:B------:R-:W-:Y:S01]  /*12150*/  IMAD.MOV.U32 R12, RZ, RZ, 0x4 ;  /* 0x00000004ff0c7424 */ /* 0x000fe200078e00ff */
[----:B------:R-:W-:-:S05]  /*12160*/  SEL R14, R14, RZ, P2 ;  /* 0x000000ff0e0e7207 */ /* 0x000fca0001000000 */
[----:B------:R-:W-:-:S04]  /*12170*/  IMAD.IADD R3, R3, 0x1, R14 ;  /* 0x0000000103037824 */ /* 0x000fc800078e020e */
[----:B------:R-:W-:-:S07]  /*12180*/  IMAD.MOV.U32 R13, RZ, RZ, R3 ;  /* 0x000000ffff0d7224 */ /* 0x000fce00078e0003 */
[----:B------:R-:W-:Y:S05]  /*12190*/  WARPSYNC.COLLECTIVE R15, `(.L_x_3818) ;  /* 0x000000000f087348 */ /* 0x000fea0003c00000 */
[----:B------:R0:W1:Y:S02]  /*121a0*/  SHFL.UP P6, R14, R13, R12, R11 ;  /* 0x0400000c0d0e7389 */ /* 0x00006400000c000b */
[----:B01----:R-:W-:Y:S01]  /*121b0*/  ENDCOLLECTIVE ;  /* 0x000000000000791b */ /* 0x003fe20003800000 */
.L_x_3818:
[----:B------:R-:W-:Y:S01]  /*121c0*/  IMAD.MOV.U32 R12, RZ, RZ, 0x8 ;  /* 0x00000008ff0c7424 */ /* 0x000fe200078e00ff */
[----:B------:R-:W-:-:S05]  /*121d0*/  SEL R14, R14, RZ, P3 ;  /* 0x000000ff0e0e7207 */ /* 0x000fca0001800000 */
[----:B------:R-:W-:-:S04]  /*121e0*/  IMAD.IADD R3, R3, 0x1, R14 ;  /* 0x0000000103037824 */ /* 0x000fc800078e020e */
[----:B------:R-:W-:-:S07]  /*121f0*/  IMAD.MOV.U32 R13, RZ, RZ, R3 ;  /* 0x000000ffff0d7224 */ /* 0x000fce00078e0003 */
[----:B------:R-:W-:Y:S05]  /*12200*/  WARPSYNC.COLLECTIVE R15, `(.L_x_3819) ;  /* 0x000000000f087348 */ /* 0x000fea0003c00000 */
[----:B------:R0:W1:Y:S02]  /*12210*/  SHFL.UP P6, R14, R13, R12, R11 ;  /* 0x0400000c0d0e7389 */ /* 0x00006400000c000b */
[----:B01----:R-:W-:Y:S01]  /*12220*/  ENDCOLLECTIVE ;  /* 0x000000000000791b */ /* 0x003fe20003800000 */
.L_x_3819:
[----:B------:R-:W-:Y:S01]  /*12230*/  IMAD.MOV.U32 R12, RZ, RZ, 0x10 ;  /* 0x00000010ff0c7424 */ /* 0x000fe200078e00ff */
[----:B------:R-:W-:-:S05]  /*12240*/  SEL R14, R14, RZ, P4 ;  /* 0x000000ff0e0e7207 */ /* 0x000fca0002000000 */
[----:B------:R-:W-:-:S04]  /*12250*/  IMAD.IADD R3, R3, 0x1, R14 ;  /* 0x0000000103037824 */ /* 0x000fc800078e020e */
[----:B------:R-:W-:-:S07]  /*12260*/  IMAD.MOV.U32 R13, RZ, RZ, R3 ;  /* 0x000000ffff0d7224 */ /* 0x000fce00078e0003 */
[----:B------:R-:W-:Y:S05]  /*12270*/  WARPSYNC.COLLECTIVE R15, `(.L_x_3820) ;  /* 0x000000000f087348 */ /* 0x000fea0003c00000 */
[----:B------:R0:W1:Y:S02]  /*12280*/  SHFL.UP P6, R14, R13, R12, R11 ;  /* 0x0400000c0d0e7389 */ /* 0x00006400000c000b */
[----:B01----:R-:W-:Y:S01]  /*12290*/  ENDCOLLECTIVE ;  /* 0x000000000000791b */ /* 0x003fe20003800000 */
.L_x_3820:
        /* <DEDUP_REMOVED lines=8> */
.L_x_3821:
[----:B------:R-:W-:Y:S05]  /*12320*/  BRA `(.L_x_3822) ;  /* 0xffffffe4000c7947 */ /* 0x000fea000383ffff */
.L_x_3762:
[----:B------:R-:W-:Y:S01]  /*12330*/  BSSY B0, `(.L_x_3823) ;  /* 0x0000006000007945 */ /* 0x000fe20003800000 */
[----:B------:R-:W-:Y:S01]  /*12340*/  PLOP3.LUT P6, PT, P6, PT, PT, 0x8, 0x0 ;  /* 0x000000000000781c */ /* 0x000fe200037ce170 */
[----:B------:R-:W-:-:S12]  /*12350*/  IMAD.MOV.U32 R15, RZ, RZ, -0x1 ;  /* 0xffffffffff0f7424 */ /* 0x000fd800078e00ff */
[----:B01---5:R-:W-:Y:S05]  /*12360*/  WARPSYNC.COLLECTIVE R15, `(.L_x_3824) ;  /* 0x000000000f087348 */ /* 0x023fea0003c00000 */
[----:B------:R-:W-:Y:S01]  /*12370*/  VOTE.ANY R14, PT, P6 ;  /* 0x00000000000e7806 */ /* 0x000fe200030e0100 */
[----:B01---5:R-:W-:Y:S06]  /*12380*/  ENDCOLLECTIVE ;  /* 0x000000000000791b */ /* 0x023fec0003800000 */
.L_x_3824:
[----:B------:R-:W-:Y:S05]  /*12390*/  BSYNC B0 ;  /* 0x0000000000007941 */ /* 0x000fea0003800000 */
.L_x_3823:
        /* <DEDUP_REMOVED lines=9> */
.L_x_3825:
[----:B------:R-:W-:Y:S01]  /*12430*/  IMAD.MOV.U32 R17, RZ, RZ, R14 ;  /* 0x000000ffff117224 */ /* 0x000fe200078e000e */
[----:B------:R-:W-:Y:S06]  /*12440*/  BRA `(.L_x_3826) ;  /* 0xffffffe000fc7947 */ /* 0x000fec000383ffff */
.L_x_3764:
[----:B------:R-:W-:Y:S01]  /*12450*/  BSSY B0, `(.L_x_3827) ;  /* 0x0000007000007945 */ /* 0x000fe20003800000 */
[----:B------:R-:W-:Y:S02]  /*12460*/  IMAD.MOV.U32 R13, RZ, RZ, R3 ;  /* 0x000000ffff0d7224 */ /* 0x000fe400078e0003 */
[----:B------:R-:W-:Y:S02]  /*12470*/  IMAD.MOV.U32 R11, RZ, RZ, 0x1f ;  /* 0x0000001fff0b7424 */ /* 0x000fe400078e00ff */
[----:B------:R-:W-:-:S07]  /*12480*/  IMAD.MOV.U32 R15, RZ, RZ, -0x1 ;  /* 0xffffffffff0f7424 */ /* 0x000fce00078e00ff */
[----:B-123-5:R-:W-:Y:S05]  /*12490*/  WARPSYNC.COLLECTIVE R15, `(.L_x_3828) ;  /* 0x000000000f087348 */ /* 0x02efea0003c00000 */
[----:B------:R0:W4:Y:S02]  /*124a0*/  SHFL.IDX P6, R14, R13, R12, R11 ;  /* 0x0000000c0d0e7389 */ /* 0x00012400000c000b */
[----:B012345:R-:W-:Y:S01]  /*124b0*/  ENDCOLLECTIVE ;  /* 0x000000000000791b */ /* 0x03ffe20003800000 */
.L_x_3828:
[----:B------:R-:W-:Y:S05]  /*124c0*/  BSYNC B0 ;  /* 0x0000000000007941 */ /* 0x000fea0003800000 */
.L_x_3827:
[----:B------:R-:W-:Y:S05]  /*124d0*/  BRA `(.L_x_3763) ;  /* 0xffffffe000f47947 */ /* 0x000fea000383ffff */
.L_x_3768:
[----:B-1----:R1:W2:Y:S02]  /*124e0*/  SYNCS.PHASECHK.TRANS64.TRYWAIT P0, [R0+URZ+0x28c20], R3 ;  /* 0x028c2003000075a7 */ /* 0x0022a4000800017f */
[----:B--2---:R-:W-:Y:S05]  /*124f0*/  @!P0 NANOSLEEP.SYNCS 0x989680 ;  /* 0x009896800000895d */ /* 0x004fea0003900000 */
[----:B------:R-:W2:Y:S02]  /*12500*/  @!P0 SYNCS.PHASECHK.TRANS64 P0, [R0+URZ+0x28c20], R3 ;  /* 0x028c2003000085a7 */ /* 0x000ea4000800007f */
[----:B--2---:R-:W-:Y:S05]  /*12510*/  @!P0 BRA `(.L_x_3768) ;  /* 0xfffffffc00f08947 */ /* 0x004fea000383ffff */
[----:B------:R-:W-:Y:S05]  /*12520*/  BRA `(.L_x_3829) ;  /* 0xffffffe400e87947 */ /* 0x000fea000383ffff */
.L_x_3769:
[----:B------:R-:W2:Y:S01]  /*12530*/  S2R R2, SR_TID.X ;  /* 0x0000000000027919 */ /* 0x000ea20000002100 */
[----:B------:R-:W-:Y:S01]  /*12540*/  BSSY B0, `(.L_x_3830) ;  /* 0x000000a000007945 */ /* 0x000fe20003800000 */
[----:B0-----:R-:W-:Y:S02]  /*12550*/  IMAD.MOV.U32 R12, RZ, RZ, RZ ;  /* 0x000000ffff0c7224 */ /* 0x001fe400078e00ff */
[----:B------:R-:W-:Y:S02]  /*12560*/  IMAD.MOV.U32 R11, RZ, RZ, 0x1f ;  /* 0x0000001fff0b7424 */ /* 0x000fe400078e00ff */
[----:B------:R-:W-:Y:S01]  /*12570*/  IMAD.MOV.U32 R15, RZ, RZ, -0x1 ;  /* 0xffffffffff0f7424 */ /* 0x000fe200078e00ff */
[----:B--2---:R-:W-:-:S04]  /*12580*/  SHF.R.U32.HI R2, RZ, 0x5, R2 ;  /* 0x00000005ff027819 */ /* 0x004fc80000011602 */
[----:B------:R-:W-:-:S05]  /*12590*/  LOP3.LUT R2, R2, 0x3, RZ, 0xc0, !PT ;  /* 0x0000000302027812 */ /* 0x000fca00078ec0ff */
[----:B------:R-:W-:-:S07]  /*125a0*/  IMAD.MOV.U32 R13, RZ, RZ, R2 ;  /* 0x000000ffff0d7224 */ /* 0x000fce00078e0002 */
[----:B-1---5:R-:W-:Y:S05]  /*125b0*/  WARPSYNC.COLLECTIVE R15, `(.L_x_3831) ;  /* 0x000000000f087348 */ /* 0x022fea0003c00000 */
[----:B------:R0:W2:Y:S02]  /*125c0*/  SHFL.IDX P6, R14, R13, R12, R11 ;  /* 0x0000000c0d0e7389 */ /* 0x0000a400000c000b */
[----:B012--5:R-:W-:Y:S01]  /*125d0*/  ENDCOLLECTIVE ;  /* 0x000000000000791b */ /* 0x027fe20003800000 */
.L_x_3831:
[----:B------:R-:W-:Y:S05]  /*125e0*/  BSYNC B0 ;  /* 0x0000000000007941 */ /* 0x000fea0003800000 */
.L_x_3830:
[----:B------:R-:W-:Y:S05]  /*125f0*/  BRA `(.L_x_3832) ;  /* 0xffffffe400d07947 */ /* 0x000fea000383ffff */
.L_x_3772:
[----:B------:R-:W-:Y:S01]  /*12600*/  BSSY B1, `(.L_x_3833) ;  /* 0x0000006000017945 */ /* 0x000fe20003800000 */
[----:B------:R-:W-:-:S07]  /*12610*/  IMAD.MOV.U32 R15, RZ, RZ, -0x1 ;  /* 0xffffffffff0f7424 */ /* 0x000fce00078e00ff */
[----:B012--5:R-:W-:Y:S05]  /*12620*/  WARPSYNC.COLLECTIVE R15, `(.L_x_3834) ;  /* 0x000000000f0c7348 */ /* 0x027fea0003c00000 */
[----:B------:R-:W-:Y:S02]  /*12630*/  ELECT P6, UR62, PT ;  /* 0x00000000003e782f */ /* 0x000fe400038c0000 */
[----:B------:R-:W-:Y:S01]  /*12640*/  MOV R14, UR62 ;  /* 0x0000003e000e7c02 */ /* 0x000fe20008000f00 */
[----:B012--5:R-:W-:Y:S10]  /*12650*/  ENDCOLLECTIVE ;  /* 0x000000000000791b */ /* 0x027ff40003800000 */
.L_x_3834:
[----:B------:R-:W-:Y:S05]  /*12660*/  BSYNC B1 ;  /* 0x0000000000017941 */ /* 0x000fea0003800000 */
.L_x_3833:
[----:B------:R-:W-:Y:S05]  /*12670*/  BRA `(.L_x_3835) ;  /* 0xffffffe400c87947 */ /* 0x000fea000383ffff */
.L_x_3774:
[----:B0-----:R0:W1:Y:S02]  /*12680*/  SYNCS.PHASECHK.TRANS64.TRYWAIT P0, [R6+URZ], R5 ;  /* 0x00000005060075a7 */ /* 0x001064000800017f */
[----:B-1----:R-:W-:Y:S05]  /*12690*/  @!P0 NANOSLEEP.SYNCS 0x989680 ;  /* 0x009896800000895d */ /* 0x002fea0003900000 */
[----:B------:R-:W1:Y:S02]  /*126a0*/  @!P0 SYNCS.PHASECHK.TRANS64 P0, [R6+URZ], R5 ;  /* 0x00000005060085a7 */ /* 0x000e64000800007f */
[----:B-1----:R-:W-:Y:S05]  /*126b0*/  @!P0 BRA `(.L_x_3774) ;  /* 0xfffffffc00f08947 */ /* 0x002fea000383ffff */
[----:B------:R-:W-:Y:S05]  /*126c0*/  BRA `(.L_x_3836) ;  /* 0xffffffe800047947 */ /* 0x000fea000383ffff */
.L_x_3775:
[----:B-1----:R1:W2:Y:S02]  /*126d0*/  SYNCS.PHASECHK.TRANS64.TRYWAIT P0, [R7+URZ], R2 ;  /* 0x00000002070075a7 */ /* 0x0022a4000800017f */
[----:B--2---:R-:W-:Y:S05]  /*126e0*/  @!P0 NANOSLEEP.SYNCS 0x989680 ;  /* 0x009896800000895d */ /* 0x004fea0003900000 */
[----:B------:R-:W2:Y:S02]  /*126f0*/  @!P0 SYNCS.PHASECHK.TRANS64 P0, [R7+URZ], R2 ;  /* 0x00000002070085a7 */ /* 0x000ea4000800007f */
[----:B--2---:R-:W-:Y:S05]  /*12700*/  @!P0 BRA `(.L_x_3775) ;  /* 0xfffffffc00f08947 */ /* 0x004fea000383ffff */
[----:B------:R-:W-:Y:S05]  /*12710*/  BRA `(.L_x_3837) ;  /* 0xffffffe400f87947 */ /* 0x000fea000383ffff */
.L_x_3777:
[----:B--2---:R2:W3:Y:S02]  /*12720*/  SYNCS.PHASECHK.TRANS64.TRYWAIT P0, [R4+URZ], R5 ;  /* 0x00000005040075a7 */ /* 0x0044e4000800017f */
[----:B---3--:R-:W-:Y:S05]  /*12730*/  @!P0 NANOSLEEP.SYNCS 0x989680 ;  /* 0x009896800000895d */ /* 0x008fea0003900000 */
[----:B------:R-:W3:Y:S02]  /*12740*/  @!P0 SYNCS.PHASECHK.TRANS64 P0, [R4+URZ], R5 ;  /* 0x00000005040085a7 */ /* 0x000ee4000800007f */
[----:B---3--:R-:W-:Y:S05]  /*12750*/  @!P0 BRA `(.L_x_3777) ;  /* 0xfffffffc00f08947 */ /* 0x008fea000383ffff */
[----:B------:R-:W-:Y:S05]  /*12760*/  BRA `(.L_x_3838) ;  /* 0xffffffe800007947 */ /* 0x000fea000383ffff */
.L_x_3839:
        /* <DEDUP_REMOVED lines=9> */
.L_x_15286:


//--------------------- .text._ZN7cutlass13device_kernelIN5flash11enable_sm90INS1_16FlashAttnFwdSm90INS1_25CollectiveMainloopFwdSm90ILi2EN4cute5tupleIJNS5_1CILi1EEES8_S8_EEENS6_IJNS7_ILi64EEESA_SA_EEELi512ENS_10bfloat16_tEfNS_4arch4Sm90ELb0ELb0ELb1ELb1ELb0ELb1ELb0ELb0ELb0ELb1ELb0ELb0EEENS1_21CollectiveEpilogueFwdINS6_IJSA_NS7_ILi512EEESA_EEES9_SC_SE_Li256ELb1ELb1ELb0ELb0EEENS1_36VarlenDynamicPersistentTileSchedulerILi64ELi64ELi256ELi128ELb0ELb1ELb1ELb0ELb1ELb1EEEEEEEEEvNT_6ParamsE --------------------------
	.section	.text._ZN7cutlass13device_kernelIN5flash11enable_sm90INS1_16FlashAttnFwdSm90INS1_25CollectiveMainloopFwdSm90ILi2EN4cute5tupleIJNS5_1CILi1EEES8_S8_EEENS6_IJNS7_ILi64EEESA_SA_EEELi512ENS_10bfloat16_tEfNS_4arch4Sm90ELb0ELb0ELb1ELb1ELb0ELb1ELb0ELb0ELb0ELb1ELb0ELb0EEENS1_21CollectiveEpilogueFwdINS6_IJSA_NS7_ILi512EEESA_EEES9_SC_SE_Li256ELb1ELb1ELb0ELb0EEENS1_36VarlenDynamicPersistentTileSchedulerILi64ELi64ELi256ELi128ELb0ELb1ELb1ELb0ELb1ELb1EEEEEEEEEvNT_6ParamsE,"ax",@progbits
	.align	128
.text._ZN7cutlass13device_kernelIN5flash11enable_sm90INS1_16FlashAttnFwdSm90INS1_25CollectiveMainloopFwdSm90ILi2EN4cute5tupleIJNS5_1CILi1EEES8_S8_EEENS6_IJNS7_ILi64EEESA_SA_EEELi512ENS_10bfloat16_tEfNS_4arch4Sm90ELb0ELb0ELb1ELb1ELb0ELb1ELb0ELb0ELb0ELb1ELb0ELb0EEENS1_21CollectiveEpilogueFwdINS6_IJSA_NS7_ILi512EEESA_EEES9_SC_SE_Li256ELb1ELb1ELb0ELb0EEENS1_36VarlenDynamicPersistentTileSchedulerILi64ELi64ELi256ELi128ELb0ELb1ELb1ELb0ELb1ELb1EEEEEEEEEvNT_6ParamsE:
        .type           _ZN7cutlass13device_kernelIN5flash11enable_sm90INS1_16FlashAttnFwdSm90INS1_25CollectiveMainloopFwdSm90ILi2EN4cute5tupleIJNS5_1CILi1EEES8_S8_EEENS6_IJNS7_ILi64EEESA_SA_EEELi512ENS_10bfloat16_tEfNS_4arch4Sm90ELb0ELb0ELb1ELb1ELb0ELb1ELb0ELb0ELb0ELb1ELb0ELb0EEENS1_21CollectiveEpilogueFwdINS6_IJSA_NS7_ILi512EEESA_EEES9_SC_SE_Li256ELb1ELb1ELb0ELb0EEENS1_36VarlenDynamicPersistentTileSchedulerILi64ELi64ELi256ELi128ELb0ELb1ELb1ELb0ELb1ELb1EEEEEEEEEvNT_6ParamsE,@function
        .size           _ZN7cutlass13device_kernelIN5flash11enable_sm90INS1_16FlashAttnFwdSm90INS1_25CollectiveMainloopFwdSm90ILi2EN4cute5tupleIJNS5_1CILi1EEES8_S8_EEENS6_IJNS7_ILi64EEESA_SA_EEELi512ENS_10bfloat16_tEfNS_4arch4Sm90ELb0ELb0ELb1ELb1ELb0ELb1ELb0ELb0ELb0ELb1ELb0ELb0EEENS1_21CollectiveEpilogueFwdINS6_IJSA_NS7_ILi512EEESA_EEES9_SC_SE_Li256ELb1ELb1ELb0ELb0EEENS1_36VarlenDynamicPersistentTileSchedulerILi64ELi64ELi256ELi128ELb0ELb1ELb1ELb0ELb1ELb1EEEEEEEEEvNT_6ParamsE,(.L_x_15287 - _ZN7cutlass13device_kernelIN5flash11enable_sm90INS1_16FlashAttnFwdSm90INS1_25CollectiveMainloopFwdSm90ILi2EN4cute5tupleIJNS5_1CILi1EEES8_S8_EEENS6_IJNS7_ILi64EEESA_SA_EEELi512ENS_10bfloat16_tEfNS_4arch4Sm90ELb0ELb0ELb1ELb1ELb0ELb1ELb0ELb0ELb0ELb1ELb0ELb0EEENS1_21CollectiveEpilogueFwdINS6_IJSA_NS7_ILi512EEESA_EEES9_SC_SE_Li256ELb1ELb1ELb0ELb0EEENS1_36VarlenDynamicPersistentTileSchedulerILi64ELi64ELi256ELi128ELb0ELb1ELb1ELb0ELb1ELb1EEEEEEEEEvNT_6ParamsE)
        .other          _ZN7cutlass13device_kernelIN5flash11enable_sm90INS1_16FlashAttnFwdSm90INS1_25CollectiveMainloopFwdSm90ILi2EN4cute5tupleIJNS5_1CILi1EEES8_S8_EEENS6_IJNS7_ILi64EEESA_SA_EEELi512ENS_10bfloat16_tEfNS_4arch4Sm90ELb0ELb0ELb1ELb1ELb0ELb1ELb0ELb0ELb0ELb1ELb0ELb0EEENS1_21CollectiveEpilogueFwdINS6_IJSA_NS7_ILi512EEESA_EEES9_SC_SE_Li256ELb1ELb1ELb0ELb0EEENS1_36VarlenDynamicPersistentTileSchedulerILi64ELi64ELi256ELi128ELb0ELb1ELb1ELb0ELb1ELb1EEEEEEEEEvNT_6ParamsE,@"STO_CUDA_ENTRY STV_DEFAULT"
_ZN7cutlass13device_kernelIN5flash11enable_sm90INS1_16FlashAttnFwdSm90INS1_25CollectiveMainloopFwdSm90ILi2EN4cute5tupleIJNS5_1CILi1EEES8_S8_EEENS6_IJNS7_ILi64EEESA_SA_EEELi512ENS_10bfloat16_tEfNS_4arch4Sm90ELb0ELb0ELb1ELb1ELb0ELb1ELb0ELb0ELb0ELb1ELb0ELb0EEENS1_21CollectiveEpilogueFwdINS6_IJSA_NS7_ILi512EEESA_EEES9_SC_SE_Li256ELb1ELb1ELb0ELb0EEENS1_36VarlenDynamicPersistentTileSchedulerILi64ELi64ELi256ELi128ELb0ELb1ELb1ELb0ELb1ELb1EEEEEEEEEvNT_6ParamsE:
        /* <DEDUP_REMOVED lines=23> */
.L_x_3841:
[----:B------:R-:W-:Y:S05]  /*0170*/  BSYNC B0 ;  /* 0x0000000000007941 */ /* 0x000fea0003800000 */
.L_x_3840:
        /* <DEDUP_REMOVED lines=20> */
[----:B-1----:R0:W1:Y:S06]  /*02c0*/  @UP0 SYNCS.EXCH.64 URZ, [UR8+0x28c00], UR4 ;  /* 0x028c0004083f05b2 */ /* 0x00206c0008000100 */
[----:B------:R0:W2:Y:S02]  /*02d0*/  @UP1 SYNCS.EXCH.64 URZ, [UR8+0x28c20], UR6 ;  /* 0x028c2006083f15b2 */ /* 0x0000a40008000100 */
        /* <DEDUP_REMOVED lines=10> */
[----:B0-----:R0:W3:Y:S01]  /*0380*/  SYNCS.EXCH.64 URZ, [UR6+0x28c30], UR4 ;  /* 0x028c3004063f75b2 */ /* 0x0010e20008000100 */
[----:B------:R0:W4:Y:S01]  /*0390*/  SYNCS.EXCH.64 URZ, [UR6+0x28c40], UR4 ;  /* 0x028c4004063f75b2 */ /* 0x0001220008000100 */
[----:B------:R0:W0:Y:S01]  /*03a0*/  SYNCS.EXCH.64 URZ, [UR6+0x28c38], UR4 ;  /* 0x028c3804063f75b2 */ /* 0x0000220008000100 */
[----:B------:R0:W0:Y:S01]  /*03b0*/  SYNCS.EXCH.64 URZ, [UR6+0x28c48], UR4 ;  /* 0x028c4804063f75b2 */ /* 0x0000220008000100 */
[----:B------:R-:W-:Y:S01]  /*03c0*/  NOP ;  /* 0x0000000000007918 */ /* 0x000fe20000000000 */
.L_x_3842:
        /* <DEDUP_REMOVED lines=22> */
.L_x_3843:
        /* <DEDUP_REMOVED lines=18> */
.L_x_3844:
        /* <DEDUP_REMOVED lines=22> */
.L_x_3845:
        /* <DEDUP_REMOVED lines=22> */
.L_x_3846:
[----:B------:R-:W-:Y:S01]  /*0910*/  IMAD.MOV.U32 R2, RZ, RZ, 0x1 ;  /* 0x00000001ff027424 */ /* 0x000fe200078e00ff */
[----:B------:R-:W-:Y:S01]  /*0920*/  ISETP.NE.AND P0, PT, R3, RZ, PT ;  /* 0x000000ff0300720c */ /* 0x000fe20003f05270 */
[----:B------:R-:W-:Y:S01]  /*0930*/  NOP ;  /* 0x0000000000007918 */ /* 0x000fe20000000000 */
[----:B------:R-:W-:Y:S01]  /*0940*/  ULDC.64 UR40, c[0x0][0x208] ;  /* 0x0000820000287ab9 */ /* 0x000fe20000000a00 */
[----:B------:R-:W-:Y:S01]  /*0950*/  BSSY B9, `(.L_x_3847) ;  /* 0x0001789000097945 */ /* 0x000fe20003800000 */
[----:B------:R-:W-:-:S05]  /*0960*/  SEL R2, R2, 0x2, !P0 ;  /* 0x0000000202027807 */ /* 0x000fca0004000000 */
[----:B------:R0:W-:Y:S02]  /*0970*/  STL [R1+0x60], R2 ;  /* 0x0000600201007387 */ /* 0x0001e40000100800 */
[----:B01234-:R-:W-:Y:S06]  /*0980*/  BAR.SYNC.DEFER_BLOCKING 0x0 ;  /* 0x0000000000007b1d */ /* 0x01ffec0000010000 */
[----:B------:R-:W-:Y:S05]  /*0990*/  @!P0 BRA `(.L_x_3848) ;  /* 0x000000ec00948947 */ /* 0x000fea0003800000 */
.L_x_3849:
[----:B------:R-:W-:-:S08]  /*09a0*/  NOP ;  /* 0x0000000000007918 */ /* 0x000fd00000000000 */
[----:B------:R-:W0:Y:S02]  /*09b0*/  USETMAXREG.TRY_ALLOC.CTAPOOL UP0, 0xf0 ;  /* 0x000000f0000079c8 */ /* 0x000e240008000600 */
[----:B0-----:R-:W-:-:S13]  /*09c0*/  PLOP3.LUT P0, PT, PT, PT, UP0, 0x80, 0x0 ;  /* 0x000000000000781c */ /* 0x001fda0003f0f008 */
[----:B------:R-:W-:Y:S05]  /*09d0*/  @!P0 BRA `(.L_x_3849) ;  /* 0xfffffffc00f08947 */ /* 0x000fea000383ffff */
[----:B------:R-:W0:Y:S01]  /*09e0*/  S2R R0, SR_TID.X ;  /* 0x0000000000007919 */ /* 0x000e220000002100 */
[----:B------:R-:W1:Y:S01]  /*09f0*/  S2UR UR5, SR_CgaCtaId ;  /* 0x00000000000579c3 */ /* 0x000e620000008800 */
[----:B------:R-:W-:Y:S02]  /*0a00*/  UMOV UR4, 0x400 ;  /* 0x0000040000047882 */ /* 0x000fe40000000000 */
[----:B-1----:R-:W-:-:S06]  /*0a10*/  ULEA UR4, UR5, UR4, 0x18 ;  /* 0x0000000405047291 */ /* 0x002fcc000f8ec03f */
[----:B------:R-:W-:Y:S01]  /*0a20*/  IMAD.U32 R2, RZ, RZ, UR4 ;  /* 0x00000004ff027e24 */ /* 0x000fe2000f8e00ff */
[----:B0-----:R-:W-:Y:S01]  /*0a30*/  SHF.R.U32.HI R0, RZ, 0x7, R0 ;  /* 0x00000007ff007819 */ /* 0x001fe20000011600 */
[----:B------:R-:W-:-:S03]  /*0a40*/  ULDC UR4, c[0x0][0xc3c] ;  /* 0x00030f0000047ab9 */ /* 0x000fc60000000800 */
[----:B------:R-:W-:Y:S02]  /*0a50*/  ISETP.NE.AND P0, PT, R0, 0x1, PT ;  /* 0x000000010000780c */ /* 0x000fe40003f05270 */
[----:B------:R-:W0:Y:S11]  /*0a60*/  S2R R0, SR_TID.X ;  /* 0x0000000000007919 */ /* 0x000e360000002100 */
[----:B------:R-:W-:Y:S06]  /*0a70*/  @!P0 BAR.ARV 0x8, 0x100 ;  /* 0x0204000000008b1d */ /* 0x000fec0000002000 */
[----:B0-----:R-:W-:-:S13]  /*0a80*/  ISETP.GE.U32.AND P0, PT, R0, 0x100, PT ;  /* 0x000001000000780c */ /* 0x001fda0003f06070 */
[----:B------:R-:W-:Y:S08]  /*0a90*/  @P0 BAR.ARV 0xf, 0x100 ;  /* 0x03c4000000000b1d */ /* 0x000ff00000002000 */
[----:B------:R-:W-:Y:S06]  /*0aa0*/  BAR.SYNC.DEFER_BLOCKING 0x5, 0x180 ;  /* 0x0146000000007b1d */ /* 0x000fec0000010000 */
[----:B------:R-:W0:Y:S02]  /*0ab0*/  LDS.128 R24, [R2+0x28cd0] ;  /* 0x028cd00002187984 */ /* 0x000e240000000c00 */
[----:B------:R-:W-:Y:S06]  /*0ac0*/  BAR.ARV 0x4, 0x180 ;  /* 0x0106000000007b1d */ /* 0x000fec0000002000 */
[----:B0-----:R-:W-:-:S13]  /*0ad0*/  ISETP.GE.AND P0, PT, R27, UR4, PT ;  /* 0x000000041b007c0c */ /* 0x001fda000bf06270 */
[----:B------:R-:W-:Y:S05]  /*0ae0*/  @P0 BRA `(.L_x_3850) ;  /* 0x0000017400bc0947 */ /* 0x000fea0003800000 */
[----:B------:R-:W2:Y:S01]  /*0af0*/  LDL.LU R16, [R1+0x60] ;  /* 0x0000600001107983 */ /* 0x000ea20000300800 */
[----:B------:R-:W-:-:S05]  /*0b00*/  VIADD R234, R0, 0xffffff80 ;  /* 0xffffff8000ea7836 */ /* 0x000fca0000000000 */
[----:B------:R-:W-:-:S04]  /*0b10*/  SHF.R.S32.HI R3, RZ, 0x1f, R234 ;  /* 0x0000001fff037819 */ /* 0x000fc800000114ea */
[CC--:B------:R-:W-:Y:S02]  /*0b20*/  LEA.HI R0, R3.reuse, R234.reuse, RZ, 0x7 ;  /* 0x000000ea03007211 */ /* 0x0c0fe400078f38ff */
[CC--:B------:R-:W-:Y:S02]  /*0b30*/  LEA.HI R6, R3.reuse, R234.reuse, RZ, 0x4 ;  /* 0x000000ea03067211 */ /* 0x0c0fe400078f20ff */
[----:B------:R-:W-:Y:S02]  /*0b40*/  LOP3.LUT R5, R0, 0xffffff80, RZ, 0xc0, !PT ;  /* 0xffffff8000057812 */ /* 0x000fe400078ec0ff */
[----:B------:R-:W-:Y:S02]  /*0b50*/  LOP3.LUT R7, R6, 0xfffffff0, RZ, 0xc0, !PT ;  /* 0xfffffff006077812 */ /* 0x000fe400078ec0ff */
[----:B------:R-:W-:Y:S01]  /*0b60*/  LEA.HI R4, R3, R234, RZ, 0x5 ;  /* 0x000000ea03047211 */ /* 0x000fe200078f28ff */
[C---:B------:R-:W-:Y:S01]  /*0b70*/  IMAD.IADD R5, R234.reuse, 0x1, -R5 ;  /* 0x00000001ea057824 */ /* 0x040fe200078e0a05 */
[----:B------:R-:W-:Y:S01]  /*0b80*/  SHF.R.S32.HI R13, RZ, 0x4, R6 ;  /* 0x00000004ff0d7819 */ /* 0x000fe20000011406 */
[----:B------:R-:W-:Y:S01]  /*0b90*/  IMAD.IADD R10, R234, 0x1, -R7 ;  /* 0x00000001ea0a7824 */ /* 0x000fe200078e0a07 */
[----:B------:R-:W-:-:S02]  /*0ba0*/  SHF.R.S32.HI R192, RZ, 0x5, R4 ;  /* 0x00000005ffc07819 */ /* 0x000fc40000011404 */
[----:B------:R-:W-:Y:S02]  /*0bb0*/  SHF.R.S32.HI R11, RZ, 0x1f, R4 ;  /* 0x0000001fff0b7819 */ /* 0x000fe40000011404 */
[----:B------:R-:W-:Y:S02]  /*0bc0*/  SHF.R.S32.HI R4, RZ, 0x1f, R5 ;  /* 0x0000001fff047819 */ /* 0x000fe40000011405 */
[----:B------:R-:W-:Y:S02]  /*0bd0*/  SHF.R.S32.HI R7, RZ, 0x1f, R10 ;  /* 0x0000001fff077819 */ /* 0x000fe4000001140a */
[----:B------:R-:W-:Y:S02]  /*0be0*/  LEA.HI R8, R6, R13, RZ, 0x1 ;  /* 0x0000000d06087211 */ /* 0x000fe400078f08ff */
[----:B------:R-:W-:Y:S02]  /*0bf0*/  LEA.HI R6, R4, R5, RZ, 0x2 ;  /* 0x0000000504067211 */ /* 0x000fe400078f10ff */
[----:B------:R-:W-:-:S02]  /*0c00*/  LEA.HI R9, R7, R10, RZ, 0x3 ;  /* 0x0000000a07097211 */ /* 0x000fc400078f18ff */
[----:B------:R-:W-:Y:S02]  /*0c10*/  LOP3.LUT R12, R8, 0x1ffffffe, RZ, 0xc0, !PT ;  /* 0x1ffffffe080c7812 */ /* 0x000fe400078ec0ff */
[--C-:B------:R-:W-:Y:S02]  /*0c20*/  SHF.R.S32.HI R7, RZ, 0x2, R6.reuse ;  /* 0x00000002ff077819 */ /* 0x100fe40000011406 */
[----:B------:R-:W-:-:S04]  /*0c30*/  SHF.R.S32.HI R8, RZ, 0x1f, R6 ;  /* 0x0000001fff087819 */ /* 0x000fc80000011406 */
[----:B------:R-:W-:Y:S02]  /*0c40*/  LEA.HI R8, R8, R7, RZ, 0x3 ;  /* 0x0000000708087211 */ /* 0x000fe400078f18ff */
[----:B------:R-:W-:Y:S02]  /*0c50*/  LEA.HI R4, R4, R5, RZ, 0x5 ;  /* 0x0000000504047211 */ /* 0x000fe400078f28ff */
[----:B------:R-:W-:Y:S02]  /*0c60*/  LOP3.LUT R8, R8, 0xfffffff8, RZ, 0xc0, !PT ;  /* 0xfffffff808087812 */ /* 0x000fe400078ec0ff */
[----:B------:R-:W-:Y:S02]  /*0c70*/  LEA.HI R14, R11, R192, RZ, 0x2 ;  /* 0x000000c00b0e7211 */ /* 0x000fe400078f10ff */
[----:B------:R-:W-:Y:S01]  /*0c80*/  LOP3.LUT R11, R9, 0xfffffff8, RZ, 0xc0, !PT ;  /* 0xfffffff8090b7812 */ /* 0x000fe200078ec0ff */
[----:B------:R-:W-:Y:S01]  /*0c90*/  IMAD.IADD R191, R7, 0x1, -R8 ;  /* 0x0000000107bf7824 */ /* 0x000fe200078e0a08 */
[----:B------:R-:W-:-:S02]  /*0ca0*/  SHF.R.S32.HI R4, RZ, 0x5, R4 ;  /* 0x00000005ff047819 */ /* 0x000fc40000011404 */
[----:B------:R-:W-:Y:S01]  /*0cb0*/  SHF.R.S32.HI R213, RZ, 0x7, R0 ;  /* 0x00000007ffd57819 */ /* 0x000fe20000011400 */
[----:B------:R-:W-:Y:S01]  /*0cc0*/  IMAD.IADD R11, R10, 0x1, -R11 ;  /* 0x000000010a0b7824 */ /* 0x000fe200078e0a0b */
[----:B------:R-:W-:Y:S01]  /*0cd0*/  LOP3.LUT R15, R14, 0x3ffffc, RZ, 0xc0, !PT ;  /* 0x003ffffc0e0f7812 */ /* 0x000fe200078ec0ff */
[----:B------:R-:W-:Y:S01]  /*0ce0*/  IMAD R191, R4, 0x10, R191 ;  /* 0x0000001004bf7824 */ /* 0x000fe200078e02bf */
[-C--:B------:R-:W-:Y:S01]  /*0cf0*/  LEA.HI R4, R3, R234.reuse, RZ, 0x2 ;  /* 0x000000ea03047211 */ /* 0x080fe200078f10ff */
[----:B------:R-:W-:Y:S01]  /*0d00*/  IMAD R14, R213, 0x100, R10 ;  /* 0x00000100d50e7824 */ /* 0x000fe200078e020a */
[----:B------:R-:W-:Y:S01]  /*0d10*/  LEA.HI R3, R3, R234, RZ, 0x3 ;  /* 0x000000ea03037211 */ /* 0x000fe200078f18ff */
[----:B------:R-:W-:Y:S02]  /*0d20*/  IMAD.IADD R15, R192, 0x1, -R15 ;  /* 0x00000001c00f7824 */ /* 0x000fe400078e0a0f */
[----:B------:R-:W-:Y:S02]  /*0d30*/  IMAD.IADD R12, R13, 0x1, -R12 ;  /* 0x000000010d0c7824 */ /* 0x000fe400078e0a0c */
[----:B------:R-:W-:Y:S01]  /*0d40*/  IMAD.SHL.U32 R10, R11, 0x40, RZ ;  /* 0x000000400b0a7824 */ /* 0x000fe200078e00ff */
[----:B------:R-:W-:Y:S01]  /*0d50*/  SHF.R.S32.HI R23, RZ, 0x2, R4 ;  /* 0x00000002ff177819 */ /* 0x000fe20000011404 */
[----:B------:R-:W-:Y:S01]  /*0d60*/  IMAD R14, R15, 0x10, R14 ;  /* 0x000000100f0e7824 */ /* 0x000fe200078e020e */
[----:B------:R-:W-:Y:S01]  /*0d70*/  SHF.R.S32.HI R211, RZ, 0x3, R3 ;  /* 0x00000003ffd37819 */ /* 0x000fe20000011403 */
[----:B------:R-:W-:Y:S01]  /*0d80*/  IMAD.SHL.U32 R13, R12, 0x8, RZ ;  /* 0x000000080c0d7824 */ /* 0x000fe200078e00ff */
[----:B------:R-:W-:Y:S01]  /*0d90*/  LOP3.LUT R10, R10, 0x1c0, RZ, 0xc0, !PT ;  /* 0x000001c00a0a7812 */ /* 0x000fe200078ec0ff */
[----:B------:R-:W-:Y:S01]  /*0da0*/  IMAD.SHL.U32 R9, R9, 0x40, RZ ;  /* 0x0000004009097824 */ /* 0x000fe200078e00ff */
[----:B------:R-:W-:Y:S01]  /*0db0*/  LOP3.LUT R6, R6, 0x7ffffffc, RZ, 0xc0, !PT ;  /* 0x7ffffffc06067812 */ /* 0x000fe200078ec0ff */
[----:B------:R-:W-:Y:S01]  /*0dc0*/  VIADD R226, R23, 0x20 ;  /* 0x0000002017e27836 */ /* 0x000fe20000000000 */
[----:B------:R-:W-:Y:S01]  /*0dd0*/  LOP3.LUT R3, R3, 0xfffffff8, RZ, 0xc0, !PT ;  /* 0xfffffff803037812 */ /* 0x000fe200078ec0ff */
[--C-:B------:R-:W-:Y:S01]  /*0de0*/  IMAD.U32 R223, R14, 0x40, R13.reuse ;  /* 0x000000400edf7824 */ /* 0x100fe200078e000d */
[----:B------:R-:W-:Y:S01]  /*0df0*/  LOP3.LUT R13, R10, 0x8, R13, 0xf8, !PT ;  /* 0x000000080a0d7812 */ /* 0x000fe200078ef80d */
[----:B------:R-:W-:Y:S01]  /*0e00*/  IMAD.IADD R6, R5, 0x1, -R6 ;  /* 0x0000000105067824 */ /* 0x000fe200078e0a06 */
[----:B------:R-:W-:Y:S01]  /*0e10*/  SHF.R.U32.HI R10, RZ, 0x3, R10 ;  /* 0x00000003ff0a7819 */ /* 0x000fe2000001160a */
[----:B------:R-:W-:Y:S01]  /*0e20*/  IMAD.IADD R210, R234, 0x1, -R3 ;  /* 0x00000001ead27824 */ /* 0x000fe200078e0a03 */
[----:B------:R-:W-:-:S02]  /*0e30*/  LOP3.LUT R9, R9, 0x7ffffe00, RZ, 0xc0, !PT ;  /* 0x7ffffe0009097812 */ /* 0x000fc400078ec0ff */
[----:B------:R-:W-:Y:S02]  /*0e40*/  LOP3.LUT R5, R4, 0xfffffffc, RZ, 0xc0, !PT ;  /* 0xfffffffc04057812 */ /* 0x000fe400078ec0ff */
[----:B------:R-:W-:Y:S02]  /*0e50*/  LEA.HI R0, R0, R213, RZ, 0x1 ;  /* 0x000000d500007211 */ /* 0x000fe400078f08ff */
[----:B------:R-:W-:Y:S01]  /*0e60*/  SHF.R.S32.HI R3, RZ, 0x1f, R226 ;  /* 0x0000001fff037819 */ /* 0x000fe200000114e2 */
[----:B------:R-:W-:Y:S01]  /*0e70*/  IMAD R9, R192, 0x400, R9 ;  /* 0x00000400c0097824 */ /* 0x000fe200078e0209 */
[----:B------:R-:W-:Y:S01]  /*0e80*/  LOP3.LUT R10, R13, R10, RZ, 0x3c, !PT ;  /* 0x0000000a0d0a7212 */ /* 0x000fe200078e3cff */
[----:B------:R-:W-:Y:S01]  /*0e90*/  IMAD.IADD R5, R234, 0x1, -R5 ;  /* 0x00000001ea057824 */ /* 0x000fe200078e0a05 */
[----:B------:R-:W-:Y:S01]  /*0ea0*/  LOP3.LUT R0, R0, 0xfffffe, RZ, 0xc0, !PT ;  /* 0x00fffffe00007812 */ /* 0x000fe200078ec0ff */
[----:B------:R-:W-:Y:S01]  /*0eb0*/  IMAD.SHL.U32 R220, R226, 0x40, RZ ;  /* 0x00000040e2dc7824 */ /* 0x000fe200078e00ff */
[----:B------:R-:W-:Y:S01]  /*0ec0*/  LEA.HI R3, R3, R226, RZ, 0x3 ;  /* 0x000000e203037211 */ /* 0x000fe200078f18ff */
[----:B------:R-:W-:Y:S01]  /*0ed0*/  IMAD.IADD R9, R9, 0x1, R10 ;  /* 0x0000000109097824 */ /* 0x000fe200078e020a */
[----:B------:R-:W-:Y:S01]  /*0ee0*/  R2P PR, R11, 0x6 ;  /* 0x000000060b007804 */ /* 0x000fe20000000000 */
[----:B------:R-:W-:Y:S01]  /*0ef0*/  IMAD.IADD R0, R213, 0x1, -R0 ;  /* 0x00000001d5007824 */ /* 0x000fe200078e0a00 */
[----:B------:R-:W-:Y:S01]  /*0f00*/  SHF.R.S32.HI R4, RZ, 0x1f, R4 ;  /* 0x0000001fff047819 */ /* 0x000fe20000011404 */
[----:B------:R-:W-:Y:S01]  /*0f10*/  IMAD.SHL.U32 R3, R3, 0x40, RZ ;  /* 0x0000004003037824 */ /* 0x000fe200078e00ff */
[C---:B------:R-:W-:Y:S01]  /*0f20*/  LEA.HI R7, R5.reuse, R5, RZ, 0x1 ;  /* 0x0000000505077211 */ /* 0x040fe200078f08ff */
[----:B------:R-:W-:Y:S01]  /*0f30*/  IMAD.SHL.U32 R186, R5, 0x4, RZ ;  /* 0x0000000405ba7824 */ /* 0x000fe200078e00ff */
[----:B------:R-:W-:Y:S01]  /*0f40*/  LOP3.LUT R220, R220, 0x1c0, RZ, 0xc0, !PT ;  /* 0x000001c0dcdc7812 */ /* 0x000fe200078ec0ff */
[----:B------:R-:W-:-:S02]  /*0f50*/  IMAD R195, R9, 0x2, R2 ;  /* 0x0000000209c37824 */ /* 0x000fc400078e0202 */
[----:B------:R-:W-:Y:S01]  /*0f60*/  IMAD.MOV.U32 R197, RZ, RZ, 0x20 ;  /* 0x00000020ffc57424 */ /* 0x000fe200078e00ff */
[----:B------:R-:W-:Y:S01]  /*0f70*/  LEA.HI R4, R4, R23, RZ, 0x3 ;  /* 0x0000001704047211 */ /* 0x000fe200078f18ff */
[----:B------:R-:W-:Y:S01]  /*0f80*/  IMAD.SHL.U32 R194, R0, 0x100, RZ ;  /* 0x0000010000c27824 */ /* 0x000fe200078e00ff */
[----:B------:R-:W-:Y:S01]  /*0f90*/  LOP3.LUT R8, R7, 0x1ffffffe, RZ, 0xc0, !PT ;  /* 0x1ffffffe07087812 */ /* 0x000fe200078ec0ff */
[----:B------:R-:W-:Y:S01]  /*0fa0*/  IMAD.SHL.U32 R189, R210, 0x8, RZ ;  /* 0x00000008d2bd7824 */ /* 0x000fe200078e00ff */
[----:B------:R-:W-:Y:S01]  /*0fb0*/  SHF.R.U32.HI R235, RZ, 0x3, R220 ;  /* 0x00000003ffeb7819 */ /* 0x000fe200000116dc */
[----:B------:R-:W-:Y:S01]  /*0fc0*/  VIADD R190, R186, 0x10 ;  /* 0x00000010babe7836 */ /* 0x000fe20000000000 */
[----:B------:R-:W-:Y:S01]  /*0fd0*/  LOP3.LUT R221, R3, 0xfffffe00, RZ, 0xc0, !PT ;  /* 0xfffffe0003dd7812 */ /* 0x000fe200078ec0ff */
[----:B------:R-:W-:Y:S01]  /*0fe0*/  VIADD R198, R195, 0x26800 ;  /* 0x00026800c3c67836 */ /* 0x000fe20000000000 */
[----:B------:R-:W-:Y:S01]  /*0ff0*/  SEL R197, R197, 0xffffffe0, !P1 ;  /* 0xffffffe0c5c57807 */ /* 0x000fe20004800000 */
[C---:B------:R-:W-:Y:S01]  /*1000*/  VIADD R207, R189.reuse, 0x40 ;  /* 0x00000040bdcf7836 */ /* 0x040fe20000000000 */
[----:B------:R-:W-:Y:S01]  /*1010*/  LOP3.LUT R4, R4, 0xfffffff8, RZ, 0xc0, !PT ;  /* 0xfffffff804047812 */ /* 0x000fe200078ec0ff */
[C---:B------:R-:W-:Y:S01]  /*1020*/  VIADD R206, R189.reuse, 0x80 ;  /* 0x00000080bdce7836 */ /* 0x040fe20000000000 */
[----:B------:R-:W-:Y:S01]  /*1030*/  SHF.R.S32.HI R217, RZ, 0x1f, R190 ;  /* 0x0000001fffd97819 */ /* 0x000fe200000114be */
[----:B------:R-:W-:-:S02]  /*1040*/  VIADD R205, R189, 0xc0 ;  /* 0x000000c0bdcd7836 */ /* 0x000fc40000000000 */
[C---:B------:R-:W-:Y:S02]  /*1050*/  VIADD R204, R189.reuse, 0x100 ;  /* 0x00000100bdcc7836 */ /* 0x040fe40000000000 */
[C---:B------:R-:W-:Y:S02]  /*1060*/  VIADD R203, R189.reuse, 0x140 ;  /* 0x00000140bdcb7836 */ /* 0x040fe40000000000 */
[C---:B------:R-:W-:Y:S02]  /*1070*/  VIADD R215, R189.reuse, 0x180 ;  /* 0x00000180bdd77836 */ /* 0x040fe40000000000 */
[----:B------:R-:W-:Y:S02]  /*1080*/  VIADD R214, R189, 0x1c0 ;  /* 0x000001c0bdd67836 */ /* 0x000fe40000000000 */
[----:B------:R-:W-:Y:S02]  /*1090*/  VIADD R196, R195, 0x26840 ;  /* 0x00026840c3c47836 */ /* 0x000fe40000000000 */
[----:B------:R-:W-:-:S02]  /*10a0*/  IMAD.IADD R8, R5, 0x1, -R8 ;  /* 0x0000000105087824 */ /* 0x000fc400078e0a08 */
[C---:B------:R-:W-:Y:S01]  /*10b0*/  @P2 VIADD R196, R198.reuse, 0xffffffc0 ;  /* 0xffffffc0c6c42836 */ /* 0x040fe20000000000 */
[----:B------:R-:W-:Y:S01]  /*10c0*/  CS2R R18, SRZ ;  /* 0x0000000000127805 */ /* 0x000fe2000001ff00 */
[----:B------:R-:W-:Y:S01]  /*10d0*/  IMAD.IADD R198, R198, 0x1, R197 ;  /* 0x00000001c6c67824 */ /* 0x000fe200078e02c5 */
[----:B------:R-:W-:Y:S01]  /*10e0*/  SHF.R.S32.HI R233, RZ, 0x1f, R207 ;  /* 0x0000001fffe97819 */ /* 0x000fe200000114cf */
[----:B------:R-:W-:Y:S01]  /*10f0*/  IMAD.MOV.U32 R208, RZ, RZ, RZ ;  /* 0x000000ffffd07224 */ /* 0x000fe200078e00ff */
[----:B------:R-:W-:Y:S01]  /*1100*/  SHF.R.S32.HI R232, RZ, 0x1f, R206 ;  /* 0x0000001fffe87819 */ /* 0x000fe200000114ce */
[----:B------:R-:W-:Y:S01]  /*1110*/  IMAD.MOV.U32 R185, RZ, RZ, RZ ;  /* 0x000000ffffb97224 */ /* 0x000fe200078e00ff */
[----:B------:R-:W-:Y:S01]  /*1120*/  SHF.R.S32.HI R231, RZ, 0x1f, R205 ;  /* 0x0000001fffe77819 */ /* 0x000fe200000114cd */
[----:B------:R-:W-:Y:S01]  /*1130*/  IMAD.MOV.U32 R22, RZ, RZ, RZ ;  /* 0x000000ffff167224 */ /* 0x000fe200078e00ff */
[----:B------:R-:W-:Y:S01]  /*1140*/  SHF.R.S32.HI R230, RZ, 0x1f, R204 ;  /* 0x0000001fffe67819 */ /* 0x000fe200000114cc */
[----:B------:R-:W-:Y:S01]  /*1150*/  IMAD.IADD R188, R23, 0x1, -R4 ;  /* 0x0000000117bc7824 */ /* 0x000fe200078e0a04 */
[----:B------:R-:W-:Y:S01]  /*1160*/  SHF.R.S32.HI R229, RZ, 0x1f, R203 ;  /* 0x0000001fffe57819 */ /* 0x000fe200000114cb */
[----:B------:R-:W-:Y:S01]  /*1170*/  IMAD.SHL.U32 R218, R190, 0x2, RZ ;  /* 0x00000002beda7824 */ /* 0x000fe200078e00ff */
[----:B------:R-:W-:Y:S01]  /*1180*/  SHF.R.S32.HI R228, RZ, 0x1f, R215 ;  /* 0x0000001fffe47819 */ /* 0x000fe200000114d7 */
[----:B------:R-:W-:Y:S01]  /*1190*/  IMAD.SHL.U32 R193, R6, 0x2, RZ ;  /* 0x0000000206c17824 */ /* 0x000fe200078e00ff */
[----:B------:R-:W-:Y:S01]  /*11a0*/  SHF.R.S32.HI R227, RZ, 0x1f, R214 ;  /* 0x0000001fffe37819 */ /* 0x000fe200000114d6 */
[----:B------:R-:W-:Y:S01]  /*11b0*/  IMAD R222, R8, 0x8, R191 ;  /* 0x0000000808de7824 */ /* 0x000fe200078e02bf */
[----:B------:R-:W-:Y:S01]  /*11c0*/  SHF.L.U64.HI R217, R190, 0x1, R217 ;  /* 0x00000001bed97819 */ /* 0x000fe200000102d9 */
[----:B------:R-:W-:Y:S01]  /*11d0*/  IMAD.IADD R197, R197, 0x1, R196 ;  /* 0x00000001c5c57824 */ /* 0x000fe200078e02c4 */
[----:B--2---:R-:W-:Y:S01]  /*11e0*/  LOP3.LUT R184, R16, 0x1, RZ, 0xfc, !PT ;  /* 0x0000000110b87812 */ /* 0x004fe200078efcff */
[----:B------:R-:W-:-:S05]  /*11f0*/  IMAD.SHL.U32 R16, R5, 0x8, RZ ;  /* 0x0000000805107824 */ /* 0x000fca00078e00ff */
[----:B------:R-:W-:-:S04]  /*1200*/  LOP3.LUT R0, R220, 0x38, R16, 0xf8, !PT ;  /* 0x00000038dc007812 */ /* 0x000fc800078ef810 */
[----:B------:R-:W-:-:S05]  /*1210*/  LOP3.LUT R219, R221, R0, R235, 0xf6, !PT ;  /* 0x00000000dddb7212 */ /* 0x000fca00078ef6eb */
[----:B------:R-:W-:-:S07]  /*1220*/  IMAD R219, R219, 0x2, R2 ;  /* 0x00000002dbdb7824 */ /* 0x000fce00078e0202 */
.L_x_3969:
[----:B01-3--:R-:W0:Y:S01]  /*1230*/  LDC.64 R4, c[0x0][0xc88] ;  /* 0x00032200ff047b82 */ /* 0x00be220000000a00 */
        /* <DEDUP_REMOVED lines=25> */
[----:B----4-:R-:W-:-:S03]  /*13d0*/  @P1 IADD3.X R7, R201, UR9, RZ, P2, !PT ;  /* 0x00000009c9071c10 */ /* 0x010fc600097fe4ff */
        /* <DEDUP_REMOVED lines=25> */
.L_x_3851:
[----:B------:R-:W-:Y:S02]  /*1570*/  IMAD.U32 R46, RZ, RZ, UR5 ;  /* 0x00000005ff2e7e24 */ /* 0x000fe4000f8e00ff */
[----:B------:R-:W-:Y:S01]  /*1580*/  IMAD.U32 R28, RZ, RZ, UR4 ;  /* 0x00000004ff1c7e24 */ /* 0x000fe2000f8e00ff */
[----:B------:R-:W-:Y:S06]  /*1590*/  @!P2 BRA `(.L_x_3852) ;  /* 0x000000000010a947 */ /* 0x000fec0003800000 */
[----:B------:R-:W-:-:S04]  /*15a0*/  IADD3 R4, P0, R200, UR8, RZ ;  /* 0x00000008c8047c10 */ /* 0x000fc8000ff1e0ff */
[----:B------:R-:W-:-:S05]  /*15b0*/  IADD3.X R5, R201, UR9, RZ, P0, !PT ;  /* 0x00000009c9057c10 */ /* 0x000fca00087fe4ff */
[----:B------:R0:W5:Y:S01]  /*15c0*/  LDG.E R28, desc[UR40][R4.64] ;  /* 0x00000028041c7981 */ /* 0x000162000c1e1900 */
[----:B------:R-:W-:Y:S05]  /*15d0*/  BRA `(.L_x_3853) ;  /* 0x0000000000107947 */ /* 0x000fea0003800000 */
.L_x_3852:
[----:B------:R-:W-:Y:S05]  /*15e0*/  @!P0 BRA `(.L_x_3853) ;  /* 0x00000000000c8947 */ /* 0x000fea0003800000 */
[----:B------:R-:W2:Y:S04]  /*15f0*/  LDG.E R5, desc[UR40][R8.64] ;  /* 0x0000002808057981 */ /* 0x000ea8000c1e1900 */
[----:B------:R-:W2:Y:S02]  /*1600*/  LDG.E R28, desc[UR40][R8.64+0x4] ;  /* 0x00000428081c7981 */ /* 0x000ea4000c1e1900 */
[----:B--2---:R-:W-:-:S07]  /*1610*/  IMAD.IADD R28, R28, 0x1, -R5 ;  /* 0x000000011c1c7824 */ /* 0x004fce00078e0a05 */
.L_x_3853:
[----:B------:R-:W-:Y:S02]  /*1620*/  ULDC.64 UR4, c[0x0][0xa10] ;  /* 0x0002840000047ab9 */ /* 0x000fe40000000a00 */
[----:B------:R-:W-:-:S04]  /*1630*/  ISETP.NE.U32.AND P0, PT, RZ, UR4, PT ;  /* 0x00000004ff007c0c */ /* 0x000fc8000bf05070 */
[----:B------:R-:W-:Y:S01]  /*1640*/  ISETP.NE.AND.EX P0, PT, RZ, UR5, PT, P0 ;  /* 0x00000005ff007c0c */ /* 0x000fe2000bf05300 */
[----:B-----5:R-:W-:Y:S01]  /*1650*/  IMAD.IADD R11, R28, 0x1, -R3 ;  /* 0x000000011c0b7824 */ /* 0x020fe200078e0a03 */
[----:B------:R-:W-:-:S11]  /*1660*/  ULDC.64 UR4, c[0x0][0xa30] ;  /* 0x00028c0000047ab9 */ /* 0x000fd60000000a00 */
[----:B0-----:R-:W0:Y:S02]  /*1670*/  @P0 LDC.64 R4, c[0x0][0xa10] ;  /* 0x00028400ff040b82 */ /* 0x001e240000000a00 */
[----:B0-----:R-:W-:-:S05]  /*1680*/  @P0 IMAD.WIDE R4, R29, 0x4, R4 ;  /* 0x000000041d040825 */ /* 0x001fca00078e0204 */
[----:B------:R-:W2:Y:S04]  /*1690*/  @P0 LDG.E R0, desc[UR40][R4.64] ;  /* 0x0000002804000981 */ /* 0x000ea8000c1e1900 */
[----:B------:R-:W2:Y:S01]  /*16a0*/  @P0 LDG.E R9, desc[UR40][R4.64+0x4] ;  /* 0x0000042804090981 */ /* 0x000ea2000c1e1900 */
[----:B------:R-:W-:Y:S01]  /*16b0*/  IMAD.MOV R44, RZ, RZ, -R11 ;  /* 0x000000ffff2c7224 */ /* 0x000fe200078e0a0b */
[----:B------:R-:W-:Y:S01]  /*16c0*/  ISETP.NE.U32.AND P1, PT, RZ, UR4, PT ;  /* 0x00000004ff007c0c */ /* 0x000fe2000bf25070 */
[----:B------:R-:W-:-:S03]  /*16d0*/  IMAD.MOV.U32 R27, RZ, RZ, R28 ;  /* 0x000000ffff1b7224 */ /* 0x000fc600078e001c */
[----:B------:R-:W-:Y:S02]  /*16e0*/  VIMNMX R44, RZ, R44, !PT ;  /* 0x0000002cff2c7248 */ /* 0x000fe40007fe0100 */
[----:B------:R-:W-:-:S13]  /*16f0*/  ISETP.NE.AND.EX P1, PT, RZ, UR5, PT, P1 ;  /* 0x00000005ff007c0c */ /* 0x000fda000bf25310 */
[----:B------:R-:W-:-:S04]  /*1700*/  @P1 IADD3 R6, P2, R200, UR4, RZ ;  /* 0x00000004c8061c10 */ /* 0x000fc8000ff5e0ff */
[----:B------:R-:W-:-:S05]  /*1710*/  @P1 IADD3.X R7, R201, UR5, RZ, P2, !PT ;  /* 0x00000005c9071c10 */ /* 0x000fca00097fe4ff */
[----:B------:R0:W5:Y:S01]  /*1720*/  @P1 LDG.E R27, desc[UR40][R6.64] ;  /* 0x00000028061b1981 */ /* 0x000162000c1e1900 */
        /* <DEDUP_REMOVED lines=14> */
[----:B------:R-:W-:Y:S02]  /*1810*/  @P0 SHF.R.S32.HI R45, RZ, 0x6, R5 ;  /* 0x00000006ff2d0819 */ /* 0x000fe40000011405 */
[----:B------:R-:W-:Y:S02]  /*1820*/  PLOP3.LUT P0, PT, PT, PT, PT, 0x80, 0x0 ;  /* 0x000000000000781c */ /* 0x000fe40003f0f070 */
[----:B------:R-:W-:-:S13]  /*1830*/  ISETP.GT.AND P1, PT, R45, R44, PT ;  /* 0x0000002c2d00720c */ /* 0x000fda0003f24270 */
[----:B0-----:R-:W-:Y:S05]  /*1840*/  @!P1 BRA `(.L_x_3854) ;  /* 0x0000002800a49947 */ /* 0x001fea0003800000 */
        /* <DEDUP_REMOVED lines=20> */
.L_x_3856:
[----:B------:R-:W-:Y:S05]  /*1990*/  BSYNC B6 ;  /* 0x0000000000067941 */ /* 0x000fea0003800000 */
.L_x_3855:
        /* <DEDUP_REMOVED lines=20> */
.L_x_3858:
[----:B------:R-:W-:Y:S05]  /*1ae0*/  BSYNC B6 ;  /* 0x0000000000067941 */ /* 0x000fea0003800000 */
.L_x_3857:
[----:B------:R-:W-:Y:S01]  /*1af0*/  ULDC.64 UR4, c[0x0][0x9f8] ;  /* 0x00027e0000047ab9 */ /* 0x000fe20000000a00 */
[----:B------:R-:W0:Y:S01]  /*1b00*/  LDC.64 R50, c[0x0][0x300] ;  /* 0x0000c000ff327b82 */ /* 0x000e220000000a00 */
[----:B------:R-:W-:Y:S01]  /*1b10*/  ISETP.NE.U32.AND P0, PT, RZ, UR4, PT ;  /* 0x00000004ff007c0c */ /* 0x000fe2000bf05070 */
[----:B------:R-:W-:Y:S01]  /*1b20*/  IMAD.IADD R42, R31, 0x1, R28 ;  /* 0x000000011f2a7824 */ /* 0x000fe200078e021c */
[----:B------:R-:W-:Y:S02]  /*1b30*/  ULDC.64 UR6, c[0x0][0x330] ;  /* 0x0000cc0000067ab9 */ /* 0x000fe40000000a00 */
[----:B------:R-:W-:Y:S02]  /*1b40*/  ISETP.NE.AND.EX P0, PT, RZ, UR5, PT, P0 ;  /* 0x00000005ff007c0c */ /* 0x000fe4000bf05300 */
[----:B------:R-:W-:Y:S01]  /*1b50*/  SHF.R.S32.HI R17, RZ, 0x1f, R16 ;  /* 0x0000001fff117819 */ /* 0x000fe20000011410 */
[----:B------:R-:W1:Y:S08]  /*1b60*/  LDC.64 R54, c[0x0][0x3f8] ;  /* 0x0000fe00ff367b82 */ /* 0x000e700000000a00 */
[----:B------:R-:W2:Y:S02]  /*1b70*/  LDC R43, c[0x0][0x3f4] ;  /* 0x0000fd00ff2b7b82 */ /* 0x000ea40000000800 */
[----:B------:R-:W-:-:S04]  /*1b80*/  @P0 IADD3 R4, P1, R200, UR4, RZ ;  /* 0x00000004c8040c10 */ /* 0x000fc8000ff3e0ff */
[----:B------:R-:W-:Y:S01]  /*1b90*/  @P0 IADD3.X R5, R201, UR5, RZ, P1, !PT ;  /* 0x00000005c9050c10 */ /* 0x000fe20008ffe4ff */
[----:B------:R-:W-:-:S04]  /*1ba0*/  ULDC.64 UR4, c[0x0][0x308] ;  /* 0x0000c20000047ab9 */ /* 0x000fc80000000a00 */
[----:B------:R3:W4:Y:S01]  /*1bb0*/  @P0 LDG.E R29, desc[UR40][R4.64] ;  /* 0x00000028041d0981 */ /* 0x000722000c1e1900 */
[----:B------:R-:W-:Y:S01]  /*1bc0*/  SHF.R.S32.HI R28, RZ, 0x1f, R42 ;  /* 0x0000001fff1c7819 */ /* 0x000fe2000001142a */
[-C--:B0-----:R-:W-:Y:S01]  /*1bd0*/  IMAD.WIDE.U32 R6, R42, R50.reuse, RZ ;  /* 0x000000322a067225 */ /* 0x081fe200078e00ff */
[----:B------:R-:W-:Y:S01]  /*1be0*/  SHF.R.S32.HI R187, RZ, 0x1f, R186 ;  /* 0x0000001fffbb7819 */ /* 0x000fe200000114ba */
[----:B------:R-:W0:Y:S01]  /*1bf0*/  S2R R52, SR_TID.X ;  /* 0x0000000000347919 */ /* 0x000e220000002100 */
[----:B------:R-:W-:Y:S01]  /*1c00*/  SHF.L.U64.HI R49, R50, 0x6, R51 ;  /* 0x0000000632317819 */ /* 0x000fe20000010233 */
[----:B------:R-:W-:Y:S02]  /*1c10*/  IMAD R0, R28, R50, RZ ;  /* 0x000000321c007224 */ /* 0x000fe400078e02ff */
[----:B------:R-:W-:Y:S02]  /*1c20*/  IMAD.SHL.U32 R14, R188, 0x40, RZ ;  /* 0x00000040bc0e7824 */ /* 0x000fe400078e00ff */
[----:B------:R-:W-:Y:S01]  /*1c30*/  IMAD R3, R42, R51, R0 ;  /* 0x000000332a037224 */ /* 0x000fe200078e0200 */
[----:B------:R-:W-:Y:S01]  /*1c40*/  SHF.R.S32.HI R0, RZ, 0x1f, R26 ;  /* 0x0000001fff007819 */ /* 0x000fe2000001141a */
[----:B---3--:R-:W-:Y:S01]  /*1c50*/  IMAD.WIDE.U32 R4, R26, UR6, R16 ;  /* 0x000000061a047c25 */ /* 0x008fe2000f8e0010 */
[----:B--2---:R-:W-:-:S03]  /*1c60*/  ISETP.GE.AND P2, PT, R16, R43, PT ;  /* 0x0000002b1000720c */ /* 0x004fc60003f46270 */
[----:B------:R-:W-:Y:S01]  /*1c70*/  IMAD.IADD R7, R7, 0x1, R3 ;  /* 0x0000000107077824 */ /* 0x000fe200078e0203 */
[----:B------:R-:W-:Y:S01]  /*1c80*/  SEL R15, R43, RZ, P2 ;  /* 0x000000ff2b0f7207 */ /* 0x000fe20001000000 */
[----:B------:R-:W-:Y:S01]  /*1c90*/  IMAD R3, R0, UR6, RZ ;  /* 0x0000000600037c24 */ /* 0x000fe2000f8e02ff */
[----:B------:R-:W-:Y:S01]  /*1ca0*/  P2R R68, PR, RZ, 0x4 ;  /* 0x00000004ff447803 */ /* 0x000fe20000000000 */
[----:B------:R-:W-:-:S04]  /*1cb0*/  IMAD.WIDE.U32 R6, R26, UR4, R6 ;  /* 0x000000041a067c25 */ /* 0x000fc8000f8e0006 */
[----:B------:R-:W-:Y:S01]  /*1cc0*/  IMAD R33, R26, UR7, R3 ;  /* 0x000000071a217c24 */ /* 0x000fe2000f8e0203 */
[----:B------:R-:W-:Y:S01]  /*1cd0*/  ULDC.64 UR6, c[0x0][0xa08] ;  /* 0x0002820000067ab9 */ /* 0x000fe20000000a00 */
[----:B------:R-:W-:Y:S01]  /*1ce0*/  IMAD R3, R0, UR4, RZ ;  /* 0x0000000400037c24 */ /* 0x000fe2000f8e02ff */
[----:B------:R-:W-:Y:S01]  /*1cf0*/  ISETP.NE.U32.AND P0, PT, RZ, UR6, PT ;  /* 0x00000006ff007c0c */ /* 0x000fe2000bf05070 */
[----:B------:R-:W-:Y:S02]  /*1d00*/  IMAD.IADD R33, R5, 0x1, R33 ;  /* 0x0000000105217824 */ /* 0x000fe400078e0221 */
[----:B------:R-:W-:Y:S01]  /*1d10*/  IMAD R3, R26, UR5, R3 ;  /* 0x000000051a037c24 */ /* 0x000fe2000f8e0203 */
[----:B------:R-:W-:Y:S01]  /*1d20*/  ISETP.NE.AND.EX P0, PT, RZ, UR7, PT, P0 ;  /* 0x00000007ff007c0c */ /* 0x000fe2000bf05300 */
[----:B------:R-:W-:Y:S01]  /*1d30*/  ULDC.64 UR4, c[0x0][0x310] ;  /* 0x0000c40000047ab9 */ /* 0x000fe20000000a00 */
[----:B------:R-:W-:Y:S01]  /*1d40*/  ULDC.64 UR6, c[0x0][0x338] ;  /* 0x0000ce0000067ab9 */ /* 0x000fe20000000a00 */
[----:B------:R-:W-:Y:S01]  /*1d50*/  IMAD.IADD R7, R7, 0x1, R3 ;  /* 0x0000000107077824 */ /* 0x000fe200078e0203 */
[----:B------:R-:W-:Y:S01]  /*1d60*/  SHF.R.S32.HI R3, RZ, 0x1f, R23 ;  /* 0x0000001fff037819 */ /* 0x000fe20000011417 */
[----:B------:R-:W-:Y:S01]  /*1d70*/  IMAD.MOV.U32 R32, RZ, RZ, R4 ;  /* 0x000000ffff207224 */ /* 0x000fe200078e0004 */
[----:B0-----:R-:W-:Y:S01]  /*1d80*/  SHF.R.U32.HI R52, RZ, 0x7, R52 ;  /* 0x00000007ff347819 */ /* 0x001fe20000011634 */
[----:B------:R-:W0:Y:S01]  /*1d90*/  LDC.64 R4, c[0x0][0x408] ;  /* 0x00010200ff047b82 */ /* 0x000e220000000a00 */
[----:B------:R-:W-:-:S02]  /*1da0*/  IMAD.IADD R15, R16, 0x1, R15 ;  /* 0x00000001100f7824 */ /* 0x000fc400078e020f */
[----:B------:R-:W-:Y:S02]  /*1db0*/  VIADD R72, R16, 0x20 ;  /* 0x0000002010487836 */ /* 0x000fe40000000000 */
[----:B------:R-:W-:Y:S01]  /*1dc0*/  IMAD.SHL.U32 R60, R43, 0x2, RZ ;  /* 0x000000022b3c7824 */ /* 0x000fe200078e00ff */
[----:B------:R-:W-:Y:S01]  /*1dd0*/  SHF.R.S32.HI R48, RZ, 0x1f, R15 ;  /* 0x0000001fff307819 */ /* 0x000fe2000001140f */
[----:B------:R-:W-:-:S03]  /*1de0*/  VIADD R59, R52, 0x8 ;  /* 0x00000008343b7836 */ /* 0x000fc60000000000 */
[----:B------:R-:W-:-:S04]  /*1df0*/  LEA.HI R48, R48, R15, RZ, 0x3 ;  /* 0x0000000f30307211 */ /* 0x000fc800078f18ff */
[----:B------:R-:W-:-:S04]  /*1e00*/  LOP3.LUT R65, R48, 0xfffffff8, RZ, 0xc0, !PT ;  /* 0xfffffff830417812 */ /* 0x000fc800078ec0ff */
[----:B------:R-:W-:Y:S01]  /*1e10*/  SHF.R.S32.HI R71, RZ, 0x1f, R65 ;  /* 0x0000001fff477819 */ /* 0x000fe20000011441 */
[----:B0-----:R-:W-:Y:S01]  /*1e20*/  IMAD R12, R3, R4, RZ ;  /* 0x00000004030c7224 */ /* 0x001fe200078e02ff */
[C---:B------:R-:W-:Y:S01]  /*1e30*/  SHF.L.U64.HI R56, R4.reuse, 0x6, R5 ;  /* 0x0000000604387819 */ /* 0x040fe20000010205 */
[----:B------:R-:W-:Y:S02]  /*1e40*/  IMAD.SHL.U32 R57, R4, 0x40, RZ ;  /* 0x0000004004397824 */ /* 0x000fe400078e00ff */
[----:B------:R-:W-:Y:S01]  /*1e50*/  IMAD R31, R23, R5, R12 ;  /* 0x00000005171f7224 */ /* 0x000fe200078e020c */
[----:B----4-:R-:W-:Y:S02]  /*1e60*/  SHF.R.S32.HI R0, RZ, 0x1f, R29 ;  /* 0x0000001fff007819 */ /* 0x010fe4000001141d */
[----:B------:R-:W-:Y:S02]  /*1e70*/  SEL R11, R29, RZ, !P0 ;  /* 0x000000ff1d0b7207 */ /* 0x000fe40004000000 */
[----:B------:R-:W-:-:S03]  /*1e80*/  SEL R0, R0, RZ, !P0 ;  /* 0x000000ff00007207 */ /* 0x000fc60004000000 */
[----:B------:R-:W-:-:S04]  /*1e90*/  IMAD.WIDE.U32 R20, R11, UR4, R6 ;  /* 0x000000040b147c25 */ /* 0x000fc8000f8e0006 */
[C---:B------:R-:W-:Y:S02]  /*1ea0*/  IMAD R6, R0.reuse, UR6, RZ ;  /* 0x0000000600067c24 */ /* 0x040fe4000f8e02ff */
[----:B------:R-:W-:Y:S01]  /*1eb0*/  IMAD R8, R0, UR4, RZ ;  /* 0x0000000400087c24 */ /* 0x000fe2000f8e02ff */
[----:B------:R-:W-:Y:S01]  /*1ec0*/  ULDC UR4, c[0x0][0x2f4] ;  /* 0x0000bd0000047ab9 */ /* 0x000fe20000000800 */
[----:B------:R-:W-:Y:S01]  /*1ed0*/  IMAD R73, R11, UR7, R6 ;  /* 0x000000070b497c24 */ /* 0x000fe2000f8e0206 */
[----:B------:R-:W-:Y:S01]  /*1ee0*/  ISETP.GE.AND P4, PT, R16, UR4, PT ;  /* 0x0000000410007c0c */ /* 0x000fe2000bf86270 */
[----:B-1----:R-:W-:Y:S01]  /*1ef0*/  IMAD R6, R3, R54, RZ ;  /* 0x0000003603067224 */ /* 0x002fe200078e02ff */
[----:B------:R-:W-:Y:S01]  /*1f00*/  ISETP.GE.AND P3, PT, R72, UR4, PT ;  /* 0x0000000448007c0c */ /* 0x000fe2000bf66270 */
[C---:B------:R-:W-:Y:S02]  /*1f10*/  IMAD R13, R11.reuse, UR5, R8 ;  /* 0x000000050b0d7c24 */ /* 0x040fe4000f8e0208 */
[----:B------:R-:W-:-:S04]  /*1f20*/  IMAD.WIDE.U32 R32, R11, UR6, R32 ;  /* 0x000000060b207c25 */ /* 0x000fc8000f8e0020 */
[C---:B------:R-:W-:Y:S02]  /*1f30*/  IMAD R29, R23.reuse, R55, R6 ;  /* 0x00000037171d7224 */ /* 0x040fe400078e0206 */
[----:B------:R-:W-:-:S04]  /*1f40*/  IMAD.WIDE.U32 R6, R23, R54, R186 ;  /* 0x0000003617067225 */ /* 0x000fc800078e00ba */
[----:B------:R-:W-:-:S04]  /*1f50*/  IMAD.WIDE.U32 R10, R23, R54, R16 ;  /* 0x00000036170a7225 */ /* 0x000fc800078e0010 */
[----:B------:R-:W-:Y:S02]  /*1f60*/  IMAD.IADD R7, R7, 0x1, R29 ;  /* 0x0000000107077824 */ /* 0x000fe400078e021d */
[----:B------:R-:W-:Y:S01]  /*1f70*/  IMAD.IADD R11, R29, 0x1, R11 ;  /* 0x000000011d0b7824 */ /* 0x000fe200078e020b */
[----:B-----5:R-:W-:Y:S01]  /*1f80*/  SHF.R.S32.HI R29, RZ, 0x1f, R27 ;  /* 0x0000001fff1d7819 */ /* 0x020fe2000001141b */
[-C--:B------:R-:W-:Y:S02]  /*1f90*/  IMAD R0, R3, R50.reuse, RZ ;  /* 0x0000003203007224 */ /* 0x080fe400078e02ff */
[----:B------:R-:W-:-:S04]  /*1fa0*/  IMAD.WIDE.U32 R8, R23, R50, R16 ;  /* 0x0000003217087225 */ /* 0x000fc800078e0010 */
[----:B------:R-:W-:Y:S02]  /*1fb0*/  IMAD R30, R29, R54, RZ ;  /* 0x000000361d1e7224 */ /* 0x000fe400078e02ff */
[----:B------:R-:W-:Y:S01]  /*1fc0*/  IMAD R47, R23, R51, R0 ;  /* 0x00000033172f7224 */ /* 0x000fe200078e0200 */
[----:B------:R-:W-:Y:S01]  /*1fd0*/  SHF.L.U64.HI R51, R54, 0x6, R55 ;  /* 0x0000000636337819 */ /* 0x000fe20000010237 */
[----:B------:R-:W-:Y:S01]  /*1fe0*/  IMAD R63, R27, R55, R30 ;  /* 0x000000371b3f7224 */ /* 0x000fe200078e021e */
[----:B------:R-:W-:Y:S01]  /*1ff0*/  LOP3.LUT R55, R14, 0x1c0, RZ, 0xc0, !PT ;  /* 0x000001c00e377812 */ /* 0x000fe200078ec0ff */
[----:B------:R-:W-:Y:S01]  /*2000*/  IMAD R30, R29, R4, RZ ;  /* 0x000000041d1e7224 */ /* 0x000fe200078e02ff */
[----:B------:R-:W-:Y:S01]  /*2010*/  IADD3 R0, P0, R20, R8, RZ ;  /* 0x0000000814007210 */ /* 0x000fe20007f1e0ff */
[----:B------:R-:W-:Y:S01]  /*2020*/  IMAD.IADD R26, R21, 0x1, R13 ;  /* 0x00000001151a7824 */ /* 0x000fe200078e020d */
[----:B------:R-:W-:Y:S01]  /*2030*/  SHF.R.U32.HI R58, RZ, 0x3, R55 ;  /* 0x00000003ff3a7819 */ /* 0x000fe20000011637 */
[----:B------:R-:W-:Y:S01]  /*2040*/  IMAD R69, R27, R5, R30 ;  /* 0x000000051b457224 */ /* 0x000fe200078e021e */
[--C-:B------:R-:W-:Y:S01]  /*2050*/  LOP3.LUT R5, R55, 0x18, R16.reuse, 0xf8, !PT ;  /* 0x0000001837057812 */ /* 0x100fe200078ef810 */
[----:B------:R-:W-:Y:S01]  /*2060*/  IMAD.WIDE.U32 R12, R23, R4, R16 ;  /* 0x00000004170c7225 */ /* 0x000fe200078e0010 */
[----:B------:R-:W-:-:S02]  /*2070*/  IADD3.X R47, R26, R9, R47, P0, !PT ;  /* 0x000000091a2f7210 */ /* 0x000fc400007fe42f */
[----:B------:R-:W-:Y:S01]  /*2080*/  LOP3.LUT R5, R5, R58, RZ, 0x3c, !PT ;  /* 0x0000003a05057212 */ /* 0x000fe200078e3cff */
[C---:B------:R-:W-:Y:S01]  /*2090*/  IMAD.WIDE.U32 R8, R23.reuse, R4, R186 ;  /* 0x0000000417087225 */ /* 0x040fe200078e00ba */
[----:B------:R-:W-:-:S03]  /*20a0*/  IADD3 R42, P0, R23, R42, RZ ;  /* 0x0000002a172a7210 */ /* 0x000fc60007f1e0ff */
[----:B------:R-:W-:Y:S01]  /*20b0*/  IMAD R62, R192, 0x200, R5 ;  /* 0x00000200c03e7824 */ /* 0x000fe200078e0205 */
[----:B------:R-:W-:Y:S01]  /*20c0*/  LOP3.LUT R5, R55, 0x38, R48, 0xf8, !PT ;  /* 0x0000003837057812 */ /* 0x000fe200078ef830 */
[----:B------:R-:W-:Y:S02]  /*20d0*/  IMAD.IADD R9, R9, 0x1, R31 ;  /* 0x0000000109097824 */ /* 0x000fe400078e021f */
[----:B------:R-:W-:Y:S01]  /*20e0*/  IMAD.IADD R13, R31, 0x1, R13 ;  /* 0x000000011f0d7824 */ /* 0x000fe200078e020d */
[----:B------:R-:W-:Y:S01]  /*20f0*/  LOP3.LUT R5, R5, R58, RZ, 0x3c, !PT ;  /* 0x0000003a05057212 */ /* 0x000fe200078e3cff */
[----:B------:R-:W-:-:S04]  /*2100*/  IMAD.WIDE.U32 R34, R27, R54, R6 ;  /* 0x000000361b227225 */ /* 0x000fc800078e0006 */
[----:B------:R-:W-:-:S04]  /*2110*/  IMAD.WIDE.U32 R38, R27, R4, R8 ;  /* 0x000000041b267225 */ /* 0x000fc800078e0008 */
[----:B------:R-:W-:-:S04]  /*2120*/  IMAD.WIDE.U32 R36, R27, R54, R10 ;  /* 0x000000361b247225 */ /* 0x000fc800078e000a */
[----:B------:R-:W-:-:S04]  /*2130*/  IMAD.WIDE.U32 R40, R27, R4, R12 ;  /* 0x000000041b287225 */ /* 0x000fc800078e000c */
[----:B------:R-:W-:Y:S02]  /*2140*/  IMAD.IADD R61, R35, 0x1, R63 ;  /* 0x00000001233d7824 */ /* 0x000fe400078e023f */
[----:B------:R-:W-:Y:S02]  /*2150*/  IMAD.IADD R67, R39, 0x1, R69 ;  /* 0x0000000127437824 */ /* 0x000fe400078e0245 */
[----:B------:R-:W-:Y:S02]  /*2160*/  IMAD.SHL.U32 R50, R50, 0x40, RZ ;  /* 0x0000004032327824 */ /* 0x000fe400078e00ff */
[----:B------:R-:W-:Y:S02]  /*2170*/  IMAD.SHL.U32 R54, R54, 0x40, RZ ;  /* 0x0000004036367824 */ /* 0x000fe400078e00ff */
[----:B------:R-:W-:Y:S02]  /*2180*/  IMAD.X R43, R28, 0x1, R3, P0 ;  /* 0x000000011c2b7824 */ /* 0x000fe400000e0603 */
[----:B------:R-:W-:-:S02]  /*2190*/  IMAD.IADD R63, R63, 0x1, R37 ;  /* 0x000000013f3f7824 */ /* 0x000fc400078e0225 */
[----:B------:R-:W-:Y:S02]  /*21a0*/  IMAD.IADD R69, R69, 0x1, R41 ;  /* 0x0000000145457824 */ /* 0x000fe400078e0229 */
[----:B------:R-:W-:Y:S02]  /*21b0*/  IMAD R64, R192, 0x200, R5 ;  /* 0x00000200c0407824 */ /* 0x000fe400078e0205 */
[----:B------:R-:W-:-:S07]  /*21c0*/  IMAD.IADD R73, R33, 0x1, R73 ;  /* 0x0000000121497824 */ /* 0x000fce00078e0249 */
.L_x_3888:
[----:B0-----:R-:W0:Y:S01]  /*21d0*/  LDC R77, c[0x0][0x3f4] ;  /* 0x0000fd00ff4d7b82 */ /* 0x001e220000000800 */
[----:B------:R-:W-:Y:S01]  /*21e0*/  VIADD R45, R45, 0xffffffff ;  /* 0xffffffff2d2d7836 */ /* 0x000fe20000000000 */
[----:B------:R-:W-:Y:S05]  /*21f0*/  YIELD ;  /* 0x0000000000007946 */ /* 0x000fea0003800000 */
[----:B------:R-:W-:Y:S01]  /*2200*/  SHF.R.S32.HI R70, RZ, 0x1f, R45 ;  /* 0x0000001fff467819 */ /* 0x000fe2000001142d */
[----:B----4-:R-:W1:Y:S01]  /*2210*/  LDC.64 R52, c[0x0][0x2e8] ;  /* 0x0000ba00ff347b82 */ /* 0x010e620000000a00 */
[-C--:B------:R-:W-:Y:S01]  /*2220*/  IMAD R5, R49, R45.reuse, RZ ;  /* 0x0000002d31057224 */ /* 0x080fe200078e02ff */
[----:B------:R-:W-:Y:S01]  /*2230*/  BSSY B0, `(.L_x_3859) ;  /* 0x0000190000007945 */ /* 0x000fe20003800000 */
[----:B---3--:R-:W-:Y:S01]  /*2240*/  IMAD.WIDE.U32 R14, R50, R45, RZ ;  /* 0x0000002d320e7225 */ /* 0x008fe200078e00ff */
[----:B------:R-:W-:-:S03]  /*2250*/  ISETP.GT.AND P2, PT, R45, R44, PT ;  /* 0x0000002c2d00720c */ /* 0x000fc60003f44270 */
[----:B------:R-:W-:Y:S01]  /*2260*/  IMAD R5, R70, R50, R5 ;  /* 0x0000003246057224 */ /* 0x000fe200078e0205 */
[----:B------:R-:W-:Y:S01]  /*2270*/  IADD3 R4, P0, R0, R14, RZ ;  /* 0x0000000e00047210 */ /* 0x000fe20007f1e0ff */
[----:B--2---:R-:W-:Y:S02]  /*2280*/  IMAD.SHL.U32 R31, R19, 0x1000, RZ ;  /* 0x00001000131f7824 */ /* 0x004fe400078e00ff */
[----:B------:R-:W-:Y:S02]  /*2290*/  IMAD.IADD R78, R15, 0x1, R5 ;  /* 0x000000010f4e7824 */ /* 0x000fe400078e0205 */
[----:B------:R-:W-:Y:S02]  /*22a0*/  IMAD.IADD R5, R62, 0x1, R31 ;  /* 0x000000013e057824 */ /* 0x000fe400078e021f */
[----:B------:R-:W-:Y:S01]  /*22b0*/  IMAD.X R6, R78, 0x1, R47, P0 ;  /* 0x000000014e067824 */ /* 0x000fe200000e062f */
[----:B0-----:R-:W-:Y:S01]  /*22c0*/  ISETP.GE.AND P0, PT, R77, 0x1, PT ;  /* 0x000000014d00780c */ /* 0x001fe20003f06270 */
[----:B------:R-:W-:Y:S01]  /*22d0*/  IMAD R30, R5, 0x2, R2 ;  /* 0x00000002051e7824 */ /* 0x000fe200078e0202 */
[----:B-1----:R-:W-:-:S04]  /*22e0*/  LEA R12, P1, R4, R52, 0x1 ;  /* 0x00000034040c7211 */ /* 0x002fc800078208ff */
[----:B------:R-:W-:-:S07]  /*22f0*/  LEA.HI.X R13, R4, R53, R6, 0x1, P1 ;  /* 0x00000035040d7211 */ /* 0x000fce00008f0c06 */
[----:B------:R-:W-:Y:S05]  /*2300*/  @!P0 BRA `(.L_x_3860) ;  /* 0x0000001400a88947 */ /* 0x000fea0003800000 */
[----:B------:R-:W-:Y:S01]  /*2310*/  ULDC.U8 UR4, c[0x0][0x410] ;  /* 0x0001040000047ab9 */ /* 0x000fe20000000000 */
[-C--:B------:R-:W-:Y:S01]  /*2320*/  IMAD R7, R51, R45.reuse, RZ ;  /* 0x0000002d33077224 */ /* 0x080fe200078e02ff */
[----:B------:R-:W-:Y:S01]  /*2330*/  ISETP.NE.AND P0, PT, RZ, UR4, PT ;  /* 0x00000004ff007c0c */ /* 0x000fe2000bf05270 */
[----:B------:R-:W-:-:S04]  /*2340*/  IMAD.WIDE.U32 R4, R54, R45, RZ ;  /* 0x0000002d36047225 */ /* 0x000fc800078e00ff */
[----:B------:R-:W-:-:S04]  /*2350*/  IMAD R7, R70, R54, R7 ;  /* 0x0000003646077224 */ /* 0x000fc800078e0207 */
[----:B------:R-:W-:-:S04]  /*2360*/  IMAD.IADD R74, R5, 0x1, R7 ;  /* 0x00000001054a7824 */ /* 0x000fc800078e0207 */
[----:B------:R-:W-:Y:S05]  /*2370*/  @!P0 BRA `(.L_x_3861) ;  /* 0x0000000800a88947 */ /* 0x000fea0003800000 */
[----:B------:R-:W-:Y:S01]  /*2380*/  IMAD R6, R45, -0x40, R46 ;  /* 0xffffffc02d067824 */ /* 0x000fe200078e022e */
[----:B------:R-:W-:Y:S01]  /*2390*/  BSSY B1, `(.L_x_3862) ;  /* 0x000001d000017945 */ /* 0x000fe20003800000 */
[----:B------:R-:W-:Y:S02]  /*23a0*/  CS2R R8, SRZ ;  /* 0x0000000000087805 */ /* 0x000fe4000001ff00 */
[----:B------:R-:W-:Y:S02]  /*23b0*/  CS2R R28, SRZ ;  /* 0x00000000001c7805 */ /* 0x000fe4000001ff00 */
[----:B------:R-:W-:Y:S02]  /*23c0*/  CS2R R10, SRZ ;  /* 0x00000000000a7805 */ /* 0x000fe4000001ff00 */
[----:B------:R-:W-:Y:S02]  /*23d0*/  VIMNMX R6, R6, 0x40, PT ;  /* 0x0000004006067848 */ /* 0x000fe40003fe0100 */
[----:B------:R-:W-:-:S02]  /*23e0*/  CS2R R14, SRZ ;  /* 0x00000000000e7805 */ /* 0x000fc4000001ff00 */
[----:B------:R-:W-:-:S13]  /*23f0*/  ISETP.GE.AND P1, PT, R23, R6, PT ;  /* 0x000000061700720c */ /* 0x000fda0003f26270 */
[----:B------:R-:W-:Y:S05]  /*2400*/  @P1 BRA `(.L_x_3863) ;  /* 0x0000000000541947 */ /* 0x000fea0003800000 */
[----:B------:R-:W-:Y:S01]  /*2410*/  IMAD R6, R56, R45, RZ ;  /* 0x0000002d38067224 */ /* 0x000fe200078e02ff */
[----:B------:R-:W-:Y:S01]  /*2420*/  IADD3 R8, P0, R34, R4, RZ ;  /* 0x0000000422087210 */ /* 0x000fe20007f1e0ff */
[----:B------:R-:W-:Y:S01]  /*2430*/  IMAD.MOV.U32 R66, RZ, RZ, R38 ;  /* 0x000000ffff427224 */ /* 0x000fe200078e0026 */
[----:B------:R-:W-:Y:S01]  /*2440*/  ULDC.64 UR6, c[0x0][0x400] ;  /* 0x0001000000067ab9 */ /* 0x000fe20000000a00 */
[-C--:B------:R-:W-:Y:S01]  /*2450*/  IMAD R5, R70, R57.reuse, R6 ;  /* 0x0000003946057224 */ /* 0x080fe200078e0206 */
[----:B------:R-:W-:Y:S01]  /*2460*/  ULDC.64 UR4, c[0x0][0x3e8] ;  /* 0x0000fa0000047ab9 */ /* 0x000fe20000000a00 */
[----:B------:R-:W-:Y:S01]  /*2470*/  IMAD.WIDE.U32 R6, R45, R57, R66 ;  /* 0x000000392d067225 */ /* 0x000fe200078e0042 */
[----:B------:R-:W-:-:S03]  /*2480*/  CS2R R10, SRZ ;  /* 0x00000000000a7805 */ /* 0x000fc6000001ff00 */
[----:B------:R-:W-:Y:S01]  /*2490*/  IMAD.IADD R5, R7, 0x1, R5 ;  /* 0x0000000107057824 */ /* 0x000fe200078e0205 */
[----:B------:R-:W-:Y:S01]  /*24a0*/  LEA R52, P5, R6, UR6, 0x1 ;  /* 0x0000000606347c11 */ /* 0x000fe2000f8a08ff */
[----:B------:R-:W-:Y:S01]  /*24b0*/  IMAD.X R7, R74, 0x1, R61, P0 ;  /* 0x000000014a077824 */ /* 0x000fe200000e063d */
[----:B------:R-:W-:Y:S02]  /*24c0*/  LEA R4, P0, R8, UR4, 0x1 ;  /* 0x0000000408047c11 */ /* 0x000fe4000f8008ff */
[----:B------:R-:W-:Y:S02]  /*24d0*/  LEA.HI.X R53, R6, UR7, R5, 0x1, P5 ;  /* 0x0000000706357c11 */ /* 0x000fe4000a8f0c05 */
[----:B------:R-:W-:Y:S02]  /*24e0*/  LEA.HI.X R5, R8, UR5, R7, 0x1, P0 ;  /* 0x0000000508057c11 */ /* 0x000fe400080f0c07 */
[----:B------:R-:W-:Y:S02]  /*24f0*/  CS2R R8, SRZ ;  /* 0x0000000000087805 */ /* 0x000fe4000001ff00 */
[----:B------:R-:W-:-:S02]  /*2500*/  ISETP.GE.AND P5, PT, R186, R77, PT ;  /* 0x0000004dba00720c */ /* 0x000fc40003fa6270 */
[----:B------:R-:W-:-:S11]  /*2510*/  ISETP.GE.AND P0, PT, R190, R77, PT ;  /* 0x0000004dbe00720c */ /* 0x000fd60003f06270 */
[----:B------:R0:W5:Y:S04]  /*2520*/  @!P5 LDG.E.64 R28, desc[UR40][R4.64] ;  /* 0x00000028041cd981 */ /* 0x000168000c1e1b00 */
[----:B------:R0:W5:Y:S04]  /*2530*/  @!P0 LDG.E.64 R8, desc[UR40][R4.64+0x20] ;  /* 0x0000202804088981 */ /* 0x000168000c1e1b00 */
[----:B------:R0:W5:Y:S04]  /*2540*/  @!P5 LDG.E.64 R14, desc[UR40][R52.64] ;  /* 0x00000028340ed981 */ /* 0x000168000c1e1b00 */
[----:B------:R0:W5:Y:S02]  /*2550*/  @!P0 LDG.E.64 R10, desc[UR40][R52.64+0x20] ;  /* 0x00002028340a8981 */ /* 0x000164000c1e1b00 */
.L_x_3863:
[----:B------:R-:W-:Y:S05]  /*2560*/  BSYNC B1 ;  /* 0x0000000000017941 */ /* 0x000fea0003800000 */
.L_x_3862:
[----:B------:R-:W-:Y:S01]  /*2570*/  ISETP.NE.AND P0, PT, R184, 0x3, PT ;  /* 0x00000003b800780c */ /* 0x000fe20003f05270 */
[----:B0----5:R-:W-:Y:S02]  /*2580*/  IMAD.MOV.U32 R4, RZ, RZ, R8 ;  /* 0x000000ffff047224 */ /* 0x021fe400078e0008 */
[----:B------:R-:W-:Y:S02]  /*2590*/  IMAD.MOV.U32 R5, RZ, RZ, R9 ;  /* 0x000000ffff057224 */ /* 0x000fe400078e0009 */
        /* <DEDUP_REMOVED lines=13> */
[----:B------:R-:W-:Y:S06]  /*2670*/  @!P0 BRA `(.L_x_3864) ;  /* 0x0000000000048947 */ /* 0x000fec0003800000 */
[----:B------:R-:W-:Y:S01]  /*2680*/  BPT.TRAP 0x1 ;  /* 0x000000040000795c */ /* 0x000fe20000300000 */
.L_x_3864:
[----:B------:R-:W-:Y:S01]  /*2690*/  IMAD R66, R19, 0x8, R2 ;  /* 0x0000000813427824 */ /* 0x000fe200078e0202 */
[----:B------:R-:W-:Y:S01]  /*26a0*/  SHF.L.U32 R75, R185, 0x1f, RZ ;  /* 0x0000001fb94b7819 */ /* 0x000fe200000006ff */
[----:B------:R-:W-:Y:S03]  /*26b0*/  BSSY B1, `(.L_x_3865) ;  /* 0x0000003000017945 */ /* 0x000fe60003800000 */
[----:B------:R-:W0:Y:S02]  /*26c0*/  SYNCS.PHASECHK.TRANS64.TRYWAIT P5, [R66+URZ+0x28c90], R75 ;  /* 0x028c904b420075a7 */ /* 0x000e2400080a017f */
[----:B0-----:R-:W-:Y:S05]  /*26d0*/  @!P5 BRA `(.L_x_3866) ;  /* 0x0000015800c8d947 */ /* 0x001fea0003800000 */
.L_x_4154:
[----:B------:R-:W-:Y:S05]  /*26e0*/  BSYNC B1 ;  /* 0x0000000000017941 */ /* 0x000fea0003800000 */
.L_x_3865:
[----:B------:R-:W-:Y:S05]  /*26f0*/  @P1 BRA `(.L_x_3867) ;  /* 0x00000014000c1947 */ /* 0x000fea0003800000 */
[----:B------:R-:W-:Y:S04]  /*2700*/  BSSY B1, `(.L_x_3868) ;  /* 0x0000036000017945 */ /* 0x000fe80003800000 */
[----:B------:R-:W-:Y:S05]  /*2710*/  @P4 BRA `(.L_x_3869) ;  /* 0x0000000000d04947 */ /* 0x000fea0003800000 */
[----:B------:R1:W2:Y:S01]  /*2720*/  LDS.128 R4, [R30+0x22400] ;  /* 0x022400001e047984 */ /* 0x0002a20000000c00 */
[----:B------:R-:W-:Y:S01]  /*2730*/  ISETP.GE.AND P5, PT, R186, R77, PT ;  /* 0x0000004dba00720c */ /* 0x000fe20003fa6270 */
[----:B------:R-:W-:-:S12]  /*2740*/  BSSY B2, `(.L_x_3870) ;  /* 0x0000030000027945 */ /* 0x000fd80003800000 */
[----:B-1----:R-:W-:Y:S05]  /*2750*/  @P5 BRA `(.L_x_3871) ;  /* 0x0000000000b85947 */ /* 0x002fea0003800000 */
[----:B------:R-:W-:Y:S02]  /*2760*/  SHF.R.U32.HI R78, RZ, 0x10, R15 ;  /* 0x00000010ff4e7819 */ /* 0x000fe4000001160f */
[----:B------:R-:W-:Y:S02]  /*2770*/  SHF.R.U32.HI R53, RZ, 0x10, R29 ;  /* 0x00000010ff357819 */ /* 0x000fe4000001161d */
[----:B------:R-:W-:Y:S02]  /*2780*/  PRMT R78, R76, 0x5432, R78 ;  /* 0x000054324c4e7816 */ /* 0x000fe4000000004e */
[----:B------:R-:W-:Y:S01]  /*2790*/  SHF.R.U64 R74, R14, 0x10, R15 ;  /* 0x000000100e4a7819 */ /* 0x000fe2000000120f */
[----:B--2---:R-:W-:Y:S01]  /*27a0*/  IMAD.U32 R14, R6, 0x10000, RZ ;  /* 0x00010000060e7824 */ /* 0x004fe200078e00ff */
[----:B------:R-:W-:Y:S01]  /*27b0*/  PRMT R53, R52, 0x5410, R53 ;  /* 0x0000541034357816 */ /* 0x000fe20000000035 */
[----:B------:R-:W-:Y:S01]  /*27c0*/  IMAD.U32 R79, R78, 0x10000, RZ ;  /* 0x000100004e4f7824 */ /* 0x000fe200078e00ff */
[----:B------:R-:W-:Y:S01]  /*27d0*/  SHF.R.U64 R30, R28, 0x10, R29 ;  /* 0x000000101c1e7819 */ /* 0x000fe2000000121d */
[----:B------:R-:W-:Y:S01]  /*27e0*/  IMAD.U32 R28, R7, 0x10000, RZ ;  /* 0x00010000071c7824 */ /* 0x000fe200078e00ff */
[----:B------:R-:W-:Y:S01]  /*27f0*/  LOP3.LUT R15, R6, 0xffff0000, RZ, 0xc0, !PT ;  /* 0xffff0000060f7812 */ /* 0x000fe200078ec0ff */
[----:B------:R-:W-:Y:S01]  /*2800*/  IMAD.U32 R6, R5, 0x10000, RZ ;  /* 0x0001000005067824 */ /* 0x000fe200078e00ff */
[----:B------:R-:W-:Y:S01]  /*2810*/  PRMT R74, R70, 0x5432, R74 ;  /* 0x00005432464a7816 */ /* 0x000fe2000000004a */
[----:B------:R-:W-:Y:S01]  /*2820*/  IMAD.U32 R70, R53, 0x10000, RZ ;  /* 0x0001000035467824 */ /* 0x000fe200078e00ff */
[----:B------:R-:W-:Y:S01]  /*2830*/  PRMT R30, R52, 0x5432, R30 ;  /* 0x00005432341e7816 */ /* 0x000fe2000000001e */
[-C--:B------:R-:W-:Y:S01]  /*2840*/  FMUL.FTZ R83, R15, R79.reuse ;  /* 0x0000004f0f537220 */ /* 0x080fe20000410000 */
        /* <DEDUP_REMOVED lines=9> */
[----:B------:R-:W-:Y:S01]  /*28e0*/  FMUL.FTZ R81, R7, R76 ;  /* 0x0000004c07517220 */ /* 0x000fe20000410000 */
[----:B------:R-:W-:Y:S01]  /*28f0*/  LOP3.LUT R53, R53, 0xffff0000, RZ, 0xc0, !PT ;  /* 0xffff000035357812 */ /* 0x000fe200078ec0ff */
        /* <DEDUP_REMOVED lines=20> */
.L_x_3871:
[----:B------:R-:W-:Y:S05]  /*2a40*/  BSYNC B2 ;  /* 0x0000000000027941 */ /* 0x000fea0003800000 */
.L_x_3870:
[----:B--2---:R1:W-:Y:S02]  /*2a50*/  STG.E.128 desc[UR40][R12.64], R4 ;  /* 0x000000040c007986 */ /* 0x0043e4000c101d28 */
.L_x_3869:
[----:B------:R-:W-:Y:S05]  /*2a60*/  BSYNC B1 ;  /* 0x0000000000017941 */ /* 0x000fea0003800000 */
.L_x_3868:
[----:B------:R-:W-:Y:S05]  /*2a70*/  @P3 BRA `(.L_x_3867) ;  /* 0x00000010002c3947 */ /* 0x000fea0003800000 */
[----:B-1----:R-:W-:Y:S01]  /*2a80*/  IMAD.MOV.U32 R4, RZ, RZ, 0x20 ;  /* 0x00000020ff047424 */ /* 0x002fe200078e00ff */
[----:B------:R-:W-:Y:S01]  /*2a90*/  LOP3.LUT P5, RZ, R188, 0x4, RZ, 0xc0, !PT ;  /* 0x00000004bcff7812 */ /* 0x000fe200078ac0ff */
[----:B------:R-:W-:Y:S03]  /*2aa0*/  BSSY B1, `(.L_x_3872) ;  /* 0x0000035000017945 */ /* 0x000fe60003800000 */
[----:B------:R-:W-:Y:S02]  /*2ab0*/  SEL R4, R4, 0xffffffe0, !P5 ;  /* 0xffffffe004047807 */ /* 0x000fe40006800000 */
[----:B------:R-:W-:Y:S02]  /*2ac0*/  ISETP.GE.AND P5, PT, R190, R77, PT ;  /* 0x0000004dbe00720c */ /* 0x000fe40003fa6270 */
[----:B------:R-:W-:-:S05]  /*2ad0*/  IADD3 R31, R4, R62, R31 ;  /* 0x0000003e041f7210 */ /* 0x000fca0007ffe01f */
[----:B------:R-:W-:-:S06]  /*2ae0*/  IMAD R4, R31, 0x2, R2 ;  /* 0x000000021f047824 */ /* 0x000fcc00078e0202 */
[----:B------:R-:W1:Y:S01]  /*2af0*/  LDS.128 R4, [R4+0x22400] ;  /* 0x0224000004047984 */ /* 0x000e620000000c00 */
[----:B------:R-:W-:Y:S05]  /*2b00*/  @P5 BRA `(.L_x_3873) ;  /* 0x0000000000b85947 */ /* 0x000fea0003800000 */
[----:B------:R-:W-:Y:S01]  /*2b10*/  SHF.R.U64 R14, R8, 0x10, R9 ;  /* 0x00000010080e7819 */ /* 0x000fe20000001209 */
[----:B-1----:R-:W-:Y:S01]  /*2b20*/  IMAD.U32 R8, R6, 0x10000, RZ ;  /* 0x0001000006087824 */ /* 0x002fe200078e00ff */
[--C-:B------:R-:W-:Y:S01]  /*2b30*/  SHF.R.U64 R30, R10, 0x10, R11.reuse ;  /* 0x000000100a1e7819 */ /* 0x100fe2000000120b */
[----:B------:R-:W-:Y:S01]  /*2b40*/  IMAD.U32 R10, R7, 0x10000, RZ ;  /* 0x00010000070a7824 */ /* 0x000fe200078e00ff */
        /* <DEDUP_REMOVED lines=14> */
[----:B------:R-:W-:Y:S01]  /*2c30*/  LOP3.LUT R9, R6, 0xffff0000, RZ, 0xc0, !PT ;  /* 0xffff000006097812 */ /* 0x000fe200078ec0ff */
[C---:B------:R-:W-:Y:S01]  /*2c40*/  FMUL.FTZ R77, R7.reuse, R31 ;  /* 0x0000001f074d7220 */ /* 0x040fe20000410000 */
[----:B------:R-:W-:Y:S01]  /*2c50*/  LOP3.LUT R52, R52, 0xffff0000, RZ, 0xc0, !PT ;  /* 0xffff000034347812 */ /* 0x000fe200078ec0ff */
[----:B------:R-:W-:Y:S01]  /*2c60*/  FMUL.FTZ R70, R7, R15 ;  /* 0x0000000f07467220 */ /* 0x000fe20000410000 */
[----:B------:R-:W-:Y:S01]  /*2c70*/  LOP3.LUT R28, R28, 0xffff0000, RZ, 0xc0, !PT ;  /* 0xffff00001c1c7812 */ /* 0x000fe200078ec0ff */
[C---:B------:R-:W-:Y:S01]  /*2c80*/  FMUL.FTZ R7, R9.reuse, R53 ;  /* 0x0000003509077220 */ /* 0x040fe20000410000 */
[----:B------:R-:W-:Y:S01]  /*2c90*/  FMUL.FTZ R9, R9, R29 ;  /* 0x0000001d09097220 */ /* 0x000fe20000410000 */
[----:B------:R-:W-:-:S02]  /*2ca0*/  IMAD.U32 R6, R5, 0x10000, RZ ;  /* 0x0001000005067824 */ /* 0x000fc400078e00ff */
[----:B------:R-:W-:Y:S01]  /*2cb0*/  FFMA.FTZ R29, R8, R29, -R7 ;  /* 0x0000001d081d7223 */ /* 0x000fe20000010807 */
[----:B------:R-:W-:Y:S02]  /*2cc0*/  IMAD.U32 R5, R4, 0x10000, RZ ;  /* 0x0001000004057824 */ /* 0x000fe400078e00ff */
[----:B------:R-:W-:Y:S01]  /*2cd0*/  FFMA.FTZ R8, R8, R53, R9 ;  /* 0x0000003508087223 */ /* 0x000fe20000010009 */
[----:B------:R-:W-:Y:S01]  /*2ce0*/  LOP3.LUT R4, R4, 0xffff0000, RZ, 0xc0, !PT ;  /* 0xffff000004047812 */ /* 0x000fe200078ec0ff */
[C---:B------:R-:W-:Y:S01]  /*2cf0*/  FMUL.FTZ R9, R11.reuse, R52 ;  /* 0x000000340b097220 */ /* 0x040fe20000410000 */
[-C--:B------:R-:W-:Y:S01]  /*2d00*/  FMUL.FTZ R11, R11, R28.reuse ;  /* 0x0000001c0b0b7220 */ /* 0x080fe20000410000 */
        /* <DEDUP_REMOVED lines=14> */
.L_x_3873:
[----:B------:R-:W-:Y:S05]  /*2df0*/  BSYNC B1 ;  /* 0x0000000000017941 */ /* 0x000fea0003800000 */
.L_x_3872:
[----:B-1----:R1:W-:Y:S01]  /*2e00*/  STG.E.128 desc[UR40][R12.64+0x40], R4 ;  /* 0x000040040c007986 */ /* 0x0023e2000c101d28 */
[----:B------:R-:W-:Y:S05]  /*2e10*/  BRA `(.L_x_3867) ;  /* 0x0000000c00447947 */ /* 0x000fea0003800000 */
.L_x_3861:
[----:B------:R-:W-:-:S05]  /*2e20*/  IMAD R5, R45, -0x40, R46 ;  /* 0xffffffc02d057824 */ /* 0x000fca00078e022e */
[----:B------:R-:W-:-:S04]  /*2e30*/  VIMNMX R6, R5, 0x40, PT ;  /* 0x0000004005067848 */ /* 0x000fc80003fe0100 */
[----:B------:R-:W-:-:S04]  /*2e40*/  ISETP.GE.AND P1, PT, R23, R6, PT ;  /* 0x000000061700720c */ /* 0x000fc80003f26270 */
[----:B------:R-:W-:-:S13]  /*2e50*/  ISETP.GE.OR P0, PT, R16, R77, P1 ;  /* 0x0000004d1000720c */ /* 0x000fda0000f06670 */
[----:B------:R-:W0:Y:S01]  /*2e60*/  @!P0 LDC.64 R12, c[0x0][0x3e8] ;  /* 0x0000fa00ff0c8b82 */ /* 0x000e220000000a00 */
[----:B------:R-:W-:Y:S01]  /*2e70*/  @!P0 IADD3 R6, P5, R36, R4, RZ ;  /* 0x0000000424068210 */ /* 0x000fe20007fbe0ff */
[----:B------:R-:W-:Y:S02]  /*2e80*/  @!P0 IMAD R4, R56, R45, RZ ;  /* 0x0000002d38048224 */ /* 0x000fe400078e02ff */
[----:B------:R-:W-:Y:S02]  /*2e90*/  @!P0 IMAD.MOV.U32 R5, RZ, RZ, R69 ;  /* 0x000000ffff058224 */ /* 0x000fe400078e0045 */
[----:B------:R-:W-:Y:S02]  /*2ea0*/  @!P0 IMAD R9, R70, R57, R4 ;  /* 0x0000003946098224 */ /* 0x000fe400078e0204 */
[----:B------:R-:W1:Y:S01]  /*2eb0*/  @!P0 LDC.64 R10, c[0x0][0x400] ;  /* 0x00010000ff0a8b82 */ /* 0x000e620000000a00 */
[----:B------:R-:W-:Y:S02]  /*2ec0*/  @!P0 IMAD.MOV.U32 R4, RZ, RZ, R40 ;  /* 0x000000ffff048224 */ /* 0x000fe400078e0028 */
[----:B------:R-:W-:-:S02]  /*2ed0*/  @!P0 IMAD.X R7, R74, 0x1, R63, P5 ;  /* 0x000000014a078824 */ /* 0x000fc400028e063f */
[----:B------:R-:W-:Y:S01]  /*2ee0*/  @!P0 IMAD.WIDE.U32 R28, R45, R57, R4 ;  /* 0x000000392d1c8225 */ /* 0x000fe200078e0004 */
[----:B------:R-:W-:-:S03]  /*2ef0*/  CS2R R4, SRZ ;  /* 0x0000000000047805 */ /* 0x000fc6000001ff00 */
[----:B------:R-:W-:Y:S01]  /*2f00*/  @!P0 IMAD.IADD R29, R9, 0x1, R29 ;  /* 0x00000001091d8824 */ /* 0x000fe200078e021d */
[----:B0-----:R-:W-:-:S04]  /*2f10*/  @!P0 LEA R12, P5, R6, R12, 0x1 ;  /* 0x0000000c060c8211 */ /* 0x001fc800078a08ff */
[----:B------:R-:W-:Y:S02]  /*2f20*/  @!P0 LEA.HI.X R13, R6, R13, R7, 0x1, P5 ;  /* 0x0000000d060d8211 */ /* 0x000fe400028f0c07 */
[----:B------:R-:W-:Y:S02]  /*2f30*/  CS2R R6, SRZ ;  /* 0x0000000000067805 */ /* 0x000fe4000001ff00 */
[C---:B-1----:R-:W-:Y:S02]  /*2f40*/  @!P0 LEA R74, P5, R28.reuse, R10, 0x1 ;  /* 0x0000000a1c4a8211 */ /* 0x042fe400078a08ff */
[----:B------:R-:W-:Y:S02]  /*2f50*/  CS2R R8, SRZ ;  /* 0x0000000000087805 */ /* 0x000fe4000001ff00 */
[----:B------:R-:W2:Y:S01]  /*2f60*/  @!P0 LDG.E.128 R4, desc[UR40][R12.64] ;  /* 0x000000280c048981 */ /* 0x000ea2000c1e1d00 */
[----:B------:R-:W-:Y:S02]  /*2f70*/  @!P0 LEA.HI.X R75, R28, R11, R29, 0x1, P5 ;  /* 0x0000000b1c4b8211 */ /* 0x000fe400028f0c1d */
[----:B------:R-:W-:-:S06]  /*2f80*/  CS2R R10, SRZ ;  /* 0x00000000000a7805 */ /* 0x000fcc000001ff00 */
[----:B------:R-:W3:Y:S01]  /*2f90*/  @!P0 LDG.E.128 R8, desc[UR40][R74.64] ;  /* 0x000000284a088981 */ /* 0x000ee2000c1e1d00 */
[----:B------:R-:W-:-:S04]  /*2fa0*/  ISETP.GE.AND P0, PT, R16, R77, PT ;  /* 0x0000004d1000720c */ /* 0x000fc80003f06270 */
[----:B------:R-:W-:Y:S02]  /*2fb0*/  P2R R70, PR, RZ, 0x1 ;  /* 0x00000001ff467803 */ /* 0x000fe40000000000 */
[----:B------:R-:W-:Y:S01]  /*2fc0*/  ISETP.NE.AND P0, PT, R184, 0x3, PT ;  /* 0x00000003b800780c */ /* 0x000fe20003f05270 */
[----:B--2---:R-:W-:Y:S02]  /*2fd0*/  IMAD.MOV.U32 R28, RZ, RZ, R4 ;  /* 0x000000ffff1c7224 */ /* 0x004fe400078e0004 */
[----:B------:R-:W-:Y:S02]  /*2fe0*/  IMAD.MOV.U32 R29, RZ, RZ, R5 ;  /* 0x000000ffff1d7224 */ /* 0x000fe400078e0005 */
[----:B------:R-:W-:Y:S01]  /*2ff0*/  IMAD.MOV.U32 R66, RZ, RZ, R7 ;  /* 0x000000ffff427224 */ /* 0x000fe200078e0007 */
[----:B------:R-:W-:Y:S01]  /*3000*/  PRMT R88, R88, 0x5410, R28 ;  /* 0x0000541058587816 */ /* 0x000fe2000000001c */
[----:B------:R-:W-:Y:S02]  /*3010*/  IMAD.MOV.U32 R30, RZ, RZ, R6 ;  /* 0x000000ffff1e7224 */ /* 0x000fe400078e0006 */
[----:B---3--:R-:W-:Y:S01]  /*3020*/  IMAD.MOV.U32 R12, RZ, RZ, R8 ;  /* 0x000000ffff0c7224 */ /* 0x008fe200078e0008 */
        /* <DEDUP_REMOVED lines=9> */
.L_x_3874:
[----:B------:R-:W-:Y:S01]  /*30c0*/  IMAD R66, R19, 0x8, R2 ;  /* 0x0000000813427824 */ /* 0x000fe200078e0202 */
[----:B------:R-:W-:Y:S01]  /*30d0*/  SHF.L.U32 R75, R185, 0x1f, RZ ;  /* 0x0000001fb94b7819 */ /* 0x000fe200000006ff */
[----:B------:R-:W0:Y:S01]  /*30e0*/  LDC R81, c[0x0][0x2f4] ;  /* 0x0000bd00ff517b82 */ /* 0x000e220000000800 */
[----:B------:R-:W-:Y:S02]  /*30f0*/  BSSY B1, `(.L_x_3875) ;  /* 0x0000003000017945 */ /* 0x000fe40003800000 */
[----:B------:R-:W1:Y:S02]  /*3100*/  SYNCS.PHASECHK.TRANS64.TRYWAIT P5, [R66+URZ+0x28c90], R75 ;  /* 0x028c904b420075a7 */ /* 0x000e6400080a017f */
[----:B-1----:R-:W-:Y:S05]  /*3110*/  @!P5 BRA `(.L_x_3876) ;  /* 0x00000150004cd947 */ /* 0x002fea0003800000 */
.L_x_4155:
[----:B------:R-:W-:Y:S05]  /*3120*/  BSYNC B1 ;  /* 0x0000000000017941 */ /* 0x000fea0003800000 */
.L_x_3875:
[----:B0-----:R-:W-:Y:S01]  /*3130*/  ISETP.GE.OR P5, PT, R16, R81, P1 ;  /* 0x000000511000720c */ /* 0x001fe20000fa6670 */
[----:B------:R-:W-:Y:S01]  /*3140*/  ULDC.64 UR4, c[0x0][0x300] ;  /* 0x0000c00000047ab9 */ /* 0x000fe20000000a00 */
[----:B------:R-:W-:Y:S02]  /*3150*/  IMAD.MOV.U32 R76, RZ, RZ, R14 ;  /* 0x000000ffff4c7224 */ /* 0x000fe400078e000e */
[----:B------:R-:W-:Y:S02]  /*3160*/  IMAD R12, R3, UR4, RZ ;  /* 0x00000004030c7c24 */ /* 0x000fe4000f8e02ff */
[----:B------:R-:W-:Y:S02]  /*3170*/  IMAD.MOV.U32 R77, RZ, RZ, R78 ;  /* 0x000000ffff4d7224 */ /* 0x000fe400078e004e */
[C---:B------:R-:W-:Y:S02]  /*3180*/  IMAD R83, R23.reuse, UR5, R12 ;  /* 0x0000000517537c24 */ /* 0x040fe4000f8e020c */
[----:B------:R-:W-:-:S03]  /*3190*/  IMAD.WIDE.U32 R76, R23, UR4, R76 ;  /* 0x00000004174c7c25 */ /* 0x000fc6000f8e004c */
[----:B------:R-:W-:Y:S05]  /*31a0*/  @P5 BRA `(.L_x_3867) ;  /* 0x0000000800605947 */ /* 0x000fea0003800000 */
[----:B------:R-:W-:Y:S01]  /*31b0*/  IMAD.IADD R83, R83, 0x1, R77 ;  /* 0x0000000153537824 */ /* 0x000fe200078e024d */
[----:B------:R-:W-:Y:S01]  /*31c0*/  IADD3 R12, P5, P6, R20, R76, R65 ;  /* 0x0000004c140c7210 */ /* 0x000fe20007ebe041 */
[----:B------:R-:W-:Y:S03]  /*31d0*/  BSSY B1, `(.L_x_3877) ;  /* 0x0000073000017945 */ /* 0x000fe60003800000 */
[----:B------:R-:W-:Y:S02]  /*31e0*/  IADD3.X R13, R26, R83, R71, P5, P6 ;  /* 0x000000531a0d7210 */ /* 0x000fe40002fec447 */
[----:B------:R-:W-:Y:S02]  /*31f0*/  LEA R78, P5, R12, R52, 0x1 ;  /* 0x000000340c4e7211 */ /* 0x000fe400078a08ff */
[----:B------:R-:W-:Y:S02]  /*3200*/  ISETP.NE.AND P6, PT, R70, RZ, PT ;  /* 0x000000ff4600720c */ /* 0x000fe40003fc5270 */
[----:B------:R-:W-:Y:S01]  /*3210*/  LEA.HI.X R79, R12, R53, R13, 0x1, P5 ;  /* 0x000000350c4f7211 */ /* 0x000fe200028f0c0d */
[----:B------:R-:W-:Y:S01]  /*3220*/  IMAD.IADD R13, R81, 0x1, -R60 ;  /* 0x00000001510d7824 */ /* 0x000fe200078e0a3c */
[----:B------:R-:W-:-:S04]  /*3230*/  ISETP.NE.AND P5, PT, R68, RZ, PT ;  /* 0x000000ff4400720c */ /* 0x000fc80003fa5270 */
[----:B------:R-:W-:-:S04]  /*3240*/  SEL R13, R60, R13, !P5 ;  /* 0x0000000d3c0d7207 */ /* 0x000fc80006800000 */
[----:B------:R-:W-:-:S04]  /*3250*/  SHF.R.S32.HI R12, RZ, 0x1f, R13 ;  /* 0x0000001fff0c7819 */ /* 0x000fc8000001140d */
[----:B------:R-:W-:-:S04]  /*3260*/  LEA.HI R12, R12, R13, RZ, 0x4 ;  /* 0x0000000d0c0c7211 */ /* 0x000fc800078f20ff */
[----:B------:R-:W-:-:S04]  /*3270*/  SHF.R.S32.HI R13, RZ, 0x4, R12 ;  /* 0x00000004ff0d7819 */ /* 0x000fc8000001140c */
[----:B------:R-:W-:-:S05]  /*3280*/  LEA.HI.SX32 R13, R48, R13, 0x1d ;  /* 0x0000000d300d7211 */ /* 0x000fca00078feaff */
[----:B------:R-:W-:-:S05]  /*3290*/  IMAD.SHL.U32 R70, R13, 0x8, RZ ;  /* 0x000000080d467824 */ /* 0x000fca00078e00ff */
[----:B------:R-:W-:-:S04]  /*32a0*/  LOP3.LUT R13, R55, 0x38, R70, 0xf8, !PT ;  /* 0x00000038370d7812 */ /* 0x000fc800078ef846 */
[----:B------:R-:W-:-:S05]  /*32b0*/  LOP3.LUT R13, R13, R58, RZ, 0x3c, !PT ;  /* 0x0000003a0d0d7212 */ /* 0x000fca00078e3cff */
[----:B------:R-:W-:Y:S02]  /*32c0*/  IMAD R12, R192, 0x200, R13 ;  /* 0x00000200c00c7824 */ /* 0x000fe400078e020d */
[----:B------:R-:W-:Y:S02]  /*32d0*/  IMAD.IADD R13, R64, 0x1, R31 ;  /* 0x00000001400d7824 */ /* 0x000fe400078e021f */
[----:B------:R-:W-:Y:S02]  /*32e0*/  IMAD.IADD R31, R31, 0x1, R12 ;  /* 0x000000011f1f7824 */ /* 0x000fe400078e020c */
[--C-:B------:R-:W-:Y:S02]  /*32f0*/  IMAD R13, R13, 0x2, R2.reuse ;  /* 0x000000020d0d7824 */ /* 0x100fe400078e0202 */
[----:B------:R-:W-:-:S04]  /*3300*/  IMAD R31, R31, 0x2, R2 ;  /* 0x000000021f1f7824 */ /* 0x000fc800078e0202 */
[----:B------:R-:W0:Y:S04]  /*3310*/  LDS.128 R12, [R13+0x22400] ;  /* 0x022400000d0c7984 */ /* 0x000e280000000c00 */
[----:B------:R-:W2:Y:S01]  /*3320*/  LDS.128 R28, [R31+0x22400] ;  /* 0x022400001f1c7984 */ /* 0x000ea20000000c00 */
[----:B------:R-:W-:Y:S05]  /*3330*/  @P6 BRA `(.L_x_3878) ;  /* 0x0000000400706947 */ /* 0x000fea0003800000 */
[----:B------:R-:W-:Y:S02]  /*3340*/  SHF.R.U32.HI R80, RZ, 0x10, R5 ;  /* 0x00000010ff507819 */ /* 0x000fe40000011605 */
[----:B------:R-:W-:Y:S02]  /*3350*/  SHF.R.U32.HI R87, RZ, 0x10, R9 ;  /* 0x00000010ff577819 */ /* 0x000fe40000011609 */
[----:B------:R-:W-:Y:S01]  /*3360*/  SHF.R.U64 R74, R4, 0x10, R5 ;  /* 0x00000010044a7819 */ /* 0x000fe20000001205 */
[----:B0-----:R-:W-:Y:S01]  /*3370*/  IMAD.U32 R5, R13, 0x10000, RZ ;  /* 0x000100000d057824 */ /* 0x001fe200078e00ff */
[----:B------:R-:W-:Y:S01]  /*3380*/  SHF.R.U64 R86, R8, 0x10, R9 ;  /* 0x0000001008567819 */ /* 0x000fe20000001209 */
[----:B------:R-:W-:Y:S01]  /*3390*/  IMAD.U32 R8, R15, 0x10000, RZ ;  /* 0x000100000f087824 */ /* 0x000fe200078e00ff */
[----:B------:R-:W-:Y:S01]  /*33a0*/  PRMT R80, R92, 0x5432, R80 ;  /* 0x000054325c507816 */ /* 0x000fe20000000050 */
[----:B------:R-:W-:Y:S01]  /*33b0*/  IMAD.U32 R4, R12, 0x10000, RZ ;  /* 0x000100000c047824 */ /* 0x000fe200078e00ff */
[----:B------:R-:W-:-:S02]  /*33c0*/  PRMT R87, R82, 0x5410, R87 ;  /* 0x0000541052577816 */ /* 0x000fc40000000057 */
[----:B------:R-:W-:Y:S02]  /*33d0*/  SHF.R.U32.HI R90, RZ, 0x10, R11 ;  /* 0x00000010ff5a7819 */ /* 0x000fe4000001160b */
[----:B------:R-:W-:Y:S02]  /*33e0*/  SHF.R.U32.HI R85, RZ, 0x10, R7 ;  /* 0x00000010ff557819 */ /* 0x000fe40000011607 */
[----:B------:R-:W-:Y:S01]  /*33f0*/  SHF.R.U64 R89, R10, 0x10, R11 ;  /* 0x000000100a597819 */ /* 0x000fe2000000120b */
[----:B--2---:R-:W-:Y:S01]  /*3400*/  IMAD.U32 R11, R29, 0x10000, RZ ;  /* 0x000100001d0b7824 */ /* 0x004fe200078e00ff */
[----:B------:R-:W-:Y:S01]  /*3410*/  PRMT R74, R88, 0x5432, R74 ;  /* 0x00005432584a7816 */ /* 0x000fe2000000004a */
[----:B------:R-:W-:Y:S01]  /*3420*/  IMAD.U32 R88, R87, 0x10000, RZ ;  /* 0x0001000057587824 */ /* 0x000fe200078e00ff */
[----:B------:R-:W-:Y:S01]  /*3430*/  PRMT R86, R82, 0x5432, R86 ;  /* 0x0000543252567816 */ /* 0x000fe20000000056 */
[----:B------:R-:W-:Y:S01]  /*3440*/  IMAD.U32 R82, R80, 0x10000, RZ ;  /* 0x0001000050527824 */ /* 0x000fe200078e00ff */
[----:B------:R-:W-:Y:S01]  /*3450*/  SHF.R.U64 R84, R6, 0x10, R7 ;  /* 0x0000001006547819 */ /* 0x000fe20000001207 */
[----:B------:R-:W-:Y:S01]  /*3460*/  IMAD.U32 R10, R28, 0x10000, RZ ;  /* 0x000100001c0a7824 */ /* 0x000fe200078e00ff */
[----:B------:R-:W-:Y:S01]  /*3470*/  LOP3.LUT R6, R13, 0xffff0000, RZ, 0xc0, !PT ;  /* 0xffff00000d067812 */ /* 0x000fe200078ec0ff */
[----:B------:R-:W-:Y:S01]  /*3480*/  FMUL.FTZ R94, R11, R82 ;  /* 0x000000520b5e7220 */ /* 0x000fe20000410000 */
[----:B------:R-:W-:Y:S01]  /*3490*/  LOP3.LUT R13, R29, 0xffff0000, RZ, 0xc0, !PT ;  /* 0xffff00001d0d7812 */ /* 0x000fe200078ec0ff */
[----:B------:R-:W-:Y:S01]  /*34a0*/  IMAD.U32 R29, R31, 0x10000, RZ ;  /* 0x000100001f1d7824 */ /* 0x000fe200078e00ff */
[----:B------:R-:W-:Y:S01]  /*34b0*/  PRMT R90, R91, 0x5432, R90 ;  /* 0x000054325b5a7816 */ /* 0x000fe2000000005a */
[-C--:B------:R-:W-:Y:S01]  /*34c0*/  FFMA.FTZ R94, R5, R88.reuse, R94 ;  /* 0x00000058055e7223 */ /* 0x080fe2000001005e */
[----:B------:R-:W-:Y:S01]  /*34d0*/  LOP3.LUT R87, R87, 0xffff0000, RZ, 0xc0, !PT ;  /* 0xffff000057577812 */ /* 0x000fe200078ec0ff */
[----:B------:R-:W-:Y:S01]  /*34e0*/  IMAD.U32 R7, R14, 0x10000, RZ ;  /* 0x000100000e077824 */ /* 0x000fe200078e00ff */
[----:B------:R-:W-:Y:S01]  /*34f0*/  PRMT R85, R92, 0x5410, R85 ;  /* 0x000054105c557816 */ /* 0x000fe20000000055 */
[----:B------:R-:W-:Y:S01]  /*3500*/  FMUL.FTZ R92, R11, R88 ;  /* 0x000000580b5c7220 */ /* 0x000fe20000410000 */
[----:B------:R-:W-:Y:S01]  /*3510*/  LOP3.LUT R80, R80, 0xffff0000, RZ, 0xc0, !PT ;  /* 0xffff000050507812 */ /* 0x000fe200078ec0ff */
[----:B------:R-:W-:Y:S01]  /*3520*/  IMAD.U32 R11, R90, 0x10000, RZ ;  /* 0x000100005a0b7824 */ /* 0x000fe200078e00ff */
[----:B------:R-:W-:Y:S01]  /*3530*/  PRMT R89, R91, 0x5410, R89 ;  /* 0x000054105b597816 */ /* 0x000fe20000000059 */
[----:B------:R-:W-:Y:S01]  /*3540*/  FMUL.FTZ R91, R13, R87 ;  /* 0x000000570d5b7220 */ /* 0x000fe20000410000 */
[----:B------:R-:W-:Y:S01]  /*3550*/  FFMA.FTZ R92, R5, R82, -R92 ;  /* 0x00000052055c7223 */ /* 0x000fe2000001085c */
[-C--:B------:R-:W-:Y:S01]  /*3560*/  FMUL.FTZ R13, R13, R80.reuse ;  /* 0x000000500d0d7220 */ /* 0x080fe20000410000 */
[----:B------:R-:W-:Y:S01]  /*3570*/  IMAD.U32 R5, R85, 0x10000, RZ ;  /* 0x0001000055057824 */ /* 0x000fe200078e00ff */
[----:B------:R-:W-:Y:S01]  /*3580*/  PRMT R84, R93, 0x5432, R84 ;  /* 0x000054325d547816 */ /* 0x000fe20000000054 */
[----:B------:R-:W-:Y:S01]  /*3590*/  FMUL.FTZ R93, R29, R11 ;  /* 0x0000000b1d5d7220 */ /* 0x000fe20000410000 */
[C---:B------:R-:W-:Y:S01]  /*35a0*/  FFMA.FTZ R91, R6.reuse, R80, -R91 ;  /* 0x00000050065b7223 */ /* 0x040fe2000001085b */
[----:B------:R-:W-:Y:S01]  /*35b0*/  FFMA.FTZ R87, R6, R87, R13 ;  /* 0x0000005706577223 */ /* 0x000fe2000001000d */
[----:B------:R-:W-:Y:S01]  /*35c0*/  LOP3.LUT R31, R31, 0xffff0000, RZ, 0xc0, !PT ;  /* 0xffff00001f1f7812 */ /* 0x000fe200078ec0ff */
[-C--:B------:R-:W-:Y:S01]  /*35d0*/  FMUL.FTZ R80, R29, R5.reuse ;  /* 0x000000051d507220 */ /* 0x080fe20000410000 */
[----:B------:R-:W-:Y:S01]  /*35e0*/  LOP3.LUT R90, R90, 0xffff0000, RZ, 0xc0, !PT ;  /* 0xffff00005a5a7812 */ /* 0x000fe200078ec0ff */
[----:B------:R-:W-:Y:S01]  /*35f0*/  FFMA.FTZ R93, R8, R5, -R93 ;  /* 0x00000005085d7223 */ /* 0x000fe2000001085d */
[----:B------:R-:W-:Y:S01]  /*3600*/  LOP3.LUT R6, R85, 0xffff0000, RZ, 0xc0, !PT ;  /* 0xffff000055067812 */ /* 0x000fe200078ec0ff */
[----:B------:R-:W-:-:S02]  /*3610*/  IMAD.U32 R13, R86, 0x10000, RZ ;  /* 0x00010000560d7824 */ /* 0x000fc400078e00ff */
[----:B------:R-:W-:Y:S01]  /*3620*/  FFMA.FTZ R80, R8, R11, R80 ;  /* 0x0000000b08507223 */ /* 0x000fe20000010050 */
[----:B------:R-:W-:Y:S01]  /*3630*/  IMAD.U32 R5, R74, 0x10000, RZ ;  /* 0x000100004a057824 */ /* 0x000fe200078e00ff */
[----:B------:R-:W-:Y:S01]  /*3640*/  LOP3.LUT R9, R15, 0xffff0000, RZ, 0xc0, !PT ;  /* 0xffff00000f097812 */ /* 0x000fe200078ec0ff */
[C---:B------:R-:W-:Y:S01]  /*3650*/  FMUL.FTZ R8, R31.reuse, R90 ;  /* 0x0000005a1f087220 */ /* 0x040fe20000410000 */
[-C--:B------:R-:W-:Y:S01]  /*3660*/  FMUL.FTZ R88, R31, R6.reuse ;  /* 0x000000061f587220 */ /* 0x080fe20000410000 */
[----:B------:R-:W-:Y:S01]  /*3670*/  FMUL.FTZ R31, R10, R13 ;  /* 0x0000000d0a1f7220 */ /* 0x000fe20000410000 */
[----:B------:R-:W-:Y:S01]  /*3680*/  LOP3.LUT R28, R28, 0xffff0000, RZ, 0xc0, !PT ;  /* 0xffff00001c1c7812 */ /* 0x000fe200078ec0ff */
[----:B------:R-:W-:Y:S01]  /*3690*/  FMUL.FTZ R10, R10, R5 ;  /* 0x000000050a0a7220 */ /* 0x000fe20000410000 */
[----:B------:R-:W-:Y:S01]  /*36a0*/  LOP3.LUT R29, R86, 0xffff0000, RZ, 0xc0, !PT ;  /* 0xffff0000561d7812 */ /* 0x000fe200078ec0ff */
[C---:B------:R-:W-:Y:S01]  /*36b0*/  FFMA.FTZ R82, R9.reuse, R6, -R8 ;  /* 0x0000000609527223 */ /* 0x040fe20000010808 */
[----:B------:R-:W-:Y:S01]  /*36c0*/  LOP3.LUT R11, R74, 0xffff0000, RZ, 0xc0, !PT ;  /* 0xffff00004a0b7812 */ /* 0x000fe200078ec0ff */
[----:B------:R-:W-:Y:S01]  /*36d0*/  IMAD.U32 R15, R30, 0x10000, RZ ;  /* 0x000100001e0f7824 */ /* 0x000fe200078e00ff */
[----:B------:R-:W-:Y:S01]  /*36e0*/  LOP3.LUT R12, R12, 0xffff0000, RZ, 0xc0, !PT ;  /* 0xffff00000c0c7812 */ /* 0x000fe200078ec0ff */
[----:B------:R-:W-:Y:S01]  /*36f0*/  FFMA.FTZ R85, R9, R90, R88 ;  /* 0x0000005a09557223 */ /* 0x000fe20000010058 */
[----:B------:R-:W-:Y:S01]  /*3700*/  FFMA.FTZ R10, R4, R13, R10 ;  /* 0x0000000d040a7223 */ /* 0x000fe2000001000a */
[C---:B------:R-:W-:Y:S01]  /*3710*/  IMAD.U32 R6, R89.reuse, 0x10000, RZ ;  /* 0x0001000059067824 */ /* 0x040fe200078e00ff */
[----:B------:R-:W-:Y:S01]  /*3720*/  LOP3.LUT R30, R30, 0xffff0000, RZ, 0xc0, !PT ;  /* 0xffff00001e1e7812 */ /* 0x000fe200078ec0ff */
[----:B------:R-:W-:Y:S01]  /*3730*/  FMUL.FTZ R9, R28, R29 ;  /* 0x0000001d1c097220 */ /* 0x000fe20000410000 */
[----:B------:R-:W-:Y:S01]  /*3740*/  FFMA.FTZ R31, R4, R5, -R31 ;  /* 0x00000005041f7223 */ /* 0x000fe2000001081f */
[-C--:B------:R-:W-:Y:S01]  /*3750*/  FMUL.FTZ R13, R28, R11.reuse ;  /* 0x0000000b1c0d7220 */ /* 0x080fe20000410000 */
[----:B------:R-:W-:Y:S01]  /*3760*/  LOP3.LUT R89, R89, 0xffff0000, RZ, 0xc0, !PT ;  /* 0xffff000059597812 */ /* 0x000fe200078ec0ff */
[C---:B------:R-:W-:Y:S01]  /*3770*/  IMAD.U32 R4, R84.reuse, 0x10000, RZ ;  /* 0x0001000054047824 */ /* 0x040fe200078e00ff */
[----:B------:R-:W-:Y:S01]  /*3780*/  LOP3.LUT R5, R84, 0xffff0000, RZ, 0xc0, !PT ;  /* 0xffff000054057812 */ /* 0x000fe200078ec0ff */
[C---:B------:R-:W-:Y:S01]  /*3790*/  FFMA.FTZ R8, R12.reuse, R11, -R9 ;  /* 0x0000000b0c087223 */ /* 0x040fe20000010809 */
[----:B------:R-:W-:Y:S01]  /*37a0*/  FFMA.FTZ R13, R12, R29, R13 ;  /* 0x0000001d0c0d7223 */ /* 0x000fe2000001000d */
[----:B------:R-:W-:Y:S01]  /*37b0*/  LOP3.LUT R14, R14, 0xffff0000, RZ, 0xc0, !PT ;  /* 0xffff00000e0e7812 */ /* 0x000fe200078ec0ff */
        /* <DEDUP_REMOVED lines=20> */
.L_x_3878:
[----:B------:R-:W-:Y:S05]  /*3900*/  BSYNC B1 ;  /* 0x0000000000017941 */ /* 0x000fea0003800000 */
.L_x_3877:
[----:B0-----:R3:W-:Y:S01]  /*3910*/  STG.E.128 desc[UR40][R78.64], R12 ;  /* 0x0000000c4e007986 */ /* 0x0017e2000c101d28 */
[----:B------:R-:W-:-:S13]  /*3920*/  ISETP.GE.AND P5, PT, R70, R81, PT ;  /* 0x000000514600720c */ /* 0x000fda0003fa6270 */
[----:B------:R-:W-:Y:S05]  /*3930*/  @P5 BRA `(.L_x_3867) ;  /* 0x00000000007c5947 */ /* 0x000fea0003800000 */
[--C-:B------:R-:W-:Y:S02]  /*3940*/  SHF.R.S32.HI R4, RZ, 0x1f, R70.reuse ;  /* 0x0000001fff047819 */ /* 0x100fe40000011446 */
[----:B------:R-:W-:-:S04]  /*3950*/  IADD3 R70, P5, P6, R20, R76, R70 ;  /* 0x0000004c14467210 */ /* 0x000fc80007ebe046 */
[----:B------:R-:W-:Y:S02]  /*3960*/  IADD3.X R4, R26, R83, R4, P5, P6 ;  /* 0x000000531a047210 */ /* 0x000fe40002fec404 */
[----:B------:R-:W-:-:S04]  /*3970*/  LEA R52, P5, R70, R52, 0x1 ;  /* 0x0000003446347211 */ /* 0x000fc800078a08ff */
[----:B------:R-:W-:-:S05]  /*3980*/  LEA.HI.X R53, R70, R53, R4, 0x1, P5 ;  /* 0x0000003546357211 */ /* 0x000fca00028f0c04 */
[----:B--2---:R4:W-:Y:S01]  /*3990*/  STG.E.128 desc[UR40][R52.64], R28 ;  /* 0x0000001c34007986 */ /* 0x0049e2000c101d28 */
[----:B------:R-:W-:Y:S05]  /*39a0*/  BRA `(.L_x_3867) ;  /* 0x0000000000607947 */ /* 0x000fea0003800000 */
.L_x_3860:
[----:B------:R-:W-:-:S13]  /*39b0*/  ISETP.NE.AND P0, PT, R184, 0x3, PT ;  /* 0x00000003b800780c */ /* 0x000fda0003f05270 */
[----:B------:R-:W-:Y:S05]  /*39c0*/  @!P0 BRA `(.L_x_3879) ;  /* 0x0000000000048947 */ /* 0x000fea0003800000 */
[----:B------:R-:W-:Y:S01]  /*39d0*/  BPT.TRAP 0x1 ;  /* 0x000000040000795c */ /* 0x000fe20000300000 */
.L_x_3879:
[----:B------:R-:W-:Y:S01]  /*39e0*/  IMAD R66, R19, 0x8, R2 ;  /* 0x0000000813427824 */ /* 0x000fe200078e0202 */
[----:B------:R-:W-:Y:S01]  /*39f0*/  SHF.L.U32 R75, R185, 0x1f, RZ ;  /* 0x0000001fb94b7819 */ /* 0x000fe200000006ff */
[----:B------:R-:W-:Y:S01]  /*3a00*/  IMAD R4, R45, -0x40, R46 ;  /* 0xffffffc02d047824 */ /* 0x000fe200078e022e */
[----:B------:R-:W-:Y:S02]  /*3a10*/  BSSY B1, `(.L_x_3880) ;  /* 0x0000005000017945 */ /* 0x000fe40003800000 */
[----:B------:R-:W0:Y:S02]  /*3a20*/  SYNCS.PHASECHK.TRANS64.TRYWAIT P5, [R66+URZ+0x28c90], R75 ;  /* 0x028c904b420075a7 */ /* 0x000e2400080a017f */
[----:B------:R-:W-:-:S04]  /*3a30*/  VIMNMX R4, R4, 0x40, PT ;  /* 0x0000004004047848 */ /* 0x000fc80003fe0100 */
[----:B------:R-:W-:Y:S01]  /*3a40*/  ISETP.GE.AND P1, PT, R23, R4, PT ;  /* 0x000000041700720c */ /* 0x000fe20003f26270 */
[----:B0-----:R-:W-:-:S12]  /*3a50*/  @!P5 BRA `(.L_x_3881) ;  /* 0x000001480010d947 */ /* 0x001fd80003800000 */
.L_x_4156:
[----:B------:R-:W-:Y:S05]  /*3a60*/  BSYNC B1 ;  /* 0x0000000000017941 */ /* 0x000fea0003800000 */
.L_x_3880:
[----:B------:R-:W-:Y:S05]  /*3a70*/  @P1 BRA `(.L_x_3867) ;  /* 0x00000000002c1947 */ /* 0x000fea0003800000 */
[----:B------:R-:W-:Y:S01]  /*3a80*/  @!P3 LOP3.LUT P5, RZ, R188, 0x4, RZ, 0xc0, !PT ;  /* 0x00000004bcffb812 */ /* 0x000fe200078ac0ff */
[----:B------:R-:W-:Y:S01]  /*3a90*/  @!P3 VIADD R4, R62, 0x20 ;  /* 0x000000203e04b836 */ /* 0x000fe20000000000 */
[----:B------:R-:W-:Y:S02]  /*3aa0*/  PLOP3.LUT P6, PT, PT, PT, PT, 0x8, 0x0 ;  /* 0x000000000000781c */ /* 0x000fe40003fce170 */
[----:B------:R-:W-:-:S13]  /*3ab0*/  @!P3 PLOP3.LUT P6, PT, P5, PT, PT, 0x80, 0x0 ;  /* 0x000000000000b81c */ /* 0x000fda0002fcf070 */
[----:B------:R-:W-:-:S04]  /*3ac0*/  @P6 VIADD R4, R62, 0xffffffe0 ;  /* 0xffffffe03e046836 */ /* 0x000fc80000000000 */
[----:B------:R-:W-:Y:S02]  /*3ad0*/  @!P3 IMAD.IADD R31, R31, 0x1, R4 ;  /* 0x000000011f1fb824 */ /* 0x000fe400078e0204 */
[----:B------:R-:W1:Y:S02]  /*3ae0*/  @!P4 LDS.128 R4, [R30+0x22400] ;  /* 0x022400001e04c984 */ /* 0x000e640000000c00 */
[----:B------:R-:W-:-:S06]  /*3af0*/  @!P3 IMAD R8, R31, 0x2, R2 ;  /* 0x000000021f08b824 */ /* 0x000fcc00078e0202 */
[----:B------:R-:W2:Y:S04]  /*3b00*/  @!P3 LDS.128 R8, [R8+0x22400] ;  /* 0x022400000808b984 */ /* 0x000ea80000000c00 */
[----:B-1----:R1:W-:Y:S04]  /*3b10*/  @!P4 STG.E.128 desc[UR40][R12.64], R4 ;  /* 0x000000040c00c986 */ /* 0x0023e8000c101d28 */
[----:B--2---:R1:W-:Y:S02]  /*3b20*/  @!P3 STG.E.128 desc[UR40][R12.64+0x40], R8 ;  /* 0x000040080c00b986 */ /* 0x0043e4000c101d28 */
.L_x_3867:
[----:B------:R-:W-:Y:S05]  /*3b30*/  BSYNC B0 ;  /* 0x0000000000007941 */ /* 0x000fea0003800000 */
.L_x_3859:
[----:B-1----:R-:W1:Y:S01]  /*3b40*/  S2R R4, SR_TID.X ;  /* 0x0000000000047919 */ /* 0x002e620000002100 */
[----:B------:R-:W-:Y:S01]  /*3b50*/  @!PT LDS RZ, [RZ] ;  /* 0x00000000fffff984 */ /* 0x000fe20000000800 */
[----:B------:R-:W-:Y:S01]  /*3b60*/  @!PT LDS RZ, [RZ] ;  /* 0x00000000fffff984 */ /* 0x000fe20000000800 */
[----:B------:R-:W-:Y:S01]  /*3b70*/  @!PT LDS RZ, [RZ] ;  /* 0x00000000fffff984 */ /* 0x000fe20000000800 */
[----:B------:R-:W-:Y:S01]  /*3b80*/  @!PT LDS RZ, [RZ] ;  /* 0x00000000fffff984 */ /* 0x000fe20000000800 */
[----:B------:R5:W-:Y:S06]  /*3b90*/  MEMBAR.ALL.CTA ;  /* 0x0000000000007992 */ /* 0x000bec0000008000 */
[----:B-----5:R-:W5:Y:S01]  /*3ba0*/  FENCE.VIEW.ASYNC.S ;  /* 0x00000000000073c6 */ /* 0x020f620000000000 */
[----:B------:R-:W-:Y:S05]  /*3bb0*/  WARPSYNC.ALL ;  /* 0x0000000000007948 */ /* 0x000fea0003800000 */
[----:B------:R-:W-:Y:S01]  /*3bc0*/  BSSY B0, `(.L_x_3882) ;  /* 0x0000009000007945 */ /* 0x000fe20003800000 */
[----:B-1----:R-:W-:Y:S01]  /*3bd0*/  LOP3.LUT R4, R4, 0x7f, RZ, 0xc0, !PT ;  /* 0x0000007f04047812 */ /* 0x002fe200078ec0ff */
[----:B-----5:R1:W-:Y:S03]  /*3be0*/  BAR.SYNC.DEFER_BLOCKING R59, 0x80 ;  /* 0x0002003b0000751d */ /* 0x0203e60000010000 */
[----:B------:R-:W-:-:S13]  /*3bf0*/  ISETP.NE.AND P5, PT, R4, RZ, PT ;  /* 0x000000ff0400720c */ /* 0x000fda0003fa5270 */
[----:B------:R-:W-:-:S05]  /*3c00*/  @!P5 VIADD R4, R66, 0x28ca0 ;  /* 0x00028ca04204d836 */ /* 0x000fca0000000000 */
[----:B------:R-:W-:-:S04]  /*3c10*/  @!P5 PRMT R4, RZ, 0x654, R4 ;  /* 0x00000654ff04d816 */ /* 0x000fc80000000004 */
[----:B------:R1:W-:Y:S01]  /*3c20*/  @!P5 SYNCS.ARRIVE.TRANS64.RED.A1T0 RZ, [R4+URZ], RZ ;  /* 0x000000ff04ffd9a7 */ /* 0x0003e2000810043f */
[----:B------:R-:W-:Y:S05]  /*3c30*/  @!P0 BRA `(.L_x_3883) ;  /* 0x0000000000048947 */ /* 0x000fea0003800000 */
[----:B------:R-:W-:Y:S01]  /*3c40*/  BPT.TRAP 0x1 ;  /* 0x000000040000795c */ /* 0x000fe20000300000 */
.L_x_3883:
[----:B------:R-:W-:Y:S05]  /*3c50*/  BSYNC B0 ;  /* 0x0000000000007941 */ /* 0x000fea0003800000 */
.L_x_3882:
[----:B------:R-:W5:Y:S01]  /*3c60*/  SYNCS.PHASECHK.TRANS64.TRYWAIT P0, [R66+URZ+0x28cb0], R75 ;  /* 0x028cb04b420075a7 */ /* 0x000f62000800017f */
[----:B------:R-:W-:Y:S04]  /*3c70*/  BSSY B0, `(.L_x_3884) ;  /* 0x0000002000007945 */ /* 0x000fe80003800000 */
[----:B-----5:R-:W-:Y:S05]  /*3c80*/  @!P0 BRA `(.L_x_3885) ;  /* 0x0000014400988947 */ /* 0x020fea0003800000 */
.L_x_4157:
[----:B------:R-:W-:Y:S05]  /*3c90*/  BSYNC B0 ;  /* 0x0000000000007941 */ /* 0x000fea0003800000 */
.L_x_3884:
[----:B------:R-:W-:Y:S04]  /*3ca0*/  BSSY B0, `(.L_x_3886) ;  /* 0x0000052000007945 */ /* 0x000fe80003800000 */
[----:B------:R-:W-:Y:S05]  /*3cb0*/  @P1 BRA `(.L_x_3887) ;  /* 0x0000000400401947 */ /* 0x000fea0003800000 */
[----:B-1----:R-:W-:Y:S01]  /*3cc0*/  IMAD.WIDE R4, R45, 0x40, R42 ;  /* 0x000000402d047825 */ /* 0x002fe200078e022a */
[----:B------:R-:W-:Y:S01]  /*3cd0*/  ULDC.64 UR4, c[0x0][0x328] ;  /* 0x0000ca0000047ab9 */ /* 0x000fe20000000a00 */
[----:B------:R-:W-:Y:S02]  /*3ce0*/  LOP3.LUT P0, RZ, R188, 0x4, RZ, 0xc0, !PT ;  /* 0x00000004bcff7812 */ /* 0x000fe4000780c0ff */
[----:B------:R-:W-:Y:S02]  /*3cf0*/  IMAD R5, R5, UR4, RZ ;  /* 0x0000000405057c24 */ /* 0x000fe4000f8e02ff */
[----:B------:R-:W-:Y:S02]  /*3d00*/  IMAD.MOV.U32 R6, RZ, RZ, R32 ;  /* 0x000000ffff067224 */ /* 0x000fe400078e0020 */
[----:B------:R-:W-:Y:S02]  /*3d10*/  IMAD.MOV.U32 R7, RZ, RZ, R73 ;  /* 0x000000ffff077224 */ /* 0x000fe400078e0049 */
[----:B------:R-:W-:-:S02]  /*3d20*/  IMAD R5, R4, UR5, R5 ;  /* 0x0000000504057c24 */ /* 0x000fc4000f8e0205 */
[----:B------:R-:W-:Y:S01]  /*3d30*/  IMAD.WIDE.U32 R6, R4, UR4, R6 ;  /* 0x0000000404067c25 */ /* 0x000fe2000f8e0006 */
[----:B------:R-:W-:-:S03]  /*3d40*/  ULDC.64 UR4, c[0x0][0x318] ;  /* 0x0000c60000047ab9 */ /* 0x000fc60000000a00 */
[----:B------:R-:W-:Y:S01]  /*3d50*/  IMAD R9, R19, 0x8000, R62 ;  /* 0x0000800013097824 */ /* 0x000fe200078e023e */
[----:B---3--:R-:W-:Y:S01]  /*3d60*/  LEA R12, P1, R6, UR4, 0x1 ;  /* 0x00000004060c7c11 */ /* 0x008fe2000f8208ff */
[----:B------:R-:W-:Y:S01]  /*3d70*/  IMAD.IADD R5, R7, 0x1, R5 ;  /* 0x0000000107057824 */ /* 0x000fe200078e0205 */
[----:B------:R-:W-:Y:S01]  /*3d80*/  ULDC UR4, c[0x0][0x320] ;  /* 0x0000c80000047ab9 */ /* 0x000fe20000000800 */
[----:B------:R-:W-:Y:S02]  /*3d90*/  VIADD R4, R16, 0x40 ;  /* 0x0000004010047836 */ /* 0x000fe40000000000 */
[C---:B------:R-:W-:Y:S01]  /*3da0*/  VIADD R15, R9.reuse, 0x20 ;  /* 0x00000020090f7836 */ /* 0x040fe20000000000 */
[----:B------:R-:W-:Y:S01]  /*3db0*/  LEA.HI.X R13, R6, UR5, R5, 0x1, P1 ;  /* 0x00000005060d7c11 */ /* 0x000fe200088f0c05 */
[C---:B------:R-:W-:Y:S01]  /*3dc0*/  @P0 VIADD R15, R9.reuse, 0xffffffe0 ;  /* 0xffffffe0090f0836 */ /* 0x040fe20000000000 */
[----:B------:R-:W-:Y:S01]  /*3dd0*/  ISETP.GE.AND P1, PT, R16, UR4, PT ;  /* 0x0000000410007c0c */ /* 0x000fe2000bf26270 */
[----:B--2-4-:R-:W-:Y:S01]  /*3de0*/  IMAD R29, R9, 0x2, R2 ;  /* 0x00000002091d7824 */ /* 0x014fe200078e0202 */
[----:B------:R-:W-:Y:S01]  /*3df0*/  ISETP.GE.AND P0, PT, R4, UR4, PT ;  /* 0x0000000404007c0c */ /* 0x000fe2000bf06270 */
[----:B------:R-:W-:-:S02]  /*3e00*/  VIADD R14, R16, 0x80 ;  /* 0x00000080100e7836 */ /* 0x000fc40000000000 */
[----:B------:R-:W-:-:S08]  /*3e10*/  VIADD R28, R16, 0xc0 ;  /* 0x000000c0101c7836 */ /* 0x000fd00000000000 */
[----:B------:R-:W1:Y:S04]  /*3e20*/  @!P1 LDS.128 R4, [R29+0x400] ;  /* 0x000400001d049984 */ /* 0x000e680000000c00 */
[----:B------:R-:W2:Y:S04]  /*3e30*/  @!P0 LDS.128 R8, [R29+0x2400] ;  /* 0x002400001d088984 */ /* 0x000ea80000000c00 */
[----:B-1----:R-:W-:Y:S01]  /*3e40*/  @!P1 STG.E.128 desc[UR40][R12.64], R4 ;  /* 0x000000040c009986 */ /* 0x002fe2000c101d28 */
[----:B------:R-:W-:Y:S01]  /*3e50*/  ISETP.GE.AND P1, PT, R14, UR4, PT ;  /* 0x000000040e007c0c */ /* 0x000fe2000bf26270 */
[----:B------:R-:W-:-:S02]  /*3e60*/  VIADD R14, R16, 0x100 ;  /* 0x00000100100e7836 */ /* 0x000fc40000000000 */
[----:B--2---:R-:W-:Y:S01]  /*3e70*/  @!P0 STG.E.128 desc[UR40][R12.64+0x80], R8 ;  /* 0x000080080c008986 */ /* 0x004fe2000c101d28 */
[----:B------:R-:W-:Y:S01]  /*3e80*/  ISETP.GE.AND P0, PT, R28, UR4, PT ;  /* 0x000000041c007c0c */ /* 0x000fe2000bf06270 */
        /* <DEDUP_REMOVED lines=16> */
[----:B------:R-:W-:Y:S02]  /*3f90*/  IMAD R28, R15, 0x2, R2 ;  /* 0x000000020f1c7824 */ /* 0x000fe400078e0202 */
[----:B------:R-:W-:-:S06]  /*3fa0*/  VIADD R15, R16, 0xe0 ;  /* 0x000000e0100f7836 */ /* 0x000fcc0000000000 */
[----:B------:R-:W1:Y:S04]  /*3fb0*/  @!P1 LDS.128 R4, [R29+0xc400] ;  /* 0x00c400001d049984 */ /* 0x000e680000000c00 */
[----:B------:R-:W2:Y:S04]  /*3fc0*/  @!P0 LDS.128 R8, [R29+0xe400] ;  /* 0x00e400001d088984 */ /* 0x000ea80000000c00 */
[----:B-1----:R-:W-:Y:S01]  /*3fd0*/  @!P1 STG.E.128 desc[UR40][R12.64+0x300], R4 ;  /* 0x000300040c009986 */ /* 0x002fe2000c101d28 */
[----:B------:R-:W-:-:S03]  /*3fe0*/  ISETP.GE.AND P1, PT, R72, UR4, PT ;  /* 0x0000000448007c0c */ /* 0x000fc6000bf26270 */
        /* <DEDUP_REMOVED lines=22> */
[----:B------:R-:W-:-:S03]  /*4150*/  ISETP.GE.AND P1, PT, R14, UR4, PT ;  /* 0x000000040e007c0c */ /* 0x000fc6000bf26270 */
[----:B--2---:R-:W-:Y:S01]  /*4160*/  @!P0 STG.E.128 desc[UR40][R12.64+0x2c0], R8 ;  /* 0x0002c0080c008986 */ /* 0x004fe2000c101d28 */
[----:B------:R-:W-:-:S09]  /*4170*/  ISETP.GE.AND P0, PT, R15, UR4, PT ;  /* 0x000000040f007c0c */ /* 0x000fd2000bf06270 */
[----:B------:R-:W1:Y:S04]  /*4180*/  @!P1 LDS.128 R4, [R28+0xc400] ;  /* 0x00c400001c049984 */ /* 0x000e680000000c00 */
[----:B------:R-:W2:Y:S04]  /*4190*/  @!P0 LDS.128 R8, [R28+0xe400] ;  /* 0x00e400001c088984 */ /* 0x000ea80000000c00 */
[----:B-1----:R1:W-:Y:S04]  /*41a0*/  @!P1 STG.E.128 desc[UR40][R12.64+0x340], R4 ;  /* 0x000340040c009986 */ /* 0x0023e8000c101d28 */
[----:B--2---:R1:W-:Y:S02]  /*41b0*/  @!P0 STG.E.128 desc[UR40][R12.64+0x3c0], R8 ;  /* 0x0003c0080c008986 */ /* 0x0043e4000c101d28 */
.L_x_3887:
[----:B------:R-:W-:Y:S05]  /*41c0*/  BSYNC B0 ;  /* 0x0000000000007941 */ /* 0x000fea0003800000 */
.L_x_3886:
[----:B------:R-:W-:Y:S01]  /*41d0*/  @!PT LDS RZ, [RZ] ;  /* 0x00000000fffff984 */ /* 0x000fe20000000800 */
[----:B------:R-:W-:Y:S01]  /*41e0*/  @!PT LDS RZ, [RZ] ;  /* 0x00000000fffff984 */ /* 0x000fe20000000800 */
[----:B------:R-:W-:Y:S01]  /*41f0*/  @!PT LDS RZ, [RZ] ;  /* 0x00000000fffff984 */ /* 0x000fe20000000800 */
[----:B------:R-:W-:Y:S01]  /*4200*/  @!PT LDS RZ, [RZ] ;  /* 0x00000000fffff984 */ /* 0x000fe20000000800 */
[----:B------:R5:W-:Y:S06]  /*4210*/  MEMBAR.ALL.CTA ;  /* 0x0000000000007992 */ /* 0x000bec0000008000 */
[----:B-----5:R-:W5:Y:S01]  /*4220*/  FENCE.VIEW.ASYNC.S ;  /* 0x00000000000073c6 */ /* 0x020f620000000000 */
[----:B------:R-:W-:Y:S01]  /*4230*/  VIADD R19, R19, 0x1 ;  /* 0x0000000113137836 */ /* 0x000fe20000000000 */
[----:B-----5:R1:W-:Y:S01]  /*4240*/  BAR.SYNC.DEFER_BLOCKING R59, 0x80 ;  /* 0x0002003b0000751d */ /* 0x0203e20000010000 */
[----:B0-----:R-:W-:-:S03]  /*4250*/  @!P5 VIADD R66, R66, 0x28cc0 ;  /* 0x00028cc04242d836 */ /* 0x001fc60000000000 */
[C---:B------:R-:W-:Y:S02]  /*4260*/  ISETP.NE.AND P1, PT, R19.reuse, 0x2, PT ;  /* 0x000000021300780c */ /* 0x040fe40003f25270 */
[----:B------:R-:W-:Y:S02]  /*4270*/  PLOP3.LUT P0, PT, PT, PT, PT, 0x8, 0x0 ;  /* 0x000000000000781c */ /* 0x000fe40003f0e170 */
[----:B------:R-:W-:Y:S02]  /*4280*/  @!P5 PRMT R66, RZ, 0x654, R66 ;  /* 0x00000654ff42d816 */ /* 0x000fe40000000042 */
[----:B-1----:R-:W-:Y:S02]  /*4290*/  SEL R4, RZ, 0x1, P1 ;  /* 0x00000001ff047807 */ /* 0x002fe40000800000 */
[----:B------:R-:W-:Y:S02]  /*42a0*/  SEL R19, R19, RZ, P1 ;  /* 0x000000ff13137207 */ /* 0x000fe40000800000 */
[----:B------:R-:W-:Y:S01]  /*42b0*/  LOP3.LUT R185, R185, R4, RZ, 0x3c, !PT ;  /* 0x00000004b9b97212 */ /* 0x000fe200078e3cff */
[----:B------:R0:W-:Y:S01]  /*42c0*/  @!P5 SYNCS.ARRIVE.TRANS64.RED.A1T0 RZ, [R66+URZ], RZ ;  /* 0x000000ff42ffd9a7 */ /* 0x0001e2000810043f */
[----:B------:R-:W-:Y:S05]  /*42d0*/  @P2 BRA `(.L_x_3888) ;  /* 0xffffffdc00bc2947 */ /* 0x000fea000383ffff */
.L_x_3854:
[----:B------:R-:W2:Y:S01]  /*42e0*/  LDL R4, [R1] ;  /* 0x0000000001047983 */ /* 0x000ea20000100800 */
        /* <DEDUP_REMOVED lines=42> */
[----:B---3--:R-:W-:Y:S02]  /*4590*/  CS2R R78, SRZ ;  /* 0x00000000004e7805 */ /* 0x008fe4000001ff00 */
[----:B------:R-:W-:Y:S02]  /*45a0*/  CS2R R158, SRZ ;  /* 0x00000000009e7805 */ /* 0x000fe4000001ff00 */
[----:B------:R-:W-:Y:S02]  /*45b0*/  CS2R R74, SRZ ;  /* 0x00000000004a7805 */ /* 0x000fe4000001ff00 */
[----:B------:R-:W-:Y:S01]  /*45c0*/  CS2R R160, SRZ ;  /* 0x0000000000a07805 */ /* 0x000fe2000001ff00 */
[----:B------:R-:W-:Y:S01]  /*45d0*/  IMAD.MOV.U32 R71, RZ, RZ, RZ ;  /* 0x000000ffff477224 */ /* 0x000fe200078e00ff */
        /* <DEDUP_REMOVED lines=10> */
[----:B------:R-:W-:-:S02]  /*4680*/  CS2R R172, SRZ ;  /* 0x0000000000ac7805 */ /* 0x000fc4000001ff00 */
[----:B------:R-:W-:Y:S02]  /*4690*/  CS2R R50, SRZ ;  /* 0x0000000000327805 */ /* 0x000fe4000001ff00 */
[----:B------:R-:W-:Y:S02]  /*46a0*/  CS2R R174, SRZ ;  /* 0x0000000000ae7805 */ /* 0x000fe4000001ff00 */
[----:B------:R-:W-:Y:S01]  /*46b0*/  CS2R R46, SRZ ;  /* 0x00000000002e7805 */ /* 0x000fe2000001ff00 */
[----:B------:R-:W-:Y:S01]  /*46c0*/  IMAD.MOV.U32 R43, RZ, RZ, RZ ;  /* 0x000000ffff2b7224 */ /* 0x000fe200078e00ff */
[----:B------:R-:W-:Y:S02]  /*46d0*/  CS2R R32, SRZ ;  /* 0x0000000000207805 */ /* 0x000fe4000001ff00 */
[----:B------:R-:W-:Y:S02]  /*46e0*/  CS2R R176, SRZ ;  /* 0x0000000000b07805 */ /* 0x000fe4000001ff00 */
[----:B------:R-:W-:-:S02]  /*46f0*/  CS2R R38, SRZ ;  /* 0x0000000000267805 */ /* 0x000fc4000001ff00 */
[----:B------:R-:W-:Y:S01]  /*4700*/  CS2R R178, SRZ ;  /* 0x0000000000b27805 */ /* 0x000fe2000001ff00 */
[----:B------:R-:W-:Y:S01]  /*4710*/  IMAD.MOV.U32 R35, RZ, RZ, RZ ;  /* 0x000000ffff237224 */ /* 0x000fe200078e00ff */
[----:B--2-4-:R-:W-:Y:S01]  /*4720*/  CS2R R28, SRZ ;  /* 0x00000000001c7805 */ /* 0x014fe2000001ff00 */
[----:B------:R-:W-:Y:S01]  /*4730*/  IMAD.MOV.U32 R180, RZ, RZ, RZ ;  /* 0x000000ffffb47224 */ /* 0x000fe200078e00ff */
[----:B------:R-:W-:Y:S01]  /*4740*/  CS2R R6, SRZ ;  /* 0x0000000000067805 */ /* 0x000fe2000001ff00 */
[----:B------:R-:W-:Y:S02]  /*4750*/  IMAD.MOV.U32 R31, RZ, RZ, RZ ;  /* 0x000000ffff1f7224 */ /* 0x000fe400078e00ff */
[----:B------:R-:W-:Y:S02]  /*4760*/  IMAD.MOV.U32 R0, RZ, RZ, RZ ;  /* 0x000000ffff007224 */ /* 0x000fe400078e00ff */
[----:B------:R-:W-:Y:S01]  /*4770*/  IMAD.MOV.U32 R5, RZ, RZ, RZ ;  /* 0x000000ffff057224 */ /* 0x000fe200078e00ff */
[----:B------:R-:W-:Y:S01]  /*4780*/  ISETP.NE.AND P1, PT, R4, 0x1, PT ;  /* 0x000000010400780c */ /* 0x000fe20003f25270 */
[----:B------:R-:W-:-:S12]  /*4790*/  @P0 BRA `(.L_x_3890) ;  /* 0x0000000000080947 */ /* 0x000fd80003800000 */
[----:B------:R-:W0:Y:S02]  /*47a0*/  FENCE.VIEW.ASYNC.G ;  /* 0x00000000000073c6 */ /* 0x000e240000000100 */
[----:B0-----:R-:W-:Y:S06]  /*47b0*/  BAR.ARV 0xc, 0x180 ;  /* 0x0306000000007b1d */ /* 0x001fec0000002000 */
.L_x_3890:
[----:B------:R-:W-:Y:S05]  /*47c0*/  BSYNC B0 ;  /* 0x0000000000007941 */ /* 0x000fea0003800000 */
.L_x_3889:
[----:B------:R-:W-:Y:S01]  /*47d0*/  BSSY B7, `(.L_x_3891) ;  /* 0x0000821000077945 */ /* 0x000fe20003800000 */
[----:B------:R-:W-:Y:S02]  /*47e0*/  IMAD.MOV.U32 R8, RZ, RZ, RZ ;  /* 0x000000ffff087224 */ /* 0x000fe400078e00ff */
[----:B------:R-:W-:Y:S01]  /*47f0*/  IMAD.MOV.U32 R10, RZ, RZ, RZ ;  /* 0x000000ffff0a7224 */ /* 0x000fe200078e00ff */
[----:B------:R-:W-:Y:S06]  /*4800*/  @!P1 BRA `(.L_x_3892) ;  /* 0x0000001800b89947 */ /* 0x000fec0003800000 */
[----:B------:R-:W-:Y:S02]  /*4810*/  ISETP.GE.AND P1, PT, R168, 0x1, PT ;  /* 0x00000001a800780c */ /* 0x000fe40003f26270 */
[----:B------:R-:W-:-:S11]  /*4820*/  PLOP3.LUT P0, PT, PT, PT, PT, 0x80, 0x0 ;  /* 0x000000000000781c */ /* 0x000fd60003f0f070 */
[----:B------:R-:W-:Y:S05]  /*4830*/  @!P1 BRA `(.L_x_3893) ;  /* 0x0000008000689947 */ /* 0x000fea0003800000 */
[----:B------:R-:W0:Y:S01]  /*4840*/  SHFL.IDX PT, R0, R213, RZ, 0x1f ;  /* 0x00001fffd5007589 */ /* 0x000e2200000e0000 */
[----:B------:R-:W-:Y:S02]  /*4850*/  ISETP.NE.AND P0, PT, R184, 0x3, PT ;  /* 0x00000003b800780c */ /* 0x000fe40003f05270 */
[----:B0-----:R-:W-:-:S04]  /*4860*/  LEA.HI R3, R0, R0, RZ, 0x1 ;  /* 0x0000000000037211 */ /* 0x001fc800078f08ff */
[----:B------:R-:W-:-:S05]  /*4870*/  LOP3.LUT R3, R3, 0x1fffe, RZ, 0xc0, !PT ;  /* 0x0001fffe03037812 */ /* 0x000fca00078ec0ff */
[----:B------:R-:W-:-:S04]  /*4880*/  IMAD.IADD R3, R0, 0x1, -R3 ;  /* 0x0000000100037824 */ /* 0x000fc800078e0a03 */
[----:B------:R-:W-:-:S04]  /*4890*/  IMAD R3, R3, 0x8000, R2 ;  /* 0x0000800003037824 */ /* 0x000fc800078e0202 */
[----:B------:R-:W-:-:S05]  /*48a0*/  VIADD R3, R3, 0x400 ;  /* 0x0000040003037836 */ /* 0x000fca0000000000 */
[----:B------:R-:W-:-:S04]  /*48b0*/  SHF.R.U32.HI R3, RZ, 0x4, R3 ;  /* 0x00000004ff037819 */ /* 0x000fc80000011603 */
[----:B------:R-:W-:-:S04]  /*48c0*/  LOP3.LUT R3, R3, 0x3fff, RZ, 0xc0, !PT ;  /* 0x00003fff03037812 */ /* 0x000fc800078ec0ff */
[----:B------:R-:W-:Y:S01]  /*48d0*/  LOP3.LUT R3, R3, 0x2000000, RZ, 0xfc, !PT ;  /* 0x0200000003037812 */ /* 0x000fe200078efcff */
[----:B------:R-:W-:Y:S06]  /*48e0*/  @!P0 BRA `(.L_x_3894) ;  /* 0x0000000000048947 */ /* 0x000fec0003800000 */
[----:B------:R-:W-:Y:S01]  /*48f0*/  BPT.TRAP 0x1 ;  /* 0x000000040000795c */ /* 0x000fe20000300000 */
.L_x_3894:
[----:B------:R-:W-:Y:S01]  /*4900*/  IMAD R13, R18, 0x8, R2 ;  /* 0x00000008120d7824 */ /* 0x000fe200078e0202 */
[----:B------:R-:W-:Y:S01]  /*4910*/  SHF.L.U32 R4, R22, 0x1f, RZ ;  /* 0x0000001f16047819 */ /* 0x000fe200000006ff */
[----:B------:R-:W-:Y:S01]  /*4920*/  VIADD R0, R2, 0x26800 ;  /* 0x0002680002007836 */ /* 0x000fe20000000000 */
[----:B------:R-:W-:Y:S01]  /*4930*/  BSSY B0, `(.L_x_3895) ;  /* 0x0000008000007945 */ /* 0x000fe20003800000 */
[----:B------:R-:W-:Y:S01]  /*4940*/  IMAD R8, R18, 0x1000, R3 ;  /* 0x0000100012087824 */ /* 0x000fe200078e0203 */
[----:B------:R-:W0:Y:S01]  /*4950*/  SYNCS.PHASECHK.TRANS64.TRYWAIT P0, [R13+URZ+0x28c50], R4 ;  /* 0x028c50040d0075a7 */ /* 0x000e22000800017f */
[----:B------:R-:W-:Y:S01]  /*4960*/  IMAD.MOV.U32 R9, RZ, RZ, 0x40000040 ;  /* 0x40000040ff097424 */ /* 0x000fe200078e00ff */
[----:B------:R-:W-:-:S04]  /*4970*/  SHF.R.U32.HI R0, RZ, 0x4, R0 ;  /* 0x00000004ff007819 */ /* 0x000fc80000011600 */
[----:B------:R-:W-:-:S04]  /*4980*/  LOP3.LUT R0, R0, 0x3fff, RZ, 0xc0, !PT ;  /* 0x00003fff00007812 */ /* 0x000fc800078ec0ff */
[----:B------:R-:W-:Y:S01]  /*4990*/  LOP3.LUT R0, R0, 0x10000, RZ, 0xfc, !PT ;  /* 0x0001000000007812 */ /* 0x000fe200078efcff */
[----:B0-----:R-:W-:Y:S06]  /*49a0*/  @!P0 BRA `(.L_x_3896) ;  /* 0x0000013800648947 */ /* 0x001fec0003800000 */
.L_x_4158:
[----:B------:R-:W-:Y:S05]  /*49b0*/  BSYNC B0 ;  /* 0x0000000000007941 */ /* 0x000fea0003800000 */
.L_x_3895:
[----:B------:R-:W-:Y:S01]  /*49c0*/  BAR.SYNC.DEFER_BLOCKING 0xe, 0x100 ;  /* 0x0384000000007b1d */ /* 0x000fe20000010000 */
[----:B0-----:R-:W-:Y:S01]  /*49d0*/  IMAD.MOV.U32 R4, RZ, RZ, R0 ;  /* 0x000000ffff047224 */ /* 0x001fe200078e0000 */
[----:B------:R-:W-:Y:S01]  /*49e0*/  R2UR UR6, R8 ;  /* 0x00000000080672ca */ /* 0x000fe200000e0000 */
[----:B------:R-:W-:Y:S01]  /*49f0*/  IMAD.MOV.U32 R5, RZ, RZ, 0x40000040 ;  /* 0x40000040ff057424 */ /* 0x000fe200078e00ff */
[----:B------:R-:W-:Y:S01]  /*4a00*/  R2UR UR7, R9 ;  /* 0x00000000090772ca */ /* 0x000fe200000e0000 */
[----:B------:R-:W-:Y:S01]  /*4a10*/  VIADD R6, R0, 0x2 ;  /* 0x0000000200067836 */ /* 0x000fe20000000000 */
[----:B------:R-:W-:Y:S01]  /*4a20*/  R2UR UR4, R4 ;  /* 0x00000000040472ca */ /* 0x000fe200000e0000 */
[C---:B------:R-:W-:Y:S01]  /*4a30*/  VIADD R4, R8.reuse, 0x80 ;  /* 0x0000008008047836 */ /* 0x040fe20000000000 */
[----:B------:R-:W-:Y:S01]  /*4a40*/  R2UR UR5, R5 ;  /* 0x00000000050572ca */ /* 0x000fe200000e0000 */
[----:B------:R-:W-:Y:S01]  /*4a50*/  IMAD.MOV.U32 R5, RZ, RZ, 0x40000040 ;  /* 0x40000040ff057424 */ /* 0x000fe200078e00ff */
[----:B------:R-:W0:Y:S01]  /*4a60*/  S2R R12, SR_TID.X ;  /* 0x00000000000c7919 */ /* 0x000e220000002100 */
[----:B------:R-:W-:Y:S01]  /*4a70*/  IMAD.MOV.U32 R7, RZ, RZ, 0x40000040 ;  /* 0x40000040ff077424 */ /* 0x000fe200078e00ff */
[----:B------:R-:W-:Y:S01]  /*4a80*/  BSSY B0, `(.L_x_3897) ;  /* 0x00000f8000007945 */ /* 0x000fe20003800000 */
[----:B------:R-:W-:-:S02]  /*4a90*/  VIADD R10, R8, 0x100 ;  /* 0x00000100080a7836 */ /* 0x000fc40000000000 */
[----:B------:R-:W-:Y:S02]  /*4aa0*/  IMAD.MOV.U32 R11, RZ, RZ, 0x40000040 ;  /* 0x40000040ff0b7424 */ /* 0x000fe400078e00ff */
[----:B------:R-:W-:Y:S01]  /*4ab0*/  IMAD.MOV.U32 R9, RZ, RZ, 0x40000040 ;  /* 0x40000040ff097424 */ /* 0x000fe200078e00ff */
[----:B-----5:R-:W-:-:S06]  /*4ac0*/  WARPGROUP.ARRIVE ;  /* 0x00000000000079c5 */ /* 0x020fcc0000000000 */
[----:B------:R-:W-:Y:S01]  /*4ad0*/  HGMMA.64x256x16.F32.BF16 R24, gdesc[UR4].tnspB, RZ, !UPT, gsb0 ;  /* 0x43e00000041879f0 */ /* 0x000fe2000c0018ff */
[----:B------:R-:W-:Y:S01]  /*4ae0*/  R2UR UR6, R4 ;  /* 0x00000000040672ca */ /* 0x000fe200000e0000 */
[----:B------:R-:W-:Y:S01]  /*4af0*/  VIADD R4, R0, 0x4 ;  /* 0x0000000400047836 */ /* 0x000fe20000000000 */
[----:B------:R-:W-:Y:S01]  /*4b00*/  R2UR UR7, R5 ;  /* 0x00000000050772ca */ /* 0x000fe200000e0000 */
[----:B------:R-:W-:Y:S01]  /*4b10*/  IMAD.MOV.U32 R5, RZ, RZ, 0x40000040 ;  /* 0x40000040ff057424 */ /* 0x000fe200078e00ff */
[----:B------:R-:W-:Y:S02]  /*4b20*/  R2UR UR4, R6 ;  /* 0x00000000060472ca */ /* 0x000fe400000e0000 */
[----:B------:R-:W-:Y:S02]  /*4b30*/  R2UR UR5, R7 ;  /* 0x00000000070572ca */ /* 0x000fe400000e0000 */
[----:B0-----:R-:W-:-:S04]  /*4b40*/  LOP3.LUT R12, R12, 0x7f, RZ, 0xc0, !PT ;  /* 0x0000007f0c0c7812 */ /* 0x001fc800078ec0ff */
[----:B------:R-:W-:Y:S01]  /*4b50*/  ISETP.NE.AND P0, PT, R12, RZ, PT ;  /* 0x000000ff0c00720c */ /* 0x000fe20003f05270 */
[----:B------:R-:W-:Y:S02]  /*4b60*/  WARPGROUP.DEPBAR.LE gsb0, 0x0 ;  /* 0x00008000000079c5 */ /* 0x000fe40000010000 */
[----:B------:R-:W-:-:S12]  /*4b70*/  WARPGROUP.ARRIVE ;  /* 0x00000000000079c5 */ /* 0x000fd80000000000 */
[----:B------:R-:W-:Y:S01]  /*4b80*/  HGMMA.64x256x16.F32.BF16 R24, gdesc[UR4].tnspB, R24, gsb0 ;  /* 0x43e00000041879f0 */ /* 0x000fe20008001818 */
[----:B------:R-:W-:Y:S01]  /*4b90*/  R2UR UR6, R10 ;  /* 0x000000000a0672ca */ /* 0x000fe200000e0000 */
[----:B------:R-:W-:Y:S01]  /*4ba0*/  VIADD R10, R8, 0x180 ;  /* 0x00000180080a7836 */ /* 0x000fe20000000000 */
[----:B------:R-:W-:Y:S01]  /*4bb0*/  R2UR UR7, R11 ;  /* 0x000000000b0772ca */ /* 0x000fe200000e0000 */
[----:B------:R-:W-:Y:S01]  /*4bc0*/  VIADD R8, R0, 0x6 ;  /* 0x0000000600087836 */ /* 0x000fe20000000000 */
[----:B------:R-:W-:Y:S01]  /*4bd0*/  R2UR UR4, R4 ;  /* 0x00000000040472ca */ /* 0x000fe200000e0000 */
[----:B------:R-:W-:Y:S01]  /*4be0*/  IMAD.MOV.U32 R11, RZ, RZ, 0x40000040 ;  /* 0x40000040ff0b7424 */ /* 0x000fe200078e00ff */
[----:B------:R-:W-:Y:S01]  /*4bf0*/  R2UR UR5, R5 ;  /* 0x00000000050572ca */ /* 0x000fe200000e0000 */
[----:B------:R-:W-:-:S05]  /*4c00*/  @!P0 VIADD R0, R13, 0x28c60 ;  /* 0x00028c600d008836 */ /* 0x000fca0000000000 */
[----:B------:R-:W-:Y:S01]  /*4c10*/  @!P0 PRMT R0, RZ, 0x654, R0 ;  /* 0x00000654ff008816 */ /* 0x000fe20000000000 */
[----:B------:R-:W-:Y:S02]  /*4c20*/  WARPGROUP.DEPBAR.LE gsb0, 0x0 ;  /* 0x00008000000079c5 */ /* 0x000fe40000010000 */
[----:B------:R-:W-:-:S12]  /*4c30*/  WARPGROUP.ARRIVE ;  /* 0x00000000000079c5 */ /* 0x000fd80000000000 */
[----:B------:R-:W-:Y:S01]  /*4c40*/  HGMMA.64x256x16.F32.BF16 R24, gdesc[UR4].tnspB, R24, gsb0 ;  /* 0x43e00000041879f0 */ /* 0x000fe20008001818 */
[----:B------:R-:W-:Y:S02]  /*4c50*/  R2UR UR6, R10 ;  /* 0x000000000a0672ca */ /* 0x000fe400000e0000 */
[----:B------:R-:W-:Y:S02]  /*4c60*/  R2UR UR7, R11 ;  /* 0x000000000b0772ca */ /* 0x000fe400000e0000 */
[----:B------:R-:W-:Y:S02]  /*4c70*/  R2UR UR4, R8 ;  /* 0x00000000080472ca */ /* 0x000fe400000e0000 */
[----:B------:R-:W-:Y:S01]  /*4c80*/  R2UR UR5, R9 ;  /* 0x00000000090572ca */ /* 0x000fe200000e0000 */
[----:B------:R-:W-:Y:S02]  /*4c90*/  WARPGROUP.DEPBAR.LE gsb0, 0x0 ;  /* 0x00008000000079c5 */ /* 0x000fe40000010000 */
[----:B------:R-:W-:-:S15]  /*4ca0*/  WARPGROUP.ARRIVE ;  /* 0x00000000000079c5 */ /* 0x000fde0000000000 */
[----:B------:R-:W-:-:S03]  /*4cb0*/  NOP ;  /* 0x0000000000007918 */ /* 0x000fc60000000000 */
[----:B------:R-:W-:Y:S03]  /*4cc0*/  HGMMA.64x256x16.F32.BF16 R24, gdesc[UR4].tnspB, R24, gsb0 ;  /* 0x43e00000041879f0 */ /* 0x000fe60008001818 */
[----:B------:R-:W-:Y:S02]  /*4cd0*/  WARPGROUP.DEPBAR.LE gsb0, 0x0 ;  /* 0x00008000000079c5 */ /* 0x000fe40000010000 */
[----:B------:R-:W-:Y:S06]  /*4ce0*/  BAR.ARV 0xf, 0x100 ;  /* 0x03c4000000007b1d */ /* 0x000fec0000002000 */
[----:B------:R0:W-:Y:S01]  /*4cf0*/  @!P0 SYNCS.ARRIVE.TRANS64.RED.A1T0 RZ, [R0+URZ], RZ ;  /* 0x000000ff00ff89a7 */ /* 0x0001e2000810043f */
[----:B------:R-:W-:-:S13]  /*4d00*/  ISETP.GE.AND P0, PT, R168, 0x41, PT ;  /* 0x00000041a800780c */ /* 0x000fda0003f06270 */
[----:B0-----:R-:W-:Y:S05]  /*4d10*/  @!P0 BRA `(.L_x_3898) ;  /* 0x0000000c00388947 */ /* 0x001fea0003800000 */
[----:B------:R-:W-:-:S07]  /*4d20*/  VIADD R181, R181, 0xfffffffe ;  /* 0xfffffffeb5b57836 */ /* 0x000fce0000000000 */
.L_x_3904:
[----:B------:R-:W-:Y:S01]  /*4d30*/  BAR.SYNC.DEFER_BLOCKING 0xe, 0x100 ;  /* 0x0384000000007b1d */ /* 0x000fe20000010000 */
[----:B------:R-:W-:Y:S01]  /*4d40*/  IMAD R11, R18, 0x40, R191 ;  /* 0x00000040120b7824 */ /* 0x000fe200078e02bf */
[----:B------:R-:W-:Y:S01]  /*4d50*/  ISETP.NE.AND P2, PT, R184, 0x3, PT ;  /* 0x00000003b800780c */ /* 0x000fe20003f45270 */
[----:B------:R-:W-:Y:S01]  /*4d60*/  VIADD R18, R18, 0x1 ;  /* 0x0000000112127836 */ /* 0x000fe20000000000 */
[----:B------:R-:W-:Y:S01]  /*4d70*/  ISETP.GT.AND P1, PT, R181, RZ, PT ;  /* 0x000000ffb500720c */ /* 0x000fe20003f24270 */
[----:B------:R-:W-:Y:S02]  /*4d80*/  IMAD R11, R11, 0x4, R2 ;  /* 0x000000040b0b7824 */ /* 0x000fe400078e0202 */
[----:B------:R-:W-:Y:S01]  /*4d90*/  VIADD R181, R181, 0xffffffff ;  /* 0xffffffffb5b57836 */ /* 0x000fe20000000000 */
[----:B------:R-:W-:-:S04]  /*4da0*/  ISETP.NE.AND P0, PT, R18, 0x2, PT ;  /* 0x000000021200780c */ /* 0x000fc80003f05270 */
[----:B------:R-:W-:Y:S02]  /*4db0*/  SEL R13, RZ, 0x1, P0 ;  /* 0x00000001ff0d7807 */ /* 0x000fe40000000000 */
[----:B------:R-:W-:Y:S02]  /*4dc0*/  SEL R18, R18, RZ, P0 ;  /* 0x000000ff12127207 */ /* 0x000fe40000000000 */
[----:B------:R-:W-:Y:S01]  /*4dd0*/  LOP3.LUT R22, R22, R13, RZ, 0x3c, !PT ;  /* 0x0000000d16167212 */ /* 0x000fe200078e3cff */
[----:B0-----:R-:W0:Y:S04]  /*4de0*/  LDS R0, [R11+0x28800] ;  /* 0x028800000b007984 */ /* 0x001e280000000800 */
        /* <DEDUP_REMOVED lines=131> */
.L_x_3899:
[----:B------:R-:W-:Y:S01]  /*5620*/  IMAD R0, R18, 0x8, R2 ;  /* 0x0000000812007824 */ /* 0x000fe200078e0202 */
[----:B------:R-:W-:-:S04]  /*5630*/  SHF.L.U32 R11, R22, 0x1f, RZ ;  /* 0x0000001f160b7819 */ /* 0x000fc800000006ff */
[----:B------:R0:W1:Y:S01]  /*5640*/  SYNCS.PHASECHK.TRANS64.TRYWAIT P0, [R0+URZ+0x28c50], R11 ;  /* 0x028c500b000075a7 */ /* 0x000062000800017f */
[----:B------:R-:W-:Y:S05]  /*5650*/  @!P2 BRA `(.L_x_3900) ;  /* 0x000000000004a947 */ /* 0x000fea0003800000 */
[----:B------:R-:W-:Y:S01]  /*5660*/  BPT.TRAP 0x1 ;  /* 0x000000040000795c */ /* 0x000fe20000300000 */
.L_x_3900:
[----:B------:R-:W-:Y:S04]  /*5670*/  BSSY B1, `(.L_x_3901) ;  /* 0x0000004000017945 */ /* 0x000fe80003800000 */
[----:B-1----:R-:W-:Y:S05]  /*5680*/  @P0 BRA `(.L_x_3902) ;  /* 0x0000000000080947 */ /* 0x002fea0003800000 */
[----:B------:R-:W1:Y:S02]  /*5690*/  SYNCS.PHASECHK.TRANS64.TRYWAIT P0, [R0+URZ+0x28c50], R11 ;  /* 0x028c500b000075a7 */ /* 0x000e64000800017f */
[----:B-1----:R-:W-:Y:S05]  /*56a0*/  @!P0 BRA `(.L_x_3903) ;  /* 0x0000012c00388947 */ /* 0x002fea0003800000 */
.L_x_3902:
[----:B------:R-:W-:Y:S05]  /*56b0*/  BSYNC B1 ;  /* 0x0000000000017941 */ /* 0x000fea0003800000 */
.L_x_3901:
[----:B01----:R-:W-:Y:S01]  /*56c0*/  VIADD R0, R2, 0x26800 ;  /* 0x0002680002007836 */ /* 0x003fe20000000000 */
[----:B------:R-:W-:Y:S01]  /*56d0*/  WARPGROUP.ARRIVE ;  /* 0x00000000000079c5 */ /* 0x000fe20000000000 */
[----:B------:R-:W-:-:S05]  /*56e0*/  IMAD R10, R18, 0x1000, R3 ;  /* 0x00001000120a7824 */ /* 0x000fca00078e0203 */
[----:B------:R-:W0:Y:S01]  /*56f0*/  S2R R14, SR_TID.X ;  /* 0x00000000000e7919 */ /* 0x000e220000002100 */
[----:B------:R-:W-:Y:S01]  /*5700*/  IMAD.MOV.U32 R11, RZ, RZ, 0x40000040 ;  /* 0x40000040ff0b7424 */ /* 0x000fe200078e00ff */
[----:B------:R-:W-:Y:S01]  /*5710*/  SHF.R.U32.HI R0, RZ, 0x4, R0 ;  /* 0x00000004ff007819 */ /* 0x000fe20000011600 */
[----:B------:R-:W-:Y:S01]  /*5720*/  IMAD.MOV.U32 R13, RZ, RZ, 0x40000040 ;  /* 0x40000040ff0d7424 */ /* 0x000fe200078e00ff */
[----:B------:R-:W-:Y:S02]  /*5730*/  R2UR UR6, R10 ;  /* 0x000000000a0672ca */ /* 0x000fe400000e0000 */
[----:B------:R-:W-:Y:S02]  /*5740*/  LOP3.LUT R0, R0, 0x3fff, RZ, 0xc0, !PT ;  /* 0x00003fff00007812 */ /* 0x000fe400078ec0ff */
[----:B------:R-:W-:Y:S01]  /*5750*/  R2UR UR7, R11 ;  /* 0x000000000b0772ca */ /* 0x000fe200000e0000 */
[----:B------:R-:W-:Y:S01]  /*5760*/  IMAD.MOV.U32 R11, RZ, RZ, 0x40000040 ;  /* 0x40000040ff0b7424 */ /* 0x000fe200078e00ff */
[----:B------:R-:W-:-:S02]  /*5770*/  LOP3.LUT R12, R0, 0x10000, RZ, 0xfc, !PT ;  /* 0x00010000000c7812 */ /* 0x000fc400078efcff */
[----:B------:R-:W-:Y:S01]  /*5780*/  R2UR UR5, R13 ;  /* 0x000000000d0572ca */ /* 0x000fe200000e0000 */
[----:B------:R-:W-:Y:S01]  /*5790*/  IMAD.MOV.U32 R13, RZ, RZ, 0x40000040 ;  /* 0x40000040ff0d7424 */ /* 0x000fe200078e00ff */
[----:B------:R-:W-:Y:S01]  /*57a0*/  R2UR UR4, R12 ;  /* 0x000000000c0472ca */ /* 0x000fe200000e0000 */
[----:B------:R-:W-:-:S12]  /*57b0*/  VIADD R12, R10, 0x80 ;  /* 0x000000800a0c7836 */ /* 0x000fd80000000000 */
[----:B------:R-:W-:Y:S01]  /*57c0*/  HGMMA.64x256x16.F32.BF16 R24, gdesc[UR4].tnspB, R24, gsb0 ;  /* 0x43e00000041879f0 */ /* 0x000fe20008001818 */
[----:B------:R-:W-:Y:S02]  /*57d0*/  R2UR UR4, R6 ;  /* 0x00000000060472ca */ /* 0x000fe400000e0000 */
[----:B------:R-:W-:Y:S02]  /*57e0*/  R2UR UR5, R7 ;  /* 0x00000000070572ca */ /* 0x000fe400000e0000 */
[----:B------:R-:W-:Y:S01]  /*57f0*/  R2UR UR6, R12 ;  /* 0x000000000c0672ca */ /* 0x000fe200000e0000 */
[----:B------:R-:W-:Y:S01]  /*5800*/  VIADD R12, R10, 0x100 ;  /* 0x000001000a0c7836 */ /* 0x000fe20000000000 */
[----:B------:R-:W-:Y:S01]  /*5810*/  R2UR UR7, R13 ;  /* 0x000000000d0772ca */ /* 0x000fe200000e0000 */
[----:B------:R-:W-:Y:S01]  /*5820*/  IMAD.MOV.U32 R13, RZ, RZ, 0x40000040 ;  /* 0x40000040ff0d7424 */ /* 0x000fe200078e00ff */
[----:B0-----:R-:W-:Y:S01]  /*5830*/  LOP3.LUT R14, R14, 0x7f, RZ, 0xc0, !PT ;  /* 0x0000007f0e0e7812 */ /* 0x001fe200078ec0ff */
[----:B------:R-:W-:-:S03]  /*5840*/  VIADD R10, R10, 0x180 ;  /* 0x000001800a0a7836 */ /* 0x000fc60000000000 */
[----:B------:R-:W-:-:S13]  /*5850*/  ISETP.NE.AND P0, PT, R14, RZ, PT ;  /* 0x000000ff0e00720c */ /* 0x000fda0003f05270 */
[----:B------:R-:W-:-:S04]  /*5860*/  @!P0 IMAD R0, R18, 0x8, R2 ;  /* 0x0000000812008824 */ /* 0x000fc800078e0202 */
[----:B------:R-:W-:-:S05]  /*5870*/  @!P0 VIADD R0, R0, 0x28c60 ;  /* 0x00028c6000008836 */ /* 0x000fca0000000000 */
[----:B------:R-:W-:Y:S01]  /*5880*/  @!P0 PRMT R0, RZ, 0x654, R0 ;  /* 0x00000654ff008816 */ /* 0x000fe20000000000 */
[----:B------:R-:W-:Y:S02]  /*5890*/  WARPGROUP.DEPBAR.LE gsb0, 0x0 ;  /* 0x00008000000079c5 */ /* 0x000fe40000010000 */
[----:B------:R-:W-:-:S06]  /*58a0*/  WARPGROUP.ARRIVE ;  /* 0x00000000000079c5 */ /* 0x000fcc0000000000 */
        /* <DEDUP_REMOVED lines=20> */
[----:B------:R-:W-:Y:S05]  /*59f0*/  @P1 BRA `(.L_x_3904) ;  /* 0xfffffff000cc1947 */ /* 0x000fea000383ffff */
.L_x_3898:
[----:B------:R-:W-:Y:S05]  /*5a00*/  BSYNC B0 ;  /* 0x0000000000007941 */ /* 0x000fea0003800000 */
.L_x_3897:
[----:B------:R-:W-:Y:S01]  /*5a10*/  BAR.SYNC.DEFER_BLOCKING 0xe, 0x100 ;  /* 0x0384000000007b1d */ /* 0x000fe20000010000 */
[C---:B------:R-:W-:Y:S01]  /*5a20*/  IMAD R3, R18.reuse, 0x40, R191 ;  /* 0x0000004012037824 */ /* 0x040fe200078e02bf */
[----:B------:R-:W-:Y:S01]  /*5a30*/  PLOP3.LUT P0, PT, PT, PT, PT, 0x8, 0x0 ;  /* 0x000000000000781c */ /* 0x000fe20003f0e170 */
[----:B------:R-:W-:Y:S01]  /*5a40*/  VIADD R18, R18, 0x1 ;  /* 0x0000000112127836 */ /* 0x000fe20000000000 */
[----:B------:R-:W-:Y:S01]  /*5a50*/  CS2R R20, SRZ ;  /* 0x0000000000147805 */ /* 0x000fe2000001ff00 */
[----:B------:R-:W-:-:S03]  /*5a60*/  IMAD R3, R3, 0x4, R2 ;  /* 0x0000000403037824 */ /* 0x000fc600078e0202 */
        /* <DEDUP_REMOVED lines=9> */
[----:B------:R-:W-:Y:S01]  /*5b00*/  FMUL.FTZ R10, R24, R0 ;  /* 0x00000000180a7220 */ /* 0x000fe20000410000 */
[-C--:B-1----:R-:W-:Y:S01]  /*5b10*/  FMUL.FTZ R9, R58, R2.reuse ;  /* 0x000000023a097220 */ /* 0x082fe20000410000 */
        /* <DEDUP_REMOVED lines=123> */
[----:B------:R-:W-:Y:S06]  /*62d0*/  BAR.ARV 0xf, 0x100 ;  /* 0x03c4000000007b1d */ /* 0x000fec0000002000 */
[----:B------:R-:W-:Y:S05]  /*62e0*/  BRA `(.L_x_3893) ;  /* 0x0000006400bc7947 */ /* 0x000fea0003800000 */
.L_x_3892:
[----:B------:R-:W-:Y:S02]  /*62f0*/  ISETP.GE.AND P1, PT, R168, 0x1, PT ;  /* 0x00000001a800780c */ /* 0x000fe40003f26270 */
[----:B------:R-:W-:-:S11]  /*6300*/  PLOP3.LUT P0, PT, PT, PT, PT, 0x80, 0x0 ;  /* 0x000000000000781c */ /* 0x000fd60003f0f070 */
[----:B------:R-:W-:Y:S05]  /*6310*/  @!P1 BRA `(.L_x_3893) ;  /* 0x0000006400b09947 */ /* 0x000fea0003800000 */
[----:B------:R-:W0:Y:S01]  /*6320*/  SHFL.IDX PT, R0, R213, RZ, 0x1f ;  /* 0x00001fffd5007589 */ /* 0x000e2200000e0000 */
[----:B------:R-:W-:Y:S01]  /*6330*/  BSSY B6, `(.L_x_3905) ;  /* 0x000001b000067945 */ /* 0x000fe20003800000 */
[----:B0-----:R-:W-:-:S04]  /*6340*/  LEA.HI R3, R0, R0, RZ, 0x1 ;  /* 0x0000000000037211 */ /* 0x001fc800078f08ff */
[----:B------:R-:W-:-:S05]  /*6350*/  LOP3.LUT R3, R3, 0x1fffe, RZ, 0xc0, !PT ;  /* 0x0001fffe03037812 */ /* 0x000fca00078ec0ff */
[----:B------:R-:W-:Y:S02]  /*6360*/  IMAD.IADD R3, R0, 0x1, -R3 ;  /* 0x0000000100037824 */ /* 0x000fe400078e0a03 */
[----:B------:R-:W-:Y:S02]  /*6370*/  VIADD R0, R2, 0x26800 ;  /* 0x0002680002007836 */ /* 0x000fe40000000000 */
[----:B------:R-:W-:-:S03]  /*6380*/  IMAD R3, R3, 0x8000, R2 ;  /* 0x0000800003037824 */ /* 0x000fc600078e0202 */
[----:B------:R-:W-:Y:S01]  /*6390*/  LOP3.LUT P0, RZ, R0, 0x3ff, RZ, 0xc0, !PT ;  /* 0x000003ff00ff7812 */ /* 0x000fe2000780c0ff */
[----:B------:R-:W-:-:S05]  /*63a0*/  VIADD R3, R3, 0x400 ;  /* 0x0000040003037836 */ /* 0x000fca0000000000 */
[----:B------:R-:W-:-:S04]  /*63b0*/  SHF.R.U32.HI R3, RZ, 0x4, R3 ;  /* 0x00000004ff037819 */ /* 0x000fc80000011603 */
[----:B------:R-:W-:-:S03]  /*63c0*/  LOP3.LUT R56, R3, 0x3fff, RZ, 0xc0, !PT ;  /* 0x00003fff03387812 */ /* 0x000fc600078ec0ff */
        /* <DEDUP_REMOVED lines=17> */
.L_x_3906:
[----:B------:R-:W-:Y:S05]  /*64e0*/  BSYNC B6 ;  /* 0x0000000000067941 */ /* 0x000fea0003800000 */
.L_x_3905:
        /* <DEDUP_REMOVED lines=12> */
.L_x_3910:
[----:B-1----:R1:W2:Y:S02]  /*65b0*/  SYNCS.PHASECHK.TRANS64.TRYWAIT P0, [R2+URZ+0x28c00], R3 ;  /* 0x028c0003020075a7 */ /* 0x0022a4000800017f */
[----:B--2---:R-:W-:Y:S05]  /*65c0*/  @!P0 NANOSLEEP.SYNCS 0x989680 ;  /* 0x009896800000895d */ /* 0x004fea0003900000 */
[----:B------:R-:W2:Y:S02]  /*65d0*/  @!P0 SYNCS.PHASECHK.TRANS64 P0, [R2+URZ+0x28c00], R3 ;  /* 0x028c0003020085a7 */ /* 0x000ea4000800007f */
[----:B--2---:R-:W-:Y:S05]  /*65e0*/  @!P0 BRA `(.L_x_3910) ;  /* 0xfffffffc00f08947 */ /* 0x004fea000383ffff */
.L_x_3909:
[----:B------:R-:W-:Y:S05]  /*65f0*/  BSYNC B0 ;  /* 0x0000000000007941 */ /* 0x000fea0003800000 */
.L_x_3908:
[----:B------:R-:W-:Y:S05]  /*6600*/  BRA `(.L_x_3911) ;  /* 0x0000002000787947 */ /* 0x000fea0003800000 */
.L_x_3907:
[----:B-----5:R-:W-:Y:S01]  /*6610*/  SHF.R.S32.HI R0, RZ, 0x1f, R27 ;  /* 0x0000001fff007819 */ /* 0x020fe2000001141b */
[----:B------:R-:W-:Y:S01]  /*6620*/  VIADD R3, R2, 0x20400 ;  /* 0x0002040002037836 */ /* 0x000fe20000000000 */
[----:B------:R-:W-:Y:S01]  /*6630*/  ULDC.64 UR4, c[0x0][0x3f8] ;  /* 0x0000fe0000047ab9 */ /* 0x000fe20000000a00 */
[----:B------:R-:W-:Y:S01]  /*6640*/  ULDC.64 UR6, c[0x0][0x408] ;  /* 0x0001020000067ab9 */ /* 0x000fe20000000a00 */
[----:B------:R-:W-:Y:S01]  /*6650*/  IMAD.WIDE.U32 R4, R27, UR4, RZ ;  /* 0x000000041b047c25 */ /* 0x000fe2000f8e00ff */
[----:B------:R-:W-:Y:S01]  /*6660*/  BSSY B6, `(.L_x_3912) ;  /* 0x0000020000067945 */ /* 0x000fe20003800000 */
[----:B------:R-:W-:Y:S02]  /*6670*/  LOP3.LUT P0, RZ, R3, 0x3ff, RZ, 0xc0, !PT ;  /* 0x000003ff03ff7812 */ /* 0x000fe4000780c0ff */
[C---:B------:R-:W-:Y:S02]  /*6680*/  IMAD R6, R0.reuse, UR4, RZ ;  /* 0x0000000400067c24 */ /* 0x040fe4000f8e02ff */
[----:B------:R-:W-:-:S02]  /*6690*/  IMAD R0, R0, UR6, RZ ;  /* 0x0000000600007c24 */ /* 0x000fc4000f8e02ff */
        /* <DEDUP_REMOVED lines=28> */
.L_x_3913:
[----:B------:R-:W-:Y:S05]  /*6860*/  BSYNC B6 ;  /* 0x0000000000067941 */ /* 0x000fea0003800000 */
.L_x_3912:
        /* <DEDUP_REMOVED lines=11> */
.L_x_4164:
[----:B------:R-:W-:Y:S01]  /*6920*/  ULDC UR4, c[0x0][0x448] ;  /* 0x0001120000047ab9 */ /* 0x000fe20000000800 */
[----:B------:R-:W-:Y:S01]  /*6930*/  LEA.HI R5, R208, R208, RZ, 0x1 ;  /* 0x000000d0d0057211 */ /* 0x000fe200078f08ff */
[----:B------:R-:W-:Y:S01]  /*6940*/  IMAD R24, R24, UR4, RZ ;  /* 0x0000000418187c24 */ /* 0x000fe2000f8e02ff */
[----:B------:R-:W-:Y:S01]  /*6950*/  BSSY B1, `(.L_x_3917) ;  /* 0x000001e000017945 */ /* 0x000fe20003800000 */
[----:B------:R-:W-:Y:S01]  /*6960*/  IMAD.SHL.U32 R12, R188, 0x40, RZ ;  /* 0x00000040bc0c7824 */ /* 0x000fe200078e00ff */
[----:B------:R-:W-:Y:S02]  /*6970*/  LOP3.LUT R5, R5, 0xfffffffe, RZ, 0xc0, !PT ;  /* 0xfffffffe05057812 */ /* 0x000fe400078ec0ff */
[----:B------:R-:W-:Y:S02]  /*6980*/  CS2R R8, SRZ ;  /* 0x0000000000087805 */ /* 0x000fe4000001ff00 */
[----:B------:R-:W-:Y:S02]  /*6990*/  ISETP.GE.AND P0, PT, R6, R24, PT ;  /* 0x000000180600720c */ /* 0x000fe40003f06270 */
[----:B------:R-:W-:-:S02]  /*69a0*/  CS2R R6, SRZ ;  /* 0x0000000000067805 */ /* 0x000fc4000001ff00 */
[----:B------:R-:W-:Y:S01]  /*69b0*/  LOP3.LUT R31, R12, 0x1c0, RZ, 0xc0, !PT ;  /* 0x000001c00c1f7812 */ /* 0x000fe200078ec0ff */
[----:B------:R-:W-:Y:S01]  /*69c0*/  IMAD.IADD R5, R208, 0x1, -R5 ;  /* 0x00000001d0057824 */ /* 0x000fe200078e0a05 */
[----:B------:R-:W-:Y:S02]  /*69d0*/  CS2R R10, SRZ ;  /* 0x00000000000a7805 */ /* 0x000fe4000001ff00 */
[----:B------:R-:W-:Y:S02]  /*69e0*/  CS2R R12, SRZ ;  /* 0x00000000000c7805 */ /* 0x000fe4000001ff00 */
[----:B------:R-:W-:-:S03]  /*69f0*/  SHF.L.U32 R5, R5, 0x1f, RZ ;  /* 0x0000001f05057819 */ /* 0x000fc600000006ff */
[----:B------:R-:W-:Y:S05]  /*6a00*/  @P0 BRA `(.L_x_3918) ;  /* 0x0000000000480947 */ /* 0x000fea0003800000 */
[----:B------:R-:W-:Y:S01]  /*6a10*/  ULDC UR4, c[0x0][0x3f4] ;  /* 0x0000fd0000047ab9 */ /* 0x000fe20000000800 */
[----:B--2---:R-:W-:Y:S01]  /*6a20*/  IMAD.MOV.U32 R6, RZ, RZ, R3 ;  /* 0x000000ffff067224 */ /* 0x004fe200078e0003 */
[----:B------:R-:W-:Y:S01]  /*6a30*/  ISETP.GE.AND P3, PT, R190, UR4, PT ;  /* 0x00000004be007c0c */ /* 0x000fe2000bf66270 */
[----:B-1----:R-:W-:Y:S01]  /*6a40*/  IMAD.MOV.U32 R7, RZ, RZ, R0 ;  /* 0x000000ffff077224 */ /* 0x002fe200078e0000 */
[----:B------:R-:W-:Y:S01]  /*6a50*/  ISETP.GE.AND P2, PT, R186, UR4, PT ;  /* 0x00000004ba007c0c */ /* 0x000fe2000bf46270 */
[----:B---3--:R-:W-:Y:S01]  /*6a60*/  IMAD.MOV.U32 R15, RZ, RZ, R4 ;  /* 0x000000ffff0f7224 */ /* 0x008fe200078e0004 */
[----:B------:R-:W-:-:S09]  /*6a70*/  CS2R R10, SRZ ;  /* 0x00000000000a7805 */ /* 0x000fd2000001ff00 */
[-C--:B0-----:R-:W-:Y:S02]  /*6a80*/  @!P3 IADD3 R26, P0, R3, R218.reuse, RZ ;  /* 0x000000da031ab210 */ /* 0x081fe40007f1e0ff */
[----:B----4-:R-:W-:Y:S01]  /*6a90*/  @!P3 IADD3 R28, P1, R14, R218, RZ ;  /* 0x000000da0e1cb210 */ /* 0x010fe20007f3e0ff */
[----:B------:R-:W-:Y:S01]  /*6aa0*/  @!P2 IMAD.WIDE R20, R186, 0x2, R6 ;  /* 0x00000002ba14a825 */ /* 0x000fe200078e0206 */
[----:B------:R-:W-:-:S03]  /*6ab0*/  CS2R R6, SRZ ;  /* 0x0000000000067805 */ /* 0x000fc6000001ff00 */
[----:B------:R-:W-:Y:S01]  /*6ac0*/  @!P2 IMAD.WIDE R14, R186, 0x2, R14 ;  /* 0x00000002ba0ea825 */ /* 0x000fe200078e020e */
[----:B------:R0:W5:Y:S03]  /*6ad0*/  @!P2 LD.E.64 R8, desc[UR40][R20.64] ;  /* 0x000000281408a980 */ /* 0x000166000c101b00 */
[--C-:B------:R-:W-:Y:S01]  /*6ae0*/  @!P3 IMAD.X R27, R0, 0x1, R217.reuse, P0 ;  /* 0x00000001001bb824 */ /* 0x100fe200000e06d9 */
[----:B------:R0:W5:Y:S01]  /*6af0*/  @!P2 LD.E.64 R12, desc[UR40][R14.64] ;  /* 0x000000280e0ca980 */ /* 0x000162000c101b00 */
[----:B------:R-:W-:-:S03]  /*6b00*/  @!P3 IMAD.X R29, R4, 0x1, R217, P1 ;  /* 0x00000001041db824 */ /* 0x000fc600008e06d9 */
[----:B------:R0:W5:Y:S04]  /*6b10*/  @!P3 LD.E.64 R6, desc[UR40][R26.64] ;  /* 0x000000281a06b980 */ /* 0x000168000c101b00 */
[----:B------:R0:W5:Y:S02]  /*6b20*/  @!P3 LD.E.64 R10, desc[UR40][R28.64] ;  /* 0x000000281c0ab980 */ /* 0x000164000c101b00 */
.L_x_3918:
[----:B------:R-:W-:Y:S05]  /*6b30*/  BSYNC B1 ;  /* 0x0000000000017941 */ /* 0x000fea0003800000 */
.L_x_3917:
[----:B------:R-:W0:Y:S01]  /*6b40*/  SYNCS.PHASECHK.TRANS64.TRYWAIT P0, [R2+URZ+0x28c00], R5 ;  /* 0x028c0005020075a7 */ /* 0x000e22000800017f */
[----:B--2---:R-:W-:Y:S01]  /*6b50*/  LOP3.LUT R3, R31, 0x18, R16, 0xf8, !PT ;  /* 0x000000181f037812 */ /* 0x004fe200078ef810 */
[----:B-1----:R-:W-:Y:S01]  /*6b60*/  IMAD R0, R25, -0x40, R24 ;  /* 0xffffffc019007824 */ /* 0x002fe200078e0218 */
[----:B---3--:R-:W-:Y:S01]  /*6b70*/  SHF.R.U32.HI R4, RZ, 0x3, R31 ;  /* 0x00000003ff047819 */ /* 0x008fe2000001161f */
[--C-:B0---45:R-:W-:Y:S01]  /*6b80*/  IMAD.MOV.U32 R14, RZ, RZ, R9.reuse ;  /* 0x000000ffff0e7224 */ /* 0x131fe200078e0009 */
[--C-:B------:R-:W-:Y:S01]  /*6b90*/  SHF.R.U64 R24, R8, 0x10, R9.reuse ;  /* 0x0000001008187819 */ /* 0x100fe20000001209 */
[----:B------:R-:W-:Y:S01]  /*6ba0*/  BSSY B1, `(.L_x_3919) ;  /* 0x000001d000017945 */ /* 0x000fe20003800000 */
[----:B------:R-:W-:Y:S01]  /*6bb0*/  LOP3.LUT R29, R3, R4, RZ, 0x3c, !PT ;  /* 0x00000004031d7212 */ /* 0x000fe200078e3cff */
[----:B------:R-:W-:Y:S01]  /*6bc0*/  IMAD.MOV.U32 R3, RZ, RZ, R8 ;  /* 0x000000ffff037224 */ /* 0x000fe200078e0008 */
[----:B------:R-:W-:Y:S01]  /*6bd0*/  SHF.R.U32.HI R27, RZ, 0x10, R9 ;  /* 0x00000010ff1b7819 */ /* 0x000fe20000011609 */
[----:B------:R-:W-:Y:S01]  /*6be0*/  IMAD.MOV.U32 R4, RZ, RZ, R6 ;  /* 0x000000ffff047224 */ /* 0x000fe200078e0006 */
[----:B------:R-:W-:Y:S01]  /*6bf0*/  SHF.R.U64 R25, R6, 0x10, R7 ;  /* 0x0000001006197819 */ /* 0x000fe20000001207 */
[----:B------:R-:W-:Y:S01]  /*6c00*/  IMAD R29, R192, 0x200, R29 ;  /* 0x00000200c01d7824 */ /* 0x000fe200078e021d */
[----:B------:R-:W-:Y:S01]  /*6c10*/  PRMT R28, R3, 0x5410, R24 ;  /* 0x00005410031c7816 */ /* 0x000fe20000000018 */
[--C-:B------:R-:W-:Y:S01]  /*6c20*/  IMAD.MOV.U32 R8, RZ, RZ, R7.reuse ;  /* 0x000000ffff087224 */ /* 0x100fe200078e0007 */
[----:B------:R-:W-:Y:S01]  /*6c30*/  SHF.R.U32.HI R21, RZ, 0x10, R7 ;  /* 0x00000010ff157819 */ /* 0x000fe20000011607 */
[----:B------:R-:W-:Y:S01]  /*6c40*/  IMAD.MOV.U32 R9, RZ, RZ, R12 ;  /* 0x000000ffff097224 */ /* 0x000fe200078e000c */
[--C-:B------:R-:W-:Y:S01]  /*6c50*/  SHF.R.U64 R20, R12, 0x10, R13.reuse ;  /* 0x000000100c147819 */ /* 0x100fe2000000120d */
[----:B------:R-:W-:Y:S01]  /*6c60*/  IMAD R3, R29, 0x2, R2 ;  /* 0x000000021d037824 */ /* 0x000fe200078e0202 */
[----:B------:R-:W-:Y:S01]  /*6c70*/  VIMNMX R35, R0, 0x40, PT ;  /* 0x0000004000237848 */ /* 0x000fe20003fe0100 */
[--C-:B------:R-:W-:Y:S01]  /*6c80*/  IMAD.MOV.U32 R15, RZ, RZ, R13.reuse ;  /* 0x000000ffff0f7224 */ /* 0x100fe200078e000d */
[----:B------:R-:W-:Y:S01]  /*6c90*/  SHF.R.U32.HI R12, RZ, 0x10, R13 ;  /* 0x00000010ff0c7819 */ /* 0x000fe2000001160d */
[----:B------:R-:W-:Y:S01]  /*6ca0*/  IMAD.MOV.U32 R6, RZ, RZ, R10 ;  /* 0x000000ffff067224 */ /* 0x000fe200078e000a */
[--C-:B------:R-:W-:Y:S01]  /*6cb0*/  SHF.R.U64 R13, R10, 0x10, R11.reuse ;  /* 0x000000100a0d7819 */ /* 0x100fe2000000120b */
[----:B------:R-:W-:Y:S01]  /*6cc0*/  IMAD.MOV.U32 R7, RZ, RZ, R11 ;  /* 0x000000ffff077224 */ /* 0x000fe200078e000b */
[----:B------:R-:W-:Y:S01]  /*6cd0*/  PRMT R29, R4, 0x5410, R25 ;  /* 0x00005410041d7816 */ /* 0x000fe20000000019 */
[C---:B------:R-:W-:Y:S01]  /*6ce0*/  VIADD R4, R3.reuse, 0x20400 ;  /* 0x0002040003047836 */ /* 0x040fe20000000000 */
[----:B------:R-:W-:Y:S01]  /*6cf0*/  SHF.R.U32.HI R10, RZ, 0x10, R11 ;  /* 0x00000010ff0a7819 */ /* 0x000fe2000001160b */
[----:B------:R-:W-:Y:S01]  /*6d00*/  VIADD R0, R3, 0x20440 ;  /* 0x0002044003007836 */ /* 0x000fe20000000000 */
[----:B------:R-:W-:-:S02]  /*6d10*/  LOP3.LUT P2, RZ, R188, 0x4, RZ, 0xc0, !PT ;  /* 0x00000004bcff7812 */ /* 0x000fc4000784c0ff */
[----:B------:R-:W-:Y:S02]  /*6d20*/  ISETP.GE.AND P1, PT, R23, R35, PT ;  /* 0x000000231700720c */ /* 0x000fe40003f26270 */
[----:B------:R-:W-:Y:S02]  /*6d30*/  PRMT R27, R14, 0x5410, R27 ;  /* 0x000054100e1b7816 */ /* 0x000fe4000000001b */
[----:B------:R-:W-:Y:S02]  /*6d40*/  PRMT R30, R8, 0x5410, R21 ;  /* 0x00005410081e7816 */ /* 0x000fe40000000015 */
[----:B------:R-:W-:Y:S01]  /*6d50*/  PRMT R31, R9, 0x5410, R20 ;  /* 0x00005410091f7816 */ /* 0x000fe20000000014 */
[----:B------:R-:W-:Y:S06]  /*6d60*/  @!P0 BRA `(.L_x_3920) ;  /* 0x00000118000c8947 */ /* 0x000fec0003800000 */
.L_x_4165:
[----:B------:R-:W-:Y:S05]  /*6d70*/  BSYNC B1 ;  /* 0x0000000000017941 */ /* 0x000fea0003800000 */
.L_x_3919:
[----:B------:R-:W-:Y:S01]  /*6d80*/  BSSY B1, `(.L_x_3921) ;  /* 0x0000059000017945 */ /* 0x000fe20003800000 */
[----:B------:R-:W-:Y:S01]  /*6d90*/  PRMT R32, R15, 0x5410, R12 ;  /* 0x000054100f207816 */ /* 0x000fe2000000000c */
[----:B------:R-:W-:Y:S01]  /*6da0*/  @P2 VIADD R0, R4, 0xffffffc0 ;  /* 0xffffffc004002836 */ /* 0x000fe20000000000 */
[----:B------:R-:W-:Y:S02]  /*6db0*/  PRMT R33, R6, 0x5410, R13 ;  /* 0x0000541006217816 */ /* 0x000fe4000000000d */
[----:B------:R-:W-:Y:S01]  /*6dc0*/  PRMT R34, R7, 0x5410, R10 ;  /* 0x0000541007227816 */ /* 0x000fe2000000000a */
[----:B------:R-:W-:Y:S06]  /*6dd0*/  @P1 BRA `(.L_x_3922) ;  /* 0x00000004004c1947 */ /* 0x000fec0003800000 */
[----:B0-----:R-:W0:Y:S01]  /*6de0*/  LDC R5, c[0x0][0x3f4] ;  /* 0x0000fd00ff057b82 */ /* 0x001e220000000800 */
[----:B------:R-:W-:Y:S01]  /*6df0*/  BSSY B2, `(.L_x_3923) ;  /* 0x000002a000027945 */ /* 0x000fe20003800000 */
[-C--:B0-----:R-:W-:Y:S02]  /*6e00*/  ISETP.GE.AND P0, PT, R186, R5.reuse, PT ;  /* 0x00000005ba00720c */ /* 0x081fe40003f06270 */
[----:B------:R-:W-:-:S11]  /*6e10*/  ISETP.GE.AND P1, PT, R190, R5, PT ;  /* 0x00000005be00720c */ /* 0x000fd60003f26270 */
[----:B------:R-:W-:Y:S05]  /*6e20*/  @P0 BRA `(.L_x_3924) ;  /* 0x0000000000980947 */ /* 0x000fea0003800000 */
        /* <DEDUP_REMOVED lines=38> */
.L_x_3924:
[----:B------:R-:W-:Y:S05]  /*7090*/  BSYNC B2 ;  /* 0x0000000000027941 */ /* 0x000fea0003800000 */
.L_x_3923:
        /* <DEDUP_REMOVED lines=39> */
.L_x_3922:
[----:B------:R-:W-:Y:S05]  /*7310*/  BSYNC B1 ;  /* 0x0000000000017941 */ /* 0x000fea0003800000 */
.L_x_3921:
[----:B------:R-:W-:-:S13]  /*7320*/  ISETP.GE.AND P0, PT, R226, R35, PT ;  /* 0x00000023e200720c */ /* 0x000fda0003f06270 */
[----:B------:R-:W-:Y:S05]  /*7330*/  @P0 BRA `(.L_x_3925) ;  /* 0x0000001400080947 */ /* 0x000fea0003800000 */
[----:B01----:R-:W0:Y:S01]  /*7340*/  LDC R5, c[0x0][0x3f4] ;  /* 0x0000fd00ff057b82 */ /* 0x003e220000000800 */
        /* <DEDUP_REMOVED lines=9> */
[----:B------:R-:W-:Y:S02]  /*73e0*/  IMAD.U32 R24, R32, 0x10000, RZ ;  /* 0x0001000020187824 */ /* 0x000fe400078e00ff */
        /* <DEDUP_REMOVED lines=13> */
[-C--:B------:R-:W-:Y:S01]  /*74c0*/  FFMA.FTZ R5, R21, R9.reuse, -R12 ;  /* 0x0000000915057223 */ /* 0x080fe2000001080c */
[----:B------:R-:W-:Y:S01]  /*74d0*/  IMAD.U32 R20, R27, 0x10000, RZ ;  /* 0x000100001b147824 */ /* 0x000fe200078e00ff */
[----:B------:R-:W-:Y:S01]  /*74e0*/  LOP3.LUT R7, R7, 0xffff0000, RZ, 0xc0, !PT ;  /* 0xffff000007077812 */ /* 0x000fe200078ec0ff */
[----:B------:R-:W-:Y:S01]  /*74f0*/  FFMA.FTZ R8, R31, R9, R8 ;  /* 0x000000091f087223 */ /* 0x000fe20000010008 */
[----:B------:R-:W-:Y:S01]  /*7500*/  LOP3.LUT R21, R32, 0xffff0000, RZ, 0xc0, !PT ;  /* 0xffff000020157812 */ /* 0x000fe200078ec0ff */
[-C--:B------:R-:W-:Y:S01]  /*7510*/  FMUL.FTZ R9, R24, R6.reuse ;  /* 0x0000000618097220 */ /* 0x080fe20000410000 */
[----:B------:R-:W-:Y:S01]  /*7520*/  LOP3.LUT R27, R27, 0xffff0000, RZ, 0xc0, !PT ;  /* 0xffff00001b1b7812 */ /* 0x000fe200078ec0ff */
[C---:B------:R-:W-:Y:S01]  /*7530*/  FMUL.FTZ R13, R20.reuse, R6 ;  /* 0x00000006140d7220 */ /* 0x040fe20000410000 */
[----:B------:R-:W-:Y:S01]  /*7540*/  F2FP.BF16.F32.PACK_AB R4, R15, R4 ;  /* 0x000000040f04723e */ /* 0x000fe200000010ff */
[-C--:B------:R-:W-:Y:S01]  /*7550*/  FMUL.FTZ R12, R21, R7.reuse ;  /* 0x00000007150c7220 */ /* 0x080fe20000410000 */
[-C--:B------:R-:W-:Y:S01]  /*7560*/  FFMA.FTZ R6, R20, R10.reuse, -R9 ;  /* 0x0000000a14067223 */ /* 0x080fe20000010809 */
[C---:B------:R-:W-:Y:S01]  /*7570*/  FMUL.FTZ R14, R27.reuse, R7 ;  /* 0x000000071b0e7220 */ /* 0x040fe20000410000 */
[----:B------:R-:W-:Y:S01]  /*7580*/  FFMA.FTZ R13, R24, R10, R13 ;  /* 0x0000000a180d7223 */ /* 0x000fe2000001000d */
[----:B------:R-:W-:Y:S01]  /*7590*/  FFMA.FTZ R7, R27, R11, -R12 ;  /* 0x0000000b1b077223 */ /* 0x000fe2000001080c */
[----:B------:R-:W-:Y:S01]  /*75a0*/  F2FP.BF16.F32.PACK_AB R5, R8, R5 ;  /* 0x000000050805723e */ /* 0x000fe200000010ff */
[----:B------:R-:W-:-:S02]  /*75b0*/  FFMA.FTZ R14, R21, R11, R14 ;  /* 0x0000000b150e7223 */ /* 0x000fc4000001000e */
[----:B------:R-:W-:-:S03]  /*75c0*/  F2FP.BF16.F32.PACK_AB R6, R13, R6 ;  /* 0x000000060d06723e */ /* 0x000fc600000010ff */
[----:B------:R-:W-:-:S05]  /*75d0*/  F2FP.BF16.F32.PACK_AB R7, R14, R7 ;  /* 0x000000070e07723e */ /* 0x000fca00000010ff */
[----:B------:R0:W-:Y:S02]  /*75e0*/  STS.128 [R3+0x21400], R4 ;  /* 0x0214000403007388 */ /* 0x0001e40000000c00 */
.L_x_3927:
[----:B------:R-:W-:Y:S05]  /*75f0*/  BSYNC B1 ;  /* 0x0000000000017941 */ /* 0x000fea0003800000 */
.L_x_3926:
[----:B------:R-:W-:Y:S05]  /*7600*/  @P1 BRA `(.L_x_3925) ;  /* 0x0000001000541947 */ /* 0x000fea0003800000 */
[----:B0-----:R-:W0:Y:S01]  /*7610*/  LDS.128 R4, [R0+0x1000] ;  /* 0x0010000000047984 */ /* 0x001e220000000c00 */
[C---:B------:R-:W-:Y:S01]  /*7620*/  IMAD.U32 R15, R33.reuse, 0x10000, RZ ;  /* 0x00010000210f7824 */ /* 0x040fe200078e00ff */
[----:B------:R-:W-:Y:S01]  /*7630*/  LOP3.LUT R24, R33, 0xffff0000, RZ, 0xc0, !PT ;  /* 0xffff000021187812 */ /* 0x000fe200078ec0ff */
        /* <DEDUP_REMOVED lines=16> */
[----:B------:R-:W-:Y:S01]  /*7740*/  FMUL.FTZ R11, R24, R5 ;  /* 0x00000005180b7220 */ /* 0x000fe20000410000 */
[----:B------:R-:W-:-:S02]  /*7750*/  IMAD.U32 R15, R30, 0x10000, RZ ;  /* 0x000100001e0f7824 */ /* 0x000fc400078e00ff */
[----:B------:R-:W-:Y:S01]  /*7760*/  FMUL.FTZ R13, R20, R5 ;  /* 0x00000005140d7220 */ /* 0x000fe20000410000 */
[----:B------:R-:W-:Y:S01]  /*7770*/  LOP3.LUT R30, R30, 0xffff0000, RZ, 0xc0, !PT ;  /* 0xffff00001e1e7812 */ /* 0x000fe200078ec0ff */
[----:B------:R-:W-:Y:S01]  /*7780*/  FFMA.FTZ R5, R20, R8, -R11 ;  /* 0x0000000814057223 */ /* 0x000fe2000001080b */
[----:B------:R-:W-:Y:S01]  /*7790*/  FMUL.FTZ R12, R21, R6 ;  /* 0x00000006150c7220 */ /* 0x000fe20000410000 */
[----:B------:R-:W-:Y:S01]  /*77a0*/  FFMA.FTZ R8, R24, R8, R13 ;  /* 0x0000000818087223 */ /* 0x000fe2000001000d */
        /* <DEDUP_REMOVED lines=13> */
.L_x_3915:
        /* <DEDUP_REMOVED lines=8> */
.L_x_4171:
[----:B------:R-:W-:Y:S01]  /*7900*/  ULDC UR4, c[0x0][0x448] ;  /* 0x0001120000047ab9 */ /* 0x000fe20000000800 */
[----:B------:R-:W0:Y:S01]  /*7910*/  LDC R47, c[0x0][0x3f4] ;  /* 0x0000fd00ff2f7b82 */ /* 0x000e220000000800 */
[----:B------:R-:W-:Y:S01]  /*7920*/  IMAD R0, R24, UR4, RZ ;  /* 0x0000000418007c24 */ /* 0x000fe2000f8e02ff */
[----:B------:R-:W-:Y:S01]  /*7930*/  LEA.HI R3, R208, R208, RZ, 0x1 ;  /* 0x000000d0d0037211 */ /* 0x000fe200078f08ff */
[----:B------:R-:W-:Y:S01]  /*7940*/  BSSY B1, `(.L_x_3929) ;  /* 0x0000013000017945 */ /* 0x000fe20003800000 */
[----:B---3--:R-:W-:Y:S01]  /*7950*/  IMAD.MOV.U32 R15, RZ, RZ, R5 ;  /* 0x000000ffff0f7224 */ /* 0x008fe200078e0005 */
[----:B------:R-:W-:Y:S02]  /*7960*/  CS2R R4, SRZ ;  /* 0x0000000000047805 */ /* 0x000fe4000001ff00 */
[----:B------:R-:W-:Y:S02]  /*7970*/  ISETP.GE.AND P0, PT, R6, R0, PT ;  /* 0x000000000600720c */ /* 0x000fe40003f06270 */
[----:B------:R-:W-:-:S02]  /*7980*/  CS2R R6, SRZ ;  /* 0x0000000000067805 */ /* 0x000fc4000001ff00 */
[----:B------:R-:W-:Y:S02]  /*7990*/  LOP3.LUT R3, R3, 0xfffffffe, RZ, 0xc0, !PT ;  /* 0xfffffffe03037812 */ /* 0x000fe400078ec0ff */
[----:B------:R-:W-:Y:S02]  /*79a0*/  CS2R R8, SRZ ;  /* 0x0000000000087805 */ /* 0x000fe4000001ff00 */
[----:B------:R-:W-:Y:S01]  /*79b0*/  CS2R R10, SRZ ;  /* 0x00000000000a7805 */ /* 0x000fe2000001ff00 */
[----:B------:R-:W-:-:S05]  /*79c0*/  IMAD.IADD R3, R208, 0x1, -R3 ;  /* 0x00000001d0037824 */ /* 0x000fca00078e0a03 */
[----:B------:R-:W-:Y:S01]  /*79d0*/  SHF.L.U32 R21, R3, 0x1f, RZ ;  /* 0x0000001f03157819 */ /* 0x000fe200000006ff */
[----:B------:R-:W-:Y:S06]  /*79e0*/  @P0 BRA `(.L_x_3930) ;  /* 0x0000000000200947 */ /* 0x000fec0003800000 */
[----:B------:R-:W-:Y:S01]  /*79f0*/  ULDC UR4, c[0x0][0x3f4] ;  /* 0x0000fd0000047ab9 */ /* 0x000fe20000000800 */
[----:B------:R-:W-:Y:S02]  /*7a00*/  CS2R R4, SRZ ;  /* 0x0000000000047805 */ /* 0x000fe4000001ff00 */
[----:B------:R-:W-:-:S13]  /*7a10*/  ISETP.GE.AND P0, PT, R16, UR4, PT ;  /* 0x0000000410007c0c */ /* 0x000fda000bf06270 */
[----:B------:R-:W-:Y:S05]  /*7a20*/  @P0 BRA `(.L_x_3930) ;  /* 0x0000000000100947 */ /* 0x000fea0003800000 */
[----:B------:R-:W-:-:S04]  /*7a30*/  IMAD.WIDE R12, R16, 0x2, R12 ;  /* 0x00000002100c7825 */ /* 0x000fc800078e020c */
[----:B----4-:R-:W-:Y:S01]  /*7a40*/  IMAD.WIDE R14, R16, 0x2, R14 ;  /* 0x00000002100e7825 */ /* 0x010fe200078e020e */
[----:B------:R1:W5:Y:S04]  /*7a50*/  LD.E.128 R4, desc[UR40][R12.64] ;  /* 0x000000280c047980 */ /* 0x000368000c101d00 */
[----:B------:R1:W5:Y:S02]  /*7a60*/  LD.E.128 R8, desc[UR40][R14.64] ;  /* 0x000000280e087980 */ /* 0x000364000c101d00 */
.L_x_3930:
[----:B------:R-:W-:Y:S05]  /*7a70*/  BSYNC B1 ;  /* 0x0000000000017941 */ /* 0x000fea0003800000 */
.L_x_3929:
[----:B------:R-:W2:Y:S01]  /*7a80*/  SYNCS.PHASECHK.TRANS64.TRYWAIT P1, [R2+URZ+0x28c00], R21 ;  /* 0x028c0015020075a7 */ /* 0x000ea2000802017f */
[----:B------:R-:W-:Y:S01]  /*7a90*/  IMAD R0, R25, -0x40, R0 ;  /* 0xffffffc019007824 */ /* 0x000fe200078e0200 */
[--C-:B-----5:R-:W-:Y:S01]  /*7aa0*/  SHF.R.U64 R24, R4, 0x10, R5.reuse ;  /* 0x0000001004187819 */ /* 0x120fe20000001205 */
[----:B------:R-:W-:Y:S01]  /*7ab0*/  IMAD.MOV.U32 R3, RZ, RZ, R4 ;  /* 0x000000ffff037224 */ /* 0x000fe200078e0004 */
[--C-:B------:R-:W-:Y:S01]  /*7ac0*/  SHF.R.U32.HI R27, RZ, 0x10, R5.reuse ;  /* 0x00000010ff1b7819 */ /* 0x100fe20000011605 */
[----:B-1----:R-:W-:Y:S01]  /*7ad0*/  IMAD.MOV.U32 R12, RZ, RZ, R5 ;  /* 0x000000ffff0c7224 */ /* 0x002fe200078e0005 */
[--C-:B------:R-:W-:Y:S01]  /*7ae0*/  SHF.R.U64 R25, R6, 0x10, R7.reuse ;  /* 0x0000001006197819 */ /* 0x100fe20000001207 */
[----:B------:R-:W-:Y:S01]  /*7af0*/  IMAD.MOV.U32 R4, RZ, RZ, R6 ;  /* 0x000000ffff047224 */ /* 0x000fe200078e0006 */
[--C-:B------:R-:W-:Y:S01]  /*7b00*/  SHF.R.U32.HI R20, RZ, 0x10, R7.reuse ;  /* 0x00000010ff147819 */ /* 0x100fe20000011607 */
[----:B------:R-:W-:Y:S01]  /*7b10*/  IMAD.MOV.U32 R5, RZ, RZ, R7 ;  /* 0x000000ffff057224 */ /* 0x000fe200078e0007 */
[--C-:B------:R-:W-:Y:S01]  /*7b20*/  SHF.R.U64 R15, R8, 0x10, R9.reuse ;  /* 0x00000010080f7819 */ /* 0x100fe20000001209 */
[----:B------:R-:W-:Y:S01]  /*7b30*/  IMAD.MOV.U32 R6, RZ, RZ, R8 ;  /* 0x000000ffff067224 */ /* 0x000fe200078e0008 */
[--C-:B----4-:R-:W-:Y:S01]  /*7b40*/  SHF.R.U32.HI R14, RZ, 0x10, R9.reuse ;  /* 0x00000010ff0e7819 */ /* 0x110fe20000011609 */
[----:B------:R-:W-:Y:S01]  /*7b50*/  IMAD.MOV.U32 R7, RZ, RZ, R9 ;  /* 0x000000ffff077224 */ /* 0x000fe200078e0009 */
[----:B0-----:R-:W-:Y:S01]  /*7b60*/  ISETP.GE.AND P0, PT, R16, R47, PT ;  /* 0x0000002f1000720c */ /* 0x001fe20003f06270 */
[----:B------:R-:W-:Y:S01]  /*7b70*/  IMAD.MOV.U32 R8, RZ, RZ, R10 ;  /* 0x000000ffff087224 */ /* 0x000fe200078e000a */
[----:B------:R-:W-:Y:S01]  /*7b80*/  VIMNMX R0, R0, 0x40, PT ;  /* 0x0000004000007848 */ /* 0x000fe20003fe0100 */
[--C-:B------:R-:W-:Y:S01]  /*7b90*/  IMAD.MOV.U32 R9, RZ, RZ, R11.reuse ;  /* 0x000000ffff097224 */ /* 0x100fe200078e000b */
[--C-:B------:R-:W-:Y:S01]  /*7ba0*/  SHF.R.U64 R13, R10, 0x10, R11.reuse ;  /* 0x000000100a0d7819 */ /* 0x100fe2000000120b */
[----:B------:R-:W-:Y:S01]  /*7bb0*/  BSSY B1, `(.L_x_3931) ;  /* 0x000000d000017945 */ /* 0x000fe20003800000 */
[----:B------:R-:W-:-:S02]  /*7bc0*/  SHF.R.U32.HI R10, RZ, 0x10, R11 ;  /* 0x00000010ff0a7819 */ /* 0x000fc4000001160b */
[-C--:B------:R-:W-:Y:S02]  /*7bd0*/  ISETP.GE.OR P2, PT, R23, R0.reuse, P0 ;  /* 0x000000001700720c */ /* 0x080fe40000746670 */
[----:B------:R-:W-:Y:S02]  /*7be0*/  PRMT R38, R3, 0x5410, R24 ;  /* 0x0000541003267816 */ /* 0x000fe40000000018 */
[----:B------:R-:W-:Y:S02]  /*7bf0*/  ISETP.GE.OR P0, PT, R226, R0, P0 ;  /* 0x00000000e200720c */ /* 0x000fe40000706670 */
[----:B------:R-:W-:Y:S02]  /*7c00*/  PRMT R0, R12, 0x5410, R27 ;  /* 0x000054100c007816 */ /* 0x000fe4000000001b */
[----:B------:R-:W-:Y:S02]  /*7c10*/  PRMT R40, R4, 0x5410, R25 ;  /* 0x0000541004287816 */ /* 0x000fe40000000019 */
[----:B------:R-:W-:-:S02]  /*7c20*/  PRMT R3, R5, 0x5410, R20 ;  /* 0x0000541005037816 */ /* 0x000fc40000000014 */
[----:B------:R-:W-:Y:S02]  /*7c30*/  PRMT R42, R6, 0x5410, R15 ;  /* 0x00005410062a7816 */ /* 0x000fe4000000000f */
[----:B------:R-:W-:Y:S02]  /*7c40*/  PRMT R43, R7, 0x5410, R14 ;  /* 0x00005410072b7816 */ /* 0x000fe4000000000e */
[----:B------:R-:W-:Y:S02]  /*7c50*/  PRMT R44, R8, 0x5410, R13 ;  /* 0x00005410082c7816 */ /* 0x000fe4000000000d */
[----:B------:R-:W-:Y:S01]  /*7c60*/  PRMT R45, R9, 0x5410, R10 ;  /* 0x00005410092d7816 */ /* 0x000fe2000000000a */
[----:B--2---:R-:W-:Y:S06]  /*7c70*/  @!P1 BRA `(.L_x_3932) ;  /* 0x0000010800d49947 */ /* 0x004fec0003800000 */
.L_x_4172:
[----:B------:R-:W-:Y:S05]  /*7c80*/  BSYNC B1 ;  /* 0x0000000000017941 */ /* 0x000fea0003800000 */
.L_x_3931:
[----:B------:R-:W-:Y:S04]  /*7c90*/  BSSY B1, `(.L_x_3933) ;  /* 0x000005a000017945 */ /* 0x000fe80003800000 */
[----:B------:R-:W-:Y:S05]  /*7ca0*/  @P2 BRA `(.L_x_3934) ;  /* 0x0000000400602947 */ /* 0x000fea0003800000 */
[----:B------:R-:W-:Y:S01]  /*7cb0*/  IMAD.SHL.U32 R4, R188, 0x40, RZ ;  /* 0x00000040bc047824 */ /* 0x000fe200078e00ff */
[----:B------:R-:W-:Y:S01]  /*7cc0*/  LOP3.LUT R31, R42, 0xffff0000, RZ, 0xc0, !PT ;  /* 0xffff00002a1f7812 */ /* 0x000fe200078ec0ff */
[----:B------:R-:W-:Y:S02]  /*7cd0*/  IMAD.IADD R6, R16, 0x1, R47 ;  /* 0x0000000110067824 */ /* 0x000fe400078e022f */
[----:B------:R-:W-:Y:S01]  /*7ce0*/  IMAD.U32 R29, R42, 0x10000, RZ ;  /* 0x000100002a1d7824 */ /* 0x000fe200078e00ff */
[----:B------:R-:W-:Y:S01]  /*7cf0*/  LOP3.LUT R7, R4, 0x1c0, RZ, 0xc0, !PT ;  /* 0x000001c004077812 */ /* 0x000fe200078ec0ff */
[----:B------:R-:W-:-:S03]  /*7d00*/  IMAD.U32 R27, R38, 0x10000, RZ ;  /* 0x00010000261b7824 */ /* 0x000fc600078e00ff */
[----:B------:R-:W-:Y:S02]  /*7d10*/  SHF.R.U32.HI R9, RZ, 0x3, R7 ;  /* 0x00000003ff097819 */ /* 0x000fe40000011607 */
[C---:B------:R-:W-:Y:S02]  /*7d20*/  LOP3.LUT R6, R7.reuse, 0x38, R6, 0xf8, !PT ;  /* 0x0000003807067812 */ /* 0x040fe400078ef806 */
[----:B------:R-:W-:Y:S02]  /*7d30*/  LOP3.LUT R4, R7, 0x38, R16, 0xf8, !PT ;  /* 0x0000003807047812 */ /* 0x000fe400078ef810 */
[-C--:B------:R-:W-:Y:S02]  /*7d40*/  LOP3.LUT R7, R6, R9.reuse, RZ, 0x3c, !PT ;  /* 0x0000000906077212 */ /* 0x080fe400078e3cff */
[----:B------:R-:W-:-:S03]  /*7d50*/  LOP3.LUT R5, R4, R9, RZ, 0x3c, !PT ;  /* 0x0000000904057212 */ /* 0x000fc600078e3cff */
[C---:B------:R-:W-:Y:S02]  /*7d60*/  IMAD R9, R192.reuse, 0x200, R7 ;  /* 0x00000200c0097824 */ /* 0x040fe400078e0207 */
[----:B------:R-:W-:Y:S02]  /*7d70*/  IMAD R5, R192, 0x200, R5 ;  /* 0x00000200c0057824 */ /* 0x000fe400078e0205 */
[--C-:B------:R-:W-:Y:S02]  /*7d80*/  IMAD R36, R9, 0x2, R2.reuse ;  /* 0x0000000209247824 */ /* 0x100fe400078e0202 */
[----:B------:R-:W-:-:S03]  /*7d90*/  IMAD R34, R5, 0x2, R2 ;  /* 0x0000000205227824 */ /* 0x000fc600078e0202 */
[----:B------:R-:W1:Y:S04]  /*7da0*/  LDS.128 R8, [R36+0x20400] ;  /* 0x0204000024087984 */ /* 0x000e680000000c00 */
[----:B------:R-:W2:Y:S01]  /*7db0*/  LDS.128 R4, [R34+0x20400] ;  /* 0x0204000022047984 */ /* 0x000ea20000000c00 */
[C---:B-1----:R-:W-:Y:S01]  /*7dc0*/  IMAD.U32 R20, R8.reuse, 0x10000, RZ ;  /* 0x0001000008147824 */ /* 0x042fe200078e00ff */
[----:B------:R-:W-:Y:S01]  /*7dd0*/  LOP3.LUT R8, R8, 0xffff0000, RZ, 0xc0, !PT ;  /* 0xffff000008087812 */ /* 0x000fe200078ec0ff */
[C---:B------:R-:W-:Y:S01]  /*7de0*/  IMAD.U32 R24, R10.reuse, 0x10000, RZ ;  /* 0x000100000a187824 */ /* 0x040fe200078e00ff */
[----:B------:R-:W-:Y:S01]  /*7df0*/  LOP3.LUT R10, R10, 0xffff0000, RZ, 0xc0, !PT ;  /* 0xffff00000a0a7812 */ /* 0x000fe200078ec0ff */
[----:B--2---:R-:W-:Y:S02]  /*7e00*/  IMAD.U32 R12, R4, 0x10000, RZ ;  /* 0x00010000040c7824 */ /* 0x004fe400078e00ff */
[C---:B------:R-:W-:Y:S01]  /*7e10*/  FMUL.FTZ R33, R20.reuse, R29 ;  /* 0x0000001d14217220 */ /* 0x040fe20000410000 */
[----:B------:R-:W-:Y:S01]  /*7e20*/  FMUL.FTZ R35, R20, R27 ;  /* 0x0000001b14237220 */ /* 0x000fe20000410000 */
[----:B------:R-:W-:Y:S01]  /*7e30*/  LOP3.LUT R4, R4, 0xffff0000, RZ, 0xc0, !PT ;  /* 0xffff000004047812 */ /* 0x000fe200078ec0ff */
[----:B------:R-:W-:Y:S01]  /*7e40*/  FMUL.FTZ R37, R8, R31 ;  /* 0x0000001f08257220 */ /* 0x000fe20000410000 */
[----:B------:R-:W-:Y:S01]  /*7e50*/  FFMA.FTZ R20, R12, R27, -R33 ;  /* 0x0000001b0c147223 */ /* 0x000fe20000010821 */
[----:B------:R-:W-:Y:S01]  /*7e60*/  LOP3.LUT R27, R38, 0xffff0000, RZ, 0xc0, !PT ;  /* 0xffff0000261b7812 */ /* 0x000fe200078ec0ff */
[----:B------:R-:W-:-:S02]  /*7e70*/  IMAD.U32 R33, R44, 0x10000, RZ ;  /* 0x000100002c217824 */ /* 0x000fc400078e00ff */
[----:B------:R-:W-:Y:S01]  /*7e80*/  FFMA.FTZ R26, R12, R29, R35 ;  /* 0x0000001d0c1a7223 */ /* 0x000fe20000010023 */
[----:B------:R-:W-:Y:S01]  /*7e90*/  IMAD.U32 R29, R40, 0x10000, RZ ;  /* 0x00010000281d7824 */ /* 0x000fe200078e00ff */
[----:B------:R-:W-:Y:S01]  /*7ea0*/  LOP3.LUT R35, R44, 0xffff0000, RZ, 0xc0, !PT ;  /* 0xffff00002c237812 */ /* 0x000fe200078ec0ff */
[-C--:B------:R-:W-:Y:S01]  /*7eb0*/  FMUL.FTZ R39, R8, R27.reuse ;  /* 0x0000001b08277220 */ /* 0x080fe20000410000 */
[----:B------:R-:W-:Y:S01]  /*7ec0*/  FFMA.FTZ R37, R4, R27, -R37 ;  /* 0x0000001b04257223 */ /* 0x000fe20000010825 */
[----:B------:R-:W-:Y:S02]  /*7ed0*/  IMAD.U32 R14, R6, 0x10000, RZ ;  /* 0x00010000060e7824 */ /* 0x000fe400078e00ff */
[C---:B------:R-:W-:Y:S01]  /*7ee0*/  FMUL.FTZ R27, R24.reuse, R33 ;  /* 0x00000021181b7220 */ /* 0x040fe20000410000 */
[----:B------:R-:W-:Y:S01]  /*7ef0*/  FMUL.FTZ R24, R24, R29 ;  /* 0x0000001d18187220 */ /* 0x000fe20000410000 */
[----:B------:R-:W-:Y:S01]  /*7f00*/  LOP3.LUT R6, R6, 0xffff0000, RZ, 0xc0, !PT ;  /* 0xffff000006067812 */ /* 0x000fe200078ec0ff */
[----:B------:R-:W-:Y:S01]  /*7f10*/  FFMA.FTZ R39, R4, R31, R39 ;  /* 0x0000001f04277223 */ /* 0x000fe20000010027 */
[----:B------:R-:W-:Y:S01]  /*7f20*/  FFMA.FTZ R29, R14, R29, -R27 ;  /* 0x0000001d0e1d7223 */ /* 0x000fe2000001081b */
[----:B------:R-:W-:Y:S01]  /*7f30*/  LOP3.LUT R27, R40, 0xffff0000, RZ, 0xc0, !PT ;  /* 0xffff0000281b7812 */ /* 0x000fe200078ec0ff */
[----:B0-----:R-:W-:-:S02]  /*7f40*/  IMAD.U32 R21, R9, 0x10000, RZ ;  /* 0x0001000009157824 */ /* 0x001fc400078e00ff */
[----:B------:R-:W-:Y:S01]  /*7f50*/  FMUL.FTZ R31, R10, R35 ;  /* 0x000000230a1f7220 */ /* 0x000fe20000410000 */
[----:B------:R-:W-:Y:S02]  /*7f60*/  IMAD.U32 R12, R43, 0x10000, RZ ;  /* 0x000100002b0c7824 */ /* 0x000fe400078e00ff */
[----:B------:R-:W-:Y:S01]  /*7f70*/  FFMA.FTZ R33, R14, R33, R24 ;  /* 0x000000210e217223 */ /* 0x000fe20000010018 */
[-C--:B------:R-:W-:Y:S01]  /*7f80*/  FMUL.FTZ R41, R10, R27.reuse ;  /* 0x0000001b0a297220 */ /* 0x080fe20000410000 */
[----:B------:R-:W-:Y:S02]  /*7f90*/  IMAD.U32 R25, R11, 0x10000, RZ ;  /* 0x000100000b197824 */ /* 0x000fe400078e00ff */
[----:B------:R-:W-:Y:S01]  /*7fa0*/  FFMA.FTZ R28, R6, R27, -R31 ;  /* 0x0000001b061c7223 */ /* 0x000fe2000001081f */
[----:B------:R-:W-:Y:S02]  /*7fb0*/  IMAD.U32 R4, R0, 0x10000, RZ ;  /* 0x0001000000047824 */ /* 0x000fe400078e00ff */
[----:B------:R-:W-:Y:S01]  /*7fc0*/  FMUL.FTZ R14, R21, R12 ;  /* 0x0000000c150e7220 */ /* 0x000fe20000410000 */
[----:B------:R-:W-:-:S02]  /*7fd0*/  IMAD.U32 R10, R45, 0x10000, RZ ;  /* 0x000100002d0a7824 */ /* 0x000fc400078e00ff */
[----:B------:R-:W-:Y:S01]  /*7fe0*/  FFMA.FTZ R30, R6, R35, R41 ;  /* 0x00000023061e7223 */ /* 0x000fe20000010029 */
[----:B------:R-:W-:Y:S02]  /*7ff0*/  IMAD.U32 R8, R3, 0x10000, RZ ;  /* 0x0001000003087824 */ /* 0x000fe400078e00ff */
[----:B------:R-:W-:Y:S01]  /*8000*/  FMUL.FTZ R21, R21, R4 ;  /* 0x0000000415157220 */ /* 0x000fe20000410000 */
[----:B------:R-:W-:Y:S02]  /*8010*/  IMAD.U32 R13, R5, 0x10000, RZ ;  /* 0x00010000050d7824 */ /* 0x000fe400078e00ff */
[----:B------:R-:W-:Y:S01]  /*8020*/  FMUL.FTZ R6, R25, R10 ;  /* 0x0000000a19067220 */ /* 0x000fe20000410000 */
[----:B------:R-:W-:Y:S02]  /*8030*/  IMAD.U32 R15, R7, 0x10000, RZ ;  /* 0x00010000070f7824 */ /* 0x000fe400078e00ff */
[----:B------:R-:W-:Y:S01]  /*8040*/  FMUL.FTZ R24, R25, R8 ;  /* 0x0000000819187220 */ /* 0x000fe20000410000 */
[----:B------:R-:W-:Y:S01]  /*8050*/  FFMA.FTZ R21, R13, R12, R21 ;  /* 0x0000000c0d157223 */ /* 0x000fe20000010015 */
[----:B------:R-:W-:Y:S01]  /*8060*/  LOP3.LUT R9, R9, 0xffff0000, RZ, 0xc0, !PT ;  /* 0xffff000009097812 */ /* 0x000fe200078ec0ff */
[----:B------:R-:W-:Y:S01]  /*8070*/  FFMA.FTZ R25, R15, R8, -R6 ;  /* 0x000000080f197223 */ /* 0x000fe20000010806 */
[----:B------:R-:W-:Y:S01]  /*8080*/  LOP3.LUT R11, R11, 0xffff0000, RZ, 0xc0, !PT ;  /* 0xffff00000b0b7812 */ /* 0x000fe200078ec0ff */
[----:B------:R-:W-:Y:S01]  /*8090*/  FFMA.FTZ R14, R13, R4, -R14 ;  /* 0x000000040d0e7223 */ /* 0x000fe2000001080e */
[----:B------:R-:W-:Y:S01]  /*80a0*/  LOP3.LUT R8, R43, 0xffff0000, RZ, 0xc0, !PT ;  /* 0xffff00002b087812 */ /* 0x000fe200078ec0ff */
[----:B------:R-:W-:Y:S01]  /*80b0*/  FFMA.FTZ R15, R15, R10, R24 ;  /* 0x0000000a0f0f7223 */ /* 0x000fe20000010018 */
[----:B------:R-:W-:-:S02]  /*80c0*/  LOP3.LUT R12, R45, 0xffff0000, RZ, 0xc0, !PT ;  /* 0xffff00002d0c7812 */ /* 0x000fc400078ec0ff */
[----:B------:R-:W-:Y:S01]  /*80d0*/  LOP3.LUT R4, R0, 0xffff0000, RZ, 0xc0, !PT ;  /* 0xffff000000047812 */ /* 0x000fe200078ec0ff */
[----:B------:R-:W-:Y:S01]  /*80e0*/  FMUL.FTZ R10, R9, R8 ;  /* 0x00000008090a7220 */ /* 0x000fe20000410000 */
[----:B------:R-:W-:Y:S01]  /*80f0*/  LOP3.LUT R6, R3, 0xffff0000, RZ, 0xc0, !PT ;  /* 0xffff000003067812 */ /* 0x000fe200078ec0ff */
[----:B------:R-:W-:Y:S01]  /*8100*/  FMUL.FTZ R32, R11, R12 ;  /* 0x0000000c0b207220 */ /* 0x000fe20000410000 */
[----:B------:R-:W-:Y:S01]  /*8110*/  LOP3.LUT R5, R5, 0xffff0000, RZ, 0xc0, !PT ;  /* 0xffff000005057812 */ /* 0x000fe200078ec0ff */
[----:B------:R-:W-:Y:S01]  /*8120*/  FMUL.FTZ R13, R9, R4 ;  /* 0x00000004090d7220 */ /* 0x000fe20000410000 */
[----:B------:R-:W-:Y:S01]  /*8130*/  LOP3.LUT R7, R7, 0xffff0000, RZ, 0xc0, !PT ;  /* 0xffff000007077812 */ /* 0x000fe200078ec0ff */
[----:B------:R-:W-:Y:S02]  /*8140*/  FMUL.FTZ R11, R11, R6 ;  /* 0x000000060b0b7220 */ /* 0x000fe40000410000 */
[C---:B------:R-:W-:Y:S01]  /*8150*/  FFMA.FTZ R9, R5.reuse, R4, -R10 ;  /* 0x0000000405097223 */ /* 0x040fe2000001080a */
[----:B------:R-:W-:Y:S01]  /*8160*/  FFMA.FTZ R24, R5, R8, R13 ;  /* 0x0000000805187223 */ /* 0x000fe2000001000d */
[C---:B------:R-:W-:Y:S01]  /*8170*/  FFMA.FTZ R32, R7.reuse, R6, -R32 ;  /* 0x0000000607207223 */ /* 0x040fe20000010820 */
        /* <DEDUP_REMOVED lines=11> */
.L_x_3934:
[----:B------:R-:W-:Y:S05]  /*8230*/  BSYNC B1 ;  /* 0x0000000000017941 */ /* 0x000fea0003800000 */
.L_x_3933:
[----:B------:R-:W-:Y:S05]  /*8240*/  @P0 BRA `(.L_x_3925) ;  /* 0x0000000400440947 */ /* 0x000fea0003800000 */
[----:B------:R-:W-:Y:S01]  /*8250*/  IMAD.IADD R47, R16, 0x1, R47 ;  /* 0x00000001102f7824 */ /* 0x000fe200078e022f */
[----:B------:R-:W-:Y:S01]  /*8260*/  LOP3.LUT R35, R0, 0xffff0000, RZ, 0xc0, !PT ;  /* 0xffff000000237812 */ /* 0x000fe200078ec0ff */
[C---:B------:R-:W-:Y:S01]  /*8270*/  IMAD.U32 R29, R42.reuse, 0x10000, RZ ;  /* 0x000100002a1d7824 */ /* 0x040fe200078e00ff */
[----:B------:R-:W-:Y:S01]  /*8280*/  LOP3.LUT R42, R42, 0xffff0000, RZ, 0xc0, !PT ;  /* 0xffff00002a2a7812 */ /* 0x000fe200078ec0ff */
[----:B------:R-:W-:Y:S01]  /*8290*/  IMAD.U32 R27, R38, 0x10000, RZ ;  /* 0x00010000261b7824 */ /* 0x000fe200078e00ff */
[----:B-1----:R-:W-:Y:S01]  /*82a0*/  LOP3.LUT R4, R220, 0x38, R47, 0xf8, !PT ;  /* 0x00000038dc047812 */ /* 0x002fe200078ef82f */
[----:B------:R-:W-:Y:S01]  /*82b0*/  IMAD.U32 R34, R43, 0x10000, RZ ;  /* 0x000100002b227824 */ /* 0x000fe200078e00ff */
[----:B------:R-:W-:Y:S01]  /*82c0*/  LOP3.LUT R38, R38, 0xffff0000, RZ, 0xc0, !PT ;  /* 0xffff000026267812 */ /* 0x000fe200078ec0ff */
[----:B------:R-:W-:Y:S01]  /*82d0*/  IMAD.U32 R32, R0, 0x10000, RZ ;  /* 0x0001000000207824 */ /* 0x000fe200078e00ff */
[----:B------:R-:W-:Y:S01]  /*82e0*/  LOP3.LUT R4, R4, R235, RZ, 0x3c, !PT ;  /* 0x000000eb04047212 */ /* 0x000fe200078e3cff */
[C---:B------:R-:W-:Y:S01]  /*82f0*/  IMAD.U32 R33, R44.reuse, 0x10000, RZ ;  /* 0x000100002c217824 */ /* 0x040fe200078e00ff */
[----:B------:R-:W-:Y:S01]  /*8300*/  LOP3.LUT R44, R44, 0xffff0000, RZ, 0xc0, !PT ;  /* 0xffff00002c2c7812 */ /* 0x000fe200078ec0ff */
[C---:B------:R-:W-:Y:S01]  /*8310*/  IMAD.U32 R31, R40.reuse, 0x10000, RZ ;  /* 0x00010000281f7824 */ /* 0x040fe200078e00ff */
[----:B------:R-:W-:Y:S01]  /*8320*/  LOP3.LUT R40, R40, 0xffff0000, RZ, 0xc0, !PT ;  /* 0xffff000028287812 */ /* 0x000fe200078ec0ff */
[----:B------:R-:W-:Y:S01]  /*8330*/  IMAD.IADD R9, R221, 0x1, R4 ;  /* 0x00000001dd097824 */ /* 0x000fe200078e0204 */
[----:B------:R-:W-:Y:S01]  /*8340*/  LOP3.LUT R43, R43, 0xffff0000, RZ, 0xc0, !PT ;  /* 0xffff00002b2b7812 */ /* 0x000fe200078ec0ff */
[----:B------:R-:W1:Y:S02]  /*8350*/  LDS.128 R4, [R219+0x20400] ;  /* 0x02040000db047984 */ /* 0x000e640000000c00 */
[----:B------:R-:W-:-:S05]  /*8360*/  IMAD R12, R9, 0x2, R2 ;  /* 0x00000002090c7824 */ /* 0x000fca00078e0202 */
[----:B------:R-:W0:Y:S01]  /*8370*/  LDS.128 R8, [R12+0x20400] ;  /* 0x020400000c087984 */ /* 0x000e220000000c00 */
        /* <DEDUP_REMOVED lines=22> */
[----:B------:R-:W-:Y:S01]  /*84e0*/  FFMA.FTZ R13, R42, R4, R13 ;  /* 0x000000042a0d7223 */ /* 0x000fe2000001000d */
[-C--:B------:R-:W-:Y:S01]  /*84f0*/  FMUL.FTZ R4, R33, R25.reuse ;  /* 0x0000001921047220 */ /* 0x080fe20000410000 */
[----:B------:R-:W-:Y:S01]  /*8500*/  LOP3.LUT R10, R10, 0xffff0000, RZ, 0xc0, !PT ;  /* 0xffff00000a0a7812 */ /* 0x000fe200078ec0ff */
[-C--:B------:R-:W-:Y:S01]  /*8510*/  FFMA.FTZ R27, R32, R14.reuse, -R27 ;  /* 0x0000000e201b7223 */ /* 0x080fe2000001081b */
[----:B------:R-:W-:Y:S01]  /*8520*/  FFMA.FTZ R29, R34, R14, R29 ;  /* 0x0000000e221d7223 */ /* 0x000fe2000001001d */
[C---:B------:R-:W-:Y:S01]  /*8530*/  FMUL.FTZ R14, R31.reuse, R25 ;  /* 0x000000191f0e7220 */ /* 0x040fe20000410000 */
[----:B------:R-:W-:Y:S01]  /*8540*/  FFMA.FTZ R8, R31, R15, -R4 ;  /* 0x0000000f1f087223 */ /* 0x000fe20000010804 */
[----:B------:R-:W-:-:S02]  /*8550*/  IMAD.U32 R26, R11, 0x10000, RZ ;  /* 0x000100000b1a7824 */ /* 0x000fc400078e00ff */
[-C--:B------:R-:W-:Y:S01]  /*8560*/  FMUL.FTZ R25, R44, R10.reuse ;  /* 0x0000000a2c197220 */ /* 0x080fe20000410000 */
[----:B------:R-:W-:Y:S02]  /*8570*/  IMAD.U32 R24, R45, 0x10000, RZ ;  /* 0x000100002d187824 */ /* 0x000fe400078e00ff */
[----:B------:R-:W-:Y:S01]  /*8580*/  FMUL.FTZ R31, R40, R10 ;  /* 0x0000000a281f7220 */ /* 0x000fe20000410000 */
[----:B------:R-:W-:Y:S01]  /*8590*/  IMAD.U32 R4, R3, 0x10000, RZ ;  /* 0x0001000003047824 */ /* 0x000fe200078e00ff */
[----:B------:R-:W-:Y:S01]  /*85a0*/  LOP3.LUT R11, R11, 0xffff0000, RZ, 0xc0, !PT ;  /* 0xffff00000b0b7812 */ /* 0x000fe200078ec0ff */
[----:B------:R-:W-:Y:S01]  /*85b0*/  FFMA.FTZ R10, R33, R15, R14 ;  /* 0x0000000f210a7223 */ /* 0x000fe2000001000e */
[----:B------:R-:W-:Y:S01]  /*85c0*/  LOP3.LUT R45, R45, 0xffff0000, RZ, 0xc0, !PT ;  /* 0xffff00002d2d7812 */ /* 0x000fe200078ec0ff */
[-C--:B------:R-:W-:Y:S01]  /*85d0*/  FMUL.FTZ R15, R24, R26.reuse ;  /* 0x0000001a180f7220 */ /* 0x080fe20000410000 */
[----:B------:R-:W-:Y:S01]  /*85e0*/  FMUL.FTZ R33, R4, R26 ;  /* 0x0000001a04217220 */ /* 0x000fe20000410000 */
[----:B------:R-:W-:Y:S01]  /*85f0*/  LOP3.LUT R3, R3, 0xffff0000, RZ, 0xc0, !PT ;  /* 0xffff000003037812 */ /* 0x000fe200078ec0ff */
[-C--:B------:R-:W-:Y:S01]  /*8600*/  FFMA.FTZ R25, R40, R6.reuse, -R25 ;  /* 0x0000000628197223 */ /* 0x080fe20000010819 */
        /* <DEDUP_REMOVED lines=21> */
.L_x_3925:
[----:B------:R-:W-:Y:S05]  /*8760*/  BSYNC B0 ;  /* 0x0000000000007941 */ /* 0x000fea0003800000 */
.L_x_3914:
[----:B------:R-:W-:Y:S01]  /*8770*/  @!PT LDS RZ, [RZ] ;  /* 0x00000000fffff984 */ /* 0x000fe20000000800 */
[----:B------:R-:W-:Y:S01]  /*8780*/  @!PT LDS RZ, [RZ] ;  /* 0x00000000fffff984 */ /* 0x000fe20000000800 */
[----:B------:R-:W-:Y:S01]  /*8790*/  @!PT LDS RZ, [RZ] ;  /* 0x00000000fffff984 */ /* 0x000fe20000000800 */
[----:B------:R-:W-:Y:S01]  /*87a0*/  @!PT LDS RZ, [RZ] ;  /* 0x00000000fffff984 */ /* 0x000fe20000000800 */
[----:B------:R4:W-:Y:S06]  /*87b0*/  MEMBAR.ALL.CTA ;  /* 0x0000000000007992 */ /* 0x0009ec0000008000 */
[----:B----4-:R-:W4:Y:S01]  /*87c0*/  FENCE.VIEW.ASYNC.S ;  /* 0x00000000000073c6 */ /* 0x010f220000000000 */
[----:B------:R-:W-:Y:S05]  /*87d0*/  WARPSYNC.ALL ;  /* 0x0000000000007948 */ /* 0x000fea0003800000 */
[----:B----4-:R-:W-:Y:S06]  /*87e0*/  BAR.SYNC.DEFER_BLOCKING 0xd, 0x80 ;  /* 0x0342000000007b1d */ /* 0x010fec0000010000 */
.L_x_3911:
[----:B------:R-:W-:-:S13]  /*87f0*/  ISETP.NE.AND P0, PT, R184, 0x3, PT ;  /* 0x00000003b800780c */ /* 0x000fda0003f05270 */
[----:B------:R-:W-:Y:S05]  /*8800*/  @!P0 BRA `(.L_x_3935) ;  /* 0x0000000000048947 */ /* 0x000fea0003800000 */
[----:B------:R-:W-:Y:S01]  /*8810*/  BPT.TRAP 0x1 ;  /* 0x000000040000795c */ /* 0x000fe20000300000 */
.L_x_3935:
[----:B------:R-:W-:Y:S01]  /*8820*/  IMAD R15, R18, 0x8, R2 ;  /* 0x00000008120f7824 */ /* 0x000fe200078e0202 */
[----:B------:R-:W-:-:S04]  /*8830*/  SHF.L.U32 R58, R22, 0x1f, RZ ;  /* 0x0000001f163a7819 */ /* 0x000fc800000006ff */
[----:B------:R4:W0:Y:S01]  /*8840*/  SYNCS.PHASECHK.TRANS64.TRYWAIT P1, [R15+URZ+0x28c30], R58 ;  /* 0x028c303a0f0075a7 */ /* 0x000822000802017f */
[----:B------:R-:W-:Y:S05]  /*8850*/  @!P0 BRA `(.L_x_3936) ;  /* 0x0000000000048947 */ /* 0x000fea0003800000 */
[----:B------:R-:W-:Y:S01]  /*8860*/  BPT.TRAP 0x1 ;  /* 0x000000040000795c */ /* 0x000fe20000300000 */
.L_x_3936:
[C---:B-12---:R-:W-:Y:S02]  /*8870*/  VIADD R0, R2.reuse, 0x22400 ;  /* 0x0002240002007836 */ /* 0x046fe40000000000 */
[----:B0-----:R-:W-:-:S03]  /*8880*/  VIADD R3, R2, 0x20400 ;  /* 0x0002040002037836 */ /* 0x001fc60000000000 */
[----:B------:R-:W-:Y:S02]  /*8890*/  SHF.R.U32.HI R0, RZ, 0x4, R0 ;  /* 0x00000004ff007819 */ /* 0x000fe40000011600 */
[----:B------:R-:W-:Y:S02]  /*88a0*/  SHF.R.U32.HI R3, RZ, 0x4, R3 ;  /* 0x00000004ff037819 */ /* 0x000fe40000011603 */
[----:B------:R-:W-:Y:S02]  /*88b0*/  LOP3.LUT R0, R0, 0x3fff, RZ, 0xc0, !PT ;  /* 0x00003fff00007812 */ /* 0x000fe400078ec0ff */
[----:B------:R-:W-:Y:S02]  /*88c0*/  LOP3.LUT R3, R3, 0x3fff, RZ, 0xc0, !PT ;  /* 0x00003fff03037812 */ /* 0x000fe400078ec0ff */
[----:B------:R-:W-:Y:S01]  /*88d0*/  LOP3.LUT R0, R0, 0x10000, RZ, 0xfc, !PT ;  /* 0x0001000000007812 */ /* 0x000fe200078efcff */
[----:B------:R-:W-:Y:S06]  /*88e0*/  @P1 BRA `(.L_x_3937) ;  /* 0x0000000000081947 */ /* 0x000fec0003800000 */
[----:B------:R-:W0:Y:S02]  /*88f0*/  SYNCS.PHASECHK.TRANS64.TRYWAIT P1, [R15+URZ+0x28c30], R58 ;  /* 0x028c303a0f0075a7 */ /* 0x000e24000802017f */
[----:B0-----:R-:W-:Y:S05]  /*8900*/  @!P1 BRA `(.L_x_3938) ;  /* 0x000000fc00c49947 */ /* 0x001fea0003800000 */
.L_x_3937:
[----:B---3--:R-:W-:Y:S01]  /*8910*/  IMAD R10, R18, 0x200, R0 ;  /* 0x00000200120a7824 */ /* 0x008fe200078e0200 */
[----:B------:R-:W-:Y:S01]  /*8920*/  LOP3.LUT R4, R3, 0x10000, RZ, 0xfc, !PT ;  /* 0x0001000003047812 */ /* 0x000fe200078efcff */
[----:B------:R-:W-:Y:S01]  /*8930*/  IMAD.MOV.U32 R5, RZ, RZ, 0x40000040 ;  /* 0x40000040ff057424 */ /* 0x000fe200078e00ff */
[----:B------:R-:W-:Y:S05]  /*8940*/  WARPSYNC.ALL ;  /* 0x0000000000007948 */ /* 0x000fea0003800000 */
[----:B------:R-:W-:Y:S01]  /*8950*/  IMAD.MOV.U32 R11, RZ, RZ, 0x40000040 ;  /* 0x40000040ff0b7424 */ /* 0x000fe200078e00ff */
[C---:B------:R-:W-:Y:S01]  /*8960*/  R2UR UR4, R4.reuse ;  /* 0x00000000040472ca */ /* 0x040fe200000e0000 */
[----:B-----5:R-:W-:Y:S01]  /*8970*/  WARPGROUP.ARRIVE ;  /* 0x00000000000079c5 */ /* 0x020fe20000000000 */
[----:B------:R-:W-:Y:S01]  /*8980*/  R2UR UR5, R5 ;  /* 0x00000000050572ca */ /* 0x000fe200000e0000 */
[----:B------:R-:W-:Y:S01]  /*8990*/  VIADD R8, R4, 0x2 ;  /* 0x0000000204087836 */ /* 0x000fe20000000000 */
[C---:B------:R-:W-:Y:S01]  /*89a0*/  R2UR UR6, R10.reuse ;  /* 0x000000000a0672ca */ /* 0x040fe200000e0000 */
[----:B------:R-:W-:Y:S01]  /*89b0*/  VIADD R6, R10, 0x2 ;  /* 0x000000020a067836 */ /* 0x000fe20000000000 */
[----:B------:R-:W-:Y:S01]  /*89c0*/  R2UR UR7, R11 ;  /* 0x000000000b0772ca */ /* 0x000fe200000e0000 */
[----:B------:R-:W-:Y:S01]  /*89d0*/  IMAD.MOV.U32 R9, RZ, RZ, 0x40000040 ;  /* 0x40000040ff097424 */ /* 0x000fe200078e00ff */
[----:B------:R-:W1:Y:S01]  /*89e0*/  S2R R57, SR_TID.X ;  /* 0x0000000000397919 */ /* 0x000e620000002100 */
[----:B------:R-:W-:-:S02]  /*89f0*/  IMAD.MOV.U32 R7, RZ, RZ, 0x40000040 ;  /* 0x40000040ff077424 */ /* 0x000fc400078e00ff */
[C---:B------:R-:W-:Y:S02]  /*8a00*/  VIADD R12, R10.reuse, 0x4 ;  /* 0x000000040a0c7836 */ /* 0x040fe40000000000 */
[----:B------:R-:W-:Y:S02]  /*8a10*/  IMAD.MOV.U32 R13, RZ, RZ, 0x40000040 ;  /* 0x40000040ff0d7424 */ /* 0x000fe400078e00ff */
[----:B------:R-:W-:Y:S02]  /*8a20*/  VIADD R10, R10, 0x6 ;  /* 0x000000060a0a7836 */ /* 0x000fe40000000000 */
[----:B------:R-:W-:Y:S02]  /*8a30*/  IMAD.MOV.U32 R5, RZ, RZ, 0x40000040 ;  /* 0x40000040ff057424 */ /* 0x000fe400078e00ff */
[----:B------:R-:W-:Y:S01]  /*8a40*/  HGMMA.64x64x16.F32.BF16 R24, gdesc[UR4], RZ, !UPT, gsb0 ;  /* 0x00e00000041879f0 */ /* 0x000fe2000c0018ff */
[----:B------:R-:W-:Y:S01]  /*8a50*/  R2UR UR4, R8 ;  /* 0x00000000080472ca */ /* 0x000fe200000e0000 */
[----:B------:R-:W-:Y:S01]  /*8a60*/  IMAD.MOV.U32 R11, RZ, RZ, 0x40000040 ;  /* 0x40000040ff0b7424 */ /* 0x000fe200078e00ff */
[----:B------:R-:W-:-:S02]  /*8a70*/  R2UR UR5, R9 ;  /* 0x00000000090572ca */ /* 0x000fc400000e0000 */
[----:B------:R-:W-:Y:S01]  /*8a80*/  R2UR UR6, R6 ;  /* 0x00000000060672ca */ /* 0x000fe200000e0000 */
[C---:B------:R-:W-:Y:S01]  /*8a90*/  VIADD R6, R4.reuse, 0x4 ;  /* 0x0000000404067836 */ /* 0x040fe20000000000 */
[----:B------:R-:W-:Y:S01]  /*8aa0*/  R2UR UR7, R7 ;  /* 0x00000000070772ca */ /* 0x000fe200000e0000 */
[----:B------:R-:W-:Y:S02]  /*8ab0*/  IMAD.MOV.U32 R7, RZ, RZ, 0x40000040 ;  /* 0x40000040ff077424 */ /* 0x000fe400078e00ff */
[----:B------:R-:W-:Y:S01]  /*8ac0*/  VIADD R4, R4, 0x6 ;  /* 0x0000000604047836 */ /* 0x000fe20000000000 */
[----:B-1----:R-:W-:Y:S01]  /*8ad0*/  LOP3.LUT R57, R57, 0x7f, RZ, 0xc0, !PT ;  /* 0x0000007f39397812 */ /* 0x002fe200078ec0ff */
[----:B------:R-:W-:Y:S02]  /*8ae0*/  WARPGROUP.DEPBAR.LE gsb0, 0x0 ;  /* 0x00008000000079c5 */ /* 0x000fe40000010000 */
[----:B------:R-:W-:-:S06]  /*8af0*/  WARPGROUP.ARRIVE ;  /* 0x00000000000079c5 */ /* 0x000fcc0000000000 */
[----:B------:R-:W-:Y:S01]  /*8b00*/  HGMMA.64x64x16.F32.BF16 R24, gdesc[UR4], R24, gsb0 ;  /* 0x00e00000041879f0 */ /* 0x000fe20008001818 */
[----:B------:R-:W-:Y:S02]  /*8b10*/  R2UR UR4, R6 ;  /* 0x00000000060472ca */ /* 0x000fe400000e0000 */
[----:B------:R-:W-:Y:S02]  /*8b20*/  R2UR UR5, R7 ;  /* 0x00000000070572ca */ /* 0x000fe400000e0000 */
[----:B------:R-:W-:Y:S02]  /*8b30*/  R2UR UR6, R12 ;  /* 0x000000000c0672ca */ /* 0x000fe400000e0000 */
[----:B------:R-:W-:Y:S01]  /*8b40*/  R2UR UR7, R13 ;  /* 0x000000000d0772ca */ /* 0x000fe200000e0000 */
[----:B------:R-:W-:Y:S02]  /*8b50*/  WARPGROUP.DEPBAR.LE gsb0, 0x0 ;  /* 0x00008000000079c5 */ /* 0x000fe40000010000 */
[----:B------:R-:W-:-:S10]  /*8b60*/  WARPGROUP.ARRIVE ;  /* 0x00000000000079c5 */ /* 0x000fd40000000000 */
[----:B------:R-:W-:Y:S01]  /*8b70*/  HGMMA.64x64x16.F32.BF16 R24, gdesc[UR4], R24, gsb0 ;  /* 0x00e00000041879f0 */ /* 0x000fe20008001818 */
[----:B------:R-:W-:Y:S02]  /*8b80*/  R2UR UR4, R4 ;  /* 0x00000000040472ca */ /* 0x000fe400000e0000 */
[----:B------:R-:W-:Y:S02]  /*8b90*/  R2UR UR5, R5 ;  /* 0x00000000050572ca */ /* 0x000fe400000e0000 */
[----:B------:R-:W-:Y:S01]  /*8ba0*/  R2UR UR6, R10 ;  /* 0x000000000a0672ca */ /* 0x000fe200000e0000 */
[----:B------:R-:W-:Y:S01]  /*8bb0*/  IMAD R10, R181, -0x40, R168 ;  /* 0xffffffc0b50a7824 */ /* 0x000fe200078e02a8 */
[----:B------:R-:W-:-:S04]  /*8bc0*/  R2UR UR7, R11 ;  /* 0x000000000b0772ca */ /* 0x000fc800000e0000 */
[----:B------:R-:W-:-:S04]  /*8bd0*/  IADD3 R10, -R193, 0x40, R10 ;  /* 0x00000040c10a7810 */ /* 0x000fc80007ffe10a */
[C---:B------:R-:W-:Y:S02]  /*8be0*/  ISETP.GT.AND P1, PT, R10.reuse, RZ, PT ;  /* 0x000000ff0a00720c */ /* 0x040fe40003f24270 */
[C---:B------:R-:W-:Y:S02]  /*8bf0*/  ISETP.GT.AND P2, PT, R10.reuse, 0x1, PT ;  /* 0x000000010a00780c */ /* 0x040fe40003f44270 */
[C---:B------:R-:W-:Y:S02]  /*8c00*/  ISETP.GT.AND P3, PT, R10.reuse, 0x8, PT ;  /* 0x000000080a00780c */ /* 0x040fe40003f64270 */
[C---:B------:R-:W-:Y:S02]  /*8c10*/  ISETP.GT.AND P4, PT, R10.reuse, 0x9, PT ;  /* 0x000000090a00780c */ /* 0x040fe40003f84270 */
[C---:B------:R-:W-:Y:S02]  /*8c20*/  ISETP.GT.AND P5, PT, R10.reuse, 0x10, PT ;  /* 0x000000100a00780c */ /* 0x040fe40003fa4270 */
[----:B------:R-:W-:Y:S01]  /*8c30*/  ISETP.GT.AND P6, PT, R10, 0x11, PT ;  /* 0x000000110a00780c */ /* 0x000fe20003fc4270 */
[----:B------:R-:W-:-:S02]  /*8c40*/  WARPGROUP.DEPBAR.LE gsb0, 0x0 ;  /* 0x00008000000079c5 */ /* 0x000fc40000010000 */
[----:B------:R-:W-:-:S06]  /*8c50*/  WARPGROUP.ARRIVE ;  /* 0x00000000000079c5 */ /* 0x000fcc0000000000 */
[----:B------:R-:W-:Y:S01]  /*8c60*/  HGMMA.64x64x16.F32.BF16 R24, gdesc[UR4], R24, gsb0 ;  /* 0x00e00000041879f0 */ /* 0x000fe20008001818 */
[----:B------:R-:W-:Y:S01]  /*8c70*/  ULDC UR4, c[0x0][0x9d8] ;  /* 0x0002760000047ab9 */ /* 0x000fe20000000800 */
[----:B------:R-:W-:Y:S02]  /*8c80*/  ULDC UR5, c[0x0][0x988] ;  /* 0x0002620000057ab9 */ /* 0x000fe40000000800 */
[----:B------:R-:W-:Y:S01]  /*8c90*/  IMAD.U32 R13, RZ, RZ, UR5 ;  /* 0x00000005ff0d7e24 */ /* 0x000fe2000f8e00ff */
[----:B------:R-:W-:Y:S02]  /*8ca0*/  WARPGROUP.DEPBAR.LE gsb0, 0x0 ;  /* 0x00008000000079c5 */ /* 0x000fe40000010000 */
        /* <DEDUP_REMOVED lines=23> */
[----:B-1----:R-:W-:Y:S01]  /*8e20*/  FSEL R24, R24, -INF , P1 ;  /* 0xff80000018187808 */ /* 0x002fe20000800000 */
[----:B------:R-:W-:Y:S01]  /*8e30*/  FMUL.FTZ R48, R48, UR4 ;  /* 0x0000000430307c20 */ /* 0x000fe20008410000 */
[----:B------:R-:W-:Y:S01]  /*8e40*/  FMUL.FTZ R42, R42, UR4 ;  /* 0x000000042a2a7c20 */ /* 0x000fe20008410000 */
        /* <DEDUP_REMOVED lines=14> */
[----:B------:R-:W-:-:S03]  /*8f30*/  FMUL.FTZ R55, R55, UR4 ;  /* 0x0000000437377c20 */ /* 0x000fc60008410000 */
[----:B------:R-:W-:-:S03]  /*8f40*/  FMNMX.FTZ R3, R28, R3, !PT ;  /* 0x000000031c037209 */ /* 0x000fc60007810000 */
[----:B------:R-:W3:Y:S01]  /*8f50*/  MUFU.TANH R26, R26 ;  /* 0x0000001a001a7308 */ /* 0x000ee20000002400 */
[----:B-1----:R-:W-:-:S04]  /*8f60*/  FSEL R14, R29, -INF , P4 ;  /* 0xff8000001d0e7808 */ /* 0x002fc80002000000 */
[----:B------:R-:W-:-:S03]  /*8f70*/  FMNMX.FTZ R3, R14, R3, !PT ;  /* 0x000000030e037209 */ /* 0x000fc60007810000 */
[----:B------:R-:W1:Y:S01]  /*8f80*/  MUFU.TANH R33, R33 ;  /* 0x0000002100217308 */ /* 0x000e620000002400 */
[----:B--2---:R-:W-:-:S04]  /*8f90*/  FSEL R32, R32, -INF , P5 ;  /* 0xff80000020207808 */ /* 0x004fc80002800000 */
[----:B------:R-:W-:-:S03]  /*8fa0*/  FMNMX.FTZ R3, R32, R3, !PT ;  /* 0x0000000320037209 */ /* 0x000fc60007810000 */
[----:B------:R-:W2:Y:S01]  /*8fb0*/  MUFU.TANH R27, R27 ;  /* 0x0000001b001b7308 */ /* 0x000ea20000002400 */
[----:B---3--:R-:W-:Y:S02]  /*8fc0*/  FSEL R26, R26, -INF , P1 ;  /* 0xff8000001a1a7808 */ /* 0x008fe40000800000 */
[----:B------:R-:W-:-:S05]  /*8fd0*/  ISETP.GT.AND P1, PT, R10, 0x18, PT ;  /* 0x000000180a00780c */ /* 0x000fca0003f24270 */
[----:B------:R-:W3:Y:S01]  /*8fe0*/  MUFU.TANH R36, R36 ;  /* 0x0000002400247308 */ /* 0x000ee20000002400 */
[----:B-1----:R-:W-:-:S04]  /*8ff0*/  FSEL R60, R33, -INF , P6 ;  /* 0xff800000213c7808 */ /* 0x002fc80003000000 */
[----:B------:R-:W-:-:S03]  /*9000*/  FMNMX.FTZ R3, R60, R3, !PT ;  /* 0x000000033c037209 */ /* 0x000fc60007810000 */
[----:B------:R-:W1:Y:S01]  /*9010*/  MUFU.TANH R30, R30 ;  /* 0x0000001e001e7308 */ /* 0x000e620000002400 */
[----:B--2---:R-:W-:Y:S02]  /*9020*/  FSEL R27, R27, -INF , P2 ;  /* 0xff8000001b1b7808 */ /* 0x004fe40001000000 */
[----:B------:R-:W-:-:S05]  /*9030*/  ISETP.GT.AND P2, PT, R10, 0x19, PT ;  /* 0x000000190a00780c */ /* 0x000fca0003f44270 */
[----:B------:R-:W2:Y:S01]  /*9040*/  MUFU.TANH R37, R37 ;  /* 0x0000002500257308 */ /* 0x000ea20000002400 */
[----:B---3--:R-:W-:-:S04]  /*9050*/  FSEL R62, R36, -INF , P1 ;  /* 0xff800000243e7808 */ /* 0x008fc80000800000 */
[----:B------:R-:W-:-:S03]  /*9060*/  FMNMX.FTZ R3, R62, R3, !PT ;  /* 0x000000033e037209 */ /* 0x000fc60007810000 */
[----:B------:R-:W3:Y:S01]  /*9070*/  MUFU.TANH R31, R31 ;  /* 0x0000001f001f7308 */ /* 0x000ee20000002400 */
[----:B-1----:R-:W-:Y:S02]  /*9080*/  FSEL R30, R30, -INF , P3 ;  /* 0xff8000001e1e7808 */ /* 0x002fe40001800000 */
[----:B------:R-:W-:-:S05]  /*9090*/  ISETP.GT.AND P3, PT, R10, 0x20, PT ;  /* 0x000000200a00780c */ /* 0x000fca0003f64270 */
        /* <DEDUP_REMOVED lines=45> */
[----:B------:R-:W-:Y:S01]  /*9370*/  MUFU.TANH R47, R47 ;  /* 0x0000002f002f7308 */ /* 0x000fe20000002400 */
[----:B--2---:R-:W-:-:S04]  /*9380*/  FSEL R78, R53, -INF , P4 ;  /* 0xff800000354e7808 */ /* 0x004fc80002000000 */
[----:B------:R-:W-:-:S03]  /*9390*/  FMNMX.FTZ R10, R78, R3, !PT ;  /* 0x000000034e0a7209 */ /* 0x000fc60007810000 */
[----:B------:R-:W1:Y:S01]  /*93a0*/  MUFU.TANH R50, R50 ;  /* 0x0000003200327308 */ /* 0x000e620000002400 */
[----:B---3--:R-:W-:Y:S01]  /*93b0*/  FSEL R46, R46, -INF , P5 ;  /* 0xff8000002e2e7808 */ /* 0x008fe20002800000 */
[----:B------:R-:W2:Y:S06]  /*93c0*/  SHFL.BFLY PT, R3, R10, 0x2, 0x1f ;  /* 0x0c401f000a037f89 */ /* 0x000eac00000e0000 */
[----:B------:R-:W-:Y:S08]  /*93d0*/  MUFU.TANH R51, R51 ;  /* 0x0000003300337308 */ /* 0x000ff00000002400 */
[----:B------:R-:W3:Y:S01]  /*93e0*/  MUFU.TANH R54, R54 ;  /* 0x0000003600367308 */ /* 0x000ee20000002400 */
[----:B-1----:R-:W-:-:S07]  /*93f0*/  FSEL R50, R50, -INF , P1 ;  /* 0xff80000032327808 */ /* 0x002fce0000800000 */
[----:B------:R-:W1:Y:S01]  /*9400*/  MUFU.TANH R55, R55 ;  /* 0x0000003700377308 */ /* 0x000e620000002400 */
[----:B--2---:R-:W-:Y:S02]  /*9410*/  FMNMX.FTZ R12, R10, R3, !PT ;  /* 0x000000030a0c7209 */ /* 0x004fe40007810000 */
[----:B------:R-:W-:-:S03]  /*9420*/  FMNMX.FTZ R3, R26, R27, !PT ;  /* 0x0000001b1a037209 */ /* 0x000fc60007810000 */
[----:B------:R-:W2:Y:S01]  /*9430*/  SHFL.BFLY PT, R11, R12, 0x1, 0x1f ;  /* 0x0c201f000c0b7f89 */ /* 0x000ea200000e0000 */
[----:B------:R-:W-:Y:S02]  /*9440*/  FMNMX.FTZ R3, R30, R3, !PT ;  /* 0x000000031e037209 */ /* 0x000fe40007810000 */
[----:B---3--:R-:W-:Y:S02]  /*9450*/  FSEL R54, R54, -INF , P3 ;  /* 0xff80000036367808 */ /* 0x008fe40001800000 */
[----:B------:R-:W-:-:S04]  /*9460*/  FMNMX.FTZ R3, R20, R3, !PT ;  /* 0x0000000314037209 */ /* 0x000fc80007810000 */
[----:B------:R-:W-:Y:S02]  /*9470*/  FMNMX.FTZ R3, R34, R3, !PT ;  /* 0x0000000322037209 */ /* 0x000fe40007810000 */
[----:B-1----:R-:W-:Y:S02]  /*9480*/  FSEL R76, R55, -INF , P4 ;  /* 0xff800000374c7808 */ /* 0x002fe40002000000 */
[----:B------:R-:W-:-:S04]  /*9490*/  FMNMX.FTZ R3, R36, R3, !PT ;  /* 0x0000000324037209 */ /* 0x000fc80007810000 */
[----:B------:R-:W-:-:S04]  /*94a0*/  FMNMX.FTZ R3, R38, R3, !PT ;  /* 0x0000000326037209 */ /* 0x000fc80007810000 */
[----:B------:R-:W-:Y:S02]  /*94b0*/  FMNMX.FTZ R3, R40, R3, !PT ;  /* 0x0000000328037209 */ /* 0x000fe40007810000 */
[----:B--2---:R-:W-:Y:S02]  /*94c0*/  FMNMX.FTZ R12, R12, R11, !PT ;  /* 0x0000000b0c0c7209 */ /* 0x004fe40007810000 */
[----:B------:R-:W-:Y:S02]  /*94d0*/  FMNMX.FTZ R3, R42, R3, !PT ;  /* 0x000000032a037209 */ /* 0x000fe40007810000 */
[C---:B------:R-:W-:Y:S01]  /*94e0*/  FSETP.NEU.FTZ.AND P5, PT, R12.reuse, -INF , PT ;  /* 0xff8000000c00780b */ /* 0x040fe20003fbd000 */
[----:B------:R-:W-:Y:S01]  /*94f0*/  FMUL.FTZ R10, R12, R13 ;  /* 0x0000000d0c0a7220 */ /* 0x000fe20000410000 */
[----:B------:R-:W-:-:S04]  /*9500*/  FMNMX.FTZ R3, R44, R3, !PT ;  /* 0x000000032c037209 */ /* 0x000fc80007810000 */
[----:B------:R-:W-:Y:S02]  /*9510*/  FSEL R21, R10, RZ, P5 ;  /* 0x000000ff0a157208 */ /* 0x000fe40002800000 */
[----:B------:R-:W-:Y:S02]  /*9520*/  FSEL R10, R47, -INF , P6 ;  /* 0xff8000002f0a7808 */ /* 0x000fe40003000000 */
[----:B------:R-:W-:Y:S01]  /*9530*/  FMNMX.FTZ R3, R46, R3, !PT ;  /* 0x000000032e037209 */ /* 0x000fe20007810000 */
[-CC-:B------:R-:W-:Y:S01]  /*9540*/  FFMA.FTZ R11, R24, R13.reuse, -R21.reuse ;  /* 0x0000000d180b7223 */ /* 0x180fe20000010815 */
[----:B------:R-:W-:Y:S01]  /*9550*/  FSEL R24, R51, -INF , P2 ;  /* 0xff80000033187808 */ /* 0x000fe20001000000 */
        /* <DEDUP_REMOVED lines=20> */
[-CC-:B------:R-:W-:Y:S01]  /*96a0*/  FFMA.FTZ R74, R74, R13.reuse, -R21.reuse ;  /* 0x0000000d4a4a7223 */ /* 0x180fe20000010815 */
[-CC-:B------:R-:W-:Y:S01]  /*96b0*/  FFMA.FTZ R52, R52, R13.reuse, -R21.reuse ;  /* 0x0000000d34347223 */ /* 0x180fe20000010815 */
[----:B------:R-:W1:Y:S01]  /*96c0*/  SHFL.BFLY PT, R14, R3, 0x2, 0x1f ;  /* 0x0c401f00030e7f89 */ /* 0x000e6200000e0000 */
[----:B------:R-:W-:-:S03]  /*96d0*/  FFMA.FTZ R21, R78, R13, -R21 ;  /* 0x0000000d4e157223 */ /* 0x000fc60000010815 */
[----:B------:R-:W2:Y:S08]  /*96e0*/  MUFU.EX2 R29, R29 ;  /* 0x0000001d001d7308 */ /* 0x000eb00000000800 */
[----:B------:R-:W-:Y:S08]  /*96f0*/  MUFU.EX2 R32, R32 ;  /* 0x0000002000207308 */ /* 0x000ff00000000800 */
[----:B------:R-:W3:Y:S01]  /*9700*/  MUFU.EX2 R31, R60 ;  /* 0x0000003c001f7308 */ /* 0x000ee20000000800 */
[----:B--2---:R-:W-:-:S02]  /*9710*/  F2FP.BF16.F32.PACK_AB R154, R29, R28 ;  /* 0x0000001c1d9a723e */ /* 0x004fc400000010ff */
[----:B-1----:R-:W-:-:S05]  /*9720*/  FMNMX.FTZ R11, R3, R14, !PT ;  /* 0x0000000e030b7209 */ /* 0x002fca0007810000 */
[----:B------:R-:W-:Y:S01]  /*9730*/  MUFU.EX2 R62, R62 ;  /* 0x0000003e003e7308 */ /* 0x000fe20000000800 */
[----:B------:R-:W1:Y:S07]  /*9740*/  SHFL.BFLY PT, R14, R11, 0x1, 0x1f ;  /* 0x0c201f000b0e7f89 */ /* 0x000e6e00000e0000 */
[----:B------:R-:W2:Y:S01]  /*9750*/  MUFU.EX2 R33, R64 ;  /* 0x0000004000217308 */ /* 0x000ea20000000800 */
[----:B---3--:R-:W-:-:S07]  /*9760*/  F2FP.BF16.F32.PACK_AB R156, R31, R32 ;  /* 0x000000201f9c723e */ /* 0x008fce00000010ff */
[----:B------:R-:W-:Y:S08]  /*9770*/  MUFU.EX2 R66, R66 ;  /* 0x0000004200427308 */ /* 0x000ff00000000800 */
[----:B------:R-:W3:Y:S01]  /*9780*/  MUFU.EX2 R35, R68 ;  /* 0x0000004400237308 */ /* 0x000ee20000000800 */
[----:B-1----:R-:W-:Y:S02]  /*9790*/  FMNMX.FTZ R14, R11, R14, !PT ;  /* 0x0000000e0b0e7209 */ /* 0x002fe40007810000 */
[----:B--2---:R-:W-:-:S02]  /*97a0*/  F2FP.BF16.F32.PACK_AB R158, R33, R62 ;  /* 0x0000003e219e723e */ /* 0x004fc400000010ff */
[C---:B------:R-:W-:Y:S01]  /*97b0*/  FSETP.NEU.FTZ.AND P1, PT, R14.reuse, -INF , PT ;  /* 0xff8000000e00780b */ /* 0x040fe20003f3d000 */
[-C--:B------:R-:W-:Y:S02]  /*97c0*/  FMUL.FTZ R3, R14, R13.reuse ;  /* 0x0000000d0e037220 */ /* 0x080fe40000410000 */
[----:B------:R-:W-:Y:S03]  /*97d0*/  MUFU.EX2 R70, R70 ;  /* 0x0000004600467308 */ /* 0x000fe60000000800 */
[----:B------:R-:W-:Y:S01]  /*97e0*/  FSEL R39, R3, RZ, P1 ;  /* 0x000000ff03277208 */ /* 0x000fe20000800000 */
[----:B------:R-:W-:Y:S01]  /*97f0*/  FADD.FTZ R3, R152, R25 ;  /* 0x0000001998037221 */ /* 0x000fe20000010000 */
[----:B------:R-:W-:Y:S02]  /*9800*/  ISETP.NE.AND P1, PT, R57, RZ, PT ;  /* 0x000000ff3900720c */ /* 0x000fe40003f25270 */
[----:B------:R-:W-:Y:S01]  /*9810*/  F2FP.BF16.F32.PACK_AB R152, R25, R152 ;  /* 0x000000981998723e */ /* 0x000fe200000010ff */
        /* <DEDUP_REMOVED lines=17> */
[----:B------:R-:W-:Y:S01]  /*9930*/  FFMA.FTZ R39, R76, R13, -R39 ;  /* 0x0000000d4c277223 */ /* 0x000fe20000010827 */
[----:B---3--:R-:W-:-:S04]  /*9940*/  F2FP.BF16.F32.PACK_AB R160, R35, R66 ;  /* 0x0000004223a0723e */ /* 0x008fc800000010ff */
[----:B------:R-:W2:Y:S08]  /*9950*/  MUFU.EX2 R30, R30 ;  /* 0x0000001e001e7308 */ /* 0x000eb00000000800 */
[----:B------:R3:W0:Y:S01]  /*9960*/  MUFU.EX2 R155, R20 ;  /* 0x00000014009b7308 */ /* 0x0006220000000800 */
[----:B-1----:R-:W-:-:S07]  /*9970*/  F2FP.BF16.F32.PACK_AB R153, R27, R26 ;  /* 0x0000001a1b99723e */ /* 0x002fce00000010ff */
[----:B------:R-:W1:Y:S01]  /*9980*/  MUFU.EX2 R34, R34 ;  /* 0x0000002200227308 */ /* 0x000e620000000800 */
[----:B---3--:R-:W-:Y:S01]  /*9990*/  FADD.FTZ R20, R28, R3 ;  /* 0x000000031c147221 */ /* 0x008fe20000010000 */
[----:B------:R-:W-:-:S03]  /*99a0*/  FADD.FTZ R3, R26, R27 ;  /* 0x0000001b1a037221 */ /* 0x000fc60000010000 */
[----:B------:R-:W-:Y:S01]  /*99b0*/  FADD.FTZ R41, R29, R20 ;  /* 0x000000141d297221 */ /* 0x000fe20000010000 */
[----:B--2---:R-:W-:Y:S01]  /*99c0*/  FADD.FTZ R20, R30, R3 ;  /* 0x000000031e147221 */ /* 0x004fe20000010000 */
[----:B------:R-:W-:Y:S01]  /*99d0*/  @!P1 VIADD R3, R15, 0x28c40 ;  /* 0x00028c400f039836 */ /* 0x000fe20000000000 */
[----:B------:R2:W3:Y:S02]  /*99e0*/  MUFU.EX2 R157, R36 ;  /* 0x00000024009d7308 */ /* 0x0004e40000000800 */
[C---:B0-----:R-:W-:Y:S01]  /*99f0*/  FADD.FTZ R43, R155.reuse, R20 ;  /* 0x000000149b2b7221 */ /* 0x041fe20000010000 */
[----:B------:R-:W-:Y:S02]  /*9a00*/  F2FP.BF16.F32.PACK_AB R155, R155, R30 ;  /* 0x0000001e9b9b723e */ /* 0x000fe400000010ff */
[----:B------:R-:W-:-:S03]  /*9a10*/  @!P1 PRMT R3, RZ, 0x654, R3 ;  /* 0x00000654ff039816 */ /* 0x000fc60000000003 */
[----:B------:R-:W0:Y:S01]  /*9a20*/  MUFU.EX2 R38, R38 ;  /* 0x0000002600267308 */ /* 0x000e220000000800 */
[----:B--2---:R-:W-:Y:S01]  /*9a30*/  FADD.FTZ R36, R32, R41 ;  /* 0x0000002920247221 */ /* 0x004fe20000010000 */
[----:B------:R3:W-:Y:S01]  /*9a40*/  @!P1 SYNCS.ARRIVE.TRANS64.RED.A1T0 RZ, [R3+URZ], RZ ;  /* 0x000000ff03ff99a7 */ /* 0x0007e2000810043f */
[----:B------:R-:W-:Y:S02]  /*9a50*/  BAR.SYNC.DEFER_BLOCKING 0xf, 0x100 ;  /* 0x03c4000000007b1d */ /* 0x000fe40000010000 */
[----:B------:R-:W-:-:S04]  /*9a60*/  FADD.FTZ R45, R31, R36 ;  /* 0x000000241f2d7221 */ /* 0x000fc80000010000 */
[----:B------:R-:W2:Y:S01]  /*9a70*/  MUFU.EX2 R159, R40 ;  /* 0x00000028009f7308 */ /* 0x000ea20000000800 */
[----:B------:R-:W-:-:S07]  /*9a80*/  FADD.FTZ R20, R62, R45 ;  /* 0x0000002d3e147221 */ /* 0x000fce0000010000 */
[----:B------:R-:W4:Y:S08]  /*9a90*/  MUFU.EX2 R42, R42 ;  /* 0x0000002a002a7308 */ /* 0x000f300000000800 */
[----:B------:R1:W-:Y:S01]  /*9aa0*/  MUFU.EX2 R163, R10 ;  /* 0x0000000a00a37308 */ /* 0x0003e20000000800 */
[----:B------:R0:W-:Y:S07]  /*9ab0*/  STSM.16.M88.4 [R195+0x26800], R152 ;  /* 0x02680098c3007844 */ /* 0x0001ee0000000200 */
[----:B------:R-:W4:Y:S01]  /*9ac0*/  MUFU.EX2 R161, R44 ;  /* 0x0000002c00a17308 */ /* 0x000f220000000800 */
[----:B-1----:R-:W-:Y:S01]  /*9ad0*/  FADD.FTZ R10, R34, R43 ;  /* 0x0000002b220a7221 */ /* 0x002fe20000010000 */
[----:B------:R-:W-:-:S03]  /*9ae0*/  FADD.FTZ R43, R33, R20 ;  /* 0x00000014212b7221 */ /* 0x000fc60000010000 */
[C---:B---3--:R-:W-:Y:S01]  /*9af0*/  FADD.FTZ R3, R157.reuse, R10 ;  /* 0x0000000a9d037221 */ /* 0x048fe20000010000 */
[----:B------:R-:W-:Y:S01]  /*9b00*/  FADD.FTZ R20, R66, R43 ;  /* 0x0000002b42147221 */ /* 0x000fe20000010000 */
[----:B------:R-:W-:Y:S01]  /*9b10*/  F2FP.BF16.F32.PACK_AB R157, R157, R34 ;  /* 0x000000229d9d723e */ /* 0x000fe200000010ff */
[----:B------:R-:W1:Y:S01]  /*9b20*/  MUFU.EX2 R46, R46 ;  /* 0x0000002e002e7308 */ /* 0x000e620000000800 */
[----:B0-----:R-:W-:Y:S01]  /*9b30*/  FADD.FTZ R10, R38, R3 ;  /* 0x00000003260a7221 */ /* 0x001fe20000010000 */
[----:B------:R-:W-:-:S03]  /*9b40*/  FADD.FTZ R25, R35, R20 ;  /* 0x0000001423197221 */ /* 0x000fc60000010000 */
[C---:B--2---:R-:W-:Y:S01]  /*9b50*/  FADD.FTZ R3, R159.reuse, R10 ;  /* 0x0000000a9f037221 */ /* 0x044fe20000010000 */
[----:B------:R-:W-:Y:S01]  /*9b60*/  FADD.FTZ R20, R70, R25 ;  /* 0x0000001946147221 */ /* 0x000fe20000010000 */
[----:B------:R-:W-:Y:S01]  /*9b70*/  F2FP.BF16.F32.PACK_AB R159, R159, R38 ;  /* 0x000000269f9f723e */ /* 0x000fe200000010ff */
[----:B------:R-:W0:Y:S01]  /*9b80*/  MUFU.EX2 R37, R72 ;  /* 0x0000004800257308 */ /* 0x000e220000000800 */
[----:B----4-:R-:W-:-:S03]  /*9b90*/  FADD.FTZ R10, R42, R3 ;  /* 0x000000032a0a7221 */ /* 0x010fc60000010000 */
[----:B------:R2:W-:Y:S01]  /*9ba0*/  STSM.16.M88.4 [R198], R156 ;  /* 0x0000009cc6007844 */ /* 0x0005e20000000200 */
[C---:B------:R-:W-:Y:S01]  /*9bb0*/  FADD.FTZ R3, R161.reuse, R10 ;  /* 0x0000000aa1037221 */ /* 0x040fe20000010000 */
[----:B------:R-:W-:Y:S02]  /*9bc0*/  F2FP.BF16.F32.PACK_AB R161, R161, R42 ;  /* 0x0000002aa1a1723e */ /* 0x000fe400000010ff */
[----:B------:R-:W-:Y:S01]  /*9bd0*/  MUFU.EX2 R48, R48 ;  /* 0x0000003000307308 */ /* 0x000fe20000000800 */
[----:B-1----:R-:W-:-:S04]  /*9be0*/  FADD.FTZ R10, R46, R3 ;  /* 0x000000032e0a7221 */ /* 0x002fc80000010000 */
[C---:B------:R-:W-:Y:S01]  /*9bf0*/  FADD.FTZ R3, R163.reuse, R10 ;  /* 0x0000000aa3037221 */ /* 0x040fe20000010000 */
[----:B------:R-:W-:Y:S02]  /*9c00*/  F2FP.BF16.F32.PACK_AB R163, R163, R46 ;  /* 0x0000002ea3a3723e */ /* 0x000fe400000010ff */
[----:B------:R-:W1:Y:S01]  /*9c10*/  MUFU.EX2 R11, R74 ;  /* 0x0000004a000b7308 */ /* 0x000e620000000800 */
[C---:B0-----:R-:W-:Y:S01]  /*9c20*/  FADD.FTZ R25, R37.reuse, R20 ;  /* 0x0000001425197221 */ /* 0x041fe20000010000 */
[----:B------:R-:W-:-:S05]  /*9c30*/  F2FP.BF16.F32.PACK_AB R162, R37, R70 ;  /* 0x0000004625a2723e */ /* 0x000fca00000010ff */
[----:B------:R2:W-:Y:S01]  /*9c40*/  STSM.16.M88.4 [R196], R160 ;  /* 0x000000a0c4007844 */ /* 0x0005e20000000200 */
[----:B------:R-:W-:Y:S08]  /*9c50*/  MUFU.EX2 R50, R50 ;  /* 0x0000003200327308 */ /* 0x000ff00000000800 */
[----:B------:R-:W0:Y:S01]  /*9c60*/  MUFU.EX2 R41, R24 ;  /* 0x0000001800297308 */ /* 0x000e220000000800 */
[----:B-1----:R-:W-:Y:S01]  /*9c70*/  F2FP.BF16.F32.PACK_AB R164, R11, R48 ;  /* 0x000000300ba4723e */ /* 0x002fe200000010ff */
[----:B------:R-:W-:-:S04]  /*9c80*/  FADD.FTZ R48, R48, R25 ;  /* 0x0000001930307221 */ /* 0x000fc80000010000 */
[----:B------:R-:W-:Y:S02]  /*9c90*/  FADD.FTZ R11, R11, R48 ;  /* 0x000000300b0b7221 */ /* 0x000fe40000010000 */
[----:B------:R-:W-:Y:S08]  /*9ca0*/  MUFU.EX2 R52, R52 ;  /* 0x0000003400347308 */ /* 0x000ff00000000800 */
[----:B------:R-:W1:Y:S01]  /*9cb0*/  MUFU.EX2 R21, R21 ;  /* 0x0000001500157308 */ /* 0x000e620000000800 */
[----:B0-----:R-:W-:Y:S01]  /*9cc0*/  F2FP.BF16.F32.PACK_AB R165, R41, R50 ;  /* 0x0000003229a5723e */ /* 0x001fe200000010ff */
[----:B------:R-:W-:-:S04]  /*9cd0*/  FADD.FTZ R50, R50, R3 ;  /* 0x0000000332327221 */ /* 0x000fc80000010000 */
[----:B------:R-:W-:Y:S02]  /*9ce0*/  FADD.FTZ R41, R41, R50 ;  /* 0x0000003229297221 */ /* 0x000fe40000010000 */
[----:B------:R-:W0:Y:S08]  /*9cf0*/  MUFU.EX2 R54, R54 ;  /* 0x0000003600367308 */ /* 0x000e300000000800 */
[----:B------:R-:W3:Y:S01]  /*9d00*/  MUFU.EX2 R39, R39 ;  /* 0x0000002700277308 */ /* 0x000ee20000000800 */
[----:B-1----:R-:W-:Y:S01]  /*9d10*/  F2FP.BF16.F32.PACK_AB R166, R21, R52 ;  /* 0x0000003415a6723e */ /* 0x002fe200000010ff */
[----:B------:R-:W-:-:S04]  /*9d20*/  FADD.FTZ R52, R52, R11 ;  /* 0x0000000b34347221 */ /* 0x000fc80000010000 */
[----:B------:R-:W-:Y:S01]  /*9d30*/  FADD.FTZ R3, R21, R52 ;  /* 0x0000003415037221 */ /* 0x000fe20000010000 */
[----:B0-----:R-:W-:Y:S01]  /*9d40*/  FADD.FTZ R10, R54, R41 ;  /* 0x00000029360a7221 */ /* 0x001fe20000010000 */
[----:B---3--:R-:W-:-:S03]  /*9d50*/  F2FP.BF16.F32.PACK_AB R167, R39, R54 ;  /* 0x0000003627a7723e */ /* 0x008fc600000010ff */
[----:B------:R-:W-:Y:S02]  /*9d60*/  FADD.FTZ R10, R39, R10 ;  /* 0x0000000a270a7221 */ /* 0x000fe40000010000 */
[----:B------:R2:W-:Y:S01]  /*9d70*/  STSM.16.M88.4 [R197], R164 ;  /* 0x000000a4c5007844 */ /* 0x0005e20000000200 */
[----:B------:R-:W-:Y:S05]  /*9d80*/  @!P0 BRA `(.L_x_3939) ;  /* 0x0000000000048947 */ /* 0x000fea0003800000 */
[----:B------:R-:W-:Y:S01]  /*9d90*/  BPT.TRAP 0x1 ;  /* 0x000000040000795c */ /* 0x000fe20000300000 */
.L_x_3939:
[----:B------:R0:W1:Y:S01]  /*9da0*/  SYNCS.PHASECHK.TRANS64.TRYWAIT P2, [R15+URZ+0x28c50], R58 ;  /* 0x028c503a0f0075a7 */ /* 0x000062000804017f */
[----:B------:R-:W-:Y:S05]  /*9db0*/  @!P0 BRA `(.L_x_3940) ;  /* 0x0000000000048947 */ /* 0x000fea0003800000 */
[----:B------:R-:W-:Y:S01]  /*9dc0*/  BPT.TRAP 0x1 ;  /* 0x000000040000795c */ /* 0x000fe20000300000 */
.L_x_3940:
[----:B------:R-:W-:Y:S01]  /*9dd0*/  LOP3.LUT R11, R56, 0x2000000, RZ, 0xfc, !PT ;  /* 0x02000000380b7812 */ /* 0x000fe200078efcff */
[----:B------:R-:W-:Y:S01]  /*9de0*/  ULDC UR37, c[0x0][0x9d8] ;  /* 0x0002760000257ab9 */ /* 0x000fe20000000800 */
[----:B------:R-:W-:Y:S01]  /*9df0*/  ULDC UR36, c[0x0][0x988] ;  /* 0x0002620000247ab9 */ /* 0x000fe20000000800 */
[----:B------:R-:W-:Y:S01]  /*9e00*/  BSSY B0, `(.L_x_3941) ;  /* 0x0000006000007945 */ /* 0x000fe20003800000 */
[----:B------:R-:W-:Y:S02]  /*9e10*/  IMAD.MOV.U32 R21, RZ, RZ, 0x40000040 ;  /* 0x40000040ff157424 */ /* 0x000fe400078e00ff */
[----:B------:R-:W-:Y:S01]  /*9e20*/  IMAD R20, R18, 0x1000, R11 ;  /* 0x0000100012147824 */ /* 0x000fe200078e020b */
[----:B-1----:R-:W-:Y:S06]  /*9e30*/  @P2 BRA `(.L_x_3942) ;  /* 0x0000000000082947 */ /* 0x002fec0003800000 */
[----:B------:R-:W1:Y:S02]  /*9e40*/  SYNCS.PHASECHK.TRANS64.TRYWAIT P2, [R15+URZ+0x28c50], R58 ;  /* 0x028c503a0f0075a7 */ /* 0x000e64000804017f */
[----:B-1----:R-:W-:Y:S05]  /*9e50*/  @!P2 BRA `(.L_x_3943) ;  /* 0x000000e80084a947 */ /* 0x002fea0003800000 */
.L_x_3942:
[----:B------:R-:W-:Y:S05]  /*9e60*/  BSYNC B0 ;  /* 0x0000000000007941 */ /* 0x000fea0003800000 */
.L_x_3941:
[----:B------:R-:W-:Y:S01]  /*9e70*/  R2UR UR6, R20 ;  /* 0x00000000140672ca */ /* 0x000fe200000e0000 */
[----:B01----:R-:W-:Y:S01]  /*9e80*/  WARPGROUP.ARRIVE ;  /* 0x00000000000079c5 */ /* 0x003fe20000000000 */
[----:B------:R-:W-:Y:S01]  /*9e90*/  R2UR UR7, R21 ;  /* 0x00000000150772ca */ /* 0x000fe200000e0000 */
[----:B------:R-:W-:Y:S01]  /*9ea0*/  IMAD.MOV.U32 R21, RZ, RZ, 0x40000040 ;  /* 0x40000040ff157424 */ /* 0x000fe200078e00ff */
[----:B------:R-:W-:Y:S01]  /*9eb0*/  ISETP.GE.AND P2, PT, R168, 0x41, PT ;  /* 0x00000041a800780c */ /* 0x000fe20003f46270 */
[----:B------:R-:W-:Y:S01]  /*9ec0*/  @!P1 VIADD R15, R15, 0x28c60 ;  /* 0x00028c600f0f9836 */ /* 0x000fe20000000000 */
[----:B------:R-:W-:Y:S04]  /*9ed0*/  BSSY B0, `(.L_x_3944) ;  /* 0x0000209000007945 */ /* 0x000fe80003800000 */
[----:B------:R-:W-:-:S05]  /*9ee0*/  @!P1 PRMT R15, RZ, 0x654, R15 ;  /* 0x00000654ff0f9816 */ /* 0x000fca000000000f */
[----:B------:R-:W-:Y:S03]  /*9ef0*/  HGMMA.64x256x16.F32.BF16 R24, R152, gdesc[UR4].tnspB, RZ, !UPT, gsb0 ;  /* 0x43e0000498187df0 */ /* 0x000fe6000c0018ff */
[----:B------:R-:W-:Y:S02]  /*9f00*/  WARPGROUP.DEPBAR.LE gsb0, 0x0 ;  /* 0x00008000000079c5 */ /* 0x000fe40000010000 */
[----:B------:R-:W-:Y:S01]  /*9f10*/  VIADD R152, R20, 0x80 ;  /* 0x0000008014987836 */ /* 0x000fe20000000000 */
[----:B------:R-:W-:Y:S01]  /*9f20*/  WARPGROUP.ARRIVE ;  /* 0x00000000000079c5 */ /* 0x000fe20000000000 */
[----:B------:R-:W-:-:S03]  /*9f30*/  IMAD.MOV.U32 R153, RZ, RZ, 0x40000040 ;  /* 0x40000040ff997424 */ /* 0x000fc600078e00ff */
[----:B------:R-:W-:Y:S01]  /*9f40*/  R2UR UR6, R152 ;  /* 0x00000000980672ca */ /* 0x000fe200000e0000 */
[C---:B------:R-:W-:Y:S01]  /*9f50*/  VIADD R152, R20.reuse, 0x100 ;  /* 0x0000010014987836 */ /* 0x040fe20000000000 */
[----:B------:R-:W-:Y:S01]  /*9f60*/  R2UR UR7, R153 ;  /* 0x00000000990772ca */ /* 0x000fe200000e0000 */
[----:B------:R-:W-:Y:S02]  /*9f70*/  IMAD.MOV.U32 R153, RZ, RZ, 0x40000040 ;  /* 0x40000040ff997424 */ /* 0x000fe400078e00ff */
[----:B------:R-:W-:-:S13]  /*9f80*/  VIADD R20, R20, 0x180 ;  /* 0x0000018014147836 */ /* 0x000fda0000000000 */
[----:B------:R-:W-:Y:S01]  /*9f90*/  HGMMA.64x256x16.F32.BF16 R24, R156, gdesc[UR4].tnspB, R24, gsb0 ;  /* 0x43e000049c187df0 */ /* 0x000fe20008001818 */
[----:B------:R-:W-:Y:S02]  /*9fa0*/  R2UR UR6, R152 ;  /* 0x00000000980672ca */ /* 0x000fe400000e0000 */
[----:B------:R-:W-:Y:S01]  /*9fb0*/  R2UR UR7, R153 ;  /* 0x00000000990772ca */ /* 0x000fe200000e0000 */
[----:B------:R-:W-:Y:S02]  /*9fc0*/  WARPGROUP.DEPBAR.LE gsb0, 0x0 ;  /* 0x00008000000079c5 */ /* 0x000fe40000010000 */
[----:B------:R-:W-:-:S15]  /*9fd0*/  WARPGROUP.ARRIVE ;  /* 0x00000000000079c5 */ /* 0x000fde0000000000 */
[----:B------:R-:W-:-:S07]  /*9fe0*/  NOP ;  /* 0x0000000000007918 */ /* 0x000fce0000000000 */
[----:B------:R-:W-:Y:S01]  /*9ff0*/  HGMMA.64x256x16.F32.BF16 R24, R160, gdesc[UR4].tnspB, R24, gsb0 ;  /* 0x43e00004a0187df0 */ /* 0x000fe20008001818 */
[----:B------:R-:W-:Y:S02]  /*a000*/  R2UR UR6, R20 ;  /* 0x00000000140672ca */ /* 0x000fe400000e0000 */
[----:B------:R-:W-:Y:S01]  /*a010*/  R2UR UR7, R21 ;  /* 0x00000000150772ca */ /* 0x000fe200000e0000 */
[----:B------:R-:W-:Y:S02]  /*a020*/  WARPGROUP.DEPBAR.LE gsb0, 0x0 ;  /* 0x00008000000079c5 */ /* 0x000fe40000010000 */
[----:B------:R-:W-:-:S15]  /*a030*/  WARPGROUP.ARRIVE ;  /* 0x00000000000079c5 */ /* 0x000fde0000000000 */
[----:B------:R-:W-:-:S07]  /*a040*/  NOP ;  /* 0x0000000000007918 */ /* 0x000fce0000000000 */
        /* <DEDUP_REMOVED lines=10> */
[----:B------:R0:W-:Y:S01]  /*a0f0*/  @!P1 SYNCS.ARRIVE.TRANS64.RED.A1T0 RZ, [R15+URZ], RZ ;  /* 0x000000ff0fff99a7 */ /* 0x0001e2000810043f */
[----:B------:R-:W-:Y:S05]  /*a100*/  @!P2 BRA `(.L_x_3945) ;  /* 0x0000001c0094a947 */ /* 0x000fea0003800000 */
[----:B0-----:R-:W-:Y:S02]  /*a110*/  VIADD R15, R181, 0xfffffffe ;  /* 0xfffffffeb50f7836 */ /* 0x001fe40000000000 */
[----:B------:R-:W-:Y:S02]  /*a120*/  IMAD.MOV.U32 R21, RZ, RZ, R14 ;  /* 0x000000ffff157224 */ /* 0x000fe400078e000e */
[----:B------:R-:W-:Y:S02]  /*a130*/  IMAD.MOV.U32 R225, RZ, RZ, R12 ;  /* 0x000000ffffe17224 */ /* 0x000fe400078e000c */
[----:B------:R-:W-:-:S07]  /*a140*/  IMAD.MOV.U32 R224, RZ, RZ, R18 ;  /* 0x000000ffffe07224 */ /* 0x000fce00078e0012 */
.L_x_3956:
[----:B------:R-:W-:Y:S01]  /*a150*/  VIADD R18, R224, 0x1 ;  /* 0x00000001e0127836 */ /* 0x000fe20000000000 */
[C---:B------:R-:W-:Y:S01]  /*a160*/  ISETP.GT.AND P2, PT, R15.reuse, RZ, PT ;  /* 0x000000ff0f00720c */ /* 0x040fe20003f44270 */
[----:B------:R-:W-:-:S03]  /*a170*/  VIADD R15, R15, 0xffffffff ;  /* 0xffffffff0f0f7836 */ /* 0x000fc60000000000 */
[----:B------:R-:W-:-:S04]  /*a180*/  ISETP.NE.AND P3, PT, R18, 0x2, PT ;  /* 0x000000021200780c */ /* 0x000fc80003f65270 */
[----:B------:R-:W-:Y:S02]  /*a190*/  SEL R13, RZ, 0x1, P3 ;  /* 0x00000001ff0d7807 */ /* 0x000fe40001800000 */
[----:B------:R-:W-:Y:S02]  /*a1a0*/  SEL R18, R18, RZ, P3 ;  /* 0x000000ff12127207 */ /* 0x000fe40001800000 */
[----:B------:R-:W-:Y:S01]  /*a1b0*/  LOP3.LUT R22, R22, R13, RZ, 0x3c, !PT ;  /* 0x0000000d16167212 */ /* 0x000fe200078e3cff */
[----:B-1----:R-:W-:Y:S06]  /*a1c0*/  @!P0 BRA `(.L_x_3946) ;  /* 0x0000000000048947 */ /* 0x002fec0003800000 */
[----:B------:R-:W-:Y:S01]  /*a1d0*/  BPT.TRAP 0x1 ;  /* 0x000000040000795c */ /* 0x000fe20000300000 */
.L_x_3946:
[----:B------:R-:W-:Y:S01]  /*a1e0*/  IMAD R216, R18, 0x8, R2 ;  /* 0x0000000812d87824 */ /* 0x000fe200078e0202 */
[----:B------:R-:W-:-:S04]  /*a1f0*/  SHF.L.U32 R20, R22, 0x1f, RZ ;  /* 0x0000001f16147819 */ /* 0x000fc800000006ff */
[----:B------:R0:W1:Y:S01]  /*a200*/  SYNCS.PHASECHK.TRANS64.TRYWAIT P3, [R216+URZ+0x28c30], R20 ;  /* 0x028c3014d80075a7 */ /* 0x000062000806017f */
[----:B------:R-:W-:Y:S05]  /*a210*/  @!P0 BRA `(.L_x_3947) ;  /* 0x0000000000048947 */ /* 0x000fea0003800000 */
[----:B------:R-:W-:Y:S01]  /*a220*/  BPT.TRAP 0x1 ;  /* 0x000000040000795c */ /* 0x000fe20000300000 */
.L_x_3947:
[----:B------:R-:W-:Y:S01]  /*a230*/  VIADD R12, R2, 0x20400 ;  /* 0x00020400020c7836 */ /* 0x000fe20000000000 */
[----:B------:R-:W-:Y:S01]  /*a240*/  BSSY B1, `(.L_x_3948) ;  /* 0x0000009000017945 */ /* 0x000fe20003800000 */
[----:B------:R-:W-:Y:S02]  /*a250*/  IMAD R154, R18, 0x200, R0 ;  /* 0x00000200129a7824 */ /* 0x000fe400078e0200 */
[----:B------:R-:W-:Y:S01]  /*a260*/  IMAD.MOV.U32 R155, RZ, RZ, 0x40000040 ;  /* 0x40000040ff9b7424 */ /* 0x000fe200078e00ff */
[----:B------:R-:W-:-:S04]  /*a270*/  SHF.R.U32.HI R12, RZ, 0x4, R12 ;  /* 0x00000004ff0c7819 */ /* 0x000fc8000001160c */
[----:B------:R-:W-:-:S04]  /*a280*/  LOP3.LUT R12, R12, 0x3fff, RZ, 0xc0, !PT ;  /* 0x00003fff0c0c7812 */ /* 0x000fc800078ec0ff */
[----:B------:R-:W-:Y:S01]  /*a290*/  LOP3.LUT R12, R12, 0x10000, RZ, 0xfc, !PT ;  /* 0x000100000c0c7812 */ /* 0x000fe200078efcff */
[----:B-1----:R-:W-:Y:S06]  /*a2a0*/  @P3 BRA `(.L_x_3949) ;  /* 0x0000000000083947 */ /* 0x002fec0003800000 */
[----:B------:R-:W1:Y:S02]  /*a2b0*/  SYNCS.PHASECHK.TRANS64.TRYWAIT P3, [R216+URZ+0x28c30], R20 ;  /* 0x028c3014d80075a7 */ /* 0x000e64000806017f */
[----:B-1----:R-:W-:Y:S05]  /*a2c0*/  @!P3 BRA `(.L_x_3950) ;  /* 0x000000e4007cb947 */ /* 0x002fea0003800000 */
.L_x_3949:
[----:B------:R-:W-:Y:S05]  /*a2d0*/  BSYNC B1 ;  /* 0x0000000000017941 */ /* 0x000fea0003800000 */
.L_x_3948:
[----:B------:R-:W-:Y:S01]  /*a2e0*/  IMAD.MOV.U32 R13, RZ, RZ, 0x40000040 ;  /* 0x40000040ff0d7424 */ /* 0x000fe200078e00ff */
[----:B------:R-:W-:Y:S01]  /*a2f0*/  R2UR UR4, R12 ;  /* 0x000000000c0472ca */ /* 0x000fe200000e0000 */
[C---:B------:R-:W-:Y:S01]  /*a300*/  VIADD R152, R154.reuse, 0x2 ;  /* 0x000000029a987836 */ /* 0x040fe20000000000 */
[C---:B------:R-:W-:Y:S01]  /*a310*/  R2UR UR6, R154.reuse ;  /* 0x000000009a0672ca */ /* 0x040fe200000e0000 */
[C---:B------:R-:W-:Y:S01]  /*a320*/  VIADD R12, R154.reuse, 0x4 ;  /* 0x000000049a0c7836 */ /* 0x040fe20000000000 */
[----:B------:R-:W-:Y:S01]  /*a330*/  R2UR UR7, R155 ;  /* 0x000000009b0772ca */ /* 0x000fe200000e0000 */
[----:B------:R-:W-:Y:S01]  /*a340*/  VIADD R154, R154, 0x6 ;  /* 0x000000069a9a7836 */ /* 0x000fe20000000000 */
[----:B------:R-:W-:Y:S01]  /*a350*/  R2UR UR5, R13 ;  /* 0x000000000d0572ca */ /* 0x000fe200000e0000 */
[----:B------:R-:W-:Y:S01]  /*a360*/  IMAD.MOV.U32 R153, RZ, RZ, 0x40000040 ;  /* 0x40000040ff997424 */ /* 0x000fe200078e00ff */
[----:B------:R-:W-:Y:S01]  /*a370*/  R2UR UR10, R152 ;  /* 0x00000000980a72ca */ /* 0x000fe200000e0000 */
[----:B------:R-:W-:Y:S01]  /*a380*/  IMAD.MOV.U32 R155, RZ, RZ, 0x40000040 ;  /* 0x40000040ff9b7424 */ /* 0x000fe200078e00ff */
[----:B------:R-:W-:-:S02]  /*a390*/  R2UR UR18, R154 ;  /* 0x000000009a1272ca */ /* 0x000fc400000e0000 */
[----:B------:R-:W-:Y:S02]  /*a3a0*/  R2UR UR11, R153 ;  /* 0x00000000990b72ca */ /* 0x000fe400000e0000 */
[----:B------:R-:W-:Y:S02]  /*a3b0*/  R2UR UR19, R155 ;  /* 0x000000009b1372ca */ /* 0x000fe400000e0000 */
[----:B--2---:R-:W-:Y:S01]  /*a3c0*/  WARPGROUP.ARRIVE ;  /* 0x00000000000079c5 */ /* 0x004fe20000000000 */
[----:B------:R-:W-:Y:S02]  /*a3d0*/  R2UR UR8, R8 ;  /* 0x00000000080872ca */ /* 0x000fe400000e0000 */
[----:B------:R-:W-:Y:S02]  /*a3e0*/  R2UR UR9, R9 ;  /* 0x00000000090972ca */ /* 0x000fe400000e0000 */
[----:B------:R-:W-:Y:S01]  /*a3f0*/  R2UR UR14, R12 ;  /* 0x000000000c0e72ca */ /* 0x000fe200000e0000 */
[----:B------:R-:W-:Y:S01]  /*a400*/  HGMMA.64x64x16.F32.BF16 R152, gdesc[UR4], RZ, !UPT, gsb0 ;  /* 0x00e00000049879f0 */ /* 0x000fe2000c0018ff */
[----:B------:R-:W-:-:S02]  /*a410*/  R2UR UR15, R13 ;  /* 0x000000000d0f72ca */ /* 0x000fc400000e0000 */
[----:B------:R-:W-:Y:S02]  /*a420*/  R2UR UR12, R6 ;  /* 0x00000000060c72ca */ /* 0x000fe400000e0000 */
[----:B------:R-:W-:Y:S02]  /*a430*/  R2UR UR13, R7 ;  /* 0x00000000070d72ca */ /* 0x000fe400000e0000 */
[----:B------:R-:W-:Y:S02]  /*a440*/  R2UR UR16, R4 ;  /* 0x00000000041072ca */ /* 0x000fe400000e0000 */
[----:B------:R-:W-:Y:S01]  /*a450*/  R2UR UR17, R5 ;  /* 0x00000000051172ca */ /* 0x000fe200000e0000 */
        /* <DEDUP_REMOVED lines=49> */
[----:B----4-:R-:W-:-:S07]  /*a770*/  FMNMX.FTZ R12, R153, R12, !PT ;  /* 0x0000000c990c7209 */ /* 0x010fce0007810000 */
[----:B------:R-:W4:Y:S01]  /*a780*/  MUFU.TANH R160, R160 ;  /* 0x000000a000a07308 */ /* 0x000f220000002400 */
[----:B--2---:R-:W-:-:S07]  /*a790*/  FMNMX.FTZ R12, R156, R12, !PT ;  /* 0x0000000c9c0c7209 */ /* 0x004fce0007810000 */
[----:B------:R-:W2:Y:S01]  /*a7a0*/  MUFU.TANH R161, R161 ;  /* 0x000000a100a17308 */ /* 0x000ea20000002400 */
[----:B---3--:R-:W-:-:S07]  /*a7b0*/  FMNMX.FTZ R12, R157, R12, !PT ;  /* 0x0000000c9d0c7209 */ /* 0x008fce0007810000 */
        /* <DEDUP_REMOVED lines=18> */
[----:B------:R-:W-:Y:S01]  /*a8e0*/  MUFU.TANH R154, R154 ;  /* 0x0000009a009a7308 */ /* 0x000fe20000002400 */
[----:B----4-:R-:W-:-:S07]  /*a8f0*/  FMNMX.FTZ R13, R177, R12, !PT ;  /* 0x0000000cb10d7209 */ /* 0x010fce0007810000 */
[----:B------:R-:W-:Y:S01]  /*a900*/  MUFU.TANH R155, R155 ;  /* 0x0000009b009b7308 */ /* 0x000fe20000002400 */
[----:B--2---:R-:W-:-:S05]  /*a910*/  FMNMX.FTZ R12, R180, R13, !PT ;  /* 0x0000000db40c7209 */ /* 0x004fca0007810000 */
[----:B------:R-:W2:Y:S02]  /*a920*/  SHFL.BFLY PT, R13, R12, 0x2, 0x1f ;  /* 0x0c401f000c0d7f89 */ /* 0x000ea400000e0000 */
[----:B------:R-:W-:Y:S08]  /*a930*/  MUFU.TANH R158, R158 ;  /* 0x0000009e009e7308 */ /* 0x000ff00000002400 */
[----:B------:R-:W-:Y:S08]  /*a940*/  MUFU.TANH R159, R159 ;  /* 0x0000009f009f7308 */ /* 0x000ff00000002400 */
[----:B------:R-:W-:Y:S01]  /*a950*/  MUFU.TANH R162, R162 ;  /* 0x000000a200a27308 */ /* 0x000fe20000002400 */
[----:B--2---:R-:W-:-:S07]  /*a960*/  FMNMX.FTZ R12, R12, R13, !PT ;  /* 0x0000000d0c0c7209 */ /* 0x004fce0007810000 */
[----:B------:R-:W-:Y:S01]  /*a970*/  MUFU.TANH R163, R163 ;  /* 0x000000a300a37308 */ /* 0x000fe20000002400 */
[----:B------:R-:W2:Y:S07]  /*a980*/  SHFL.BFLY PT, R13, R12, 0x1, 0x1f ;  /* 0x0c201f000c0d7f89 */ /* 0x000eae00000e0000 */
[----:B------:R-:W-:Y:S08]  /*a990*/  MUFU.TANH R166, R166 ;  /* 0x000000a600a67308 */ /* 0x000ff00000002400 */
[----:B------:R-:W-:Y:S08]  /*a9a0*/  MUFU.TANH R167, R167 ;  /* 0x000000a700a77308 */ /* 0x000ff00000002400 */
[----:B------:R-:W-:Y:S01]  /*a9b0*/  MUFU.TANH R170, R170 ;  /* 0x000000aa00aa7308 */ /* 0x000fe20000002400 */
[----:B--2---:R-:W-:Y:S01]  /*a9c0*/  FMNMX.FTZ R12, R12, R13, !PT ;  /* 0x0000000d0c0c7209 */ /* 0x004fe20007810000 */
[----:B------:R-:W-:-:S04]  /*a9d0*/  IMAD.U32 R13, RZ, RZ, UR36 ;  /* 0x00000024ff0d7e24 */ /* 0x000fc8000f8e00ff */
[C---:B------:R-:W-:Y:S01]  /*a9e0*/  FADD.FTZ R225, -R12.reuse, R225 ;  /* 0x000000e10ce17221 */ /* 0x040fe20000010100 */
[-C--:B------:R-:W-:Y:S01]  /*a9f0*/  FMUL.FTZ R181, R12, R13.reuse ;  /* 0x0000000d0cb57220 */ /* 0x080fe20000410000 */
[----:B------:R-:W-:Y:S02]  /*aa00*/  MUFU.TANH R171, R171 ;  /* 0x000000ab00ab7308 */ /* 0x000fe40000002400 */
[-C--:B------:R-:W-:Y:S01]  /*aa10*/  FMUL.FTZ R225, R225, R13.reuse ;  /* 0x0000000de1e17220 */ /* 0x080fe20000410000 */
[-CC-:B------:R-:W-:Y:S01]  /*aa20*/  FFMA.FTZ R14, R14, R13.reuse, -R181.reuse ;  /* 0x0000000d0e0e7223 */ /* 0x180fe200000108b5 */
[-CC-:B------:R-:W-:Y:S01]  /*aa30*/  FFMA.FTZ R152, R152, R13.reuse, -R181.reuse ;  /* 0x0000000d98987223 */ /* 0x180fe200000108b5 */
[-CC-:B------:R-:W-:Y:S01]  /*aa40*/  FFMA.FTZ R153, R153, R13.reuse, -R181.reuse ;  /* 0x0000000d99997223 */ /* 0x180fe200000108b5 */
[-CC-:B------:R-:W-:Y:S01]  /*aa50*/  FFMA.FTZ R156, R156, R13.reuse, -R181.reuse ;  /* 0x0000000d9c9c7223 */ /* 0x180fe200000108b5 */
[-CC-:B------:R-:W-:Y:S01]  /*aa60*/  FFMA.FTZ R157, R157, R13.reuse, -R181.reuse ;  /* 0x0000000d9d9d7223 */ /* 0x180fe200000108b5 */
[----:B------:R-:W2:Y:S01]  /*aa70*/  MUFU.EX2 R225, R225 ;  /* 0x000000e100e17308 */ /* 0x000ea20000000800 */
[-CC-:B------:R-:W-:Y:S01]  /*aa80*/  FFMA.FTZ R160, R160, R13.reuse, -R181.reuse ;  /* 0x0000000da0a07223 */ /* 0x180fe200000108b5 */
[-CC-:B------:R-:W-:Y:S01]  /*aa90*/  FFMA.FTZ R161, R161, R13.reuse, -R181.reuse ;  /* 0x0000000da1a17223 */ /* 0x180fe200000108b5 */
[-CC-:B------:R-:W-:Y:S01]  /*aaa0*/  FFMA.FTZ R164, R164, R13.reuse, -R181.reuse ;  /* 0x0000000da4a47223 */ /* 0x180fe200000108b5 */
[-CC-:B------:R-:W-:Y:S01]  /*aab0*/  FFMA.FTZ R165, R165, R13.reuse, -R181.reuse ;  /* 0x0000000da5a57223 */ /* 0x180fe200000108b5 */
[-CC-:B------:R-:W-:Y:S01]  /*aac0*/  FFMA.FTZ R168, R168, R13.reuse, -R181.reuse ;  /* 0x0000000da8a87223 */ /* 0x180fe200000108b5 */
[-CC-:B------:R-:W-:Y:S01]  /*aad0*/  FFMA.FTZ R169, R169, R13.reuse, -R181.reuse ;  /* 0x0000000da9a97223 */ /* 0x180fe200000108b5 */
[-CC-:B------:R-:W-:Y:S01]  /*aae0*/  FFMA.FTZ R172, R172, R13.reuse, -R181.reuse ;  /* 0x0000000dacac7223 */ /* 0x180fe200000108b5 */
[----:B------:R-:W3:Y:S01]  /*aaf0*/  MUFU.EX2 R14, R14 ;  /* 0x0000000e000e7308 */ /* 0x000ee20000000800 */
[-CC-:B------:R-:W-:Y:S01]  /*ab00*/  FFMA.FTZ R173, R173, R13.reuse, -R181.reuse ;  /* 0x0000000dadad7223 */ /* 0x180fe200000108b5 */
[-CC-:B------:R-:W-:Y:S01]  /*ab10*/  FFMA.FTZ R176, R176, R13.reuse, -R181.reuse ;  /* 0x0000000db0b07223 */ /* 0x180fe200000108b5 */
[-CC-:B------:R-:W-:Y:S01]  /*ab20*/  FFMA.FTZ R177, R177, R13.reuse, -R181.reuse ;  /* 0x0000000db1b17223 */ /* 0x180fe200000108b5 */
[----:B------:R-:W-:-:S04]  /*ab30*/  FFMA.FTZ R180, R180, R13, -R181 ;  /* 0x0000000db4b47223 */ /* 0x000fc800000108b5 */
[----:B------:R-:W4:Y:S01]  /*ab40*/  MUFU.EX2 R152, R152 ;  /* 0x0000009800987308 */ /* 0x000f220000000800 */
[-C--:B--2---:R-:W-:Y:S01]  /*ab50*/  FMUL.FTZ R24, R24, R225.reuse ;  /* 0x000000e118187220 */ /* 0x084fe20000410000 */
[-C--:B------:R-:W-:Y:S01]  /*ab60*/  FMUL.FTZ R25, R25, R225.reuse ;  /* 0x000000e119197220 */ /* 0x080fe20000410000 */
[-C--:B------:R-:W-:Y:S01]  /*ab70*/  FMUL.FTZ R28, R28, R225.reuse ;  /* 0x000000e11c1c7220 */ /* 0x080fe20000410000 */
[-C--:B------:R-:W-:Y:S01]  /*ab80*/  FMUL.FTZ R29, R29, R225.reuse ;  /* 0x000000e11d1d7220 */ /* 0x080fe20000410000 */
[-C--:B------:R-:W-:Y:S01]  /*ab90*/  FMUL.FTZ R32, R32, R225.reuse ;  /* 0x000000e120207220 */ /* 0x080fe20000410000 */
[-C--:B------:R-:W-:Y:S01]  /*aba0*/  FMUL.FTZ R33, R33, R225.reuse ;  /* 0x000000e121217220 */ /* 0x080fe20000410000 */
[----:B------:R-:W-:Y:S01]  /*abb0*/  FMUL.FTZ R36, R36, R225 ;  /* 0x000000e124247220 */ /* 0x000fe20000410000 */
[----:B------:R-:W2:Y:S01]  /*abc0*/  MUFU.TANH R174, R174 ;  /* 0x000000ae00ae7308 */ /* 0x000ea20000002400 */
[----:B---3--:R-:W-:Y:S01]  /*abd0*/  FFMA.FTZ R3, R225, R3, R14 ;  /* 0x00000003e1037223 */ /* 0x008fe2000001000e */
[-C--:B------:R-:W-:Y:S01]  /*abe0*/  FMUL.FTZ R37, R37, R225.reuse ;  /* 0x000000e125257220 */ /* 0x080fe20000410000 */
[-C--:B------:R-:W-:Y:S01]  /*abf0*/  FMUL.FTZ R40, R40, R225.reuse ;  /* 0x000000e128287220 */ /* 0x080fe20000410000 */
[-C--:B------:R-:W-:Y:S01]  /*ac00*/  FMUL.FTZ R41, R41, R225.reuse ;  /* 0x000000e129297220 */ /* 0x080fe20000410000 */
[-C--:B------:R-:W-:Y:S01]  /*ac10*/  FMUL.FTZ R44, R44, R225.reuse ;  /* 0x000000e12c2c7220 */ /* 0x080fe20000410000 */
[-C--:B------:R-:W-:Y:S01]  /*ac20*/  FMUL.FTZ R45, R45, R225.reuse ;  /* 0x000000e12d2d7220 */ /* 0x080fe20000410000 */
[----:B------:R-:W-:Y:S01]  /*ac30*/  FMUL.FTZ R48, R48, R225 ;  /* 0x000000e130307220 */ /* 0x000fe20000410000 */
[----:B------:R-:W3:Y:S01]  /*ac40*/  MUFU.TANH R175, R175 ;  /* 0x000000af00af7308 */ /* 0x000ee20000002400 */
[C---:B----4-:R-:W-:Y:S01]  /*ac50*/  FADD.FTZ R3, R152.reuse, R3 ;  /* 0x0000000398037221 */ /* 0x050fe20000010000 */
[----:B------:R-:W-:Y:S01]  /*ac60*/  F2FP.BF16.F32.PACK_AB R152, R152, R14 ;  /* 0x0000000e9898723e */ /* 0x000fe200000010ff */
[----:B------:R-:W-:-:S02]  /*ac70*/  @!P1 VIADD R14, R216, 0x28c40 ;  /* 0x00028c40d80e9836 */ /* 0x000fc40000000000 */
[-C--:B------:R-:W-:Y:S01]  /*ac80*/  FMUL.FTZ R49, R49, R225.reuse ;  /* 0x000000e131317220 */ /* 0x080fe20000410000 */
[-C--:B------:R-:W-:Y:S01]  /*ac90*/  FMUL.FTZ R52, R52, R225.reuse ;  /* 0x000000e134347220 */ /* 0x080fe20000410000 */
[-C--:B------:R-:W-:Y:S01]  /*aca0*/  FMUL.FTZ R53, R53, R225.reuse ;  /* 0x000000e135357220 */ /* 0x080fe20000410000 */
[-C--:B------:R-:W-:Y:S01]  /*acb0*/  FMUL.FTZ R56, R56, R225.reuse ;  /* 0x000000e138387220 */ /* 0x080fe20000410000 */
[----:B------:R-:W-:Y:S01]  /*acc0*/  @!P1 PRMT R14, RZ, 0x654, R14 ;  /* 0x00000654ff0e9816 */ /* 0x000fe2000000000e */
[----:B------:R-:W4:Y:S01]  /*acd0*/  MUFU.TANH R178, R178 ;  /* 0x000000b200b27308 */ /* 0x000f220000002400 */
[-C--:B------:R-:W-:Y:S01]  /*ace0*/  FMUL.FTZ R57, R57, R225.reuse ;  /* 0x000000e139397220 */ /* 0x080fe20000410000 */
[-C--:B------:R-:W-:Y:S01]  /*acf0*/  FMUL.FTZ R60, R60, R225.reuse ;  /* 0x000000e13c3c7220 */ /* 0x080fe20000410000 */
[----:B------:R5:W-:Y:S01]  /*ad00*/  @!P1 SYNCS.ARRIVE.TRANS64.RED.A1T0 RZ, [R14+URZ], RZ ;  /* 0x000000ff0eff99a7 */ /* 0x000be2000810043f */
[-C--:B------:R-:W-:Y:S01]  /*ad10*/  FMUL.FTZ R61, R61, R225.reuse ;  /* 0x000000e13d3d7220 */ /* 0x080fe20000410000 */
[-C--:B------:R-:W-:Y:S01]  /*ad20*/  FMUL.FTZ R64, R64, R225.reuse ;  /* 0x000000e140407220 */ /* 0x080fe20000410000 */
[-C--:B------:R-:W-:Y:S01]  /*ad30*/  FMUL.FTZ R65, R65, R225.reuse ;  /* 0x000000e141417220 */ /* 0x080fe20000410000 */
[-C--:B------:R-:W-:Y:S01]  /*ad40*/  FMUL.FTZ R68, R68, R225.reuse ;  /* 0x000000e144447220 */ /* 0x080fe20000410000 */
[----:B------:R-:W0:Y:S01]  /*ad50*/  MUFU.TANH R179, R179 ;  /* 0x000000b300b37308 */ /* 0x000e220000002400 */
[-C--:B------:R-:W-:Y:S01]  /*ad60*/  FMUL.FTZ R69, R69, R225.reuse ;  /* 0x000000e145457220 */ /* 0x080fe20000410000 */
[----:B------:R-:W-:Y:S01]  /*ad70*/  FMUL.FTZ R72, R72, R225 ;  /* 0x000000e148487220 */ /* 0x000fe20000410000 */
[----:B-----5:R-:W-:-:S02]  /*ad80*/  IMAD.MOV R14, RZ, RZ, -R194 ;  /* 0x000000ffff0e7224 */ /* 0x020fc400078e0ac2 */
[-C--:B------:R-:W-:Y:S01]  /*ad90*/  FMUL.FTZ R73, R73, R225.reuse ;  /* 0x000000e149497220 */ /* 0x080fe20000410000 */
[-C--:B------:R-:W-:Y:S01]  /*ada0*/  FMUL.FTZ R76, R76, R225.reuse ;  /* 0x000000e14c4c7220 */ /* 0x080fe20000410000 */
[-C--:B------:R-:W-:Y:S01]  /*adb0*/  FMUL.FTZ R77, R77, R225.reuse ;  /* 0x000000e14d4d7220 */ /* 0x080fe20000410000 */
[----:B------:R-:W-:Y:S01]  /*adc0*/  FMUL.FTZ R80, R80, R225 ;  /* 0x000000e150507220 */ /* 0x000fe20000410000 */
[----:B------:R-:W-:Y:S01]  /*add0*/  ISETP.NE.AND P3, PT, R193, R14, PT ;  /* 0x0000000ec100720c */ /* 0x000fe20003f65270 */
[----:B------:R-:W5:Y:S01]  /*ade0*/  MUFU.TANH R182, R182 ;  /* 0x000000b600b67308 */ /* 0x000f620000002400 */
[----:B------:R-:W-:Y:S01]  /*adf0*/  FMNMX.FTZ R14, R154, R21, !PT ;  /* 0x000000159a0e7209 */ /* 0x000fe20007810000 */
[-C--:B------:R-:W-:Y:S01]  /*ae00*/  FMUL.FTZ R81, R81, R225.reuse ;  /* 0x000000e151517220 */ /* 0x080fe20000410000 */
[-C--:B------:R-:W-:Y:S01]  /*ae10*/  FMUL.FTZ R84, R84, R225.reuse ;  /* 0x000000e154547220 */ /* 0x080fe20000410000 */
[-C--:B------:R-:W-:Y:S01]  /*ae20*/  FMUL.FTZ R85, R85, R225.reuse ;  /* 0x000000e155557220 */ /* 0x080fe20000410000 */
[----:B------:R-:W-:Y:S01]  /*ae30*/  FMNMX.FTZ R14, R155, R14, !PT ;  /* 0x0000000e9b0e7209 */ /* 0x000fe20007810000 */
[-C--:B------:R-:W-:Y:S01]  /*ae40*/  FMUL.FTZ R88, R88, R225.reuse ;  /* 0x000000e158587220 */ /* 0x080fe20000410000 */
[-C--:B------:R-:W-:Y:S01]  /*ae50*/  FMUL.FTZ R89, R89, R225.reuse ;  /* 0x000000e159597220 */ /* 0x080fe20000410000 */
[-C--:B------:R-:W-:Y:S01]  /*ae60*/  FMUL.FTZ R92, R92, R225.reuse ;  /* 0x000000e15c5c7220 */ /* 0x080fe20000410000 */
[----:B------:R-:W-:Y:S01]  /*ae70*/  FMNMX.FTZ R14, R158, R14, !PT ;  /* 0x0000000e9e0e7209 */ /* 0x000fe20007810000 */
[-C--:B------:R-:W-:Y:S01]  /*ae80*/  FMUL.FTZ R93, R93, R225.reuse ;  /* 0x000000e15d5d7220 */ /* 0x080fe20000410000 */
[-C--:B------:R-:W-:Y:S01]  /*ae90*/  FMUL.FTZ R96, R96, R225.reuse ;  /* 0x000000e160607220 */ /* 0x080fe20000410000 */
[----:B------:R-:W-:Y:S01]  /*aea0*/  @!P3 IMAD R181, R224, 0x40, R191 ;  /* 0x00000040e0b5b824 */ /* 0x000fe200078e02bf */
[----:B------:R-:W-:Y:S01]  /*aeb0*/  FMNMX.FTZ R14, R159, R14, !PT ;  /* 0x0000000e9f0e7209 */ /* 0x000fe20007810000 */
[-C--:B------:R-:W-:Y:S01]  /*aec0*/  FMUL.FTZ R97, R97, R225.reuse ;  /* 0x000000e161617220 */ /* 0x080fe20000410000 */
[-C--:B------:R-:W-:Y:S01]  /*aed0*/  FMUL.FTZ R100, R100, R225.reuse ;  /* 0x000000e164647220 */ /* 0x080fe20000410000 */
[----:B------:R-:W-:Y:S01]  /*aee0*/  @!P3 IMAD R181, R181, 0x4, R2 ;  /* 0x00000004b5b5b824 */ /* 0x000fe200078e0202 */
        /* <DEDUP_REMOVED lines=24> */
[----:B--2---:R-:W-:Y:S01]  /*b070*/  FMNMX.FTZ R14, R174, R14, !PT ;  /* 0x0000000eae0e7209 */ /* 0x004fe20007810000 */
        /* <DEDUP_REMOVED lines=8> */
[----:B------:R-:W2:Y:S08]  /*b100*/  MUFU.TANH R183, R183 ;  /* 0x000000b700b77308 */ /* 0x000eb00000002400 */
[----:B------:R-:W1:Y:S01]  /*b110*/  MUFU.EX2 R153, R153 ;  /* 0x0000009900997308 */ /* 0x000e620000000800 */
[----:B---3--:R-:W-:-:S04]  /*b120*/  FMNMX.FTZ R225, R175, R14, !PT ;  /* 0x0000000eafe17209 */ /* 0x008fc80007810000 */
[----:B----4-:R-:W-:-:S03]  /*b130*/  FMNMX.FTZ R14, R178, R225, !PT ;  /* 0x000000e1b20e7209 */ /* 0x010fc60007810000 */
[----:B------:R-:W3:Y:S01]  /*b140*/  MUFU.EX2 R156, R156 ;  /* 0x0000009c009c7308 */ /* 0x000ee20000000800 */
[----:B0-----:R-:W-:-:S04]  /*b150*/  FMNMX.FTZ R225, R179, R14, !PT ;  /* 0x0000000eb3e17209 */ /* 0x001fc80007810000 */
[----:B-----5:R-:W-:-:S03]  /*b160*/  FMNMX.FTZ R14, R182, R225, !PT ;  /* 0x000000e1b60e7209 */ /* 0x020fc60007810000 */
[----:B------:R-:W0:Y:S01]  /*b170*/  MUFU.EX2 R157, R157 ;  /* 0x0000009d009d7308 */ /* 0x000e220000000800 */
[----:B--2---:R-:W-:Y:S01]  /*b180*/  FMNMX.FTZ R14, R183, R14, !PT ;  /* 0x0000000eb70e7209 */ /* 0x004fe20007810000 */
[----:B-1----:R-:W-:-:S04]  /*b190*/  FADD.FTZ R3, R153, R3 ;  /* 0x0000000399037221 */ /* 0x002fc80000010000 */
[----:B------:R-:W1:Y:S02]  /*b1a0*/  SHFL.BFLY PT, R224, R14, 0x2, 0x1f ;  /* 0x0c401f000ee07f89 */ /* 0x000e6400000e0000 */
[----:B------:R-:W2:Y:S01]  /*b1b0*/  MUFU.EX2 R160, R160 ;  /* 0x000000a000a07308 */ /* 0x000ea20000000800 */
[----:B---3--:R-:W-:-:S07]  /*b1c0*/  FADD.FTZ R236, R156, R3 ;  /* 0x000000039cec7221 */ /* 0x008fce0000010000 */
[----:B------:R-:W3:Y:S01]  /*b1d0*/  MUFU.EX2 R161, R161 ;  /* 0x000000a100a17308 */ /* 0x000ee20000000800 */
[----:B0-----:R-:W-:-:S07]  /*b1e0*/  FADD.FTZ R3, R157, R236 ;  /* 0x000000ec9d037221 */ /* 0x001fce0000010000 */
[----:B------:R-:W-:Y:S01]  /*b1f0*/  MUFU.EX2 R164, R164 ;  /* 0x000000a400a47308 */ /* 0x000fe20000000800 */
[----:B--2---:R-:W-:Y:S01]  /*b200*/  FADD.FTZ R236, R160, R3 ;  /* 0x00000003a0ec7221 */ /* 0x004fe20000010000 */
[----:B-1----:R-:W-:-:S06]  /*b210*/  FMNMX.FTZ R14, R14, R224, !PT ;  /* 0x000000e00e0e7209 */ /* 0x002fcc0007810000 */
[----:B------:R-:W-:Y:S01]  /*b220*/  MUFU.EX2 R165, R165 ;  /* 0x000000a500a57308 */ /* 0x000fe20000000800 */
[----:B---3--:R-:W-:Y:S01]  /*b230*/  FADD.FTZ R3, R161, R236 ;  /* 0x000000eca1037221 */ /* 0x008fe20000010000 */
[----:B------:R-:W0:Y:S06]  /*b240*/  SHFL.BFLY PT, R224, R14, 0x1, 0x1f ;  /* 0x0c201f000ee07f89 */ /* 0x000e2c00000e0000 */
[----:B------:R-:W-:Y:S08]  /*b250*/  MUFU.EX2 R168, R168 ;  /* 0x000000a800a87308 */ /* 0x000ff00000000800 */
[----:B------:R-:W-:Y:S08]  /*b260*/  MUFU.EX2 R169, R169 ;  /* 0x000000a900a97308 */ /* 0x000ff00000000800 */
[----:B------:R-:W-:Y:S01]  /*b270*/  MUFU.EX2 R172, R172 ;  /* 0x000000ac00ac7308 */ /* 0x000fe20000000800 */
[----:B0-----:R-:W-:-:S05]  /*b280*/  FMNMX.FTZ R14, R14, R224, !PT ;  /* 0x000000e00e0e7209 */ /* 0x001fca0007810000 */
[----:B------:R-:W-:Y:S02]  /*b290*/  FADD.FTZ R21, -R14, R21 ;  /* 0x000000150e157221 */ /* 0x000fe40000010100 */
[----:B------:R-:W-:Y:S02]  /*b2a0*/  MUFU.EX2 R173, R173 ;  /* 0x000000ad00ad7308 */ /* 0x000fe40000000800 */
[----:B------:R-:W-:-:S06]  /*b2b0*/  FMUL.FTZ R21, R21, R13 ;  /* 0x0000000d15157220 */ /* 0x000fcc0000410000 */
[----:B------:R-:W-:Y:S08]  /*b2c0*/  MUFU.EX2 R176, R176 ;  /* 0x000000b000b07308 */ /* 0x000ff00000000800 */
[----:B------:R-:W0:Y:S08]  /*b2d0*/  MUFU.EX2 R21, R21 ;  /* 0x0000001500157308 */ /* 0x000e300000000800 */
[----:B------:R-:W-:Y:S01]  /*b2e0*/  MUFU.EX2 R177, R177 ;  /* 0x000000b100b17308 */ /* 0x000fe20000000800 */
[----:B0-----:R0:W-:Y:S01]  /*b2f0*/  @!P3 STS [R181+0x28820], R21 ;  /* 0x02882015b500b388 */ /* 0x0011e20000000800 */
        /* <DEDUP_REMOVED lines=9> */
[----:B0-----:R-:W-:Y:S01]  /*b390*/  FMUL.FTZ R181, R14, R13 ;  /* 0x0000000d0eb57220 */ /* 0x001fe20000410000 */
[-C--:B------:R-:W-:Y:S01]  /*b3a0*/  FMUL.FTZ R43, R43, R21.reuse ;  /* 0x000000152b2b7220 */ /* 0x080fe20000410000 */
[-C--:B------:R-:W-:Y:S01]  /*b3b0*/  FMUL.FTZ R46, R46, R21.reuse ;  /* 0x000000152e2e7220 */ /* 0x080fe20000410000 */
[----:B------:R-:W-:Y:S01]  /*b3c0*/  FMUL.FTZ R47, R47, R21 ;  /* 0x000000152f2f7220 */ /* 0x000fe20000410000 */
        /* <DEDUP_REMOVED lines=12> */
[----:B------:R0:W1:Y:S01]  /*b490*/  MUFU.EX2 R180, R154 ;  /* 0x0000009a00b47308 */ /* 0x0000620000000800 */
[-CC-:B------:R-:W-:Y:S01]  /*b4a0*/  FFMA.FTZ R175, R175, R13.reuse, -R181.reuse ;  /* 0x0000000dafaf7223 */ /* 0x180fe200000108b5 */
[-CC-:B------:R-:W-:Y:S01]  /*b4b0*/  FFMA.FTZ R178, R178, R13.reuse, -R181.reuse ;  /* 0x0000000db2b27223 */ /* 0x180fe200000108b5 */
[-CC-:B------:R-:W-:Y:S01]  /*b4c0*/  FFMA.FTZ R179, R179, R13.reuse, -R181.reuse ;  /* 0x0000000db3b37223 */ /* 0x180fe200000108b5 */
[-CC-:B------:R-:W-:Y:S01]  /*b4d0*/  FFMA.FTZ R182, R182, R13.reuse, -R181.reuse ;  /* 0x0000000db6b67223 */ /* 0x180fe200000108b5 */
[----:B------:R-:W-:Y:S01]  /*b4e0*/  FFMA.FTZ R181, R183, R13, -R181 ;  /* 0x0000000db7b57223 */ /* 0x000fe200000108b5 */
[-C--:B------:R-:W-:Y:S01]  /*b4f0*/  FMUL.FTZ R50, R50, R21.reuse ;  /* 0x0000001532327220 */ /* 0x080fe20000410000 */
[----:B------:R-:W-:Y:S01]  /*b500*/  FMUL.FTZ R51, R51, R21 ;  /* 0x0000001533337220 */ /* 0x000fe20000410000 */
[----:B------:R-:W2:Y:S01]  /*b510*/  MUFU.EX2 R155, R155 ;  /* 0x0000009b009b7308 */ /* 0x000ea20000000800 */
[----:B0-----:R-:W-:Y:S01]  /*b520*/  F2FP.BF16.F32.PACK_AB R154, R156, R153 ;  /* 0x000000999c9a723e */ /* 0x001fe200000010ff */
[----:B------:R-:W-:Y:S01]  /*b530*/  FMUL.FTZ R54, R54, R21 ;  /* 0x0000001536367220 */ /* 0x000fe20000410000 */
[----:B------:R-:W-:Y:S01]  /*b540*/  F2FP.BF16.F32.PACK_AB R156, R160, R157 ;  /* 0x0000009da09c723e */ /* 0x000fe200000010ff */
[----:B------:R-:W-:Y:S01]  /*b550*/  FADD.FTZ R160, R164, R3 ;  /* 0x00000003a4a07221 */ /* 0x000fe20000010000 */
[-C--:B------:R-:W-:Y:S01]  /*b560*/  FMUL.FTZ R55, R55, R21.reuse ;  /* 0x0000001537377220 */ /* 0x080fe20000410000 */
[-C--:B------:R-:W-:Y:S01]  /*b570*/  FMUL.FTZ R58, R58, R21.reuse ;  /* 0x000000153a3a7220 */ /* 0x080fe20000410000 */
[----:B------:R-:W-:Y:S01]  /*b580*/  FMUL.FTZ R59, R59, R21 ;  /* 0x000000153b3b7220 */ /* 0x000fe20000410000 */
[----:B------:R0:W3:Y:S01]  /*b590*/  MUFU.EX2 R183, R158 ;  /* 0x0000009e00b77308 */ /* 0x0000e20000000800 */
[----:B------:R-:W-:Y:S01]  /*b5a0*/  FADD.FTZ R3, R165, R160 ;  /* 0x000000a0a5037221 */ /* 0x000fe20000010000 */
[----:B-1----:R-:W-:Y:S01]  /*b5b0*/  FFMA.FTZ R10, R21, R10, R180 ;  /* 0x0000000a150a7223 */ /* 0x002fe200000100b4 */
[----:B------:R-:W-:Y:S01]  /*b5c0*/  F2FP.BF16.F32.PACK_AB R160, R168, R165 ;  /* 0x000000a5a8a0723e */ /* 0x000fe200000010ff */
[-C--:B------:R-:W-:Y:S01]  /*b5d0*/  FMUL.FTZ R62, R62, R21.reuse ;  /* 0x000000153e3e7220 */ /* 0x080fe20000410000 */
[-C--:B------:R-:W-:Y:S01]  /*b5e0*/  FMUL.FTZ R63, R63, R21.reuse ;  /* 0x000000153f3f7220 */ /* 0x080fe20000410000 */
[-C--:B------:R-:W-:Y:S01]  /*b5f0*/  FMUL.FTZ R66, R66, R21.reuse ;  /* 0x0000001542427220 */ /* 0x080fe20000410000 */
[----:B------:R-:W-:Y:S01]  /*b600*/  FMUL.FTZ R67, R67, R21 ;  /* 0x0000001543437220 */ /* 0x000fe20000410000 */
[----:B------:R-:W1:Y:S01]  /*b610*/  MUFU.EX2 R159, R159 ;  /* 0x0000009f009f7308 */ /* 0x000e620000000800 */
[C---:B--2---:R-:W-:Y:S01]  /*b620*/  FADD.FTZ R10, R155.reuse, R10 ;  /* 0x0000000a9b0a7221 */ /* 0x044fe20000010000 */
[----:B0-----:R-:W-:Y:S01]  /*b630*/  F2FP.BF16.F32.PACK_AB R158, R164, R161 ;  /* 0x000000a1a49e723e */ /* 0x001fe200000010ff */
[-C--:B------:R-:W-:Y:S01]  /*b640*/  FMUL.FTZ R70, R70, R21.reuse ;  /* 0x0000001546467220 */ /* 0x080fe20000410000 */
[----:B------:R-:W-:Y:S01]  /*b650*/  F2FP.BF16.F32.PACK_AB R153, R155, R180 ;  /* 0x000000b49b99723e */ /* 0x000fe200000010ff */
[-C--:B------:R-:W-:Y:S01]  /*b660*/  FMUL.FTZ R71, R71, R21.reuse ;  /* 0x0000001547477220 */ /* 0x080fe20000410000 */
[-C--:B------:R-:W-:Y:S01]  /*b670*/  FMUL.FTZ R74, R74, R21.reuse ;  /* 0x000000154a4a7220 */ /* 0x080fe20000410000 */
[-C--:B------:R-:W-:Y:S01]  /*b680*/  FMUL.FTZ R75, R75, R21.reuse ;  /* 0x000000154b4b7220 */ /* 0x080fe20000410000 */
[----:B------:R0:W2:Y:S01]  /*b690*/  MUFU.EX2 R225, R162 ;  /* 0x000000a200e17308 */ /* 0x0000a20000000800 */
[----:B---3--:R-:W-:Y:S01]  /*b6a0*/  FADD.FTZ R10, R183, R10 ;  /* 0x0000000ab70a7221 */ /* 0x008fe20000010000 */
[-C--:B------:R-:W-:Y:S01]  /*b6b0*/  FMUL.FTZ R78, R78, R21.reuse ;  /* 0x000000154e4e7220 */ /* 0x080fe20000410000 */
[-C--:B------:R-:W-:Y:S01]  /*b6c0*/  FMUL.FTZ R79, R79, R21.reuse ;  /* 0x000000154f4f7220 */ /* 0x080fe20000410000 */
[-C--:B------:R-:W-:Y:S01]  /*b6d0*/  FMUL.FTZ R82, R82, R21.reuse ;  /* 0x0000001552527220 */ /* 0x080fe20000410000 */
[-C--:B------:R-:W-:Y:S01]  /*b6e0*/  FMUL.FTZ R83, R83, R21.reuse ;  /* 0x0000001553537220 */ /* 0x080fe20000410000 */
[-C--:B------:R-:W-:Y:S01]  /*b6f0*/  FMUL.FTZ R86, R86, R21.reuse ;  /* 0x0000001556567220 */ /* 0x080fe20000410000 */
[----:B------:R-:W-:Y:S01]  /*b700*/  FMUL.FTZ R87, R87, R21 ;  /* 0x0000001557577220 */ /* 0x000fe20000410000 */
[----:B------:R-:W3:Y:S01]  /*b710*/  MUFU.EX2 R163, R163 ;  /* 0x000000a300a37308 */ /* 0x000ee20000000800 */
[----:B0-----:R-:W-:Y:S01]  /*b720*/  FADD.FTZ R162, R168, R3 ;  /* 0x00000003a8a27221 */ /* 0x001fe20000010000 */
[C---:B-1----:R-:W-:Y:S01]  /*b730*/  FADD.FTZ R10, R159.reuse, R10 ;  /* 0x0000000a9f0a7221 */ /* 0x042fe20000010000 */
[----:B------:R-:W-:Y:S01]  /*b740*/  F2FP.BF16.F32.PACK_AB R155, R159, R183 ;  /* 0x000000b79f9b723e */ /* 0x000fe200000010ff */
[----:B------:R-:W-:Y:S01]  /*b750*/  BAR.SYNC.DEFER_BLOCKING 0xf, 0x100 ;  /* 0x03c4000000007b1d */ /* 0x000fe20000010000 */
[----:B------:R-:W-:Y:S01]  /*b760*/  FADD.FTZ R3, R169, R162 ;  /* 0x000000a2a9037221 */ /* 0x000fe20000010000 */
[----:B------:R-:W-:Y:S01]  /*b770*/  F2FP.BF16.F32.PACK_AB R162, R172, R169 ;  /* 0x000000a9aca2723e */ /* 0x000fe200000010ff */
[-C--:B------:R-:W-:Y:S01]  /*b780*/  FMUL.FTZ R90, R90, R21.reuse ;  /* 0x000000155a5a7220 */ /* 0x080fe20000410000 */
[-C--:B------:R-:W-:Y:S01]  /*b790*/  FMUL.FTZ R91, R91, R21.reuse ;  /* 0x000000155b5b7220 */ /* 0x080fe20000410000 */
[----:B------:R-:W-:Y:S01]  /*b7a0*/  FADD.FTZ R164, R172, R3 ;  /* 0x00000003aca47221 */ /* 0x000fe20000010000 */
[----:B------:R-:W0:Y:S01]  /*b7b0*/  MUFU.EX2 R224, R224 ;  /* 0x000000e000e07308 */ /* 0x000e220000000800 */
[----:B--2---:R-:W-:Y:S01]  /*b7c0*/  FADD.FTZ R10, R225, R10 ;  /* 0x0000000ae10a7221 */ /* 0x004fe20000010000 */
[----:B------:R-:W-:Y:S01]  /*b7d0*/  FMUL.FTZ R94, R94, R21 ;  /* 0x000000155e5e7220 */ /* 0x000fe20000410000 */
[----:B------:R-:W-:Y:S01]  /*b7e0*/  FADD.FTZ R3, R173, R164 ;  /* 0x000000a4ad037221 */ /* 0x000fe20000010000 */
[----:B------:R-:W-:Y:S01]  /*b7f0*/  F2FP.BF16.F32.PACK_AB R164, R176, R173 ;  /* 0x000000adb0a4723e */ /* 0x000fe200000010ff */
[-C--:B------:R-:W-:Y:S01]  /*b800*/  FMUL.FTZ R95, R95, R21.reuse ;  /* 0x000000155f5f7220 */ /* 0x080fe20000410000 */
[-C--:B------:R-:W-:Y:S01]  /*b810*/  FMUL.FTZ R98, R98, R21.reuse ;  /* 0x0000001562627220 */ /* 0x080fe20000410000 */
[----:B------:R-:W-:Y:S01]  /*b820*/  FADD.FTZ R168, R176, R3 ;  /* 0x00000003b0a87221 */ /* 0x000fe20000010000 */
[----:B------:R-:W1:Y:S01]  /*b830*/  MUFU.EX2 R167, R167 ;  /* 0x000000a700a77308 */ /* 0x000e620000000800 */
[----:B---3--:R-:W-:Y:S01]  /*b840*/  FADD.FTZ R157, R163, R10 ;  /* 0x0000000aa39d7221 */ /* 0x008fe20000010000 */
[-C--:B------:R-:W-:Y:S01]  /*b850*/  FMUL.FTZ R99, R99, R21.reuse ;  /* 0x0000001563637220 */ /* 0x080fe20000410000 */
[----:B------:R-:W-:Y:S01]  /*b860*/  FADD.FTZ R3, R177, R168 ;  /* 0x000000a8b1037221 */ /* 0x000fe20000010000 */
[-C--:B------:R-:W-:Y:S01]  /*b870*/  FMUL.FTZ R102, R102, R21.reuse ;  /* 0x0000001566667220 */ /* 0x080fe20000410000 */
[-C--:B------:R-:W-:Y:S01]  /*b880*/  FMUL.FTZ R103, R103, R21.reuse ;  /* 0x0000001567677220 */ /* 0x080fe20000410000 */
[----:B------:R-:W-:Y:S01]  /*b890*/  FMUL.FTZ R106, R106, R21 ;  /* 0x000000156a6a7220 */ /* 0x000fe20000410000 */
[----:B------:R-:W-:Y:S01]  /*b8a0*/  FADD.FTZ R3, R166, R3 ;  /* 0x00000003a6037221 */ /* 0x000fe20000010000 */
[----:B------:R-:W2:Y:S01]  /*b8b0*/  MUFU.EX2 R161, R170 ;  /* 0x000000aa00a17308 */ /* 0x000ea20000000800 */
[----:B0-----:R-:W-:Y:S01]  /*b8c0*/  FADD.FTZ R168, R224, R157 ;  /* 0x0000009de0a87221 */ /* 0x001fe20000010000 */
[----:B------:R-:W-:Y:S01]  /*b8d0*/  F2FP.BF16.F32.PACK_AB R157, R163, R225 ;  /* 0x000000e1a39d723e */ /* 0x000fe200000010ff */
[----:B------:R0:W-:Y:S01]  /*b8e0*/  STSM.16.M88.4 [R195+0x26800], R152 ;  /* 0x02680098c3007844 */ /* 0x0001e20000000200 */
[----:B------:R-:W-:Y:S01]  /*b8f0*/  F2FP.BF16.F32.PACK_AB R166, R166, R177 ;  /* 0x000000b1a6a6723e */ /* 0x000fe200000010ff */
        /* <DEDUP_REMOVED lines=20> */
[C---:B---3--:R-:W-:Y:S01]  /*ba40*/  FADD.FTZ R159, R171.reuse, R168 ;  /* 0x000000a8ab9f7221 */ /* 0x048fe20000010000 */
[----:B------:R-:W-:Y:S01]  /*ba50*/  F2FP.BF16.F32.PACK_AB R161, R171, R161 ;  /* 0x000000a1aba1723e */ /* 0x000fe200000010ff */
[-C--:B------:R-:W-:Y:S01]  /*ba60*/  FMUL.FTZ R138, R138, R21.reuse ;  /* 0x000000158a8a7220 */ /* 0x080fe20000410000 */
[-C--:B------:R-:W-:Y:S01]  /*ba70*/  FMUL.FTZ R139, R139, R21.reuse ;  /* 0x000000158b8b7220 */ /* 0x080fe20000410000 */
[-C--:B------:R-:W-:Y:S01]  /*ba80*/  FMUL.FTZ R142, R142, R21.reuse ;  /* 0x000000158e8e7220 */ /* 0x080fe20000410000 */
[-C--:B------:R-:W-:Y:S01]  /*ba90*/  FMUL.FTZ R143, R143, R21.reuse ;  /* 0x000000158f8f7220 */ /* 0x080fe20000410000 */
[-C--:B------:R-:W-:Y:S01]  /*baa0*/  FMUL.FTZ R146, R146, R21.reuse ;  /* 0x0000001592927220 */ /* 0x080fe20000410000 */
[----:B------:R-:W3:Y:S01]  /*bab0*/  MUFU.EX2 R165, R178 ;  /* 0x000000b200a57308 */ /* 0x000ee20000000800 */
[----:B-1----:R-:W-:Y:S01]  /*bac0*/  FADD.FTZ R168, R174, R159 ;  /* 0x0000009faea87221 */ /* 0x002fe20000010000 */
[----:B------:R-:W-:Y:S01]  /*bad0*/  F2FP.BF16.F32.PACK_AB R159, R167, R224 ;  /* 0x000000e0a79f723e */ /* 0x000fe200000010ff */
[-C--:B------:R-:W-:Y:S01]  /*bae0*/  FMUL.FTZ R147, R147, R21.reuse ;  /* 0x0000001593937220 */ /* 0x080fe20000410000 */
[-C--:B------:R-:W-:Y:S01]  /*baf0*/  FMUL.FTZ R150, R150, R21.reuse ;  /* 0x0000001596967220 */ /* 0x080fe20000410000 */
[----:B------:R-:W-:-:S02]  /*bb00*/  FMUL.FTZ R151, R151, R21 ;  /* 0x0000001597977220 */ /* 0x000fc40000410000 */
[----:B------:R0:W-:Y:S01]  /*bb10*/  STSM.16.M88.4 [R198], R156 ;  /* 0x0000009cc6007844 */ /* 0x0001e20000000200 */
[----:B------:R-:W1:Y:S01]  /*bb20*/  MUFU.EX2 R10, R179 ;  /* 0x000000b3000a7308 */ /* 0x000e620000000800 */
[----:B--2---:R-:W-:-:S07]  /*bb30*/  FADD.FTZ R168, R175, R168 ;  /* 0x000000a8afa87221 */ /* 0x004fce0000010000 */
[----:B------:R-:W2:Y:S01]  /*bb40*/  MUFU.EX2 R182, R182 ;  /* 0x000000b600b67308 */ /* 0x000ea20000000800 */
[----:B---3--:R-:W-:-:S07]  /*bb50*/  FADD.FTZ R163, R165, R168 ;  /* 0x000000a8a5a37221 */ /* 0x008fce0000010000 */
[----:B------:R-:W3:Y:S01]  /*bb60*/  MUFU.EX2 R181, R181 ;  /* 0x000000b500b57308 */ /* 0x000ee20000000800 */
[C---:B-1----:R-:W-:Y:S01]  /*bb70*/  FADD.FTZ R167, R10.reuse, R163 ;  /* 0x000000a30aa77221 */ /* 0x042fe20000010000 */
[----:B------:R-:W-:Y:S02]  /*bb80*/  F2FP.BF16.F32.PACK_AB R163, R175, R174 ;  /* 0x000000aeafa3723e */ /* 0x000fe400000010ff */
[----:B------:R-:W-:-:S03]  /*bb90*/  F2FP.BF16.F32.PACK_AB R165, R10, R165 ;  /* 0x000000a50aa5723e */ /* 0x000fc600000010ff */
[----:B------:R0:W-:Y:S01]  /*bba0*/  STSM.16.M88.4 [R196], R160 ;  /* 0x000000a0c4007844 */ /* 0x0001e20000000200 */
[----:B--2---:R-:W-:Y:S01]  /*bbb0*/  FADD.FTZ R168, R182, R167 ;  /* 0x000000a7b6a87221 */ /* 0x004fe20000010000 */
[----:B---3--:R-:W-:-:S03]  /*bbc0*/  F2FP.BF16.F32.PACK_AB R167, R181, R182 ;  /* 0x000000b6b5a7723e */ /* 0x008fc600000010ff */
[----:B------:R-:W-:Y:S02]  /*bbd0*/  FADD.FTZ R10, R181, R168 ;  /* 0x000000a8b50a7221 */ /* 0x000fe40000010000 */
[----:B------:R0:W-:Y:S01]  /*bbe0*/  STSM.16.M88.4 [R197], R164 ;  /* 0x000000a4c5007844 */ /* 0x0001e20000000200 */
[----:B------:R-:W-:Y:S05]  /*bbf0*/  @!P0 BRA `(.L_x_3951) ;  /* 0x0000000000048947 */ /* 0x000fea0003800000 */
[----:B------:R-:W-:Y:S01]  /*bc00*/  BPT.TRAP 0x1 ;  /* 0x000000040000795c */ /* 0x000fe20000300000 */
.L_x_3951:
[----:B------:R1:W2:Y:S01]  /*bc10*/  SYNCS.PHASECHK.TRANS64.TRYWAIT P3, [R216+URZ+0x28c50], R20 ;  /* 0x028c5014d80075a7 */ /* 0x0002a2000806017f */
[----:B------:R-:W-:Y:S05]  /*bc20*/  @!P0 BRA `(.L_x_3952) ;  /* 0x0000000000048947 */ /* 0x000fea0003800000 */
[----:B------:R-:W-:Y:S01]  /*bc30*/  BPT.TRAP 0x1 ;  /* 0x000000040000795c */ /* 0x000fe20000300000 */
.L_x_3952:
[----:B------:R-:W-:Y:S04]  /*bc40*/  BSSY B1, `(.L_x_3953) ;  /* 0x0000004000017945 */ /* 0x000fe80003800000 */
[----:B--2---:R-:W-:Y:S05]  /*bc50*/  @P3 BRA `(.L_x_3954) ;  /* 0x0000000000083947 */ /* 0x004fea0003800000 */
[----:B------:R-:W2:Y:S02]  /*bc60*/  SYNCS.PHASECHK.TRANS64.TRYWAIT P3, [R216+URZ+0x28c50], R20 ;  /* 0x028c5014d80075a7 */ /* 0x000ea4000806017f */
[----:B--2---:R-:W-:Y:S05]  /*bc70*/  @!P3 BRA `(.L_x_3955) ;  /* 0x000000cc0024b947 */ /* 0x004fea0003800000 */
.L_x_3954:
[----:B------:R-:W-:Y:S05]  /*bc80*/  BSYNC B1 ;  /* 0x0000000000017941 */ /* 0x000fea0003800000 */
.L_x_3953:
[----:B-12---:R-:W-:Y:S01]  /*bc90*/  IMAD R20, R18, 0x1000, R11 ;  /* 0x0000100012147824 */ /* 0x006fe200078e020b */
[----:B------:R-:W-:Y:S01]  /*bca0*/  WARPGROUP.ARRIVE ;  /* 0x00000000000079c5 */ /* 0x000fe20000000000 */
[----:B------:R-:W-:Y:S02]  /*bcb0*/  IMAD.MOV.U32 R21, RZ, RZ, 0x40000040 ;  /* 0x40000040ff157424 */ /* 0x000fe400078e00ff */
[----:B------:R-:W-:Y:S01]  /*bcc0*/  @!P1 VIADD R216, R216, 0x28c60 ;  /* 0x00028c60d8d89836 */ /* 0x000fe20000000000 */
[----:B------:R-:W-:Y:S01]  /*bcd0*/  R2UR UR6, R20 ;  /* 0x00000000140672ca */ /* 0x000fe200000e0000 */
[----:B------:R-:W-:Y:S01]  /*bce0*/  IMAD.MOV.U32 R225, RZ, RZ, R12 ;  /* 0x000000ffffe17224 */ /* 0x000fe200078e000c */
[----:B------:R-:W-:Y:S01]  /*bcf0*/  R2UR UR7, R21 ;  /* 0x00000000150772ca */ /* 0x000fe200000e0000 */
[----:B------:R-:W-:Y:S01]  /*bd00*/  IMAD.MOV.U32 R21, RZ, RZ, 0x40000040 ;  /* 0x40000040ff157424 */ /* 0x000fe200078e00ff */
[----:B------:R-:W-:Y:S01]  /*bd10*/  @!P1 PRMT R216, RZ, 0x654, R216 ;  /* 0x00000654ffd89816 */ /* 0x000fe200000000d8 */
[----:B------:R-:W-:-:S10]  /*bd20*/  IMAD.MOV.U32 R224, RZ, RZ, R18 ;  /* 0x000000ffffe07224 */ /* 0x000fd400078e0012 */
[----:B------:R-:W-:Y:S03]  /*bd30*/  HGMMA.64x256x16.F32.BF16 R24, R152, gdesc[UR4].tnspB, R24, gsb0 ;  /* 0x43e0000498187df0 */ /* 0x000fe60008001818 */
[----:B------:R-:W-:Y:S02]  /*bd40*/  WARPGROUP.DEPBAR.LE gsb0, 0x0 ;  /* 0x00008000000079c5 */ /* 0x000fe40000010000 */
[----:B0-----:R-:W-:Y:S01]  /*bd50*/  VIADD R152, R20, 0x80 ;  /* 0x0000008014987836 */ /* 0x001fe20000000000 */
        /* <DEDUP_REMOVED lines=16> */
[----:B------:R-:W-:Y:S01]  /*be60*/  IMAD.MOV.U32 R21, RZ, RZ, R14 ;  /* 0x000000ffff157224 */ /* 0x000fe200078e000e */
[----:B------:R-:W-:Y:S02]  /*be70*/  WARPGROUP.DEPBAR.LE gsb0, 0x0 ;  /* 0x00008000000079c5 */ /* 0x000fe40000010000 */
[----:B------:R-:W-:-:S15]  /*be80*/  WARPGROUP.ARRIVE ;  /* 0x00000000000079c5 */ /* 0x000fde0000000000 */
[----:B------:R-:W-:-:S06]  /*be90*/  NOP ;  /* 0x0000000000007918 */ /* 0x000fcc0000000000 */
        /* <DEDUP_REMOVED lines=11> */
[----:B------:R-:W-:Y:S05]  /*bf50*/  @P2 BRA `(.L_x_3956) ;  /* 0xffffffe0007c2947 */ /* 0x000fea000383ffff */
.L_x_3945:
[----:B------:R-:W-:Y:S05]  /*bf60*/  BSYNC B0 ;  /* 0x0000000000007941 */ /* 0x000fea0003800000 */
.L_x_3944:
[----:B------:R-:W3:Y:S01]  /*bf70*/  SHFL.BFLY PT, R0, R3, 0x2, 0x1f ;  /* 0x0c401f0003007f89 */ /* 0x000ee200000e0000 */
[----:B------:R-:W-:Y:S02]  /*bf80*/  IMAD.MOV R6, RZ, RZ, -R194 ;  /* 0x000000ffff067224 */ /* 0x000fe400078e0ac2 */
[----:B------:R-:W-:Y:S01]  /*bf90*/  IMAD.MOV.U32 R21, RZ, RZ, -0x800000 ;  /* 0xff800000ff157424 */ /* 0x000fe200078e00ff */
[----:B------:R-:W4:Y:S01]  /*bfa0*/  SHFL.BFLY PT, R7, R10, 0x2, 0x1f ;  /* 0x0c401f000a077f89 */ /* 0x000f2200000e0000 */
[----:B------:R-:W-:Y:S01]  /*bfb0*/  IMAD.MOV.U32 R20, RZ, RZ, -0x800000 ;  /* 0xff800000ff147424 */ /* 0x000fe200078e00ff */
[----:B------:R-:W-:Y:S08]  /*bfc0*/  BAR.ARV 0x8, 0x100 ;  /* 0x0204000000007b1d */ /* 0x000ff00000002000 */
[----:B------:R-:W-:Y:S01]  /*bfd0*/  BAR.SYNC.DEFER_BLOCKING 0xf, 0x100 ;  /* 0x03c4000000007b1d */ /* 0x000fe20000010000 */
[----:B------:R-:W-:Y:S01]  /*bfe0*/  ISETP.NE.AND P0, PT, R193, R6, PT ;  /* 0x00000006c100720c */ /* 0x000fe20003f05270 */
[----:B------:R-:W-:-:S02]  /*bff0*/  VIADD R208, R208, 0x1 ;  /* 0x00000001d0d07836 */ /* 0x000fc40000000000 */
[----:B---3--:R-:W-:Y:S01]  /*c000*/  FADD.FTZ R4, R0, R3 ;  /* 0x0000000300047221 */ /* 0x008fe20000010000 */
[----:B------:R-:W-:Y:S02]  /*c010*/  VIADD R3, R18, 0x1 ;  /* 0x0000000112037836 */ /* 0x000fe40000000000 */
[----:B----4-:R-:W-:Y:S02]  /*c020*/  FADD.FTZ R7, R7, R10 ;  /* 0x0000000a07077221 */ /* 0x010fe40000010000 */
[----:B------:R-:W3:Y:S01]  /*c030*/  SHFL.BFLY PT, R5, R4, 0x1, 0x1f ;  /* 0x0c201f0004057f89 */ /* 0x000ee200000e0000 */
[----:B------:R-:W-:-:S03]  /*c040*/  ISETP.NE.AND P1, PT, R3, 0x2, PT ;  /* 0x000000020300780c */ /* 0x000fc60003f25270 */
[----:B------:R-:W4:Y:S01]  /*c050*/  SHFL.BFLY PT, R0, R7, 0x1, 0x1f ;  /* 0x0c201f0007007f89 */ /* 0x000f2200000e0000 */
[----:B------:R-:W-:-:S04]  /*c060*/  SEL R9, RZ, 0x1, P1 ;  /* 0x00000001ff097807 */ /* 0x000fc80000800000 */
[----:B------:R-:W-:Y:S01]  /*c070*/  LOP3.LUT R22, R22, R9, RZ, 0x3c, !PT ;  /* 0x0000000916167212 */ /* 0x000fe200078e3cff */
[----:B---3--:R-:W-:Y:S01]  /*c080*/  FADD.FTZ R11, R4, R5 ;  /* 0x00000005040b7221 */ /* 0x008fe20000010000 */
[----:B------:R-:W-:Y:S01]  /*c090*/  CS2R R4, SRZ ;  /* 0x0000000000047805 */ /* 0x000fe2000001ff00 */
[----:B----4-:R-:W-:-:S03]  /*c0a0*/  FADD.FTZ R0, R7, R0 ;  /* 0x0000000007007221 */ /* 0x010fc60000010000 */
[----:B------:R-:W-:Y:S01]  /*c0b0*/  FSETP.NE.FTZ.AND P2, PT, R11, RZ, PT ;  /* 0x000000ff0b00720b */ /* 0x000fe20003f55000 */
[----:B------:R-:W-:Y:S01]  /*c0c0*/  @!P0 IMAD R7, R18, 0x40, R191 ;  /* 0x0000004012078824 */ /* 0x000fe200078e02bf */
[----:B------:R-:W-:-:S03]  /*c0d0*/  FSETP.NE.FTZ.AND P3, PT, R0, RZ, PT ;  /* 0x000000ff0000720b */ /* 0x000fc60003f75000 */
[----:B------:R-:W-:-:S08]  /*c0e0*/  @!P0 IMAD R7, R7, 0x4, R2 ;  /* 0x0000000407078824 */ /* 0x000fd000078e0202 */
[----:B------:R-:W3:Y:S01]  /*c0f0*/  @P2 MUFU.RCP R5, R11 ;  /* 0x0000000b00052308 */ /* 0x000ee20000001000 */
[----:B------:R-:W-:-:S07]  /*c100*/  @P2 FMUL.FTZ R18, R13, 0.69314718246459960938 ;  /* 0x3f3172180d122820 */ /* 0x000fce0000410000 */
[----:B------:R-:W4:Y:S08]  /*c110*/  @P3 MUFU.RCP R4, R0 ;  /* 0x0000000000043308 */ /* 0x000f300000001000 */
[----:B------:R-:W5:Y:S01]  /*c120*/  @P2 MUFU.LG2 R2, R11 ;  /* 0x0000000b00022308 */ /* 0x000f620000000c00 */
[-C--:B---3--:R-:W-:Y:S01]  /*c130*/  FMUL.FTZ R8, R25, R5.reuse ;  /* 0x0000000519087220 */ /* 0x088fe20000410000 */
[----:B------:R3:W-:Y:S01]  /*c140*/  @!P0 STS [R7+0x28800], R5 ;  /* 0x0288000507008388 */ /* 0x0007e20000000800 */
[-C--:B------:R-:W-:Y:S01]  /*c150*/  FMUL.FTZ R10, R24, R5.reuse ;  /* 0x00000005180a7220 */ /* 0x080fe20000410000 */
[----:B------:R-:W-:Y:S01]  /*c160*/  @P3 FMUL.FTZ R24, R13, 0.69314718246459960938 ;  /* 0x3f3172180d183820 */ /* 0x000fe20000410000 */
[-C--:B------:R-:W-:Y:S01]  /*c170*/  FMUL.FTZ R180, R32, R5.reuse ;  /* 0x0000000520b47220 */ /* 0x080fe20000410000 */
[-C--:B------:R-:W-:Y:S01]  /*c180*/  FMUL.FTZ R179, R36, R5.reuse ;  /* 0x0000000524b37220 */ /* 0x080fe20000410000 */
[-C--:B------:R-:W-:Y:S01]  /*c190*/  FMUL.FTZ R177, R40, R5.reuse ;  /* 0x0000000528b17220 */ /* 0x080fe20000410000 */
[----:B------:R1:W2:Y:S01]  /*c1a0*/  @P3 MUFU.LG2 R25, R0 ;  /* 0x0000000000193308 */ /* 0x0002a20000000c00 */
[----:B----4-:R4:W-:Y:S01]  /*c1b0*/  @!P0 STS [R7+0x28820], R4 ;  /* 0x0288200407008388 */ /* 0x0109e20000000800 */
[-C--:B------:R-:W-:Y:S01]  /*c1c0*/  FMUL.FTZ R9, R58, R4.reuse ;  /* 0x000000043a097220 */ /* 0x080fe20000410000 */
[-C--:B------:R-:W-:Y:S01]  /*c1d0*/  FMUL.FTZ R13, R66, R4.reuse ;  /* 0x00000004420d7220 */ /* 0x080fe20000410000 */
[-C--:B------:R-:W-:Y:S01]  /*c1e0*/  FMUL.FTZ R28, R28, R5.reuse ;  /* 0x000000051c1c7220 */ /* 0x080fe20000410000 */
[-C--:B------:R-:W-:Y:S01]  /*c1f0*/  FMUL.FTZ R6, R29, R5.reuse ;  /* 0x000000051d067220 */ /* 0x080fe20000410000 */
[-C--:B------:R-:W-:Y:S01]  /*c200*/  FMUL.FTZ R178, R33, R5.reuse ;  /* 0x0000000521b27220 */ /* 0x080fe20000410000 */
[-C--:B------:R-:W-:Y:S01]  /*c210*/  FMUL.FTZ R176, R37, R5.reuse ;  /* 0x0000000525b07220 */ /* 0x080fe20000410000 */
[-C--:B------:R-:W-:Y:S01]  /*c220*/  FMUL.FTZ R32, R41, R5.reuse ;  /* 0x0000000529207220 */ /* 0x080fe20000410000 */
[-C--:B-1----:R-:W-:Y:S01]  /*c230*/  FMUL.FTZ R0, R27, R4.reuse ;  /* 0x000000041b007220 */ /* 0x082fe20000410000 */
[----:B-----5:R-:W-:Y:S01]  /*c240*/  @P2 FMUL.FTZ R27, R2, 0.69314718246459960938 ;  /* 0x3f317218021b2820 */ /* 0x020fe20000410000 */
[-C--:B------:R-:W-:Y:S01]  /*c250*/  FMUL.FTZ R175, R44, R5.reuse ;  /* 0x000000052caf7220 */ /* 0x080fe20000410000 */
[-C--:B------:R-:W-:Y:S01]  /*c260*/  FMUL.FTZ R173, R45, R5.reuse ;  /* 0x000000052dad7220 */ /* 0x080fe20000410000 */
[-C--:B------:R-:W-:Y:S01]  /*c270*/  FMUL.FTZ R174, R48, R5.reuse ;  /* 0x0000000530ae7220 */ /* 0x080fe20000410000 */
[-C--:B------:R-:W-:Y:S01]  /*c280*/  FMUL.FTZ R171, R49, R5.reuse ;  /* 0x0000000531ab7220 */ /* 0x080fe20000410000 */
[-C--:B------:R-:W-:Y:S01]  /*c290*/  FMUL.FTZ R172, R52, R5.reuse ;  /* 0x0000000534ac7220 */ /* 0x080fe20000410000 */
[-C--:B------:R-:W-:Y:S01]  /*c2a0*/  FMUL.FTZ R169, R53, R5.reuse ;  /* 0x0000000535a97220 */ /* 0x080fe20000410000 */
[----:B--2---:R-:W-:Y:S01]  /*c2b0*/  @P3 FMUL.FTZ R25, R25, 0.69314718246459960938 ;  /* 0x3f31721819193820 */ /* 0x004fe20000410000 */
        /* <DEDUP_REMOVED lines=50> */
[----:B------:R-:W-:Y:S01]  /*c5e0*/  FMUL.FTZ R66, R115, R4 ;  /* 0x0000000473427220 */ /* 0x000fe20000410000 */
[----:B------:R-:W-:Y:S01]  /*c5f0*/  @P2 FFMA.FTZ R21, R18, R12, R27 ;  /* 0x0000000c12152223 */ /* 0x000fe2000001001b */
[----:B------:R-:W-:Y:S01]  /*c600*/  PLOP3.LUT P0, PT, PT, PT, PT, 0x8, 0x0 ;  /* 0x000000000000781c */ /* 0x000fe20003f0e170 */
[-C--:B---3--:R-:W-:Y:S01]  /*c610*/  FMUL.FTZ R5, R26, R4.reuse ;  /* 0x000000041a057220 */ /* 0x088fe20000410000 */
        /* <DEDUP_REMOVED lines=58> */
[----:B------:R-:W-:Y:S01]  /*c9c0*/  SEL R18, R3, RZ, P1 ;  /* 0x000000ff03127207 */ /* 0x000fe20000800000 */
[----:B------:R-:W-:Y:S06]  /*c9d0*/  BAR.ARV 0xe, 0x100 ;  /* 0x0384000000007b1d */ /* 0x000fec0000002000 */
.L_x_3893:
[----:B------:R-:W-:Y:S05]  /*c9e0*/  BSYNC B7 ;  /* 0x0000000000077941 */ /* 0x000fea0003800000 */
.L_x_3891:
[----:B------:R-:W0:Y:S08]  /*c9f0*/  S2UR UR5, SR_CgaCtaId ;  /* 0x00000000000579c3 */ /* 0x000e300000008800 */
[----:B------:R-:W-:Y:S06]  /*ca00*/  BAR.SYNC.DEFER_BLOCKING 0x5, 0x180 ;  /* 0x0146000000007b1d */ /* 0x000fec0000010000 */
[----:B------:R-:W-:Y:S01]  /*ca10*/  UMOV UR4, 0x400 ;  /* 0x0000040000047882 */ /* 0x000fe20000000000 */
[----:B------:R-:W-:Y:S01]  /*ca20*/  BSSY B0, `(.L_x_3957) ;  /* 0x00002d8000007945 */ /* 0x000fe20003800000 */
[----:B0-----:R-:W-:-:S06]  /*ca30*/  ULEA UR4, UR5, UR4, 0x18 ;  /* 0x0000000405047291 */ /* 0x001fcc000f8ec03f */
[----:B------:R-:W-:-:S05]  /*ca40*/  IMAD.U32 R2, RZ, RZ, UR4 ;  /* 0x00000004ff027e24 */ /* 0x000fca000f8e00ff */
[----:B-----5:R0:W1:Y:S01]  /*ca50*/  LDS.128 R24, [R2+0x28cd0] ;  /* 0x028cd00002187984 */ /* 0x0200620000000c00 */
        /* <DEDUP_REMOVED lines=20> */
[----:B------:R-:W-:Y:S02]  /*cba0*/  MOV R44, R2 ;  /* 0x00000002002c7202 */ /* 0x000fe40000000f00 */
[----:B--2---:R-:W-:-:S02]  /*cbb0*/  MOV R45, R3 ;  /* 0x00000003002d7202 */ /* 0x004fc40000000f00 */
[----:B------:R-:W-:Y:S02]  /*cbc0*/  F2FP.BF16.F32.PACK_AB R41, R99, R41 ;  /* 0x000000296329723e */ /* 0x000fe400000010ff */
[----:B------:R-:W-:Y:S01]  /*cbd0*/  F2FP.BF16.F32.PACK_AB R43, R103, R102 ;  /* 0x00000066672b723e */ /* 0x000fe200000010ff */
[----:B------:R-:W-:Y:S01]  /*cbe0*/  IMAD.WIDE R48, R223, 0x2, R44 ;  /* 0x00000002df307825 */ /* 0x000fe200078e022c */
[----:B------:R-:W-:Y:S02]  /*cbf0*/  F2FP.BF16.F32.PACK_AB R105, R58, R106 ;  /* 0x0000006a3a69723e */ /* 0x000fe400000010ff */
[----:B------:R-:W-:Y:S02]  /*cc00*/  F2FP.BF16.F32.PACK_AB R112, R113, R112 ;  /* 0x000000707170723e */ /* 0x000fe400000010ff */
[C---:B------:R-:W-:Y:S02]  /*cc10*/  LOP3.LUT R53, R48.reuse, 0x380, RZ, 0xc0, !PT ;  /* 0x0000038030357812 */ /* 0x040fe400078ec0ff */
[----:B------:R-:W-:-:S02]  /*cc20*/  IADD3 R0, P1, R48, 0x20, RZ ;  /* 0x0000002030007810 */ /* 0x000fc40007f3e0ff */
[----:B------:R-:W-:Y:S02]  /*cc30*/  SHF.R.U64 R53, R53, 0x3, RZ ;  /* 0x0000000335357819 */ /* 0x000fe400000012ff */
[C---:B------:R-:W-:Y:S02]  /*cc40*/  IADD3 R3, P0, R48.reuse, 0x40, RZ ;  /* 0x0000004030037810 */ /* 0x040fe40007f1e0ff */
[----:B------:R-:W-:Y:S01]  /*cc50*/  LOP3.LUT R52, R53, R48, RZ, 0x3c, !PT ;  /* 0x0000003035347212 */ /* 0x000fe200078e3cff */
[--C-:B------:R-:W-:Y:S01]  /*cc60*/  IMAD.MOV.U32 R53, RZ, RZ, R49.reuse ;  /* 0x000000ffff357224 */ /* 0x100fe200078e0031 */
[----:B------:R-:W-:Y:S01]  /*cc70*/  IADD3 R10, P4, R48, 0x60, RZ ;  /* 0x00000060300a7810 */ /* 0x000fe20007f9e0ff */
[----:B------:R-:W-:Y:S01]  /*cc80*/  IMAD.X R31, RZ, RZ, R49, P0 ;  /* 0x000000ffff1f7224 */ /* 0x000fe200000e0631 */
[----:B------:R-:W-:Y:S02]  /*cc90*/  LOP3.LUT R181, R0, 0x380, RZ, 0xc0, !PT ;  /* 0x0000038000b57812 */ /* 0x000fe400078ec0ff */
[----:B------:R-:W-:-:S02]  /*cca0*/  LOP3.LUT R30, R3, 0x380, RZ, 0xc0, !PT ;  /* 0x00000380031e7812 */ /* 0x000fc400078ec0ff */
[----:B------:R-:W-:Y:S01]  /*ccb0*/  MOV R12, R52 ;  /* 0x00000034000c7202 */ /* 0x000fe20000000f00 */
[----:B------:R-:W-:Y:S01]  /*ccc0*/  BAR.SYNC.DEFER_BLOCKING 0x1, 0x100 ;  /* 0x0044000000007b1d */ /* 0x000fe20000010000 */
[----:B------:R-:W-:Y:S01]  /*ccd0*/  LOP3.LUT R183, R10, 0x380, RZ, 0xc0, !PT ;  /* 0x000003800ab77812 */ /* 0x000fe200078ec0ff */
[--C-:B------:R-:W-:Y:S01]  /*cce0*/  IMAD.X R53, RZ, RZ, R49.reuse, P4 ;  /* 0x000000ffff357224 */ /* 0x100fe200020e0631 */
[----:B------:R-:W-:Y:S02]  /*ccf0*/  SHF.R.U64 R181, R181, 0x3, RZ ;  /* 0x00000003b5b57819 */ /* 0x000fe400000012ff */
[----:B------:R-:W-:Y:S02]  /*cd00*/  IADD3 R60, P6, R48, 0x2020, RZ ;  /* 0x00002020303c7810 */ /* 0x000fe40007fde0ff */
[----:B------:R-:W-:Y:S02]  /*cd10*/  SHF.R.U64 R30, R30, 0x3, RZ ;  /* 0x000000031e1e7819 */ /* 0x000fe400000012ff */
[----:B------:R-:W-:Y:S01]  /*cd20*/  IADD3 R56, P3, R48, 0x2000, RZ ;  /* 0x0000200030387810 */ /* 0x000fe20007f7e0ff */
[----:B------:R-:W-:Y:S01]  /*cd30*/  IMAD.X R61, RZ, RZ, R49, P6 ;  /* 0x000000ffff3d7224 */ /* 0x000fe200030e0631 */
[----:B------:R-:W-:-:S02]  /*cd40*/  SHF.R.U64 R183, R183, 0x3, RZ ;  /* 0x00000003b7b77819 */ /* 0x000fc400000012ff */
[----:B------:R-:W-:Y:S01]  /*cd50*/  IADD3 R8, P5, R48, 0x2040, RZ ;  /* 0x0000204030087810 */ /* 0x000fe20007fbe0ff */
[--C-:B------:R-:W-:Y:S01]  /*cd60*/  IMAD.X R57, RZ, RZ, R49.reuse, P3 ;  /* 0x000000ffff397224 */ /* 0x100fe200018e0631 */
[----:B------:R-:W-:Y:S02]  /*cd70*/  LOP3.LUT R30, R30, R3, RZ, 0x3c, !PT ;  /* 0x000000031e1e7212 */ /* 0x000fe400078e3cff */
[----:B------:R-:W-:Y:S01]  /*cd80*/  LOP3.LUT R52, R183, R10, RZ, 0x3c, !PT ;  /* 0x0000000ab7347212 */ /* 0x000fe200078e3cff */
[----:B------:R-:W-:Y:S01]  /*cd90*/  IMAD.X R65, RZ, RZ, R49, P5 ;  /* 0x000000ffff417224 */ /* 0x000fe200028e0631 */
[----:B------:R-:W-:Y:S02]  /*cda0*/  LOP3.LUT R3, R56, 0x380, RZ, 0xc0, !PT ;  /* 0x0000038038037812 */ /* 0x000fe400078ec0ff */
[----:B------:R-:W-:Y:S02]  /*cdb0*/  LOP3.LUT R183, R8, 0x380, RZ, 0xc0, !PT ;  /* 0x0000038008b77812 */ /* 0x000fe400078ec0ff */
[C---:B------:R-:W-:Y:S01]  /*cdc0*/  IADD3 R68, P2, R48.reuse, 0x2060, RZ ;  /* 0x0000206030447810 */ /* 0x040fe20007f5e0ff */
[----:B------:R2:W-:Y:S01]  /*cdd0*/  STSM.16.M88.4 [R12], R4 ;  /* 0x000000040c007844 */ /* 0x0005e20000000200 */
[----:B------:R-:W-:-:S02]  /*cde0*/  IADD3 R42, P0, R48, 0x4020, RZ ;  /* 0x00004020302a7810 */ /* 0x000fc40007f1e0ff */
[----:B------:R-:W-:Y:S01]  /*cdf0*/  SHF.R.U64 R3, R3, 0x3, RZ ;  /* 0x0000000303037819 */ /* 0x000fe200000012ff */
[--C-:B------:R-:W-:Y:S01]  /*ce00*/  IMAD.X R69, RZ, RZ, R49.reuse, P2 ;  /* 0x000000ffff457224 */ /* 0x100fe200010e0631 */
[----:B------:R-:W-:Y:S01]  /*ce10*/  SHF.R.U64 R183, R183, 0x3, RZ ;  /* 0x00000003b7b77819 */ /* 0x000fe200000012ff */
[--C-:B------:R-:W-:Y:S01]  /*ce20*/  IMAD.X R77, RZ, RZ, R49.reuse, P0 ;  /* 0x000000ffff4d7224 */ /* 0x100fe200000e0631 */
[----:B------:R-:W-:Y:S02]  /*ce30*/  IADD3 R70, P4, R48, 0x4040, RZ ;  /* 0x0000404030467810 */ /* 0x000fe40007f9e0ff */
[----:B------:R-:W-:Y:S02]  /*ce40*/  LOP3.LUT R225, R68, 0x380, RZ, 0xc0, !PT ;  /* 0x0000038044e17812 */ /* 0x000fe400078ec0ff */
[----:B------:R-:W-:Y:S01]  /*ce50*/  LOP3.LUT R56, R3, R56, RZ, 0x3c, !PT ;  /* 0x0000003803387212 */ /* 0x000fe200078e3cff */
[----:B------:R-:W-:Y:S01]  /*ce60*/  IMAD.X R81, RZ, RZ, R49, P4 ;  /* 0x000000ffff517224 */ /* 0x000fe200020e0631 */
[----:B------:R-:W-:-:S02]  /*ce70*/  LOP3.LUT R64, R183, R8, RZ, 0x3c, !PT ;  /* 0x00000008b7407212 */ /* 0x000fc400078e3cff */
[----:B------:R-:W-:Y:S01]  /*ce80*/  LOP3.LUT R183, R70, 0x380, RZ, 0xc0, !PT ;  /* 0x0000038046b77812 */ /* 0x000fe200078ec0ff */
[--C-:B--2---:R-:W-:Y:S01]  /*ce90*/  IMAD.X R7, RZ, RZ, R49.reuse, P1 ;  /* 0x000000ffff077224 */ /* 0x104fe200008e0631 */
[----:B------:R-:W-:Y:S02]  /*cea0*/  LOP3.LUT R6, R181, R0, RZ, 0x3c, !PT ;  /* 0x00000000b5067212 */ /* 0x000fe400078e3cff */
[----:B------:R-:W-:Y:S02]  /*ceb0*/  LOP3.LUT R181, R60, 0x380, RZ, 0xc0, !PT ;  /* 0x000003803cb57812 */ /* 0x000fe400078ec0ff */
[----:B------:R-:W-:Y:S02]  /*cec0*/  IADD3 R28, P1, R48, 0x4000, RZ ;  /* 0x00004000301c7810 */ /* 0x000fe40007f3e0ff */
[----:B------:R-:W-:Y:S02]  /*ced0*/  SHF.R.U64 R181, R181, 0x3, RZ ;  /* 0x00000003b5b57819 */ /* 0x000fe400000012ff */
[----:B------:R-:W-:Y:S01]  /*cee0*/  LOP3.LUT R3, R28, 0x380, RZ, 0xc0, !PT ;  /* 0x000003801c037812 */ /* 0x000fe200078ec0ff */
[----:B------:R-:W-:Y:S01]  /*cef0*/  IMAD.X R73, RZ, RZ, R49, P1 ;  /* 0x000000ffff497224 */ /* 0x000fe200008e0631 */
[----:B------:R-:W-:-:S02]  /*cf00*/  LOP3.LUT R60, R181, R60, RZ, 0x3c, !PT ;  /* 0x0000003cb53c7212 */ /* 0x000fc400078e3cff */
[----:B------:R-:W-:Y:S02]  /*cf10*/  LOP3.LUT R181, R42, 0x380, RZ, 0xc0, !PT ;  /* 0x000003802ab57812 */ /* 0x000fe400078ec0ff */
[----:B------:R-:W-:Y:S02]  /*cf20*/  SHF.R.U64 R225, R225, 0x3, RZ ;  /* 0x00000003e1e17819 */ /* 0x000fe400000012ff */
[C---:B------:R-:W-:Y:S02]  /*cf30*/  IADD3 R34, P3, R48.reuse, 0x4060, RZ ;  /* 0x0000406030227810 */ /* 0x040fe40007f7e0ff */
[----:B------:R-:W-:Y:S02]  /*cf40*/  SHF.R.U64 R181, R181, 0x3, RZ ;  /* 0x00000003b5b57819 */ /* 0x000fe400000012ff */
[----:B------:R-:W-:Y:S01]  /*cf50*/  IADD3 R14, P5, R48, 0x6020, RZ ;  /* 0x00006020300e7810 */ /* 0x000fe20007fbe0ff */
[----:B------:R-:W-:Y:S01]  /*cf60*/  IMAD.X R85, RZ, RZ, R49, P3 ;  /* 0x000000ffff557224 */ /* 0x000fe200018e0631 */
[----:B------:R-:W-:-:S02]  /*cf70*/  SHF.R.U64 R3, R3, 0x3, RZ ;  /* 0x0000000303037819 */ /* 0x000fc400000012ff */
[C---:B------:R-:W-:Y:S01]  /*cf80*/  IADD3 R4, P6, R48.reuse, 0x6000, RZ ;  /* 0x0000600030047810 */ /* 0x040fe20007fde0ff */
[--C-:B------:R-:W-:Y:S01]  /*cf90*/  IMAD.X R111, RZ, RZ, R49.reuse, P5 ;  /* 0x000000ffff6f7224 */ /* 0x100fe200028e0631 */
[----:B------:R-:W-:Y:S02]  /*cfa0*/  SHF.R.U64 R183, R183, 0x3, RZ ;  /* 0x00000003b7b77819 */ /* 0x000fe400000012ff */
[----:B-1----:R-:W-:Y:S01]  /*cfb0*/  IADD3 R24, P2, R48, 0x6040, RZ ;  /* 0x0000604030187810 */ /* 0x002fe20007f5e0ff */
[--C-:B------:R-:W-:Y:S01]  /*cfc0*/  IMAD.X R89, RZ, RZ, R49.reuse, P6 ;  /* 0x000000ffff597224 */ /* 0x100fe200030e0631 */
[----:B------:R-:W-:Y:S02]  /*cfd0*/  LOP3.LUT R68, R225, R68, RZ, 0x3c, !PT ;  /* 0x00000044e1447212 */ /* 0x000fe400078e3cff */
[----:B------:R-:W-:Y:S01]  /*cfe0*/  LOP3.LUT R225, R34, 0x380, RZ, 0xc0, !PT ;  /* 0x0000038022e17812 */ /* 0x000fe200078ec0ff */
[----:B------:R-:W-:Y:S01]  /*cff0*/  IMAD.X R5, RZ, RZ, R49, P2 ;  /* 0x000000ffff057224 */ /* 0x000fe200010e0631 */
[----:B------:R-:W-:-:S02]  /*d000*/  LOP3.LUT R76, R181, R42, RZ, 0x3c, !PT ;  /* 0x0000002ab54c7212 */ /* 0x000fc400078e3cff */
[----:B------:R-:W-:Y:S02]  /*d010*/  LOP3.LUT R72, R3, R28, RZ, 0x3c, !PT ;  /* 0x0000001c03487212 */ /* 0x000fe400078e3cff */
[----:B------:R-:W-:Y:S02]  /*d020*/  LOP3.LUT R181, R14, 0x380, RZ, 0xc0, !PT ;  /* 0x000003800eb57812 */ /* 0x000fe400078ec0ff */
[----:B------:R-:W-:Y:S02]  /*d030*/  LOP3.LUT R80, R183, R70, RZ, 0x3c, !PT ;  /* 0x00000046b7507212 */ /* 0x000fe400078e3cff */
[----:B------:R-:W-:Y:S02]  /*d040*/  LOP3.LUT R3, R4, 0x380, RZ, 0xc0, !PT ;  /* 0x0000038004037812 */ /* 0x000fe400078ec0ff */
[----:B------:R-:W-:Y:S02]  /*d050*/  LOP3.LUT R183, R24, 0x380, RZ, 0xc0, !PT ;  /* 0x0000038018b77812 */ /* 0x000fe400078ec0ff */
[----:B------:R-:W-:-:S02]  /*d060*/  SHF.R.U64 R225, R225, 0x3, RZ ;  /* 0x00000003e1e17819 */ /* 0x000fc400000012ff */
[----:B------:R-:W-:Y:S02]  /*d070*/  IADD3 R12, P1, R48, 0x6060, RZ ;  /* 0x00006060300c7810 */ /* 0x000fe40007f3e0ff */
[----:B------:R-:W-:Y:S02]  /*d080*/  SHF.R.U64 R181, R181, 0x3, RZ ;  /* 0x00000003b5b57819 */ /* 0x000fe400000012ff */
[----:B------:R-:W-:Y:S01]  /*d090*/  SHF.R.U64 R3, R3, 0x3, RZ ;  /* 0x0000000303037819 */ /* 0x000fe200000012ff */
[----:B------:R-:W-:Y:S01]  /*d0a0*/  IMAD.X R49, RZ, RZ, R49, P1 ;  /* 0x000000ffff317224 */ /* 0x000fe200008e0631 */
[----:B------:R-:W-:Y:S02]  /*d0b0*/  SHF.R.U64 R183, R183, 0x3, RZ ;  /* 0x00000003b7b77819 */ /* 0x000fe400000012ff */
[----:B------:R-:W-:Y:S02]  /*d0c0*/  LOP3.LUT R84, R225, R34, RZ, 0x3c, !PT ;  /* 0x00000022e1547212 */ /* 0x000fe400078e3cff */
[----:B------:R-:W-:-:S02]  /*d0d0*/  LOP3.LUT R225, R12, 0x380, RZ, 0xc0, !PT ;  /* 0x000003800ce17812 */ /* 0x000fc400078ec0ff */
[----:B------:R-:W-:Y:S02]  /*d0e0*/  LOP3.LUT R110, R181, R14, RZ, 0x3c, !PT ;  /* 0x0000000eb56e7212 */ /* 0x000fe400078e3cff */
[----:B------:R-:W-:Y:S02]  /*d0f0*/  LOP3.LUT R88, R3, R4, RZ, 0x3c, !PT ;  /* 0x0000000403587212 */ /* 0x000fe400078e3cff */
[----:B------:R-:W-:Y:S02]  /*d100*/  MOV R14, R30 ;  /* 0x0000001e000e7202 */ /* 0x000fe40000000f00 */
[----:B------:R-:W-:Y:S01]  /*d110*/  LOP3.LUT R4, R183, R24, RZ, 0x3c, !PT ;  /* 0x00000018b7047212 */ /* 0x000fe200078e3cff */
[----:B------:R-:W-:Y:S01]  /*d120*/  IMAD.MOV.U32 R24, RZ, RZ, RZ ;  /* 0x000000ffff187224 */ /* 0x000fe200078e00ff */
[----:B------:R-:W-:Y:S02]  /*d130*/  MOV R3, R6 ;  /* 0x0000000600037202 */ /* 0x000fe40000000f00 */
[----:B------:R-:W-:-:S02]  /*d140*/  F2FP.BF16.F32.PACK_AB R28, R178, R180 ;  /* 0x000000b4b21c723e */ /* 0x000fc400000010ff */
[----:B------:R-:W-:Y:S02]  /*d150*/  F2FP.BF16.F32.PACK_AB R30, R176, R179 ;  /* 0x000000b3b01e723e */ /* 0x000fe400000010ff */
[----:B------:R-:W-:Y:S02]  /*d160*/  F2FP.BF16.F32.PACK_AB R31, R39, R38 ;  /* 0x00000026271f723e */ /* 0x000fe400000010ff */
[----:B------:R-:W-:Y:S02]  /*d170*/  F2FP.BF16.F32.PACK_AB R34, R173, R175 ;  /* 0x000000afad22723e */ /* 0x000fe400000010ff */
[----:B------:R-:W-:Y:S01]  /*d180*/  SHF.R.U64 R225, R225, 0x3, RZ ;  /* 0x00000003e1e17819 */ /* 0x000fe200000012ff */
[----:B------:R-:W-:Y:S01]  /*d190*/  STSM.16.M88.4 [R3], R28 ;  /* 0x0000001c03007844 */ /* 0x000fe20000000200 */
[----:B------:R-:W-:Y:S02]  /*d1a0*/  MOV R0, R4 ;  /* 0x0000000400007202 */ /* 0x000fe40000000f00 */
[----:B------:R-:W-:Y:S01]  /*d1b0*/  MOV R52, R52 ;  /* 0x0000003400347202 */ /* 0x000fe20000000f00 */
[----:B------:R1:W-:Y:S01]  /*d1c0*/  STSM.16.M88.4 [R14], R32 ;  /* 0x000000200e007844 */ /* 0x0003e20000000200 */
[----:B------:R-:W-:-:S02]  /*d1d0*/  F2FP.BF16.F32.PACK_AB R4, R171, R174 ;  /* 0x000000aeab04723e */ /* 0x000fc400000010ff */
[----:B------:R-:W-:Y:S02]  /*d1e0*/  F2FP.BF16.F32.PACK_AB R5, R51, R50 ;  /* 0x000000323305723e */ /* 0x000fe400000010ff */
[----:B------:R-:W-:Y:S02]  /*d1f0*/  F2FP.BF16.F32.PACK_AB R6, R169, R172 ;  /* 0x000000aca906723e */ /* 0x000fe400000010ff */
[----:B------:R-:W-:Y:S02]  /*d200*/  F2FP.BF16.F32.PACK_AB R7, R55, R54 ;  /* 0x000000363707723e */ /* 0x000fe400000010ff */
[----:B------:R-:W-:Y:S02]  /*d210*/  LOP3.LUT R48, R225, R12, RZ, 0x3c, !PT ;  /* 0x0000000ce1307212 */ /* 0x000fe400078e3cff */
[----:B------:R-:W-:Y:S01]  /*d220*/  MOV R56, R56 ;  /* 0x0000003800387202 */ /* 0x000fe20000000f00 */
[----:B------:R2:W-:Y:S01]  /*d230*/  STSM.16.M88.4 [R52], R4 ;  /* 0x0000000434007844 */ /* 0x0005e20000000200 */
[----:B------:R-:W-:-:S02]  /*d240*/  F2FP.BF16.F32.PACK_AB R8, R166, R170 ;  /* 0x000000aaa608723e */ /* 0x000fc400000010ff */
[----:B------:R-:W-:Y:S02]  /*d250*/  F2FP.BF16.F32.PACK_AB R10, R164, R167 ;  /* 0x000000a7a40a723e */ /* 0x000fe400000010ff */
[----:B------:R-:W-:Y:S02]  /*d260*/  MOV R60, R60 ;  /* 0x0000003c003c7202 */ /* 0x000fe40000000f00 */
[----:B------:R-:W-:Y:S01]  /*d270*/  F2FP.BF16.F32.PACK_AB R12, R162, R165 ;  /* 0x000000a5a20c723e */ /* 0x000fe200000010ff */
[----:B------:R-:W-:Y:S01]  /*d280*/  STSM.16.M88.4 [R56], R8 ;  /* 0x0000000838007844 */ /* 0x000fe20000000200 */
[----:B-1----:R-:W-:Y:S02]  /*d290*/  F2FP.BF16.F32.PACK_AB R14, R160, R163 ;  /* 0x000000a3a00e723e */ /* 0x002fe400000010ff */
[----:B------:R-:W-:Y:S02]  /*d2a0*/  MOV R64, R64 ;  /* 0x0000004000407202 */ /* 0x000fe40000000f00 */
[----:B------:R-:W-:Y:S01]  /*d2b0*/  F2FP.BF16.F32.PACK_AB R28, R158, R161 ;  /* 0x000000a19e1c723e */ /* 0x000fe200000010ff */
[----:B------:R-:W-:Y:S01]  /*d2c0*/  STSM.16.M88.4 [R60], R12 ;  /* 0x0000000c3c007844 */ /* 0x000fe20000000200 */
[----:B------:R-:W-:-:S02]  /*d2d0*/  F2FP.BF16.F32.PACK_AB R29, R75, R74 ;  /* 0x0000004a4b1d723e */ /* 0x000fc400000010ff */
[----:B------:R-:W-:Y:S02]  /*d2e0*/  F2FP.BF16.F32.PACK_AB R30, R156, R159 ;  /* 0x0000009f9c1e723e */ /* 0x000fe400000010ff */
[----:B------:R-:W-:Y:S02]  /*d2f0*/  F2FP.BF16.F32.PACK_AB R31, R79, R78 ;  /* 0x0000004e4f1f723e */ /* 0x000fe400000010ff */
[----:B------:R-:W-:Y:S02]  /*d300*/  MOV R68, R68 ;  /* 0x0000004400447202 */ /* 0x000fe40000000f00 */
[----:B------:R-:W-:Y:S01]  /*d310*/  F2FP.BF16.F32.PACK_AB R32, R154, R157 ;  /* 0x0000009d9a20723e */ /* 0x000fe200000010ff */
[----:B------:R-:W-:Y:S01]  /*d320*/  STSM.16.M88.4 [R64], R28 ;  /* 0x0000001c40007844 */ /* 0x000fe20000000200 */
[----:B------:R-:W-:Y:S02]  /*d330*/  F2FP.BF16.F32.PACK_AB R33, R83, R82 ;  /* 0x000000525321723e */ /* 0x000fe400000010ff */
[----:B------:R-:W-:-:S02]  /*d340*/  F2FP.BF16.F32.PACK_AB R34, R152, R155 ;  /* 0x0000009b9822723e */ /* 0x000fc400000010ff */
[----:B------:R-:W-:Y:S02]  /*d350*/  F2FP.BF16.F32.PACK_AB R35, R87, R86 ;  /* 0x000000565723723e */ /* 0x000fe400000010ff */
[----:B------:R-:W-:Y:S02]  /*d360*/  MOV R72, R72 ;  /* 0x0000004800487202 */ /* 0x000fe40000000f00 */
[----:B------:R-:W-:Y:S01]  /*d370*/  F2FP.BF16.F32.PACK_AB R38, R93, R92 ;  /* 0x0000005c5d26723e */ /* 0x000fe200000010ff */
[----:B------:R-:W-:Y:S01]  /*d380*/  STSM.16.M88.4 [R68], R32 ;  /* 0x0000002044007844 */ /* 0x000fe20000000200 */
[----:B------:R-:W-:Y:S02]  /*d390*/  F2FP.BF16.F32.PACK_AB R39, R95, R94 ;  /* 0x0000005e5f27723e */ /* 0x000fe400000010ff */
[----:B------:R-:W-:Y:S02]  /*d3a0*/  MOV R76, R76 ;  /* 0x0000004c004c7202 */ /* 0x000fe40000000f00 */
[----:B------:R-:W-:Y:S01]  /*d3b0*/  F2FP.BF16.F32.PACK_AB R42, R101, R100 ;  /* 0x00000064652a723e */ /* 0x000fe200000010ff */
[----:B------:R-:W-:Y:S01]  /*d3c0*/  STSM.16.M88.4 [R72], R36 ;  /* 0x0000002448007844 */ /* 0x000fe20000000200 */
[----:B------:R-:W-:-:S02]  /*d3d0*/  MOV R80, R80 ;  /* 0x0000005000507202 */ /* 0x000fc40000000f00 */
[----:B------:R-:W-:Y:S01]  /*d3e0*/  F2FP.BF16.F32.PACK_AB R106, R109, R108 ;  /* 0x0000006c6d6a723e */ /* 0x000fe200000010ff */
[----:B------:R-:W-:Y:S01]  /*d3f0*/  STSM.16.M88.4 [R76], R40 ;  /* 0x000000284c007844 */ /* 0x000fe20000000200 */
[----:B------:R-:W-:Y:S02]  /*d400*/  F2FP.BF16.F32.PACK_AB R107, R62, R107 ;  /* 0x0000006b3e6b723e */ /* 0x000fe400000010ff */
[----:B------:R-:W-:Y:S02]  /*d410*/  F2FP.BF16.F32.PACK_AB R113, R66, R114 ;  /* 0x000000724271723e */ /* 0x000fe400000010ff */
[----:B------:R-:W-:Y:S01]  /*d420*/  F2FP.BF16.F32.PACK_AB R120, R121, R120 ;  /* 0x000000787978723e */ /* 0x000fe200000010ff */
[----:B------:R-:W-:Y:S01]  /*d430*/  STSM.16.M88.4 [R80], R104 ;  /* 0x0000006850007844 */ /* 0x000fe20000000200 */
[----:B------:R-:W-:Y:S02]  /*d440*/  MOV R84, R84 ;  /* 0x0000005400547202 */ /* 0x000fe40000000f00 */
[----:B------:R-:W-:-:S02]  /*d450*/  F2FP.BF16.F32.PACK_AB R114, R117, R116 ;  /* 0x000000747572723e */ /* 0x000fc400000010ff */
[----:B------:R-:W-:Y:S02]  /*d460*/  F2FP.BF16.F32.PACK_AB R115, R119, R115 ;  /* 0x000000737773723e */ /* 0x000fe400000010ff */
[----:B------:R-:W-:Y:S02]  /*d470*/  F2FP.BF16.F32.PACK_AB R121, R123, R122 ;  /* 0x0000007a7b79723e */ /* 0x000fe400000010ff */
[----:B------:R-:W-:Y:S01]  /*d480*/  F2FP.BF16.F32.PACK_AB R128, R129, R128 ;  /* 0x000000808180723e */ /* 0x000fe200000010ff */
[----:B------:R-:W-:Y:S01]  /*d490*/  STSM.16.M88.4 [R84], R112 ;  /* 0x0000007054007844 */ /* 0x000fe20000000200 */
[----:B------:R-:W-:Y:S02]  /*d4a0*/  MOV R88, R88 ;  /* 0x0000005800587202 */ /* 0x000fe40000000f00 */
[----:B------:R-:W-:Y:S02]  /*d4b0*/  F2FP.BF16.F32.PACK_AB R122, R125, R124 ;  /* 0x0000007c7d7a723e */ /* 0x000fe400000010ff */
[----:B------:R-:W-:-:S02]  /*d4c0*/  F2FP.BF16.F32.PACK_AB R123, R127, R126 ;  /* 0x0000007e7f7b723e */ /* 0x000fc400000010ff */
[----:B------:R-:W-:Y:S02]  /*d4d0*/  F2FP.BF16.F32.PACK_AB R129, R131, R130 ;  /* 0x000000828381723e */ /* 0x000fe400000010ff */
[----:B------:R-:W-:Y:S01]  /*d4e0*/  F2FP.BF16.F32.PACK_AB R136, R137, R136 ;  /* 0x000000888988723e */ /* 0x000fe200000010ff */
[----:B------:R-:W-:Y:S01]  /*d4f0*/  STSM.16.M88.4 [R88], R120 ;  /* 0x0000007858007844 */ /* 0x000fe20000000200 */
[----:B------:R-:W-:Y:S02]  /*d500*/  ISETP.NE.U32.AND P0, PT, RZ, UR4, PT ;  /* 0x00000004ff007c0c */ /* 0x000fe4000bf05070 */
[----:B--2---:R-:W-:Y:S02]  /*d510*/  IADD3 R6, P1, R200, UR4, RZ ;  /* 0x00000004c8067c10 */ /* 0x004fe4000ff3e0ff */
[----:B------:R-:W-:Y:S02]  /*d520*/  MOV R110, R110 ;  /* 0x0000006e006e7202 */ /* 0x000fe40000000f00 */
[----:B------:R-:W-:-:S02]  /*d530*/  F2FP.BF16.F32.PACK_AB R130, R133, R132 ;  /* 0x000000848582723e */ /* 0x000fc400000010ff */
[----:B------:R-:W-:Y:S02]  /*d540*/  F2FP.BF16.F32.PACK_AB R131, R135, R134 ;  /* 0x000000868783723e */ /* 0x000fe400000010ff */
[----:B------:R-:W-:Y:S02]  /*d550*/  F2FP.BF16.F32.PACK_AB R137, R139, R138 ;  /* 0x0000008a8b89723e */ /* 0x000fe400000010ff */
[----:B------:R-:W-:Y:S01]  /*d560*/  F2FP.BF16.F32.PACK_AB R144, R145, R144 ;  /* 0x000000909190723e */ /* 0x000fe200000010ff */
[----:B------:R-:W-:Y:S01]  /*d570*/  STSM.16.M88.4 [R110], R128 ;  /* 0x000000806e007844 */ /* 0x000fe20000000200 */
[----:B------:R-:W-:Y:S02]  /*d580*/  F2FP.BF16.F32.PACK_AB R138, R141, R140 ;  /* 0x0000008c8d8a723e */ /* 0x000fe400000010ff */
[----:B------:R-:W-:Y:S02]  /*d590*/  F2FP.BF16.F32.PACK_AB R139, R143, R142 ;  /* 0x0000008e8f8b723e */ /* 0x000fe400000010ff */
[----:B------:R-:W-:-:S02]  /*d5a0*/  F2FP.BF16.F32.PACK_AB R145, R147, R146 ;  /* 0x000000929391723e */ /* 0x000fc400000010ff */
[----:B------:R-:W-:Y:S01]  /*d5b0*/  MOV R48, R48 ;  /* 0x0000003000307202 */ /* 0x000fe20000000f00 */
[----:B------:R1:W-:Y:S01]  /*d5c0*/  STSM.16.M88.4 [R0], R136 ;  /* 0x0000008800007844 */ /* 0x0003e20000000200 */
[----:B------:R-:W-:Y:S02]  /*d5d0*/  F2FP.BF16.F32.PACK_AB R146, R149, R148 ;  /* 0x000000949592723e */ /* 0x000fe400000010ff */
[----:B------:R-:W-:Y:S02]  /*d5e0*/  F2FP.BF16.F32.PACK_AB R147, R151, R150 ;  /* 0x000000969793723e */ /* 0x000fe400000010ff */
        /* <DEDUP_REMOVED lines=12> */
[----:B------:R-:W-:-:S03]  /*d6b0*/  IMAD R5, R211, 0x40, R189 ;  /* 0x00000040d3057824 */ /* 0x000fc600078e02bd */
[----:B------:R1:W5:Y:S01]  /*d6c0*/  @P6 LDG.E R0, desc[UR40][R200.64] ;  /* 0x00000028c8006981 */ /* 0x000362000c1e1900 */
[----:B------:R-:W-:-:S03]  /*d6d0*/  IMAD.WIDE R4, R5, 0x2, R44 ;  /* 0x0000000205047825 */ /* 0x000fc600078e022c */
[C---:B------:R-:W-:Y:S02]  /*d6e0*/  IADD3 R9, P1, R4.reuse, 0x1000, RZ ;  /* 0x0000100004097810 */ /* 0x040fe40007f3e0ff */
[C---:B------:R-:W-:Y:S02]  /*d6f0*/  IADD3 R13, P2, R4.reuse, 0x2000, RZ ;  /* 0x00002000040d7810 */ /* 0x040fe40007f5e0ff */
[C---:B------:R-:W-:Y:S02]  /*d700*/  IADD3 R29, P3, R4.reuse, 0x3000, RZ ;  /* 0x00003000041d7810 */ /* 0x040fe40007f7e0ff */
[----:B------:R-:W-:Y:S02]  /*d710*/  IADD3 R33, P4, R4, 0x4000, RZ ;  /* 0x0000400004217810 */ /* 0x000fe40007f9e0ff */
        /* <DEDUP_REMOVED lines=8> */
[----:B------:R-:W-:Y:S02]  /*d7a0*/  IADD3 R37, P5, R4, 0x5000, RZ ;  /* 0x0000500004257810 */ /* 0x000fe40007fbe0ff */
        /* <DEDUP_REMOVED lines=8> */
[----:B------:R-:W-:-:S02]  /*d830*/  P2R R10, PR, RZ, 0x20 ;  /* 0x00000020ff0a7803 */ /* 0x000fc40000000000 */
[C---:B------:R-:W-:Y:S02]  /*d840*/  IADD3 R41, P1, R4.reuse, 0x6000, RZ ;  /* 0x0000600004297810 */ /* 0x040fe40007f3e0ff */
[C---:B------:R-:W-:Y:S02]  /*d850*/  IADD3 R45, P2, R4.reuse, 0x7000, RZ ;  /* 0x00007000042d7810 */ /* 0x040fe40007f5e0ff */
[C---:B------:R-:W-:Y:S02]  /*d860*/  IADD3 R49, P3, R4.reuse, 0x8000, RZ ;  /* 0x0000800004317810 */ /* 0x040fe40007f7e0ff */
[C---:B------:R-:W-:Y:S02]  /*d870*/  IADD3 R53, P4, R4.reuse, 0x9000, RZ ;  /* 0x0000900004357810 */ /* 0x040fe40007f9e0ff */
[----:B------:R-:W-:Y:S02]  /*d880*/  IADD3 R57, P5, R4, 0xa000, RZ ;  /* 0x0000a00004397810 */ /* 0x000fe40007fbe0ff */
[----:B------:R-:W-:-:S02]  /*d890*/  LOP3.LUT R36, R37, 0x380, RZ, 0xc0, !PT ;  /* 0x0000038025247812 */ /* 0x000fc400078ec0ff */
[----:B------:R-:W-:Y:S02]  /*d8a0*/  LOP3.LUT R40, R41, 0x380, RZ, 0xc0, !PT ;  /* 0x0000038029287812 */ /* 0x000fe400078ec0ff */
[----:B------:R-:W-:Y:S02]  /*d8b0*/  LOP3.LUT R44, R45, 0x380, RZ, 0xc0, !PT ;  /* 0x000003802d2c7812 */ /* 0x000fe400078ec0ff */
[----:B--2---:R-:W-:Y:S02]  /*d8c0*/  LOP3.LUT R48, R49, 0x380, RZ, 0xc0, !PT ;  /* 0x0000038031307812 */ /* 0x004fe400078ec0ff */
[----:B------:R-:W-:Y:S02]  /*d8d0*/  LOP3.LUT R52, R53, 0x380, RZ, 0xc0, !PT ;  /* 0x0000038035347812 */ /* 0x000fe400078ec0ff */
[----:B------:R-:W-:Y:S02]  /*d8e0*/  LOP3.LUT R56, R57, 0x380, RZ, 0xc0, !PT ;  /* 0x0000038039387812 */ /* 0x000fe400078ec0ff */
[----:B------:R-:W-:-:S02]  /*d8f0*/  SHF.R.U64 R36, R36, 0x3, RZ ;  /* 0x0000000324247819 */ /* 0x000fc400000012ff */
[----:B------:R-:W-:Y:S02]  /*d900*/  SHF.R.U64 R40, R40, 0x3, RZ ;  /* 0x0000000328287819 */ /* 0x000fe400000012ff */
[----:B------:R-:W-:Y:S02]  /*d910*/  SHF.R.U64 R44, R44, 0x3, RZ ;  /* 0x000000032c2c7819 */ /* 0x000fe400000012ff */
[----:B------:R-:W-:Y:S02]  /*d920*/  SHF.R.U64 R48, R48, 0x3, RZ ;  /* 0x0000000330307819 */ /* 0x000fe400000012ff */
[----:B------:R-:W-:Y:S02]  /*d930*/  SHF.R.U64 R52, R52, 0x3, RZ ;  /* 0x0000000334347819 */ /* 0x000fe400000012ff */
[----:B------:R-:W-:Y:S02]  /*d940*/  SHF.R.U64 R56, R56, 0x3, RZ ;  /* 0x0000000338387819 */ /* 0x000fe400000012ff */
[----:B------:R-:W-:-:S02]  /*d950*/  LOP3.LUT R36, R36, R37, RZ, 0x3c, !PT ;  /* 0x0000002524247212 */ /* 0x000fc400078e3cff */
[----:B------:R-:W-:Y:S02]  /*d960*/  LOP3.LUT R40, R40, R41, RZ, 0x3c, !PT ;  /* 0x0000002928287212 */ /* 0x000fe400078e3cff */
[----:B------:R-:W-:Y:S02]  /*d970*/  LOP3.LUT R44, R44, R45, RZ, 0x3c, !PT ;  /* 0x0000002d2c2c7212 */ /* 0x000fe400078e3cff */
[----:B------:R-:W-:Y:S02]  /*d980*/  LOP3.LUT R48, R48, R49, RZ, 0x3c, !PT ;  /* 0x0000003130307212 */ /* 0x000fe400078e3cff */
[----:B------:R-:W-:Y:S02]  /*d990*/  LOP3.LUT R52, R52, R53, RZ, 0x3c, !PT ;  /* 0x0000003534347212 */ /* 0x000fe400078e3cff */
[----:B------:R-:W-:Y:S01]  /*d9a0*/  LOP3.LUT R56, R56, R57, RZ, 0x3c, !PT ;  /* 0x0000003938387212 */ /* 0x000fe200078e3cff */
[----:B-1----:R-:W-:Y:S06]  /*d9b0*/  @P6 BRA `(.L_x_3959) ;  /* 0x0000000000106947 */ /* 0x002fec0003800000 */
[----:B------:R-:W-:Y:S05]  /*d9c0*/  @!P0 BRA `(.L_x_3959) ;  /* 0x00000000000c8947 */ /* 0x000fea0003800000 */
[----:B------:R-:W2:Y:S04]  /*d9d0*/  LDG.E R3, desc[UR40][R6.64] ;  /* 0x0000002806037981 */ /* 0x000ea8000c1e1900 */
[----:B-----5:R-:W2:Y:S02]  /*d9e0*/  LDG.E R0, desc[UR40][R6.64+0x4] ;  /* 0x0000042806007981 */ /* 0x020ea4000c1e1900 */
[----:B--2---:R-:W-:-:S07]  /*d9f0*/  IMAD.IADD R0, R0, 0x1, -R3 ;  /* 0x0000000100007824 */ /* 0x004fce00078e0a03 */
.L_x_3959:
[----:B------:R-:W1:Y:S01]  /*da00*/  SHFL.IDX PT, R3, R213, RZ, 0x1f ;  /* 0x00001fffd5037589 */ /* 0x000e6200000e0000 */
[----:B------:R-:W-:Y:S01]  /*da10*/  ISETP.NE.AND P6, PT, R10, RZ, PT ;  /* 0x000000ff0a00720c */ /* 0x000fe20003fc5270 */
[--C-:B------:R-:W-:Y:S01]  /*da20*/  IMAD.X R57, RZ, RZ, R5.reuse, P5 ;  /* 0x000000ffff397224 */ /* 0x100fe200028e0605 */
[C---:B------:R-:W-:Y:S01]  /*da30*/  LOP3.LUT R7, R4.reuse, 0x380, RZ, 0xc0, !PT ;  /* 0x0000038004077812 */ /* 0x040fe200078ec0ff */
[--C-:B------:R-:W-:Y:S01]  /*da40*/  IMAD.X R41, RZ, RZ, R5.reuse, P1 ;  /* 0x000000ffff297224 */ /* 0x100fe200008e0605 */
[C---:B------:R-:W-:Y:S01]  /*da50*/  IADD3 R65, P1, R4.reuse, 0xc000, RZ ;  /* 0x0000c00004417810 */ /* 0x040fe20007f3e0ff */
[--C-:B------:R-:W-:Y:S01]  /*da60*/  IMAD.X R37, RZ, RZ, R5.reuse, P6 ;  /* 0x000000ffff257224 */ /* 0x100fe200030e0605 */
[C---:B------:R-:W-:Y:S01]  /*da70*/  IADD3 R61, P6, R4.reuse, 0xb000, RZ ;  /* 0x0000b000043d7810 */ /* 0x040fe20007fde0ff */
[--C-:B------:R-:W-:Y:S01]  /*da80*/  IMAD.X R45, RZ, RZ, R5.reuse, P2 ;  /* 0x000000ffff2d7224 */ /* 0x100fe200010e0605 */
[C---:B------:R-:W-:Y:S01]  /*da90*/  IADD3 R69, P2, R4.reuse, 0xd000, RZ ;  /* 0x0000d00004457810 */ /* 0x040fe20007f5e0ff */
[--C-:B------:R-:W-:Y:S01]  /*daa0*/  IMAD.X R49, RZ, RZ, R5.reuse, P3 ;  /* 0x000000ffff317224 */ /* 0x100fe200018e0605 */
[C---:B------:R-:W-:Y:S01]  /*dab0*/  IADD3 R73, P3, R4.reuse, 0xe000, RZ ;  /* 0x0000e00004497810 */ /* 0x040fe20007f7e0ff */
[----:B------:R-:W-:Y:S01]  /*dac0*/  IMAD.X R53, RZ, RZ, R5, P4 ;  /* 0x000000ffff357224 */ /* 0x000fe200020e0605 */
[----:B------:R-:W-:-:S02]  /*dad0*/  IADD3 R10, P4, R4, 0xf000, RZ ;  /* 0x0000f000040a7810 */ /* 0x000fc40007f9e0ff */
[----:B------:R-:W-:Y:S02]  /*dae0*/  LOP3.LUT R60, R61, 0x380, RZ, 0xc0, !PT ;  /* 0x000003803d3c7812 */ /* 0x000fe400078ec0ff */
[----:B------:R-:W-:Y:S01]  /*daf0*/  LOP3.LUT R64, R65, 0x380, RZ, 0xc0, !PT ;  /* 0x0000038041407812 */ /* 0x000fe200078ec0ff */
[----:B------:R-:W-:Y:S01]  /*db00*/  IMAD.X R77, RZ, RZ, R5, P4 ;  /* 0x000000ffff4d7224 */ /* 0x000fe200020e0605 */
[----:B------:R-:W-:Y:S02]  /*db10*/  LOP3.LUT R68, R69, 0x380, RZ, 0xc0, !PT ;  /* 0x0000038045447812 */ /* 0x000fe400078ec0ff */
[----:B------:R-:W-:Y:S02]  /*db20*/  LOP3.LUT R72, R73, 0x380, RZ, 0xc0, !PT ;  /* 0x0000038049487812 */ /* 0x000fe400078ec0ff */
[----:B------:R-:W-:Y:S02]  /*db30*/  SHF.R.U64 R60, R60, 0x3, RZ ;  /* 0x000000033c3c7819 */ /* 0x000fe400000012ff */
[----:B-1----:R-:W-:-:S02]  /*db40*/  ISETP.NE.AND P5, PT, R3, RZ, PT ;  /* 0x000000ff0300720c */ /* 0x002fc40003fa5270 */
[----:B------:R-:W-:Y:S02]  /*db50*/  LOP3.LUT R3, R10, 0x380, RZ, 0xc0, !PT ;  /* 0x000003800a037812 */ /* 0x000fe400078ec0ff */
[----:B------:R-:W-:Y:S02]  /*db60*/  SHF.R.U64 R64, R64, 0x3, RZ ;  /* 0x0000000340407819 */ /* 0x000fe400000012ff */
[----:B------:R-:W-:Y:S02]  /*db70*/  SHF.R.U64 R68, R68, 0x3, RZ ;  /* 0x0000000344447819 */ /* 0x000fe400000012ff */
[----:B------:R-:W-:Y:S02]  /*db80*/  SHF.R.U64 R72, R72, 0x3, RZ ;  /* 0x0000000348487819 */ /* 0x000fe400000012ff */
[----:B------:R-:W-:Y:S02]  /*db90*/  SHF.R.U64 R7, R7, 0x3, RZ ;  /* 0x0000000307077819 */ /* 0x000fe400000012ff */
[----:B------:R-:W-:-:S02]  /*dba0*/  SHF.R.U64 R3, R3, 0x3, RZ ;  /* 0x0000000303037819 */ /* 0x000fc400000012ff */
        /* <DEDUP_REMOVED lines=9> */
[----:B------:R-:W-:Y:S01]  /*dc40*/  IMAD.MOV.U32 R7, RZ, RZ, R5 ;  /* 0x000000ffff077224 */ /* 0x000fe200078e0005 */
[----:B------:R-:W-:-:S02]  /*dc50*/  LOP3.LUT R76, R3, R10, RZ, 0x3c, !PT ;  /* 0x0000000a034c7212 */ /* 0x000fc400078e3cff */
[----:B------:R-:W-:Y:S02]  /*dc60*/  SHF.R.S32.HI R80, RZ, 0x1f, R199 ;  /* 0x0000001fff507819 */ /* 0x000fe400000114c7 */
[----:B------:R-:W-:Y:S02]  /*dc70*/  SEL R83, R202, RZ, !P0 ;  /* 0x000000ffca537207 */ /* 0x000fe40004000000 */
[----:B------:R-:W-:Y:S02]  /*dc80*/  SEL R212, R212, RZ, !P0 ;  /* 0x000000ffd4d47207 */ /* 0x000fe40004000000 */
[----:B-----5:R-:W-:Y:S01]  /*dc90*/  SHF.R.S32.HI R81, RZ, 0x1f, R24 ;  /* 0x0000001fff517819 */ /* 0x020fe20000011418 */
[----:B------:R-:W-:Y:S06]  /*dca0*/  @P5 BRA `(.L_x_3960) ;  /* 0x0000000000b85947 */ /* 0x000fec0003800000 */
[----:B------:R-:W1:Y:S01]  /*dcb0*/  LDC R31, c[0x0][0xbe8] ;  /* 0x0002fa00ff1f7b82 */ /* 0x000e620000000800 */
[----:B------:R-:W-:Y:S01]  /*dcc0*/  ULDC.64 UR4, c[0x0][0xb90] ;  /* 0x0002e40000047ab9 */ /* 0x000fe20000000a00 */
[----:B------:R-:W-:Y:S02]  /*dcd0*/  IMAD R30, R209, 0x40, R222 ;  /* 0x00000040d11e7824 */ /* 0x000fe400078e02de */
[----:B------:R-:W-:Y:S02]  /*dce0*/  IMAD R10, R80, UR4, RZ ;  /* 0x00000004500a7c24 */ /* 0x000fe4000f8e02ff */
[----:B------:R-:W-:Y:S02]  /*dcf0*/  IMAD.MOV.U32 R4, RZ, RZ, R24 ;  /* 0x000000ffff047224 */ /* 0x000fe400078e0018 */
[----:B------:R-:W-:Y:S02]  /*dd00*/  IMAD R11, R199, UR5, R10 ;  /* 0x00000005c70b7c24 */ /* 0x000fe4000f8e020a */
[----:B------:R-:W-:-:S02]  /*dd10*/  IMAD.MOV.U32 R5, RZ, RZ, R81 ;  /* 0x000000ffff057224 */ /* 0x000fc400078e0051 */
[----:B------:R-:W-:Y:S02]  /*dd20*/  IMAD.MOV R34, RZ, RZ, -R194 ;  /* 0x000000ffff227224 */ /* 0x000fe400078e0ac2 */
[----:B------:R-:W-:Y:S01]  /*dd30*/  IMAD.WIDE.U32 R4, R199, UR4, R4 ;  /* 0x00000004c7047c25 */ /* 0x000fe2000f8e0004 */
[----:B------:R-:W-:-:S03]  /*dd40*/  ULDC.64 UR4, c[0x0][0xb98] ;  /* 0x0002e60000047ab9 */ /* 0x000fc60000000a00 */
[----:B------:R-:W-:Y:S02]  /*dd50*/  IMAD.IADD R5, R5, 0x1, R11 ;  /* 0x0000000105057824 */ /* 0x000fe400078e020b */
[----:B------:R-:W-:Y:S02]  /*dd60*/  IMAD R35, R209, 0x40, R191 ;  /* 0x00000040d1237824 */ /* 0x000fe400078e02bf */
[----:B------:R-:W-:Y:S01]  /*dd70*/  IMAD.WIDE.U32 R4, R83, UR4, R4 ;  /* 0x0000000453047c25 */ /* 0x000fe2000f8e0004 */
[----:B-1----:R-:W-:-:S13]  /*dd80*/  ISETP.NE.AND P0, PT, R31, 0x1, PT ;  /* 0x000000011f00780c */ /* 0x002fda0003f05270 */
[----:B------:R-:W1:Y:S08]  /*dd90*/  @P0 LDC R3, c[0x0][0xbec] ;  /* 0x0002fb00ff030b82 */ /* 0x000e700000000800 */
[----:B------:R-:W2:Y:S01]  /*dda0*/  @P0 LDC R15, c[0x0][0xbf0] ;  /* 0x0002fc00ff0f0b82 */ /* 0x000ea20000000800 */
[----:B-1----:R-:W-:-:S04]  /*ddb0*/  @P0 IMAD.HI.U32 R10, R30, R3, RZ ;  /* 0x000000031e0a0227 */ /* 0x002fc800078e00ff */
[----:B------:R-:W-:Y:S01]  /*ddc0*/  IMAD.MOV.U32 R3, RZ, RZ, R30 ;  /* 0x000000ffff037224 */ /* 0x000fe200078e001e */
[----:B--2---:R-:W-:Y:S01]  /*ddd0*/  @P0 SHF.R.U32.HI R3, RZ, R15, R10 ;  /* 0x0000000fff030219 */ /* 0x004fe2000001160a */
[----:B------:R-:W-:-:S03]  /*dde0*/  IMAD R10, R212, UR4, RZ ;  /* 0x00000004d40a7c24 */ /* 0x000fc6000f8e02ff */
[--C-:B------:R-:W-:Y:S01]  /*ddf0*/  SHF.R.S32.HI R15, RZ, 0x1f, R3.reuse ;  /* 0x0000001fff0f7819 */ /* 0x100fe20000011403 */
[----:B------:R-:W-:Y:S01]  /*de00*/  IMAD.MOV R14, RZ, RZ, -R3 ;  /* 0x000000ffff0e7224 */ /* 0x000fe200078e0a03 */
[----:B------:R-:W-:Y:S01]  /*de10*/  IADD3 R4, P0, R3, R4, RZ ;  /* 0x0000000403047210 */ /* 0x000fe20007f1e0ff */
[----:B------:R-:W-:Y:S01]  /*de20*/  IMAD R10, R83, UR5, R10 ;  /* 0x00000005530a7c24 */ /* 0x000fe2000f8e020a */
[----:B------:R-:W-:Y:S01]  /*de30*/  ULDC.64 UR4, c[0x0][0xb88] ;  /* 0x0002e20000047ab9 */ /* 0x000fe20000000a00 */
[----:B------:R-:W-:Y:S02]  /*de40*/  IMAD R11, R31, R14, R30 ;  /* 0x0000000e1f0b7224 */ /* 0x000fe400078e021e */
[----:B------:R-:W-:Y:S01]  /*de50*/  IMAD R30, R0, R31, RZ ;  /* 0x0000001f001e7224 */ /* 0x000fe200078e02ff */
[----:B------:R-:W-:Y:S02]  /*de60*/  IADD3.X R5, R15, R5, R10, P0, !PT ;  /* 0x000000050f057210 */ /* 0x000fe400007fe40a */
[----:B------:R-:W-:Y:S01]  /*de70*/  SHF.R.S32.HI R3, RZ, 0x1f, R11 ;  /* 0x0000001fff037819 */ /* 0x000fe2000001140b */
[----:B------:R-:W-:-:S04]  /*de80*/  IMAD.WIDE.U32 R4, R11, UR4, R4 ;  /* 0x000000040b047c25 */ /* 0x000fc8000f8e0004 */
[----:B------:R-:W-:-:S04]  /*de90*/  IMAD R10, R3, UR4, RZ ;  /* 0x00000004030a7c24 */ /* 0x000fc8000f8e02ff */
[----:B------:R-:W-:Y:S01]  /*dea0*/  IMAD R3, R11, UR5, R10 ;  /* 0x000000050b037c24 */ /* 0x000fe2000f8e020a */
[----:B------:R-:W-:Y:S02]  /*deb0*/  ULDC.64 UR4, c[0x0][0xb50] ;  /* 0x0002d40000047ab9 */ /* 0x000fe40000000a00 */
[----:B------:R-:W-:Y:S01]  /*dec0*/  LEA R14, P0, R4, UR4, 0x2 ;  /* 0x00000004040e7c11 */ /* 0x000fe2000f8010ff */
[----:B------:R-:W-:-:S04]  /*ded0*/  IMAD.IADD R3, R5, 0x1, R3 ;  /* 0x0000000105037824 */ /* 0x000fc800078e0203 */
[----:B------:R-:W-:Y:S01]  /*dee0*/  SHFL.IDX PT, R10, R14, 0x1, 0x1c1f ;  /* 0x003c1f000e0a7f89 */ /* 0x000fe200000e0000 */
[----:B------:R-:W-:Y:S01]  /*def0*/  LEA.HI.X R15, R4, UR5, R3, 0x2, P0 ;  /* 0x00000005040f7c11 */ /* 0x000fe200080f1403 */
[----:B------:R-:W-:Y:S01]  /*df00*/  VIADD R3, R35, 0x8 ;  /* 0x0000000823037836 */ /* 0x000fe20000000000 */
[----:B------:R-:W-:Y:S01]  /*df10*/  ISETP.NE.AND P0, PT, R193, R34, PT ;  /* 0x00000022c100720c */ /* 0x000fe20003f05270 */
[----:B------:R-:W-:Y:S03]  /*df20*/  SHFL.IDX PT, R4, R14, RZ, 0x1c1f ;  /* 0x001c1fff0e047589 */ /* 0x000fe600000e0000 */
[-C--:B------:R-:W-:Y:S01]  /*df30*/  ISETP.GE.OR P1, PT, R35, R30.reuse, P0 ;  /* 0x0000001e2300720c */ /* 0x080fe20000726670 */
[----:B------:R-:W1:Y:S01]  /*df40*/  SHFL.IDX PT, R5, R15, RZ, 0x1c1f ;  /* 0x001c1fff0f057589 */ /* 0x000e6200000e0000 */
[----:B------:R-:W-:-:S03]  /*df50*/  ISETP.GE.OR P0, PT, R3, R30, P0 ;  /* 0x0000001e0300720c */ /* 0x000fc60000706670 */
[----:B------:R-:W2:Y:S08]  /*df60*/  SHFL.IDX PT, R11, R15, 0x1, 0x1c1f ;  /* 0x003c1f000f0b7f89 */ /* 0x000eb000000e0000 */
[----:B-1----:R1:W-:Y:S04]  /*df70*/  @!P1 ST.E desc[UR40][R4.64], R21 ;  /* 0x0000001504009985 */ /* 0x0023e8000c101928 */
[----:B--2---:R1:W-:Y:S02]  /*df80*/  @!P0 ST.E desc[UR40][R10.64], R20 ;  /* 0x000000140a008985 */ /* 0x0043e4000c101928 */
.L_x_3960:
[----:B------:R-:W2:Y:S01]  /*df90*/  LDC R85, c[0x0][0xbe8] ;  /* 0x0002fa00ff557b82 */ /* 0x000ea20000000800 */
[----:B------:R-:W-:Y:S01]  /*dfa0*/  ULDC.64 UR4, c[0x0][0xaa0] ;  /* 0x0002a80000047ab9 */ /* 0x000fe20000000a00 */
[----:B-1----:R-:W5:Y:S01]  /*dfb0*/  LD.E.128 R4, desc[UR40][R6.64] ;  /* 0x0000002806047980 */ /* 0x002f62000c101d00 */
[----:B------:R-:W-:-:S03]  /*dfc0*/  IMAD R3, R81, UR4, RZ ;  /* 0x0000000451037c24 */ /* 0x000fc6000f8e02ff */
[----:B------:R-:W5:Y:S02]  /*dfd0*/  LD.E.128 R8, desc[UR40][R8.64] ;  /* 0x0000002808087980 */ /* 0x000f64000c101d00 */
[----:B------:R-:W1:Y:S02]  /*dfe0*/  LDC R88, c[0x0][0xac8] ;  /* 0x0002b200ff587b82 */ /* 0x000e640000000800 */
[----:B------:R-:W5:Y:S04]  /*dff0*/  LD.E.128 R12, desc[UR40][R12.64] ;  /* 0x000000280c0c7980 */ /* 0x000f68000c101d00 */
[----:B------:R-:W5:Y:S04]  /*e000*/  LD.E.128 R28, desc[UR40][R28.64] ;  /* 0x000000281c1c7980 */ /* 0x000f68000c101d00 */
[----:B------:R-:W5:Y:S04]  /*e010*/  LD.E.128 R32, desc[UR40][R32.64] ;  /* 0x0000002820207980 */ /* 0x000f68000c101d00 */
[----:B------:R-:W5:Y:S01]  /*e020*/  LD.E.128 R36, desc[UR40][R36.64] ;  /* 0x0000002824247980 */ /* 0x000f62000c101d00 */
[----:B--2---:R-:W-:Y:S01]  /*e030*/  ISETP.NE.AND P1, PT, R85, 0x1, PT ;  /* 0x000000015500780c */ /* 0x004fe20003f25270 */
[----:B------:R-:W-:-:S02]  /*e040*/  IMAD R3, R24, UR5, R3 ;  /* 0x0000000518037c24 */ /* 0x000fc4000f8e0203 */
[----:B------:R-:W5:Y:S01]  /*e050*/  LD.E.128 R40, desc[UR40][R40.64] ;  /* 0x0000002828287980 */ /* 0x000f62000c101d00 */
[----:B------:R-:W-:Y:S01]  /*e060*/  IMAD.WIDE.U32 R20, R24, UR4, RZ ;  /* 0x0000000418147c25 */ /* 0x000fe2000f8e00ff */
[----:B------:R-:W-:Y:S02]  /*e070*/  ULDC.64 UR4, c[0x0][0xae8] ;  /* 0x0002ba0000047ab9 */ /* 0x000fe40000000a00 */
[----:B------:R-:W5:Y:S04]  /*e080*/  LD.E.128 R44, desc[UR40][R44.64] ;  /* 0x000000282c2c7980 */ /* 0x000f68000c101d00 */
[----:B------:R-:W5:Y:S02]  /*e090*/  LD.E.128 R48, desc[UR40][R48.64] ;  /* 0x0000002830307980 */ /* 0x000f64000c101d00 */
[----:B------:R-:W2:Y:S01]  /*e0a0*/  @P1 LDC R81, c[0x0][0xbec] ;  /* 0x0002fb00ff511b82 */ /* 0x000ea20000000800 */
[----:B------:R-:W-:Y:S01]  /*e0b0*/  IMAD.IADD R21, R21, 0x1, R3 ;  /* 0x0000000115157824 */ /* 0x000fe200078e0203 */
[----:B------:R-:W5:Y:S01]  /*e0c0*/  LD.E.128 R52, desc[UR40][R52.64] ;  /* 0x0000002834347980 */ /* 0x000f62000c101d00 */
[----:B------:R-:W-:-:S03]  /*e0d0*/  IMAD R24, R80, UR4, RZ ;  /* 0x0000000450187c24 */ /* 0x000fc6000f8e02ff */
[----:B------:R-:W5:Y:S02]  /*e0e0*/  LD.E.128 R56, desc[UR40][R56.64] ;  /* 0x0000002838387980 */ /* 0x000f64000c101d00 */
[----:B------:R-:W3:Y:S01]  /*e0f0*/  @P1 LDC R87, c[0x0][0xbf0] ;  /* 0x0002fc00ff571b82 */ /* 0x000ee20000000800 */
[C---:B------:R-:W-:Y:S01]  /*e100*/  IMAD R3, R199.reuse, UR5, R24 ;  /* 0x00000005c7037c24 */ /* 0x040fe2000f8e0218 */
[----:B------:R-:W5:Y:S01]  /*e110*/  LD.E.128 R60, desc[UR40][R60.64] ;  /* 0x000000283c3c7980 */ /* 0x000f62000c101d00 */
[----:B------:R-:W-:Y:S01]  /*e120*/  IMAD.WIDE.U32 R20, R199, UR4, R20 ;  /* 0x00000004c7147c25 */ /* 0x000fe2000f8e0014 */
[----:B------:R-:W-:Y:S02]  /*e130*/  ULDC.64 UR4, c[0x0][0xaf0] ;  /* 0x0002bc0000047ab9 */ /* 0x000fe40000000a00 */
[----:B------:R-:W5:Y:S01]  /*e140*/  LD.E.128 R64, desc[UR40][R64.64] ;  /* 0x0000002840407980 */ /* 0x000f62000c101d00 */
[----:B------:R-:W-:Y:S02]  /*e150*/  IMAD R24, R210, 0x20, R211 ;  /* 0x00000020d2187824 */ /* 0x000fe400078e02d3 */
[----:B------:R-:W-:Y:S01]  /*e160*/  IMAD.IADD R21, R21, 0x1, R3 ;  /* 0x0000000115157824 */ /* 0x000fe200078e0203 */
[----:B------:R-:W5:Y:S01]  /*e170*/  LD.E.128 R68, desc[UR40][R68.64] ;  /* 0x0000002844447980 */ /* 0x000f62000c101d00 */
[----:B------:R-:W-:-:S02]  /*e180*/  IMAD R3, R212, UR4, RZ ;  /* 0x00000004d4037c24 */ /* 0x000fc4000f8e02ff */
[----:B------:R-:W-:Y:S01]  /*e190*/  IMAD R82, R209, 0x40, R24 ;  /* 0x00000040d1527824 */ /* 0x000fe200078e0218 */
[----:B-1----:R-:W-:Y:S01]  /*e1a0*/  ISETP.GE.AND P0, PT, R207, R88, PT ;  /* 0x00000058cf00720c */ /* 0x002fe20003f06270 */
[C---:B------:R-:W-:Y:S01]  /*e1b0*/  IMAD R3, R83.reuse, UR5, R3 ;  /* 0x0000000553037c24 */ /* 0x040fe2000f8e0203 */
[----:B------:R-:W5:Y:S01]  /*e1c0*/  LD.E.128 R72, desc[UR40][R72.64] ;  /* 0x0000002848487980 */ /* 0x000f62000c101d00 */
[----:B------:R-:W-:-:S03]  /*e1d0*/  IMAD.WIDE.U32 R20, R83, UR4, R20 ;  /* 0x0000000453147c25 */ /* 0x000fc6000f8e0014 */
[----:B------:R-:W5:Y:S01]  /*e1e0*/  LD.E.128 R76, desc[UR40][R76.64] ;  /* 0x000000284c4c7980 */ /* 0x000f62000c101d00 */
[----:B--2---:R-:W-:Y:S01]  /*e1f0*/  @P1 IMAD.HI.U32 R24, R82, R81, RZ ;  /* 0x0000005152181227 */ /* 0x004fe200078e00ff */
[----:B------:R-:W-:Y:S01]  /*e200*/  SEL R80, RZ, 0xffffffff, P0 ;  /* 0xffffffffff507807 */ /* 0x000fe20000000000 */
[----:B------:R-:W-:Y:S01]  /*e210*/  ULDC.64 UR4, c[0x0][0xae0] ;  /* 0x0002b80000047ab9 */ /* 0x000fe20000000a00 */
[-C--:B------:R-:W-:Y:S01]  /*e220*/  ISETP.GE.AND P0, PT, R206, R88.reuse, PT ;  /* 0x00000058ce00720c */ /* 0x080fe20003f06270 */
[----:B------:R-:W-:Y:S01]  /*e230*/  IMAD.IADD R21, R21, 0x1, R3 ;  /* 0x0000000115157824 */ /* 0x000fe200078e0203 */
[----:B------:R-:W-:Y:S01]  /*e240*/  @!PT LDS RZ, [RZ] ;  /* 0x00000000fffff984 */ /* 0x000fe20000000800 */
[----:B------:R-:W-:Y:S01]  /*e250*/  @!PT LDS RZ, [RZ] ;  /* 0x00000000fffff984 */ /* 0x000fe20000000800 */
[----:B------:R-:W-:Y:S01]  /*e260*/  @!PT LDS RZ, [RZ] ;  /* 0x00000000fffff984 */ /* 0x000fe20000000800 */
[----:B------:R-:W-:Y:S01]  /*e270*/  @!PT LDS RZ, [RZ] ;  /* 0x00000000fffff984 */ /* 0x000fe20000000800 */
[----:B------:R1:W-:Y:S06]  /*e280*/  MEMBAR.ALL.CTA ;  /* 0x0000000000007992 */ /* 0x0003ec0000008000 */
[----:B-1----:R-:W1:Y:S01]  /*e290*/  FENCE.VIEW.ASYNC.S ;  /* 0x00000000000073c6 */ /* 0x002e620000000000 */
[----:B------:R-:W-:Y:S01]  /*e2a0*/  IMAD.MOV.U32 R3, RZ, RZ, R82 ;  /* 0x000000ffff037224 */ /* 0x000fe200078e0052 */
[----:B---3--:R-:W-:Y:S01]  /*e2b0*/  @P1 SHF.R.U32.HI R3, RZ, R87, R24 ;  /* 0x00000057ff031219 */ /* 0x008fe20000011618 */
[----:B------:R-:W-:Y:S01]  /*e2c0*/  IMAD.SHL.U32 R83, R80, 0x2, RZ ;  /* 0x0000000250537824 */ /* 0x000fe200078e00ff */
[-C--:B------:R-:W-:Y:S01]  /*e2d0*/  ISETP.GE.AND P1, PT, R189, R88.reuse, PT ;  /* 0x00000058bd00720c */ /* 0x080fe20003f26270 */
[----:B------:R-:W-:Y:S01]  /*e2e0*/  IMAD R92, R0, R85, RZ ;  /* 0x00000055005c7224 */ /* 0x000fe200078e02ff */
[----:B------:R-:W-:Y:S01]  /*e2f0*/  SEL R80, RZ, 0xffffffff, P0 ;  /* 0xffffffffff507807 */ /* 0x000fe20000000000 */
[----:B------:R-:W-:Y:S01]  /*e300*/  IMAD.MOV R81, RZ, RZ, -R3 ;  /* 0x000000ffff517224 */ /* 0x000fe200078e0a03 */
[----:B------:R-:W-:Y:S01]  /*e310*/  SEL R24, RZ, 0x1, P1 ;  /* 0x00000001ff187807 */ /* 0x000fe20000800000 */
[----:B------:R-:W-:Y:S01]  /*e320*/  IMAD.WIDE.U32 R20, R3, UR4, R20 ;  /* 0x0000000403147c25 */ /* 0x000fe2000f8e0014 */
[-C--:B------:R-:W-:Y:S01]  /*e330*/  ISETP.GE.AND P0, PT, R205, R88.reuse, PT ;  /* 0x00000058cd00720c */ /* 0x080fe20003f06270 */
[----:B------:R-:W-:Y:S01]  /*e340*/  BSSY B1, `(.L_x_3961) ;  /* 0x000004a000017945 */ /* 0x000fe20003800000 */
[----:B------:R-:W-:Y:S01]  /*e350*/  LOP3.LUT R24, R83, 0x2, R24, 0xe2, !PT ;  /* 0x0000000253187812 */ /* 0x000fe200078ee218 */
[----:B------:R-:W-:Y:S01]  /*e360*/  IMAD.SHL.U32 R83, R80, 0x4, RZ ;  /* 0x0000000450537824 */ /* 0x000fe200078e00ff */
[----:B------:R-:W-:Y:S01]  /*e370*/  SEL R80, RZ, 0xffffffff, P0 ;  /* 0xffffffffff507807 */ /* 0x000fe20000000000 */
[----:B------:R-:W-:Y:S01]  /*e380*/  IMAD R81, R85, R81, R82 ;  /* 0x0000005155517224 */ /* 0x000fe200078e0252 */
[-C--:B------:R-:W-:Y:S01]  /*e390*/  ISETP.GE.AND P0, PT, R204, R88.reuse, PT ;  /* 0x00000058cc00720c */ /* 0x080fe20003f06270 */
[----:B------:R-:W-:Y:S01]  /*e3a0*/  IMAD R91, R209, 0x40, R211 ;  /* 0x00000040d15b7824 */ /* 0x000fe200078e02d3 */
[----:B------:R-:W-:Y:S01]  /*e3b0*/  SHF.R.S32.HI R82, RZ, 0x1f, R3 ;  /* 0x0000001fff527819 */ /* 0x000fe20000011403 */
[----:B------:R-:W-:Y:S01]  /*e3c0*/  VIADD R0, R2, 0x28c20 ;  /* 0x00028c2002007836 */ /* 0x000fe20000000000 */
[----:B------:R-:W-:Y:S01]  /*e3d0*/  LOP3.LUT R24, R83, 0x4, R24, 0xe2, !PT ;  /* 0x0000000453187812 */ /* 0x000fe200078ee218 */
[----:B------:R-:W-:Y:S01]  /*e3e0*/  IMAD.SHL.U32 R83, R80, 0x8, RZ ;  /* 0x0000000850537824 */ /* 0x000fe200078e00ff */
[----:B------:R-:W-:Y:S01]  /*e3f0*/  SEL R80, RZ, 0xffffffff, P0 ;  /* 0xffffffffff507807 */ /* 0x000fe20000000000 */
[----:B------:R-:W-:Y:S01]  /*e400*/  IMAD R82, R82, UR4, RZ ;  /* 0x0000000452527c24 */ /* 0x000fe2000f8e02ff */
[----:B------:R-:W-:-:S02]  /*e410*/  ISETP.GE.AND P0, PT, R203, R88, PT ;  /* 0x00000058cb00720c */ /* 0x000fc40003f06270 */
[----:B------:R-:W-:Y:S01]  /*e420*/  LOP3.LUT R24, R83, 0x8, R24, 0xe2, !PT ;  /* 0x0000000853187812 */ /* 0x000fe200078ee218 */
[----:B------:R-:W-:Y:S01]  /*e430*/  IMAD.SHL.U32 R87, R80, 0x10, RZ ;  /* 0x0000001050577824 */ /* 0x000fe200078e00ff */
[----:B------:R-:W-:Y:S01]  /*e440*/  SHF.R.S32.HI R80, RZ, 0x1f, R81 ;  /* 0x0000001fff507819 */ /* 0x000fe20000011451 */
[----:B------:R-:W-:Y:S01]  /*e450*/  IMAD R83, R3, UR5, R82 ;  /* 0x0000000503537c24 */ /* 0x000fe2000f8e0252 */
[----:B------:R-:W-:Y:S01]  /*e460*/  ULDC.64 UR4, c[0x0][0xad8] ;  /* 0x0002b60000047ab9 */ /* 0x000fe20000000a00 */
[----:B------:R-:W-:Y:S02]  /*e470*/  SEL R3, RZ, 0xffffffff, P0 ;  /* 0xffffffffff037807 */ /* 0x000fe40000000000 */
[----:B------:R-:W-:Y:S01]  /*e480*/  IMAD.IADD R21, R21, 0x1, R83 ;  /* 0x0000000115157824 */ /* 0x000fe200078e0253 */
[----:B------:R-:W-:Y:S01]  /*e490*/  ISETP.GE.AND P1, PT, R91, R92, PT ;  /* 0x0000005c5b00720c */ /* 0x000fe20003f26270 */
[----:B------:R-:W-:Y:S01]  /*e4a0*/  IMAD R80, R80, UR4, RZ ;  /* 0x0000000450507c24 */ /* 0x000fe2000f8e02ff */
[----:B------:R-:W-:Y:S01]  /*e4b0*/  LOP3.LUT R24, R87, 0x10, R24, 0xe2, !PT ;  /* 0x0000001057187812 */ /* 0x000fe200078ee218 */
[----:B------:R-:W-:Y:S01]  /*e4c0*/  IMAD.WIDE.U32 R20, R81, UR4, R20 ;  /* 0x0000000451147c25 */ /* 0x000fe2000f8e0014 */
[----:B------:R-:W-:-:S02]  /*e4d0*/  ISETP.GE.AND P0, PT, R215, R88, PT ;  /* 0x00000058d700720c */ /* 0x000fc40003f06270 */
[----:B------:R-:W-:Y:S01]  /*e4e0*/  PRMT R0, RZ, 0x654, R0 ;  /* 0x00000654ff007816 */ /* 0x000fe20000000000 */
[----:B------:R-:W-:Y:S01]  /*e4f0*/  IMAD R83, R81, UR5, R80 ;  /* 0x0000000551537c24 */ /* 0x000fe2000f8e0250 */
[----:B------:R-:W-:Y:S01]  /*e500*/  ULDC.64 UR4, c[0x0][0xa80] ;  /* 0x0002a00000047ab9 */ /* 0x000fe20000000a00 */
[----:B------:R-:W-:Y:S01]  /*e510*/  IMAD.SHL.U32 R3, R3, 0x20, RZ ;  /* 0x0000002003037824 */ /* 0x000fe200078e00ff */
[----:B------:R-:W-:Y:S01]  /*e520*/  LEA R89, P2, R20, UR4, 0x1 ;  /* 0x0000000414597c11 */ /* 0x000fe2000f8408ff */
[----:B------:R-:W-:Y:S01]  /*e530*/  IMAD.IADD R21, R21, 0x1, R83 ;  /* 0x0000000115157824 */ /* 0x000fe200078e0253 */
[----:B-1----:R1:W-:Y:S02]  /*e540*/  SYNCS.ARRIVE.TRANS64.RED.A1T0 RZ, [R0+URZ], RZ ;  /* 0x000000ff00ff79a7 */ /* 0x0023e4000810043f */
[----:B------:R-:W-:Y:S01]  /*e550*/  LOP3.LUT R24, R3, 0x20, R24, 0xe2, !PT ;  /* 0x0000002003187812 */ /* 0x000fe200078ee218 */
[----:B------:R1:W2:Y:S01]  /*e560*/  SHFL.IDX PT, R80, R89, RZ, 0x181f ;  /* 0x00181fff59507589 */ /* 0x0002a200000e0000 */
[----:B------:R-:W-:-:S02]  /*e570*/  SEL R3, RZ, 0x40, P0 ;  /* 0x00000040ff037807 */ /* 0x000fc40000000000 */
[----:B------:R-:W-:Y:S02]  /*e580*/  ISETP.GE.AND P0, PT, R214, R88, PT ;  /* 0x00000058d600720c */ /* 0x000fe40003f06270 */
[----:B------:R-:W-:Y:S02]  /*e590*/  LEA.HI.X R90, R20, UR5, R21, 0x1, P2 ;  /* 0x00000005145a7c11 */ /* 0x000fe400090f0c15 */
[----:B------:R-:W-:Y:S02]  /*e5a0*/  LOP3.LUT R3, R24, R3, RZ, 0xfc, !PT ;  /* 0x0000000318037212 */ /* 0x000fe400078efcff */
[----:B------:R-:W-:Y:S01]  /*e5b0*/  SEL R24, RZ, 0x80, P0 ;  /* 0x00000080ff187807 */ /* 0x000fe20000000000 */
[----:B------:R1:W3:Y:S03]  /*e5c0*/  SHFL.IDX PT, R81, R90, RZ, 0x181f ;  /* 0x00181fff5a517589 */ /* 0x0002e600000e0000 */
[----:B------:R-:W-:Y:S01]  /*e5d0*/  LOP3.LUT R24, R3, R24, RZ, 0xfc, !PT ;  /* 0x0000001803187212 */ /* 0x000fe200078efcff */
[----:B------:R-:W-:Y:S06]  /*e5e0*/  @P1 BRA `(.L_x_3962) ;  /* 0x00000000007c1947 */ /* 0x000fec0003800000 */
[-C--:B------:R-:W-:Y:S02]  /*e5f0*/  ISETP.GE.AND P1, PT, R207, R88.reuse, PT ;  /* 0x00000058cf00720c */ /* 0x080fe40003f26270 */
[-C--:B------:R-:W-:Y:S02]  /*e600*/  ISETP.GE.AND P0, PT, R189, R88.reuse, PT ;  /* 0x00000058bd00720c */ /* 0x080fe40003f06270 */
[-C--:B------:R-:W-:Y:S02]  /*e610*/  ISETP.GE.AND P5, PT, R206, R88.reuse, PT ;  /* 0x00000058ce00720c */ /* 0x080fe40003fa6270 */
[----:B------:R-:W-:-:S07]  /*e620*/  ISETP.GE.AND P3, PT, R205, R88, PT ;  /* 0x00000058cd00720c */ /* 0x000fce0003f66270 */
[----:B--2---:R-:W-:Y:S02]  /*e630*/  @!P1 LEA R82, P2, R207, R80, 0x1 ;  /* 0x00000050cf529211 */ /* 0x004fe400078408ff */
[----:B---3--:R-:W-:Y:S02]  /*e640*/  @!P0 IMAD.WIDE R20, R189, 0x2, R80 ;  /* 0x00000002bd148825 */ /* 0x008fe400078e0250 */
[----:B------:R-:W-:Y:S02]  /*e650*/  @!P1 LEA.HI.X R83, R207, R81, R233, 0x1, P2 ;  /* 0x00000051cf539211 */ /* 0x000fe400010f0ce9 */
[----:B------:R-:W-:Y:S01]  /*e660*/  ISETP.GE.AND P2, PT, R204, R88, PT ;  /* 0x00000058cc00720c */ /* 0x000fe20003f46270 */
[----:B-----5:R2:W-:Y:S01]  /*e670*/  @!P0 ST.E.128 desc[UR40][R20.64], R4 ;  /* 0x0000000414008985 */ /* 0x0205e2000c101d28 */
[----:B------:R-:W-:Y:S02]  /*e680*/  @!P5 LEA R84, P4, R206, R80, 0x1 ;  /* 0x00000050ce54d211 */ /* 0x000fe400078808ff */
[----:B------:R-:W-:Y:S01]  /*e690*/  LOP3.LUT P0, RZ, R3, 0x40, RZ, 0xc0, !PT ;  /* 0x0000004003ff7812 */ /* 0x000fe2000780c0ff */
[----:B------:R3:W-:Y:S01]  /*e6a0*/  @!P1 ST.E.128 desc[UR40][R82.64], R12 ;  /* 0x0000000c52009985 */ /* 0x0007e2000c101d28 */
[----:B------:R-:W-:-:S02]  /*e6b0*/  ISETP.GE.AND P1, PT, R203, R88, PT ;  /* 0x00000058cb00720c */ /* 0x000fc40003f26270 */
[-C--:B------:R-:W-:Y:S02]  /*e6c0*/  @!P5 LEA.HI.X R85, R206, R81.reuse, R232, 0x1, P4 ;  /* 0x00000051ce55d211 */ /* 0x080fe400020f0ce8 */
[----:B------:R-:W-:Y:S02]  /*e6d0*/  LOP3.LUT P4, RZ, R24, 0x80, RZ, 0xc0, !PT ;  /* 0x0000008018ff7812 */ /* 0x000fe4000788c0ff */
[CC--:B------:R-:W-:Y:S01]  /*e6e0*/  @!P3 LEA R86, P6, R205.reuse, R80.reuse, 0x1 ;  /* 0x00000050cd56b211 */ /* 0x0c0fe200078c08ff */
[----:B------:R4:W-:Y:S03]  /*e6f0*/  @!P5 ST.E.128 desc[UR40][R84.64], R32 ;  /* 0x000000205400d985 */ /* 0x0009e6000c101d28 */
[----:B------:R-:W-:Y:S02]  /*e700*/  @!P3 LEA.HI.X R87, R205, R81, R231, 0x1, P6 ;  /* 0x00000051cd57b211 */ /* 0x000fe400030f0ce7 */
[----:B--2---:R-:W-:-:S03]  /*e710*/  @!P2 LEA R4, P5, R204, R80, 0x1 ;  /* 0x00000050cc04a211 */ /* 0x004fc600078a08ff */
[----:B------:R4:W-:Y:S01]  /*e720*/  @!P3 ST.E.128 desc[UR40][R86.64], R40 ;  /* 0x000000285600b985 */ /* 0x0009e2000c101d28 */
[-C--:B------:R-:W-:Y:S02]  /*e730*/  @!P1 LEA R6, P6, R203, R80.reuse, 0x1 ;  /* 0x00000050cb069211 */ /* 0x080fe400078c08ff */
[-C--:B---3--:R-:W-:Y:S02]  /*e740*/  @P0 LEA R12, P3, R215, R80.reuse, 0x1 ;  /* 0x00000050d70c0211 */ /* 0x088fe400078608ff */
        /* <DEDUP_REMOVED lines=9> */
.L_x_3962:
[----:B------:R-:W-:Y:S05]  /*e7e0*/  BSYNC B1 ;  /* 0x0000000000017941 */ /* 0x000fea0003800000 */
.L_x_3961:
[----:B-1----:R-:W-:Y:S01]  /*e7f0*/  VIADD R0, R91, 0x20 ;  /* 0x000000205b007836 */ /* 0x002fe20000000000 */
[----:B----45:R1:W4:Y:S04]  /*e800*/  SHFL.IDX PT, R7, R90, 0x1, 0x181f ;  /* 0x00381f005a077f89 */ /* 0x03032800000e0000 */
[----:B------:R-:W-:Y:S01]  /*e810*/  ISETP.GE.AND P0, PT, R0, R92, PT ;  /* 0x0000005c0000720c */ /* 0x000fe20003f06270 */
[----:B------:R1:W0:-:S12]  /*e820*/  SHFL.IDX PT, R6, R89, 0x1, 0x181f ;  /* 0x00381f0059067f89 */ /* 0x00021800000e0000 */
[----:B-1----:R-:W-:Y:S05]  /*e830*/  @P0 BRA `(.L_x_3963) ;  /* 0x0000000c00d80947 */ /* 0x002fea0003800000 */
[-C--:B------:R-:W-:Y:S02]  /*e840*/  ISETP.GE.AND P5, PT, R207, R88.reuse, PT ;  /* 0x00000058cf00720c */ /* 0x080fe40003fa6270 */
[-C--:B------:R-:W-:Y:S02]  /*e850*/  ISETP.GE.AND P6, PT, R189, R88.reuse, PT ;  /* 0x00000058bd00720c */ /* 0x080fe40003fc6270 */
[-C--:B------:R-:W-:Y:S02]  /*e860*/  ISETP.GE.AND P3, PT, R206, R88.reuse, PT ;  /* 0x00000058ce00720c */ /* 0x080fe40003f66270 */
[-C--:B------:R-:W-:Y:S02]  /*e870*/  ISETP.GE.AND P2, PT, R205, R88.reuse, PT ;  /* 0x00000058cd00720c */ /* 0x080fe40003f46270 */
[-C--:B------:R-:W-:Y:S02]  /*e880*/  ISETP.GE.AND P1, PT, R204, R88.reuse, PT ;  /* 0x00000058cc00720c */ /* 0x080fe40003f26270 */
[----:B------:R-:W-:-:S03]  /*e890*/  ISETP.GE.AND P0, PT, R203, R88, PT ;  /* 0x00000058cb00720c */ /* 0x000fc60003f06270 */
[-C--:B0-----:R-:W-:Y:S02]  /*e8a0*/  @!P5 LEA R12, P4, R207, R6.reuse, 0x1 ;  /* 0x00000006cf0cd211 */ /* 0x081fe400078808ff */
[----:B----4-:R-:W-:Y:S02]  /*e8b0*/  @!P6 IMAD.WIDE R4, R189, 0x2, R6 ;  /* 0x00000002bd04e825 */ /* 0x010fe400078e0206 */
[----:B------:R-:W-:Y:S02]  /*e8c0*/  @!P5 LEA.HI.X R13, R207, R7, R233, 0x1, P4 ;  /* 0x00000007cf0dd211 */ /* 0x000fe400020f0ce9 */
[----:B------:R-:W-:Y:S01]  /*e8d0*/  LOP3.LUT P4, RZ, R3, 0x40, RZ, 0xc0, !PT ;  /* 0x0000004003ff7812 */ /* 0x000fe2000788c0ff */
[----:B------:R0:W-:Y:S01]  /*e8e0*/  @!P6 ST.E.128 desc[UR40][R4.64], R8 ;  /* 0x000000080400e985 */ /* 0x0001e2000c101d28 */
[----:B------:R-:W-:-:S03]  /*e8f0*/  @!P3 LEA R14, P6, R206, R6, 0x1 ;  /* 0x00000006ce0eb211 */ /* 0x000fc600078c08ff */
[----:B------:R1:W-:Y:S01]  /*e900*/  @!P5 ST.E.128 desc[UR40][R12.64], R28 ;  /* 0x0000001c0c00d985 */ /* 0x0003e2000c101d28 */
[-C--:B------:R-:W-:Y:S02]  /*e910*/  @!P3 LEA.HI.X R15, R206, R7.reuse, R232, 0x1, P6 ;  /* 0x00000007ce0fb211 */ /* 0x080fe400030f0ce8 */
[-C--:B------:R-:W-:Y:S02]  /*e920*/  @!P2 LEA R20, P5, R205, R6.reuse, 0x1 ;  /* 0x00000006cd14a211 */ /* 0x080fe400078a08ff */
[CC--:B------:R-:W-:Y:S01]  /*e930*/  @!P1 LEA R32, P6, R204.reuse, R6.reuse, 0x1 ;  /* 0x00000006cc209211 */ /* 0x0c0fe200078c08ff */
[----:B------:R1:W-:Y:S01]  /*e940*/  @!P3 ST.E.128 desc[UR40][R14.64], R36 ;  /* 0x000000240e00b985 */ /* 0x0003e2000c101d28 */
[----:B------:R-:W-:Y:S02]  /*e950*/  @!P0 LEA R34, P3, R203, R6, 0x1 ;  /* 0x00000006cb228211 */ /* 0x000fe400078608ff */
[-C--:B------:R-:W-:Y:S02]  /*e960*/  @!P2 LEA.HI.X R21, R205, R7.reuse, R231, 0x1, P5 ;  /* 0x00000007cd15a211 */ /* 0x080fe400028f0ce7 */
[----:B------:R-:W-:-:S02]  /*e970*/  @!P1 LEA.HI.X R33, R204, R7, R230, 0x1, P6 ;  /* 0x00000007cc219211 */ /* 0x000fc400030f0ce6 */
[----:B------:R-:W-:Y:S01]  /*e980*/  @!P0 LEA.HI.X R35, R203, R7, R229, 0x1, P3 ;  /* 0x00000007cb238211 */ /* 0x000fe200018f0ce5 */
[----:B------:R1:W-:Y:S01]  /*e990*/  @!P2 ST.E.128 desc[UR40][R20.64], R44 ;  /* 0x0000002c1400a985 */ /* 0x0003e2000c101d28 */
[----:B0-----:R-:W-:-:S03]  /*e9a0*/  @P4 LEA R4, P5, R215, R6, 0x1 ;  /* 0x00000006d7044211 */ /* 0x001fc600078a08ff */
[----:B------:R1:W-:Y:S01]  /*e9b0*/  @!P1 ST.E.128 desc[UR40][R32.64], R52 ;  /* 0x0000003420009985 */ /* 0x0003e2000c101d28 */
[----:B------:R-:W-:-:S03]  /*e9c0*/  @P4 LEA.HI.X R5, R215, R7, R228, 0x1, P5 ;  /* 0x00000007d7054211 */ /* 0x000fc600028f0ce4 */
        /* <DEDUP_REMOVED lines=8> */
.L_x_3958:
        /* <DEDUP_REMOVED lines=16> */
[----:B------:R-:W-:Y:S01]  /*eb50*/  ISETP.GE.AND P2, PT, R234, 0x40, PT ;  /* 0x00000040ea00780c */ /* 0x000fe20003f46270 */
[----:B------:R-:W-:-:S12]  /*eb60*/  @P1 BRA `(.L_x_3964) ;  /* 0x0000000000101947 */ /* 0x000fd80003800000 */
[----:B------:R-:W-:Y:S05]  /*eb70*/  @!P0 BRA `(.L_x_3964) ;  /* 0x00000000000c8947 */ /* 0x000fea0003800000 */
[----:B------:R-:W4:Y:S04]  /*eb80*/  LDG.E R7, desc[UR40][R4.64] ;  /* 0x0000002804077981 */ /* 0x000f28000c1e1900 */
[----:B-----5:R-:W4:Y:S02]  /*eb90*/  LDG.E R0, desc[UR40][R4.64+0x4] ;  /* 0x0000042804007981 */ /* 0x020f24000c1e1900 */
[----:B----4-:R-:W-:-:S07]  /*eba0*/  IMAD.IADD R0, R0, 0x1, -R7 ;  /* 0x0000000100007824 */ /* 0x010fce00078e0a07 */
.L_x_3964:
[----:B------:R-:W-:Y:S01]  /*ebb0*/  BSSY B1, `(.L_x_3965) ;  /* 0x000002e000017945 */ /* 0x000fe20003800000 */
[----:B------:R-:W-:Y:S02]  /*ebc0*/  SHF.R.S32.HI R13, RZ, 0x1f, R199 ;  /* 0x0000001fff0d7819 */ /* 0x000fe400000114c7 */
[----:B------:R-:W-:Y:S02]  /*ebd0*/  SEL R15, R202, RZ, !P0 ;  /* 0x000000ffca0f7207 */ /* 0x000fe40004000000 */
[----:B------:R-:W-:Y:S02]  /*ebe0*/  SEL R212, R212, RZ, !P0 ;  /* 0x000000ffd4d47207 */ /* 0x000fe40004000000 */
[----:B-----5:R-:W-:Y:S01]  /*ebf0*/  SHF.R.S32.HI R10, RZ, 0x1f, R3 ;  /* 0x0000001fff0a7819 */ /* 0x020fe20000011403 */
[----:B------:R-:W-:Y:S06]  /*ec00*/  @P2 BRA `(.L_x_3966) ;  /* 0x0000000000a02947 */ /* 0x000fec0003800000 */
[----:B---3--:R-:W3:Y:S01]  /*ec10*/  S2R R4, SR_TID.X ;  /* 0x0000000000047919 */ /* 0x008ee20000002100 */
[----:B------:R-:W4:Y:S02]  /*ec20*/  LDC R11, c[0x0][0xbe8] ;  /* 0x0002fa00ff0b7b82 */ /* 0x000f240000000800 */
[----:B----4-:R-:W-:Y:S02]  /*ec30*/  IMAD R5, R0, R11, RZ ;  /* 0x0000000b00057224 */ /* 0x010fe400078e02ff */
[----:B---3--:R-:W-:-:S04]  /*ec40*/  IMAD R4, R209, 0x40, R4 ;  /* 0x00000040d1047824 */ /* 0x008fc800078e0204 */
        /* <DEDUP_REMOVED lines=10> */
[----:B------:R-:W3:Y:S08]  /*ecf0*/  @P0 LDC R9, c[0x0][0xbec] ;  /* 0x0002fb00ff090b82 */ /* 0x000ef00000000800 */
[----:B------:R-:W4:Y:S01]  /*ed00*/  @P0 LDC R21, c[0x0][0xbf0] ;  /* 0x0002fc00ff150b82 */ /* 0x000f220000000800 */
[----:B---3--:R-:W-:-:S04]  /*ed10*/  @P0 IMAD.HI.U32 R6, R12, R9, RZ ;  /* 0x000000090c060227 */ /* 0x008fc800078e00ff */
[----:B------:R-:W-:Y:S01]  /*ed20*/  IMAD R9, R199, UR5, R8 ;  /* 0x00000005c7097c24 */ /* 0x000fe2000f8e0208 */
[----:B------:R-:W-:Y:S01]  /*ed30*/  ULDC.64 UR4, c[0x0][0xb98] ;  /* 0x0002e60000047ab9 */ /* 0x000fe20000000a00 */
[----:B----4-:R-:W-:Y:S02]  /*ed40*/  @P0 SHF.R.U32.HI R7, RZ, R21, R6 ;  /* 0x00000015ff070219 */ /* 0x010fe40000011606 */
        /* <DEDUP_REMOVED lines=20> */
.L_x_3966:
[----:B------:R-:W-:Y:S05]  /*ee90*/  BSYNC B1 ;  /* 0x0000000000017941 */ /* 0x000fea0003800000 */
.L_x_3965:
[----:B--2---:R-:W-:Y:S01]  /*eea0*/  ISETP.NE.AND P0, PT, R29, 0x1, PT ;  /* 0x000000011d00780c */ /* 0x004fe20003f05270 */
[----:B-1----:R-:W1:Y:S01]  /*eeb0*/  LDC R24, c[0x0][0xac8] ;  /* 0x0002b200ff187b82 */ /* 0x002e620000000800 */
[----:B------:R-:W-:Y:S01]  /*eec0*/  ULDC.64 UR4, c[0x0][0xaa0] ;  /* 0x0002a80000047ab9 */ /* 0x000fe20000000a00 */
[----:B------:R-:W-:Y:S01]  /*eed0*/  IMAD R31, R0, R29, RZ ;  /* 0x0000001d001f7224 */ /* 0x000fe200078e02ff */
[----:B------:R-:W-:Y:S01]  /*eee0*/  BSSY B1, `(.L_x_3967) ;  /* 0x0000067000017945 */ /* 0x000fe20003800000 */
[----:B----4-:R-:W-:Y:S02]  /*eef0*/  IMAD R6, R10, UR4, RZ ;  /* 0x000000040a067c24 */ /* 0x010fe4000f8e02ff */
[----:B---3--:R-:W-:-:S04]  /*ef00*/  IMAD.WIDE.U32 R4, R3, UR4, RZ ;  /* 0x0000000403047c25 */ /* 0x008fc8000f8e00ff */
[----:B------:R-:W-:Y:S01]  /*ef10*/  IMAD R3, R3, UR5, R6 ;  /* 0x0000000503037c24 */ /* 0x000fe2000f8e0206 */
[----:B------:R-:W-:Y:S01]  /*ef20*/  ULDC.64 UR4, c[0x0][0xae8] ;  /* 0x0002ba0000047ab9 */ /* 0x000fe20000000a00 */
[----:B------:R-:W2:Y:S01]  /*ef30*/  @P0 LDC R7, c[0x0][0xbec] ;  /* 0x0002fb00ff070b82 */ /* 0x000ea20000000800 */
[----:B------:R-:W-:Y:S02]  /*ef40*/  IMAD R6, R13, UR4, RZ ;  /* 0x000000040d067c24 */ /* 0x000fe4000f8e02ff */
[----:B------:R-:W-:Y:S02]  /*ef50*/  IMAD.IADD R5, R5, 0x1, R3 ;  /* 0x0000000105057824 */ /* 0x000fe400078e0203 */
[C---:B------:R-:W-:Y:S02]  /*ef60*/  IMAD R3, R199.reuse, UR5, R6 ;  /* 0x00000005c7037c24 */ /* 0x040fe4000f8e0206 */
[----:B------:R-:W-:Y:S01]  /*ef70*/  IMAD.WIDE.U32 R4, R199, UR4, R4 ;  /* 0x00000004c7047c25 */ /* 0x000fe2000f8e0004 */
[----:B------:R-:W3:Y:S01]  /*ef80*/  @P0 LDC R9, c[0x0][0xbf0] ;  /* 0x0002fc00ff090b82 */ /* 0x000ee20000000800 */
[----:B------:R-:W-:-:S02]  /*ef90*/  ULDC.64 UR4, c[0x0][0xaf0] ;  /* 0x0002bc0000047ab9 */ /* 0x000fc40000000a00 */
[----:B------:R-:W-:Y:S01]  /*efa0*/  IMAD R6, R210, 0x20, R211 ;  /* 0x00000020d2067824 */ /* 0x000fe200078e02d3 */
[-C--:B-1----:R-:W-:Y:S01]  /*efb0*/  ISETP.GE.AND P1, PT, R207, R24.reuse, PT ;  /* 0x00000018cf00720c */ /* 0x082fe20003f26270 */
[----:B------:R-:W-:Y:S01]  /*efc0*/  IMAD.IADD R5, R5, 0x1, R3 ;  /* 0x0000000105057824 */ /* 0x000fe200078e0203 */
[-C--:B------:R-:W-:Y:S01]  /*efd0*/  ISETP.GE.AND P2, PT, R189, R24.reuse, PT ;  /* 0x00000018bd00720c */ /* 0x080fe20003f46270 */
[----:B------:R-:W-:Y:S01]  /*efe0*/  IMAD R3, R212, UR4, RZ ;  /* 0x00000004d4037c24 */ /* 0x000fe2000f8e02ff */
[----:B------:R-:W-:Y:S01]  /*eff0*/  SEL R10, RZ, 0xffffffff, P1 ;  /* 0xffffffffff0a7807 */ /* 0x000fe20000800000 */
[----:B------:R-:W-:Y:S01]  /*f000*/  IMAD R8, R209, 0x40, R6 ;  /* 0x00000040d1087824 */ /* 0x000fe200078e0206 */
[----:B------:R-:W-:Y:S01]  /*f010*/  ISETP.GE.AND P1, PT, R205, R24, PT ;  /* 0x00000018cd00720c */ /* 0x000fe20003f26270 */
[C---:B------:R-:W-:Y:S02]  /*f020*/  IMAD R3, R15.reuse, UR5, R3 ;  /* 0x000000050f037c24 */ /* 0x040fe4000f8e0203 */
[----:B------:R-:W-:Y:S01]  /*f030*/  IMAD.WIDE.U32 R4, R15, UR4, R4 ;  /* 0x000000040f047c25 */ /* 0x000fe2000f8e0004 */
[----:B------:R-:W-:Y:S01]  /*f040*/  SEL R11, RZ, 0xffffffff, P1 ;  /* 0xffffffffff0b7807 */ /* 0x000fe20000800000 */
[----:B------:R-:W-:-:S02]  /*f050*/  ULDC.64 UR4, c[0x0][0xae0] ;  /* 0x0002b80000047ab9 */ /* 0x000fc40000000a00 */
[----:B--2---:R-:W-:Y:S01]  /*f060*/  @P0 IMAD.HI.U32 R6, R8, R7, RZ ;  /* 0x0000000708060227 */ /* 0x004fe200078e00ff */
[----:B------:R-:W-:Y:S02]  /*f070*/  SEL R7, RZ, 0x1, P2 ;  /* 0x00000001ff077807 */ /* 0x000fe40001000000 */
[-C--:B------:R-:W-:Y:S01]  /*f080*/  ISETP.GE.AND P2, PT, R206, R24.reuse, PT ;  /* 0x00000018ce00720c */ /* 0x080fe20003f46270 */
[----:B------:R-:W-:Y:S02]  /*f090*/  IMAD.SHL.U32 R10, R10, 0x2, RZ ;  /* 0x000000020a0a7824 */ /* 0x000fe400078e00ff */
[----:B------:R-:W-:Y:S02]  /*f0a0*/  IMAD.IADD R5, R5, 0x1, R3 ;  /* 0x0000000105057824 */ /* 0x000fe400078e0203 */
[----:B------:R-:W-:Y:S01]  /*f0b0*/  IMAD.MOV.U32 R3, RZ, RZ, R8 ;  /* 0x000000ffff037224 */ /* 0x000fe200078e0008 */
[----:B---3--:R-:W-:Y:S01]  /*f0c0*/  @P0 SHF.R.U32.HI R3, RZ, R9, R6 ;  /* 0x00000009ff030219 */ /* 0x008fe20000011606 */
[----:B------:R-:W-:Y:S01]  /*f0d0*/  IMAD.SHL.U32 R11, R11, 0x8, RZ ;  /* 0x000000080b0b7824 */ /* 0x000fe200078e00ff */
[----:B------:R-:W-:Y:S01]  /*f0e0*/  LOP3.LUT R9, R10, 0x2, R7, 0xe2, !PT ;  /* 0x000000020a097812 */ /* 0x000fe200078ee207 */
[----:B------:R-:W-:Y:S01]  /*f0f0*/  IMAD R30, R209, 0x40, R211 ;  /* 0x00000040d11e7824 */ /* 0x000fe200078e02d3 */
[----:B------:R-:W-:Y:S01]  /*f100*/  SEL R10, RZ, 0xffffffff, P2 ;  /* 0xffffffffff0a7807 */ /* 0x000fe20001000000 */
[--C-:B------:R-:W-:Y:S01]  /*f110*/  IMAD.MOV R7, RZ, RZ, -R3.reuse ;  /* 0x000000ffff077224 */ /* 0x100fe200078e0a03 */
[----:B------:R-:W-:Y:S01]  /*f120*/  SHF.R.S32.HI R6, RZ, 0x1f, R3 ;  /* 0x0000001fff067819 */ /* 0x000fe20000011403 */
[----:B------:R-:W-:Y:S01]  /*f130*/  IMAD.WIDE.U32 R4, R3, UR4, R4 ;  /* 0x0000000403047c25 */ /* 0x000fe2000f8e0004 */
[----:B------:R-:W-:-:S02]  /*f140*/  ISETP.GE.AND P0, PT, R204, R24, PT ;  /* 0x00000018cc00720c */ /* 0x000fc40003f06270 */
[-C--:B------:R-:W-:Y:S01]  /*f150*/  ISETP.GE.AND P2, PT, R214, R24.reuse, PT ;  /* 0x00000018d600720c */ /* 0x080fe20003f46270 */
[----:B------:R-:W-:Y:S02]  /*f160*/  IMAD.SHL.U32 R10, R10, 0x4, RZ ;  /* 0x000000040a0a7824 */ /* 0x000fe400078e00ff */
[----:B------:R-:W-:Y:S02]  /*f170*/  IMAD R6, R6, UR4, RZ ;  /* 0x0000000406067c24 */ /* 0x000fe4000f8e02ff */
[----:B------:R-:W-:Y:S01]  /*f180*/  IMAD R7, R29, R7, R8 ;  /* 0x000000071d077224 */ /* 0x000fe200078e0208 */
[----:B------:R-:W-:Y:S01]  /*f190*/  LOP3.LUT R0, R10, 0x4, R9, 0xe2, !PT ;  /* 0x000000040a007812 */ /* 0x000fe200078ee209 */
[----:B------:R-:W-:Y:S01]  /*f1a0*/  IMAD R9, R3, UR5, R6 ;  /* 0x0000000503097c24 */ /* 0x000fe2000f8e0206 */
[----:B------:R-:W-:Y:S01]  /*f1b0*/  SEL R6, RZ, 0xffffffff, P0 ;  /* 0xffffffffff067807 */ /* 0x000fe20000000000 */
[----:B------:R-:W-:Y:S01]  /*f1c0*/  ULDC.64 UR4, c[0x0][0xad8] ;  /* 0x0002b60000047ab9 */ /* 0x000fe20000000a00 */
[----:B------:R-:W-:Y:S01]  /*f1d0*/  LOP3.LUT R3, R11, 0x8, R0, 0xe2, !PT ;  /* 0x000000080b037812 */ /* 0x000fe200078ee200 */
[----:B------:R-:W-:Y:S01]  /*f1e0*/  IMAD.IADD R5, R5, 0x1, R9 ;  /* 0x0000000105057824 */ /* 0x000fe200078e0209 */
[----:B------:R-:W-:Y:S01]  /*f1f0*/  SHF.R.S32.HI R0, RZ, 0x1f, R7 ;  /* 0x0000001fff007819 */ /* 0x000fe20000011407 */
[----:B------:R-:W-:Y:S01]  /*f200*/  IMAD.SHL.U32 R6, R6, 0x10, RZ ;  /* 0x0000001006067824 */ /* 0x000fe200078e00ff */
[----:B------:R-:W-:Y:S01]  /*f210*/  ISETP.GE.AND P0, PT, R203, R24, PT ;  /* 0x00000018cb00720c */ /* 0x000fe20003f06270 */
[----:B------:R-:W-:-:S03]  /*f220*/  IMAD.WIDE.U32 R4, R7, UR4, R4 ;  /* 0x0000000407047c25 */ /* 0x000fc6000f8e0004 */
[----:B------:R-:W-:Y:S01]  /*f230*/  SEL R8, RZ, 0xffffffff, P0 ;  /* 0xffffffffff087807 */ /* 0x000fe20000000000 */
[----:B------:R-:W-:Y:S01]  /*f240*/  IMAD R0, R0, UR4, RZ ;  /* 0x0000000400007c24 */ /* 0x000fe2000f8e02ff */
[----:B------:R-:W-:Y:S02]  /*f250*/  ISETP.GE.AND P0, PT, R215, R24, PT ;  /* 0x00000018d700720c */ /* 0x000fe40003f06270 */
[----:B------:R-:W-:Y:S01]  /*f260*/  LOP3.LUT R6, R6, 0x10, R3, 0xe2, !PT ;  /* 0x0000001006067812 */ /* 0x000fe200078ee203 */
[----:B------:R-:W-:Y:S01]  /*f270*/  IMAD R3, R7, UR5, R0 ;  /* 0x0000000507037c24 */ /* 0x000fe2000f8e0200 */
[----:B------:R-:W-:Y:S01]  /*f280*/  SEL R7, RZ, 0x40, P0 ;  /* 0x00000040ff077807 */ /* 0x000fe20000000000 */
[----:B------:R-:W-:Y:S01]  /*f290*/  IMAD.SHL.U32 R9, R8, 0x20, RZ ;  /* 0x0000002008097824 */ /* 0x000fe200078e00ff */
[----:B------:R-:W-:Y:S01]  /*f2a0*/  ISETP.GE.AND P0, PT, R30, R31, PT ;  /* 0x0000001f1e00720c */ /* 0x000fe20003f06270 */
[----:B------:R-:W-:Y:S01]  /*f2b0*/  ULDC.64 UR4, c[0x0][0xa80] ;  /* 0x0002a00000047ab9 */ /* 0x000fe20000000a00 */
[----:B------:R-:W-:Y:S01]  /*f2c0*/  IMAD.IADD R3, R5, 0x1, R3 ;  /* 0x0000000105037824 */ /* 0x000fe200078e0203 */
[----:B------:R-:W-:-:S02]  /*f2d0*/  LEA R20, P1, R4, UR4, 0x1 ;  /* 0x0000000404147c11 */ /* 0x000fc4000f8208ff */
[----:B------:R-:W-:Y:S02]  /*f2e0*/  LOP3.LUT R6, R9, 0x20, R6, 0xe2, !PT ;  /* 0x0000002009067812 */ /* 0x000fe400078ee206 */
[----:B------:R-:W-:Y:S02]  /*f2f0*/  LEA.HI.X R3, R4, UR5, R3, 0x1, P1 ;  /* 0x0000000504037c11 */ /* 0x000fe400088f0c03 */
[----:B------:R-:W-:Y:S02]  /*f300*/  LOP3.LUT R21, R6, R7, RZ, 0xfc, !PT ;  /* 0x0000000706157212 */ /* 0x000fe400078efcff */
[----:B------:R-:W-:Y:S01]  /*f310*/  SEL R0, RZ, 0x80, P2 ;  /* 0x00000080ff007807 */ /* 0x000fe20001000000 */
[----:B------:R1:W2:Y:S03]  /*f320*/  SHFL.IDX PT, R6, R20, RZ, 0x181f ;  /* 0x00181fff14067589 */ /* 0x0002a600000e0000 */
[----:B------:R-:W-:Y:S01]  /*f330*/  LOP3.LUT R28, R21, R0, RZ, 0xfc, !PT ;  /* 0x00000000151c7212 */ /* 0x000fe200078efcff */
[----:B------:R1:W3:Y:S01]  /*f340*/  SHFL.IDX PT, R7, R3, RZ, 0x181f ;  /* 0x00181fff03077589 */ /* 0x0002e200000e0000 */
[----:B------:R-:W-:Y:S05]  /*f350*/  @P0 BRA `(.L_x_3968) ;  /* 0x00000000007c0947 */ /* 0x000fea0003800000 */
[-C--:B------:R-:W-:Y:S02]  /*f360*/  ISETP.GE.AND P2, PT, R207, R24.reuse, PT ;  /* 0x00000018cf00720c */ /* 0x080fe40003f46270 */
[-C--:B------:R-:W-:Y:S02]  /*f370*/  ISETP.GE.AND P1, PT, R189, R24.reuse, PT ;  /* 0x00000018bd00720c */ /* 0x080fe40003f26270 */
[-C--:B------:R-:W-:Y:S02]  /*f380*/  ISETP.GE.AND P5, PT, R206, R24.reuse, PT ;  /* 0x00000018ce00720c */ /* 0x080fe40003fa6270 */
[----:B------:R-:W-:-:S07]  /*f390*/  ISETP.GE.AND P3, PT, R205, R24, PT ;  /* 0x00000018cd00720c */ /* 0x000fce0003f66270 */
[-C--:B--2---:R-:W-:Y:S02]  /*f3a0*/  @!P2 LEA R8, P0, R207, R6.reuse, 0x1 ;  /* 0x00000006cf08a211 */ /* 0x084fe400078008ff */
[----:B---3--:R-:W-:Y:S02]  /*f3b0*/  @!P1 IMAD.WIDE R4, R189, 0x2, R6 ;  /* 0x00000002bd049825 */ /* 0x008fe400078e0206 */
[----:B------:R-:W-:Y:S02]  /*f3c0*/  @!P2 LEA.HI.X R9, R207, R7, R233, 0x1, P0 ;  /* 0x00000007cf09a211 */ /* 0x000fe400000f0ce9 */
[----:B------:R-:W-:Y:S01]  /*f3d0*/  @!P5 LEA R10, P4, R206, R6, 0x1 ;  /* 0x00000006ce0ad211 */ /* 0x000fe200078808ff */
[----:B------:R-:W-:Y:S01]  /*f3e0*/  @!P1 ST.E.128 desc[UR40][R4.64], RZ ;  /* 0x000000ff04009985 */ /* 0x000fe2000c101d28 */
[-C--:B------:R-:W-:Y:S02]  /*f3f0*/  ISETP.GE.AND P1, PT, R203, R24.reuse, PT ;  /* 0x00000018cb00720c */ /* 0x080fe40003f26270 */
[----:B------:R-:W-:Y:S01]  /*f400*/  LOP3.LUT P0, RZ, R21, 0x40, RZ, 0xc0, !PT ;  /* 0x0000004015ff7812 */ /* 0x000fe2000780c0ff */
[----:B------:R2:W-:Y:S01]  /*f410*/  @!P2 ST.E.128 desc[UR40][R8.64], RZ ;  /* 0x000000ff0800a985 */ /* 0x0005e2000c101d28 */
[----:B------:R-:W-:-:S02]  /*f420*/  ISETP.GE.AND P2, PT, R204, R24, PT ;  /* 0x00000018cc00720c */ /* 0x000fc40003f46270 */
[-C--:B------:R-:W-:Y:S02]  /*f430*/  @!P5 LEA.HI.X R11, R206, R7.reuse, R232, 0x1, P4 ;  /* 0x00000007ce0bd211 */ /* 0x080fe400020f0ce8 */
[----:B------:R-:W-:Y:S02]  /*f440*/  LOP3.LUT P4, RZ, R28, 0x80, RZ, 0xc0, !PT ;  /* 0x000000801cff7812 */ /* 0x000fe4000788c0ff */
[CC--:B------:R-:W-:Y:S01]  /*f450*/  @!P3 LEA R12, P6, R205.reuse, R6.reuse, 0x1 ;  /* 0x00000006cd0cb211 */ /* 0x0c0fe200078c08ff */
[----:B------:R4:W-:Y:S03]  /*f460*/  @!P5 ST.E.128 desc[UR40][R10.64], RZ ;  /* 0x000000ff0a00d985 */ /* 0x0009e6000c101d28 */
[----:B------:R-:W-:Y:S02]  /*f470*/  @!P3 LEA.HI.X R13, R205, R7, R231, 0x1, P6 ;  /* 0x00000007cd0db211 */ /* 0x000fe400030f0ce7 */
[----:B--2---:R-:W-:-:S02]  /*f480*/  @!P1 LEA R8, P6, R203, R6, 0x1 ;  /* 0x00000006cb089211 */ /* 0x004fc400078c08ff */
[CC--:B------:R-:W-:Y:S01]  /*f490*/  @!P2 LEA R4, P5, R204.reuse, R6.reuse, 0x1 ;  /* 0x00000006cc04a211 */ /* 0x0c0fe200078a08ff */
        /* <DEDUP_REMOVED lines=11> */
.L_x_3968:
[----:B------:R-:W-:Y:S05]  /*f550*/  BSYNC B1 ;  /* 0x0000000000017941 */ /* 0x000fea0003800000 */
.L_x_3967:
[----:B------:R-:W-:Y:S01]  /*f560*/  VIADD R0, R30, 0x20 ;  /* 0x000000201e007836 */ /* 0x000fe20000000000 */
[----:B---34-:R3:W4:Y:S04]  /*f570*/  SHFL.IDX PT, R7, R3, 0x1, 0x181f ;  /* 0x00381f0003077f89 */ /* 0x01872800000e0000 */
[----:B------:R-:W-:Y:S01]  /*f580*/  ISETP.GE.AND P0, PT, R0, R31, PT ;  /* 0x0000001f0000720c */ /* 0x000fe20003f06270 */
[----:B--2---:R3:W2:-:S12]  /*f590*/  SHFL.IDX PT, R6, R20, 0x1, 0x181f ;  /* 0x00381f0014067f89 */ /* 0x00469800000e0000 */
[----:B---3--:R-:W-:Y:S05]  /*f5a0*/  @P0 BRA `(.L_x_3963) ;  /* 0x00000000007c0947 */ /* 0x008fea0003800000 */
[-C--:B------:R-:W-:Y:S02]  /*f5b0*/  ISETP.GE.AND P6, PT, R189, R24.reuse, PT ;  /* 0x00000018bd00720c */ /* 0x080fe40003fc6270 */
[-C--:B------:R-:W-:Y:S02]  /*f5c0*/  ISETP.GE.AND P5, PT, R207, R24.reuse, PT ;  /* 0x00000018cf00720c */ /* 0x080fe40003fa6270 */
[-C--:B------:R-:W-:Y:S02]  /*f5d0*/  ISETP.GE.AND P4, PT, R206, R24.reuse, PT ;  /* 0x00000018ce00720c */ /* 0x080fe40003f86270 */
[-C--:B------:R-:W-:Y:S02]  /*f5e0*/  ISETP.GE.AND P3, PT, R205, R24.reuse, PT ;  /* 0x00000018cd00720c */ /* 0x080fe40003f66270 */
[-C--:B------:R-:W-:Y:S02]  /*f5f0*/  ISETP.GE.AND P2, PT, R204, R24.reuse, PT ;  /* 0x00000018cc00720c */ /* 0x080fe40003f46270 */
[----:B------:R-:W-:-:S03]  /*f600*/  ISETP.GE.AND P1, PT, R203, R24, PT ;  /* 0x00000018cb00720c */ /* 0x000fc60003f26270 */
[----:B--2-4-:R-:W-:Y:S02]  /*f610*/  @!P6 IMAD.WIDE R4, R189, 0x2, R6 ;  /* 0x00000002bd04e825 */ /* 0x014fe400078e0206 */
[----:B------:R-:W-:-:S03]  /*f620*/  @!P5 LEA R8, P0, R207, R6, 0x1 ;  /* 0x00000006cf08d211 */ /* 0x000fc600078008ff */
[----:B------:R2:W-:Y:S01]  /*f630*/  @!P6 ST.E.128 desc[UR40][R4.64], RZ ;  /* 0x000000ff0400e985 */ /* 0x0005e2000c101d28 */
[CC--:B------:R-:W-:Y:S02]  /*f640*/  @!P4 LEA R10, P6, R206.reuse, R6.reuse, 0x1 ;  /* 0x00000006ce0ac211 */ /* 0x0c0fe400078c08ff */
[-C--:B------:R-:W-:Y:S02]  /*f650*/  @!P5 LEA.HI.X R9, R207, R7.reuse, R233, 0x1, P0 ;  /* 0x00000007cf09d211 */ /* 0x080fe400000f0ce9 */
[----:B------:R-:W-:Y:S02]  /*f660*/  LOP3.LUT P0, RZ, R21, 0x40, RZ, 0xc0, !PT ;  /* 0x0000004015ff7812 */ /* 0x000fe4000780c0ff */
[----:B------:R-:W-:Y:S01]  /*f670*/  @!P4 LEA.HI.X R11, R206, R7, R232, 0x1, P6 ;  /* 0x00000007ce0bc211 */ /* 0x000fe200030f0ce8 */
[----:B------:R3:W-:Y:S01]  /*f680*/  @!P5 ST.E.128 desc[UR40][R8.64], RZ ;  /* 0x000000ff0800d985 */ /* 0x0007e2000c101d28 */
[----:B------:R-:W-:Y:S02]  /*f690*/  LOP3.LUT P6, RZ, R28, 0x80, RZ, 0xc0, !PT ;  /* 0x000000801cff7812 */ /* 0x000fe400078cc0ff */
[-C--:B------:R-:W-:Y:S01]  /*f6a0*/  @!P3 LEA R12, P5, R205, R6.reuse, 0x1 ;  /* 0x00000006cd0cb211 */ /* 0x080fe200078a08ff */
[----:B------:R3:W-:Y:S01]  /*f6b0*/  @!P4 ST.E.128 desc[UR40][R10.64], RZ ;  /* 0x000000ff0a00c985 */ /* 0x0007e2000c101d28 */
[----:B------:R-:W-:-:S02]  /*f6c0*/  @!P2 LEA R14, P4, R204, R6, 0x1 ;  /* 0x00000006cc0ea211 */ /* 0x000fc400078808ff */
[-C--:B------:R-:W-:Y:S02]  /*f6d0*/  @!P3 LEA.HI.X R13, R205, R7.reuse, R231, 0x1, P5 ;  /* 0x00000007cd0db211 */ /* 0x080fe400028f0ce7 */
[-C--:B--2---:R-:W-:Y:S02]  /*f6e0*/  @!P1 LEA R4, P5, R203, R6.reuse, 0x1 ;  /* 0x00000006cb049211 */ /* 0x084fe400078a08ff */
[-C--:B------:R-:W-:Y:S01]  /*f6f0*/  @!P2 LEA.HI.X R15, R204, R7.reuse, R230, 0x1, P4 ;  /* 0x00000007cc0fa211 */ /* 0x080fe200020f0ce6 */
[----:B------:R3:W-:Y:S01]  /*f700*/  @!P3 ST.E.128 desc[UR40][R12.64], RZ ;  /* 0x000000ff0c00b985 */ /* 0x0007e2000c101d28 */
[-C--:B-1----:R-:W-:Y:S02]  /*f710*/  @P0 LEA R20, P3, R215, R6.reuse, 0x1 ;  /* 0x00000006d7140211 */ /* 0x082fe400078608ff */
[----:B------:R-:W-:Y:S01]  /*f720*/  @P6 LEA R6, P4, R214, R6, 0x1 ;  /* 0x00000006d6066211 */ /* 0x000fe200078808ff */
[----:B------:R3:W-:Y:S01]  /*f730*/  @!P2 ST.E.128 desc[UR40][R14.64], RZ ;  /* 0x000000ff0e00a985 */ /* 0x0007e2000c101d28 */
[----:B------:R-:W-:-:S02]  /*f740*/  @!P1 LEA.HI.X R5, R203, R7, R229, 0x1, P5 ;  /* 0x00000007cb059211 */ /* 0x000fc400028f0ce5 */
[-C--:B------:R-:W-:Y:S02]  /*f750*/  @P0 LEA.HI.X R21, R215, R7.reuse, R228, 0x1, P3 ;  /* 0x00000007d7150211 */ /* 0x080fe400018f0ce4 */
[----:B------:R-:W-:Y:S01]  /*f760*/  @P6 LEA.HI.X R7, R214, R7, R227, 0x1, P4 ;  /* 0x00000007d6076211 */ /* 0x000fe200020f0ce3 */
[----:B------:R3:W-:Y:S04]  /*f770*/  @!P1 ST.E.128 desc[UR40][R4.64], RZ ;  /* 0x000000ff04009985 */ /* 0x0007e8000c101d28 */
[----:B------:R3:W-:Y:S04]  /*f780*/  @P0 ST.E.128 desc[UR40][R20.64], RZ ;  /* 0x000000ff14000985 */ /* 0x0007e8000c101d28 */
[----:B------:R3:W-:Y:S02]  /*f790*/  @P6 ST.E.128 desc[UR40][R6.64], RZ ;  /* 0x000000ff06006985 */ /* 0x0007e4000c101d28 */
.L_x_3963:
[----:B------:R-:W-:Y:S05]  /*f7a0*/  BSYNC B0 ;  /* 0x0000000000007941 */ /* 0x000fea0003800000 */
.L_x_3957:
[----:B------:R-:W-:Y:S02]  /*f7b0*/  ULDC UR4, c[0x0][0xc3c] ;  /* 0x00030f0000047ab9 */ /* 0x000fe40000000800 */
[----:B------:R-:W-:-:S13]  /*f7c0*/  ISETP.GE.AND P0, PT, R27, UR4, PT ;  /* 0x000000041b007c0c */ /* 0x000fda000bf06270 */
[----:B------:R-:W-:Y:S05]  /*f7d0*/  @!P0 BRA `(.L_x_3969) ;  /* 0xffffff1800948947 */ /* 0x000fea000383ffff */
[----:B------:R-:W-:Y:S05]  /*f7e0*/  BRA `(.L_x_3850) ;  /* 0x00000088007c7947 */ /* 0x000fea0003800000 */
.L_x_3848:
[----:B------:R-:W-:-:S08]  /*f7f0*/  NOP ;  /* 0x0000000000007918 */ /* 0x000fd00000000000 */
[----:B------:R-:W0:-:S00]  /*f800*/  USETMAXREG.DEALLOC.CTAPOOL 0x18 ;  /* 0x00000018000079c8 */ /* 0x000e0000080e0500 */
[----:B0-----:R-:W2:Y:S01]  /*f810*/  LDL.LU R2, [R1+0x1c] ;  /* 0x00001c0001027983 */ /* 0x001ea20000300800 */
[----:B------:R-:W-:-:S06]  /*f820*/  LOP3.LUT R0, R0, 0x3, RZ, 0xc0, !PT ;  /* 0x0000000300007812 */ /* 0x000fcc00078ec0ff */
[----:B------:R-:W0:Y:S02]  /*f830*/  SHFL.IDX PT, R0, R0, RZ, 0x1f ;  /* 0x00001fff00007589 */ /* 0x000e2400000e0000 */
[----:B0-----:R-:W-:Y:S01]  /*f840*/  ISETP.NE.AND P0, PT, R0, RZ, PT ;  /* 0x000000ff0000720c */ /* 0x001fe20003f05270 */
[----:B------:R-:W-:Y:S01]  /*f850*/  IMAD.MOV.U32 R0, RZ, RZ, RZ ;  /* 0x000000ffff007224 */ /* 0x000fe200078e00ff */
        /* <DEDUP_REMOVED lines=11> */
.L_x_3970:
        /* <DEDUP_REMOVED lines=42> */
.L_x_3976:
        /* <DEDUP_REMOVED lines=12> */
.L_x_3975:
[----:B------:R-:W-:Y:S05]  /*fc70*/  BSYNC B0 ;  /* 0x0000000000007941 */ /* 0x000fea0003800000 */
.L_x_3974:
        /* <DEDUP_REMOVED lines=22> */
.L_x_3972:
        /* <DEDUP_REMOVED lines=16> */
.L_x_3977:
        /* <DEDUP_REMOVED lines=25> */
.L_x_3973:
[----:B------:R-:W-:Y:S02]  /*10070*/  IMAD.MOV.U32 R17, RZ, RZ, RZ ;  /* 0x000000ffff117224 */ /* 0x000fe400078e00ff */
[----:B------:R-:W-:Y:S02]  /*10080*/  IMAD.U32 R16, RZ, RZ, UR6 ;  /* 0x00000006ff107e24 */ /* 0x000fe4000f8e00ff */
[----:B------:R-:W-:-:S07]  /*10090*/  IMAD.MOV.U32 R18, RZ, RZ, RZ ;  /* 0x000000ffff127224 */ /* 0x000fce00078e00ff */
.L_x_3978:
[----:B------:R-:W-:-:S13]  /*100a0*/  ISETP.NE.AND P0, PT, R5, RZ, PT ;  /* 0x000000ff0500720c */ /* 0x000fda0003f05270 */
[----:B------:R-:W0:Y:S01]  /*100b0*/  @!P0 S2R R3, SR_CgaCtaId ;  /* 0x0000000000038919 */ /* 0x000e220000008800 */
[----:B------:R-:W-:-:S04]  /*100c0*/  @!P0 MOV R0, 0x400 ;  /* 0x0000040000008802 */ /* 0x000fc80000000f00 */
[----:B0-----:R-:W-:-:S05]  /*100d0*/  @!P0 LEA R0, R3, R0, 0x18 ;  /* 0x0000000003008211 */ /* 0x001fca00078ec0ff */
[----:B------:R2:W-:Y:S01]  /*100e0*/  @!P0 STS.128 [R0+0x28cd0], R16 ;  /* 0x028cd01000008388 */ /* 0x0005e20000000c00 */
[----:B------:R-:W-:Y:S06]  /*100f0*/  BAR.ARV 0x5, 0x180 ;  /* 0x0146000000007b1d */ /* 0x000fec0000002000 */
.L_x_3971:
[----:B--2---:R-:W-:Y:S01]  /*10100*/  IMAD.MOV.U32 R0, RZ, RZ, 0x1 ;  /* 0x00000001ff007424 */ /* 0x004fe200078e00ff */
[----:B------:R2:W-:Y:S01]  /*10110*/  STL [R1+0x38], RZ ;  /* 0x000038ff01007387 */ /* 0x0005e20000100800 */
[----:B------:R-:W-:Y:S02]  /*10120*/  ULDC UR4, c[0x0][0xc3c] ;  /* 0x00030f0000047ab9 */ /* 0x000fe40000000800 */
[----:B-1----:R-:W-:Y:S01]  /*10130*/  ISETP.GE.AND P0, PT, R19, UR4, PT ;  /* 0x0000000413007c0c */ /* 0x002fe2000bf06270 */
[----:B------:R2:W-:Y:S04]  /*10140*/  STL [R1+0x14], R0 ;  /* 0x0000140001007387 */ /* 0x0005e80000100800 */
[----:B------:R2:W-:Y:S08]  /*10150*/  STL [R1+0x8], RZ ;  /* 0x000008ff01007387 */ /* 0x0005f00000100800 */
[----:B--2---:R-:W-:Y:S05]  /*10160*/  @P0 BRA `(.L_x_3979) ;  /* 0x0000007c00340947 */ /* 0x004fea0003800000 */
[----:B------:R-:W1:Y:S01]  /*10170*/  S2R R5, SR_TID.X ;  /* 0x0000000000057919 */ /* 0x000e620000002100 */
[----:B------:R-:W2:Y:S01]  /*10180*/  S2UR UR5, SR_CgaCtaId ;  /* 0x00000000000579c3 */ /* 0x000ea20000008800 */
[----:B------:R-:W-:Y:S01]  /*10190*/  UMOV UR4, 0x400 ;  /* 0x0000040000047882 */ /* 0x000fe20000000000 */
[----:B------:R-:W-:Y:S01]  /*101a0*/  BSSY B8, `(.L_x_3979) ;  /* 0x00007c9000087945 */ /* 0x000fe20003800000 */
[----:B------:R-:W-:Y:S01]  /*101b0*/  ULDC.64 UR38, c[0x0][0x198] ;  /* 0x0000660000267ab9 */ /* 0x000fe20000000a00 */
[----:B------:R-:W-:Y:S01]  /*101c0*/  ULDC UR36, c[0x0][0xc] ;  /* 0x0000030000247ab9 */ /* 0x000fe20000000800 */
[----:B--2---:R-:W-:Y:S01]  /*101d0*/  ULEA UR4, UR5, UR4, 0x18 ;  /* 0x0000000405047291 */ /* 0x004fe2000f8ec03f */
[C---:B-1----:R-:W-:Y:S01]  /*101e0*/  IMAD.SHL.U32 R0, R5.reuse, 0x8, RZ ;  /* 0x0000000805007824 */ /* 0x042fe200078e00ff */
[----:B------:R-:W-:-:S04]  /*101f0*/  LOP3.LUT R4, R5, 0x7f, RZ, 0xc0, !PT ;  /* 0x0000007f05047812 */ /* 0x000fc800078ec0ff */
[----:B0-----:R-:W-:-:S04]  /*10200*/  LOP3.LUT R2, R0, 0x1f8, RZ, 0xc0, !PT ;  /* 0x000001f800027812 */ /* 0x001fc800078ec0ff */
        /* <DEDUP_REMOVED lines=13> */
[----:B------:R0:W-:Y:S04]  /*102e0*/  STL [R1+0xc], RZ ;  /* 0x00000cff01007387 */ /* 0x0001e80000100800 */
[----:B------:R0:W-:Y:S04]  /*102f0*/  STL [R1+0x18], R0 ;  /* 0x0000180001007387 */ /* 0x0001e80000100800 */
[----:B------:R0:W-:Y:S02]  /*10300*/  STL [R1+0x38], RZ ;  /* 0x000038ff01007387 */ /* 0x0001e40000100800 */
.L_x_4143:
[----:B01----:R-:W0:Y:S02]  /*10310*/  LDC.64 R2, c[0x0][0xc88] ;  /* 0x00032200ff027b82 */ /* 0x003e240000000a00 */
[----:B0-----:R-:W-:-:S05]  /*10320*/  IMAD.WIDE R2, R19, 0x4, R2 ;  /* 0x0000000413027825 */ /* 0x001fca00078e0202 */
[----:B--2---:R-:W2:Y:S01]  /*10330*/  LDG.E R13, desc[UR40][R2.64] ;  /* 0x00000028020d7981 */ /* 0x004ea2000c1e1900 */
[----:B------:R-:W-:Y:S05]  /*10340*/  YIELD ;  /* 0x0000000000007946 */ /* 0x000fea0003800000 */
[----:B------:R-:W-:Y:S01]  /*10350*/  ULDC.64 UR4, c[0x0][0xa28] ;  /* 0x00028a0000047ab9 */ /* 0x000fe20000000a00 */
[----:B------:R-:W-:Y:S01]  /*10360*/  IMAD.MOV.U32 R0, RZ, RZ, RZ ;  /* 0x000000ffff007224 */ /* 0x000fe200078e00ff */
[----:B------:R-:W-:Y:S01]  /*10370*/  ISETP.NE.U32.AND P0, PT, RZ, UR4, PT ;  /* 0x00000004ff007c0c */ /* 0x000fe2000bf05070 */
[----:B------:R-:W-:Y:S01]  /*10380*/  ULDC.64 UR10, c[0x0][0xa18] ;  /* 0x00028600000a7ab9 */ /* 0x000fe20000000a00 */
        /* <DEDUP_REMOVED lines=9> */
[----:B------:R0:W-:Y:S01]  /*10420*/  STL [R1+0x48], R4 ;  /* 0x0000480401007387 */ /* 0x0001e20000100800 */
[----:B------:R-:W-:Y:S02]  /*10430*/  ISETP.NE.U32.AND P2, PT, RZ, UR4, PT ;  /* 0x00000004ff007c0c */ /* 0x000fe4000bf45070 */
[----:B------:R-:W-:Y:S01]  /*10440*/  SHF.L.U64.HI R14, R13, 0x2, R4 ;  /* 0x000000020d0e7819 */ /* 0x000fe20000010204 */
[----:B-----5:R1:W5:Y:S01]  /*10450*/  @P0 LDG.E R0, desc[UR40][R2.64] ;  /* 0x0000002802000981 */ /* 0x020362000c1e1900 */
[----:B------:R-:W-:Y:S01]  /*10460*/  ISETP.NE.AND.EX P2, PT, RZ, UR5, PT, P2 ;  /* 0x00000005ff007c0c */ /* 0x000fe2000bf45320 */
[----:B------:R-:W-:Y:S01]  /*10470*/  IMAD.MOV.U32 R12, RZ, RZ, RZ ;  /* 0x000000ffff0c7224 */ /* 0x000fe200078e00ff */
[----:B------:R-:W-:Y:S01]  /*10480*/  ISETP.NE.U32.AND P3, PT, RZ, UR10, PT ;  /* 0x0000000aff007c0c */ /* 0x000fe2000bf65070 */
[----:B------:R-:W-:Y:S01]  /*10490*/  STL [R1], R15 ;  /* 0x0000000f01007387 */ /* 0x000fe20000100800 */
[----:B------:R-:W-:-:S02]  /*104a0*/  ISETP.NE.U32.AND P0, PT, RZ, UR6, PT ;  /* 0x00000006ff007c0c */ /* 0x000fc4000bf05070 */
[C---:B0-----:R-:W-:Y:S01]  /*104b0*/  IADD3 R4, P4, R15.reuse, UR4, RZ ;  /* 0x000000040f047c10 */ /* 0x041fe2000ff9e0ff */
[----:B------:R-:W-:Y:S01]  /*104c0*/  STL [R1+0x20], R14 ;  /* 0x0000200e01007387 */ /* 0x000fe20000100800 */
[----:B------:R-:W-:Y:S02]  /*104d0*/  ISETP.NE.AND.EX P3, PT, RZ, UR11, PT, P3 ;  /* 0x0000000bff007c0c */ /* 0x000fe4000bf65330 */
[----:B-1----:R-:W-:Y:S02]  /*104e0*/  CS2R R2, SRZ ;  /* 0x0000000000027805 */ /* 0x002fe4000001ff00 */
[C---:B------:R-:W-:Y:S02]  /*104f0*/  IADD3.X R5, R14.reuse, UR5, RZ, P4, !PT ;  /* 0x000000050e057c10 */ /* 0x040fe4000a7fe4ff */
[----:B------:R-:W-:Y:S02]  /*10500*/  IADD3 R6, P4, R15, UR8, RZ ;  /* 0x000000080f067c10 */ /* 0x000fe4000ff9e0ff */
[----:B------:R-:W-:Y:S01]  /*10510*/  ISETP.NE.U32.AND P1, PT, RZ, UR8, PT ;  /* 0x00000008ff007c0c */ /* 0x000fe2000bf25070 */
[----:B------:R-:W2:Y:S01]  /*10520*/  @P2 LDG.E R2, desc[UR40][R4.64] ;  /* 0x0000002804022981 */ /* 0x000ea2000c1e1900 */
[----:B------:R-:W-:Y:S01]  /*10530*/  IADD3.X R7, R14, UR9, RZ, P4, !PT ;  /* 0x000000090e077c10 */ /* 0x000fe2000a7fe4ff */
[----:B------:R-:W-:Y:S01]  /*10540*/  ULDC UR4, c[0x0][0x288] ;  /* 0x0000a20000047ab9 */ /* 0x000fe20000000800 */
[----:B------:R-:W-:-:S02]  /*10550*/  ISETP.NE.AND.EX P0, PT, RZ, UR7, PT, P0 ;  /* 0x00000007ff007c0c */ /* 0x000fc4000bf05300 */
[----:B------:R-:W-:Y:S02]  /*10560*/  ISETP.NE.AND.EX P1, PT, RZ, UR9, PT, P1 ;  /* 0x00000009ff007c0c */ /* 0x000fe4000bf25310 */
[C---:B------:R-:W-:Y:S02]  /*10570*/  @P3 IADD3 R10, P4, R15.reuse, UR10, RZ ;  /* 0x0000000a0f0a3c10 */ /* 0x040fe4000ff9e0ff */
[----:B------:R-:W-:Y:S02]  /*10580*/  IADD3 R8, P5, R15, UR6, RZ ;  /* 0x000000060f087c10 */ /* 0x000fe4000ffbe0ff */
[C---:B------:R-:W-:Y:S02]  /*10590*/  @P3 IADD3.X R11, R14.reuse, UR11, RZ, P4, !PT ;  /* 0x0000000b0e0b3c10 */ /* 0x040fe4000a7fe4ff */
[----:B------:R-:W-:-:S05]  /*105a0*/  IADD3.X R9, R14, UR7, RZ, P5, !PT ;  /* 0x000000070e097c10 */ /* 0x000fca000affe4ff */
[----:B------:R-:W5:Y:S04]  /*105b0*/  @P0 LDG.E R12, desc[UR40][R8.64] ;  /* 0x00000028080c0981 */ /* 0x000f68000c1e1900 */
        /* <DEDUP_REMOVED lines=11> */
[----:B------:R-:W-:-:S03]  /*10670*/  ULDC UR5, c[0x0][0x348] ;  /* 0x0000d20000057ab9 */ /* 0x000fc60000000800 */
[----:B0-----:R-:W-:Y:S01]  /*10680*/  IMAD.U32 R10, RZ, RZ, UR4 ;  /* 0x00000004ff0a7e24 */ /* 0x001fe2000f8e00ff */
[----:B--2---:R0:W-:Y:S02]  /*10690*/  STL [R1+0x50], R2 ;  /* 0x0000500201007387 */ /* 0x0041e40000100800 */
[----:B0-----:R-:W-:Y:S01]  /*106a0*/  IMAD.U32 R2, RZ, RZ, UR5 ;  /* 0x00000005ff027e24 */ /* 0x001fe2000f8e00ff */
[----:B------:R-:W-:Y:S06]  /*106b0*/  @P3 BRA `(.L_x_3980) ;  /* 0x0000000000143947 */ /* 0x000fec0003800000 */
[----:B------:R-:W-:Y:S05]  /*106c0*/  @!P2 BRA `(.L_x_3980) ;  /* 0x000000000010a947 */ /* 0x000fea0003800000 */
[----:B------:R-:W2:Y:S04]  /*106d0*/  LDG.E R11, desc[UR40][R4.64] ;  /* 0x00000028040b7981 */ /* 0x000ea8000c1e1900 */
[----:B------:R-:W2:Y:S02]  /*106e0*/  LDG.E R4, desc[UR40][R4.64+0x4] ;  /* 0x0000042804047981 */ /* 0x000ea4000c1e1900 */
[----:B--2---:R-:W-:-:S05]  /*106f0*/  IMAD.IADD R4, R4, 0x1, -R11 ;  /* 0x0000000104047824 */ /* 0x004fca00078e0a0b */
[----:B------:R0:W-:Y:S02]  /*10700*/  STL [R1+0x50], R4 ;  /* 0x0000500401007387 */ /* 0x0001e40000100800 */
.L_x_3980:
[----:B0----5:R-:W-:Y:S01]  /*10710*/  IMAD.IADD R4, R12, 0x1, R0 ;  /* 0x000000010c047824 */ /* 0x021fe200078e0200 */
[----:B------:R-:W-:Y:S01]  /*10720*/  ULDC.64 UR4, c[0x0][0xa20] ;  /* 0x0002880000047ab9 */ /* 0x000fe20000000a00 */
[----:B------:R0:W-:Y:S01]  /*10730*/  STL [R1+0x10], R13 ;  /* 0x0000100d01007387 */ /* 0x0001e20000100800 */
[----:B------:R-:W-:-:S03]  /*10740*/  ISETP.NE.U32.AND P2, PT, RZ, UR4, PT ;  /* 0x00000004ff007c0c */ /* 0x000fc6000bf45070 */
[----:B------:R0:W-:Y:S01]  /*10750*/  STL [R1+0x24], R4 ;  /* 0x0000240401007387 */ /* 0x0001e20000100800 */
[----:B------:R-:W-:-:S13]  /*10760*/  ISETP.NE.AND.EX P2, PT, RZ, UR5, PT, P2 ;  /* 0x00000005ff007c0c */ /* 0x000fda000bf45320 */
[----:B0-----:R-:W-:Y:S05]  /*10770*/  @!P2 BRA `(.L_x_3981) ;  /* 0x000000000010a947 */ /* 0x001fea0003800000 */
[----:B------:R-:W-:-:S04]  /*10780*/  IADD3 R10, P0, R15, UR4, RZ ;  /* 0x000000040f0a7c10 */ /* 0x000fc8000ff1e0ff */
[----:B------:R-:W-:-:S05]  /*10790*/  IADD3.X R11, R14, UR5, RZ, P0, !PT ;  /* 0x000000050e0b7c10 */ /* 0x000fca00087fe4ff */
[----:B------:R0:W5:Y:S01]  /*107a0*/  LDG.E R10, desc[UR40][R10.64] ;  /* 0x000000280a0a7981 */ /* 0x000162000c1e1900 */
[----:B------:R-:W-:Y:S05]  /*107b0*/  BRA `(.L_x_3982) ;  /* 0x0000000000107947 */ /* 0x000fea0003800000 */
.L_x_3981:
[----:B------:R-:W-:Y:S05]  /*107c0*/  @!P0 BRA `(.L_x_3982) ;  /* 0x00000000000c8947 */ /* 0x000fea0003800000 */
[----:B------:R-:W2:Y:S04]  /*107d0*/  LDG.E R10, desc[UR40][R8.64] ;  /* 0x00000028080a7981 */ /* 0x000ea8000c1e1900 */
[----:B------:R-:W2:Y:S02]  /*107e0*/  LDG.E R8, desc[UR40][R8.64+0x4] ;  /* 0x0000042808087981 */ /* 0x000ea4000c1e1900 */
[----:B--2---:R-:W-:-:S07]  /*107f0*/  IMAD.IADD R10, R8, 0x1, -R10 ;  /* 0x00000001080a7824 */ /* 0x004fce00078e0a0a */
.L_x_3982:
[----:B-----5:R-:W-:Y:S02]  /*10800*/  IMAD.IADD R10, R10, 0x1, -R0 ;  /* 0x000000010a0a7824 */ /* 0x020fe400078e0a00 */
[----:B------:R-:W2:Y:S04]  /*10810*/  @P1 LDG.E R0, desc[UR40][R6.64] ;  /* 0x0000002806001981 */ /* 0x000ea8000c1e1900 */
[----:B------:R-:W2:Y:S01]  /*10820*/  @P1 LDG.E R6, desc[UR40][R6.64+0x4] ;  /* 0x0000042806061981 */ /* 0x000ea2000c1e1900 */
[----:B------:R-:W-:Y:S01]  /*10830*/  IMAD.MOV R5, RZ, RZ, -R10 ;  /* 0x000000ffff057224 */ /* 0x000fe200078e0a0a */
[----:B------:R-:W-:Y:S04]  /*10840*/  BSSY B0, `(.L_x_3983) ;  /* 0x00001c6000007945 */ /* 0x000fe80003800000 */
[----:B------:R-:W-:Y:S01]  /*10850*/  VIMNMX R5, RZ, R5, !PT ;  /* 0x00000005ff057248 */ /* 0x000fe20007fe0100 */
[----:B--2---:R-:W-:-:S04]  /*10860*/  @P1 IMAD.IADD R2, R6, 0x1, -R0 ;  /* 0x0000000106021824 */ /* 0x004fc800078e0a00 */
[----:B------:R-:W-:-:S04]  /*10870*/  IMAD.IADD R4, R10, 0x1, R2 ;  /* 0x000000010a047824 */ /* 0x000fc800078e0202 */
[----:B------:R-:W-:Y:S01]  /*10880*/  VIADD R0, R4, 0x3f ;  /* 0x0000003f04007836 */ /* 0x000fe20000000000 */
[----:B------:R1:W-:Y:S04]  /*10890*/  STL [R1+0x4c], R4 ;  /* 0x00004c0401007387 */ /* 0x0003e80000100800 */
[----:B-1----:R-:W-:-:S04]  /*108a0*/  SHF.R.S32.HI R4, RZ, 0x1f, R0 ;  /* 0x0000001fff047819 */ /* 0x002fc80000011400 */
[----:B------:R-:W-:-:S04]  /*108b0*/  LEA.HI R0, R4, R0, RZ, 0x6 ;  /* 0x0000000004007211 */ /* 0x000fc800078f30ff */
[----:B------:R-:W-:Y:S02]  /*108c0*/  LOP3.LUT R4, R0, 0xffffffc0, RZ, 0xc0, !PT ;  /* 0xffffffc000047812 */ /* 0x000fe400078ec0ff */
[----:B------:R-:W-:Y:S02]  /*108d0*/  SHF.R.S32.HI R0, RZ, 0x6, R0 ;  /* 0x00000006ff007819 */ /* 0x000fe40000011400 */
[----:B------:R-:W-:-:S03]  /*108e0*/  VIADDMNMX R2, R4, -R10, R2, PT ;  /* 0x8000000a04027246 */ /* 0x000fc60003800102 */
[----:B------:R1:W-:Y:S01]  /*108f0*/  STL [R1+0x30], R0 ;  /* 0x0000300001007387 */ /* 0x0003e20000100800 */
[----:B------:R-:W-:-:S13]  /*10900*/  ISETP.GT.AND P0, PT, R2, R5, PT ;  /* 0x000000050200720c */ /* 0x000fda0003f04270 */
[----:B------:R-:W-:Y:S01]  /*10910*/  @P0 VIADD R4, R2, 0x3f ;  /* 0x0000003f02040836 */ /* 0x000fe20000000000 */
[----:B------:R-:W-:-:S04]  /*10920*/  SHF.R.U32.HI R2, RZ, 0x6, R5 ;  /* 0x00000006ff027819 */ /* 0x000fc80000011605 */
[----:B------:R-:W-:Y:S01]  /*10930*/  @P0 SHF.R.S32.HI R5, RZ, 0x1f, R4 ;  /* 0x0000001fff050819 */ /* 0x000fe20000011404 */
[----:B------:R-:W-:-:S03]  /*10940*/  IMAD.MOV.U32 R8, RZ, RZ, R2 ;  /* 0x000000ffff087224 */ /* 0x000fc600078e0002 */
[----:B------:R-:W-:-:S04]  /*10950*/  @P0 LEA.HI R4, R5, R4, RZ, 0x6 ;  /* 0x0000000405040211 */ /* 0x000fc800078f30ff */
[----:B------:R-:W-:Y:S02]  /*10960*/  @P0 SHF.R.S32.HI R8, RZ, 0x6, R4 ;  /* 0x00000006ff080819 */ /* 0x000fe40000011404 */
[----:B------:R-:W-:Y:S02]  /*10970*/  PLOP3.LUT P0, PT, PT, PT, PT, 0x80, 0x0 ;  /* 0x000000000000781c */ /* 0x000fe40003f0f070 */
[----:B------:R-:W-:-:S13]  /*10980*/  ISETP.GT.AND P2, PT, R8, R2, PT ;  /* 0x000000020800720c */ /* 0x000fda0003f44270 */
[----:B-1----:R-:W-:Y:S05]  /*10990*/  @!P2 BRA `(.L_x_3984) ;  /* 0x0000001800c0a947 */ /* 0x002fea0003800000 */
[----:B------:R-:W-:Y:S01]  /*109a0*/  UMOV UR4, 0xffffffff ;  /* 0xffffffff00047882 */ /* 0x000fe20000000000 */
[----:B------:R-:W-:Y:S02]  /*109b0*/  SEL R0, R13, RZ, !P1 ;  /* 0x000000ff0d007207 */ /* 0x000fe40004800000 */
[----:B------:R-:W-:Y:S05]  /*109c0*/  BRA.DIV UR4, `(.L_x_3985) ;  /* 0x0000007e04e47947 */ /* 0x000fea000b800000 */
[----:B------:R-:W1:Y:S02]  /*109d0*/  S2R R4, SR_TID.X ;  /* 0x0000000000047919 */ /* 0x000e640000002100 */
[----:B-1----:R-:W-:-:S04]  /*109e0*/  SHF.R.U32.HI R4, RZ, 0x5, R4 ;  /* 0x00000005ff047819 */ /* 0x002fc80000011604 */
[----:B------:R-:W-:-:S05]  /*109f0*/  LOP3.LUT R4, R4, 0x3, RZ, 0xc0, !PT ;  /* 0x0000000304047812 */ /* 0x000fca00078ec0ff */
[----:B------:R1:W2:Y:S02]  /*10a00*/  SHFL.IDX PT, R14, R4, RZ, 0x1f ;  /* 0x00001fff040e7589 */ /* 0x0002a400000e0000 */
.L_x_4175:
[----:B--2---:R-:W-:Y:S02]  /*10a10*/  ISETP.NE.AND P0, PT, R14, RZ, PT ;  /* 0x000000ff0e00720c */ /* 0x004fe40003f05270 */
[----:B------:R-:W-:-:S11]  /*10a20*/  PLOP3.LUT P6, PT, PT, PT, PT, 0x8, 0x0 ;  /* 0x000000000000781c */ /* 0x000fd60003fce170 */
[----:B------:R-:W-:Y:S05]  /*10a30*/  @P0 BRA `(.L_x_3986) ;  /* 0x00000000000c0947 */ /* 0x000fea0003800000 */
[----:B------:R-:W-:-:S03]  /*10a40*/  UMOV UR4, 0xffffffff ;  /* 0xffffffff00047882 */ /* 0x000fc60000000000 */
[----:B------:R-:W-:Y:S05]  /*10a50*/  BRA.DIV UR4, `(.L_x_3987) ;  /* 0x0000007e04f47947 */ /* 0x000fea000b800000 */
[----:B------:R-:W-:-:S13]  /*10a60*/  ELECT P6, URZ, PT ;  /* 0x00000000003f782f */ /* 0x000fda00038c0000 */
.L_x_3986:
        /* <DEDUP_REMOVED lines=10> */
.L_x_4178:
[----:B------:R-:W-:Y:S05]  /*10b10*/  BSYNC B1 ;  /* 0x0000000000017941 */ /* 0x000fea0003800000 */
.L_x_3988:
[----:B------:R-:W-:Y:S04]  /*10b20*/  BSSY B1, `(.L_x_3990) ;  /* 0x00000bf000017945 */ /* 0x000fe80003800000 */
[----:B------:R-:W-:Y:S05]  /*10b30*/  @!P6 BRA `(.L_x_3991) ;  /* 0x0000000800f4e947 */ /* 0x000fea0003800000 */
[----:B-1----:R-:W2:Y:S04]  /*10b40*/  LDL R5, [R1+0x4] ;  /* 0x0000040001057983 */ /* 0x002ea80000100800 */
[----:B------:R-:W3:Y:S01]  /*10b50*/  LDL R7, [R1+0x18] ;  /* 0x0000180001077983 */ /* 0x000ee20000100800 */
[----:B------:R-:W1:Y:S01]  /*10b60*/  S2R R6, SR_TID.X ;  /* 0x0000000000067919 */ /* 0x000e620000002100 */
[----:B--2---:R-:W-:Y:S02]  /*10b70*/  IMAD.MOV.U32 R9, RZ, RZ, R5 ;  /* 0x000000ffff097224 */ /* 0x004fe400078e0005 */
[----:B------:R-:W2:Y:S01]  /*10b80*/  LDL R5, [R1+0xc] ;  /* 0x00000c0001057983 */ /* 0x000ea20000100800 */
[----:B-1----:R-:W-:Y:S01]  /*10b90*/  LOP3.LUT R6, R6, 0x7f, RZ, 0xc0, !PT ;  /* 0x0000007f06067812 */ /* 0x002fe200078ec0ff */
[----:B------:R-:W-:Y:S03]  /*10ba0*/  BSSY B2, `(.L_x_3992) ;  /* 0x0000006000027945 */ /* 0x000fe60003800000 */
[----:B------:R-:W-:Y:S01]  /*10bb0*/  ISETP.NE.AND P1, PT, R6, RZ, PT ;  /* 0x000000ff0600720c */ /* 0x000fe20003f25270 */
[----:B--2---:R-:W-:Y:S01]  /*10bc0*/  IMAD R5, R5, 0x8, R9 ;  /* 0x0000000805057824 */ /* 0x004fe200078e0209 */
[----:B---3--:R-:W-:-:S04]  /*10bd0*/  SHF.L.U32 R9, R7, 0x1f, RZ ;  /* 0x0000001f07097819 */ /* 0x008fc800000006ff */
[----:B------:R-:W1:Y:S02]  /*10be0*/  SYNCS.PHASECHK.TRANS64.TRYWAIT P0, [R5+URZ+0x28ca0], R9 ;  /* 0x028ca009050075a7 */ /* 0x000e64000800017f */
[----:B-1----:R-:W-:Y:S05]  /*10bf0*/  @!P0 BRA `(.L_x_3993) ;  /* 0x0000007c00c48947 */ /* 0x002fea0003800000 */
.L_x_4179:
[----:B------:R-:W-:Y:S05]  /*10c00*/  BSYNC B2 ;  /* 0x0000000000027941 */ /* 0x000fea0003800000 */
.L_x_3992:
        /* <DEDUP_REMOVED lines=9> */
.L_x_3995:
[----:B------:R-:W-:Y:S05]  /*10ca0*/  BSYNC B2 ;  /* 0x0000000000027941 */ /* 0x000fea0003800000 */
.L_x_3994:
[----:B------:R-:W2:Y:S04]  /*10cb0*/  LDL R7, [R1+0x4] ;  /* 0x0000040001077983 */ /* 0x000ea80000100800 */
[----:B------:R-:W2:Y:S01]  /*10cc0*/  LDL R6, [R1+0xc] ;  /* 0x00000c0001067983 */ /* 0x000ea20000100800 */
        /* <DEDUP_REMOVED lines=12> */
.L_x_3996:
        /* <DEDUP_REMOVED lines=13> */
.L_x_4180:
[----:B------:R-:W-:Y:S05]  /*10e60*/  BSYNC B2 ;  /* 0x0000000000027941 */ /* 0x000fea0003800000 */
.L_x_3997:
[----:B------:R-:W-:Y:S01]  /*10e70*/  BSSY B2, `(.L_x_3999) ;  /* 0x000000b000027945 */ /* 0x000fe20003800000 */
[----:B------:R-:W-:Y:S02]  /*10e80*/  IMAD.MOV.U32 R10, RZ, RZ, 0x0 ;  /* 0x00000000ff0a7424 */ /* 0x000fe400078e00ff */
[----:B0-----:R-:W-:Y:S01]  /*10e90*/  IMAD.MOV.U32 R11, RZ, RZ, 0x12f00000 ;  /* 0x12f00000ff0b7424 */ /* 0x001fe200078e00ff */
        /* <DEDUP_REMOVED lines=8> */
.L_x_4000:
[----:B------:R-:W-:Y:S05]  /*10f20*/  BSYNC B2 ;  /* 0x0000000000027941 */ /* 0x000fea0003800000 */
.L_x_3999:
[----:B------:R-:W3:Y:S04]  /*10f30*/  LDL R7, [R1+0x4] ;  /* 0x0000040001077983 */ /* 0x000ee80000100800 */
[----:B------:R-:W3:Y:S01]  /*10f40*/  LDL R6, [R1+0xc] ;  /* 0x00000c0001067983 */ /* 0x000ee20000100800 */
        /* <DEDUP_REMOVED lines=9> */
.L_x_4001:
        /* <DEDUP_REMOVED lines=15> */
.L_x_4002:
        /* <DEDUP_REMOVED lines=15> */
.L_x_4003:
        /* <DEDUP_REMOVED lines=15> */
.L_x_4004:
        /* <DEDUP_REMOVED lines=15> */
.L_x_4005:
        /* <DEDUP_REMOVED lines=15> */
.L_x_4006:
        /* <DEDUP_REMOVED lines=15> */
.L_x_4007:
        /* <DEDUP_REMOVED lines=15> */
.L_x_4008:
        /* <DEDUP_REMOVED lines=10> */
.L_x_3991:
[----:B------:R-:W-:Y:S05]  /*11710*/  BSYNC B1 ;  /* 0x0000000000017941 */ /* 0x000fea0003800000 */
.L_x_3990:
[----:B------:R-:W2:Y:S04]  /*11720*/  LDL.LU R9, [R1+0xc] ;  /* 0x00000c0001097983 */ /* 0x000ea80000300800 */
[----:B------:R-:W3:Y:S01]  /*11730*/  LDL.LU R7, [R1+0x18] ;  /* 0x0000180001077983 */ /* 0x000ee20000300800 */
[----:B-1----:R-:W-:Y:S01]  /*11740*/  VIADD R4, R8, 0xfffffffe ;  /* 0xfffffffe08047836 */ /* 0x002fe20000000000 */
[----:B------:R-:W-:-:S04]  /*11750*/  PLOP3.LUT P0, PT, PT, PT, PT, 0x8, 0x0 ;  /* 0x000000000000781c */ /* 0x000fc80003f0e170 */
[----:B------:R-:W-:Y:S01]  /*11760*/  ISETP.GE.AND P2, PT, R4, R2, PT ;  /* 0x000000020400720c */ /* 0x000fe20003f46270 */
[----:B--2---:R-:W-:-:S05]  /*11770*/  VIADD R5, R9, 0x1 ;  /* 0x0000000109057836 */ /* 0x004fca0000000000 */
[----:B------:R-:W-:-:S04]  /*11780*/  ISETP.NE.AND P1, PT, R5, 0x2, PT ;  /* 0x000000020500780c */ /* 0x000fc80003f25270 */
[----:B------:R-:W-:Y:S02]  /*11790*/  SEL R6, RZ, 0x1, P1 ;  /* 0x00000001ff067807 */ /* 0x000fe40000800000 */
[----:B------:R-:W-:Y:S02]  /*117a0*/  SEL R5, R5, RZ, P1 ;  /* 0x000000ff05057207 */ /* 0x000fe40000800000 */
[----:B---3--:R-:W-:-:S03]  /*117b0*/  LOP3.LUT R7, R7, R6, RZ, 0x3c, !PT ;  /* 0x0000000607077212 */ /* 0x008fc600078e3cff */
[----:B------:R1:W-:Y:S04]  /*117c0*/  STL [R1+0xc], R5 ;  /* 0x00000c0501007387 */ /* 0x0003e80000100800 */
[----:B------:R1:W-:Y:S01]  /*117d0*/  STL [R1+0x18], R7 ;  /* 0x0000180701007387 */ /* 0x0003e20000100800 */
[----:B------:R-:W-:Y:S05]  /*117e0*/  @!P2 BRA `(.L_x_3984) ;  /* 0x0000000c002ca947 */ /* 0x000fea0003800000 */
.L_x_4028:
[----:B------:R-:W-:Y:S05]  /*117f0*/  YIELD ;  /* 0x0000000000007946 */ /* 0x000fea0003800000 */
[----:B------:R-:W-:Y:S04]  /*11800*/  BSSY B1, `(.L_x_4009) ;  /* 0x00000bd000017945 */ /* 0x000fe80003800000 */
[----:B--2---:R-:W-:Y:S05]  /*11810*/  @!P6 BRA `(.L_x_4010) ;  /* 0x0000000800ece947 */ /* 0x004fea0003800000 */
[----:B------:R-:W2:Y:S04]  /*11820*/  LDL R8, [R1+0x4] ;  /* 0x0000040001087983 */ /* 0x000ea80000100800 */
[----:B-1----:R-:W2:Y:S04]  /*11830*/  LDL R5, [R1+0xc] ;  /* 0x00000c0001057983 */ /* 0x002ea80000100800 */
[----:B------:R-:W3:Y:S01]  /*11840*/  LDL R6, [R1+0x18] ;  /* 0x0000180001067983 */ /* 0x000ee20000100800 */
[----:B------:R-:W1:Y:S01]  /*11850*/  S2R R7, SR_TID.X ;  /* 0x0000000000077919 */ /* 0x000e620000002100 */
[----:B------:R-:W-:Y:S01]  /*11860*/  BSSY B2, `(.L_x_4011) ;  /* 0x0000007000027945 */ /* 0x000fe20003800000 */
[----:B-1----:R-:W-:-:S04]  /*11870*/  LOP3.LUT R7, R7, 0x7f, RZ, 0xc0, !PT ;  /* 0x0000007f07077812 */ /* 0x002fc800078ec0ff */
[----:B------:R-:W-:Y:S01]  /*11880*/  ISETP.NE.AND P2, PT, R7, RZ, PT ;  /* 0x000000ff0700720c */ /* 0x000fe20003f45270 */
[----:B--2---:R-:W-:Y:S01]  /*11890*/  IMAD R5, R5, 0x8, R8 ;  /* 0x0000000805057824 */ /* 0x004fe200078e0208 */
[----:B---3--:R-:W-:-:S04]  /*118a0*/  SHF.L.U32 R6, R6, 0x1f, RZ ;  /* 0x0000001f06067819 */ /* 0x008fc800000006ff */
[----:B------:R-:W1:Y:S02]  /*118b0*/  SYNCS.PHASECHK.TRANS64.TRYWAIT P1, [R5+URZ+0x28ca0], R6 ;  /* 0x028ca006050075a7 */ /* 0x000e64000802017f */
[----:B-1----:R-:W-:Y:S05]  /*118c0*/  @!P1 BRA `(.L_x_4012) ;  /* 0x0000007000b89947 */ /* 0x002fea0003800000 */
.L_x_4181:
[----:B------:R-:W-:Y:S05]  /*118d0*/  BSYNC B2 ;  /* 0x0000000000027941 */ /* 0x000fea0003800000 */
.L_x_4011:
        /* <DEDUP_REMOVED lines=9> */
.L_x_4014:
[----:B------:R-:W-:Y:S05]  /*11970*/  BSYNC B2 ;  /* 0x0000000000027941 */ /* 0x000fea0003800000 */
.L_x_4013:
[----:B------:R-:W2:Y:S04]  /*11980*/  LDL R8, [R1+0x4] ;  /* 0x0000040001087983 */ /* 0x000ea80000100800 */
[----:B------:R-:W2:Y:S01]  /*11990*/  LDL R7, [R1+0xc] ;  /* 0x00000c0001077983 */ /* 0x000ea20000100800 */
        /* <DEDUP_REMOVED lines=9> */
[----:B------:R-:W-:Y:S02]  /*11a30*/  IMAD R8, R4, 0x40, R3 ;  /* 0x0000004004087824 */ /* 0x000fe400078e0203 */
[----:B------:R-:W-:-:S08]  /*11a40*/  VIADD R7, R7, 0x22400 ;  /* 0x0002240007077836 */ /* 0x000fd00000000000 */
.L_x_4015:
        /* <DEDUP_REMOVED lines=13> */
.L_x_4182:
[----:B------:R-:W-:Y:S05]  /*11b20*/  BSYNC B2 ;  /* 0x0000000000027941 */ /* 0x000fea0003800000 */
.L_x_4016:
[----:B------:R-:W-:Y:S01]  /*11b30*/  BSSY B2, `(.L_x_4018) ;  /* 0x000000b000027945 */ /* 0x000fe20003800000 */
[----:B------:R-:W-:Y:S02]  /*11b40*/  IMAD.MOV.U32 R10, RZ, RZ, 0x0 ;  /* 0x00000000ff0a7424 */ /* 0x000fe400078e00ff */
[----:B0-----:R-:W-:Y:S01]  /*11b50*/  IMAD.MOV.U32 R11, RZ, RZ, 0x12f00000 ;  /* 0x12f00000ff0b7424 */ /* 0x001fe200078e00ff */
[----:B------:R-:W-:Y:S06]  /*11b60*/  @P2 BRA `(.L_x_4019) ;  /* 0x00000000001c2947 */ /* 0x000fec0003800000 */
[----:B------:R-:W0:Y:S01]  /*11b70*/  S2R R7, SR_TID.X ;  /* 0x0000000000077919 */ /* 0x000e220000002100 */
[----:B-12---:R-:W-:-:S04]  /*11b80*/  IMAD.MOV.U32 R6, RZ, RZ, 0x10000 ;  /* 0x00010000ff067424 */ /* 0x006fc800078e00ff */
[----:B------:R3:W-:Y:S01]  /*11b90*/  SYNCS.ARRIVE.TRANS64 RZ, [R5+URZ+0x28cb0], R6 ;  /* 0x028cb00605ff79a7 */ /* 0x0007e2000800003f */
[----:B0-----:R-:W-:-:S04]  /*11ba0*/  LOP3.LUT R7, R7, 0x1f, RZ, 0xc0, !PT ;  /* 0x0000001f07077812 */ /* 0x001fc800078ec0ff */
[----:B------:R-:W-:-:S13]  /*11bb0*/  ISETP.NE.AND P1, PT, R7, RZ, PT ;  /* 0x000000ff0700720c */ /* 0x000fda0003f25270 */
[----:B---3--:R-:W-:Y:S05]  /*11bc0*/  @!P1 BRA `(.L_x_4019) ;  /* 0x0000000000049947 */ /* 0x008fea0003800000 */
[----:B------:R-:W-:Y:S01]  /*11bd0*/  BPT.TRAP 0x1 ;  /* 0x000000040000795c */ /* 0x000fe20000300000 */
.L_x_4019:
[----:B------:R-:W-:Y:S05]  /*11be0*/  BSYNC B2 ;  /* 0x0000000000027941 */ /* 0x000fea0003800000 */
.L_x_4018:
[----:B------:R-:W3:Y:S04]  /*11bf0*/  LDL R7, [R1+0x4] ;  /* 0x0000040001077983 */ /* 0x000ee80000100800 */
[----:B-12---:R-:W3:Y:S01]  /*11c00*/  LDL R6, [R1+0xc] ;  /* 0x00000c0001067983 */ /* 0x006ee20000100800 */
[----:B------:R-:W-:Y:S01]  /*11c10*/  R2UR UR10, R12 ;  /* 0x000000000c0a72ca */ /* 0x000fe200000e0000 */
[----:B------:R-:W-:Y:S01]  /*11c20*/  UIADD3 UR4, UP0, UR38, 0x670, URZ ;  /* 0x0000067026047890 */ /* 0x000fe2000ff1e03f */
[----:B------:R-:W-:Y:S01]  /*11c30*/  R2UR UR6, R10 ;  /* 0x000000000a0672ca */ /* 0x000fe200000e0000 */
[----:B------:R-:W-:Y:S01]  /*11c40*/  VIADD R5, R5, 0x28cb0 ;  /* 0x00028cb005057836 */ /* 0x000fe20000000000 */
[----:B------:R-:W-:Y:S01]  /*11c50*/  R2UR UR7, R11 ;  /* 0x000000000b0772ca */ /* 0x000fe200000e0000 */
[----:B------:R-:W-:Y:S01]  /*11c60*/  UIADD3.X UR5, URZ, UR39, URZ, UP0, !UPT ;  /* 0x000000273f057290 */ /* 0x000fe200087fe43f */
[----:B------:R-:W-:Y:S01]  /*11c70*/  PLOP3.LUT P1, PT, PT, PT, PT, 0x80, 0x0 ;  /* 0x000000000000781c */ /* 0x000fe20003f2f070 */
[----:B---3--:R-:W-:-:S04]  /*11c80*/  IMAD R6, R6, 0x10000, R7 ;  /* 0x0001000006067824 */ /* 0x008fc800078e0207 */
[----:B------:R-:W-:-:S08]  /*11c90*/  VIADD R7, R6, 0x400 ;  /* 0x0000040006077836 */ /* 0x000fd00000000000 */
.L_x_4020:
        /* <DEDUP_REMOVED lines=15> */
.L_x_4021:
        /* <DEDUP_REMOVED lines=15> */
.L_x_4022:
        /* <DEDUP_REMOVED lines=15> */
.L_x_4023:
        /* <DEDUP_REMOVED lines=15> */
.L_x_4024:
        /* <DEDUP_REMOVED lines=15> */
.L_x_4025:
        /* <DEDUP_REMOVED lines=15> */
.L_x_4026:
        /* <DEDUP_REMOVED lines=15> */
.L_x_4027:
        /* <DEDUP_REMOVED lines=10> */
.L_x_4010:
[----:B------:R-:W-:Y:S05]  /*123d0*/  BSYNC B1 ;  /* 0x0000000000017941 */ /* 0x000fea0003800000 */
.L_x_4009:
[----:B------:R-:W2:Y:S04]  /*123e0*/  LDL.LU R9, [R1+0xc] ;  /* 0x00000c0001097983 */ /* 0x000ea80000300800 */
[----:B-1----:R-:W3:Y:S01]  /*123f0*/  LDL.LU R7, [R1+0x18] ;  /* 0x0000180001077983 */ /* 0x002ee20000300800 */
[C---:B------:R-:W-:Y:S01]  /*12400*/  ISETP.GT.AND P2, PT, R4.reuse, R2, PT ;  /* 0x000000020400720c */ /* 0x040fe20003f44270 */
[----:B------:R-:W-:Y:S02]  /*12410*/  VIADD R4, R4, 0xffffffff ;  /* 0xffffffff04047836 */ /* 0x000fe40000000000 */
[----:B--2---:R-:W-:-:S05]  /*12420*/  VIADD R5, R9, 0x1 ;  /* 0x0000000109057836 */ /* 0x004fca0000000000 */
[----:B------:R-:W-:-:S04]  /*12430*/  ISETP.NE.AND P1, PT, R5, 0x2, PT ;  /* 0x000000020500780c */ /* 0x000fc80003f25270 */
[----:B------:R-:W-:Y:S02]  /*12440*/  SEL R6, RZ, 0x1, P1 ;  /* 0x00000001ff067807 */ /* 0x000fe40000800000 */
[----:B------:R-:W-:Y:S02]  /*12450*/  SEL R5, R5, RZ, P1 ;  /* 0x000000ff05057207 */ /* 0x000fe40000800000 */
[----:B---3--:R-:W-:-:S05]  /*12460*/  LOP3.LUT R7, R7, R6, RZ, 0x3c, !PT ;  /* 0x0000000607077212 */ /* 0x008fca00078e3cff */
[----:B------:R2:W-:Y:S04]  /*12470*/  STL [R1+0x18], R7 ;  /* 0x0000180701007387 */ /* 0x0005e80000100800 */
[----:B------:R2:W-:Y:S01]  /*12480*/  STL [R1+0xc], R5 ;  /* 0x00000c0501007387 */ /* 0x0005e20000100800 */
[----:B------:R-:W-:Y:S05]  /*12490*/  @P2 BRA `(.L_x_4028) ;  /* 0xfffffff000d42947 */ /* 0x000fea000383ffff */
.L_x_3984:
[----:B------:R-:W-:Y:S05]  /*124a0*/  BSYNC B0 ;  /* 0x0000000000007941 */ /* 0x000fea0003800000 */
.L_x_3983:
[----:B-12---:R-:W2:Y:S01]  /*124b0*/  LDL R5, [R1+0x4c] ;  /* 0x00004c0001057983 */ /* 0x006ea20000100800 */
[----:B------:R-:W-:Y:S05]  /*124c0*/  @!P0 WARPSYNC.ALL ;  /* 0x0000000000008948 */ /* 0x000fea0003800000 */
[----:B------:R-:W-:Y:S06]  /*124d0*/  @!P0 BAR.SYNC.DEFER_BLOCKING 0xc, 0x180 ;  /* 0x0306000000008b1d */ /* 0x000fec0000010000 */
[----:B------:R-:W-:Y:S01]  /*124e0*/  BSSY B7, `(.L_x_4029) ;  /* 0x00004f2000077945 */ /* 0x000fe20003800000 */
[----:B--2---:R-:W-:-:S13]  /*124f0*/  ISETP.GT.AND P0, PT, R5, RZ, PT ;  /* 0x000000ff0500720c */ /* 0x004fda0003f04270 */
[----:B------:R-:W-:Y:S05]  /*12500*/  @P0 BRA `(.L_x_4030) ;  /* 0x0000000000440947 */ /* 0x000fea0003800000 */
        /* <DEDUP_REMOVED lines=17> */
.L_x_4030:
        /* <DEDUP_REMOVED lines=21> */
.L_x_4033:
[----:B------:R-:W-:Y:S05]  /*12770*/  BSYNC B6 ;  /* 0x0000000000067941 */ /* 0x000fea0003800000 */
.L_x_4032:
        /* <DEDUP_REMOVED lines=21> */
.L_x_4036:
        /* <DEDUP_REMOVED lines=16> */
.L_x_4035:
[----:B------:R-:W-:Y:S05]  /*129d0*/  BSYNC B6 ;  /* 0x0000000000067941 */ /* 0x000fea0003800000 */
.L_x_4034:
        /* <DEDUP_REMOVED lines=26> */
.L_x_4185:
[----:B-1----:R-:W3:Y:S01]  /*12b80*/  LDL.LU R4, [R1+0x1c] ;  /* 0x00001c0001047983 */ /* 0x002ee20000300800 */
[----:B------:R-:W-:Y:S02]  /*12b90*/  PLOP3.LUT P1, PT, PT, PT, PT, 0x8, 0x0 ;  /* 0x000000000000781c */ /* 0x000fe40003f2e170 */
[----:B--2---:R-:W-:Y:S01]  /*12ba0*/  ISETP.NE.AND P0, PT, R14, RZ, PT ;  /* 0x000000ff0e00720c */ /* 0x004fe20003f05270 */
[----:B------:R1:W-:Y:S01]  /*12bb0*/  STL [R1], R0 ;  /* 0x0000000001007387 */ /* 0x0003e20000100800 */
[----:B---3--:R-:W-:-:S09]  /*12bc0*/  LOP3.LUT R4, R4, 0xfffffffe, RZ, 0xc0, !PT ;  /* 0xfffffffe04047812 */ /* 0x008fd200078ec0ff */
[----:B------:R-:W-:-:S05]  /*12bd0*/  @P1 LOP3.LUT R4, R4, 0x1, RZ, 0xfc, !PT ;  /* 0x0000000104041812 */ /* 0x000fca00078efcff */
[----:B------:R1:W-:Y:S01]  /*12be0*/  STL [R1+0x1c], R4 ;  /* 0x00001c0401007387 */ /* 0x0003e20000100800 */
[----:B------:R-:W-:Y:S05]  /*12bf0*/  @P0 BRA `(.L_x_4038) ;  /* 0x0000000400240947 */ /* 0x000fea0003800000 */
[----:B------:R-:W-:-:S03]  /*12c00*/  UMOV UR4, 0xffffffff ;  /* 0xffffffff00047882 */ /* 0x000fc60000000000 */
[----:B------:R-:W-:Y:S05]  /*12c10*/  BRA.DIV UR4, `(.L_x_4039) ;  /* 0x0000006204407947 */ /* 0x000fea000b800000 */
[----:B------:R-:W-:-:S13]  /*12c20*/  ELECT P6, URZ, PT ;  /* 0x00000000003f782f */ /* 0x000fda00038c0000 */
.L_x_4188:
[----:B------:R-:W-:Y:S05]  /*12c30*/  @!P6 BRA `(.L_x_4038) ;  /* 0x000000040014e947 */ /* 0x000fea0003800000 */
[----:B------:R2:W-:Y:S01]  /*12c40*/  STL [R1+0x58], R9 ;  /* 0x0000580901007387 */ /* 0x0005e20000100800 */
[----:B------:R-:W-:-:S04]  /*12c50*/  ISETP.NE.U32.AND P0, PT, R2, RZ, PT ;  /* 0x000000ff0200720c */ /* 0x000fc80003f05070 */
[----:B------:R-:W-:-:S13]  /*12c60*/  ISETP.NE.AND.EX P0, PT, R3, RZ, PT, P0 ;  /* 0x000000ff0300720c */ /* 0x000fda0003f05300 */
[----:B--2---:R-:W-:Y:S05]  /*12c70*/  @!P0 BRA `(.L_x_4040) ;  /* 0x0000000000508947 */ /* 0x004fea0003800000 */
[----:B------:R-:W2:Y:S01]  /*12c80*/  LDC R6, c[0x0][0x43c] ;  /* 0x00010f00ff067b82 */ /* 0x000ea20000000800 */
[----:B-1----:R-:W-:Y:S01]  /*12c90*/  IMAD.MOV.U32 R0, RZ, RZ, R9 ;  /* 0x000000ffff007224 */ /* 0x002fe200078e0009 */
[----:B------:R-:W-:Y:S01]  /*12ca0*/  ULDC.64 UR4, c[0x0][0x428] ;  /* 0x00010a0000047ab9 */ /* 0x000fe20000000a00 */
[----:B--2---:R-:W-:-:S13]  /*12cb0*/  ISETP.NE.AND P0, PT, R6, 0x1, PT ;  /* 0x000000010600780c */ /* 0x004fda0003f05270 */
[----:B------:R-:W1:Y:S02]  /*12cc0*/  @P0 LDC.64 R4, c[0x0][0x440] ;  /* 0x00011000ff040b82 */ /* 0x000e640000000a00 */
        /* <DEDUP_REMOVED lines=15> */
.L_x_4040:
[----:B------:R-:W3:Y:S04]  /*12dc0*/  LDL R7, [R1+0x4] ;  /* 0x0000040001077983 */ /* 0x000ee80000100800 */
[----:B-12---:R-:W3:Y:S04]  /*12dd0*/  LDL R0, [R1+0x8] ;  /* 0x0000080001007983 */ /* 0x006ee80000100800 */
[----:B------:R-:W2:Y:S01]  /*12de0*/  LDL R2, [R1+0x14] ;  /* 0x0000140001027983 */ /* 0x000ea20000100800 */
[----:B---3--:R-:W-:Y:S01]  /*12df0*/  IMAD R0, R0, 0x8, R7 ;  /* 0x0000000800007824 */ /* 0x008fe200078e0207 */
[----:B--2---:R-:W-:-:S04]  /*12e00*/  SHF.L.U32 R2, R2, 0x1f, RZ ;  /* 0x0000001f02027819 */ /* 0x004fc800000006ff */
[----:B------:R-:W1:Y:S02]  /*12e10*/  SYNCS.PHASECHK.TRANS64.TRYWAIT P0, [R0+URZ+0x28c40], R2 ;  /* 0x028c4002000075a7 */ /* 0x000e64000800017f */
[----:B-1----:R-:W-:Y:S05]  /*12e20*/  @!P0 BRA `(.L_x_4041) ;  /* 0x0000005c00dc8947 */ /* 0x002fea0003800000 */
.L_x_4189:
        /* <DEDUP_REMOVED lines=11> */
.L_x_4042:
[----:B------:R-:W2:Y:S04]  /*12ee0*/  LDL R6, [R1+0x4] ;  /* 0x0000040001067983 */ /* 0x000ea80000100800 */
[----:B------:R-:W2:Y:S04]  /*12ef0*/  LDL R5, [R1+0x8] ;  /* 0x0000080001057983 */ /* 0x000ea80000100800 */
[----:B------:R-:W3:Y:S04]  /*12f00*/  LDL R7, [R1+0x58] ;  /* 0x0000580001077983 */ /* 0x000ee80000100800 */
[----:B------:R-:W4:Y:S04]  /*12f10*/  LDL R4, [R1+0x24] ;  /* 0x0000240001047983 */ /* 0x000f280000100800 */
[----:B------:R-:W5:Y:S04]  /*12f20*/  LDL R3, [R1] ;  /* 0x0000000001037983 */ /* 0x000f680000100800 */
[----:B-1----:R-:W5:Y:S01]  /*12f30*/  LDL.LU R2, [R1+0x1c] ;  /* 0x00001c0001027983 */ /* 0x002f620000300800 */
[----:B------:R-:W-:-:S02]  /*12f40*/  R2UR UR9, R0 ;  /* 0x00000000000972ca */ /* 0x000fc400000e0000 */
[----:B------:R-:W-:Y:S01]  /*12f50*/  PLOP3.LUT P0, PT, PT, PT, PT, 0x80, 0x0 ;  /* 0x000000000000781c */ /* 0x000fe20003f0f070 */
[----:B------:R-:W-:Y:S01]  /*12f60*/  UIADD3 UR6, UP0, UR38, 0x370, URZ ;  /* 0x0000037026067890 */ /* 0x000fe2000ff1e03f */
[----:B------:R-:W-:-:S03]  /*12f70*/  R2UR UR12, R18 ;  /* 0x00000000120c72ca */ /* 0x000fc600000e0000 */
[----:B------:R-:W-:-:S06]  /*12f80*/  UIADD3.X UR7, URZ, UR39, URZ, UP0, !UPT ;  /* 0x000000273f077290 */ /* 0x000fcc00087fe43f */
[----:B------:R-:W-:Y:S01]  /*12f90*/  UIADD3 UR9, UR9, 0x28c30, URZ ;  /* 0x00028c3009097890 */ /* 0x000fe2000fffe03f */
[----:B------:R-:W-:Y:S01]  /*12fa0*/  UMOV UR5, 0x14f00000 ;  /* 0x14f0000000057882 */ /* 0x000fe20000000000 */
[----:B------:R-:W-:Y:S01]  /*12fb0*/  UMOV UR10, URZ ;  /* 0x0000003f000a7c82 */ /* 0x000fe20008000000 */
[----:B--2---:R-:W-:Y:S01]  /*12fc0*/  IMAD R0, R5, 0x2000, R6 ;  /* 0x0000200005007824 */ /* 0x004fe200078e0206 */
[----:B---3--:R-:W-:-:S04]  /*12fd0*/  R2UR UR11, R7 ;  /* 0x00000000070b72ca */ /* 0x008fc800000e0000 */
[----:B------:R-:W-:Y:S02]  /*12fe0*/  R2UR UR8, R0 ;  /* 0x00000000000872ca */ /* 0x000fe400000e0000 */
[----:B----4-:R-:W-:Y:S02]  /*12ff0*/  R2UR UR4, R4 ;  /* 0x00000000040472ca */ /* 0x010fe400000e0000 */
[----:B-----5:R-:W-:Y:S02]  /*13000*/  R2UR UR13, R3 ;  /* 0x00000000030d72ca */ /* 0x020fe400000e0000 */
[----:B------:R-:W-:-:S07]  /*13010*/  LOP3.LUT R2, R2, 0xfffffffe, RZ, 0xc0, !PT ;  /* 0xfffffffe02027812 */ /* 0x000fce00078ec0ff */
[----:B------:R-:W-:Y:S02]  /*13020*/  UIADD3 UR8, UR8, 0x22400, URZ ;  /* 0x0002240008087890 */ /* 0x000fe4000fffe03f */
[----:B------:R-:W-:Y:S01]  /*13030*/  ULEA UR11, UR11, UR4, 0x6 ;  /* 0x000000040b0b7291 */ /* 0x000fe2000f8e303f */
[----:B------:R-:W-:Y:S02]  /*13040*/  @P0 LOP3.LUT R2, R2, 0x1, RZ, 0xfc, !PT ;  /* 0x0000000102020812 */ /* 0x000fe400078efcff */
[----:B------:R-:W-:-:S03]  /*13050*/  UMOV UR4, 0x0 ;  /* 0x0000000000047882 */ /* 0x000fc60000000000 */
[----:B------:R2:W-:Y:S03]  /*13060*/  STL [R1+0x1c], R2 ;  /* 0x00001c0201007387 */ /* 0x0005e60000100800 */
[----:B------:R2:W-:Y:S01]  /*13070*/  UTMALDG.4D [UR8], [UR6], desc[UR4] ;  /* 0x00000408060075b4 */ /* 0x0005e20008019000 */
[----:B------:R-:W-:Y:S02]  /*13080*/  NOP ;  /* 0x0000000000007918 */ /* 0x000fe40000000000 */
.L_x_4038:
[----:B--2---:R-:W2:Y:S04]  /*13090*/  LDL R2, [R1+0x4] ;  /* 0x0000040001027983 */ /* 0x004ea80000100800 */
[----:B------:R-:W3:Y:S04]  /*130a0*/  LDL.LU R3, [R1+0x34] ;  /* 0x0000340001037983 */ /* 0x000ee80000300800 */
        /* <DEDUP_REMOVED lines=41> */
.L_x_4044:
[----:B------:R-:W-:Y:S05]  /*13340*/  BSYNC B6 ;  /* 0x0000000000067941 */ /* 0x000fea0003800000 */
.L_x_4043:
        /* <DEDUP_REMOVED lines=91> */
.L_x_4198:
        /* <DEDUP_REMOVED lines=11> */
.L_x_4046:
        /* <DEDUP_REMOVED lines=19> */
.L_x_4199:
[----:B------:R-:W-:Y:S05]  /*13ae0*/  BSYNC B0 ;  /* 0x0000000000007941 */ /* 0x000fea0003800000 */
.L_x_4047:
[----:B0-----:R-:W2:Y:S01]  /*13af0*/  LDL R2, [R1+0x1c] ;  /* 0x00001c0001027983 */ /* 0x001ea20000100800 */
[----:B------:R-:W-:Y:S01]  /*13b00*/  BSSY B0, `(.L_x_4049) ;  /* 0x00000a3000007945 */ /* 0x000fe20003800000 */
[----:B--2---:R-:W-:-:S13]  /*13b10*/  LOP3.LUT P0, RZ, R2, 0x1, RZ, 0xc0, !PT ;  /* 0x0000000102ff7812 */ /* 0x004fda000780c0ff */
        /* <DEDUP_REMOVED lines=13> */
.L_x_4200:
[----:B------:R-:W-:Y:S05]  /*13bf0*/  BSYNC B1 ;  /* 0x0000000000017941 */ /* 0x000fea0003800000 */
.L_x_4051:
        /* <DEDUP_REMOVED lines=9> */
.L_x_4054:
[----:B------:R-:W-:Y:S05]  /*13c90*/  BSYNC B1 ;  /* 0x0000000000017941 */ /* 0x000fea0003800000 */
.L_x_4053:
        /* <DEDUP_REMOVED lines=14> */
.L_x_4055:
        /* <DEDUP_REMOVED lines=16> */
.L_x_4056:
        /* <DEDUP_REMOVED lines=16> */
.L_x_4057:
        /* <DEDUP_REMOVED lines=16> */
.L_x_4058:
        /* <DEDUP_REMOVED lines=16> */
.L_x_4059:
        /* <DEDUP_REMOVED lines=16> */
.L_x_4060:
        /* <DEDUP_REMOVED lines=16> */
.L_x_4061:
        /* <DEDUP_REMOVED lines=16> */
.L_x_4062:
        /* <DEDUP_REMOVED lines=11> */
.L_x_4050:
[----:B------:R-:W-:Y:S05]  /*14530*/  BSYNC B0 ;  /* 0x0000000000007941 */ /* 0x000fea0003800000 */
.L_x_4049:
        /* <DEDUP_REMOVED lines=18> */
[----:B--2---:R-:W-:Y:S01]  /*14660*/  LOP3.LUT P2, RZ, R5, 0x1, RZ, 0xc0, !PT ;  /* 0x0000000105ff7812 */ /* 0x004fe2000784c0ff */
        /* <DEDUP_REMOVED lines=32> */
.L_x_4069:
        /* <DEDUP_REMOVED lines=9> */
.L_x_4201:
[----:B------:R-:W-:Y:S05]  /*14900*/  BSYNC B3 ;  /* 0x0000000000037941 */ /* 0x000fea0003800000 */
.L_x_4070:
        /* <DEDUP_REMOVED lines=9> */
.L_x_4073:
[----:B------:R-:W-:Y:S05]  /*149a0*/  BSYNC B3 ;  /* 0x0000000000037941 */ /* 0x000fea0003800000 */
.L_x_4072:
        /* <DEDUP_REMOVED lines=14> */
.L_x_4074:
        /* <DEDUP_REMOVED lines=14> */
.L_x_4202:
[----:B------:R-:W-:Y:S05]  /*14b70*/  BSYNC B3 ;  /* 0x0000000000037941 */ /* 0x000fea0003800000 */
.L_x_4075:
        /* <DEDUP_REMOVED lines=11> */
.L_x_4078:
[----:B------:R-:W-:Y:S05]  /*14c30*/  BSYNC B3 ;  /* 0x0000000000037941 */ /* 0x000fea0003800000 */
.L_x_4077:
        /* <DEDUP_REMOVED lines=11> */
.L_x_4079:
        /* <DEDUP_REMOVED lines=16> */
.L_x_4080:
        /* <DEDUP_REMOVED lines=16> */
.L_x_4081:
        /* <DEDUP_REMOVED lines=16> */
.L_x_4082:
        /* <DEDUP_REMOVED lines=16> */
.L_x_4083:
        /* <DEDUP_REMOVED lines=16> */
.L_x_4084:
        /* <DEDUP_REMOVED lines=16> */
.L_x_4085:
        /* <DEDUP_REMOVED lines=16> */
.L_x_4086:
        /* <DEDUP_REMOVED lines=11> */
.L_x_4068:
[----:B------:R-:W-:Y:S05]  /*154a0*/  BSYNC B1 ;  /* 0x0000000000017941 */ /* 0x000fea0003800000 */
.L_x_4067:
[----:B------:R-:W2:Y:S02]  /*154b0*/  LDL.LU R4, [R1+0x30] ;  /* 0x0000300001047983 */ /* 0x000ea40000300800 */
[----:B--2---:R-:W-:-:S07]  /*154c0*/  VIADD R0, R4, 0xfffffffd ;  /* 0xfffffffd04007836 */ /* 0x004fce0000000000 */
.L_x_4066:
[----:B------:R-:W-:Y:S05]  /*154d0*/  BSYNC B2 ;  /* 0x0000000000027941 */ /* 0x000fea0003800000 */
.L_x_4065:
[----:B------:R-:W2:Y:S01]  /*154e0*/  LDL.LU R2, [R1+0x2c] ;  /* 0x00002c0001027983 */ /* 0x000ea20000300800 */
[----:B------:R-:W-:-:S05]  /*154f0*/  IMAD.MOV R6, RZ, RZ, -R6 ;  /* 0x000000ffff067224 */ /* 0x000fca00078e0a06 */
[----:B--2---:R-:W-:-:S13]  /*15500*/  ISETP.NE.AND P0, PT, R2, R6, PT ;  /* 0x000000060200720c */ /* 0x004fda0003f05270 */
[----:B------:R-:W-:Y:S05]  /*15510*/  @!P0 BRA `(.L_x_4064) ;  /* 0x0000001c00488947 */ /* 0x000fea0003800000 */
.L_x_4127:
[----:B------:R-:W2:Y:S04]  /*15520*/  LDL R4, [R1+0x1c] ;  /* 0x00001c0001047983 */ /* 0x000ea80000100800 */
[----:B0-----:R-:W0:Y:S04]  /*15530*/  LDL.LU R3, [R1+0x8] ;  /* 0x0000080001037983 */ /* 0x001e280000300800 */
[----:B------:R-:W3:Y:S01]  /*15540*/  LDL.LU R2, [R1+0x14] ;  /* 0x0000140001027983 */ /* 0x000ee20000300800 */
[----:B------:R-:W-:Y:S05]  /*15550*/  YIELD ;  /* 0x0000000000007946 */ /* 0x000fea0003800000 */
[----:B------:R-:W-:Y:S01]  /*15560*/  BSSY B1, `(.L_x_4087) ;  /* 0x00000e2000017945 */ /* 0x000fe20003800000 */
[----:B--2---:R-:W-:Y:S01]  /*15570*/  LOP3.LUT P1, RZ, R4, 0x1, RZ, 0xc0, !PT ;  /* 0x0000000104ff7812 */ /* 0x004fe2000782c0ff */
[----:B0-----:R-:W-:-:S05]  /*15580*/  VIADD R7, R3, 0x1 ;  /* 0x0000000103077836 */ /* 0x001fca0000000000 */
[----:B------:R-:W-:-:S04]  /*15590*/  ISETP.NE.AND P0, PT, R7, 0x2, PT ;  /* 0x000000020700780c */ /* 0x000fc80003f05270 */
[----:B------:R-:W-:Y:S02]  /*155a0*/  SEL R6, RZ, 0x1, P0 ;  /* 0x00000001ff067807 */ /* 0x000fe40000000000 */
[----:B------:R-:W-:Y:S02]  /*155b0*/  SEL R7, R7, RZ, P0 ;  /* 0x000000ff07077207 */ /* 0x000fe40000000000 */
[----:B---3--:R-:W-:Y:S01]  /*155c0*/  LOP3.LUT R6, R2, R6, RZ, 0x3c, !PT ;  /* 0x0000000602067212 */ /* 0x008fe200078e3cff */
        /* <DEDUP_REMOVED lines=26> */
.L_x_4089:
        /* <DEDUP_REMOVED lines=9> */
.L_x_4203:
[----:B------:R-:W-:Y:S05]  /*15800*/  BSYNC B2 ;  /* 0x0000000000027941 */ /* 0x000fea0003800000 */
.L_x_4090:
        /* <DEDUP_REMOVED lines=9> */
.L_x_4093:
[----:B------:R-:W-:Y:S05]  /*158a0*/  BSYNC B2 ;  /* 0x0000000000027941 */ /* 0x000fea0003800000 */
.L_x_4092:
        /* <DEDUP_REMOVED lines=13> */
.L_x_4094:
        /* <DEDUP_REMOVED lines=14> */
.L_x_4204:
[----:B------:R-:W-:Y:S05]  /*15a60*/  BSYNC B2 ;  /* 0x0000000000027941 */ /* 0x000fea0003800000 */
.L_x_4095:
        /* <DEDUP_REMOVED lines=11> */
.L_x_4098:
[----:B------:R-:W-:Y:S05]  /*15b20*/  BSYNC B2 ;  /* 0x0000000000027941 */ /* 0x000fea0003800000 */
.L_x_4097:
        /* <DEDUP_REMOVED lines=10> */
.L_x_4099:
        /* <DEDUP_REMOVED lines=16> */
.L_x_4100:
        /* <DEDUP_REMOVED lines=16> */
.L_x_4101:
        /* <DEDUP_REMOVED lines=16> */
.L_x_4102:
        /* <DEDUP_REMOVED lines=16> */
.L_x_4103:
        /* <DEDUP_REMOVED lines=16> */
.L_x_4104:
        /* <DEDUP_REMOVED lines=16> */
.L_x_4105:
        /* <DEDUP_REMOVED lines=16> */
.L_x_4106:
        /* <DEDUP_REMOVED lines=11> */
.L_x_4088:
[----:B------:R-:W-:Y:S05]  /*16380*/  BSYNC B1 ;  /* 0x0000000000017941 */ /* 0x000fea0003800000 */
.L_x_4087:
[----:B------:R-:W2:Y:S01]  /*16390*/  LDL R2, [R1+0x1c] ;  /* 0x00001c0001027983 */ /* 0x000ea20000100800 */
[----:B------:R-:W-:Y:S01]  /*163a0*/  VIADD R7, R7, 0x1 ;  /* 0x0000000107077836 */ /* 0x000fe20000000000 */
[----:B------:R-:W-:Y:S04]  /*163b0*/  BSSY B1, `(.L_x_4107) ;  /* 0x00000e5000017945 */ /* 0x000fe80003800000 */
[----:B------:R-:W-:-:S04]  /*163c0*/  ISETP.NE.AND P0, PT, R7, 0x2, PT ;  /* 0x000000020700780c */ /* 0x000fc80003f05270 */
[----:B------:R-:W-:Y:S02]  /*163d0*/  SEL R9, R7, RZ, P0 ;  /* 0x000000ff07097207 */ /* 0x000fe40000000000 */
[----:B--2---:R-:W-:Y:S02]  /*163e0*/  LOP3.LUT P2, RZ, R2, 0x1, RZ, 0xc0, !PT ;  /* 0x0000000102ff7812 */ /* 0x004fe4000784c0ff */
[----:B------:R-:W-:-:S04]  /*163f0*/  SEL R2, RZ, 0x1, P0 ;  /* 0x00000001ff027807 */ /* 0x000fc80000000000 */
[----:B-----5:R-:W-:-:S05]  /*16400*/  LOP3.LUT R8, R6, R2, RZ, 0x3c, !PT ;  /* 0x0000000206087212 */ /* 0x020fca00078e3cff */
        /* <DEDUP_REMOVED lines=28> */
.L_x_4109:
        /* <DEDUP_REMOVED lines=9> */
.L_x_4205:
[----:B------:R-:W-:Y:S05]  /*16660*/  BSYNC B2 ;  /* 0x0000000000027941 */ /* 0x000fea0003800000 */
.L_x_4110:
        /* <DEDUP_REMOVED lines=9> */
.L_x_4113:
[----:B------:R-:W-:Y:S05]  /*16700*/  BSYNC B2 ;  /* 0x0000000000027941 */ /* 0x000fea0003800000 */
.L_x_4112:
        /* <DEDUP_REMOVED lines=14> */
.L_x_4114:
        /* <DEDUP_REMOVED lines=14> */
.L_x_4206:
[----:B------:R-:W-:Y:S05]  /*168d0*/  BSYNC B2 ;  /* 0x0000000000027941 */ /* 0x000fea0003800000 */
.L_x_4115:
        /* <DEDUP_REMOVED lines=11> */
.L_x_4118:
[----:B------:R-:W-:Y:S05]  /*16990*/  BSYNC B2 ;  /* 0x0000000000027941 */ /* 0x000fea0003800000 */
.L_x_4117:
        /* <DEDUP_REMOVED lines=11> */
.L_x_4119:
        /* <DEDUP_REMOVED lines=16> */
.L_x_4120:
        /* <DEDUP_REMOVED lines=16> */
.L_x_4121:
        /* <DEDUP_REMOVED lines=16> */
.L_x_4122:
        /* <DEDUP_REMOVED lines=16> */
.L_x_4123:
        /* <DEDUP_REMOVED lines=16> */
.L_x_4124:
        /* <DEDUP_REMOVED lines=16> */
.L_x_4125:
        /* <DEDUP_REMOVED lines=16> */
.L_x_4126:
        /* <DEDUP_REMOVED lines=11> */
.L_x_4108:
[----:B------:R-:W-:Y:S05]  /*17200*/  BSYNC B1 ;  /* 0x0000000000017941 */ /* 0x000fea0003800000 */
.L_x_4107:
[C---:B------:R-:W-:Y:S01]  /*17210*/  ISETP.GT.AND P0, PT, R0.reuse, 0x1, PT ;  /* 0x000000010000780c */ /* 0x040fe20003f04270 */
[----:B------:R-:W-:-:S12]  /*17220*/  VIADD R0, R0, 0xfffffffe ;  /* 0xfffffffe00007836 */ /* 0x000fd80000000000 */
[----:B------:R-:W-:Y:S05]  /*17230*/  @P0 BRA `(.L_x_4127) ;  /* 0xffffffe000b80947 */ /* 0x000fea000383ffff */
.L_x_4064:
[----:B------:R-:W-:Y:S05]  /*17240*/  BSYNC B0 ;  /* 0x0000000000007941 */ /* 0x000fea0003800000 */
.L_x_4063:
        /* <DEDUP_REMOVED lines=12> */
[----:B-1----:R-:W1:Y:S01]  /*17310*/  S2R R3, SR_LANEID ;  /* 0x0000000000037919 */ /* 0x002e620000000000 */
        /* <DEDUP_REMOVED lines=8> */
[----:B0-----:R-:W0:Y:S01]  /*173a0*/  POPC R7, R6 ;  /* 0x0000000600077309 */ /* 0x001e220000000000 */
[----:B--2---:R-:W0:Y:S02]  /*173b0*/  SHFL.IDX PT, R4, R3, R4, 0x1f ;  /* 0x00001f0403047589 */ /* 0x004e2400000e0000 */
[----:B0-----:R-:W-:-:S07]  /*173c0*/  IADD3 R16, R4, UR36, R7 ;  /* 0x0000002404107c10 */ /* 0x001fce000fffe007 */
.L_x_4129:
[----:B------:R-:W-:Y:S05]  /*173d0*/  BSYNC B0 ;  /* 0x0000000000007941 */ /* 0x000fea0003800000 */
.L_x_4128:
[----:B------:R-:W-:-:S05]  /*173e0*/  SEL R0, R0, RZ, P0 ;  /* 0x000000ff00007207 */ /* 0x000fca0000000000 */
[----:B------:R2:W-:Y:S02]  /*173f0*/  STL [R1+0x8], R0 ;  /* 0x0000080001007387 */ /* 0x0005e40000100800 */
.L_x_4031:
[----:B------:R-:W-:Y:S05]  /*17400*/  BSYNC B7 ;  /* 0x0000000000077941 */ /* 0x000fea0003800000 */
.L_x_4029:
[----:B--2---:R-:W2:Y:S02]  /*17410*/  LDL R0, [R1+0x1c] ;  /* 0x00001c0001007983 */ /* 0x004ea40000100800 */
[----:B--2---:R-:W-:-:S13]  /*17420*/  LOP3.LUT P0, RZ, R0, 0x2, RZ, 0xc0, !PT ;  /* 0x0000000200ff7812 */ /* 0x004fda000780c0ff */
[----:B------:R-:W-:Y:S05]  /*17430*/  @!P0 BRA `(.L_x_4130) ;  /* 0x0000000000288947 */ /* 0x000fea0003800000 */
[----:B------:R-:W-:Y:S05]  /*17440*/  WARPSYNC.ALL ;  /* 0x0000000000007948 */ /* 0x000fea0003800000 */
[----:B------:R-:W2:Y:S08]  /*17450*/  S2UR UR5, SR_CgaCtaId ;  /* 0x00000000000579c3 */ /* 0x000eb00000008800 */
[----:B------:R-:W-:Y:S06]  /*17460*/  BAR.SYNC.DEFER_BLOCKING 0x5, 0x180 ;  /* 0x0146000000007b1d */ /* 0x000fec0000010000 */
[----:B------:R-:W-:-:S02]  /*17470*/  UMOV UR4, 0x400 ;  /* 0x0000040000047882 */ /* 0x000fc40000000000 */
[----:B--2---:R-:W-:-:S06]  /*17480*/  ULEA UR4, UR5, UR4, 0x18 ;  /* 0x0000000405047291 */ /* 0x004fcc000f8ec03f */
[----:B------:R-:W-:-:S05]  /*17490*/  IMAD.U32 R0, RZ, RZ, UR4 ;  /* 0x00000004ff007e24 */ /* 0x000fca000f8e00ff */
[----:B------:R2:W3:Y:S04]  /*174a0*/  LDS.128 R16, [R0+0x28cd0] ;  /* 0x028cd00000107984 */ /* 0x0004e80000000c00 */
[----:B------:R2:W-:Y:S01]  /*174b0*/  STL [R1+0x4], R0 ;  /* 0x0000040001007387 */ /* 0x0005e20000100800 */
[----:B------:R-:W-:Y:S06]  /*174c0*/  BAR.ARV 0x4, 0x180 ;  /* 0x0106000000007b1d */ /* 0x000fec0000002000 */
[----:B------:R-:W-:Y:S05]  /*174d0*/  BRA `(.L_x_4131) ;  /* 0x0000000800487947 */ /* 0x000fea0003800000 */
.L_x_4130:
        /* <DEDUP_REMOVED lines=8> */
[----:B-1----:R-:W0:Y:S02]  /*17560*/  @!P1 LDC.64 R2, c[0x0][0xc80] ;  /* 0x00032000ff029b82 */ /* 0x002e240000000a00 */
        /* <DEDUP_REMOVED lines=24> */
[----:B------:R-:W-:Y:S02]  /*176f0*/  IMAD.IADD R3, R3, 0x1, R0 ;  /* 0x0000000103037824 */ /* 0x000fe400078e0200 */
[----:B------:R0:W1:Y:S04]  /*17700*/  SHFL.IDX PT, R0, R16, RZ, 0x1f ;  /* 0x00001fff10007589 */ /* 0x00006800000e0000 */
[----:B------:R0:W2:Y:S02]  /*17710*/  SHFL.IDX PT, R6, R3, 0x1f, 0x1f ;  /* 0x03e01f0003067f89 */ /* 0x0000a400000e0000 */
.L_x_4216:
[----:B------:R-:W-:Y:S02]  /*17720*/  ULDC UR4, c[0x0][0xc38] ;  /* 0x00030e0000047ab9 */ /* 0x000fe40000000800 */
[----:B0-----:R-:W-:-:S04]  /*17730*/  IMAD.U32 R16, RZ, RZ, UR4 ;  /* 0x00000004ff107e24 */ /* 0x001fc8000f8e00ff */
[----:B--2---:R-:W-:-:S04]  /*17740*/  IMAD R6, R6, R16, RZ ;  /* 0x0000001006067224 */ /* 0x004fc800078e02ff */
[----:B------:R-:W-:-:S05]  /*17750*/  IMAD.IADD R4, R4, 0x1, R6 ;  /* 0x0000000104047824 */ /* 0x000fca00078e0206 */
[----:B-1----:R-:W-:-:S13]  /*17760*/  ISETP.GT.AND P6, PT, R4, R0, PT ;  /* 0x000000000400720c */ /* 0x002fda0003fc4270 */
[----:B------:R-:W-:Y:S05]  /*17770*/  @P6 BRA `(.L_x_4133) ;  /* 0x00000000009c6947 */ /* 0x000fea0003800000 */
.L_x_4138:
        /* <DEDUP_REMOVED lines=14> */
.L_x_4136:
[----:B------:R-:W-:Y:S05]  /*17860*/  BSYNC B0 ;  /* 0x0000000000007941 */ /* 0x000fea0003800000 */
.L_x_4135:
        /* <DEDUP_REMOVED lines=17> */
[----:B------:R0:W1:Y:S02]  /*17980*/  SHFL.IDX PT, R6, R3, 0x1f, 0x1f ;  /* 0x03e01f0003067f89 */ /* 0x00006400000e0000 */
.L_x_4224:
[----:B------:R-:W-:Y:S02]  /*17990*/  ULDC UR4, c[0x0][0xc38] ;  /* 0x00030e0000047ab9 */ /* 0x000fe40000000800 */
[----:B------:R-:W-:-:S04]  /*179a0*/  IMAD.U32 R16, RZ, RZ, UR4 ;  /* 0x00000004ff107e24 */ /* 0x000fc8000f8e00ff */
[----:B-1----:R-:W-:-:S04]  /*179b0*/  IMAD R6, R6, R16, RZ ;  /* 0x0000001006067224 */ /* 0x002fc800078e02ff */
[----:B------:R-:W-:-:S05]  /*179c0*/  IMAD.IADD R4, R6, 0x1, R4 ;  /* 0x0000000106047824 */ /* 0x000fca00078e0204 */
[----:B------:R-:W-:-:S13]  /*179d0*/  ISETP.GT.AND P6, PT, R4, R0, PT ;  /* 0x000000000400720c */ /* 0x000fda0003fc4270 */
[----:B------:R-:W-:Y:S05]  /*179e0*/  @!P6 BRA `(.L_x_4138) ;  /* 0xfffffffc0064e947 */ /* 0x000fea000383ffff */
.L_x_4133:
        /* <DEDUP_REMOVED lines=8> */
.L_x_4228:
[----:B------:R-:W-:Y:S01]  /*17a70*/  ISETP.NE.AND P0, PT, R5, RZ, PT ;  /* 0x000000ff0500720c */ /* 0x000fe20003f05270 */
[----:B-1----:R-:W-:-:S12]  /*17a80*/  IMAD.MOV.U32 R2, RZ, RZ, RZ ;  /* 0x000000ffff027224 */ /* 0x002fd800078e00ff */
[----:B------:R-:W-:Y:S05]  /*17a90*/  @!P0 BRA `(.L_x_4140) ;  /* 0x0000000000108947 */ /* 0x000fea0003800000 */
[----:B------:R-:W-:Y:S01]  /*17aa0*/  UMOV UR4, 0xffffffff ;  /* 0xffffffff00047882 */ /* 0x000fe20000000000 */
[----:B------:R-:W-:Y:S02]  /*17ab0*/  VIADD R12, R4, 0xffffffff ;  /* 0xffffffff040c7836 */ /* 0x000fe40000000000 */
[----:B------:R-:W-:Y:S05]  /*17ac0*/  BRA.DIV UR4, `(.L_x_4141) ;  /* 0x00000026040c7947 */ /* 0x000fea000b800000 */
[----:B------:R1:W3:Y:S02]  /*17ad0*/  SHFL.IDX PT, R2, R3, R12, 0x1f ;  /* 0x00001f0c03027589 */ /* 0x0002e400000e0000 */
.L_x_4140:
        /* <DEDUP_REMOVED lines=31> */
.L_x_4134:
[----:B------:R-:W-:Y:S01]  /*17cd0*/  UMOV UR4, URZ ;  /* 0x0000003f00047c82 */ /* 0x000fe20008000000 */
[----:B------:R-:W-:Y:S01]  /*17ce0*/  UMOV UR5, URZ ;  /* 0x0000003f00057c82 */ /* 0x000fe20008000000 */
[----:B------:R-:W-:Y:S01]  /*17cf0*/  ULDC UR6, c[0x0][0xc3c] ;  /* 0x00030f0000067ab9 */ /* 0x000fe20000000800 */
[----:B------:R-:W-:Y:S02]  /*17d00*/  IMAD.MOV.U32 R16, RZ, RZ, R0 ;  /* 0x000000ffff107224 */ /* 0x000fe400078e0000 */
[----:B------:R-:W-:Y:S02]  /*17d10*/  IMAD.U32 R17, RZ, RZ, UR4 ;  /* 0x00000004ff117e24 */ /* 0x000fe4000f8e00ff */
[----:B------:R-:W-:Y:S02]  /*17d20*/  IMAD.U32 R18, RZ, RZ, UR5 ;  /* 0x00000005ff127e24 */ /* 0x000fe4000f8e00ff */
[----:B------:R-:W-:-:S07]  /*17d30*/  IMAD.U32 R19, RZ, RZ, UR6 ;  /* 0x00000006ff137e24 */ /* 0x000fce000f8e00ff */
.L_x_4142:
[----:B------:R0:W2:Y:S01]  /*17d40*/  LDL R3, [R1+0x4] ;  /* 0x0000040001037983 */ /* 0x0000a20000100800 */
[----:B------:R-:W1:Y:S01]  /*17d50*/  S2R R0, SR_TID.X ;  /* 0x0000000000007919 */ /* 0x000e620000002100 */
[----:B------:R-:W-:Y:S05]  /*17d60*/  WARPSYNC.ALL ;  /* 0x0000000000007948 */ /* 0x000fea0003800000 */
[----:B-1----:R-:W-:Y:S01]  /*17d70*/  LOP3.LUT R0, R0, 0x1f, RZ, 0xc0, !PT ;  /* 0x0000001f00007812 */ /* 0x002fe200078ec0ff */
        /* <DEDUP_REMOVED lines=8> */
.L_x_4131:
[----:B------:R-:W-:Y:S02]  /*17e00*/  ULDC UR4, c[0x0][0xc3c] ;  /* 0x00030f0000047ab9 */ /* 0x000fe40000000800 */
[----:B---3--:R-:W-:-:S13]  /*17e10*/  ISETP.GE.AND P0, PT, R19, UR4, PT ;  /* 0x0000000413007c0c */ /* 0x008fda000bf06270 */
[----:B------:R-:W-:Y:S05]  /*17e20*/  @!P0 BRA `(.L_x_4143) ;  /* 0xffffff8400388947 */ /* 0x000fea000383ffff */
[----:B------:R-:W-:Y:S05]  /*17e30*/  BSYNC B8 ;  /* 0x0000000000087941 */ /* 0x000fea0003800000 */
.L_x_3979:
        /* <DEDUP_REMOVED lines=12> */
.L_x_4231:
[----:B------:R-:W-:Y:S05]  /*17f00*/  BSYNC B0 ;  /* 0x0000000000007941 */ /* 0x000fea0003800000 */
.L_x_4144:
[----:B------:R-:W-:-:S03]  /*17f10*/  UMOV UR4, 0xffffffff ;  /* 0xffffffff00047882 */ /* 0x000fc60000000000 */
[----:B------:R-:W-:Y:S05]  /*17f20*/  BRA.DIV UR4, `(.L_x_4146) ;  /* 0x0000002204307947 */ /* 0x000fea000b800000 */
[----:B------:R-:W1:Y:S02]  /*17f30*/  S2R R2, SR_TID.X ;  /* 0x0000000000027919 */ /* 0x000e640000002100 */
[----:B-1----:R-:W-:-:S04]  /*17f40*/  SHF.R.U32.HI R2, RZ, 0x5, R2 ;  /* 0x00000005ff027819 */ /* 0x002fc80000011602 */
[----:B------:R-:W-:-:S05]  /*17f50*/  LOP3.LUT R2, R2, 0x3, RZ, 0xc0, !PT ;  /* 0x0000000302027812 */ /* 0x000fca00078ec0ff */
[----:B------:R1:W2:Y:S02]  /*17f60*/  SHFL.IDX PT, R14, R2, RZ, 0x1f ;  /* 0x00001fff020e7589 */ /* 0x0002a400000e0000 */
.L_x_4234:
[----:B--2---:R-:W-:-:S13]  /*17f70*/  ISETP.NE.AND P0, PT, R14, RZ, PT ;  /* 0x000000ff0e00720c */ /* 0x004fda0003f05270 */
[----:B------:R-:W-:Y:S05]  /*17f80*/  @P0 BRA `(.L_x_3850) ;  /* 0x0000000000940947 */ /* 0x000fea0003800000 */
[----:B------:R-:W-:-:S03]  /*17f90*/  UMOV UR4, 0xffffffff ;  /* 0xffffffff00047882 */ /* 0x000fc60000000000 */
[----:B------:R-:W-:Y:S05]  /*17fa0*/  BRA.DIV UR4, `(.L_x_4147) ;  /* 0x0000002204447947 */ /* 0x000fea000b800000 */
[----:B------:R-:W-:-:S13]  /*17fb0*/  ELECT P6, URZ, PT ;  /* 0x00000000003f782f */ /* 0x000fda00038c0000 */
.L_x_4237:
[----:B------:R-:W-:Y:S05]  /*17fc0*/  @!P6 BRA `(.L_x_3850) ;  /* 0x000000000084e947 */ /* 0x000fea0003800000 */
[----:B-1----:R-:W2:Y:S02]  /*17fd0*/  LDL.LU R2, [R1+0x60] ;  /* 0x0000600001027983 */ /* 0x002ea40000300800 */
[----:B--2---:R-:W-:-:S04]  /*17fe0*/  LOP3.LUT R2, R2, 0x2, RZ, 0xfc, !PT ;  /* 0x0000000202027812 */ /* 0x004fc800078efcff */
[----:B------:R-:W-:-:S13]  /*17ff0*/  ISETP.NE.AND P2, PT, R2, 0x3, PT ;  /* 0x000000030200780c */ /* 0x000fda0003f45270 */
[----:B------:R-:W-:Y:S05]  /*18000*/  @!P2 BRA `(.L_x_4148) ;  /* 0x000000000004a947 */ /* 0x000fea0003800000 */
[----:B------:R-:W-:Y:S01]  /*18010*/  BPT.TRAP 0x1 ;  /* 0x000000040000795c */ /* 0x000fe20000300000 */
.L_x_4148:
        /* <DEDUP_REMOVED lines=14> */
.L_x_4238:
[----:B------:R-:W1:Y:S02]  /*18100*/  SYNCS.PHASECHK.TRANS64.TRYWAIT P0, [R7+URZ], R2 ;  /* 0x00000002070075a7 */ /* 0x000e64000800017f */
[----:B-1----:R-:W-:Y:S05]  /*18110*/  @!P0 BRA `(.L_x_4150) ;  /* 0x00000020001c8947 */ /* 0x002fea0003800000 */
.L_x_4239:
[----:B------:R-:W-:Y:S05]  /*18120*/  @!P2 BRA `(.L_x_4151) ;  /* 0x000000000004a947 */ /* 0x000fea0003800000 */
[----:B------:R-:W-:Y:S01]  /*18130*/  BPT.TRAP 0x1 ;  /* 0x000000040000795c */ /* 0x000fe20000300000 */
.L_x_4151:
[----:B------:R-:W2:Y:S01]  /*18140*/  LDL.LU R4, [R1+0x8] ;  /* 0x0000080001047983 */ /* 0x000ea20000300800 */
[----:B------:R-:W-:-:S04]  /*18150*/  VIADD R0, R0, 0x28c60 ;  /* 0x00028c6000007836 */ /* 0x000fc80000000000 */
[----:B--2---:R-:W-:-:S04]  /*18160*/  IMAD R4, R4, 0x8, R0 ;  /* 0x0000000804047824 */ /* 0x004fc800078e0200 */
[----:B------:R-:W2:Y:S02]  /*18170*/  SYNCS.PHASECHK.TRANS64.TRYWAIT P0, [R4+URZ], R5 ;  /* 0x00000005040075a7 */ /* 0x000ea4000800017f */
[----:B--2---:R-:W-:Y:S05]  /*18180*/  @!P0 BRA `(.L_x_4152) ;  /* 0x0000002000148947 */ /* 0x004fea0003800000 */
.L_x_4240:
[----:B------:R-:W-:-:S07]  /*18190*/  IMAD R3, R3, 0x8, R0 ;  /* 0x0000000803037824 */ /* 0x000fce00078e0200 */
.L_x_4153:
[----:B---3--:R3:W4:Y:S02]  /*181a0*/  SYNCS.PHASECHK.TRANS64.TRYWAIT P0, [R3+URZ], R2 ;  /* 0x00000002030075a7 */ /* 0x008724000800017f */
[----:B----4-:R-:W-:Y:S05]  /*181b0*/  @!P0 NANOSLEEP.SYNCS 0x989680 ;  /* 0x009896800000895d */ /* 0x010fea0003900000 */
[----:B------:R-:W4:Y:S02]  /*181c0*/  @!P0 SYNCS.PHASECHK.TRANS64 P0, [R3+URZ], R2 ;  /* 0x00000002030085a7 */ /* 0x000f24000800007f */
[----:B----4-:R-:W-:Y:S05]  /*181d0*/  @!P0 BRA `(.L_x_4153) ;  /* 0xfffffffc00f08947 */ /* 0x010fea000383ffff */
.L_x_3850:
[----:B------:R-:W-:Y:S05]  /*181e0*/  BSYNC B9 ;  /* 0x0000000000097941 */ /* 0x000fea0003800000 */
.L_x_3847:
[----:B------:R-:W-:Y:S05]  /*181f0*/  EXIT ;  /* 0x000000000000794d */ /* 0x000fea0003800000 */
.L_x_3866:
[----:B0-----:R0:W1:Y:S02]  /*18200*/  SYNCS.PHASECHK.TRANS64.TRYWAIT P5, [R66+URZ+0x28c90], R75 ;  /* 0x028c904b420075a7 */ /* 0x00106400080a017f */
[----:B-1----:R-:W-:Y:S05]  /*18210*/  @!P5 NANOSLEEP.SYNCS 0x989680 ;  /* 0x009896800000d95d */ /* 0x002fea0003900000 */
[----:B------:R-:W1:Y:S02]  /*18220*/  @!P5 SYNCS.PHASECHK.TRANS64 P5, [R66+URZ+0x28c90], R75 ;  /* 0x028c904b4200d5a7 */ /* 0x000e6400080a007f */
[----:B-1----:R-:W-:Y:S05]  /*18230*/  @!P5 BRA `(.L_x_3866) ;  /* 0xfffffffc00f0d947 */ /* 0x002fea000383ffff */
[----:B------:R-:W-:Y:S05]  /*18240*/  BRA `(.L_x_4154) ;  /* 0xfffffea400247947 */ /* 0x000fea000383ffff */
.L_x_3876:
[----:B-1----:R1:W2:Y:S02]  /*18250*/  SYNCS.PHASECHK.TRANS64.TRYWAIT P5, [R66+URZ+0x28c90], R75 ;  /* 0x028c904b420075a7 */ /* 0x0022a400080a017f */
[----:B--2---:R-:W-:Y:S05]  /*18260*/  @!P5 NANOSLEEP.SYNCS 0x989680 ;  /* 0x009896800000d95d */ /* 0x004fea0003900000 */
[----:B------:R-:W2:Y:S02]  /*18270*/  @!P5 SYNCS.PHASECHK.TRANS64 P5, [R66+URZ+0x28c90], R75 ;  /* 0x028c904b4200d5a7 */ /* 0x000ea400080a007f */
[----:B--2---:R-:W-:Y:S05]  /*18280*/  @!P5 BRA `(.L_x_3876) ;  /* 0xfffffffc00f0d947 */ /* 0x004fea000383ffff */
[----:B------:R-:W-:Y:S05]  /*18290*/  BRA `(.L_x_4155) ;  /* 0xfffffeac00a07947 */ /* 0x000fea000383ffff */
.L_x_3881:
[----:B0-----:R0:W1:Y:S02]  /*182a0*/  SYNCS.PHASECHK.TRANS64.TRYWAIT P5, [R66+URZ+0x28c90], R75 ;  /* 0x028c904b420075a7 */ /* 0x00106400080a017f */
[----:B-1----:R-:W-:Y:S05]  /*182b0*/  @!P5 NANOSLEEP.SYNCS 0x989680 ;  /* 0x009896800000d95d */ /* 0x002fea0003900000 */
[----:B------:R-:W1:Y:S02]  /*182c0*/  @!P5 SYNCS.PHASECHK.TRANS64 P5, [R66+URZ+0x28c90], R75 ;  /* 0x028c904b4200d5a7 */ /* 0x000e6400080a007f */
[----:B-1----:R-:W-:Y:S05]  /*182d0*/  @!P5 BRA `(.L_x_3881) ;  /* 0xfffffffc00f0d947 */ /* 0x002fea000383ffff */
[----:B------:R-:W-:Y:S05]  /*182e0*/  BRA `(.L_x_4156) ;  /* 0xfffffeb400dc7947 */ /* 0x000fea000383ffff */
.L_x_3885:
[----:B------:R0:W0:Y:S02]  /*182f0*/  SYNCS.PHASECHK.TRANS64.TRYWAIT P0, [R66+URZ+0x28cb0], R75 ;  /* 0x028cb04b420075a7 */ /* 0x000024000800017f */
[----:B0-----:R-:W-:Y:S05]  /*18300*/  @!P0 NANOSLEEP.SYNCS 0x989680 ;  /* 0x009896800000895d */ /* 0x001fea0003900000 */
[----:B------:R-:W0:Y:S02]  /*18310*/  @!P0 SYNCS.PHASECHK.TRANS64 P0, [R66+URZ+0x28cb0], R75 ;  /* 0x028cb04b420085a7 */ /* 0x000e24000800007f */
[----:B0-----:R-:W-:Y:S05]  /*18320*/  @!P0 BRA `(.L_x_3885) ;  /* 0xfffffffc00f08947 */ /* 0x001fea000383ffff */
[----:B------:R-:W-:Y:S05]  /*18330*/  BRA `(.L_x_4157) ;  /* 0xfffffeb800547947 */ /* 0x000fea000383ffff */
.L_x_3896:
[----:B0-----:R0:W1:Y:S02]  /*18340*/  SYNCS.PHASECHK.TRANS64.TRYWAIT P0, [R13+URZ+0x28c50], R4 ;  /* 0x028c50040d0075a7 */ /* 0x001064000800017f */
[----:B-1----:R-:W-:Y:S05]  /*18350*/  @!P0 NANOSLEEP.SYNCS 0x989680 ;  /* 0x009896800000895d */ /* 0x002fea0003900000 */
[----:B------:R-:W1:Y:S02]  /*18360*/  @!P0 SYNCS.PHASECHK.TRANS64 P0, [R13+URZ+0x28c50], R4 ;  /* 0x028c50040d0085a7 */ /* 0x000e64000800007f */
[----:B-1----:R-:W-:Y:S05]  /*18370*/  @!P0 BRA `(.L_x_3896) ;  /* 0xfffffffc00f08947 */ /* 0x002fea000383ffff */
[----:B------:R-:W-:Y:S05]  /*18380*/  BRA `(.L_x_4158) ;  /* 0xfffffec400887947 */ /* 0x000fea000383ffff */
.L_x_3903:
[----:B-1----:R1:W2:Y:S02]  /*18390*/  SYNCS.PHASECHK.TRANS64.TRYWAIT P0, [R0+URZ+0x28c50], R11 ;  /* 0x028c500b000075a7 */ /* 0x0022a4000800017f */
[----:B--2---:R-:W-:Y:S05]  /*183a0*/  @!P0 NANOSLEEP.SYNCS 0x989680 ;  /* 0x009896800000895d */ /* 0x004fea0003900000 */
[----:B------:R-:W2:Y:S02]  /*183b0*/  @!P0 SYNCS.PHASECHK.TRANS64 P0, [R0+URZ+0x28c50], R11 ;  /* 0x028c500b000085a7 */ /* 0x000ea4000800007f */
[----:B--2---:R-:W-:Y:S05]  /*183c0*/  @!P0 BRA `(.L_x_3903) ;  /* 0xfffffffc00f08947 */ /* 0x004fea000383ffff */
[----:B------:R-:W-:Y:S05]  /*183d0*/  BRA `(.L_x_3902) ;  /* 0xfffffed000b47947 */ /* 0x000fea000383ffff */
.L_x_3916:
        /* <DEDUP_REMOVED lines=8> */
.L_x_4160:
[----:B------:R-:W-:Y:S05]  /*18460*/  BSYNC B1 ;  /* 0x0000000000017941 */ /* 0x000fea0003800000 */
.L_x_4159:
        /* <DEDUP_REMOVED lines=8> */
.L_x_4161:
[----:B------:R-:W-:Y:S02]  /*184f0*/  IMAD.MOV.U32 R13, RZ, RZ, R29 ;  /* 0x000000ffff0d7224 */ /* 0x000fe400078e001d */
[----:B------:R-:W-:-:S07]  /*18500*/  IMAD.MOV.U32 R3, RZ, RZ, R14 ;  /* 0x000000ffff037224 */ /* 0x000fce00078e000e */
[----:B------:R-:W-:Y:S05]  /*18510*/  WARPSYNC.COLLECTIVE R15, `(.L_x_4162) ;  /* 0x000000000f087348 */ /* 0x000fea0003c00000 */
[----:B------:R0:W1:Y:S02]  /*18520*/  SHFL.IDX P6, R14, R13, R12, R11 ;  /* 0x0000000c0d0e7389 */ /* 0x00006400000c000b */
[----:B01----:R-:W-:Y:S01]  /*18530*/  ENDCOLLECTIVE ;  /* 0x000000000000791b */ /* 0x003fe20003800000 */
.L_x_4162:
[----:B------:R-:W-:Y:S02]  /*18540*/  IMAD.MOV.U32 R13, RZ, RZ, R28 ;  /* 0x000000ffff0d7224 */ /* 0x000fe400078e001c */
[----:B------:R-:W-:-:S07]  /*18550*/  IMAD.MOV.U32 R4, RZ, RZ, R14 ;  /* 0x000000ffff047224 */ /* 0x000fce00078e000e */
[----:B------:R-:W-:Y:S05]  /*18560*/  WARPSYNC.COLLECTIVE R15, `(.L_x_4163) ;  /* 0x000000000f087348 */ /* 0x000fea0003c00000 */
[----:B------:R0:W1:Y:S02]  /*18570*/  SHFL.IDX P6, R14, R13, R12, R11 ;  /* 0x0000000c0d0e7389 */ /* 0x00006400000c000b */
[----:B01----:R-:W-:Y:S01]  /*18580*/  ENDCOLLECTIVE ;  /* 0x000000000000791b */ /* 0x003fe20003800000 */
.L_x_4163:
[----:B------:R-:W-:Y:S05]  /*18590*/  BRA `(.L_x_4164) ;  /* 0xfffffee000e07947 */ /* 0x000fea000383ffff */
.L_x_3920:
[----:B0-----:R0:W1:Y:S02]  /*185a0*/  SYNCS.PHASECHK.TRANS64.TRYWAIT P0, [R2+URZ+0x28c00], R5 ;  /* 0x028c0005020075a7 */ /* 0x001064000800017f */
[----:B-1----:R-:W-:Y:S05]  /*185b0*/  @!P0 NANOSLEEP.SYNCS 0x989680 ;  /* 0x009896800000895d */ /* 0x002fea0003900000 */
[----:B------:R-:W1:Y:S02]  /*185c0*/  @!P0 SYNCS.PHASECHK.TRANS64 P0, [R2+URZ+0x28c00], R5 ;  /* 0x028c0005020085a7 */ /* 0x000e64000800007f */
[----:B-1----:R-:W-:Y:S05]  /*185d0*/  @!P0 BRA `(.L_x_3920) ;  /* 0xfffffffc00f08947 */ /* 0x002fea000383ffff */
[----:B------:R-:W-:Y:S05]  /*185e0*/  BRA `(.L_x_4165) ;  /* 0xfffffee400e07947 */ /* 0x000fea000383ffff */
.L_x_3928:
        /* <DEDUP_REMOVED lines=8> */
.L_x_4167:
[----:B------:R-:W-:Y:S05]  /*18670*/  BSYNC B1 ;  /* 0x0000000000017941 */ /* 0x000fea0003800000 */
.L_x_4166:
        /* <DEDUP_REMOVED lines=8> */
.L_x_4168:
[----:B------:R-:W-:Y:S02]  /*18700*/  IMAD.MOV.U32 R13, RZ, RZ, R29 ;  /* 0x000000ffff0d7224 */ /* 0x000fe400078e001d */
[----:B------:R-:W-:-:S07]  /*18710*/  IMAD.MOV.U32 R0, RZ, RZ, R14 ;  /* 0x000000ffff007224 */ /* 0x000fce00078e000e */
[----:B------:R-:W-:Y:S05]  /*18720*/  WARPSYNC.COLLECTIVE R15, `(.L_x_4169) ;  /* 0x000000000f087348 */ /* 0x000fea0003c00000 */
[----:B------:R0:W1:Y:S02]  /*18730*/  SHFL.IDX P6, R14, R13, R12, R11 ;  /* 0x0000000c0d0e7389 */ /* 0x00006400000c000b */
[----:B01----:R-:W-:Y:S01]  /*18740*/  ENDCOLLECTIVE ;  /* 0x000000000000791b */ /* 0x003fe20003800000 */
.L_x_4169:
[----:B------:R-:W-:Y:S02]  /*18750*/  IMAD.MOV.U32 R13, RZ, RZ, R28 ;  /* 0x000000ffff0d7224 */ /* 0x000fe400078e001c */
[----:B------:R-:W-:-:S07]  /*18760*/  IMAD.MOV.U32 R5, RZ, RZ, R14 ;  /* 0x000000ffff057224 */ /* 0x000fce00078e000e */
[----:B------:R-:W-:Y:S05]  /*18770*/  WARPSYNC.COLLECTIVE R15, `(.L_x_4170) ;  /* 0x000000000f087348 */ /* 0x000fea0003c00000 */
[----:B------:R0:W1:Y:S02]  /*18780*/  SHFL.IDX P6, R14, R13, R12, R11 ;  /* 0x0000000c0d0e7389 */ /* 0x00006400000c000b */
[----:B01----:R-:W-:Y:S01]  /*18790*/  ENDCOLLECTIVE ;  /* 0x000000000000791b */ /* 0x003fe20003800000 */
.L_x_4170:
[----:B------:R-:W-:Y:S02]  /*187a0*/  IMAD.MOV.U32 R12, RZ, RZ, R0 ;  /* 0x000000ffff0c7224 */ /* 0x000fe400078e0000 */
[----:B------:R-:W-:Y:S01]  /*187b0*/  IMAD.MOV.U32 R13, RZ, RZ, R3 ;  /* 0x000000ffff0d7224 */ /* 0x000fe200078e0003 */
[----:B------:R-:W-:Y:S06]  /*187c0*/  BRA `(.L_x_4171) ;  /* 0xfffffef0004c7947 */ /* 0x000fec000383ffff */
.L_x_3932:
[----:B0-----:R0:W1:Y:S02]  /*187d0*/  SYNCS.PHASECHK.TRANS64.TRYWAIT P1, [R2+URZ+0x28c00], R21 ;  /* 0x028c0015020075a7 */ /* 0x001064000802017f */
[----:B-1----:R-:W-:Y:S05]  /*187e0*/  @!P1 NANOSLEEP.SYNCS 0x989680 ;  /* 0x009896800000995d */ /* 0x002fea0003900000 */
[----:B------:R-:W1:Y:S02]  /*187f0*/  @!P1 SYNCS.PHASECHK.TRANS64 P1, [R2+URZ+0x28c00], R21 ;  /* 0x028c0015020095a7 */ /* 0x000e64000802007f */
[----:B-1----:R-:W-:Y:S05]  /*18800*/  @!P1 BRA `(.L_x_3932) ;  /* 0xfffffffc00f09947 */ /* 0x002fea000383ffff */
[----:B------:R-:W-:Y:S05]  /*18810*/  BRA `(.L_x_4172) ;  /* 0xfffffef400187947 */ /* 0x000fea000383ffff */
.L_x_3938:
[----:B0-----:R0:W1:Y:S02]  /*18820*/  SYNCS.PHASECHK.TRANS64.TRYWAIT P1, [R15+URZ+0x28c30], R58 ;  /* 0x028c303a0f0075a7 */ /* 0x001064000802017f */
[----:B-1----:R-:W-:Y:S05]  /*18830*/  @!P1 NANOSLEEP.SYNCS 0x989680 ;  /* 0x009896800000995d */ /* 0x002fea0003900000 */
[----:B------:R-:W1:Y:S02]  /*18840*/  @!P1 SYNCS.PHASECHK.TRANS64 P1, [R15+URZ+0x28c30], R58 ;  /* 0x028c303a0f0095a7 */ /* 0x000e64000802007f */
[----:B-1----:R-:W-:Y:S05]  /*18850*/  @!P1 BRA `(.L_x_3938) ;  /* 0xfffffffc00f09947 */ /* 0x002fea000383ffff */
[----:B------:R-:W-:Y:S05]  /*18860*/  BRA `(.L_x_3937) ;  /* 0xffffff0000287947 */ /* 0x000fea000383ffff */
.L_x_3943:
[----:B-1----:R1:W3:Y:S02]  /*18870*/  SYNCS.PHASECHK.TRANS64.TRYWAIT P2, [R15+URZ+0x28c50], R58 ;  /* 0x028c503a0f0075a7 */ /* 0x0022e4000804017f */
[----:B---3--:R-:W-:Y:S05]  /*18880*/  @!P2 NANOSLEEP.SYNCS 0x989680 ;  /* 0x009896800000a95d */ /* 0x008fea0003900000 */
[----:B------:R-:W3:Y:S02]  /*18890*/  @!P2 SYNCS.PHASECHK.TRANS64 P2, [R15+URZ+0x28c50], R58 ;  /* 0x028c503a0f00a5a7 */ /* 0x000ee4000804007f */
[----:B---3--:R-:W-:Y:S05]  /*188a0*/  @!P2 BRA `(.L_x_3943) ;  /* 0xfffffffc00f0a947 */ /* 0x008fea000383ffff */
[----:B------:R-:W-:Y:S05]  /*188b0*/  BRA `(.L_x_3942) ;  /* 0xffffff1400687947 */ /* 0x000fea000383ffff */
.L_x_3950:
[----:B-1----:R1:W3:Y:S02]  /*188c0*/  SYNCS.PHASECHK.TRANS64.TRYWAIT P3, [R216+URZ+0x28c30], R20 ;  /* 0x028c3014d80075a7 */ /* 0x0022e4000806017f */
[----:B---3--:R-:W-:Y:S05]  /*188d0*/  @!P3 NANOSLEEP.SYNCS 0x989680 ;  /* 0x009896800000b95d */ /* 0x008fea0003900000 */
[----:B------:R-:W3:Y:S02]  /*188e0*/  @!P3 SYNCS.PHASECHK.TRANS64 P3, [R216+URZ+0x28c30], R20 ;  /* 0x028c3014d800b5a7 */ /* 0x000ee4000806007f */
[----:B---3--:R-:W-:Y:S05]  /*188f0*/  @!P3 BRA `(.L_x_3950) ;  /* 0xfffffffc00f0b947 */ /* 0x008fea000383ffff */
[----:B------:R-:W-:Y:S05]  /*18900*/  BRA `(.L_x_3949) ;  /* 0xffffff1800707947 */ /* 0x000fea000383ffff */
.L_x_3955:
[----:B--2---:R2:W3:Y:S02]  /*18910*/  SYNCS.PHASECHK.TRANS64.TRYWAIT P3, [R216+URZ+0x28c50], R20 ;  /* 0x028c5014d80075a7 */ /* 0x0044e4000806017f */
[----:B---3--:R-:W-:Y:S05]  /*18920*/  @!P3 NANOSLEEP.SYNCS 0x989680 ;  /* 0x009896800000b95d */ /* 0x008fea0003900000 */
[----:B------:R-:W3:Y:S02]  /*18930*/  @!P3 SYNCS.PHASECHK.TRANS64 P3, [R216+URZ+0x28c50], R20 ;  /* 0x028c5014d800b5a7 */ /* 0x000ee4000806007f */
[----:B---3--:R-:W-:Y:S05]  /*18940*/  @!P3 BRA `(.L_x_3955) ;  /* 0xfffffffc00f0b947 */ /* 0x008fea000383ffff */
[----:B------:R-:W-:Y:S05]  /*18950*/  BRA `(.L_x_3954) ;  /* 0xffffff3000c87947 */ /* 0x000fea000383ffff */
.L_x_3985:
        /* <DEDUP_REMOVED lines=11> */
.L_x_4174:
[----:B------:R-:W-:Y:S05]  /*18a10*/  BSYNC B1 ;  /* 0x0000000000017941 */ /* 0x000fea0003800000 */
.L_x_4173:
[----:B------:R-:W-:Y:S05]  /*18a20*/  BRA `(.L_x_4175) ;  /* 0xffffff7c00f87947 */ /* 0x000fea000383ffff */
.L_x_3987:
[----:B------:R-:W-:Y:S01]  /*18a30*/  BSSY B1, `(.L_x_4176) ;  /* 0x0000006000017945 */ /* 0x000fe20003800000 */
[----:B------:R-:W-:-:S07]  /*18a40*/  IMAD.MOV.U32 R15, RZ, RZ, -0x1 ;  /* 0xffffffffff0f7424 */ /* 0x000fce00078e00ff */
[----:B01----:R-:W-:Y:S05]  /*18a50*/  WARPSYNC.COLLECTIVE R15, `(.L_x_4177) ;  /* 0x000000000f0c7348 */ /* 0x003fea0003c00000 */
[----:B------:R-:W-:Y:S02]  /*18a60*/  ELECT P6, UR62, PT ;  /* 0x00000000003e782f */ /* 0x000fe400038c0000 */
[----:B------:R-:W-:Y:S01]  /*18a70*/  MOV R14, UR62 ;  /* 0x0000003e000e7c02 */ /* 0x000fe20008000f00 */
[----:B01----:R-:W-:Y:S10]  /*18a80*/  ENDCOLLECTIVE ;  /* 0x000000000000791b */ /* 0x003ff40003800000 */
.L_x_4177:
[----:B------:R-:W-:Y:S05]  /*18a90*/  BSYNC B1 ;  /* 0x0000000000017941 */ /* 0x000fea0003800000 */
.L_x_4176:
[----:B------:R-:W-:Y:S05]  /*18aa0*/  BRA `(.L_x_3986) ;  /* 0xffffff7c00f07947 */ /* 0x000fea000383ffff */
.L_x_3989:
[----:B-1----:R-:W2:Y:S02]  /*18ab0*/  LDL R5, [R1+0x4] ;  /* 0x0000040001057983 */ /* 0x002ea40000100800 */
[----:B--2---:R1:W2:Y:S02]  /*18ac0*/  SYNCS.PHASECHK.TRANS64.TRYWAIT P0, [R5+URZ+0x28c20], R4 ;  /* 0x028c2004050075a7 */ /* 0x0042a4000800017f */
[----:B--2---:R-:W-:Y:S05]  /*18ad0*/  @!P0 NANOSLEEP.SYNCS 0x989680 ;  /* 0x009896800000895d */ /* 0x004fea0003900000 */
[----:B------:R-:W2:Y:S02]  /*18ae0*/  @!P0 SYNCS.PHASECHK.TRANS64 P0, [R5+URZ+0x28c20], R4 ;  /* 0x028c2004050085a7 */ /* 0x000ea4000800007f */
[----:B--2---:R-:W-:Y:S05]  /*18af0*/  @!P0 BRA `(.L_x_3989) ;  /* 0xfffffffc00ec8947 */ /* 0x004fea000383ffff */
[----:B------:R-:W-:Y:S05]  /*18b00*/  BRA `(.L_x_4178) ;  /* 0xffffff8000007947 */ /* 0x000fea000383ffff */
.L_x_3993:
[----:B-1----:R1:W2:Y:S02]  /*18b10*/  SYNCS.PHASECHK.TRANS64.TRYWAIT P0, [R5+URZ+0x28ca0], R9 ;  /* 0x028ca009050075a7 */ /* 0x0022a4000800017f */
[----:B--2---:R-:W-:Y:S05]  /*18b20*/  @!P0 NANOSLEEP.SYNCS 0x989680 ;  /* 0x009896800000895d */ /* 0x004fea0003900000 */
[----:B------:R-:W2:Y:S02]  /*18b30*/  @!P0 SYNCS.PHASECHK.TRANS64 P0, [R5+URZ+0x28ca0], R9 ;  /* 0x028ca009050085a7 */ /* 0x000ea4000800007f */
[----:B--2---:R-:W-:Y:S05]  /*18b40*/  @!P0 BRA `(.L_x_3993) ;  /* 0xfffffffc00f08947 */ /* 0x004fea000383ffff */
[----:B------:R-:W-:Y:S05]  /*18b50*/  BRA `(.L_x_4179) ;  /* 0xffffff8000287947 */ /* 0x000fea000383ffff */
.L_x_3998:
[----:B--2---:R2:W3:Y:S02]  /*18b60*/  SYNCS.PHASECHK.TRANS64.TRYWAIT P0, [R5+URZ+0x28cc0], R9 ;  /* 0x028cc009050075a7 */ /* 0x0044e4000800017f */
[----:B---3--:R-:W-:Y:S05]  /*18b70*/  @!P0 NANOSLEEP.SYNCS 0x989680 ;  /* 0x009896800000895d */ /* 0x008fea0003900000 */
[----:B------:R-:W3:Y:S02]  /*18b80*/  @!P0 SYNCS.PHASECHK.TRANS64 P0, [R5+URZ+0x28cc0], R9 ;  /* 0x028cc009050085a7 */ /* 0x000ee4000800007f */
[----:B---3--:R-:W-:Y:S05]  /*18b90*/  @!P0 BRA `(.L_x_3998) ;  /* 0xfffffffc00f08947 */ /* 0x008fea000383ffff */
[----:B------:R-:W-:Y:S05]  /*18ba0*/  BRA `(.L_x_4180) ;  /* 0xffffff8000ac7947 */ /* 0x000fea000383ffff */
.L_x_4012:
[----:B-1----:R1:W2:Y:S02]  /*18bb0*/  SYNCS.PHASECHK.TRANS64.TRYWAIT P1, [R5+URZ+0x28ca0], R6 ;  /* 0x028ca006050075a7 */ /* 0x0022a4000802017f */
[----:B--2---:R-:W-:Y:S05]  /*18bc0*/  @!P1 NANOSLEEP.SYNCS 0x989680 ;  /* 0x009896800000995d */ /* 0x004fea0003900000 */
[----:B------:R-:W2:Y:S02]  /*18bd0*/  @!P1 SYNCS.PHASECHK.TRANS64 P1, [R5+URZ+0x28ca0], R6 ;  /* 0x028ca006050095a7 */ /* 0x000ea4000802007f */
[----:B--2---:R-:W-:Y:S05]  /*18be0*/  @!P1 BRA `(.L_x_4012) ;  /* 0xfffffffc00f09947 */ /* 0x004fea000383ffff */
[----:B------:R-:W-:Y:S05]  /*18bf0*/  BRA `(.L_x_4181) ;  /* 0xffffff8c00347947 */ /* 0x000fea000383ffff */
.L_x_4017:
[----:B--2---:R2:W3:Y:S02]  /*18c00*/  SYNCS.PHASECHK.TRANS64.TRYWAIT P1, [R5+URZ+0x28cc0], R6 ;  /* 0x028cc006050075a7 */ /* 0x0044e4000802017f */
[----:B---3--:R-:W-:Y:S05]  /*18c10*/  @!P1 NANOSLEEP.SYNCS 0x989680 ;  /* 0x009896800000995d */ /* 0x008fea0003900000 */
[----:B------:R-:W3:Y:S02]  /*18c20*/  @!P1 SYNCS.PHASECHK.TRANS64 P1, [R5+URZ+0x28cc0], R6 ;  /* 0x028cc006050095a7 */ /* 0x000ee4000802007f */
[----:B---3--:R-:W-:Y:S05]  /*18c30*/  @!P1 BRA `(.L_x_4017) ;  /* 0xfffffffc00f09947 */ /* 0x008fea000383ffff */
[----:B------:R-:W-:Y:S05]  /*18c40*/  BRA `(.L_x_4182) ;  /* 0xffffff8c00b47947 */ /* 0x000fea000383ffff */
.L_x_4037:
        /* <DEDUP_REMOVED lines=11> */
.L_x_4184:
[----:B------:R-:W-:Y:S05]  /*18d00*/  BSYNC B0 ;  /* 0x0000000000007941 */ /* 0x000fea0003800000 */
.L_x_4183:
[----:B------:R-:W-:Y:S05]  /*18d10*/  BRA `(.L_x_4185) ;  /* 0xffffff9c00987947 */ /* 0x000fea000383ffff */
.L_x_4039:
[----:B------:R-:W-:Y:S01]  /*18d20*/  BSSY B0, `(.L_x_4186) ;  /* 0x0000006000007945 */ /* 0x000fe20003800000 */
[----:B------:R-:W-:-:S07]  /*18d30*/  IMAD.MOV.U32 R15, RZ, RZ, -0x1 ;  /* 0xffffffffff0f7424 */ /* 0x000fce00078e00ff */
[----:B01----:R-:W-:Y:S05]  /*18d40*/  WARPSYNC.COLLECTIVE R15, `(.L_x_4187) ;  /* 0x000000000f0c7348 */ /* 0x003fea0003c00000 */
[----:B------:R-:W-:Y:S02]  /*18d50*/  ELECT P6, UR62, PT ;  /* 0x00000000003e782f */ /* 0x000fe400038c0000 */
[----:B------:R-:W-:Y:S01]  /*18d60*/  MOV R14, UR62 ;  /* 0x0000003e000e7c02 */ /* 0x000fe20008000f00 */
[----:B01----:R-:W-:Y:S10]  /*18d70*/  ENDCOLLECTIVE ;  /* 0x000000000000791b */ /* 0x003ff40003800000 */
.L_x_4187:
[----:B------:R-:W-:Y:S05]  /*18d80*/  BSYNC B0 ;  /* 0x0000000000007941 */ /* 0x000fea0003800000 */
.L_x_4186:
[----:B------:R-:W-:Y:S05]  /*18d90*/  BRA `(.L_x_4188) ;  /* 0xffffff9c00a47947 */ /* 0x000fea000383ffff */
.L_x_4041:
[----:B-1----:R1:W2:Y:S02]  /*18da0*/  SYNCS.PHASECHK.TRANS64.TRYWAIT P0, [R0+URZ+0x28c40], R2 ;  /* 0x028c4002000075a7 */ /* 0x0022a4000800017f */
[----:B--2---:R-:W-:Y:S05]  /*18db0*/  @!P0 NANOSLEEP.SYNCS 0x989680 ;  /* 0x009896800000895d */ /* 0x004fea0003900000 */
[----:B------:R-:W2:Y:S02]  /*18dc0*/  @!P0 SYNCS.PHASECHK.TRANS64 P0, [R0+URZ+0x28c40], R2 ;  /* 0x028c4002000085a7 */ /* 0x000ea4000800007f */
[----:B--2---:R-:W-:Y:S05]  /*18dd0*/  @!P0 BRA `(.L_x_4041) ;  /* 0xfffffffc00f08947 */ /* 0x004fea000383ffff */
[----:B------:R-:W-:Y:S05]  /*18de0*/  BRA `(.L_x_4189) ;  /* 0xffffffa000107947 */ /* 0x000fea000383ffff */
.L_x_4045:
        /* <DEDUP_REMOVED lines=12> */
.L_x_4190:
[----:B------:R-:W-:Y:S02]  /*18eb0*/  IMAD.MOV.U32 R13, RZ, RZ, R3 ;  /* 0x000000ffff0d7224 */ /* 0x000fe400078e0003 */
[----:B------:R-:W-:-:S07]  /*18ec0*/  IMAD.MOV.U32 R4, RZ, RZ, R14 ;  /* 0x000000ffff047224 */ /* 0x000fce00078e000e */
[----:B------:R-:W-:Y:S05]  /*18ed0*/  WARPSYNC.COLLECTIVE R15, `(.L_x_4191) ;  /* 0x000000000f087348 */ /* 0x000fea0003c00000 */
[----:B------:R0:W1:Y:S02]  /*18ee0*/  SHFL.IDX P6, R14, R13, R12, R11 ;  /* 0x0000000c0d0e7389 */ /* 0x00006400000c000b */
[----:B01----:R-:W-:Y:S01]  /*18ef0*/  ENDCOLLECTIVE ;  /* 0x000000000000791b */ /* 0x003fe20003800000 */
.L_x_4191:
[----:B------:R-:W-:Y:S02]  /*18f00*/  IMAD.MOV.U32 R13, RZ, RZ, R2 ;  /* 0x000000ffff0d7224 */ /* 0x000fe400078e0002 */
[----:B------:R-:W-:Y:S02]  /*18f10*/  IMAD.MOV.U32 R12, RZ, RZ, 0x1 ;  /* 0x00000001ff0c7424 */ /* 0x000fe400078e00ff */
[----:B------:R-:W-:-:S07]  /*18f20*/  IMAD.MOV.U32 R5, RZ, RZ, R14 ;  /* 0x000000ffff057224 */ /* 0x000fce00078e000e */
[----:B------:R-:W-:Y:S05]  /*18f30*/  WARPSYNC.COLLECTIVE R15, `(.L_x_4192) ;  /* 0x000000000f087348 */ /* 0x000fea0003c00000 */
[----:B------:R0:W1:Y:S02]  /*18f40*/  SHFL.IDX P6, R14, R13, R12, R11 ;  /* 0x0000000c0d0e7389 */ /* 0x00006400000c000b */
[----:B01----:R-:W-:Y:S01]  /*18f50*/  ENDCOLLECTIVE ;  /* 0x000000000000791b */ /* 0x003fe20003800000 */
.L_x_4192:
        /* <DEDUP_REMOVED lines=10> */
.L_x_4193:
        /* <DEDUP_REMOVED lines=11> */
.L_x_4194:
        /* <DEDUP_REMOVED lines=10> */
.L_x_4195:
        /* <DEDUP_REMOVED lines=12> */
.L_x_4196:
        /* <DEDUP_REMOVED lines=14> */
.L_x_4197:
[----:B------:R-:W-:Y:S01]  /*192f0*/  IMAD.MOV.U32 R3, RZ, RZ, R14 ;  /* 0x000000ffff037224 */ /* 0x000fe200078e000e */
[----:B------:R-:W-:Y:S06]  /*19300*/  BRA `(.L_x_4198) ;  /* 0xffffffa4007c7947 */ /* 0x000fec000383ffff */
.L_x_4048:
[----:B0-----:R-:W2:Y:S02]  /*19310*/  LDL R2, [R1+0x4] ;  /* 0x0000040001027983 */ /* 0x001ea40000100800 */
[----:B--2---:R0:W1:Y:S02]  /*19320*/  SYNCS.PHASECHK.TRANS64.TRYWAIT P0, [R2+URZ+0x28c20], R0 ;  /* 0x028c2000020075a7 */ /* 0x004064000800017f */
[----:B-1----:R-:W-:Y:S05]  /*19330*/  @!P0 NANOSLEEP.SYNCS 0x989680 ;  /* 0x009896800000895d */ /* 0x002fea0003900000 */
[----:B------:R-:W1:Y:S02]  /*19340*/  @!P0 SYNCS.PHASECHK.TRANS64 P0, [R2+URZ+0x28c20], R0 ;  /* 0x028c2000020085a7 */ /* 0x000e64000800007f */
[----:B-1----:R-:W-:Y:S05]  /*19350*/  @!P0 BRA `(.L_x_4048) ;  /* 0xfffffffc00ec8947 */ /* 0x002fea000383ffff */
[----:B------:R-:W-:Y:S05]  /*19360*/  BRA `(.L_x_4199) ;  /* 0xffffffa400dc7947 */ /* 0x000fea000383ffff */
.L_x_4052:
[----:B0-----:R0:W1:Y:S02]  /*19370*/  SYNCS.PHASECHK.TRANS64.TRYWAIT P0, [R3+URZ+0x28c60], R0 ;  /* 0x028c6000030075a7 */ /* 0x001064000800017f */
[----:B-1----:R-:W-:Y:S05]  /*19380*/  @!P0 NANOSLEEP.SYNCS 0x989680 ;  /* 0x009896800000895d */ /* 0x002fea0003900000 */
[----:B------:R-:W1:Y:S02]  /*19390*/  @!P0 SYNCS.PHASECHK.TRANS64 P0, [R3+URZ+0x28c60], R0 ;  /* 0x028c6000030085a7 */ /* 0x000e64000800007f */
[----:B-1----:R-:W-:Y:S05]  /*193a0*/  @!P0 BRA `(.L_x_4052) ;  /* 0xfffffffc00f08947 */ /* 0x002fea000383ffff */
[----:B------:R-:W-:Y:S05]  /*193b0*/  BRA `(.L_x_4200) ;  /* 0xffffffa8000c7947 */ /* 0x000fea000383ffff */
.L_x_4071:
[----:B-1----:R1:W2:Y:S02]  /*193c0*/  SYNCS.PHASECHK.TRANS64.TRYWAIT P0, [R3+URZ+0x28c40], R2 ;  /* 0x028c4002030075a7 */ /* 0x0022a4000800017f */
[----:B--2---:R-:W-:Y:S05]  /*193d0*/  @!P0 NANOSLEEP.SYNCS 0x989680 ;  /* 0x009896800000895d */ /* 0x004fea0003900000 */
[----:B------:R-:W2:Y:S02]  /*193e0*/  @!P0 SYNCS.PHASECHK.TRANS64 P0, [R3+URZ+0x28c40], R2 ;  /* 0x028c4002030085a7 */ /* 0x000ea4000800007f */
[----:B--2---:R-:W-:Y:S05]  /*193f0*/  @!P0 BRA `(.L_x_4071) ;  /* 0xfffffffc00f08947 */ /* 0x004fea000383ffff */
[----:B------:R-:W-:Y:S05]  /*19400*/  BRA `(.L_x_4201) ;  /* 0xffffffb4003c7947 */ /* 0x000fea000383ffff */
.L_x_4076:
[----:B0-----:R0:W2:Y:S02]  /*19410*/  SYNCS.PHASECHK.TRANS64.TRYWAIT P0, [R3+URZ+0x28c60], R2 ;  /* 0x028c6002030075a7 */ /* 0x0010a4000800017f */
[----:B--2---:R-:W-:Y:S05]  /*19420*/  @!P0 NANOSLEEP.SYNCS 0x989680 ;  /* 0x009896800000895d */ /* 0x004fea0003900000 */
[----:B------:R-:W2:Y:S02]  /*19430*/  @!P0 SYNCS.PHASECHK.TRANS64 P0, [R3+URZ+0x28c60], R2 ;  /* 0x028c6002030085a7 */ /* 0x000ea4000800007f */
[----:B--2---:R-:W-:Y:S05]  /*19440*/  @!P0 BRA `(.L_x_4076) ;  /* 0xfffffffc00f08947 */ /* 0x004fea000383ffff */
[----:B------:R-:W-:Y:S05]  /*19450*/  BRA `(.L_x_4202) ;  /* 0xffffffb400c47947 */ /* 0x000fea000383ffff */
.L_x_4091:
[----:B0-----:R0:W1:Y:S02]  /*19460*/  SYNCS.PHASECHK.TRANS64.TRYWAIT P0, [R4+URZ+0x28c40], R2 ;  /* 0x028c4002040075a7 */ /* 0x001064000800017f */
[----:B-1----:R-:W-:Y:S05]  /*19470*/  @!P0 NANOSLEEP.SYNCS 0x989680 ;  /* 0x009896800000895d */ /* 0x002fea0003900000 */
[----:B------:R-:W1:Y:S02]  /*19480*/  @!P0 SYNCS.PHASECHK.TRANS64 P0, [R4+URZ+0x28c40], R2 ;  /* 0x028c4002040085a7 */ /* 0x000e64000800007f */
[----:B-1----:R-:W-:Y:S05]  /*19490*/  @!P0 BRA `(.L_x_4091) ;  /* 0xfffffffc00f08947 */ /* 0x002fea000383ffff */
[----:B------:R-:W-:Y:S05]  /*194a0*/  BRA `(.L_x_4203) ;  /* 0xffffffc000d47947 */ /* 0x000fea000383ffff */
.L_x_4096:
[----:B-1----:R1:W2:Y:S02]  /*194b0*/  SYNCS.PHASECHK.TRANS64.TRYWAIT P0, [R4+URZ+0x28c60], R2 ;  /* 0x028c6002040075a7 */ /* 0x0022a4000800017f */
[----:B--2---:R-:W-:Y:S05]  /*194c0*/  @!P0 NANOSLEEP.SYNCS 0x989680 ;  /* 0x009896800000895d */ /* 0x004fea0003900000 */
[----:B------:R-:W2:Y:S02]  /*194d0*/  @!P0 SYNCS.PHASECHK.TRANS64 P0, [R4+URZ+0x28c60], R2 ;  /* 0x028c6002040085a7 */ /* 0x000ea4000800007f */
[----:B--2---:R-:W-:Y:S05]  /*194e0*/  @!P0 BRA `(.L_x_4096) ;  /* 0xfffffffc00f08947 */ /* 0x004fea000383ffff */
[----:B------:R-:W-:Y:S05]  /*194f0*/  BRA `(.L_x_4204) ;  /* 0xffffffc400587947 */ /* 0x000fea000383ffff */
.L_x_4111:
[----:B-1----:R1:W2:Y:S02]  /*19500*/  SYNCS.PHASECHK.TRANS64.TRYWAIT P0, [R4+URZ+0x28c40], R2 ;  /* 0x028c4002040075a7 */ /* 0x0022a4000800017f */
[----:B--2---:R-:W-:Y:S05]  /*19510*/  @!P0 NANOSLEEP.SYNCS 0x989680 ;  /* 0x009896800000895d */ /* 0x004fea0003900000 */
[----:B------:R-:W2:Y:S02]  /*19520*/  @!P0 SYNCS.PHASECHK.TRANS64 P0, [R4+URZ+0x28c40], R2 ;  /* 0x028c4002040085a7 */ /* 0x000ea4000800007f */
[----:B--2---:R-:W-:Y:S05]  /*19530*/  @!P0 BRA `(.L_x_4111) ;  /* 0xfffffffc00f08947 */ /* 0x004fea000383ffff */
[----:B------:R-:W-:Y:S05]  /*19540*/  BRA `(.L_x_4205) ;  /* 0xffffffd000447947 */ /* 0x000fea000383ffff */
.L_x_4116:
[----:B0-----:R0:W2:Y:S02]  /*19550*/  SYNCS.PHASECHK.TRANS64.TRYWAIT P0, [R4+URZ+0x28c60], R2 ;  /* 0x028c6002040075a7 */ /* 0x0010a4000800017f */
[----:B--2---:R-:W-:Y:S05]  /*19560*/  @!P0 NANOSLEEP.SYNCS 0x989680 ;  /* 0x009896800000895d */ /* 0x004fea0003900000 */
[----:B------:R-:W2:Y:S02]  /*19570*/  @!P0 SYNCS.PHASECHK.TRANS64 P0, [R4+URZ+0x28c60], R2 ;  /* 0x028c6002040085a7 */ /* 0x000ea4000800007f */
[----:B--2---:R-:W-:Y:S05]  /*19580*/  @!P0 BRA `(.L_x_4116) ;  /* 0xfffffffc00f08947 */ /* 0x004fea000383ffff */
[----:B------:R-:W-:Y:S05]  /*19590*/  BRA `(.L_x_4206) ;  /* 0xffffffd000cc7947 */ /* 0x000fea000383ffff */
.L_x_4132:
[----:B------:R-:W-:Y:S01]  /*195a0*/  BSSY B0, `(.L_x_4207) ;  /* 0x0000008000007945 */ /* 0x000fe20003800000 */
[----:B------:R-:W-:Y:S02]  /*195b0*/  IMAD.MOV.U32 R13, RZ, RZ, R16 ;  /* 0x000000ffff0d7224 */ /* 0x000fe400078e0010 */
[----:B------:R-:W-:Y:S02]  /*195c0*/  IMAD.MOV.U32 R12, RZ, RZ, RZ ;  /* 0x000000ffff0c7224 */ /* 0x000fe400078e00ff */
[----:B------:R-:W-:Y:S02]  /*195d0*/  IMAD.MOV.U32 R11, RZ, RZ, 0x1f ;  /* 0x0000001fff0b7424 */ /* 0x000fe400078e00ff */
[----:B------:R-:W-:-:S07]  /*195e0*/  IMAD.MOV.U32 R15, RZ, RZ, -0x1 ;  /* 0xffffffffff0f7424 */ /* 0x000fce00078e00ff */
[----:B-1---5:R-:W-:Y:S05]  /*195f0*/  WARPSYNC.COLLECTIVE R15, `(.L_x_4208) ;  /* 0x000000000f087348 */ /* 0x022fea0003c00000 */
[----:B------:R0:W2:Y:S02]  /*19600*/  SHFL.IDX P6, R14, R13, R12, R11 ;  /* 0x0000000c0d0e7389 */ /* 0x0000a400000c000b */
[----:B012--5:R-:W-:Y:S01]  /*19610*/  ENDCOLLECTIVE ;  /* 0x000000000000791b */ /* 0x027fe20003800000 */
.L_x_4208:
[----:B------:R-:W-:Y:S05]  /*19620*/  BSYNC B0 ;  /* 0x0000000000007941 */ /* 0x000fea0003800000 */
.L_x_4207:
        /* <DEDUP_REMOVED lines=9> */
.L_x_4209:
        /* <DEDUP_REMOVED lines=18> */
.L_x_4210:
        /* <DEDUP_REMOVED lines=8> */
.L_x_4211:
        /* <DEDUP_REMOVED lines=8> */
.L_x_4212:
        /* <DEDUP_REMOVED lines=8> */
.L_x_4213:
        /* <DEDUP_REMOVED lines=8> */
.L_x_4214:
        /* <DEDUP_REMOVED lines=9> */
.L_x_4215:
[----:B------:R-:W-:Y:S01]  /*19a70*/  IMAD.MOV.U32 R6, RZ, RZ, R14 ;  /* 0x000000ffff067224 */ /* 0x000fe200078e000e */
[----:B------:R-:W-:Y:S06]  /*19a80*/  BRA `(.L_x_4216) ;  /* 0xffffffdc00247947 */ /* 0x000fec000383ffff */
.L_x_4137:
        /* <DEDUP_REMOVED lines=8> */
.L_x_4218:
[----:B------:R-:W-:Y:S05]  /*19b10*/  BSYNC B0 ;  /* 0x0000000000007941 */ /* 0x000fea0003800000 */
.L_x_4217:
        /* <DEDUP_REMOVED lines=9> */
.L_x_4219:
        /* <DEDUP_REMOVED lines=8> */
.L_x_4220:
        /* <DEDUP_REMOVED lines=8> */
.L_x_4221:
        /* <DEDUP_REMOVED lines=8> */
.L_x_4222:
        /* <DEDUP_REMOVED lines=9> */
.L_x_4223:
[----:B------:R-:W-:Y:S01]  /*19dc0*/  IMAD.MOV.U32 R6, RZ, RZ, R14 ;  /* 0x000000ffff067224 */ /* 0x000fe200078e000e */
[----:B------:R-:W-:Y:S06]  /*19dd0*/  BRA `(.L_x_4224) ;  /* 0xffffffd800ec7947 */ /* 0x000fec000383ffff */
.L_x_4139:
[----:B------:R-:W-:Y:S01]  /*19de0*/  BSSY B0, `(.L_x_4225) ;  /* 0x0000006000007945 */ /* 0x000fe20003800000 */
[----:B------:R-:W-:Y:S01]  /*19df0*/  PLOP3.LUT P6, PT, P6, PT, PT, 0x8, 0x0 ;  /* 0x000000000000781c */ /* 0x000fe200037ce170 */
[----:B------:R-:W-:-:S12]  /*19e00*/  IMAD.MOV.U32 R15, RZ, RZ, -0x1 ;  /* 0xffffffffff0f7424 */ /* 0x000fd800078e00ff */
[----:B0----5:R-:W-:Y:S05]  /*19e10*/  WARPSYNC.COLLECTIVE R15, `(.L_x_4226) ;  /* 0x000000000f087348 */ /* 0x021fea0003c00000 */
[----:B------:R-:W-:Y:S01]  /*19e20*/  VOTE.ANY R14, PT, P6 ;  /* 0x00000000000e7806 */ /* 0x000fe200030e0100 */
[----:B0----5:R-:W-:Y:S06]  /*19e30*/  ENDCOLLECTIVE ;  /* 0x000000000000791b */ /* 0x021fec0003800000 */
.L_x_4226:
[----:B------:R-:W-:Y:S05]  /*19e40*/  BSYNC B0 ;  /* 0x0000000000007941 */ /* 0x000fea0003800000 */
.L_x_4225:
        /* <DEDUP_REMOVED lines=9> */
.L_x_4227:
[----:B------:R-:W-:Y:S01]  /*19ee0*/  IMAD.MOV.U32 R17, RZ, RZ, R14 ;  /* 0x000000ffff117224 */ /* 0x000fe200078e000e */
[----:B------:R-:W-:Y:S06]  /*19ef0*/  BRA `(.L_x_4228) ;  /* 0xffffffd800dc7947 */ /* 0x000fec000383ffff */
.L_x_4141:
[----:B------:R-:W-:Y:S01]  /*19f00*/  BSSY B0, `(.L_x_4229) ;  /* 0x0000007000007945 */ /* 0x000fe20003800000 */
[----:B------:R-:W-:Y:S02]  /*19f10*/  IMAD.MOV.U32 R13, RZ, RZ, R3 ;  /* 0x000000ffff0d7224 */ /* 0x000fe400078e0003 */
[----:B------:R-:W-:Y:S02]  /*19f20*/  IMAD.MOV.U32 R11, RZ, RZ, 0x1f ;  /* 0x0000001fff0b7424 */ /* 0x000fe400078e00ff */
[----:B------:R-:W-:-:S07]  /*19f30*/  IMAD.MOV.U32 R15, RZ, RZ, -0x1 ;  /* 0xffffffffff0f7424 */ /* 0x000fce00078e00ff */
[----:B0-2--5:R-:W-:Y:S05]  /*19f40*/  WARPSYNC.COLLECTIVE R15, `(.L_x_4230) ;  /* 0x000000000f087348 */ /* 0x025fea0003c00000 */
[----:B------:R1:W3:Y:S02]  /*19f50*/  SHFL.IDX P6, R14, R13, R12, R11 ;  /* 0x0000000c0d0e7389 */ /* 0x0002e400000c000b */
[----:B0123-5:R-:W-:Y:S01]  /*19f60*/  ENDCOLLECTIVE ;  /* 0x000000000000791b */ /* 0x02ffe20003800000 */
.L_x_4230:
[----:B------:R-:W-:Y:S05]  /*19f70*/  BSYNC B0 ;  /* 0x0000000000007941 */ /* 0x000fea0003800000 */
.L_x_4229:
[----:B------:R-:W-:Y:S01]  /*19f80*/  IMAD.MOV.U32 R2, RZ, RZ, R14 ;  /* 0x000000ffff027224 */ /* 0x000fe200078e000e */
[----:B------:R-:W-:Y:S06]  /*19f90*/  BRA `(.L_x_4140) ;  /* 0xffffffd800d07947 */ /* 0x000fec000383ffff */
.L_x_4145:
[----:B0-----:R0:W1:Y:S02]  /*19fa0*/  SYNCS.PHASECHK.TRANS64.TRYWAIT P0, [R0+URZ+0x28c20], R3 ;  /* 0x028c2003000075a7 */ /* 0x001064000800017f */
[----:B-1----:R-:W-:Y:S05]  /*19fb0*/  @!P0 NANOSLEEP.SYNCS 0x989680 ;  /* 0x009896800000895d */ /* 0x002fea0003900000 */
[----:B------:R-:W1:Y:S02]  /*19fc0*/  @!P0 SYNCS.PHASECHK.TRANS64 P0, [R0+URZ+0x28c20], R3 ;  /* 0x028c2003000085a7 */ /* 0x000e64000800007f */
[----:B-1----:R-:W-:Y:S05]  /*19fd0*/  @!P0 BRA `(.L_x_4145) ;  /* 0xfffffffc00f08947 */ /* 0x002fea000383ffff */
[----:B------:R-:W-:Y:S05]  /*19fe0*/  BRA `(.L_x_4231) ;  /* 0xffffffdc00c47947 */ /* 0x000fea000383ffff */
.L_x_4146:
        /* <DEDUP_REMOVED lines=8> */
[----:B0----5:R-:W-:Y:S05]  /*1a070*/  WARPSYNC.COLLECTIVE R15, `(.L_x_4233) ;  /* 0x000000000f087348 */ /* 0x021fea0003c00000 */
[----:B------:R1:W2:Y:S02]  /*1a080*/  SHFL.IDX P6, R14, R13, R12, R11 ;  /* 0x0000000c0d0e7389 */ /* 0x0002a400000c000b */
[----:B012--5:R-:W-:Y:S01]  /*1a090*/  ENDCOLLECTIVE ;  /* 0x000000000000791b */ /* 0x027fe20003800000 */
.L_x_4233:
[----:B------:R-:W-:Y:S05]  /*1a0a0*/  BSYNC B0 ;  /* 0x0000000000007941 */ /* 0x000fea0003800000 */
.L_x_4232:
[----:B------:R-:W-:Y:S05]  /*1a0b0*/  BRA `(.L_x_4234) ;  /* 0xffffffdc00ac7947 */ /* 0x000fea000383ffff */
.L_x_4147:
[----:B------:R-:W-:Y:S01]  /*1a0c0*/  BSSY B0, `(.L_x_4235) ;  /* 0x0000006000007945 */ /* 0x000fe20003800000 */
[----:B------:R-:W-:-:S07]  /*1a0d0*/  IMAD.MOV.U32 R15, RZ, RZ, -0x1 ;  /* 0xffffffffff0f7424 */ /* 0x000fce00078e00ff */
[----:B01---5:R-:W-:Y:S05]  /*1a0e0*/  WARPSYNC.COLLECTIVE R15, `(.L_x_4236) ;  /* 0x000000000f0c7348 */ /* 0x023fea0003c00000 */
[----:B------:R-:W-:Y:S02]  /*1a0f0*/  ELECT P6, UR62, PT ;  /* 0x00000000003e782f */ /* 0x000fe400038c0000 */
[----:B------:R-:W-:Y:S01]  /*1a100*/  MOV R14, UR62 ;  /* 0x0000003e000e7c02 */ /* 0x000fe20008000f00 */
[----:B01---5:R-:W-:Y:S10]  /*1a110*/  ENDCOLLECTIVE ;  /* 0x000000000000791b */ /* 0x023ff40003800000 */
.L_x_4236:
[----:B------:R-:W-:Y:S05]  /*1a120*/  BSYNC B0 ;  /* 0x0000000000007941 */ /* 0x000fea0003800000 */
.L_x_4235:
[----:B------:R-:W-:Y:S05]  /*1a130*/  BRA `(.L_x_4237) ;  /* 0xffffffdc00a07947 */ /* 0x000fea000383ffff */
.L_x_4149:
[----:B0-----:R0:W1:Y:S02]  /*1a140*/  SYNCS.PHASECHK.TRANS64.TRYWAIT P0, [R6+URZ], R5 ;  /* 0x00000005060075a7 */ /* 0x001064000800017f */
[----:B-1----:R-:W-:Y:S05]  /*1a150*/  @!P0 NANOSLEEP.SYNCS 0x989680 ;  /* 0x009896800000895d */ /* 0x002fea0003900000 */
[----:B------:R-:W1:Y:S02]  /*1a160*/  @!P0 SYNCS.PHASECHK.TRANS64 P0, [R6+URZ], R5 ;  /* 0x00000005060085a7 */ /* 0x000e64000800007f */
[----:B-1----:R-:W-:Y:S05]  /*1a170*/  @!P0 BRA `(.L_x_4149) ;  /* 0xfffffffc00f08947 */ /* 0x002fea000383ffff */
[----:B------:R-:W-:Y:S05]  /*1a180*/  BRA `(.L_x_4238) ;  /* 0xffffffdc00dc7947 */ /* 0x000fea000383ffff */
.L_x_4150:
[----:B-1----:R1:W2:Y:S02]  /*1a190*/  SYNCS.PHASECHK.TRANS64.TRYWAIT P0, [R7+URZ], R2 ;  /* 0x00000002070075a7 */ /* 0x0022a4000800017f */
[----:B--2---:R-:W-:Y:S05]  /*1a1a0*/  @!P0 NANOSLEEP.SYNCS 0x989680 ;  /* 0x009896800000895d */ /* 0x004fea0003900000 */
[----:B------:R-:W2:Y:S02]  /*1a1b0*/  @!P0 SYNCS.PHASECHK.TRANS64 P0, [R7+URZ], R2 ;  /* 0x00000002070085a7 */ /* 0x000ea4000800007f */
[----:B--2---:R-:W-:Y:S05]  /*1a1c0*/  @!P0 BRA `(.L_x_4150) ;  /* 0xfffffffc00f08947 */ /* 0x004fea000383ffff */
[----:B------:R-:W-:Y:S05]  /*1a1d0*/  BRA `(.L_x_4239) ;  /* 0xffffffdc00d07947 */ /* 0x000fea000383ffff */
.L_x_4152:
[----:B--2---:R2:W3:Y:S02]  /*1a1e0*/  SYNCS.PHASECHK.TRANS64.TRYWAIT P0, [R4+URZ], R5 ;  /* 0x00000005040075a7 */ /* 0x0044e4000800017f */
[----:B---3--:R-:W-:Y:S05]  /*1a1f0*/  @!P0 NANOSLEEP.SYNCS 0x989680 ;  /* 0x009896800000895d */ /* 0x008fea0003900000 */
[----:B------:R-:W3:Y:S02]  /*1a200*/  @!P0 SYNCS.PHASECHK.TRANS64 P0, [R4+URZ], R5 ;  /* 0x00000005040085a7 */ /* 0x000ee4000800007f */
[----:B---3--:R-:W-:Y:S05]  /*1a210*/  @!P0 BRA `(.L_x_4152) ;  /* 0xfffffffc00f08947 */ /* 0x008fea000383ffff */
[----:B------:R-:W-:Y:S05]  /*1a220*/  BRA `(.L_x_4240) ;  /* 0xffffffdc00d87947 */ /* 0x000fea000383ffff */
.L_x_4241:
        /* <DEDUP_REMOVED lines=13> */
.L_x_15287:


//--------------------- .text._ZN7cutlass13device_kernelIN5flash11enable_sm90INS1_16FlashAttnFwdSm90INS1_25CollectiveMainloopFwdSm90ILi2EN4cute5tupleIJNS5_1CILi1EEES8_S8_EEENS6_IJNS7_ILi64EEESA_SA_EEELi512ENS_10bfloat16_tEfNS_4arch4Sm90ELb0ELb0ELb1ELb1ELb0ELb0ELb1ELb0ELb0ELb1ELb0ELb0EEENS1_21CollectiveEpilogueFwdINS6_IJSA_NS7_ILi512EEESA_EEES9_SC_SE_Li256ELb1ELb1ELb0ELb0EEENS1_36VarlenDynamicPersistentTileSchedulerILi64ELi64ELi256ELi128ELb0ELb1ELb1ELb0ELb1ELb1EEEEEEEEEvNT_6ParamsE --------------------------
	.section	.text._ZN7cutlass13device_kernelIN5flash11enable_sm90INS1_16FlashAttnFwdSm90INS1_25CollectiveMainloopFwdSm90ILi2EN4cute5tupleIJNS5_1CILi1EEES8_S8_EEENS6_IJNS7_ILi64EEESA_SA_EEELi512ENS_10bfloat16_tEfNS_4arch4Sm90ELb0ELb0ELb1ELb1ELb0ELb0ELb1ELb0ELb0ELb1ELb0ELb0EEENS1_21CollectiveEpilogueFwdINS6_IJSA_NS7_ILi512EEESA_EEES9_SC_SE_Li256ELb1ELb1ELb0ELb0EEENS1_36VarlenDynamicPersistentTileSchedulerILi64ELi64ELi256ELi128ELb0ELb1ELb1ELb0ELb1ELb1EEEEEEEEEvNT_6ParamsE,"ax",@progbits
	.align	128
.text._ZN7cutlass13device_kernelIN5flash11enable_sm90INS1_16FlashAttnFwdSm90INS1_25CollectiveMainloopFwdSm90ILi2EN4cute5tupleIJNS5_1CILi1EEES8_S8_EEENS6_IJNS7_ILi64EEESA_SA_EEELi512ENS_10bfloat16_tEfNS_4arch4Sm90ELb0ELb0ELb1ELb1ELb0ELb0ELb1ELb0ELb0ELb1ELb0ELb0EEENS1_21CollectiveEpilogueFwdINS6_IJSA_NS7_ILi512EEESA_EEES9_SC_SE_Li256ELb1ELb1ELb0ELb0EEENS1_36VarlenDynamicPersistentTileSchedulerILi64ELi64ELi256ELi128ELb0ELb1ELb1ELb0ELb1ELb1EEEEEEEEEvNT_6ParamsE:
        .type           _ZN7cutlass13device_kernelIN5flash11enable_sm90INS1_16FlashAttnFwdSm90INS1_25CollectiveMainloopFwdSm90ILi2EN4cute5tupleIJNS5_1CILi1EEES8_S8_EEENS6_IJNS7_ILi64EEESA_SA_EEELi512ENS_10bfloat16_tEfNS_4arch4Sm90ELb0ELb0ELb1ELb1ELb0ELb0ELb1ELb0ELb0ELb1ELb0ELb0EEENS1_21CollectiveEpilogueFwdINS6_IJSA_NS7_ILi512EEESA_EEES9_SC_SE_Li256ELb1ELb1ELb0ELb0EEENS1_36VarlenDynamicPersistentTileSchedulerILi64ELi64ELi256ELi128ELb0ELb1ELb1ELb0ELb1ELb1EEEEEEEEEvNT_6ParamsE,@function
        .size           _ZN7cutlass13device_kernelIN5flash11enable_sm90INS1_16FlashAttnFwdSm90INS1_25CollectiveMainloopFwdSm90ILi2EN4cute5tupleIJNS5_1CILi1EEES8_S8_EEENS6_IJNS7_ILi64EEESA_SA_EEELi512ENS_10bfloat16_tEfNS_4arch4Sm90ELb0ELb0ELb1ELb1ELb0ELb0ELb1ELb0ELb0ELb1ELb0ELb0EEENS1_21CollectiveEpilogueFwdINS6_IJSA_NS7_ILi512EEESA_EEES9_SC_SE_Li256ELb1ELb1ELb0ELb0EEENS1_36VarlenDynamicPersistentTileSchedulerILi64ELi64ELi256ELi128ELb0ELb1ELb1ELb0ELb1ELb1EEEEEEEEEvNT_6ParamsE,(.L_x_15288 - _ZN7cutlass13device_kernelIN5flash11enable_sm90INS1_16FlashAttnFwdSm90INS1_25CollectiveMainloopFwdSm90ILi2EN4cute5tupleIJNS5_1CILi1EEES8_S8_EEENS6_IJNS7_ILi64EEESA_SA_EEELi512ENS_10bfloat16_tEfNS_4arch4Sm90ELb0ELb0ELb1ELb1ELb0ELb0ELb1ELb0ELb0ELb1ELb0ELb0EEENS1_21CollectiveEpilogueFwdINS6_IJSA_NS7_ILi512EEESA_EEES9_SC_SE_Li256ELb1ELb1ELb0ELb0EEENS1_36VarlenDynamicPersistentTileSchedulerILi64ELi64ELi256ELi128ELb0ELb1ELb1ELb0ELb1ELb1EEEEEEEEEvNT_6ParamsE)
        .other          _ZN7cutlass13device_kernelIN5flash11enable_sm90INS1_16FlashAttnFwdSm90INS1_25CollectiveMainloopFwdSm90ILi2EN4cute5tupleIJNS5_1CILi1EEES8_S8_EEENS6_IJNS7_ILi64EEESA_SA_EEELi512ENS_10bfloat16_tEfNS_4arch4Sm90ELb0ELb0ELb1ELb1ELb0ELb0ELb1ELb0ELb0ELb1ELb0ELb0EEENS1_21CollectiveEpilogueFwdINS6_IJSA_NS7_ILi512EEESA_EEES9_SC_SE_Li256ELb1ELb1ELb0ELb0EEENS1_36VarlenDynamicPersistentTileSchedulerILi64ELi64ELi256ELi128ELb0ELb1ELb1ELb0ELb1ELb1EEEEEEEEEvNT_6ParamsE,@"STO_CUDA_ENTRY STV_DEFAULT"
_ZN7cutlass13device_kernelIN5flash11enable_sm90INS1_16FlashAttnFwdSm90INS1_25CollectiveMainloopFwdSm90ILi2EN4cute5tupleIJNS5_1CILi1EEES8_S8_EEENS6_IJNS7_ILi64EEESA_SA_EEELi512ENS_10bfloat16_tEfNS_4arch4Sm90ELb0ELb0ELb1ELb1ELb0ELb0ELb1ELb0ELb0ELb1ELb0ELb0EEENS1_21CollectiveEpilogueFwdINS6_IJSA_NS7_ILi512EEESA_EEES9_SC_SE_Li256ELb1ELb1ELb0ELb0EEENS1_36VarlenDynamicPersistentTileSchedulerILi64ELi64ELi256ELi128ELb0ELb1ELb1ELb0ELb1ELb1EEEEEEEEEvNT_6ParamsE:
        /* <DEDUP_REMOVED lines=17> */
.L_x_4243:
[----:B------:R-:W-:Y:S05]  /*0110*/  BSYNC B0 ;  /* 0x0000000000007941 */ /* 0x000fea0003800000 */
.L_x_4242:
        /* <DEDUP_REMOVED lines=39> */
.L_x_4244:
        /* <DEDUP_REMOVED lines=22> */
.L_x_4245:
        /* <DEDUP_REMOVED lines=18> */
.L_x_4246:
        /* <DEDUP_REMOVED lines=22> */
.L_x_4247:
        /* <DEDUP_REMOVED lines=22> */
.L_x_4248:
[----:B------:R-:W-:Y:S01]  /*08d0*/  ISETP.NE.AND P0, PT, R3, RZ, PT ;  /* 0x000000ff0300720c */ /* 0x000fe20003f05270 */
[----:B------:R-:W-:Y:S01]  /*08e0*/  NOP ;  /* 0x0000000000007918 */ /* 0x000fe20000000000 */
[----:B------:R-:W-:Y:S01]  /*08f0*/  ULDC.64 UR38, c[0x0][0x208] ;  /* 0x0000820000267ab9 */ /* 0x000fe20000000a00 */
[----:B01234-:R-:W-:Y:S10]  /*0900*/  BAR.SYNC.DEFER_BLOCKING 0x0 ;  /* 0x0000000000007b1d */ /* 0x01fff40000010000 */
[----:B------:R-:W-:Y:S05]  /*0910*/  @!P0 BRA `(.L_x_4249) ;  /* 0x000000b800888947 */ /* 0x000fea0003800000 */
.L_x_4250:
        /* <DEDUP_REMOVED lines=23> */
[----:B------:R-:W-:Y:S01]  /*0a90*/  IMAD.MOV.U32 R193, RZ, RZ, RZ ;  /* 0x000000ffffc17224 */ /* 0x000fe200078e00ff */
[----:B------:R-:W-:Y:S01]  /*0aa0*/  SHF.R.S32.HI R0, RZ, 0x1f, R199 ;  /* 0x0000001fff007819 */ /* 0x000fe200000114c7 */
[----:B------:R-:W-:-:S03]  /*0ab0*/  UMOV UR36, URZ ;  /* 0x0000003f00247c82 */ /* 0x000fc60008000000 */
[CC--:B------:R-:W-:Y:S02]  /*0ac0*/  LEA.HI R2, R0.reuse, R199.reuse, RZ, 0x4 ;  /* 0x000000c700027211 */ /* 0x0c0fe400078f20ff */
[CC--:B------:R-:W-:Y:S02]  /*0ad0*/  LEA.HI R5, R0.reuse, R199.reuse, RZ, 0x5 ;  /* 0x000000c700057211 */ /* 0x0c0fe400078f28ff */
[----:B------:R-:W-:Y:S02]  /*0ae0*/  SHF.R.S32.HI R3, RZ, 0x4, R2 ;  /* 0x00000004ff037819 */ /* 0x000fe40000011402 */
[----:B------:R-:W-:Y:S02]  /*0af0*/  LEA.HI R7, R0, R199, RZ, 0x2 ;  /* 0x000000c700077211 */ /* 0x000fe400078f10ff */
[----:B------:R-:W-:Y:S02]  /*0b00*/  LEA.HI R4, R2, R3, RZ, 0x1 ;  /* 0x0000000302047211 */ /* 0x000fe400078f08ff */
[----:B------:R-:W-:-:S02]  /*0b10*/  SHF.R.S32.HI R11, RZ, 0x5, R5 ;  /* 0x00000005ff0b7819 */ /* 0x000fc40000011405 */
[----:B------:R-:W-:Y:S02]  /*0b20*/  LOP3.LUT R4, R4, 0x1ffffffe, RZ, 0xc0, !PT ;  /* 0x1ffffffe04047812 */ /* 0x000fe400078ec0ff */
[----:B------:R-:W-:Y:S02]  /*0b30*/  SHF.R.S32.HI R6, RZ, 0x1f, R5 ;  /* 0x0000001fff067819 */ /* 0x000fe40000011405 */
        /* <DEDUP_REMOVED lines=37> */
[----:B------:R-:W-:-:S02]  /*0d90*/  LEA.HI R4, R4, R5, RZ, 0x3 ;  /* 0x0000000504047211 */ /* 0x000fc400078f18ff */
[----:B------:R-:W-:Y:S02]  /*0da0*/  LOP3.LUT R9, R2, 0x8, R9, 0xf8, !PT ;  /* 0x0000000802097812 */ /* 0x000fe400078ef809 */
[----:B------:R-:W-:Y:S02]  /*0db0*/  SHF.R.U32.HI R2, RZ, 0x3, R2 ;  /* 0x00000003ff027819 */ /* 0x000fe40000011602 */
[----:B------:R-:W-:Y:S01]  /*0dc0*/  R2P PR, R7, 0x6 ;  /* 0x0000000607007804 */ /* 0x000fe20000000000 */
[----:B------:R-:W-:Y:S01]  /*0dd0*/  IMAD.MOV.U32 R7, RZ, RZ, R15 ;  /* 0x000000ffff077224 */ /* 0x000fe200078e000f */
[----:B------:R-:W-:Y:S02]  /*0de0*/  LOP3.LUT R9, R9, R2, RZ, 0x3c, !PT ;  /* 0x0000000209097212 */ /* 0x000fe400078e3cff */
[----:B------:R-:W-:Y:S02]  /*0df0*/  LOP3.LUT R2, R0, 0xfffffff8, RZ, 0xc0, !PT ;  /* 0xfffffff800027812 */ /* 0x000fe400078ec0ff */
[----:B------:R-:W-:Y:S01]  /*0e00*/  LOP3.LUT R4, R4, 0xfffffff8, RZ, 0xc0, !PT ;  /* 0xfffffff804047812 */ /* 0x000fe200078ec0ff */
[----:B------:R-:W-:Y:S01]  /*0e10*/  IMAD.IADD R8, R8, 0x1, R9 ;  /* 0x0000000108087824 */ /* 0x000fe200078e0209 */
[----:B------:R-:W-:Y:S01]  /*0e20*/  LEA.HI R3, R3, R194, RZ, 0x1 ;  /* 0x000000c203037211 */ /* 0x000fe200078f08ff */
[----:B------:R-:W-:Y:S01]  /*0e30*/  IMAD.IADD R191, R199, 0x1, -R2 ;  /* 0x00000001c7bf7824 */ /* 0x000fe200078e0a02 */
[----:B------:R-:W-:Y:S01]  /*0e40*/  SHF.R.S32.HI R6, RZ, 0x5, R6 ;  /* 0x00000005ff067819 */ /* 0x000fe20000011406 */
[----:B------:R-:W-:Y:S01]  /*0e50*/  IMAD.IADD R17, R5, 0x1, -R4 ;  /* 0x0000000105117824 */ /* 0x000fe200078e0a04 */
[----:B------:R-:W-:Y:S01]  /*0e60*/  LEA R22, R8, UR37, 0x1 ;  /* 0x0000002508167c11 */ /* 0x000fe2000f8e08ff */
[----:B------:R-:W-:Y:S01]  /*0e70*/  IMAD.SHL.U32 R16, R191, 0x8, RZ ;  /* 0x00000008bf107824 */ /* 0x000fe200078e00ff */
[----:B------:R-:W-:Y:S01]  /*0e80*/  LOP3.LUT R3, R3, 0xfffffe, RZ, 0xc0, !PT ;  /* 0x00fffffe03037812 */ /* 0x000fe200078ec0ff */
[----:B------:R-:W-:Y:S01]  /*0e90*/  IMAD R17, R6, 0x10, R17 ;  /* 0x0000001006117824 */ /* 0x000fe200078e0211 */
[----:B------:R-:W-:Y:S01]  /*0ea0*/  SEL R184, R184, 0xffffffe0, !P1 ;  /* 0xffffffe0b8b87807 */ /* 0x000fe20004800000 */
[----:B------:R-:W-:Y:S01]  /*0eb0*/  VIADD R185, R22, 0x36400 ;  /* 0x0003640016b97836 */ /* 0x000fe20000000000 */
[----:B------:R-:W-:Y:S01]  /*0ec0*/  SHF.R.S32.HI R192, RZ, 0x3, R0 ;  /* 0x00000003ffc07819 */ /* 0x000fe20000011400 */
[----:B------:R-:W-:-:S02]  /*0ed0*/  VIADD R190, R16, 0x40 ;  /* 0x0000004010be7836 */ /* 0x000fc40000000000 */
[C---:B------:R-:W-:Y:S02]  /*0ee0*/  VIADD R189, R16.reuse, 0x80 ;  /* 0x0000008010bd7836 */ /* 0x040fe40000000000 */
        /* <DEDUP_REMOVED lines=12> */
[----:B------:R-:W-:Y:S01]  /*0fb0*/  IMAD.IADD R3, R194, 0x1, -R3 ;  /* 0x00000001c2037824 */ /* 0x000fe200078e0a03 */
[----:B------:R-:W-:Y:S01]  /*0fc0*/  SHF.R.S32.HI R200, RZ, 0x1f, R195 ;  /* 0x0000001fffc87819 */ /* 0x000fe200000114c3 */
[----:B------:R-:W-:-:S02]  /*0fd0*/  @P2 VIADD R23, R185, 0xffffffc0 ;  /* 0xffffffc0b9172836 */ /* 0x000fc40000000000 */
[----:B------:R-:W-:Y:S02]  /*0fe0*/  IMAD.IADD R185, R185, 0x1, R184 ;  /* 0x00000001b9b97824 */ /* 0x000fe400078e02b8 */
[----:B------:R-:W-:Y:S02]  /*0ff0*/  IMAD.MOV.U32 R2, RZ, RZ, RZ ;  /* 0x000000ffff027224 */ /* 0x000fe400078e00ff */
[----:B------:R-:W-:Y:S02]  /*1000*/  IMAD.SHL.U32 R19, R3, 0x100, RZ ;  /* 0x0000010003137824 */ /* 0x000fe400078e00ff */
[----:B------:R-:W-:Y:S02]  /*1010*/  IMAD R197, R10, 0x8, R17 ;  /* 0x000000080ac57824 */ /* 0x000fe400078e0211 */
[----:B------:R-:W-:-:S07]  /*1020*/  IMAD.IADD R184, R184, 0x1, R23 ;  /* 0x00000001b8b87824 */ /* 0x000fce00078e0217 */
.L_x_4289:
[----:B0-2-4-:R-:W0:Y:S01]  /*1030*/  LDC.64 R4, c[0x0][0xd88] ;  /* 0x00036200ff047b82 */ /* 0x015e220000000a00 */
        /* <DEDUP_REMOVED lines=33> */
[----:B-1-3--:R-:W-:Y:S05]  /*1250*/  @P0 BRA `(.L_x_4251) ;  /* 0x00000000002c0947 */ /* 0x00afea0003800000 */
        /* <DEDUP_REMOVED lines=11> */
.L_x_4251:
[----:B0-----:R-:W2:Y:S01]  /*1310*/  LDL R4, [R1] ;  /* 0x0000000001047983 */ /* 0x001ea20000100800 */
[----:B-----5:R-:W-:Y:S01]  /*1320*/  IMAD.IADD R152, R152, 0x1, -R3 ;  /* 0x0000000198987824 */ /* 0x020fe200078e0a03 */
[----:B------:R-:W-:Y:S01]  /*1330*/  CS2R R150, SRZ ;  /* 0x0000000000967805 */ /* 0x000fe2000001ff00 */
[----:B------:R-:W-:Y:S01]  /*1340*/  IMAD.MOV.U32 R3, RZ, RZ, RZ ;  /* 0x000000ffff037224 */ /* 0x000fe200078e00ff */
[----:B------:R-:W-:Y:S01]  /*1350*/  CS2R R148, SRZ ;  /* 0x0000000000947805 */ /* 0x000fe2000001ff00 */
[----:B------:R-:W-:Y:S01]  /*1360*/  VIADD R0, R152, 0x3f ;  /* 0x0000003f98007836 */ /* 0x000fe20000000000 */
[----:B------:R-:W-:Y:S02]  /*1370*/  CS2R R146, SRZ ;  /* 0x0000000000927805 */ /* 0x000fe4000001ff00 */
[----:B------:R-:W-:Y:S02]  /*1380*/  CS2R R144, SRZ ;  /* 0x0000000000907805 */ /* 0x000fe4000001ff00 */
[----:B------:R-:W-:-:S02]  /*1390*/  CS2R R142, SRZ ;  /* 0x00000000008e7805 */ /* 0x000fc4000001ff00 */
[----:B------:R-:W-:Y:S02]  /*13a0*/  CS2R R140, SRZ ;  /* 0x00000000008c7805 */ /* 0x000fe4000001ff00 */
[----:B------:R-:W-:Y:S02]  /*13b0*/  SHF.R.S32.HI R5, RZ, 0x1f, R0 ;  /* 0x0000001fff057819 */ /* 0x000fe40000011400 */
[----:B------:R-:W-:Y:S02]  /*13c0*/  CS2R R138, SRZ ;  /* 0x00000000008a7805 */ /* 0x000fe4000001ff00 */
[----:B------:R-:W-:Y:S02]  /*13d0*/  CS2R R136, SRZ ;  /* 0x0000000000887805 */ /* 0x000fe4000001ff00 */
[----:B------:R-:W-:Y:S02]  /*13e0*/  CS2R R134, SRZ ;  /* 0x0000000000867805 */ /* 0x000fe4000001ff00 */
[----:B------:R-:W-:Y:S01]  /*13f0*/  LEA.HI R5, R5, R0, RZ, 0x6 ;  /* 0x0000000005057211 */ /* 0x000fe200078f30ff */
        /* <DEDUP_REMOVED lines=55> */
[----:B------:R-:W-:Y:S01]  /*1770*/  CS2R R8, SRZ ;  /* 0x0000000000087805 */ /* 0x000fe2000001ff00 */
[----:B------:R-:W-:Y:S01]  /*1780*/  IMAD.MOV.U32 R27, RZ, RZ, RZ ;  /* 0x000000ffff1b7224 */ /* 0x000fe200078e00ff */
[----:B------:R-:W-:Y:S01]  /*1790*/  SHF.R.S32.HI R173, RZ, 0x6, R5 ;  /* 0x00000006ffad7819 */ /* 0x000fe20000011405 */
[----:B------:R-:W-:Y:S01]  /*17a0*/  IMAD.MOV.U32 R172, RZ, RZ, RZ ;  /* 0x000000ffffac7224 */ /* 0x000fe200078e00ff */
[----:B--2---:R-:W-:-:S13]  /*17b0*/  ISETP.NE.AND P0, PT, R4, 0x1, PT ;  /* 0x000000010400780c */ /* 0x004fda0003f05270 */
[----:B------:R-:W-:Y:S05]  /*17c0*/  @!P0 BRA `(.L_x_4252) ;  /* 0x0000001400d48947 */ /* 0x000fea0003800000 */
[----:B------:R-:W-:Y:S02]  /*17d0*/  ISETP.GE.AND P1, PT, R152, 0x1, PT ;  /* 0x000000019800780c */ /* 0x000fe40003f26270 */
[----:B------:R-:W-:-:S11]  /*17e0*/  PLOP3.LUT P0, PT, PT, PT, PT, 0x80, 0x0 ;  /* 0x000000000000781c */ /* 0x000fd60003f0f070 */
[----:B------:R-:W-:Y:S05]  /*17f0*/  @!P1 BRA `(.L_x_4253) ;  /* 0x0000007800d09947 */ /* 0x000fea0003800000 */
        /* <DEDUP_REMOVED lines=56> */
[----:B------:R-:W-:-:S07]  /*1b80*/  VIADD R173, R173, 0xfffffffe ;  /* 0xfffffffeadad7836 */ /* 0x000fce0000000000 */
.L_x_4255:
[----:B------:R-:W-:Y:S01]  /*1b90*/  BAR.SYNC.DEFER_BLOCKING 0xe, 0x100 ;  /* 0x0384000000007b1d */ /* 0x000fe20000010000 */
[----:B01----:R-:W-:Y:S01]  /*1ba0*/  IMAD.U32 R4, RZ, RZ, UR36 ;  /* 0x00000024ff047e24 */ /* 0x003fe2000f8e00ff */
[----:B------:R-:W-:Y:S01]  /*1bb0*/  UIADD3 UR36, UR36, 0x1, URZ ;  /* 0x0000000124247890 */ /* 0x000fe2000fffe03f */
[C---:B------:R-:W-:Y:S01]  /*1bc0*/  ISETP.GT.AND P0, PT, R173.reuse, RZ, PT ;  /* 0x000000ffad00720c */ /* 0x040fe20003f04270 */
[----:B------:R-:W-:Y:S02]  /*1bd0*/  VIADD R173, R173, 0xffffffff ;  /* 0xffffffffadad7836 */ /* 0x000fe40000000000 */
[----:B------:R-:W-:Y:S01]  /*1be0*/  IMAD R4, R4, 0x40, R17 ;  /* 0x0000004004047824 */ /* 0x000fe200078e0211 */
        /* <DEDUP_REMOVED lines=165> */
.L_x_4254:
[----:B------:R-:W-:Y:S01]  /*2640*/  BAR.SYNC.DEFER_BLOCKING 0xe, 0x100 ;  /* 0x0384000000007b1d */ /* 0x000fe20000010000 */
[----:B01----:R-:W-:Y:S01]  /*2650*/  IMAD.U32 R4, RZ, RZ, UR36 ;  /* 0x00000024ff047e24 */ /* 0x003fe2000f8e00ff */
[----:B------:R-:W-:Y:S01]  /*2660*/  UIADD3 UR36, UR36, 0x1, URZ ;  /* 0x0000000124247890 */ /* 0x000fe2000fffe03f */
[----:B------:R-:W-:Y:S02]  /*2670*/  PLOP3.LUT P0, PT, PT, PT, PT, 0x8, 0x0 ;  /* 0x000000000000781c */ /* 0x000fe40003f0e170 */
[----:B------:R-:W-:Y:S01]  /*2680*/  IMAD R4, R4, 0x40, R17 ;  /* 0x0000004004047824 */ /* 0x000fe200078e0211 */
        /* <DEDUP_REMOVED lines=137> */
.L_x_4252:
        /* <DEDUP_REMOVED lines=32> */
.L_x_4256:
        /* <DEDUP_REMOVED lines=8> */
.L_x_4434:
[----:B------:R-:W-:Y:S05]  /*31a0*/  @P0 BRA `(.L_x_4258) ;  /* 0x0000000000040947 */ /* 0x000fea0003800000 */
[----:B------:R-:W-:Y:S01]  /*31b0*/  BPT.TRAP 0x1 ;  /* 0x000000040000795c */ /* 0x000fe20000300000 */
.L_x_4258:
[----:B0-----:R-:W-:Y:S01]  /*31c0*/  IMAD.U32 R3, RZ, RZ, UR36 ;  /* 0x00000024ff037e24 */ /* 0x001fe2000f8e00ff */
[----:B------:R-:W-:-:S04]  /*31d0*/  SHF.L.U32 R6, R2, 0x1f, RZ ;  /* 0x0000001f02067819 */ /* 0x000fc800000006ff */
[----:B------:R-:W-:-:S04]  /*31e0*/  LEA R3, R3, UR37, 0x3 ;  /* 0x0000002503037c11 */ /* 0x000fc8000f8e18ff */
[----:B------:R0:W1:Y:S01]  /*31f0*/  SYNCS.PHASECHK.TRANS64.TRYWAIT P1, [R3+URZ+0x38830], R6 ;  /* 0x03883006030075a7 */ /* 0x000062000802017f */
[----:B------:R-:W-:Y:S05]  /*3200*/  @P0 BRA `(.L_x_4259) ;  /* 0x0000000000040947 */ /* 0x000fea0003800000 */
[----:B------:R-:W-:Y:S01]  /*3210*/  BPT.TRAP 0x1 ;  /* 0x000000040000795c */ /* 0x000fe20000300000 */
.L_x_4259:
[----:B-1----:R-:W-:Y:S05]  /*3220*/  @P1 BRA `(.L_x_4260) ;  /* 0x0000000000081947 */ /* 0x002fea0003800000 */
[----:B------:R-:W1:Y:S02]  /*3230*/  SYNCS.PHASECHK.TRANS64.TRYWAIT P1, [R3+URZ+0x38830], R6 ;  /* 0x03883006030075a7 */ /* 0x000e64000802017f */
[----:B-1----:R-:W-:Y:S05]  /*3240*/  @!P1 BRA `(.L_x_4261) ;  /* 0x0000010c00c09947 */ /* 0x002fea0003800000 */
.L_x_4260:
        /* <DEDUP_REMOVED lines=40> */
.L_x_4435:
[----:B------:R-:W-:Y:S05]  /*34d0*/  @P0 BRA `(.L_x_4263) ;  /* 0x0000000000040947 */ /* 0x000fea0003800000 */
[----:B------:R-:W-:Y:S01]  /*34e0*/  BPT.TRAP 0x1 ;  /* 0x000000040000795c */ /* 0x000fe20000300000 */
.L_x_4263:
[----:B------:R3:W4:Y:S01]  /*34f0*/  SYNCS.PHASECHK.TRANS64.TRYWAIT P1, [R3+URZ+0x38850], R6 ;  /* 0x03885006030075a7 */ /* 0x000722000802017f */
[----:B------:R-:W-:Y:S05]  /*3500*/  @P0 BRA `(.L_x_4264) ;  /* 0x0000000000040947 */ /* 0x000fea0003800000 */
[----:B------:R-:W-:Y:S01]  /*3510*/  BPT.TRAP 0x1 ;  /* 0x000000040000795c */ /* 0x000fe20000300000 */
.L_x_4264:
[----:B----4-:R-:W-:Y:S05]  /*3520*/  @P1 BRA `(.L_x_4265) ;  /* 0x0000000000081947 */ /* 0x010fea0003800000 */
[----:B------:R-:W4:Y:S02]  /*3530*/  SYNCS.PHASECHK.TRANS64.TRYWAIT P1, [R3+URZ+0x38850], R6 ;  /* 0x03885006030075a7 */ /* 0x000f24000802017f */
[----:B----4-:R-:W-:Y:S05]  /*3540*/  @!P1 BRA `(.L_x_4266) ;  /* 0x0000010c002c9947 */ /* 0x010fea0003800000 */
.L_x_4265:
        /* <DEDUP_REMOVED lines=253> */
[----:B------:R-:W-:Y:S01]  /*4520*/  ULDC UR11, c[0x0][0xa80] ;  /* 0x0002a000000b7ab9 */ /* 0x000fe20000000800 */
        /* <DEDUP_REMOVED lines=29> */
[----:B------:R-:W-:-:S04]  /*4700*/  ULOP3.LUT UR7, UR44, 0x2000000, URZ, 0xfc, !UPT ;  /* 0x020000002c077892 */ /* 0x000fc8000f8efc3f */
[----:B------:R-:W-:-:S07]  /*4710*/  ULEA UR10, UR36, UR7, 0xc ;  /* 0x00000007240a7291 */ /* 0x000fce000f8e603f */
[----:B------:R-:W-:Y:S01]  /*4720*/  UMOV UR14, UR10 ;  /* 0x0000000a000e7c82 */ /* 0x000fe20008000000 */
        /* <DEDUP_REMOVED lines=104> */
[----:B-----5:R-:W-:-:S07]  /*4db0*/  FSEL R49, R49, -INF , P2 ;  /* 0xff80000031317808 */ /* 0x020fce0001000000 */
[----:B------:R-:W5:Y:S01]  /*4dc0*/  MUFU.TANH R53, R53 ;  /* 0x0000003500357308 */ /* 0x000f620000002400 */
[----:B0-----:R-:W-:Y:S02]  /*4dd0*/  FSEL R43, R43, -INF , P4 ;  /* 0xff8000002b2b7808 */ /* 0x001fe40002000000 */
[----:B------:R-:W-:Y:S02]  /*4de0*/  ISETP.GT.AND P4, PT, R5, 0x39, PT ;  /* 0x000000390500780c */ /* 0x000fe40003f84270 */
[----:B------:R-:W-:-:S03]  /*4df0*/  FMNMX.FTZ R5, R49, R4, !PT ;  /* 0x0000000431057209 */ /* 0x000fc60007810000 */
[----:B------:R-:W0:Y:S01]  /*4e00*/  MUFU.TANH R46, R46 ;  /* 0x0000002e002e7308 */ /* 0x000e220000002400 */
[----:B--2---:R-:W-:-:S04]  /*4e10*/  FSEL R52, R52, -INF , P3 ;  /* 0xff80000034347808 */ /* 0x004fc80001800000 */
[----:B------:R-:W-:-:S03]  /*4e20*/  FMNMX.FTZ R4, R52, R5, !PT ;  /* 0x0000000534047209 */ /* 0x000fc60007810000 */
[----:B------:R-:W2:Y:S01]  /*4e30*/  MUFU.TANH R47, R47 ;  /* 0x0000002f002f7308 */ /* 0x000ea20000002400 */
[----:B-----5:R-:W-:-:S04]  /*4e40*/  FSEL R53, R53, -INF , P4 ;  /* 0xff80000035357808 */ /* 0x020fc80002000000 */
[----:B-1-34-:R-:W-:-:S03]  /*4e50*/  FMNMX.FTZ R6, R53, R4, !PT ;  /* 0x0000000435067209 */ /* 0x01afc60007810000 */
[----:B------:R-:W1:Y:S01]  /*4e60*/  MUFU.TANH R50, R50 ;  /* 0x0000003200327308 */ /* 0x000e620000002400 */
[----:B0-----:R-:W-:Y:S01]  /*4e70*/  FSEL R46, R46, -INF , P5 ;  /* 0xff8000002e2e7808 */ /* 0x001fe20002800000 */
[----:B------:R-:W0:Y:S06]  /*4e80*/  SHFL.BFLY PT, R5, R6, 0x2, 0x1f ;  /* 0x0c401f0006057f89 */ /* 0x000e2c00000e0000 */
[----:B------:R-:W3:Y:S01]  /*4e90*/  MUFU.TANH R51, R51 ;  /* 0x0000003300337308 */ /* 0x000ee20000002400 */
[----:B--2---:R-:W-:-:S07]  /*4ea0*/  FSEL R47, R47, -INF , P6 ;  /* 0xff8000002f2f7808 */ /* 0x004fce0003000000 */
[----:B------:R-:W2:Y:S01]  /*4eb0*/  MUFU.TANH R54, R54 ;  /* 0x0000003600367308 */ /* 0x000ea20000002400 */
[----:B-1----:R-:W-:-:S07]  /*4ec0*/  FSEL R50, R50, -INF , P1 ;  /* 0xff80000032327808 */ /* 0x002fce0000800000 */
[----:B------:R-:W1:Y:S01]  /*4ed0*/  MUFU.TANH R55, R55 ;  /* 0x0000003700377308 */ /* 0x000e620000002400 */
[----:B---3--:R-:W-:Y:S02]  /*4ee0*/  FSEL R51, R51, -INF , P2 ;  /* 0xff80000033337808 */ /* 0x008fe40001000000 */
[----:B0-----:R-:W-:Y:S02]  /*4ef0*/  FMNMX.FTZ R7, R6, R5, !PT ;  /* 0x0000000506077209 */ /* 0x001fe40007810000 */
[----:B------:R-:W-:Y:S02]  /*4f00*/  FMNMX.FTZ R5, R26, R27, !PT ;  /* 0x0000001b1a057209 */ /* 0x000fe40007810000 */
[----:B------:R-:W-:Y:S01]  /*4f10*/  ISETP.GE.AND P2, PT, R152, 0x41, PT ;  /* 0x000000419800780c */ /* 0x000fe20003f46270 */
[----:B------:R-:W0:Y:S01]  /*4f20*/  SHFL.BFLY PT, R8, R7, 0x1, 0x1f ;  /* 0x0c201f0007087f89 */ /* 0x000e2200000e0000 */
[----:B------:R-:W-:Y:S02]  /*4f30*/  FMNMX.FTZ R4, R30, R5, !PT ;  /* 0x000000051e047209 */ /* 0x000fe40007810000 */
[----:B--2---:R-:W-:-:S02]  /*4f40*/  FSEL R54, R54, -INF , P3 ;  /* 0xff80000036367808 */ /* 0x004fc40001800000 */
[----:B------:R-:W-:-:S04]  /*4f50*/  FMNMX.FTZ R5, R31, R4, !PT ;  /* 0x000000041f057209 */ /* 0x000fc80007810000 */
[----:B------:R-:W-:Y:S02]  /*4f60*/  FMNMX.FTZ R4, R34, R5, !PT ;  /* 0x0000000522047209 */ /* 0x000fe40007810000 */
[----:B-1----:R-:W-:Y:S02]  /*4f70*/  FSEL R55, R55, -INF , P4 ;  /* 0xff80000037377808 */ /* 0x002fe40002000000 */
        /* <DEDUP_REMOVED lines=15> */
[----:B------:R-:W-:Y:S01]  /*5070*/  MUFU.EX2 R6, R24 ;  /* 0x0000001800067308 */ /* 0x000fe20000000800 */
[----:B------:R-:W-:Y:S01]  /*5080*/  FMNMX.FTZ R5, R51, R8, !PT ;  /* 0x0000000833057209 */ /* 0x000fe20007810000 */
[--C-:B------:R-:W-:Y:S01]  /*5090*/  FFMA.FTZ R10, R32, UR11, -R56.reuse ;  /* 0x0000000b200a7c23 */ /* 0x100fe20008010838 */
[--C-:B------:R-:W-:Y:S01]  /*50a0*/  FFMA.FTZ R11, R33, UR11, -R56.reuse ;  /* 0x0000000b210b7c23 */ /* 0x100fe20008010838 */
[--C-:B------:R-:W-:Y:S01]  /*50b0*/  FFMA.FTZ R12, R36, UR11, -R56.reuse ;  /* 0x0000000b240c7c23 */ /* 0x100fe20008010838 */
        /* <DEDUP_REMOVED lines=10> */
[--C-:B------:R-:W-:Y:S01]  /*5160*/  FFMA.FTZ R155, R52, UR11, -R56.reuse ;  /* 0x0000000b349b7c23 */ /* 0x100fe20008010838 */
[--C-:B------:R-:W-:Y:S01]  /*5170*/  FFMA.FTZ R172, R53, UR11, -R56.reuse ;  /* 0x0000000b35ac7c23 */ /* 0x100fe20008010838 */
[----:B------:R-:W1:Y:S08]  /*5180*/  MUFU.EX2 R7, R7 ;  /* 0x0000000700077308 */ /* 0x000e700000000800 */
[----:B------:R-:W-:Y:S08]  /*5190*/  MUFU.EX2 R8, R28 ;  /* 0x0000001c00087308 */ /* 0x000ff00000000800 */
[----:B------:R-:W2:Y:S01]  /*51a0*/  MUFU.EX2 R9, R9 ;  /* 0x0000000900097308 */ /* 0x000ea20000000800 */
[----:B-1----:R-:W-:Y:S01]  /*51b0*/  F2FP.BF16.F32.PACK_AB R156, R7, R6 ;  /* 0x00000006079c723e */ /* 0x002fe200000010ff */
[----:B------:R-:W-:Y:S01]  /*51c0*/  FADD.FTZ R7, R6, R7 ;  /* 0x0000000706077221 */ /* 0x000fe20000010000 */
[----:B0-----:R-:W-:Y:S01]  /*51d0*/  FMNMX.FTZ R24, R5, R14, !PT ;  /* 0x0000000e05187209 */ /* 0x001fe20007810000 */
[----:B------:R-:W-:-:S04]  /*51e0*/  FFMA.FTZ R14, R40, UR11, -R56 ;  /* 0x0000000b280e7c23 */ /* 0x000fc80008010838 */
[----:B------:R-:W-:Y:S01]  /*51f0*/  MUFU.EX2 R10, R10 ;  /* 0x0000000a000a7308 */ /* 0x000fe20000000800 */
[----:B------:R-:W0:Y:S07]  /*5200*/  SHFL.BFLY PT, R5, R24, 0x1, 0x1f ;  /* 0x0c201f0018057f89 */ /* 0x000e2e00000e0000 */
[----:B------:R-:W1:Y:S01]  /*5210*/  MUFU.EX2 R11, R11 ;  /* 0x0000000b000b7308 */ /* 0x000e620000000800 */
[----:B--2---:R-:W-:Y:S01]  /*5220*/  F2FP.BF16.F32.PACK_AB R158, R9, R8 ;  /* 0x00000008099e723e */ /* 0x004fe200000010ff */
[----:B------:R-:W-:-:S04]  /*5230*/  FADD.FTZ R8, R8, R7 ;  /* 0x0000000708087221 */ /* 0x000fc80000010000 */
[----:B------:R-:W-:Y:S02]  /*5240*/  FADD.FTZ R9, R9, R8 ;  /* 0x0000000809097221 */ /* 0x000fe40000010000 */
[----:B------:R-:W-:Y:S08]  /*5250*/  MUFU.EX2 R12, R12 ;  /* 0x0000000c000c7308 */ /* 0x000ff00000000800 */
[----:B------:R-:W2:Y:S01]  /*5260*/  MUFU.EX2 R13, R13 ;  /* 0x0000000d000d7308 */ /* 0x000ea20000000800 */
[----:B-1----:R-:W-:Y:S01]  /*5270*/  F2FP.BF16.F32.PACK_AB R160, R11, R10 ;  /* 0x0000000a0ba0723e */ /* 0x002fe200000010ff */
[----:B------:R-:W-:Y:S01]  /*5280*/  FADD.FTZ R10, R10, R9 ;  /* 0x000000090a0a7221 */ /* 0x000fe20000010000 */
[----:B0-----:R-:W-:-:S03]  /*5290*/  FMNMX.FTZ R5, R24, R5, !PT ;  /* 0x0000000518057209 */ /* 0x001fc60007810000 */
[----:B------:R-:W-:Y:S01]  /*52a0*/  FADD.FTZ R11, R11, R10 ;  /* 0x0000000a0b0b7221 */ /* 0x000fe20000010000 */
[C---:B------:R-:W-:Y:S01]  /*52b0*/  FSETP.NEU.FTZ.AND P1, PT, R5.reuse, -INF , PT ;  /* 0xff8000000500780b */ /* 0x040fe20003f3d000 */
[----:B------:R-:W-:Y:S01]  /*52c0*/  FMUL.FTZ R24, R5, UR11 ;  /* 0x0000000b05187c20 */ /* 0x000fe20008410000 */
[----:B------:R-:W-:Y:S04]  /*52d0*/  MUFU.EX2 R14, R14 ;  /* 0x0000000e000e7308 */ /* 0x000fe80000000800 */
[----:B------:R-:W-:Y:S02]  /*52e0*/  FSEL R25, R24, RZ, P1 ;  /* 0x000000ff18197208 */ /* 0x000fe40000800000 */
[----:B------:R-:W-:Y:S02]  /*52f0*/  ISETP.NE.AND P1, PT, R57, RZ, PT ;  /* 0x000000ff3900720c */ /* 0x000fe40003f25270 */
[----:B------:R-:W0:Y:S01]  /*5300*/  MUFU.EX2 R15, R15 ;  /* 0x0000000f000f7308 */ /* 0x000e220000000800 */
[--C-:B------:R-:W-:Y:S01]  /*5310*/  FFMA.FTZ R174, R26, UR11, -R25.reuse ;  /* 0x0000000b1aae7c23 */ /* 0x100fe20008010819 */
        /* <DEDUP_REMOVED lines=8> */
[----:B------:R-:W-:Y:S01]  /*53a0*/  FFMA.FTZ R183, R43, UR11, -R25 ;  /* 0x0000000b2bb77c23 */ /* 0x000fe20008010819 */
[----:B------:R-:W-:-:S02]  /*53b0*/  @!P1 VIADD R24, R3, 0x38840 ;  /* 0x0003884003189836 */ /* 0x000fc40000000000 */
[--C-:B------:R-:W-:Y:S01]  /*53c0*/  FFMA.FTZ R207, R46, UR11, -R25.reuse ;  /* 0x0000000b2ecf7c23 */ /* 0x100fe20008010819 */
[--C-:B------:R-:W-:Y:S01]  /*53d0*/  FFMA.FTZ R208, R47, UR11, -R25.reuse ;  /* 0x0000000b2fd07c23 */ /* 0x100fe20008010819 */
[--C-:B------:R-:W-:Y:S01]  /*53e0*/  FFMA.FTZ R209, R50, UR11, -R25.reuse ;  /* 0x0000000b32d17c23 */ /* 0x100fe20008010819 */
[--C-:B------:R-:W-:Y:S01]  /*53f0*/  FFMA.FTZ R210, R51, UR11, -R25.reuse ;  /* 0x0000000b33d27c23 */ /* 0x100fe20008010819 */
[----:B------:R-:W-:Y:S01]  /*5400*/  @!P1 PRMT R24, RZ, 0x654, R24 ;  /* 0x00000654ff189816 */ /* 0x000fe20000000018 */
[--C-:B------:R-:W-:Y:S01]  /*5410*/  FFMA.FTZ R211, R54, UR11, -R25.reuse ;  /* 0x0000000b36d37c23 */ /* 0x100fe20008010819 */
[----:B------:R-:W-:Y:S01]  /*5420*/  FFMA.FTZ R212, R55, UR11, -R25 ;  /* 0x0000000b37d47c23 */ /* 0x000fe20008010819 */
[----:B------:R-:W-:Y:S01]  /*5430*/  MUFU.EX2 R174, R174 ;  /* 0x000000ae00ae7308 */ /* 0x000fe20000000800 */
[----:B------:R1:W-:Y:S01]  /*5440*/  @!P1 SYNCS.ARRIVE.TRANS64.RED.A1T0 RZ, [R24+URZ], RZ ;  /* 0x000000ff18ff99a7 */ /* 0x0003e2000810043f */
[----:B--2---:R-:W-:Y:S01]  /*5450*/  F2FP.BF16.F32.PACK_AB R162, R13, R12 ;  /* 0x0000000c0da2723e */ /* 0x004fe200000010ff */
[----:B------:R-:W-:Y:S01]  /*5460*/  FADD.FTZ R12, R12, R11 ;  /* 0x0000000b0c0c7221 */ /* 0x000fe20000010000 */
[----:B0-----:R-:W-:Y:S01]  /*5470*/  F2FP.BF16.F32.PACK_AB R164, R15, R14 ;  /* 0x0000000e0fa4723e */ /* 0x001fe200000010ff */
[----:B------:R-:W-:-:S02]  /*5480*/  @!P1 VIADD R3, R3, 0x38860 ;  /* 0x0003886003039836 */ /* 0x000fc40000000000 */
[----:B------:R-:W-:Y:S01]  /*5490*/  FADD.FTZ R13, R13, R12 ;  /* 0x0000000c0d0d7221 */ /* 0x000fe20000010000 */
[----:B------:R-:W0:Y:S02]  /*54a0*/  MUFU.EX2 R175, R175 ;  /* 0x000000af00af7308 */ /* 0x000e240000000800 */
[----:B------:R-:W-:Y:S01]  /*54b0*/  @!P1 PRMT R3, RZ, 0x654, R3 ;  /* 0x00000654ff039816 */ /* 0x000fe20000000003 */
[----:B------:R-:W-:-:S04]  /*54c0*/  FADD.FTZ R14, R14, R13 ;  /* 0x0000000d0e0e7221 */ /* 0x000fc80000010000 */
[----:B------:R-:W-:Y:S01]  /*54d0*/  FADD.FTZ R15, R15, R14 ;  /* 0x0000000e0f0f7221 */ /* 0x000fe20000010000 */
        /* <DEDUP_REMOVED lines=15> */
[----:B------:R-:W-:Y:S01]  /*55d0*/  MUFU.EX2 R20, R20 ;  /* 0x0000001400147308 */ /* 0x000fe20000000800 */
[----:B------:R0:W-:Y:S07]  /*55e0*/  STSM.16.M88.4 [R22+0x36400], R156 ;  /* 0x0364009c16007844 */ /* 0x0001ee0000000200 */
[----:B------:R-:W3:Y:S01]  /*55f0*/  MUFU.EX2 R21, R21 ;  /* 0x0000001500157308 */ /* 0x000ee20000000800 */
[----:B--2---:R-:W-:Y:S01]  /*5600*/  F2FP.BF16.F32.PACK_AB R163, R181, R180 ;  /* 0x000000b4b5a3723e */ /* 0x004fe200000010ff */
[----:B------:R-:W-:-:S04]  /*5610*/  FADD.FTZ R180, R180, R179 ;  /* 0x000000b3b4b47221 */ /* 0x000fc80000010000 */
[----:B------:R0:W-:Y:S01]  /*5620*/  STSM.16.M88.4 [R185], R160 ;  /* 0x000000a0b9007844 */ /* 0x0001e20000000200 */
[----:B------:R-:W-:Y:S01]  /*5630*/  FADD.FTZ R181, R181, R180 ;  /* 0x000000b4b5b57221 */ /* 0x000fe20000010000 */
[----:B------:R-:W-:Y:S08]  /*5640*/  MUFU.EX2 R182, R182 ;  /* 0x000000b600b67308 */ /* 0x000ff00000000800 */
[----:B------:R-:W2:Y:S01]  /*5650*/  MUFU.EX2 R183, R183 ;  /* 0x000000b700b77308 */ /* 0x000ea20000000800 */
[----:B---3--:R-:W-:Y:S01]  /*5660*/  F2FP.BF16.F32.PACK_AB R166, R21, R20 ;  /* 0x0000001415a6723e */ /* 0x008fe200000010ff */
[----:B------:R-:W-:-:S04]  /*5670*/  FADD.FTZ R20, R20, R15 ;  /* 0x0000000f14147221 */ /* 0x000fc80000010000 */
[----:B------:R-:W-:Y:S02]  /*5680*/  FADD.FTZ R20, R21, R20 ;  /* 0x0000001415147221 */ /* 0x000fe40000010000 */
[----:B------:R-:W-:Y:S08]  /*5690*/  MUFU.EX2 R207, R207 ;  /* 0x000000cf00cf7308 */ /* 0x000ff00000000800 */
[----:B------:R-:W3:Y:S01]  /*56a0*/  MUFU.EX2 R208, R208 ;  /* 0x000000d000d07308 */ /* 0x000ee20000000800 */
[----:B--2---:R-:W-:Y:S01]  /*56b0*/  F2FP.BF16.F32.PACK_AB R165, R183, R182 ;  /* 0x000000b6b7a5723e */ /* 0x004fe200000010ff */
[----:B------:R-:W-:-:S04]  /*56c0*/  FADD.FTZ R182, R182, R181 ;  /* 0x000000b5b6b67221 */ /* 0x000fc80000010000 */
[----:B------:R-:W-:Y:S02]  /*56d0*/  FADD.FTZ R182, R183, R182 ;  /* 0x000000b6b7b67221 */ /* 0x000fe40000010000 */
[----:B------:R-:W-:Y:S08]  /*56e0*/  MUFU.EX2 R153, R153 ;  /* 0x0000009900997308 */ /* 0x000ff00000000800 */
[----:B------:R-:W2:Y:S01]  /*56f0*/  MUFU.EX2 R154, R154 ;  /* 0x0000009a009a7308 */ /* 0x000ea20000000800 */
[----:B---3--:R-:W-:Y:S01]  /*5700*/  F2FP.BF16.F32.PACK_AB R167, R208, R207 ;  /* 0x000000cfd0a7723e */ /* 0x008fe200000010ff */
[----:B------:R-:W-:-:S04]  /*5710*/  FADD.FTZ R207, R207, R182 ;  /* 0x000000b6cfcf7221 */ /* 0x000fc80000010000 */
[----:B------:R0:W-:Y:S01]  /*5720*/  STSM.16.M88.4 [R23], R164 ;  /* 0x000000a417007844 */ /* 0x0001e20000000200 */
[----:B------:R-:W-:Y:S01]  /*5730*/  FADD.FTZ R208, R208, R207 ;  /* 0x000000cfd0d07221 */ /* 0x000fe20000010000 */
[----:B------:R-:W-:Y:S08]  /*5740*/  MUFU.EX2 R155, R155 ;  /* 0x0000009b009b7308 */ /* 0x000ff00000000800 */
[----:B------:R-:W3:Y:S01]  /*5750*/  MUFU.EX2 R172, R172 ;  /* 0x000000ac00ac7308 */ /* 0x000ee20000000800 */
[----:B--2---:R-:W-:Y:S01]  /*5760*/  F2FP.BF16.F32.PACK_AB R168, R154, R153 ;  /* 0x000000999aa8723e */ /* 0x004fe200000010ff */
[----:B------:R-:W-:-:S04]  /*5770*/  FADD.FTZ R153, R153, R20 ;  /* 0x0000001499997221 */ /* 0x000fc80000010000 */
[----:B------:R-:W-:Y:S02]  /*5780*/  FADD.FTZ R154, R154, R153 ;  /* 0x000000999a9a7221 */ /* 0x000fe40000010000 */
[----:B------:R-:W-:Y:S08]  /*5790*/  MUFU.EX2 R209, R209 ;  /* 0x000000d100d17308 */ /* 0x000ff00000000800 */
[----:B------:R-:W2:Y:S01]  /*57a0*/  MUFU.EX2 R210, R210 ;  /* 0x000000d200d27308 */ /* 0x000ea20000000800 */
[----:B---3--:R-:W-:-:S07]  /*57b0*/  F2FP.BF16.F32.PACK_AB R170, R172, R155 ;  /* 0x0000009bacaa723e */ /* 0x008fce00000010ff */
[----:B------:R-:W-:Y:S08]  /*57c0*/  MUFU.EX2 R211, R211 ;  /* 0x000000d300d37308 */ /* 0x000ff00000000800 */
[----:B------:R-:W3:Y:S01]  /*57d0*/  MUFU.EX2 R212, R212 ;  /* 0x000000d400d47308 */ /* 0x000ee20000000800 */
[----:B--2---:R-:W-:Y:S01]  /*57e0*/  F2FP.BF16.F32.PACK_AB R169, R210, R209 ;  /* 0x000000d1d2a9723e */ /* 0x004fe200000010ff */
[----:B------:R-:W-:-:S04]  /*57f0*/  FADD.FTZ R209, R209, R208 ;  /* 0x000000d0d1d17221 */ /* 0x000fc80000010000 */
[----:B------:R-:W-:Y:S01]  /*5800*/  FADD.FTZ R210, R210, R209 ;  /* 0x000000d1d2d27221 */ /* 0x000fe20000010000 */
[----:B---3--:R-:W-:-:S03]  /*5810*/  F2FP.BF16.F32.PACK_AB R171, R212, R211 ;  /* 0x000000d3d4ab723e */ /* 0x008fc600000010ff */
[----:B------:R-:W-:Y:S02]  /*5820*/  FADD.FTZ R211, R211, R210 ;  /* 0x000000d2d3d37221 */ /* 0x000fe40000010000 */
[----:B------:R0:W-:Y:S01]  /*5830*/  STSM.16.M88.4 [R184], R168 ;  /* 0x000000a8b8007844 */ /* 0x0001e20000000200 */
[----:B-1----:R-:W-:Y:S01]  /*5840*/  WARPGROUP.ARRIVE ;  /* 0x00000000000079c5 */ /* 0x002fe20000000000 */
[----:B------:R-:W-:-:S05]  /*5850*/  FADD.FTZ R6, R212, R211 ;  /* 0x000000d3d4067221 */ /* 0x000fca0000010000 */
[----:B------:R-:W-:Y:S01]  /*5860*/  HGMMA.64x256x16.F32.BF16 R24, R156, gdesc[UR12].tnspB, RZ, !UPT, gsb0 ;  /* 0x43e0000c9c187df0 */ /* 0x000fe2000c0018ff */
        /* <DEDUP_REMOVED lines=12> */
[----:B------:R-:W-:Y:S01]  /*5930*/  HGMMA.64x256x16.F32.BF16 R24, R164, gdesc[UR12].tnspB, R24, gsb0 ;  /* 0x43e0000ca4187df0 */ /* 0x000fe20008001818 */
[----:B------:R-:W-:Y:S01]  /*5940*/  UMOV UR14, UR10 ;  /* 0x0000000a000e7c82 */ /* 0x000fe20008000000 */
        /* <DEDUP_REMOVED lines=14> */
[----:B------:R1:W-:Y:S02]  /*5a30*/  @!P1 SYNCS.ARRIVE.TRANS64.RED.A1T0 RZ, [R3+URZ], RZ ;  /* 0x000000ff03ff99a7 */ /* 0x0003e4000810043f */
[----:B-1----:R-:W-:-:S04]  /*5a40*/  FADD.FTZ R3, R155, R154 ;  /* 0x0000009a9b037221 */ /* 0x002fc80000010000 */
[----:B------:R-:W-:Y:S01]  /*5a50*/  FADD.FTZ R3, R172, R3 ;  /* 0x00000003ac037221 */ /* 0x000fe20000010000 */
[----:B0-----:R-:W-:Y:S06]  /*5a60*/  @!P2 BRA `(.L_x_4267) ;  /* 0x0000002c0088a947 */ /* 0x001fec0003800000 */
[----:B------:R-:W-:Y:S01]  /*5a70*/  VIADD R7, R173, 0xfffffffe ;  /* 0xfffffffead077836 */ /* 0x000fe20000000000 */
[----:B------:R-:W-:Y:S01]  /*5a80*/  UMOV UR24, UR36 ;  /* 0x0000002400187c82 */ /* 0x000fe20008000000 */
[----:B------:R-:W-:Y:S02]  /*5a90*/  IMAD.MOV.U32 R8, RZ, RZ, R5 ;  /* 0x000000ffff087224 */ /* 0x000fe400078e0005 */
[----:B------:R-:W-:-:S07]  /*5aa0*/  IMAD.MOV.U32 R13, RZ, RZ, R4 ;  /* 0x000000ffff0d7224 */ /* 0x000fce00078e0004 */
.L_x_4276:
        /* <DEDUP_REMOVED lines=9> */
.L_x_4268:
[----:B------:R-:W-:Y:S01]  /*5b40*/  ULEA UR5, UR36, UR37, 0x3 ;  /* 0x0000002524057291 */ /* 0x000fe2000f8e183f */
[----:B------:R-:W-:-:S08]  /*5b50*/  SHF.L.U32 R4, R2, 0x1f, RZ ;  /* 0x0000001f02047819 */ /* 0x000fd000000006ff */
[----:B------:R0:W1:Y:S01]  /*5b60*/  SYNCS.PHASECHK.TRANS64.TRYWAIT P3, [UR5+0x38830], R4 ;  /* 0x03883004ff0075a7 */ /* 0x0000620008060145 */
[----:B------:R-:W-:Y:S05]  /*5b70*/  @P0 BRA `(.L_x_4269) ;  /* 0x0000000000040947 */ /* 0x000fea0003800000 */
[----:B------:R-:W-:Y:S01]  /*5b80*/  BPT.TRAP 0x1 ;  /* 0x000000040000795c */ /* 0x000fe20000300000 */
.L_x_4269:
[----:B-1----:R-:W-:Y:S05]  /*5b90*/  @P3 BRA `(.L_x_4270) ;  /* 0x0000000000083947 */ /* 0x002fea0003800000 */
[----:B------:R-:W1:Y:S02]  /*5ba0*/  SYNCS.PHASECHK.TRANS64.TRYWAIT P3, [UR5+0x38830], R4 ;  /* 0x03883004ff0075a7 */ /* 0x000e640008060145 */
[----:B-1----:R-:W-:Y:S05]  /*5bb0*/  @!P3 BRA `(.L_x_4271) ;  /* 0x000000e400a4b947 */ /* 0x002fea0003800000 */
.L_x_4270:
        /* <DEDUP_REMOVED lines=28> */
.L_x_4272:
[----:B------:R2:W3:Y:S01]  /*5d80*/  SYNCS.PHASECHK.TRANS64.TRYWAIT P3, [UR5+0x38850], R4 ;  /* 0x03885004ff0075a7 */ /* 0x0004e20008060145 */
[----:B------:R-:W-:Y:S05]  /*5d90*/  @P0 BRA `(.L_x_4273) ;  /* 0x0000000000040947 */ /* 0x000fea0003800000 */
[----:B------:R-:W-:Y:S01]  /*5da0*/  BPT.TRAP 0x1 ;  /* 0x000000040000795c */ /* 0x000fe20000300000 */
.L_x_4273:
[----:B---3--:R-:W-:Y:S05]  /*5db0*/  @P3 BRA `(.L_x_4274) ;  /* 0x0000000000083947 */ /* 0x008fea0003800000 */
[----:B------:R-:W3:Y:S02]  /*5dc0*/  SYNCS.PHASECHK.TRANS64.TRYWAIT P3, [UR5+0x38850], R4 ;  /* 0x03885004ff0075a7 */ /* 0x000ee40008060145 */
[----:B---3--:R-:W-:Y:S05]  /*5dd0*/  @!P3 BRA `(.L_x_4275) ;  /* 0x000000e40034b947 */ /* 0x008fea0003800000 */
.L_x_4274:
[----:B------:R-:W-:Y:S01]  /*5de0*/  UIADD3 UR10, UR37, 0x26400, URZ ;  /* 0x00026400250a7890 */ /* 0x000fe2000fffe03f */
[----:B------:R-:W-:Y:S01]  /*5df0*/  WARPGROUP.ARRIVE ;  /* 0x00000000000079c5 */ /* 0x000fe20000000000 */
[----:B------:R-:W-:-:S05]  /*5e00*/  UIADD3 UR15, UR6, 0x2, URZ ;  /* 0x00000002060f7890 */ /* 0x000fca000fffe03f */
[----:B-1----:R-:W1:Y:S01]  /*5e10*/  S2R R5, SR_TID.X ;  /* 0x0000000000057919 */ /* 0x002e620000002100 */
[----:B------:R-:W-:Y:S02]  /*5e20*/  USHF.R.U32.HI UR10, URZ, 0x4, UR10 ;  /* 0x000000043f0a7899 */ /* 0x000fe4000801160a */
[----:B------:R-:W-:Y:S02]  /*5e30*/  UIADD3 UR11, UR6, 0x6, URZ ;  /* 0x00000006060b7890 */ /* 0x000fe4000fffe03f */
[----:B------:R-:W-:Y:S02]  /*5e40*/  ULOP3.LUT UR18, UR10, 0x3fff, URZ, 0xc0, !UPT ;  /* 0x00003fff0a127892 */ /* 0x000fe4000f8ec03f */
[----:B------:R-:W-:Y:S02]  /*5e50*/  UIADD3 UR14, UR6, 0x4, URZ ;  /* 0x00000004060e7890 */ /* 0x000fe4000fffe03f */
        /* <DEDUP_REMOVED lines=9> */
[----:B------:R-:W-:Y:S01]  /*5ef0*/  UIADD3 UR22, UR10, 0x2, URZ ;  /* 0x000000020a167890 */ /* 0x000fe2000fffe03f */
[----:B------:R-:W-:Y:S01]  /*5f00*/  UMOV UR20, UR15 ;  /* 0x0000000f00147c82 */ /* 0x000fe20008000000 */
[----:B------:R-:W-:Y:S01]  /*5f10*/  UMOV UR21, 0x40000040 ;  /* 0x4000004000157882 */ /* 0x000fe20000000000 */
[----:B------:R-:W-:Y:S01]  /*5f20*/  UMOV UR23, 0x40000040 ;  /* 0x4000004000177882 */ /* 0x000fe20000000000 */
[----:B-1----:R-:W-:-:S05]  /*5f30*/  SHF.R.U32.HI R5, RZ, 0x7, R5 ;  /* 0x00000007ff057819 */ /* 0x002fca0000011605 */
[----:B0-2---:R-:W0:Y:S01]  /*5f40*/  SHFL.IDX PT, R4, R5, RZ, 0x1f ;  /* 0x00001fff05047589 */ /* 0x005e2200000e0000 */
        /* <DEDUP_REMOVED lines=319> */
[----:B------:R-:W3:Y:S08]  /*7340*/  MUFU.TANH R11, R11 ;  /* 0x0000000b000b7308 */ /* 0x000ef00000002400 */
[----:B------:R-:W4:Y:S08]  /*7350*/  MUFU.TANH R12, R12 ;  /* 0x0000000c000c7308 */ /* 0x000f300000002400 */
[----:B------:R-:W5:Y:S01]  /*7360*/  MUFU.TANH R154, R154 ;  /* 0x0000009a009a7308 */ /* 0x000f620000002400 */
[----:B0-----:R-:W-:-:S02]  /*7370*/  FMNMX.FTZ R168, R153, R4, !PT ;  /* 0x0000000499a87209 */ /* 0x001fc40007810000 */
[----:B-1----:R-:W-:-:S05]  /*7380*/  FMNMX.FTZ R153, R9, R8, !PT ;  /* 0x0000000809997209 */ /* 0x002fca0007810000 */
[----:B------:R-:W0:Y:S01]  /*7390*/  MUFU.TANH R155, R155 ;  /* 0x0000009b009b7308 */ /* 0x000e220000002400 */
[----:B------:R-:W1:Y:S01]  /*73a0*/  SHFL.BFLY PT, R169, R168, 0x1, 0x1f ;  /* 0x0c201f00a8a97f89 */ /* 0x000e6200000e0000 */
[----:B--2---:R-:W-:-:S04]  /*73b0*/  FMNMX.FTZ R4, R10, R153, !PT ;  /* 0x000000990a047209 */ /* 0x004fc80007810000 */
[----:B---3--:R-:W-:Y:S02]  /*73c0*/  FMNMX.FTZ R153, R11, R4, !PT ;  /* 0x000000040b997209 */ /* 0x008fe40007810000 */
[----:B------:R-:W2:Y:S02]  /*73d0*/  MUFU.TANH R156, R156 ;  /* 0x0000009c009c7308 */ /* 0x000ea40000002400 */
[----:B----4-:R-:W-:-:S04]  /*73e0*/  FMNMX.FTZ R153, R12, R153, !PT ;  /* 0x000000990c997209 */ /* 0x010fc80007810000 */
[----:B-----5:R-:W-:Y:S02]  /*73f0*/  FMNMX.FTZ R14, R154, R153, !PT ;  /* 0x000000999a0e7209 */ /* 0x020fe40007810000 */
[----:B------:R-:W3:Y:S01]  /*7400*/  MUFU.TANH R160, R160 ;  /* 0x000000a000a07308 */ /* 0x000ee20000002400 */
[----:B------:R-:W-:Y:S01]  /*7410*/  FMUL.FTZ R153, R183, UR10 ;  /* 0x0000000ab7997c20 */ /* 0x000fe20008410000 */
[----:B------:R-:W-:-:S06]  /*7420*/  ULEA UR10, UR36, UR7, 0xc ;  /* 0x00000007240a7291 */ /* 0x000fcc000f8e603f */
[----:B------:R-:W4:Y:S01]  /*7430*/  MUFU.TANH R162, R162 ;  /* 0x000000a200a27308 */ /* 0x000f220000002400 */
[----:B------:R-:W-:Y:S01]  /*7440*/  UMOV UR14, UR10 ;  /* 0x0000000a000e7c82 */ /* 0x000fe20008000000 */
[----:B-1----:R-:W-:Y:S02]  /*7450*/  FMNMX.FTZ R4, R168, R169, !PT ;  /* 0x000000a9a8047209 */ /* 0x002fe40007810000 */
[----:B0-----:R-:W-:-:S03]  /*7460*/  FMNMX.FTZ R169, R155, R14, !PT ;  /* 0x0000000e9ba97209 */ /* 0x001fc60007810000 */
[----:B------:R-:W-:Y:S01]  /*7470*/  FADD.FTZ R13, -R4, R13 ;  /* 0x0000000d040d7221 */ /* 0x000fe20000010100 */
[----:B------:R-:W0:Y:S01]  /*7480*/  MUFU.TANH R163, R163 ;  /* 0x000000a300a37308 */ /* 0x000e220000002400 */
[----:B--2---:R-:W-:Y:S01]  /*7490*/  FMNMX.FTZ R169, R156, R169, !PT ;  /* 0x000000a99ca97209 */ /* 0x004fe20007810000 */
[----:B------:R-:W-:Y:S01]  /*74a0*/  FMUL.FTZ R182, R4, UR11 ;  /* 0x0000000b04b67c20 */ /* 0x000fe20008410000 */
[----:B------:R-:W-:Y:S02]  /*74b0*/  FMUL.FTZ R14, R13, UR11 ;  /* 0x0000000b0d0e7c20 */ /* 0x000fe40008410000 */
[----:B---3--:R-:W-:Y:S01]  /*74c0*/  FMNMX.FTZ R169, R160, R169, !PT ;  /* 0x000000a9a0a97209 */ /* 0x008fe20007810000 */
[--C-:B------:R-:W-:Y:S01]  /*74d0*/  FFMA.FTZ R13, R20, UR11, -R182.reuse ;  /* 0x0000000b140d7c23 */ /* 0x100fe200080108b6 */
[--C-:B------:R-:W-:Y:S01]  /*74e0*/  FFMA.FTZ R171, R21, UR11, -R182.reuse ;  /* 0x0000000b15ab7c23 */ /* 0x100fe200080108b6 */
[----:B------:R-:W1:Y:S01]  /*74f0*/  MUFU.TANH R166, R166 ;  /* 0x000000a600a67308 */ /* 0x000e620000002400 */
[----:B----4-:R-:W-:Y:S01]  /*7500*/  FMNMX.FTZ R168, R162, R169, !PT ;  /* 0x000000a9a2a87209 */ /* 0x010fe20007810000 */
[--C-:B------:R-:W-:Y:S01]  /*7510*/  FFMA.FTZ R21, R157, UR11, -R182.reuse ;  /* 0x0000000b9d157c23 */ /* 0x100fe200080108b6 */
[--C-:B------:R-:W-:Y:S01]  /*7520*/  FFMA.FTZ R170, R158, UR11, -R182.reuse ;  /* 0x0000000b9eaa7c23 */ /* 0x100fe200080108b6 */
[--C-:B------:R-:W-:Y:S01]  /*7530*/  FFMA.FTZ R178, R177, UR11, -R182.reuse ;  /* 0x0000000bb1b27c23 */ /* 0x100fe200080108b6 */
[--C-:B------:R-:W-:Y:S01]  /*7540*/  FFMA.FTZ R15, R15, UR11, -R182.reuse ;  /* 0x0000000b0f0f7c23 */ /* 0x100fe200080108b6 */
[--C-:B------:R-:W-:Y:S01]  /*7550*/  FFMA.FTZ R172, R161, UR11, -R182.reuse ;  /* 0x0000000ba1ac7c23 */ /* 0x100fe200080108b6 */
[--C-:B------:R-:W-:Y:S01]  /*7560*/  FFMA.FTZ R164, R164, UR11, -R182.reuse ;  /* 0x0000000ba4a47c23 */ /* 0x100fe200080108b6 */
[----:B------:R-:W2:Y:S01]  /*7570*/  MUFU.TANH R167, R167 ;  /* 0x000000a700a77308 */ /* 0x000ea20000002400 */
[----:B0-----:R-:W-:Y:S01]  /*7580*/  FMNMX.FTZ R169, R163, R168, !PT ;  /* 0x000000a8a3a97209 */ /* 0x001fe20007810000 */
[--C-:B------:R-:W-:Y:S01]  /*7590*/  FFMA.FTZ R173, R207, UR11, -R182.reuse ;  /* 0x0000000bcfad7c23 */ /* 0x100fe200080108b6 */
[--C-:B------:R-:W-:Y:S01]  /*75a0*/  FFMA.FTZ R176, R208, UR11, -R182.reuse ;  /* 0x0000000bd0b07c23 */ /* 0x100fe200080108b6 */
[--C-:B------:R-:W-:Y:S01]  /*75b0*/  FFMA.FTZ R175, R209, UR11, -R182.reuse ;  /* 0x0000000bd1af7c23 */ /* 0x100fe200080108b6 */
[----:B------:R-:W-:-:S03]  /*75c0*/  FFMA.FTZ R177, R210, UR11, -R182 ;  /* 0x0000000bd2b17c23 */ /* 0x000fc600080108b6 */
[----:B------:R-:W0:Y:S01]  /*75d0*/  MUFU.TANH R181, R181 ;  /* 0x000000b500b57308 */ /* 0x000e220000002400 */
[----:B-1----:R-:W-:Y:S01]  /*75e0*/  FMNMX.FTZ R20, R166, R169, !PT ;  /* 0x000000a9a6147209 */ /* 0x002fe20007810000 */
[----:B------:R-:W-:-:S06]  /*75f0*/  FFMA.FTZ R169, R5, UR11, -R182 ;  /* 0x0000000b05a97c23 */ /* 0x000fcc00080108b6 */
[----:B------:R-:W1:Y:S01]  /*7600*/  MUFU.TANH R211, R211 ;  /* 0x000000d300d37308 */ /* 0x000e620000002400 */
[----:B--2---:R-:W-:-:S07]  /*7610*/  FMNMX.FTZ R168, R167, R20, !PT ;  /* 0x00000014a7a87209 */ /* 0x004fce0007810000 */
[----:B------:R-:W2:Y:S01]  /*7620*/  MUFU.TANH R152, R152 ;  /* 0x0000009800987308 */ /* 0x000ea20000002400 */
[----:B0-----:R-:W-:-:S07]  /*7630*/  FMNMX.FTZ R168, R181, R168, !PT ;  /* 0x000000a8b5a87209 */ /* 0x001fce0007810000 */
[----:B------:R-:W0:Y:S01]  /*7640*/  MUFU.TANH R153, R153 ;  /* 0x0000009900997308 */ /* 0x000e220000002400 */
[----:B-1----:R-:W-:-:S07]  /*7650*/  FMNMX.FTZ R5, R211, R168, !PT ;  /* 0x000000a8d3057209 */ /* 0x002fce0007810000 */
[----:B------:R1:W-:Y:S01]  /*7660*/  MUFU.EX2 R20, R169 ;  /* 0x000000a900147308 */ /* 0x0003e20000000800 */
[----:B--2---:R-:W-:-:S07]  /*7670*/  FMNMX.FTZ R168, R152, R5, !PT ;  /* 0x0000000598a87209 */ /* 0x004fce0007810000 */
[----:B------:R-:W2:Y:S01]  /*7680*/  MUFU.EX2 R14, R14 ;  /* 0x0000000e000e7308 */ /* 0x000ea20000000800 */
[----:B0-----:R-:W-:Y:S01]  /*7690*/  FMNMX.FTZ R5, R153, R168, !PT ;  /* 0x000000a899057209 */ /* 0x001fe20007810000 */
[----:B-1----:R-:W-:-:S04]  /*76a0*/  FFMA.FTZ R169, R159, UR11, -R182 ;  /* 0x0000000b9fa97c23 */ /* 0x002fc800080108b6 */
[----:B------:R-:W0:Y:S02]  /*76b0*/  SHFL.BFLY PT, R174, R5, 0x2, 0x1f ;  /* 0x0c401f0005ae7f89 */ /* 0x000e2400000e0000 */
[----:B------:R-:W1:Y:S08]  /*76c0*/  MUFU.EX2 R13, R13 ;  /* 0x0000000d000d7308 */ /* 0x000e700000000800 */
[----:B------:R-:W-:Y:S01]  /*76d0*/  MUFU.EX2 R15, R15 ;  /* 0x0000000f000f7308 */ /* 0x000fe20000000800 */
        /* <DEDUP_REMOVED lines=12> */
[----:B------:R-:W-:Y:S01]  /*77a0*/  FMUL.FTZ R45, R45, R14 ;  /* 0x0000000e2d2d7220 */ /* 0x000fe20000410000 */
[----:B0-----:R-:W-:Y:S01]  /*77b0*/  FMNMX.FTZ R157, R5, R174, !PT ;  /* 0x000000ae059d7209 */ /* 0x001fe20007810000 */
[--C-:B------:R-:W-:Y:S01]  /*77c0*/  FFMA.FTZ R174, R165, UR11, -R182.reuse ;  /* 0x0000000ba5ae7c23 */ /* 0x100fe200080108b6 */
[----:B------:R-:W-:Y:S01]  /*77d0*/  FFMA.FTZ R182, R180, UR11, -R182 ;  /* 0x0000000bb4b67c23 */ /* 0x000fe200080108b6 */
[----:B------:R-:W-:Y:S01]  /*77e0*/  MUFU.EX2 R21, R21 ;  /* 0x0000001500157308 */ /* 0x000fe20000000800 */
[-C--:B------:R-:W-:Y:S01]  /*77f0*/  FMUL.FTZ R48, R48, R14.reuse ;  /* 0x0000000e30307220 */ /* 0x080fe20000410000 */
[----:B------:R-:W0:Y:S01]  /*7800*/  SHFL.BFLY PT, R158, R157, 0x1, 0x1f ;  /* 0x0c201f009d9e7f89 */ /* 0x000e2200000e0000 */
        /* <DEDUP_REMOVED lines=23> */
[----:B0-----:R-:W-:Y:S01]  /*7980*/  FMNMX.FTZ R5, R157, R158, !PT ;  /* 0x0000009e9d057209 */ /* 0x001fe20007810000 */
[-C--:B------:R-:W-:Y:S01]  /*7990*/  FMUL.FTZ R89, R89, R14.reuse ;  /* 0x0000000e59597220 */ /* 0x080fe20000410000 */
[-C--:B------:R-:W-:Y:S01]  /*79a0*/  FMUL.FTZ R92, R92, R14.reuse ;  /* 0x0000000e5c5c7220 */ /* 0x080fe20000410000 */
[-C--:B------:R-:W-:Y:S01]  /*79b0*/  FMUL.FTZ R93, R93, R14.reuse ;  /* 0x0000000e5d5d7220 */ /* 0x080fe20000410000 */
[-C--:B------:R-:W-:Y:S01]  /*79c0*/  FMUL.FTZ R96, R96, R14.reuse ;  /* 0x0000000e60607220 */ /* 0x080fe20000410000 */
[----:B------:R-:W-:Y:S01]  /*79d0*/  FADD.FTZ R157, -R5, R8 ;  /* 0x00000008059d7221 */ /* 0x000fe20000010100 */
[----:B------:R-:W-:Y:S01]  /*79e0*/  MUFU.EX2 R171, R164 ;  /* 0x000000a400ab7308 */ /* 0x000fe20000000800 */
[-C--:B------:R-:W-:Y:S01]  /*79f0*/  FMUL.FTZ R97, R97, R14.reuse ;  /* 0x0000000e61617220 */ /* 0x080fe20000410000 */
[-C--:B------:R-:W-:Y:S01]  /*7a00*/  FMUL.FTZ R100, R100, R14.reuse ;  /* 0x0000000e64647220 */ /* 0x080fe20000410000 */
[----:B------:R-:W-:Y:S01]  /*7a10*/  FMUL.FTZ R179, R157, UR11 ;  /* 0x0000000b9db37c20 */ /* 0x000fe20008410000 */
[----:B------:R-:W-:Y:S01]  /*7a20*/  FMUL.FTZ R157, R5, UR11 ;  /* 0x0000000b059d7c20 */ /* 0x000fe20008410000 */
[-C--:B------:R-:W-:Y:S01]  /*7a30*/  FMUL.FTZ R101, R101, R14.reuse ;  /* 0x0000000e65657220 */ /* 0x080fe20000410000 */
[-C--:B------:R-:W-:Y:S01]  /*7a40*/  FMUL.FTZ R104, R104, R14.reuse ;  /* 0x0000000e68687220 */ /* 0x080fe20000410000 */
[----:B------:R-:W-:Y:S01]  /*7a50*/  FMUL.FTZ R105, R105, R14 ;  /* 0x0000000e69697220 */ /* 0x000fe20000410000 */
[----:B------:R-:W-:Y:S01]  /*7a60*/  FFMA.FTZ R183, R155, UR11, -R157 ;  /* 0x0000000b9bb77c23 */ /* 0x000fe2000801089d */
[----:B------:R-:W-:Y:S01]  /*7a70*/  IMAD.MOV R155, RZ, RZ, -R19 ;  /* 0x000000ffff9b7224 */ /* 0x000fe200078e0a13 */
[----:B------:R-:W0:Y:S01]  /*7a80*/  MUFU.EX2 R179, R179 ;  /* 0x000000b300b37308 */ /* 0x000e220000000800 */
[--C-:B------:R-:W-:Y:S01]  /*7a90*/  FFMA.FTZ R180, R9, UR11, -R157.reuse ;  /* 0x0000000b09b47c23 */ /* 0x100fe2000801089d */
[--C-:B------:R-:W-:Y:S01]  /*7aa0*/  FFMA.FTZ R212, R211, UR11, -R157.reuse ;  /* 0x0000000bd3d47c23 */ /* 0x100fe2000801089d */
[----:B------:R-:W-:Y:S01]  /*7ab0*/  FFMA.FTZ R9, R10, UR11, -R157 ;  /* 0x0000000b0a097c23 */ /* 0x000fe2000801089d */
[----:B------:R-:W-:Y:S01]  /*7ac0*/  ISETP.NE.AND P3, PT, R18, R155, PT ;  /* 0x0000009b1200720c */ /* 0x000fe20003f65270 */
[----:B------:R-:W-:-:S02]  /*7ad0*/  IMAD.U32 R211, RZ, RZ, UR5 ;  /* 0x00000005ffd37e24 */ /* 0x000fc4000f8e00ff */
[--C-:B------:R-:W-:Y:S01]  /*7ae0*/  FFMA.FTZ R10, R11, UR11, -R157.reuse ;  /* 0x0000000b0b0a7c23 */ /* 0x100fe2000801089d */
[--C-:B------:R-:W-:Y:S01]  /*7af0*/  FFMA.FTZ R11, R12, UR11, -R157.reuse ;  /* 0x0000000b0c0b7c23 */ /* 0x100fe2000801089d */
[----:B------:R2:W-:Y:S01]  /*7b00*/  MUFU.EX2 R8, R182 ;  /* 0x000000b600087308 */ /* 0x0005e20000000800 */
[--C-:B------:R-:W-:Y:S01]  /*7b10*/  FFMA.FTZ R12, R154, UR11, -R157.reuse ;  /* 0x0000000b9a0c7c23 */ /* 0x100fe2000801089d */
[----:B------:R-:W-:Y:S02]  /*7b20*/  @!P1 VIADD R154, R211, 0x38840 ;  /* 0x00038840d39a9836 */ /* 0x000fe40000000000 */
[--C-:B------:R-:W-:Y:S01]  /*7b30*/  FFMA.FTZ R207, R160, UR11, -R157.reuse ;  /* 0x0000000ba0cf7c23 */ /* 0x100fe2000801089d */
[--C-:B------:R-:W-:Y:S01]  /*7b40*/  FFMA.FTZ R208, R162, UR11, -R157.reuse ;  /* 0x0000000ba2d07c23 */ /* 0x100fe2000801089d */
[--C-:B------:R-:W-:Y:S01]  /*7b50*/  FFMA.FTZ R209, R163, UR11, -R157.reuse ;  /* 0x0000000ba3d17c23 */ /* 0x100fe2000801089d */
[--C-:B------:R-:W-:Y:S01]  /*7b60*/  FFMA.FTZ R210, R166, UR11, -R157.reuse ;  /* 0x0000000ba6d27c23 */ /* 0x100fe2000801089d */
[----:B------:R-:W-:Y:S01]  /*7b70*/  @!P1 PRMT R154, RZ, 0x654, R154 ;  /* 0x00000654ff9a9816 */ /* 0x000fe2000000009a */
[--C-:B------:R-:W-:Y:S01]  /*7b80*/  FFMA.FTZ R213, R167, UR11, -R157.reuse ;  /* 0x0000000ba7d57c23 */ /* 0x100fe2000801089d */
[--C-:B--2---:R-:W-:Y:S01]  /*7b90*/  FFMA.FTZ R182, R156, UR11, -R157.reuse ;  /* 0x0000000b9cb67c23 */ /* 0x104fe2000801089d */
[----:B------:R-:W-:Y:S01]  /*7ba0*/  IMAD.U32 R156, RZ, RZ, UR24 ;  /* 0x00000018ff9c7e24 */ /* 0x000fe2000f8e00ff */
[----:B------:R2:W-:Y:S01]  /*7bb0*/  @!P1 SYNCS.ARRIVE.TRANS64.RED.A1T0 RZ, [R154+URZ], RZ ;  /* 0x000000ff9aff99a7 */ /* 0x0005e2000810043f */
[--C-:B------:R-:W-:Y:S01]  /*7bc0*/  FFMA.FTZ R181, R181, UR11, -R157.reuse ;  /* 0x0000000bb5b57c23 */ /* 0x100fe2000801089d */
[----:B------:R-:W-:Y:S01]  /*7bd0*/  FFMA.FTZ R214, R152, UR11, -R157 ;  /* 0x0000000b98d67c23 */ /* 0x000fe2000801089d */
[----:B------:R-:W-:-:S02]  /*7be0*/  @!P3 IMAD R155, R156, 0x40, R17 ;  /* 0x000000409c9bb824 */ /* 0x000fc400078e0211 */
[----:B------:R-:W-:Y:S01]  /*7bf0*/  FFMA.FTZ R215, R153, UR11, -R157 ;  /* 0x0000000b99d77c23 */ /* 0x000fe2000801089d */
[----:B------:R-:W-:Y:S01]  /*7c00*/  MUFU.EX2 R180, R180 ;  /* 0x000000b400b47308 */ /* 0x000fe20000000800 */
[----:B-1----:R-:W-:Y:S01]  /*7c10*/  F2FP.BF16.F32.PACK_AB R152, R20, R13 ;  /* 0x0000000d1498723e */ /* 0x002fe200000010ff */
[-C--:B0-----:R-:W-:Y:S01]  /*7c20*/  FMUL.FTZ R26, R26, R179.reuse ;  /* 0x000000b31a1a7220 */ /* 0x081fe20000410000 */
[----:B------:R-:W-:Y:S01]  /*7c30*/  @!P3 LEA R155, R155, UR37, 0x2 ;  /* 0x000000259b9bbc11 */ /* 0x000fe2000f8e10ff */
[----:B------:R-:W-:Y:S01]  /*7c40*/  FMUL.FTZ R27, R27, R179 ;  /* 0x000000b31b1b7220 */ /* 0x000fe20000410000 */
[----:B--2---:R-:W-:Y:S01]  /*7c50*/  F2FP.BF16.F32.PACK_AB R154, R168, R15 ;  /* 0x0000000fa89a723e */ /* 0x004fe200000010ff */
[----:B------:R-:W-:Y:S01]  /*7c60*/  FMUL.FTZ R30, R30, R179 ;  /* 0x000000b31e1e7220 */ /* 0x000fe20000410000 */
[----:B------:R-:W-:Y:S01]  /*7c70*/  F2FP.BF16.F32.PACK_AB R156, R170, R21 ;  /* 0x00000015aa9c723e */ /* 0x000fe200000010ff */
[----:B------:R-:W-:Y:S01]  /*7c80*/  @!P3 STS [R155+0x38400], R14 ;  /* 0x0384000e9b00b388 */ /* 0x000fe20000000800 */
[----:B------:R-:W0:Y:S01]  /*7c90*/  MUFU.EX2 R9, R9 ;  /* 0x0000000900097308 */ /* 0x000e220000000800 */
[----:B------:R-:W-:Y:S01]  /*7ca0*/  F2FP.BF16.F32.PACK_AB R158, R172, R169 ;  /* 0x000000a9ac9e723e */ /* 0x000fe200000010ff */
[-C--:B------:R-:W-:Y:S01]  /*7cb0*/  FMUL.FTZ R31, R31, R179.reuse ;  /* 0x000000b31f1f7220 */ /* 0x080fe20000410000 */
[----:B------:R1:W-:Y:S01]  /*7cc0*/  @!P3 STS [R155+0x38420], R179 ;  /* 0x038420b39b00b388 */ /* 0x0003e20000000800 */
        /* <DEDUP_REMOVED lines=52> */
[----:B------:R-:W0:Y:S01]  /*8010*/  MUFU.EX2 R174, R174 ;  /* 0x000000ae00ae7308 */ /* 0x000e220000000800 */
[-C--:B------:R-:W-:Y:S01]  /*8020*/  FMUL.FTZ R112, R112, R14.reuse ;  /* 0x0000000e70707220 */ /* 0x080fe20000410000 */
[-C--:B------:R-:W-:Y:S01]  /*8030*/  FMUL.FTZ R113, R113, R14.reuse ;  /* 0x0000000e71717220 */ /* 0x080fe20000410000 */
[-C--:B------:R-:W-:Y:S01]  /*8040*/  FMUL.FTZ R114, R114, R179.reuse ;  /* 0x000000b372727220 */ /* 0x080fe20000410000 */
[-C--:B------:R-:W-:Y:S01]  /*8050*/  FMUL.FTZ R115, R115, R179.reuse ;  /* 0x000000b373737220 */ /* 0x080fe20000410000 */
[-C--:B------:R-:W-:Y:S01]  /*8060*/  FMUL.FTZ R116, R116, R14.reuse ;  /* 0x0000000e74747220 */ /* 0x080fe20000410000 */
[----:B------:R-:W-:Y:S01]  /*8070*/  FMUL.FTZ R117, R117, R14 ;  /* 0x0000000e75757220 */ /* 0x000fe20000410000 */
[-C--:B------:R-:W-:Y:S01]  /*8080*/  FMUL.FTZ R118, R118, R179.reuse ;  /* 0x000000b376767220 */ /* 0x080fe20000410000 */
[----:B------:R-:W-:Y:S01]  /*8090*/  MUFU.EX2 R173, R173 ;  /* 0x000000ad00ad7308 */ /* 0x000fe20000000800 */
[----:B-1----:R-:W-:Y:S01]  /*80a0*/  F2FP.BF16.F32.PACK_AB R159, R207, R182 ;  /* 0x000000b6cf9f723e */ /* 0x002fe200000010ff */
[-C--:B------:R-:W-:Y:S01]  /*80b0*/  FMUL.FTZ R119, R119, R179.reuse ;  /* 0x000000b377777220 */ /* 0x080fe20000410000 */
[-C--:B------:R-:W-:Y:S01]  /*80c0*/  FMUL.FTZ R120, R120, R14.reuse ;  /* 0x0000000e78787220 */ /* 0x080fe20000410000 */
[-C--:B------:R-:W-:Y:S01]  /*80d0*/  FMUL.FTZ R121, R121, R14.reuse ;  /* 0x0000000e79797220 */ /* 0x080fe20000410000 */
[-C--:B------:R-:W-:Y:S01]  /*80e0*/  FMUL.FTZ R122, R122, R179.reuse ;  /* 0x000000b37a7a7220 */ /* 0x080fe20000410000 */
[----:B------:R-:W-:Y:S01]  /*80f0*/  FMUL.FTZ R123, R123, R179 ;  /* 0x000000b37b7b7220 */ /* 0x000fe20000410000 */
        /* <DEDUP_REMOVED lines=35> */
[----:B------:R-:W-:Y:S01]  /*8330*/  FMUL.FTZ R151, R151, R179 ;  /* 0x000000b397977220 */ /* 0x000fe20000410000 */
[----:B------:R0:W-:Y:S01]  /*8340*/  STSM.16.M88.4 [R22+0x36400], R152 ;  /* 0x0364009816007844 */ /* 0x0001e20000000200 */
[----:B------:R-:W-:Y:S01]  /*8350*/  FFMA.FTZ R3, R14, R3, R13 ;  /* 0x000000030e037223 */ /* 0x000fe2000001000d */
[----:B------:R-:W-:Y:S01]  /*8360*/  FFMA.FTZ R6, R179, R6, R180 ;  /* 0x00000006b3067223 */ /* 0x000fe200000100b4 */
[----:B------:R-:W-:Y:S01]  /*8370*/  @!P1 VIADD R211, R211, 0x38860 ;  /* 0x00038860d3d39836 */ /* 0x000fe20000000000 */
[----:B------:R0:W-:Y:S01]  /*8380*/  STSM.16.M88.4 [R185], R156 ;  /* 0x0000009cb9007844 */ /* 0x0001e20000000200 */
[----:B------:R-:W-:Y:S01]  /*8390*/  MUFU.EX2 R175, R175 ;  /* 0x000000af00af7308 */ /* 0x000fe20000000800 */
[----:B------:R-:W-:Y:S01]  /*83a0*/  FADD.FTZ R20, R20, R3 ;  /* 0x0000000314147221 */ /* 0x000fe20000010000 */
[----:B------:R-:W-:Y:S01]  /*83b0*/  FADD.FTZ R9, R9, R6 ;  /* 0x0000000609097221 */ /* 0x000fe20000010000 */
[----:B------:R-:W-:Y:S01]  /*83c0*/  @!P1 PRMT R211, RZ, 0x654, R211 ;  /* 0x00000654ffd39816 */ /* 0x000fe200000000d3 */
[----:B------:R-:W-:Y:S01]  /*83d0*/  UMOV UR24, UR36 ;  /* 0x0000002400187c82 */ /* 0x000fe20008000000 */
[----:B------:R-:W-:Y:S01]  /*83e0*/  FADD.FTZ R15, R15, R20 ;  /* 0x000000140f0f7221 */ /* 0x000fe20000010000 */
[----:B------:R-:W-:Y:S01]  /*83f0*/  FADD.FTZ R10, R10, R9 ;  /* 0x000000090a0a7221 */ /* 0x000fe20000010000 */
[----:B------:R-:W-:Y:S01]  /*8400*/  IMAD.MOV.U32 R13, RZ, RZ, R4 ;  /* 0x000000ffff0d7224 */ /* 0x000fe200078e0004 */
[----:B------:R-:W2:Y:S01]  /*8410*/  MUFU.EX2 R178, R178 ;  /* 0x000000b200b27308 */ /* 0x000ea20000000800 */
[----:B-1----:R-:W-:Y:S01]  /*8420*/  F2FP.BF16.F32.PACK_AB R163, R213, R210 ;  /* 0x000000d2d5a3723e */ /* 0x002fe200000010ff */
[----:B------:R-:W-:Y:S01]  /*8430*/  FADD.FTZ R168, R168, R15 ;  /* 0x0000000fa8a87221 */ /* 0x000fe20000010000 */
[----:B------:R-:W-:-:S03]  /*8440*/  FADD.FTZ R11, R11, R10 ;  /* 0x0000000a0b0b7221 */ /* 0x000fc60000010000 */
[----:B------:R0:W-:Y:S01]  /*8450*/  STSM.16.M88.4 [R23], R160 ;  /* 0x000000a017007844 */ /* 0x0001e20000000200 */
[----:B------:R-:W-:Y:S01]  /*8460*/  FADD.FTZ R21, R21, R168 ;  /* 0x000000a815157221 */ /* 0x000fe20000010000 */
[----:B------:R-:W1:Y:S01]  /*8470*/  MUFU.EX2 R177, R177 ;  /* 0x000000b100b17308 */ /* 0x000e620000000800 */
[----:B------:R-:W-:Y:S02]  /*8480*/  FADD.FTZ R12, R12, R11 ;  /* 0x0000000b0c0c7221 */ /* 0x000fe40000010000 */
[----:B------:R-:W-:Y:S02]  /*8490*/  FADD.FTZ R170, R170, R21 ;  /* 0x00000015aaaa7221 */ /* 0x000fe40000010000 */
[----:B------:R-:W-:Y:S02]  /*84a0*/  FADD.FTZ R183, R183, R12 ;  /* 0x0000000cb7b77221 */ /* 0x000fe40000010000 */
[----:B------:R-:W-:Y:S01]  /*84b0*/  FADD.FTZ R169, R169, R170 ;  /* 0x000000aaa9a97221 */ /* 0x000fe20000010000 */
[----:B------:R-:W-:Y:S01]  /*84c0*/  MUFU.EX2 R181, R181 ;  /* 0x000000b500b57308 */ /* 0x000fe20000000800 */
[----:B--2---:R-:W-:Y:S01]  /*84d0*/  F2FP.BF16.F32.PACK_AB R164, R178, R175 ;  /* 0x000000afb2a4723e */ /* 0x004fe200000010ff */
        /* <DEDUP_REMOVED lines=10> */
[----:B------:R-:W1:Y:S02]  /*8580*/  MUFU.EX2 R214, R214 ;  /* 0x000000d600d67308 */ /* 0x000e640000000800 */
[----:B------:R-:W-:Y:S01]  /*8590*/  FADD.FTZ R210, R210, R209 ;  /* 0x000000d1d2d27221 */ /* 0x000fe20000010000 */
[----:B------:R-:W-:-:S03]  /*85a0*/  FADD.FTZ R176, R176, R173 ;  /* 0x000000adb0b07221 */ /* 0x000fc60000010000 */
[----:B------:R-:W-:Y:S01]  /*85b0*/  FADD.FTZ R210, R213, R210 ;  /* 0x000000d2d5d27221 */ /* 0x000fe20000010000 */
[----:B------:R-:W-:Y:S01]  /*85c0*/  FADD.FTZ R175, R175, R176 ;  /* 0x000000b0afaf7221 */ /* 0x000fe20000010000 */
[----:B------:R-:W3:Y:S01]  /*85d0*/  MUFU.EX2 R215, R215 ;  /* 0x000000d700d77308 */ /* 0x000ee20000000800 */
[----:B--2---:R-:W-:Y:S01]  /*85e0*/  F2FP.BF16.F32.PACK_AB R165, R212, R181 ;  /* 0x000000b5d4a5723e */ /* 0x004fe200000010ff */
[----:B------:R-:W-:Y:S01]  /*85f0*/  FADD.FTZ R181, R181, R210 ;  /* 0x000000d2b5b57221 */ /* 0x000fe20000010000 */
[----:B------:R-:W-:-:S03]  /*8600*/  FADD.FTZ R178, R178, R175 ;  /* 0x000000afb2b27221 */ /* 0x000fc60000010000 */
[----:B------:R-:W-:Y:S01]  /*8610*/  FADD.FTZ R181, R212, R181 ;  /* 0x000000b5d4b57221 */ /* 0x000fe20000010000 */
[----:B------:R-:W-:-:S03]  /*8620*/  FADD.FTZ R3, R177, R178 ;  /* 0x000000b2b1037221 */ /* 0x000fc60000010000 */
[----:B-1----:R-:W-:Y:S01]  /*8630*/  FADD.FTZ R6, R214, R181 ;  /* 0x000000b5d6067221 */ /* 0x002fe20000010000 */
[----:B------:R-:W-:Y:S01]  /*8640*/  FADD.FTZ R3, R8, R3 ;  /* 0x0000000308037221 */ /* 0x000fe20000010000 */
[----:B------:R-:W-:Y:S01]  /*8650*/  IMAD.MOV.U32 R8, RZ, RZ, R5 ;  /* 0x000000ffff087224 */ /* 0x000fe200078e0005 */
[C---:B---3--:R-:W-:Y:S01]  /*8660*/  F2FP.BF16.F32.PACK_AB R167, R215.reuse, R214 ;  /* 0x000000d6d7a7723e */ /* 0x048fe200000010ff */
[----:B------:R-:W-:-:S04]  /*8670*/  FADD.FTZ R6, R215, R6 ;  /* 0x00000006d7067221 */ /* 0x000fc80000010000 */
[----:B------:R0:W-:Y:S01]  /*8680*/  STSM.16.M88.4 [R184], R164 ;  /* 0x000000a4b8007844 */ /* 0x0001e20000000200 */
[----:B------:R-:W-:-:S06]  /*8690*/  WARPGROUP.ARRIVE ;  /* 0x00000000000079c5 */ /* 0x000fcc0000000000 */
        /* <DEDUP_REMOVED lines=31> */
.L_x_4267:
[----:B------:R-:W1:Y:S01]  /*8890*/  SHFL.BFLY PT, R0, R3, 0x2, 0x1f ;  /* 0x0c401f0003007f89 */ /* 0x000e6200000e0000 */
[----:B------:R-:W-:Y:S02]  /*88a0*/  IMAD.MOV R13, RZ, RZ, -R19 ;  /* 0x000000ffff0d7224 */ /* 0x000fe400078e0a13 */
[----:B------:R-:W-:Y:S01]  /*88b0*/  IMAD.MOV.U32 R9, RZ, RZ, RZ ;  /* 0x000000ffff097224 */ /* 0x000fe200078e00ff */
[----:B------:R-:W2:Y:S01]  /*88c0*/  SHFL.BFLY PT, R7, R6, 0x2, 0x1f ;  /* 0x0c401f0006077f89 */ /* 0x000ea200000e0000 */
[----:B------:R-:W-:Y:S01]  /*88d0*/  IMAD.U32 R21, RZ, RZ, UR11 ;  /* 0x0000000bff157e24 */ /* 0x000fe2000f8e00ff */
[----:B------:R-:W-:Y:S08]  /*88e0*/  BAR.ARV 0x8, 0x100 ;  /* 0x0204000000007b1d */ /* 0x000ff00000002000 */
[----:B------:R-:W-:Y:S01]  /*88f0*/  BAR.SYNC.DEFER_BLOCKING 0xf, 0x100 ;  /* 0x03c4000000007b1d */ /* 0x000fe20000010000 */
[----:B------:R-:W-:Y:S01]  /*8900*/  ISETP.NE.AND P0, PT, R18, R13, PT ;  /* 0x0000000d1200720c */ /* 0x000fe20003f05270 */
[----:B------:R-:W-:-:S02]  /*8910*/  VIADD R193, R193, 0x1 ;  /* 0x00000001c1c17836 */ /* 0x000fc40000000000 */
[----:B-1----:R-:W-:Y:S01]  /*8920*/  FADD.FTZ R0, R0, R3 ;  /* 0x0000000300007221 */ /* 0x002fe20000010000 */
[----:B------:R-:W-:Y:S02]  /*8930*/  IMAD.MOV.U32 R3, RZ, RZ, -0x800000 ;  /* 0xff800000ff037424 */ /* 0x000fe400078e00ff */
[----:B--2---:R-:W-:Y:S02]  /*8940*/  FADD.FTZ R8, R7, R6 ;  /* 0x0000000607087221 */ /* 0x004fe40000010000 */
[----:B------:R-:W1:Y:S01]  /*8950*/  SHFL.BFLY PT, R11, R0, 0x1, 0x1f ;  /* 0x0c201f00000b7f89 */ /* 0x000e6200000e0000 */
[----:B------:R-:W-:-:S03]  /*8960*/  IMAD.MOV.U32 R6, RZ, RZ, RZ ;  /* 0x000000ffff067224 */ /* 0x000fc600078e00ff */
[----:B------:R-:W2:Y:S01]  /*8970*/  SHFL.BFLY PT, R7, R8, 0x1, 0x1f ;  /* 0x0c201f0008077f89 */ /* 0x000ea200000e0000 */
[----:B-1----:R-:W-:Y:S01]  /*8980*/  FADD.FTZ R11, R0, R11 ;  /* 0x0000000b000b7221 */ /* 0x002fe20000010000 */
[----:B------:R-:W-:Y:S01]  /*8990*/  IMAD.U32 R0, RZ, RZ, UR36 ;  /* 0x00000024ff007e24 */ /* 0x000fe2000f8e00ff */
[----:B------:R-:W-:Y:S01]  /*89a0*/  UIADD3 UR36, UR36, 0x1, URZ ;  /* 0x0000000124247890 */ /* 0x000fe2000fffe03f */
[----:B--2---:R-:W-:Y:S02]  /*89b0*/  FADD.FTZ R7, R8, R7 ;  /* 0x0000000708077221 */ /* 0x004fe40000010000 */
[----:B------:R-:W-:Y:S01]  /*89c0*/  FSETP.NE.FTZ.AND P1, PT, R11, RZ, PT ;  /* 0x000000ff0b00720b */ /* 0x000fe20003f35000 */
[----:B------:R-:W-:Y:S01]  /*89d0*/  @!P0 IMAD R0, R0, 0x40, R17 ;  /* 0x0000004000008824 */ /* 0x000fe200078e0211 */
[----:B------:R-:W-:Y:S01]  /*89e0*/  UISETP.NE.AND UP0, UPT, UR36, 0x2, UPT ;  /* 0x000000022400788c */ /* 0x000fe2000bf05270 */
[----:B------:R-:W-:-:S03]  /*89f0*/  FSETP.NE.FTZ.AND P2, PT, R7, RZ, PT ;  /* 0x000000ff0700720b */ /* 0x000fc60003f55000 */
[----:B------:R-:W-:Y:S01]  /*8a00*/  @!P0 LEA R13, R0, UR37, 0x2 ;  /* 0x00000025000d8c11 */ /* 0x000fe2000f8e10ff */
[----:B------:R-:W-:Y:S01]  /*8a10*/  USEL UR4, URZ, 0x1, UP0 ;  /* 0x000000013f047887 */ /* 0x000fe20008000000 */
[----:B------:R-:W-:Y:S01]  /*8a20*/  IMAD.MOV.U32 R0, RZ, RZ, -0x800000 ;  /* 0xff800000ff007424 */ /* 0x000fe200078e00ff */
[----:B------:R-:W-:-:S04]  /*8a30*/  USEL UR36, UR36, URZ, UP0 ;  /* 0x0000003f24247287 */ /* 0x000fc80008000000 */
[----:B------:R-:W1:Y:S01]  /*8a40*/  @P1 MUFU.RCP R9, R11 ;  /* 0x0000000b00091308 */ /* 0x000e620000001000 */
[----:B------:R-:W-:Y:S01]  /*8a50*/  @P1 FMUL.FTZ R21, R21, 0.69314718246459960938 ;  /* 0x3f31721815151820 */ /* 0x000fe20000410000 */
[----:B------:R-:W-:-:S06]  /*8a60*/  LOP3.LUT R2, R2, UR4, RZ, 0x3c, !PT ;  /* 0x0000000402027c12 */ /* 0x000fcc000f8e3cff */
[----:B------:R-:W2:Y:S08]  /*8a70*/  @P2 MUFU.RCP R6, R7 ;  /* 0x0000000700062308 */ /* 0x000eb00000001000 */
[----:B------:R-:W-:Y:S01]  /*8a80*/  @P2 MUFU.LG2 R7, R7 ;  /* 0x0000000700072308 */ /* 0x000fe20000000c00 */
[-C--:B-1----:R-:W-:Y:S01]  /*8a90*/  FMUL.FTZ R20, R28, R9.reuse ;  /* 0x000000091c147220 */ /* 0x082fe20000410000 */
[----:B------:R1:W-:Y:S01]  /*8aa0*/  @!P0 STS [R13+0x38400], R9 ;  /* 0x038400090d008388 */ /* 0x0003e20000000800 */
[----:B------:R-:W-:Y:S01]  /*8ab0*/  FMUL.FTZ R10, R29, R9 ;  /* 0x000000091d0a7220 */ /* 0x000fe20000410000 */
[----:B------:R-:W-:-:S02]  /*8ac0*/  IMAD.U32 R29, RZ, RZ, UR11 ;  /* 0x0000000bff1d7e24 */ /* 0x000fc4000f8e00ff */
[-C--:B------:R-:W-:Y:S01]  /*8ad0*/  FMUL.FTZ R172, R24, R9.reuse ;  /* 0x0000000918ac7220 */ /* 0x080fe20000410000 */
[-C--:B------:R-:W-:Y:S01]  /*8ae0*/  FMUL.FTZ R8, R25, R9.reuse ;  /* 0x0000000919087220 */ /* 0x080fe20000410000 */
[-C--:B------:R-:W-:Y:S01]  /*8af0*/  FMUL.FTZ R171, R32, R9.reuse ;  /* 0x0000000920ab7220 */ /* 0x080fe20000410000 */
[----:B------:R-:W3:Y:S01]  /*8b00*/  @P1 MUFU.LG2 R28, R11 ;  /* 0x0000000b001c1308 */ /* 0x000ee20000000c00 */
[----:B--2---:R2:W-:Y:S01]  /*8b10*/  @!P0 STS [R13+0x38420], R6 ;  /* 0x038420060d008388 */ /* 0x0045e20000000800 */
        /* <DEDUP_REMOVED lines=60> */
[----:B------:R-:W-:Y:S01]  /*8ee0*/  @P2 FMUL.FTZ R29, R29, 0.69314718246459960938 ;  /* 0x3f3172181d1d2820 */ /* 0x000fe20000410000 */
[----:B---3--:R-:W-:Y:S01]  /*8ef0*/  @P1 FMUL.FTZ R28, R28, 0.69314718246459960938 ;  /* 0x3f3172181c1c1820 */ /* 0x008fe20000410000 */
[----:B------:R-:W-:Y:S01]  /*8f00*/  @P2 FMUL.FTZ R26, R7, 0.69314718246459960938 ;  /* 0x3f317218071a2820 */ /* 0x000fe20000410000 */
[-C--:B------:R-:W-:Y:S01]  /*8f10*/  FMUL.FTZ R11, R30, R6.reuse ;  /* 0x000000061e0b7220 */ /* 0x080fe20000410000 */
[-C--:B--2---:R-:W-:Y:S01]  /*8f20*/  FMUL.FTZ R13, R42, R6.reuse ;  /* 0x000000062a0d7220 */ /* 0x084fe20000410000 */
[-C--:B------:R-:W-:Y:S01]  /*8f30*/  FMUL.FTZ R15, R46, R6.reuse ;  /* 0x000000062e0f7220 */ /* 0x080fe20000410000 */
[-C--:B------:R-:W-:Y:S01]  /*8f40*/  FMUL.FTZ R25, R50, R6.reuse ;  /* 0x0000000632197220 */ /* 0x080fe20000410000 */
[----:B------:R-:W-:Y:S01]  /*8f50*/  PLOP3.LUT P0, PT, PT, PT, PT, 0x8, 0x0 ;  /* 0x000000000000781c */ /* 0x000fe20003f0e170 */
        /* <DEDUP_REMOVED lines=62> */
.L_x_4253:
        /* <DEDUP_REMOVED lines=36> */
[C---:B------:R-:W-:Y:S01]  /*9580*/  IADD3 R173, P1, R122.reuse, 0x20, RZ ;  /* 0x000000207aad7810 */ /* 0x040fe20007f3e0ff */
[----:B------:R-:W-:Y:S01]  /*9590*/  UISETP.NE.AND.EX UP0, UPT, UR9, URZ, UPT, UP0 ;  /* 0x0000003f0900728c */ /* 0x000fe2000bf05300 */
[C---:B------:R-:W-:Y:S02]  /*95a0*/  IADD3 R177, P0, R122.reuse, 0x40, RZ ;  /* 0x000000407ab17810 */ /* 0x040fe40007f1e0ff */
[----:B------:R-:W-:Y:S01]  /*95b0*/  LOP3.LUT R28, R173, 0x380, RZ, 0xc0, !PT ;  /* 0x00000380ad1c7812 */ /* 0x000fe200078ec0ff */
[--C-:B------:R-:W-:Y:S01]  /*95c0*/  IMAD.X R29, RZ, RZ, R123.reuse, P1 ;  /* 0x000000ffff1d7224 */ /* 0x100fe200008e067b */
[----:B------:R-:W-:Y:S01]  /*95d0*/  IADD3 R179, P4, R122, 0x60, RZ ;  /* 0x000000607ab37810 */ /* 0x000fe20007f9e0ff */
[--C-:B------:R-:W-:Y:S01]  /*95e0*/  IMAD.X R33, RZ, RZ, R123.reuse, P0 ;  /* 0x000000ffff217224 */ /* 0x100fe200000e067b */
[----:B------:R-:W-:Y:S01]  /*95f0*/  SHF.R.U64 R28, R28, 0x3, RZ ;  /* 0x000000031c1c7819 */ /* 0x000fe200000012ff */
[----:B------:R-:W-:Y:S01]  /*9600*/  ULDC.64 UR8, c[0x0][0xd00] ;  /* 0x0003400000087ab9 */ /* 0x000fe20000000a00 */
[C---:B------:R-:W-:Y:S01]  /*9610*/  IADD3 R102, P0, R122.reuse, 0x4020, RZ ;  /* 0x000040207a667810 */ /* 0x040fe20007f1e0ff */
[--C-:B------:R-:W-:Y:S01]  /*9620*/  IMAD.X R37, RZ, RZ, R123.reuse, P4 ;  /* 0x000000ffff257224 */ /* 0x100fe200020e067b */
[C---:B------:R-:W-:Y:S01]  /*9630*/  LOP3.LUT R5, R122.reuse, 0x380, RZ, 0xc0, !PT ;  /* 0x000003807a057812 */ /* 0x040fe200078ec0ff */
[----:B------:R-:W-:Y:S01]  /*9640*/  UIMAD.WIDE UR8, UR40, 0x4, UR8 ;  /* 0x00000004280878a5 */ /* 0x000fe2000f8e0208 */
[C---:B------:R-:W-:Y:S01]  /*9650*/  IADD3 R181, P3, R122.reuse, 0x2000, RZ ;  /* 0x000020007ab57810 */ /* 0x040fe20007f7e0ff */
[----:B------:R-:W-:Y:S01]  /*9660*/  IMAD.X R103, RZ, RZ, R123, P0 ;  /* 0x000000ffff677224 */ /* 0x000fe200000e067b */
[----:B------:R-:W-:-:S02]  /*9670*/  IADD3 R183, P6, R122, 0x2020, RZ ;  /* 0x000020207ab77810 */ /* 0x000fc40007fde0ff */
        /* <DEDUP_REMOVED lines=8> */
[----:B------:R-:W-:Y:S01]  /*9700*/  LOP3.LUT R28, R28, R173, RZ, 0x3c, !PT ;  /* 0x000000ad1c1c7212 */ /* 0x000fe200078e3cff */
[----:B------:R-:W-:Y:S01]  /*9710*/  IMAD.X R99, RZ, RZ, R123, P1 ;  /* 0x000000ffff637224 */ /* 0x000fe200008e067b */
[----:B------:R-:W-:-:S02]  /*9720*/  LOP3.LUT R173, R102, 0x380, RZ, 0xc0, !PT ;  /* 0x0000038066ad7812 */ /* 0x000fc400078ec0ff */
[----:B------:R-:W-:Y:S02]  /*9730*/  SHF.R.U64 R5, R5, 0x3, RZ ;  /* 0x0000000305057819 */ /* 0x000fe400000012ff */
[----:B------:R-:W-:Y:S02]  /*9740*/  SHF.R.U64 R32, R32, 0x3, RZ ;  /* 0x0000000320207819 */ /* 0x000fe400000012ff */
        /* <DEDUP_REMOVED lines=9> */
[----:B------:R-:W-:Y:S01]  /*97e0*/  IMAD.X R119, RZ, RZ, R123, P5 ;  /* 0x000000ffff777224 */ /* 0x000fe200028e067b */
[----:B------:R-:W-:-:S02]  /*97f0*/  LOP3.LUT R40, R181, 0x380, RZ, 0xc0, !PT ;  /* 0x00000380b5287812 */ /* 0x000fc400078ec0ff */
[----:B------:R-:W-:Y:S01]  /*9800*/  SHF.R.U64 R173, R173, 0x3, RZ ;  /* 0x00000003adad7819 */ /* 0x000fe200000012ff */
[--C-:B------:R-:W-:Y:S01]  /*9810*/  IMAD.X R21, RZ, RZ, R123.reuse, P1 ;  /* 0x000000ffff157224 */ /* 0x100fe200008e067b */
[----:B------:R-:W-:Y:S02]  /*9820*/  LOP3.LUT R36, R179, 0x380, RZ, 0xc0, !PT ;  /* 0x00000380b3247812 */ /* 0x000fe400078ec0ff */
[----:B------:R-:W-:Y:S01]  /*9830*/  LOP3.LUT R122, R5, R122, RZ, 0x3c, !PT ;  /* 0x0000007a057a7212 */ /* 0x000fe200078e3cff */
[----:B------:R-:W-:Y:S01]  /*9840*/  IMAD.X R5, RZ, RZ, R123, P2 ;  /* 0x000000ffff057224 */ /* 0x000fe200010e067b */
[----:B------:R-:W-:Y:S02]  /*9850*/  LOP3.LUT R32, R32, R177, RZ, 0x3c, !PT ;  /* 0x000000b120207212 */ /* 0x000fe400078e3cff */
[----:B------:R-:W-:Y:S02]  /*9860*/  LOP3.LUT R177, R106, 0x380, RZ, 0xc0, !PT ;  /* 0x000003806ab17812 */ /* 0x000fe400078ec0ff */
[----:B------:R-:W-:-:S02]  /*9870*/  SHF.R.U64 R40, R40, 0x3, RZ ;  /* 0x0000000328287819 */ /* 0x000fc400000012ff */
[----:B------:R-:W-:Y:S02]  /*9880*/  LOP3.LUT R44, R183, 0x380, RZ, 0xc0, !PT ;  /* 0x00000380b72c7812 */ /* 0x000fe400078ec0ff */
[----:B------:R-:W-:Y:S02]  /*9890*/  LOP3.LUT R102, R173, R102, RZ, 0x3c, !PT ;  /* 0x00000066ad667212 */ /* 0x000fe400078e3cff */
[----:B------:R-:W-:Y:S02]  /*98a0*/  LOP3.LUT R27, R4, 0x380, RZ, 0xc0, !PT ;  /* 0x00000380041b7812 */ /* 0x000fe400078ec0ff */
[----:B------:R-:W-:Y:S02]  /*98b0*/  SHF.R.U64 R36, R36, 0x3, RZ ;  /* 0x0000000324247819 */ /* 0x000fe400000012ff */
[----:B------:R-:W-:Y:S02]  /*98c0*/  LOP3.LUT R90, R207, 0x380, RZ, 0xc0, !PT ;  /* 0x00000380cf5a7812 */ /* 0x000fe400078ec0ff */
[----:B------:R-:W-:-:S02]  /*98d0*/  LOP3.LUT R173, R26, 0x380, RZ, 0xc0, !PT ;  /* 0x000003801aad7812 */ /* 0x000fc400078ec0ff */
[----:B------:R-:W-:Y:S02]  /*98e0*/  LOP3.LUT R94, R209, 0x380, RZ, 0xc0, !PT ;  /* 0x00000380d15e7812 */ /* 0x000fe400078ec0ff */
[----:B------:R-:W-:Y:S02]  /*98f0*/  MOV R123, R122 ;  /* 0x0000007a007b7202 */ /* 0x000fe40000000f00 */
[----:B------:R-:W-:Y:S02]  /*9900*/  LOP3.LUT R98, R211, 0x380, RZ, 0xc0, !PT ;  /* 0x00000380d3627812 */ /* 0x000fe400078ec0ff */
[----:B------:R-:W-:Y:S01]  /*9910*/  SHF.R.U64 R177, R177, 0x3, RZ ;  /* 0x00000003b1b17819 */ /* 0x000fe200000012ff */
[----:B------:R0:W-:Y:S01]  /*9920*/  STSM.16.M88.4 [R123], R8 ;  /* 0x000000087b007844 */ /* 0x0001e20000000200 */
[----:B------:R-:W-:Y:S02]  /*9930*/  LOP3.LUT R40, R40, R181, RZ, 0x3c, !PT ;  /* 0x000000b528287212 */ /* 0x000fe400078e3cff */
[----:B------:R-:W-:-:S02]  /*9940*/  SHF.R.U64 R44, R44, 0x3, RZ ;  /* 0x000000032c2c7819 */ /* 0x000fc400000012ff */
[----:B------:R-:W-:Y:S02]  /*9950*/  SHF.R.U64 R27, R27, 0x3, RZ ;  /* 0x000000031b1b7819 */ /* 0x000fe400000012ff */
[----:B------:R-:W-:Y:S02]  /*9960*/  LOP3.LUT R36, R36, R179, RZ, 0x3c, !PT ;  /* 0x000000b324247212 */ /* 0x000fe400078e3cff */
[----:B------:R-:W-:Y:S02]  /*9970*/  SHF.R.U64 R90, R90, 0x3, RZ ;  /* 0x000000035a5a7819 */ /* 0x000fe400000012ff */
[----:B------:R-:W-:Y:S02]  /*9980*/  LOP3.LUT R181, R114, 0x380, RZ, 0xc0, !PT ;  /* 0x0000038072b57812 */ /* 0x000fe400078ec0ff */
[----:B------:R-:W-:Y:S02]  /*9990*/  SHF.R.U64 R173, R173, 0x3, RZ ;  /* 0x00000003adad7819 */ /* 0x000fe400000012ff */
[----:B------:R-:W-:-:S02]  /*99a0*/  SHF.R.U64 R94, R94, 0x3, RZ ;  /* 0x000000035e5e7819 */ /* 0x000fc400000012ff */
[----:B------:R-:W-:Y:S02]  /*99b0*/  LOP3.LUT R179, R110, 0x380, RZ, 0xc0, !PT ;  /* 0x000003806eb37812 */ /* 0x000fe400078ec0ff */
[----:B------:R-:W-:Y:S02]  /*99c0*/  SHF.R.U64 R98, R98, 0x3, RZ ;  /* 0x0000000362627819 */ /* 0x000fe400000012ff */
[----:B------:R-:W-:Y:S02]  /*99d0*/  LOP3.LUT R106, R177, R106, RZ, 0x3c, !PT ;  /* 0x0000006ab16a7212 */ /* 0x000fe400078e3cff */
[----:B------:R-:W-:Y:S02]  /*99e0*/  LOP3.LUT R44, R44, R183, RZ, 0x3c, !PT ;  /* 0x000000b72c2c7212 */ /* 0x000fe400078e3cff */
[----:B------:R-:W-:Y:S02]  /*99f0*/  LOP3.LUT R177, R6, 0x380, RZ, 0xc0, !PT ;  /* 0x0000038006b17812 */ /* 0x000fe400078ec0ff */
[----:B------:R-:W-:-:S02]  /*9a00*/  LOP3.LUT R118, R27, R4, RZ, 0x3c, !PT ;  /* 0x000000041b767212 */ /* 0x000fc400078e3cff */
[----:B------:R-:W-:Y:S02]  /*9a10*/  MOV R122, R28 ;  /* 0x0000001c007a7202 */ /* 0x000fe40000000f00 */
[----:B0-----:R-:W-:Y:S02]  /*9a20*/  F2FP.BF16.F32.PACK_AB R8, R168, R171 ;  /* 0x000000aba808723e */ /* 0x001fe400000010ff */
[----:B------:R-:W-:Y:S02]  /*9a30*/  F2FP.BF16.F32.PACK_AB R9, R35, R34 ;  /* 0x000000222309723e */ /* 0x000fe400000010ff */
[----:B------:R-:W-:Y:S02]  /*9a40*/  F2FP.BF16.F32.PACK_AB R10, R160, R170 ;  /* 0x000000aaa00a723e */ /* 0x000fe400000010ff */
[----:B------:R-:W-:Y:S02]  /*9a50*/  F2FP.BF16.F32.PACK_AB R11, R39, R38 ;  /* 0x00000026270b723e */ /* 0x000fe400000010ff */
[----:B------:R-:W-:-:S02]  /*9a60*/  LOP3.LUT R90, R90, R207, RZ, 0x3c, !PT ;  /* 0x000000cf5a5a7212 */ /* 0x000fc400078e3cff */
[----:B------:R-:W-:Y:S01]  /*9a70*/  SHF.R.U64 R181, R181, 0x3, RZ ;  /* 0x00000003b5b57819 */ /* 0x000fe200000012ff */
[----:B------:R0:W-:Y:S01]  /*9a80*/  STSM.16.M88.4 [R122], R8 ;  /* 0x000000087a007844 */ /* 0x0001e20000000200 */
[----:B------:R-:W-:Y:S02]  /*9a90*/  LOP3.LUT R4, R173, R26, RZ, 0x3c, !PT ;  /* 0x0000001aad047212 */ /* 0x000fe400078e3cff */
[----:B------:R-:W-:Y:S02]  /*9aa0*/  MOV R32, R32 ;  /* 0x0000002000207202 */ /* 0x000fe40000000f00 */
[----:B------:R-:W-:Y:S02]  /*9ab0*/  LOP3.LUT R94, R94, R209, RZ, 0x3c, !PT ;  /* 0x000000d15e5e7212 */ /* 0x000fe400078e3cff */
[----:B------:R-:W-:Y:S01]  /*9ac0*/  SHF.R.U64 R179, R179, 0x3, RZ ;  /* 0x00000003b3b37819 */ /* 0x000fe200000012ff */
[----:B------:R-:W-:Y:S01]  /*9ad0*/  STSM.16.M88.4 [R32], R12 ;  /* 0x0000000c20007844 */ /* 0x000fe20000000200 */
[----:B------:R-:W-:-:S02]  /*9ae0*/  MOV R36, R36 ;  /* 0x0000002400247202 */ /* 0x000fc40000000f00 */
[----:B------:R-:W-:Y:S02]  /*9af0*/  F2FP.BF16.F32.PACK_AB R26, R53, R52 ;  /* 0x00000034351a723e */ /* 0x000fe400000010ff */
[----:B------:R-:W-:Y:S02]  /*9b00*/  F2FP.BF16.F32.PACK_AB R27, R55, R54 ;  /* 0x00000036371b723e */ /* 0x000fe400000010ff */
[----:B------:R-:W-:Y:S01]  /*9b10*/  LOP3.LUT R98, R98, R211, RZ, 0x3c, !PT ;  /* 0x000000d362627212 */ /* 0x000fe200078e3cff */
[----:B0-----:R-:W-:Y:S01]  /*9b20*/  IMAD.U32 R8, RZ, RZ, UR8 ;  /* 0x00000008ff087e24 */ /* 0x001fe2000f8e00ff */
[----:B------:R-:W-:Y:S01]  /*9b30*/  MOV R40, R40 ;  /* 0x0000002800287202 */ /* 0x000fe20000000f00 */
[----:B------:R-:W-:Y:S01]  /*9b40*/  STSM.16.M88.4 [R36], R24 ;  /* 0x0000001824007844 */ /* 0x000fe20000000200 */
[----:B------:R-:W-:Y:S01]  /*9b50*/  SHF.R.U64 R177, R177, 0x3, RZ ;  /* 0x00000003b1b17819 */ /* 0x000fe200000012ff */
[----:B------:R-:W-:Y:S01]  /*9b60*/  IMAD.U32 R9, RZ, RZ, UR9 ;  /* 0x00000009ff097e24 */ /* 0x000fe2000f8e00ff */
[----:B------:R-:W-:Y:S01]  /*9b70*/  MOV R44, R44 ;  /* 0x0000002c002c7202 */ /* 0x000fe20000000f00 */
[----:B------:R-:W-:Y:S01]  /*9b80*/  STSM.16.M88.4 [R40], R56 ;  /* 0x0000003828007844 */ /* 0x000fe20000000200 */
[----:B------:R-:W-:Y:S01]  /*9b90*/  F2FP.BF16.F32.PACK_AB R66, R69, R68 ;  /* 0x000000444542723e */ /* 0x000fe200000010ff */
[----:B------:R-:W-:Y:S01]  /*9ba0*/  ULDC.64 UR8, c[0x0][0xd08] ;  /* 0x0003420000087ab9 */ /* 0x000fe20000000a00 */
[----:B------:R-:W-:-:S02]  /*9bb0*/  F2FP.BF16.F32.PACK_AB R67, R71, R70 ;  /* 0x000000464743723e */ /* 0x000fc400000010ff */
[----:B------:R-:W-:Y:S02]  /*9bc0*/  F2FP.BF16.F32.PACK_AB R73, R75, R74 ;  /* 0x0000004a4b49723e */ /* 0x000fe400000010ff */
[----:B------:R-:W-:Y:S01]  /*9bd0*/  F2FP.BF16.F32.PACK_AB R80, R81, R80 ;  /* 0x000000505150723e */ /* 0x000fe200000010ff */
[----:B------:R-:W-:Y:S01]  /*9be0*/  STSM.16.M88.4 [R44], R64 ;  /* 0x000000402c007844 */ /* 0x000fe20000000200 */
[----:B------:R-:W-:Y:S02]  /*9bf0*/  LOP3.LUT R114, R181, R114, RZ, 0x3c, !PT ;  /* 0x00000072b5727212 */ /* 0x000fe400078e3cff */
[----:B------:R-:W-:Y:S02]  /*9c00*/  MOV R31, R90 ;  /* 0x0000005a001f7202 */ /* 0x000fe40000000f00 */
[----:B------:R-:W-:Y:S02]  /*9c10*/  F2FP.BF16.F32.PACK_AB R74, R77, R76 ;  /* 0x0000004c4d4a723e */ /* 0x000fe400000010ff */
[----:B------:R-:W-:-:S02]  /*9c20*/  F2FP.BF16.F32.PACK_AB R75, R79, R78 ;  /* 0x0000004e4f4b723e */ /* 0x000fc400000010ff */
[----:B------:R-:W-:Y:S02]  /*9c30*/  F2FP.BF16.F32.PACK_AB R81, R83, R82 ;  /* 0x000000525351723e */ /* 0x000fe400000010ff */
[----:B------:R-:W-:Y:S01]  /*9c40*/  LOP3.LUT R110, R179, R110, RZ, 0x3c, !PT ;  /* 0x0000006eb36e7212 */ /* 0x000fe200078e3cff */
[----:B------:R-:W-:Y:S01]  /*9c50*/  STSM.16.M88.4 [R31], R72 ;  /* 0x000000481f007844 */ /* 0x000fe20000000200 */
[----:B------:R-:W-:Y:S02]  /*9c60*/  MOV R94, R94 ;  /* 0x0000005e005e7202 */ /* 0x000fe40000000f00 */
[----:B------:R-:W-:Y:S02]  /*9c70*/  F2FP.BF16.F32.PACK_AB R82, R85, R84 ;  /* 0x000000545552723e */ /* 0x000fe400000010ff */
[----:B------:R-:W-:Y:S02]  /*9c80*/  F2FP.BF16.F32.PACK_AB R83, R87, R86 ;  /* 0x000000565753723e */ /* 0x000fe400000010ff */
[----:B------:R-:W-:-:S02]  /*9c90*/  F2FP.BF16.F32.PACK_AB R88, R89, R88 ;  /* 0x000000585958723e */ /* 0x000fc400000010ff */
[----:B------:R-:W-:Y:S01]  /*9ca0*/  MOV R29, R98 ;  /* 0x00000062001d7202 */ /* 0x000fe20000000f00 */
[----:B------:R-:W-:Y:S01]  /*9cb0*/  STSM.16.M88.4 [R94], R80 ;  /* 0x000000505e007844 */ /* 0x000fe20000000200 */
[----:B------:R-:W-:Y:S02]  /*9cc0*/  F2FP.BF16.F32.PACK_AB R89, R42, R30 ;  /* 0x0000001e2a59723e */ /* 0x000fe400000010ff */
[----:B------:R-:W-:Y:S02]  /*9cd0*/  F2FP.BF16.F32.PACK_AB R90, R93, R92 ;  /* 0x0000005c5d5a723e */ /* 0x000fe400000010ff */
[----:B------:R-:W-:Y:S02]  /*9ce0*/  F2FP.BF16.F32.PACK_AB R91, R48, R46 ;  /* 0x0000002e305b723e */ /* 0x000fe400000010ff */
[----:B------:R-:W-:Y:S02]  /*9cf0*/  F2FP.BF16.F32.PACK_AB R96, R97, R96 ;  /* 0x000000606160723e */ /* 0x000fe400000010ff */
[----:B------:R-:W-:Y:S01]  /*9d00*/  LOP3.LUT R20, R177, R6, RZ, 0x3c, !PT ;  /* 0x00000006b1147212 */ /* 0x000fe200078e3cff */
[----:B------:R-:W-:Y:S01]  /*9d10*/  STSM.16.M88.4 [R29], R88 ;  /* 0x000000581d007844 */ /* 0x000fe20000000200 */
[----:B------:R-:W-:-:S02]  /*9d20*/  MOV R102, R102 ;  /* 0x0000006600667202 */ /* 0x000fc40000000f00 */
[----:B------:R-:W-:Y:S02]  /*9d30*/  MOV R28, R106 ;  /* 0x0000006a001c7202 */ /* 0x000fe40000000f00 */
[----:B------:R-:W-:Y:S02]  /*9d40*/  F2FP.BF16.F32.PACK_AB R97, R153, R50 ;  /* 0x000000329961723e */ /* 0x000fe400000010ff */
        /* <DEDUP_REMOVED lines=8> */
[----:B------:R-:W-:Y:S02]  /*9dd0*/  F2FP.BF16.F32.PACK_AB R112, R113, R112 ;  /* 0x000000707170723e */ /* 0x000fe400000010ff */
[----:B------:R-:W-:Y:S01]  /*9de0*/  MOV R110, R110 ;  /* 0x0000006e006e7202 */ /* 0x000fe20000000f00 */
[----:B------:R-:W-:Y:S01]  /*9df0*/  STSM.16.M88.4 [R28], R104 ;  /* 0x000000681c007844 */ /* 0x000fe20000000200 */
[----:B------:R-:W-:Y:S02]  /*9e00*/  F2FP.BF16.F32.PACK_AB R113, R163, R162 ;  /* 0x000000a2a371723e */ /* 0x000fe400000010ff */
        /* <DEDUP_REMOVED lines=8> */
[----:B------:R-:W-:Y:S02]  /*9e90*/  F2FP.BF16.F32.PACK_AB R129, R131, R130 ;  /* 0x000000828381723e */ /* 0x000fe400000010ff */
[----:B------:R-:W-:Y:S01]  /*9ea0*/  F2FP.BF16.F32.PACK_AB R136, R137, R136 ;  /* 0x000000888988723e */ /* 0x000fe200000010ff */
[----:B------:R-:W-:Y:S01]  /*9eb0*/  STSM.16.M88.4 [R6], R120 ;  /* 0x0000007806007844 */ /* 0x000fe20000000200 */
[----:B------:R-:W-:Y:S02]  /*9ec0*/  MOV R118, R118 ;  /* 0x0000007600767202 */ /* 0x000fe40000000f00 */
[----:B------:R-:W-:Y:S02]  /*9ed0*/  F2FP.BF16.F32.PACK_AB R130, R133, R132 ;  /* 0x000000848582723e */ /* 0x000fe400000010ff */
[----:B------:R-:W-:Y:S02]  /*9ee0*/  F2FP.BF16.F32.PACK_AB R131, R135, R134 ;  /* 0x000000868783723e */ /* 0x000fe400000010ff */
[----:B------:R-:W-:-:S02]  /*9ef0*/  F2FP.BF16.F32.PACK_AB R137, R139, R138 ;  /* 0x0000008a8b89723e */ /* 0x000fc400000010ff */
[----:B------:R-:W-:Y:S01]  /*9f00*/  F2FP.BF16.F32.PACK_AB R144, R145, R144 ;  /* 0x000000909190723e */ /* 0x000fe200000010ff */
[----:B------:R-:W-:Y:S01]  /*9f10*/  STSM.16.M88.4 [R118], R128 ;  /* 0x0000008076007844 */ /* 0x000fe20000000200 */
[----:B------:R-:W-:Y:S02]  /*9f20*/  MOV R4, R4 ;  /* 0x0000000400047202 */ /* 0x000fe40000000f00 */
[----:B------:R-:W-:Y:S02]  /*9f30*/  F2FP.BF16.F32.PACK_AB R138, R141, R140 ;  /* 0x0000008c8d8a723e */ /* 0x000fe400000010ff */
[----:B------:R-:W-:Y:S02]  /*9f40*/  F2FP.BF16.F32.PACK_AB R139, R143, R142 ;  /* 0x0000008e8f8b723e */ /* 0x000fe400000010ff */
[----:B------:R-:W-:Y:S02]  /*9f50*/  F2FP.BF16.F32.PACK_AB R145, R147, R146 ;  /* 0x000000929391723e */ /* 0x000fe400000010ff */
[----:B------:R-:W-:Y:S01]  /*9f60*/  MOV R20, R20 ;  /* 0x0000001400147202 */ /* 0x000fe20000000f00 */
[----:B------:R0:W-:Y:S01]  /*9f70*/  STSM.16.M88.4 [R4], R136 ;  /* 0x0000008804007844 */ /* 0x0001e20000000200 */
[----:B------:R-:W-:-:S02]  /*9f80*/  F2FP.BF16.F32.PACK_AB R146, R149, R148 ;  /* 0x000000949592723e */ /* 0x000fc400000010ff */
[----:B------:R-:W-:Y:S01]  /*9f90*/  F2FP.BF16.F32.PACK_AB R147, R151, R150 ;  /* 0x000000969793723e */ /* 0x000fe200000010ff */
[----:B------:R-:W-:Y:S01]  /*9fa0*/  UISETP.NE.U32.AND UP1, UPT, UR8, URZ, UPT ;  /* 0x0000003f0800728c */ /* 0x000fe2000bf25070 */
[----:B------:R-:W-:-:S03]  /*9fb0*/  PLOP3.LUT P0, PT, PT, PT, UP0, 0x80, 0x0 ;  /* 0x000000000000781c */ /* 0x000fc60003f0f008 */
[----:B------:R1:W-:Y:S01]  /*9fc0*/  STSM.16.M88.4 [R20], R144 ;  /* 0x0000009014007844 */ /* 0x0003e20000000200 */
[----:B------:R-:W-:Y:S01]  /*9fd0*/  BAR.SYNC.DEFER_BLOCKING 0x1, 0x100 ;  /* 0x0044000000007b1d */ /* 0x000fe20000010000 */
[----:B------:R-:W-:Y:S01]  /*9fe0*/  UISETP.NE.AND.EX UP1, UPT, UR9, URZ, UPT, UP1 ;  /* 0x0000003f0900728c */ /* 0x000fe2000bf25310 */
[----:B------:R-:W-:-:S05]  /*9ff0*/  IMAD R11, R192, 0x40, R16 ;  /* 0x00000040c00b7824 */ /* 0x000fca00078e0210 */
[----:B------:R-:W-:-:S05]  /*a000*/  PLOP3.LUT P6, PT, PT, PT, UP1, 0x80, 0x0 ;  /* 0x000000000000781c */ /* 0x000fca0003fcf018 */
[----:B------:R-:W-:-:S04]  /*a010*/  @UP1 ULEA UR8, UP2, UR40, UR8, 0x2 ;  /* 0x0000000828081291 */ /* 0x000fc8000f84103f */
[----:B------:R-:W-:Y:S01]  /*a020*/  @UP1 ULEA.HI.X UR9, UR40, UR9, UR41, 0x2, UP2 ;  /* 0x0000000928091291 */ /* 0x000fe200090f1429 */
[----:B------:R-:W-:Y:S01]  /*a030*/  ULDC UR4, c[0x0][0xb88] ;  /* 0x0002e20000047ab9 */ /* 0x000fe20000000800 */
[----:B------:R-:W-:-:S04]  /*a040*/  IMAD.WIDE R174, R11, 0x2, R174 ;  /* 0x000000020bae7825 */ /* 0x000fc800078e02ae */
[----:B0-----:R-:W-:Y:S01]  /*a050*/  IMAD.U32 R4, RZ, RZ, UR4 ;  /* 0x00000004ff047e24 */ /* 0x001fe2000f8e00ff */
        /* <DEDUP_REMOVED lines=12> */
[----:B------:R-:W-:Y:S02]  /*a120*/  LOP3.LUT R24, R25, 0x380, RZ, 0xc0, !PT ;  /* 0x0000038019187812 */ /* 0x000fe400078ec0ff */
        /* <DEDUP_REMOVED lines=18> */
[----:B-1----:R-:W-:-:S14]  /*a250*/  @P6 BRA `(.L_x_4279) ;  /* 0x0000000000106947 */ /* 0x002fdc0003800000 */
[----:B------:R-:W-:Y:S05]  /*a260*/  @!P0 BRA `(.L_x_4279) ;  /* 0x00000000000c8947 */ /* 0x000fea0003800000 */
[----:B------:R-:W2:Y:S04]  /*a270*/  LDG.E R5, desc[UR38][R8.64] ;  /* 0x0000002608057981 */ /* 0x000ea8000c1e1900 */
[----:B-----5:R-:W2:Y:S02]  /*a280*/  LDG.E R4, desc[UR38][R8.64+0x4] ;  /* 0x0000042608047981 */ /* 0x020ea4000c1e1900 */
[----:B--2---:R-:W-:-:S07]  /*a290*/  IMAD.IADD R4, R4, 0x1, -R5 ;  /* 0x0000000104047824 */ /* 0x004fce00078e0a05 */
.L_x_4279:
        /* <DEDUP_REMOVED lines=96> */
[----:B------:R-:W-:Y:S02]  /*a8a0*/  ULDC.64 UR8, c[0x0][0xc50] ;  /* 0x0003140000087ab9 */ /* 0x000fe40000000a00 */
[----:B------:R-:W-:Y:S01]  /*a8b0*/  LEA R6, P0, R8, UR8, 0x2 ;  /* 0x0000000808067c11 */ /* 0x000fe2000f8010ff */
[----:B------:R-:W-:-:S04]  /*a8c0*/  IMAD.IADD R5, R9, 0x1, R5 ;  /* 0x0000000109057824 */ /* 0x000fc800078e0205 */
[----:B------:R-:W-:Y:S01]  /*a8d0*/  SHFL.IDX PT, R10, R6, 0x1, 0x1c1f ;  /* 0x003c1f00060a7f89 */ /* 0x000fe200000e0000 */
[----:B------:R-:W-:Y:S01]  /*a8e0*/  LEA.HI.X R14, R8, UR9, R5, 0x2, P0 ;  /* 0x00000009080e7c11 */ /* 0x000fe200080f1405 */
[----:B------:R-:W-:Y:S02]  /*a8f0*/  IMAD.MOV R5, RZ, RZ, -R19 ;  /* 0x000000ffff057224 */ /* 0x000fe400078e0a13 */
[----:B------:R-:W-:Y:S03]  /*a900*/  SHFL.IDX PT, R8, R6, RZ, 0x1c1f ;  /* 0x001c1fff06087589 */ /* 0x000fe600000e0000 */
[----:B------:R-:W-:Y:S01]  /*a910*/  ISETP.NE.AND P0, PT, R18, R5, PT ;  /* 0x000000051200720c */ /* 0x000fe20003f05270 */
[----:B------:R-:W0:Y:S01]  /*a920*/  SHFL.IDX PT, R9, R14, RZ, 0x1c1f ;  /* 0x001c1fff0e097589 */ /* 0x000e2200000e0000 */
[C---:B------:R-:W-:Y:S02]  /*a930*/  VIADD R5, R21.reuse, 0x8 ;  /* 0x0000000815057836 */ /* 0x040fe40000000000 */
[-C--:B------:R-:W-:Y:S01]  /*a940*/  ISETP.GE.OR P1, PT, R21, R20.reuse, P0 ;  /* 0x000000141500720c */ /* 0x080fe20000726670 */
[----:B------:R-:W1:Y:S02]  /*a950*/  SHFL.IDX PT, R11, R14, 0x1, 0x1c1f ;  /* 0x003c1f000e0b7f89 */ /* 0x000e6400000e0000 */
[----:B------:R-:W-:-:S10]  /*a960*/  ISETP.GE.OR P0, PT, R5, R20, P0 ;  /* 0x000000140500720c */ /* 0x000fd40000706670 */
[----:B0-----:R0:W-:Y:S04]  /*a970*/  @!P1 ST.E desc[UR38][R8.64], R0 ;  /* 0x0000000008009985 */ /* 0x0011e8000c101926 */
[----:B-1----:R0:W-:Y:S02]  /*a980*/  @!P0 ST.E desc[UR38][R10.64], R3 ;  /* 0x000000030a008985 */ /* 0x0021e4000c101926 */
.L_x_4280:
[----:B------:R-:W1:Y:S01]  /*a990*/  LDC R83, c[0x0][0xce8] ;  /* 0x00033a00ff537b82 */ /* 0x000e620000000800 */
[----:B------:R-:W-:Y:S01]  /*a9a0*/  ULDC UR12, c[0x0][0xbc8] ;  /* 0x0002f200000c7ab9 */ /* 0x000fe20000000800 */
[----:B------:R-:W-:Y:S01]  /*a9b0*/  ULDC.64 UR10, c[0x0][0xba0] ;  /* 0x0002e800000a7ab9 */ /* 0x000fe20000000a00 */
[----:B------:R-:W-:Y:S01]  /*a9c0*/  ISETP.GE.AND P0, PT, R190, UR12, PT ;  /* 0x0000000cbe007c0c */ /* 0x000fe2000bf06270 */
[----:B0-----:R0:W5:Y:S03]  /*a9d0*/  LD.E.128 R8, desc[UR38][R174.64] ;  /* 0x00000026ae087980 */ /* 0x001166000c101d00 */
[----:B------:R-:W-:Y:S01]  /*a9e0*/  SEL R3, RZ, 0xffffffff, P0 ;  /* 0xffffffffff037807 */ /* 0x000fe20000000000 */
[----:B------:R-:W5:Y:S01]  /*a9f0*/  LD.E.128 R12, desc[UR38][R12.64] ;  /* 0x000000260c0c7980 */ /* 0x000f62000c101d00 */
[----:B------:R-:W-:Y:S02]  /*aa00*/  ISETP.GE.AND P0, PT, R189, UR12, PT ;  /* 0x0000000cbd007c0c */ /* 0x000fe4000bf06270 */
[----:B------:R-:W-:Y:S01]  /*aa10*/  ISETP.GE.AND P1, PT, R16, UR12, PT ;  /* 0x0000000c10007c0c */ /* 0x000fe2000bf26270 */
[----:B------:R-:W5:Y:S04]  /*aa20*/  LD.E.128 R24, desc[UR38][R24.64] ;  /* 0x0000002618187980 */ /* 0x000f68000c101d00 */
[----:B------:R-:W5:Y:S04]  /*aa30*/  LD.E.128 R28, desc[UR38][R28.64] ;  /* 0x000000261c1c7980 */ /* 0x000f68000c101d00 */
[----:B------:R-:W5:Y:S01]  /*aa40*/  LD.E.128 R32, desc[UR38][R32.64] ;  /* 0x0000002620207980 */ /* 0x000f62000c101d00 */
[----:B-1----:R-:W-:Y:S01]  /*aa50*/  ISETP.NE.AND P2, PT, R83, 0x1, PT ;  /* 0x000000015300780c */ /* 0x002fe20003f45270 */
[----:B------:R-:W-:Y:S01]  /*aa60*/  IMAD.SHL.U32 R5, R3, 0x2, RZ ;  /* 0x0000000203057824 */ /* 0x000fe200078e00ff */
[----:B------:R-:W-:Y:S01]  /*aa70*/  SEL R3, RZ, 0xffffffff, P0 ;  /* 0xffffffffff037807 */ /* 0x000fe20000000000 */
[----:B------:R-:W5:Y:S01]  /*aa80*/  LD.E.128 R36, desc[UR38][R36.64] ;  /* 0x0000002624247980 */ /* 0x000f62000c101d00 */
[----:B------:R-:W-:-:S03]  /*aa90*/  SEL R0, RZ, 0x1, P1 ;  /* 0x00000001ff007807 */ /* 0x000fc60000800000 */
[----:B------:R-:W5:Y:S04]  /*aaa0*/  LD.E.128 R40, desc[UR38][R40.64] ;  /* 0x0000002628287980 */ /* 0x000f68000c101d00 */
[----:B------:R-:W5:Y:S02]  /*aab0*/  LD.E.128 R44, desc[UR38][R44.64] ;  /* 0x000000262c2c7980 */ /* 0x000f64000c101d00 */
[----:B------:R-:W1:Y:S01]  /*aac0*/  @P2 LDC R21, c[0x0][0xcec] ;  /* 0x00033b00ff152b82 */ /* 0x000e620000000800 */
[----:B------:R-:W-:Y:S01]  /*aad0*/  IMAD.SHL.U32 R3, R3, 0x4, RZ ;  /* 0x0000000403037824 */ /* 0x000fe200078e00ff */
[----:B------:R-:W-:Y:S01]  /*aae0*/  LOP3.LUT R0, R5, 0x2, R0, 0xe2, !PT ;  /* 0x0000000205007812 */ /* 0x000fe200078ee200 */
[----:B------:R-:W-:Y:S01]  /*aaf0*/  UIMAD UR7, UR14, UR10, URZ ;  /* 0x0000000a0e0772a4 */ /* 0x000fe2000f8e023f */
[----:B------:R-:W-:Y:S01]  /*ab00*/  ISETP.GE.AND P0, PT, R188, UR12, PT ;  /* 0x0000000cbc007c0c */ /* 0x000fe2000bf06270 */
[----:B------:R-:W5:Y:S03]  /*ab10*/  LD.E.128 R48, desc[UR38][R48.64] ;  /* 0x0000002630307980 */ /* 0x000f66000c101d00 */
[----:B------:R-:W2:Y:S01]  /*ab20*/  @P2 LDC R81, c[0x0][0xcf0] ;  /* 0x00033c00ff512b82 */ /* 0x000ea20000000800 */
[----:B------:R-:W-:Y:S01]  /*ab30*/  LOP3.LUT R3, R3, 0x4, R0, 0xe2, !PT ;  /* 0x0000000403037812 */ /* 0x000fe200078ee200 */
[----:B------:R-:W-:Y:S01]  /*ab40*/  UIMAD.WIDE.U32 UR8, UR4, UR10, URZ ;  /* 0x0000000a040872a5 */ /* 0x000fe2000f8e003f */
[----:B------:R-:W-:Y:S01]  /*ab50*/  SEL R5, RZ, 0xffffffff, P0 ;  /* 0xffffffffff057807 */ /* 0x000fe20000000000 */
[----:B------:R-:W-:Y:S01]  /*ab60*/  UIMAD UR7, UR4, UR11, UR7 ;  /* 0x0000000b040772a4 */ /* 0x000fe2000f8e0207 */
[----:B------:R-:W-:Y:S01]  /*ab70*/  IMAD R0, R191, 0x20, R192 ;  /* 0x00000020bf007824 */ /* 0x000fe200078e02c0 */
[----:B------:R-:W-:Y:S01]  /*ab80*/  ISETP.GE.AND P0, PT, R187, UR12, PT ;  /* 0x0000000cbb007c0c */ /* 0x000fe2000bf06270 */
[----:B------:R-:W-:Y:S01]  /*ab90*/  IMAD.U32 R85, RZ, RZ, UR42 ;  /* 0x0000002aff557e24 */ /* 0x000fe2000f8e00ff */
[----:B------:R-:W-:Y:S01]  /*aba0*/  ULDC.64 UR10, c[0x0][0xbe8] ;  /* 0x0002fa00000a7ab9 */ /* 0x000fe20000000a00 */
[----:B------:R-:W-:Y:S01]  /*abb0*/  UIADD3 UR9, UR9, UR7, URZ ;  /* 0x0000000709097290 */ /* 0x000fe2000fffe03f */
[----:B------:R-:W-:Y:S01]  /*abc0*/  IMAD.SHL.U32 R6, R5, 0x8, RZ ;  /* 0x0000000805067824 */ /* 0x000fe200078e00ff */
[----:B------:R-:W-:Y:S01]  /*abd0*/  UIMAD UR4, UR15, UR10, URZ ;  /* 0x0000000a0f0472a4 */ /* 0x000fe2000f8e023f */
[----:B------:R-:W-:Y:S01]  /*abe0*/  IMAD R82, R85, 0x40, R0 ;  /* 0x0000004055527824 */ /* 0x000fe200078e0200 */
[----:B------:R-:W-:Y:S01]  /*abf0*/  SEL R0, RZ, 0xffffffff, P0 ;  /* 0xffffffffff007807 */ /* 0x000fe20000000000 */
[----:B------:R-:W-:Y:S01]  /*ac00*/  UIMAD.WIDE.U32 UR8, UR43, UR10, UR8 ;  /* 0x0000000a2b0872a5 */ /* 0x000fe2000f8e0008 */
[----:B------:R-:W-:Y:S01]  /*ac10*/  LOP3.LUT R5, R6, 0x8, R3, 0xe2, !PT ;  /* 0x0000000806057812 */ /* 0x000fe200078ee203 */
[----:B------:R-:W-:Y:S01]  /*ac20*/  UIMAD UR4, UR43, UR11, UR4 ;  /* 0x0000000b2b0472a4 */ /* 0x000fe2000f8e0204 */
[----:B------:R-:W5:Y:S01]  /*ac30*/  LD.E.128 R52, desc[UR38][R52.64] ;  /* 0x0000002634347980 */ /* 0x000f62000c101d00 */
[----:B------:R-:W-:Y:S01]  /*ac40*/  IMAD.SHL.U32 R6, R0, 0x10, RZ ;  /* 0x0000001000067824 */ /* 0x000fe200078e00ff */
[----:B------:R-:W-:Y:S01]  /*ac50*/  ULDC.64 UR10, c[0x0][0xbf0] ;  /* 0x0002fc00000a7ab9 */ /* 0x000fe20000000a00 */
[----:B-1----:R-:W-:Y:S01]  /*ac60*/  @P2 IMAD.HI.U32 R0, R82, R21, RZ ;  /* 0x0000001552002227 */ /* 0x002fe200078e00ff */
[----:B------:R-:W-:Y:S01]  /*ac70*/  UIADD3 UR9, UR9, UR4, URZ ;  /* 0x0000000409097290 */ /* 0x000fe2000fffe03f */
[----:B------:R-:W5:Y:S01]  /*ac80*/  LD.E.128 R56, desc[UR38][R56.64] ;  /* 0x0000002638387980 */ /* 0x000f62000c101d00 */
[----:B------:R-:W-:Y:S01]  /*ac90*/  UIMAD UR4, UR41, UR10, URZ ;  /* 0x0000000a290472a4 */ /* 0x000fe2000f8e023f */
[----:B------:R-:W-:Y:S01]  /*aca0*/  IMAD.MOV.U32 R3, RZ, RZ, R82 ;  /* 0x000000ffff037224 */ /* 0x000fe200078e0052 */
[----:B------:R-:W-:Y:S01]  /*acb0*/  UIMAD.WIDE.U32 UR8, UR40, UR10, UR8 ;  /* 0x0000000a280872a5 */ /* 0x000fe2000f8e0008 */
[----:B--2---:R-:W-:Y:S01]  /*acc0*/  @P2 SHF.R.U32.HI R3, RZ, R81, R0 ;  /* 0x00000051ff032219 */ /* 0x004fe20000011600 */
[----:B------:R-:W-:Y:S01]  /*acd0*/  UIMAD UR4, UR40, UR11, UR4 ;  /* 0x0000000b280472a4 */ /* 0x000fe2000f8e0204 */
[----:B------:R-:W-:Y:S01]  /*ace0*/  LOP3.LUT R6, R6, 0x10, R5, 0xe2, !PT ;  /* 0x0000001006067812 */ /* 0x000fe200078ee205 */
[----:B------:R-:W5:Y:S01]  /*acf0*/  LD.E.128 R60, desc[UR38][R60.64] ;  /* 0x000000263c3c7980 */ /* 0x000f62000c101d00 */
[--C-:B------:R-:W-:Y:S01]  /*ad00*/  SHF.R.S32.HI R5, RZ, 0x1f, R3.reuse ;  /* 0x0000001fff057819 */ /* 0x100fe20000011403 */
[----:B------:R-:W-:Y:S01]  /*ad10*/  UIADD3 UR4, UR9, UR4, URZ ;  /* 0x0000000409047290 */ /* 0x000fe2000fffe03f */
[----:B------:R-:W-:Y:S01]  /*ad20*/  ISETP.GE.AND P0, PT, R186, UR12, PT ;  /* 0x0000000cba007c0c */ /* 0x000fe2000bf06270 */
[----:B------:R-:W-:Y:S01]  /*ad30*/  IMAD.U32 R20, RZ, RZ, UR8 ;  /* 0x00000008ff147e24 */ /* 0x000fe2000f8e00ff */
[----:B------:R-:W5:Y:S01]  /*ad40*/  LD.E.128 R64, desc[UR38][R64.64] ;  /* 0x0000002640407980 */ /* 0x000f62000c101d00 */
[----:B------:R-:W-:Y:S01]  /*ad50*/  IMAD.U32 R21, RZ, RZ, UR9 ;  /* 0x00000009ff157e24 */ /* 0x000fe2000f8e00ff */
[----:B------:R-:W-:Y:S01]  /*ad60*/  ULDC.64 UR8, c[0x0][0xbe0] ;  /* 0x0002f80000087ab9 */ /* 0x000fe20000000a00 */
[----:B------:R-:W-:Y:S01]  /*ad70*/  IMAD.MOV R81, RZ, RZ, -R3 ;  /* 0x000000ffff517224 */ /* 0x000fe200078e0a03 */
[----:B------:R-:W-:Y:S01]  /*ad80*/  SEL R0, RZ, 0xffffffff, P0 ;  /* 0xffffffffff007807 */ /* 0x000fe20000000000 */
[----:B------:R-:W-:Y:S01]  /*ad90*/  IMAD R80, R5, UR8, RZ ;  /* 0x0000000805507c24 */ /* 0x000fe2000f8e02ff */
[----:B------:R-:W5:Y:S01]  /*ada0*/  LD.E.128 R68, desc[UR38][R68.64] ;  /* 0x0000002644447980 */ /* 0x000f62000c101d00 */
[----:B------:R-:W-:-:S02]  /*adb0*/  IMAD R5, R83, R81, R82 ;  /* 0x0000005153057224 */ /* 0x000fc400078e0252 */
[----:B------:R-:W-:Y:S01]  /*adc0*/  IMAD.U32 R21, RZ, RZ, UR4 ;  /* 0x00000004ff157e24 */ /* 0x000fe2000f8e00ff */
[----:B------:R-:W5:Y:S01]  /*add0*/  LD.E.128 R76, desc[UR38][R76.64] ;  /* 0x000000264c4c7980 */ /* 0x000f62000c101d00 */
[----:B------:R-:W-:Y:S01]  /*ade0*/  IMAD.SHL.U32 R85, R0, 0x20, RZ ;  /* 0x0000002000557824 */ /* 0x000fe200078e00ff */
[----:B------:R-:W-:Y:S02]  /*adf0*/  SHF.R.S32.HI R0, RZ, 0x1f, R5 ;  /* 0x0000001fff007819 */ /* 0x000fe40000011405 */
[----:B------:R-:W5:Y:S01]  /*ae00*/  LD.E.128 R72, desc[UR38][R72.64] ;  /* 0x0000002648487980 */ /* 0x000f62000c101d00 */
[----:B------:R-:W-:Y:S01]  /*ae10*/  ISETP.GE.AND P0, PT, R196, UR12, PT ;  /* 0x0000000cc4007c0c */ /* 0x000fe2000bf06270 */
[----:B------:R-:W-:Y:S01]  /*ae20*/  IMAD R81, R3, UR9, R80 ;  /* 0x0000000903517c24 */ /* 0x000fe2000f8e0250 */
[----:B------:R-:W-:Y:S01]  /*ae30*/  LOP3.LUT R6, R85, 0x20, R6, 0xe2, !PT ;  /* 0x0000002055067812 */ /* 0x000fe200078ee206 */
[----:B------:R-:W-:Y:S01]  /*ae40*/  @!PT LDS RZ, [RZ] ;  /* 0x00000000fffff984 */ /* 0x000fe20000000800 */
[----:B------:R-:W-:Y:S01]  /*ae50*/  @!PT LDS RZ, [RZ] ;  /* 0x00000000fffff984 */ /* 0x000fe20000000800 */
[----:B------:R-:W-:Y:S01]  /*ae60*/  @!PT LDS RZ, [RZ] ;  /* 0x00000000fffff984 */ /* 0x000fe20000000800 */
[----:B------:R-:W-:Y:S01]  /*ae70*/  @!PT LDS RZ, [RZ] ;  /* 0x00000000fffff984 */ /* 0x000fe20000000800 */
[----:B------:R1:W-:Y:S06]  /*ae80*/  MEMBAR.ALL.CTA ;  /* 0x0000000000007992 */ /* 0x0003ec0000008000 */
[----:B-1----:R-:W1:Y:S01]  /*ae90*/  FENCE.VIEW.ASYNC.S ;  /* 0x00000000000073c6 */ /* 0x002e620000000000 */
[----:B------:R-:W-:Y:S01]  /*aea0*/  IMAD.WIDE.U32 R20, R3, UR8, R20 ;  /* 0x0000000803147c25 */ /* 0x000fe2000f8e0014 */
[----:B------:R-:W-:Y:S01]  /*aeb0*/  ULDC.64 UR8, c[0x0][0xbd8] ;  /* 0x0002f60000087ab9 */ /* 0x000fe20000000a00 */
[----:B------:R-:W-:Y:S01]  /*aec0*/  SEL R3, RZ, 0x40, P0 ;  /* 0x00000040ff037807 */ /* 0x000fe20000000000 */
[----:B------:R-:W-:Y:S01]  /*aed0*/  UIADD3 UR4, UR37, 0x38820, URZ ;  /* 0x0003882025047890 */ /* 0x000fe2000fffe03f */
[----:B------:R-:W-:Y:S01]  /*aee0*/  IMAD.U32 R87, RZ, RZ, UR42 ;  /* 0x0000002aff577e24 */ /* 0x000fe2000f8e00ff */
[----:B------:R-:W-:Y:S01]  /*aef0*/  ISETP.GE.AND P0, PT, R195, UR12, PT ;  /* 0x0000000cc3007c0c */ /* 0x000fe2000bf06270 */
[----:B------:R-:W-:Y:S01]  /*af00*/  IMAD R0, R0, UR8, RZ ;  /* 0x0000000800007c24 */ /* 0x000fe2000f8e02ff */
[----:B------:R-:W-:Y:S01]  /*af10*/  LOP3.LUT R3, R6, R3, RZ, 0xfc, !PT ;  /* 0x0000000306037212 */ /* 0x000fe200078efcff */
[----:B------:R-:W-:Y:S01]  /*af20*/  IMAD.IADD R21, R21, 0x1, R81 ;  /* 0x0000000115157824 */ /* 0x000fe200078e0251 */
[----:B------:R-:W-:Y:S01]  /*af30*/  UPRMT UR4, URZ, 0x654, UR4 ;  /* 0x000006543f047896 */ /* 0x000fe20008000004 */
[----:B-----5:R-:W-:Y:S01]  /*af40*/  IMAD R88, R4, R83, RZ ;  /* 0x0000005304587224 */ /* 0x020fe200078e02ff */
[----:B------:R-:W-:Y:S01]  /*af50*/  BSSY B1, `(.L_x_4281) ;  /* 0x000002e000017945 */ /* 0x000fe20003800000 */
[----:B------:R-:W-:-:S02]  /*af60*/  IMAD R87, R87, 0x40, R192 ;  /* 0x0000004057577824 */ /* 0x000fc400078e02c0 */
[C---:B------:R-:W-:Y:S01]  /*af70*/  IMAD R81, R5.reuse, UR9, R0 ;  /* 0x0000000905517c24 */ /* 0x040fe2000f8e0200 */
[----:B------:R-:W-:Y:S01]  /*af80*/  SEL R0, RZ, 0x80, P0 ;  /* 0x00000080ff007807 */ /* 0x000fe20000000000 */
[----:B------:R-:W-:Y:S01]  /*af90*/  IMAD.WIDE.U32 R4, R5, UR8, R20 ;  /* 0x0000000805047c25 */ /* 0x000fe2000f8e0014 */
[----:B------:R-:W-:Y:S01]  /*afa0*/  ISETP.GE.AND P0, PT, R87, R88, PT ;  /* 0x000000585700720c */ /* 0x000fe20003f06270 */
[----:B------:R-:W-:Y:S01]  /*afb0*/  ULDC.64 UR8, c[0x0][0xb80] ;  /* 0x0002e00000087ab9 */ /* 0x000fe20000000a00 */
[----:B------:R-:W-:Y:S01]  /*afc0*/  LOP3.LUT R0, R3, R0, RZ, 0xfc, !PT ;  /* 0x0000000003007212 */ /* 0x000fe200078efcff */
[----:B------:R-:W-:Y:S01]  /*afd0*/  IMAD.IADD R5, R5, 0x1, R81 ;  /* 0x0000000105057824 */ /* 0x000fe200078e0251 */
[C---:B------:R-:W-:Y:S01]  /*afe0*/  LEA R6, P1, R4.reuse, UR8, 0x1 ;  /* 0x0000000804067c11 */ /* 0x040fe2000f8208ff */
[----:B-1----:R-:W-:Y:S03]  /*aff0*/  SYNCS.ARRIVE.TRANS64.RED.A1T0 RZ, [UR4], RZ ;  /* 0x000000ffffff79a7 */ /* 0x002fe60008100404 */
[----:B------:R-:W-:Y:S01]  /*b000*/  LEA.HI.X R86, R4, UR9, R5, 0x1, P1 ;  /* 0x0000000904567c11 */ /* 0x000fe200088f0c05 */
[----:B------:R0:W1:Y:S04]  /*b010*/  SHFL.IDX PT, R20, R6, RZ, 0x181f ;  /* 0x00181fff06147589 */ /* 0x00006800000e0000 */
[----:B------:R0:W2:Y:S01]  /*b020*/  SHFL.IDX PT, R21, R86, RZ, 0x181f ;  /* 0x00181fff56157589 */ /* 0x0000a200000e0000 */
[----:B------:R-:W-:Y:S05]  /*b030*/  @P0 BRA `(.L_x_4282) ;  /* 0x00000000007c0947 */ /* 0x000fea0003800000 */
[----:B------:R-:W-:Y:S02]  /*b040*/  ISETP.GE.AND P1, PT, R190, UR12, PT ;  /* 0x0000000cbe007c0c */ /* 0x000fe4000bf26270 */
[----:B------:R-:W-:Y:S02]  /*b050*/  ISETP.GE.AND P0, PT, R16, UR12, PT ;  /* 0x0000000c10007c0c */ /* 0x000fe4000bf06270 */
[----:B------:R-:W-:Y:S02]  /*b060*/  ISETP.GE.AND P5, PT, R189, UR12, PT ;  /* 0x0000000cbd007c0c */ /* 0x000fe4000bfa6270 */
[----:B------:R-:W-:-:S07]  /*b070*/  ISETP.GE.AND P3, PT, R188, UR12, PT ;  /* 0x0000000cbc007c0c */ /* 0x000fce000bf66270 */
[-C--:B-1----:R-:W-:Y:S02]  /*b080*/  @!P1 LEA R80, P2, R190, R20.reuse, 0x1 ;  /* 0x00000014be509211 */ /* 0x082fe400078408ff */
        /* <DEDUP_REMOVED lines=26> */
.L_x_4282:
[----:B------:R-:W-:Y:S05]  /*b230*/  BSYNC B1 ;  /* 0x0000000000017941 */ /* 0x000fea0003800000 */
.L_x_4281:
[----:B---3--:R-:W-:Y:S01]  /*b240*/  VIADD R4, R87, 0x20 ;  /* 0x0000002057047836 */ /* 0x008fe20000000000 */
[----:B------:R4:W3:Y:S04]  /*b250*/  SHFL.IDX PT, R9, R86, 0x1, 0x181f ;  /* 0x00381f0056097f89 */ /* 0x0008e800000e0000 */
[----:B------:R-:W-:Y:S01]  /*b260*/  ISETP.GE.AND P0, PT, R4, R88, PT ;  /* 0x000000580400720c */ /* 0x000fe20003f06270 */
[----:B------:R4:W0:-:S12]  /*b270*/  SHFL.IDX PT, R8, R6, 0x1, 0x181f ;  /* 0x00381f0006087f89 */ /* 0x00081800000e0000 */
[----:B----4-:R-:W-:Y:S05]  /*b280*/  @P0 BRA `(.L_x_4283) ;  /* 0x0000001000180947 */ /* 0x010fea0003800000 */
[----:B------:R-:W-:Y:S02]  /*b290*/  ISETP.GE.AND P0, PT, R16, UR12, PT ;  /* 0x0000000c10007c0c */ /* 0x000fe4000bf06270 */
[----:B------:R-:W-:Y:S02]  /*b2a0*/  ISETP.GE.AND P5, PT, R190, UR12, PT ;  /* 0x0000000cbe007c0c */ /* 0x000fe4000bfa6270 */
[----:B------:R-:W-:Y:S02]  /*b2b0*/  ISETP.GE.AND P3, PT, R189, UR12, PT ;  /* 0x0000000cbd007c0c */ /* 0x000fe4000bf66270 */
[----:B------:R-:W-:Y:S02]  /*b2c0*/  ISETP.GE.AND P2, PT, R188, UR12, PT ;  /* 0x0000000cbc007c0c */ /* 0x000fe4000bf46270 */
[----:B------:R-:W-:-:S05]  /*b2d0*/  ISETP.GE.AND P1, PT, R187, UR12, PT ;  /* 0x0000000cbb007c0c */ /* 0x000fca000bf26270 */
[----:B0--3--:R-:W-:Y:S02]  /*b2e0*/  @!P0 IMAD.WIDE R4, R16, 0x2, R8 ;  /* 0x0000000210048825 */ /* 0x009fe400078e0208 */
        /* <DEDUP_REMOVED lines=13> */
[-C--:B------:R-:W-:Y:S02]  /*b3c0*/  @!P0 LEA R12, P3, R186, R8.reuse, 0x1 ;  /* 0x00000008ba0c8211 */ /* 0x080fe400078608ff */
        /* <DEDUP_REMOVED lines=9> */
[----:B----4-:R-:W-:-:S04]  /*b460*/  LEA R4, P0, R195, R8, 0x1 ;  /* 0x00000008c3047211 */ /* 0x010fc800078008ff */
[----:B------:R-:W-:-:S05]  /*b470*/  LEA.HI.X R5, R195, R9, R200, 0x1, P0 ;  /* 0x00000009c3057211 */ /* 0x000fca00000f0cc8 */
[----:B------:R0:W-:Y:S01]  /*b480*/  ST.E.128 desc[UR38][R4.64], R72 ;  /* 0x0000004804007985 */ /* 0x0001e2000c101d26 */
[----:B------:R-:W-:Y:S05]  /*b490*/  BRA `(.L_x_4283) ;  /* 0x0000000c00947947 */ /* 0x000fea0003800000 */
.L_x_4278:
        /* <DEDUP_REMOVED lines=33> */
.L_x_4284:
        /* <DEDUP_REMOVED lines=46> */
.L_x_4286:
[----:B------:R-:W-:Y:S05]  /*b990*/  BSYNC B1 ;  /* 0x0000000000017941 */ /* 0x000fea0003800000 */
.L_x_4285:
        /* <DEDUP_REMOVED lines=60> */
[----:B------:R-:W-:Y:S01]  /*bd60*/  LOP3.LUT R10, R15, 0x10, R10, 0xe2, !PT ;  /* 0x000000100f0a7812 */ /* 0x000fe200078ee20a */
[----:B------:R-:W-:-:S02]  /*bd70*/  IMAD.IADD R5, R5, 0x1, R11 ;  /* 0x0000000105057824 */ /* 0x000fc400078e020b */
[----:B------:R-:W-:Y:S02]  /*bd80*/  IMAD R0, R3, UR8, RZ ;  /* 0x0000000803007c24 */ /* 0x000fe4000f8e02ff */
[----:B------:R-:W-:Y:S02]  /*bd90*/  IMAD.U32 R11, RZ, RZ, UR42 ;  /* 0x0000002aff0b7e24 */ /* 0x000fe4000f8e00ff */
[----:B------:R-:W-:Y:S02]  /*bda0*/  IMAD R3, R9, UR9, R0 ;  /* 0x0000000909037c24 */ /* 0x000fe4000f8e0200 */
[----:B------:R-:W-:Y:S02]  /*bdb0*/  IMAD R0, R11, 0x40, R192 ;  /* 0x000000400b007824 */ /* 0x000fe400078e02c0 */
[----:B------:R-:W-:Y:S01]  /*bdc0*/  IMAD.WIDE.U32 R4, R9, UR8, R4 ;  /* 0x0000000809047c25 */ /* 0x000fe2000f8e0004 */
[----:B------:R-:W-:Y:S01]  /*bdd0*/  SEL R9, RZ, 0x40, P0 ;  /* 0x00000040ff097807 */ /* 0x000fe20000000000 */
[----:B------:R-:W-:Y:S01]  /*bde0*/  ULDC.64 UR8, c[0x0][0xb80] ;  /* 0x0002e00000087ab9 */ /* 0x000fe20000000a00 */
[----:B------:R-:W-:Y:S01]  /*bdf0*/  ISETP.GE.AND P0, PT, R0, R27, PT ;  /* 0x0000001b0000720c */ /* 0x000fe20003f06270 */
[----:B------:R-:W-:Y:S01]  /*be00*/  IMAD.SHL.U32 R15, R8, 0x20, RZ ;  /* 0x00000020080f7824 */ /* 0x000fe200078e00ff */
[----:B------:R-:W-:Y:S01]  /*be10*/  LEA R6, P1, R4, UR8, 0x1 ;  /* 0x0000000804067c11 */ /* 0x000fe2000f8208ff */
[----:B------:R-:W-:Y:S01]  /*be20*/  IMAD.IADD R3, R5, 0x1, R3 ;  /* 0x0000000105037824 */ /* 0x000fe200078e0203 */
[----:B------:R-:W-:-:S02]  /*be30*/  SEL R5, RZ, 0x80, P2 ;  /* 0x00000080ff057807 */ /* 0x000fc40001000000 */
[----:B------:R-:W-:Y:S01]  /*be40*/  LOP3.LUT R10, R15, 0x20, R10, 0xe2, !PT ;  /* 0x000000200f0a7812 */ /* 0x000fe200078ee20a */
[----:B------:R0:W1:Y:S01]  /*be50*/  SHFL.IDX PT, R8, R6, RZ, 0x181f ;  /* 0x00181fff06087589 */ /* 0x00006200000e0000 */
[----:B------:R-:W-:Y:S02]  /*be60*/  LEA.HI.X R3, R4, UR9, R3, 0x1, P1 ;  /* 0x0000000904037c11 */ /* 0x000fe400088f0c03 */
[----:B------:R-:W-:-:S03]  /*be70*/  LOP3.LUT R24, R10, R9, RZ, 0xfc, !PT ;  /* 0x000000090a187212 */ /* 0x000fc600078efcff */
[----:B------:R0:W2:Y:S01]  /*be80*/  SHFL.IDX PT, R9, R3, RZ, 0x181f ;  /* 0x00181fff03097589 */ /* 0x0000a200000e0000 */
[----:B------:R-:W-:Y:S01]  /*be90*/  LOP3.LUT R25, R24, R5, RZ, 0xfc, !PT ;  /* 0x0000000518197212 */ /* 0x000fe200078efcff */
[----:B------:R-:W-:Y:S06]  /*bea0*/  @P0 BRA `(.L_x_4288) ;  /* 0x00000000007c0947 */ /* 0x000fec0003800000 */
[----:B------:R-:W-:Y:S02]  /*beb0*/  ISETP.GE.AND P2, PT, R190, UR14, PT ;  /* 0x0000000ebe007c0c */ /* 0x000fe4000bf46270 */
[----:B------:R-:W-:Y:S02]  /*bec0*/  ISETP.GE.AND P1, PT, R16, UR14, PT ;  /* 0x0000000e10007c0c */ /* 0x000fe4000bf26270 */
[----:B------:R-:W-:Y:S02]  /*bed0*/  ISETP.GE.AND P5, PT, R189, UR14, PT ;  /* 0x0000000ebd007c0c */ /* 0x000fe4000bfa6270 */
[----:B------:R-:W-:-:S07]  /*bee0*/  ISETP.GE.AND P3, PT, R188, UR14, PT ;  /* 0x0000000ebc007c0c */ /* 0x000fce000bf66270 */
[-C--:B-1----:R-:W-:Y:S02]  /*bef0*/  @!P2 LEA R10, P0, R190, R8.reuse, 0x1 ;  /* 0x00000008be0aa211 */ /* 0x082fe400078008ff */
        /* <DEDUP_REMOVED lines=26> */
.L_x_4288:
[----:B------:R-:W-:Y:S05]  /*c0a0*/  BSYNC B1 ;  /* 0x0000000000017941 */ /* 0x000fea0003800000 */
.L_x_4287:
[----:B------:R-:W-:Y:S01]  /*c0b0*/  VIADD R0, R0, 0x20 ;  /* 0x0000002000007836 */ /* 0x000fe20000000000 */
[----:B--23--:R2:W3:Y:S04]  /*c0c0*/  SHFL.IDX PT, R9, R3, 0x1, 0x181f ;  /* 0x00381f0003097f89 */ /* 0x00c4e800000e0000 */
        /* <DEDUP_REMOVED lines=8> */
[-C--:B-1----:R-:W-:Y:S02]  /*c150*/  @!P2 LEA R10, P0, R190, R8.reuse, 0x1 ;  /* 0x00000008be0aa211 */ /* 0x082fe400078008ff */
[----:B---3--:R-:W-:Y:S02]  /*c160*/  @!P3 IMAD.WIDE R4, R16, 0x2, R8 ;  /* 0x000000021004b825 */ /* 0x008fe400078e0208 */
        /* <DEDUP_REMOVED lines=24> */
.L_x_4283:
[----:B------:R-:W-:Y:S05]  /*c2f0*/  BSYNC B0 ;  /* 0x0000000000007941 */ /* 0x000fea0003800000 */
.L_x_4277:
[----:B------:R-:W-:Y:S02]  /*c300*/  ULDC UR4, c[0x0][0xd3c] ;  /* 0x00034f0000047ab9 */ /* 0x000fe40000000800 */
[----:B------:R-:W-:-:S13]  /*c310*/  ISETP.GE.AND P0, PT, R7, UR4, PT ;  /* 0x0000000407007c0c */ /* 0x000fda000bf06270 */
[----:B------:R-:W-:Y:S05]  /*c320*/  @!P0 BRA `(.L_x_4289) ;  /* 0xffffff4c00408947 */ /* 0x000fea000383ffff */
[----:B------:R-:W-:Y:S05]  /*c330*/  EXIT ;  /* 0x000000000000794d */ /* 0x000fea0003800000 */
.L_x_4249:
        /* <DEDUP_REMOVED lines=18> */
.L_x_4290:
        /* <DEDUP_REMOVED lines=42> */
.L_x_4296:
        /* <DEDUP_REMOVED lines=12> */
.L_x_4295:
[----:B------:R-:W-:Y:S05]  /*c7c0*/  BSYNC B0 ;  /* 0x0000000000007941 */ /* 0x000fea0003800000 */
.L_x_4294:
        /* <DEDUP_REMOVED lines=22> */
.L_x_4292:
        /* <DEDUP_REMOVED lines=16> */
.L_x_4297:
        /* <DEDUP_REMOVED lines=25> */
.L_x_4293:
[----:B------:R-:W-:Y:S02]  /*cbc0*/  IMAD.MOV.U32 R17, RZ, RZ, RZ ;  /* 0x000000ffff117224 */ /* 0x000fe400078e00ff */
[----:B------:R-:W-:Y:S02]  /*cbd0*/  IMAD.U32 R16, RZ, RZ, UR6 ;  /* 0x00000006ff107e24 */ /* 0x000fe4000f8e00ff */
[----:B------:R-:W-:-:S07]  /*cbe0*/  IMAD.MOV.U32 R18, RZ, RZ, RZ ;  /* 0x000000ffff127224 */ /* 0x000fce00078e00ff */
.L_x_4298:
[----:B------:R-:W-:-:S13]  /*cbf0*/  ISETP.NE.AND P0, PT, R5, RZ, PT ;  /* 0x000000ff0500720c */ /* 0x000fda0003f05270 */
[----:B------:R-:W0:Y:S01]  /*cc00*/  @!P0 S2R R3, SR_CgaCtaId ;  /* 0x0000000000038919 */ /* 0x000e220000008800 */
[----:B------:R-:W-:-:S04]  /*cc10*/  @!P0 MOV R0, 0x400 ;  /* 0x0000040000008802 */ /* 0x000fc80000000f00 */
[----:B0-----:R-:W-:-:S05]  /*cc20*/  @!P0 LEA R0, R3, R0, 0x18 ;  /* 0x0000000003008211 */ /* 0x001fca00078ec0ff */
[----:B------:R0:W-:Y:S01]  /*cc30*/  @!P0 STS.128 [R0+0x388d0], R16 ;  /* 0x0388d01000008388 */ /* 0x0001e20000000c00 */
[----:B------:R-:W-:Y:S06]  /*cc40*/  BAR.ARV 0x5, 0x180 ;  /* 0x0146000000007b1d */ /* 0x000fec0000002000 */
.L_x_4291:
        /* <DEDUP_REMOVED lines=29> */
[----:B------:R-:W-:Y:S01]  /*ce20*/  STL [R1+0x5c], RZ ;  /* 0x00005cff01007387 */ /* 0x000fe20000100800 */
[----:B0-----:R-:W-:-:S03]  /*ce30*/  LOP3.LUT R4, R0, 0x40, RZ, 0xfc, !PT ;  /* 0x0000004000047812 */ /* 0x001fc600078efcff */
[----:B------:R0:W-:Y:S01]  /*ce40*/  STL [R1+0x18], R2 ;  /* 0x0000180201007387 */ /* 0x0001e20000100800 */
[C---:B------:R-:W-:Y:S02]  /*ce50*/  LOP3.LUT R4, R0.reuse, 0x100, RZ, 0xfc, !PT ;  /* 0x0000010000047812 */ /* 0x040fe400078efcff */
[C---:B-1----:R-:W-:Y:S01]  /*ce60*/  LOP3.LUT R3, R0.reuse, 0x80, RZ, 0xfc, !PT ;  /* 0x0000008000037812 */ /* 0x042fe200078efcff */
[----:B------:R1:W-:Y:S01]  /*ce70*/  STL [R1+0xc], RZ ;  /* 0x00000cff01007387 */ /* 0x0003e20000100800 */
[C---:B------:R-:W-:Y:S02]  /*ce80*/  LOP3.LUT R3, R0.reuse, 0x140, RZ, 0xfc, !PT ;  /* 0x0000014000037812 */ /* 0x040fe400078efcff */
[C---:B0-----:R-:W-:Y:S02]  /*ce90*/  LOP3.LUT R2, R0.reuse, 0xc0, RZ, 0xfc, !PT ;  /* 0x000000c000027812 */ /* 0x041fe400078efcff */
[C---:B------:R-:W-:Y:S02]  /*cea0*/  LOP3.LUT R2, R0.reuse, 0x180, RZ, 0xfc, !PT ;  /* 0x0000018000027812 */ /* 0x040fe400078efcff */
[----:B-1----:R-:W-:-:S07]  /*ceb0*/  LOP3.LUT R0, R0, 0x1c0, RZ, 0xfc, !PT ;  /* 0x000001c000007812 */ /* 0x002fce00078efcff */
.L_x_4423:
[----:B01----:R-:W0:Y:S02]  /*cec0*/  LDC.64 R2, c[0x0][0xd88] ;  /* 0x00036200ff027b82 */ /* 0x003e240000000a00 */
[----:B0-----:R-:W-:-:S05]  /*ced0*/  IMAD.WIDE R2, R19, 0x4, R2 ;  /* 0x0000000413027825 */ /* 0x001fca00078e0202 */
[----:B--2---:R-:W2:Y:S01]  /*cee0*/  LDG.E R11, desc[UR38][R2.64] ;  /* 0x00000026020b7981 */ /* 0x004ea2000c1e1900 */
        /* <DEDUP_REMOVED lines=17> */
[----:B------:R1:W5:Y:S01]  /*d000*/  @P0 LDG.E R0, desc[UR38][R2.64] ;  /* 0x0000002602000981 */ /* 0x000362000c1e1900 */
        /* <DEDUP_REMOVED lines=35> */
.L_x_4300:
        /* <DEDUP_REMOVED lines=12> */
.L_x_4301:
[----:B------:R-:W-:Y:S05]  /*d300*/  @!P0 BRA `(.L_x_4302) ;  /* 0x00000000000c8947 */ /* 0x000fea0003800000 */
[----:B------:R-:W2:Y:S04]  /*d310*/  LDG.E R6, desc[UR38][R4.64] ;  /* 0x0000002604067981 */ /* 0x000ea8000c1e1900 */
[----:B------:R-:W2:Y:S02]  /*d320*/  LDG.E R4, desc[UR38][R4.64+0x4] ;  /* 0x0000042604047981 */ /* 0x000ea4000c1e1900 */
[----:B--2---:R-:W-:-:S07]  /*d330*/  IMAD.IADD R6, R4, 0x1, -R6 ;  /* 0x0000000104067824 */ /* 0x004fce00078e0a06 */
.L_x_4302:
        /* <DEDUP_REMOVED lines=20> */
[----:B---3--:R-:W2:Y:S04]  /*d480*/  @P0 ATOMG.E.ADD.STRONG.GPU PT, R2, desc[UR38][R4.64], R2 ;  /* 0x00000002040209a8 */ /* 0x008ea800081ee1e6 */
[----:B--2---:R2:W3:Y:S02]  /*d490*/  SHFL.IDX PT, R2, R2, R0, 0x1f ;  /* 0x00001f0002027589 */ /* 0x0044e400000e0000 */
[----:B--2---:R-:W2:Y:S02]  /*d4a0*/  S2R R0, SR_LTMASK ;  /* 0x0000000000007919 */ /* 0x004ea40000003900 */
[----:B--2---:R-:W-:-:S06]  /*d4b0*/  LOP3.LUT R0, R0, UR4, RZ, 0xc0, !PT ;  /* 0x0000000400007c12 */ /* 0x004fcc000f8ec0ff */
[----:B------:R-:W3:Y:S02]  /*d4c0*/  POPC R0, R0 ;  /* 0x0000000000007309 */ /* 0x000ee40000000000 */
[----:B---3--:R-:W-:Y:S01]  /*d4d0*/  IADD3 R16, R2, UR36, R0 ;  /* 0x0000002402107c10 */ /* 0x008fe2000fffe000 */
[----:B------:R-:W-:Y:S06]  /*d4e0*/  BRA `(.L_x_4305) ;  /* 0x0000005c00987947 */ /* 0x000fec0003800000 */
.L_x_4304:
        /* <DEDUP_REMOVED lines=21> */
.L_x_4307:
[----:B------:R-:W-:Y:S05]  /*d640*/  BSYNC B6 ;  /* 0x0000000000067941 */ /* 0x000fea0003800000 */
.L_x_4306:
        /* <DEDUP_REMOVED lines=21> */
.L_x_4310:
        /* <DEDUP_REMOVED lines=16> */
.L_x_4309:
[----:B------:R-:W-:Y:S05]  /*d8a0*/  BSYNC B6 ;  /* 0x0000000000067941 */ /* 0x000fea0003800000 */
.L_x_4308:
        /* <DEDUP_REMOVED lines=26> */
.L_x_4438:
        /* <DEDUP_REMOVED lines=11> */
.L_x_4441:
        /* <DEDUP_REMOVED lines=25> */
.L_x_4314:
[----:B------:R-:W3:Y:S04]  /*dc90*/  LDL R7, [R1+0x4] ;  /* 0x0000040001077983 */ /* 0x000ee80000100800 */
[----:B-12---:R-:W3:Y:S04]  /*dca0*/  LDL R0, [R1+0xc] ;  /* 0x00000c0001007983 */ /* 0x006ee80000100800 */
[----:B------:R-:W2:Y:S01]  /*dcb0*/  LDL R2, [R1+0x18] ;  /* 0x0000180001027983 */ /* 0x000ea20000100800 */
[----:B---3--:R-:W-:Y:S01]  /*dcc0*/  IMAD R0, R0, 0x8, R7 ;  /* 0x0000000800007824 */ /* 0x008fe200078e0207 */
[----:B--2---:R-:W-:-:S04]  /*dcd0*/  SHF.L.U32 R2, R2, 0x1f, RZ ;  /* 0x0000001f02027819 */ /* 0x004fc800000006ff */
[----:B------:R-:W1:Y:S02]  /*dce0*/  SYNCS.PHASECHK.TRANS64.TRYWAIT P0, [R0+URZ+0x38840], R2 ;  /* 0x03884002000075a7 */ /* 0x000e64000800017f */
[----:B-1----:R-:W-:Y:S05]  /*dcf0*/  @!P0 BRA `(.L_x_4315) ;  /* 0x0000006400d88947 */ /* 0x002fea0003800000 */
.L_x_4442:
        /* <DEDUP_REMOVED lines=11> */
.L_x_4316:
        /* <DEDUP_REMOVED lines=27> */
.L_x_4312:
[----:B-1----:R-:W3:Y:S04]  /*df60*/  LDL R0, [R1+0x4] ;  /* 0x0000040001007983 */ /* 0x002ee80000100800 */
[----:B------:R-:W4:Y:S04]  /*df70*/  LDL.LU R4, [R1+0x24] ;  /* 0x0000240001047983 */ /* 0x000f280000300800 */
[----:B------:R-:W5:Y:S04]  /*df80*/  LDL.LU R3, [R1+0x40] ;  /* 0x0000400001037983 */ /* 0x000f680000300800 */
[----:B--2---:R-:W2:Y:S01]  /*df90*/  LDL R2, [R1+0x28] ;  /* 0x0000280001027983 */ /* 0x004ea20000100800 */
[----:B------:R-:W-:Y:S05]  /*dfa0*/  WARPSYNC.ALL ;  /* 0x0000000000007948 */ /* 0x000fea0003800000 */
[----:B------:R-:W-:Y:S01]  /*dfb0*/  ULDC.64 UR4, c[0x0][0xaf8] ;  /* 0x0002be0000047ab9 */ /* 0x000fe20000000a00 */
[----:B------:R-:W-:Y:S01]  /*dfc0*/  BSSY B6, `(.L_x_4317) ;  /* 0x000001f000067945 */ /* 0x000fe20003800000 */
[----:B------:R-:W-:Y:S01]  /*dfd0*/  BAR.SYNC.DEFER_BLOCKING 0x8, 0x100 ;  /* 0x0204000000007b1d */ /* 0x000fe20000010000 */
[----:B------:R-:W-:-:S04]  /*dfe0*/  ISETP.NE.U32.AND P0, PT, RZ, UR4, PT ;  /* 0x00000004ff007c0c */ /* 0x000fc8000bf05070 */
[----:B------:R-:W-:Y:S01]  /*dff0*/  ISETP.NE.AND.EX P0, PT, RZ, UR5, PT, P0 ;  /* 0x00000005ff007c0c */ /* 0x000fe2000bf05300 */
[----:B---3--:R-:W-:-:S05]  /*e000*/  VIADD R0, R0, 0x20400 ;  /* 0x0002040000007836 */ /* 0x008fca0000000000 */
[----:B------:R-:W-:Y:S02]  /*e010*/  LOP3.LUT P1, RZ, R0, 0x3ff, RZ, 0xc0, !PT ;  /* 0x000003ff00ff7812 */ /* 0x000fe4000782c0ff */
[----:B----4-:R-:W-:Y:S02]  /*e020*/  SEL R0, R4, RZ, !P0 ;  /* 0x000000ff04007207 */ /* 0x010fe40004000000 */
[----:B-----5:R-:W-:-:S03]  /*e030*/  SEL R3, R3, RZ, !P0 ;  /* 0x000000ff03037207 */ /* 0x020fc60004000000 */
[----:B------:R1:W-:Y:S01]  /*e040*/  STL [R1+0x34], R0 ;  /* 0x0000340001007387 */ /* 0x0003e20000100800 */
[----:B--2---:R-:W-:-:S03]  /*e050*/  SHF.R.S32.HI R2, RZ, 0x1f, R2 ;  /* 0x0000001fff027819 */ /* 0x004fc60000011402 */
[----:B------:R2:W-:Y:S01]  /*e060*/  STL [R1+0x54], R3 ;  /* 0x0000540301007387 */ /* 0x0005e20000100800 */
[----:B-1----:R-:W-:-:S05]  /*e070*/  SHF.R.S32.HI R0, RZ, 0x1f, R18 ;  /* 0x0000001fff007819 */ /* 0x002fca0000011412 */
        /* <DEDUP_REMOVED lines=19> */
.L_x_4318:
[----:B------:R-:W-:Y:S05]  /*e1b0*/  BSYNC B6 ;  /* 0x0000000000067941 */ /* 0x000fea0003800000 */
.L_x_4317:
[----:B------:R-:W3:Y:S01]  /*e1c0*/  LDL R4, [R1+0x40] ;  /* 0x0000400001047983 */ /* 0x000ee20000100800 */
[----:B------:R-:W1:Y:S01]  /*e1d0*/  LDC R7, c[0x0][0x448] ;  /* 0x00011200ff077b82 */ /* 0x000e620000000800 */
[----:B------:R-:W-:Y:S01]  /*e1e0*/  ULDC.64 UR4, c[0x0][0x298] ;  /* 0x0000a60000047ab9 */ /* 0x000fe20000000a00 */
[----:B------:R-:W-:Y:S01]  /*e1f0*/  ULDC.64 UR6, c[0x0][0x280] ;  /* 0x0000a00000067ab9 */ /* 0x000fe20000000a00 */
[----:B------:R-:W4:Y:S04]  /*e200*/  LDL R10, [R1+0x28] ;  /* 0x00002800010a7983 */ /* 0x000f280000100800 */
[----:B------:R-:W4:Y:S01]  /*e210*/  LDL R9, [R1+0x50] ;  /* 0x0000500001097983 */ /* 0x000f220000100800 */
[----:B--2---:R-:W2:Y:S01]  /*e220*/  S2R R2, SR_TID.X ;  /* 0x0000000000027919 */ /* 0x004ea20000002100 */
[----:B------:R-:W0:Y:S02]  /*e230*/  S2R R0, SR_TID.X ;  /* 0x0000000000007919 */ /* 0x000e240000002100 */
[----:B------:R-:W4:Y:S04]  /*e240*/  LDL R8, [R1+0x54] ;  /* 0x0000540001087983 */ /* 0x000f280000100800 */
[----:B------:R-:W4:Y:S01]  /*e250*/  LDL R6, [R1+0x34] ;  /* 0x0000340001067983 */ /* 0x000f220000100800 */
[----:B-1----:R-:W-:-:S13]  /*e260*/  ISETP.NE.AND P0, PT, R7, 0x1, PT ;  /* 0x000000010700780c */ /* 0x002fda0003f05270 */
[----:B------:R-:W1:Y:S01]  /*e270*/  @P0 LDC R3, c[0x0][0x450] ;  /* 0x00011400ff030b82 */ /* 0x000e620000000800 */
[----:B--2---:R-:W-:-:S04]  /*e280*/  LOP3.LUT R2, R2, 0x7f, RZ, 0xc0, !PT ;  /* 0x0000007f02027812 */ /* 0x004fc800078ec0ff */
[----:B------:R-:W-:Y:S01]  /*e290*/  SHF.R.U32.HI R2, RZ, 0x3, R2 ;  /* 0x00000003ff027819 */ /* 0x000fe20000011602 */
[----:B0-----:R-:W-:-:S05]  /*e2a0*/  IMAD.SHL.U32 R0, R0, 0x10, RZ ;  /* 0x0000001000007824 */ /* 0x001fca00078e00ff */
[----:B------:R-:W-:Y:S02]  /*e2b0*/  LOP3.LUT R0, R2, 0x70, R0, 0xf8, !PT ;  /* 0x0000007002007812 */ /* 0x000fe400078ef800 */
[----:B------:R-:W0:Y:S03]  /*e2c0*/  @P0 LDC R2, c[0x0][0x44c] ;  /* 0x00011300ff020b82 */ /* 0x000e260000000800 */
[----:B------:R-:W-:-:S04]  /*e2d0*/  IMAD R5, R17, 0x40, R0 ;  /* 0x0000004011057824 */ /* 0x000fc800078e0200 */
[----:B------:R-:W-:Y:S01]  /*e2e0*/  IMAD.MOV.U32 R0, RZ, RZ, R5 ;  /* 0x000000ffff007224 */ /* 0x000fe200078e0005 */
[----:B------:R2:W-:Y:S01]  /*e2f0*/  STL [R1+0x24], R5 ;  /* 0x0000240501007387 */ /* 0x0005e20000100800 */
[----:B0-----:R-:W-:-:S05]  /*e300*/  @P0 IMAD.HI.U32 R2, R5, R2, RZ ;  /* 0x0000000205020227 */ /* 0x001fca00078e00ff */
[----:B-1----:R-:W-:Y:S01]  /*e310*/  @P0 SHF.R.U32.HI R0, RZ, R3, R2 ;  /* 0x00000003ff000219 */ /* 0x002fe20000011602 */
[----:B---3--:R-:W-:-:S04]  /*e320*/  IMAD R2, R4, UR4, RZ ;  /* 0x0000000404027c24 */ /* 0x008fc8000f8e02ff */
[C---:B----4-:R-:W-:Y:S02]  /*e330*/  IMAD R4, R10.reuse, UR5, R2 ;  /* 0x000000050a047c24 */ /* 0x050fe4000f8e0202 */
[----:B------:R-:W-:Y:S01]  /*e340*/  IMAD.WIDE.U32 R2, R10, UR4, RZ ;  /* 0x000000040a027c25 */ /* 0x000fe2000f8e00ff */
[----:B------:R-:W-:-:S03]  /*e350*/  ULDC.64 UR4, c[0x0][0x2d8] ;  /* 0x0000b60000047ab9 */ /* 0x000fc60000000a00 */
[----:B------:R-:W-:Y:S02]  /*e360*/  IMAD.IADD R3, R3, 0x1, R4 ;  /* 0x0000000103037824 */ /* 0x000fe400078e0204 */
[----:B------:R-:W-:Y:S02]  /*e370*/  IMAD R4, R9, UR4, RZ ;  /* 0x0000000409047c24 */ /* 0x000fe4000f8e02ff */
[----:B------:R0:W5:Y:S01]  /*e380*/  LDL R9, [R1+0x14] ;  /* 0x0000140001097983 */ /* 0x0001620000100800 */
[----:B------:R-:W-:-:S04]  /*e390*/  IMAD.WIDE.U32 R2, R18, UR4, R2 ;  /* 0x0000000412027c25 */ /* 0x000fc8000f8e0002 */
[----:B------:R-:W-:Y:S01]  /*e3a0*/  IMAD R4, R18, UR5, R4 ;  /* 0x0000000512047c24 */ /* 0x000fe2000f8e0204 */
[----:B------:R-:W-:-:S03]  /*e3b0*/  ULDC.64 UR4, c[0x0][0x2e0] ;  /* 0x0000b80000047ab9 */ /* 0x000fc60000000a00 */
[----:B------:R-:W-:Y:S02]  /*e3c0*/  IMAD.IADD R3, R3, 0x1, R4 ;  /* 0x0000000103037824 */ /* 0x000fe400078e0204 */
[----:B------:R-:W-:Y:S02]  /*e3d0*/  IMAD R4, R8, UR4, RZ ;  /* 0x0000000408047c24 */ /* 0x000fe4000f8e02ff */
[----:B------:R-:W1:Y:S01]  /*e3e0*/  S2R R8, SR_TID.X ;  /* 0x0000000000087919 */ /* 0x000e620000002100 */
[----:B------:R-:W-:-:S04]  /*e3f0*/  IMAD.WIDE.U32 R2, R6, UR4, R2 ;  /* 0x0000000406027c25 */ /* 0x000fc8000f8e0002 */
        /* <DEDUP_REMOVED lines=8> */
[----:B------:R-:W-:-:S04]  /*e480*/  IMAD.MOV R0, RZ, RZ, -R0 ;  /* 0x000000ffff007224 */ /* 0x000fc800078e0a00 */
[----:B------:R-:W-:-:S05]  /*e490*/  IMAD R0, R7, R0, R5 ;  /* 0x0000000007007224 */ /* 0x000fca00078e0205 */
[----:B------:R-:W-:Y:S01]  /*e4a0*/  SHF.R.S32.HI R6, RZ, 0x1f, R0 ;  /* 0x0000001fff067819 */ /* 0x000fe20000011400 */
[----:B------:R-:W-:Y:S02]  /*e4b0*/  IMAD.IADD R3, R3, 0x1, R4 ;  /* 0x0000000103037824 */ /* 0x000fe400078e0204 */
[----:B-1----:R-:W-:Y:S02]  /*e4c0*/  IMAD.SHL.U32 R10, R8, 0x8, RZ ;  /* 0x00000008080a7824 */ /* 0x002fe400078e00ff */
[----:B------:R-:W-:Y:S02]  /*e4d0*/  IMAD R6, R6, UR4, RZ ;  /* 0x0000000406067c24 */ /* 0x000fe4000f8e02ff */
[----:B--2---:R-:W-:Y:S01]  /*e4e0*/  IMAD.WIDE.U32 R4, R0, UR4, R2 ;  /* 0x0000000400047c25 */ /* 0x004fe2000f8e0002 */
[----:B------:R-:W-:Y:S01]  /*e4f0*/  LOP3.LUT R10, R10, 0x38, RZ, 0xc0, !PT ;  /* 0x000000380a0a7812 */ /* 0x000fe200078ec0ff */
[----:B------:R-:W-:Y:S02]  /*e500*/  ULDC UR4, c[0x0][0x2b8] ;  /* 0x0000ae0000047ab9 */ /* 0x000fe40000000800 */
[----:B------:R-:W-:Y:S01]  /*e510*/  IMAD R0, R0, UR5, R6 ;  /* 0x0000000500007c24 */ /* 0x000fe2000f8e0206 */
[----:B------:R-:W-:-:S03]  /*e520*/  LEA R3, P1, R4, UR6, 0x1 ;  /* 0x0000000604037c11 */ /* 0x000fc6000f8208ff */
[----:B------:R-:W-:Y:S01]  /*e530*/  IMAD.IADD R0, R5, 0x1, R0 ;  /* 0x0000000105007824 */ /* 0x000fe200078e0200 */
[----:B------:R-:W-:Y:S01]  /*e540*/  ISETP.GE.AND P0, PT, R10, UR4, PT ;  /* 0x000000040a007c0c */ /* 0x000fe2000bf06270 */
[----:B------:R-:W-:Y:S01]  /*e550*/  UMOV UR4, 0xffffffff ;  /* 0xffffffff00047882 */ /* 0x000fe20000000000 */
[----:B------:R-:W-:Y:S02]  /*e560*/  LOP3.LUT R8, R8, 0x7f, RZ, 0xc0, !PT ;  /* 0x0000007f08087812 */ /* 0x000fe400078ec0ff */
[----:B------:R-:W-:Y:S02]  /*e570*/  LEA.HI.X R2, R4, UR7, R0, 0x1, P1 ;  /* 0x0000000704027c11 */ /* 0x000fe400088f0c00 */
[----:B------:R-:W-:Y:S01]  /*e580*/  SHF.R.U32.HI R8, RZ, 0x3, R8 ;  /* 0x00000003ff087819 */ /* 0x000fe20000011608 */
[----:B0-----:R-:W-:Y:S06]  /*e590*/  BRA.DIV UR4, `(.L_x_4319) ;  /* 0x0000005e04c47947 */ /* 0x001fec000b800000 */
[----:B------:R-:W2:Y:S01]  /*e5a0*/  LDL R6, [R1+0x38] ;  /* 0x0000380001067983 */ /* 0x000ea20000100800 */
[----:B------:R-:W-:-:S03]  /*e5b0*/  IMAD R17, R17, 0x40, R8 ;  /* 0x0000004011117824 */ /* 0x000fc600078e0208 */
[----:B------:R-:W0:Y:S04]  /*e5c0*/  SHFL.IDX PT, R5, R3, RZ, 0x181f ;  /* 0x00181fff03057589 */ /* 0x000e2800000e0000 */
[----:B------:R-:W1:Y:S01]  /*e5d0*/  SHFL.IDX PT, R4, R2, RZ, 0x181f ;  /* 0x00181fff02047589 */ /* 0x000e6200000e0000 */
[----:B--2---:R-:W-:-:S03]  /*e5e0*/  IMAD R0, R6, R7, RZ ;  /* 0x0000000706007224 */ /* 0x004fc600078e02ff */
[----:B------:R-:W-:Y:S01]  /*e5f0*/  SHFL.IDX PT, R6, R2, 0x1, 0x181f ;  /* 0x00381f0002067f89 */ /* 0x000fe200000e0000 */
[C---:B------:R-:W-:Y:S01]  /*e600*/  VIADD R7, R17.reuse, 0x10 ;  /* 0x0000001011077836 */ /* 0x040fe20000000000 */
[----:B------:R-:W-:-:S04]  /*e610*/  ISETP.GE.AND P1, PT, R17, R0, PT ;  /* 0x000000001100720c */ /* 0x000fc80003f26270 */
[----:B------:R2:W-:Y:S09]  /*e620*/  STL [R1+0x4c], R7 ;  /* 0x00004c0701007387 */ /* 0x0005f20000100800 */
[----:B0-----:R-:W-:-:S05]  /*e630*/  @!P1 LEA R5, P2, R10, R5, 0x1 ;  /* 0x000000050a059211 */ /* 0x001fca00078408ff */
[----:B-1----:R-:W-:-:S05]  /*e640*/  @!P1 IMAD.X R4, RZ, RZ, R4, P2 ;  /* 0x000000ffff049224 */ /* 0x002fca00010e0604 */
        /* <DEDUP_REMOVED lines=25> */
.L_x_4451:
[----:B------:R1:W5:Y:S01]  /*e7e0*/  LDL R8, [R1+0x4] ;  /* 0x0000040001087983 */ /* 0x0003620000100800 */
[----:B0-----:R-:W-:-:S05]  /*e7f0*/  VIADD R2, R17, 0x30 ;  /* 0x0000003011027836 */ /* 0x001fca0000000000 */
        /* <DEDUP_REMOVED lines=10> */
.L_x_4320:
[----:B------:R-:W2:Y:S01]  /*e8a0*/  LDL R0, [R1+0x4] ;  /* 0x0000040001007983 */ /* 0x000ea20000100800 */
[----:B------:R-:W-:Y:S02]  /*e8b0*/  PLOP3.LUT P1, PT, P1, P0, PT, 0xa2, 0x0 ;  /* 0x000000000000781c */ /* 0x000fe40000f21472 */
[----:B--2---:R-:W-:-:S08]  /*e8c0*/  @P0 R2UR P1, UR4, R0 ;  /* 0x00000000000402ca */ /* 0x004fd00000020000 */
[----:B------:R-:W-:-:S05]  /*e8d0*/  @P0 PLOP3.LUT P0, PT, P1, PT, PT, 0x80, 0x0 ;  /* 0x000000000000081c */ /* 0x000fca0000f0f070 */
[----:B------:R-:W-:Y:S01]  /*e8e0*/  @!P1 SYNCS.ARRIVE.TRANS64.RED.A0T1 RZ, [UR4+0x38800], RZ ;  /* 0x038800ffffff99a7 */ /* 0x000fe20008200404 */
[----:B------:R-:W-:Y:S07]  /*e8f0*/  @!P1 ARRIVES.LDGSTSBAR.64.TRANSCNT [UR4+0x38800] ;  /* 0x03880000ff0099b0 */ /* 0x000fee0008000a84 */
[----:B------:R-:W-:Y:S05]  /*e900*/  @P0 BRA.U.ANY `(.L_x_4320) ;  /* 0xfffffffd00e40947 */ /* 0x000fea000393ffff */
[----:B------:R-:W-:Y:S01]  /*e910*/  NOP ;  /* 0x0000000000007918 */ /* 0x000fe20000000000 */
[----:B-1----:R-:W2:Y:S01]  /*e920*/  LDL.LU R2, [R1+0x40] ;  /* 0x0000400001027983 */ /* 0x002ea20000300800 */
[----:B------:R-:W-:Y:S01]  /*e930*/  ULDC.64 UR4, c[0x0][0x398] ;  /* 0x0000e60000047ab9 */ /* 0x000fe20000000a00 */
[----:B------:R0:W-:Y:S02]  /*e940*/  SYNCS.ARRIVE.TRANS64.A1T0 RZ, [R0+URZ+0x38800], RZ ;  /* 0x038800ff00ff79a7 */ /* 0x0001e4000810003f */
[----:B------:R-:W3:Y:S01]  /*e950*/  LDL.LU R3, [R1+0x28] ;  /* 0x0000280001037983 */ /* 0x000ee20000300800 */
[----:B------:R-:W-:Y:S01]  /*e960*/  BSSY B6, `(.L_x_4321) ;  /* 0x000001a000067945 */ /* 0x000fe20003800000 */
[----:B0-----:R-:W-:-:S05]  /*e970*/  VIADD R0, R0, 0x26400 ;  /* 0x0002640000007836 */ /* 0x001fca0000000000 */
[----:B------:R-:W-:Y:S01]  /*e980*/  LOP3.LUT P0, RZ, R0, 0x3ff, RZ, 0xc0, !PT ;  /* 0x000003ff00ff7812 */ /* 0x000fe2000780c0ff */
[----:B--2---:R-:W-:-:S04]  /*e990*/  IMAD R2, R2, UR4, RZ ;  /* 0x0000000402027c24 */ /* 0x004fc8000f8e02ff */
[C---:B---3--:R-:W-:Y:S02]  /*e9a0*/  IMAD R2, R3.reuse, UR5, R2 ;  /* 0x0000000503027c24 */ /* 0x048fe4000f8e0202 */
[----:B------:R-:W-:-:S04]  /*e9b0*/  IMAD.WIDE.U32 R4, R3, UR4, RZ ;  /* 0x0000000403047c25 */ /* 0x000fc8000f8e00ff */
[----:B------:R-:W-:Y:S01]  /*e9c0*/  IMAD.IADD R0, R5, 0x1, R2 ;  /* 0x0000000105007824 */ /* 0x000fe200078e0202 */
[----:B------:R0:W-:Y:S04]  /*e9d0*/  STL.64 [R1+0x40], R4 ;  /* 0x0000400401007387 */ /* 0x0001e80000100a00 */
        /* <DEDUP_REMOVED lines=13> */
[----:B-----5:R-:W-:Y:S02]  /*eab0*/  IMAD.MOV.U32 R8, RZ, RZ, 0x70 ;  /* 0x00000070ff087424 */ /* 0x020fe400078e00ff */
[----:B------:R-:W-:Y:S02]  /*eac0*/  IMAD.MOV.U32 R12, RZ, RZ, 0x1 ;  /* 0x00000001ff0c7424 */ /* 0x000fe400078e00ff */
[----:B------:R-:W-:-:S07]  /*ead0*/  IMAD.MOV.U32 R13, RZ, RZ, RZ ;  /* 0x000000ffff0d7224 */ /* 0x000fce00078e00ff */
[----:B------:R-:W-:-:S07]  /*eae0*/  LEPC R20, `(.L_x_4322) ;  /* 0x000000001014794e */ /* 0x000fce0000000000 */
[----:B0-----:R-:W-:Y:S05]  /*eaf0*/  CALL.ABS.NOINC R2 ;  /* 0x0000000002007343 */ /* 0x001fea0003c00000 */
.L_x_4322:
[----:B------:R-:W-:Y:S05]  /*eb00*/  BSYNC B6 ;  /* 0x0000000000067941 */ /* 0x000fea0003800000 */
.L_x_4321:
[----:B------:R-:W2:Y:S01]  /*eb10*/  LDL.LU R6, [R1+0x28] ;  /* 0x0000280001067983 */ /* 0x000ea20000300800 */
[----:B------:R-:W1:Y:S01]  /*eb20*/  LDC R7, c[0x0][0x448] ;  /* 0x00011200ff077b82 */ /* 0x000e620000000800 */
[----:B------:R-:W-:Y:S02]  /*eb30*/  ULDC.64 UR4, c[0x0][0x3d8] ;  /* 0x0000f60000047ab9 */ /* 0x000fe40000000a00 */
[----:B------:R-:W2:Y:S04]  /*eb40*/  LDL.LU.64 R2, [R1+0x40] ;  /* 0x0000400001027983 */ /* 0x000ea80000300a00 */
[----:B0-----:R-:W3:Y:S04]  /*eb50*/  LDL.LU R0, [R1+0x50] ;  /* 0x0000500001007983 */ /* 0x001ee80000300800 */
[----:B------:R-:W4:Y:S04]  /*eb60*/  LDL.LU R5, [R1+0x54] ;  /* 0x0000540001057983 */ /* 0x000f280000300800 */
[----:B------:R-:W4:Y:S01]  /*eb70*/  LDL.LU R4, [R1+0x34] ;  /* 0x0000340001047983 */ /* 0x000f220000300800 */
[----:B-1----:R-:W-:Y:S01]  /*eb80*/  ISETP.NE.AND P0, PT, R7, 0x1, PT ;  /* 0x000000010700780c */ /* 0x002fe20003f05270 */
[----:B--2---:R-:W-:-:S02]  /*eb90*/  IMAD.MOV.U32 R3, RZ, RZ, R6 ;  /* 0x000000ffff037224 */ /* 0x004fc400078e0006 */
[----:B------:R-:W2:Y:S01]  /*eba0*/  LDL.LU R6, [R1+0x24] ;  /* 0x0000240001067983 */ /* 0x000ea20000300800 */
[----:B---3--:R-:W-:-:S03]  /*ebb0*/  IMAD R0, R0, UR4, RZ ;  /* 0x0000000400007c24 */ /* 0x008fc6000f8e02ff */
[----:B------:R-:W3:Y:S01]  /*ebc0*/  LDL.LU R9, [R1+0x8] ;  /* 0x0000080001097983 */ /* 0x000ee20000300800 */
[----:B------:R-:W-:-:S04]  /*ebd0*/  IMAD.WIDE.U32 R2, R18, UR4, R2 ;  /* 0x0000000412027c25 */ /* 0x000fc8000f8e0002 */
[----:B------:R-:W-:Y:S01]  /*ebe0*/  IMAD R0, R18, UR5, R0 ;  /* 0x0000000512007c24 */ /* 0x000fe2000f8e0200 */
[----:B------:R-:W-:-:S03]  /*ebf0*/  ULDC.64 UR4, c[0x0][0x3e0] ;  /* 0x0000f80000047ab9 */ /* 0x000fc60000000a00 */
[----:B------:R-:W-:Y:S02]  /*ec00*/  IMAD.IADD R3, R3, 0x1, R0 ;  /* 0x0000000103037824 */ /* 0x000fe400078e0200 */
[----:B----4-:R-:W-:Y:S02]  /*ec10*/  IMAD R0, R5, UR4, RZ ;  /* 0x0000000405007c24 */ /* 0x010fe4000f8e02ff */
[C---:B------:R-:W-:Y:S01]  /*ec20*/  IMAD.WIDE.U32 R2, R4.reuse, UR4, R2 ;  /* 0x0000000404027c25 */ /* 0x040fe2000f8e0002 */
[----:B------:R-:W0:Y:S03]  /*ec30*/  @P0 LDC R5, c[0x0][0x450] ;  /* 0x00011400ff050b82 */ /* 0x000e260000000800 */
[----:B------:R-:W-:Y:S01]  /*ec40*/  IMAD R0, R4, UR5, R0 ;  /* 0x0000000504007c24 */ /* 0x000fe2000f8e0200 */
[----:B-----5:R-:W1:Y:S01]  /*ec50*/  S2R R8, SR_TID.X ;  /* 0x0000000000087919 */ /* 0x020e620000002100 */
[----:B------:R-:W-:-:S02]  /*ec60*/  ULDC.64 UR4, c[0x0][0x3d0] ;  /* 0x0000f40000047ab9 */ /* 0x000fc40000000a00 */
[----:B------:R-:W-:Y:S02]  /*ec70*/  IMAD.IADD R3, R3, 0x1, R0 ;  /* 0x0000000103037824 */ /* 0x000fe400078e0200 */
[----:B------:R-:W2:Y:S01]  /*ec80*/  @P0 LDC R0, c[0x0][0x44c] ;  /* 0x00011300ff000b82 */ /* 0x000ea20000000800 */
[----:B-1----:R-:W-:-:S05]  /*ec90*/  IMAD.SHL.U32 R8, R8, 0x8, RZ ;  /* 0x0000000808087824 */ /* 0x002fca00078e00ff */
[----:B------:R-:W-:-:S04]  /*eca0*/  LOP3.LUT R8, R8, 0x38, RZ, 0xc0, !PT ;  /* 0x0000003808087812 */ /* 0x000fc800078ec0ff */
[C---:B------:R-:W-:Y:S02]  /*ecb0*/  LOP3.LUT R11, R8.reuse, 0x80, RZ, 0xfc, !PT ;  /* 0x00000080080b7812 */ /* 0x040fe400078efcff */
[----:B------:R-:W-:Y:S01]  /*ecc0*/  LOP3.LUT R8, R8, 0x40, RZ, 0xfc, !PT ;  /* 0x0000004008087812 */ /* 0x000fe200078efcff */
[----:B--2---:R-:W-:-:S04]  /*ecd0*/  @P0 IMAD.HI.U32 R0, R6, R0, RZ ;  /* 0x0000000006000227 */ /* 0x004fc800078e00ff */
[----:B------:R-:W-:Y:S01]  /*ece0*/  IMAD.MOV.U32 R4, RZ, RZ, R6 ;  /* 0x000000ffff047224 */ /* 0x000fe200078e0006 */
[----:B0-----:R-:W-:-:S05]  /*ecf0*/  @P0 SHF.R.U32.HI R4, RZ, R5, R0 ;  /* 0x00000005ff040219 */ /* 0x001fca0000011600 */
[----:B------:R-:W-:-:S04]  /*ed00*/  IMAD.MOV R0, RZ, RZ, -R4 ;  /* 0x000000ffff007224 */ /* 0x000fc800078e0a04 */
[----:B------:R-:W-:Y:S02]  /*ed10*/  IMAD R0, R7, R0, R6 ;  /* 0x0000000007007224 */ /* 0x000fe400078e0206 */
[----:B------:R-:W0:Y:S01]  /*ed20*/  S2R R6, SR_TID.X ;  /* 0x0000000000067919 */ /* 0x000e220000002100 */
        /* <DEDUP_REMOVED lines=10> */
[----:B------:R-:W-:-:S03]  /*edd0*/  ULDC.64 UR4, c[0x0][0x390] ;  /* 0x0000e40000047ab9 */ /* 0x000fc60000000a00 */
[----:B------:R-:W-:Y:S01]  /*ede0*/  IMAD.IADD R4, R3, 0x1, R0 ;  /* 0x0000000103047824 */ /* 0x000fe200078e0200 */
[----:B------:R-:W-:Y:S01]  /*edf0*/  LEA R0, P0, R2, UR4, 0x1 ;  /* 0x0000000402007c11 */ /* 0x000fe2000f8008ff */
[----:B0-----:R-:W-:Y:S01]  /*ee00*/  IMAD.SHL.U32 R10, R6, 0x8, RZ ;  /* 0x00000008060a7824 */ /* 0x001fe200078e00ff */
[----:B------:R-:W-:Y:S02]  /*ee10*/  ULDC UR4, c[0x0][0x3b8] ;  /* 0x0000ee0000047ab9 */ /* 0x000fe40000000800 */
[----:B------:R-:W-:Y:S02]  /*ee20*/  ISETP.GE.AND P1, PT, R8, UR4, PT ;  /* 0x0000000408007c0c */ /* 0x000fe4000bf26270 */
[----:B------:R-:W0:Y:S01]  /*ee30*/  S2R R8, SR_TID.X ;  /* 0x0000000000087919 */ /* 0x000e220000002100 */
[----:B------:R-:W-:-:S04]  /*ee40*/  LOP3.LUT R10, R10, 0x38, RZ, 0xc0, !PT ;  /* 0x000000380a0a7812 */ /* 0x000fc800078ec0ff */
[----:B------:R-:W-:Y:S02]  /*ee50*/  ISETP.GE.AND P3, PT, R10, UR4, PT ;  /* 0x000000040a007c0c */ /* 0x000fe4000bf66270 */
[----:B------:R-:W-:Y:S02]  /*ee60*/  ISETP.GE.AND P2, PT, R11, UR4, PT ;  /* 0x000000040b007c0c */ /* 0x000fe4000bf46270 */
[----:B---3--:R-:W-:-:S09]  /*ee70*/  LOP3.LUT R9, R9, 0xfffffff7, RZ, 0xc0, !PT ;  /* 0xfffffff709097812 */ /* 0x008fd200078ec0ff */
[----:B------:R-:W-:-:S04]  /*ee80*/  @P3 LOP3.LUT R9, R9, 0x8, RZ, 0xfc, !PT ;  /* 0x0000000809093812 */ /* 0x000fc800078efcff */
[----:B------:R-:W-:-:S04]  /*ee90*/  LOP3.LUT R9, R9, 0xfffffffd, RZ, 0xc0, !PT ;  /* 0xfffffffd09097812 */ /* 0x000fc800078ec0ff */
[----:B------:R-:W-:-:S04]  /*eea0*/  @P2 LOP3.LUT R9, R9, 0x2, RZ, 0xfc, !PT ;  /* 0x0000000209092812 */ /* 0x000fc800078efcff */
[----:B------:R-:W-:Y:S01]  /*eeb0*/  LOP3.LUT R9, R9, 0xfffffffb, RZ, 0xc0, !PT ;  /* 0xfffffffb09097812 */ /* 0x000fe200078ec0ff */
[----:B0-----:R-:W-:-:S03]  /*eec0*/  IMAD.SHL.U32 R8, R8, 0x8, RZ ;  /* 0x0000000808087824 */ /* 0x001fc600078e00ff */
[----:B------:R-:W-:Y:S02]  /*eed0*/  @P1 LOP3.LUT R9, R9, 0x4, RZ, 0xfc, !PT ;  /* 0x0000000409091812 */ /* 0x000fe400078efcff */
[----:B------:R-:W-:-:S03]  /*eee0*/  LOP3.LUT R8, R8, 0x38, RZ, 0xc0, !PT ;  /* 0x0000003808087812 */ /* 0x000fc600078ec0ff */
[----:B------:R0:W-:Y:S02]  /*eef0*/  STL [R1+0x8], R9 ;  /* 0x0000080901007387 */ /* 0x0001e40000100800 */
[C---:B0-----:R-:W-:Y:S02]  /*ef00*/  LOP3.LUT R9, R8.reuse, 0x100, RZ, 0xfc, !PT ;  /* 0x0000010008097812 */ /* 0x041fe400078efcff */
[----:B------:R-:W-:-:S04]  /*ef10*/  LOP3.LUT R8, R8, 0xc0, RZ, 0xfc, !PT ;  /* 0x000000c008087812 */ /* 0x000fc800078efcff */
[----:B------:R-:W-:Y:S01]  /*ef20*/  ISETP.GE.AND P5, PT, R8, UR4, PT ;  /* 0x0000000408007c0c */ /* 0x000fe2000bfa6270 */
[----:B------:R-:W-:Y:S01]  /*ef30*/  IMAD.SHL.U32 R8, R6, 0x8, RZ ;  /* 0x0000000806087824 */ /* 0x000fe200078e00ff */
[----:B------:R-:W-:Y:S01]  /*ef40*/  LEA.HI.X R4, R2, UR5, R4, 0x1, P0 ;  /* 0x0000000502047c11 */ /* 0x000fe200080f0c04 */
[----:B------:R-:W-:Y:S01]  /*ef50*/  IMAD.SHL.U32 R6, R6, 0x8, RZ ;  /* 0x0000000806067824 */ /* 0x000fe200078e00ff */
[----:B------:R-:W-:Y:S02]  /*ef60*/  SEL R5, RZ, 0x1, P3 ;  /* 0x00000001ff057807 */ /* 0x000fe40001800000 */
[----:B------:R-:W-:Y:S02]  /*ef70*/  LOP3.LUT R8, R8, 0x38, RZ, 0xc0, !PT ;  /* 0x0000003808087812 */ /* 0x000fe400078ec0ff */
[----:B------:R-:W-:Y:S02]  /*ef80*/  SEL R3, RZ, 0x4, P2 ;  /* 0x00000004ff037807 */ /* 0x000fe40001000000 */
[----:B------:R-:W-:-:S02]  /*ef90*/  SEL R2, RZ, 0x2, P1 ;  /* 0x00000002ff027807 */ /* 0x000fc40000800000 */
[----:B------:R-:W-:Y:S02]  /*efa0*/  ISETP.GE.AND P0, PT, R9, UR4, PT ;  /* 0x0000000409007c0c */ /* 0x000fe4000bf06270 */
[----:B------:R-:W-:Y:S02]  /*efb0*/  LOP3.LUT R9, R8, 0x180, RZ, 0xfc, !PT ;  /* 0x0000018008097812 */ /* 0x000fe400078efcff */
[----:B------:R-:W-:Y:S02]  /*efc0*/  LOP3.LUT R6, R6, 0x38, RZ, 0xc0, !PT ;  /* 0x0000003806067812 */ /* 0x000fe400078ec0ff */
[----:B------:R-:W-:Y:S02]  /*efd0*/  IADD3 R2, R3, R2, R5 ;  /* 0x0000000203027210 */ /* 0x000fe40007ffe005 */
[----:B------:R-:W-:Y:S02]  /*efe0*/  SEL R5, RZ, 0x10, P0 ;  /* 0x00000010ff057807 */ /* 0x000fe40000000000 */
[----:B------:R-:W-:-:S02]  /*eff0*/  SEL R3, RZ, 0x8, P5 ;  /* 0x00000008ff037807 */ /* 0x000fc40002800000 */
[----:B------:R-:W-:Y:S02]  /*f000*/  ISETP.GE.AND P1, PT, R9, UR4, PT ;  /* 0x0000000409007c0c */ /* 0x000fe4000bf26270 */
[C---:B------:R-:W-:Y:S02]  /*f010*/  LOP3.LUT R8, R6.reuse, 0x140, RZ, 0xfc, !PT ;  /* 0x0000014006087812 */ /* 0x040fe400078efcff */
[----:B------:R-:W-:Y:S02]  /*f020*/  IADD3 R2, R5, R2, R3 ;  /* 0x0000000205027210 */ /* 0x000fe40007ffe003 */
[----:B------:R-:W-:Y:S02]  /*f030*/  SEL R5, RZ, 0x40, P1 ;  /* 0x00000040ff057807 */ /* 0x000fe40000800000 */
[----:B------:R-:W-:Y:S02]  /*f040*/  LOP3.LUT R6, R6, 0x1c0, RZ, 0xfc, !PT ;  /* 0x000001c006067812 */ /* 0x000fe400078efcff */
[----:B------:R-:W-:-:S02]  /*f050*/  ISETP.GE.AND P1, PT, R8, UR4, PT ;  /* 0x0000000408007c0c */ /* 0x000fc4000bf26270 */
[----:B------:R-:W-:Y:S02]  /*f060*/  ISETP.GE.AND P2, PT, R6, UR4, PT ;  /* 0x0000000406007c0c */ /* 0x000fe4000bf46270 */
[----:B------:R-:W-:Y:S01]  /*f070*/  SEL R3, RZ, 0x20, P1 ;  /* 0x00000020ff037807 */ /* 0x000fe20000800000 */
[----:B------:R-:W-:Y:S01]  /*f080*/  UMOV UR4, 0xffffffff ;  /* 0xffffffff00047882 */ /* 0x000fe20000000000 */
[----:B------:R-:W-:Y:S02]  /*f090*/  SEL R6, RZ, 0x80, P2 ;  /* 0x00000080ff067807 */ /* 0x000fe40001000000 */
[----:B------:R-:W-:-:S05]  /*f0a0*/  IADD3 R5, R5, R2, R3 ;  /* 0x0000000205057210 */ /* 0x000fca0007ffe003 */
[----:B------:R-:W-:Y:S01]  /*f0b0*/  IMAD.IADD R6, R5, 0x1, R6 ;  /* 0x0000000105067824 */ /* 0x000fe200078e0206 */
[----:B------:R-:W-:Y:S06]  /*f0c0*/  BRA.DIV UR4, `(.L_x_4323) ;  /* 0x0000005a04487947 */ /* 0x000fec000b800000 */
[----:B------:R-:W2:Y:S04]  /*f0d0*/  LDL.LU R8, [R1+0x8] ;  /* 0x0000080001087983 */ /* 0x000ea80000300800 */
[----:B------:R-:W3:Y:S04]  /*f0e0*/  LDL.LU R3, [R1+0x38] ;  /* 0x0000380001037983 */ /* 0x000ee80000300800 */
[----:B------:R-:W4:Y:S04]  /*f0f0*/  LDL.LU R2, [R1+0x4c] ;  /* 0x00004c0001027983 */ /* 0x000f280000300800 */
[----:B------:R-:W5:Y:S04]  /*f100*/  LDL R11, [R1+0x14] ;  /* 0x00001400010b7983 */ /* 0x000f680000100800 */
[----:B------:R-:W5:Y:S04]  /*f110*/  LDL.LU R15, [R1+0x58] ;  /* 0x00005800010f7983 */ /* 0x000f680000300800 */
[----:B------:R-:W-:Y:S04]  /*f120*/  SHFL.IDX PT, R14, R0, 0x1, 0x181f ;  /* 0x00381f00000e7f89 */ /* 0x000fe800000e0000 */
[----:B------:R-:W-:Y:S01]  /*f130*/  SHFL.IDX PT, R9, R4, 0x1, 0x181f ;  /* 0x00381f0004097f89 */ /* 0x000fe200000e0000 */
[----:B--2---:R-:W-:-:S02]  /*f140*/  IMAD.MOV.U32 R12, RZ, RZ, R8 ;  /* 0x000000ffff0c7224 */ /* 0x004fc400078e0008 */
[----:B---3--:R-:W-:Y:S02]  /*f150*/  IMAD R7, R3, R7, RZ ;  /* 0x0000000703077224 */ /* 0x008fe400078e02ff */
[----:B------:R-:W0:Y:S03]  /*f160*/  S2R R3, SR_TID.X ;  /* 0x0000000000037919 */ /* 0x000e260000002100 */
[-C--:B------:R-:W-:Y:S02]  /*f170*/  ISETP.GE.AND P2, PT, R17, R7.reuse, PT ;  /* 0x000000071100720c */ /* 0x080fe40003f46270 */
[----:B------:R-:W-:Y:S02]  /*f180*/  LOP3.LUT R12, R12, 0xfffffbff, RZ, 0xc0, !PT ;  /* 0xfffffbff0c0c7812 */ /* 0x000fe400078ec0ff */
[----:B----4-:R-:W-:Y:S02]  /*f190*/  ISETP.GE.AND P3, PT, R2, R7, PT ;  /* 0x000000070200720c */ /* 0x010fe40003f66270 */
[----:B------:R-:W-:-:S04]  /*f1a0*/  @P1 LOP3.LUT R12, R12, 0x400, RZ, 0xfc, !PT ;  /* 0x000004000c0c1812 */ /* 0x000fc800078efcff */
[----:B------:R-:W-:-:S03]  /*f1b0*/  LOP3.LUT P1, RZ, R12, 0x8, RZ, 0xc0, !PT ;  /* 0x000000080cff7812 */ /* 0x000fc6000782c0ff */
[----:B------:R-:W-:Y:S02]  /*f1c0*/  @!P2 LOP3.LUT R2, R5, 0x40, RZ, 0xc0, !PT ;  /* 0x000000400502a812 */ /* 0x000fe400078ec0ff */
[C---:B------:R-:W-:Y:S02]  /*f1d0*/  LOP3.LUT P4, RZ, R12.reuse, 0x2, RZ, 0xc0, !PT ;  /* 0x000000020cff7812 */ /* 0x040fe4000788c0ff */
[----:B------:R-:W-:Y:S02]  /*f1e0*/  LOP3.LUT R12, R12, 0xfffffeff, RZ, 0xc0, !PT ;  /* 0xfffffeff0c0c7812 */ /* 0x000fe400078ec0ff */
[----:B------:R-:W-:Y:S02]  /*f1f0*/  @!P2 SHF.R.U32.HI R2, RZ, 0x2, R2 ;  /* 0x00000002ff02a819 */ /* 0x000fe40000011602 */
[----:B------:R-:W-:Y:S02]  /*f200*/  @P3 LOP3.LUT R12, R12, 0x100, RZ, 0xfc, !PT ;  /* 0x000001000c0c3812 */ /* 0x000fe400078efcff */
[----:B------:R-:W-:-:S02]  /*f210*/  @!P2 ISETP.NE.U32.AND P3, PT, R2, RZ, PT ;  /* 0x000000ff0200a20c */ /* 0x000fc40003f65070 */
[----:B------:R-:W-:Y:S02]  /*f220*/  @!P2 LOP3.LUT R2, R6, 0x80, RZ, 0xc0, !PT ;  /* 0x000000800602a812 */ /* 0x000fe400078ec0ff */
[----:B------:R-:W-:Y:S02]  /*f230*/  LOP3.LUT R12, R12, 0xffffffdf, RZ, 0xc0, !PT ;  /* 0xffffffdf0c0c7812 */ /* 0x000fe400078ec0ff */
[----:B------:R-:W-:Y:S01]  /*f240*/  @!P2 SHF.R.U32.HI R2, RZ, 0x3, R2 ;  /* 0x00000003ff02a819 */ /* 0x000fe20000011602 */
[----:B0-----:R-:W-:Y:S02]  /*f250*/  IMAD.SHL.U32 R13, R3, 0x8, RZ ;  /* 0x00000008030d7824 */ /* 0x001fe400078e00ff */
[----:B------:R-:W0:Y:S04]  /*f260*/  SHFL.IDX PT, R3, R0, RZ, 0x181f ;  /* 0x00181fff00037589 */ /* 0x000e2800000e0000 */
[----:B------:R-:W-:-:S02]  /*f270*/  @P3 LOP3.LUT R12, R12, 0x20, RZ, 0xfc, !PT ;  /* 0x000000200c0c3812 */ /* 0x000fc400078efcff */
[----:B------:R-:W-:Y:S02]  /*f280*/  @!P2 ISETP.NE.U32.AND P3, PT, R2, RZ, PT ;  /* 0x000000ff0200a20c */ /* 0x000fe40003f65070 */
[----:B------:R-:W1:Y:S01]  /*f290*/  SHFL.IDX PT, R2, R4, RZ, 0x181f ;  /* 0x00181fff04027589 */ /* 0x000e6200000e0000 */
[----:B------:R-:W-:Y:S02]  /*f2a0*/  LOP3.LUT R13, R13, 0x38, RZ, 0xc0, !PT ;  /* 0x000000380d0d7812 */ /* 0x000fe400078ec0ff */
[----:B------:R-:W-:Y:S02]  /*f2b0*/  LOP3.LUT R12, R12, 0xfffffdff, RZ, 0xc0, !PT ;  /* 0xfffffdff0c0c7812 */ /* 0x000fe400078ec0ff */
[----:B0-----:R-:W-:-:S05]  /*f2c0*/  @!P2 LEA R3, P6, R13, R3, 0x1 ;  /* 0x000000030d03a211 */ /* 0x001fca00078c08ff */
[----:B-1----:R-:W-:-:S05]  /*f2d0*/  @!P2 IMAD.X R2, RZ, RZ, R2, P6 ;  /* 0x000000ffff02a224 */ /* 0x002fca00030e0602 */
[-C--:B------:R-:W-:Y:S02]  /*f2e0*/  @!P2 LOP3.LUT R3, R3, R2.reuse, RZ, 0x3c, !PT ;  /* 0x000000020303a212 */ /* 0x080fe400078e3cff */
[----:B------:R-:W-:Y:S02]  /*f2f0*/  @P3 LOP3.LUT R12, R12, 0x200, RZ, 0xfc, !PT ;  /* 0x000002000c0c3812 */ /* 0x000fe400078efcff */
[C---:B------:R-:W-:Y:S02]  /*f300*/  @!P2 LOP3.LUT R2, R3.reuse, R2, RZ, 0x3c, !PT ;  /* 0x000000020302a212 */ /* 0x040fe400078e3cff */
[C---:B------:R-:W-:Y:S02]  /*f310*/  LOP3.LUT P6, RZ, R12.reuse, 0x4, RZ, 0xc0, !PT ;  /* 0x000000040cff7812 */ /* 0x040fe400078cc0ff */
[----:B------:R-:W-:Y:S02]  /*f320*/  @!P2 LOP3.LUT R3, R3, R2, RZ, 0x3c, !PT ;  /* 0x000000020303a212 */ /* 0x000fe400078e3cff */
[----:B------:R-:W-:-:S03]  /*f330*/  LOP3.LUT P3, RZ, R12, 0x20, RZ, 0xc0, !PT ;  /* 0x000000200cff7812 */ /* 0x000fc6000786c0ff */
[----:B-----5:R-:W-:Y:S01]  /*f340*/  @!P2 LDGSTS.E.BYPASS.LTC128B.128 [R11+0x26400], desc[UR38][R2.64], !P1 ;  /* 0x26400000020bafae */ /* 0x020fe2000c901d66 */
[----:B------:R-:W-:-:S05]  /*f350*/  LOP3.LUT P1, RZ, R12, 0x400, RZ, 0xc0, !PT ;  /* 0x000004000cff7812 */ /* 0x000fca000782c0ff */
[----:B------:R-:W-:Y:S04]  /*f360*/  @!P2 LDGSTS.E.BYPASS.LTC128B.128 [R11+0x28400], desc[UR38][R2.64+0x80], !P6 ;  /* 0x28400080020bafae */ /* 0x000fe8000f101d66 */
[----:B------:R-:W-:Y:S04]  /*f370*/  @!P2 LDGSTS.E.BYPASS.LTC128B.128 [R11+0x2a400], desc[UR38][R2.64+0x100], !P4 ;  /* 0x2a400100020bafae */ /* 0x000fe8000e101d66 */
[----:B------:R-:W-:Y:S04]  /*f380*/  @!P2 LDGSTS.E.BYPASS.LTC128B.128 [R11+0x2c400], desc[UR38][R2.64+0x180], !P5 ;  /* 0x2c400180020bafae */ /* 0x000fe8000e901d66 */
[----:B------:R-:W-:Y:S04]  /*f390*/  @!P2 LDGSTS.E.BYPASS.LTC128B.128 [R11+0x2e400], desc[UR38][R2.64+0x200], !P0 ;  /* 0x2e400200020bafae */ /* 0x000fe8000c101d66 */
[----:B------:R-:W-:Y:S04]  /*f3a0*/  @!P2 LDGSTS.E.BYPASS.LTC128B.128 [R11+0x30400], desc[UR38][R2.64+0x280], !P1 ;  /* 0x30400280020bafae */ /* 0x000fe8000c901d66 */
[----:B------:R-:W-:Y:S01]  /*f3b0*/  @!P2 LDGSTS.E.BYPASS.LTC128B.128 [R11+0x32400], desc[UR38][R2.64+0x300], P3 ;  /* 0x32400300020bafae */ /* 0x000fe20009901d66 */
[----:B------:R-:W-:-:S13]  /*f3c0*/  LOP3.LUT P3, RZ, R12, 0x200, RZ, 0xc0, !PT ;  /* 0x000002000cff7812 */ /* 0x000fda000786c0ff */
[----:B------:R0:W-:Y:S01]  /*f3d0*/  @!P2 LDGSTS.E.BYPASS.LTC128B.128 [R11+0x34400], desc[UR38][R2.64+0x380], P3 ;  /* 0x34400380020bafae */ /* 0x0001e20009901d66 */
[----:B------:R-:W-:-:S13]  /*f3e0*/  LOP3.LUT P3, RZ, R12, 0x100, RZ, 0xc0, !PT ;  /* 0x000001000cff7812 */ /* 0x000fda000786c0ff */
[----:B------:R-:W-:-:S05]  /*f3f0*/  @!P3 LEA R10, P2, R13, R14, 0x1 ;  /* 0x0000000e0d0ab211 */ /* 0x000fca00078408ff */
[----:B------:R-:W-:Y:S01]  /*f400*/  @!P3 IMAD.X R9, RZ, RZ, R9, P2 ;  /* 0x000000ffff09b224 */ /* 0x000fe200010e0609 */
[----:B------:R-:W-:Y:S02]  /*f410*/  LOP3.LUT P2, RZ, R12, 0x8, RZ, 0xc0, !PT ;  /* 0x000000080cff7812 */ /* 0x000fe4000784c0ff */
[----:B------:R-:W-:Y:S01]  /*f420*/  @!P3 LOP3.LUT R8, R5, 0x40, RZ, 0xc0, !PT ;  /* 0x000000400508b812 */ /* 0x000fe200078ec0ff */
[----:B0-----:R-:W-:Y:S02]  /*f430*/  @!P3 IMAD.MOV.U32 R2, RZ, RZ, R10 ;  /* 0x000000ffff02b224 */ /* 0x001fe400078e000a */
        /* <DEDUP_REMOVED lines=12> */
[----:B------:R-:W-:-:S03]  /*f500*/  @!P3 ISETP.NE.U32.AND P2, PT, R8, RZ, PT ;  /* 0x000000ff0800b20c */ /* 0x000fc60003f45070 */
[----:B------:R-:W-:Y:S10]  /*f510*/  SHFL.IDX PT, R10, R4, 0x2, 0x181f ;  /* 0x00581f00040a7f89 */ /* 0x000ff400000e0000 */
[----:B------:R0:W-:Y:S01]  /*f520*/  @!P3 LDGSTS.E.BYPASS.LTC128B.128 [R11+0x34c00], desc[UR38][R2.64+0x380], P2 ;  /* 0x34c00380020bbfae */ /* 0x0001e20009101d66 */
[----:B------:R-:W-:-:S03]  /*f530*/  ISETP.GE.AND P2, PT, R15, R7, PT ;  /* 0x000000070f00720c */ /* 0x000fc60003f46270 */
[----:B0-----:R-:W0:Y:S01]  /*f540*/  SHFL.IDX PT, R3, R0, 0x2, 0x181f ;  /* 0x00581f0000037f89 */ /* 0x001e2200000e0000 */
[----:B------:R-:W-:-:S04]  /*f550*/  LOP3.LUT R12, R12, 0xffffff7f, RZ, 0xc0, !PT ;  /* 0xffffff7f0c0c7812 */ /* 0x000fc800078ec0ff */
[----:B------:R-:W-:-:S05]  /*f560*/  @P6 LOP3.LUT R12, R12, 0x80, RZ, 0xfc, !PT ;  /* 0x000000800c0c6812 */ /* 0x000fca00078efcff */
[----:B------:R-:W-:Y:S02]  /*f570*/  @!P2 LOP3.LUT R2, R5, 0x40, RZ, 0xc0, !PT ;  /* 0x000000400502a812 */ /* 0x000fe400078ec0ff */
[----:B------:R-:W-:Y:S02]  /*f580*/  LOP3.LUT P3, RZ, R12, 0x8, RZ, 0xc0, !PT ;  /* 0x000000080cff7812 */ /* 0x000fe4000786c0ff */
[----:B------:R-:W-:Y:S02]  /*f590*/  @!P2 SHF.R.U32.HI R9, RZ, 0x2, R2 ;  /* 0x00000002ff09a819 */ /* 0x000fe40000011602 */
[----:B0-----:R-:W-:-:S05]  /*f5a0*/  @!P2 LEA R8, P6, R13, R3, 0x1 ;  /* 0x000000030d08a211 */ /* 0x001fca00078c08ff */
[----:B------:R-:W-:Y:S01]  /*f5b0*/  @!P2 IMAD.X R3, RZ, RZ, R10, P6 ;  /* 0x000000ffff03a224 */ /* 0x000fe200030e060a */
[----:B------:R-:W-:Y:S01]  /*f5c0*/  LOP3.LUT P6, RZ, R12, 0x80, RZ, 0xc0, !PT ;  /* 0x000000800cff7812 */ /* 0x000fe200078cc0ff */
[----:B------:R-:W-:Y:S01]  /*f5d0*/  @!P2 IMAD.MOV.U32 R2, RZ, RZ, R8 ;  /* 0x000000ffff02a224 */ /* 0x000fe200078e0008 */
[----:B------:R-:W-:-:S04]  /*f5e0*/  @!P2 LOP3.LUT R8, R6, 0x80, RZ, 0xc0, !PT ;  /* 0x000000800608a812 */ /* 0x000fc800078ec0ff */
[----:B------:R-:W-:Y:S01]  /*f5f0*/  @!P2 SHF.R.U32.HI R8, RZ, 0x3, R8 ;  /* 0x00000003ff08a819 */ /* 0x000fe20000011608 */
[----:B------:R0:W-:Y:S03]  /*f600*/  @!P2 LDGSTS.E.BYPASS.LTC128B.128 [R11+0x27400], desc[UR38][R2.64], !P3 ;  /* 0x27400000020bafae */ /* 0x0001e6000d901d66 */
[----:B------:R-:W-:-:S03]  /*f610*/  @!P2 ISETP.NE.U32.AND P3, PT, R8, RZ, PT ;  /* 0x000000ff0800a20c */ /* 0x000fc60003f65070 */
[----:B------:R0:W-:Y:S01]  /*f620*/  @!P2 LDGSTS.E.BYPASS.LTC128B.128 [R11+0x29400], desc[UR38][R2.64+0x80], !P6 ;  /* 0x29400080020bafae */ /* 0x0001e2000f101d66 */
[----:B------:R-:W-:-:S03]  /*f630*/  @!P2 ISETP.NE.U32.AND P6, PT, R9, RZ, PT ;  /* 0x000000ff0900a20c */ /* 0x000fc60003fc5070 */
[----:B------:R0:W-:Y:S04]  /*f640*/  @!P2 LDGSTS.E.BYPASS.LTC128B.128 [R11+0x2b400], desc[UR38][R2.64+0x100], !P4 ;  /* 0x2b400100020bafae */ /* 0x0001e8000e101d66 */
[----:B------:R0:W-:Y:S04]  /*f650*/  @!P2 LDGSTS.E.BYPASS.LTC128B.128 [R11+0x2d400], desc[UR38][R2.64+0x180], !P5 ;  /* 0x2d400180020bafae */ /* 0x0001e8000e901d66 */
[----:B------:R0:W-:Y:S04]  /*f660*/  @!P2 LDGSTS.E.BYPASS.LTC128B.128 [R11+0x2f400], desc[UR38][R2.64+0x200], !P0 ;  /* 0x2f400200020bafae */ /* 0x0001e8000c101d66 */
[----:B------:R0:W-:Y:S04]  /*f670*/  @!P2 LDGSTS.E.BYPASS.LTC128B.128 [R11+0x31400], desc[UR38][R2.64+0x280], !P1 ;  /* 0x31400280020bafae */ /* 0x0001e8000c901d66 */
[----:B------:R0:W-:Y:S04]  /*f680*/  @!P2 LDGSTS.E.BYPASS.LTC128B.128 [R11+0x33400], desc[UR38][R2.64+0x300], P6 ;  /* 0x33400300020bafae */ /* 0x0001e8000b101d66 */
[----:B------:R0:W-:Y:S04]  /*f690*/  STL [R1+0x8], R12 ;  /* 0x0000080c01007387 */ /* 0x0001e80000100800 */
[----:B------:R0:W-:Y:S04]  /*f6a0*/  @!P2 LDGSTS.E.BYPASS.LTC128B.128 [R11+0x35400], desc[UR38][R2.64+0x380], P3 ;  /* 0x35400380020bafae */ /* 0x0001e80009901d66 */
[----:B------:R-:W1:Y:S04]  /*f6b0*/  SHFL.IDX PT, R4, R4, 0x3, 0x181f ;  /* 0x00781f0004047f89 */ /* 0x000e6800000e0000 */
[----:B------:R-:W2:Y:S02]  /*f6c0*/  SHFL.IDX PT, R0, R0, 0x3, 0x181f ;  /* 0x00781f0000007f89 */ /* 0x000ea400000e0000 */
.L_x_4461:
[----:B0-----:R-:W3:Y:S01]  /*f6d0*/  LDL.LU R2, [R1+0x60] ;  /* 0x0000600001027983 */ /* 0x001ee20000300800 */
[----:B------:R-:W-:Y:S01]  /*f6e0*/  BSSY B0, `(.L_x_4324) ;  /* 0x000001e000007945 */ /* 0x000fe20003800000 */
[----:B---3--:R-:W-:-:S13]  /*f6f0*/  ISETP.GE.AND P2, PT, R2, R7, PT ;  /* 0x000000070200720c */ /* 0x008fda0003f46270 */
[----:B------:R-:W-:Y:S05]  /*f700*/  @P2 BRA `(.L_x_4325) ;  /* 0x00000000006c2947 */ /* 0x000fea0003800000 */
[----:B------:R-:W3:Y:S04]  /*f710*/  LDL R3, [R1+0x8] ;  /* 0x0000080001037983 */ /* 0x000ee80000100800 */
[----:B------:R-:W4:Y:S01]  /*f720*/  LDL R8, [R1+0x14] ;  /* 0x0000140001087983 */ /* 0x000f220000100800 */
[----:B------:R-:W-:Y:S02]  /*f730*/  LOP3.LUT R5, R5, 0x40, RZ, 0xc0, !PT ;  /* 0x0000004005057812 */ /* 0x000fe400078ec0ff */
[----:B------:R-:W-:Y:S01]  /*f740*/  LOP3.LUT R6, R6, 0x80, RZ, 0xc0, !PT ;  /* 0x0000008006067812 */ /* 0x000fe200078ec0ff */
[----:B------:R-:W0:Y:S01]  /*f750*/  S2R R2, SR_TID.X ;  /* 0x0000000000027919 */ /* 0x000e220000002100 */
[----:B------:R-:W-:Y:S02]  /*f760*/  SHF.R.U32.HI R5, RZ, 0x2, R5 ;  /* 0x00000002ff057819 */ /* 0x000fe40000011605 */
[----:B------:R-:W-:Y:S01]  /*f770*/  SHF.R.U32.HI R6, RZ, 0x3, R6 ;  /* 0x00000003ff067819 */ /* 0x000fe20000011606 */
[----:B0-----:R-:W-:-:S05]  /*f780*/  IMAD.SHL.U32 R2, R2, 0x8, RZ ;  /* 0x0000000802027824 */ /* 0x001fca00078e00ff */
[----:B------:R-:W-:-:S04]  /*f790*/  LOP3.LUT R2, R2, 0x38, RZ, 0xc0, !PT ;  /* 0x0000003802027812 */ /* 0x000fc800078ec0ff */
[----:B--2---:R-:W-:Y:S02]  /*f7a0*/  LEA R2, P2, R2, R0, 0x1 ;  /* 0x0000000002027211 */ /* 0x004fe400078408ff */
[C---:B---3--:R-:W-:Y:S02]  /*f7b0*/  LOP3.LUT P6, RZ, R3.reuse, 0x8, RZ, 0xc0, !PT ;  /* 0x0000000803ff7812 */ /* 0x048fe400078cc0ff */
[C---:B------:R-:W-:Y:S02]  /*f7c0*/  LOP3.LUT P4, RZ, R3.reuse, 0x4, RZ, 0xc0, !PT ;  /* 0x0000000403ff7812 */ /* 0x040fe4000788c0ff */
[----:B------:R-:W-:Y:S01]  /*f7d0*/  LOP3.LUT P3, RZ, R3, 0x2, RZ, 0xc0, !PT ;  /* 0x0000000203ff7812 */ /* 0x000fe2000786c0ff */
[----:B-1----:R-:W-:Y:S01]  /*f7e0*/  IMAD.X R3, RZ, RZ, R4, P2 ;  /* 0x000000ffff037224 */ /* 0x002fe200010e0604 */
[----:B------:R-:W-:-:S07]  /*f7f0*/  ISETP.NE.U32.AND P2, PT, R5, RZ, PT ;  /* 0x000000ff0500720c */ /* 0x000fce0003f45070 */
[----:B------:R-:W-:Y:S01]  /*f800*/  @!PT LDS RZ, [RZ] ;  /* 0x00000000fffff984 */ /* 0x000fe20000000800 */
[----:B------:R-:W-:Y:S01]  /*f810*/  @!PT LDS RZ, [RZ] ;  /* 0x00000000fffff984 */ /* 0x000fe20000000800 */
[----:B------:R-:W-:Y:S01]  /*f820*/  @!PT LDS RZ, [RZ] ;  /* 0x00000000fffff984 */ /* 0x000fe20000000800 */
[----:B----4-:R0:W-:Y:S04]  /*f830*/  LDGSTS.E.BYPASS.LTC128B.128 [R8+0x27c00], desc[UR38][R2.64], !P6 ;  /* 0x27c0000002087fae */ /* 0x0101e8000f101d66 */
        /* <DEDUP_REMOVED lines=8> */
.L_x_4325:
[----:B------:R-:W-:Y:S05]  /*f8c0*/  BSYNC B0 ;  /* 0x0000000000007941 */ /* 0x000fea0003800000 */
.L_x_4324:
[----:B--2---:R2:W5:Y:S01]  /*f8d0*/  LDL R0, [R1+0x4] ;  /* 0x0000040001007983 */ /* 0x0045620000100800 */
[----:B------:R-:W-:Y:S01]  /*f8e0*/  PLOP3.LUT P0, PT, PT, PT, PT, 0x80, 0x0 ;  /* 0x000000000000781c */ /* 0x000fe20003f0f070 */
[----:B------:R-:W-:-:S12]  /*f8f0*/  NOP ;  /* 0x0000000000007918 */ /* 0x000fd80000000000 */
.L_x_4326:
[----:B0-----:R-:W3:Y:S01]  /*f900*/  LDL R2, [R1+0x4] ;  /* 0x0000040001027983 */ /* 0x001ee20000100800 */
[----:B------:R-:W-:Y:S02]  /*f910*/  PLOP3.LUT P1, PT, P1, P0, PT, 0xa2, 0x0 ;  /* 0x000000000000781c */ /* 0x000fe40000f21472 */
[----:B---3--:R-:W-:-:S08]  /*f920*/  @P0 R2UR P1, UR4, R2 ;  /* 0x00000000020402ca */ /* 0x008fd00000020000 */
[----:B------:R-:W-:-:S05]  /*f930*/  @P0 PLOP3.LUT P0, PT, P1, PT, PT, 0x80, 0x0 ;  /* 0x000000000000081c */ /* 0x000fca0000f0f070 */
[----:B------:R-:W-:Y:S01]  /*f940*/  @!P1 SYNCS.ARRIVE.TRANS64.RED.A0T1 RZ, [UR4+0x38810], RZ ;  /* 0x038810ffffff99a7 */ /* 0x000fe20008200404 */
[----:B------:R-:W-:Y:S07]  /*f950*/  @!P1 ARRIVES.LDGSTSBAR.64.TRANSCNT [UR4+0x38810] ;  /* 0x03881000ff0099b0 */ /* 0x000fee0008000a84 */
[----:B------:R-:W-:Y:S05]  /*f960*/  @P0 BRA.U.ANY `(.L_x_4326) ;  /* 0xfffffffd00e40947 */ /* 0x000fea000393ffff */
[----:B------:R-:W3:Y:S02]  /*f970*/  LDL.LU R3, [R1+0x5c] ;  /* 0x00005c0001037983 */ /* 0x000ee40000300800 */
[----:B---3--:R-:W-:-:S05]  /*f980*/  VIADD R3, R3, 0x1 ;  /* 0x0000000103037836 */ /* 0x008fca0000000000 */
[----:B------:R0:W-:Y:S01]  /*f990*/  STL [R1+0x5c], R3 ;  /* 0x00005c0301007387 */ /* 0x0001e20000100800 */
[----:B-----5:R-:W-:-:S04]  /*f9a0*/  LEA.HI R0, R3, R3, RZ, 0x1 ;  /* 0x0000000303007211 */ /* 0x020fc800078f08ff */
[----:B------:R-:W-:-:S05]  /*f9b0*/  LOP3.LUT R0, R0, 0xfffffffe, RZ, 0xc0, !PT ;  /* 0xfffffffe00007812 */ /* 0x000fca00078ec0ff */
[----:B------:R-:W-:-:S05]  /*f9c0*/  IMAD.IADD R0, R3, 0x1, -R0 ;  /* 0x0000000103007824 */ /* 0x000fca00078e0a00 */
[----:B------:R-:W-:Y:S01]  /*f9d0*/  SHF.L.U32 R0, R0, 0x1f, RZ ;  /* 0x0000001f00007819 */ /* 0x000fe200000006ff */
[----:B------:R-:W-:Y:S01]  /*f9e0*/  NOP ;  /* 0x0000000000007918 */ /* 0x000fe20000000000 */
[----:B------:R0:W-:Y:S01]  /*f9f0*/  SYNCS.ARRIVE.TRANS64.A1T0 RZ, [R2+URZ+0x38810], RZ ;  /* 0x038810ff02ff79a7 */ /* 0x0001e2000810003f */
[----:B------:R-:W-:Y:S01]  /*fa00*/  BSSY B0, `(.L_x_4327) ;  /* 0x0000003000007945 */ /* 0x000fe20003800000 */
[----:B------:R-:W3:Y:S03]  /*fa10*/  SYNCS.PHASECHK.TRANS64.TRYWAIT P0, [R2+URZ+0x38820], R0 ;  /* 0x03882000020075a7 */ /* 0x000ee6000800017f */
[----:B0--3--:R-:W-:Y:S05]  /*fa20*/  @!P0 BRA `(.L_x_4328) ;  /* 0x0000005800d48947 */ /* 0x009fea0003800000 */
.L_x_4462:
[----:B------:R-:W-:Y:S05]  /*fa30*/  BSYNC B0 ;  /* 0x0000000000007941 */ /* 0x000fea0003800000 */
.L_x_4327:
[----:B0-----:R-:W3:Y:S01]  /*fa40*/  LDL R2, [R1+0x8] ;  /* 0x0000080001027983 */ /* 0x001ee20000100800 */
[----:B------:R-:W-:Y:S01]  /*fa50*/  BSSY B0, `(.L_x_4329) ;  /* 0x00000a3000007945 */ /* 0x000fe20003800000 */
[----:B---3--:R-:W-:-:S13]  /*fa60*/  LOP3.LUT P0, RZ, R2, 0x1, RZ, 0xc0, !PT ;  /* 0x0000000102ff7812 */ /* 0x008fda000780c0ff */
[----:B------:R-:W-:Y:S05]  /*fa70*/  @!P0 BRA `(.L_x_4330) ;  /* 0x0000000800808947 */ /* 0x000fea0003800000 */
[----:B------:R-:W3:Y:S04]  /*fa80*/  LDL R3, [R1+0x4] ;  /* 0x0000040001037983 */ /* 0x000ee80000100800 */
[----:B-1----:R-:W4:Y:S01]  /*fa90*/  LDL R4, [R1+0x18] ;  /* 0x0000180001047983 */ /* 0x002f220000100800 */
[----:B------:R-:W0:Y:S01]  /*faa0*/  S2R R2, SR_TID.X ;  /* 0x0000000000027919 */ /* 0x000e220000002100 */
[----:B---3--:R-:W-:Y:S02]  /*fab0*/  IMAD.MOV.U32 R5, RZ, RZ, R3 ;  /* 0x000000ffff057224 */ /* 0x008fe400078e0003 */
[----:B------:R-:W3:Y:S01]  /*fac0*/  LDL R3, [R1+0xc] ;  /* 0x00000c0001037983 */ /* 0x000ee20000100800 */
[----:B----4-:R-:W-:Y:S01]  /*fad0*/  SHF.L.U32 R0, R4, 0x1f, RZ ;  /* 0x0000001f04007819 */ /* 0x010fe200000006ff */
[----:B------:R-:W-:Y:S01]  /*fae0*/  BSSY B1, `(.L_x_4331) ;  /* 0x0000006000017945 */ /* 0x000fe20003800000 */
[----:B0-----:R-:W-:-:S04]  /*faf0*/  LOP3.LUT R2, R2, 0x7f, RZ, 0xc0, !PT ;  /* 0x0000007f02027812 */ /* 0x001fc800078ec0ff */
[----:B------:R-:W-:Y:S01]  /*fb00*/  ISETP.NE.AND P1, PT, R2, RZ, PT ;  /* 0x000000ff0200720c */ /* 0x000fe20003f25270 */
[----:B---3--:R-:W-:-:S04]  /*fb10*/  IMAD R3, R3, 0x8, R5 ;  /* 0x0000000803037824 */ /* 0x008fc800078e0205 */
[----:B------:R-:W0:Y:S02]  /*fb20*/  SYNCS.PHASECHK.TRANS64.TRYWAIT P0, [R3+URZ+0x38860], R0 ;  /* 0x03886000030075a7 */ /* 0x000e24000800017f */
[----:B0-----:R-:W-:Y:S06]  /*fb30*/  @!P0 BRA `(.L_x_4332) ;  /* 0x0000005800a88947 */ /* 0x001fec0003800000 */
.L_x_4463:
[----:B------:R-:W-:Y:S05]  /*fb40*/  BSYNC B1 ;  /* 0x0000000000017941 */ /* 0x000fea0003800000 */
.L_x_4331:
[----:B------:R-:W-:Y:S04]  /*fb50*/  BSSY B1, `(.L_x_4333) ;  /* 0x0000009000017945 */ /* 0x000fe80003800000 */
[----:B------:R-:W-:Y:S05]  /*fb60*/  @P1 BRA `(.L_x_4334) ;  /* 0x00000000001c1947 */ /* 0x000fea0003800000 */
[----:B------:R-:W1:Y:S01]  /*fb70*/  S2R R2, SR_TID.X ;  /* 0x0000000000027919 */ /* 0x000e620000002100 */
[----:B0-----:R-:W-:-:S04]  /*fb80*/  IMAD.MOV.U32 R0, RZ, RZ, 0x10000 ;  /* 0x00010000ff007424 */ /* 0x001fc800078e00ff */
[----:B------:R3:W-:Y:S01]  /*fb90*/  SYNCS.ARRIVE.TRANS64 RZ, [R3+URZ+0x38850], R0 ;  /* 0x0388500003ff79a7 */ /* 0x0007e2000800003f */
[----:B-1----:R-:W-:-:S04]  /*fba0*/  LOP3.LUT R2, R2, 0x1f, RZ, 0xc0, !PT ;  /* 0x0000001f02027812 */ /* 0x002fc800078ec0ff */
[----:B------:R-:W-:-:S13]  /*fbb0*/  ISETP.NE.AND P0, PT, R2, RZ, PT ;  /* 0x000000ff0200720c */ /* 0x000fda0003f05270 */
[----:B---3--:R-:W-:Y:S05]  /*fbc0*/  @!P0 BRA `(.L_x_4334) ;  /* 0x0000000000048947 */ /* 0x008fea0003800000 */
[----:B------:R-:W-:Y:S01]  /*fbd0*/  BPT.TRAP 0x1 ;  /* 0x000000040000795c */ /* 0x000fe20000300000 */
.L_x_4334:
[----:B------:R-:W-:Y:S05]  /*fbe0*/  BSYNC B1 ;  /* 0x0000000000017941 */ /* 0x000fea0003800000 */
.L_x_4333:
[----:B------:R-:W3:Y:S04]  /*fbf0*/  LDL R5, [R1+0x4] ;  /* 0x0000040001057983 */ /* 0x000ee80000100800 */
[----:B------:R-:W3:Y:S04]  /*fc00*/  LDL R2, [R1+0xc] ;  /* 0x00000c0001027983 */ /* 0x000ee80000100800 */
[----:B------:R-:W4:Y:S04]  /*fc10*/  LDL R4, [R1+0x20] ;  /* 0x0000200001047983 */ /* 0x000f280000100800 */
[----:B0-----:R-:W4:Y:S01]  /*fc20*/  LDL R0, [R1+0x64] ;  /* 0x0000640001007983 */ /* 0x001f220000100800 */
[----:B------:R-:W-:Y:S01]  /*fc30*/  UIADD3 UR4, UP0, UR40, 0x470, URZ ;  /* 0x0000047028047890 */ /* 0x000fe2000ff1e03f */
[----:B------:R-:W-:Y:S01]  /*fc40*/  VIADD R3, R3, 0x38850 ;  /* 0x0003885003037836 */ /* 0x000fe20000000000 */
[----:B------:R-:W-:Y:S01]  /*fc50*/  PLOP3.LUT P0, PT, PT, PT, PT, 0x80, 0x0 ;  /* 0x000000000000781c */ /* 0x000fe20003f0f070 */
[----:B------:R-:W-:Y:S01]  /*fc60*/  UMOV UR6, 0x0 ;  /* 0x0000000000067882 */ /* 0x000fe20000000000 */
[----:B------:R-:W-:Y:S01]  /*fc70*/  UIADD3.X UR5, URZ, UR41, URZ, UP0, !UPT ;  /* 0x000000293f057290 */ /* 0x000fe200087fe43f */
[----:B------:R-:W-:Y:S01]  /*fc80*/  UMOV UR7, 0x14f00000 ;  /* 0x14f0000000077882 */ /* 0x000fe20000000000 */
[----:B------:R-:W-:Y:S01]  /*fc90*/  UMOV UR10, URZ ;  /* 0x0000003f000a7c82 */ /* 0x000fe20008000000 */
[----:B---3--:R-:W-:-:S02]  /*fca0*/  IMAD R2, R2, 0x10000, R5 ;  /* 0x0001000002027824 */ /* 0x008fc400078e0205 */
[----:B----4-:R-:W-:Y:S02]  /*fcb0*/  IMAD R0, R0, 0x40, R4 ;  /* 0x0000004000007824 */ /* 0x010fe400078e0204 */
[----:B------:R-:W-:-:S07]  /*fcc0*/  VIADD R4, R2, 0x400 ;  /* 0x0000040002047836 */ /* 0x000fce0000000000 */
.L_x_4335:
[----:B------:R-:W3:Y:S01]  /*fcd0*/  LDL R5, [R1] ;  /* 0x0000000001057983 */ /* 0x000ee20000100800 */
[----:B------:R-:W-:-:S13]  /*fce0*/  @P0 ELECT P1, URZ, PT ;  /* 0x00000000003f082f */ /* 0x000fda0003820000 */
[----:B------:R-:W-:Y:S02]  /*fcf0*/  @P1 R2UR UR12, R18 ;  /* 0x00000000120c12ca */ /* 0x000fe400000e0000 */
[----:B------:R-:W-:Y:S02]  /*fd00*/  @P1 R2UR UR11, R0 ;  /* 0x00000000000b12ca */ /* 0x000fe400000e0000 */
[----:B------:R-:W-:Y:S02]  /*fd10*/  @P1 R2UR UR9, R3 ;  /* 0x00000000030912ca */ /* 0x000fe400000e0000 */
[----:B------:R-:W-:Y:S02]  /*fd20*/  @P1 R2UR UR8, R4 ;  /* 0x00000000040812ca */ /* 0x000fe400000e0000 */
[----:B------:R-:W-:Y:S02]  /*fd30*/  @P1 PLOP3.LUT P0, PT, P1, PT, PT, 0x8, 0x0 ;  /* 0x000000000000181c */ /* 0x000fe40000f0e170 */
[----:B---3--:R-:W-:-:S02]  /*fd40*/  @P1 R2UR UR13, R5 ;  /* 0x00000000050d12ca */ /* 0x008fc400000e0000 */
        /* <DEDUP_REMOVED lines=8> */
.L_x_4336:
        /* <DEDUP_REMOVED lines=16> */
.L_x_4337:
        /* <DEDUP_REMOVED lines=16> */
.L_x_4338:
        /* <DEDUP_REMOVED lines=16> */
.L_x_4339:
        /* <DEDUP_REMOVED lines=16> */
.L_x_4340:
        /* <DEDUP_REMOVED lines=16> */
.L_x_4341:
        /* <DEDUP_REMOVED lines=16> */
.L_x_4342:
        /* <DEDUP_REMOVED lines=11> */
.L_x_4330:
[----:B------:R-:W-:Y:S05]  /*10480*/  BSYNC B0 ;  /* 0x0000000000007941 */ /* 0x000fea0003800000 */
.L_x_4329:
[----:B-1----:R-:W3:Y:S01]  /*10490*/  LDL.LU R4, [R1+0x48] ;  /* 0x0000480001047983 */ /* 0x002ee20000300800 */
[----:B------:R-:W-:Y:S01]  /*104a0*/  BSSY B0, `(.L_x_4343) ;  /* 0x00002cf000007945 */ /* 0x000fe20003800000 */
[----:B---3--:R-:W-:-:S13]  /*104b0*/  ISETP.GE.AND P0, PT, R4, 0x41, PT ;  /* 0x000000410400780c */ /* 0x008fda0003f06270 */
[----:B------:R-:W-:Y:S05]  /*104c0*/  @!P0 BRA `(.L_x_4344) ;  /* 0x0000002c00308947 */ /* 0x000fea0003800000 */
[----:B------:R-:W3:Y:S01]  /*104d0*/  LDL R4, [R1+0x30] ;  /* 0x0000300001047983 */ /* 0x000ee20000100800 */
[----:B------:R-:W-:Y:S01]  /*104e0*/  IMAD.MOV.U32 R0, RZ, RZ, 0x1 ;  /* 0x00000001ff007424 */ /* 0x000fe200078e00ff */
[----:B------:R-:W-:Y:S01]  /*104f0*/  BSSY B2, `(.L_x_4345) ;  /* 0x00000f3000027945 */ /* 0x000fe20003800000 */
[----:B---3--:R-:W-:-:S05]  /*10500*/  IMAD.MOV R6, RZ, RZ, -R4 ;  /* 0x000000ffff067224 */ /* 0x008fca00078e0a04 */
[----:B------:R-:W-:-:S05]  /*10510*/  VIADDMNMX R6, R6, R0, 0xffffffff, !PT ;  /* 0xffffffff06067446 */ /* 0x000fca0007800100 */
[----:B------:R-:W-:-:S05]  /*10520*/  IMAD.IADD R0, R4, 0x1, R6 ;  /* 0x0000000104007824 */ /* 0x000fca00078e0206 */
[----:B------:R-:W-:-:S04]  /*10530*/  LOP3.LUT R0, R0, 0x1, RZ, 0xc0, !PT ;  /* 0x0000000100007812 */ /* 0x000fc800078ec0ff */
[----:B------:R-:W-:Y:S01]  /*10540*/  ISETP.NE.U32.AND P0, PT, R0, 0x1, PT ;  /* 0x000000010000780c */ /* 0x000fe20003f05070 */
[----:B------:R-:W-:-:S12]  /*10550*/  VIADD R0, R4, 0xfffffffe ;  /* 0xfffffffe04007836 */ /* 0x000fd80000000000 */
[----:B------:R-:W-:Y:S05]  /*10560*/  @P0 BRA `(.L_x_4346) ;  /* 0x0000000c00ac0947 */ /* 0x000fea0003800000 */
[----:B------:R-:W3:Y:S04]  /*10570*/  LDL R5, [R1+0x8] ;  /* 0x0000080001057983 */ /* 0x000ee80000100800 */
[----:B------:R-:W4:Y:S04]  /*10580*/  LDL.LU R4, [R1+0xc] ;  /* 0x00000c0001047983 */ /* 0x000f280000300800 */
[----:B------:R-:W5:Y:S01]  /*10590*/  LDL.LU R7, [R1+0x18] ;  /* 0x0000180001077983 */ /* 0x000f620000300800 */
[----:B------:R-:W-:Y:S01]  /*105a0*/  BSSY B1, `(.L_x_4347) ;  /* 0x00000e5000017945 */ /* 0x000fe20003800000 */
[----:B---3--:R-:W-:Y:S01]  /*105b0*/  LOP3.LUT P2, RZ, R5, 0x1, RZ, 0xc0, !PT ;  /* 0x0000000105ff7812 */ /* 0x008fe2000784c0ff */
[----:B----4-:R-:W-:-:S05]  /*105c0*/  VIADD R2, R4, 0x1 ;  /* 0x0000000104027836 */ /* 0x010fca0000000000 */
[----:B------:R-:W-:-:S04]  /*105d0*/  ISETP.NE.AND P0, PT, R2, 0x2, PT ;  /* 0x000000020200780c */ /* 0x000fc80003f05270 */
[----:B------:R-:W-:Y:S02]  /*105e0*/  SEL R3, RZ, 0x1, P0 ;  /* 0x00000001ff037807 */ /* 0x000fe40000000000 */
[----:B------:R-:W-:Y:S02]  /*105f0*/  SEL R8, R2, RZ, P0 ;  /* 0x000000ff02087207 */ /* 0x000fe40000000000 */
[----:B-----5:R-:W-:-:S05]  /*10600*/  LOP3.LUT R7, R7, R3, RZ, 0x3c, !PT ;  /* 0x0000000307077212 */ /* 0x020fca00078e3cff */
[----:B------:R0:W-:Y:S04]  /*10610*/  STL [R1+0x18], R7 ;  /* 0x0000180701007387 */ /* 0x0001e80000100800 */
[----:B------:R0:W-:Y:S01]  /*10620*/  STL [R1+0xc], R8 ;  /* 0x00000c0801007387 */ /* 0x0001e20000100800 */
[----:B------:R-:W-:Y:S05]  /*10630*/  @!P2 BRA `(.L_x_4348) ;  /* 0x0000000c006ca947 */ /* 0x000fea0003800000 */
[----:B------:R-:W-:Y:S02]  /*10640*/  ULDC.64 UR4, c[0x0][0x418] ;  /* 0x0001060000047ab9 */ /* 0x000fe40000000a00 */
[----:B------:R-:W-:-:S04]  /*10650*/  ISETP.NE.U32.AND P0, PT, RZ, UR4, PT ;  /* 0x00000004ff007c0c */ /* 0x000fc8000bf05070 */
[----:B------:R-:W-:-:S13]  /*10660*/  ISETP.NE.AND.EX P0, PT, RZ, UR5, PT, P0 ;  /* 0x00000005ff007c0c */ /* 0x000fda000bf05300 */
[----:B------:R-:W-:Y:S05]  /*10670*/  @!P0 BRA `(.L_x_4349) ;  /* 0x0000000000508947 */ /* 0x000fea0003800000 */
[----:B------:R-:W3:Y:S01]  /*10680*/  LDL R10, [R1+0x1c] ;  /* 0x00001c00010a7983 */ /* 0x000ee20000100800 */
[----:B------:R-:W1:Y:S01]  /*10690*/  LDC R5, c[0x0][0x43c] ;  /* 0x00010f00ff057b82 */ /* 0x000e620000000800 */
[----:B------:R-:W-:Y:S02]  /*106a0*/  ULDC.64 UR6, c[0x0][0x428] ;  /* 0x00010a0000067ab9 */ /* 0x000fe40000000a00 */
[----:B------:R-:W4:Y:S01]  /*106b0*/  LDL R9, [R1+0x10] ;  /* 0x0000100001097983 */ /* 0x000f220000100800 */
        /* <DEDUP_REMOVED lines=14> */
[----:B------:R-:W3:Y:S04]  /*107a0*/  LDG.E R2, desc[UR38][R4.64] ;  /* 0x0000002604027981 */ /* 0x000ee8000c1e1900 */
[----:B---3--:R1:W-:Y:S02]  /*107b0*/  STL [R1], R2 ;  /* 0x0000000201007387 */ /* 0x0083e40000100800 */
.L_x_4349:
[----:B-1----:R-:W3:Y:S01]  /*107c0*/  LDL R2, [R1+0x4] ;  /* 0x0000040001027983 */ /* 0x002ee20000100800 */
[----:B------:R-:W1:Y:S02]  /*107d0*/  S2R R3, SR_TID.X ;  /* 0x0000000000037919 */ /* 0x000e640000002100 */
[----:B-1----:R-:W-:Y:S01]  /*107e0*/  LOP3.LUT R4, R3, 0x7f, RZ, 0xc0, !PT ;  /* 0x0000007f03047812 */ /* 0x002fe200078ec0ff */
[----:B------:R-:W-:Y:S03]  /*107f0*/  BSSY B3, `(.L_x_4350) ;  /* 0x0000006000037945 */ /* 0x000fe60003800000 */
[----:B------:R-:W-:Y:S01]  /*10800*/  ISETP.NE.AND P1, PT, R4, RZ, PT ;  /* 0x000000ff0400720c */ /* 0x000fe20003f25270 */
[----:B---3--:R-:W-:Y:S01]  /*10810*/  IMAD R3, R8, 0x8, R2 ;  /* 0x0000000808037824 */ /* 0x008fe200078e0202 */
[----:B------:R-:W-:-:S04]  /*10820*/  SHF.L.U32 R2, R7, 0x1f, RZ ;  /* 0x0000001f07027819 */ /* 0x000fc800000006ff */
[----:B------:R-:W1:Y:S02]  /*10830*/  SYNCS.PHASECHK.TRANS64.TRYWAIT P0, [R3+URZ+0x38840], R2 ;  /* 0x03884002030075a7 */ /* 0x000e64000800017f */
[----:B-1----:R-:W-:Y:S05]  /*10840*/  @!P0 BRA `(.L_x_4351) ;  /* 0x0000004c00788947 */ /* 0x002fea0003800000 */
.L_x_4464:
[----:B------:R-:W-:Y:S05]  /*10850*/  BSYNC B3 ;  /* 0x0000000000037941 */ /* 0x000fea0003800000 */
.L_x_4350:
[----:B------:R-:W-:Y:S04]  /*10860*/  BSSY B3, `(.L_x_4352) ;  /* 0x0000009000037945 */ /* 0x000fe80003800000 */
[----:B------:R-:W-:Y:S05]  /*10870*/  @P1 BRA `(.L_x_4353) ;  /* 0x00000000001c1947 */ /* 0x000fea0003800000 */
[----:B------:R-:W3:Y:S02]  /*10880*/  S2R R4, SR_TID.X ;  /* 0x0000000000047919 */ /* 0x000ee40000002100 */
[----:B---3--:R-:W-:Y:S01]  /*10890*/  LOP3.LUT R5, R4, 0x1f, RZ, 0xc0, !PT ;  /* 0x0000001f04057812 */ /* 0x008fe200078ec0ff */
[----:B------:R-:W-:-:S03]  /*108a0*/  IMAD.MOV.U32 R4, RZ, RZ, 0x2000 ;  /* 0x00002000ff047424 */ /* 0x000fc600078e00ff */
[----:B------:R-:W-:Y:S01]  /*108b0*/  ISETP.NE.AND P0, PT, R5, RZ, PT ;  /* 0x000000ff0500720c */ /* 0x000fe20003f05270 */
[----:B------:R3:W-:-:S12]  /*108c0*/  SYNCS.ARRIVE.TRANS64 RZ, [R3+URZ+0x38830], R4 ;  /* 0x0388300403ff79a7 */ /* 0x0007d8000800003f */
[----:B---3--:R-:W-:Y:S05]  /*108d0*/  @!P0 BRA `(.L_x_4353) ;  /* 0x0000000000048947 */ /* 0x008fea0003800000 */
[----:B------:R-:W-:Y:S01]  /*108e0*/  BPT.TRAP 0x1 ;  /* 0x000000040000795c */ /* 0x000fe20000300000 */
.L_x_4353:
[----:B------:R-:W-:Y:S05]  /*108f0*/  BSYNC B3 ;  /* 0x0000000000037941 */ /* 0x000fea0003800000 */
.L_x_4352:
[----:B0-----:R-:W3:Y:S04]  /*10900*/  LDL R8, [R1+0x4] ;  /* 0x0000040001087983 */ /* 0x001ee80000100800 */
[----:B------:R-:W3:Y:S04]  /*10910*/  LDL R4, [R1+0xc] ;  /* 0x00000c0001047983 */ /* 0x000ee80000100800 */
[----:B------:R-:W4:Y:S01]  /*10920*/  LDL R5, [R1+0x20] ;  /* 0x0000200001057983 */ /* 0x000f220000100800 */
        /* <DEDUP_REMOVED lines=8> */
[----:B----4-:R-:W-:Y:S02]  /*109b0*/  IMAD R0, R0, 0x40, R5 ;  /* 0x0000004000007824 */ /* 0x010fe400078e0205 */
[----:B------:R-:W-:Y:S02]  /*109c0*/  VIADD R4, R4, 0x22400 ;  /* 0x0002240004047836 */ /* 0x000fe40000000000 */
[----:B------:R-:W-:-:S07]  /*109d0*/  VIADD R5, R3, 0x38830 ;  /* 0x0003883003057836 */ /* 0x000fce0000000000 */
.L_x_4354:
        /* <DEDUP_REMOVED lines=11> */
[----:B------:R-:W0:Y:S01]  /*10a90*/  SYNCS.PHASECHK.TRANS64.TRYWAIT P0, [R3+URZ+0x38860], R2 ;  /* 0x03886002030075a7 */ /* 0x000e22000800017f */
[----:B------:R-:W-:Y:S04]  /*10aa0*/  BSSY B3, `(.L_x_4355) ;  /* 0x0000002000037945 */ /* 0x000fe80003800000 */
[----:B0-----:R-:W-:Y:S05]  /*10ab0*/  @!P0 BRA `(.L_x_4356) ;  /* 0x0000004800f08947 */ /* 0x001fea0003800000 */
.L_x_4465:
[----:B------:R-:W-:Y:S05]  /*10ac0*/  BSYNC B3 ;  /* 0x0000000000037941 */ /* 0x000fea0003800000 */
.L_x_4355:
[----:B------:R-:W-:Y:S01]  /*10ad0*/  BSSY B3, `(.L_x_4357) ;  /* 0x000000b000037945 */ /* 0x000fe20003800000 */
[----:B------:R-:W-:Y:S02]  /*10ae0*/  IMAD.MOV.U32 R8, RZ, RZ, 0x0 ;  /* 0x00000000ff087424 */ /* 0x000fe400078e00ff */
[----:B------:R-:W-:Y:S01]  /*10af0*/  IMAD.MOV.U32 R9, RZ, RZ, 0x14f00000 ;  /* 0x14f00000ff097424 */ /* 0x000fe200078e00ff */
[----:B------:R-:W-:Y:S06]  /*10b00*/  @P1 BRA `(.L_x_4358) ;  /* 0x00000000001c1947 */ /* 0x000fec0003800000 */
[----:B------:R-:W3:Y:S01]  /*10b10*/  S2R R4, SR_TID.X ;  /* 0x0000000000047919 */ /* 0x000ee20000002100 */
[----:B01----:R-:W-:-:S04]  /*10b20*/  IMAD.MOV.U32 R2, RZ, RZ, 0x10000 ;  /* 0x00010000ff027424 */ /* 0x003fc800078e00ff */
[----:B------:R4:W-:Y:S01]  /*10b30*/  SYNCS.ARRIVE.TRANS64 RZ, [R3+URZ+0x38850], R2 ;  /* 0x0388500203ff79a7 */ /* 0x0009e2000800003f */
[----:B---3--:R-:W-:-:S04]  /*10b40*/  LOP3.LUT R4, R4, 0x1f, RZ, 0xc0, !PT ;  /* 0x0000001f04047812 */ /* 0x008fc800078ec0ff */
[----:B------:R-:W-:-:S13]  /*10b50*/  ISETP.NE.AND P0, PT, R4, RZ, PT ;  /* 0x000000ff0400720c */ /* 0x000fda0003f05270 */
[----:B----4-:R-:W-:Y:S05]  /*10b60*/  @!P0 BRA `(.L_x_4358) ;  /* 0x0000000000048947 */ /* 0x010fea0003800000 */
[----:B------:R-:W-:Y:S01]  /*10b70*/  BPT.TRAP 0x1 ;  /* 0x000000040000795c */ /* 0x000fe20000300000 */
.L_x_4358:
[----:B------:R-:W-:Y:S05]  /*10b80*/  BSYNC B3 ;  /* 0x0000000000037941 */ /* 0x000fea0003800000 */
.L_x_4357:
[----:B------:R-:W3:Y:S04]  /*10b90*/  LDL R4, [R1+0x4] ;  /* 0x0000040001047983 */ /* 0x000ee80000100800 */
[----:B01----:R-:W3:Y:S01]  /*10ba0*/  LDL R2, [R1+0xc] ;  /* 0x00000c0001027983 */ /* 0x003ee20000100800 */
        /* <DEDUP_REMOVED lines=9> */
.L_x_4359:
        /* <DEDUP_REMOVED lines=16> */
.L_x_4360:
        /* <DEDUP_REMOVED lines=16> */
.L_x_4361:
        /* <DEDUP_REMOVED lines=16> */
.L_x_4362:
        /* <DEDUP_REMOVED lines=16> */
.L_x_4363:
        /* <DEDUP_REMOVED lines=16> */
.L_x_4364:
        /* <DEDUP_REMOVED lines=16> */
.L_x_4365:
        /* <DEDUP_REMOVED lines=16> */
.L_x_4366:
        /* <DEDUP_REMOVED lines=10> */
[----:B-1----:R-:W-:Y:S05]  /*113e0*/  @P0 BRA.U.ANY `(.L_x_4366) ;  /* 0xfffffffd00d40947 */ /* 0x002fea000393ffff */
.L_x_4348:
[----:B------:R-:W-:Y:S05]  /*113f0*/  BSYNC B1 ;  /* 0x0000000000017941 */ /* 0x000fea0003800000 */
.L_x_4347:
[----:B------:R-:W3:Y:S02]  /*11400*/  LDL.LU R4, [R1+0x30] ;  /* 0x0000300001047983 */ /* 0x000ee40000300800 */
[----:B---3--:R-:W-:-:S07]  /*11410*/  VIADD R0, R4, 0xfffffffd ;  /* 0xfffffffd04007836 */ /* 0x008fce0000000000 */
.L_x_4346:
[----:B------:R-:W-:Y:S05]  /*11420*/  BSYNC B2 ;  /* 0x0000000000027941 */ /* 0x000fea0003800000 */
.L_x_4345:
[----:B------:R-:W3:Y:S01]  /*11430*/  LDL.LU R2, [R1+0x2c] ;  /* 0x00002c0001027983 */ /* 0x000ee20000300800 */
[----:B------:R-:W-:-:S05]  /*11440*/  IMAD.MOV R6, RZ, RZ, -R6 ;  /* 0x000000ffff067224 */ /* 0x000fca00078e0a06 */
[----:B---3--:R-:W-:-:S13]  /*11450*/  ISETP.NE.AND P0, PT, R2, R6, PT ;  /* 0x000000060200720c */ /* 0x008fda0003f05270 */
[----:B------:R-:W-:Y:S05]  /*11460*/  @!P0 BRA `(.L_x_4344) ;  /* 0x0000001c00488947 */ /* 0x000fea0003800000 */
.L_x_4407:
[----:B------:R-:W3:Y:S04]  /*11470*/  LDL R4, [R1+0x8] ;  /* 0x0000080001047983 */ /* 0x000ee80000100800 */
[----:B0-----:R-:W0:Y:S04]  /*11480*/  LDL.LU R3, [R1+0xc] ;  /* 0x00000c0001037983 */ /* 0x001e280000300800 */
[----:B------:R-:W4:Y:S01]  /*11490*/  LDL.LU R2, [R1+0x18] ;  /* 0x0000180001027983 */ /* 0x000f220000300800 */
[----:B------:R-:W-:Y:S05]  /*114a0*/  YIELD ;  /* 0x0000000000007946 */ /* 0x000fea0003800000 */
        /* <DEDUP_REMOVED lines=13> */
[----:B------:R-:W3:Y:S01]  /*11580*/  LDL R9, [R1+0x1c] ;  /* 0x00001c0001097983 */ /* 0x000ee20000100800 */
[----:B------:R-:W0:Y:S01]  /*11590*/  LDC R8, c[0x0][0x43c] ;  /* 0x00010f00ff087b82 */ /* 0x000e220000000800 */
        /* <DEDUP_REMOVED lines=18> */
.L_x_4369:
[----:B0-----:R-:W3:Y:S01]  /*116c0*/  LDL R2, [R1+0x4] ;  /* 0x0000040001027983 */ /* 0x001ee20000100800 */
[----:B------:R-:W0:Y:S01]  /*116d0*/  S2R R3, SR_TID.X ;  /* 0x0000000000037919 */ /* 0x000e220000002100 */
[----:B------:R-:W-:Y:S01]  /*116e0*/  BSSY B2, `(.L_x_4370) ;  /* 0x0000007000027945 */ /* 0x000fe20003800000 */
[----:B0-----:R-:W-:-:S04]  /*116f0*/  LOP3.LUT R3, R3, 0x7f, RZ, 0xc0, !PT ;  /* 0x0000007f03037812 */ /* 0x001fc800078ec0ff */
[----:B------:R-:W-:Y:S01]  /*11700*/  ISETP.NE.AND P1, PT, R3, RZ, PT ;  /* 0x000000ff0300720c */ /* 0x000fe20003f25270 */
[----:B---3--:R-:W-:Y:S01]  /*11710*/  IMAD R4, R7, 0x8, R2 ;  /* 0x0000000807047824 */ /* 0x008fe200078e0202 */
[----:B------:R-:W-:-:S04]  /*11720*/  SHF.L.U32 R2, R6, 0x1f, RZ ;  /* 0x0000001f06027819 */ /* 0x000fc800000006ff */
[----:B------:R-:W0:Y:S02]  /*11730*/  SYNCS.PHASECHK.TRANS64.TRYWAIT P0, [R4+URZ+0x38840], R2 ;  /* 0x03884002040075a7 */ /* 0x000e24000800017f */
[----:B0-----:R-:W-:Y:S05]  /*11740*/  @!P0 BRA `(.L_x_4371) ;  /* 0x0000003c00e08947 */ /* 0x001fea0003800000 */
.L_x_4466:
[----:B------:R-:W-:Y:S05]  /*11750*/  BSYNC B2 ;  /* 0x0000000000027941 */ /* 0x000fea0003800000 */
.L_x_4370:
        /* <DEDUP_REMOVED lines=9> */
.L_x_4373:
[----:B------:R-:W-:Y:S05]  /*117f0*/  BSYNC B2 ;  /* 0x0000000000027941 */ /* 0x000fea0003800000 */
.L_x_4372:
        /* <DEDUP_REMOVED lines=13> */
.L_x_4374:
        /* <DEDUP_REMOVED lines=11> */
[----:B------:R-:W1:Y:S01]  /*11980*/  SYNCS.PHASECHK.TRANS64.TRYWAIT P0, [R4+URZ+0x38860], R2 ;  /* 0x03886002040075a7 */ /* 0x000e62000800017f */
[----:B------:R-:W-:Y:S04]  /*11990*/  BSSY B2, `(.L_x_4375) ;  /* 0x0000002000027945 */ /* 0x000fe80003800000 */
[----:B-1----:R-:W-:Y:S05]  /*119a0*/  @!P0 BRA `(.L_x_4376) ;  /* 0x0000003c005c8947 */ /* 0x002fea0003800000 */
.L_x_4467:
[----:B------:R-:W-:Y:S05]  /*119b0*/  BSYNC B2 ;  /* 0x0000000000027941 */ /* 0x000fea0003800000 */
.L_x_4375:
        /* <DEDUP_REMOVED lines=11> */
.L_x_4378:
[----:B------:R-:W-:Y:S05]  /*11a70*/  BSYNC B2 ;  /* 0x0000000000027941 */ /* 0x000fea0003800000 */
.L_x_4377:
        /* <DEDUP_REMOVED lines=10> */
.L_x_4379:
        /* <DEDUP_REMOVED lines=16> */
.L_x_4380:
        /* <DEDUP_REMOVED lines=16> */
.L_x_4381:
        /* <DEDUP_REMOVED lines=16> */
.L_x_4382:
        /* <DEDUP_REMOVED lines=16> */
.L_x_4383:
        /* <DEDUP_REMOVED lines=16> */
.L_x_4384:
        /* <DEDUP_REMOVED lines=16> */
.L_x_4385:
        /* <DEDUP_REMOVED lines=16> */
.L_x_4386:
        /* <DEDUP_REMOVED lines=11> */
.L_x_4368:
[----:B------:R-:W-:Y:S05]  /*122d0*/  BSYNC B1 ;  /* 0x0000000000017941 */ /* 0x000fea0003800000 */
.L_x_4367:
        /* <DEDUP_REMOVED lines=36> */
.L_x_4389:
[----:B-1----:R-:W3:Y:S01]  /*12520*/  LDL R2, [R1+0x4] ;  /* 0x0000040001027983 */ /* 0x002ee20000100800 */
[----:B------:R-:W1:Y:S01]  /*12530*/  S2R R3, SR_TID.X ;  /* 0x0000000000037919 */ /* 0x000e620000002100 */
[----:B------:R-:W-:Y:S01]  /*12540*/  BSSY B2, `(.L_x_4390) ;  /* 0x0000007000027945 */ /* 0x000fe20003800000 */
[----:B-1----:R-:W-:-:S04]  /*12550*/  LOP3.LUT R3, R3, 0x7f, RZ, 0xc0, !PT ;  /* 0x0000007f03037812 */ /* 0x002fc800078ec0ff */
[----:B------:R-:W-:Y:S01]  /*12560*/  ISETP.NE.AND P1, PT, R3, RZ, PT ;  /* 0x000000ff0300720c */ /* 0x000fe20003f25270 */
[----:B---3--:R-:W-:Y:S01]  /*12570*/  IMAD R4, R9, 0x8, R2 ;  /* 0x0000000809047824 */ /* 0x008fe200078e0202 */
[----:B------:R-:W-:-:S04]  /*12580*/  SHF.L.U32 R2, R8, 0x1f, RZ ;  /* 0x0000001f08027819 */ /* 0x000fc800000006ff */
[----:B------:R-:W1:Y:S02]  /*12590*/  SYNCS.PHASECHK.TRANS64.TRYWAIT P0, [R4+URZ+0x38840], R2 ;  /* 0x03884002040075a7 */ /* 0x000e64000800017f */
[----:B-1----:R-:W-:Y:S05]  /*125a0*/  @!P0 BRA `(.L_x_4391) ;  /* 0x0000003000708947 */ /* 0x002fea0003800000 */
.L_x_4468:
[----:B------:R-:W-:Y:S05]  /*125b0*/  BSYNC B2 ;  /* 0x0000000000027941 */ /* 0x000fea0003800000 */
.L_x_4390:
        /* <DEDUP_REMOVED lines=9> */
.L_x_4393:
[----:B------:R-:W-:Y:S05]  /*12650*/  BSYNC B2 ;  /* 0x0000000000027941 */ /* 0x000fea0003800000 */
.L_x_4392:
        /* <DEDUP_REMOVED lines=14> */
.L_x_4394:
        /* <DEDUP_REMOVED lines=14> */
.L_x_4469:
[----:B------:R-:W-:Y:S05]  /*12820*/  BSYNC B2 ;  /* 0x0000000000027941 */ /* 0x000fea0003800000 */
.L_x_4395:
        /* <DEDUP_REMOVED lines=11> */
.L_x_4398:
[----:B------:R-:W-:Y:S05]  /*128e0*/  BSYNC B2 ;  /* 0x0000000000027941 */ /* 0x000fea0003800000 */
.L_x_4397:
[----:B------:R-:W3:Y:S04]  /*128f0*/  LDL R8, [R1+0x4] ;  /* 0x0000040001087983 */ /* 0x000ee80000100800 */
        /* <DEDUP_REMOVED lines=10> */
.L_x_4399:
        /* <DEDUP_REMOVED lines=16> */
.L_x_4400:
        /* <DEDUP_REMOVED lines=16> */
.L_x_4401:
        /* <DEDUP_REMOVED lines=16> */
.L_x_4402:
        /* <DEDUP_REMOVED lines=16> */
.L_x_4403:
        /* <DEDUP_REMOVED lines=16> */
.L_x_4404:
        /* <DEDUP_REMOVED lines=16> */
.L_x_4405:
        /* <DEDUP_REMOVED lines=16> */
.L_x_4406:
        /* <DEDUP_REMOVED lines=11> */
.L_x_4388:
[----:B------:R-:W-:Y:S05]  /*13150*/  BSYNC B1 ;  /* 0x0000000000017941 */ /* 0x000fea0003800000 */
.L_x_4387:
[C---:B------:R-:W-:Y:S01]  /*13160*/  ISETP.GT.AND P0, PT, R0.reuse, 0x1, PT ;  /* 0x000000010000780c */ /* 0x040fe20003f04270 */
[----:B------:R-:W-:-:S12]  /*13170*/  VIADD R0, R0, 0xfffffffe ;  /* 0xfffffffe00007836 */ /* 0x000fd80000000000 */
[----:B------:R-:W-:Y:S05]  /*13180*/  @P0 BRA `(.L_x_4407) ;  /* 0xffffffe000b80947 */ /* 0x000fea000383ffff */
.L_x_4344:
[----:B------:R-:W-:Y:S05]  /*13190*/  BSYNC B0 ;  /* 0x0000000000007941 */ /* 0x000fea0003800000 */
.L_x_4343:
[----:B------:R-:W3:Y:S04]  /*131a0*/  LDL.LU R4, [R1+0xc] ;  /* 0x00000c0001047983 */ /* 0x000ee80000300800 */
[----:B------:R-:W4:Y:S01]  /*131b0*/  LDL.LU R3, [R1+0x18] ;  /* 0x0000180001037983 */ /* 0x000f220000300800 */
[----:B------:R-:W1:Y:S01]  /*131c0*/  S2R R2, SR_TID.X ;  /* 0x0000000000027919 */ /* 0x000e620000002100 */
[----:B------:R-:W-:Y:S01]  /*131d0*/  BSSY B0, `(.L_x_4408) ;  /* 0x0000015000007945 */ /* 0x000fe20003800000 */
[----:B-1----:R-:W-:-:S04]  /*131e0*/  LOP3.LUT R2, R2, 0x7f, RZ, 0xc0, !PT ;  /* 0x0000007f02027812 */ /* 0x002fc800078ec0ff */
[----:B------:R-:W-:Y:S01]  /*131f0*/  ISETP.NE.AND P1, PT, R2, RZ, PT ;  /* 0x000000ff0200720c */ /* 0x000fe20003f25270 */
[----:B---3--:R-:W-:-:S05]  /*13200*/  VIADD R0, R4, 0x1 ;  /* 0x0000000104007836 */ /* 0x008fca0000000000 */
[----:B------:R-:W-:-:S04]  /*13210*/  ISETP.NE.AND P0, PT, R0, 0x2, PT ;  /* 0x000000020000780c */ /* 0x000fc80003f05270 */
[----:B------:R-:W-:-:S04]  /*13220*/  SEL R2, RZ, 0x1, P0 ;  /* 0x00000001ff027807 */ /* 0x000fc80000000000 */
[----:B----4-:R-:W-:-:S05]  /*13230*/  LOP3.LUT R3, R3, R2, RZ, 0x3c, !PT ;  /* 0x0000000203037212 */ /* 0x010fca00078e3cff */
[----:B------:R1:W-:Y:S01]  /*13240*/  STL [R1+0x18], R3 ;  /* 0x0000180301007387 */ /* 0x0003e20000100800 */
[----:B------:R-:W-:Y:S05]  /*13250*/  @P1 BRA `(.L_x_4409) ;  /* 0x0000000000301947 */ /* 0x000fea0003800000 */
[----:B-1----:R-:W1:Y:S01]  /*13260*/  S2R R3, SR_LANEID ;  /* 0x0000000000037919 */ /* 0x002e620000000000 */
[----:B------:R-:W-:Y:S01]  /*13270*/  VOTEU.ANY UR4, UPT, PT ;  /* 0x0000000000047886 */ /* 0x000fe200038e0100 */
[----:B------:R-:W3:Y:S01]  /*13280*/  LDC.64 R4, c[0x0][0xd60] ;  /* 0x00035800ff047b82 */ /* 0x000ee20000000a00 */
[----:B------:R-:W1:Y:S02]  /*13290*/  FLO.U32 R2, UR4 ;  /* 0x0000000400027d00 */ /* 0x000e6400080e0000 */
[----:B-1----:R-:W-:-:S06]  /*132a0*/  ISETP.EQ.U32.AND P1, PT, R2, R3, PT ;  /* 0x000000030200720c */ /* 0x002fcc0003f22070 */
[----:B------:R-:W3:Y:S07]  /*132b0*/  POPC R3, UR4 ;  /* 0x0000000400037d09 */ /* 0x000eee0008000000 */
[----:B---3--:R-:W3:Y:S04]  /*132c0*/  @P1 ATOMG.E.ADD.STRONG.GPU PT, R3, desc[UR38][R4.64], R3 ;  /* 0x00000003040319a8 */ /* 0x008ee800081ee1e6 */
[----:B---3--:R1:W3:Y:S02]  /*132d0*/  SHFL.IDX PT, R3, R3, R2, 0x1f ;  /* 0x00001f0203037589 */ /* 0x0082e400000e0000 */
[----:B-1----:R-:W1:Y:S02]  /*132e0*/  S2R R2, SR_LTMASK ;  /* 0x0000000000027919 */ /* 0x002e640000003900 */
[----:B-1----:R-:W-:-:S06]  /*132f0*/  LOP3.LUT R2, R2, UR4, RZ, 0xc0, !PT ;  /* 0x0000000402027c12 */ /* 0x002fcc000f8ec0ff */
[----:B------:R-:W3:Y:S02]  /*13300*/  POPC R2, R2 ;  /* 0x0000000200027309 */ /* 0x000ee40000000000 */
[----:B---3--:R-:W-:-:S07]  /*13310*/  IADD3 R16, R3, UR36, R2 ;  /* 0x0000002403107c10 */ /* 0x008fce000fffe002 */
.L_x_4409:
[----:B------:R-:W-:Y:S05]  /*13320*/  BSYNC B0 ;  /* 0x0000000000007941 */ /* 0x000fea0003800000 */
.L_x_4408:
[----:B------:R-:W-:-:S05]  /*13330*/  SEL R0, R0, RZ, P0 ;  /* 0x000000ff00007207 */ /* 0x000fca0000000000 */
[----:B------:R3:W-:Y:S02]  /*13340*/  STL [R1+0xc], R0 ;  /* 0x00000c0001007387 */ /* 0x0007e40000100800 */
.L_x_4305:
[----:B------:R-:W-:Y:S05]  /*13350*/  BSYNC B7 ;  /* 0x0000000000077941 */ /* 0x000fea0003800000 */
.L_x_4303:
[----:B---3--:R-:W3:Y:S02]  /*13360*/  LDL R0, [R1+0x8] ;  /* 0x0000080001007983 */ /* 0x008ee40000100800 */
[----:B---3--:R-:W-:-:S13]  /*13370*/  LOP3.LUT P0, RZ, R0, 0x40, RZ, 0xc0, !PT ;  /* 0x0000004000ff7812 */ /* 0x008fda000780c0ff */
[----:B------:R-:W-:Y:S05]  /*13380*/  @!P0 BRA `(.L_x_4410) ;  /* 0x0000000000288947 */ /* 0x000fea0003800000 */
[----:B------:R-:W-:Y:S05]  /*13390*/  WARPSYNC.ALL ;  /* 0x0000000000007948 */ /* 0x000fea0003800000 */
[----:B------:R-:W3:Y:S08]  /*133a0*/  S2UR UR5, SR_CgaCtaId ;  /* 0x00000000000579c3 */ /* 0x000ef00000008800 */
[----:B------:R-:W-:Y:S06]  /*133b0*/  BAR.SYNC.DEFER_BLOCKING 0x5, 0x180 ;  /* 0x0146000000007b1d */ /* 0x000fec0000010000 */
[----:B------:R-:W-:-:S02]  /*133c0*/  UMOV UR4, 0x400 ;  /* 0x0000040000047882 */ /* 0x000fc40000000000 */
[----:B---3--:R-:W-:-:S06]  /*133d0*/  ULEA UR4, UR5, UR4, 0x18 ;  /* 0x0000000405047291 */ /* 0x008fcc000f8ec03f */
[----:B------:R-:W-:-:S05]  /*133e0*/  IMAD.U32 R0, RZ, RZ, UR4 ;  /* 0x00000004ff007e24 */ /* 0x000fca000f8e00ff */
[----:B------:R3:W4:Y:S04]  /*133f0*/  LDS.128 R16, [R0+0x388d0] ;  /* 0x0388d00000107984 */ /* 0x0007280000000c00 */
[----:B------:R3:W-:Y:S01]  /*13400*/  STL [R1+0x4], R0 ;  /* 0x0000040001007387 */ /* 0x0007e20000100800 */
[----:B------:R-:W-:Y:S06]  /*13410*/  BAR.ARV 0x4, 0x180 ;  /* 0x0106000000007b1d */ /* 0x000fec0000002000 */
[----:B------:R-:W-:Y:S05]  /*13420*/  BRA `(.L_x_4411) ;  /* 0x0000000800487947 */ /* 0x000fea0003800000 */
.L_x_4410:
[----:B------:R-:W0:Y:S01]  /*13430*/  S2R R0, SR_TID.X ;  /* 0x0000000000007919 */ /* 0x000e220000002100 */
[----:B------:R-:W-:Y:S01]  /*13440*/  UMOV UR4, 0xffffffff ;  /* 0xffffffff00047882 */ /* 0x000fe20000000000 */
[----:B01----:R-:W-:-:S04]  /*13450*/  LOP3.LUT R7, R0, 0x1f, RZ, 0xc0, !PT ;  /* 0x0000001f00077812 */ /* 0x003fc800078ec0ff */
        /* <DEDUP_REMOVED lines=13> */
[----:B------:R-:W-:Y:S01]  /*13530*/  SHFL.IDX PT, R4, R16, 0x1, 0x1f ;  /* 0x00201f0010047f89 */ /* 0x000fe200000e0000 */
[----:B0-----:R-:W-:Y:S02]  /*13540*/  IMAD.MOV.U32 R2, RZ, RZ, RZ ;  /* 0x000000ffff027224 */ /* 0x001fe400078e00ff */
[----:B---3--:R-:W-:Y:S01]  /*13550*/  @!P1 IMAD.MOV.U32 R2, RZ, RZ, R3 ;  /* 0x000000ffff029224 */ /* 0x008fe200078e0003 */
        /* <DEDUP_REMOVED lines=17> */
.L_x_4479:
[----:B------:R-:W-:Y:S02]  /*13670*/  ULDC UR4, c[0x0][0xd38] ;  /* 0x00034e0000047ab9 */ /* 0x000fe40000000800 */
[----:B------:R-:W-:-:S04]  /*13680*/  IMAD.U32 R16, RZ, RZ, UR4 ;  /* 0x00000004ff107e24 */ /* 0x000fc8000f8e00ff */
[----:B-1----:R-:W-:-:S04]  /*13690*/  IMAD R6, R6, R16, RZ ;  /* 0x0000001006067224 */ /* 0x002fc800078e02ff */
[----:B------:R-:W-:-:S05]  /*136a0*/  IMAD.IADD R4, R4, 0x1, R6 ;  /* 0x0000000104047824 */ /* 0x000fca00078e0206 */
[----:B------:R-:W-:-:S13]  /*136b0*/  ISETP.GT.AND P6, PT, R4, R0, PT ;  /* 0x000000000400720c */ /* 0x000fda0003fc4270 */
[----:B------:R-:W-:Y:S05]  /*136c0*/  @P6 BRA `(.L_x_4413) ;  /* 0x00000000009c6947 */ /* 0x000fea0003800000 */
.L_x_4418:
[----:B------:R-:W1:Y:S01]  /*136d0*/  LDC R2, c[0x0][0xd3c] ;  /* 0x00034f00ff027b82 */ /* 0x000e620000000800 */
[----:B------:R-:W-:-:S05]  /*136e0*/  VIADD R19, R19, 0x1f ;  /* 0x0000001f13137836 */ /* 0x000fca0000000000 */
[----:B-1----:R-:W-:-:S13]  /*136f0*/  ISETP.GE.AND P6, PT, R19, R2, PT ;  /* 0x000000021300720c */ /* 0x002fda0003fc6270 */
        /* <DEDUP_REMOVED lines=11> */
.L_x_4416:
[----:B------:R-:W-:Y:S05]  /*137b0*/  BSYNC B0 ;  /* 0x0000000000007941 */ /* 0x000fea0003800000 */
.L_x_4415:
[----:B------:R-:W-:-:S03]  /*137c0*/  UMOV UR4, 0xffffffff ;  /* 0xffffffff00047882 */ /* 0x000fc60000000000 */
[----:B------:R-:W-:Y:S05]  /*137d0*/  BRA.DIV UR4, `(.L_x_4417) ;  /* 0x0000002604487947 */ /* 0x000fea000b800000 */
        /* <DEDUP_REMOVED lines=16> */
.L_x_4487:
[----:B------:R-:W-:Y:S02]  /*138e0*/  ULDC UR4, c[0x0][0xd38] ;  /* 0x00034e0000047ab9 */ /* 0x000fe40000000800 */
[----:B------:R-:W-:-:S04]  /*138f0*/  IMAD.U32 R16, RZ, RZ, UR4 ;  /* 0x00000004ff107e24 */ /* 0x000fc8000f8e00ff */
[----:B-1----:R-:W-:-:S04]  /*13900*/  IMAD R6, R6, R16, RZ ;  /* 0x0000001006067224 */ /* 0x002fc800078e02ff */
[----:B------:R-:W-:-:S05]  /*13910*/  IMAD.IADD R4, R6, 0x1, R4 ;  /* 0x0000000106047824 */ /* 0x000fca00078e0204 */
[----:B------:R-:W-:-:S13]  /*13920*/  ISETP.GT.AND P6, PT, R4, R0, PT ;  /* 0x000000000400720c */ /* 0x000fda0003fc4270 */
[----:B------:R-:W-:Y:S05]  /*13930*/  @!P6 BRA `(.L_x_4418) ;  /* 0xfffffffc0064e947 */ /* 0x000fea000383ffff */
.L_x_4413:
[----:B------:R-:W-:Y:S01]  /*13940*/  IMAD.IADD R6, R4, 0x1, -R6 ;  /* 0x0000000104067824 */ /* 0x000fe200078e0a06 */
[----:B------:R-:W-:-:S03]  /*13950*/  UMOV UR4, 0xffffffff ;  /* 0xffffffff00047882 */ /* 0x000fc60000000000 */
[----:B------:R-:W-:-:S05]  /*13960*/  IMAD R4, R3, R16, R6 ;  /* 0x0000001003047224 */ /* 0x000fca00078e0206 */
[----:B------:R-:W-:Y:S01]  /*13970*/  ISETP.GT.AND P6, PT, R4, R0, PT ;  /* 0x000000000400720c */ /* 0x000fe20003fc4270 */
[----:B------:R-:W-:-:S12]  /*13980*/  BRA.DIV UR4, `(.L_x_4419) ;  /* 0x0000002604b47947 */ /* 0x000fd8000b800000 */
[----:B------:R-:W-:-:S04]  /*13990*/  VOTE.ANY R5, PT, !P6 ;  /* 0x0000000000057806 */ /* 0x000fc800070e0100 */
[----:B------:R-:W1:Y:S02]  /*139a0*/  POPC R4, R5 ;  /* 0x0000000500047309 */ /* 0x000e640000000000 */
[----:B-1----:R1:W3:Y:S02]  /*139b0*/  SHFL.IDX PT, R17, R2, R4, 0x1f ;  /* 0x00001f0402117589 */ /* 0x0022e400000e0000 */
.L_x_4491:
[----:B------:R-:W-:Y:S01]  /*139c0*/  ISETP.NE.AND P0, PT, R5, RZ, PT ;  /* 0x000000ff0500720c */ /* 0x000fe20003f05270 */
[----:B-1----:R-:W-:-:S12]  /*139d0*/  IMAD.MOV.U32 R2, RZ, RZ, RZ ;  /* 0x000000ffff027224 */ /* 0x002fd800078e00ff */
[----:B------:R-:W-:Y:S05]  /*139e0*/  @!P0 BRA `(.L_x_4420) ;  /* 0x0000000000108947 */ /* 0x000fea0003800000 */
[----:B------:R-:W-:Y:S01]  /*139f0*/  UMOV UR4, 0xffffffff ;  /* 0xffffffff00047882 */ /* 0x000fe20000000000 */
[----:B------:R-:W-:Y:S02]  /*13a00*/  VIADD R12, R4, 0xffffffff ;  /* 0xffffffff040c7836 */ /* 0x000fe40000000000 */
[----:B------:R-:W-:Y:S05]  /*13a10*/  BRA.DIV UR4, `(.L_x_4421) ;  /* 0x0000002604d87947 */ /* 0x000fea000b800000 */
[----:B------:R1:W4:Y:S02]  /*13a20*/  SHFL.IDX PT, R2, R3, R12, 0x1f ;  /* 0x00001f0c03027589 */ /* 0x00032400000e0000 */
.L_x_4420:
[----:B---3--:R-:W-:Y:S01]  /*13a30*/  IABS R5, R17 ;  /* 0x0000001100057213 */ /* 0x008fe20000000000 */
[----:B----4-:R-:W-:Y:S02]  /*13a40*/  IMAD R16, R2, R16, R6 ;  /* 0x0000001002107224 */ /* 0x010fe400078e0206 */
[----:B------:R-:W-:Y:S01]  /*13a50*/  IMAD.IADD R19, R4, 0x1, R19 ;  /* 0x0000000104137824 */ /* 0x000fe200078e0213 */
[----:B------:R-:W3:Y:S01]  /*13a60*/  I2F.RP R2, R5 ;  /* 0x0000000500027306 */ /* 0x000ee20000209400 */
[----:B------:R-:W-:-:S07]  /*13a70*/  IMAD.IADD R0, R0, 0x1, -R16 ;  /* 0x0000000100007824 */ /* 0x000fce00078e0a10 */
[----:B---3--:R-:W3:Y:S02]  /*13a80*/  MUFU.RCP R2, R2 ;  /* 0x0000000200027308 */ /* 0x008ee40000001000 */
[----:B---3--:R-:W-:-:S06]  /*13a90*/  VIADD R2, R2, 0xffffffe ;  /* 0x0ffffffe02027836 */ /* 0x008fcc0000000000 */
        /* <DEDUP_REMOVED lines=24> */
.L_x_4414:
[----:B------:R-:W-:Y:S01]  /*13c20*/  UMOV UR4, URZ ;  /* 0x0000003f00047c82 */ /* 0x000fe20008000000 */
[----:B------:R-:W-:Y:S01]  /*13c30*/  UMOV UR5, URZ ;  /* 0x0000003f00057c82 */ /* 0x000fe20008000000 */
[----:B------:R-:W-:Y:S01]  /*13c40*/  ULDC UR6, c[0x0][0xd3c] ;  /* 0x00034f0000067ab9 */ /* 0x000fe20000000800 */
[----:B------:R-:W-:Y:S02]  /*13c50*/  IMAD.MOV.U32 R16, RZ, RZ, R0 ;  /* 0x000000ffff107224 */ /* 0x000fe400078e0000 */
[----:B------:R-:W-:Y:S02]  /*13c60*/  IMAD.U32 R17, RZ, RZ, UR4 ;  /* 0x00000004ff117e24 */ /* 0x000fe4000f8e00ff */
[----:B------:R-:W-:Y:S02]  /*13c70*/  IMAD.U32 R18, RZ, RZ, UR5 ;  /* 0x00000005ff127e24 */ /* 0x000fe4000f8e00ff */
[----:B------:R-:W-:-:S07]  /*13c80*/  IMAD.U32 R19, RZ, RZ, UR6 ;  /* 0x00000006ff137e24 */ /* 0x000fce000f8e00ff */
.L_x_4422:
[----:B0-----:R0:W3:Y:S01]  /*13c90*/  LDL R3, [R1+0x4] ;  /* 0x0000040001037983 */ /* 0x0010e20000100800 */
[----:B------:R-:W1:Y:S01]  /*13ca0*/  S2R R0, SR_TID.X ;  /* 0x0000000000007919 */ /* 0x000e620000002100 */
[----:B------:R-:W-:Y:S05]  /*13cb0*/  WARPSYNC.ALL ;  /* 0x0000000000007948 */ /* 0x000fea0003800000 */
[----:B-1----:R-:W-:Y:S01]  /*13cc0*/  LOP3.LUT R0, R0, 0x1f, RZ, 0xc0, !PT ;  /* 0x0000001f00007812 */ /* 0x002fe200078ec0ff */
[----:B------:R-:W-:Y:S03]  /*13cd0*/  BAR.SYNC.DEFER_BLOCKING 0x4, 0x180 ;  /* 0x0106000000007b1d */ /* 0x000fe60000010000 */
[----:B------:R-:W-:-:S13]  /*13ce0*/  ISETP.NE.AND P0, PT, R0, RZ, PT ;  /* 0x000000ff0000720c */ /* 0x000fda0003f05270 */
[----:B------:R-:W3:Y:S01]  /*13cf0*/  @!P0 S2R R0, SR_CgaCtaId ;  /* 0x0000000000008919 */ /* 0x000ee20000008800 */
[----:B------:R-:W-:-:S04]  /*13d00*/  @!P0 MOV R2, 0x400 ;  /* 0x0000040000028802 */ /* 0x000fc80000000f00 */
[----:B---3--:R-:W-:-:S05]  /*13d10*/  @!P0 LEA R3, R0, R2, 0x18 ;  /* 0x0000000200038211 */ /* 0x008fca00078ec0ff */
[----:B------:R0:W-:Y:S04]  /*13d20*/  @!P0 STS.128 [R3+0x388d0], R16 ;  /* 0x0388d01003008388 */ /* 0x0001e80000000c00 */
[----:B------:R0:W-:Y:S01]  /*13d30*/  @!P0 STL [R1+0x4], R3 ;  /* 0x0000040301008387 */ /* 0x0001e20000100800 */
[----:B------:R-:W-:Y:S06]  /*13d40*/  BAR.ARV 0x5, 0x180 ;  /* 0x0146000000007b1d */ /* 0x000fec0000002000 */
.L_x_4411:
[----:B------:R-:W-:Y:S02]  /*13d50*/  ULDC UR4, c[0x0][0xd3c] ;  /* 0x00034f0000047ab9 */ /* 0x000fe40000000800 */
[----:B----4-:R-:W-:-:S13]  /*13d60*/  ISETP.GE.AND P0, PT, R19, UR4, PT ;  /* 0x0000000413007c0c */ /* 0x010fda000bf06270 */
[----:B------:R-:W-:Y:S05]  /*13d70*/  @!P0 BRA `(.L_x_4423) ;  /* 0xffffff9000508947 */ /* 0x000fea000383ffff */
[----:B------:R-:W-:Y:S05]  /*13d80*/  BSYNC B8 ;  /* 0x0000000000087941 */ /* 0x000fea0003800000 */
.L_x_4299:
[----:B---3--:R-:W3:Y:S01]  /*13d90*/  LDL.LU R0, [R1+0x5c] ;  /* 0x00005c0001007983 */ /* 0x008ee20000300800 */
[----:B------:R-:W-:Y:S01]  /*13da0*/  BSSY B0, `(.L_x_4424) ;  /* 0x000000b000007945 */ /* 0x000fe20003800000 */
[----:B------:R-:W4:Y:S01]  /*13db0*/  S2R R5, SR_CgaCtaId ;  /* 0x0000000000057919 */ /* 0x000f220000008800 */
[----:B---3--:R-:W-:-:S05]  /*13dc0*/  VIADD R0, R0, 0x1 ;  /* 0x0000000100007836 */ /* 0x008fca0000000000 */
[----:B------:R-:W-:-:S04]  /*13dd0*/  LEA.HI R2, R0, R0, RZ, 0x1 ;  /* 0x0000000000027211 */ /* 0x000fc800078f08ff */
[----:B01----:R-:W-:Y:S02]  /*13de0*/  LOP3.LUT R3, R2, 0xfffffffe, RZ, 0xc0, !PT ;  /* 0xfffffffe02037812 */ /* 0x003fe400078ec0ff */
[----:B------:R-:W-:-:S03]  /*13df0*/  MOV R2, 0x400 ;  /* 0x0000040000027802 */ /* 0x000fc60000000f00 */
[----:B------:R-:W-:Y:S01]  /*13e00*/  IMAD.IADD R0, R0, 0x1, -R3 ;  /* 0x0000000100007824 */ /* 0x000fe200078e0a03 */
[----:B----4-:R-:W-:-:S04]  /*13e10*/  LEA R9, R5, R2, 0x18 ;  /* 0x0000000205097211 */ /* 0x010fc800078ec0ff */
[----:B------:R-:W-:-:S04]  /*13e20*/  SHF.L.U32 R0, R0, 0x1f, RZ ;  /* 0x0000001f00007819 */ /* 0x000fc800000006ff */
[----:B------:R-:W0:Y:S02]  /*13e30*/  SYNCS.PHASECHK.TRANS64.TRYWAIT P0, [R9+URZ+0x38820], R0 ;  /* 0x03882000090075a7 */ /* 0x000e24000800017f */
[----:B0-----:R-:W-:Y:S05]  /*13e40*/  @!P0 BRA `(.L_x_4425) ;  /* 0x0000002000f48947 */ /* 0x001fea0003800000 */
.L_x_4494:
[----:B------:R-:W-:Y:S05]  /*13e50*/  BSYNC B0 ;  /* 0x0000000000007941 */ /* 0x000fea0003800000 */
.L_x_4424:
[----:B------:R-:W-:-:S03]  /*13e60*/  UMOV UR4, 0xffffffff ;  /* 0xffffffff00047882 */ /* 0x000fc60000000000 */
[----:B------:R-:W-:Y:S05]  /*13e70*/  BRA.DIV UR4, `(.L_x_4426) ;  /* 0x0000002204fc7947 */ /* 0x000fea000b800000 */
[----:B0-----:R-:W0:Y:S02]  /*13e80*/  S2R R0, SR_TID.X ;  /* 0x0000000000007919 */ /* 0x001e240000002100 */
[----:B0-----:R-:W-:-:S04]  /*13e90*/  SHF.R.U32.HI R0, RZ, 0x5, R0 ;  /* 0x00000005ff007819 */ /* 0x001fc80000011600 */
[----:B------:R-:W-:-:S05]  /*13ea0*/  LOP3.LUT R0, R0, 0x3, RZ, 0xc0, !PT ;  /* 0x0000000300007812 */ /* 0x000fca00078ec0ff */
[----:B------:R0:W1:Y:S02]  /*13eb0*/  SHFL.IDX PT, R14, R0, RZ, 0x1f ;  /* 0x00001fff000e7589 */ /* 0x00006400000e0000 */
.L_x_4497:
[----:B-1----:R-:W-:Y:S01]  /*13ec0*/  ISETP.NE.AND P0, PT, R14, RZ, PT ;  /* 0x000000ff0e00720c */ /* 0x002fe20003f05270 */
[----:B------:R-:W-:-:S12]  /*13ed0*/  BSSY B0, `(.L_x_4427) ;  /* 0x0000020000007945 */ /* 0x000fd80003800000 */
[----:B------:R-:W-:Y:S05]  /*13ee0*/  @P0 BRA `(.L_x_4428) ;  /* 0x0000000000780947 */ /* 0x000fea0003800000 */
[----:B------:R-:W-:-:S03]  /*13ef0*/  UMOV UR4, 0xffffffff ;  /* 0xffffffff00047882 */ /* 0x000fc60000000000 */
[----:B------:R-:W-:Y:S05]  /*13f00*/  BRA.DIV UR4, `(.L_x_4429) ;  /* 0x00000026040c7947 */ /* 0x000fea000b800000 */
[----:B------:R-:W-:-:S13]  /*13f10*/  ELECT P6, URZ, PT ;  /* 0x00000000003f782f */ /* 0x000fda00038c0000 */
.L_x_4500:
[----:B------:R-:W-:Y:S05]  /*13f20*/  @!P6 BRA `(.L_x_4428) ;  /* 0x000000000068e947 */ /* 0x000fea0003800000 */
[----:B------:R-:W3:Y:S04]  /*13f30*/  LDL R2, [R1+0xc] ;  /* 0x00000c0001027983 */ /* 0x000ee80000100800 */
[----:B------:R-:W4:Y:S01]  /*13f40*/  LDL.LU R6, [R1+0x18] ;  /* 0x0000180001067983 */ /* 0x000f220000300800 */
[----:B0-----:R-:W-:-:S04]  /*13f50*/  VIADD R0, R9, 0x38840 ;  /* 0x0003884009007836 */ /* 0x001fc80000000000 */
[C---:B---3--:R-:W-:Y:S02]  /*13f60*/  IMAD R5, R2.reuse, 0x8, R0 ;  /* 0x0000000802057824 */ /* 0x048fe400078e0200 */
[----:B------:R-:W-:Y:S01]  /*13f70*/  VIADD R2, R2, 0x1 ;  /* 0x0000000102027836 */ /* 0x000fe20000000000 */
[----:B----4-:R-:W-:-:S04]  /*13f80*/  SHF.L.U32 R4, R6, 0x1f, RZ ;  /* 0x0000001f06047819 */ /* 0x010fc800000006ff */
[----:B------:R-:W-:Y:S01]  /*13f90*/  ISETP.NE.AND P1, PT, R2, 0x2, PT ;  /* 0x000000020200780c */ /* 0x000fe20003f25270 */
[----:B------:R-:W0:Y:S03]  /*13fa0*/  SYNCS.PHASECHK.TRANS64.TRYWAIT P0, [R5+URZ], R4 ;  /* 0x00000004050075a7 */ /* 0x000e26000800017f */
[----:B------:R-:W-:-:S04]  /*13fb0*/  SEL R3, RZ, 0x1, P1 ;  /* 0x00000001ff037807 */ /* 0x000fc80000800000 */
[----:B------:R-:W-:Y:S02]  /*13fc0*/  LOP3.LUT R6, R6, R3, RZ, 0x3c, !PT ;  /* 0x0000000306067212 */ /* 0x000fe400078e3cff */
[----:B------:R-:W-:Y:S02]  /*13fd0*/  SEL R3, R2, RZ, P1 ;  /* 0x000000ff02037207 */ /* 0x000fe40000800000 */
[----:B------:R-:W-:-:S03]  /*13fe0*/  SHF.L.U32 R2, R6, 0x1f, RZ ;  /* 0x0000001f06027819 */ /* 0x000fc600000006ff */
[----:B------:R-:W-:Y:S01]  /*13ff0*/  IMAD R7, R3, 0x8, R0 ;  /* 0x0000000803077824 */ /* 0x000fe200078e0200 */
[----:B0-----:R-:W-:Y:S06]  /*14000*/  @!P0 BRA `(.L_x_4430) ;  /* 0x0000002000ec8947 */ /* 0x001fec0003800000 */
.L_x_4501:
[----:B------:R-:W0:Y:S01]  /*14010*/  LDL.LU R6, [R1+0xc] ;  /* 0x00000c0001067983 */ /* 0x000e220000300800 */
[----:B------:R-:W1:Y:S01]  /*14020*/  SYNCS.PHASECHK.TRANS64.TRYWAIT P0, [R7+URZ], R2 ;  /* 0x00000002070075a7 */ /* 0x000e62000800017f */
[----:B------:R-:W-:-:S04]  /*14030*/  VIADD R0, R9, 0x38860 ;  /* 0x0003886009007836 */ /* 0x000fc80000000000 */
[----:B0-----:R-:W-:Y:S01]  /*14040*/  IMAD R5, R6, 0x8, R0 ;  /* 0x0000000806057824 */ /* 0x001fe200078e0200 */
[----:B-1----:R-:W-:Y:S06]  /*14050*/  @!P0 BRA `(.L_x_4431) ;  /* 0x0000002000ec8947 */ /* 0x002fec0003800000 */
.L_x_4502:
[----:B------:R-:W1:Y:S02]  /*14060*/  SYNCS.PHASECHK.TRANS64.TRYWAIT P0, [R5+URZ], R4 ;  /* 0x00000004050075a7 */ /* 0x000e64000800017f */
[----:B-1----:R-:W-:Y:S05]  /*14070*/  @!P0 BRA `(.L_x_4432) ;  /* 0x0000002000f88947 */ /* 0x002fea0003800000 */
.L_x_4503:
[----:B------:R-:W-:-:S07]  /*14080*/  IMAD R3, R3, 0x8, R0 ;  /* 0x0000000803037824 */ /* 0x000fce00078e0200 */
.L_x_4433:
[----:B---3--:R3:W4:Y:S02]  /*14090*/  SYNCS.PHASECHK.TRANS64.TRYWAIT P0, [R3+URZ], R2 ;  /* 0x00000002030075a7 */ /* 0x008724000800017f */
[----:B----4-:R-:W-:Y:S05]  /*140a0*/  @!P0 NANOSLEEP.SYNCS 0x989680 ;  /* 0x009896800000895d */ /* 0x010fea0003900000 */
[----:B------:R-:W4:Y:S02]  /*140b0*/  @!P0 SYNCS.PHASECHK.TRANS64 P0, [R3+URZ], R2 ;  /* 0x00000002030085a7 */ /* 0x000f24000800007f */
[----:B----4-:R-:W-:Y:S05]  /*140c0*/  @!P0 BRA `(.L_x_4433) ;  /* 0xfffffffc00f08947 */ /* 0x010fea000383ffff */
.L_x_4428:
[----:B------:R-:W-:Y:S05]  /*140d0*/  BSYNC B0 ;  /* 0x0000000000007941 */ /* 0x000fea0003800000 */
.L_x_4427:
[----:B------:R-:W-:Y:S05]  /*140e0*/  EXIT ;  /* 0x000000000000794d */ /* 0x000fea0003800000 */
.L_x_4257:
[----:B0-----:R-:W-:-:S04]  /*140f0*/  IMAD.U32 R3, RZ, RZ, UR37 ;  /* 0x00000025ff037e24 */ /* 0x001fc8000f8e00ff */
[----:B------:R0:W1:Y:S03]  /*14100*/  SYNCS.PHASECHK.TRANS64.TRYWAIT P1, [R3+URZ+0x38800], R4 ;  /* 0x03880004030075a7 */ /* 0x000066000802017f */
[----:B-1----:R-:W-:Y:S05]  /*14110*/  @!P1 NANOSLEEP.SYNCS 0x989680 ;  /* 0x009896800000995d */ /* 0x002fea0003900000 */
[----:B------:R-:W1:Y:S02]  /*14120*/  @!P1 SYNCS.PHASECHK.TRANS64 P1, [R3+URZ+0x38800], R4 ;  /* 0x03880004030095a7 */ /* 0x000e64000802007f */
[----:B-1----:R-:W-:Y:S05]  /*14130*/  @!P1 BRA `(.L_x_4257) ;  /* 0xfffffffc00ec9947 */ /* 0x002fea000383ffff */
[----:B------:R-:W-:Y:S05]  /*14140*/  BRA `(.L_x_4434) ;  /* 0xfffffef000147947 */ /* 0x000fea000383ffff */
.L_x_4261:
[----:B-1----:R1:W2:Y:S02]  /*14150*/  SYNCS.PHASECHK.TRANS64.TRYWAIT P1, [R3+URZ+0x38830], R6 ;  /* 0x03883006030075a7 */ /* 0x0022a4000802017f */
[----:B--2---:R-:W-:Y:S05]  /*14160*/  @!P1 NANOSLEEP.SYNCS 0x989680 ;  /* 0x009896800000995d */ /* 0x004fea0003900000 */
[----:B------:R-:W2:Y:S02]  /*14170*/  @!P1 SYNCS.PHASECHK.TRANS64 P1, [R3+URZ+0x38830], R6 ;  /* 0x03883006030095a7 */ /* 0x000ea4000802007f */
[----:B--2---:R-:W-:Y:S05]  /*14180*/  @!P1 BRA `(.L_x_4261) ;  /* 0xfffffffc00f09947 */ /* 0x004fea000383ffff */
[----:B------:R-:W-:Y:S05]  /*14190*/  BRA `(.L_x_4260) ;  /* 0xfffffef0002c7947 */ /* 0x000fea000383ffff */
.L_x_4262:
[----:B--2---:R-:W-:-:S04]  /*141a0*/  IMAD.U32 R5, RZ, RZ, UR37 ;  /* 0x00000025ff057e24 */ /* 0x004fc8000f8e00ff */
[----:B------:R2:W3:Y:S03]  /*141b0*/  SYNCS.PHASECHK.TRANS64.TRYWAIT P1, [R5+URZ+0x38810], R4 ;  /* 0x03881004050075a7 */ /* 0x0004e6000802017f */
[----:B---3--:R-:W-:Y:S05]  /*141c0*/  @!P1 NANOSLEEP.SYNCS 0x989680 ;  /* 0x009896800000995d */ /* 0x008fea0003900000 */
[----:B------:R-:W3:Y:S02]  /*141d0*/  @!P1 SYNCS.PHASECHK.TRANS64 P1, [R5+URZ+0x38810], R4 ;  /* 0x03881004050095a7 */ /* 0x000ee4000802007f */
[----:B---3--:R-:W-:Y:S05]  /*141e0*/  @!P1 BRA `(.L_x_4262) ;  /* 0xfffffffc00ec9947 */ /* 0x008fea000383ffff */
[----:B------:R-:W-:Y:S05]  /*141f0*/  BRA `(.L_x_4435) ;  /* 0xfffffef000b47947 */ /* 0x000fea000383ffff */
.L_x_4266:
[----:B----4-:R4:W0:Y:S02]  /*14200*/  SYNCS.PHASECHK.TRANS64.TRYWAIT P1, [R3+URZ+0x38850], R6 ;  /* 0x03885006030075a7 */ /* 0x010824000802017f */
[----:B0-----:R-:W-:Y:S05]  /*14210*/  @!P1 NANOSLEEP.SYNCS 0x989680 ;  /* 0x009896800000995d */ /* 0x001fea0003900000 */
[----:B------:R-:W0:Y:S02]  /*14220*/  @!P1 SYNCS.PHASECHK.TRANS64 P1, [R3+URZ+0x38850], R6 ;  /* 0x03885006030095a7 */ /* 0x000e24000802007f */
[----:B0-----:R-:W-:Y:S05]  /*14230*/  @!P1 BRA `(.L_x_4266) ;  /* 0xfffffffc00f09947 */ /* 0x001fea000383ffff */
[----:B------:R-:W-:Y:S05]  /*14240*/  BRA `(.L_x_4265) ;  /* 0xfffffef000c07947 */ /* 0x000fea000383ffff */
.L_x_4271:
[----:B-1----:R-:W-:-:S04]  /*14250*/  IMAD.U32 R5, RZ, RZ, UR5 ;  /* 0x00000005ff057e24 */ /* 0x002fc8000f8e00ff */
[----:B------:R1:W2:Y:S03]  /*14260*/  SYNCS.PHASECHK.TRANS64.TRYWAIT P3, [R5+URZ+0x38830], R4 ;  /* 0x03883004050075a7 */ /* 0x0002a6000806017f */
[----:B--2---:R-:W-:Y:S05]  /*14270*/  @!P3 NANOSLEEP.SYNCS 0x989680 ;  /* 0x009896800000b95d */ /* 0x004fea0003900000 */
[----:B------:R-:W2:Y:S02]  /*14280*/  @!P3 SYNCS.PHASECHK.TRANS64 P3, [R5+URZ+0x38830], R4 ;  /* 0x038830040500b5a7 */ /* 0x000ea4000806007f */
[----:B--2---:R-:W-:Y:S05]  /*14290*/  @!P3 BRA `(.L_x_4271) ;  /* 0xfffffffc00ecb947 */ /* 0x004fea000383ffff */
[----:B------:R-:W-:Y:S05]  /*142a0*/  BRA `(.L_x_4270) ;  /* 0xffffff1800447947 */ /* 0x000fea000383ffff */
.L_x_4275:
[----:B-1----:R-:W-:-:S04]  /*142b0*/  IMAD.U32 R5, RZ, RZ, UR5 ;  /* 0x00000005ff057e24 */ /* 0x002fc8000f8e00ff */
[----:B------:R1:W3:Y:S03]  /*142c0*/  SYNCS.PHASECHK.TRANS64.TRYWAIT P3, [R5+URZ+0x38850], R4 ;  /* 0x03885004050075a7 */ /* 0x0002e6000806017f */
[----:B---3--:R-:W-:Y:S05]  /*142d0*/  @!P3 NANOSLEEP.SYNCS 0x989680 ;  /* 0x009896800000b95d */ /* 0x008fea0003900000 */
[----:B------:R-:W3:Y:S02]  /*142e0*/  @!P3 SYNCS.PHASECHK.TRANS64 P3, [R5+URZ+0x38850], R4 ;  /* 0x038850040500b5a7 */ /* 0x000ee4000806007f */
[----:B---3--:R-:W-:Y:S05]  /*142f0*/  @!P3 BRA `(.L_x_4275) ;  /* 0xfffffffc00ecb947 */ /* 0x008fea000383ffff */
[----:B------:R-:W-:Y:S05]  /*14300*/  BRA `(.L_x_4274) ;  /* 0xffffff1800b47947 */ /* 0x000fea000383ffff */
.L_x_4311:
        /* <DEDUP_REMOVED lines=11> */
.L_x_4437:
[----:B------:R-:W-:Y:S05]  /*143c0*/  BSYNC B0 ;  /* 0x0000000000007941 */ /* 0x000fea0003800000 */
.L_x_4436:
[----:B------:R-:W-:Y:S05]  /*143d0*/  BRA `(.L_x_4438) ;  /* 0xffffff94009c7947 */ /* 0x000fea000383ffff */
.L_x_4313:
[----:B------:R-:W-:Y:S01]  /*143e0*/  BSSY B0, `(.L_x_4439) ;  /* 0x0000006000007945 */ /* 0x000fe20003800000 */
[----:B------:R-:W-:-:S07]  /*143f0*/  IMAD.MOV.U32 R15, RZ, RZ, -0x1 ;  /* 0xffffffffff0f7424 */ /* 0x000fce00078e00ff */
[----:B01----:R-:W-:Y:S05]  /*14400*/  WARPSYNC.COLLECTIVE R15, `(.L_x_4440) ;  /* 0x000000000f0c7348 */ /* 0x003fea0003c00000 */
[----:B------:R-:W-:Y:S02]  /*14410*/  ELECT P6, UR62, PT ;  /* 0x00000000003e782f */ /* 0x000fe400038c0000 */
[----:B------:R-:W-:Y:S01]  /*14420*/  MOV R14, UR62 ;  /* 0x0000003e000e7c02 */ /* 0x000fe20008000f00 */
[----:B01----:R-:W-:Y:S10]  /*14430*/  ENDCOLLECTIVE ;  /* 0x000000000000791b */ /* 0x003ff40003800000 */
.L_x_4440:
[----:B------:R-:W-:Y:S05]  /*14440*/  BSYNC B0 ;  /* 0x0000000000007941 */ /* 0x000fea0003800000 */
.L_x_4439:
[----:B------:R-:W-:Y:S05]  /*14450*/  BRA `(.L_x_4441) ;  /* 0xffffff9400a87947 */ /* 0x000fea000383ffff */
.L_x_4315:
[----:B-1----:R1:W2:Y:S02]  /*14460*/  SYNCS.PHASECHK.TRANS64.TRYWAIT P0, [R0+URZ+0x38840], R2 ;  /* 0x03884002000075a7 */ /* 0x0022a4000800017f */
[----:B--2---:R-:W-:Y:S05]  /*14470*/  @!P0 NANOSLEEP.SYNCS 0x989680 ;  /* 0x009896800000895d */ /* 0x004fea0003900000 */
[----:B------:R-:W2:Y:S02]  /*14480*/  @!P0 SYNCS.PHASECHK.TRANS64 P0, [R0+URZ+0x38840], R2 ;  /* 0x03884002000085a7 */ /* 0x000ea4000800007f */
[----:B--2---:R-:W-:Y:S05]  /*14490*/  @!P0 BRA `(.L_x_4315) ;  /* 0xfffffffc00f08947 */ /* 0x004fea000383ffff */
[----:B------:R-:W-:Y:S05]  /*144a0*/  BRA `(.L_x_4442) ;  /* 0xffffff9800147947 */ /* 0x000fea000383ffff */
.L_x_4319:
[----:B------:R0:W5:Y:S01]  /*144b0*/  LDL R6, [R1+0x38] ;  /* 0x0000380001067983 */ /* 0x0001620000100800 */
[----:B------:R-:W-:Y:S02]  /*144c0*/  IMAD.MOV.U32 R13, RZ, RZ, R2 ;  /* 0x000000ffff0d7224 */ /* 0x000fe400078e0002 */
[----:B------:R-:W-:Y:S02]  /*144d0*/  IMAD.MOV.U32 R12, RZ, RZ, RZ ;  /* 0x000000ffff0c7224 */ /* 0x000fe400078e00ff */
[----:B------:R-:W-:Y:S02]  /*144e0*/  IMAD.MOV.U32 R11, RZ, RZ, 0x181f ;  /* 0x0000181fff0b7424 */ /* 0x000fe400078e00ff */
[----:B------:R-:W-:Y:S02]  /*144f0*/  IMAD.MOV.U32 R15, RZ, RZ, -0x1 ;  /* 0xffffffffff0f7424 */ /* 0x000fe400078e00ff */
[----:B0-----:R-:W-:-:S07]  /*14500*/  IMAD R17, R17, 0x40, R8 ;  /* 0x0000004011117824 */ /* 0x001fce00078e0208 */
[----:B-----5:R-:W-:Y:S05]  /*14510*/  WARPSYNC.COLLECTIVE R15, `(.L_x_4443) ;  /* 0x000000000f087348 */ /* 0x020fea0003c00000 */
[----:B------:R0:W1:Y:S02]  /*14520*/  SHFL.IDX P6, R14, R13, R12, R11 ;  /* 0x0000000c0d0e7389 */ /* 0x00006400000c000b */
[----:B01---5:R-:W-:Y:S01]  /*14530*/  ENDCOLLECTIVE ;  /* 0x000000000000791b */ /* 0x023fe20003800000 */
.L_x_4443:
[----:B------:R-:W-:Y:S02]  /*14540*/  IMAD.MOV.U32 R13, RZ, RZ, R3 ;  /* 0x000000ffff0d7224 */ /* 0x000fe400078e0003 */
[----:B------:R-:W-:-:S07]  /*14550*/  IMAD.MOV.U32 R4, RZ, RZ, R14 ;  /* 0x000000ffff047224 */ /* 0x000fce00078e000e */
[----:B------:R-:W-:Y:S05]  /*14560*/  WARPSYNC.COLLECTIVE R15, `(.L_x_4444) ;  /* 0x000000000f087348 */ /* 0x000fea0003c00000 */
[----:B------:R0:W1:Y:S02]  /*14570*/  SHFL.IDX P6, R14, R13, R12, R11 ;  /* 0x0000000c0d0e7389 */ /* 0x00006400000c000b */
[----:B01----:R-:W-:Y:S01]  /*14580*/  ENDCOLLECTIVE ;  /* 0x000000000000791b */ /* 0x003fe20003800000 */
.L_x_4444:
[----:B------:R-:W-:Y:S02]  /*14590*/  IMAD.MOV.U32 R13, RZ, RZ, R2 ;  /* 0x000000ffff0d7224 */ /* 0x000fe400078e0002 */
[----:B------:R-:W-:Y:S02]  /*145a0*/  IMAD.MOV.U32 R12, RZ, RZ, 0x1 ;  /* 0x00000001ff0c7424 */ /* 0x000fe400078e00ff */
[----:B------:R-:W-:-:S07]  /*145b0*/  IMAD.MOV.U32 R5, RZ, RZ, R14 ;  /* 0x000000ffff057224 */ /* 0x000fce00078e000e */
[----:B------:R-:W-:Y:S05]  /*145c0*/  WARPSYNC.COLLECTIVE R15, `(.L_x_4445) ;  /* 0x000000000f087348 */ /* 0x000fea0003c00000 */
[----:B------:R0:W1:Y:S02]  /*145d0*/  SHFL.IDX P6, R14, R13, R12, R11 ;  /* 0x0000000c0d0e7389 */ /* 0x00006400000c000b */
[----:B01----:R-:W-:Y:S01]  /*145e0*/  ENDCOLLECTIVE ;  /* 0x000000000000791b */ /* 0x003fe20003800000 */
.L_x_4445:
[----:B------:R-:W-:Y:S02]  /*145f0*/  IMAD.MOV.U32 R13, RZ, RZ, R3 ;  /* 0x000000ffff0d7224 */ /* 0x000fe400078e0003 */
[----:B------:R-:W-:Y:S02]  /*14600*/  IMAD R0, R6, R7, RZ ;  /* 0x0000000706007224 */ /* 0x000fe400078e02ff */
[----:B------:R-:W-:-:S07]  /*14610*/  IMAD.MOV.U32 R6, RZ, RZ, R14 ;  /* 0x000000ffff067224 */ /* 0x000fce00078e000e */
[----:B------:R-:W-:Y:S05]  /*14620*/  WARPSYNC.COLLECTIVE R15, `(.L_x_4446) ;  /* 0x000000000f087348 */ /* 0x000fea0003c00000 */
[----:B------:R0:W1:Y:S02]  /*14630*/  SHFL.IDX P6, R14, R13, R12, R11 ;  /* 0x0000000c0d0e7389 */ /* 0x00006400000c000b */
[----:B01----:R-:W-:Y:S01]  /*14640*/  ENDCOLLECTIVE ;  /* 0x000000000000791b */ /* 0x003fe20003800000 */
.L_x_4446:
[C---:B------:R-:W-:Y:S01]  /*14650*/  ISETP.GE.AND P1, PT, R17.reuse, R0, PT ;  /* 0x000000001100720c */ /* 0x040fe20003f26270 */
[----:B------:R-:W-:-:S05]  /*14660*/  VIADD R7, R17, 0x10 ;  /* 0x0000001011077836 */ /* 0x000fca0000000000 */
[----:B------:R0:W-:Y:S07]  /*14670*/  STL [R1+0x4c], R7 ;  /* 0x00004c0701007387 */ /* 0x0001ee0000100800 */
[----:B------:R-:W-:Y:S01]  /*14680*/  @!P1 LEA R5, P2, R10, R5, 0x1 ;  /* 0x000000050a059211 */ /* 0x000fe200078408ff */
[----:B------:R-:W-:Y:S02]  /*14690*/  IMAD.MOV.U32 R13, RZ, RZ, R2 ;  /* 0x000000ffff0d7224 */ /* 0x000fe400078e0002 */
[----:B------:R-:W-:-:S02]  /*146a0*/  IMAD.MOV.U32 R12, RZ, RZ, 0x2 ;  /* 0x00000002ff0c7424 */ /* 0x000fc400078e00ff */
[----:B------:R-:W-:-:S05]  /*146b0*/  @!P1 IMAD.X R4, RZ, RZ, R4, P2 ;  /* 0x000000ffff049224 */ /* 0x000fca00010e0604 */
[----:B------:R-:W-:-:S04]  /*146c0*/  @!P1 LOP3.LUT R5, R5, R4, RZ, 0x3c, !PT ;  /* 0x0000000405059212 */ /* 0x000fc800078e3cff */
[----:B------:R-:W-:-:S04]  /*146d0*/  @!P1 LOP3.LUT R4, R5, R4, RZ, 0x3c, !PT ;  /* 0x0000000405049212 */ /* 0x000fc800078e3cff */
[----:B------:R-:W-:-:S05]  /*146e0*/  @!P1 LOP3.LUT R5, R5, R4, RZ, 0x3c, !PT ;  /* 0x0000000405059212 */ /* 0x000fca00078e3cff */
[----:B------:R-:W-:Y:S01]  /*146f0*/  @!PT LDS RZ, [RZ] ;  /* 0x00000000fffff984 */ /* 0x000fe20000000800 */
[----:B------:R-:W-:Y:S01]  /*14700*/  @!PT LDS RZ, [RZ] ;  /* 0x00000000fffff984 */ /* 0x000fe20000000800 */
[----:B------:R-:W-:Y:S01]  /*14710*/  @!PT LDS RZ, [RZ] ;  /* 0x00000000fffff984 */ /* 0x000fe20000000800 */
[----:B------:R1:W-:Y:S01]  /*14720*/  @!P1 LDGSTS.E.BYPASS.LTC128B.128 [R9+0x20400], desc[UR38][R4.64], !P0 ;  /* 0x2040000004099fae */ /* 0x0003e2000c101d66 */
[----:B------:R-:W-:Y:S01]  /*14730*/  ISETP.GE.AND P1, PT, R7, R0, PT ;  /* 0x000000000700720c */ /* 0x000fe20003f26270 */
[----:B0-----:R-:W-:-:S05]  /*14740*/  VIADD R7, R17, 0x20 ;  /* 0x0000002011077836 */ /* 0x001fca0000000000 */
[----:B------:R0:W-:Y:S01]  /*14750*/  STL [R1+0x58], R7 ;  /* 0x0000580701007387 */ /* 0x0001e20000100800 */
[----:B-1----:R-:W-:-:S07]  /*14760*/  IMAD.MOV.U32 R4, RZ, RZ, R14 ;  /* 0x000000ffff047224 */ /* 0x002fce00078e000e */
[----:B0-----:R-:W-:Y:S05]  /*14770*/  WARPSYNC.COLLECTIVE R15, `(.L_x_4447) ;  /* 0x000000000f087348 */ /* 0x001fea0003c00000 */
[----:B------:R1:W2:Y:S02]  /*14780*/  SHFL.IDX P6, R14, R13, R12, R11 ;  /* 0x0000000c0d0e7389 */ /* 0x0002a400000c000b */
[----:B012---:R-:W-:Y:S01]  /*14790*/  ENDCOLLECTIVE ;  /* 0x000000000000791b */ /* 0x007fe20003800000 */
.L_x_4447:
        /* <DEDUP_REMOVED lines=10> */
.L_x_4448:
        /* <DEDUP_REMOVED lines=11> */
.L_x_4449:
        /* <DEDUP_REMOVED lines=14> */
.L_x_4450:
[----:B------:R-:W-:Y:S01]  /*149d0*/  IMAD.MOV.U32 R3, RZ, RZ, R14 ;  /* 0x000000ffff037224 */ /* 0x000fe200078e000e */
[----:B------:R-:W-:Y:S06]  /*149e0*/  BRA `(.L_x_4451) ;  /* 0xffffff9c007c7947 */ /* 0x000fec000383ffff */
.L_x_4323:
[----:B------:R-:W2:Y:S04]  /*149f0*/  LDL.LU R12, [R1+0x38] ;  /* 0x00003800010c7983 */ /* 0x000ea80000300800 */
[----:B------:R-:W3:Y:S04]  /*14a00*/  LDL.LU R11, [R1+0x4c] ;  /* 0x00004c00010b7983 */ /* 0x000ee80000300800 */
[----:B------:R-:W4:Y:S04]  /*14a10*/  LDL.LU R9, [R1+0x58] ;  /* 0x0000580001097983 */ /* 0x000f280000300800 */
[----:B------:R-:W5:Y:S01]  /*14a20*/  LDL.LU R8, [R1+0x8] ;  /* 0x0000080001087983 */ /* 0x000f620000300800 */
[----:B------:R-:W-:Y:S01]  /*14a30*/  BSSY B0, `(.L_x_4452) ;  /* 0x0000017000007945 */ /* 0x000fe20003800000 */
[----:B------:R-:W-:-:S02]  /*14a40*/  IMAD.MOV.U32 R13, RZ, RZ, R4 ;  /* 0x000000ffff0d7224 */ /* 0x000fc400078e0004 */
[----:B------:R-:W-:Y:S02]  /*14a50*/  IMAD.MOV.U32 R15, RZ, RZ, -0x1 ;  /* 0xffffffffff0f7424 */ /* 0x000fe400078e00ff */
[----:B--2---:R-:W-:Y:S02]  /*14a60*/  IMAD R7, R12, R7, RZ ;  /* 0x000000070c077224 */ /* 0x004fe400078e02ff */
[----:B------:R-:W-:-:S03]  /*14a70*/  IMAD.MOV.U32 R12, RZ, RZ, RZ ;  /* 0x000000ffff0c7224 */ /* 0x000fc600078e00ff */
[-C--:B------:R-:W-:Y:S02]  /*14a80*/  ISETP.GE.AND P2, PT, R17, R7.reuse, PT ;  /* 0x000000071100720c */ /* 0x080fe40003f46270 */
[-C--:B---3--:R-:W-:Y:S01]  /*14a90*/  ISETP.GE.AND P3, PT, R11, R7.reuse, PT ;  /* 0x000000070b00720c */ /* 0x088fe20003f66270 */
[----:B------:R-:W-:Y:S01]  /*14aa0*/  IMAD.MOV.U32 R11, RZ, RZ, 0x181f ;  /* 0x0000181fff0b7424 */ /* 0x000fe200078e00ff */
[----:B----4-:R-:W-:Y:S02]  /*14ab0*/  ISETP.GE.AND P4, PT, R9, R7, PT ;  /* 0x000000070900720c */ /* 0x010fe40003f86270 */
[----:B-----5:R-:W-:-:S07]  /*14ac0*/  LOP3.LUT R8, R8, 0xffffffdf, RZ, 0xc0, !PT ;  /* 0xffffffdf08087812 */ /* 0x020fce00078ec0ff */
[----:B------:R-:W-:-:S04]  /*14ad0*/  @!P2 LOP3.LUT R2, R5, 0x40, RZ, 0xc0, !PT ;  /* 0x000000400502a812 */ /* 0x000fc800078ec0ff */
[----:B------:R-:W-:-:S04]  /*14ae0*/  @!P2 SHF.R.U32.HI R2, RZ, 0x2, R2 ;  /* 0x00000002ff02a819 */ /* 0x000fc80000011602 */
[----:B------:R-:W-:Y:S02]  /*14af0*/  @!P2 ISETP.NE.U32.AND P6, PT, R2, RZ, PT ;  /* 0x000000ff0200a20c */ /* 0x000fe40003fc5070 */
[----:B------:R-:W-:-:S04]  /*14b00*/  @!P2 LOP3.LUT R2, R6, 0x80, RZ, 0xc0, !PT ;  /* 0x000000800602a812 */ /* 0x000fc800078ec0ff */
[----:B------:R-:W-:-:S07]  /*14b10*/  @!P2 SHF.R.U32.HI R2, RZ, 0x3, R2 ;  /* 0x00000003ff02a819 */ /* 0x000fce0000011602 */
[----:B------:R-:W-:Y:S02]  /*14b20*/  @P6 LOP3.LUT R8, R8, 0x20, RZ, 0xfc, !PT ;  /* 0x0000002008086812 */ /* 0x000fe400078efcff */
[----:B------:R-:W-:Y:S02]  /*14b30*/  @!P2 ISETP.NE.U32.AND P6, PT, R2, RZ, PT ;  /* 0x000000ff0200a20c */ /* 0x000fe40003fc5070 */
[----:B------:R-:W-:-:S11]  /*14b40*/  LOP3.LUT R8, R8, 0xffffffef, RZ, 0xc0, !PT ;  /* 0xffffffef08087812 */ /* 0x000fd600078ec0ff */
[----:B------:R-:W-:-:S05]  /*14b50*/  @P6 LOP3.LUT R8, R8, 0x10, RZ, 0xfc, !PT ;  /* 0x0000001008086812 */ /* 0x000fca00078efcff */
[----:B------:R0:W-:Y:S02]  /*14b60*/  STL [R1+0x8], R8 ;  /* 0x0000080801007387 */ /* 0x0001e40000100800 */
[----:B0-----:R-:W-:Y:S05]  /*14b70*/  WARPSYNC.COLLECTIVE R15, `(.L_x_4453) ;  /* 0x000000000f087348 */ /* 0x001fea0003c00000 */
[----:B------:R1:W2:Y:S02]  /*14b80*/  SHFL.IDX P6, R14, R13, R12, R11 ;  /* 0x0000000c0d0e7389 */ /* 0x0002a400000c000b */
[----:B012---:R-:W-:Y:S01]  /*14b90*/  ENDCOLLECTIVE ;  /* 0x000000000000791b */ /* 0x007fe20003800000 */
.L_x_4453:
[----:B------:R-:W-:Y:S05]  /*14ba0*/  BSYNC B0 ;  /* 0x0000000000007941 */ /* 0x000fea0003800000 */
.L_x_4452:
[----:B------:R0:W-:Y:S04]  /*14bb0*/  STL [R1+0x68], R7 ;  /* 0x0000680701007387 */ /* 0x0001e80000100800 */
[----:B0-----:R0:W5:Y:S04]  /*14bc0*/  LDL.LU R7, [R1+0x8] ;  /* 0x0000080001077983 */ /* 0x0011680000300800 */
[----:B------:R0:W5:Y:S01]  /*14bd0*/  LDL R17, [R1+0x14] ;  /* 0x0000140001117983 */ /* 0x0001620000100800 */
[----:B------:R-:W-:Y:S02]  /*14be0*/  IMAD.MOV.U32 R13, RZ, RZ, R0 ;  /* 0x000000ffff0d7224 */ /* 0x000fe400078e0000 */
[----:B------:R-:W-:-:S02]  /*14bf0*/  IMAD.MOV.U32 R12, RZ, RZ, RZ ;  /* 0x000000ffff0c7224 */ /* 0x000fc400078e00ff */
[----:B------:R-:W-:Y:S02]  /*14c00*/  IMAD.MOV.U32 R11, RZ, RZ, 0x181f ;  /* 0x0000181fff0b7424 */ /* 0x000fe400078e00ff */
[----:B------:R-:W-:Y:S02]  /*14c10*/  IMAD.MOV.U32 R15, RZ, RZ, -0x1 ;  /* 0xffffffffff0f7424 */ /* 0x000fe400078e00ff */
[----:B0-----:R-:W-:-:S07]  /*14c20*/  IMAD.MOV.U32 R2, RZ, RZ, R14 ;  /* 0x000000ffff027224 */ /* 0x001fce00078e000e */
[----:B-----5:R-:W-:Y:S05]  /*14c30*/  WARPSYNC.COLLECTIVE R15, `(.L_x_4454) ;  /* 0x000000000f087348 */ /* 0x020fea0003c00000 */
[----:B------:R0:W1:Y:S02]  /*14c40*/  SHFL.IDX P6, R14, R13, R12, R11 ;  /* 0x0000000c0d0e7389 */ /* 0x00006400000c000b */
[----:B01---5:R-:W-:Y:S01]  /*14c50*/  ENDCOLLECTIVE ;  /* 0x000000000000791b */ /* 0x023fe20003800000 */
.L_x_4454:
[----:B------:R-:W-:Y:S02]  /*14c60*/  IMAD.MOV.U32 R13, RZ, RZ, R4 ;  /* 0x000000ffff0d7224 */ /* 0x000fe400078e0004 */
[----:B------:R-:W-:Y:S02]  /*14c70*/  IMAD.MOV.U32 R12, RZ, RZ, 0x1 ;  /* 0x00000001ff0c7424 */ /* 0x000fe400078e00ff */
[----:B------:R-:W-:-:S05]  /*14c80*/  IMAD.MOV.U32 R3, RZ, RZ, R14 ;  /* 0x000000ffff037224 */ /* 0x000fca00078e000e */
[----:B------:R-:W-:-:S05]  /*14c90*/  @!P2 LEA R3, P6, R10, R3, 0x1 ;  /* 0x000000030a03a211 */ /* 0x000fca00078c08ff */
[----:B------:R-:W-:-:S05]  /*14ca0*/  @!P2 IMAD.X R2, RZ, RZ, R2, P6 ;  /* 0x000000ffff02a224 */ /* 0x000fca00030e0602 */
[----:B------:R-:W-:-:S04]  /*14cb0*/  @!P2 LOP3.LUT R3, R3, R2, RZ, 0x3c, !PT ;  /* 0x000000020303a212 */ /* 0x000fc800078e3cff */
[----:B------:R-:W-:-:S04]  /*14cc0*/  @!P2 LOP3.LUT R2, R3, R2, RZ, 0x3c, !PT ;  /* 0x000000020302a212 */ /* 0x000fc800078e3cff */
[----:B------:R-:W-:Y:S02]  /*14cd0*/  @!P2 LOP3.LUT R3, R3, R2, RZ, 0x3c, !PT ;  /* 0x000000020303a212 */ /* 0x000fe400078e3cff */
[----:B------:R-:W-:-:S04]  /*14ce0*/  LOP3.LUT R7, R7, 0xffff7fff, RZ, 0xc0, !PT ;  /* 0xffff7fff07077812 */ /* 0x000fc800078ec0ff */
[----:B------:R-:W-:-:S04]  /*14cf0*/  @P0 LOP3.LUT R7, R7, 0x8000, RZ, 0xfc, !PT ;  /* 0x0000800007070812 */ /* 0x000fc800078efcff */
[C---:B------:R-:W-:Y:S02]  /*14d00*/  LOP3.LUT P0, RZ, R7.reuse, 0x8, RZ, 0xc0, !PT ;  /* 0x0000000807ff7812 */ /* 0x040fe4000780c0ff */
[----:B------:R-:W-:-:S04]  /*14d10*/  LOP3.LUT R7, R7, 0xffffbfff, RZ, 0xc0, !PT ;  /* 0xffffbfff07077812 */ /* 0x000fc800078ec0ff */
[----:B------:R-:W-:-:S04]  /*14d20*/  @P1 LOP3.LUT R7, R7, 0x4000, RZ, 0xfc, !PT ;  /* 0x0000400007071812 */ /* 0x000fc800078efcff */
[C---:B------:R-:W-:Y:S02]  /*14d30*/  LOP3.LUT P1, RZ, R7.reuse, 0x4, RZ, 0xc0, !PT ;  /* 0x0000000407ff7812 */ /* 0x040fe4000782c0ff */
[----:B------:R-:W-:Y:S01]  /*14d40*/  LOP3.LUT R7, R7, 0xffffdfff, RZ, 0xc0, !PT ;  /* 0xffffdfff07077812 */ /* 0x000fe200078ec0ff */
[----:B------:R-:W-:Y:S01]  /*14d50*/  @!PT LDS RZ, [RZ] ;  /* 0x00000000fffff984 */ /* 0x000fe20000000800 */
[----:B------:R-:W-:Y:S01]  /*14d60*/  @!PT LDS RZ, [RZ] ;  /* 0x00000000fffff984 */ /* 0x000fe20000000800 */
[----:B------:R-:W-:Y:S01]  /*14d70*/  @!PT LDS RZ, [RZ] ;  /* 0x00000000fffff984 */ /* 0x000fe20000000800 */
[----:B------:R0:W-:Y:S03]  /*14d80*/  @!P2 LDGSTS.E.BYPASS.LTC128B.128 [R17+0x26400], desc[UR38][R2.64], !P0 ;  /* 0x264000000211afae */ /* 0x0001e6000c101d66 */
[----:B------:R-:W-:-:S04]  /*14d90*/  @P3 LOP3.LUT R7, R7, 0x2000, RZ, 0xfc, !PT ;  /* 0x0000200007073812 */ /* 0x000fc800078efcff */
[C---:B------:R-:W-:Y:S02]  /*14da0*/  LOP3.LUT P3, RZ, R7.reuse, 0x2, RZ, 0xc0, !PT ;  /* 0x0000000207ff7812 */ /* 0x040fe4000786c0ff */
[----:B------:R-:W-:Y:S01]  /*14db0*/  LOP3.LUT R7, R7, 0xfffffbff, RZ, 0xc0, !PT ;  /* 0xfffffbff07077812 */ /* 0x000fe200078ec0ff */
[----:B------:R0:W-:Y:S03]  /*14dc0*/  @!P2 LDGSTS.E.BYPASS.LTC128B.128 [R17+0x28400], desc[UR38][R2.64+0x80], !P1 ;  /* 0x284000800211afae */ /* 0x0001e6000c901d66 */
[----:B------:R-:W-:-:S04]  /*14dd0*/  @P4 LOP3.LUT R7, R7, 0x400, RZ, 0xfc, !PT ;  /* 0x0000040007074812 */ /* 0x000fc800078efcff */
[C---:B------:R-:W-:Y:S02]  /*14de0*/  LOP3.LUT P0, RZ, R7.reuse, 0x8000, RZ, 0xc0, !PT ;  /* 0x0000800007ff7812 */ /* 0x040fe4000780c0ff */
[C---:B------:R-:W-:Y:S01]  /*14df0*/  LOP3.LUT P1, RZ, R7.reuse, 0x4000, RZ, 0xc0, !PT ;  /* 0x0000400007ff7812 */ /* 0x040fe2000782c0ff */
[----:B------:R0:W-:Y:S01]  /*14e00*/  @!P2 LDGSTS.E.BYPASS.LTC128B.128 [R17+0x2a400], desc[UR38][R2.64+0x100], !P3 ;  /* 0x2a4001000211afae */ /* 0x0001e2000d901d66 */
[C---:B------:R-:W-:Y:S02]  /*14e10*/  LOP3.LUT P6, RZ, R7.reuse, 0x20, RZ, 0xc0, !PT ;  /* 0x0000002007ff7812 */ /* 0x040fe400078cc0ff */
[C---:B------:R-:W-:Y:S01]  /*14e20*/  LOP3.LUT P3, RZ, R7.reuse, 0x2000, RZ, 0xc0, !PT ;  /* 0x0000200007ff7812 */ /* 0x040fe2000786c0ff */
[----:B------:R0:W-:Y:S01]  /*14e30*/  @!P2 LDGSTS.E.BYPASS.LTC128B.128 [R17+0x2c400], desc[UR38][R2.64+0x180], !P5 ;  /* 0x2c4001800211afae */ /* 0x0001e2000e901d66 */
[C---:B------:R-:W-:Y:S02]  /*14e40*/  LOP3.LUT P4, RZ, R7.reuse, 0x10, RZ, 0xc0, !PT ;  /* 0x0000001007ff7812 */ /* 0x040fe4000788c0ff */
[----:B------:R-:W-:-:S03]  /*14e50*/  LOP3.LUT R7, R7, 0xfffff7ff, RZ, 0xc0, !PT ;  /* 0xfffff7ff07077812 */ /* 0x000fc600078ec0ff */
[----:B------:R0:W-:Y:S01]  /*14e60*/  @!P2 LDGSTS.E.BYPASS.LTC128B.128 [R17+0x2e400], desc[UR38][R2.64+0x200], !P0 ;  /* 0x2e4002000211afae */ /* 0x0001e2000c101d66 */
[----:B------:R-:W-:-:S03]  /*14e70*/  @P5 LOP3.LUT R7, R7, 0x800, RZ, 0xfc, !PT ;  /* 0x0000080007075812 */ /* 0x000fc600078efcff */
[----:B------:R0:W-:Y:S01]  /*14e80*/  @!P2 LDGSTS.E.BYPASS.LTC128B.128 [R17+0x30400], desc[UR38][R2.64+0x280], !P1 ;  /* 0x304002800211afae */ /* 0x0001e2000c901d66 */
[----:B------:R-:W-:Y:S02]  /*14e90*/  LOP3.LUT P5, RZ, R7, 0x4, RZ, 0xc0, !PT ;  /* 0x0000000407ff7812 */ /* 0x000fe400078ac0ff */
[----:B------:R-:W-:Y:S01]  /*14ea0*/  @!P3 LOP3.LUT R8, R5, 0x40, RZ, 0xc0, !PT ;  /* 0x000000400508b812 */ /* 0x000fe200078ec0ff */
[----:B------:R0:W-:Y:S01]  /*14eb0*/  @!P2 LDGSTS.E.BYPASS.LTC128B.128 [R17+0x32400], desc[UR38][R2.64+0x300], P6 ;  /* 0x324003000211afae */ /* 0x0001e2000b101d66 */
[----:B------:R-:W-:Y:S02]  /*14ec0*/  LOP3.LUT R7, R7, 0xffffefff, RZ, 0xc0, !PT ;  /* 0xffffefff07077812 */ /* 0x000fe400078ec0ff */
[----:B------:R-:W-:-:S07]  /*14ed0*/  @!P3 SHF.R.U32.HI R8, RZ, 0x2, R8 ;  /* 0x00000002ff08b819 */ /* 0x000fce0000011608 */
[----:B0-----:R-:W-:Y:S05]  /*14ee0*/  WARPSYNC.COLLECTIVE R15, `(.L_x_4455) ;  /* 0x000000000f087348 */ /* 0x001fea0003c00000 */
[----:B------:R1:W2:Y:S02]  /*14ef0*/  SHFL.IDX P6, R14, R13, R12, R11 ;  /* 0x0000000c0d0e7389 */ /* 0x0002a400000c000b */
[----:B012---:R-:W-:Y:S01]  /*14f00*/  ENDCOLLECTIVE ;  /* 0x000000000000791b */ /* 0x007fe20003800000 */
.L_x_4455:
[----:B------:R-:W-:Y:S01]  /*14f10*/  @!PT LDS RZ, [RZ] ;  /* 0x00000000fffff984 */ /* 0x000fe20000000800 */
[----:B------:R-:W-:Y:S01]  /*14f20*/  @!PT LDS RZ, [RZ] ;  /* 0x00000000fffff984 */ /* 0x000fe20000000800 */
[----:B------:R-:W-:Y:S01]  /*14f30*/  @!PT LDS RZ, [RZ] ;  /* 0x00000000fffff984 */ /* 0x000fe20000000800 */
[----:B------:R0:W-:Y:S01]  /*14f40*/  @!P2 LDGSTS.E.BYPASS.LTC128B.128 [R17+0x34400], desc[UR38][R2.64+0x380], P4 ;  /* 0x344003800211afae */ /* 0x0001e2000a101d66 */
[----:B------:R-:W-:Y:S02]  /*14f50*/  @!P3 ISETP.NE.U32.AND P2, PT, R8, RZ, PT ;  /* 0x000000ff0800b20c */ /* 0x000fe40003f45070 */
[----:B------:R-:W-:Y:S02]  /*14f60*/  @P5 LOP3.LUT R7, R7, 0x1000, RZ, 0xfc, !PT ;  /* 0x0000100007075812 */ /* 0x000fe400078efcff */
[----:B------:R-:W-:Y:S02]  /*14f70*/  @!P3 LOP3.LUT R8, R6, 0x80, RZ, 0xc0, !PT ;  /* 0x000000800608b812 */ /* 0x000fe400078ec0ff */
[C---:B------:R-:W-:Y:S02]  /*14f80*/  LOP3.LUT P5, RZ, R7.reuse, 0x8, RZ, 0xc0, !PT ;  /* 0x0000000807ff7812 */ /* 0x040fe400078ac0ff */
[----:B------:R-:W-:Y:S01]  /*14f90*/  LOP3.LUT R7, R7, 0xffffffdf, RZ, 0xc0, !PT ;  /* 0xffffffdf07077812 */ /* 0x000fe200078ec0ff */
[----:B------:R-:W-:Y:S01]  /*14fa0*/  IMAD.MOV.U32 R13, RZ, RZ, R0 ;  /* 0x000000ffff0d7224 */ /* 0x000fe200078e0000 */
[----:B------:R-:W-:-:S03]  /*14fb0*/  @!P3 SHF.R.U32.HI R8, RZ, 0x3, R8 ;  /* 0x00000003ff08b819 */ /* 0x000fc60000011608 */
[----:B------:R-:W-:Y:S02]  /*14fc0*/  @P2 LOP3.LUT R7, R7, 0x20, RZ, 0xfc, !PT ;  /* 0x0000002007072812 */ /* 0x000fe400078efcff */
[----:B------:R-:W-:Y:S02]  /*14fd0*/  @!P3 ISETP.NE.U32.AND P4, PT, R8, RZ, PT ;  /* 0x000000ff0800b20c */ /* 0x000fe40003f85070 */
[----:B------:R-:W1:Y:S01]  /*14fe0*/  S2R R8, SR_TID.X ;  /* 0x0000000000087919 */ /* 0x000e620000002100 */
[----:B0-----:R-:W-:-:S10]  /*14ff0*/  IMAD.MOV.U32 R9, RZ, RZ, R14 ;  /* 0x000000ffff097224 */ /* 0x001fd400078e000e */
[----:B-1----:R-:W-:Y:S05]  /*15000*/  WARPSYNC.COLLECTIVE R15, `(.L_x_4456) ;  /* 0x000000000f087348 */ /* 0x002fea0003c00000 */
[----:B------:R0:W2:Y:S02]  /*15010*/  SHFL.IDX P6, R14, R13, R12, R11 ;  /* 0x0000000c0d0e7389 */ /* 0x0000a400000c000b */
[----:B012---:R-:W-:Y:S01]  /*15020*/  ENDCOLLECTIVE ;  /* 0x000000000000791b */ /* 0x007fe20003800000 */
.L_x_4456:
[----:B------:R-:W-:Y:S02]  /*15030*/  IMAD.MOV.U32 R13, RZ, RZ, R4 ;  /* 0x000000ffff0d7224 */ /* 0x000fe400078e0004 */
[----:B------:R-:W-:Y:S01]  /*15040*/  IMAD.MOV.U32 R12, RZ, RZ, 0x2 ;  /* 0x00000002ff0c7424 */ /* 0x000fe200078e00ff */
[----:B------:R-:W-:Y:S02]  /*15050*/  @!P3 LEA R10, P2, R10, R14, 0x1 ;  /* 0x0000000e0a0ab211 */ /* 0x000fe400078408ff */
[----:B------:R-:W-:-:S03]  /*15060*/  LOP3.LUT P6, RZ, R7, 0x20, RZ, 0xc0, !PT ;  /* 0x0000002007ff7812 */ /* 0x000fc600078cc0ff */
[----:B------:R-:W-:Y:S01]  /*15070*/  @!P3 IMAD.X R9, RZ, RZ, R9, P2 ;  /* 0x000000ffff09b224 */ /* 0x000fe200010e0609 */
[----:B------:R-:W-:Y:S01]  /*15080*/  LOP3.LUT P2, RZ, R7, 0x2, RZ, 0xc0, !PT ;  /* 0x0000000207ff7812 */ /* 0x000fe2000784c0ff */
[----:B------:R-:W-:Y:S02]  /*15090*/  @!P3 IMAD.MOV.U32 R2, RZ, RZ, R10 ;  /* 0x000000ffff02b224 */ /* 0x000fe400078e000a */
[----:B------:R-:W-:-:S05]  /*150a0*/  @!P3 IMAD.MOV.U32 R3, RZ, RZ, R9 ;  /* 0x000000ffff03b224 */ /* 0x000fca00078e0009 */
[----:B------:R-:W-:Y:S01]  /*150b0*/  @!PT LDS RZ, [RZ] ;  /* 0x00000000fffff984 */ /* 0x000fe20000000800 */
[----:B------:R-:W-:Y:S01]  /*150c0*/  @!PT LDS RZ, [RZ] ;  /* 0x00000000fffff984 */ /* 0x000fe20000000800 */
[----:B------:R-:W-:Y:S01]  /*150d0*/  @!PT LDS RZ, [RZ] ;  /* 0x00000000fffff984 */ /* 0x000fe20000000800 */
[----:B------:R0:W-:Y:S01]  /*150e0*/  @!P3 LDGSTS.E.BYPASS.LTC128B.128 [R17+0x26c00], desc[UR38][R2.64], !P5 ;  /* 0x26c000000211bfae */ /* 0x0001e2000e901d66 */
[----:B------:R-:W-:-:S13]  /*150f0*/  LOP3.LUT P5, RZ, R7, 0x1000, RZ, 0xc0, !PT ;  /* 0x0000100007ff7812 */ /* 0x000fda00078ac0ff */
[----:B------:R0:W-:Y:S01]  /*15100*/  @!P3 LDGSTS.E.BYPASS.LTC128B.128 [R17+0x28c00], desc[UR38][R2.64+0x80], !P5 ;  /* 0x28c000800211bfae */ /* 0x0001e2000e901d66 */
[C---:B------:R-:W-:Y:S02]  /*15110*/  LOP3.LUT P5, RZ, R7.reuse, 0x800, RZ, 0xc0, !PT ;  /* 0x0000080007ff7812 */ /* 0x040fe400078ac0ff */
[----:B------:R-:W-:Y:S01]  /*15120*/  LOP3.LUT R7, R7, 0xffffff7f, RZ, 0xc0, !PT ;  /* 0xffffff7f07077812 */ /* 0x000fe200078ec0ff */
[----:B------:R0:W-:Y:S03]  /*15130*/  @!P3 LDGSTS.E.BYPASS.LTC128B.128 [R17+0x2ac00], desc[UR38][R2.64+0x100], !P2 ;  /* 0x2ac001000211bfae */ /* 0x0001e6000d101d66 */
[----:B------:R-:W-:-:S04]  /*15140*/  @P2 LOP3.LUT R7, R7, 0x80, RZ, 0xfc, !PT ;  /* 0x0000008007072812 */ /* 0x000fc800078efcff */
[C---:B------:R-:W-:Y:S02]  /*15150*/  LOP3.LUT P2, RZ, R7.reuse, 0x4, RZ, 0xc0, !PT ;  /* 0x0000000407ff7812 */ /* 0x040fe4000784c0ff */
[----:B------:R-:W-:Y:S01]  /*15160*/  LOP3.LUT R7, R7, 0xfffffeff, RZ, 0xc0, !PT ;  /* 0xfffffeff07077812 */ /* 0x000fe200078ec0ff */
[----:B------:R0:W-:Y:S04]  /*15170*/  @!P3 LDGSTS.E.BYPASS.LTC128B.128 [R17+0x2cc00], desc[UR38][R2.64+0x180], !P5 ;  /* 0x2cc001800211bfae */ /* 0x0001e8000e901d66 */
[----:B------:R0:W-:Y:S04]  /*15180*/  @!P3 LDGSTS.E.BYPASS.LTC128B.128 [R17+0x2ec00], desc[UR38][R2.64+0x200], !P0 ;  /* 0x2ec002000211bfae */ /* 0x0001e8000c101d66 */
[----:B------:R0:W-:Y:S02]  /*15190*/  @!P3 LDGSTS.E.BYPASS.LTC128B.128 [R17+0x30c00], desc[UR38][R2.64+0x280], !P1 ;  /* 0x30c002800211bfae */ /* 0x0001e4000c901d66 */
[----:B------:R-:W-:-:S02]  /*151a0*/  @P2 LOP3.LUT R7, R7, 0x100, RZ, 0xfc, !PT ;  /* 0x0000010007072812 */ /* 0x000fc400078efcff */
[----:B------:R0:W-:Y:S02]  /*151b0*/  @!P3 LDGSTS.E.BYPASS.LTC128B.128 [R17+0x32c00], desc[UR38][R2.64+0x300], P6 ;  /* 0x32c003000211bfae */ /* 0x0001e4000b101d66 */
[----:B------:R-:W-:-:S13]  /*151c0*/  LOP3.LUT P2, RZ, R7, 0x8, RZ, 0xc0, !PT ;  /* 0x0000000807ff7812 */ /* 0x000fda000784c0ff */
[----:B0-----:R-:W-:Y:S05]  /*151d0*/  WARPSYNC.COLLECTIVE R15, `(.L_x_4457) ;  /* 0x000000000f087348 */ /* 0x001fea0003c00000 */
[----:B------:R1:W2:Y:S02]  /*151e0*/  SHFL.IDX P6, R14, R13, R12, R11 ;  /* 0x0000000c0d0e7389 */ /* 0x0002a400000c000b */
[----:B012---:R-:W-:Y:S01]  /*151f0*/  ENDCOLLECTIVE ;  /* 0x000000000000791b */ /* 0x007fe20003800000 */
.L_x_4457:
[----:B------:R-:W-:Y:S01]  /*15200*/  LOP3.LUT R7, R7, 0xfffffdff, RZ, 0xc0, !PT ;  /* 0xfffffdff07077812 */ /* 0x000fe200078ec0ff */
[----:B------:R-:W-:Y:S01]  /*15210*/  @!PT LDS RZ, [RZ] ;  /* 0x00000000fffff984 */ /* 0x000fe20000000800 */
[----:B------:R-:W-:Y:S01]  /*15220*/  @!PT LDS RZ, [RZ] ;  /* 0x00000000fffff984 */ /* 0x000fe20000000800 */
[----:B------:R-:W-:Y:S01]  /*15230*/  @!PT LDS RZ, [RZ] ;  /* 0x00000000fffff984 */ /* 0x000fe20000000800 */
[----:B------:R0:W-:Y:S03]  /*15240*/  @!P3 LDGSTS.E.BYPASS.LTC128B.128 [R17+0x34c00], desc[UR38][R2.64+0x380], P4 ;  /* 0x34c003800211bfae */ /* 0x0001e6000a101d66 */
[----:B------:R-:W-:Y:S01]  /*15250*/  @P2 LOP3.LUT R7, R7, 0x200, RZ, 0xfc, !PT ;  /* 0x0000020007072812 */ /* 0x000fe200078efcff */
[----:B------:R-:W-:-:S03]  /*15260*/  IMAD.MOV.U32 R13, RZ, RZ, R0 ;  /* 0x000000ffff0d7224 */ /* 0x000fc600078e0000 */
[----:B------:R-:W-:Y:S01]  /*15270*/  LOP3.LUT P4, RZ, R7, 0x400, RZ, 0xc0, !PT ;  /* 0x0000040007ff7812 */ /* 0x000fe2000788c0ff */
[----:B------:R0:W-:Y:S01]  /*15280*/  STL [R1+0x8], R7 ;  /* 0x0000080701007387 */ /* 0x0001e20000100800 */
[----:B------:R-:W-:-:S11]  /*15290*/  IMAD.MOV.U32 R10, RZ, RZ, R14 ;  /* 0x000000ffff0a7224 */ /* 0x000fd600078e000e */
[----:B0-----:R-:W-:Y:S05]  /*152a0*/  WARPSYNC.COLLECTIVE R15, `(.L_x_4458) ;  /* 0x000000000f087348 */ /* 0x001fea0003c00000 */
[----:B------:R1:W2:Y:S02]  /*152b0*/  SHFL.IDX P6, R14, R13, R12, R11 ;  /* 0x0000000c0d0e7389 */ /* 0x0002a400000c000b */
[----:B012---:R-:W-:Y:S01]  /*152c0*/  ENDCOLLECTIVE ;  /* 0x000000000000791b */ /* 0x007fe20003800000 */
.L_x_4458:
[----:B------:R-:W-:-:S04]  /*152d0*/  @!P4 LOP3.LUT R2, R5, 0x40, RZ, 0xc0, !PT ;  /* 0x000000400502c812 */ /* 0x000fc800078ec0ff */
[----:B------:R-:W-:Y:S01]  /*152e0*/  @!P4 SHF.R.U32.HI R9, RZ, 0x2, R2 ;  /* 0x00000002ff09c819 */ /* 0x000fe20000011602 */
[----:B------:R-:W-:Y:S01]  /*152f0*/  IMAD.SHL.U32 R15, R8, 0x8, RZ ;  /* 0x00000008080f7824 */ /* 0x000fe200078e00ff */
[----:B------:R-:W-:-:S04]  /*15300*/  @!P4 LOP3.LUT R8, R6, 0x80, RZ, 0xc0, !PT ;  /* 0x000000800608c812 */ /* 0x000fc800078ec0ff */
[----:B------:R-:W-:Y:S02]  /*15310*/  @!P4 SHF.R.U32.HI R8, RZ, 0x3, R8 ;  /* 0x00000003ff08c819 */ /* 0x000fe40000011608 */
[----:B------:R-:W-:Y:S02]  /*15320*/  LOP3.LUT R15, R15, 0x38, RZ, 0xc0, !PT ;  /* 0x000000380f0f7812 */ /* 0x000fe400078ec0ff */
[----:B------:R-:W-:Y:S01]  /*15330*/  @!P4 ISETP.NE.U32.AND P3, PT, R8, RZ, PT ;  /* 0x000000ff0800c20c */ /* 0x000fe20003f65070 */
[----:B------:R-:W-:Y:S01]  /*15340*/  IMAD.MOV.U32 R3, RZ, RZ, R14 ;  /* 0x000000ffff037224 */ /* 0x000fe200078e000e */
[----:B------:R-:W-:-:S04]  /*15350*/  @!P4 ISETP.NE.U32.AND P6, PT, R9, RZ, PT ;  /* 0x000000ff0900c20c */ /* 0x000fc80003fc5070 */
[----:B------:R-:W-:-:S05]  /*15360*/  @!P4 LEA R8, P2, R15, R3, 0x1 ;  /* 0x000000030f08c211 */ /* 0x000fca00078408ff */
[----:B------:R-:W-:Y:S01]  /*15370*/  @!P4 IMAD.X R3, RZ, RZ, R10, P2 ;  /* 0x000000ffff03c224 */ /* 0x000fe200010e060a */
[----:B------:R-:W-:Y:S01]  /*15380*/  LOP3.LUT P2, RZ, R7, 0x200, RZ, 0xc0, !PT ;  /* 0x0000020007ff7812 */ /* 0x000fe2000784c0ff */
[----:B------:R-:W-:-:S12]  /*15390*/  @!P4 IMAD.MOV.U32 R2, RZ, RZ, R8 ;  /* 0x000000ffff02c224 */ /* 0x000fd800078e0008 */
[----:B------:R-:W-:Y:S01]  /*153a0*/  @!PT LDS RZ, [RZ] ;  /* 0x00000000fffff984 */ /* 0x000fe20000000800 */
[----:B------:R-:W-:Y:S01]  /*153b0*/  @!PT LDS RZ, [RZ] ;  /* 0x00000000fffff984 */ /* 0x000fe20000000800 */
[----:B------:R-:W-:Y:S01]  /*153c0*/  @!PT LDS RZ, [RZ] ;  /* 0x00000000fffff984 */ /* 0x000fe20000000800 */
[----:B------:R0:W-:Y:S01]  /*153d0*/  @!P4 LDGSTS.E.BYPASS.LTC128B.128 [R17+0x27400], desc[UR38][R2.64], !P2 ;  /* 0x274000000211cfae */ /* 0x0001e2000d101d66 */
[----:B------:R-:W-:-:S13]  /*153e0*/  LOP3.LUT P2, RZ, R7, 0x100, RZ, 0xc0, !PT ;  /* 0x0000010007ff7812 */ /* 0x000fda000784c0ff */
[----:B------:R0:W-:Y:S01]  /*153f0*/  @!P4 LDGSTS.E.BYPASS.LTC128B.128 [R17+0x29400], desc[UR38][R2.64+0x80], !P2 ;  /* 0x294000800211cfae */ /* 0x0001e2000d101d66 */
[----:B------:R-:W-:-:S03]  /*15400*/  LOP3.LUT P2, RZ, R7, 0x80, RZ, 0xc0, !PT ;  /* 0x0000008007ff7812 */ /* 0x000fc6000784c0ff */
[----:B------:R0:W5:Y:S01]  /*15410*/  LDL.LU R7, [R1+0x68] ;  /* 0x0000680001077983 */ /* 0x0001620000300800 */
[----:B------:R-:W-:Y:S02]  /*15420*/  IMAD.MOV.U32 R13, RZ, RZ, R4 ;  /* 0x000000ffff0d7224 */ /* 0x000fe400078e0004 */
[----:B------:R-:W-:Y:S02]  /*15430*/  IMAD.MOV.U32 R12, RZ, RZ, 0x3 ;  /* 0x00000003ff0c7424 */ /* 0x000fe400078e00ff */
[----:B------:R-:W-:-:S05]  /*15440*/  IMAD.MOV.U32 R15, RZ, RZ, -0x1 ;  /* 0xffffffffff0f7424 */ /* 0x000fca00078e00ff */
[----:B------:R0:W-:Y:S04]  /*15450*/  @!P4 LDGSTS.E.BYPASS.LTC128B.128 [R17+0x2b400], desc[UR38][R2.64+0x100], !P2 ;  /* 0x2b4001000211cfae */ /* 0x0001e8000d101d66 */
[----:B------:R0:W-:Y:S04]  /*15460*/  @!P4 LDGSTS.E.BYPASS.LTC128B.128 [R17+0x2d400], desc[UR38][R2.64+0x180], !P5 ;  /* 0x2d4001800211cfae */ /* 0x0001e8000e901d66 */
[----:B------:R0:W-:Y:S04]  /*15470*/  @!P4 LDGSTS.E.BYPASS.LTC128B.128 [R17+0x2f400], desc[UR38][R2.64+0x200], !P0 ;  /* 0x2f4002000211cfae */ /* 0x0001e8000c101d66 */
[----:B------:R0:W-:Y:S04]  /*15480*/  @!P4 LDGSTS.E.BYPASS.LTC128B.128 [R17+0x31400], desc[UR38][R2.64+0x280], !P1 ;  /* 0x314002800211cfae */ /* 0x0001e8000c901d66 */
[----:B------:R0:W-:Y:S02]  /*15490*/  @!P4 LDGSTS.E.BYPASS.LTC128B.128 [R17+0x33400], desc[UR38][R2.64+0x300], P6 ;  /* 0x334003000211cfae */ /* 0x0001e4000b101d66 */
[----:B0----5:R-:W-:Y:S05]  /*154a0*/  WARPSYNC.COLLECTIVE R15, `(.L_x_4459) ;  /* 0x000000000f087348 */ /* 0x021fea0003c00000 */
[----:B------:R1:W2:Y:S02]  /*154b0*/  SHFL.IDX P6, R14, R13, R12, R11 ;  /* 0x0000000c0d0e7389 */ /* 0x0002a400000c000b */
[----:B012--5:R-:W-:Y:S01]  /*154c0*/  ENDCOLLECTIVE ;  /* 0x000000000000791b */ /* 0x027fe20003800000 */
.L_x_4459:
[----:B------:R-:W-:Y:S01]  /*154d0*/  @!PT LDS RZ, [RZ] ;  /* 0x00000000fffff984 */ /* 0x000fe20000000800 */
[----:B------:R-:W-:Y:S01]  /*154e0*/  @!PT LDS RZ, [RZ] ;  /* 0x00000000fffff984 */ /* 0x000fe20000000800 */
[----:B------:R-:W-:Y:S01]  /*154f0*/  @!PT LDS RZ, [RZ] ;  /* 0x00000000fffff984 */ /* 0x000fe20000000800 */
[----:B------:R0:W-:Y:S01]  /*15500*/  @!P4 LDGSTS.E.BYPASS.LTC128B.128 [R17+0x35400], desc[UR38][R2.64+0x380], P3 ;  /* 0x354003800211cfae */ /* 0x0001e20009901d66 */
[----:B------:R-:W-:Y:S02]  /*15510*/  IMAD.MOV.U32 R13, RZ, RZ, R0 ;  /* 0x000000ffff0d7224 */ /* 0x000fe400078e0000 */
[----:B------:R-:W-:-:S07]  /*15520*/  IMAD.MOV.U32 R4, RZ, RZ, R14 ;  /* 0x000000ffff047224 */ /* 0x000fce00078e000e */
[----:B0-----:R-:W-:Y:S05]  /*15530*/  WARPSYNC.COLLECTIVE R15, `(.L_x_4460) ;  /* 0x000000000f087348 */ /* 0x001fea0003c00000 */
[----:B------:R1:W2:Y:S02]  /*15540*/  SHFL.IDX P6, R14, R13, R12, R11 ;  /* 0x0000000c0d0e7389 */ /* 0x0002a400000c000b */
[----:B012---:R-:W-:Y:S01]  /*15550*/  ENDCOLLECTIVE ;  /* 0x000000000000791b */ /* 0x007fe20003800000 */
.L_x_4460:
[----:B------:R-:W-:Y:S01]  /*15560*/  IMAD.MOV.U32 R0, RZ, RZ, R14 ;  /* 0x000000ffff007224 */ /* 0x000fe200078e000e */
[----:B------:R-:W-:Y:S06]  /*15570*/  BRA `(.L_x_4461) ;  /* 0xffffffa000547947 */ /* 0x000fec000383ffff */
.L_x_4328:
[----:B0-----:R-:W3:Y:S02]  /*15580*/  LDL R2, [R1+0x4] ;  /* 0x0000040001027983 */ /* 0x001ee40000100800 */
[----:B---3--:R0:W3:Y:S02]  /*15590*/  SYNCS.PHASECHK.TRANS64.TRYWAIT P0, [R2+URZ+0x38820], R0 ;  /* 0x03882000020075a7 */ /* 0x0080e4000800017f */
[----:B---3--:R-:W-:Y:S05]  /*155a0*/  @!P0 NANOSLEEP.SYNCS 0x989680 ;  /* 0x009896800000895d */ /* 0x008fea0003900000 */
[----:B------:R-:W3:Y:S02]  /*155b0*/  @!P0 SYNCS.PHASECHK.TRANS64 P0, [R2+URZ+0x38820], R0 ;  /* 0x03882000020085a7 */ /* 0x000ee4000800007f */
[----:B---3--:R-:W-:Y:S05]  /*155c0*/  @!P0 BRA `(.L_x_4328) ;  /* 0xfffffffc00ec8947 */ /* 0x008fea000383ffff */
[----:B------:R-:W-:Y:S05]  /*155d0*/  BRA `(.L_x_4462) ;  /* 0xffffffa400147947 */ /* 0x000fea000383ffff */
.L_x_4332:
[----:B0-----:R0:W1:Y:S02]  /*155e0*/  SYNCS.PHASECHK.TRANS64.TRYWAIT P0, [R3+URZ+0x38860], R0 ;  /* 0x03886000030075a7 */ /* 0x001064000800017f */
[----:B-1----:R-:W-:Y:S05]  /*155f0*/  @!P0 NANOSLEEP.SYNCS 0x989680 ;  /* 0x009896800000895d */ /* 0x002fea0003900000 */
[----:B------:R-:W1:Y:S02]  /*15600*/  @!P0 SYNCS.PHASECHK.TRANS64 P0, [R3+URZ+0x38860], R0 ;  /* 0x03886000030085a7 */ /* 0x000e64000800007f */
[----:B-1----:R-:W-:Y:S05]  /*15610*/  @!P0 BRA `(.L_x_4332) ;  /* 0xfffffffc00f08947 */ /* 0x002fea000383ffff */
[----:B------:R-:W-:Y:S05]  /*15620*/  BRA `(.L_x_4463) ;  /* 0xffffffa400447947 */ /* 0x000fea000383ffff */
.L_x_4351:
[----:B-1----:R1:W3:Y:S02]  /*15630*/  SYNCS.PHASECHK.TRANS64.TRYWAIT P0, [R3+URZ+0x38840], R2 ;  /* 0x03884002030075a7 */ /* 0x0022e4000800017f */
[----:B---3--:R-:W-:Y:S05]  /*15640*/  @!P0 NANOSLEEP.SYNCS 0x989680 ;  /* 0x009896800000895d */ /* 0x008fea0003900000 */
[----:B------:R-:W3:Y:S02]  /*15650*/  @!P0 SYNCS.PHASECHK.TRANS64 P0, [R3+URZ+0x38840], R2 ;  /* 0x03884002030085a7 */ /* 0x000ee4000800007f */
[----:B---3--:R-:W-:Y:S05]  /*15660*/  @!P0 BRA `(.L_x_4351) ;  /* 0xfffffffc00f08947 */ /* 0x008fea000383ffff */
[----:B------:R-:W-:Y:S05]  /*15670*/  BRA `(.L_x_4464) ;  /* 0xffffffb000747947 */ /* 0x000fea000383ffff */
.L_x_4356:
[----:B0-----:R0:W3:Y:S02]  /*15680*/  SYNCS.PHASECHK.TRANS64.TRYWAIT P0, [R3+URZ+0x38860], R2 ;  /* 0x03886002030075a7 */ /* 0x0010e4000800017f */
[----:B---3--:R-:W-:Y:S05]  /*15690*/  @!P0 NANOSLEEP.SYNCS 0x989680 ;  /* 0x009896800000895d */ /* 0x008fea0003900000 */
[----:B------:R-:W3:Y:S02]  /*156a0*/  @!P0 SYNCS.PHASECHK.TRANS64 P0, [R3+URZ+0x38860], R2 ;  /* 0x03886002030085a7 */ /* 0x000ee4000800007f */
[----:B---3--:R-:W-:Y:S05]  /*156b0*/  @!P0 BRA `(.L_x_4356) ;  /* 0xfffffffc00f08947 */ /* 0x008fea000383ffff */
[----:B------:R-:W-:Y:S05]  /*156c0*/  BRA `(.L_x_4465) ;  /* 0xffffffb000fc7947 */ /* 0x000fea000383ffff */
.L_x_4371:
[----:B0-----:R0:W1:Y:S02]  /*156d0*/  SYNCS.PHASECHK.TRANS64.TRYWAIT P0, [R4+URZ+0x38840], R2 ;  /* 0x03884002040075a7 */ /* 0x001064000800017f */
[----:B-1----:R-:W-:Y:S05]  /*156e0*/  @!P0 NANOSLEEP.SYNCS 0x989680 ;  /* 0x009896800000895d */ /* 0x002fea0003900000 */
[----:B------:R-:W1:Y:S02]  /*156f0*/  @!P0 SYNCS.PHASECHK.TRANS64 P0, [R4+URZ+0x38840], R2 ;  /* 0x03884002040085a7 */ /* 0x000e64000800007f */
[----:B-1----:R-:W-:Y:S05]  /*15700*/  @!P0 BRA `(.L_x_4371) ;  /* 0xfffffffc00f08947 */ /* 0x002fea000383ffff */
[----:B------:R-:W-:Y:S05]  /*15710*/  BRA `(.L_x_4466) ;  /* 0xffffffc0000c7947 */ /* 0x000fea000383ffff */
.L_x_4376:
[----:B-1----:R1:W3:Y:S02]  /*15720*/  SYNCS.PHASECHK.TRANS64.TRYWAIT P0, [R4+URZ+0x38860], R2 ;  /* 0x03886002040075a7 */ /* 0x0022e4000800017f */
[----:B---3--:R-:W-:Y:S05]  /*15730*/  @!P0 NANOSLEEP.SYNCS 0x989680 ;  /* 0x009896800000895d */ /* 0x008fea0003900000 */
[----:B------:R-:W3:Y:S02]  /*15740*/  @!P0 SYNCS.PHASECHK.TRANS64 P0, [R4+URZ+0x38860], R2 ;  /* 0x03886002040085a7 */ /* 0x000ee4000800007f */
[----:B---3--:R-:W-:Y:S05]  /*15750*/  @!P0 BRA `(.L_x_4376) ;  /* 0xfffffffc00f08947 */ /* 0x008fea000383ffff */
[----:B------:R-:W-:Y:S05]  /*15760*/  BRA `(.L_x_4467) ;  /* 0xffffffc000907947 */ /* 0x000fea000383ffff */
.L_x_4391:
[----:B-1----:R1:W3:Y:S02]  /*15770*/  SYNCS.PHASECHK.TRANS64.TRYWAIT P0, [R4+URZ+0x38840], R2 ;  /* 0x03884002040075a7 */ /* 0x0022e4000800017f */
[----:B---3--:R-:W-:Y:S05]  /*15780*/  @!P0 NANOSLEEP.SYNCS 0x989680 ;  /* 0x009896800000895d */ /* 0x008fea0003900000 */
[----:B------:R-:W3:Y:S02]  /*15790*/  @!P0 SYNCS.PHASECHK.TRANS64 P0, [R4+URZ+0x38840], R2 ;  /* 0x03884002040085a7 */ /* 0x000ee4000800007f */
[----:B---3--:R-:W-:Y:S05]  /*157a0*/  @!P0 BRA `(.L_x_4391) ;  /* 0xfffffffc00f08947 */ /* 0x008fea000383ffff */
[----:B------:R-:W-:Y:S05]  /*157b0*/  BRA `(.L_x_4468) ;  /* 0xffffffcc007c7947 */ /* 0x000fea000383ffff */
.L_x_4396:
[----:B0-----:R0:W3:Y:S02]  /*157c0*/  SYNCS.PHASECHK.TRANS64.TRYWAIT P0, [R4+URZ+0x38860], R2 ;  /* 0x03886002040075a7 */ /* 0x0010e4000800017f */
[----:B---3--:R-:W-:Y:S05]  /*157d0*/  @!P0 NANOSLEEP.SYNCS 0x989680 ;  /* 0x009896800000895d */ /* 0x008fea0003900000 */
[----:B------:R-:W3:Y:S02]  /*157e0*/  @!P0 SYNCS.PHASECHK.TRANS64 P0, [R4+URZ+0x38860], R2 ;  /* 0x03886002040085a7 */ /* 0x000ee4000800007f */
[----:B---3--:R-:W-:Y:S05]  /*157f0*/  @!P0 BRA `(.L_x_4396) ;  /* 0xfffffffc00f08947 */ /* 0x008fea000383ffff */
[----:B------:R-:W-:Y:S05]  /*15800*/  BRA `(.L_x_4469) ;  /* 0xffffffd000047947 */ /* 0x000fea000383ffff */
.L_x_4412:
[----:B------:R-:W-:Y:S01]  /*15810*/  BSSY B0, `(.L_x_4470) ;  /* 0x0000008000007945 */ /* 0x000fe20003800000 */
[----:B------:R-:W-:Y:S02]  /*15820*/  IMAD.MOV.U32 R13, RZ, RZ, R16 ;  /* 0x000000ffff0d7224 */ /* 0x000fe400078e0010 */
[----:B------:R-:W-:Y:S02]  /*15830*/  IMAD.MOV.U32 R12, RZ, RZ, RZ ;  /* 0x000000ffff0c7224 */ /* 0x000fe400078e00ff */
[----:B------:R-:W-:Y:S02]  /*15840*/  IMAD.MOV.U32 R11, RZ, RZ, 0x1f ;  /* 0x0000001fff0b7424 */ /* 0x000fe400078e00ff */
[----:B------:R-:W-:-:S07]  /*15850*/  IMAD.MOV.U32 R15, RZ, RZ, -0x1 ;  /* 0xffffffffff0f7424 */ /* 0x000fce00078e00ff */
[----:B--2---:R-:W-:Y:S05]  /*15860*/  WARPSYNC.COLLECTIVE R15, `(.L_x_4471) ;  /* 0x000000000f087348 */ /* 0x004fea0003c00000 */
[----:B------:R0:W1:Y:S02]  /*15870*/  SHFL.IDX P6, R14, R13, R12, R11 ;  /* 0x0000000c0d0e7389 */ /* 0x00006400000c000b */
[----:B012---:R-:W-:Y:S01]  /*15880*/  ENDCOLLECTIVE ;  /* 0x000000000000791b */ /* 0x007fe20003800000 */
.L_x_4471:
[----:B------:R-:W-:Y:S05]  /*15890*/  BSYNC B0 ;  /* 0x0000000000007941 */ /* 0x000fea0003800000 */
.L_x_4470:
        /* <DEDUP_REMOVED lines=9> */
.L_x_4472:
        /* <DEDUP_REMOVED lines=18> */
.L_x_4473:
        /* <DEDUP_REMOVED lines=8> */
.L_x_4474:
        /* <DEDUP_REMOVED lines=8> */
.L_x_4475:
        /* <DEDUP_REMOVED lines=8> */
.L_x_4476:
        /* <DEDUP_REMOVED lines=8> */
.L_x_4477:
        /* <DEDUP_REMOVED lines=9> */
.L_x_4478:
[----:B------:R-:W-:Y:S01]  /*15ce0*/  IMAD.MOV.U32 R6, RZ, RZ, R14 ;  /* 0x000000ffff067224 */ /* 0x000fe200078e000e */
[----:B------:R-:W-:Y:S06]  /*15cf0*/  BRA `(.L_x_4479) ;  /* 0xffffffd8005c7947 */ /* 0x000fec000383ffff */
.L_x_4417:
[----:B------:R-:W-:Y:S01]  /*15d00*/  BSSY B0, `(.L_x_4480) ;  /* 0x0000008000007945 */ /* 0x000fe20003800000 */
[----:B-----5:R-:W-:Y:S02]  /*15d10*/  IMAD.MOV.U32 R13, RZ, RZ, R2 ;  /* 0x000000ffff0d7224 */ /* 0x020fe400078e0002 */
[----:B------:R-:W-:Y:S02]  /*15d20*/  IMAD.MOV.U32 R12, RZ, RZ, 0x1 ;  /* 0x00000001ff0c7424 */ /* 0x000fe400078e00ff */
[----:B------:R-:W-:Y:S02]  /*15d30*/  IMAD.MOV.U32 R11, RZ, RZ, RZ ;  /* 0x000000ffff0b7224 */ /* 0x000fe400078e00ff */
[----:B------:R-:W-:-:S07]  /*15d40*/  IMAD.MOV.U32 R15, RZ, RZ, -0x1 ;  /* 0xffffffffff0f7424 */ /* 0x000fce00078e00ff */
[----:B0-2---:R-:W-:Y:S05]  /*15d50*/  WARPSYNC.COLLECTIVE R15, `(.L_x_4481) ;  /* 0x000000000f087348 */ /* 0x005fea0003c00000 */
[----:B------:R1:W3:Y:S02]  /*15d60*/  SHFL.UP P6, R14, R13, R12, R11 ;  /* 0x0400000c0d0e7389 */ /* 0x0002e400000c000b */
[----:B0123--:R-:W-:Y:S01]  /*15d70*/  ENDCOLLECTIVE ;  /* 0x000000000000791b */ /* 0x00ffe20003800000 */
.L_x_4481:
[----:B------:R-:W-:Y:S05]  /*15d80*/  BSYNC B0 ;  /* 0x0000000000007941 */ /* 0x000fea0003800000 */
.L_x_4480:
[----:B------:R-:W-:Y:S02]  /*15d90*/  IMAD.MOV.U32 R3, RZ, RZ, R14 ;  /* 0x000000ffff037224 */ /* 0x000fe400078e000e */
[----:B------:R-:W-:Y:S02]  /*15da0*/  IMAD.MOV.U32 R12, RZ, RZ, 0x2 ;  /* 0x00000002ff0c7424 */ /* 0x000fe400078e00ff */
[----:B------:R-:W-:Y:S01]  /*15db0*/  IMAD.MOV.U32 R11, RZ, RZ, RZ ;  /* 0x000000ffff0b7224 */ /* 0x000fe200078e00ff */
[----:B------:R-:W-:Y:S01]  /*15dc0*/  SEL R3, R3, RZ, P1 ;  /* 0x000000ff03037207 */ /* 0x000fe20000800000 */
[----:B------:R-:W-:-:S04]  /*15dd0*/  IMAD.MOV.U32 R15, RZ, RZ, -0x1 ;  /* 0xffffffffff0f7424 */ /* 0x000fc800078e00ff */
[----:B------:R-:W-:-:S04]  /*15de0*/  IMAD.IADD R3, R2, 0x1, R3 ;  /* 0x0000000102037824 */ /* 0x000fc800078e0203 */
[----:B------:R-:W-:-:S07]  /*15df0*/  IMAD.MOV.U32 R13, RZ, RZ, R3 ;  /* 0x000000ffff0d7224 */ /* 0x000fce00078e0003 */
[----:B------:R-:W-:Y:S05]  /*15e00*/  WARPSYNC.COLLECTIVE R15, `(.L_x_4482) ;  /* 0x000000000f087348 */ /* 0x000fea0003c00000 */
[----:B------:R0:W1:Y:S02]  /*15e10*/  SHFL.UP P6, R14, R13, R12, R11 ;  /* 0x0400000c0d0e7389 */ /* 0x00006400000c000b */
[----:B01----:R-:W-:Y:S01]  /*15e20*/  ENDCOLLECTIVE ;  /* 0x000000000000791b */ /* 0x003fe20003800000 */
.L_x_4482:
        /* <DEDUP_REMOVED lines=8> */
.L_x_4483:
        /* <DEDUP_REMOVED lines=8> */
.L_x_4484:
        /* <DEDUP_REMOVED lines=8> */
.L_x_4485:
        /* <DEDUP_REMOVED lines=9> */
.L_x_4486:
[----:B------:R-:W-:Y:S01]  /*16040*/  IMAD.MOV.U32 R6, RZ, RZ, R14 ;  /* 0x000000ffff067224 */ /* 0x000fe200078e000e */
[----:B------:R-:W-:Y:S06]  /*16050*/  BRA `(.L_x_4487) ;  /* 0xffffffd800207947 */ /* 0x000fec000383ffff */
.L_x_4419:
[----:B------:R-:W-:Y:S01]  /*16060*/  BSSY B0, `(.L_x_4488) ;  /* 0x0000006000007945 */ /* 0x000fe20003800000 */
[----:B------:R-:W-:Y:S01]  /*16070*/  PLOP3.LUT P6, PT, P6, PT, PT, 0x8, 0x0 ;  /* 0x000000000000781c */ /* 0x000fe200037ce170 */
[----:B------:R-:W-:-:S12]  /*16080*/  IMAD.MOV.U32 R15, RZ, RZ, -0x1 ;  /* 0xffffffffff0f7424 */ /* 0x000fd800078e00ff */
[----:B0-2---:R-:W-:Y:S05]  /*16090*/  WARPSYNC.COLLECTIVE R15, `(.L_x_4489) ;  /* 0x000000000f087348 */ /* 0x005fea0003c00000 */
[----:B------:R-:W-:Y:S01]  /*160a0*/  VOTE.ANY R14, PT, P6 ;  /* 0x00000000000e7806 */ /* 0x000fe200030e0100 */
[----:B0-2---:R-:W-:Y:S06]  /*160b0*/  ENDCOLLECTIVE ;  /* 0x000000000000791b */ /* 0x005fec0003800000 */
.L_x_4489:
[----:B------:R-:W-:Y:S05]  /*160c0*/  BSYNC B0 ;  /* 0x0000000000007941 */ /* 0x000fea0003800000 */
.L_x_4488:
        /* <DEDUP_REMOVED lines=9> */
.L_x_4490:
[----:B------:R-:W-:Y:S01]  /*16160*/  IMAD.MOV.U32 R17, RZ, RZ, R14 ;  /* 0x000000ffff117224 */ /* 0x000fe200078e000e */
[----:B------:R-:W-:Y:S06]  /*16170*/  BRA `(.L_x_4491) ;  /* 0xffffffd800107947 */ /* 0x000fec000383ffff */
.L_x_4421:
[----:B------:R-:W-:Y:S01]  /*16180*/  BSSY B0, `(.L_x_4492) ;  /* 0x0000007000007945 */ /* 0x000fe20003800000 */
[----:B------:R-:W-:Y:S02]  /*16190*/  IMAD.MOV.U32 R13, RZ, RZ, R3 ;  /* 0x000000ffff0d7224 */ /* 0x000fe400078e0003 */
[----:B------:R-:W-:Y:S02]  /*161a0*/  IMAD.MOV.U32 R11, RZ, RZ, 0x1f ;  /* 0x0000001fff0b7424 */ /* 0x000fe400078e00ff */
[----:B------:R-:W-:-:S07]  /*161b0*/  IMAD.MOV.U32 R15, RZ, RZ, -0x1 ;  /* 0xffffffffff0f7424 */ /* 0x000fce00078e00ff */
[----:B0-23--:R-:W-:Y:S05]  /*161c0*/  WARPSYNC.COLLECTIVE R15, `(.L_x_4493) ;  /* 0x000000000f087348 */ /* 0x00dfea0003c00000 */
[----:B------:R1:W4:Y:S02]  /*161d0*/  SHFL.IDX P6, R14, R13, R12, R11 ;  /* 0x0000000c0d0e7389 */ /* 0x00032400000c000b */
[----:B01234-:R-:W-:Y:S01]  /*161e0*/  ENDCOLLECTIVE ;  /* 0x000000000000791b */ /* 0x01ffe20003800000 */
.L_x_4493:
[----:B------:R-:W-:Y:S05]  /*161f0*/  BSYNC B0 ;  /* 0x0000000000007941 */ /* 0x000fea0003800000 */
.L_x_4492:
[----:B------:R-:W-:Y:S01]  /*16200*/  IMAD.MOV.U32 R2, RZ, RZ, R14 ;  /* 0x000000ffff027224 */ /* 0x000fe200078e000e */
[----:B------:R-:W-:Y:S06]  /*16210*/  BRA `(.L_x_4420) ;  /* 0xffffffd800047947 */ /* 0x000fec000383ffff */
.L_x_4425:
[----:B0-----:R0:W1:Y:S02]  /*16220*/  SYNCS.PHASECHK.TRANS64.TRYWAIT P0, [R9+URZ+0x38820], R0 ;  /* 0x03882000090075a7 */ /* 0x001064000800017f */
[----:B-1----:R-:W-:Y:S05]  /*16230*/  @!P0 NANOSLEEP.SYNCS 0x989680 ;  /* 0x009896800000895d */ /* 0x002fea0003900000 */
[----:B------:R-:W1:Y:S02]  /*16240*/  @!P0 SYNCS.PHASECHK.TRANS64 P0, [R9+URZ+0x38820], R0 ;  /* 0x03882000090085a7 */ /* 0x000e64000800007f */
[----:B-1----:R-:W-:Y:S05]  /*16250*/  @!P0 BRA `(.L_x_4425) ;  /* 0xfffffffc00f08947 */ /* 0x002fea000383ffff */
[----:B------:R-:W-:Y:S05]  /*16260*/  BRA `(.L_x_4494) ;  /* 0xffffffd800f87947 */ /* 0x000fea000383ffff */
.L_x_4426:
        /* <DEDUP_REMOVED lines=8> */
[----:B0-2---:R-:W-:Y:S05]  /*162f0*/  WARPSYNC.COLLECTIVE R15, `(.L_x_4496) ;  /* 0x000000000f087348 */ /* 0x005fea0003c00000 */
[----:B------:R1:W3:Y:S02]  /*16300*/  SHFL.IDX P6, R14, R13, R12, R11 ;  /* 0x0000000c0d0e7389 */ /* 0x0002e400000c000b */
[----:B0123--:R-:W-:Y:S01]  /*16310*/  ENDCOLLECTIVE ;  /* 0x000000000000791b */ /* 0x00ffe20003800000 */
.L_x_4496:
[----:B------:R-:W-:Y:S05]  /*16320*/  BSYNC B0 ;  /* 0x0000000000007941 */ /* 0x000fea0003800000 */
.L_x_4495:
[----:B------:R-:W-:Y:S05]  /*16330*/  BRA `(.L_x_4497) ;  /* 0xffffffd800e07947 */ /* 0x000fea000383ffff */
.L_x_4429:
[----:B------:R-:W-:Y:S01]  /*16340*/  BSSY B1, `(.L_x_4498) ;  /* 0x0000006000017945 */ /* 0x000fe20003800000 */
[----:B------:R-:W-:-:S07]  /*16350*/  IMAD.MOV.U32 R15, RZ, RZ, -0x1 ;  /* 0xffffffffff0f7424 */ /* 0x000fce00078e00ff */
[----:B0-2---:R-:W-:Y:S05]  /*16360*/  WARPSYNC.COLLECTIVE R15, `(.L_x_4499) ;  /* 0x000000000f0c7348 */ /* 0x005fea0003c00000 */
[----:B------:R-:W-:Y:S02]  /*16370*/  ELECT P6, UR62, PT ;  /* 0x00000000003e782f */ /* 0x000fe400038c0000 */
[----:B------:R-:W-:Y:S01]  /*16380*/  MOV R14, UR62 ;  /* 0x0000003e000e7c02 */ /* 0x000fe20008000f00 */
[----:B0-2---:R-:W-:Y:S10]  /*16390*/  ENDCOLLECTIVE ;  /* 0x000000000000791b */ /* 0x005ff40003800000 */
.L_x_4499:
[----:B------:R-:W-:Y:S05]  /*163a0*/  BSYNC B1 ;  /* 0x0000000000017941 */ /* 0x000fea0003800000 */
.L_x_4498:
[----:B------:R-:W-:Y:S05]  /*163b0*/  BRA `(.L_x_4500) ;  /* 0xffffffd800d87947 */ /* 0x000fea000383ffff */
.L_x_4430:
[----:B0-----:R0:W1:Y:S02]  /*163c0*/  SYNCS.PHASECHK.TRANS64.TRYWAIT P0, [R5+URZ], R4 ;  /* 0x00000004050075a7 */ /* 0x001064000800017f */
[----:B-1----:R-:W-:Y:S05]  /*163d0*/  @!P0 NANOSLEEP.SYNCS 0x989680 ;  /* 0x009896800000895d */ /* 0x002fea0003900000 */
[----:B------:R-:W1:Y:S02]  /*163e0*/  @!P0 SYNCS.PHASECHK.TRANS64 P0, [R5+URZ], R4 ;  /* 0x00000004050085a7 */ /* 0x000e64000800007f */
[----:B-1----:R-:W-:Y:S05]  /*163f0*/  @!P0 BRA `(.L_x_4430) ;  /* 0xfffffffc00f08947 */ /* 0x002fea000383ffff */
[----:B------:R-:W-:Y:S05]  /*16400*/  BRA `(.L_x_4501) ;  /* 0xffffffdc00007947 */ /* 0x000fea000383ffff */
.L_x_4431:
[----:B0-----:R0:W1:Y:S02]  /*16410*/  SYNCS.PHASECHK.TRANS64.TRYWAIT P0, [R7+URZ], R2 ;  /* 0x00000002070075a7 */ /* 0x001064000800017f */
[----:B-1----:R-:W-:Y:S05]  /*16420*/  @!P0 NANOSLEEP.SYNCS 0x989680 ;  /* 0x009896800000895d */ /* 0x002fea0003900000 */
[----:B------:R-:W1:Y:S02]  /*16430*/  @!P0 SYNCS.PHASECHK.TRANS64 P0, [R7+URZ], R2 ;  /* 0x00000002070085a7 */ /* 0x000e64000800007f */
[----:B-1----:R-:W-:Y:S05]  /*16440*/  @!P0 BRA `(.L_x_4431) ;  /* 0xfffffffc00f08947 */ /* 0x002fea000383ffff */
[----:B------:R-:W-:Y:S05]  /*16450*/  BRA `(.L_x_4502) ;  /* 0xffffffdc00007947 */ /* 0x000fea000383ffff */
.L_x_4432:
[----:B-1----:R1:W3:Y:S02]  /*16460*/  SYNCS.PHASECHK.TRANS64.TRYWAIT P0, [R5+URZ], R4 ;  /* 0x00000004050075a7 */ /* 0x0022e4000800017f */
[----:B---3--:R-:W-:Y:S05]  /*16470*/  @!P0 NANOSLEEP.SYNCS 0x989680 ;  /* 0x009896800000895d */ /* 0x008fea0003900000 */
[----:B------:R-:W3:Y:S02]  /*16480*/  @!P0 SYNCS.PHASECHK.TRANS64 P0, [R5+URZ], R4 ;  /* 0x00000004050085a7 */ /* 0x000ee4000800007f */
[----:B---3--:R-:W-:Y:S05]  /*16490*/  @!P0 BRA `(.L_x_4432) ;  /* 0xfffffffc00f08947 */ /* 0x008fea000383ffff */
[----:B------:R-:W-:Y:S05]  /*164a0*/  BRA `(.L_x_4503) ;  /* 0xffffffd800f47947 */ /* 0x000fea000383ffff */
.L_x_4504:
        /* <DEDUP_REMOVED lines=13> */
.L_x_15288:


//--------------------- .text._ZN7cutlass13device_kernelIN5flash11enable_sm90INS1_16FlashAttnFwdSm90INS1_25CollectiveMainloopFwdSm90ILi2EN4cute5tupleIJNS5_1CILi1EEES8_S8_EEENS6_IJNS7_ILi64EEESA_SA_EEELi512ENS_10bfloat16_tEfNS_4arch4Sm90ELb0ELb0ELb1ELb1ELb0ELb1ELb1ELb0ELb0ELb1ELb0ELb0EEENS1_21CollectiveEpilogueFwdINS6_IJSA_NS7_ILi512EEESA_EEES9_SC_SE_Li256ELb1ELb1ELb0ELb0EEENS1_36VarlenDynamicPersistentTileSchedulerILi64ELi64ELi256ELi128ELb0ELb1ELb1ELb0ELb1ELb1EEEEEEEEEvNT_6ParamsE --------------------------
	.section	.text._ZN7cutlass13device_kernelIN5flash11enable_sm90INS1_16FlashAttnFwdSm90INS1_25CollectiveMainloopFwdSm90ILi2EN4cute5tupleIJNS5_1CILi1EEES8_S8_EEENS6_IJNS7_ILi64EEESA_SA_EEELi512ENS_10bfloat16_tEfNS_4arch4Sm90ELb0ELb0ELb1ELb1ELb0ELb1ELb1ELb0ELb0ELb1ELb0ELb0EEENS1_21CollectiveEpilogueFwdINS6_IJSA_NS7_ILi512EEESA_EEES9_SC_SE_Li256ELb1ELb1ELb0ELb0EEENS1_36VarlenDynamicPersistentTileSchedulerILi64ELi64ELi256ELi128ELb0ELb1ELb1ELb0ELb1ELb1EEEEEEEEEvNT_6ParamsE,"ax",@progbits
	.align	128
.text._ZN7cutlass13device_kernelIN5flash11enable_sm90INS1_16FlashAttnFwdSm90INS1_25CollectiveMainloopFwdSm90ILi2EN4cute5tupleIJNS5_1CILi1EEES8_S8_EEENS6_IJNS7_ILi64EEESA_SA_EEELi512ENS_10bfloat16_tEfNS_4arch4Sm90ELb0ELb0ELb1ELb1ELb0ELb1ELb1ELb0ELb0ELb1ELb0ELb0EEENS1_21CollectiveEpilogueFwdINS6_IJSA_NS7_ILi512EEESA_EEES9_SC_SE_Li256ELb1ELb1ELb0ELb0EEENS1_36VarlenDynamicPersistentTileSchedulerILi64ELi64ELi256ELi128ELb0ELb1ELb1ELb0ELb1ELb1EEEEEEEEEvNT_6ParamsE:
        .type           _ZN7cutlass13device_kernelIN5flash11enable_sm90INS1_16FlashAttnFwdSm90INS1_25CollectiveMainloopFwdSm90ILi2EN4cute5tupleIJNS5_1CILi1EEES8_S8_EEENS6_IJNS7_ILi64EEESA_SA_EEELi512ENS_10bfloat16_tEfNS_4arch4Sm90ELb0ELb0ELb1ELb1ELb0ELb1ELb1ELb0ELb0ELb1ELb0ELb0EEENS1_21CollectiveEpilogueFwdINS6_IJSA_NS7_ILi512EEESA_EEES9_SC_SE_Li256ELb1ELb1ELb0ELb0EEENS1_36VarlenDynamicPersistentTileSchedulerILi64ELi64ELi256ELi128ELb0ELb1ELb1ELb0ELb1ELb1EEEEEEEEEvNT_6ParamsE,@function
        .size           _ZN7cutlass13device_kernelIN5flash11enable_sm90INS1_16FlashAttnFwdSm90INS1_25CollectiveMainloopFwdSm90ILi2EN4cute5tupleIJNS5_1CILi1EEES8_S8_EEENS6_IJNS7_ILi64EEESA_SA_EEELi512ENS_10bfloat16_tEfNS_4arch4Sm90ELb0ELb0ELb1ELb1ELb0ELb1ELb1ELb0ELb0ELb1ELb0ELb0EEENS1_21CollectiveEpilogueFwdINS6_IJSA_NS7_ILi512EEESA_EEES9_SC_SE_Li256ELb1ELb1ELb0ELb0EEENS1_36VarlenDynamicPersistentTileSchedulerILi64ELi64ELi256ELi128ELb0ELb1ELb1ELb0ELb1ELb1EEEEEEEEEvNT_6ParamsE,(.L_x_15289 - _ZN7cutlass13device_kernelIN5flash11enable_sm90INS1_16FlashAttnFwdSm90INS1_25CollectiveMainloopFwdSm90ILi2EN4cute5tupleIJNS5_1CILi1EEES8_S8_EEENS6_IJNS7_ILi64EEESA_SA_EEELi512ENS_10bfloat16_tEfNS_4arch4Sm90ELb0ELb0ELb1ELb1ELb0ELb1ELb1ELb0ELb0ELb1ELb0ELb0EEENS1_21CollectiveEpilogueFwdINS6_IJSA_NS7_ILi512EEESA_EEES9_SC_SE_Li256ELb1ELb1ELb0ELb0EEENS1_36VarlenDynamicPersistentTileSchedulerILi64ELi64ELi256ELi128ELb0ELb1ELb1ELb0ELb1ELb1EEEEEEEEEvNT_6ParamsE)
        .other          _ZN7cutlass13device_kernelIN5flash11enable_sm90INS1_16FlashAttnFwdSm90INS1_25CollectiveMainloopFwdSm90ILi2EN4cute5tupleIJNS5_1CILi1EEES8_S8_EEENS6_IJNS7_ILi64EEESA_SA_EEELi512ENS_10bfloat16_tEfNS_4arch4Sm90ELb0ELb0ELb1ELb1ELb0ELb1ELb1ELb0ELb0ELb1ELb0ELb0EEENS1_21CollectiveEpilogueFwdINS6_IJSA_NS7_ILi512EEESA_EEES9_SC_SE_Li256ELb1ELb1ELb0ELb0EEENS1_36VarlenDynamicPersistentTileSchedulerILi64ELi64ELi256ELi128ELb0ELb1ELb1ELb0ELb1ELb1EEEEEEEEEvNT_6ParamsE,@"STO_CUDA_ENTRY STV_DEFAULT"
_ZN7cutlass13device_kernelIN5flash11enable_sm90INS1_16FlashAttnFwdSm90INS1_25CollectiveMainloopFwdSm90ILi2EN4cute5tupleIJNS5_1CILi1EEES8_S8_EEENS6_IJNS7_ILi64EEESA_SA_EEELi512ENS_10bfloat16_tEfNS_4arch4Sm90ELb0ELb0ELb1ELb1ELb0ELb1ELb1ELb0ELb0ELb1ELb0ELb0EEENS1_21CollectiveEpilogueFwdINS6_IJSA_NS7_ILi512EEESA_EEES9_SC_SE_Li256ELb1ELb1ELb0ELb0EEENS1_36VarlenDynamicPersistentTileSchedulerILi64ELi64ELi256ELi128ELb0ELb1ELb1ELb0ELb1ELb1EEEEEEEEEvNT_6ParamsE:
        /* <DEDUP_REMOVED lines=23> */
.L_x_4506:
[----:B------:R-:W-:Y:S05]  /*0170*/  BSYNC B0 ;  /* 0x0000000000007941 */ /* 0x000fea0003800000 */
.L_x_4505:
        /* <DEDUP_REMOVED lines=14> */
[----:B-1----:R0:W-:Y:S01]  /*0260*/  STL [R1+0x4], R3 ;  /* 0x0000040301007387 */ /* 0x0021e20000100800 */
        /* <DEDUP_REMOVED lines=24> */
.L_x_4507:
        /* <DEDUP_REMOVED lines=22> */
.L_x_4508:
        /* <DEDUP_REMOVED lines=18> */
.L_x_4509:
        /* <DEDUP_REMOVED lines=22> */
.L_x_4510:
        /* <DEDUP_REMOVED lines=22> */
.L_x_4511:
        /* <DEDUP_REMOVED lines=9> */
.L_x_4514:
        /* <DEDUP_REMOVED lines=25> */
[----:B------:R-:W-:Y:S02]  /*0b50*/  LEA.HI R5, R0, R16, RZ, 0x4 ;  /* 0x0000001000057211 */ /* 0x000fe400078f20ff */
[----:B------:R-:W-:Y:S02]  /*0b60*/  LOP3.LUT R3, R4, 0xffffff80, RZ, 0xc0, !PT ;  /* 0xffffff8004037812 */ /* 0x000fe400078ec0ff */
[----:B------:R-:W-:-:S03]  /*0b70*/  LOP3.LUT R6, R5, 0xfffffff0, RZ, 0xc0, !PT ;  /* 0xfffffff005067812 */ /* 0x000fc600078ec0ff */
[----:B------:R-:W-:Y:S01]  /*0b80*/  IMAD.IADD R3, R16, 0x1, -R3 ;  /* 0x0000000110037824 */ /* 0x000fe200078e0a03 */
[----:B------:R-:W-:Y:S01]  /*0b90*/  LEA.HI R7, R0, R16, RZ, 0x5 ;  /* 0x0000001000077211 */ /* 0x000fe200078f28ff */
[----:B------:R-:W-:Y:S01]  /*0ba0*/  IMAD.IADD R10, R16, 0x1, -R6 ;  /* 0x00000001100a7824 */ /* 0x000fe200078e0a06 */
[----:B------:R-:W-:Y:S02]  /*0bb0*/  SHF.R.S32.HI R12, RZ, 0x4, R5 ;  /* 0x00000004ff0c7819 */ /* 0x000fe40000011405 */
[----:B------:R-:W-:Y:S02]  /*0bc0*/  SHF.R.S32.HI R6, RZ, 0x1f, R3 ;  /* 0x0000001fff067819 */ /* 0x000fe40000011403 */
[--C-:B------:R-:W-:Y:S02]  /*0bd0*/  SHF.R.S32.HI R192, RZ, 0x5, R7.reuse ;  /* 0x00000005ffc07819 */ /* 0x100fe40000011407 */
[----:B------:R-:W-:Y:S02]  /*0be0*/  SHF.R.S32.HI R11, RZ, 0x1f, R7 ;  /* 0x0000001fff0b7819 */ /* 0x000fe40000011407 */
[----:B------:R-:W-:-:S02]  /*0bf0*/  SHF.R.S32.HI R7, RZ, 0x1f, R10 ;  /* 0x0000001fff077819 */ /* 0x000fc4000001140a */
[----:B------:R-:W-:Y:S02]  /*0c00*/  LEA.HI R8, R5, R12, RZ, 0x1 ;  /* 0x0000000c05087211 */ /* 0x000fe400078f08ff */
[----:B------:R-:W-:Y:S02]  /*0c10*/  LEA.HI R5, R6, R3, RZ, 0x2 ;  /* 0x0000000306057211 */ /* 0x000fe400078f10ff */
[----:B------:R-:W-:Y:S02]  /*0c20*/  LEA.HI R9, R7, R10, RZ, 0x3 ;  /* 0x0000000a07097211 */ /* 0x000fe400078f18ff */
[----:B------:R-:W-:Y:S02]  /*0c30*/  LOP3.LUT R13, R8, 0x1ffffffe, RZ, 0xc0, !PT ;  /* 0x1ffffffe080d7812 */ /* 0x000fe400078ec0ff */
[--C-:B------:R-:W-:Y:S02]  /*0c40*/  SHF.R.S32.HI R7, RZ, 0x2, R5.reuse ;  /* 0x00000002ff077819 */ /* 0x100fe40000011405 */
[----:B------:R-:W-:-:S04]  /*0c50*/  SHF.R.S32.HI R8, RZ, 0x1f, R5 ;  /* 0x0000001fff087819 */ /* 0x000fc80000011405 */
[----:B------:R-:W-:-:S04]  /*0c60*/  LEA.HI R8, R8, R7, RZ, 0x3 ;  /* 0x0000000708087211 */ /* 0x000fc800078f18ff */
[----:B------:R-:W-:-:S05]  /*0c70*/  LOP3.LUT R8, R8, 0xfffffff8, RZ, 0xc0, !PT ;  /* 0xfffffff808087812 */ /* 0x000fca00078ec0ff */
[----:B------:R-:W-:Y:S01]  /*0c80*/  IMAD.IADD R191, R7, 0x1, -R8 ;  /* 0x0000000107bf7824 */ /* 0x000fe200078e0a08 */
[----:B------:R-:W-:Y:S02]  /*0c90*/  LOP3.LUT R8, R5, 0x7ffffffc, RZ, 0xc0, !PT ;  /* 0x7ffffffc05087812 */ /* 0x000fe400078ec0ff */
[----:B------:R-:W-:-:S03]  /*0ca0*/  LEA.HI R6, R6, R3, RZ, 0x5 ;  /* 0x0000000306067211 */ /* 0x000fc600078f28ff */
[----:B------:R-:W-:Y:S01]  /*0cb0*/  IMAD.IADD R8, R3, 0x1, -R8 ;  /* 0x0000000103087824 */ /* 0x000fe200078e0a08 */
[----:B------:R-:W-:Y:S02]  /*0cc0*/  LEA.HI R3, R0, R16, RZ, 0x2 ;  /* 0x0000001000037211 */ /* 0x000fe400078f10ff */
[----:B------:R-:W-:Y:S02]  /*0cd0*/  LEA.HI R14, R11, R192, RZ, 0x2 ;  /* 0x000000c00b0e7211 */ /* 0x000fe400078f10ff */
[----:B------:R-:W-:Y:S02]  /*0ce0*/  LOP3.LUT R11, R9, 0xfffffff8, RZ, 0xc0, !PT ;  /* 0xfffffff8090b7812 */ /* 0x000fe400078ec0ff */
[----:B------:R-:W-:Y:S02]  /*0cf0*/  LOP3.LUT R5, R3, 0xfffffffc, RZ, 0xc0, !PT ;  /* 0xfffffffc03057812 */ /* 0x000fe400078ec0ff */
[----:B------:R-:W-:Y:S01]  /*0d00*/  SHF.R.S32.HI R223, RZ, 0x7, R4 ;  /* 0x00000007ffdf7819 */ /* 0x000fe20000011404 */
[----:B------:R-:W-:Y:S01]  /*0d10*/  IMAD.IADD R11, R10, 0x1, -R11 ;  /* 0x000000010a0b7824 */ /* 0x000fe200078e0a0b */
[----:B------:R-:W-:Y:S01]  /*0d20*/  LOP3.LUT R15, R14, 0x3ffffc, RZ, 0xc0, !PT ;  /* 0x003ffffc0e0f7812 */ /* 0x000fe200078ec0ff */
[----:B------:R-:W-:Y:S01]  /*0d30*/  IMAD.IADD R5, R16, 0x1, -R5 ;  /* 0x0000000110057824 */ /* 0x000fe200078e0a05 */
[----:B------:R-:W-:Y:S01]  /*0d40*/  LEA.HI R0, R0, R16, RZ, 0x3 ;  /* 0x0000001000007211 */ /* 0x000fe200078f18ff */
[----:B------:R-:W-:-:S02]  /*0d50*/  IMAD R14, R223, 0x100, R10 ;  /* 0x00000100df0e7824 */ /* 0x000fc400078e020a */
[----:B------:R-:W-:Y:S01]  /*0d60*/  IMAD.IADD R15, R192, 0x1, -R15 ;  /* 0x00000001c00f7824 */ /* 0x000fe200078e0a0f */
[----:B------:R-:W-:Y:S01]  /*0d70*/  SHF.R.S32.HI R221, RZ, 0x3, R0 ;  /* 0x00000003ffdd7819 */ /* 0x000fe20000011400 */
[----:B------:R-:W-:Y:S01]  /*0d80*/  IMAD.IADD R13, R12, 0x1, -R13 ;  /* 0x000000010c0d7824 */ /* 0x000fe200078e0a0d */
[----:B------:R-:W-:Y:S01]  /*0d90*/  LOP3.LUT R220, R0, 0xfffffff8, RZ, 0xc0, !PT ;  /* 0xfffffff800dc7812 */ /* 0x000fe200078ec0ff */
[----:B------:R-:W-:Y:S01]  /*0da0*/  IMAD.SHL.U32 R10, R11, 0x40, RZ ;  /* 0x000000400b0a7824 */ /* 0x000fe200078e00ff */
[----:B------:R-:W-:Y:S02]  /*0db0*/  SHF.R.S32.HI R22, RZ, 0x2, R3 ;  /* 0x00000002ff167819 */ /* 0x000fe40000011403 */
[----:B------:R-:W-:Y:S01]  /*0dc0*/  LEA.HI R0, R5, R5, RZ, 0x1 ;  /* 0x0000000505007211 */ /* 0x000fe200078f08ff */
[----:B------:R-:W-:Y:S01]  /*0dd0*/  IMAD R14, R15, 0x10, R14 ;  /* 0x000000100f0e7824 */ /* 0x000fe200078e020e */
[----:B------:R-:W-:Y:S01]  /*0de0*/  LOP3.LUT R10, R10, 0x1c0, RZ, 0xc0, !PT ;  /* 0x000001c00a0a7812 */ /* 0x000fe200078ec0ff */
[----:B------:R-:W-:Y:S01]  /*0df0*/  IMAD.SHL.U32 R13, R13, 0x8, RZ ;  /* 0x000000080d0d7824 */ /* 0x000fe200078e00ff */
[----:B------:R-:W-:Y:S01]  /*0e00*/  LOP3.LUT R0, R0, 0x1ffffffe, RZ, 0xc0, !PT ;  /* 0x1ffffffe00007812 */ /* 0x000fe200078ec0ff */
[----:B------:R-:W-:-:S02]  /*0e10*/  IMAD.SHL.U32 R9, R9, 0x40, RZ ;  /* 0x0000004009097824 */ /* 0x000fc400078e00ff */
[----:B------:R-:W-:Y:S02]  /*0e20*/  VIADD R234, R22, 0x20 ;  /* 0x0000002016ea7836 */ /* 0x000fe40000000000 */
[--C-:B------:R-:W-:Y:S01]  /*0e30*/  IMAD.U32 R233, R14, 0x40, R13.reuse ;  /* 0x000000400ee97824 */ /* 0x100fe200078e000d */
[----:B------:R-:W-:Y:S01]  /*0e40*/  LOP3.LUT R13, R10, 0x8, R13, 0xf8, !PT ;  /* 0x000000080a0d7812 */ /* 0x000fe200078ef80d */
[----:B------:R-:W-:Y:S01]  /*0e50*/  IMAD.IADD R220, R16, 0x1, -R220 ;  /* 0x0000000110dc7824 */ /* 0x000fe200078e0adc */
[----:B------:R-:W-:Y:S01]  /*0e60*/  SHF.R.U32.HI R10, RZ, 0x3, R10 ;  /* 0x00000003ff0a7819 */ /* 0x000fe2000001160a */
[----:B------:R-:W-:Y:S01]  /*0e70*/  IMAD.SHL.U32 R16, R5, 0x8, RZ ;  /* 0x0000000805107824 */ /* 0x000fe200078e00ff */
[----:B------:R-:W-:Y:S01]  /*0e80*/  LOP3.LUT R9, R9, 0x7ffffe00, RZ, 0xc0, !PT ;  /* 0x7ffffe0009097812 */ /* 0x000fe200078ec0ff */
[C---:B------:R-:W-:Y:S01]  /*0e90*/  IMAD.IADD R0, R5.reuse, 0x1, -R0 ;  /* 0x0000000105007824 */ /* 0x040fe200078e0a00 */
[----:B------:R-:W-:Y:S01]  /*0ea0*/  SHF.R.S32.HI R3, RZ, 0x1f, R3 ;  /* 0x0000001fff037819 */ /* 0x000fe20000011403 */
[----:B------:R-:W-:Y:S01]  /*0eb0*/  IMAD.SHL.U32 R184, R5, 0x4, RZ ;  /* 0x0000000405b87824 */ /* 0x000fe200078e00ff */
[----:B------:R-:W-:-:S02]  /*0ec0*/  LEA.HI R4, R4, R223, RZ, 0x1 ;  /* 0x000000df04047211 */ /* 0x000fc400078f08ff */
[----:B------:R-:W-:Y:S01]  /*0ed0*/  SHF.R.S32.HI R5, RZ, 0x1f, R234 ;  /* 0x0000001fff057819 */ /* 0x000fe200000114ea */
[----:B------:R-:W-:Y:S01]  /*0ee0*/  IMAD R9, R192, 0x400, R9 ;  /* 0x00000400c0097824 */ /* 0x000fe200078e0209 */
[----:B------:R-:W-:Y:S02]  /*0ef0*/  LOP3.LUT R10, R13, R10, RZ, 0x3c, !PT ;  /* 0x0000000a0d0a7212 */ /* 0x000fe400078e3cff */
[----:B------:R-:W-:Y:S01]  /*0f00*/  LEA.HI R3, R3, R22, RZ, 0x3 ;  /* 0x0000001603037211 */ /* 0x000fe200078f18ff */
[----:B------:R-:W-:Y:S01]  /*0f10*/  IMAD.SHL.U32 R230, R234, 0x40, RZ ;  /* 0x00000040eae67824 */ /* 0x000fe200078e00ff */
[----:B------:R-:W-:Y:S02]  /*0f20*/  LOP3.LUT R4, R4, 0xfffffe, RZ, 0xc0, !PT ;  /* 0x00fffffe04047812 */ /* 0x000fe400078ec0ff */
[----:B------:R-:W-:Y:S01]  /*0f30*/  LEA.HI R5, R5, R234, RZ, 0x3 ;  /* 0x000000ea05057211 */ /* 0x000fe200078f18ff */
[----:B------:R-:W-:Y:S01]  /*0f40*/  IMAD.IADD R9, R9, 0x1, R10 ;  /* 0x0000000109097824 */ /* 0x000fe200078e020a */
[----:B------:R-:W-:Y:S01]  /*0f50*/  R2P PR, R11, 0x6 ;  /* 0x000000060b007804 */ /* 0x000fe20000000000 */
[----:B------:R-:W-:Y:S01]  /*0f60*/  VIADD R190, R184, 0x10 ;  /* 0x00000010b8be7836 */ /* 0x000fe20000000000 */
[----:B------:R-:W-:Y:S01]  /*0f70*/  LOP3.LUT R3, R3, 0xfffffff8, RZ, 0xc0, !PT ;  /* 0xfffffff803037812 */ /* 0x000fe200078ec0ff */
[----:B------:R-:W-:Y:S01]  /*0f80*/  IMAD.IADD R4, R223, 0x1, -R4 ;  /* 0x00000001df047824 */ /* 0x000fe200078e0a04 */
[----:B------:R-:W-:Y:S01]  /*0f90*/  SHF.R.S32.HI R6, RZ, 0x5, R6 ;  /* 0x00000005ff067819 */ /* 0x000fe20000011406 */
[----:B------:R-:W-:Y:S01]  /*0fa0*/  IMAD.SHL.U32 R5, R5, 0x40, RZ ;  /* 0x0000004005057824 */ /* 0x000fe200078e00ff */
[----:B------:R-:W-:Y:S01]  /*0fb0*/  LOP3.LUT R230, R230, 0x1c0, RZ, 0xc0, !PT ;  /* 0x000001c0e6e67812 */ /* 0x000fe200078ec0ff */
[----:B------:R-:W-:-:S02]  /*0fc0*/  IMAD R195, R9, 0x2, R2 ;  /* 0x0000000209c37824 */ /* 0x000fc400078e0202 */
[----:B------:R-:W-:Y:S02]  /*0fd0*/  IMAD.MOV.U32 R201, RZ, RZ, 0x20 ;  /* 0x00000020ffc97424 */ /* 0x000fe400078e00ff */
[----:B------:R-:W-:Y:S01]  /*0fe0*/  IMAD.IADD R188, R22, 0x1, -R3 ;  /* 0x0000000116bc7824 */ /* 0x000fe200078e0a03 */
[----:B------:R-:W-:Y:S01]  /*0ff0*/  SHF.R.S32.HI R3, RZ, 0x1f, R190 ;  /* 0x0000001fff037819 */ /* 0x000fe200000114be */
[----:B------:R-:W-:Y:S01]  /*1000*/  IMAD R191, R6, 0x10, R191 ;  /* 0x0000001006bf7824 */ /* 0x000fe200078e02bf */
[----:B------:R-:W-:Y:S01]  /*1010*/  SHF.R.U32.HI R6, RZ, 0x3, R230 ;  /* 0x00000003ff067819 */ /* 0x000fe200000116e6 */
[----:B------:R-:W-:Y:S01]  /*1020*/  IMAD.SHL.U32 R189, R220, 0x8, RZ ;  /* 0x00000008dcbd7824 */ /* 0x000fe200078e00ff */
[----:B------:R-:W-:Y:S01]  /*1030*/  LOP3.LUT R231, R5, 0xfffffe00, RZ, 0xc0, !PT ;  /* 0xfffffe0005e77812 */ /* 0x000fe200078ec0ff */
[----:B------:R-:W-:Y:S01]  /*1040*/  IMAD.SHL.U32 R194, R4, 0x100, RZ ;  /* 0x0000010004c27824 */ /* 0x000fe200078e00ff */
[----:B------:R-:W-:Y:S01]  /*1050*/  LOP3.LUT R4, R230, 0x38, R16, 0xf8, !PT ;  /* 0x00000038e6047812 */ /* 0x000fe200078ef810 */
[----:B------:R-:W-:Y:S01]  /*1060*/  VIADD R208, R195, 0x36400 ;  /* 0x00036400c3d07836 */ /* 0x000fe20000000000 */
[----:B------:R-:W-:Y:S01]  /*1070*/  SHF.L.U64.HI R226, R190, 0x1, R3 ;  /* 0x00000001bee27819 */ /* 0x000fe20000010203 */
[----:B------:R-:W-:Y:S01]  /*1080*/  VIADD R217, R189, 0x40 ;  /* 0x00000040bdd97836 */ /* 0x000fe20000000000 */
[----:B------:R-:W-:Y:S01]  /*1090*/  SEL R201, R201, 0xffffffe0, !P1 ;  /* 0xffffffe0c9c97807 */ /* 0x000fe20004800000 */
[----:B------:R-:W-:Y:S01]  /*10a0*/  VIADD R216, R189, 0x80 ;  /* 0x00000080bdd87836 */ /* 0x000fe20000000000 */
[----:B------:R-:W-:Y:S01]  /*10b0*/  LOP3.LUT R3, R231, R4, R6, 0xf6, !PT ;  /* 0x00000004e7037212 */ /* 0x000fe200078ef606 */
[----:B------:R-:W-:-:S02]  /*10c0*/  VIADD R215, R189, 0xc0 ;  /* 0x000000c0bdd77836 */ /* 0x000fc40000000000 */
[C---:B------:R-:W-:Y:S02]  /*10d0*/  VIADD R214, R189.reuse, 0x100 ;  /* 0x00000100bdd67836 */ /* 0x040fe40000000000 */
[C---:B------:R-:W-:Y:S02]  /*10e0*/  VIADD R213, R189.reuse, 0x140 ;  /* 0x00000140bdd57836 */ /* 0x040fe40000000000 */
[C---:B------:R-:W-:Y:S02]  /*10f0*/  VIADD R225, R189.reuse, 0x180 ;  /* 0x00000180bde17836 */ /* 0x040fe40000000000 */
[----:B------:R-:W-:Y:S02]  /*1100*/  VIADD R224, R189, 0x1c0 ;  /* 0x000001c0bde07836 */ /* 0x000fe40000000000 */
[----:B------:R-:W-:Y:S02]  /*1110*/  VIADD R196, R195, 0x36440 ;  /* 0x00036440c3c47836 */ /* 0x000fe40000000000 */
[C---:B------:R-:W-:Y:S01]  /*1120*/  @P2 VIADD R196, R208.reuse, 0xffffffc0 ;  /* 0xffffffc0d0c42836 */ /* 0x040fe20000000000 */
[----:B------:R-:W-:Y:S01]  /*1130*/  SHF.R.S32.HI R10, RZ, 0x1f, R217 ;  /* 0x0000001fff0a7819 */ /* 0x000fe200000114d9 */
        /* <DEDUP_REMOVED lines=8> */
[----:B------:R-:W-:Y:S01]  /*11c0*/  IMAD.SHL.U32 R227, R190, 0x2, RZ ;  /* 0x00000002bee37824 */ /* 0x000fe200078e00ff */
[----:B------:R-:W-:Y:S01]  /*11d0*/  SHF.R.S32.HI R236, RZ, 0x1f, R225 ;  /* 0x0000001fffec7819 */ /* 0x000fe200000114e1 */
[----:B------:R-:W-:Y:S01]  /*11e0*/  IMAD.SHL.U32 R193, R8, 0x2, RZ ;  /* 0x0000000208c17824 */ /* 0x000fe200078e00ff */
[----:B------:R-:W-:Y:S01]  /*11f0*/  SHF.R.S32.HI R235, RZ, 0x1f, R224 ;  /* 0x0000001fffeb7819 */ /* 0x000fe200000114e0 */
[----:B------:R-:W-:-:S02]  /*1200*/  IMAD R228, R3, 0x2, R2 ;  /* 0x0000000203e47824 */ /* 0x000fc400078e0202 */
[----:B------:R-:W-:Y:S02]  /*1210*/  IMAD R232, R0, 0x8, R191 ;  /* 0x0000000800e87824 */ /* 0x000fe400078e02bf */
[----:B------:R-:W-:Y:S01]  /*1220*/  IMAD.IADD R201, R201, 0x1, R196 ;  /* 0x00000001c9c97824 */ /* 0x000fe200078e02c4 */
[----:B--2---:R-:W-:Y:S02]  /*1230*/  LOP3.LUT R187, R18, 0x1, RZ, 0xfc, !PT ;  /* 0x0000000112bb7812 */ /* 0x004fe400078efcff */
[----:B------:R-:W-:-:S07]  /*1240*/  CS2R R18, SRZ ;  /* 0x0000000000127805 */ /* 0x000fce000001ff00 */
.L_x_4628:
        /* <DEDUP_REMOVED lines=42> */
[----:B01----:R-:W-:Y:S06]  /*14f0*/  @P1 BRA `(.L_x_4516) ;  /* 0x0000000000241947 */ /* 0x003fec0003800000 */
        /* <DEDUP_REMOVED lines=9> */
.L_x_4516:
[----:B------:R-:W-:Y:S02]  /*1590*/  IMAD.U32 R46, RZ, RZ, UR5 ;  /* 0x00000005ff2e7e24 */ /* 0x000fe4000f8e00ff */
[----:B------:R-:W-:Y:S01]  /*15a0*/  IMAD.U32 R28, RZ, RZ, UR4 ;  /* 0x00000004ff1c7e24 */ /* 0x000fe2000f8e00ff */
[----:B------:R-:W-:Y:S06]  /*15b0*/  @!P2 BRA `(.L_x_4517) ;  /* 0x000000000010a947 */ /* 0x000fec0003800000 */
[----:B------:R-:W-:-:S04]  /*15c0*/  IADD3 R4, P0, R210, UR8, RZ ;  /* 0x00000008d2047c10 */ /* 0x000fc8000ff1e0ff */
[----:B------:R-:W-:-:S05]  /*15d0*/  IADD3.X R5, R211, UR9, RZ, P0, !PT ;  /* 0x00000009d3057c10 */ /* 0x000fca00087fe4ff */
[----:B------:R0:W5:Y:S01]  /*15e0*/  LDG.E R28, desc[UR40][R4.64] ;  /* 0x00000028041c7981 */ /* 0x000162000c1e1900 */
[----:B------:R-:W-:Y:S05]  /*15f0*/  BRA `(.L_x_4518) ;  /* 0x0000000000107947 */ /* 0x000fea0003800000 */
.L_x_4517:
[----:B------:R-:W-:Y:S05]  /*1600*/  @!P0 BRA `(.L_x_4518) ;  /* 0x00000000000c8947 */ /* 0x000fea0003800000 */
[----:B------:R-:W2:Y:S04]  /*1610*/  LDG.E R5, desc[UR40][R8.64] ;  /* 0x0000002808057981 */ /* 0x000ea8000c1e1900 */
[----:B------:R-:W2:Y:S02]  /*1620*/  LDG.E R28, desc[UR40][R8.64+0x4] ;  /* 0x00000428081c7981 */ /* 0x000ea4000c1e1900 */
[----:B--2---:R-:W-:-:S07]  /*1630*/  IMAD.IADD R28, R28, 0x1, -R5 ;  /* 0x000000011c1c7824 */ /* 0x004fce00078e0a05 */
.L_x_4518:
        /* <DEDUP_REMOVED lines=55> */
.L_x_4521:
[----:B------:R-:W-:Y:S05]  /*19b0*/  BSYNC B6 ;  /* 0x0000000000067941 */ /* 0x000fea0003800000 */
.L_x_4520:
        /* <DEDUP_REMOVED lines=20> */
.L_x_4523:
[----:B------:R-:W-:Y:S05]  /*1b00*/  BSYNC B6 ;  /* 0x0000000000067941 */ /* 0x000fea0003800000 */
.L_x_4522:
        /* <DEDUP_REMOVED lines=14> */
[CC--:B0-----:R-:W-:Y:S01]  /*1bf0*/  IMAD.WIDE.U32 R6, R31.reuse, R50.reuse, RZ ;  /* 0x000000321f067225 */ /* 0x0c1fe200078e00ff */
        /* <DEDUP_REMOVED lines=30> */
[----:B------:R-:W-:Y:S01]  /*1de0*/  VIADD R59, R42, 0x8 ;  /* 0x000000082a3b7836 */ /* 0x000fe20000000000 */
[----:B------:R-:W-:Y:S01]  /*1df0*/  SHF.R.S32.HI R48, RZ, 0x1f, R15 ;  /* 0x0000001fff307819 */ /* 0x000fe2000001140f */
[----:B------:R-:W-:-:S03]  /*1e00*/  IMAD.SHL.U32 R60, R43, 0x2, RZ ;  /* 0x000000022b3c7824 */ /* 0x000fc600078e00ff */
        /* <DEDUP_REMOVED lines=62> */
.L_x_4553:
        /* <DEDUP_REMOVED lines=57> */
.L_x_4528:
[----:B------:R-:W-:Y:S05]  /*2580*/  BSYNC B1 ;  /* 0x0000000000017941 */ /* 0x000fea0003800000 */
.L_x_4527:
        /* <DEDUP_REMOVED lines=18> */
.L_x_4529:
[----:B------:R-:W-:Y:S01]  /*26b0*/  IMAD R66, R19, 0x8, R2 ;  /* 0x0000000813427824 */ /* 0x000fe200078e0202 */
[----:B------:R-:W-:Y:S01]  /*26c0*/  SHF.L.U32 R75, R186, 0x1f, RZ ;  /* 0x0000001fba4b7819 */ /* 0x000fe200000006ff */
[----:B------:R-:W-:Y:S03]  /*26d0*/  BSSY B1, `(.L_x_4530) ;  /* 0x0000003000017945 */ /* 0x000fe60003800000 */
[----:B------:R-:W0:Y:S02]  /*26e0*/  SYNCS.PHASECHK.TRANS64.TRYWAIT P5, [R66+URZ+0x38890], R75 ;  /* 0x0388904b420075a7 */ /* 0x000e2400080a017f */
[----:B0-----:R-:W-:Y:S05]  /*26f0*/  @!P5 BRA `(.L_x_4531) ;  /* 0x0000019c004cd947 */ /* 0x001fea0003800000 */
.L_x_4819:
[----:B------:R-:W-:Y:S05]  /*2700*/  BSYNC B1 ;  /* 0x0000000000017941 */ /* 0x000fea0003800000 */
.L_x_4530:
        /* <DEDUP_REMOVED lines=53> */
.L_x_4536:
[----:B------:R-:W-:Y:S05]  /*2a60*/  BSYNC B2 ;  /* 0x0000000000027941 */ /* 0x000fea0003800000 */
.L_x_4535:
[----:B--2---:R1:W-:Y:S02]  /*2a70*/  STG.E.128 desc[UR40][R12.64], R4 ;  /* 0x000000040c007986 */ /* 0x0043e4000c101d28 */
.L_x_4534:
[----:B------:R-:W-:Y:S05]  /*2a80*/  BSYNC B1 ;  /* 0x0000000000017941 */ /* 0x000fea0003800000 */
.L_x_4533:
        /* <DEDUP_REMOVED lines=56> */
.L_x_4538:
[----:B------:R-:W-:Y:S05]  /*2e10*/  BSYNC B1 ;  /* 0x0000000000017941 */ /* 0x000fea0003800000 */
.L_x_4537:
[----:B-1----:R1:W-:Y:S01]  /*2e20*/  STG.E.128 desc[UR40][R12.64+0x40], R4 ;  /* 0x000040040c007986 */ /* 0x0023e2000c101d28 */
[----:B------:R-:W-:Y:S05]  /*2e30*/  BRA `(.L_x_4532) ;  /* 0x0000000c00447947 */ /* 0x000fea0003800000 */
.L_x_4526:
        /* <DEDUP_REMOVED lines=42> */
.L_x_4539:
[----:B------:R-:W-:Y:S01]  /*30e0*/  IMAD R66, R19, 0x8, R2 ;  /* 0x0000000813427824 */ /* 0x000fe200078e0202 */
[----:B------:R-:W-:Y:S01]  /*30f0*/  SHF.L.U32 R75, R186, 0x1f, RZ ;  /* 0x0000001fba4b7819 */ /* 0x000fe200000006ff */
[----:B------:R-:W0:Y:S01]  /*3100*/  LDC R81, c[0x0][0x2f4] ;  /* 0x0000bd00ff517b82 */ /* 0x000e220000000800 */
[----:B------:R-:W-:Y:S02]  /*3110*/  BSSY B1, `(.L_x_4540) ;  /* 0x0000003000017945 */ /* 0x000fe40003800000 */
[----:B------:R-:W1:Y:S02]  /*3120*/  SYNCS.PHASECHK.TRANS64.TRYWAIT P5, [R66+URZ+0x38890], R75 ;  /* 0x0388904b420075a7 */ /* 0x000e6400080a017f */
[----:B-1----:R-:W-:Y:S05]  /*3130*/  @!P5 BRA `(.L_x_4541) ;  /* 0x0000019000d0d947 */ /* 0x002fea0003800000 */
.L_x_4820:
[----:B------:R-:W-:Y:S05]  /*3140*/  BSYNC B1 ;  /* 0x0000000000017941 */ /* 0x000fea0003800000 */
.L_x_4540:
        /* <DEDUP_REMOVED lines=125> */
.L_x_4543:
[----:B------:R-:W-:Y:S05]  /*3920*/  BSYNC B1 ;  /* 0x0000000000017941 */ /* 0x000fea0003800000 */
.L_x_4542:
        /* <DEDUP_REMOVED lines=10> */
.L_x_4525:
[----:B------:R-:W-:-:S13]  /*39d0*/  ISETP.NE.AND P0, PT, R187, 0x3, PT ;  /* 0x00000003bb00780c */ /* 0x000fda0003f05270 */
[----:B------:R-:W-:Y:S05]  /*39e0*/  @!P0 BRA `(.L_x_4544) ;  /* 0x0000000000048947 */ /* 0x000fea0003800000 */
[----:B------:R-:W-:Y:S01]  /*39f0*/  BPT.TRAP 0x1 ;  /* 0x000000040000795c */ /* 0x000fe20000300000 */
.L_x_4544:
        /* <DEDUP_REMOVED lines=8> */
.L_x_4821:
[----:B------:R-:W-:Y:S05]  /*3a80*/  BSYNC B1 ;  /* 0x0000000000017941 */ /* 0x000fea0003800000 */
.L_x_4545:
        /* <DEDUP_REMOVED lines=12> */
.L_x_4532:
[----:B------:R-:W-:Y:S05]  /*3b50*/  BSYNC B0 ;  /* 0x0000000000007941 */ /* 0x000fea0003800000 */
.L_x_4524:
        /* <DEDUP_REMOVED lines=17> */
.L_x_4548:
[----:B------:R-:W-:Y:S05]  /*3c70*/  BSYNC B0 ;  /* 0x0000000000007941 */ /* 0x000fea0003800000 */
.L_x_4547:
[----:B------:R-:W5:Y:S01]  /*3c80*/  SYNCS.PHASECHK.TRANS64.TRYWAIT P0, [R66+URZ+0x388b0], R75 ;  /* 0x0388b04b420075a7 */ /* 0x000f62000800017f */
[----:B------:R-:W-:Y:S04]  /*3c90*/  BSSY B0, `(.L_x_4549) ;  /* 0x0000002000007945 */ /* 0x000fe80003800000 */
[----:B-----5:R-:W-:Y:S05]  /*3ca0*/  @!P0 BRA `(.L_x_4550) ;  /* 0x00000188001c8947 */ /* 0x020fea0003800000 */
.L_x_4822:
[----:B------:R-:W-:Y:S05]  /*3cb0*/  BSYNC B0 ;  /* 0x0000000000007941 */ /* 0x000fea0003800000 */
.L_x_4549:
        /* <DEDUP_REMOVED lines=82> */
.L_x_4552:
[----:B------:R-:W-:Y:S05]  /*41e0*/  BSYNC B0 ;  /* 0x0000000000007941 */ /* 0x000fea0003800000 */
.L_x_4551:
        /* <DEDUP_REMOVED lines=17> */
.L_x_4519:
[----:B------:R-:W2:Y:S01]  /*4300*/  LDL R4, [R1+0x4] ;  /* 0x0000040001047983 */ /* 0x000ea20000100800 */
        /* <DEDUP_REMOVED lines=34> */
[----:B------:R-:W-:Y:S02]  /*4530*/  CS2R R36, SRZ ;  /* 0x0000000000247805 */ /* 0x000fe4000001ff00 */
[----:B------:R-:W-:Y:S02]  /*4540*/  CS2R R88, SRZ ;  /* 0x0000000000587805 */ /* 0x000fe4000001ff00 */
[----:B------:R-:W-:Y:S02]  /*4550*/  CS2R R86, SRZ ;  /* 0x0000000000567805 */ /* 0x000fe4000001ff00 */
[----:B------:R-:W-:-:S02]  /*4560*/  CS2R R152, SRZ ;  /* 0x0000000000987805 */ /* 0x000fc4000001ff00 */
[----:B------:R-:W-:Y:S02]  /*4570*/  CS2R R82, SRZ ;  /* 0x0000000000527805 */ /* 0x000fe4000001ff00 */
        /* <DEDUP_REMOVED lines=25> */
[----:B------:R-:W-:Y:S01]  /*4710*/  CS2R R178, SRZ ;  /* 0x0000000000b27805 */ /* 0x000fe2000001ff00 */
[----:B------:R-:W-:Y:S01]  /*4720*/  IMAD.MOV.U32 R35, RZ, RZ, RZ ;  /* 0x000000ffff237224 */ /* 0x000fe200078e00ff */
[----:B--2-4-:R-:W-:Y:S01]  /*4730*/  CS2R R28, SRZ ;  /* 0x00000000001c7805 */ /* 0x014fe2000001ff00 */
[----:B------:R-:W-:Y:S01]  /*4740*/  IMAD.MOV.U32 R180, RZ, RZ, RZ ;  /* 0x000000ffffb47224 */ /* 0x000fe200078e00ff */
[----:B------:R-:W-:Y:S01]  /*4750*/  CS2R R6, SRZ ;  /* 0x0000000000067805 */ /* 0x000fe2000001ff00 */
[----:B------:R-:W-:-:S02]  /*4760*/  IMAD.MOV.U32 R31, RZ, RZ, RZ ;  /* 0x000000ffff1f7224 */ /* 0x000fc400078e00ff */
[----:B------:R-:W-:Y:S02]  /*4770*/  IMAD.MOV.U32 R0, RZ, RZ, RZ ;  /* 0x000000ffff007224 */ /* 0x000fe400078e00ff */
[----:B------:R-:W-:Y:S01]  /*4780*/  IMAD.MOV.U32 R5, RZ, RZ, RZ ;  /* 0x000000ffff057224 */ /* 0x000fe200078e00ff */
[----:B------:R-:W-:Y:S01]  /*4790*/  ISETP.NE.AND P1, PT, R4, 0x1, PT ;  /* 0x000000010400780c */ /* 0x000fe20003f25270 */
[----:B------:R-:W-:-:S12]  /*47a0*/  @P0 BRA `(.L_x_4555) ;  /* 0x0000000000080947 */ /* 0x000fd80003800000 */
[----:B------:R-:W1:Y:S02]  /*47b0*/  FENCE.VIEW.ASYNC.G ;  /* 0x00000000000073c6 */ /* 0x000e640000000100 */
[----:B-1----:R-:W-:Y:S06]  /*47c0*/  BAR.ARV 0xc, 0x180 ;  /* 0x0306000000007b1d */ /* 0x002fec0000002000 */
.L_x_4555:
[----:B------:R-:W-:Y:S05]  /*47d0*/  BSYNC B0 ;  /* 0x0000000000007941 */ /* 0x000fea0003800000 */
.L_x_4554:
[----:B------:R-:W-:Y:S01]  /*47e0*/  BSSY B7, `(.L_x_4556) ;  /* 0x0000b28000077945 */ /* 0x000fe20003800000 */
[----:B------:R-:W-:Y:S02]  /*47f0*/  IMAD.MOV.U32 R8, RZ, RZ, RZ ;  /* 0x000000ffff087224 */ /* 0x000fe400078e00ff */
[----:B------:R-:W-:Y:S01]  /*4800*/  IMAD.MOV.U32 R10, RZ, RZ, RZ ;  /* 0x000000ffff0a7224 */ /* 0x000fe200078e00ff */
[----:B------:R-:W-:Y:S06]  /*4810*/  @!P1 BRA `(.L_x_4557) ;  /* 0x0000001800409947 */ /* 0x000fec0003800000 */
[----:B------:R-:W-:Y:S02]  /*4820*/  ISETP.GE.AND P1, PT, R168, 0x1, PT ;  /* 0x00000001a800780c */ /* 0x000fe40003f26270 */
[----:B------:R-:W-:-:S11]  /*4830*/  PLOP3.LUT P0, PT, PT, PT, PT, 0x80, 0x0 ;  /* 0x000000000000781c */ /* 0x000fd60003f0f070 */
[----:B------:R-:W-:Y:S05]  /*4840*/  @!P1 BRA `(.L_x_4558) ;  /* 0x000000b000849947 */ /* 0x000fea0003800000 */
[----:B------:R-:W1:Y:S01]  /*4850*/  SHFL.IDX PT, R0, R223, RZ, 0x1f ;  /* 0x00001fffdf007589 */ /* 0x000e6200000e0000 */
[----:B------:R-:W-:Y:S01]  /*4860*/  IMAD.MOV.U32 R9, RZ, RZ, 0x40000040 ;  /* 0x40000040ff097424 */ /* 0x000fe200078e00ff */
[----:B------:R-:W-:Y:S01]  /*4870*/  ISETP.GE.AND P0, PT, R168, 0x41, PT ;  /* 0x00000041a800780c */ /* 0x000fe20003f06270 */
[----:B------:R-:W-:Y:S01]  /*4880*/  IMAD.MOV.U32 R11, RZ, RZ, 0x40000040 ;  /* 0x40000040ff0b7424 */ /* 0x000fe200078e00ff */
[----:B------:R-:W-:Y:S01]  /*4890*/  BAR.SYNC.DEFER_BLOCKING 0xe, 0x100 ;  /* 0x0384000000007b1d */ /* 0x000fe20000010000 */
[----:B------:R-:W-:Y:S01]  /*48a0*/  IMAD.MOV.U32 R7, RZ, RZ, 0x40000040 ;  /* 0x40000040ff077424 */ /* 0x000fe200078e00ff */
[----:B------:R-:W-:Y:S01]  /*48b0*/  R2UR UR5, R9 ;  /* 0x00000000090572ca */ /* 0x000fe200000e0000 */
[----:B------:R-:W-:Y:S01]  /*48c0*/  IMAD.MOV.U32 R5, RZ, RZ, 0x40000040 ;  /* 0x40000040ff057424 */ /* 0x000fe200078e00ff */
[----:B------:R-:W-:Y:S01]  /*48d0*/  R2UR UR7, R11 ;  /* 0x000000000b0772ca */ /* 0x000fe200000e0000 */
[----:B------:R-:W-:Y:S01]  /*48e0*/  IMAD.MOV.U32 R13, RZ, RZ, 0x40000040 ;  /* 0x40000040ff0d7424 */ /* 0x000fe200078e00ff */
[----:B------:R-:W-:Y:S01]  /*48f0*/  BSSY B0, `(.L_x_4559) ;  /* 0x00000f5000007945 */ /* 0x000fe20003800000 */
[----:B------:R-:W-:Y:S01]  /*4900*/  IMAD.MOV.U32 R11, RZ, RZ, 0x40000040 ;  /* 0x40000040ff0b7424 */ /* 0x000fe200078e00ff */
[----:B------:R-:W2:Y:S01]  /*4910*/  S2R R20, SR_TID.X ;  /* 0x0000000000147919 */ /* 0x000ea20000002100 */
[----:B-1----:R-:W-:-:S04]  /*4920*/  LEA.HI R3, R0, R0, RZ, 0x1 ;  /* 0x0000000000037211 */ /* 0x002fc800078f08ff */
[----:B------:R-:W-:Y:S01]  /*4930*/  LOP3.LUT R3, R3, 0x1fffe, RZ, 0xc0, !PT ;  /* 0x0001fffe03037812 */ /* 0x000fe200078ec0ff */
[----:B0----5:R-:W-:-:S04]  /*4940*/  WARPGROUP.ARRIVE ;  /* 0x00000000000079c5 */ /* 0x021fc80000000000 */
[----:B------:R-:W-:Y:S02]  /*4950*/  IMAD.IADD R3, R0, 0x1, -R3 ;  /* 0x0000000100037824 */ /* 0x000fe400078e0a03 */
[----:B------:R-:W-:Y:S02]  /*4960*/  VIADD R0, R2, 0x36400 ;  /* 0x0003640002007836 */ /* 0x000fe40000000000 */
[----:B------:R-:W-:-:S03]  /*4970*/  IMAD R3, R3, 0x8000, R2 ;  /* 0x0000800003037824 */ /* 0x000fc600078e0202 */
[----:B------:R-:W-:Y:S01]  /*4980*/  SHF.R.U32.HI R0, RZ, 0x4, R0 ;  /* 0x00000004ff007819 */ /* 0x000fe20000011600 */
[----:B------:R-:W-:-:S03]  /*4990*/  VIADD R3, R3, 0x400 ;  /* 0x0000040003037836 */ /* 0x000fc60000000000 */
[----:B------:R-:W-:Y:S02]  /*49a0*/  LOP3.LUT R0, R0, 0x3fff, RZ, 0xc0, !PT ;  /* 0x00003fff00007812 */ /* 0x000fe400078ec0ff */
[----:B------:R-:W-:Y:S02]  /*49b0*/  SHF.R.U32.HI R3, RZ, 0x4, R3 ;  /* 0x00000004ff037819 */ /* 0x000fe40000011603 */
[----:B------:R-:W-:Y:S02]  /*49c0*/  LOP3.LUT R8, R0, 0x10000, RZ, 0xfc, !PT ;  /* 0x0001000000087812 */ /* 0x000fe400078efcff */
[----:B------:R-:W-:Y:S02]  /*49d0*/  LOP3.LUT R3, R3, 0x3fff, RZ, 0xc0, !PT ;  /* 0x00003fff03037812 */ /* 0x000fe400078ec0ff */
[C---:B------:R-:W-:Y:S01]  /*49e0*/  R2UR UR4, R8.reuse ;  /* 0x00000000080472ca */ /* 0x040fe200000e0000 */
[----:B------:R-:W-:Y:S01]  /*49f0*/  VIADD R6, R8, 0x2 ;  /* 0x0000000208067836 */ /* 0x000fe20000000000 */
[----:B------:R-:W-:-:S02]  /*4a00*/  LOP3.LUT R21, R3, 0x2000000, RZ, 0xfc, !PT ;  /* 0x0200000003157812 */ /* 0x000fc400078efcff */
[----:B--2---:R-:W-:-:S03]  /*4a10*/  LOP3.LUT R20, R20, 0x7f, RZ, 0xc0, !PT ;  /* 0x0000007f14147812 */ /* 0x004fc600078ec0ff */
[----:B------:R-:W-:Y:S01]  /*4a20*/  IMAD R10, R18, 0x1000, R21 ;  /* 0x00001000120a7824 */ /* 0x000fe200078e0215 */
[----:B------:R-:W-:-:S03]  /*4a30*/  ISETP.NE.AND P2, PT, R20, RZ, PT ;  /* 0x000000ff1400720c */ /* 0x000fc60003f45270 */
[C---:B------:R-:W-:Y:S01]  /*4a40*/  VIADD R4, R10.reuse, 0x80 ;  /* 0x000000800a047836 */ /* 0x040fe20000000000 */
[C---:B------:R-:W-:Y:S01]  /*4a50*/  R2UR UR6, R10.reuse ;  /* 0x000000000a0672ca */ /* 0x040fe200000e0000 */
[----:B------:R-:W-:-:S08]  /*4a60*/  VIADD R12, R10, 0x100 ;  /* 0x000001000a0c7836 */ /* 0x000fd00000000000 */
[----:B------:R-:W-:-:S04]  /*4a70*/  @!P2 IMAD R0, R18, 0x8, R2 ;  /* 0x000000081200a824 */ /* 0x000fc800078e0202 */
[----:B------:R-:W-:Y:S01]  /*4a80*/  HGMMA.64x256x16.F32.BF16 R24, gdesc[UR4].tnspB, RZ, !UPT, gsb0 ;  /* 0x43e00000041879f0 */ /* 0x000fe2000c0018ff */
[----:B------:R-:W-:Y:S01]  /*4a90*/  R2UR UR4, R6 ;  /* 0x00000000060472ca */ /* 0x000fe200000e0000 */
[----:B------:R-:W-:Y:S01]  /*4aa0*/  @!P2 VIADD R0, R0, 0x38860 ;  /* 0x000388600000a836 */ /* 0x000fe20000000000 */
[----:B------:R-:W-:Y:S02]  /*4ab0*/  R2UR UR5, R7 ;  /* 0x00000000070572ca */ /* 0x000fe400000e0000 */
[----:B------:R-:W-:Y:S01]  /*4ac0*/  R2UR UR6, R4 ;  /* 0x00000000040672ca */ /* 0x000fe200000e0000 */
[----:B------:R-:W-:Y:S01]  /*4ad0*/  VIADD R4, R8, 0x4 ;  /* 0x0000000408047836 */ /* 0x000fe20000000000 */
[----:B------:R-:W-:Y:S01]  /*4ae0*/  R2UR UR7, R5 ;  /* 0x00000000050772ca */ /* 0x000fe200000e0000 */
[----:B------:R-:W-:Y:S01]  /*4af0*/  IMAD.MOV.U32 R5, RZ, RZ, 0x40000040 ;  /* 0x40000040ff057424 */ /* 0x000fe200078e00ff */
[----:B------:R-:W-:Y:S01]  /*4b00*/  @!P2 PRMT R0, RZ, 0x654, R0 ;  /* 0x00000654ff00a816 */ /* 0x000fe20000000000 */
[----:B------:R-:W-:-:S02]  /*4b10*/  WARPGROUP.DEPBAR.LE gsb0, 0x0 ;  /* 0x00008000000079c5 */ /* 0x000fc40000010000 */
[----:B------:R-:W-:-:S15]  /*4b20*/  WARPGROUP.ARRIVE ;  /* 0x00000000000079c5 */ /* 0x000fde0000000000 */
[----:B------:R-:W-:-:S01]  /*4b30*/  NOP ;  /* 0x0000000000007918 */ /* 0x000fc20000000000 */
[----:B------:R-:W-:Y:S01]  /*4b40*/  HGMMA.64x256x16.F32.BF16 R24, gdesc[UR4].tnspB, R24, gsb0 ;  /* 0x43e00000041879f0 */ /* 0x000fe20008001818 */
[----:B------:R-:W-:Y:S02]  /*4b50*/  R2UR UR4, R4 ;  /* 0x00000000040472ca */ /* 0x000fe400000e0000 */
[----:B------:R-:W-:Y:S02]  /*4b60*/  R2UR UR5, R5 ;  /* 0x00000000050572ca */ /* 0x000fe400000e0000 */
[----:B------:R-:W-:Y:S01]  /*4b70*/  R2UR UR6, R12 ;  /* 0x000000000c0672ca */ /* 0x000fe200000e0000 */
[----:B------:R-:W-:Y:S01]  /*4b80*/  VIADD R12, R10, 0x180 ;  /* 0x000001800a0c7836 */ /* 0x000fe20000000000 */
[----:B------:R-:W-:Y:S01]  /*4b90*/  R2UR UR7, R13 ;  /* 0x000000000d0772ca */ /* 0x000fe200000e0000 */
[----:B------:R-:W-:Y:S02]  /*4ba0*/  VIADD R10, R8, 0x6 ;  /* 0x00000006080a7836 */ /* 0x000fe40000000000 */
[----:B------:R-:W-:Y:S01]  /*4bb0*/  IMAD.MOV.U32 R13, RZ, RZ, 0x40000040 ;  /* 0x40000040ff0d7424 */ /* 0x000fe200078e00ff */
[----:B------:R-:W-:-:S02]  /*4bc0*/  WARPGROUP.DEPBAR.LE gsb0, 0x0 ;  /* 0x00008000000079c5 */ /* 0x000fc40000010000 */
[----:B------:R-:W-:-:S15]  /*4bd0*/  WARPGROUP.ARRIVE ;  /* 0x00000000000079c5 */ /* 0x000fde0000000000 */
        /* <DEDUP_REMOVED lines=12> */
[----:B------:R-:W-:Y:S05]  /*4ca0*/  @!P0 BRA `(.L_x_4560) ;  /* 0x0000000800e48947 */ /* 0x000fea0003800000 */
[----:B------:R-:W-:-:S07]  /*4cb0*/  VIADD R181, R181, 0xfffffffe ;  /* 0xfffffffeb5b57836 */ /* 0x000fce0000000000 */
.L_x_4561:
[----:B------:R-:W-:Y:S01]  /*4cc0*/  BAR.SYNC.DEFER_BLOCKING 0xe, 0x100 ;  /* 0x0384000000007b1d */ /* 0x000fe20000010000 */
[----:B------:R-:W-:Y:S01]  /*4cd0*/  IMAD R3, R18, 0x40, R191 ;  /* 0x0000004012037824 */ /* 0x000fe200078e02bf */
[----:B------:R-:W-:Y:S01]  /*4ce0*/  R2UR UR4, R8 ;  /* 0x00000000080472ca */ /* 0x000fe200000e0000 */
[----:B------:R-:W-:Y:S01]  /*4cf0*/  VIADD R18, R18, 0x1 ;  /* 0x0000000112127836 */ /* 0x000fe20000000000 */
[----:B------:R-:W-:Y:S01]  /*4d00*/  R2UR UR5, R9 ;  /* 0x00000000090572ca */ /* 0x000fe200000e0000 */
[----:B------:R-:W-:Y:S01]  /*4d10*/  IMAD R3, R3, 0x4, R2 ;  /* 0x0000000403037824 */ /* 0x000fe200078e0202 */
[C---:B------:R-:W-:Y:S01]  /*4d20*/  ISETP.GT.AND P1, PT, R181.reuse, RZ, PT ;  /* 0x000000ffb500720c */ /* 0x040fe20003f24270 */
[----:B------:R-:W-:Y:S01]  /*4d30*/  IMAD.MOV.U32 R13, RZ, RZ, 0x40000040 ;  /* 0x40000040ff0d7424 */ /* 0x000fe200078e00ff */
[C---:B------:R-:W-:Y:S01]  /*4d40*/  ISETP.NE.AND P0, PT, R18.reuse, 0x2, PT ;  /* 0x000000021200780c */ /* 0x040fe20003f05270 */
[----:B------:R-:W-:Y:S02]  /*4d50*/  IMAD.MOV.U32 R15, RZ, RZ, 0x40000040 ;  /* 0x40000040ff0f7424 */ /* 0x000fe400078e00ff */
[----:B------:R-:W-:Y:S01]  /*4d60*/  VIADD R181, R181, 0xffffffff ;  /* 0xffffffffb5b57836 */ /* 0x000fe20000000000 */
[----:B------:R-:W-:-:S02]  /*4d70*/  SEL R18, R18, RZ, P0 ;  /* 0x000000ff12127207 */ /* 0x000fc40000000000 */
[----:B------:R-:W-:Y:S01]  /*4d80*/  R2UR UR7, R13 ;  /* 0x000000000d0772ca */ /* 0x000fe200000e0000 */
[----:B------:R-:W-:Y:S02]  /*4d90*/  IMAD.MOV.U32 R13, RZ, RZ, 0x40000040 ;  /* 0x40000040ff0d7424 */ /* 0x000fe400078e00ff */
[----:B------:R-:W-:-:S05]  /*4da0*/  IMAD R12, R18, 0x1000, R21 ;  /* 0x00001000120c7824 */ /* 0x000fca00078e0215 */
[----:B------:R-:W-:Y:S01]  /*4db0*/  R2UR UR6, R12 ;  /* 0x000000000c0672ca */ /* 0x000fe200000e0000 */
        /* <DEDUP_REMOVED lines=130> */
[----:B------:R-:W-:-:S02]  /*55e0*/  VIADD R14, R12, 0x80 ;  /* 0x000000800c0e7836 */ /* 0x000fc40000000000 */
[----:B------:R-:W-:-:S03]  /*55f0*/  @!P2 IMAD R0, R18, 0x8, R2 ;  /* 0x000000081200a824 */ /* 0x000fc600078e0202 */
[----:B------:R-:W-:Y:S01]  /*5600*/  WARPGROUP.ARRIVE ;  /* 0x00000000000079c5 */ /* 0x000fe20000000000 */
[----:B------:R-:W-:-:S05]  /*5610*/  @!P2 VIADD R0, R0, 0x38860 ;  /* 0x000388600000a836 */ /* 0x000fca0000000000 */
[----:B------:R-:W-:Y:S01]  /*5620*/  HGMMA.64x256x16.F32.BF16 R24, gdesc[UR4].tnspB, R24, gsb0 ;  /* 0x43e00000041879f0 */ /* 0x000fe20008001818 */
[----:B------:R-:W-:Y:S02]  /*5630*/  R2UR UR4, R6 ;  /* 0x00000000060472ca */ /* 0x000fe400000e0000 */
[----:B------:R-:W-:Y:S02]  /*5640*/  R2UR UR5, R7 ;  /* 0x00000000070572ca */ /* 0x000fe400000e0000 */
[----:B------:R-:W-:Y:S01]  /*5650*/  R2UR UR6, R14 ;  /* 0x000000000e0672ca */ /* 0x000fe200000e0000 */
[C---:B------:R-:W-:Y:S01]  /*5660*/  VIADD R14, R12.reuse, 0x100 ;  /* 0x000001000c0e7836 */ /* 0x040fe20000000000 */
[----:B------:R-:W-:Y:S01]  /*5670*/  R2UR UR7, R15 ;  /* 0x000000000f0772ca */ /* 0x000fe200000e0000 */
[----:B------:R-:W-:Y:S01]  /*5680*/  IMAD.MOV.U32 R15, RZ, RZ, 0x40000040 ;  /* 0x40000040ff0f7424 */ /* 0x000fe200078e00ff */
[----:B------:R-:W-:Y:S01]  /*5690*/  @!P2 PRMT R0, RZ, 0x654, R0 ;  /* 0x00000654ff00a816 */ /* 0x000fe20000000000 */
[----:B------:R-:W-:Y:S01]  /*56a0*/  VIADD R12, R12, 0x180 ;  /* 0x000001800c0c7836 */ /* 0x000fe20000000000 */
        /* <DEDUP_REMOVED lines=21> */
[----:B------:R0:W-:Y:S02]  /*5800*/  @!P2 SYNCS.ARRIVE.TRANS64.RED.A1T0 RZ, [R0+URZ], RZ ;  /* 0x000000ff00ffa9a7 */ /* 0x0001e4000810043f */
[----:B0-----:R-:W-:-:S04]  /*5810*/  SEL R0, RZ, 0x1, P0 ;  /* 0x00000001ff007807 */ /* 0x001fc80000000000 */
[----:B------:R-:W-:Y:S01]  /*5820*/  LOP3.LUT R23, R23, R0, RZ, 0x3c, !PT ;  /* 0x0000000017177212 */ /* 0x000fe200078e3cff */
[----:B------:R-:W-:Y:S06]  /*5830*/  @P1 BRA `(.L_x_4561) ;  /* 0xfffffff400201947 */ /* 0x000fec000383ffff */
.L_x_4560:
[----:B------:R-:W-:Y:S05]  /*5840*/  BSYNC B0 ;  /* 0x0000000000007941 */ /* 0x000fea0003800000 */
.L_x_4559:
[----:B------:R-:W-:Y:S01]  /*5850*/  BAR.SYNC.DEFER_BLOCKING 0xe, 0x100 ;  /* 0x0384000000007b1d */ /* 0x000fe20000010000 */
[C---:B------:R-:W-:Y:S01]  /*5860*/  IMAD R3, R18.reuse, 0x40, R191 ;  /* 0x0000004012037824 */ /* 0x040fe200078e02bf */
[----:B------:R-:W-:Y:S01]  /*5870*/  PLOP3.LUT P0, PT, PT, PT, PT, 0x8, 0x0 ;  /* 0x000000000000781c */ /* 0x000fe20003f0e170 */
[----:B------:R-:W-:Y:S02]  /*5880*/  VIADD R18, R18, 0x1 ;  /* 0x0000000112127836 */ /* 0x000fe40000000000 */
        /* <DEDUP_REMOVED lines=11> */
[----:B-1----:R-:W-:Y:S01]  /*5940*/  FMUL.FTZ R33, R42, R2 ;  /* 0x000000022a217220 */ /* 0x002fe20000410000 */
        /* <DEDUP_REMOVED lines=125> */
.L_x_4557:
[----:B------:R-:W-:Y:S02]  /*6120*/  ISETP.GE.AND P1, PT, R168, 0x1, PT ;  /* 0x00000001a800780c */ /* 0x000fe40003f26270 */
[----:B------:R-:W-:-:S11]  /*6130*/  PLOP3.LUT P0, PT, PT, PT, PT, 0x80, 0x0 ;  /* 0x000000000000781c */ /* 0x000fd60003f0f070 */
[----:B------:R-:W-:Y:S05]  /*6140*/  @!P1 BRA `(.L_x_4558) ;  /* 0x0000009800449947 */ /* 0x000fea0003800000 */
[----:B------:R-:W1:Y:S01]  /*6150*/  SHFL.IDX PT, R0, R223, RZ, 0x1f ;  /* 0x00001fffdf007589 */ /* 0x000e6200000e0000 */
[----:B------:R-:W-:Y:S01]  /*6160*/  BSSY B6, `(.L_x_4562) ;  /* 0x000001b000067945 */ /* 0x000fe20003800000 */
[----:B-1----:R-:W-:-:S04]  /*6170*/  LEA.HI R3, R0, R0, RZ, 0x1 ;  /* 0x0000000000037211 */ /* 0x002fc800078f08ff */
        /* <DEDUP_REMOVED lines=13> */
[----:B------:R1:W2:Y:S01]  /*6250*/  LDC.64 R14, c[0x4][R0] ;  /* 0x01000000000e7b82 */ /* 0x0002a20000000a00 */
        /* <DEDUP_REMOVED lines=8> */
[----:B-1----:R-:W-:-:S07]  /*62e0*/  IMAD.MOV.U32 R13, RZ, RZ, RZ ;  /* 0x000000ffff0d7224 */ /* 0x002fce00078e00ff */
[----:B------:R-:W-:-:S07]  /*62f0*/  LEPC R20, `(.L_x_4563) ;  /* 0x000000001014794e */ /* 0x000fce0000000000 */
[----:B0-2--5:R-:W-:Y:S05]  /*6300*/  CALL.ABS.NOINC R14 ;  /* 0x000000000e007343 */ /* 0x025fea0003c00000 */
.L_x_4563:
[----:B------:R-:W-:Y:S05]  /*6310*/  BSYNC B6 ;  /* 0x0000000000067941 */ /* 0x000fea0003800000 */
.L_x_4562:
[----:B------:R-:W-:Y:S02]  /*6320*/  ULDC UR4, c[0x0][0x3f4] ;  /* 0x0000fd0000047ab9 */ /* 0x000fe40000000800 */
[----:B------:R-:W-:-:S13]  /*6330*/  ISETP.LT.AND P0, PT, RZ, UR4, PT ;  /* 0x00000004ff007c0c */ /* 0x000fda000bf01270 */
[----:B------:R-:W-:Y:S05]  /*6340*/  @P0 BRA `(.L_x_4564) ;  /* 0x00000000003c0947 */ /* 0x000fea0003800000 */
[----:B------:R-:W-:-:S04]  /*6350*/  LEA.HI R0, R218, R218, RZ, 0x1 ;  /* 0x000000dada007211 */ /* 0x000fc800078f08ff */
[----:B------:R-:W-:-:S05]  /*6360*/  LOP3.LUT R3, R0, 0xfffffffe, RZ, 0xc0, !PT ;  /* 0xfffffffe00037812 */ /* 0x000fca00078ec0ff */
[----:B------:R-:W-:-:S05]  /*6370*/  IMAD.IADD R12, R218, 0x1, -R3 ;  /* 0x00000001da0c7824 */ /* 0x000fca00078e0a03 */
[----:B------:R-:W-:-:S04]  /*6380*/  SHF.L.U32 R3, R12, 0x1f, RZ ;  /* 0x0000001f0c037819 */ /* 0x000fc800000006ff */
[----:B------:R1:W2:Y:S03]  /*6390*/  SYNCS.PHASECHK.TRANS64.TRYWAIT P0, [R2+URZ+0x38800], R3 ;  /* 0x03880003020075a7 */ /* 0x0002a6000800017f */
[----:B--2---:R-:W-:Y:S05]  /*63a0*/  @!P0 NANOSLEEP.SYNCS 0x989680 ;  /* 0x009896800000895d */ /* 0x004fea0003900000 */
[----:B------:R-:W2:Y:S01]  /*63b0*/  @!P0 SYNCS.PHASECHK.TRANS64 P0, [R2+URZ+0x38800], R3 ;  /* 0x03880003020085a7 */ /* 0x000ea2000800007f */
[----:B------:R-:W-:Y:S04]  /*63c0*/  BSSY B0, `(.L_x_4565) ;  /* 0x0000006000007945 */ /* 0x000fe80003800000 */
[----:B--2---:R-:W-:Y:S05]  /*63d0*/  @P0 BRA `(.L_x_4566) ;  /* 0x0000000000100947 */ /* 0x004fea0003800000 */
.L_x_4567:
[----:B--2---:R2:W3:Y:S02]  /*63e0*/  SYNCS.PHASECHK.TRANS64.TRYWAIT P0, [R2+URZ+0x38800], R3 ;  /* 0x03880003020075a7 */ /* 0x0044e4000800017f */
[----:B---3--:R-:W-:Y:S05]  /*63f0*/  @!P0 NANOSLEEP.SYNCS 0x989680 ;  /* 0x009896800000895d */ /* 0x008fea0003900000 */
[----:B------:R-:W3:Y:S02]  /*6400*/  @!P0 SYNCS.PHASECHK.TRANS64 P0, [R2+URZ+0x38800], R3 ;  /* 0x03880003020085a7 */ /* 0x000ee4000800007f */
[----:B---3--:R-:W-:Y:S05]  /*6410*/  @!P0 BRA `(.L_x_4567) ;  /* 0xfffffffc00f08947 */ /* 0x008fea000383ffff */
.L_x_4566:
[----:B------:R-:W-:Y:S05]  /*6420*/  BSYNC B0 ;  /* 0x0000000000007941 */ /* 0x000fea0003800000 */
.L_x_4565:
[----:B------:R-:W-:Y:S05]  /*6430*/  BRA `(.L_x_4568) ;  /* 0x00000020007c7947 */ /* 0x000fea0003800000 */
.L_x_4564:
        /* <DEDUP_REMOVED lines=36> */
[----:B0-2---:R-:W-:Y:S05]  /*6680*/  CALL.ABS.NOINC R14 ;  /* 0x000000000e007343 */ /* 0x005fea0003c00000 */
.L_x_4570:
[----:B------:R-:W-:Y:S05]  /*6690*/  BSYNC B6 ;  /* 0x0000000000067941 */ /* 0x000fea0003800000 */
.L_x_4569:
[----:B------:R-:W-:Y:S01]  /*66a0*/  ULDC.U8 UR4, c[0x0][0x410] ;  /* 0x0001040000047ab9 */ /* 0x000fe20000000000 */
[----:B------:R-:W-:Y:S01]  /*66b0*/  BSSY B0, `(.L_x_4571) ;  /* 0x00001ef000007945 */ /* 0x000fe20003800000 */
[----:B------:R-:W-:Y:S01]  /*66c0*/  ISETP.NE.AND P0, PT, RZ, UR4, PT ;  /* 0x00000004ff007c0c */ /* 0x000fe2000bf05270 */
[----:B------:R-:W-:-:S12]  /*66d0*/  IMAD R4, R25, 0x40, R22 ;  /* 0x0000004019047824 */ /* 0x000fd800078e0216 */
[----:B------:R-:W-:Y:S05]  /*66e0*/  @!P0 BRA `(.L_x_4572) ;  /* 0x0000000c00f08947 */ /* 0x000fea0003800000 */
[----:B------:R-:W-:-:S03]  /*66f0*/  UMOV UR4, 0xffffffff ;  /* 0xffffffff00047882 */ /* 0x000fc60000000000 */
[----:B------:R-:W-:Y:S05]  /*6700*/  BRA.DIV UR4, `(.L_x_4573) ;  /* 0x0000015e04987947 */ /* 0x000fea000b800000 */
[----:B------:R1:W2:Y:S04]  /*6710*/  SHFL.IDX PT, R3, R27, RZ, 0x1c1f ;  /* 0x001c1fff1b037589 */ /* 0x0002a800000e0000 */
[----:B------:R1:W3:Y:S04]  /*6720*/  SHFL.IDX PT, R0, R26, RZ, 0x1c1f ;  /* 0x001c1fff1a007589 */ /* 0x0002e800000e0000 */
[----:B------:R1:W4:Y:S04]  /*6730*/  SHFL.IDX PT, R5, R29, RZ, 0x1c1f ;  /* 0x001c1fff1d057589 */ /* 0x00032800000e0000 */
[----:B------:R1:W0:Y:S02]  /*6740*/  SHFL.IDX PT, R14, R28, RZ, 0x1c1f ;  /* 0x001c1fff1c0e7589 */ /* 0x00022400000e0000 */
.L_x_4828:
[----:B------:R-:W-:Y:S01]  /*6750*/  ULDC UR4, c[0x0][0x448] ;  /* 0x0001120000047ab9 */ /* 0x000fe20000000800 */
[----:B------:R-:W-:Y:S01]  /*6760*/  LEA.HI R6, R218, R218, RZ, 0x1 ;  /* 0x000000dada067211 */ /* 0x000fe200078f08ff */
[----:B------:R-:W-:Y:S01]  /*6770*/  IMAD R24, R24, UR4, RZ ;  /* 0x0000000418187c24 */ /* 0x000fe2000f8e02ff */
[----:B------:R-:W-:Y:S01]  /*6780*/  BSSY B1, `(.L_x_4574) ;  /* 0x000001e000017945 */ /* 0x000fe20003800000 */
[----:B------:R-:W-:Y:S02]  /*6790*/  CS2R R10, SRZ ;  /* 0x00000000000a7805 */ /* 0x000fe4000001ff00 */
[----:B------:R-:W-:Y:S02]  /*67a0*/  LOP3.LUT R9, R6, 0xfffffffe, RZ, 0xc0, !PT ;  /* 0xfffffffe06097812 */ /* 0x000fe400078ec0ff */
[----:B------:R-:W-:Y:S02]  /*67b0*/  CS2R R6, SRZ ;  /* 0x0000000000067805 */ /* 0x000fe4000001ff00 */
[----:B------:R-:W-:Y:S01]  /*67c0*/  ISETP.GE.AND P0, PT, R4, R24, PT ;  /* 0x000000180400720c */ /* 0x000fe20003f06270 */
[----:B------:R-:W-:Y:S01]  /*67d0*/  IMAD.SHL.U32 R4, R188, 0x40, RZ ;  /* 0x00000040bc047824 */ /* 0x000fe200078e00ff */
[----:B------:R-:W-:Y:S01]  /*67e0*/  CS2R R20, SRZ ;  /* 0x0000000000147805 */ /* 0x000fe2000001ff00 */
[----:B------:R-:W-:Y:S01]  /*67f0*/  IMAD.IADD R12, R218, 0x1, -R9 ;  /* 0x00000001da0c7824 */ /* 0x000fe200078e0a09 */
[----:B------:R-:W-:-:S02]  /*6800*/  CS2R R8, SRZ ;  /* 0x0000000000087805 */ /* 0x000fc4000001ff00 */
[----:B------:R-:W-:Y:S02]  /*6810*/  LOP3.LUT R31, R4, 0x1c0, RZ, 0xc0, !PT ;  /* 0x000001c0041f7812 */ /* 0x000fe400078ec0ff */
[----:B------:R-:W-:-:S05]  /*6820*/  SHF.L.U32 R13, R12, 0x1f, RZ ;  /* 0x0000001f0c0d7819 */ /* 0x000fca00000006ff */
[----:B------:R-:W-:Y:S05]  /*6830*/  @P0 BRA `(.L_x_4575) ;  /* 0x0000000000480947 */ /* 0x000fea0003800000 */
[----:B------:R-:W-:Y:S01]  /*6840*/  ULDC UR4, c[0x0][0x3f4] ;  /* 0x0000fd0000047ab9 */ /* 0x000fe20000000800 */
[----:B---3--:R-:W-:Y:S01]  /*6850*/  IMAD.MOV.U32 R6, RZ, RZ, R0 ;  /* 0x000000ffff067224 */ /* 0x008fe200078e0000 */
[----:B------:R-:W-:Y:S01]  /*6860*/  ISETP.GE.AND P3, PT, R190, UR4, PT ;  /* 0x00000004be007c0c */ /* 0x000fe2000bf66270 */
[----:B--2---:R-:W-:Y:S01]  /*6870*/  IMAD.MOV.U32 R7, RZ, RZ, R3 ;  /* 0x000000ffff077224 */ /* 0x004fe200078e0003 */
[----:B------:R-:W-:Y:S01]  /*6880*/  ISETP.GE.AND P2, PT, R184, UR4, PT ;  /* 0x00000004b8007c0c */ /* 0x000fe2000bf46270 */
[----:B----4-:R-:W-:Y:S01]  /*6890*/  IMAD.MOV.U32 R15, RZ, RZ, R5 ;  /* 0x000000ffff0f7224 */ /* 0x010fe200078e0005 */
[----:B------:R-:W-:-:S09]  /*68a0*/  CS2R R10, SRZ ;  /* 0x00000000000a7805 */ /* 0x000fd2000001ff00 */
[-C--:B-1----:R-:W-:Y:S02]  /*68b0*/  @!P3 IADD3 R28, P0, R0, R227.reuse, RZ ;  /* 0x000000e3001cb210 */ /* 0x082fe40007f1e0ff */
[----:B0-----:R-:W-:Y:S01]  /*68c0*/  @!P3 IADD3 R4, P1, R14, R227, RZ ;  /* 0x000000e30e04b210 */ /* 0x001fe20007f3e0ff */
        /* <DEDUP_REMOVED lines=9> */
.L_x_4575:
[----:B------:R-:W-:Y:S05]  /*6960*/  BSYNC B1 ;  /* 0x0000000000017941 */ /* 0x000fea0003800000 */
.L_x_4574:
[----:B------:R-:W4:Y:S01]  /*6970*/  SYNCS.PHASECHK.TRANS64.TRYWAIT P0, [R2+URZ+0x38800], R13 ;  /* 0x0388000d020075a7 */ /* 0x000f22000800017f */
[----:B--2---:R-:W-:Y:S01]  /*6980*/  LOP3.LUT R3, R31, 0x18, R16, 0xf8, !PT ;  /* 0x000000181f037812 */ /* 0x004fe200078ef810 */
[----:B---3--:R-:W-:Y:S01]  /*6990*/  IMAD R0, R25, -0x40, R24 ;  /* 0xffffffc019007824 */ /* 0x008fe200078e0218 */
[----:B0-----:R-:W-:Y:S01]  /*69a0*/  SHF.R.U32.HI R4, RZ, 0x3, R31 ;  /* 0x00000003ff047819 */ /* 0x001fe2000001161f */
[--C-:B-----5:R-:W-:Y:S01]  /*69b0*/  IMAD.MOV.U32 R14, RZ, RZ, R9.reuse ;  /* 0x000000ffff0e7224 */ /* 0x120fe200078e0009 */
[----:B-1----:R-:W-:Y:S01]  /*69c0*/  SHF.R.U64 R26, R8, 0x10, R9 ;  /* 0x00000010081a7819 */ /* 0x002fe20000001209 */
[--C-:B----4-:R-:W-:Y:S01]  /*69d0*/  IMAD.MOV.U32 R5, RZ, RZ, R7.reuse ;  /* 0x000000ffff057224 */ /* 0x110fe200078e0007 */
[----:B------:R-:W-:Y:S01]  /*69e0*/  LOP3.LUT R31, R3, R4, RZ, 0x3c, !PT ;  /* 0x00000004031f7212 */ /* 0x000fe200078e3cff */
[----:B------:R-:W-:Y:S01]  /*69f0*/  IMAD.MOV.U32 R3, RZ, RZ, R8 ;  /* 0x000000ffff037224 */ /* 0x000fe200078e0008 */
[----:B------:R-:W-:Y:S01]  /*6a00*/  SHF.R.U64 R27, R6, 0x10, R7 ;  /* 0x00000010061b7819 */ /* 0x000fe20000001207 */
[----:B------:R-:W-:Y:S01]  /*6a10*/  IMAD.MOV.U32 R4, RZ, RZ, R6 ;  /* 0x000000ffff047224 */ /* 0x000fe200078e0006 */
[----:B------:R-:W-:Y:S01]  /*6a20*/  SHF.R.U32.HI R29, RZ, 0x10, R9 ;  /* 0x00000010ff1d7819 */ /* 0x000fe20000011609 */
[----:B------:R-:W-:Y:S01]  /*6a30*/  IMAD R31, R192, 0x200, R31 ;  /* 0x00000200c01f7824 */ /* 0x000fe200078e021f */
[----:B------:R-:W-:Y:S01]  /*6a40*/  PRMT R30, R3, 0x5410, R26 ;  /* 0x00005410031e7816 */ /* 0x000fe2000000001a */
[----:B------:R-:W-:Y:S01]  /*6a50*/  IMAD.MOV.U32 R8, RZ, RZ, R20 ;  /* 0x000000ffff087224 */ /* 0x000fe200078e0014 */
[----:B------:R-:W-:Y:S01]  /*6a60*/  SHF.R.U32.HI R24, RZ, 0x10, R7 ;  /* 0x00000010ff187819 */ /* 0x000fe20000011607 */
[----:B------:R-:W-:Y:S01]  /*6a70*/  IMAD R3, R31, 0x2, R2 ;  /* 0x000000021f037824 */ /* 0x000fe200078e0202 */
[----:B------:R-:W-:Y:S01]  /*6a80*/  SHF.R.U64 R25, R20, 0x10, R21 ;  /* 0x0000001014197819 */ /* 0x000fe20000001215 */
[----:B------:R-:W-:Y:S01]  /*6a90*/  BSSY B1, `(.L_x_4576) ;  /* 0x0000011000017945 */ /* 0x000fe20003800000 */
[----:B------:R-:W-:Y:S01]  /*6aa0*/  VIMNMX R37, R0, 0x40, PT ;  /* 0x0000004000257848 */ /* 0x000fe20003fe0100 */
[----:B------:R-:W-:Y:S01]  /*6ab0*/  IMAD.MOV.U32 R6, RZ, RZ, R10 ;  /* 0x000000ffff067224 */ /* 0x000fe200078e000a */
[----:B------:R-:W-:Y:S01]  /*6ac0*/  SHF.R.U64 R15, R10, 0x10, R11 ;  /* 0x000000100a0f7819 */ /* 0x000fe2000000120b */
[----:B------:R-:W-:Y:S01]  /*6ad0*/  IMAD.MOV.U32 R9, RZ, RZ, R21 ;  /* 0x000000ffff097224 */ /* 0x000fe200078e0015 */
[----:B------:R-:W-:Y:S01]  /*6ae0*/  PRMT R27, R4, 0x5410, R27 ;  /* 0x00005410041b7816 */ /* 0x000fe2000000001b */
[----:B------:R-:W-:Y:S01]  /*6af0*/  IMAD.MOV.U32 R7, RZ, RZ, R11 ;  /* 0x000000ffff077224 */ /* 0x000fe200078e000b */
[----:B------:R-:W-:Y:S01]  /*6b00*/  SHF.R.U32.HI R20, RZ, 0x10, R21 ;  /* 0x00000010ff147819 */ /* 0x000fe20000011615 */
        /* <DEDUP_REMOVED lines=9> */
.L_x_4829:
[----:B------:R-:W-:Y:S05]  /*6ba0*/  BSYNC B1 ;  /* 0x0000000000017941 */ /* 0x000fea0003800000 */
.L_x_4576:
[----:B------:R-:W-:Y:S01]  /*6bb0*/  BSSY B1, `(.L_x_4578) ;  /* 0x0000059000017945 */ /* 0x000fe20003800000 */
[----:B------:R-:W-:Y:S01]  /*6bc0*/  PRMT R33, R9, 0x5410, R20 ;  /* 0x0000541009217816 */ /* 0x000fe20000000014 */
[----:B------:R-:W-:Y:S01]  /*6bd0*/  @P2 VIADD R0, R4, 0xffffffc0 ;  /* 0xffffffc004002836 */ /* 0x000fe20000000000 */
[----:B------:R-:W-:Y:S02]  /*6be0*/  PRMT R34, R6, 0x5410, R15 ;  /* 0x0000541006227816 */ /* 0x000fe4000000000f */
[----:B------:R-:W-:Y:S01]  /*6bf0*/  PRMT R35, R7, 0x5410, R10 ;  /* 0x0000541007237816 */ /* 0x000fe2000000000a */
[----:B------:R-:W-:Y:S06]  /*6c00*/  @P1 BRA `(.L_x_4579) ;  /* 0x00000004004c1947 */ /* 0x000fec0003800000 */
[----:B------:R-:W1:Y:S01]  /*6c10*/  LDC R5, c[0x0][0x3f4] ;  /* 0x0000fd00ff057b82 */ /* 0x000e620000000800 */
[----:B------:R-:W-:Y:S01]  /*6c20*/  BSSY B2, `(.L_x_4580) ;  /* 0x000002a000027945 */ /* 0x000fe20003800000 */
[-C--:B-1----:R-:W-:Y:S02]  /*6c30*/  ISETP.GE.AND P0, PT, R184, R5.reuse, PT ;  /* 0x00000005b800720c */ /* 0x082fe40003f06270 */
[----:B------:R-:W-:-:S11]  /*6c40*/  ISETP.GE.AND P1, PT, R190, R5, PT ;  /* 0x00000005be00720c */ /* 0x000fd60003f26270 */
[----:B------:R-:W-:Y:S05]  /*6c50*/  @P0 BRA `(.L_x_4581) ;  /* 0x0000000000980947 */ /* 0x000fea0003800000 */
[----:B------:R-:W1:Y:S01]  /*6c60*/  LDS.128 R4, [R3+0x20400] ;  /* 0x0204000003047984 */ /* 0x000e620000000c00 */
[C---:B------:R-:W-:Y:S01]  /*6c70*/  IMAD.U32 R15, R32.reuse, 0x10000, RZ ;  /* 0x00010000200f7824 */ /* 0x040fe200078e00ff */
[----:B------:R-:W-:Y:S01]  /*6c80*/  LOP3.LUT R20, R32, 0xffff0000, RZ, 0xc0, !PT ;  /* 0xffff000020147812 */ /* 0x000fe200078ec0ff */
[C---:B0-----:R-:W-:Y:S01]  /*6c90*/  IMAD.U32 R13, R30.reuse, 0x10000, RZ ;  /* 0x000100001e0d7824 */ /* 0x041fe200078e00ff */
[----:B------:R-:W-:Y:S01]  /*6ca0*/  LOP3.LUT R14, R30, 0xffff0000, RZ, 0xc0, !PT ;  /* 0xffff00001e0e7812 */ /* 0x000fe200078ec0ff */
[C---:B-1----:R-:W-:Y:S01]  /*6cb0*/  IMAD.U32 R8, R4.reuse, 0x10000, RZ ;  /* 0x0001000004087824 */ /* 0x042fe200078e00ff */
        /* <DEDUP_REMOVED lines=32> */
.L_x_4581:
[----:B------:R-:W-:Y:S05]  /*6ec0*/  BSYNC B2 ;  /* 0x0000000000027941 */ /* 0x000fea0003800000 */
.L_x_4580:
[----:B------:R-:W-:Y:S05]  /*6ed0*/  @P1 BRA `(.L_x_4579) ;  /* 0x0000000000981947 */ /* 0x000fea0003800000 */
[----:B-1----:R-:W1:Y:S01]  /*6ee0*/  LDS.128 R4, [R0] ;  /* 0x0000000000047984 */ /* 0x002e620000000c00 */
        /* <DEDUP_REMOVED lines=37> */
.L_x_4579:
[----:B------:R-:W-:Y:S05]  /*7140*/  BSYNC B1 ;  /* 0x0000000000017941 */ /* 0x000fea0003800000 */
.L_x_4578:
[----:B------:R-:W-:-:S13]  /*7150*/  ISETP.GE.AND P0, PT, R234, R37, PT ;  /* 0x00000025ea00720c */ /* 0x000fda0003f06270 */
[----:B------:R-:W-:Y:S05]  /*7160*/  @P0 BRA `(.L_x_4582) ;  /* 0x00000014000c0947 */ /* 0x000fea0003800000 */
[----:B-12---:R-:W1:Y:S01]  /*7170*/  LDC R5, c[0x0][0x3f4] ;  /* 0x0000fd00ff057b82 */ /* 0x006e620000000800 */
[----:B------:R-:W-:Y:S01]  /*7180*/  BSSY B1, `(.L_x_4583) ;  /* 0x000002a000017945 */ /* 0x000fe20003800000 */
[-C--:B-1----:R-:W-:Y:S02]  /*7190*/  ISETP.GE.AND P0, PT, R184, R5.reuse, PT ;  /* 0x00000005b800720c */ /* 0x082fe40003f06270 */
[----:B------:R-:W-:-:S11]  /*71a0*/  ISETP.GE.AND P1, PT, R190, R5, PT ;  /* 0x00000005be00720c */ /* 0x000fd60003f26270 */
[----:B------:R-:W-:Y:S05]  /*71b0*/  @P0 BRA `(.L_x_4584) ;  /* 0x0000000000980947 */ /* 0x000fea0003800000 */
[----:B------:R-:W1:Y:S01]  /*71c0*/  LDS.128 R4, [R3+0x21400] ;  /* 0x0214000003047984 */ /* 0x000e620000000c00 */
        /* <DEDUP_REMOVED lines=12> */
[-C--:B------:R-:W-:Y:S01]  /*7290*/  FMUL.FTZ R15, R20, R4.reuse ;  /* 0x00000004140f7220 */ /* 0x080fe20000410000 */
[C---:B0-----:R-:W-:Y:S01]  /*72a0*/  FMUL.FTZ R13, R24.reuse, R4 ;  /* 0x00000004180d7220 */ /* 0x041fe20000410000 */
[C---:B------:R-:W-:Y:S01]  /*72b0*/  IMAD.U32 R11, R7.reuse, 0x10000, RZ ;  /* 0x00010000070b7824 */ /* 0x040fe200078e00ff */
[----:B------:R-:W-:Y:S01]  /*72c0*/  LOP3.LUT R7, R7, 0xffff0000, RZ, 0xc0, !PT ;  /* 0xffff000007077812 */ /* 0x000fe200078ec0ff */
[-C--:B------:R-:W-:Y:S01]  /*72d0*/  FFMA.FTZ R15, R24, R8.reuse, R15 ;  /* 0x00000008180f7223 */ /* 0x080fe2000001000f */
[----:B------:R-:W-:Y:S01]  /*72e0*/  FFMA.FTZ R4, R20, R8, -R13 ;  /* 0x0000000814047223 */ /* 0x000fe2000001080d */
[----:B------:R-:W-:-:S02]  /*72f0*/  IMAD.U32 R24, R29, 0x10000, RZ ;  /* 0x000100001d187824 */ /* 0x000fc400078e00ff */
[-C--:B------:R-:W-:Y:S01]  /*7300*/  FMUL.FTZ R14, R25, R5.reuse ;  /* 0x00000005190e7220 */ /* 0x080fe20000410000 */
[----:B------:R-:W-:Y:S01]  /*7310*/  FMUL.FTZ R8, R21, R5 ;  /* 0x0000000515087220 */ /* 0x000fe20000410000 */
[----:B------:R-:W-:Y:S01]  /*7320*/  LOP3.LUT R29, R29, 0xffff0000, RZ, 0xc0, !PT ;  /* 0xffff00001d1d7812 */ /* 0x000fe200078ec0ff */
[-C--:B------:R-:W-:Y:S01]  /*7330*/  FMUL.FTZ R13, R24, R6.reuse ;  /* 0x00000006180d7220 */ /* 0x080fe20000410000 */
[-C--:B------:R-:W-:Y:S01]  /*7340*/  FFMA.FTZ R5, R21, R9.reuse, -R14 ;  /* 0x0000000915057223 */ /* 0x080fe2000001080e */
[----:B------:R-:W-:Y:S01]  /*7350*/  FFMA.FTZ R8, R25, R9, R8 ;  /* 0x0000000919087223 */ /* 0x000fe20000010008 */
[C---:B------:R-:W-:Y:S01]  /*7360*/  FMUL.FTZ R9, R26.reuse, R6 ;  /* 0x000000061a097220 */ /* 0x040fe20000410000 */
[-C--:B------:R-:W-:Y:S01]  /*7370*/  FMUL.FTZ R14, R33, R7.reuse ;  /* 0x00000007210e7220 */ /* 0x080fe20000410000 */
[C---:B------:R-:W-:Y:S01]  /*7380*/  FMUL.FTZ R20, R29.reuse, R7 ;  /* 0x000000071d147220 */ /* 0x040fe20000410000 */
[-C--:B------:R-:W-:Y:S01]  /*7390*/  FFMA.FTZ R13, R26, R10.reuse, R13 ;  /* 0x0000000a1a0d7223 */ /* 0x080fe2000001000d */
[----:B------:R-:W-:Y:S01]  /*73a0*/  FFMA.FTZ R6, R24, R10, -R9 ;  /* 0x0000000a18067223 */ /* 0x000fe20000010809 */
[-C--:B------:R-:W-:Y:S01]  /*73b0*/  FFMA.FTZ R7, R29, R11.reuse, -R14 ;  /* 0x0000000b1d077223 */ /* 0x080fe2000001080e */
[----:B------:R-:W-:Y:S01]  /*73c0*/  FFMA.FTZ R20, R33, R11, R20 ;  /* 0x0000000b21147223 */ /* 0x000fe20000010014 */
[----:B------:R-:W-:-:S02]  /*73d0*/  F2FP.BF16.F32.PACK_AB R4, R15, R4 ;  /* 0x000000040f04723e */ /* 0x000fc400000010ff */
[----:B------:R-:W-:Y:S02]  /*73e0*/  F2FP.BF16.F32.PACK_AB R5, R8, R5 ;  /* 0x000000050805723e */ /* 0x000fe400000010ff */
[----:B------:R-:W-:Y:S02]  /*73f0*/  F2FP.BF16.F32.PACK_AB R6, R13, R6 ;  /* 0x000000060d06723e */ /* 0x000fe400000010ff */
[----:B------:R-:W-:-:S05]  /*7400*/  F2FP.BF16.F32.PACK_AB R7, R20, R7 ;  /* 0x000000071407723e */ /* 0x000fca00000010ff */
[----:B------:R1:W-:Y:S02]  /*7410*/  STS.128 [R3+0x21400], R4 ;  /* 0x0214000403007388 */ /* 0x0003e40000000c00 */
.L_x_4584:
[----:B------:R-:W-:Y:S05]  /*7420*/  BSYNC B1 ;  /* 0x0000000000017941 */ /* 0x000fea0003800000 */
.L_x_4583:
[----:B------:R-:W-:Y:S05]  /*7430*/  @P1 BRA `(.L_x_4582) ;  /* 0x0000001000581947 */ /* 0x000fea0003800000 */
[----:B-1----:R-:W1:Y:S01]  /*7440*/  LDS.128 R4, [R0+0x1000] ;  /* 0x0010000000047984 */ /* 0x002e620000000c00 */
[C---:B------:R-:W-:Y:S01]  /*7450*/  IMAD.U32 R15, R34.reuse, 0x10000, RZ ;  /* 0x00010000220f7824 */ /* 0x040fe200078e00ff */
[----:B------:R-:W-:Y:S01]  /*7460*/  LOP3.LUT R34, R34, 0xffff0000, RZ, 0xc0, !PT ;  /* 0xffff000022227812 */ /* 0x000fe200078ec0ff */
[C---:B0-----:R-:W-:Y:S01]  /*7470*/  IMAD.U32 R13, R27.reuse, 0x10000, RZ ;  /* 0x000100001b0d7824 */ /* 0x041fe200078e00ff */
        /* <DEDUP_REMOVED lines=13> */
[----:B------:R-:W-:Y:S01]  /*7550*/  FFMA.FTZ R4, R13, R3, -R14 ;  /* 0x000000030d047223 */ /* 0x000fe2000001080e */
[C---:B------:R-:W-:Y:S01]  /*7560*/  FMUL.FTZ R13, R24.reuse, R5 ;  /* 0x00000005180d7220 */ /* 0x040fe20000410000 */
[----:B------:R-:W-:Y:S01]  /*7570*/  LOP3.LUT R7, R7, 0xffff0000, RZ, 0xc0, !PT ;  /* 0xffff000007077812 */ /* 0x000fe200078ec0ff */
[-C--:B------:R-:W-:Y:S01]  /*7580*/  FFMA.FTZ R5, R24, R8.reuse, -R11 ;  /* 0x0000000818057223 */ /* 0x080fe2000001080b */
[----:B------:R-:W-:Y:S01]  /*7590*/  FFMA.FTZ R3, R15, R3, R20 ;  /* 0x000000030f037223 */ /* 0x000fe20000010014 */
[C---:B------:R-:W-:Y:S01]  /*75a0*/  LOP3.LUT R24, R31.reuse, 0xffff0000, RZ, 0xc0, !PT ;  /* 0xffff00001f187812 */ /* 0x040fe200078ec0ff */
[----:B------:R-:W-:Y:S02]  /*75b0*/  IMAD.U32 R15, R31, 0x10000, RZ ;  /* 0x000100001f0f7824 */ /* 0x000fe400078e00ff */
[----:B------:R-:W-:Y:S01]  /*75c0*/  FFMA.FTZ R8, R34, R8, R13 ;  /* 0x0000000822087223 */ /* 0x000fe2000001000d */
        /* <DEDUP_REMOVED lines=14> */
.L_x_4572:
[----:B------:R-:W-:-:S03]  /*76b0*/  UMOV UR4, 0xffffffff ;  /* 0xffffffff00047882 */ /* 0x000fc60000000000 */
[----:B------:R-:W-:Y:S05]  /*76c0*/  BRA.DIV UR4, `(.L_x_4585) ;  /* 0x00000152042c7947 */ /* 0x000fea000b800000 */
[----:B------:R-:W1:Y:S04]  /*76d0*/  SHFL.IDX PT, R3, R27, RZ, 0x1c1f ;  /* 0x001c1fff1b037589 */ /* 0x000e6800000e0000 */
[----:B------:R-:W2:Y:S04]  /*76e0*/  SHFL.IDX PT, R0, R26, RZ, 0x1c1f ;  /* 0x001c1fff1a007589 */ /* 0x000ea800000e0000 */
[----:B------:R3:W4:Y:S04]  /*76f0*/  SHFL.IDX PT, R5, R29, RZ, 0x1c1f ;  /* 0x001c1fff1d057589 */ /* 0x00072800000e0000 */
[----:B------:R3:W0:Y:S01]  /*7700*/  SHFL.IDX PT, R14, R28, RZ, 0x1c1f ;  /* 0x001c1fff1c0e7589 */ /* 0x00062200000e0000 */
[----:B-1----:R-:W-:-:S02]  /*7710*/  IMAD.MOV.U32 R21, RZ, RZ, R3 ;  /* 0x000000ffff157224 */ /* 0x002fc400078e0003 */
[----:B--23--:R-:W-:-:S07]  /*7720*/  IMAD.MOV.U32 R20, RZ, RZ, R0 ;  /* 0x000000ffff147224 */ /* 0x00cfce00078e0000 */
.L_x_4835:
[----:B------:R-:W-:Y:S01]  /*7730*/  ULDC UR4, c[0x0][0x448] ;  /* 0x0001120000047ab9 */ /* 0x000fe20000000800 */
[----:B------:R-:W1:Y:S01]  /*7740*/  LDC R45, c[0x0][0x3f4] ;  /* 0x0000fd00ff2d7b82 */ /* 0x000e620000000800 */
[----:B------:R-:W-:Y:S01]  /*7750*/  IMAD R0, R24, UR4, RZ ;  /* 0x0000000418007c24 */ /* 0x000fe2000f8e02ff */
[----:B------:R-:W-:Y:S01]  /*7760*/  LEA.HI R3, R218, R218, RZ, 0x1 ;  /* 0x000000dada037211 */ /* 0x000fe200078f08ff */
[----:B------:R-:W-:Y:S01]  /*7770*/  BSSY B1, `(.L_x_4586) ;  /* 0x0000013000017945 */ /* 0x000fe20003800000 */
[----:B----4-:R-:W-:Y:S01]  /*7780*/  IMAD.MOV.U32 R15, RZ, RZ, R5 ;  /* 0x000000ffff0f7224 */ /* 0x010fe200078e0005 */
        /* <DEDUP_REMOVED lines=14> */
[----:B0-----:R-:W-:Y:S01]  /*7870*/  IMAD.WIDE R14, R16, 0x2, R14 ;  /* 0x00000002100e7825 */ /* 0x001fe200078e020e */
[----:B------:R2:W5:Y:S04]  /*7880*/  LD.E.128 R4, desc[UR40][R20.64] ;  /* 0x0000002814047980 */ /* 0x000568000c101d00 */
[----:B------:R2:W5:Y:S02]  /*7890*/  LD.E.128 R8, desc[UR40][R14.64] ;  /* 0x000000280e087980 */ /* 0x000564000c101d00 */
.L_x_4587:
[----:B------:R-:W-:Y:S05]  /*78a0*/  BSYNC B1 ;  /* 0x0000000000017941 */ /* 0x000fea0003800000 */
.L_x_4586:
[----:B------:R-:W3:Y:S01]  /*78b0*/  SYNCS.PHASECHK.TRANS64.TRYWAIT P1, [R2+URZ+0x38800], R13 ;  /* 0x0388000d020075a7 */ /* 0x000ee2000802017f */
[----:B------:R-:W-:Y:S01]  /*78c0*/  IMAD R0, R25, -0x40, R0 ;  /* 0xffffffc019007824 */ /* 0x000fe200078e0200 */
[--C-:B-----5:R-:W-:Y:S01]  /*78d0*/  SHF.R.U64 R26, R4, 0x10, R5.reuse ;  /* 0x00000010041a7819 */ /* 0x120fe20000001205 */
[----:B------:R-:W-:Y:S01]  /*78e0*/  IMAD.MOV.U32 R3, RZ, RZ, R4 ;  /* 0x000000ffff037224 */ /* 0x000fe200078e0004 */
[--C-:B------:R-:W-:Y:S01]  /*78f0*/  SHF.R.U32.HI R27, RZ, 0x10, R5.reuse ;  /* 0x00000010ff1b7819 */ /* 0x100fe20000011605 */
[----:B0-2---:R-:W-:Y:S01]  /*7900*/  IMAD.MOV.U32 R14, RZ, RZ, R5 ;  /* 0x000000ffff0e7224 */ /* 0x005fe200078e0005 */
[--C-:B------:R-:W-:Y:S01]  /*7910*/  SHF.R.U64 R25, R6, 0x10, R7.reuse ;  /* 0x0000001006197819 */ /* 0x100fe20000001207 */
[----:B------:R-:W-:Y:S01]  /*7920*/  IMAD.MOV.U32 R4, RZ, RZ, R6 ;  /* 0x000000ffff047224 */ /* 0x000fe200078e0006 */
[--C-:B------:R-:W-:Y:S01]  /*7930*/  SHF.R.U32.HI R24, RZ, 0x10, R7.reuse ;  /* 0x00000010ff187819 */ /* 0x100fe20000011607 */
[----:B------:R-:W-:Y:S01]  /*7940*/  IMAD.MOV.U32 R5, RZ, RZ, R7 ;  /* 0x000000ffff057224 */ /* 0x000fe200078e0007 */
[--C-:B------:R-:W-:Y:S01]  /*7950*/  SHF.R.U64 R21, R8, 0x10, R9.reuse ;  /* 0x0000001008157819 */ /* 0x100fe20000001209 */
[----:B------:R-:W-:Y:S01]  /*7960*/  IMAD.MOV.U32 R6, RZ, RZ, R8 ;  /* 0x000000ffff067224 */ /* 0x000fe200078e0008 */
[--C-:B------:R-:W-:Y:S01]  /*7970*/  SHF.R.U32.HI R20, RZ, 0x10, R9.reuse ;  /* 0x00000010ff147819 */ /* 0x100fe20000011609 */
[----:B------:R-:W-:Y:S01]  /*7980*/  IMAD.MOV.U32 R7, RZ, RZ, R9 ;  /* 0x000000ffff077224 */ /* 0x000fe200078e0009 */
[----:B-1----:R-:W-:Y:S01]  /*7990*/  ISETP.GE.AND P0, PT, R16, R45, PT ;  /* 0x0000002d1000720c */ /* 0x002fe20003f06270 */
[----:B------:R-:W-:Y:S01]  /*79a0*/  IMAD.MOV.U32 R8, RZ, RZ, R10 ;  /* 0x000000ffff087224 */ /* 0x000fe200078e000a */
[----:B------:R-:W-:Y:S01]  /*79b0*/  VIMNMX R29, R0, 0x40, PT ;  /* 0x00000040001d7848 */ /* 0x000fe20003fe0100 */
[--C-:B------:R-:W-:Y:S01]  /*79c0*/  IMAD.MOV.U32 R9, RZ, RZ, R11.reuse ;  /* 0x000000ffff097224 */ /* 0x100fe200078e000b */
[--C-:B------:R-:W-:Y:S01]  /*79d0*/  SHF.R.U64 R15, R10, 0x10, R11.reuse ;  /* 0x000000100a0f7819 */ /* 0x100fe2000000120b */
[----:B------:R-:W-:Y:S01]  /*79e0*/  BSSY B1, `(.L_x_4588) ;  /* 0x000000d000017945 */ /* 0x000fe20003800000 */
[----:B------:R-:W-:-:S02]  /*79f0*/  SHF.R.U32.HI R10, RZ, 0x10, R11 ;  /* 0x00000010ff0a7819 */ /* 0x000fc4000001160b */
[----:B------:R-:W-:Y:S02]  /*7a00*/  PRMT R39, R3, 0x5410, R26 ;  /* 0x0000541003277816 */ /* 0x000fe4000000001a */
[-C--:B------:R-:W-:Y:S02]  /*7a10*/  ISETP.GE.OR P2, PT, R22, R29.reuse, P0 ;  /* 0x0000001d1600720c */ /* 0x080fe40000746670 */
        /* <DEDUP_REMOVED lines=8> */
[----:B---3--:R-:W-:Y:S06]  /*7aa0*/  @!P1 BRA `(.L_x_4589) ;  /* 0x0000014c00ac9947 */ /* 0x008fec0003800000 */
.L_x_4836:
[----:B------:R-:W-:Y:S05]  /*7ab0*/  BSYNC B1 ;  /* 0x0000000000017941 */ /* 0x000fea0003800000 */
.L_x_4588:
[----:B------:R-:W-:Y:S04]  /*7ac0*/  BSSY B1, `(.L_x_4590) ;  /* 0x000005a000017945 */ /* 0x000fe80003800000 */
[----:B------:R-:W-:Y:S05]  /*7ad0*/  @P2 BRA `(.L_x_4591) ;  /* 0x0000000400602947 */ /* 0x000fea0003800000 */
[----:B------:R-:W-:Y:S01]  /*7ae0*/  IMAD.SHL.U32 R4, R188, 0x40, RZ ;  /* 0x00000040bc047824 */ /* 0x000fe200078e00ff */
[C---:B------:R-:W-:Y:S01]  /*7af0*/  LOP3.LUT R27, R41.reuse, 0xffff0000, RZ, 0xc0, !PT ;  /* 0xffff0000291b7812 */ /* 0x040fe200078ec0ff */
        /* <DEDUP_REMOVED lines=14> */
[----:B------:R-:W0:Y:S01]  /*7be0*/  LDS.128 R4, [R36+0x20400] ;  /* 0x0204000024047984 */ /* 0x000e220000000c00 */
[C---:B-1----:R-:W-:Y:S01]  /*7bf0*/  IMAD.U32 R21, R8.reuse, 0x10000, RZ ;  /* 0x0001000008157824 */ /* 0x042fe200078e00ff */
[----:B------:R-:W-:Y:S01]  /*7c00*/  LOP3.LUT R8, R8, 0xffff0000, RZ, 0xc0, !PT ;  /* 0xffff000008087812 */ /* 0x000fe200078ec0ff */
[C---:B------:R-:W-:Y:S01]  /*7c10*/  IMAD.U32 R25, R10.reuse, 0x10000, RZ ;  /* 0x000100000a197824 */ /* 0x040fe200078e00ff */
[----:B------:R-:W-:Y:S01]  /*7c20*/  LOP3.LUT R10, R10, 0xffff0000, RZ, 0xc0, !PT ;  /* 0xffff00000a0a7812 */ /* 0x000fe200078ec0ff */
[----:B0-----:R-:W-:Y:S02]  /*7c30*/  IMAD.U32 R13, R4, 0x10000, RZ ;  /* 0x00010000040d7824 */ /* 0x001fe400078e00ff */
[C---:B------:R-:W-:Y:S01]  /*7c40*/  FMUL.FTZ R32, R21.reuse, R30 ;  /* 0x0000001e15207220 */ /* 0x040fe20000410000 */
[-C--:B------:R-:W-:Y:S01]  /*7c50*/  FMUL.FTZ R34, R21, R28.reuse ;  /* 0x0000001c15227220 */ /* 0x080fe20000410000 */
[----:B------:R-:W-:Y:S01]  /*7c60*/  LOP3.LUT R21, R39, 0xffff0000, RZ, 0xc0, !PT ;  /* 0xffff000027157812 */ /* 0x000fe200078ec0ff */
[----:B------:R-:W-:Y:S01]  /*7c70*/  FMUL.FTZ R29, R8, R27 ;  /* 0x0000001b081d7220 */ /* 0x000fe20000410000 */
[----:B------:R-:W-:Y:S01]  /*7c80*/  LOP3.LUT R4, R4, 0xffff0000, RZ, 0xc0, !PT ;  /* 0xffff000004047812 */ /* 0x000fe200078ec0ff */
[----:B------:R-:W-:Y:S01]  /*7c90*/  FFMA.FTZ R31, R13, R28, -R32 ;  /* 0x0000001c0d1f7223 */ /* 0x000fe20000010820 */
[----:B------:R-:W-:-:S02]  /*7ca0*/  IMAD.U32 R32, R43, 0x10000, RZ ;  /* 0x000100002b207824 */ /* 0x000fc400078e00ff */
[----:B------:R-:W-:Y:S01]  /*7cb0*/  FFMA.FTZ R34, R13, R30, R34 ;  /* 0x0000001e0d227223 */ /* 0x000fe20000010022 */
[----:B------:R-:W-:Y:S02]  /*7cc0*/  IMAD.U32 R28, R40, 0x10000, RZ ;  /* 0x00010000281c7824 */ /* 0x000fe400078e00ff */
[-C--:B------:R-:W-:Y:S01]  /*7cd0*/  FMUL.FTZ R13, R8, R21.reuse ;  /* 0x00000015080d7220 */ /* 0x080fe20000410000 */
[----:B------:R-:W-:Y:S01]  /*7ce0*/  FFMA.FTZ R30, R4, R21, -R29 ;  /* 0x00000015041e7223 */ /* 0x000fe2000001081d */
[----:B------:R-:W-:Y:S01]  /*7cf0*/  FMUL.FTZ R8, R25, R32 ;  /* 0x0000002019087220 */ /* 0x000fe20000410000 */
[C---:B------:R-:W-:Y:S01]  /*7d00*/  IMAD.U32 R15, R6.reuse, 0x10000, RZ ;  /* 0x00010000060f7824 */ /* 0x040fe200078e00ff */
[----:B------:R-:W-:Y:S01]  /*7d10*/  LOP3.LUT R29, R43, 0xffff0000, RZ, 0xc0, !PT ;  /* 0xffff00002b1d7812 */ /* 0x000fe200078ec0ff */
[-C--:B------:R-:W-:Y:S01]  /*7d20*/  FMUL.FTZ R25, R25, R28.reuse ;  /* 0x0000001c19197220 */ /* 0x080fe20000410000 */
[----:B------:R-:W-:Y:S01]  /*7d30*/  LOP3.LUT R6, R6, 0xffff0000, RZ, 0xc0, !PT ;  /* 0xffff000006067812 */ /* 0x000fe200078ec0ff */
[C---:B------:R-:W-:Y:S01]  /*7d40*/  FFMA.FTZ R28, R15.reuse, R28, -R8 ;  /* 0x0000001c0f1c7223 */ /* 0x040fe20000010808 */
[----:B------:R-:W-:Y:S01]  /*7d50*/  LOP3.LUT R21, R40, 0xffff0000, RZ, 0xc0, !PT ;  /* 0xffff000028157812 */ /* 0x000fe200078ec0ff */
[----:B------:R-:W-:Y:S01]  /*7d60*/  FFMA.FTZ R32, R15, R32, R25 ;  /* 0x000000200f207223 */ /* 0x000fe20000010019 */
[----:B------:R-:W-:-:S02]  /*7d70*/  IMAD.U32 R24, R9, 0x10000, RZ ;  /* 0x0001000009187824 */ /* 0x000fc400078e00ff */
[----:B------:R-:W-:Y:S01]  /*7d80*/  FMUL.FTZ R15, R10, R29 ;  /* 0x0000001d0a0f7220 */ /* 0x000fe20000410000 */
[----:B------:R-:W-:Y:S02]  /*7d90*/  IMAD.U32 R25, R42, 0x10000, RZ ;  /* 0x000100002a197824 */ /* 0x000fe400078e00ff */
[----:B------:R-:W-:Y:S01]  /*7da0*/  FFMA.FTZ R27, R4, R27, R13 ;  /* 0x0000001b041b7223 */ /* 0x000fe2000001000d */
[----:B------:R-:W-:Y:S02]  /*7db0*/  IMAD.U32 R14, R5, 0x10000, RZ ;  /* 0x00010000050e7824 */ /* 0x000fe400078e00ff */
[-C--:B------:R-:W-:Y:S01]  /*7dc0*/  FMUL.FTZ R37, R10, R21.reuse ;  /* 0x000000150a257220 */ /* 0x080fe20000410000 */
[----:B------:R-:W-:Y:S02]  /*7dd0*/  IMAD.U32 R13, R0, 0x10000, RZ ;  /* 0x00010000000d7824 */ /* 0x000fe400078e00ff */
[----:B------:R-:W-:Y:S01]  /*7de0*/  FFMA.FTZ R35, R6, R21, -R15 ;  /* 0x0000001506237223 */ /* 0x000fe2000001080f */
[----:B------:R-:W-:Y:S01]  /*7df0*/  FMUL.FTZ R33, R24, R25 ;  /* 0x0000001918217220 */ /* 0x000fe20000410000 */
[----:B------:R-:W-:-:S02]  /*7e00*/  IMAD.U32 R26, R11, 0x10000, RZ ;  /* 0x000100000b1a7824 */ /* 0x000fc400078e00ff */
[----:B------:R-:W-:Y:S01]  /*7e10*/  FMUL.FTZ R24, R24, R13 ;  /* 0x0000000d18187220 */ /* 0x000fe20000410000 */
[----:B------:R-:W-:Y:S02]  /*7e20*/  IMAD.U32 R21, R44, 0x10000, RZ ;  /* 0x000100002c157824 */ /* 0x000fe400078e00ff */
[----:B------:R-:W-:Y:S01]  /*7e30*/  FFMA.FTZ R37, R6, R29, R37 ;  /* 0x0000001d06257223 */ /* 0x000fe20000010025 */
[----:B------:R-:W-:Y:S02]  /*7e40*/  IMAD.U32 R15, R3, 0x10000, RZ ;  /* 0x00010000030f7824 */ /* 0x000fe400078e00ff */
[----:B------:R-:W-:Y:S01]  /*7e50*/  FFMA.FTZ R33, R14, R13, -R33 ;  /* 0x0000000d0e217223 */ /* 0x000fe20000010821 */
[----:B------:R-:W-:Y:S01]  /*7e60*/  IMAD.U32 R20, R7, 0x10000, RZ ;  /* 0x0001000007147824 */ /* 0x000fe200078e00ff */
[----:B------:R-:W-:Y:S01]  /*7e70*/  LOP3.LUT R9, R9, 0xffff0000, RZ, 0xc0, !PT ;  /* 0xffff000009097812 */ /* 0x000fe200078ec0ff */
[C---:B------:R-:W-:Y:S01]  /*7e80*/  FMUL.FTZ R29, R26.reuse, R21 ;  /* 0x000000151a1d7220 */ /* 0x040fe20000410000 */
[----:B------:R-:W-:Y:S01]  /*7e90*/  LOP3.LUT R11, R11, 0xffff0000, RZ, 0xc0, !PT ;  /* 0xffff00000b0b7812 */ /* 0x000fe200078ec0ff */
[----:B------:R-:W-:Y:S01]  /*7ea0*/  FMUL.FTZ R13, R26, R15 ;  /* 0x0000000f1a0d7220 */ /* 0x000fe20000410000 */
[----:B------:R-:W-:Y:S01]  /*7eb0*/  LOP3.LUT R8, R42, 0xffff0000, RZ, 0xc0, !PT ;  /* 0xffff00002a087812 */ /* 0x000fe200078ec0ff */
[----:B------:R-:W-:Y:S01]  /*7ec0*/  FFMA.FTZ R24, R14, R25, R24 ;  /* 0x000000190e187223 */ /* 0x000fe20000010018 */
[----:B------:R-:W-:Y:S01]  /*7ed0*/  LOP3.LUT R10, R44, 0xffff0000, RZ, 0xc0, !PT ;  /* 0xffff00002c0a7812 */ /* 0x000fe200078ec0ff */
[----:B------:R-:W-:Y:S01]  /*7ee0*/  FFMA.FTZ R29, R20, R15, -R29 ;  /* 0x0000000f141d7223 */ /* 0x000fe2000001081d */
        /* <DEDUP_REMOVED lines=8> */
[----:B------:R-:W-:Y:S01]  /*7f70*/  FMUL.FTZ R11, R11, R6 ;  /* 0x000000060b0b7220 */ /* 0x000fe20000410000 */
[----:B------:R-:W-:Y:S01]  /*7f80*/  FFMA.FTZ R14, R5, R4, -R14 ;  /* 0x00000004050e7223 */ /* 0x000fe2000001080e */
[----:B------:R-:W-:Y:S01]  /*7f90*/  F2FP.BF16.F32.PACK_AB R4, R30, R31 ;  /* 0x0000001f1e04723e */ /* 0x000fe200000010ff */
        /* <DEDUP_REMOVED lines=8> */
[----:B------:R1:W-:Y:S01]  /*8020*/  STS.128 [R36+0x20400], R4 ;  /* 0x0204000424007388 */ /* 0x0003e20000000c00 */
[----:B------:R-:W-:Y:S02]  /*8030*/  F2FP.BF16.F32.PACK_AB R9, R9, R24 ;  /* 0x000000180909723e */ /* 0x000fe400000010ff */
[----:B------:R-:W-:-:S05]  /*8040*/  F2FP.BF16.F32.PACK_AB R11, R26, R13 ;  /* 0x0000000d1a0b723e */ /* 0x000fca00000010ff */
[----:B------:R1:W-:Y:S02]  /*8050*/  STS.128 [R38+0x20400], R8 ;  /* 0x0204000826007388 */ /* 0x0003e40000000c00 */
.L_x_4591:
[----:B------:R-:W-:Y:S05]  /*8060*/  BSYNC B1 ;  /* 0x0000000000017941 */ /* 0x000fea0003800000 */
.L_x_4590:
[----:B------:R-:W-:Y:S05]  /*8070*/  @P0 BRA `(.L_x_4582) ;  /* 0x0000000400480947 */ /* 0x000fea0003800000 */
[----:B------:R-:W-:Y:S01]  /*8080*/  IMAD.IADD R45, R16, 0x1, R45 ;  /* 0x00000001102d7824 */ /* 0x000fe200078e022d */
[----:B-1----:R-:W-:Y:S01]  /*8090*/  SHF.R.U32.HI R5, RZ, 0x3, R230 ;  /* 0x00000003ff057819 */ /* 0x002fe200000116e6 */
[C---:B------:R-:W-:Y:S01]  /*80a0*/  IMAD.U32 R30, R41.reuse, 0x10000, RZ ;  /* 0x00010000291e7824 */ /* 0x040fe200078e00ff */
[----:B------:R-:W-:Y:S01]  /*80b0*/  LOP3.LUT R32, R41, 0xffff0000, RZ, 0xc0, !PT ;  /* 0xffff000029207812 */ /* 0x000fe200078ec0ff */
[----:B------:R-:W-:Y:S01]  /*80c0*/  IMAD.U32 R28, R39, 0x10000, RZ ;  /* 0x00010000271c7824 */ /* 0x000fe200078e00ff */
[----:B------:R-:W-:Y:S01]  /*80d0*/  LOP3.LUT R4, R230, 0x38, R45, 0xf8, !PT ;  /* 0x00000038e6047812 */ /* 0x000fe200078ef82d */
[----:B------:R-:W-:Y:S01]  /*80e0*/  IMAD.U32 R37, R0, 0x10000, RZ ;  /* 0x0001000000257824 */ /* 0x000fe200078e00ff */
[----:B------:R-:W-:Y:S02]  /*80f0*/  LOP3.LUT R41, R44, 0xffff0000, RZ, 0xc0, !PT ;  /* 0xffff00002c297812 */ /* 0x000fe400078ec0ff */
[----:B------:R-:W-:-:S05]  /*8100*/  LOP3.LUT R4, R4, R5, RZ, 0x3c, !PT ;  /* 0x0000000504047212 */ /* 0x000fca00078e3cff */
[----:B------:R-:W-:Y:S02]  /*8110*/  IMAD.IADD R9, R231, 0x1, R4 ;  /* 0x00000001e7097824 */ /* 0x000fe400078e0204 */
[----:B------:R-:W1:Y:S02]  /*8120*/  LDS.128 R4, [R228+0x20400] ;  /* 0x02040000e4047984 */ /* 0x000e640000000c00 */
[----:B0-----:R-:W-:-:S05]  /*8130*/  IMAD R13, R9, 0x2, R2 ;  /* 0x00000002090d7824 */ /* 0x001fca00078e0202 */
        /* <DEDUP_REMOVED lines=15> */
[----:B------:R-:W-:Y:S01]  /*8230*/  LOP3.LUT R24, R39, 0xffff0000, RZ, 0xc0, !PT ;  /* 0xffff000027187812 */ /* 0x000fe200078ec0ff */
[----:B------:R-:W-:Y:S01]  /*8240*/  FMUL.FTZ R33, R32, R8 ;  /* 0x0000000820217220 */ /* 0x000fe20000410000 */
[----:B------:R-:W-:-:S02]  /*8250*/  IMAD.U32 R39, R42, 0x10000, RZ ;  /* 0x000100002a277824 */ /* 0x000fc400078e00ff */
[-C--:B------:R-:W-:Y:S01]  /*8260*/  FFMA.FTZ R29, R28, R14.reuse, -R29 ;  /* 0x0000000e1c1d7223 */ /* 0x080fe2000001081d */
[----:B------:R-:W-:Y:S01]  /*8270*/  FFMA.FTZ R31, R30, R14, R31 ;  /* 0x0000000e1e1f7223 */ /* 0x000fe2000001001f */
[C---:B------:R-:W-:Y:S01]  /*8280*/  FMUL.FTZ R35, R24.reuse, R8 ;  /* 0x0000000818237220 */ /* 0x040fe20000410000 */
[-C--:B------:R-:W-:Y:S01]  /*8290*/  FFMA.FTZ R8, R24, R4.reuse, -R33 ;  /* 0x0000000418087223 */ /* 0x080fe20000010821 */
[-C--:B------:R-:W-:Y:S01]  /*82a0*/  FMUL.FTZ R24, R39, R25.reuse ;  /* 0x0000001927187220 */ /* 0x080fe20000410000 */
[----:B------:R-:W-:Y:S01]  /*82b0*/  FMUL.FTZ R28, R37, R25 ;  /* 0x00000019251c7220 */ /* 0x000fe20000410000 */
[----:B------:R-:W-:Y:S02]  /*82c0*/  IMAD.U32 R26, R10, 0x10000, RZ ;  /* 0x000100000a1a7824 */ /* 0x000fe400078e00ff */
[----:B------:R-:W-:Y:S01]  /*82d0*/  FFMA.FTZ R14, R32, R4, R35 ;  /* 0x00000004200e7223 */ /* 0x000fe20000010023 */
[----:B------:R-:W-:Y:S01]  /*82e0*/  IMAD.U32 R30, R43, 0x10000, RZ ;  /* 0x000100002b1e7824 */ /* 0x000fe200078e00ff */
[----:B------:R-:W-:Y:S01]  /*82f0*/  LOP3.LUT R10, R10, 0xffff0000, RZ, 0xc0, !PT ;  /* 0xffff00000a0a7812 */ /* 0x000fe200078ec0ff */
[----:B------:R-:W-:-:S02]  /*8300*/  IMAD.U32 R4, R40, 0x10000, RZ ;  /* 0x0001000028047824 */ /* 0x000fc400078e00ff */
[-C--:B------:R-:W-:Y:S01]  /*8310*/  FFMA.FTZ R24, R37, R15.reuse, -R24 ;  /* 0x0000000f25187223 */ /* 0x080fe20000010818 */
[----:B------:R-:W-:Y:S01]  /*8320*/  FFMA.FTZ R28, R39, R15, R28 ;  /* 0x0000000f271c7223 */ /* 0x000fe2000001001c */
[----:B------:R-:W-:Y:S01]  /*8330*/  LOP3.LUT R40, R40, 0xffff0000, RZ, 0xc0, !PT ;  /* 0xffff000028287812 */ /* 0x000fe200078ec0ff */
[-C--:B------:R-:W-:Y:S01]  /*8340*/  FMUL.FTZ R15, R30, R26.reuse ;  /* 0x0000001a1e0f7220 */ /* 0x080fe20000410000 */
[----:B------:R-:W-:Y:S01]  /*8350*/  LOP3.LUT R32, R43, 0xffff0000, RZ, 0xc0, !PT ;  /* 0xffff00002b207812 */ /* 0x000fe200078ec0ff */
[----:B------:R-:W-:Y:S02]  /*8360*/  IMAD.U32 R27, R11, 0x10000, RZ ;  /* 0x000100000b1b7824 */ /* 0x000fe400078e00ff */
[----:B------:R-:W-:Y:S01]  /*8370*/  FMUL.FTZ R25, R4, R26 ;  /* 0x0000001a04197220 */ /* 0x000fe20000410000 */
[----:B------:R-:W-:Y:S02]  /*8380*/  IMAD.U32 R39, R44, 0x10000, RZ ;  /* 0x000100002c277824 */ /* 0x000fe400078e00ff */
[----:B------:R-:W-:Y:S01]  /*8390*/  FFMA.FTZ R15, R4, R20, -R15 ;  /* 0x00000014040f7223 */ /* 0x000fe2000001080f */
[-C--:B------:R-:W-:Y:S01]  /*83a0*/  FMUL.FTZ R33, R32, R10.reuse ;  /* 0x0000000a20217220 */ /* 0x080fe20000410000 */
[----:B------:R-:W-:Y:S01]  /*83b0*/  FMUL.FTZ R35, R40, R10 ;  /* 0x0000000a28237220 */ /* 0x000fe20000410000 */
[----:B------:R-:W-:-:S02]  /*83c0*/  IMAD.U32 R37, R3, 0x10000, RZ ;  /* 0x0001000003257824 */ /* 0x000fc400078e00ff */
[-C--:B------:R-:W-:Y:S01]  /*83d0*/  FMUL.FTZ R4, R39, R27.reuse ;  /* 0x0000001b27047220 */ /* 0x080fe20000410000 */
[----:B------:R-:W-:Y:S01]  /*83e0*/  FFMA.FTZ R10, R30, R20, R25 ;  /* 0x000000141e0a7223 */ /* 0x000fe20000010019 */
[-C--:B------:R-:W-:Y:S01]  /*83f0*/  FFMA.FTZ R20, R40, R6.reuse, -R33 ;  /* 0x0000000628147223 */ /* 0x080fe20000010821 */
[----:B------:R-:W-:Y:S01]  /*8400*/  FFMA.FTZ R35, R32, R6, R35 ;  /* 0x0000000620237223 */ /* 0x000fe20000010023 */
[C---:B------:R-:W-:Y:S01]  /*8410*/  FMUL.FTZ R6, R37.reuse, R27 ;  /* 0x0000001b25067220 */ /* 0x040fe20000410000 */
[-C--:B------:R-:W-:Y:S01]  /*8420*/  FFMA.FTZ R25, R37, R21.reuse, -R4 ;  /* 0x0000001525197223 */ /* 0x080fe20000010804 */
[----:B------:R-:W-:Y:S02]  /*8430*/  LOP3.LUT R37, R42, 0xffff0000, RZ, 0xc0, !PT ;  /* 0xffff00002a257812 */ /* 0x000fe400078ec0ff */
[----:B------:R-:W-:Y:S01]  /*8440*/  LOP3.LUT R11, R11, 0xffff0000, RZ, 0xc0, !PT ;  /* 0xffff00000b0b7812 */ /* 0x000fe200078ec0ff */
[----:B------:R-:W-:Y:S01]  /*8450*/  FFMA.FTZ R21, R39, R21, R6 ;  /* 0x0000001527157223 */ /* 0x000fe20000010006 */
[----:B------:R-:W-:Y:S01]  /*8460*/  LOP3.LUT R27, R0, 0xffff0000, RZ, 0xc0, !PT ;  /* 0xffff0000001b7812 */ /* 0x000fe200078ec0ff */
[----:B------:R-:W-:Y:S01]  /*8470*/  FMUL.FTZ R0, R37, R9 ;  /* 0x0000000925007220 */ /* 0x000fe20000410000 */
[----:B------:R-:W-:Y:S01]  /*8480*/  LOP3.LUT R33, R3, 0xffff0000, RZ, 0xc0, !PT ;  /* 0xffff000003217812 */ /* 0x000fe200078ec0ff */
[----:B------:R-:W-:Y:S01]  /*8490*/  FMUL.FTZ R6, R41, R11 ;  /* 0x0000000b29067220 */ /* 0x000fe20000410000 */
[----:B------:R-:W-:Y:S01]  /*84a0*/  F2FP.BF16.F32.PACK_AB R10, R35, R10 ;  /* 0x0000000a230a723e */ /* 0x000fe200000010ff */
[C---:B------:R-:W-:Y:S01]  /*84b0*/  FMUL.FTZ R4, R27.reuse, R9 ;  /* 0x000000091b047220 */ /* 0x040fe20000410000 */
[----:B------:R-:W-:Y:S01]  /*84c0*/  FFMA.FTZ R3, R27, R5, -R0 ;  /* 0x000000051b037223 */ /* 0x000fe20000010800 */
[C---:B------:R-:W-:Y:S01]  /*84d0*/  FMUL.FTZ R26, R33.reuse, R11 ;  /* 0x0000000b211a7220 */ /* 0x040fe20000410000 */
        /* <DEDUP_REMOVED lines=9> */
[----:B------:R4:W-:Y:S01]  /*8570*/  STS.128 [R228+0x20400], R4 ;  /* 0x02040004e4007388 */ /* 0x0009e20000000c00 */
[----:B------:R-:W-:-:S05]  /*8580*/  F2FP.BF16.F32.PACK_AB R11, R26, R21 ;  /* 0x000000151a0b723e */ /* 0x000fca00000010ff */
[----:B------:R4:W-:Y:S02]  /*8590*/  STS.128 [R13+0x20400], R8 ;  /* 0x020400080d007388 */ /* 0x0009e40000000c00 */
.L_x_4582:
[----:B------:R-:W-:Y:S05]  /*85a0*/  BSYNC B0 ;  /* 0x0000000000007941 */ /* 0x000fea0003800000 */
.L_x_4571:
        /* <DEDUP_REMOVED lines=8> */
.L_x_4568:
[----:B------:R-:W-:-:S13]  /*8630*/  ISETP.NE.AND P0, PT, R187, 0x3, PT ;  /* 0x00000003bb00780c */ /* 0x000fda0003f05270 */
[----:B------:R-:W-:Y:S05]  /*8640*/  @!P0 BRA `(.L_x_4592) ;  /* 0x0000000000048947 */ /* 0x000fea0003800000 */
[----:B------:R-:W-:Y:S01]  /*8650*/  BPT.TRAP 0x1 ;  /* 0x000000040000795c */ /* 0x000fe20000300000 */
.L_x_4592:
[----:B------:R-:W-:Y:S01]  /*8660*/  IMAD R20, R18, 0x8, R2 ;  /* 0x0000000812147824 */ /* 0x000fe200078e0202 */
[----:B0---4-:R-:W-:-:S04]  /*8670*/  SHF.L.U32 R13, R23, 0x1f, RZ ;  /* 0x0000001f170d7819 */ /* 0x011fc800000006ff */
[----:B------:R0:W4:Y:S01]  /*8680*/  SYNCS.PHASECHK.TRANS64.TRYWAIT P1, [R20+URZ+0x38830], R13 ;  /* 0x0388300d140075a7 */ /* 0x000122000802017f */
[----:B------:R-:W-:Y:S05]  /*8690*/  @!P0 BRA `(.L_x_4593) ;  /* 0x0000000000048947 */ /* 0x000fea0003800000 */
[----:B------:R-:W-:Y:S01]  /*86a0*/  BPT.TRAP 0x1 ;  /* 0x000000040000795c */ /* 0x000fe20000300000 */
.L_x_4593:
[C---:B--23--:R-:W-:Y:S02]  /*86b0*/  VIADD R0, R2.reuse, 0x22400 ;  /* 0x0002240002007836 */ /* 0x04cfe40000000000 */
[----:B-1----:R-:W-:-:S03]  /*86c0*/  VIADD R3, R2, 0x20400 ;  /* 0x0002040002037836 */ /* 0x002fc60000000000 */
[----:B------:R-:W-:Y:S02]  /*86d0*/  SHF.R.U32.HI R0, RZ, 0x4, R0 ;  /* 0x00000004ff007819 */ /* 0x000fe40000011600 */
[----:B------:R-:W-:Y:S02]  /*86e0*/  SHF.R.U32.HI R3, RZ, 0x4, R3 ;  /* 0x00000004ff037819 */ /* 0x000fe40000011603 */
[----:B------:R-:W-:Y:S02]  /*86f0*/  LOP3.LUT R0, R0, 0x3fff, RZ, 0xc0, !PT ;  /* 0x00003fff00007812 */ /* 0x000fe400078ec0ff */
[----:B------:R-:W-:Y:S02]  /*8700*/  LOP3.LUT R8, R3, 0x3fff, RZ, 0xc0, !PT ;  /* 0x00003fff03087812 */ /* 0x000fe400078ec0ff */
[----:B------:R-:W-:Y:S01]  /*8710*/  LOP3.LUT R3, R0, 0x10000, RZ, 0xfc, !PT ;  /* 0x0001000000037812 */ /* 0x000fe200078efcff */
[----:B----4-:R-:W-:Y:S06]  /*8720*/  @P1 BRA `(.L_x_4594) ;  /* 0x0000000000081947 */ /* 0x010fec0003800000 */
[----:B------:R-:W1:Y:S02]  /*8730*/  SYNCS.PHASECHK.TRANS64.TRYWAIT P1, [R20+URZ+0x38830], R13 ;  /* 0x0388300d140075a7 */ /* 0x000e64000802017f */
[----:B-1----:R-:W-:Y:S05]  /*8740*/  @!P1 BRA `(.L_x_4595) ;  /* 0x0000014000989947 */ /* 0x002fea0003800000 */
.L_x_4594:
[----:B------:R-:W-:Y:S01]  /*8750*/  IMAD R10, R18, 0x200, R3 ;  /* 0x00000200120a7824 */ /* 0x000fe200078e0203 */
        /* <DEDUP_REMOVED lines=12> */
[----:B------:R-:W-:Y:S01]  /*8820*/  BSSY B0, `(.L_x_4596) ;  /* 0x0000024000007945 */ /* 0x000fe20003800000 */
        /* <DEDUP_REMOVED lines=14> */
[----:B------:R-:W-:Y:S02]  /*8910*/  WARPGROUP.DEPBAR.LE gsb0, 0x0 ;  /* 0x00008000000079c5 */ /* 0x000fe40000010000 */
[----:B------:R-:W-:-:S07]  /*8920*/  WARPGROUP.ARRIVE ;  /* 0x00000000000079c5 */ /* 0x000fce0000000000 */
        /* <DEDUP_REMOVED lines=10> */
[----:B------:R-:W-:Y:S02]  /*89d0*/  R2UR UR6, R10 ;  /* 0x000000000a0672ca */ /* 0x000fe400000e0000 */
[----:B------:R-:W-:Y:S02]  /*89e0*/  R2UR UR7, R11 ;  /* 0x000000000b0772ca */ /* 0x000fe400000e0000 */
[----:B------:R-:W-:Y:S01]  /*89f0*/  SHF.L.U32 R11, R12, 0x1f, RZ ;  /* 0x0000001f0c0b7819 */ /* 0x000fe200000006ff */
[----:B------:R-:W-:-:S02]  /*8a00*/  WARPGROUP.DEPBAR.LE gsb0, 0x0 ;  /* 0x00008000000079c5 */ /* 0x000fc40000010000 */
[----:B------:R-:W-:-:S08]  /*8a10*/  WARPGROUP.ARRIVE ;  /* 0x00000000000079c5 */ /* 0x000fd00000000000 */
[----:B------:R-:W-:Y:S03]  /*8a20*/  HGMMA.64x64x16.F32.BF16 R24, gdesc[UR4], R24, gsb0 ;  /* 0x00e00000041879f0 */ /* 0x000fe60008001818 */
[----:B------:R-:W-:Y:S02]  /*8a30*/  WARPGROUP.DEPBAR.LE gsb0, 0x0 ;  /* 0x00008000000079c5 */ /* 0x000fe40000010000 */
[----:B------:R-:W2:Y:S02]  /*8a40*/  SYNCS.PHASECHK.TRANS64.TRYWAIT P1, [R2+URZ+0x38810], R11 ;  /* 0x0388100b020075a7 */ /* 0x000ea4000802017f */
[----:B--2---:R-:W-:Y:S05]  /*8a50*/  @!P1 BRA `(.L_x_4597) ;  /* 0x0000013c00e89947 */ /* 0x004fea0003800000 */
.L_x_4837:
[----:B------:R-:W-:Y:S05]  /*8a60*/  BSYNC B0 ;  /* 0x0000000000007941 */ /* 0x000fea0003800000 */
.L_x_4596:
[----:B------:R-:W-:Y:S05]  /*8a70*/  @!P0 BRA `(.L_x_4598) ;  /* 0x0000000000048947 */ /* 0x000fea0003800000 */
[----:B------:R-:W-:Y:S01]  /*8a80*/  BPT.TRAP 0x1 ;  /* 0x000000040000795c */ /* 0x000fe20000300000 */
.L_x_4598:
[----:B------:R3:W4:Y:S01]  /*8a90*/  SYNCS.PHASECHK.TRANS64.TRYWAIT P1, [R20+URZ+0x38850], R13 ;  /* 0x0388500d140075a7 */ /* 0x000722000802017f */
[----:B------:R-:W-:Y:S05]  /*8aa0*/  @!P0 BRA `(.L_x_4599) ;  /* 0x0000000000048947 */ /* 0x000fea0003800000 */
[----:B------:R-:W-:Y:S01]  /*8ab0*/  BPT.TRAP 0x1 ;  /* 0x000000040000795c */ /* 0x000fe20000300000 */
.L_x_4599:
[C---:B------:R-:W-:Y:S01]  /*8ac0*/  VIADD R0, R2.reuse, 0x400 ;  /* 0x0000040002007836 */ /* 0x040fe20000000000 */
[----:B------:R-:W-:Y:S01]  /*8ad0*/  BSSY B0, `(.L_x_4600) ;  /* 0x000000a000007945 */ /* 0x000fe20003800000 */
[----:B------:R-:W-:-:S03]  /*8ae0*/  VIADD R10, R2, 0x26400 ;  /* 0x00026400020a7836 */ /* 0x000fc60000000000 */
[----:B------:R-:W-:Y:S02]  /*8af0*/  SHF.R.U32.HI R0, RZ, 0x4, R0 ;  /* 0x00000004ff007819 */ /* 0x000fe40000011600 */
[----:B------:R-:W-:Y:S02]  /*8b00*/  SHF.R.U32.HI R10, RZ, 0x4, R10 ;  /* 0x00000004ff0a7819 */ /* 0x000fe4000001160a */
[----:B------:R-:W-:Y:S02]  /*8b10*/  LOP3.LUT R0, R0, 0x3fff, RZ, 0xc0, !PT ;  /* 0x00003fff00007812 */ /* 0x000fe400078ec0ff */
[----:B--2---:R-:W-:Y:S02]  /*8b20*/  LOP3.LUT R11, R10, 0x3fff, RZ, 0xc0, !PT ;  /* 0x00003fff0a0b7812 */ /* 0x004fe400078ec0ff */
[----:B------:R-:W-:Y:S01]  /*8b30*/  LOP3.LUT R10, R0, 0x10000, RZ, 0xfc, !PT ;  /* 0x00010000000a7812 */ /* 0x000fe200078efcff */
[----:B----4-:R-:W-:Y:S06]  /*8b40*/  @P1 BRA `(.L_x_4601) ;  /* 0x0000000000081947 */ /* 0x010fec0003800000 */
[----:B------:R-:W2:Y:S02]  /*8b50*/  SYNCS.PHASECHK.TRANS64.TRYWAIT P1, [R20+URZ+0x38850], R13 ;  /* 0x0388500d140075a7 */ /* 0x000ea4000802017f */
[----:B--2---:R-:W-:Y:S05]  /*8b60*/  @!P1 BRA `(.L_x_4602) ;  /* 0x0000013c00b89947 */ /* 0x004fea0003800000 */
.L_x_4601:
[----:B------:R-:W-:Y:S05]  /*8b70*/  BSYNC B0 ;  /* 0x0000000000007941 */ /* 0x000fea0003800000 */
.L_x_4600:
[----:B------:R-:W-:Y:S01]  /*8b80*/  LOP3.LUT R0, R11, 0x10000, RZ, 0xfc, !PT ;  /* 0x000100000b007812 */ /* 0x000fe200078efcff */
[----:B------:R-:W-:Y:S01]  /*8b90*/  IMAD R12, R18, 0x1000, R10 ;  /* 0x00001000120c7824 */ /* 0x000fe200078e020a */
[----:B------:R-:W-:Y:S05]  /*8ba0*/  WARPSYNC.ALL ;  /* 0x0000000000007948 */ /* 0x000fea0003800000 */
[----:B------:R-:W-:Y:S01]  /*8bb0*/  IMAD.MOV.U32 R14, RZ, RZ, R0 ;  /* 0x000000ffff0e7224 */ /* 0x000fe200078e0000 */
[----:B------:R-:W-:Y:S01]  /*8bc0*/  R2UR UR6, R12 ;  /* 0x000000000c0672ca */ /* 0x000fe200000e0000 */
[----:B------:R-:W-:Y:S01]  /*8bd0*/  IMAD.MOV.U32 R15, RZ, RZ, 0x40000040 ;  /* 0x40000040ff0f7424 */ /* 0x000fe200078e00ff */
[----:B------:R-:W-:Y:S01]  /*8be0*/  WARPGROUP.ARRIVE ;  /* 0x00000000000079c5 */ /* 0x000fe20000000000 */
[----:B0123--:R-:W-:Y:S01]  /*8bf0*/  IMAD.MOV.U32 R13, RZ, RZ, 0x40000040 ;  /* 0x40000040ff0d7424 */ /* 0x00ffe200078e00ff */
        /* <DEDUP_REMOVED lines=9> */
[----:B------:R-:W-:Y:S01]  /*8c90*/  VIADD R62, R12, 0x800 ;  /* 0x000008000c3e7836 */ /* 0x000fe20000000000 */
[----:B------:R-:W1:Y:S01]  /*8ca0*/  S2R R65, SR_TID.X ;  /* 0x0000000000417919 */ /* 0x000e620000002100 */
[----:B------:R-:W-:-:S02]  /*8cb0*/  VIADD R60, R0, 0x800 ;  /* 0x00000800003c7836 */ /* 0x000fc40000000000 */
[----:B------:R-:W-:Y:S02]  /*8cc0*/  IMAD.MOV.U32 R57, RZ, RZ, 0xa00 ;  /* 0x00000a00ff397424 */ /* 0x000fe400078e00ff */
[----:B------:R-:W-:Y:S02]  /*8cd0*/  IMAD.MOV.U32 R61, RZ, RZ, 0x40000040 ;  /* 0x40000040ff3d7424 */ /* 0x000fe400078e00ff */
[----:B------:R-:W-:Y:S01]  /*8ce0*/  HGMMA.64x64x16.F32.BF16 R24, gdesc[UR4], R24, gsb0 ;  /* 0x00e00000041879f0 */ /* 0x000fe20008001818 */
[----:B------:R-:W-:Y:S01]  /*8cf0*/  R2UR UR4, R58 ;  /* 0x000000003a0472ca */ /* 0x000fe200000e0000 */
[----:B------:R-:W-:Y:S01]  /*8d00*/  VIADD R58, R0, 0x4 ;  /* 0x00000004003a7836 */ /* 0x000fe20000000000 */
[----:B------:R-:W-:Y:S01]  /*8d10*/  R2UR UR5, R59 ;  /* 0x000000003b0572ca */ /* 0x000fe200000e0000 */
[----:B------:R-:W-:Y:S01]  /*8d20*/  IMAD.MOV.U32 R59, RZ, RZ, 0x40000040 ;  /* 0x40000040ff3b7424 */ /* 0x000fe200078e00ff */
[----:B------:R-:W-:Y:S01]  /*8d30*/  R2UR UR6, R14 ;  /* 0x000000000e0672ca */ /* 0x000fe200000e0000 */
[----:B------:R-:W-:Y:S01]  /*8d40*/  VIADD R14, R12, 0x4 ;  /* 0x000000040c0e7836 */ /* 0x000fe20000000000 */
[----:B------:R-:W-:Y:S01]  /*8d50*/  R2UR UR7, R15 ;  /* 0x000000000f0772ca */ /* 0x000fe200000e0000 */
[----:B------:R-:W-:-:S02]  /*8d60*/  IMAD.MOV.U32 R15, RZ, RZ, 0x40000040 ;  /* 0x40000040ff0f7424 */ /* 0x000fc400078e00ff */
[----:B------:R-:W-:Y:S01]  /*8d70*/  IMAD.MOV.U32 R63, RZ, RZ, 0x40000040 ;  /* 0x40000040ff3f7424 */ /* 0x000fe200078e00ff */
[----:B0-----:R-:W-:Y:S02]  /*8d80*/  SHF.R.U32.HI R21, RZ, 0x7, R21 ;  /* 0x00000007ff157819 */ /* 0x001fe40000011615 */
[----:B-1----:R-:W-:-:S03]  /*8d90*/  LOP3.LUT R65, R65, 0x7f, RZ, 0xc0, !PT ;  /* 0x0000007f41417812 */ /* 0x002fc600078ec0ff */
[----:B------:R0:W1:Y:S02]  /*8da0*/  SHFL.IDX PT, R11, R21, RZ, 0x1f ;  /* 0x00001fff150b7589 */ /* 0x00006400000e0000 */
[----:B0-----:R-:W-:Y:S01]  /*8db0*/  IMAD.MOV.U32 R21, RZ, RZ, 0x4 ;  /* 0x00000004ff157424 */ /* 0x001fe200078e00ff */
[----:B-1----:R-:W-:-:S04]  /*8dc0*/  ISETP.GT.AND P1, PT, R11, 0x7f, PT ;  /* 0x0000007f0b00780c */ /* 0x002fc80003f24270 */
[----:B------:R-:W-:Y:S02]  /*8dd0*/  SEL R11, RZ, 0x2, !P1 ;  /* 0x00000002ff0b7807 */ /* 0x000fe40004800000 */
[C---:B------:R-:W-:Y:S02]  /*8de0*/  SEL R13, R21.reuse, 0x2, P1 ;  /* 0x00000002150d7807 */ /* 0x040fe40000800000 */
[----:B------:R-:W-:Y:S02]  /*8df0*/  SEL R21, R21, 0x6, !P1 ;  /* 0x0000000615157807 */ /* 0x000fe40004800000 */
[----:B------:R-:W-:-:S04]  /*8e00*/  SEL R57, R57, 0x980, P1 ;  /* 0x0000098039397807 */ /* 0x000fc80000800000 */
[----:B------:R-:W-:Y:S01]  /*8e10*/  LOP3.LUT R57, R57, 0xa00, RZ, 0xc0, !PT ;  /* 0x00000a0039397812 */ /* 0x000fe200078ec0ff */
[----:B------:R-:W-:Y:S02]  /*8e20*/  WARPGROUP.DEPBAR.LE gsb0, 0x0 ;  /* 0x00008000000079c5 */ /* 0x000fe40000010000 */
[----:B------:R-:W-:-:S06]  /*8e30*/  WARPGROUP.ARRIVE ;  /* 0x00000000000079c5 */ /* 0x000fcc0000000000 */
        /* <DEDUP_REMOVED lines=8> */
[----:B------:R-:W-:Y:S01]  /*8ec0*/  IMAD.MOV.U32 R15, RZ, RZ, 0x40000040 ;  /* 0x40000040ff0f7424 */ /* 0x000fe200078e00ff */
[----:B------:R-:W-:Y:S02]  /*8ed0*/  WARPGROUP.DEPBAR.LE gsb0, 0x0 ;  /* 0x00008000000079c5 */ /* 0x000fe40000010000 */
[----:B------:R-:W-:-:S09]  /*8ee0*/  WARPGROUP.ARRIVE ;  /* 0x00000000000079c5 */ /* 0x000fd20000000000 */
        /* <DEDUP_REMOVED lines=134> */
[----:B------:R-:W-:Y:S01]  /*9750*/  IMAD.IADD R58, R11, 0x1, R62 ;  /* 0x000000010b3a7824 */ /* 0x000fe200078e023e */
[----:B------:R-:W-:Y:S01]  /*9760*/  R2UR UR5, R59 ;  /* 0x000000003b0572ca */ /* 0x000fe200000e0000 */
[----:B------:R-:W-:Y:S01]  /*9770*/  IMAD.MOV.U32 R59, RZ, RZ, 0x40000040 ;  /* 0x40000040ff3b7424 */ /* 0x000fe200078e00ff */
[----:B------:R-:W-:Y:S01]  /*9780*/  R2UR UR6, R14 ;  /* 0x000000000e0672ca */ /* 0x000fe200000e0000 */
[----:B------:R-:W-:Y:S01]  /*9790*/  IMAD.IADD R14, R11, 0x1, R60 ;  /* 0x000000010b0e7824 */ /* 0x000fe200078e023c */
[----:B------:R-:W-:Y:S01]  /*97a0*/  R2UR UR7, R15 ;  /* 0x000000000f0772ca */ /* 0x000fe200000e0000 */
[----:B------:R-:W-:Y:S01]  /*97b0*/  IMAD.MOV.U32 R15, RZ, RZ, 0x40000040 ;  /* 0x40000040ff0f7424 */ /* 0x000fe200078e00ff */
[----:B------:R-:W-:Y:S02]  /*97c0*/  WARPGROUP.DEPBAR.LE gsb0, 0x0 ;  /* 0x00008000000079c5 */ /* 0x000fe40000010000 */
[----:B------:R-:W-:-:S09]  /*97d0*/  WARPGROUP.ARRIVE ;  /* 0x00000000000079c5 */ /* 0x000fd20000000000 */
[----:B------:R-:W-:Y:S01]  /*97e0*/  HGMMA.64x64x16.F32.BF16 R24, gdesc[UR4], R24, gsb0 ;  /* 0x00e00000041879f0 */ /* 0x000fe20008001818 */
[----:B------:R-:W-:Y:S01]  /*97f0*/  R2UR UR6, R58 ;  /* 0x000000003a0672ca */ /* 0x000fe200000e0000 */
[--C-:B------:R-:W-:Y:S01]  /*9800*/  IMAD.IADD R58, R62, 0x1, R13.reuse ;  /* 0x000000013e3a7824 */ /* 0x100fe200078e020d */
        /* <DEDUP_REMOVED lines=21> */
[----:B------:R-:W-:Y:S01]  /*9960*/  IMAD.MOV.U32 R14, RZ, RZ, 0x28 ;  /* 0x00000028ff0e7424 */ /* 0x000fe200078e00ff */
[----:B------:R-:W-:Y:S02]  /*9970*/  R2UR UR5, R15 ;  /* 0x000000000f0572ca */ /* 0x000fe400000e0000 */
[----:B------:R-:W-:Y:S02]  /*9980*/  R2UR UR6, R58 ;  /* 0x000000003a0672ca */ /* 0x000fe400000e0000 */
[----:B------:R-:W-:Y:S01]  /*9990*/  R2UR UR7, R59 ;  /* 0x000000003b0772ca */ /* 0x000fe200000e0000 */
[----:B------:R-:W-:Y:S01]  /*99a0*/  IMAD.MOV.U32 R59, RZ, RZ, 0x40000040 ;  /* 0x40000040ff3b7424 */ /* 0x000fe200078e00ff */
[----:B------:R-:W-:-:S04]  /*99b0*/  SEL R14, R14, 0x26, P1 ;  /* 0x000000260e0e7807 */ /* 0x000fc80000800000 */
[----:B------:R-:W-:-:S04]  /*99c0*/  LOP3.LUT R15, R14, 0x6, RZ, 0xc0, !PT ;  /* 0x000000060e0f7812 */ /* 0x000fc800078ec0ff */
[CC--:B------:R-:W-:Y:S02]  /*99d0*/  IADD3 R58, R15.reuse, R57.reuse, R0 ;  /* 0x000000390f3a7210 */ /* 0x0c0fe40007ffe000 */
[----:B------:R-:W-:Y:S01]  /*99e0*/  IADD3 R14, R15, R57, R12 ;  /* 0x000000390f0e7210 */ /* 0x000fe20007ffe00c */
[----:B------:R-:W-:Y:S02]  /*99f0*/  IMAD.MOV.U32 R15, RZ, RZ, 0x40000040 ;  /* 0x40000040ff0f7424 */ /* 0x000fe400078e00ff */
[----:B------:R-:W-:-:S05]  /*9a00*/  IMAD.MOV.U32 R57, RZ, RZ, 0xc00 ;  /* 0x00000c00ff397424 */ /* 0x000fca00078e00ff */
        /* <DEDUP_REMOVED lines=12> */
[C---:B------:R-:W-:Y:S02]  /*9ad0*/  IMAD.IADD R62, R11.reuse, 0x1, R58 ;  /* 0x000000010b3e7824 */ /* 0x040fe400078e023a */
[----:B------:R-:W-:-:S02]  /*9ae0*/  IMAD.IADD R60, R11, 0x1, R14 ;  /* 0x000000010b3c7824 */ /* 0x000fc400078e020e */
[----:B------:R-:W-:Y:S01]  /*9af0*/  IMAD.MOV.U32 R15, RZ, RZ, 0x40000040 ;  /* 0x40000040ff0f7424 */ /* 0x000fe200078e00ff */
[----:B------:R-:W-:Y:S02]  /*9b00*/  WARPGROUP.DEPBAR.LE gsb0, 0x0 ;  /* 0x00008000000079c5 */ /* 0x000fe40000010000 */
[----:B------:R-:W-:-:S06]  /*9b10*/  WARPGROUP.ARRIVE ;  /* 0x00000000000079c5 */ /* 0x000fcc0000000000 */
        /* <DEDUP_REMOVED lines=8> */
[----:B------:R-:W-:Y:S02]  /*9ba0*/  IMAD.MOV.U32 R63, RZ, RZ, 0x40000040 ;  /* 0x40000040ff3f7424 */ /* 0x000fe400078e00ff */
[----:B------:R-:W-:-:S02]  /*9bb0*/  IMAD.IADD R14, R21, 0x1, R14 ;  /* 0x00000001150e7824 */ /* 0x000fc400078e020e */
[----:B------:R-:W-:Y:S01]  /*9bc0*/  IMAD.IADD R58, R21, 0x1, R58 ;  /* 0x00000001153a7824 */ /* 0x000fe200078e023a */
[----:B------:R-:W-:Y:S02]  /*9bd0*/  WARPGROUP.DEPBAR.LE gsb0, 0x0 ;  /* 0x00008000000079c5 */ /* 0x000fe40000010000 */
[----:B------:R-:W-:-:S06]  /*9be0*/  WARPGROUP.ARRIVE ;  /* 0x00000000000079c5 */ /* 0x000fcc0000000000 */
[----:B------:R-:W-:Y:S01]  /*9bf0*/  HGMMA.64x64x16.F32.BF16 R24, gdesc[UR4], R24, gsb0 ;  /* 0x00e00000041879f0 */ /* 0x000fe20008001818 */
[----:B------:R-:W-:Y:S02]  /*9c00*/  R2UR UR4, R60 ;  /* 0x000000003c0472ca */ /* 0x000fe400000e0000 */
[----:B------:R-:W-:Y:S01]  /*9c10*/  R2UR UR5, R61 ;  /* 0x000000003d0572ca */ /* 0x000fe200000e0000 */
[----:B------:R-:W-:Y:S01]  /*9c20*/  IMAD.MOV.U32 R61, RZ, RZ, 0x40000040 ;  /* 0x40000040ff3d7424 */ /* 0x000fe200078e00ff */
[----:B------:R-:W-:Y:S02]  /*9c30*/  R2UR UR6, R62 ;  /* 0x000000003e0672ca */ /* 0x000fe400000e0000 */
        /* <DEDUP_REMOVED lines=48> */
[----:B------:R-:W-:Y:S01]  /*9f40*/  R2UR UR4, R60 ;  /* 0x000000003c0472ca */ /* 0x000fe200000e0000 */
[----:B------:R-:W-:Y:S01]  /*9f50*/  VIADD R60, R12, 0xe00 ;  /* 0x00000e000c3c7836 */ /* 0x000fe20000000000 */
[----:B------:R-:W-:Y:S02]  /*9f60*/  R2UR UR5, R61 ;  /* 0x000000003d0572ca */ /* 0x000fe400000e0000 */
        /* <DEDUP_REMOVED lines=17> */
[----:B------:R-:W-:Y:S01]  /*a080*/  IMAD.MOV.U32 R15, RZ, RZ, 0x40000040 ;  /* 0x40000040ff0f7424 */ /* 0x000fe200078e00ff */
        /* <DEDUP_REMOVED lines=8> */
[----:B------:R-:W-:Y:S01]  /*a110*/  IMAD.IADD R14, R11, 0x1, R58 ;  /* 0x000000010b0e7824 */ /* 0x000fe200078e023a */
[----:B------:R-:W-:Y:S01]  /*a120*/  R2UR UR7, R15 ;  /* 0x000000000f0772ca */ /* 0x000fe200000e0000 */
        /* <DEDUP_REMOVED lines=17> */
[----:B------:R-:W-:-:S04]  /*a240*/  LOP3.LUT R13, R13, 0x1e00, RZ, 0xc0, !PT ;  /* 0x00001e000d0d7812 */ /* 0x000fc800078ec0ff */
[----:B------:R-:W-:Y:S01]  /*a250*/  IADD3 R12, R11, R13, R12 ;  /* 0x0000000d0b0c7210 */ /* 0x000fe20007ffe00c */
[----:B------:R-:W-:Y:S02]  /*a260*/  WARPGROUP.DEPBAR.LE gsb0, 0x0 ;  /* 0x00008000000079c5 */ /* 0x000fe40000010000 */
[----:B------:R-:W-:-:S06]  /*a270*/  WARPGROUP.ARRIVE ;  /* 0x00000000000079c5 */ /* 0x000fcc0000000000 */
[----:B------:R-:W-:Y:S01]  /*a280*/  HGMMA.64x64x16.F32.BF16 R24, gdesc[UR4], R24, gsb0 ;  /* 0x00e00000041879f0 */ /* 0x000fe20008001818 */
[----:B------:R-:W-:Y:S02]  /*a290*/  R2UR UR4, R62 ;  /* 0x000000003e0472ca */ /* 0x000fe400000e0000 */
[----:B------:R-:W-:Y:S02]  /*a2a0*/  R2UR UR5, R63 ;  /* 0x000000003f0572ca */ /* 0x000fe400000e0000 */
[----:B------:R-:W-:Y:S01]  /*a2b0*/  R2UR UR6, R14 ;  /* 0x000000000e0672ca */ /* 0x000fe200000e0000 */
[----:B------:R-:W-:Y:S01]  /*a2c0*/  IMAD.IADD R14, R21, 0x1, R58 ;  /* 0x00000001150e7824 */ /* 0x000fe200078e023a */
[----:B------:R-:W-:Y:S01]  /*a2d0*/  R2UR UR7, R15 ;  /* 0x000000000f0772ca */ /* 0x000fe200000e0000 */
[----:B------:R-:W-:Y:S02]  /*a2e0*/  IMAD.IADD R58, R21, 0x1, R60 ;  /* 0x00000001153a7824 */ /* 0x000fe400078e023c */
[----:B------:R-:W-:Y:S01]  /*a2f0*/  IMAD.MOV.U32 R15, RZ, RZ, 0x40000040 ;  /* 0x40000040ff0f7424 */ /* 0x000fe200078e00ff */
[----:B------:R-:W-:-:S02]  /*a300*/  WARPGROUP.DEPBAR.LE gsb0, 0x0 ;  /* 0x00008000000079c5 */ /* 0x000fc40000010000 */
[----:B------:R-:W-:-:S07]  /*a310*/  WARPGROUP.ARRIVE ;  /* 0x00000000000079c5 */ /* 0x000fce0000000000 */
[----:B------:R-:W-:Y:S01]  /*a320*/  HGMMA.64x64x16.F32.BF16 R24, gdesc[UR4], R24, gsb0 ;  /* 0x00e00000041879f0 */ /* 0x000fe20008001818 */
[----:B------:R-:W-:Y:S02]  /*a330*/  R2UR UR4, R14 ;  /* 0x000000000e0472ca */ /* 0x000fe400000e0000 */
[----:B------:R-:W-:Y:S01]  /*a340*/  R2UR UR5, R15 ;  /* 0x000000000f0572ca */ /* 0x000fe200000e0000 */
[----:B------:R-:W-:Y:S01]  /*a350*/  IMAD.MOV.U32 R15, RZ, RZ, 0x40000040 ;  /* 0x40000040ff0f7424 */ /* 0x000fe200078e00ff */
[----:B------:R-:W-:Y:S02]  /*a360*/  R2UR UR6, R58 ;  /* 0x000000003a0672ca */ /* 0x000fe400000e0000 */
[----:B------:R-:W-:Y:S02]  /*a370*/  R2UR UR7, R59 ;  /* 0x000000003b0772ca */ /* 0x000fe400000e0000 */
[----:B------:R-:W-:Y:S01]  /*a380*/  IADD3 R14, R11, R13, R0 ;  /* 0x0000000d0b0e7210 */ /* 0x000fe20007ffe000 */
[----:B------:R-:W-:Y:S01]  /*a390*/  IMAD.MOV.U32 R13, RZ, RZ, 0x40000040 ;  /* 0x40000040ff0d7424 */ /* 0x000fe200078e00ff */
[----:B------:R-:W-:-:S02]  /*a3a0*/  WARPGROUP.DEPBAR.LE gsb0, 0x0 ;  /* 0x00008000000079c5 */ /* 0x000fc40000010000 */
[----:B------:R-:W-:-:S07]  /*a3b0*/  WARPGROUP.ARRIVE ;  /* 0x00000000000079c5 */ /* 0x000fce0000000000 */
        /* <DEDUP_REMOVED lines=60> */
[----:B------:R-:W-:-:S03]  /*a780*/  FMUL.FTZ R55, R55, UR4 ;  /* 0x0000000437377c20 */ /* 0x000fc60008410000 */
[----:B------:R-:W-:-:S03]  /*a790*/  FMNMX.FTZ R11, R28, R11, !PT ;  /* 0x0000000b1c0b7209 */ /* 0x000fc60007810000 */
[----:B------:R-:W2:Y:S01]  /*a7a0*/  MUFU.TANH R26, R26 ;  /* 0x0000001a001a7308 */ /* 0x000ea20000002400 */
[----:B0-----:R-:W-:-:S04]  /*a7b0*/  FSEL R58, R29, -INF , P4 ;  /* 0xff8000001d3a7808 */ /* 0x001fc80002000000 */
[----:B------:R-:W-:-:S03]  /*a7c0*/  FMNMX.FTZ R11, R58, R11, !PT ;  /* 0x0000000b3a0b7209 */ /* 0x000fc60007810000 */
        /* <DEDUP_REMOVED lines=63> */
[----:B------:R-:W-:Y:S01]  /*abc0*/  MUFU.TANH R47, R47 ;  /* 0x0000002f002f7308 */ /* 0x000fe20000002400 */
[----:B-1----:R-:W-:-:S04]  /*abd0*/  FSEL R78, R53, -INF , P4 ;  /* 0xff800000354e7808 */ /* 0x002fc80002000000 */
[----:B------:R-:W-:-:S03]  /*abe0*/  FMNMX.FTZ R12, R78, R11, !PT ;  /* 0x0000000b4e0c7209 */ /* 0x000fc60007810000 */
[----:B------:R-:W0:Y:S01]  /*abf0*/  MUFU.TANH R50, R50 ;  /* 0x0000003200327308 */ /* 0x000e220000002400 */
[----:B--2---:R-:W-:Y:S01]  /*ac00*/  FSEL R46, R46, -INF , P5 ;  /* 0xff8000002e2e7808 */ /* 0x004fe20002800000 */
[----:B------:R-:W1:Y:S06]  /*ac10*/  SHFL.BFLY PT, R11, R12, 0x2, 0x1f ;  /* 0x0c401f000c0b7f89 */ /* 0x000e6c00000e0000 */
[----:B------:R-:W-:Y:S08]  /*ac20*/  MUFU.TANH R51, R51 ;  /* 0x0000003300337308 */ /* 0x000ff00000002400 */
[----:B------:R-:W2:Y:S01]  /*ac30*/  MUFU.TANH R54, R54 ;  /* 0x0000003600367308 */ /* 0x000ea20000002400 */
[----:B0-----:R-:W-:-:S07]  /*ac40*/  FSEL R50, R50, -INF , P1 ;  /* 0xff80000032327808 */ /* 0x001fce0000800000 */
[----:B------:R-:W0:Y:S01]  /*ac50*/  MUFU.TANH R55, R55 ;  /* 0x0000003700377308 */ /* 0x000e220000002400 */
[----:B-1----:R-:W-:Y:S02]  /*ac60*/  FMNMX.FTZ R21, R12, R11, !PT ;  /* 0x0000000b0c157209 */ /* 0x002fe40007810000 */
[----:B------:R-:W-:-:S03]  /*ac70*/  FMNMX.FTZ R11, R26, R27, !PT ;  /* 0x0000001b1a0b7209 */ /* 0x000fc60007810000 */
[----:B------:R-:W1:Y:S01]  /*ac80*/  SHFL.BFLY PT, R76, R21, 0x1, 0x1f ;  /* 0x0c201f00154c7f89 */ /* 0x000e6200000e0000 */
[----:B------:R-:W-:Y:S02]  /*ac90*/  FMNMX.FTZ R11, R30, R11, !PT ;  /* 0x0000000b1e0b7209 */ /* 0x000fe40007810000 */
[----:B--2---:R-:W-:Y:S02]  /*aca0*/  FSEL R54, R54, -INF , P3 ;  /* 0xff80000036367808 */ /* 0x004fe40001800000 */
        /* <DEDUP_REMOVED lines=9> */
[----:B------:R-:W-:Y:S02]  /*ad40*/  FMNMX.FTZ R11, R44, R11, !PT ;  /* 0x0000000b2c0b7209 */ /* 0x000fe40007810000 */
[----:B0-----:R-:W-:-:S02]  /*ad50*/  FSEL R76, R55, -INF , P4 ;  /* 0xff800000374c7808 */ /* 0x001fc40002000000 */
[----:B------:R-:W-:Y:S02]  /*ad60*/  FSEL R13, R12, RZ, P5 ;  /* 0x000000ff0c0d7208 */ /* 0x000fe40002800000 */
[----:B------:R-:W-:Y:S02]  /*ad70*/  FSEL R12, R47, -INF , P6 ;  /* 0xff8000002f0c7808 */ /* 0x000fe40003000000 */
[----:B------:R-:W-:Y:S01]  /*ad80*/  FMNMX.FTZ R11, R46, R11, !PT ;  /* 0x0000000b2e0b7209 */ /* 0x000fe20007810000 */
[-CC-:B------:R-:W-:Y:S01]  /*ad90*/  FFMA.FTZ R15, R24, R169.reuse, -R13.reuse ;  /* 0x000000a9180f7223 */ /* 0x180fe2000001080d */
[----:B------:R-:W-:Y:S01]  /*ada0*/  FSEL R24, R51, -INF , P2 ;  /* 0xff80000033187808 */ /* 0x000fe20001000000 */
        /* <DEDUP_REMOVED lines=20> */
[----:B------:R0:W-:Y:S01]  /*aef0*/  MUFU.EX2 R152, R15 ;  /* 0x0000000f00987308 */ /* 0x0001e20000000800 */
[----:B------:R-:W-:Y:S01]  /*af00*/  ISETP.GE.AND P2, PT, R168, 0x41, PT ;  /* 0x00000041a800780c */ /* 0x000fe20003f46270 */
[----:B------:R-:W1:Y:S06]  /*af10*/  SHFL.BFLY PT, R28, R11, 0x2, 0x1f ;  /* 0x0c401f000b1c7f89 */ /* 0x000e6c00000e0000 */
[----:B------:R-:W-:Y:S01]  /*af20*/  MUFU.EX2 R25, R25 ;  /* 0x0000001900197308 */ /* 0x000fe20000000800 */
[----:B0-----:R-:W-:-:S05]  /*af30*/  IMAD.MOV.U32 R15, RZ, RZ, 0x40000040 ;  /* 0x40000040ff0f7424 */ /* 0x001fca00078e00ff */
[----:B------:R-:W-:Y:S02]  /*af40*/  R2UR UR11, R15 ;  /* 0x000000000f0b72ca */ /* 0x000fe400000e0000 */
[----:B------:R-:W-:Y:S08]  /*af50*/  MUFU.EX2 R29, R29 ;  /* 0x0000001d001d7308 */ /* 0x000ff00000000800 */
[----:B------:R-:W0:Y:S01]  /*af60*/  MUFU.EX2 R58, R58 ;  /* 0x0000003a003a7308 */ /* 0x000e220000000800 */
[----:B-1----:R-:W-:-:S05]  /*af70*/  FMNMX.FTZ R28, R11, R28, !PT ;  /* 0x0000001c0b1c7209 */ /* 0x002fca0007810000 */
[----:B------:R-:W1:Y:S02]  /*af80*/  SHFL.BFLY PT, R11, R28, 0x1, 0x1f ;  /* 0x0c201f001c0b7f89 */ /* 0x000e6400000e0000 */
[----:B------:R-:W-:Y:S08]  /*af90*/  MUFU.EX2 R32, R32 ;  /* 0x0000002000207308 */ /* 0x000ff00000000800 */
[----:B------:R-:W2:Y:S01]  /*afa0*/  MUFU.EX2 R31, R60 ;  /* 0x0000003c001f7308 */ /* 0x000ea20000000800 */
[----:B0-----:R-:W-:-:S07]  /*afb0*/  F2FP.BF16.F32.PACK_AB R154, R58, R29 ;  /* 0x0000001d3a9a723e */ /* 0x001fce00000010ff */
[----:B------:R-:W-:Y:S01]  /*afc0*/  MUFU.EX2 R62, R62 ;  /* 0x0000003e003e7308 */ /* 0x000fe20000000800 */
[----:B-1----:R-:W-:-:S07]  /*afd0*/  FMNMX.FTZ R170, R28, R11, !PT ;  /* 0x0000000b1caa7209 */ /* 0x002fce0007810000 */
[----:B------:R-:W0:Y:S01]  /*afe0*/  MUFU.EX2 R33, R64 ;  /* 0x0000004000217308 */ /* 0x000e220000000800 */
[----:B--2---:R-:W-:Y:S02]  /*aff0*/  F2FP.BF16.F32.PACK_AB R156, R31, R32 ;  /* 0x000000201f9c723e */ /* 0x004fe400000010ff */
[C---:B------:R-:W-:Y:S01]  /*b000*/  FSETP.NEU.FTZ.AND P1, PT, R170.reuse, -INF , PT ;  /* 0xff800000aa00780b */ /* 0x040fe20003f3d000 */
[----:B------:R-:W-:-:S04]  /*b010*/  FMUL.FTZ R11, R170, R169 ;  /* 0x000000a9aa0b7220 */ /* 0x000fc80000410000 */
[----:B------:R-:W-:Y:S01]  /*b020*/  MUFU.EX2 R171, R171 ;  /* 0x000000ab00ab7308 */ /* 0x000fe20000000800 */
[----:B------:R-:W-:Y:S02]  /*b030*/  FSEL R13, R11, RZ, P1 ;  /* 0x000000ff0b0d7208 */ /* 0x000fe40000800000 */
[----:B------:R-:W-:-:S03]  /*b040*/  ISETP.NE.AND P1, PT, R65, RZ, PT ;  /* 0x000000ff4100720c */ /* 0x000fc60003f25270 */
        /* <DEDUP_REMOVED lines=13> */
[-C--:B------:R-:W-:Y:S01]  /*b120*/  FFMA.FTZ R182, R46, R169.reuse, -R13 ;  /* 0x000000a92eb67223 */ /* 0x080fe2000001080d */
[----:B------:R-:W1:Y:S01]  /*b130*/  MUFU.EX2 R27, R27 ;  /* 0x0000001b001b7308 */ /* 0x000e620000000800 */
[----:B------:R-:W-:Y:S01]  /*b140*/  @!P1 PRMT R12, RZ, 0x654, R11 ;  /* 0x00000654ff0c9816 */ /* 0x000fe2000000000b */
[-CC-:B------:R-:W-:Y:S01]  /*b150*/  FFMA.FTZ R198, R50, R169.reuse, -R13.reuse ;  /* 0x000000a932c67223 */ /* 0x180fe2000001080d */
[----:B------:R-:W-:Y:S01]  /*b160*/  LOP3.LUT R11, R56, 0x2000000, RZ, 0xfc, !PT ;  /* 0x02000000380b7812 */ /* 0x000fe200078efcff */
[-CC-:B------:R-:W-:Y:S01]  /*b170*/  FFMA.FTZ R200, R24, R169.reuse, -R13.reuse ;  /* 0x000000a918c87223 */ /* 0x180fe2000001080d */
[----:B------:R2:W-:Y:S01]  /*b180*/  @!P1 SYNCS.ARRIVE.TRANS64.RED.A1T0 RZ, [R12+URZ], RZ ;  /* 0x000000ff0cff99a7 */ /* 0x0005e2000810043f */
[-CC-:B------:R-:W-:Y:S01]  /*b190*/  FFMA.FTZ R202, R54, R169.reuse, -R13.reuse ;  /* 0x000000a936ca7223 */ /* 0x180fe2000001080d */
[----:B------:R-:W-:Y:S01]  /*b1a0*/  FFMA.FTZ R199, R76, R169, -R13 ;  /* 0x000000a94cc77223 */ /* 0x000fe2000001080d */
[----:B------:R-:W3:Y:S01]  /*b1b0*/  MUFU.EX2 R30, R30 ;  /* 0x0000001e001e7308 */ /* 0x000ee20000000800 */
[----:B------:R-:W-:-:S02]  /*b1c0*/  IMAD.MOV.U32 R13, RZ, RZ, 0x40000040 ;  /* 0x40000040ff0d7424 */ /* 0x000fc400078e00ff */
[----:B------:R-:W-:Y:S01]  /*b1d0*/  FADD.FTZ R24, R152, R25 ;  /* 0x0000001998187221 */ /* 0x000fe20000010000 */
[----:B------:R-:W-:Y:S01]  /*b1e0*/  F2FP.BF16.F32.PACK_AB R152, R25, R152 ;  /* 0x000000981998723e */ /* 0x000fe200000010ff */
[----:B------:R-:W-:Y:S01]  /*b1f0*/  @!P1 VIADD R20, R20, 0x38860 ;  /* 0x0003886014149836 */ /* 0x000fe20000000000 */
[----:B0-----:R-:W-:Y:S01]  /*b200*/  F2FP.BF16.F32.PACK_AB R158, R33, R62 ;  /* 0x0000003e219e723e */ /* 0x001fe200000010ff */
[----:B--2---:R-:W-:Y:S01]  /*b210*/  IMAD R12, R18, 0x1000, R11 ;  /* 0x00001000120c7824 */ /* 0x004fe200078e020b */
[----:B------:R-:W-:Y:S01]  /*b220*/  R2UR UR7, R13 ;  /* 0x000000000d0772ca */ /* 0x000fe200000e0000 */
[----:B------:R0:W2:Y:S01]  /*b230*/  MUFU.EX2 R155, R14 ;  /* 0x0000000e009b7308 */ /* 0x0000a20000000800 */
[----:B-1----:R-:W-:Y:S01]  /*b240*/  FADD.FTZ R13, R26, R27 ;  /* 0x0000001b1a0d7221 */ /* 0x002fe20000010000 */
[----:B------:R-:W-:Y:S01]  /*b250*/  FADD.FTZ R35, R29, R24 ;  /* 0x000000181d237221 */ /* 0x000fe20000010000 */
[----:B------:R-:W-:Y:S02]  /*b260*/  F2FP.BF16.F32.PACK_AB R153, R27, R26 ;  /* 0x0000001a1b99723e */ /* 0x000fe400000010ff */
[----:B------:R-:W-:Y:S01]  /*b270*/  R2UR UR6, R12 ;  /* 0x000000000c0672ca */ /* 0x000fe200000e0000 */
[----:B------:R-:W-:Y:S01]  /*b280*/  FADD.FTZ R35, R58, R35 ;  /* 0x000000233a237221 */ /* 0x000fe20000010000 */
[----:B------:R-:W-:Y:S01]  /*b290*/  @!P1 PRMT R20, RZ, 0x654, R20 ;  /* 0x00000654ff149816 */ /* 0x000fe20000000014 */
[----:B------:R-:W1:Y:S01]  /*b2a0*/  MUFU.EX2 R34, R34 ;  /* 0x0000002200227308 */ /* 0x000e620000000800 */
[----:B0-----:R-:W-:-:S02]  /*b2b0*/  VIADD R14, R12, 0x80 ;  /* 0x000000800c0e7836 */ /* 0x001fc40000000000 */
[----:B------:R-:W-:-:S03]  /*b2c0*/  FADD.FTZ R24, R32, R35 ;  /* 0x0000002320187221 */ /* 0x000fc60000010000 */
[----:B------:R-:W-:Y:S01]  /*b2d0*/  R2UR UR10, R14 ;  /* 0x000000000e0a72ca */ /* 0x000fe200000e0000 */
[----:B---3--:R-:W-:Y:S01]  /*b2e0*/  FADD.FTZ R14, R30, R13 ;  /* 0x0000000d1e0e7221 */ /* 0x008fe20000010000 */
[----:B------:R-:W0:Y:S01]  /*b2f0*/  MUFU.EX2 R157, R36 ;  /* 0x00000024009d7308 */ /* 0x000e220000000800 */
[----:B------:R-:W-:Y:S02]  /*b300*/  FADD.FTZ R15, R31, R24 ;  /* 0x000000181f0f7221 */ /* 0x000fe40000010000 */
[C---:B--2---:R-:W-:Y:S01]  /*b310*/  FADD.FTZ R13, R155.reuse, R14 ;  /* 0x0000000e9b0d7221 */ /* 0x044fe20000010000 */
[----:B------:R-:W-:Y:S01]  /*b320*/  F2FP.BF16.F32.PACK_AB R155, R155, R30 ;  /* 0x0000001e9b9b723e */ /* 0x000fe200000010ff */
[----:B------:R-:W-:Y:S01]  /*b330*/  BAR.SYNC.DEFER_BLOCKING 0xf, 0x100 ;  /* 0x03c4000000007b1d */ /* 0x000fe20000010000 */
[----:B------:R-:W-:Y:S01]  /*b340*/  FADD.FTZ R24, R62, R15 ;  /* 0x0000000f3e187221 */ /* 0x000fe20000010000 */
[----:B------:R-:W-:Y:S02]  /*b350*/  IMAD.MOV.U32 R15, RZ, RZ, 0x40000040 ;  /* 0x40000040ff0f7424 */ /* 0x000fe400078e00ff */
[----:B-1----:R-:W-:Y:S01]  /*b360*/  FADD.FTZ R14, R34, R13 ;  /* 0x0000000d220e7221 */ /* 0x002fe20000010000 */
[----:B------:R-:W-:Y:S01]  /*b370*/  FADD.FTZ R203, R33, R24 ;  /* 0x0000001821cb7221 */ /* 0x000fe20000010000 */
[----:B------:R-:W1:Y:S01]  /*b380*/  MUFU.EX2 R159, R38 ;  /* 0x00000026009f7308 */ /* 0x000e620000000800 */
[----:B------:R-:W-:-:S02]  /*b390*/  IMAD.MOV.U32 R13, RZ, RZ, 0x40000040 ;  /* 0x40000040ff0d7424 */ /* 0x000fc400078e00ff */
[----:B------:R-:W-:Y:S01]  /*b3a0*/  FADD.FTZ R203, R171, R203 ;  /* 0x000000cbabcb7221 */ /* 0x000fe20000010000 */
[C---:B0-----:R-:W-:Y:S01]  /*b3b0*/  FADD.FTZ R14, R157.reuse, R14 ;  /* 0x0000000e9d0e7221 */ /* 0x041fe20000010000 */
[----:B------:R-:W-:-:S03]  /*b3c0*/  F2FP.BF16.F32.PACK_AB R157, R157, R34 ;  /* 0x000000229d9d723e */ /* 0x000fc600000010ff */
[----:B------:R-:W0:Y:S08]  /*b3d0*/  MUFU.EX2 R178, R178 ;  /* 0x000000b200b27308 */ /* 0x000e300000000800 */
[----:B------:R-:W2:Y:S01]  /*b3e0*/  MUFU.EX2 R172, R172 ;  /* 0x000000ac00ac7308 */ /* 0x000ea20000000800 */
[----:B-1----:R-:W-:Y:S01]  /*b3f0*/  FADD.FTZ R204, R159, R14 ;  /* 0x0000000e9fcc7221 */ /* 0x002fe20000010000 */
[----:B------:R1:W-:Y:S01]  /*b400*/  STSM.16.M88.4 [R195+0x36400], R152 ;  /* 0x03640098c3007844 */ /* 0x0003e20000000200 */
[----:B------:R-:W-:-:S02]  /*b410*/  VIADD R14, R12, 0x100 ;  /* 0x000001000c0e7836 */ /* 0x000fc40000000000 */
[----:B------:R-:W-:-:S03]  /*b420*/  VIADD R12, R12, 0x180 ;  /* 0x000001800c0c7836 */ /* 0x000fc60000000000 */
[----:B------:R-:W-:Y:S01]  /*b430*/  MUFU.EX2 R173, R173 ;  /* 0x000000ad00ad7308 */ /* 0x000fe20000000800 */
[C---:B0-----:R-:W-:Y:S01]  /*b440*/  F2FP.BF16.F32.PACK_AB R159, R178.reuse, R159 ;  /* 0x0000009fb29f723e */ /* 0x041fe200000010ff */
[----:B------:R-:W-:-:S04]  /*b450*/  FADD.FTZ R204, R178, R204 ;  /* 0x000000ccb2cc7221 */ /* 0x000fc80000010000 */
[----:B------:R1:W-:Y:S02]  /*b460*/  STSM.16.M88.4 [R208], R156 ;  /* 0x0000009cd0007844 */ /* 0x0003e40000000200 */
[----:B------:R-:W0:Y:S01]  /*b470*/  MUFU.EX2 R174, R174 ;  /* 0x000000ae00ae7308 */ /* 0x000e220000000800 */
[C---:B--2---:R-:W-:Y:S01]  /*b480*/  F2FP.BF16.F32.PACK_AB R160, R172.reuse, R171 ;  /* 0x000000abaca0723e */ /* 0x044fe200000010ff */
[----:B------:R-:W-:-:S06]  /*b490*/  FADD.FTZ R172, R172, R203 ;  /* 0x000000cbacac7221 */ /* 0x000fcc0000010000 */
        /* <DEDUP_REMOVED lines=14> */
[----:B------:R1:W-:Y:S01]  /*b580*/  STSM.16.M88.4 [R196], R160 ;  /* 0x000000a0c4007844 */ /* 0x0003e20000000200 */
[----:B------:R-:W-:Y:S01]  /*b590*/  FADD.FTZ R183, R183, R182 ;  /* 0x000000b6b7b77221 */ /* 0x000fe20000010000 */
[----:B------:R-:W0:Y:S08]  /*b5a0*/  MUFU.EX2 R177, R177 ;  /* 0x000000b100b17308 */ /* 0x000e300000000800 */
[----:B------:R-:W3:Y:S01]  /*b5b0*/  MUFU.EX2 R197, R197 ;  /* 0x000000c500c57308 */ /* 0x000ee20000000800 */
[----:B--2---:R-:W-:Y:S01]  /*b5c0*/  F2FP.BF16.F32.PACK_AB R164, R176, R175 ;  /* 0x000000afb0a4723e */ /* 0x004fe200000010ff */
[----:B------:R-:W-:-:S04]  /*b5d0*/  FADD.FTZ R175, R175, R174 ;  /* 0x000000aeafaf7221 */ /* 0x000fc80000010000 */
[----:B------:R-:W-:Y:S02]  /*b5e0*/  FADD.FTZ R176, R176, R175 ;  /* 0x000000afb0b07221 */ /* 0x000fe40000010000 */
[----:B------:R-:W2:Y:S02]  /*b5f0*/  MUFU.EX2 R198, R198 ;  /* 0x000000c600c67308 */ /* 0x000ea40000000800 */
[----:B0-----:R-:W-:-:S06]  /*b600*/  FADD.FTZ R176, R177, R176 ;  /* 0x000000b0b1b07221 */ /* 0x001fcc0000010000 */
[----:B------:R-:W0:Y:S01]  /*b610*/  MUFU.EX2 R200, R200 ;  /* 0x000000c800c87308 */ /* 0x000e220000000800 */
[C---:B---3--:R-:W-:Y:S01]  /*b620*/  F2FP.BF16.F32.PACK_AB R166, R197.reuse, R177 ;  /* 0x000000b1c5a6723e */ /* 0x048fe200000010ff */
[----:B------:R-:W-:-:S06]  /*b630*/  FADD.FTZ R197, R197, R176 ;  /* 0x000000b0c5c57221 */ /* 0x000fcc0000010000 */
[----:B------:R-:W-:Y:S01]  /*b640*/  MUFU.EX2 R202, R202 ;  /* 0x000000ca00ca7308 */ /* 0x000fe20000000800 */
[----:B--2---:R-:W-:-:S07]  /*b650*/  FADD.FTZ R183, R198, R183 ;  /* 0x000000b7c6b77221 */ /* 0x004fce0000010000 */
[----:B------:R-:W2:Y:S01]  /*b660*/  MUFU.EX2 R199, R199 ;  /* 0x000000c700c77308 */ /* 0x000ea20000000800 */
[C---:B0-----:R-:W-:Y:S01]  /*b670*/  F2FP.BF16.F32.PACK_AB R165, R200.reuse, R198 ;  /* 0x000000c6c8a5723e */ /* 0x041fe200000010ff */
[----:B------:R-:W-:Y:S01]  /*b680*/  FADD.FTZ R183, R200, R183 ;  /* 0x000000b7c8b77221 */ /* 0x000fe20000010000 */
[----:B--2---:R-:W-:-:S03]  /*b690*/  F2FP.BF16.F32.PACK_AB R167, R199, R202 ;  /* 0x000000cac7a7723e */ /* 0x004fc600000010ff */
[----:B------:R-:W-:Y:S02]  /*b6a0*/  FADD.FTZ R202, R202, R183 ;  /* 0x000000b7caca7221 */ /* 0x000fe40000010000 */
[----:B------:R1:W-:Y:S01]  /*b6b0*/  STSM.16.M88.4 [R201], R164 ;  /* 0x000000a4c9007844 */ /* 0x0003e20000000200 */
[----:B------:R-:W-:Y:S01]  /*b6c0*/  WARPGROUP.ARRIVE ;  /* 0x00000000000079c5 */ /* 0x000fe20000000000 */
[----:B------:R-:W-:-:S05]  /*b6d0*/  FADD.FTZ R199, R199, R202 ;  /* 0x000000cac7c77221 */ /* 0x000fca0000010000 */
[----:B------:R-:W-:Y:S01]  /*b6e0*/  HGMMA.64x256x16.F32.BF16 R24, R152, gdesc[UR4].tnspB, RZ, !UPT, gsb0 ;  /* 0x43e0000498187df0 */ /* 0x000fe2000c0018ff */
[----:B------:R-:W-:Y:S02]  /*b6f0*/  R2UR UR6, R14 ;  /* 0x000000000e0672ca */ /* 0x000fe400000e0000 */
[----:B------:R-:W-:Y:S01]  /*b700*/  R2UR UR7, R15 ;  /* 0x000000000f0772ca */ /* 0x000fe200000e0000 */
[----:B------:R-:W-:Y:S02]  /*b710*/  WARPGROUP.DEPBAR.LE gsb0, 0x0 ;  /* 0x00008000000079c5 */ /* 0x000fe40000010000 */
[----:B------:R-:W-:-:S15]  /*b720*/  WARPGROUP.ARRIVE ;  /* 0x00000000000079c5 */ /* 0x000fde0000000000 */
[----:B------:R-:W-:-:S07]  /*b730*/  NOP ;  /* 0x0000000000007918 */ /* 0x000fce0000000000 */
[----:B------:R-:W-:Y:S03]  /*b740*/  HGMMA.64x256x16.F32.BF16 R24, R156, gdesc[UR8].tnspB, R24, gsb0 ;  /* 0x43e000089c187df0 */ /* 0x000fe60008001818 */
[----:B------:R-:W-:Y:S02]  /*b750*/  WARPGROUP.DEPBAR.LE gsb0, 0x0 ;  /* 0x00008000000079c5 */ /* 0x000fe40000010000 */
[----:B------:R-:W-:-:S15]  /*b760*/  WARPGROUP.ARRIVE ;  /* 0x00000000000079c5 */ /* 0x000fde0000000000 */
[----:B------:R-:W-:-:S08]  /*b770*/  NOP ;  /* 0x0000000000007918 */ /* 0x000fd00000000000 */
        /* <DEDUP_REMOVED lines=18> */
[----:B------:R-:W-:Y:S02]  /*b8a0*/  VIADD R13, R181, 0xfffffffe ;  /* 0xfffffffeb50d7836 */ /* 0x000fe40000000000 */
[----:B------:R-:W-:Y:S02]  /*b8b0*/  IMAD.MOV.U32 R198, RZ, RZ, R170 ;  /* 0x000000ffffc67224 */ /* 0x000fe400078e00aa */
[----:B------:R-:W-:Y:S02]  /*b8c0*/  IMAD.MOV.U32 R14, RZ, RZ, R21 ;  /* 0x000000ffff0e7224 */ /* 0x000fe400078e0015 */
[----:B------:R-:W-:-:S07]  /*b8d0*/  IMAD.MOV.U32 R15, RZ, RZ, R18 ;  /* 0x000000ffff0f7224 */ /* 0x000fce00078e0012 */
.L_x_4615:
[----:B------:R-:W-:Y:S01]  /*b8e0*/  VIADD R18, R15, 0x1 ;  /* 0x000000010f127836 */ /* 0x000fe20000000000 */
[C---:B------:R-:W-:Y:S01]  /*b8f0*/  ISETP.GT.AND P2, PT, R13.reuse, RZ, PT ;  /* 0x000000ff0d00720c */ /* 0x040fe20003f44270 */
[----:B------:R-:W-:-:S03]  /*b900*/  VIADD R13, R13, 0xffffffff ;  /* 0xffffffff0d0d7836 */ /* 0x000fc60000000000 */
[----:B------:R-:W-:-:S04]  /*b910*/  ISETP.NE.AND P3, PT, R18, 0x2, PT ;  /* 0x000000021200780c */ /* 0x000fc80003f65270 */
[----:B0-----:R-:W-:Y:S02]  /*b920*/  SEL R12, RZ, 0x1, P3 ;  /* 0x00000001ff0c7807 */ /* 0x001fe40001800000 */
[----:B------:R-:W-:Y:S02]  /*b930*/  SEL R18, R18, RZ, P3 ;  /* 0x000000ff12127207 */ /* 0x000fe40001800000 */
[----:B------:R-:W-:Y:S01]  /*b940*/  LOP3.LUT R23, R23, R12, RZ, 0x3c, !PT ;  /* 0x0000000c17177212 */ /* 0x000fe200078e3cff */
[----:B------:R-:W-:Y:S06]  /*b950*/  @!P0 BRA `(.L_x_4605) ;  /* 0x0000000000048947 */ /* 0x000fec0003800000 */
[----:B------:R-:W-:Y:S01]  /*b960*/  BPT.TRAP 0x1 ;  /* 0x000000040000795c */ /* 0x000fe20000300000 */
.L_x_4605:
[----:B------:R-:W-:Y:S01]  /*b970*/  IMAD R12, R18, 0x8, R2 ;  /* 0x00000008120c7824 */ /* 0x000fe200078e0202 */
[----:B------:R-:W-:-:S04]  /*b980*/  SHF.L.U32 R200, R23, 0x1f, RZ ;  /* 0x0000001f17c87819 */ /* 0x000fc800000006ff */
[----:B------:R0:W2:Y:S01]  /*b990*/  SYNCS.PHASECHK.TRANS64.TRYWAIT P3, [R12+URZ+0x38830], R200 ;  /* 0x038830c80c0075a7 */ /* 0x0000a2000806017f */
[----:B------:R-:W-:Y:S05]  /*b9a0*/  @!P0 BRA `(.L_x_4606) ;  /* 0x0000000000048947 */ /* 0x000fea0003800000 */
[----:B------:R-:W-:Y:S01]  /*b9b0*/  BPT.TRAP 0x1 ;  /* 0x000000040000795c */ /* 0x000fe20000300000 */
.L_x_4606:
[----:B-1----:R-:W-:Y:S01]  /*b9c0*/  VIADD R20, R2, 0x20400 ;  /* 0x0002040002147836 */ /* 0x002fe20000000000 */
[----:B------:R-:W-:Y:S01]  /*b9d0*/  BSSY B1, `(.L_x_4607) ;  /* 0x0000009000017945 */ /* 0x000fe20003800000 */
[----:B------:R-:W-:Y:S02]  /*b9e0*/  IMAD R154, R18, 0x200, R3 ;  /* 0x00000200129a7824 */ /* 0x000fe400078e0203 */
[----:B------:R-:W-:Y:S01]  /*b9f0*/  IMAD.MOV.U32 R155, RZ, RZ, 0x40000040 ;  /* 0x40000040ff9b7424 */ /* 0x000fe200078e00ff */
[----:B------:R-:W-:-:S04]  /*ba00*/  SHF.R.U32.HI R20, RZ, 0x4, R20 ;  /* 0x00000004ff147819 */ /* 0x000fc80000011614 */
[----:B------:R-:W-:-:S04]  /*ba10*/  LOP3.LUT R20, R20, 0x3fff, RZ, 0xc0, !PT ;  /* 0x00003fff14147812 */ /* 0x000fc800078ec0ff */
[----:B------:R-:W-:Y:S01]  /*ba20*/  LOP3.LUT R20, R20, 0x10000, RZ, 0xfc, !PT ;  /* 0x0001000014147812 */ /* 0x000fe200078efcff */
[----:B--2---:R-:W-:Y:S06]  /*ba30*/  @P3 BRA `(.L_x_4608) ;  /* 0x0000000000083947 */ /* 0x004fec0003800000 */
[----:B------:R-:W1:Y:S02]  /*ba40*/  SYNCS.PHASECHK.TRANS64.TRYWAIT P3, [R12+URZ+0x38830], R200 ;  /* 0x038830c80c0075a7 */ /* 0x000e64000806017f */
[----:B-1----:R-:W-:Y:S05]  /*ba50*/  @!P3 BRA `(.L_x_4609) ;  /* 0x000001100010b947 */ /* 0x002fea0003800000 */
.L_x_4608:
[----:B------:R-:W-:Y:S05]  /*ba60*/  BSYNC B1 ;  /* 0x0000000000017941 */ /* 0x000fea0003800000 */
.L_x_4607:
        /* <DEDUP_REMOVED lines=14> */
[----:B------:R-:W-:Y:S01]  /*bb50*/  WARPGROUP.ARRIVE ;  /* 0x00000000000079c5 */ /* 0x000fe20000000000 */
        /* <DEDUP_REMOVED lines=19> */
[----:B------:R-:W-:Y:S05]  /*bc90*/  @!P0 BRA `(.L_x_4610) ;  /* 0x0000000000048947 */ /* 0x000fea0003800000 */
[----:B------:R-:W-:Y:S01]  /*bca0*/  BPT.TRAP 0x1 ;  /* 0x000000040000795c */ /* 0x000fe20000300000 */
.L_x_4610:
[----:B------:R2:W3:Y:S01]  /*bcb0*/  SYNCS.PHASECHK.TRANS64.TRYWAIT P3, [R12+URZ+0x38850], R200 ;  /* 0x038850c80c0075a7 */ /* 0x0004e2000806017f */
[----:B------:R-:W-:Y:S05]  /*bcc0*/  @!P0 BRA `(.L_x_4611) ;  /* 0x0000000000048947 */ /* 0x000fea0003800000 */
[----:B------:R-:W-:Y:S01]  /*bcd0*/  BPT.TRAP 0x1 ;  /* 0x000000040000795c */ /* 0x000fe20000300000 */
.L_x_4611:
[----:B------:R-:W-:Y:S04]  /*bce0*/  BSSY B1, `(.L_x_4612) ;  /* 0x0000004000017945 */ /* 0x000fe80003800000 */
[----:B---3--:R-:W-:Y:S05]  /*bcf0*/  @P3 BRA `(.L_x_4613) ;  /* 0x0000000000083947 */ /* 0x008fea0003800000 */
[----:B------:R-:W3:Y:S02]  /*bd00*/  SYNCS.PHASECHK.TRANS64.TRYWAIT P3, [R12+URZ+0x38850], R200 ;  /* 0x038850c80c0075a7 */ /* 0x000ee4000806017f */
[----:B---3--:R-:W-:Y:S05]  /*bd10*/  @!P3 BRA `(.L_x_4614) ;  /* 0x0000010c0074b947 */ /* 0x008fea0003800000 */
.L_x_4613:
[----:B------:R-:W-:Y:S05]  /*bd20*/  BSYNC B1 ;  /* 0x0000000000017941 */ /* 0x000fea0003800000 */
.L_x_4612:
[----:B------:R-:W-:Y:S01]  /*bd30*/  VIADD R20, R2, 0x26400 ;  /* 0x0002640002147836 */ /* 0x000fe20000000000 */
[----:B------:R-:W-:Y:S01]  /*bd40*/  WARPGROUP.ARRIVE ;  /* 0x00000000000079c5 */ /* 0x000fe20000000000 */
[----:B------:R-:W-:-:S05]  /*bd50*/  VIADD R204, R0, 0x4 ;  /* 0x0000000400cc7836 */ /* 0x000fca0000000000 */
[----:B------:R-:W4:Y:S01]  /*bd60*/  S2R R229, SR_TID.X ;  /* 0x0000000000e57919 */ /* 0x000f220000002100 */
[----:B------:R-:W-:Y:S01]  /*bd70*/  IMAD R202, R18, 0x1000, R10 ;  /* 0x0000100012ca7824 */ /* 0x000fe200078e020a */
[----:B------:R-:W-:Y:S01]  /*bd80*/  SHF.R.U32.HI R20, RZ, 0x4, R20 ;  /* 0x00000004ff147819 */ /* 0x000fe20000011614 */
[----:B------:R-:W-:Y:S02]  /*bd90*/  IMAD.MOV.U32 R203, RZ, RZ, 0x40000040 ;  /* 0x40000040ffcb7424 */ /* 0x000fe400078e00ff */
[----:B------:R-:W-:Y:S01]  /*bda0*/  IMAD.MOV.U32 R207, RZ, RZ, 0x40000040 ;  /* 0x40000040ffcf7424 */ /* 0x000fe200078e00ff */
[----:B------:R-:W-:Y:S01]  /*bdb0*/  LOP3.LUT R21, R20, 0x3fff, RZ, 0xc0, !PT ;  /* 0x00003fff14157812 */ /* 0x000fe200078ec0ff */
[----:B------:R-:W-:Y:S01]  /*bdc0*/  VIADD R20, R0, 0x6 ;  /* 0x0000000600147836 */ /* 0x000fe20000000000 */
[C---:B------:R-:W-:Y:S01]  /*bdd0*/  R2UR UR6, R202.reuse ;  /* 0x00000000ca0672ca */ /* 0x040fe200000e0000 */
[----:B------:R-:W-:Y:S01]  /*bde0*/  IMAD.MOV.U32 R205, RZ, RZ, 0x40000040 ;  /* 0x40000040ffcd7424 */ /* 0x000fe200078e00ff */
[----:B------:R-:W-:Y:S01]  /*bdf0*/  LOP3.LUT R0, R21, 0x10000, RZ, 0xfc, !PT ;  /* 0x0001000015007812 */ /* 0x000fe200078efcff */
[----:B------:R-:W-:Y:S01]  /*be00*/  IMAD.MOV.U32 R21, RZ, RZ, 0x40000040 ;  /* 0x40000040ff157424 */ /* 0x000fe200078e00ff */
[----:B------:R-:W-:Y:S01]  /*be10*/  R2UR UR7, R203 ;  /* 0x00000000cb0772ca */ /* 0x000fe200000e0000 */
[----:B------:R-:W-:Y:S01]  /*be20*/  VIADD R203, R202, 0x800 ;  /* 0x00000800cacb7836 */ /* 0x000fe20000000000 */
[----:B------:R-:W-:Y:S01]  /*be30*/  R2UR UR5, R207 ;  /* 0x00000000cf0572ca */ /* 0x000fe200000e0000 */
[----:B------:R-:W-:-:S02]  /*be40*/  IMAD.MOV.U32 R206, RZ, RZ, R0 ;  /* 0x000000ffffce7224 */ /* 0x000fc400078e0000 */
[----:B------:R-:W-:Y:S02]  /*be50*/  IMAD.MOV.U32 R207, RZ, RZ, 0x40000040 ;  /* 0x40000040ffcf7424 */ /* 0x000fe400078e00ff */
[----:B0123--:R-:W-:Y:S01]  /*be60*/  IMAD.MOV.U32 R200, RZ, RZ, 0x4 ;  /* 0x00000004ffc87424 */ /* 0x00ffe200078e00ff */
[----:B------:R-:W-:Y:S01]  /*be70*/  R2UR UR4, R206 ;  /* 0x00000000ce0472ca */ /* 0x000fe200000e0000 */
[----:B------:R-:W-:Y:S01]  /*be80*/  VIADD R206, R0, 0x2 ;  /* 0x0000000200ce7836 */ /* 0x000fe20000000000 */
[----:B----4-:R-:W-:-:S11]  /*be90*/  SHF.R.U32.HI R229, RZ, 0x7, R229 ;  /* 0x00000007ffe57819 */ /* 0x010fd600000116e5 */
[----:B------:R-:W-:Y:S01]  /*bea0*/  HGMMA.64x64x16.F32.BF16 R152, gdesc[UR4], R152, gsb0 ;  /* 0x00e00000049879f0 */ /* 0x000fe20008001898 */
[----:B------:R-:W-:Y:S01]  /*beb0*/  R2UR UR4, R206 ;  /* 0x00000000ce0472ca */ /* 0x000fe200000e0000 */
[----:B------:R-:W-:Y:S01]  /*bec0*/  VIADD R206, R202, 0x2 ;  /* 0x00000002cace7836 */ /* 0x000fe20000000000 */
[----:B------:R-:W-:Y:S01]  /*bed0*/  R2UR UR5, R207 ;  /* 0x00000000cf0572ca */ /* 0x000fe200000e0000 */
[----:B------:R-:W-:-:S03]  /*bee0*/  IMAD.MOV.U32 R207, RZ, RZ, 0x40000040 ;  /* 0x40000040ffcf7424 */ /* 0x000fc600078e00ff */
        /* <DEDUP_REMOVED lines=10> */
[----:B------:R-:W-:-:S03]  /*bf90*/  IMAD.MOV.U32 R205, RZ, RZ, 0x40000040 ;  /* 0x40000040ffcd7424 */ /* 0x000fc600078e00ff */
[----:B------:R-:W-:Y:S02]  /*bfa0*/  R2UR UR6, R204 ;  /* 0x00000000cc0672ca */ /* 0x000fe400000e0000 */
        /* <DEDUP_REMOVED lines=143> */
[----:B------:R-:W0:Y:S02]  /*c8a0*/  SHFL.IDX PT, R20, R229, RZ, 0x1f ;  /* 0x00001fffe5147589 */ /* 0x000e2400000e0000 */
[----:B0-----:R-:W-:-:S04]  /*c8b0*/  ISETP.GT.AND P3, PT, R20, 0x7f, PT ;  /* 0x0000007f1400780c */ /* 0x001fc80003f64270 */
[----:B------:R-:W-:Y:S02]  /*c8c0*/  SEL R21, RZ, 0x2, !P3 ;  /* 0x00000002ff157807 */ /* 0x000fe40005800000 */
[C---:B------:R-:W-:Y:S02]  /*c8d0*/  SEL R20, R200.reuse, 0x2, P3 ;  /* 0x00000002c8147807 */ /* 0x040fe40001800000 */
[----:B------:R-:W-:Y:S01]  /*c8e0*/  SEL R200, R200, 0x6, !P3 ;  /* 0x00000006c8c87807 */ /* 0x000fe20005800000 */
[----:B------:R-:W-:Y:S01]  /*c8f0*/  IMAD.IADD R204, R21, 0x1, R203 ;  /* 0x0000000115cc7824 */ /* 0x000fe200078e02cb */
        /* <DEDUP_REMOVED lines=8> */
[----:B------:R-:W-:-:S03]  /*c980*/  IMAD.MOV.U32 R205, RZ, RZ, 0x40000040 ;  /* 0x40000040ffcd7424 */ /* 0x000fc600078e00ff */
        /* <DEDUP_REMOVED lines=24> */
[----:B------:R-:W-:Y:S02]  /*cb10*/  IMAD.MOV.U32 R205, RZ, RZ, 0x40000040 ;  /* 0x40000040ffcd7424 */ /* 0x000fe400078e00ff */
[----:B------:R-:W-:Y:S01]  /*cb20*/  VIADD R203, R0, 0xa00 ;  /* 0x00000a0000cb7836 */ /* 0x000fe20000000000 */
[----:B------:R-:W-:Y:S02]  /*cb30*/  R2UR UR6, R204 ;  /* 0x00000000cc0672ca */ /* 0x000fe400000e0000 */
[----:B------:R-:W-:Y:S01]  /*cb40*/  R2UR UR7, R205 ;  /* 0x00000000cd0772ca */ /* 0x000fe200000e0000 */
[----:B------:R-:W-:Y:S01]  /*cb50*/  IMAD.MOV.U32 R205, RZ, RZ, 0x40000040 ;  /* 0x40000040ffcd7424 */ /* 0x000fe200078e00ff */
[----:B------:R-:W-:-:S02]  /*cb60*/  IADD3 R204, R206, R207, R0 ;  /* 0x000000cfcecc7210 */ /* 0x000fc40007ffe000 */
[----:B------:R-:W-:Y:S01]  /*cb70*/  IADD3 R206, R206, R207, R202 ;  /* 0x000000cfcece7210 */ /* 0x000fe20007ffe0ca */
        /* <DEDUP_REMOVED lines=9> */
[----:B------:R-:W-:Y:S01]  /*cc10*/  VIADD R206, R202, 0xa00 ;  /* 0x00000a00cace7836 */ /* 0x000fe20000000000 */
[----:B------:R-:W-:Y:S01]  /*cc20*/  R2UR UR7, R207 ;  /* 0x00000000cf0772ca */ /* 0x000fe200000e0000 */
        /* <DEDUP_REMOVED lines=25> */
[----:B------:R-:W-:Y:S01]  /*cdc0*/  VIADD R203, R0, 0xc00 ;  /* 0x00000c0000cb7836 */ /* 0x000fe20000000000 */
[----:B------:R-:W-:Y:S02]  /*cdd0*/  WARPGROUP.DEPBAR.LE gsb0, 0x0 ;  /* 0x00008000000079c5 */ /* 0x000fe40000010000 */
[----:B------:R-:W-:-:S07]  /*cde0*/  WARPGROUP.ARRIVE ;  /* 0x00000000000079c5 */ /* 0x000fce0000000000 */
[----:B------:R-:W-:Y:S01]  /*cdf0*/  HGMMA.64x64x16.F32.BF16 R152, gdesc[UR4], R152, gsb0 ;  /* 0x00e00000049879f0 */ /* 0x000fe20008001898 */
[----:B------:R-:W-:Y:S01]  /*ce00*/  R2UR UR4, R204 ;  /* 0x00000000cc0472ca */ /* 0x000fe200000e0000 */
[----:B------:R-:W-:Y:S01]  /*ce10*/  IMAD.IADD R204, R200, 0x1, R206 ;  /* 0x00000001c8cc7824 */ /* 0x000fe200078e02ce */
[----:B------:R-:W-:Y:S01]  /*ce20*/  R2UR UR5, R205 ;  /* 0x00000000cd0572ca */ /* 0x000fe200000e0000 */
[----:B------:R-:W-:Y:S02]  /*ce30*/  IMAD.MOV.U32 R205, RZ, RZ, 0x40000040 ;  /* 0x40000040ffcd7424 */ /* 0x000fe400078e00ff */
[----:B------:R-:W-:Y:S01]  /*ce40*/  IMAD.MOV.U32 R206, RZ, RZ, 0x30 ;  /* 0x00000030ffce7424 */ /* 0x000fe200078e00ff */
        /* <DEDUP_REMOVED lines=70> */
[----:B------:R-:W-:Y:S02]  /*d2b0*/  WARPGROUP.DEPBAR.LE gsb0, 0x0 ;  /* 0x00008000000079c5 */ /* 0x000fe40000010000 */
[----:B------:R-:W-:-:S10]  /*d2c0*/  WARPGROUP.ARRIVE ;  /* 0x00000000000079c5 */ /* 0x000fd40000000000 */
[----:B------:R-:W-:Y:S01]  /*d2d0*/  HGMMA.64x64x16.F32.BF16 R152, gdesc[UR4], R152, gsb0 ;  /* 0x00e00000049879f0 */ /* 0x000fe20008001898 */
[----:B------:R-:W-:Y:S01]  /*d2e0*/  R2UR UR6, R204 ;  /* 0x00000000cc0672ca */ /* 0x000fe200000e0000 */
[----:B------:R-:W-:Y:S01]  /*d2f0*/  IMAD.IADD R204, R206, 0x1, R21 ;  /* 0x00000001cecc7824 */ /* 0x000fe200078e0215 */
[----:B------:R-:W-:Y:S01]  /*d300*/  R2UR UR7, R205 ;  /* 0x00000000cd0772ca */ /* 0x000fe200000e0000 */
[----:B------:R-:W-:Y:S02]  /*d310*/  IMAD.MOV.U32 R205, RZ, RZ, 0x40000040 ;  /* 0x40000040ffcd7424 */ /* 0x000fe400078e00ff */
[----:B------:R-:W-:Y:S01]  /*d320*/  IMAD.MOV.U32 R21, RZ, RZ, 0x40000040 ;  /* 0x40000040ff157424 */ /* 0x000fe200078e00ff */
[----:B------:R-:W-:Y:S01]  /*d330*/  R2UR UR4, R204 ;  /* 0x00000000cc0472ca */ /* 0x000fe200000e0000 */
[----:B------:R-:W-:Y:S01]  /*d340*/  IMAD.IADD R204, R206, 0x1, R20 ;  /* 0x00000001cecc7824 */ /* 0x000fe200078e0214 */
[----:B------:R-:W-:Y:S01]  /*d350*/  R2UR UR5, R205 ;  /* 0x00000000cd0572ca */ /* 0x000fe200000e0000 */
[----:B------:R-:W-:-:S02]  /*d360*/  IMAD.MOV.U32 R205, RZ, RZ, 0x40000040 ;  /* 0x40000040ffcd7424 */ /* 0x000fc400078e00ff */
[----:B------:R-:W-:Y:S01]  /*d370*/  IMAD.IADD R20, R20, 0x1, R203 ;  /* 0x0000000114147824 */ /* 0x000fe200078e02cb */
[----:B------:R-:W-:Y:S02]  /*d380*/  WARPGROUP.DEPBAR.LE gsb0, 0x0 ;  /* 0x00008000000079c5 */ /* 0x000fe40000010000 */
[----:B------:R-:W-:-:S07]  /*d390*/  WARPGROUP.ARRIVE ;  /* 0x00000000000079c5 */ /* 0x000fce0000000000 */
        /* <DEDUP_REMOVED lines=15> */
[----:B------:R-:W-:Y:S02]  /*d490*/  R2UR UR6, R20 ;  /* 0x00000000140672ca */ /* 0x000fe400000e0000 */
[----:B------:R-:W-:Y:S01]  /*d4a0*/  R2UR UR7, R21 ;  /* 0x00000000150772ca */ /* 0x000fe200000e0000 */
[----:B------:R-:W-:Y:S01]  /*d4b0*/  IMAD.MOV.U32 R21, RZ, RZ, 0x1000 ;  /* 0x00001000ff157424 */ /* 0x000fe200078e00ff */
[----:B------:R-:W-:Y:S02]  /*d4c0*/  R2UR UR4, R204 ;  /* 0x00000000cc0472ca */ /* 0x000fe400000e0000 */
[----:B------:R-:W-:Y:S02]  /*d4d0*/  R2UR UR5, R205 ;  /* 0x00000000cd0572ca */ /* 0x000fe400000e0000 */
[----:B------:R-:W-:-:S04]  /*d4e0*/  SEL R21, R21, 0xf80, P3 ;  /* 0x00000f8015157807 */ /* 0x000fc80001800000 */
[----:B------:R-:W-:-:S04]  /*d4f0*/  LOP3.LUT R21, R21, 0x1e00, RZ, 0xc0, !PT ;  /* 0x00001e0015157812 */ /* 0x000fc800078ec0ff */
[CC--:B------:R-:W-:Y:S02]  /*d500*/  IADD3 R20, R203.reuse, R21.reuse, R0 ;  /* 0x00000015cb147210 */ /* 0x0c0fe40007ffe000 */
[----:B------:R-:W-:Y:S01]  /*d510*/  IADD3 R202, R203, R21, R202 ;  /* 0x00000015cbca7210 */ /* 0x000fe20007ffe0ca */
[----:B------:R-:W-:Y:S02]  /*d520*/  IMAD.MOV.U32 R21, RZ, RZ, 0x40000040 ;  /* 0x40000040ff157424 */ /* 0x000fe400078e00ff */
[----:B------:R-:W-:Y:S01]  /*d530*/  IMAD.MOV.U32 R203, RZ, RZ, 0x40000040 ;  /* 0x40000040ffcb7424 */ /* 0x000fe200078e00ff */
[----:B------:R-:W-:Y:S02]  /*d540*/  WARPGROUP.DEPBAR.LE gsb0, 0x0 ;  /* 0x00008000000079c5 */ /* 0x000fe40000010000 */
[----:B------:R-:W-:-:S06]  /*d550*/  WARPGROUP.ARRIVE ;  /* 0x00000000000079c5 */ /* 0x000fcc0000000000 */
[----:B------:R-:W-:Y:S01]  /*d560*/  HGMMA.64x64x16.F32.BF16 R152, gdesc[UR4], R152, gsb0 ;  /* 0x00e00000049879f0 */ /* 0x000fe20008001898 */
[----:B------:R-:W-:Y:S01]  /*d570*/  R2UR UR4, R20 ;  /* 0x00000000140472ca */ /* 0x000fe200000e0000 */
[----:B------:R-:W-:Y:S01]  /*d580*/  IMAD R20, R18, 0x1000, R11 ;  /* 0x0000100012147824 */ /* 0x000fe200078e020b */
[----:B------:R-:W-:Y:S01]  /*d590*/  R2UR UR5, R21 ;  /* 0x00000000150572ca */ /* 0x000fe200000e0000 */
[----:B------:R-:W-:Y:S01]  /*d5a0*/  IMAD.MOV.U32 R21, RZ, RZ, 0x40000040 ;  /* 0x40000040ff157424 */ /* 0x000fe200078e00ff */
[----:B------:R-:W-:Y:S02]  /*d5b0*/  R2UR UR6, R202 ;  /* 0x00000000ca0672ca */ /* 0x000fe400000e0000 */
[----:B------:R-:W-:Y:S01]  /*d5c0*/  R2UR UR7, R203 ;  /* 0x00000000cb0772ca */ /* 0x000fe200000e0000 */
[----:B------:R-:W-:Y:S02]  /*d5d0*/  WARPGROUP.DEPBAR.LE gsb0, 0x0 ;  /* 0x00008000000079c5 */ /* 0x000fe40000010000 */
[----:B------:R-:W-:-:S10]  /*d5e0*/  WARPGROUP.ARRIVE ;  /* 0x00000000000079c5 */ /* 0x000fd40000000000 */
[----:B------:R-:W-:Y:S01]  /*d5f0*/  HGMMA.64x64x16.F32.BF16 R152, gdesc[UR4], R152, gsb0 ;  /* 0x00e00000049879f0 */ /* 0x000fe20008001898 */
[----:B------:R-:W-:Y:S01]  /*d600*/  ULDC UR4, c[0x0][0xad0] ;  /* 0x0002b40000047ab9 */ /* 0x000fe20000000800 */
[----:B------:R-:W-:Y:S02]  /*d610*/  R2UR UR7, R21 ;  /* 0x00000000150772ca */ /* 0x000fe400000e0000 */
[----:B------:R-:W-:Y:S01]  /*d620*/  R2UR UR6, R20 ;  /* 0x00000000140672ca */ /* 0x000fe200000e0000 */
        /* <DEDUP_REMOVED lines=41> */
[----:B------:R-:W-:-:S06]  /*d8c0*/  ULDC UR4, c[0x0][0xa80] ;  /* 0x0002a00000047ab9 */ /* 0x000fcc0000000800 */
        /* <DEDUP_REMOVED lines=48> */
[----:B------:R-:W1:Y:S06]  /*dbd0*/  SHFL.BFLY PT, R169, R21, 0x1, 0x1f ;  /* 0x0c201f0015a97f89 */ /* 0x000e6c00000e0000 */
[----:B------:R-:W3:Y:S01]  /*dbe0*/  MUFU.TANH R206, R206 ;  /* 0x000000ce00ce7308 */ /* 0x000ee20000002400 */
[----:B--2---:R-:W-:-:S07]  /*dbf0*/  FMNMX.FTZ R170, R204, R170, !PT ;  /* 0x000000aaccaa7209 */ /* 0x004fce0007810000 */
[----:B------:R-:W2:Y:S01]  /*dc00*/  MUFU.TANH R179, R179 ;  /* 0x000000b300b37308 */ /* 0x000ea20000002400 */
[----:B0-----:R-:W-:-:S07]  /*dc10*/  FMNMX.FTZ R170, R205, R170, !PT ;  /* 0x000000aacdaa7209 */ /* 0x001fce0007810000 */
[----:B------:R-:W0:Y:S01]  /*dc20*/  MUFU.TANH R182, R182 ;  /* 0x000000b600b67308 */ /* 0x000e220000002400 */
[----:B---3--:R-:W-:Y:S02]  /*dc30*/  FMNMX.FTZ R170, R206, R170, !PT ;  /* 0x000000aaceaa7209 */ /* 0x008fe40007810000 */
[----:B-1----:R-:W-:Y:S01]  /*dc40*/  FMNMX.FTZ R21, R21, R169, !PT ;  /* 0x000000a915157209 */ /* 0x002fe20007810000 */
[----:B------:R-:W-:-:S04]  /*dc50*/  IMAD.U32 R169, RZ, RZ, UR4 ;  /* 0x00000004ffa97e24 */ /* 0x000fc8000f8e00ff */
[----:B------:R-:W1:Y:S01]  /*dc60*/  MUFU.TANH R183, R183 ;  /* 0x000000b700b77308 */ /* 0x000e620000002400 */
[----:B--2---:R-:W-:Y:S01]  /*dc70*/  FMNMX.FTZ R170, R179, R170, !PT ;  /* 0x000000aab3aa7209 */ /* 0x004fe20007810000 */
[C---:B------:R-:W-:Y:S01]  /*dc80*/  FMUL.FTZ R178, R21.reuse, R169 ;  /* 0x000000a915b27220 */ /* 0x040fe20000410000 */
[----:B------:R-:W-:-:S03]  /*dc90*/  FADD.FTZ R14, -R21, R14 ;  /* 0x0000000e150e7221 */ /* 0x000fc60000010100 */
[-CC-:B------:R-:W-:Y:S01]  /*dca0*/  FFMA.FTZ R207, R156, R169.reuse, -R178.reuse ;  /* 0x000000a99ccf7223 */ /* 0x180fe200000108b2 */
[-CC-:B------:R-:W-:Y:S01]  /*dcb0*/  FFMA.FTZ R156, R159, R169.reuse, -R178.reuse ;  /* 0x000000a99f9c7223 */ /* 0x180fe200000108b2 */
[-CC-:B------:R-:W-:Y:S01]  /*dcc0*/  FFMA.FTZ R159, R161, R169.reuse, -R178.reuse ;  /* 0x000000a9a19f7223 */ /* 0x180fe200000108b2 */
[----:B0-----:R-:W-:Y:S01]  /*dcd0*/  FMNMX.FTZ R170, R182, R170, !PT ;  /* 0x000000aab6aa7209 */ /* 0x001fe20007810000 */
[-CC-:B------:R-:W-:Y:S01]  /*dce0*/  FFMA.FTZ R174, R165, R169.reuse, -R178.reuse ;  /* 0x000000a9a5ae7223 */ /* 0x180fe200000108b2 */
[-C--:B------:R-:W-:Y:S01]  /*dcf0*/  FMUL.FTZ R14, R14, R169.reuse ;  /* 0x000000a90e0e7220 */ /* 0x080fe20000410000 */
[-CC-:B------:R-:W-:Y:S01]  /*dd00*/  FFMA.FTZ R152, R152, R169.reuse, -R178.reuse ;  /* 0x000000a998987223 */ /* 0x180fe200000108b2 */
[-CC-:B------:R-:W-:Y:S01]  /*dd10*/  FFMA.FTZ R153, R153, R169.reuse, -R178.reuse ;  /* 0x000000a999997223 */ /* 0x180fe200000108b2 */
[-CC-:B------:R-:W-:Y:S01]  /*dd20*/  FFMA.FTZ R171, R164, R169.reuse, -R178.reuse ;  /* 0x000000a9a4ab7223 */ /* 0x180fe200000108b2 */
[-CC-:B------:R-:W-:Y:S01]  /*dd30*/  FFMA.FTZ R200, R200, R169.reuse, -R178.reuse ;  /* 0x000000a9c8c87223 */ /* 0x180fe200000108b2 */
[----:B------:R-:W-:Y:S01]  /*dd40*/  MUFU.EX2 R207, R207 ;  /* 0x000000cf00cf7308 */ /* 0x000fe20000000800 */
[----:B-1----:R-:W-:Y:S01]  /*dd50*/  FMNMX.FTZ R170, R183, R170, !PT ;  /* 0x000000aab7aa7209 */ /* 0x002fe20007810000 */
[-CC-:B------:R-:W-:Y:S01]  /*dd60*/  FFMA.FTZ R160, R160, R169.reuse, -R178.reuse ;  /* 0x000000a9a0a07223 */ /* 0x180fe200000108b2 */
[-CC-:B------:R-:W-:Y:S01]  /*dd70*/  FFMA.FTZ R168, R168, R169.reuse, -R178.reuse ;  /* 0x000000a9a8a87223 */ /* 0x180fe200000108b2 */
[-CC-:B------:R-:W-:Y:S01]  /*dd80*/  FFMA.FTZ R172, R172, R169.reuse, -R178.reuse ;  /* 0x000000a9acac7223 */ /* 0x180fe200000108b2 */
[-CC-:B------:R-:W-:Y:S01]  /*dd90*/  FFMA.FTZ R173, R173, R169.reuse, -R178.reuse ;  /* 0x000000a9adad7223 */ /* 0x180fe200000108b2 */
[----:B------:R-:W0:Y:S01]  /*dda0*/  SHFL.BFLY PT, R175, R170, 0x2, 0x1f ;  /* 0x0c401f00aaaf7f89 */ /* 0x000e2200000e0000 */
[--C-:B------:R-:W-:Y:S01]  /*ddb0*/  FFMA.FTZ R177, R177, R169, -R178.reuse ;  /* 0x000000a9b1b17223 */ /* 0x100fe200000108b2 */
[----:B------:R-:W1:Y:S08]  /*ddc0*/  MUFU.EX2 R14, R14 ;  /* 0x0000000e000e7308 */ /* 0x000e700000000800 */
[----:B------:R-:W-:Y:S08]  /*ddd0*/  MUFU.EX2 R152, R152 ;  /* 0x0000009800987308 */ /* 0x000ff00000000800 */
[----:B------:R-:W-:Y:S01]  /*dde0*/  MUFU.EX2 R153, R153 ;  /* 0x0000009900997308 */ /* 0x000fe20000000800 */
[-C--:B-1----:R-:W-:Y:S01]  /*ddf0*/  FMUL.FTZ R24, R24, R14.reuse ;  /* 0x0000000e18187220 */ /* 0x082fe20000410000 */
[-C--:B------:R-:W-:Y:S01]  /*de00*/  FMUL.FTZ R25, R25, R14.reuse ;  /* 0x0000000e19197220 */ /* 0x080fe20000410000 */
[-C--:B------:R-:W-:Y:S01]  /*de10*/  FMUL.FTZ R28, R28, R14.reuse ;  /* 0x0000000e1c1c7220 */ /* 0x080fe20000410000 */
[-C--:B------:R-:W-:Y:S01]  /*de20*/  FMUL.FTZ R29, R29, R14.reuse ;  /* 0x0000000e1d1d7220 */ /* 0x080fe20000410000 */
[-C--:B------:R-:W-:Y:S01]  /*de30*/  FMUL.FTZ R32, R32, R14.reuse ;  /* 0x0000000e20207220 */ /* 0x080fe20000410000 */
[----:B0-----:R-:W-:Y:S01]  /*de40*/  FMNMX.FTZ R170, R170, R175, !PT ;  /* 0x000000afaaaa7209 */ /* 0x001fe20007810000 */
[-CC-:B------:R-:W-:Y:S01]  /*de50*/  FFMA.FTZ R175, R176, R169.reuse, -R178.reuse ;  /* 0x000000a9b0af7223 */ /* 0x180fe200000108b2 */
[----:B------:R-:W-:Y:S01]  /*de60*/  MUFU.EX2 R200, R200 ;  /* 0x000000c800c87308 */ /* 0x000fe20000000800 */
[-CC-:B------:R-:W-:Y:S01]  /*de70*/  FFMA.FTZ R176, R202, R169.reuse, -R178.reuse ;  /* 0x000000a9cab07223 */ /* 0x180fe200000108b2 */
[----:B------:R-:W-:Y:S01]  /*de80*/  FFMA.FTZ R178, R180, R169, -R178 ;  /* 0x000000a9b4b27223 */ /* 0x000fe200000108b2 */
        /* <DEDUP_REMOVED lines=24> */
[----:B0-----:R-:W-:Y:S01]  /*e010*/  FMNMX.FTZ R170, R170, R161, !PT ;  /* 0x000000a1aaaa7209 */ /* 0x001fe20007810000 */
        /* <DEDUP_REMOVED lines=8> */
[-CC-:B------:R-:W-:Y:S01]  /*e0a0*/  FFMA.FTZ R229, R155, R169.reuse, -R165.reuse ;  /* 0x000000a99be57223 */ /* 0x180fe200000108a5 */
[-CC-:B------:R-:W-:Y:S01]  /*e0b0*/  FFMA.FTZ R155, R157, R169.reuse, -R165.reuse ;  /* 0x000000a99d9b7223 */ /* 0x180fe200000108a5 */
[-CC-:B------:R-:W-:Y:S01]  /*e0c0*/  FFMA.FTZ R157, R162, R169.reuse, -R165.reuse ;  /* 0x000000a9a29d7223 */ /* 0x180fe200000108a5 */
[-C--:B------:R-:W-:Y:S01]  /*e0d0*/  FMUL.FTZ R161, R161, R169.reuse ;  /* 0x000000a9a1a17220 */ /* 0x080fe20000410000 */
[-CC-:B------:R-:W-:Y:S01]  /*e0e0*/  FFMA.FTZ R154, R154, R169.reuse, -R165.reuse ;  /* 0x000000a99a9a7223 */ /* 0x180fe200000108a5 */
[----:B------:R-:W-:Y:S01]  /*e0f0*/  IMAD.MOV R162, RZ, RZ, -R194 ;  /* 0x000000ffffa27224 */ /* 0x000fe200078e0ac2 */
[----:B------:R-:W-:Y:S01]  /*e100*/  MUFU.EX2 R229, R229 ;  /* 0x000000e500e57308 */ /* 0x000fe20000000800 */
[-CC-:B------:R-:W-:Y:S01]  /*e110*/  FFMA.FTZ R164, R158, R169.reuse, -R165.reuse ;  /* 0x000000a99ea47223 */ /* 0x180fe200000108a5 */
[-CC-:B------:R-:W-:Y:S01]  /*e120*/  FFMA.FTZ R158, R163, R169.reuse, -R165.reuse ;  /* 0x000000a9a39e7223 */ /* 0x180fe200000108a5 */
[----:B------:R-:W-:Y:S01]  /*e130*/  FFMA.FTZ R180, R166, R169, -R165 ;  /* 0x000000a9a6b47223 */ /* 0x000fe200000108a5 */
[----:B------:R-:W-:Y:S01]  /*e140*/  ISETP.NE.AND P3, PT, R193, R162, PT ;  /* 0x000000a2c100720c */ /* 0x000fe20003f65270 */
[----:B------:R-:W-:-:S02]  /*e150*/  @!P1 VIADD R162, R12, 0x38840 ;  /* 0x000388400ca29836 */ /* 0x000fc40000000000 */
[-CC-:B------:R-:W-:Y:S01]  /*e160*/  FFMA.FTZ R198, R167, R169.reuse, -R165.reuse ;  /* 0x000000a9a7c67223 */ /* 0x180fe200000108a5 */
[-CC-:B------:R-:W-:Y:S01]  /*e170*/  FFMA.FTZ R202, R203, R169.reuse, -R165.reuse ;  /* 0x000000a9cbca7223 */ /* 0x180fe200000108a5 */
[----:B------:R-:W0:Y:S01]  /*e180*/  MUFU.EX2 R161, R161 ;  /* 0x000000a100a17308 */ /* 0x000e220000000800 */
[-CC-:B------:R-:W-:Y:S01]  /*e190*/  FFMA.FTZ R181, R181, R169.reuse, -R165.reuse ;  /* 0x000000a9b5b57223 */ /* 0x180fe200000108a5 */
[----:B------:R-:W-:Y:S01]  /*e1a0*/  @!P1 PRMT R162, RZ, 0x654, R162 ;  /* 0x00000654ffa29816 */ /* 0x000fe200000000a2 */
[-CC-:B------:R-:W-:Y:S01]  /*e1b0*/  FFMA.FTZ R203, R204, R169.reuse, -R165.reuse ;  /* 0x000000a9cccb7223 */ /* 0x180fe200000108a5 */
[-CC-:B------:R-:W-:Y:S01]  /*e1c0*/  FFMA.FTZ R205, R205, R169.reuse, -R165.reuse ;  /* 0x000000a9cdcd7223 */ /* 0x180fe200000108a5 */
[----:B------:R-:W-:Y:S01]  /*e1d0*/  FFMA.FTZ R206, R206, R169, -R165 ;  /* 0x000000a9cece7223 */ /* 0x000fe200000108a5 */
[----:B------:R1:W-:Y:S01]  /*e1e0*/  @!P1 SYNCS.ARRIVE.TRANS64.RED.A1T0 RZ, [R162+URZ], RZ ;  /* 0x000000ffa2ff99a7 */ /* 0x0003e2000810043f */
[----:B------:R-:W-:Y:S01]  /*e1f0*/  FMUL.FTZ R84, R84, R14 ;  /* 0x0000000e54547220 */ /* 0x000fe20000410000 */
[----:B------:R-:W2:Y:S01]  /*e200*/  MUFU.EX2 R154, R154 ;  /* 0x0000009a009a7308 */ /* 0x000ea20000000800 */
[----:B------:R-:W-:-:S02]  /*e210*/  @!P3 IMAD R163, R15, 0x40, R191 ;  /* 0x000000400fa3b824 */ /* 0x000fc400078e02bf */
[-CC-:B------:R-:W-:Y:S01]  /*e220*/  FFMA.FTZ R15, R182, R169.reuse, -R165.reuse ;  /* 0x000000a9b60f7223 */ /* 0x180fe200000108a5 */
[-C--:B------:R-:W-:Y:S01]  /*e230*/  FMUL.FTZ R85, R85, R14.reuse ;  /* 0x0000000e55557220 */ /* 0x080fe20000410000 */
[----:B------:R-:W-:Y:S01]  /*e240*/  FMUL.FTZ R88, R88, R14 ;  /* 0x0000000e58587220 */ /* 0x000fe20000410000 */
[----:B------:R-:W-:Y:S02]  /*e250*/  @!P3 IMAD R163, R163, 0x4, R2 ;  /* 0x00000004a3a3b824 */ /* 0x000fe400078e0202 */
[-CC-:B-1----:R-:W-:Y:S01]  /*e260*/  FFMA.FTZ R162, R179, R169.reuse, -R165.reuse ;  /* 0x000000a9b3a27223 */ /* 0x182fe200000108a5 */
[----:B------:R-:W-:Y:S01]  /*e270*/  FFMA.FTZ R165, R183, R169, -R165 ;  /* 0x000000a9b7a57223 */ /* 0x000fe200000108a5 */
[----:B------:R-:W1:Y:S01]  /*e280*/  MUFU.EX2 R155, R155 ;  /* 0x0000009b009b7308 */ /* 0x000e620000000800 */
[-C--:B0-----:R-:W-:Y:S01]  /*e290*/  FMUL.FTZ R26, R26, R161.reuse ;  /* 0x000000a11a1a7220 */ /* 0x081fe20000410000 */
[----:B------:R-:W-:Y:S01]  /*e2a0*/  @!P3 STS [R163+0x38400], R14 ;  /* 0x0384000ea300b388 */ /* 0x000fe20000000800 */
[-C--:B------:R-:W-:Y:S01]  /*e2b0*/  FMUL.FTZ R27, R27, R161.reuse ;  /* 0x000000a11b1b7220 */ /* 0x080fe20000410000 */
[-C--:B------:R-:W-:Y:S01]  /*e2c0*/  FMUL.FTZ R30, R30, R161.reuse ;  /* 0x000000a11e1e7220 */ /* 0x080fe20000410000 */
[-C--:B------:R-:W-:Y:S01]  /*e2d0*/  FMUL.FTZ R31, R31, R161.reuse ;  /* 0x000000a11f1f7220 */ /* 0x080fe20000410000 */
[----:B------:R0:W-:Y:S01]  /*e2e0*/  @!P3 STS [R163+0x38420], R161 ;  /* 0x038420a1a300b388 */ /* 0x0001e20000000800 */
[----:B------:R-:W-:Y:S01]  /*e2f0*/  FMUL.FTZ R34, R34, R161 ;  /* 0x000000a122227220 */ /* 0x000fe20000410000 */
[----:B------:R-:W3:Y:S01]  /*e300*/  MUFU.EX2 R164, R164 ;  /* 0x000000a400a47308 */ /* 0x000ee20000000800 */
[----:B--2---:R-:W-:Y:S01]  /*e310*/  FFMA.FTZ R199, R161, R199, R154 ;  /* 0x000000c7a1c77223 */ /* 0x004fe2000001009a */
[-C--:B------:R-:W-:Y:S01]  /*e320*/  FMUL.FTZ R35, R35, R161.reuse ;  /* 0x000000a123237220 */ /* 0x080fe20000410000 */
[-C--:B------:R-:W-:Y:S01]  /*e330*/  FMUL.FTZ R38, R38, R161.reuse ;  /* 0x000000a126267220 */ /* 0x080fe20000410000 */
[-C--:B------:R-:W-:Y:S01]  /*e340*/  FMUL.FTZ R39, R39, R161.reuse ;  /* 0x000000a127277220 */ /* 0x080fe20000410000 */
[----:B------:R-:W-:Y:S01]  /*e350*/  FADD.FTZ R199, R229, R199 ;  /* 0x000000c7e5c77221 */ /* 0x000fe20000010000 */
[-C--:B------:R-:W-:Y:S01]  /*e360*/  FMUL.FTZ R42, R42, R161.reuse ;  /* 0x000000a12a2a7220 */ /* 0x080fe20000410000 */
[----:B------:R-:W-:Y:S01]  /*e370*/  FMUL.FTZ R43, R43, R161 ;  /* 0x000000a12b2b7220 */ /* 0x000fe20000410000 */
[----:B------:R-:W2:Y:S01]  /*e380*/  MUFU.EX2 R157, R157 ;  /* 0x0000009d009d7308 */ /* 0x000ea20000000800 */
[----:B0-----:R-:W-:Y:S01]  /*e390*/  FFMA.FTZ R163, R14, R197, R152 ;  /* 0x000000c50ea37223 */ /* 0x001fe20000010098 */
[----:B-1----:R-:W-:Y:S01]  /*e3a0*/  FADD.FTZ R199, R155, R199 ;  /* 0x000000c79bc77221 */ /* 0x002fe20000010000 */
[C---:B------:R-:W-:Y:S01]  /*e3b0*/  F2FP.BF16.F32.PACK_AB R152, R153.reuse, R152 ;  /* 0x000000989998723e */ /* 0x040fe200000010ff */
[-C--:B------:R-:W-:Y:S01]  /*e3c0*/  FMUL.FTZ R46, R46, R161.reuse ;  /* 0x000000a12e2e7220 */ /* 0x080fe20000410000 */
[----:B------:R-:W-:Y:S01]  /*e3d0*/  FADD.FTZ R163, R153, R163 ;  /* 0x000000a399a37221 */ /* 0x000fe20000010000 */
[----:B------:R-:W-:Y:S01]  /*e3e0*/  F2FP.BF16.F32.PACK_AB R153, R229, R154 ;  /* 0x0000009ae599723e */ /* 0x000fe200000010ff */
[----:B------:R-:W-:Y:S01]  /*e3f0*/  FMUL.FTZ R47, R47, R161 ;  /* 0x000000a12f2f7220 */ /* 0x000fe20000410000 */
[----:B------:R-:W0:Y:S01]  /*e400*/  MUFU.EX2 R158, R158 ;  /* 0x0000009e009e7308 */ /* 0x000e220000000800 */
[----:B---3--:R-:W-:Y:S01]  /*e410*/  FADD.FTZ R199, R164, R199 ;  /* 0x000000c7a4c77221 */ /* 0x008fe20000010000 */
[----:B------:R-:W-:Y:S01]  /*e420*/  FADD.FTZ R163, R207, R163 ;  /* 0x000000a3cfa37221 */ /* 0x000fe20000010000 */
[----:B------:R-:W-:Y:S01]  /*e430*/  F2FP.BF16.F32.PACK_AB R154, R200, R207 ;  /* 0x000000cfc89a723e */ /* 0x000fe200000010ff */
[----:B------:R-:W-:Y:S01]  /*e440*/  FMUL.FTZ R50, R50, R161 ;  /* 0x000000a132327220 */ /* 0x000fe20000410000 */
[----:B------:R-:W-:Y:S01]  /*e450*/  F2FP.BF16.F32.PACK_AB R155, R164, R155 ;  /* 0x0000009ba49b723e */ /* 0x000fe200000010ff */
[----:B------:R-:W-:Y:S01]  /*e460*/  BAR.SYNC.DEFER_BLOCKING 0xf, 0x100 ;  /* 0x03c4000000007b1d */ /* 0x000fe20000010000 */
[----:B------:R-:W-:Y:S01]  /*e470*/  FADD.FTZ R163, R200, R163 ;  /* 0x000000a3c8a37221 */ /* 0x000fe20000010000 */
[-C--:B------:R-:W-:Y:S01]  /*e480*/  FMUL.FTZ R51, R51, R161.reuse ;  /* 0x000000a133337220 */ /* 0x080fe20000410000 */
[----:B--2---:R-:W-:Y:S01]  /*e490*/  FADD.FTZ R197, R157, R199 ;  /* 0x000000c79dc57221 */ /* 0x004fe20000010000 */
[-C--:B------:R-:W-:Y:S01]  /*e4a0*/  FMUL.FTZ R54, R54, R161.reuse ;  /* 0x000000a136367220 */ /* 0x080fe20000410000 */
[----:B------:R-:W-:Y:S01]  /*e4b0*/  FADD.FTZ R163, R156, R163 ;  /* 0x000000a39ca37221 */ /* 0x000fe20000010000 */
[----:B------:R-:W-:Y:S01]  /*e4c0*/  MUFU.EX2 R180, R180 ;  /* 0x000000b400b47308 */ /* 0x000fe20000000800 */
[C---:B------:R-:W-:Y:S01]  /*e4d0*/  F2FP.BF16.F32.PACK_AB R156, R160.reuse, R156 ;  /* 0x0000009ca09c723e */ /* 0x040fe200000010ff */
[-C--:B------:R-:W-:Y:S01]  /*e4e0*/  FMUL.FTZ R55, R55, R161.reuse ;  /* 0x000000a137377220 */ /* 0x080fe20000410000 */
[----:B------:R-:W-:Y:S01]  /*e4f0*/  FADD.FTZ R204, R160, R163 ;  /* 0x000000a3a0cc7221 */ /* 0x000fe20000010000 */
[----:B------:R-:W-:Y:S01]  /*e500*/  FMUL.FTZ R58, R58, R161 ;  /* 0x000000a13a3a7220 */ /* 0x000fe20000410000 */
[C---:B0-----:R-:W-:Y:S01]  /*e510*/  FADD.FTZ R197, R158.reuse, R197 ;  /* 0x000000c59ec57221 */ /* 0x041fe20000010000 */
[----:B------:R-:W-:Y:S01]  /*e520*/  F2FP.BF16.F32.PACK_AB R157, R158, R157 ;  /* 0x0000009d9e9d723e */ /* 0x000fe200000010ff */
[----:B------:R-:W-:Y:S01]  /*e530*/  FADD.FTZ R204, R159, R204 ;  /* 0x000000cc9fcc7221 */ /* 0x000fe20000010000 */
[----:B------:R-:W0:Y:S01]  /*e540*/  MUFU.EX2 R198, R198 ;  /* 0x000000c600c67308 */ /* 0x000e220000000800 */
[----:B------:R-:W-:Y:S01]  /*e550*/  F2FP.BF16.F32.PACK_AB R158, R171, R159 ;  /* 0x0000009fab9e723e */ /* 0x000fe200000010ff */
        /* <DEDUP_REMOVED lines=46> */
[----:B------:R-:W2:Y:S01]  /*e840*/  MUFU.EX2 R202, R202 ;  /* 0x000000ca00ca7308 */ /* 0x000ea20000000800 */
[-C--:B------:R-:W-:Y:S01]  /*e850*/  FMUL.FTZ R142, R142, R161.reuse ;  /* 0x000000a18e8e7220 */ /* 0x080fe20000410000 */
[-C--:B------:R-:W-:Y:S01]  /*e860*/  FMUL.FTZ R143, R143, R161.reuse ;  /* 0x000000a18f8f7220 */ /* 0x080fe20000410000 */
[-C--:B------:R-:W-:Y:S01]  /*e870*/  FMUL.FTZ R146, R146, R161.reuse ;  /* 0x000000a192927220 */ /* 0x080fe20000410000 */
[-C--:B------:R-:W-:Y:S01]  /*e880*/  FMUL.FTZ R147, R147, R161.reuse ;  /* 0x000000a193937220 */ /* 0x080fe20000410000 */
[-C--:B------:R-:W-:Y:S01]  /*e890*/  FMUL.FTZ R150, R150, R161.reuse ;  /* 0x000000a196967220 */ /* 0x080fe20000410000 */
[----:B------:R-:W-:Y:S01]  /*e8a0*/  FMUL.FTZ R151, R151, R161 ;  /* 0x000000a197977220 */ /* 0x000fe20000410000 */
[----:B0-----:R-:W-:Y:S01]  /*e8b0*/  F2FP.BF16.F32.PACK_AB R159, R198, R180 ;  /* 0x000000b4c69f723e */ /* 0x001fe200000010ff */
        /* <DEDUP_REMOVED lines=39> */
[----:B------:R0:W-:Y:S01]  /*eb30*/  STSM.16.M88.4 [R195+0x36400], R152 ;  /* 0x03640098c3007844 */ /* 0x0001e20000000200 */
[----:B------:R-:W2:Y:S01]  /*eb40*/  MUFU.EX2 R178, R178 ;  /* 0x000000b200b27308 */ /* 0x000ea20000000800 */
[----:B-1----:R-:W-:Y:S01]  /*eb50*/  F2FP.BF16.F32.PACK_AB R164, R176, R175 ;  /* 0x000000afb0a4723e */ /* 0x002fe200000010ff */
[----:B------:R-:W-:Y:S01]  /*eb60*/  VIADD R14, R20, 0x80 ;  /* 0x00000080140e7836 */ /* 0x000fe20000000000 */
[----:B------:R0:W-:Y:S01]  /*eb70*/  STSM.16.M88.4 [R208], R156 ;  /* 0x0000009cd0007844 */ /* 0x0001e20000000200 */
[----:B------:R-:W-:Y:S01]  /*eb80*/  FADD.FTZ R197, R180, R197 ;  /* 0x000000c5b4c57221 */ /* 0x000fe20000010000 */
[----:B------:R-:W-:Y:S01]  /*eb90*/  FADD.FTZ R171, R171, R204 ;  /* 0x000000ccabab7221 */ /* 0x000fe20000010000 */
[----:B------:R-:W-:-:S02]  /*eba0*/  @!P1 VIADD R12, R12, 0x38860 ;  /* 0x000388600c0c9836 */ /* 0x000fc40000000000 */
[----:B------:R-:W-:Y:S01]  /*ebb0*/  MUFU.EX2 R182, R206 ;  /* 0x000000ce00b67308 */ /* 0x000fe20000000800 */
[----:B------:R-:W-:Y:S01]  /*ebc0*/  FADD.FTZ R198, R198, R197 ;  /* 0x000000c5c6c67221 */ /* 0x000fe20000010000 */
[----:B------:R-:W-:Y:S01]  /*ebd0*/  FADD.FTZ R171, R174, R171 ;  /* 0x000000abaeab7221 */ /* 0x000fe20000010000 */
[----:B------:R-:W-:Y:S02]  /*ebe0*/  @!P1 PRMT R12, RZ, 0x654, R12 ;  /* 0x00000654ff0c9816 */ /* 0x000fe4000000000c */
[----:B------:R-:W-:Y:S01]  /*ebf0*/  FADD.FTZ R181, R181, R198 ;  /* 0x000000c6b5b57221 */ /* 0x000fe20000010000 */
[----:B------:R-:W-:Y:S01]  /*ec00*/  FADD.FTZ R171, R168, R171 ;  /* 0x000000aba8ab7221 */ /* 0x000fe20000010000 */
[----:B------:R-:W-:Y:S01]  /*ec10*/  IMAD.MOV.U32 R198, RZ, RZ, R170 ;  /* 0x000000ffffc67224 */ /* 0x000fe200078e00aa */
[----:B------:R1:W3:Y:S01]  /*ec20*/  MUFU.EX2 R183, R162 ;  /* 0x000000a200b77308 */ /* 0x0002e20000000800 */
[----:B--2---:R-:W-:Y:S01]  /*ec30*/  F2FP.BF16.F32.PACK_AB R166, R178, R177 ;  /* 0x000000b1b2a6723e */ /* 0x004fe200000010ff */
[----:B------:R-:W-:-:S04]  /*ec40*/  FADD.FTZ R202, R202, R181 ;  /* 0x000000b5caca7221 */ /* 0x000fc80000010000 */
[----:B------:R-:W-:Y:S02]  /*ec50*/  FADD.FTZ R202, R203, R202 ;  /* 0x000000cacbca7221 */ /* 0x000fe40000010000 */
[----:B------:R2:W-:Y:S01]  /*ec60*/  MUFU.EX2 R199, R15 ;  /* 0x0000000f00c77308 */ /* 0x0005e20000000800 */
[----:B-1----:R-:W-:Y:S01]  /*ec70*/  F2FP.BF16.F32.PACK_AB R162, R173, R172 ;  /* 0x000000acada2723e */ /* 0x002fe200000010ff */
[----:B------:R-:W-:Y:S01]  /*ec80*/  FADD.FTZ R172, R172, R171 ;  /* 0x000000abacac7221 */ /* 0x000fe20000010000 */
[----:B------:R-:W-:-:S03]  /*ec90*/  FADD.FTZ R179, R179, R202 ;  /* 0x000000cab3b37221 */ /* 0x000fc60000010000 */
[----:B------:R0:W-:Y:S01]  /*eca0*/  STSM.16.M88.4 [R196], R160 ;  /* 0x000000a0c4007844 */ /* 0x0001e20000000200 */
[----:B------:R-:W-:Y:S01]  /*ecb0*/  FADD.FTZ R172, R173, R172 ;  /* 0x000000acadac7221 */ /* 0x000fe20000010000 */
[----:B------:R3:W1:Y:S01]  /*ecc0*/  MUFU.EX2 R200, R165 ;  /* 0x000000a500c87308 */ /* 0x0006620000000800 */
[----:B--2---:R-:W-:Y:S02]  /*ecd0*/  IMAD.MOV.U32 R15, RZ, RZ, 0x40000040 ;  /* 0x40000040ff0f7424 */ /* 0x004fe400078e00ff */
[----:B------:R-:W-:-:S04]  /*ece0*/  FADD.FTZ R175, R175, R172 ;  /* 0x000000acafaf7221 */ /* 0x000fc80000010000 */
[----:B------:R-:W-:Y:S01]  /*ecf0*/  FADD.FTZ R176, R176, R175 ;  /* 0x000000afb0b07221 */ /* 0x000fe20000010000 */
[----:B---3--:R-:W-:Y:S01]  /*ed00*/  F2FP.BF16.F32.PACK_AB R165, R183, R182 ;  /* 0x000000b6b7a5723e */ /* 0x008fe200000010ff */
[----:B------:R-:W-:Y:S02]  /*ed10*/  FADD.FTZ R182, R182, R179 ;  /* 0x000000b3b6b67221 */ /* 0x000fe40000010000 */
[----:B------:R-:W-:Y:S02]  /*ed20*/  FADD.FTZ R177, R177, R176 ;  /* 0x000000b0b1b17221 */ /* 0x000fe40000010000 */
[----:B------:R-:W-:Y:S02]  /*ed30*/  FADD.FTZ R182, R183, R182 ;  /* 0x000000b6b7b67221 */ /* 0x000fe40000010000 */
[----:B------:R-:W-:Y:S01]  /*ed40*/  FADD.FTZ R197, R178, R177 ;  /* 0x000000b1b2c57221 */ /* 0x000fe20000010000 */
[----:B-1----:R-:W-:Y:S01]  /*ed50*/  F2FP.BF16.F32.PACK_AB R167, R200, R199 ;  /* 0x000000c7c8a7723e */ /* 0x002fe200000010ff */
[----:B------:R-:W-:-:S04]  /*ed60*/  FADD.FTZ R199, R199, R182 ;  /* 0x000000b6c7c77221 */ /* 0x000fc80000010000 */
[----:B------:R0:W-:Y:S01]  /*ed70*/  STSM.16.M88.4 [R201], R164 ;  /* 0x000000a4c9007844 */ /* 0x0001e20000000200 */
[----:B------:R-:W-:Y:S01]  /*ed80*/  WARPGROUP.ARRIVE ;  /* 0x00000000000079c5 */ /* 0x000fe20000000000 */
[----:B------:R-:W-:-:S05]  /*ed90*/  FADD.FTZ R199, R200, R199 ;  /* 0x000000c7c8c77221 */ /* 0x000fca0000010000 */
[----:B------:R-:W-:Y:S01]  /*eda0*/  HGMMA.64x256x16.F32.BF16 R24, R152, gdesc[UR4].tnspB, R24, gsb0 ;  /* 0x43e0000498187df0 */ /* 0x000fe20008001818 */
[----:B------:R-:W-:Y:S01]  /*edb0*/  R2UR UR6, R14 ;  /* 0x000000000e0672ca */ /* 0x000fe200000e0000 */
[----:B------:R-:W-:Y:S01]  /*edc0*/  VIADD R14, R20, 0x100 ;  /* 0x00000100140e7836 */ /* 0x000fe20000000000 */
[----:B------:R-:W-:Y:S01]  /*edd0*/  R2UR UR7, R15 ;  /* 0x000000000f0772ca */ /* 0x000fe200000e0000 */
[----:B------:R-:W-:Y:S01]  /*ede0*/  IMAD.MOV.U32 R15, RZ, RZ, 0x40000040 ;  /* 0x40000040ff0f7424 */ /* 0x000fe200078e00ff */
[----:B------:R-:W-:Y:S02]  /*edf0*/  WARPGROUP.DEPBAR.LE gsb0, 0x0 ;  /* 0x00008000000079c5 */ /* 0x000fe40000010000 */
[----:B------:R-:W-:-:S15]  /*ee00*/  WARPGROUP.ARRIVE ;  /* 0x00000000000079c5 */ /* 0x000fde0000000000 */
[----:B------:R-:W-:-:S06]  /*ee10*/  NOP ;  /* 0x0000000000007918 */ /* 0x000fcc0000000000 */
        /* <DEDUP_REMOVED lines=10> */
[----:B------:R-:W-:Y:S01]  /*eec0*/  IMAD.MOV.U32 R14, RZ, RZ, R21 ;  /* 0x000000ffff0e7224 */ /* 0x000fe200078e0015 */
        /* <DEDUP_REMOVED lines=17> */
.L_x_4604:
[----:B------:R-:W-:Y:S05]  /*efe0*/  BSYNC B0 ;  /* 0x0000000000007941 */ /* 0x000fea0003800000 */
.L_x_4603:
[----:B------:R-:W2:Y:S01]  /*eff0*/  SHFL.BFLY PT, R0, R197, 0x2, 0x1f ;  /* 0x0c401f00c5007f89 */ /* 0x000ea200000e0000 */
[----:B------:R-:W-:Y:S02]  /*f000*/  IMAD.MOV.U32 R174, RZ, RZ, -0x800000 ;  /* 0xff800000ffae7424 */ /* 0x000fe400078e00ff */
[----:B------:R-:W-:Y:S01]  /*f010*/  IMAD.MOV.U32 R175, RZ, RZ, -0x800000 ;  /* 0xff800000ffaf7424 */ /* 0x000fe200078e00ff */
[----:B------:R-:W3:Y:S01]  /*f020*/  SHFL.BFLY PT, R4, R199, 0x2, 0x1f ;  /* 0x0c401f00c7047f89 */ /* 0x000ee200000e0000 */
[----:B------:R-:W-:Y:S01]  /*f030*/  VIADD R218, R218, 0x1 ;  /* 0x00000001dada7836 */ /* 0x000fe20000000000 */
[----:B------:R-:W-:Y:S08]  /*f040*/  BAR.ARV 0x8, 0x100 ;  /* 0x0204000000007b1d */ /* 0x000ff00000002000 */
[----:B------:R-:W-:Y:S01]  /*f050*/  BAR.SYNC.DEFER_BLOCKING 0xf, 0x100 ;  /* 0x03c4000000007b1d */ /* 0x000fe20000010000 */
[----:B--2---:R-:W-:Y:S01]  /*f060*/  FADD.FTZ R3, R0, R197 ;  /* 0x000000c500037221 */ /* 0x004fe20000010000 */
[----:B---3--:R-:W-:-:S04]  /*f070*/  FADD.FTZ R6, R4, R199 ;  /* 0x000000c704067221 */ /* 0x008fc80000010000 */
[----:B------:R-:W2:Y:S01]  /*f080*/  SHFL.BFLY PT, R0, R3, 0x1, 0x1f ;  /* 0x0c201f0003007f89 */ /* 0x000ea200000e0000 */
[----:B------:R-:W-:-:S03]  /*f090*/  IMAD.MOV R4, RZ, RZ, -R194 ;  /* 0x000000ffff047224 */ /* 0x000fc600078e0ac2 */
[----:B------:R-:W3:Y:S02]  /*f0a0*/  SHFL.BFLY PT, R5, R6, 0x1, 0x1f ;  /* 0x0c201f0006057f89 */ /* 0x000ee400000e0000 */
[----:B------:R-:W-:-:S13]  /*f0b0*/  ISETP.NE.AND P0, PT, R193, R4, PT ;  /* 0x00000004c100720c */ /* 0x000fda0003f05270 */
[----:B------:R-:W-:-:S04]  /*f0c0*/  @!P0 IMAD R7, R18, 0x40, R191 ;  /* 0x0000004012078824 */ /* 0x000fc800078e02bf */
[----:B------:R-:W-:Y:S02]  /*f0d0*/  @!P0 IMAD R7, R7, 0x4, R2 ;  /* 0x0000000407078824 */ /* 0x000fe400078e0202 */
[----:B--2---:R-:W-:Y:S01]  /*f0e0*/  FADD.FTZ R9, R3, R0 ;  /* 0x0000000003097221 */ /* 0x004fe20000010000 */
[----:B------:R-:W-:Y:S02]  /*f0f0*/  VIADD R3, R18, 0x1 ;  /* 0x0000000112037836 */ /* 0x000fe40000000000 */
[----:B---3--:R-:W-:Y:S02]  /*f100*/  FADD.FTZ R0, R6, R5 ;  /* 0x0000000506007221 */ /* 0x008fe40000010000 */
[----:B------:R-:W-:Y:S02]  /*f110*/  FSETP.NE.FTZ.AND P2, PT, R9, RZ, PT ;  /* 0x000000ff0900720b */ /* 0x000fe40003f55000 */
[----:B------:R-:W-:Y:S02]  /*f120*/  CS2R R4, SRZ ;  /* 0x0000000000047805 */ /* 0x000fe4000001ff00 */
[----:B------:R-:W-:-:S02]  /*f130*/  ISETP.NE.AND P1, PT, R3, 0x2, PT ;  /* 0x000000020300780c */ /* 0x000fc40003f25270 */
[----:B------:R-:W-:Y:S02]  /*f140*/  FSETP.NE.FTZ.AND P3, PT, R0, RZ, PT ;  /* 0x000000ff0000720b */ /* 0x000fe40003f75000 */
[----:B------:R-:W-:-:S04]  /*f150*/  SEL R6, RZ, 0x1, P1 ;  /* 0x00000001ff067807 */ /* 0x000fc80000800000 */
[----:B------:R-:W-:Y:S01]  /*f160*/  LOP3.LUT R23, R23, R6, RZ, 0x3c, !PT ;  /* 0x0000000617177212 */ /* 0x000fe200078e3cff */
[----:B------:R-:W2:Y:S01]  /*f170*/  @P2 MUFU.RCP R5, R9 ;  /* 0x0000000900052308 */ /* 0x000ea20000001000 */
[----:B------:R-:W-:-:S05]  /*f180*/  @P2 FMUL.FTZ R18, R169, 0.69314718246459960938 ;  /* 0x3f317218a9122820 */ /* 0x000fca0000410000 */
[----:B------:R-:W-:Y:S02]  /*f190*/  @P3 FMUL.FTZ R169, R169, 0.69314718246459960938 ;  /* 0x3f317218a9a93820 */ /* 0x000fe40000410000 */
[----:B------:R-:W3:Y:S08]  /*f1a0*/  @P3 MUFU.RCP R4, R0 ;  /* 0x0000000000043308 */ /* 0x000ef00000001000 */
[----:B------:R-:W4:Y:S01]  /*f1b0*/  @P2 MUFU.LG2 R2, R9 ;  /* 0x0000000900022308 */ /* 0x000f220000000c00 */
[----:B--2---:R2:W-:Y:S01]  /*f1c0*/  @!P0 STS [R7+0x38400], R5 ;  /* 0x0384000507008388 */ /* 0x0045e20000000800 */
[-C--:B------:R-:W-:Y:S01]  /*f1d0*/  FMUL.FTZ R8, R25, R5.reuse ;  /* 0x0000000519087220 */ /* 0x080fe20000410000 */
[-C--:B------:R-:W-:Y:S01]  /*f1e0*/  FMUL.FTZ R178, R33, R5.reuse ;  /* 0x0000000521b27220 */ /* 0x080fe20000410000 */
[-C--:B------:R-:W-:Y:S01]  /*f1f0*/  FMUL.FTZ R180, R32, R5.reuse ;  /* 0x0000000520b47220 */ /* 0x080fe20000410000 */
[-C--:B------:R-:W-:Y:S01]  /*f200*/  FMUL.FTZ R179, R36, R5.reuse ;  /* 0x0000000524b37220 */ /* 0x080fe20000410000 */
[-C--:B------:R-:W-:Y:S01]  /*f210*/  FMUL.FTZ R10, R24, R5.reuse ;  /* 0x00000005180a7220 */ /* 0x080fe20000410000 */
[-C--:B------:R-:W-:Y:S01]  /*f220*/  FMUL.FTZ R28, R28, R5.reuse ;  /* 0x000000051c1c7220 */ /* 0x080fe20000410000 */
[----:B-1----:R-:W1:Y:S01]  /*f230*/  @P3 MUFU.LG2 R20, R0 ;  /* 0x0000000000143308 */ /* 0x002e620000000c00 */
[----:B---3--:R3:W-:Y:S01]  /*f240*/  @!P0 STS [R7+0x38420], R4 ;  /* 0x0384200407008388 */ /* 0x0087e20000000800 */
[-C--:B------:R-:W-:Y:S01]  /*f250*/  FMUL.FTZ R33, R42, R4.reuse ;  /* 0x000000042a217220 */ /* 0x080fe20000410000 */
[-C--:B------:R-:W-:Y:S01]  /*f260*/  FMUL.FTZ R6, R29, R5.reuse ;  /* 0x000000051d067220 */ /* 0x080fe20000410000 */
[-C--:B------:R-:W-:Y:S01]  /*f270*/  FMUL.FTZ R176, R37, R5.reuse ;  /* 0x0000000525b07220 */ /* 0x080fe20000410000 */
[-C--:B------:R-:W-:Y:S01]  /*f280*/  FMUL.FTZ R177, R40, R5.reuse ;  /* 0x0000000528b17220 */ /* 0x080fe20000410000 */
[-C--:B------:R-:W-:Y:S01]  /*f290*/  FMUL.FTZ R32, R41, R5.reuse ;  /* 0x0000000529207220 */ /* 0x080fe20000410000 */
[-C--:B------:R-:W-:Y:S01]  /*f2a0*/  FMUL.FTZ R173, R44, R5.reuse ;  /* 0x000000052cad7220 */ /* 0x080fe20000410000 */
[-C--:B------:R-:W-:Y:S01]  /*f2b0*/  FMUL.FTZ R171, R45, R5.reuse ;  /* 0x000000052dab7220 */ /* 0x080fe20000410000 */
[----:B----4-:R-:W-:Y:S01]  /*f2c0*/  @P2 FMUL.FTZ R25, R2, 0.69314718246459960938 ;  /* 0x3f31721802192820 */ /* 0x010fe20000410000 */
[-C--:B------:R-:W-:Y:S01]  /*f2d0*/  FMUL.FTZ R172, R48, R5.reuse ;  /* 0x0000000530ac7220 */ /* 0x080fe20000410000 */
[-C--:B0-----:R-:W-:Y:S01]  /*f2e0*/  FMUL.FTZ R166, R49, R5.reuse ;  /* 0x0000000531a67220 */ /* 0x081fe20000410000 */
[-C--:B------:R-:W-:Y:S01]  /*f2f0*/  FMUL.FTZ R167, R52, R5.reuse ;  /* 0x0000000534a77220 */ /* 0x080fe20000410000 */
[-C--:B------:R-:W-:Y:S01]  /*f300*/  FMUL.FTZ R164, R53, R5.reuse ;  /* 0x0000000535a47220 */ /* 0x080fe20000410000 */
        /* <DEDUP_REMOVED lines=50> */
[----:B------:R-:W-:Y:S01]  /*f630*/  @P2 FFMA.FTZ R174, R18, R21, R25 ;  /* 0x0000001512ae2223 */ /* 0x000fe20000010019 */
[----:B------:R-:W-:Y:S01]  /*f640*/  PLOP3.LUT P0, PT, PT, PT, PT, 0x8, 0x0 ;  /* 0x000000000000781c */ /* 0x000fe20003f0e170 */
[-C--:B--2---:R-:W-:Y:S01]  /*f650*/  FMUL.FTZ R5, R26, R4.reuse ;  /* 0x000000041a057220 */ /* 0x084fe20000410000 */
[-C--:B------:R-:W-:Y:S01]  /*f660*/  FMUL.FTZ R0, R27, R4.reuse ;  /* 0x000000041b007220 */ /* 0x080fe20000410000 */
[-C--:B---3--:R-:W-:Y:S01]  /*f670*/  FMUL.FTZ R7, R30, R4.reuse ;  /* 0x000000041e077220 */ /* 0x088fe20000410000 */
        /* <DEDUP_REMOVED lines=62> */
.L_x_4558:
[----:B------:R-:W-:Y:S05]  /*fa60*/  BSYNC B7 ;  /* 0x0000000000077941 */ /* 0x000fea0003800000 */
.L_x_4556:
[----:B------:R-:W1:Y:S08]  /*fa70*/  S2UR UR5, SR_CgaCtaId ;  /* 0x00000000000579c3 */ /* 0x000e700000008800 */
[----:B------:R-:W-:Y:S06]  /*fa80*/  BAR.SYNC.DEFER_BLOCKING 0x5, 0x180 ;  /* 0x0146000000007b1d */ /* 0x000fec0000010000 */
[----:B------:R-:W-:Y:S01]  /*fa90*/  UMOV UR4, 0x400 ;  /* 0x0000040000047882 */ /* 0x000fe20000000000 */
[----:B------:R-:W-:Y:S01]  /*faa0*/  BSSY B0, `(.L_x_4616) ;  /* 0x00002e1000007945 */ /* 0x000fe20003800000 */
[----:B-1----:R-:W-:-:S06]  /*fab0*/  ULEA UR4, UR5, UR4, 0x18 ;  /* 0x0000000405047291 */ /* 0x002fcc000f8ec03f */
[----:B------:R-:W-:-:S05]  /*fac0*/  IMAD.U32 R2, RZ, RZ, UR4 ;  /* 0x00000004ff027e24 */ /* 0x000fca000f8e00ff */
[----:B-----5:R1:W2:Y:S01]  /*fad0*/  LDS.128 R24, [R2+0x388d0] ;  /* 0x0388d00002187984 */ /* 0x0202a20000000c00 */
[----:B------:R-:W-:Y:S06]  /*fae0*/  BAR.ARV 0x4, 0x180 ;  /* 0x0106000000007b1d */ /* 0x000fec0000002000 */
[----:B------:R-:W-:Y:S05]  /*faf0*/  @P0 BRA `(.L_x_4617) ;  /* 0x0000002000000947 */ /* 0x000fea0003800000 */
[----:B------:R-:W3:Y:S01]  /*fb00*/  S2R R3, SR_SWINHI ;  /* 0x0000000000037919 */ /* 0x000ee20000002f00 */
        /* <DEDUP_REMOVED lines=18> */
[----:B---3--:R-:W-:-:S02]  /*fc30*/  MOV R21, R3 ;  /* 0x0000000300157202 */ /* 0x008fc40000000f00 */
        /* <DEDUP_REMOVED lines=8> */
[C---:B------:R-:W-:Y:S01]  /*fcc0*/  IADD3 R10, P4, R40.reuse, 0x60, RZ ;  /* 0x00000060280a7810 */ /* 0x040fe20007f9e0ff */
[--C-:B------:R-:W-:Y:S01]  /*fcd0*/  IMAD.X R31, RZ, RZ, R41.reuse, P0 ;  /* 0x000000ffff1f7224 */ /* 0x100fe200000e0629 */
[----:B------:R-:W-:Y:S01]  /*fce0*/  LOP3.LUT R44, R45, R40, RZ, 0x3c, !PT ;  /* 0x000000282d2c7212 */ /* 0x000fe200078e3cff */
[----:B------:R-:W-:Y:S01]  /*fcf0*/  IMAD.MOV.U32 R45, RZ, RZ, R41 ;  /* 0x000000ffff2d7224 */ /* 0x000fe200078e0029 */
[----:B------:R-:W-:Y:S02]  /*fd00*/  IADD3 R0, P1, R40, 0x20, RZ ;  /* 0x0000002028007810 */ /* 0x000fe40007f3e0ff */
[----:B------:R-:W-:Y:S02]  /*fd10*/  LOP3.LUT R30, R3, 0x380, RZ, 0xc0, !PT ;  /* 0x00000380031e7812 */ /* 0x000fe400078ec0ff */
[----:B------:R-:W-:-:S02]  /*fd20*/  LOP3.LUT R181, R10, 0x380, RZ, 0xc0, !PT ;  /* 0x000003800ab57812 */ /* 0x000fc400078ec0ff */
[----:B------:R-:W-:Y:S02]  /*fd30*/  LOP3.LUT R169, R0, 0x380, RZ, 0xc0, !PT ;  /* 0x0000038000a97812 */ /* 0x000fe400078ec0ff */
[----:B--2---:R-:W-:Y:S01]  /*fd40*/  MOV R24, R44 ;  /* 0x0000002c00187202 */ /* 0x004fe20000000f00 */
[----:B------:R-:W-:Y:S01]  /*fd50*/  BAR.SYNC.DEFER_BLOCKING 0x1, 0x100 ;  /* 0x0044000000007b1d */ /* 0x000fe20000010000 */
[----:B------:R-:W-:Y:S01]  /*fd60*/  SHF.R.U64 R30, R30, 0x3, RZ ;  /* 0x000000031e1e7819 */ /* 0x000fe200000012ff */
[--C-:B------:R-:W-:Y:S01]  /*fd70*/  IMAD.X R45, RZ, RZ, R41.reuse, P4 ;  /* 0x000000ffff2d7224 */ /* 0x100fe200020e0629 */
[C---:B------:R-:W-:Y:S02]  /*fd80*/  IADD3 R48, P3, R40.reuse, 0x2000, RZ ;  /* 0x0000200028307810 */ /* 0x040fe40007f7e0ff */
[----:B------:R-:W-:Y:S02]  /*fd90*/  SHF.R.U64 R181, R181, 0x3, RZ ;  /* 0x00000003b5b57819 */ /* 0x000fe400000012ff */
[C---:B------:R-:W-:Y:S01]  /*fda0*/  IADD3 R8, P5, R40.reuse, 0x2040, RZ ;  /* 0x0000204028087810 */ /* 0x040fe20007fbe0ff */
[----:B------:R-:W-:Y:S01]  /*fdb0*/  IMAD.X R49, RZ, RZ, R41, P3 ;  /* 0x000000ffff317224 */ /* 0x000fe200018e0629 */
[----:B------:R-:W-:-:S02]  /*fdc0*/  IADD3 R60, P2, R40, 0x2060, RZ ;  /* 0x00002060283c7810 */ /* 0x000fc40007f5e0ff */
[----:B------:R-:W-:Y:S01]  /*fdd0*/  SHF.R.U64 R169, R169, 0x3, RZ ;  /* 0x00000003a9a97819 */ /* 0x000fe200000012ff */
[--C-:B------:R-:W-:Y:S01]  /*fde0*/  IMAD.X R57, RZ, RZ, R41.reuse, P5 ;  /* 0x000000ffff397224 */ /* 0x100fe200028e0629 */
[----:B------:R-:W-:Y:S01]  /*fdf0*/  IADD3 R52, P6, R40, 0x2020, RZ ;  /* 0x0000202028347810 */ /* 0x000fe20007fde0ff */
[--C-:B------:R-:W-:Y:S01]  /*fe00*/  IMAD.X R61, RZ, RZ, R41.reuse, P2 ;  /* 0x000000ffff3d7224 */ /* 0x100fe200010e0629 */
[----:B------:R-:W-:Y:S02]  /*fe10*/  LOP3.LUT R30, R30, R3, RZ, 0x3c, !PT ;  /* 0x000000031e1e7212 */ /* 0x000fe400078e3cff */
[----:B------:R-:W-:Y:S01]  /*fe20*/  LOP3.LUT R44, R181, R10, RZ, 0x3c, !PT ;  /* 0x0000000ab52c7212 */ /* 0x000fe200078e3cff */
[----:B------:R-:W-:Y:S01]  /*fe30*/  IMAD.X R53, RZ, RZ, R41, P6 ;  /* 0x000000ffff357224 */ /* 0x000fe200030e0629 */
[----:B------:R-:W-:Y:S02]  /*fe40*/  LOP3.LUT R3, R48, 0x380, RZ, 0xc0, !PT ;  /* 0x0000038030037812 */ /* 0x000fe400078ec0ff */
[----:B------:R-:W-:-:S02]  /*fe50*/  LOP3.LUT R181, R8, 0x380, RZ, 0xc0, !PT ;  /* 0x0000038008b57812 */ /* 0x000fc400078ec0ff */
[----:B------:R-:W-:Y:S01]  /*fe60*/  LOP3.LUT R183, R60, 0x380, RZ, 0xc0, !PT ;  /* 0x000003803cb77812 */ /* 0x000fe200078ec0ff */
[----:B------:R2:W-:Y:S01]  /*fe70*/  STSM.16.M88.4 [R24], R4 ;  /* 0x0000000418007844 */ /* 0x0005e20000000200 */
[----:B------:R-:W-:Y:S02]  /*fe80*/  SHF.R.U64 R3, R3, 0x3, RZ ;  /* 0x0000000303037819 */ /* 0x000fe400000012ff */
[----:B------:R-:W-:Y:S02]  /*fe90*/  SHF.R.U64 R181, R181, 0x3, RZ ;  /* 0x00000003b5b57819 */ /* 0x000fe400000012ff */
[----:B------:R-:W-:Y:S02]  /*fea0*/  SHF.R.U64 R183, R183, 0x3, RZ ;  /* 0x00000003b7b77819 */ /* 0x000fe400000012ff */
[C---:B------:R-:W-:Y:S02]  /*feb0*/  IADD3 R70, P4, R40.reuse, 0x4040, RZ ;  /* 0x0000404028467810 */ /* 0x040fe40007f9e0ff */
[----:B------:R-:W-:-:S02]  /*fec0*/  IADD3 R62, P3, R40, 0x4060, RZ ;  /* 0x00004060283e7810 */ /* 0x000fc40007f7e0ff */
[----:B0-----:R-:W-:Y:S01]  /*fed0*/  IADD3 R66, P0, R40, 0x4020, RZ ;  /* 0x0000402028427810 */ /* 0x001fe20007f1e0ff */
[--C-:B------:R-:W-:Y:S01]  /*fee0*/  IMAD.X R73, RZ, RZ, R41.reuse, P4 ;  /* 0x000000ffff497224 */ /* 0x100fe200020e0629 */
[----:B------:R-:W-:Y:S01]  /*fef0*/  LOP3.LUT R48, R3, R48, RZ, 0x3c, !PT ;  /* 0x0000003003307212 */ /* 0x000fe200078e3cff */
[--C-:B------:R-:W-:Y:S01]  /*ff00*/  IMAD.X R77, RZ, RZ, R41.reuse, P3 ;  /* 0x000000ffff4d7224 */ /* 0x100fe200018e0629 */
[----:B------:R-:W-:Y:S01]  /*ff10*/  LOP3.LUT R56, R181, R8, RZ, 0x3c, !PT ;  /* 0x00000008b5387212 */ /* 0x000fe200078e3cff */
[--C-:B--2---:R-:W-:Y:S01]  /*ff20*/  IMAD.X R7, RZ, RZ, R41.reuse, P1 ;  /* 0x000000ffff077224 */ /* 0x104fe200008e0629 */
[----:B------:R-:W-:Y:S01]  /*ff30*/  LOP3.LUT R6, R169, R0, RZ, 0x3c, !PT ;  /* 0x00000000a9067212 */ /* 0x000fe200078e3cff */
[----:B------:R-:W-:Y:S01]  /*ff40*/  IMAD.X R69, RZ, RZ, R41, P0 ;  /* 0x000000ffff457224 */ /* 0x000fe200000e0629 */
[----:B------:R-:W-:Y:S02]  /*ff50*/  LOP3.LUT R169, R52, 0x380, RZ, 0xc0, !PT ;  /* 0x0000038034a97812 */ /* 0x000fe400078ec0ff */
[----:B------:R-:W-:-:S02]  /*ff60*/  IADD3 R58, P1, R40, 0x4000, RZ ;  /* 0x00004000283a7810 */ /* 0x000fc40007f3e0ff */
[----:B------:R-:W-:Y:S02]  /*ff70*/  SHF.R.U64 R169, R169, 0x3, RZ ;  /* 0x00000003a9a97819 */ /* 0x000fe400000012ff */
[----:B------:R-:W-:Y:S01]  /*ff80*/  LOP3.LUT R60, R183, R60, RZ, 0x3c, !PT ;  /* 0x0000003cb73c7212 */ /* 0x000fe200078e3cff */
[----:B------:R-:W-:Y:S01]  /*ff90*/  IMAD.X R65, RZ, RZ, R41, P1 ;  /* 0x000000ffff417224 */ /* 0x000fe200008e0629 */
[----:B------:R-:W-:Y:S02]  /*ffa0*/  LOP3.LUT R3, R58, 0x380, RZ, 0xc0, !PT ;  /* 0x000003803a037812 */ /* 0x000fe400078ec0ff */
[----:B------:R-:W-:Y:S02]  /*ffb0*/  LOP3.LUT R52, R169, R52, RZ, 0x3c, !PT ;  /* 0x00000034a9347212 */ /* 0x000fe400078e3cff */
[----:B------:R-:W-:Y:S02]  /*ffc0*/  LOP3.LUT R181, R70, 0x380, RZ, 0xc0, !PT ;  /* 0x0000038046b57812 */ /* 0x000fe400078ec0ff */
[----:B------:R-:W-:-:S02]  /*ffd0*/  LOP3.LUT R183, R62, 0x380, RZ, 0xc0, !PT ;  /* 0x000003803eb77812 */ /* 0x000fc400078ec0ff */
[----:B------:R-:W-:Y:S02]  /*ffe0*/  LOP3.LUT R169, R66, 0x380, RZ, 0xc0, !PT ;  /* 0x0000038042a97812 */ /* 0x000fe400078ec0ff */
[----:B------:R-:W-:Y:S02]  /*fff0*/  SHF.R.U64 R3, R3, 0x3, RZ ;  /* 0x0000000303037819 */ /* 0x000fe400000012ff */
[C---:B------:R-:W-:Y:S02]  /*10000*/  IADD3 R4, P6, R40.reuse, 0x6000, RZ ;  /* 0x0000600028047810 */ /* 0x040fe40007fde0ff */
[----:B------:R-:W-:Y:S02]  /*10010*/  SHF.R.U64 R181, R181, 0x3, RZ ;  /* 0x00000003b5b57819 */ /* 0x000fe400000012ff */
[----:B------:R-:W-:Y:S01]  /*10020*/  SHF.R.U64 R183, R183, 0x3, RZ ;  /* 0x00000003b7b77819 */ /* 0x000fe200000012ff */
[----:B------:R-:W-:Y:S01]  /*10030*/  IMAD.X R81, RZ, RZ, R41, P6 ;  /* 0x000000ffff517224 */ /* 0x000fe200030e0629 */
[----:B------:R-:W-:-:S02]  /*10040*/  IADD3 R34, P2, R40, 0x6040, RZ ;  /* 0x0000604028227810 */ /* 0x000fc40007f5e0ff */
[C---:B------:R-:W-:Y:S02]  /*10050*/  IADD3 R24, P1, R40.reuse, 0x6060, RZ ;  /* 0x0000606028187810 */ /* 0x040fe40007f3e0ff */
[----:B------:R-:W-:Y:S01]  /*10060*/  SHF.R.U64 R169, R169, 0x3, RZ ;  /* 0x00000003a9a97819 */ /* 0x000fe200000012ff */
[--C-:B------:R-:W-:Y:S01]  /*10070*/  IMAD.X R5, RZ, RZ, R41.reuse, P2 ;  /* 0x000000ffff057224 */ /* 0x100fe200010e0629 */
[----:B------:R-:W-:Y:S02]  /*10080*/  IADD3 R28, P5, R40, 0x6020, RZ ;  /* 0x00006020281c7810 */ /* 0x000fe40007fbe0ff */
[----:B------:R-:W-:Y:S02]  /*10090*/  LOP3.LUT R64, R3, R58, RZ, 0x3c, !PT ;  /* 0x0000003a03407212 */ /* 0x000fe400078e3cff */
[----:B------:R-:W-:Y:S01]  /*100a0*/  LOP3.LUT R72, R181, R70, RZ, 0x3c, !PT ;  /* 0x00000046b5487212 */ /* 0x000fe200078e3cff */
[--C-:B------:R-:W-:Y:S01]  /*100b0*/  IMAD.X R85, RZ, RZ, R41.reuse, P5 ;  /* 0x000000ffff557224 */ /* 0x100fe200028e0629 */
[----:B------:R-:W-:Y:S01]  /*100c0*/  LOP3.LUT R76, R183, R62, RZ, 0x3c, !PT ;  /* 0x0000003eb74c7212 */ /* 0x000fe200078e3cff */
[----:B------:R-:W-:Y:S01]  /*100d0*/  IMAD.X R41, RZ, RZ, R41, P1 ;  /* 0x000000ffff297224 */ /* 0x000fe200008e0629 */
[----:B------:R-:W-:-:S02]  /*100e0*/  LOP3.LUT R3, R4, 0x380, RZ, 0xc0, !PT ;  /* 0x0000038004037812 */ /* 0x000fc400078ec0ff */
[----:B------:R-:W-:Y:S02]  /*100f0*/  LOP3.LUT R68, R169, R66, RZ, 0x3c, !PT ;  /* 0x00000042a9447212 */ /* 0x000fe400078e3cff */
[----:B------:R-:W-:Y:S02]  /*10100*/  LOP3.LUT R181, R34, 0x380, RZ, 0xc0, !PT ;  /* 0x0000038022b57812 */ /* 0x000fe400078ec0ff */
[----:B------:R-:W-:Y:S02]  /*10110*/  LOP3.LUT R183, R24, 0x380, RZ, 0xc0, !PT ;  /* 0x0000038018b77812 */ /* 0x000fe400078ec0ff */
[----:B------:R-:W-:Y:S02]  /*10120*/  LOP3.LUT R169, R28, 0x380, RZ, 0xc0, !PT ;  /* 0x000003801ca97812 */ /* 0x000fe400078ec0ff */
[----:B------:R-:W-:Y:S02]  /*10130*/  SHF.R.U64 R3, R3, 0x3, RZ ;  /* 0x0000000303037819 */ /* 0x000fe400000012ff */
[----:B------:R-:W-:-:S02]  /*10140*/  SHF.R.U64 R181, R181, 0x3, RZ ;  /* 0x00000003b5b57819 */ /* 0x000fc400000012ff */
[----:B------:R-:W-:Y:S02]  /*10150*/  SHF.R.U64 R183, R183, 0x3, RZ ;  /* 0x00000003b7b77819 */ /* 0x000fe400000012ff */
[----:B------:R-:W-:Y:S02]  /*10160*/  SHF.R.U64 R169, R169, 0x3, RZ ;  /* 0x00000003a9a97819 */ /* 0x000fe400000012ff */
[----:B------:R-:W-:Y:S02]  /*10170*/  LOP3.LUT R80, R3, R4, RZ, 0x3c, !PT ;  /* 0x0000000403507212 */ /* 0x000fe400078e3cff */
[----:B------:R-:W-:Y:S02]  /*10180*/  LOP3.LUT R4, R181, R34, RZ, 0x3c, !PT ;  /* 0x00000022b5047212 */ /* 0x000fe400078e3cff */
[----:B------:R-:W-:Y:S02]  /*10190*/  LOP3.LUT R40, R183, R24, RZ, 0x3c, !PT ;  /* 0x00000018b7287212 */ /* 0x000fe400078e3cff */
[----:B------:R-:W-:-:S02]  /*101a0*/  LOP3.LUT R84, R169, R28, RZ, 0x3c, !PT ;  /* 0x0000001ca9547212 */ /* 0x000fc400078e3cff */
[----:B------:R-:W-:Y:S02]  /*101b0*/  MOV R24, R30 ;  /* 0x0000001e00187202 */ /* 0x000fe40000000f00 */
[----:B------:R-:W-:Y:S02]  /*101c0*/  MOV R3, R6 ;  /* 0x0000000600037202 */ /* 0x000fe40000000f00 */
[----:B------:R-:W-:Y:S02]  /*101d0*/  F2FP.BF16.F32.PACK_AB R28, R178, R180 ;  /* 0x000000b4b21c723e */ /* 0x000fe400000010ff */
[----:B------:R-:W-:Y:S02]  /*101e0*/  F2FP.BF16.F32.PACK_AB R30, R176, R179 ;  /* 0x000000b3b01e723e */ /* 0x000fe400000010ff */
[----:B------:R-:W-:Y:S02]  /*101f0*/  F2FP.BF16.F32.PACK_AB R31, R39, R38 ;  /* 0x00000026271f723e */ /* 0x000fe400000010ff */
[----:B------:R-:W-:-:S02]  /*10200*/  F2FP.BF16.F32.PACK_AB R34, R171, R173 ;  /* 0x000000adab22723e */ /* 0x000fc400000010ff */
[----:B------:R-:W-:Y:S01]  /*10210*/  MOV R0, R4 ;  /* 0x0000000400007202 */ /* 0x000fe20000000f00 */
[----:B------:R0:W-:Y:S01]  /*10220*/  STSM.16.M88.4 [R3], R28 ;  /* 0x0000001c03007844 */ /* 0x0001e20000000200 */
[----:B------:R-:W-:Y:S02]  /*10230*/  MOV R44, R44 ;  /* 0x0000002c002c7202 */ /* 0x000fe40000000f00 */
[----:B------:R-:W-:Y:S01]  /*10240*/  F2FP.BF16.F32.PACK_AB R4, R166, R172 ;  /* 0x000000aca604723e */ /* 0x000fe200000010ff */
[----:B------:R2:W-:Y:S01]  /*10250*/  STSM.16.M88.4 [R24], R32 ;  /* 0x0000002018007844 */ /* 0x0005e20000000200 */
[----:B------:R-:W-:Y:S02]  /*10260*/  F2FP.BF16.F32.PACK_AB R5, R51, R50 ;  /* 0x000000323305723e */ /* 0x000fe400000010ff */
[----:B------:R-:W-:Y:S02]  /*10270*/  F2FP.BF16.F32.PACK_AB R6, R164, R167 ;  /* 0x000000a7a406723e */ /* 0x000fe400000010ff */
[----:B------:R-:W-:-:S02]  /*10280*/  F2FP.BF16.F32.PACK_AB R7, R55, R54 ;  /* 0x000000363707723e */ /* 0x000fc400000010ff */
[----:B------:R-:W-:Y:S02]  /*10290*/  MOV R48, R48 ;  /* 0x0000003000307202 */ /* 0x000fe40000000f00 */
[----:B------:R-:W-:Y:S01]  /*102a0*/  F2FP.BF16.F32.PACK_AB R8, R162, R165 ;  /* 0x000000a5a208723e */ /* 0x000fe200000010ff */
[----:B------:R3:W-:Y:S01]  /*102b0*/  STSM.16.M88.4 [R44], R4 ;  /* 0x000000042c007844 */ /* 0x0007e20000000200 */
[----:B------:R-:W-:Y:S02]  /*102c0*/  F2FP.BF16.F32.PACK_AB R10, R160, R163 ;  /* 0x000000a3a00a723e */ /* 0x000fe400000010ff */
[----:B------:R-:W-:Y:S02]  /*102d0*/  MOV R52, R52 ;  /* 0x0000003400347202 */ /* 0x000fe40000000f00 */
[----:B------:R-:W-:Y:S01]  /*102e0*/  MOV R56, R56 ;  /* 0x0000003800387202 */ /* 0x000fe20000000f00 */
[----:B------:R-:W-:Y:S01]  /*102f0*/  STSM.16.M88.4 [R48], R8 ;  /* 0x0000000830007844 */ /* 0x000fe20000000200 */
[----:B0-----:R-:W-:Y:S01]  /*10300*/  F2FP.BF16.F32.PACK_AB R28, R156, R158 ;  /* 0x0000009e9c1c723e */ /* 0x001fe200000010ff */
[----:B--2---:R-:W-:Y:S01]  /*10310*/  IMAD.MOV.U32 R24, RZ, RZ, RZ ;  /* 0x000000ffff187224 */ /* 0x004fe200078e00ff */
[----:B------:R-:W-:Y:S01]  /*10320*/  F2FP.BF16.F32.PACK_AB R29, R75, R74 ;  /* 0x0000004a4b1d723e */ /* 0x000fe200000010ff */
[----:B------:R-:W-:Y:S01]  /*10330*/  STSM.16.M88.4 [R52], R12 ;  /* 0x0000000c34007844 */ /* 0x000fe20000000200 */
[----:B------:R-:W-:-:S02]  /*10340*/  F2FP.BF16.F32.PACK_AB R30, R154, R157 ;  /* 0x0000009d9a1e723e */ /* 0x000fc400000010ff */
[----:B------:R-:W-:Y:S02]  /*10350*/  F2FP.BF16.F32.PACK_AB R31, R79, R78 ;  /* 0x0000004e4f1f723e */ /* 0x000fe400000010ff */
[----:B------:R-:W-:Y:S02]  /*10360*/  MOV R60, R60 ;  /* 0x0000003c003c7202 */ /* 0x000fe40000000f00 */
[----:B------:R-:W-:Y:S01]  /*10370*/  F2FP.BF16.F32.PACK_AB R32, R152, R155 ;  /* 0x0000009b9820723e */ /* 0x000fe200000010ff */
[----:B------:R-:W-:Y:S01]  /*10380*/  STSM.16.M88.4 [R56], R28 ;  /* 0x0000001c38007844 */ /* 0x000fe20000000200 */
[----:B------:R-:W-:Y:S02]  /*10390*/  F2FP.BF16.F32.PACK_AB R33, R83, R82 ;  /* 0x000000525321723e */ /* 0x000fe400000010ff */
[----:B------:R-:W-:Y:S02]  /*103a0*/  F2FP.BF16.F32.PACK_AB R34, R36, R153 ;  /* 0x000000992422723e */ /* 0x000fe400000010ff */
[----:B------:R-:W-:-:S02]  /*103b0*/  F2FP.BF16.F32.PACK_AB R35, R87, R86 ;  /* 0x000000565723723e */ /* 0x000fc400000010ff */
[----:B------:R-:W-:Y:S02]  /*103c0*/  MOV R64, R64 ;  /* 0x0000004000407202 */ /* 0x000fe40000000f00 */
[----:B------:R-:W-:Y:S01]  /*103d0*/  F2FP.BF16.F32.PACK_AB R36, R89, R88 ;  /* 0x000000585924723e */ /* 0x000fe200000010ff */
[----:B------:R-:W-:Y:S01]  /*103e0*/  STSM.16.M88.4 [R60], R32 ;  /* 0x000000203c007844 */ /* 0x000fe20000000200 */
[----:B------:R-:W-:Y:S02]  /*103f0*/  F2FP.BF16.F32.PACK_AB R38, R93, R92 ;  /* 0x0000005c5d26723e */ /* 0x000fe400000010ff */
[----:B------:R-:W-:Y:S02]  /*10400*/  F2FP.BF16.F32.PACK_AB R39, R95, R94 ;  /* 0x0000005e5f27723e */ /* 0x000fe400000010ff */
[----:B------:R-:W-:Y:S02]  /*10410*/  MOV R68, R68 ;  /* 0x0000004400447202 */ /* 0x000fe40000000f00 */
[----:B------:R-:W-:Y:S01]  /*10420*/  F2FP.BF16.F32.PACK_AB R105, R42, R106 ;  /* 0x0000006a2a69723e */ /* 0x000fe200000010ff */
[----:B------:R-:W-:Y:S01]  /*10430*/  STSM.16.M88.4 [R64], R36 ;  /* 0x0000002440007844 */ /* 0x000fe20000000200 */
[----:B------:R-:W-:-:S02]  /*10440*/  F2FP.BF16.F32.PACK_AB R112, R113, R112 ;  /* 0x000000707170723e */ /* 0x000fc400000010ff */
[----:B------:R-:W-:Y:S01]  /*10450*/  MOV R72, R72 ;  /* 0x0000004800487202 */ /* 0x000fe20000000f00 */
[----:B------:R-:W-:Y:S01]  /*10460*/  STSM.16.M88.4 [R68], R96 ;  /* 0x0000006044007844 */ /* 0x000fe20000000200 */
        /* <DEDUP_REMOVED lines=17> */
[----:B------:R-:W-:Y:S02]  /*10580*/  ISETP.NE.U32.AND P0, PT, RZ, UR4, PT ;  /* 0x00000004ff007c0c */ /* 0x000fe4000bf05070 */
[----:B---3--:R-:W-:Y:S02]  /*10590*/  IADD3 R4, P1, R210, UR4, RZ ;  /* 0x00000004d2047c10 */ /* 0x008fe4000ff3e0ff */
[----:B------:R-:W-:-:S02]  /*105a0*/  MOV R84, R84 ;  /* 0x0000005400547202 */ /* 0x000fc40000000f00 */
[----:B------:R-:W-:Y:S02]  /*105b0*/  F2FP.BF16.F32.PACK_AB R130, R133, R132 ;  /* 0x000000848582723e */ /* 0x000fe400000010ff */
[----:B------:R-:W-:Y:S02]  /*105c0*/  F2FP.BF16.F32.PACK_AB R131, R135, R134 ;  /* 0x000000868783723e */ /* 0x000fe400000010ff */
[----:B------:R-:W-:Y:S02]  /*105d0*/  F2FP.BF16.F32.PACK_AB R137, R139, R138 ;  /* 0x0000008a8b89723e */ /* 0x000fe400000010ff */
[----:B------:R-:W-:Y:S01]  /*105e0*/  F2FP.BF16.F32.PACK_AB R144, R145, R144 ;  /* 0x000000909190723e */ /* 0x000fe200000010ff */
[----:B------:R-:W-:Y:S01]  /*105f0*/  STSM.16.M88.4 [R84], R128 ;  /* 0x0000008054007844 */ /* 0x000fe20000000200 */
[----:B------:R-:W-:Y:S02]  /*10600*/  F2FP.BF16.F32.PACK_AB R138, R141, R140 ;  /* 0x0000008c8d8a723e */ /* 0x000fe400000010ff */
[----:B------:R-:W-:-:S02]  /*10610*/  F2FP.BF16.F32.PACK_AB R139, R143, R142 ;  /* 0x0000008e8f8b723e */ /* 0x000fc400000010ff */
[----:B------:R-:W-:Y:S02]  /*10620*/  F2FP.BF16.F32.PACK_AB R145, R147, R146 ;  /* 0x000000929391723e */ /* 0x000fe400000010ff */
        /* <DEDUP_REMOVED lines=13> */
[----:B0-----:R-:W-:Y:S01]  /*10700*/  IMAD.U32 R0, RZ, RZ, UR4 ;  /* 0x00000004ff007e24 */ /* 0x001fe2000f8e00ff */
        /* <DEDUP_REMOVED lines=33> */
[----:B--2---:R-:W-:Y:S02]  /*10920*/  LOP3.LUT R40, R41, 0x380, RZ, 0xc0, !PT ;  /* 0x0000038029287812 */ /* 0x004fe400078ec0ff */
[----:B------:R-:W-:Y:S02]  /*10930*/  LOP3.LUT R44, R45, 0x380, RZ, 0xc0, !PT ;  /* 0x000003802d2c7812 */ /* 0x000fe400078ec0ff */
[----:B------:R-:W-:Y:S02]  /*10940*/  LOP3.LUT R48, R49, 0x380, RZ, 0xc0, !PT ;  /* 0x0000038031307812 */ /* 0x000fe400078ec0ff */
        /* <DEDUP_REMOVED lines=14> */
[----:B0-----:R-:W-:Y:S06]  /*10a30*/  @P6 BRA `(.L_x_4618) ;  /* 0x0000000000106947 */ /* 0x001fec0003800000 */
[----:B------:R-:W-:Y:S05]  /*10a40*/  @!P0 BRA `(.L_x_4618) ;  /* 0x00000000000c8947 */ /* 0x000fea0003800000 */
[----:B------:R-:W2:Y:S04]  /*10a50*/  LDG.E R3, desc[UR40][R4.64] ;  /* 0x0000002804037981 */ /* 0x000ea8000c1e1900 */
[----:B-----5:R-:W2:Y:S02]  /*10a60*/  LDG.E R0, desc[UR40][R4.64+0x4] ;  /* 0x0000042804007981 */ /* 0x020ea4000c1e1900 */
[----:B--2---:R-:W-:-:S07]  /*10a70*/  IMAD.IADD R0, R0, 0x1, -R3 ;  /* 0x0000000100007824 */ /* 0x004fce00078e0a03 */
.L_x_4618:
[----:B------:R-:W0:Y:S01]  /*10a80*/  SHFL.IDX PT, R3, R223, RZ, 0x1f ;  /* 0x00001fffdf037589 */ /* 0x000e2200000e0000 */
        /* <DEDUP_REMOVED lines=19> */
[----:B0-----:R-:W-:-:S02]  /*10bc0*/  ISETP.NE.AND P5, PT, R3, RZ, PT ;  /* 0x000000ff0300720c */ /* 0x001fc40003fa5270 */
        /* <DEDUP_REMOVED lines=14> */
[----:B------:R-:W-:Y:S02]  /*10cb0*/  LOP3.LUT R20, R5, R20, RZ, 0x3c, !PT ;  /* 0x0000001405147212 */ /* 0x000fe400078e3cff */
[----:B------:R-:W-:-:S02]  /*10cc0*/  LOP3.LUT R76, R3, R4, RZ, 0x3c, !PT ;  /* 0x00000004034c7212 */ /* 0x000fc400078e3cff */
[----:B------:R-:W-:Y:S02]  /*10cd0*/  SHF.R.S32.HI R80, RZ, 0x1f, R209 ;  /* 0x0000001fff507819 */ /* 0x000fe400000114d1 */
[----:B------:R-:W-:Y:S02]  /*10ce0*/  SEL R83, R212, RZ, !P0 ;  /* 0x000000ffd4537207 */ /* 0x000fe40004000000 */
[----:B------:R-:W-:Y:S02]  /*10cf0*/  SEL R222, R222, RZ, !P0 ;  /* 0x000000ffdede7207 */ /* 0x000fe40004000000 */
[----:B-----5:R-:W-:Y:S01]  /*10d00*/  SHF.R.S32.HI R81, RZ, 0x1f, R24 ;  /* 0x0000001fff517819 */ /* 0x020fe20000011418 */
[----:B------:R-:W-:Y:S06]  /*10d10*/  @P5 BRA `(.L_x_4619) ;  /* 0x0000000000b85947 */ /* 0x000fec0003800000 */
[----:B------:R-:W0:Y:S01]  /*10d20*/  LDC R15, c[0x0][0xce8] ;  /* 0x00033a00ff0f7b82 */ /* 0x000e220000000800 */
        /* <DEDUP_REMOVED lines=12> */
[----:B0-----:R-:W-:-:S13]  /*10df0*/  ISETP.NE.AND P0, PT, R15, 0x1, PT ;  /* 0x000000010f00780c */ /* 0x001fda0003f05270 */
[----:B------:R-:W0:Y:S08]  /*10e00*/  @P0 LDC R3, c[0x0][0xcec] ;  /* 0x00033b00ff030b82 */ /* 0x000e300000000800 */
[----:B------:R-:W2:Y:S01]  /*10e10*/  @P0 LDC R11, c[0x0][0xcf0] ;  /* 0x00033c00ff0b0b82 */ /* 0x000ea20000000800 */
[----:B0-----:R-:W-:-:S04]  /*10e20*/  @P0 IMAD.HI.U32 R6, R14, R3, RZ ;  /* 0x000000030e060227 */ /* 0x001fc800078e00ff */
        /* <DEDUP_REMOVED lines=24> */
[----:B------:R-:W0:Y:S01]  /*10fb0*/  SHFL.IDX PT, R5, R11, RZ, 0x1c1f ;  /* 0x001c1fff0b057589 */ /* 0x000e2200000e0000 */
[----:B------:R-:W-:-:S03]  /*10fc0*/  ISETP.GE.OR P0, PT, R3, R14, P0 ;  /* 0x0000000e0300720c */ /* 0x000fc60000706670 */
[----:B------:R-:W2:Y:S08]  /*10fd0*/  SHFL.IDX PT, R7, R11, 0x1, 0x1c1f ;  /* 0x003c1f000b077f89 */ /* 0x000eb000000e0000 */
[----:B0-----:R0:W-:Y:S04]  /*10fe0*/  @!P1 ST.E desc[UR40][R4.64], R174 ;  /* 0x000000ae04009985 */ /* 0x0011e8000c101928 */
[----:B--2---:R0:W-:Y:S02]  /*10ff0*/  @!P0 ST.E desc[UR40][R6.64], R175 ;  /* 0x000000af06008985 */ /* 0x0041e4000c101928 */
.L_x_4619:
[----:B------:R-:W2:Y:S01]  /*11000*/  LDC R85, c[0x0][0xce8] ;  /* 0x00033a00ff557b82 */ /* 0x000ea20000000800 */
[----:B------:R-:W-:Y:S01]  /*11010*/  ULDC.64 UR4, c[0x0][0xba0] ;  /* 0x0002e80000047ab9 */ /* 0x000fe20000000a00 */
[----:B0-----:R0:W5:Y:S01]  /*11020*/  LD.E.128 R4, desc[UR40][R20.64] ;  /* 0x0000002814047980 */ /* 0x001162000c101d00 */
[----:B------:R-:W-:-:S03]  /*11030*/  IMAD R3, R81, UR4, RZ ;  /* 0x0000000451037c24 */ /* 0x000fc6000f8e02ff */
[----:B------:R-:W5:Y:S02]  /*11040*/  LD.E.128 R8, desc[UR40][R8.64] ;  /* 0x0000002808087980 */ /* 0x000f64000c101d00 */
[----:B------:R-:W3:Y:S02]  /*11050*/  LDC R88, c[0x0][0xbc8] ;  /* 0x0002f200ff587b82 */ /* 0x000ee40000000800 */
[----:B------:R-:W5:Y:S04]  /*11060*/  LD.E.128 R12, desc[UR40][R12.64] ;  /* 0x000000280c0c7980 */ /* 0x000f68000c101d00 */
[----:B------:R-:W5:Y:S04]  /*11070*/  LD.E.128 R28, desc[UR40][R28.64] ;  /* 0x000000281c1c7980 */ /* 0x000f68000c101d00 */
[----:B------:R-:W5:Y:S04]  /*11080*/  LD.E.128 R32, desc[UR40][R32.64] ;  /* 0x0000002820207980 */ /* 0x000f68000c101d00 */
[----:B------:R-:W5:Y:S01]  /*11090*/  LD.E.128 R36, desc[UR40][R36.64] ;  /* 0x0000002824247980 */ /* 0x000f62000c101d00 */
[----:B--2---:R-:W-:Y:S01]  /*110a0*/  ISETP.NE.AND P1, PT, R85, 0x1, PT ;  /* 0x000000015500780c */ /* 0x004fe20003f25270 */
[----:B------:R-:W-:-:S02]  /*110b0*/  IMAD R3, R24, UR5, R3 ;  /* 0x0000000518037c24 */ /* 0x000fc4000f8e0203 */
[----:B------:R-:W5:Y:S01]  /*110c0*/  LD.E.128 R40, desc[UR40][R40.64] ;  /* 0x0000002828287980 */ /* 0x000f62000c101d00 */
[----:B0-----:R-:W-:Y:S01]  /*110d0*/  IMAD.WIDE.U32 R20, R24, UR4, RZ ;  /* 0x0000000418147c25 */ /* 0x001fe2000f8e00ff */
[----:B------:R-:W-:Y:S02]  /*110e0*/  ULDC.64 UR4, c[0x0][0xbe8] ;  /* 0x0002fa0000047ab9 */ /* 0x000fe40000000a00 */
[----:B------:R-:W5:Y:S04]  /*110f0*/  LD.E.128 R44, desc[UR40][R44.64] ;  /* 0x000000282c2c7980 */ /* 0x000f68000c101d00 */
[----:B------:R-:W5:Y:S02]  /*11100*/  LD.E.128 R48, desc[UR40][R48.64] ;  /* 0x0000002830307980 */ /* 0x000f64000c101d00 */
[----:B------:R-:W0:Y:S01]  /*11110*/  @P1 LDC R81, c[0x0][0xcec] ;  /* 0x00033b00ff511b82 */ /* 0x000e220000000800 */
[----:B------:R-:W-:Y:S01]  /*11120*/  IMAD.IADD R21, R21, 0x1, R3 ;  /* 0x0000000115157824 */ /* 0x000fe200078e0203 */
[----:B------:R-:W5:Y:S01]  /*11130*/  LD.E.128 R52, desc[UR40][R52.64] ;  /* 0x0000002834347980 */ /* 0x000f62000c101d00 */
[----:B------:R-:W-:-:S03]  /*11140*/  IMAD R24, R80, UR4, RZ ;  /* 0x0000000450187c24 */ /* 0x000fc6000f8e02ff */
[----:B------:R-:W5:Y:S02]  /*11150*/  LD.E.128 R56, desc[UR40][R56.64] ;  /* 0x0000002838387980 */ /* 0x000f64000c101d00 */
[----:B------:R-:W2:Y:S01]  /*11160*/  @P1 LDC R87, c[0x0][0xcf0] ;  /* 0x00033c00ff571b82 */ /* 0x000ea20000000800 */
        /* <DEDUP_REMOVED lines=10> */
[----:B---3--:R-:W-:Y:S01]  /*11210*/  ISETP.GE.AND P0, PT, R217, R88, PT ;  /* 0x00000058d900720c */ /* 0x008fe20003f06270 */
[C---:B------:R-:W-:Y:S01]  /*11220*/  IMAD R3, R83.reuse, UR5, R3 ;  /* 0x0000000553037c24 */ /* 0x040fe2000f8e0203 */
[----:B------:R-:W5:Y:S01]  /*11230*/  LD.E.128 R72, desc[UR40][R72.64] ;  /* 0x0000002848487980 */ /* 0x000f62000c101d00 */
[----:B------:R-:W-:-:S03]  /*11240*/  IMAD.WIDE.U32 R20, R83, UR4, R20 ;  /* 0x0000000453147c25 */ /* 0x000fc6000f8e0014 */
[----:B------:R-:W5:Y:S01]  /*11250*/  LD.E.128 R76, desc[UR40][R76.64] ;  /* 0x000000284c4c7980 */ /* 0x000f62000c101d00 */
[----:B0-----:R-:W-:Y:S01]  /*11260*/  @P1 IMAD.HI.U32 R24, R82, R81, RZ ;  /* 0x0000005152181227 */ /* 0x001fe200078e00ff */
        /* <DEDUP_REMOVED lines=9> */
[----:B0-----:R-:W0:Y:S01]  /*11300*/  FENCE.VIEW.ASYNC.S ;  /* 0x00000000000073c6 */ /* 0x001e220000000000 */
[----:B------:R-:W-:Y:S01]  /*11310*/  IMAD.MOV.U32 R3, RZ, RZ, R82 ;  /* 0x000000ffff037224 */ /* 0x000fe200078e0052 */
[----:B--2---:R-:W-:Y:S01]  /*11320*/  @P1 SHF.R.U32.HI R3, RZ, R87, R24 ;  /* 0x00000057ff031219 */ /* 0x004fe20000011618 */
        /* <DEDUP_REMOVED lines=40> */
[----:B0-----:R0:W-:Y:S01]  /*115b0*/  SYNCS.ARRIVE.TRANS64.RED.A1T0 RZ, [R0+URZ], RZ ;  /* 0x000000ff00ff79a7 */ /* 0x0011e2000810043f */
[----:B------:R-:W-:Y:S02]  /*115c0*/  SHF.R.S32.HI R93, RZ, 0x1f, R214 ;  /* 0x0000001fff5d7819 */ /* 0x000fe400000114d6 */
[----:B------:R-:W-:Y:S01]  /*115d0*/  LOP3.LUT R24, R3, 0x20, R24, 0xe2, !PT ;  /* 0x0000002003187812 */ /* 0x000fe200078ee218 */
[----:B------:R0:W2:Y:S01]  /*115e0*/  SHFL.IDX PT, R80, R89, RZ, 0x181f ;  /* 0x00181fff59507589 */ /* 0x0000a200000e0000 */
[----:B------:R-:W-:-:S02]  /*115f0*/  SEL R3, RZ, 0x40, P0 ;  /* 0x00000040ff037807 */ /* 0x000fc40000000000 */
[----:B------:R-:W-:Y:S02]  /*11600*/  ISETP.GE.AND P0, PT, R224, R88, PT ;  /* 0x00000058e000720c */ /* 0x000fe40003f06270 */
[----:B------:R-:W-:Y:S02]  /*11610*/  LEA.HI.X R90, R20, UR5, R21, 0x1, P2 ;  /* 0x00000005145a7c11 */ /* 0x000fe400090f0c15 */
[----:B------:R-:W-:Y:S02]  /*11620*/  LOP3.LUT R3, R24, R3, RZ, 0xfc, !PT ;  /* 0x0000000318037212 */ /* 0x000fe400078efcff */
[----:B------:R-:W-:Y:S01]  /*11630*/  SEL R24, RZ, 0x80, P0 ;  /* 0x00000080ff187807 */ /* 0x000fe20000000000 */
[----:B------:R0:W3:Y:S01]  /*11640*/  SHFL.IDX PT, R81, R90, RZ, 0x181f ;  /* 0x00181fff5a517589 */ /* 0x0000e200000e0000 */
[----:B------:R-:W-:Y:S02]  /*11650*/  SHF.R.S32.HI R94, RZ, 0x1f, R215 ;  /* 0x0000001fff5e7819 */ /* 0x000fe400000114d7 */
[----:B------:R-:W-:-:S02]  /*11660*/  LOP3.LUT R24, R3, R24, RZ, 0xfc, !PT ;  /* 0x0000001803187212 */ /* 0x000fc400078efcff */
[----:B------:R-:W-:Y:S02]  /*11670*/  SHF.R.S32.HI R95, RZ, 0x1f, R216 ;  /* 0x0000001fff5f7819 */ /* 0x000fe400000114d8 */
[----:B------:R-:W-:Y:S01]  /*11680*/  SHF.R.S32.HI R96, RZ, 0x1f, R217 ;  /* 0x0000001fff607819 */ /* 0x000fe200000114d9 */
[----:B0-----:R-:W-:Y:S06]  /*11690*/  @P1 BRA `(.L_x_4621) ;  /* 0x00000000007c1947 */ /* 0x001fec0003800000 */
        /* <DEDUP_REMOVED lines=18> */
[----:B0-----:R-:W-:-:S03]  /*117c0*/  @!P2 LEA R4, P5, R214, R80, 0x1 ;  /* 0x00000050d604a211 */ /* 0x001fc600078a08ff */
[----:B------:R4:W-:Y:S01]  /*117d0*/  @!P3 ST.E.128 desc[UR40][R86.64], R40 ;  /* 0x000000285600b985 */ /* 0x0009e2000c101d28 */
[-C--:B------:R-:W-:Y:S02]  /*117e0*/  @!P1 LEA R6, P6, R213, R80.reuse, 0x1 ;  /* 0x00000050d5069211 */ /* 0x080fe400078c08ff */
[-C--:B--2---:R-:W-:Y:S02]  /*117f0*/  @P0 LEA R12, P3, R225, R80.reuse, 0x1 ;  /* 0x00000050e10c0211 */ /* 0x084fe400078608ff */
        /* <DEDUP_REMOVED lines=9> */
.L_x_4621:
[----:B------:R-:W-:Y:S05]  /*11890*/  BSYNC B1 ;  /* 0x0000000000017941 */ /* 0x000fea0003800000 */
.L_x_4620:
[----:B------:R-:W-:Y:S01]  /*118a0*/  VIADD R0, R91, 0x20 ;  /* 0x000000205b007836 */ /* 0x000fe20000000000 */
[----:B----45:R0:W4:Y:S04]  /*118b0*/  SHFL.IDX PT, R7, R90, 0x1, 0x181f ;  /* 0x00381f005a077f89 */ /* 0x03012800000e0000 */
[----:B------:R-:W-:Y:S01]  /*118c0*/  ISETP.GE.AND P0, PT, R0, R92, PT ;  /* 0x0000005c0000720c */ /* 0x000fe20003f06270 */
[----:B------:R0:W0:-:S12]  /*118d0*/  SHFL.IDX PT, R6, R89, 0x1, 0x181f ;  /* 0x00381f0059067f89 */ /* 0x00001800000e0000 */
[----:B------:R-:W-:Y:S05]  /*118e0*/  @P0 BRA `(.L_x_4622) ;  /* 0x0000000c00f00947 */ /* 0x000fea0003800000 */
        /* <DEDUP_REMOVED lines=33> */
.L_x_4617:
[----:B------:R-:W3:Y:S01]  /*11b00*/  S2R R0, SR_TID.X ;  /* 0x0000000000007919 */ /* 0x000ee20000002100 */
[----:B------:R-:W-:Y:S01]  /*11b10*/  ULDC.64 UR4, c[0x0][0xd00] ;  /* 0x0003400000047ab9 */ /* 0x000fe20000000a00 */
[----:B------:R-:W-:Y:S01]  /*11b20*/  IMAD.MOV.U32 R3, RZ, RZ, RZ ;  /* 0x000000ffff037224 */ /* 0x000fe200078e00ff */
[----:B------:R-:W-:Y:S01]  /*11b30*/  ISETP.NE.U32.AND P0, PT, RZ, UR4, PT ;  /* 0x00000004ff007c0c */ /* 0x000fe2000bf05070 */
[----:B------:R-:W4:Y:S01]  /*11b40*/  LDC R29, c[0x0][0xce8] ;  /* 0x00033a00ff1d7b82 */ /* 0x000f220000000800 */
[----:B------:R-:W-:Y:S02]  /*11b50*/  IADD3 R4, P1, R210, UR4, RZ ;  /* 0x00000004d2047c10 */ /* 0x000fe4000ff3e0ff */
[----:B------:R-:W-:Y:S02]  /*11b60*/  ISETP.NE.AND.EX P0, PT, RZ, UR5, PT, P0 ;  /* 0x00000005ff007c0c */ /* 0x000fe4000bf05300 */
[----:B------:R-:W-:Y:S01]  /*11b70*/  IADD3.X R5, R211, UR5, RZ, P1, !PT ;  /* 0x00000005d3057c10 */ /* 0x000fe20008ffe4ff */
[----:B------:R-:W-:-:S02]  /*11b80*/  ULDC.64 UR4, c[0x0][0xd08] ;  /* 0x0003420000047ab9 */ /* 0x000fc40000000a00 */
[----:B------:R-:W-:-:S04]  /*11b90*/  ISETP.NE.U32.AND P1, PT, RZ, UR4, PT ;  /* 0x00000004ff007c0c */ /* 0x000fc8000bf25070 */
[----:B------:R-:W-:-:S04]  /*11ba0*/  ISETP.NE.AND.EX P1, PT, RZ, UR5, PT, P1 ;  /* 0x00000005ff007c0c */ /* 0x000fc8000bf25310 */
[----:B------:R0:W5:Y:S09]  /*11bb0*/  @P0 LDG.E R3, desc[UR40][R4.64] ;  /* 0x0000002804030981 */ /* 0x000172000c1e1900 */
[----:B------:R-:W-:Y:S01]  /*11bc0*/  @P1 IADD3 R210, P2, R210, UR4, RZ ;  /* 0x00000004d2d21c10 */ /* 0x000fe2000ff5e0ff */
[----:B------:R-:W-:Y:S01]  /*11bd0*/  ULDC UR4, c[0x0][0xb88] ;  /* 0x0002e20000047ab9 */ /* 0x000fe20000000800 */
[----:B---3--:R-:W-:-:S02]  /*11be0*/  VIADD R6, R0, 0xffffff80 ;  /* 0xffffff8000067836 */ /* 0x008fc40000000000 */
[----:B------:R-:W-:Y:S01]  /*11bf0*/  @P1 IADD3.X R211, R211, UR5, RZ, P2, !PT ;  /* 0x00000005d3d31c10 */ /* 0x000fe200097fe4ff */
[----:B------:R-:W-:-:S06]  /*11c00*/  IMAD.U32 R0, RZ, RZ, UR4 ;  /* 0x00000004ff007e24 */ /* 0x000fcc000f8e00ff */
[----:B------:R0:W5:Y:S01]  /*11c10*/  @P1 LDG.E R0, desc[UR40][R210.64] ;  /* 0x00000028d2001981 */ /* 0x000162000c1e1900 */
[----:B------:R-:W-:Y:S01]  /*11c20*/  ISETP.GE.AND P2, PT, R6, 0x40, PT ;  /* 0x000000400600780c */ /* 0x000fe20003f46270 */
[----:B------:R-:W-:-:S12]  /*11c30*/  @P1 BRA `(.L_x_4623) ;  /* 0x0000000000101947 */ /* 0x000fd80003800000 */
[----:B------:R-:W-:Y:S05]  /*11c40*/  @!P0 BRA `(.L_x_4623) ;  /* 0x00000000000c8947 */ /* 0x000fea0003800000 */
[----:B------:R-:W3:Y:S04]  /*11c50*/  LDG.E R7, desc[UR40][R4.64] ;  /* 0x0000002804077981 */ /* 0x000ee8000c1e1900 */
[----:B-----5:R-:W3:Y:S02]  /*11c60*/  LDG.E R0, desc[UR40][R4.64+0x4] ;  /* 0x0000042804007981 */ /* 0x020ee4000c1e1900 */
[----:B---3--:R-:W-:-:S07]  /*11c70*/  IMAD.IADD R0, R0, 0x1, -R7 ;  /* 0x0000000100007824 */ /* 0x008fce00078e0a07 */
.L_x_4623:
[----:B------:R-:W-:Y:S01]  /*11c80*/  BSSY B1, `(.L_x_4624) ;  /* 0x000002e000017945 */ /* 0x000fe20003800000 */
[----:B------:R-:W-:Y:S02]  /*11c90*/  SHF.R.S32.HI R13, RZ, 0x1f, R209 ;  /* 0x0000001fff0d7819 */ /* 0x000fe400000114d1 */
[----:B------:R-:W-:Y:S02]  /*11ca0*/  SEL R15, R212, RZ, !P0 ;  /* 0x000000ffd40f7207 */ /* 0x000fe40004000000 */
[----:B------:R-:W-:Y:S02]  /*11cb0*/  SEL R222, R222, RZ, !P0 ;  /* 0x000000ffdede7207 */ /* 0x000fe40004000000 */
[----:B-----5:R-:W-:Y:S01]  /*11cc0*/  SHF.R.S32.HI R10, RZ, 0x1f, R3 ;  /* 0x0000001fff0a7819 */ /* 0x020fe20000011403 */
[----:B------:R-:W-:Y:S06]  /*11cd0*/  @P2 BRA `(.L_x_4625) ;  /* 0x0000000000a02947 */ /* 0x000fec0003800000 */
[----:B0-----:R-:W0:Y:S01]  /*11ce0*/  S2R R4, SR_TID.X ;  /* 0x0000000000047919 */ /* 0x001e220000002100 */
[----:B------:R-:W3:Y:S02]  /*11cf0*/  LDC R11, c[0x0][0xce8] ;  /* 0x00033a00ff0b7b82 */ /* 0x000ee40000000800 */
[----:B---3--:R-:W-:Y:S02]  /*11d00*/  IMAD R5, R0, R11, RZ ;  /* 0x0000000b00057224 */ /* 0x008fe400078e02ff */
[----:B0-----:R-:W-:-:S04]  /*11d10*/  IMAD R4, R219, 0x40, R4 ;  /* 0x00000040db047824 */ /* 0x001fc800078e0204 */
        /* <DEDUP_REMOVED lines=10> */
[----:B------:R-:W0:Y:S08]  /*11dc0*/  @P0 LDC R9, c[0x0][0xcec] ;  /* 0x00033b00ff090b82 */ /* 0x000e300000000800 */
[----:B------:R-:W3:Y:S01]  /*11dd0*/  @P0 LDC R21, c[0x0][0xcf0] ;  /* 0x00033c00ff150b82 */ /* 0x000ee20000000800 */
[----:B0-----:R-:W-:-:S04]  /*11de0*/  @P0 IMAD.HI.U32 R6, R12, R9, RZ ;  /* 0x000000090c060227 */ /* 0x001fc800078e00ff */
[----:B------:R-:W-:Y:S01]  /*11df0*/  IMAD R9, R209, UR5, R8 ;  /* 0x00000005d1097c24 */ /* 0x000fe2000f8e0208 */
[----:B------:R-:W-:Y:S01]  /*11e00*/  ULDC.64 UR4, c[0x0][0xc98] ;  /* 0x0003260000047ab9 */ /* 0x000fe20000000a00 */
[----:B---3--:R-:W-:Y:S02]  /*11e10*/  @P0 SHF.R.U32.HI R7, RZ, R21, R6 ;  /* 0x00000015ff070219 */ /* 0x008fe40000011606 */
        /* <DEDUP_REMOVED lines=20> */
.L_x_4625:
[----:B------:R-:W-:Y:S05]  /*11f60*/  BSYNC B1 ;  /* 0x0000000000017941 */ /* 0x000fea0003800000 */
.L_x_4624:
[----:B----4-:R-:W-:Y:S01]  /*11f70*/  ISETP.NE.AND P0, PT, R29, 0x1, PT ;  /* 0x000000011d00780c */ /* 0x010fe20003f05270 */
[----:B--2---:R-:W2:Y:S01]  /*11f80*/  LDC R24, c[0x0][0xbc8] ;  /* 0x0002f200ff187b82 */ /* 0x004ea20000000800 */
[----:B------:R-:W-:Y:S01]  /*11f90*/  ULDC.64 UR4, c[0x0][0xba0] ;  /* 0x0002e80000047ab9 */ /* 0x000fe20000000a00 */
[----:B------:R-:W-:Y:S01]  /*11fa0*/  IMAD R31, R0, R29, RZ ;  /* 0x0000001d001f7224 */ /* 0x000fe200078e02ff */
[----:B------:R-:W-:Y:S01]  /*11fb0*/  BSSY B1, `(.L_x_4626) ;  /* 0x000006b000017945 */ /* 0x000fe20003800000 */
[----:B---3--:R-:W-:Y:S01]  /*11fc0*/  IMAD R6, R10, UR4, RZ ;  /* 0x000000040a067c24 */ /* 0x008fe2000f8e02ff */
[----:B------:R-:W-:Y:S01]  /*11fd0*/  SHF.R.S32.HI R32, RZ, 0x1f, R214 ;  /* 0x0000001fff207819 */ /* 0x000fe200000114d6 */
[C---:B0-----:R-:W-:Y:S01]  /*11fe0*/  IMAD.WIDE.U32 R4, R3.reuse, UR4, RZ ;  /* 0x0000000403047c25 */ /* 0x041fe2000f8e00ff */
[----:B------:R-:W-:Y:S02]  /*11ff0*/  SHF.R.S32.HI R33, RZ, 0x1f, R215 ;  /* 0x0000001fff217819 */ /* 0x000fe400000114d7 */
[----:B------:R-:W-:Y:S01]  /*12000*/  SHF.R.S32.HI R34, RZ, 0x1f, R216 ;  /* 0x0000001fff227819 */ /* 0x000fe200000114d8 */
[----:B------:R-:W-:Y:S01]  /*12010*/  IMAD R3, R3, UR5, R6 ;  /* 0x0000000503037c24 */ /* 0x000fe2000f8e0206 */
[----:B------:R-:W-:Y:S01]  /*12020*/  ULDC.64 UR4, c[0x0][0xbe8] ;  /* 0x0002fa0000047ab9 */ /* 0x000fe20000000a00 */
[----:B------:R-:W0:Y:S01]  /*12030*/  @P0 LDC R7, c[0x0][0xcec] ;  /* 0x00033b00ff070b82 */ /* 0x000e220000000800 */
[----:B------:R-:W-:Y:S01]  /*12040*/  IMAD R6, R13, UR4, RZ ;  /* 0x000000040d067c24 */ /* 0x000fe2000f8e02ff */
[----:B------:R-:W-:Y:S01]  /*12050*/  SHF.R.S32.HI R35, RZ, 0x1f, R217 ;  /* 0x0000001fff237819 */ /* 0x000fe200000114d9 */
[----:B------:R-:W-:-:S02]  /*12060*/  IMAD.IADD R5, R5, 0x1, R3 ;  /* 0x0000000105057824 */ /* 0x000fc400078e0203 */
[C---:B------:R-:W-:Y:S02]  /*12070*/  IMAD R3, R209.reuse, UR5, R6 ;  /* 0x00000005d1037c24 */ /* 0x040fe4000f8e0206 */
[----:B------:R-:W-:Y:S01]  /*12080*/  IMAD.WIDE.U32 R4, R209, UR4, R4 ;  /* 0x00000004d1047c25 */ /* 0x000fe2000f8e0004 */
[----:B------:R-:W3:Y:S01]  /*12090*/  @P0 LDC R9, c[0x0][0xcf0] ;  /* 0x00033c00ff090b82 */ /* 0x000ee20000000800 */
[----:B------:R-:W-:Y:S02]  /*120a0*/  ULDC.64 UR4, c[0x0][0xbf0] ;  /* 0x0002fc0000047ab9 */ /* 0x000fe40000000a00 */
[----:B------:R-:W-:Y:S01]  /*120b0*/  IMAD R6, R220, 0x20, R221 ;  /* 0x00000020dc067824 */ /* 0x000fe200078e02dd */
[-C--:B--2---:R-:W-:Y:S01]  /*120c0*/  ISETP.GE.AND P1, PT, R217, R24.reuse, PT ;  /* 0x00000018d900720c */ /* 0x084fe20003f26270 */
[----:B------:R-:W-:Y:S01]  /*120d0*/  IMAD.IADD R5, R5, 0x1, R3 ;  /* 0x0000000105057824 */ /* 0x000fe200078e0203 */
[-C--:B------:R-:W-:Y:S01]  /*120e0*/  ISETP.GE.AND P2, PT, R189, R24.reuse, PT ;  /* 0x00000018bd00720c */ /* 0x080fe20003f46270 */
[----:B------:R-:W-:Y:S01]  /*120f0*/  IMAD R3, R222, UR4, RZ ;  /* 0x00000004de037c24 */ /* 0x000fe2000f8e02ff */
[----:B------:R-:W-:Y:S01]  /*12100*/  SEL R10, RZ, 0xffffffff, P1 ;  /* 0xffffffffff0a7807 */ /* 0x000fe20000800000 */
[----:B------:R-:W-:Y:S01]  /*12110*/  IMAD R8, R219, 0x40, R6 ;  /* 0x00000040db087824 */ /* 0x000fe200078e0206 */
[----:B------:R-:W-:Y:S01]  /*12120*/  ISETP.GE.AND P1, PT, R215, R24, PT ;  /* 0x00000018d700720c */ /* 0x000fe20003f26270 */
[----:B------:R-:W-:-:S02]  /*12130*/  IMAD R3, R15, UR5, R3 ;  /* 0x000000050f037c24 */ /* 0x000fc4000f8e0203 */
[----:B------:R-:W-:Y:S01]  /*12140*/  IMAD.WIDE.U32 R4, R15, UR4, R4 ;  /* 0x000000040f047c25 */ /* 0x000fe2000f8e0004 */
[----:B------:R-:W-:Y:S01]  /*12150*/  SEL R11, RZ, 0xffffffff, P1 ;  /* 0xffffffffff0b7807 */ /* 0x000fe20000800000 */
[----:B------:R-:W-:Y:S02]  /*12160*/  ULDC.64 UR4, c[0x0][0xbe0] ;  /* 0x0002f80000047ab9 */ /* 0x000fe40000000a00 */
[----:B0-----:R-:W-:Y:S01]  /*12170*/  @P0 IMAD.HI.U32 R6, R8, R7, RZ ;  /* 0x0000000708060227 */ /* 0x001fe200078e00ff */
[----:B------:R-:W-:Y:S02]  /*12180*/  SEL R7, RZ, 0x1, P2 ;  /* 0x00000001ff077807 */ /* 0x000fe40001000000 */
[----:B------:R-:W-:Y:S01]  /*12190*/  ISETP.GE.AND P2, PT, R216, R24, PT ;  /* 0x00000018d800720c */ /* 0x000fe20003f46270 */
[----:B------:R-:W-:Y:S02]  /*121a0*/  IMAD.SHL.U32 R10, R10, 0x2, RZ ;  /* 0x000000020a0a7824 */ /* 0x000fe400078e00ff */
[----:B------:R-:W-:-:S02]  /*121b0*/  IMAD.IADD R5, R5, 0x1, R3 ;  /* 0x0000000105057824 */ /* 0x000fc400078e0203 */
        /* <DEDUP_REMOVED lines=9> */
[-C--:B------:R-:W-:Y:S02]  /*12250*/  ISETP.GE.AND P0, PT, R214, R24.reuse, PT ;  /* 0x00000018d600720c */ /* 0x080fe40003f06270 */
[----:B------:R-:W-:Y:S01]  /*12260*/  ISETP.GE.AND P2, PT, R224, R24, PT ;  /* 0x00000018e000720c */ /* 0x000fe20003f46270 */
[----:B------:R-:W-:-:S02]  /*12270*/  IMAD.SHL.U32 R10, R10, 0x4, RZ ;  /* 0x000000040a0a7824 */ /* 0x000fc400078e00ff */
        /* <DEDUP_REMOVED lines=62> */
.L_x_4627:
[----:B------:R-:W-:Y:S05]  /*12660*/  BSYNC B1 ;  /* 0x0000000000017941 */ /* 0x000fea0003800000 */
.L_x_4626:
        /* <DEDUP_REMOVED lines=27> */
[-C--:B0-----:R-:W-:Y:S02]  /*12820*/  @P0 LEA R20, P3, R225, R6.reuse, 0x1 ;  /* 0x00000006e1140211 */ /* 0x081fe400078608ff */
        /* <DEDUP_REMOVED lines=8> */
.L_x_4622:
[----:B------:R-:W-:Y:S05]  /*128b0*/  BSYNC B0 ;  /* 0x0000000000007941 */ /* 0x000fea0003800000 */
.L_x_4616:
[----:B------:R-:W-:Y:S02]  /*128c0*/  ULDC UR4, c[0x0][0xd3c] ;  /* 0x00034f0000047ab9 */ /* 0x000fe40000000800 */
[----:B------:R-:W-:-:S13]  /*128d0*/  ISETP.GE.AND P0, PT, R27, UR4, PT ;  /* 0x000000041b007c0c */ /* 0x000fda000bf06270 */
[----:B------:R-:W-:Y:S05]  /*128e0*/  @!P0 BRA `(.L_x_4628) ;  /* 0xfffffee800588947 */ /* 0x000fea000383ffff */
[----:B------:R-:W-:Y:S05]  /*128f0*/  BRA `(.L_x_4515) ;  /* 0x0000009800c47947 */ /* 0x000fea0003800000 */
.L_x_4513:
        /* <DEDUP_REMOVED lines=18> */
.L_x_4629:
        /* <DEDUP_REMOVED lines=42> */
.L_x_4635:
        /* <DEDUP_REMOVED lines=12> */
.L_x_4634:
[----:B------:R-:W-:Y:S05]  /*12d80*/  BSYNC B0 ;  /* 0x0000000000007941 */ /* 0x000fea0003800000 */
.L_x_4633:
        /* <DEDUP_REMOVED lines=22> */
.L_x_4631:
        /* <DEDUP_REMOVED lines=16> */
.L_x_4636:
        /* <DEDUP_REMOVED lines=25> */
.L_x_4632:
[----:B------:R-:W-:Y:S02]  /*13180*/  IMAD.MOV.U32 R17, RZ, RZ, RZ ;  /* 0x000000ffff117224 */ /* 0x000fe400078e00ff */
[----:B------:R-:W-:Y:S02]  /*13190*/  IMAD.U32 R16, RZ, RZ, UR6 ;  /* 0x00000006ff107e24 */ /* 0x000fe4000f8e00ff */
[----:B------:R-:W-:-:S07]  /*131a0*/  IMAD.MOV.U32 R18, RZ, RZ, RZ ;  /* 0x000000ffff127224 */ /* 0x000fce00078e00ff */
.L_x_4637:
[----:B------:R-:W-:-:S13]  /*131b0*/  ISETP.NE.AND P0, PT, R5, RZ, PT ;  /* 0x000000ff0500720c */ /* 0x000fda0003f05270 */
[----:B------:R-:W0:Y:S01]  /*131c0*/  @!P0 S2R R3, SR_CgaCtaId ;  /* 0x0000000000038919 */ /* 0x000e220000008800 */
[----:B------:R-:W-:-:S04]  /*131d0*/  @!P0 MOV R0, 0x400 ;  /* 0x0000040000008802 */ /* 0x000fc80000000f00 */
[----:B0-----:R-:W-:-:S05]  /*131e0*/  @!P0 LEA R0, R3, R0, 0x18 ;  /* 0x0000000003008211 */ /* 0x001fca00078ec0ff */
[----:B------:R2:W-:Y:S01]  /*131f0*/  @!P0 STS.128 [R0+0x388d0], R16 ;  /* 0x0388d01000008388 */ /* 0x0005e20000000c00 */
[----:B------:R-:W-:Y:S06]  /*13200*/  BAR.ARV 0x5, 0x180 ;  /* 0x0146000000007b1d */ /* 0x000fec0000002000 */
.L_x_4630:
        /* <DEDUP_REMOVED lines=31> */
[----:B------:R-:W-:Y:S01]  /*13400*/  STL [R1+0x20], R2 ;  /* 0x0000200201007387 */ /* 0x000fe20000100800 */
[C---:B------:R-:W-:Y:S02]  /*13410*/  LOP3.LUT R4, R0.reuse, 0x100, RZ, 0xfc, !PT ;  /* 0x0000010000047812 */ /* 0x040fe400078efcff */
[C---:B-1----:R-:W-:Y:S01]  /*13420*/  LOP3.LUT R3, R0.reuse, 0x80, RZ, 0xfc, !PT ;  /* 0x0000008000037812 */ /* 0x042fe200078efcff */
[----:B------:R-:W-:Y:S01]  /*13430*/  STL [R1+0x10], RZ ;  /* 0x000010ff01007387 */ /* 0x000fe20000100800 */
[----:B------:R-:W-:-:S03]  /*13440*/  LOP3.LUT R3, R0, 0x140, RZ, 0xfc, !PT ;  /* 0x0000014000037812 */ /* 0x000fc600078efcff */
[----:B------:R-:W-:Y:S04]  /*13450*/  STL [R1+0xc], RZ ;  /* 0x00000cff01007387 */ /* 0x000fe80000100800 */
[----:B------:R0:W-:Y:S02]  /*13460*/  STL [R1+0x1c], R2 ;  /* 0x00001c0201007387 */ /* 0x0001e40000100800 */
[C---:B0-----:R-:W-:Y:S02]  /*13470*/  LOP3.LUT R2, R0.reuse, 0xc0, RZ, 0xfc, !PT ;  /* 0x000000c000027812 */ /* 0x041fe400078efcff */
[C---:B------:R-:W-:Y:S02]  /*13480*/  LOP3.LUT R2, R0.reuse, 0x180, RZ, 0xfc, !PT ;  /* 0x0000018000027812 */ /* 0x040fe400078efcff */
[----:B------:R-:W-:-:S07]  /*13490*/  LOP3.LUT R0, R0, 0x1c0, RZ, 0xfc, !PT ;  /* 0x000001c000007812 */ /* 0x000fce00078efcff */
.L_x_4808:
[----:B01----:R-:W0:Y:S02]  /*134a0*/  LDC.64 R2, c[0x0][0xd88] ;  /* 0x00036200ff027b82 */ /* 0x003e240000000a00 */
[----:B0-----:R-:W-:-:S05]  /*134b0*/  IMAD.WIDE R2, R19, 0x4, R2 ;  /* 0x0000000413027825 */ /* 0x001fca00078e0202 */
[----:B--2---:R-:W2:Y:S01]  /*134c0*/  LDG.E R15, desc[UR40][R2.64] ;  /* 0x00000028020f7981 */ /* 0x004ea2000c1e1900 */
[----:B------:R-:W-:Y:S05]  /*134d0*/  YIELD ;  /* 0x0000000000007946 */ /* 0x000fea0003800000 */
[----:B------:R-:W-:Y:S01]  /*134e0*/  ULDC.64 UR4, c[0x0][0xb20] ;  /* 0x0002c80000047ab9 */ /* 0x000fe20000000a00 */
[----:B---3--:R-:W-:Y:S01]  /*134f0*/  IMAD.MOV.U32 R0, RZ, RZ, RZ ;  /* 0x000000ffff007224 */ /* 0x008fe200078e00ff */
[----:B------:R-:W-:Y:S02]  /*13500*/  ISETP.NE.U32.AND P0, PT, RZ, UR4, PT ;  /* 0x00000004ff007c0c */ /* 0x000fe4000bf05070 */
[----:B------:R-:W-:Y:S01]  /*13510*/  CS2R R8, SRZ ;  /* 0x0000000000087805 */ /* 0x000fe2000001ff00 */
[----:B------:R-:W-:Y:S01]  /*13520*/  ULDC.64 UR10, c[0x0][0xb10] ;  /* 0x0002c400000a7ab9 */ /* 0x000fe20000000a00 */
        /* <DEDUP_REMOVED lines=20> */
[----:B------:R-:W-:Y:S02]  /*13670*/  ISETP.NE.U32.AND P1, PT, RZ, UR8, PT ;  /* 0x00000008ff007c0c */ /* 0x000fe4000bf25070 */
[----:B-1----:R-:W-:-:S02]  /*13680*/  IADD3 R2, P4, R14, UR4, RZ ;  /* 0x000000040e027c10 */ /* 0x002fc4000ff9e0ff */
[----:B------:R-:W-:Y:S02]  /*13690*/  ISETP.NE.AND.EX P0, PT, RZ, UR7, PT, P0 ;  /* 0x00000007ff007c0c */ /* 0x000fe4000bf05300 */
[C---:B------:R-:W-:Y:S02]  /*136a0*/  IADD3.X R3, R13.reuse, UR5, RZ, P4, !PT ;  /* 0x000000050d037c10 */ /* 0x040fe4000a7fe4ff */
[C---:B0-----:R-:W-:Y:S02]  /*136b0*/  IADD3 R4, P4, R14.reuse, UR8, RZ ;  /* 0x000000080e047c10 */ /* 0x041fe4000ff9e0ff */
[----:B------:R-:W-:Y:S01]  /*136c0*/  ISETP.NE.AND.EX P1, PT, RZ, UR9, PT, P1 ;  /* 0x00000009ff007c0c */ /* 0x000fe2000bf25310 */
[----:B------:R-:W2:Y:S01]  /*136d0*/  @P2 LDG.E R8, desc[UR40][R2.64] ;  /* 0x0000002802082981 */ /* 0x000ea2000c1e1900 */
[----:B------:R-:W-:Y:S01]  /*136e0*/  IADD3.X R5, R13, UR9, RZ, P4, !PT ;  /* 0x000000090d057c10 */ /* 0x000fe2000a7fe4ff */
[----:B------:R-:W-:Y:S01]  /*136f0*/  ULDC UR4, c[0x0][0x288] ;  /* 0x0000a20000047ab9 */ /* 0x000fe20000000800 */
[----:B------:R-:W-:-:S02]  /*13700*/  @P3 IADD3 R10, P4, R14, UR10, RZ ;  /* 0x0000000a0e0a3c10 */ /* 0x000fc4000ff9e0ff */
[----:B------:R-:W-:Y:S02]  /*13710*/  IADD3 R6, P5, R14, UR6, RZ ;  /* 0x000000060e067c10 */ /* 0x000fe4000ffbe0ff */
[C---:B------:R-:W-:Y:S02]  /*13720*/  @P3 IADD3.X R11, R13.reuse, UR11, RZ, P4, !PT ;  /* 0x0000000b0d0b3c10 */ /* 0x040fe4000a7fe4ff */
[----:B------:R-:W-:-:S03]  /*13730*/  IADD3.X R7, R13, UR7, RZ, P5, !PT ;  /* 0x000000070d077c10 */ /* 0x000fc6000affe4ff */
        /* <DEDUP_REMOVED lines=22> */
.L_x_4639:
[----:B------:R-:W-:Y:S01]  /*138a0*/  IMAD.MOV.U32 R11, RZ, RZ, R15 ;  /* 0x000000ffff0b7224 */ /* 0x000fe200078e000f */
[----:B------:R-:W-:Y:S01]  /*138b0*/  ULDC.64 UR4, c[0x0][0xb18] ;  /* 0x0002c60000047ab9 */ /* 0x000fe20000000a00 */
[----:B0----5:R-:W-:Y:S01]  /*138c0*/  IMAD.IADD R2, R12, 0x1, R0 ;  /* 0x000000010c027824 */ /* 0x021fe200078e0200 */
        /* <DEDUP_REMOVED lines=9> */
.L_x_4640:
[----:B------:R-:W-:Y:S05]  /*13960*/  @!P0 BRA `(.L_x_4641) ;  /* 0x00000000000c8947 */ /* 0x000fea0003800000 */
[----:B------:R-:W2:Y:S04]  /*13970*/  LDG.E R8, desc[UR40][R6.64] ;  /* 0x0000002806087981 */ /* 0x000ea8000c1e1900 */
[----:B------:R-:W2:Y:S02]  /*13980*/  LDG.E R6, desc[UR40][R6.64+0x4] ;  /* 0x0000042806067981 */ /* 0x000ea4000c1e1900 */
[----:B--2---:R-:W-:-:S07]  /*13990*/  IMAD.IADD R8, R6, 0x1, -R8 ;  /* 0x0000000106087824 */ /* 0x004fce00078e0a08 */
.L_x_4641:
[----:B0-----:R-:W2:Y:S01]  /*139a0*/  @P1 LDG.E R2, desc[UR40][R4.64] ;  /* 0x0000002804021981 */ /* 0x001ea2000c1e1900 */
[----:B-----5:R-:W-:-:S03]  /*139b0*/  IMAD.IADD R0, R8, 0x1, -R0 ;  /* 0x0000000108007824 */ /* 0x020fc600078e0a00 */
[----:B------:R-:W2:Y:S01]  /*139c0*/  @P1 LDG.E R4, desc[UR40][R4.64+0x4] ;  /* 0x0000042804041981 */ /* 0x000ea2000c1e1900 */
[----:B------:R-:W-:Y:S01]  /*139d0*/  BSSY B0, `(.L_x_4642) ;  /* 0x00001c7000007945 */ /* 0x000fe20003800000 */
        /* <DEDUP_REMOVED lines=10> */
[----:B------:R-:W-:Y:S02]  /*13a80*/  ISETP.GT.AND P0, PT, R10, R2, PT ;  /* 0x000000020a00720c */ /* 0x000fe40003f04270 */
[----:B------:R-:W-:-:S11]  /*13a90*/  SHF.R.U32.HI R2, RZ, 0x6, R2 ;  /* 0x00000006ff027819 */ /* 0x000fd60000011602 */
[----:B------:R-:W-:-:S05]  /*13aa0*/  @P0 VIADD R10, R10, 0x3f ;  /* 0x0000003f0a0a0836 */ /* 0x000fca0000000000 */
[----:B------:R-:W-:-:S04]  /*13ab0*/  @P0 SHF.R.S32.HI R0, RZ, 0x1f, R10 ;  /* 0x0000001fff000819 */ /* 0x000fc8000001140a */
[----:B------:R-:W-:Y:S02]  /*13ac0*/  @P0 LEA.HI R10, R0, R10, RZ, 0x6 ;  /* 0x0000000a000a0211 */ /* 0x000fe400078f30ff */
[----:B------:R-:W-:Y:S01]  /*13ad0*/  SHF.R.S32.HI R0, RZ, 0x6, R3 ;  /* 0x00000006ff007819 */ /* 0x000fe20000011403 */
[----:B------:R-:W-:Y:S01]  /*13ae0*/  IMAD.MOV.U32 R7, RZ, RZ, R2 ;  /* 0x000000ffff077224 */ /* 0x000fe200078e0002 */
[----:B------:R-:W-:-:S03]  /*13af0*/  @P0 SHF.R.S32.HI R7, RZ, 0x6, R10 ;  /* 0x00000006ff070819 */ /* 0x000fc6000001140a */
[----:B------:R0:W-:Y:S01]  /*13b00*/  STL [R1+0x3c], R0 ;  /* 0x00003c0001007387 */ /* 0x0001e20000100800 */
[----:B------:R-:W-:Y:S02]  /*13b10*/  ISETP.GT.AND P2, PT, R7, R2, PT ;  /* 0x000000020700720c */ /* 0x000fe40003f44270 */
[----:B------:R-:W-:-:S11]  /*13b20*/  PLOP3.LUT P0, PT, PT, PT, PT, 0x80, 0x0 ;  /* 0x000000000000781c */ /* 0x000fd60003f0f070 */
        /* <DEDUP_REMOVED lines=8> */
.L_x_4840:
[----:B-1----:R-:W-:Y:S02]  /*13bb0*/  ISETP.NE.AND P0, PT, R14, RZ, PT ;  /* 0x000000ff0e00720c */ /* 0x002fe40003f05270 */
[----:B------:R-:W-:-:S11]  /*13bc0*/  PLOP3.LUT P6, PT, PT, PT, PT, 0x8, 0x0 ;  /* 0x000000000000781c */ /* 0x000fd60003fce170 */
[----:B------:R-:W-:Y:S05]  /*13bd0*/  @P0 BRA `(.L_x_4645) ;  /* 0x00000000000c0947 */ /* 0x000fea0003800000 */
[----:B------:R-:W-:-:S03]  /*13be0*/  UMOV UR4, 0xffffffff ;  /* 0xffffffff00047882 */ /* 0x000fc60000000000 */
[----:B------:R-:W-:Y:S05]  /*13bf0*/  BRA.DIV UR4, `(.L_x_4646) ;  /* 0x0000009204047947 */ /* 0x000fea000b800000 */
[----:B------:R-:W-:-:S13]  /*13c00*/  ELECT P6, URZ, PT ;  /* 0x00000000003f782f */ /* 0x000fda00038c0000 */
.L_x_4645:
        /* <DEDUP_REMOVED lines=10> */
.L_x_4843:
[----:B------:R-:W-:Y:S05]  /*13cb0*/  BSYNC B1 ;  /* 0x0000000000017941 */ /* 0x000fea0003800000 */
.L_x_4647:
[----:B------:R-:W-:Y:S04]  /*13cc0*/  BSSY B1, `(.L_x_4649) ;  /* 0x00000bf000017945 */ /* 0x000fe80003800000 */
[----:B------:R-:W-:Y:S05]  /*13cd0*/  @!P6 BRA `(.L_x_4650) ;  /* 0x0000000800f4e947 */ /* 0x000fea0003800000 */
[----:B0-----:R-:W2:Y:S04]  /*13ce0*/  LDL R4, [R1+0x4] ;  /* 0x0000040001047983 */ /* 0x001ea80000100800 */
[----:B------:R-:W3:Y:S01]  /*13cf0*/  LDL R6, [R1+0x20] ;  /* 0x0000200001067983 */ /* 0x000ee20000100800 */
[----:B------:R-:W0:Y:S01]  /*13d00*/  S2R R5, SR_TID.X ;  /* 0x0000000000057919 */ /* 0x000e220000002100 */
[----:B--2---:R-:W-:Y:S02]  /*13d10*/  IMAD.MOV.U32 R8, RZ, RZ, R4 ;  /* 0x000000ffff087224 */ /* 0x004fe400078e0004 */
[----:B------:R-:W2:Y:S01]  /*13d20*/  LDL R4, [R1+0x10] ;  /* 0x0000100001047983 */ /* 0x000ea20000100800 */
[----:B0-----:R-:W-:Y:S01]  /*13d30*/  LOP3.LUT R5, R5, 0x7f, RZ, 0xc0, !PT ;  /* 0x0000007f05057812 */ /* 0x001fe200078ec0ff */
[----:B------:R-:W-:Y:S03]  /*13d40*/  BSSY B2, `(.L_x_4651) ;  /* 0x0000006000027945 */ /* 0x000fe60003800000 */
[----:B------:R-:W-:Y:S01]  /*13d50*/  ISETP.NE.AND P1, PT, R5, RZ, PT ;  /* 0x000000ff0500720c */ /* 0x000fe20003f25270 */
[----:B--2---:R-:W-:Y:S01]  /*13d60*/  IMAD R4, R4, 0x8, R8 ;  /* 0x0000000804047824 */ /* 0x004fe200078e0208 */
[----:B---3--:R-:W-:-:S04]  /*13d70*/  SHF.L.U32 R8, R6, 0x1f, RZ ;  /* 0x0000001f06087819 */ /* 0x008fc800000006ff */
[----:B------:R-:W0:Y:S02]  /*13d80*/  SYNCS.PHASECHK.TRANS64.TRYWAIT P0, [R4+URZ+0x388a0], R8 ;  /* 0x0388a008040075a7 */ /* 0x000e24000800017f */
[----:B0-----:R-:W-:Y:S05]  /*13d90*/  @!P0 BRA `(.L_x_4652) ;  /* 0x0000008c00d48947 */ /* 0x001fea0003800000 */
.L_x_4844:
[----:B------:R-:W-:Y:S05]  /*13da0*/  BSYNC B2 ;  /* 0x0000000000027941 */ /* 0x000fea0003800000 */
.L_x_4651:
        /* <DEDUP_REMOVED lines=9> */
.L_x_4654:
[----:B------:R-:W-:Y:S05]  /*13e40*/  BSYNC B2 ;  /* 0x0000000000027941 */ /* 0x000fea0003800000 */
.L_x_4653:
        /* <DEDUP_REMOVED lines=14> */
.L_x_4655:
        /* <DEDUP_REMOVED lines=13> */
.L_x_4845:
[----:B------:R-:W-:Y:S05]  /*14000*/  BSYNC B2 ;  /* 0x0000000000027941 */ /* 0x000fea0003800000 */
.L_x_4656:
        /* <DEDUP_REMOVED lines=11> */
.L_x_4659:
[----:B------:R-:W-:Y:S05]  /*140c0*/  BSYNC B2 ;  /* 0x0000000000027941 */ /* 0x000fea0003800000 */
.L_x_4658:
[----:B------:R-:W2:Y:S04]  /*140d0*/  LDL R6, [R1+0x4] ;  /* 0x0000040001067983 */ /* 0x000ea80000100800 */
[----:B------:R-:W2:Y:S01]  /*140e0*/  LDL R5, [R1+0x10] ;  /* 0x0000100001057983 */ /* 0x000ea20000100800 */
[----:B------:R-:W-:Y:S01]  /*140f0*/  R2UR UR10, R12 ;  /* 0x000000000c0a72ca */ /* 0x000fe200000e0000 */
[----:B------:R-:W-:Y:S01]  /*14100*/  UIADD3 UR4, UP0, UR38, 0x670, URZ ;  /* 0x0000067026047890 */ /* 0x000fe2000ff1e03f */
[----:B------:R-:W-:Y:S01]  /*14110*/  R2UR UR6, R10 ;  /* 0x000000000a0672ca */ /* 0x000fe200000e0000 */
[----:B01----:R-:W-:Y:S01]  /*14120*/  VIADD R4, R4, 0x388b0 ;  /* 0x000388b004047836 */ /* 0x003fe20000000000 */
[----:B------:R-:W-:Y:S01]  /*14130*/  R2UR UR7, R11 ;  /* 0x000000000b0772ca */ /* 0x000fe200000e0000 */
[----:B------:R-:W-:Y:S01]  /*14140*/  UIADD3.X UR5, URZ, UR39, URZ, UP0, !UPT ;  /* 0x000000273f057290 */ /* 0x000fe200087fe43f */
[----:B------:R-:W-:Y:S01]  /*14150*/  PLOP3.LUT P0, PT, PT, PT, PT, 0x80, 0x0 ;  /* 0x000000000000781c */ /* 0x000fe20003f0f070 */
[----:B--2---:R-:W-:-:S04]  /*14160*/  IMAD R5, R5, 0x10000, R6 ;  /* 0x0001000005057824 */ /* 0x004fc800078e0206 */
[----:B------:R-:W-:-:S08]  /*14170*/  VIADD R6, R5, 0x400 ;  /* 0x0000040005067836 */ /* 0x000fd00000000000 */
.L_x_4660:
        /* <DEDUP_REMOVED lines=15> */
.L_x_4661:
        /* <DEDUP_REMOVED lines=15> */
.L_x_4662:
        /* <DEDUP_REMOVED lines=15> */
.L_x_4663:
        /* <DEDUP_REMOVED lines=15> */
.L_x_4664:
        /* <DEDUP_REMOVED lines=15> */
.L_x_4665:
        /* <DEDUP_REMOVED lines=15> */
.L_x_4666:
        /* <DEDUP_REMOVED lines=15> */
.L_x_4667:
        /* <DEDUP_REMOVED lines=10> */
.L_x_4650:
[----:B------:R-:W-:Y:S05]  /*148b0*/  BSYNC B1 ;  /* 0x0000000000017941 */ /* 0x000fea0003800000 */
.L_x_4649:
[----:B------:R-:W2:Y:S04]  /*148c0*/  LDL.LU R8, [R1+0x10] ;  /* 0x0000100001087983 */ /* 0x000ea80000300800 */
[----:B------:R-:W3:Y:S01]  /*148d0*/  LDL.LU R6, [R1+0x20] ;  /* 0x0000200001067983 */ /* 0x000ee20000300800 */
[----:B0-----:R-:W-:Y:S01]  /*148e0*/  VIADD R3, R7, 0xfffffffe ;  /* 0xfffffffe07037836 */ /* 0x001fe20000000000 */
        /* <DEDUP_REMOVED lines=10> */
.L_x_4687:
[----:B------:R-:W-:Y:S05]  /*14990*/  YIELD ;  /* 0x0000000000007946 */ /* 0x000fea0003800000 */
[----:B------:R-:W-:Y:S04]  /*149a0*/  BSSY B1, `(.L_x_4668) ;  /* 0x00000bd000017945 */ /* 0x000fe80003800000 */
[----:B-1----:R-:W-:Y:S05]  /*149b0*/  @!P6 BRA `(.L_x_4669) ;  /* 0x0000000800ece947 */ /* 0x002fea0003800000 */
[----:B------:R-:W2:Y:S04]  /*149c0*/  LDL R7, [R1+0x4] ;  /* 0x0000040001077983 */ /* 0x000ea80000100800 */
[----:B0-----:R-:W2:Y:S04]  /*149d0*/  LDL R4, [R1+0x10] ;  /* 0x0000100001047983 */ /* 0x001ea80000100800 */
[----:B------:R-:W3:Y:S01]  /*149e0*/  LDL R5, [R1+0x20] ;  /* 0x0000200001057983 */ /* 0x000ee20000100800 */
[----:B------:R-:W0:Y:S01]  /*149f0*/  S2R R6, SR_TID.X ;  /* 0x0000000000067919 */ /* 0x000e220000002100 */
[----:B------:R-:W-:Y:S01]  /*14a00*/  BSSY B2, `(.L_x_4670) ;  /* 0x0000007000027945 */ /* 0x000fe20003800000 */
[----:B0-----:R-:W-:-:S04]  /*14a10*/  LOP3.LUT R6, R6, 0x7f, RZ, 0xc0, !PT ;  /* 0x0000007f06067812 */ /* 0x001fc800078ec0ff */
[----:B------:R-:W-:Y:S01]  /*14a20*/  ISETP.NE.AND P2, PT, R6, RZ, PT ;  /* 0x000000ff0600720c */ /* 0x000fe20003f45270 */
[----:B--2---:R-:W-:Y:S01]  /*14a30*/  IMAD R4, R4, 0x8, R7 ;  /* 0x0000000804047824 */ /* 0x004fe200078e0207 */
[----:B---3--:R-:W-:-:S04]  /*14a40*/  SHF.L.U32 R5, R5, 0x1f, RZ ;  /* 0x0000001f05057819 */ /* 0x008fc800000006ff */
[----:B------:R-:W0:Y:S02]  /*14a50*/  SYNCS.PHASECHK.TRANS64.TRYWAIT P1, [R4+URZ+0x388a0], R5 ;  /* 0x0388a005040075a7 */ /* 0x000e24000802017f */
[----:B0-----:R-:W-:Y:S05]  /*14a60*/  @!P1 BRA `(.L_x_4671) ;  /* 0x0000008000c89947 */ /* 0x001fea0003800000 */
.L_x_4846:
[----:B------:R-:W-:Y:S05]  /*14a70*/  BSYNC B2 ;  /* 0x0000000000027941 */ /* 0x000fea0003800000 */
.L_x_4670:
        /* <DEDUP_REMOVED lines=9> */
.L_x_4673:
[----:B------:R-:W-:Y:S05]  /*14b10*/  BSYNC B2 ;  /* 0x0000000000027941 */ /* 0x000fea0003800000 */
.L_x_4672:
        /* <DEDUP_REMOVED lines=13> */
.L_x_4674:
        /* <DEDUP_REMOVED lines=13> */
.L_x_4847:
[----:B------:R-:W-:Y:S05]  /*14cc0*/  BSYNC B2 ;  /* 0x0000000000027941 */ /* 0x000fea0003800000 */
.L_x_4675:
        /* <DEDUP_REMOVED lines=11> */
.L_x_4678:
[----:B------:R-:W-:Y:S05]  /*14d80*/  BSYNC B2 ;  /* 0x0000000000027941 */ /* 0x000fea0003800000 */
.L_x_4677:
        /* <DEDUP_REMOVED lines=11> */
.L_x_4679:
        /* <DEDUP_REMOVED lines=15> */
.L_x_4680:
        /* <DEDUP_REMOVED lines=15> */
.L_x_4681:
        /* <DEDUP_REMOVED lines=15> */
.L_x_4682:
        /* <DEDUP_REMOVED lines=15> */
.L_x_4683:
        /* <DEDUP_REMOVED lines=15> */
.L_x_4684:
        /* <DEDUP_REMOVED lines=15> */
.L_x_4685:
        /* <DEDUP_REMOVED lines=15> */
.L_x_4686:
        /* <DEDUP_REMOVED lines=10> */
.L_x_4669:
[----:B------:R-:W-:Y:S05]  /*15570*/  BSYNC B1 ;  /* 0x0000000000017941 */ /* 0x000fea0003800000 */
.L_x_4668:
[----:B------:R-:W2:Y:S04]  /*15580*/  LDL.LU R8, [R1+0x10] ;  /* 0x0000100001087983 */ /* 0x000ea80000300800 */
[----:B0-----:R-:W3:Y:S01]  /*15590*/  LDL.LU R6, [R1+0x20] ;  /* 0x0000200001067983 */ /* 0x001ee20000300800 */
        /* <DEDUP_REMOVED lines=10> */
.L_x_4643:
[----:B------:R-:W-:Y:S05]  /*15640*/  BSYNC B0 ;  /* 0x0000000000007941 */ /* 0x000fea0003800000 */
.L_x_4642:
[----:B01----:R-:W2:Y:S01]  /*15650*/  LDL R4, [R1+0x64] ;  /* 0x0000640001047983 */ /* 0x003ea20000100800 */
[----:B------:R-:W-:Y:S05]  /*15660*/  @!P0 WARPSYNC.ALL ;  /* 0x0000000000008948 */ /* 0x000fea0003800000 */
[----:B------:R-:W-:Y:S06]  /*15670*/  @!P0 BAR.SYNC.DEFER_BLOCKING 0xc, 0x180 ;  /* 0x0306000000008b1d */ /* 0x000fec0000010000 */
[----:B------:R-:W-:Y:S01]  /*15680*/  BSSY B7, `(.L_x_4688) ;  /* 0x00005fa000077945 */ /* 0x000fe20003800000 */
[----:B--2---:R-:W-:-:S13]  /*15690*/  ISETP.GT.AND P0, PT, R4, RZ, PT ;  /* 0x000000ff0400720c */ /* 0x004fda0003f04270 */
        /* <DEDUP_REMOVED lines=16> */
[----:B-1----:R-:W-:Y:S01]  /*157a0*/  IADD3 R16, R2, UR36, R0 ;  /* 0x0000002402107c10 */ /* 0x002fe2000fffe000 */
[----:B------:R-:W-:Y:S06]  /*157b0*/  BRA `(.L_x_4690) ;  /* 0x0000005c00987947 */ /* 0x000fec0003800000 */
.L_x_4689:
        /* <DEDUP_REMOVED lines=21> */
.L_x_4692:
[----:B------:R-:W-:Y:S05]  /*15910*/  BSYNC B6 ;  /* 0x0000000000067941 */ /* 0x000fea0003800000 */
.L_x_4691:
        /* <DEDUP_REMOVED lines=21> */
.L_x_4695:
        /* <DEDUP_REMOVED lines=16> */
.L_x_4694:
[----:B------:R-:W-:Y:S05]  /*15b70*/  BSYNC B6 ;  /* 0x0000000000067941 */ /* 0x000fea0003800000 */
.L_x_4693:
        /* <DEDUP_REMOVED lines=26> */
.L_x_4850:
        /* <DEDUP_REMOVED lines=11> */
.L_x_4853:
        /* <DEDUP_REMOVED lines=25> */
.L_x_4699:
[----:B------:R-:W2:Y:S04]  /*15f60*/  LDL R7, [R1+0x4] ;  /* 0x0000040001077983 */ /* 0x000ea80000100800 */
[----:B01----:R-:W2:Y:S04]  /*15f70*/  LDL R0, [R1+0xc] ;  /* 0x00000c0001007983 */ /* 0x003ea80000100800 */
[----:B------:R-:W3:Y:S01]  /*15f80*/  LDL R2, [R1+0x1c] ;  /* 0x00001c0001027983 */ /* 0x000ee20000100800 */
[----:B--2---:R-:W-:Y:S01]  /*15f90*/  IMAD R0, R0, 0x8, R7 ;  /* 0x0000000800007824 */ /* 0x004fe200078e0207 */
[----:B---3--:R-:W-:-:S04]  /*15fa0*/  SHF.L.U32 R2, R2, 0x1f, RZ ;  /* 0x0000001f02027819 */ /* 0x008fc800000006ff */
[----:B------:R-:W0:Y:S02]  /*15fb0*/  SYNCS.PHASECHK.TRANS64.TRYWAIT P0, [R0+URZ+0x38840], R2 ;  /* 0x03884002000075a7 */ /* 0x000e24000800017f */
[----:B0-----:R-:W-:Y:S05]  /*15fc0*/  @!P0 BRA `(.L_x_4700) ;  /* 0x0000006c00ec8947 */ /* 0x001fea0003800000 */
.L_x_4854:
[----:B------:R-:W1:Y:S02]  /*15fd0*/  S2R R3, SR_TID.X ;  /* 0x0000000000037919 */ /* 0x000e640000002100 */
        /* <DEDUP_REMOVED lines=10> */
.L_x_4701:
[----:B------:R-:W2:Y:S04]  /*16080*/  LDL R6, [R1+0x4] ;  /* 0x0000040001067983 */ /* 0x000ea80000100800 */
[----:B------:R-:W2:Y:S04]  /*16090*/  LDL R5, [R1+0xc] ;  /* 0x00000c0001057983 */ /* 0x000ea80000100800 */
[----:B------:R-:W3:Y:S04]  /*160a0*/  LDL R7, [R1+0x6c] ;  /* 0x00006c0001077983 */ /* 0x000ee80000100800 */
[----:B------:R-:W4:Y:S04]  /*160b0*/  LDL R4, [R1+0x28] ;  /* 0x0000280001047983 */ /* 0x000f280000100800 */
[----:B------:R-:W5:Y:S04]  /*160c0*/  LDL R3, [R1] ;  /* 0x0000000001037983 */ /* 0x000f680000100800 */
[----:B0-----:R-:W5:Y:S01]  /*160d0*/  LDL.LU R2, [R1+0x8] ;  /* 0x0000080001027983 */ /* 0x001f620000300800 */
        /* <DEDUP_REMOVED lines=21> */
.L_x_4697:
[----:B0-----:R-:W2:Y:S04]  /*16230*/  LDL R0, [R1+0x4] ;  /* 0x0000040001007983 */ /* 0x001ea80000100800 */
[----:B------:R-:W3:Y:S04]  /*16240*/  LDL.LU R4, [R1+0x2c] ;  /* 0x00002c0001047983 */ /* 0x000ee80000300800 */
[----:B------:R-:W4:Y:S04]  /*16250*/  LDL.LU R3, [R1+0x48] ;  /* 0x0000480001037983 */ /* 0x000f280000300800 */
[----:B-1----:R-:W5:Y:S01]  /*16260*/  LDL R2, [R1+0x30] ;  /* 0x0000300001027983 */ /* 0x002f620000100800 */
[----:B------:R-:W-:Y:S05]  /*16270*/  WARPSYNC.ALL ;  /* 0x0000000000007948 */ /* 0x000fea0003800000 */
[----:B------:R-:W-:Y:S01]  /*16280*/  ULDC.64 UR4, c[0x0][0xaf8] ;  /* 0x0002be0000047ab9 */ /* 0x000fe20000000a00 */
[----:B------:R-:W-:Y:S01]  /*16290*/  BSSY B6, `(.L_x_4702) ;  /* 0x000001f000067945 */ /* 0x000fe20003800000 */
[----:B------:R-:W-:Y:S01]  /*162a0*/  BAR.SYNC.DEFER_BLOCKING 0x8, 0x100 ;  /* 0x0204000000007b1d */ /* 0x000fe20000010000 */
[----:B------:R-:W-:-:S04]  /*162b0*/  ISETP.NE.U32.AND P0, PT, RZ, UR4, PT ;  /* 0x00000004ff007c0c */ /* 0x000fc8000bf05070 */
[----:B------:R-:W-:Y:S01]  /*162c0*/  ISETP.NE.AND.EX P0, PT, RZ, UR5, PT, P0 ;  /* 0x00000005ff007c0c */ /* 0x000fe2000bf05300 */
[----:B--2---:R-:W-:-:S05]  /*162d0*/  VIADD R0, R0, 0x20400 ;  /* 0x0002040000007836 */ /* 0x004fca0000000000 */
[----:B------:R-:W-:Y:S02]  /*162e0*/  LOP3.LUT P1, RZ, R0, 0x3ff, RZ, 0xc0, !PT ;  /* 0x000003ff00ff7812 */ /* 0x000fe4000782c0ff */
[----:B---3--:R-:W-:Y:S02]  /*162f0*/  SEL R0, R4, RZ, !P0 ;  /* 0x000000ff04007207 */ /* 0x008fe40004000000 */
[----:B----4-:R-:W-:-:S03]  /*16300*/  SEL R3, R3, RZ, !P0 ;  /* 0x000000ff03037207 */ /* 0x010fc60004000000 */
[----:B------:R0:W-:Y:S01]  /*16310*/  STL [R1+0x38], R0 ;  /* 0x0000380001007387 */ /* 0x0001e20000100800 */
[----:B-----5:R-:W-:-:S03]  /*16320*/  SHF.R.S32.HI R2, RZ, 0x1f, R2 ;  /* 0x0000001fff027819 */ /* 0x020fc60000011402 */
[----:B------:R1:W-:Y:S01]  /*16330*/  STL [R1+0x58], R3 ;  /* 0x0000580301007387 */ /* 0x0003e20000100800 */
[----:B0-----:R-:W-:-:S05]  /*16340*/  SHF.R.S32.HI R0, RZ, 0x1f, R18 ;  /* 0x0000001fff007819 */ /* 0x001fca0000011412 */
        /* <DEDUP_REMOVED lines=19> */
.L_x_4703:
[----:B------:R-:W-:Y:S05]  /*16480*/  BSYNC B6 ;  /* 0x0000000000067941 */ /* 0x000fea0003800000 */
.L_x_4702:
[----:B------:R-:W2:Y:S01]  /*16490*/  LDL R4, [R1+0x48] ;  /* 0x0000480001047983 */ /* 0x000ea20000100800 */
[----:B------:R-:W0:Y:S01]  /*164a0*/  LDC R7, c[0x0][0x448] ;  /* 0x00011200ff077b82 */ /* 0x000e220000000800 */
[----:B------:R-:W-:Y:S01]  /*164b0*/  ULDC.64 UR4, c[0x0][0x298] ;  /* 0x0000a60000047ab9 */ /* 0x000fe20000000a00 */
[----:B------:R-:W-:Y:S01]  /*164c0*/  ULDC.64 UR6, c[0x0][0x280] ;  /* 0x0000a00000067ab9 */ /* 0x000fe20000000a00 */
[----:B------:R-:W3:Y:S04]  /*164d0*/  LDL R10, [R1+0x30] ;  /* 0x00003000010a7983 */ /* 0x000ee80000100800 */
[----:B------:R-:W4:Y:S01]  /*164e0*/  LDL R9, [R1+0x54] ;  /* 0x0000540001097983 */ /* 0x000f220000100800 */
[----:B-1----:R-:W1:Y:S01]  /*164f0*/  S2R R2, SR_TID.X ;  /* 0x0000000000027919 */ /* 0x002e620000002100 */
[----:B------:R-:W1:Y:S02]  /*16500*/  S2R R0, SR_TID.X ;  /* 0x0000000000007919 */ /* 0x000e640000002100 */
[----:B------:R-:W4:Y:S04]  /*16510*/  LDL R8, [R1+0x58] ;  /* 0x0000580001087983 */ /* 0x000f280000100800 */
[----:B------:R-:W4:Y:S01]  /*16520*/  LDL R6, [R1+0x38] ;  /* 0x0000380001067983 */ /* 0x000f220000100800 */
[----:B0-----:R-:W-:-:S13]  /*16530*/  ISETP.NE.AND P0, PT, R7, 0x1, PT ;  /* 0x000000010700780c */ /* 0x001fda0003f05270 */
[----:B------:R-:W0:Y:S01]  /*16540*/  @P0 LDC R3, c[0x0][0x450] ;  /* 0x00011400ff030b82 */ /* 0x000e220000000800 */
[----:B-1----:R-:W-:-:S04]  /*16550*/  LOP3.LUT R2, R2, 0x7f, RZ, 0xc0, !PT ;  /* 0x0000007f02027812 */ /* 0x002fc800078ec0ff */
[----:B------:R-:W-:Y:S01]  /*16560*/  SHF.R.U32.HI R2, RZ, 0x3, R2 ;  /* 0x00000003ff027819 */ /* 0x000fe20000011602 */
[----:B------:R-:W-:-:S05]  /*16570*/  IMAD.SHL.U32 R0, R0, 0x10, RZ ;  /* 0x0000001000007824 */ /* 0x000fca00078e00ff */
[----:B------:R-:W-:Y:S02]  /*16580*/  LOP3.LUT R0, R2, 0x70, R0, 0xf8, !PT ;  /* 0x0000007002007812 */ /* 0x000fe400078ef800 */
[----:B------:R-:W1:Y:S03]  /*16590*/  @P0 LDC R2, c[0x0][0x44c] ;  /* 0x00011300ff020b82 */ /* 0x000e660000000800 */
[----:B------:R-:W-:-:S04]  /*165a0*/  IMAD R5, R17, 0x40, R0 ;  /* 0x0000004011057824 */ /* 0x000fc800078e0200 */
[----:B------:R-:W-:Y:S01]  /*165b0*/  IMAD.MOV.U32 R0, RZ, RZ, R5 ;  /* 0x000000ffff007224 */ /* 0x000fe200078e0005 */
[----:B------:R4:W-:Y:S01]  /*165c0*/  STL [R1+0x2c], R5 ;  /* 0x00002c0501007387 */ /* 0x0009e20000100800 */
[----:B-1----:R-:W-:-:S05]  /*165d0*/  @P0 IMAD.HI.U32 R2, R5, R2, RZ ;  /* 0x0000000205020227 */ /* 0x002fca00078e00ff */
[----:B0-----:R-:W-:Y:S01]  /*165e0*/  @P0 SHF.R.U32.HI R0, RZ, R3, R2 ;  /* 0x00000003ff000219 */ /* 0x001fe20000011602 */
[----:B--2---:R-:W-:-:S04]  /*165f0*/  IMAD R2, R4, UR4, RZ ;  /* 0x0000000404027c24 */ /* 0x004fc8000f8e02ff */
[C---:B---3--:R-:W-:Y:S02]  /*16600*/  IMAD R4, R10.reuse, UR5, R2 ;  /* 0x000000050a047c24 */ /* 0x048fe4000f8e0202 */
[----:B------:R-:W-:Y:S01]  /*16610*/  IMAD.WIDE.U32 R2, R10, UR4, RZ ;  /* 0x000000040a027c25 */ /* 0x000fe2000f8e00ff */
[----:B------:R-:W-:-:S03]  /*16620*/  ULDC.64 UR4, c[0x0][0x2d8] ;  /* 0x0000b60000047ab9 */ /* 0x000fc60000000a00 */
[----:B------:R-:W-:Y:S02]  /*16630*/  IMAD.IADD R3, R3, 0x1, R4 ;  /* 0x0000000103037824 */ /* 0x000fe400078e0204 */
[----:B----4-:R-:W-:Y:S02]  /*16640*/  IMAD R4, R9, UR4, RZ ;  /* 0x0000000409047c24 */ /* 0x010fe4000f8e02ff */
        /* <DEDUP_REMOVED lines=22> */
[----:B------:R-:W-:Y:S01]  /*167b0*/  IMAD.WIDE.U32 R4, R0, UR4, R2 ;  /* 0x0000000400047c25 */ /* 0x000fe2000f8e0002 */
        /* <DEDUP_REMOVED lines=47> */
.L_x_4863:
        /* <DEDUP_REMOVED lines=12> */
.L_x_4705:
        /* <DEDUP_REMOVED lines=38> */
.L_x_4707:
[----:B------:R-:W-:Y:S05]  /*16dd0*/  BSYNC B6 ;  /* 0x0000000000067941 */ /* 0x000fea0003800000 */
.L_x_4706:
        /* <DEDUP_REMOVED lines=21> */
[----:B------:R-:W-:-:S03]  /*16f30*/  ULDC.64 UR4, c[0x0][0x3d0] ;  /* 0x0000f40000047ab9 */ /* 0x000fc60000000a00 */
[----:B------:R-:W2:Y:S01]  /*16f40*/  @P0 LDC R4, c[0x0][0x44c] ;  /* 0x00011300ff040b82 */ /* 0x000ea20000000800 */
[----:B------:R-:W-:Y:S02]  /*16f50*/  IMAD.IADD R3, R3, 0x1, R0 ;  /* 0x0000000103037824 */ /* 0x000fe400078e0200 */
        /* <DEDUP_REMOVED lines=20> */
[----:B------:R-:W-:Y:S02]  /*170a0*/  ULDC.64 UR4, c[0x0][0x390] ;  /* 0x0000e40000047ab9 */ /* 0x000fe40000000a00 */
[----:B------:R-:W-:Y:S01]  /*170b0*/  LEA R0, P0, R2, UR4, 0x1 ;  /* 0x0000000402007c11 */ /* 0x000fe2000f8008ff */
[----:B------:R-:W-:Y:S01]  /*170c0*/  ULDC UR4, c[0x0][0x3b8] ;  /* 0x0000ee0000047ab9 */ /* 0x000fe20000000800 */
[----:B0-----:R-:W-:Y:S01]  /*170d0*/  IMAD.SHL.U32 R10, R6, 0x8, RZ ;  /* 0x00000008060a7824 */ /* 0x001fe200078e00ff */
[----:B------:R-:W-:Y:S02]  /*170e0*/  ISETP.GE.AND P1, PT, R8, UR4, PT ;  /* 0x0000000408007c0c */ /* 0x000fe4000bf26270 */
[----:B------:R-:W0:Y:S02]  /*170f0*/  S2R R8, SR_TID.X ;  /* 0x0000000000087919 */ /* 0x000e240000002100 */
        /* <DEDUP_REMOVED lines=11> */
[----:B------:R0:W-:Y:S01]  /*171b0*/  STL [R1+0x8], R9 ;  /* 0x0000080901007387 */ /* 0x0001e20000100800 */
[----:B------:R-:W-:Y:S01]  /*171c0*/  IMAD.IADD R4, R3, 0x1, R4 ;  /* 0x0000000103047824 */ /* 0x000fe200078e0204 */
        /* <DEDUP_REMOVED lines=37> */
[----:B---3--:R-:W-:-:S05]  /*17420*/  IMAD R7, R3, R7, RZ ;  /* 0x0000000703077224 */ /* 0x008fca00078e02ff */
        /* <DEDUP_REMOVED lines=8> */
[----:B------:R-:W-:Y:S01]  /*174b0*/  @!P2 SHF.R.U32.HI R2, RZ, 0x2, R2 ;  /* 0x00000002ff02a819 */ /* 0x000fe20000011602 */
[----:B------:R-:W0:Y:S01]  /*174c0*/  S2R R3, SR_TID.X ;  /* 0x0000000000037919 */ /* 0x000e220000002100 */
[----:B------:R-:W-:Y:S02]  /*174d0*/  @P3 LOP3.LUT R12, R12, 0x100, RZ, 0xfc, !PT ;  /* 0x000001000c0c3812 */ /* 0x000fe400078efcff */
[----:B------:R-:W-:-:S02]  /*174e0*/  @!P2 ISETP.NE.U32.AND P3, PT, R2, RZ, PT ;  /* 0x000000ff0200a20c */ /* 0x000fc40003f65070 */
[----:B------:R-:W-:Y:S02]  /*174f0*/  @!P2 LOP3.LUT R2, R6, 0x80, RZ, 0xc0, !PT ;  /* 0x000000800602a812 */ /* 0x000fe400078ec0ff */
[----:B------:R-:W-:Y:S02]  /*17500*/  LOP3.LUT R12, R12, 0xffffffdf, RZ, 0xc0, !PT ;  /* 0xffffffdf0c0c7812 */ /* 0x000fe400078ec0ff */
[----:B------:R-:W-:-:S07]  /*17510*/  @!P2 SHF.R.U32.HI R2, RZ, 0x3, R2 ;  /* 0x00000003ff02a819 */ /* 0x000fce0000011602 */
[----:B------:R-:W-:Y:S02]  /*17520*/  @P3 LOP3.LUT R12, R12, 0x20, RZ, 0xfc, !PT ;  /* 0x000000200c0c3812 */ /* 0x000fe400078efcff */
[----:B------:R-:W-:Y:S02]  /*17530*/  @!P2 ISETP.NE.U32.AND P3, PT, R2, RZ, PT ;  /* 0x000000ff0200a20c */ /* 0x000fe40003f65070 */
[----:B------:R-:W1:Y:S04]  /*17540*/  SHFL.IDX PT, R2, R0, RZ, 0x181f ;  /* 0x00181fff00027589 */ /* 0x000e6800000e0000 */
[----:B------:R-:W2:Y:S01]  /*17550*/  SHFL.IDX PT, R8, R4, RZ, 0x181f ;  /* 0x00181fff04087589 */ /* 0x000ea200000e0000 */
[----:B0-----:R-:W-:-:S05]  /*17560*/  IMAD.SHL.U32 R13, R3, 0x8, RZ ;  /* 0x00000008030d7824 */ /* 0x001fca00078e00ff */
[----:B------:R-:W-:-:S04]  /*17570*/  LOP3.LUT R13, R13, 0x38, RZ, 0xc0, !PT ;  /* 0x000000380d0d7812 */ /* 0x000fc800078ec0ff */
[----:B-1----:R-:W-:-:S05]  /*17580*/  @!P2 LEA R3, P6, R13, R2, 0x1 ;  /* 0x000000020d03a211 */ /* 0x002fca00078c08ff */
[----:B--2---:R-:W-:Y:S01]  /*17590*/  @!P2 IMAD.X R2, RZ, RZ, R8, P6 ;  /* 0x000000ffff02a224 */ /* 0x004fe200030e0608 */
[----:B------:R-:W-:-:S04]  /*175a0*/  LOP3.LUT R12, R12, 0xfffffdff, RZ, 0xc0, !PT ;  /* 0xfffffdff0c0c7812 */ /* 0x000fc800078ec0ff */
        /* <DEDUP_REMOVED lines=36> */
[----:B------:R-:W-:-:S03]  /*177f0*/  ISETP.GE.AND P2, PT, R10, R7, PT ;  /* 0x000000070a00720c */ /* 0x000fc60003f46270 */
[----:B------:R-:W-:Y:S04]  /*17800*/  SHFL.IDX PT, R10, R4, 0x2, 0x181f ;  /* 0x00581f00040a7f89 */ /* 0x000fe800000e0000 */
[----:B0-----:R-:W0:Y:S01]  /*17810*/  SHFL.IDX PT, R3, R0, 0x2, 0x181f ;  /* 0x00581f0000037f89 */ /* 0x001e2200000e0000 */
[----:B------:R-:W-:-:S04]  /*17820*/  LOP3.LUT R12, R12, 0xffffff7f, RZ, 0xc0, !PT ;  /* 0xffffff7f0c0c7812 */ /* 0x000fc800078ec0ff */
[----:B------:R-:W-:Y:S02]  /*17830*/  @P6 LOP3.LUT R12, R12, 0x80, RZ, 0xfc, !PT ;  /* 0x000000800c0c6812 */ /* 0x000fe400078efcff */
        /* <DEDUP_REMOVED lines=22> */
.L_x_4873:
        /* <DEDUP_REMOVED lines=31> */
.L_x_4710:
[----:B------:R-:W-:Y:S05]  /*17b90*/  BSYNC B0 ;  /* 0x0000000000007941 */ /* 0x000fea0003800000 */
.L_x_4709:
[----:B--2---:R2:W5:Y:S01]  /*17ba0*/  LDL R0, [R1+0x4] ;  /* 0x0000040001007983 */ /* 0x0045620000100800 */
[----:B------:R-:W-:Y:S01]  /*17bb0*/  PLOP3.LUT P0, PT, PT, PT, PT, 0x80, 0x0 ;  /* 0x000000000000781c */ /* 0x000fe20003f0f070 */
[----:B------:R-:W-:-:S12]  /*17bc0*/  NOP ;  /* 0x0000000000007918 */ /* 0x000fd80000000000 */
.L_x_4711:
        /* <DEDUP_REMOVED lines=19> */
.L_x_4874:
[----:B------:R-:W-:Y:S05]  /*17d00*/  BSYNC B0 ;  /* 0x0000000000007941 */ /* 0x000fea0003800000 */
.L_x_4712:
        /* <DEDUP_REMOVED lines=16> */
.L_x_4875:
[----:B------:R-:W-:Y:S05]  /*17e10*/  BSYNC B1 ;  /* 0x0000000000017941 */ /* 0x000fea0003800000 */
.L_x_4716:
        /* <DEDUP_REMOVED lines=9> */
.L_x_4719:
[----:B------:R-:W-:Y:S05]  /*17eb0*/  BSYNC B1 ;  /* 0x0000000000017941 */ /* 0x000fea0003800000 */
.L_x_4718:
        /* <DEDUP_REMOVED lines=14> */
.L_x_4720:
        /* <DEDUP_REMOVED lines=16> */
.L_x_4721:
        /* <DEDUP_REMOVED lines=16> */
.L_x_4722:
        /* <DEDUP_REMOVED lines=16> */
.L_x_4723:
        /* <DEDUP_REMOVED lines=16> */
.L_x_4724:
        /* <DEDUP_REMOVED lines=16> */
.L_x_4725:
        /* <DEDUP_REMOVED lines=16> */
.L_x_4726:
        /* <DEDUP_REMOVED lines=16> */
.L_x_4727:
        /* <DEDUP_REMOVED lines=11> */
.L_x_4715:
[----:B------:R-:W-:Y:S05]  /*18750*/  BSYNC B0 ;  /* 0x0000000000007941 */ /* 0x000fea0003800000 */
.L_x_4714:
        /* <DEDUP_REMOVED lines=51> */
.L_x_4734:
[----:B-1----:R-:W3:Y:S01]  /*18a90*/  LDL R2, [R1+0x4] ;  /* 0x0000040001027983 */ /* 0x002ee20000100800 */
[----:B------:R-:W-:Y:S01]  /*18aa0*/  SHF.L.U32 R5, R7, 0x1f, RZ ;  /* 0x0000001f07057819 */ /* 0x000fe200000006ff */
[----:B------:R-:W1:Y:S01]  /*18ab0*/  S2R R3, SR_TID.X ;  /* 0x0000000000037919 */ /* 0x000e620000002100 */
[----:B------:R-:W-:Y:S01]  /*18ac0*/  BSSY B3, `(.L_x_4735) ;  /* 0x0000006000037945 */ /* 0x000fe20003800000 */
[----:B-1----:R-:W-:-:S04]  /*18ad0*/  LOP3.LUT R3, R3, 0x7f, RZ, 0xc0, !PT ;  /* 0x0000007f03037812 */ /* 0x002fc800078ec0ff */
[----:B------:R-:W-:Y:S01]  /*18ae0*/  ISETP.NE.AND P1, PT, R3, RZ, PT ;  /* 0x000000ff0300720c */ /* 0x000fe20003f25270 */
[----:B---3--:R-:W-:-:S04]  /*18af0*/  IMAD R2, R8, 0x8, R2 ;  /* 0x0000000808027824 */ /* 0x008fc800078e0202 */
[----:B------:R-:W1:Y:S02]  /*18b00*/  SYNCS.PHASECHK.TRANS64.TRYWAIT P0, [R2+URZ+0x38840], R5 ;  /* 0x03884005020075a7 */ /* 0x000e64000800017f */
[----:B-1----:R-:W-:Y:S06]  /*18b10*/  @!P0 BRA `(.L_x_4736) ;  /* 0x00000054008c8947 */ /* 0x002fec0003800000 */
.L_x_4876:
[----:B------:R-:W-:Y:S05]  /*18b20*/  BSYNC B3 ;  /* 0x0000000000037941 */ /* 0x000fea0003800000 */
.L_x_4735:
        /* <DEDUP_REMOVED lines=9> */
.L_x_4738:
[----:B------:R-:W-:Y:S05]  /*18bc0*/  BSYNC B3 ;  /* 0x0000000000037941 */ /* 0x000fea0003800000 */
.L_x_4737:
        /* <DEDUP_REMOVED lines=14> */
.L_x_4739:
        /* <DEDUP_REMOVED lines=14> */
.L_x_4877:
[----:B------:R-:W-:Y:S05]  /*18d90*/  BSYNC B3 ;  /* 0x0000000000037941 */ /* 0x000fea0003800000 */
.L_x_4740:
        /* <DEDUP_REMOVED lines=11> */
.L_x_4743:
[----:B------:R-:W-:Y:S05]  /*18e50*/  BSYNC B3 ;  /* 0x0000000000037941 */ /* 0x000fea0003800000 */
.L_x_4742:
[----:B------:R-:W3:Y:S04]  /*18e60*/  LDL R4, [R1+0x4] ;  /* 0x0000040001047983 */ /* 0x000ee80000100800 */
[----:B------:R-:W3:Y:S01]  /*18e70*/  LDL R3, [R1+0xc] ;  /* 0x00000c0001037983 */ /* 0x000ee20000100800 */
[----:B------:R-:W-:Y:S01]  /*18e80*/  R2UR UR10, R7 ;  /* 0x00000000070a72ca */ /* 0x000fe200000e0000 */
[----:B------:R-:W-:Y:S01]  /*18e90*/  UIADD3 UR4, UP0, UR38, 0x470, URZ ;  /* 0x0000047026047890 */ /* 0x000fe2000ff1e03f */
[----:B------:R-:W-:Y:S01]  /*18ea0*/  R2UR UR6, R8 ;  /* 0x00000000080672ca */ /* 0x000fe200000e0000 */
[----:B01----:R-:W-:Y:S01]  /*18eb0*/  VIADD R2, R2, 0x38850 ;  /* 0x0003885002027836 */ /* 0x003fe20000000000 */
[----:B------:R-:W-:Y:S01]  /*18ec0*/  R2UR UR7, R9 ;  /* 0x00000000090772ca */ /* 0x000fe200000e0000 */
[----:B------:R-:W-:Y:S01]  /*18ed0*/  UIADD3.X UR5, URZ, UR39, URZ, UP0, !UPT ;  /* 0x000000273f057290 */ /* 0x000fe200087fe43f */
[----:B------:R-:W-:Y:S01]  /*18ee0*/  PLOP3.LUT P0, PT, PT, PT, PT, 0x80, 0x0 ;  /* 0x000000000000781c */ /* 0x000fe20003f0f070 */
[----:B---3--:R-:W-:-:S04]  /*18ef0*/  IMAD R3, R3, 0x10000, R4 ;  /* 0x0001000003037824 */ /* 0x008fc800078e0204 */
[----:B------:R-:W-:-:S08]  /*18f00*/  VIADD R4, R3, 0x400 ;  /* 0x0000040003047836 */ /* 0x000fd00000000000 */
.L_x_4744:
        /* <DEDUP_REMOVED lines=16> */
.L_x_4745:
        /* <DEDUP_REMOVED lines=16> */
.L_x_4746:
        /* <DEDUP_REMOVED lines=16> */
.L_x_4747:
        /* <DEDUP_REMOVED lines=16> */
.L_x_4748:
        /* <DEDUP_REMOVED lines=16> */
.L_x_4749:
        /* <DEDUP_REMOVED lines=16> */
.L_x_4750:
        /* <DEDUP_REMOVED lines=16> */
.L_x_4751:
        /* <DEDUP_REMOVED lines=11> */
.L_x_4733:
[----:B------:R-:W-:Y:S05]  /*196c0*/  BSYNC B1 ;  /* 0x0000000000017941 */ /* 0x000fea0003800000 */
.L_x_4732:
[----:B------:R-:W3:Y:S02]  /*196d0*/  LDL.LU R4, [R1+0x3c] ;  /* 0x00003c0001047983 */ /* 0x000ee40000300800 */
[----:B---3--:R-:W-:-:S07]  /*196e0*/  VIADD R0, R4, 0xfffffffd ;  /* 0xfffffffd04007836 */ /* 0x008fce0000000000 */
.L_x_4731:
[----:B------:R-:W-:Y:S05]  /*196f0*/  BSYNC B2 ;  /* 0x0000000000027941 */ /* 0x000fea0003800000 */
.L_x_4730:
[----:B------:R-:W3:Y:S01]  /*19700*/  LDL.LU R2, [R1+0x34] ;  /* 0x0000340001027983 */ /* 0x000ee20000300800 */
[----:B------:R-:W-:-:S05]  /*19710*/  IMAD.MOV R6, RZ, RZ, -R6 ;  /* 0x000000ffff067224 */ /* 0x000fca00078e0a06 */
[----:B---3--:R-:W-:-:S13]  /*19720*/  ISETP.NE.AND P0, PT, R2, R6, PT ;  /* 0x000000060200720c */ /* 0x008fda0003f05270 */
[----:B------:R-:W-:Y:S05]  /*19730*/  @!P0 BRA `(.L_x_4729) ;  /* 0x0000001c00488947 */ /* 0x000fea0003800000 */
.L_x_4792:
[----:B------:R-:W3:Y:S04]  /*19740*/  LDL R4, [R1+0x8] ;  /* 0x0000080001047983 */ /* 0x000ee80000100800 */
[----:B------:R-:W0:Y:S04]  /*19750*/  LDL.LU R3, [R1+0xc] ;  /* 0x00000c0001037983 */ /* 0x000e280000300800 */
        /* <DEDUP_REMOVED lines=35> */
.L_x_4754:
[----:B0-----:R-:W3:Y:S01]  /*19990*/  LDL R2, [R1+0x4] ;  /* 0x0000040001027983 */ /* 0x001ee20000100800 */
[----:B------:R-:W0:Y:S02]  /*199a0*/  S2R R3, SR_TID.X ;  /* 0x0000000000037919 */ /* 0x000e240000002100 */
[----:B0-----:R-:W-:Y:S02]  /*199b0*/  LOP3.LUT R4, R3, 0x7f, RZ, 0xc0, !PT ;  /* 0x0000007f03047812 */ /* 0x001fe400078ec0ff */
[----:B------:R-:W-:Y:S01]  /*199c0*/  SHF.L.U32 R3, R6, 0x1f, RZ ;  /* 0x0000001f06037819 */ /* 0x000fe200000006ff */
[----:B------:R-:W-:Y:S01]  /*199d0*/  BSSY B2, `(.L_x_4755) ;  /* 0x0000005000027945 */ /* 0x000fe20003800000 */
[----:B------:R-:W-:Y:S01]  /*199e0*/  ISETP.NE.AND P1, PT, R4, RZ, PT ;  /* 0x000000ff0400720c */ /* 0x000fe20003f25270 */
[----:B---3--:R-:W-:-:S04]  /*199f0*/  IMAD R2, R7, 0x8, R2 ;  /* 0x0000000807027824 */ /* 0x008fc800078e0202 */
[----:B------:R-:W0:Y:S02]  /*19a00*/  SYNCS.PHASECHK.TRANS64.TRYWAIT P0, [R2+URZ+0x38840], R3 ;  /* 0x03884003020075a7 */ /* 0x000e24000800017f */
[----:B0-----:R-:W-:Y:S06]  /*19a10*/  @!P0 BRA `(.L_x_4756) ;  /* 0x0000004400f48947 */ /* 0x001fec0003800000 */
.L_x_4878:
[----:B------:R-:W-:Y:S05]  /*19a20*/  BSYNC B2 ;  /* 0x0000000000027941 */ /* 0x000fea0003800000 */
.L_x_4755:
        /* <DEDUP_REMOVED lines=9> */
.L_x_4758:
[----:B------:R-:W-:Y:S05]  /*19ac0*/  BSYNC B2 ;  /* 0x0000000000027941 */ /* 0x000fea0003800000 */
.L_x_4757:
        /* <DEDUP_REMOVED lines=13> */
.L_x_4759:
        /* <DEDUP_REMOVED lines=14> */
.L_x_4879:
[----:B------:R-:W-:Y:S05]  /*19c80*/  BSYNC B2 ;  /* 0x0000000000027941 */ /* 0x000fea0003800000 */
.L_x_4760:
        /* <DEDUP_REMOVED lines=11> */
.L_x_4763:
[----:B------:R-:W-:Y:S05]  /*19d40*/  BSYNC B2 ;  /* 0x0000000000027941 */ /* 0x000fea0003800000 */
.L_x_4762:
        /* <DEDUP_REMOVED lines=10> */
.L_x_4764:
        /* <DEDUP_REMOVED lines=16> */
.L_x_4765:
        /* <DEDUP_REMOVED lines=16> */
.L_x_4766:
        /* <DEDUP_REMOVED lines=16> */
.L_x_4767:
        /* <DEDUP_REMOVED lines=16> */
.L_x_4768:
        /* <DEDUP_REMOVED lines=16> */
.L_x_4769:
        /* <DEDUP_REMOVED lines=16> */
.L_x_4770:
        /* <DEDUP_REMOVED lines=16> */
.L_x_4771:
        /* <DEDUP_REMOVED lines=11> */
.L_x_4753:
[----:B------:R-:W-:Y:S05]  /*1a5a0*/  BSYNC B1 ;  /* 0x0000000000017941 */ /* 0x000fea0003800000 */
.L_x_4752:
[----:B------:R-:W3:Y:S01]  /*1a5b0*/  LDL R5, [R1+0x8] ;  /* 0x0000080001057983 */ /* 0x000ee20000100800 */
[----:B------:R-:W-:Y:S01]  /*1a5c0*/  VIADD R7, R7, 0x1 ;  /* 0x0000000107077836 */ /* 0x000fe20000000000 */
[----:B------:R-:W-:Y:S04]  /*1a5d0*/  BSSY B1, `(.L_x_4772) ;  /* 0x00000e5000017945 */ /* 0x000fe80003800000 */
[----:B------:R-:W-:-:S04]  /*1a5e0*/  ISETP.NE.AND P0, PT, R7, 0x2, PT ;  /* 0x000000020700780c */ /* 0x000fc80003f05270 */
[----:B------:R-:W-:Y:S02]  /*1a5f0*/  SEL R2, RZ, 0x1, P0 ;  /* 0x00000001ff027807 */ /* 0x000fe40000000000 */
[----:B------:R-:W-:Y:S02]  /*1a600*/  SEL R9, R7, RZ, P0 ;  /* 0x000000ff07097207 */ /* 0x000fe40000000000 */
[----:B------:R-:W-:-:S05]  /*1a610*/  LOP3.LUT R8, R6, R2, RZ, 0x3c, !PT ;  /* 0x0000000206087212 */ /* 0x000fca00078e3cff */
[----:B------:R0:W-:Y:S04]  /*1a620*/  STL [R1+0x1c], R8 ;  /* 0x00001c0801007387 */ /* 0x0001e80000100800 */
[----:B------:R0:W-:Y:S01]  /*1a630*/  STL [R1+0xc], R9 ;  /* 0x00000c0901007387 */ /* 0x0001e20000100800 */
[----:B---3--:R-:W-:-:S13]  /*1a640*/  LOP3.LUT P2, RZ, R5, 0x1, RZ, 0xc0, !PT ;  /* 0x0000000105ff7812 */ /* 0x008fda000784c0ff */
[----:B0-----:R-:W-:Y:S05]  /*1a650*/  @!P2 BRA `(.L_x_4773) ;  /* 0x0000000c0070a947 */ /* 0x001fea0003800000 */
[----:B------:R-:W-:Y:S01]  /*1a660*/  ULDC.64 UR4, c[0x0][0x418] ;  /* 0x0001060000047ab9 */ /* 0x000fe20000000a00 */
[----:B------:R-:W-:Y:S01]  /*1a670*/  VIADD R6, R0, 0xffffffff ;  /* 0xffffffff00067836 */ /* 0x000fe20000000000 */
        /* <DEDUP_REMOVED lines=23> */
.L_x_4774:
        /* <DEDUP_REMOVED lines=9> */
.L_x_4880:
[----:B------:R-:W-:Y:S05]  /*1a880*/  BSYNC B2 ;  /* 0x0000000000027941 */ /* 0x000fea0003800000 */
.L_x_4775:
        /* <DEDUP_REMOVED lines=9> */
.L_x_4778:
[----:B------:R-:W-:Y:S05]  /*1a920*/  BSYNC B2 ;  /* 0x0000000000027941 */ /* 0x000fea0003800000 */
.L_x_4777:
[----:B------:R-:W3:Y:S04]  /*1a930*/  LDL R8, [R1+0x4] ;  /* 0x0000040001087983 */ /* 0x000ee80000100800 */
        /* <DEDUP_REMOVED lines=13> */
.L_x_4779:
        /* <DEDUP_REMOVED lines=14> */
.L_x_4881:
[----:B------:R-:W-:Y:S05]  /*1aaf0*/  BSYNC B2 ;  /* 0x0000000000027941 */ /* 0x000fea0003800000 */
.L_x_4780:
        /* <DEDUP_REMOVED lines=11> */
.L_x_4783:
[----:B------:R-:W-:Y:S05]  /*1abb0*/  BSYNC B2 ;  /* 0x0000000000027941 */ /* 0x000fea0003800000 */
.L_x_4782:
        /* <DEDUP_REMOVED lines=11> */
.L_x_4784:
        /* <DEDUP_REMOVED lines=16> */
.L_x_4785:
        /* <DEDUP_REMOVED lines=16> */
.L_x_4786:
        /* <DEDUP_REMOVED lines=16> */
.L_x_4787:
        /* <DEDUP_REMOVED lines=16> */
.L_x_4788:
        /* <DEDUP_REMOVED lines=16> */
.L_x_4789:
        /* <DEDUP_REMOVED lines=16> */
.L_x_4790:
        /* <DEDUP_REMOVED lines=16> */
.L_x_4791:
        /* <DEDUP_REMOVED lines=11> */
.L_x_4773:
[----:B------:R-:W-:Y:S05]  /*1b420*/  BSYNC B1 ;  /* 0x0000000000017941 */ /* 0x000fea0003800000 */
.L_x_4772:
[C---:B------:R-:W-:Y:S01]  /*1b430*/  ISETP.GT.AND P0, PT, R0.reuse, 0x1, PT ;  /* 0x000000010000780c */ /* 0x040fe20003f04270 */
[----:B------:R-:W-:-:S12]  /*1b440*/  VIADD R0, R0, 0xfffffffe ;  /* 0xfffffffe00007836 */ /* 0x000fd80000000000 */
[----:B------:R-:W-:Y:S05]  /*1b450*/  @P0 BRA `(.L_x_4792) ;  /* 0xffffffe000b80947 */ /* 0x000fea000383ffff */
.L_x_4729:
[----:B------:R-:W-:Y:S05]  /*1b460*/  BSYNC B0 ;  /* 0x0000000000007941 */ /* 0x000fea0003800000 */
.L_x_4728:
        /* <DEDUP_REMOVED lines=24> */
.L_x_4794:
[----:B------:R-:W-:Y:S05]  /*1b5f0*/  BSYNC B0 ;  /* 0x0000000000007941 */ /* 0x000fea0003800000 */
.L_x_4793:
[----:B------:R-:W-:-:S05]  /*1b600*/  SEL R0, R0, RZ, P0 ;  /* 0x000000ff00007207 */ /* 0x000fca0000000000 */
[----:B------:R3:W-:Y:S02]  /*1b610*/  STL [R1+0xc], R0 ;  /* 0x00000c0001007387 */ /* 0x0007e40000100800 */
.L_x_4690:
[----:B------:R-:W-:Y:S05]  /*1b620*/  BSYNC B7 ;  /* 0x0000000000077941 */ /* 0x000fea0003800000 */
.L_x_4688:
        /* <DEDUP_REMOVED lines=13> */
.L_x_4795:
        /* <DEDUP_REMOVED lines=36> */
.L_x_4891:
[----:B------:R-:W-:Y:S02]  /*1b940*/  ULDC UR4, c[0x0][0xd38] ;  /* 0x00034e0000047ab9 */ /* 0x000fe40000000800 */
[----:B------:R-:W-:-:S04]  /*1b950*/  IMAD.U32 R16, RZ, RZ, UR4 ;  /* 0x00000004ff107e24 */ /* 0x000fc8000f8e00ff */
[----:B-1----:R-:W-:-:S04]  /*1b960*/  IMAD R6, R6, R16, RZ ;  /* 0x0000001006067224 */ /* 0x002fc800078e02ff */
[----:B------:R-:W-:-:S05]  /*1b970*/  IMAD.IADD R4, R4, 0x1, R6 ;  /* 0x0000000104047824 */ /* 0x000fca00078e0206 */
[----:B------:R-:W-:-:S13]  /*1b980*/  ISETP.GT.AND P6, PT, R4, R0, PT ;  /* 0x000000000400720c */ /* 0x000fda0003fc4270 */
[----:B------:R-:W-:Y:S05]  /*1b990*/  @P6 BRA `(.L_x_4798) ;  /* 0x00000000009c6947 */ /* 0x000fea0003800000 */
.L_x_4803:
        /* <DEDUP_REMOVED lines=14> */
.L_x_4801:
[----:B------:R-:W-:Y:S05]  /*1ba80*/  BSYNC B0 ;  /* 0x0000000000007941 */ /* 0x000fea0003800000 */
.L_x_4800:
        /* <DEDUP_REMOVED lines=18> */
.L_x_4899:
[----:B------:R-:W-:Y:S02]  /*1bbb0*/  ULDC UR4, c[0x0][0xd38] ;  /* 0x00034e0000047ab9 */ /* 0x000fe40000000800 */
[----:B------:R-:W-:-:S04]  /*1bbc0*/  IMAD.U32 R16, RZ, RZ, UR4 ;  /* 0x00000004ff107e24 */ /* 0x000fc8000f8e00ff */
[----:B-1----:R-:W-:-:S04]  /*1bbd0*/  IMAD R6, R6, R16, RZ ;  /* 0x0000001006067224 */ /* 0x002fc800078e02ff */
[----:B------:R-:W-:-:S05]  /*1bbe0*/  IMAD.IADD R4, R6, 0x1, R4 ;  /* 0x0000000106047824 */ /* 0x000fca00078e0204 */
[----:B------:R-:W-:-:S13]  /*1bbf0*/  ISETP.GT.AND P6, PT, R4, R0, PT ;  /* 0x000000000400720c */ /* 0x000fda0003fc4270 */
[----:B------:R-:W-:Y:S05]  /*1bc00*/  @!P6 BRA `(.L_x_4803) ;  /* 0xfffffffc0064e947 */ /* 0x000fea000383ffff */
.L_x_4798:
        /* <DEDUP_REMOVED lines=8> */
.L_x_4903:
[----:B------:R-:W-:Y:S01]  /*1bc90*/  ISETP.NE.AND P0, PT, R5, RZ, PT ;  /* 0x000000ff0500720c */ /* 0x000fe20003f05270 */
[----:B-1----:R-:W-:-:S12]  /*1bca0*/  IMAD.MOV.U32 R3, RZ, RZ, RZ ;  /* 0x000000ffff037224 */ /* 0x002fd800078e00ff */
[----:B------:R-:W-:Y:S05]  /*1bcb0*/  @!P0 BRA `(.L_x_4805) ;  /* 0x0000000000148947 */ /* 0x000fea0003800000 */
[----:B------:R-:W-:Y:S01]  /*1bcc0*/  UMOV UR4, 0xffffffff ;  /* 0xffffffff00047882 */ /* 0x000fe20000000000 */
[----:B------:R-:W-:Y:S02]  /*1bcd0*/  VIADD R12, R4, 0xffffffff ;  /* 0xffffffff040c7836 */ /* 0x000fe40000000000 */
[----:B------:R-:W-:Y:S05]  /*1bce0*/  BRA.DIV UR4, `(.L_x_4806) ;  /* 0x0000002e04ec7947 */ /* 0x000fea000b800000 */
[----:B0-----:R0:W1:Y:S02]  /*1bcf0*/  SHFL.IDX PT, R2, R2, R12, 0x1f ;  /* 0x00001f0c02027589 */ /* 0x00106400000e0000 */
.L_x_4906:
[----:B-1----:R-:W-:-:S07]  /*1bd00*/  IMAD.MOV.U32 R3, RZ, RZ, R2 ;  /* 0x000000ffff037224 */ /* 0x002fce00078e0002 */
.L_x_4805:
[----:B---3--:R-:W-:Y:S01]  /*1bd10*/  IABS R5, R17 ;  /* 0x0000001100057213 */ /* 0x008fe20000000000 */
[----:B------:R-:W-:Y:S02]  /*1bd20*/  IMAD R16, R3, R16, R6 ;  /* 0x0000001003107224 */ /* 0x000fe400078e0206 */
[----:B------:R-:W-:Y:S01]  /*1bd30*/  IMAD.IADD R19, R4, 0x1, R19 ;  /* 0x0000000104137824 */ /* 0x000fe200078e0213 */
[----:B0-----:R-:W0:Y:S01]  /*1bd40*/  I2F.RP R2, R5 ;  /* 0x0000000500027306 */ /* 0x001e220000209400 */
        /* <DEDUP_REMOVED lines=27> */
.L_x_4799:
[----:B------:R-:W-:Y:S01]  /*1bf00*/  UMOV UR4, URZ ;  /* 0x0000003f00047c82 */ /* 0x000fe20008000000 */
[----:B------:R-:W-:Y:S01]  /*1bf10*/  UMOV UR5, URZ ;  /* 0x0000003f00057c82 */ /* 0x000fe20008000000 */
[----:B------:R-:W-:Y:S01]  /*1bf20*/  ULDC UR6, c[0x0][0xd3c] ;  /* 0x00034f0000067ab9 */ /* 0x000fe20000000800 */
[----:B------:R-:W-:Y:S02]  /*1bf30*/  IMAD.MOV.U32 R16, RZ, RZ, R0 ;  /* 0x000000ffff107224 */ /* 0x000fe400078e0000 */
[----:B------:R-:W-:Y:S02]  /*1bf40*/  IMAD.U32 R17, RZ, RZ, UR4 ;  /* 0x00000004ff117e24 */ /* 0x000fe4000f8e00ff */
[----:B------:R-:W-:Y:S02]  /*1bf50*/  IMAD.U32 R18, RZ, RZ, UR5 ;  /* 0x00000005ff127e24 */ /* 0x000fe4000f8e00ff */
[----:B------:R-:W-:-:S07]  /*1bf60*/  IMAD.U32 R19, RZ, RZ, UR6 ;  /* 0x00000006ff137e24 */ /* 0x000fce000f8e00ff */
.L_x_4807:
[----:B------:R1:W3:Y:S01]  /*1bf70*/  LDL R3, [R1+0x4] ;  /* 0x0000040001037983 */ /* 0x0002e20000100800 */
[----:B------:R-:W4:Y:S01]  /*1bf80*/  S2R R0, SR_TID.X ;  /* 0x0000000000007919 */ /* 0x000f220000002100 */
[----:B------:R-:W-:Y:S05]  /*1bf90*/  WARPSYNC.ALL ;  /* 0x0000000000007948 */ /* 0x000fea0003800000 */
[----:B----4-:R-:W-:Y:S01]  /*1bfa0*/  LOP3.LUT R0, R0, 0x1f, RZ, 0xc0, !PT ;  /* 0x0000001f00007812 */ /* 0x010fe200078ec0ff */
[----:B------:R-:W-:Y:S03]  /*1bfb0*/  BAR.SYNC.DEFER_BLOCKING 0x4, 0x180 ;  /* 0x0106000000007b1d */ /* 0x000fe60000010000 */
[----:B------:R-:W-:-:S13]  /*1bfc0*/  ISETP.NE.AND P0, PT, R0, RZ, PT ;  /* 0x000000ff0000720c */ /* 0x000fda0003f05270 */
[----:B------:R-:W3:Y:S01]  /*1bfd0*/  @!P0 S2R R0, SR_CgaCtaId ;  /* 0x0000000000008919 */ /* 0x000ee20000008800 */
[----:B0-----:R-:W-:-:S04]  /*1bfe0*/  @!P0 MOV R2, 0x400 ;  /* 0x0000040000028802 */ /* 0x001fc80000000f00 */
[----:B---3--:R-:W-:-:S05]  /*1bff0*/  @!P0 LEA R3, R0, R2, 0x18 ;  /* 0x0000000200038211 */ /* 0x008fca00078ec0ff */
[----:B------:R1:W-:Y:S04]  /*1c000*/  @!P0 STS.128 [R3+0x388d0], R16 ;  /* 0x0388d01003008388 */ /* 0x0003e80000000c00 */
[----:B------:R1:W-:Y:S01]  /*1c010*/  @!P0 STL [R1+0x4], R3 ;  /* 0x0000040301008387 */ /* 0x0003e20000100800 */
[----:B------:R-:W-:Y:S06]  /*1c020*/  BAR.ARV 0x5, 0x180 ;  /* 0x0146000000007b1d */ /* 0x000fec0000002000 */
.L_x_4796:
[----:B------:R-:W-:Y:S02]  /*1c030*/  ULDC UR4, c[0x0][0xd3c] ;  /* 0x00034f0000047ab9 */ /* 0x000fe40000000800 */
[----:B----4-:R-:W-:-:S13]  /*1c040*/  ISETP.GE.AND P0, PT, R19, UR4, PT ;  /* 0x0000000413007c0c */ /* 0x010fda000bf06270 */
[----:B------:R-:W-:Y:S05]  /*1c050*/  @!P0 BRA `(.L_x_4808) ;  /* 0xffffff7400108947 */ /* 0x000fea000383ffff */
[----:B------:R-:W-:Y:S05]  /*1c060*/  BSYNC B8 ;  /* 0x0000000000087941 */ /* 0x000fea0003800000 */
.L_x_4638:
[----:B---3--:R-:W3:Y:S01]  /*1c070*/  LDL.LU R0, [R1+0x60] ;  /* 0x0000600001007983 */ /* 0x008ee20000300800 */
[----:B------:R-:W-:Y:S01]  /*1c080*/  BSSY B0, `(.L_x_4809) ;  /* 0x000000b000007945 */ /* 0x000fe20003800000 */
[----:B------:R-:W4:Y:S01]  /*1c090*/  S2R R5, SR_CgaCtaId ;  /* 0x0000000000057919 */ /* 0x000f220000008800 */
[----:B---3--:R-:W-:-:S05]  /*1c0a0*/  VIADD R0, R0, 0x1 ;  /* 0x0000000100007836 */ /* 0x008fca0000000000 */
[----:B0-----:R-:W-:-:S04]  /*1c0b0*/  LEA.HI R2, R0, R0, RZ, 0x1 ;  /* 0x0000000000027211 */ /* 0x001fc800078f08ff */
[----:B-1----:R-:W-:-:S05]  /*1c0c0*/  LOP3.LUT R3, R2, 0xfffffffe, RZ, 0xc0, !PT ;  /* 0xfffffffe02037812 */ /* 0x002fca00078ec0ff */
[----:B------:R-:W-:Y:S01]  /*1c0d0*/  IMAD.IADD R3, R0, 0x1, -R3 ;  /* 0x0000000100037824 */ /* 0x000fe200078e0a03 */
[----:B------:R-:W-:-:S04]  /*1c0e0*/  MOV R0, 0x400 ;  /* 0x0000040000007802 */ /* 0x000fc80000000f00 */
[----:B----4-:R-:W-:Y:S02]  /*1c0f0*/  LEA R0, R5, R0, 0x18 ;  /* 0x0000000005007211 */ /* 0x010fe400078ec0ff */
[----:B------:R-:W-:-:S04]  /*1c100*/  SHF.L.U32 R3, R3, 0x1f, RZ ;  /* 0x0000001f03037819 */ /* 0x000fc800000006ff */
[----:B------:R-:W0:Y:S02]  /*1c110*/  SYNCS.PHASECHK.TRANS64.TRYWAIT P0, [R0+URZ+0x38820], R3 ;  /* 0x03882003000075a7 */ /* 0x000e24000800017f */
[----:B0-----:R-:W-:Y:S05]  /*1c120*/  @!P0 BRA `(.L_x_4810) ;  /* 0x0000002c00048947 */ /* 0x001fea0003800000 */
.L_x_4907:
[----:B------:R-:W-:Y:S05]  /*1c130*/  BSYNC B0 ;  /* 0x0000000000007941 */ /* 0x000fea0003800000 */
.L_x_4809:
[----:B------:R-:W-:-:S03]  /*1c140*/  UMOV UR4, 0xffffffff ;  /* 0xffffffff00047882 */ /* 0x000fc60000000000 */
[----:B------:R-:W-:Y:S05]  /*1c150*/  BRA.DIV UR4, `(.L_x_4811) ;  /* 0x0000002e040c7947 */ /* 0x000fea000b800000 */
[----:B------:R-:W1:Y:S02]  /*1c160*/  S2R R2, SR_TID.X ;  /* 0x0000000000027919 */ /* 0x000e640000002100 */
[----:B-1----:R-:W-:-:S04]  /*1c170*/  SHF.R.U32.HI R2, RZ, 0x5, R2 ;  /* 0x00000005ff027819 */ /* 0x002fc80000011602 */
[----:B------:R-:W-:-:S05]  /*1c180*/  LOP3.LUT R2, R2, 0x3, RZ, 0xc0, !PT ;  /* 0x0000000302027812 */ /* 0x000fca00078ec0ff */
[----:B------:R1:W3:Y:S02]  /*1c190*/  SHFL.IDX PT, R14, R2, RZ, 0x1f ;  /* 0x00001fff020e7589 */ /* 0x0002e400000e0000 */
.L_x_4910:
[----:B---3--:R-:W-:-:S13]  /*1c1a0*/  ISETP.NE.AND P0, PT, R14, RZ, PT ;  /* 0x000000ff0e00720c */ /* 0x008fda0003f05270 */
[----:B------:R-:W-:Y:S05]  /*1c1b0*/  @P0 BRA `(.L_x_4515) ;  /* 0x0000000000940947 */ /* 0x000fea0003800000 */
[----:B------:R-:W-:-:S03]  /*1c1c0*/  UMOV UR4, 0xffffffff ;  /* 0xffffffff00047882 */ /* 0x000fc60000000000 */
[----:B------:R-:W-:Y:S05]  /*1c1d0*/  BRA.DIV UR4, `(.L_x_4812) ;  /* 0x0000002e04207947 */ /* 0x000fea000b800000 */
[----:B------:R-:W-:-:S13]  /*1c1e0*/  ELECT P6, URZ, PT ;  /* 0x00000000003f782f */ /* 0x000fda00038c0000 */
.L_x_4913:
[----:B------:R-:W-:Y:S05]  /*1c1f0*/  @!P6 BRA `(.L_x_4515) ;  /* 0x000000000084e947 */ /* 0x000fea0003800000 */
[----:B-1----:R-:W3:Y:S02]  /*1c200*/  LDL.LU R2, [R1+0x70] ;  /* 0x0000700001027983 */ /* 0x002ee40000300800 */
[----:B---3--:R-:W-:-:S04]  /*1c210*/  LOP3.LUT R2, R2, 0x2, RZ, 0xfc, !PT ;  /* 0x0000000202027812 */ /* 0x008fc800078efcff */
[----:B------:R-:W-:-:S13]  /*1c220*/  ISETP.NE.AND P2, PT, R2, 0x3, PT ;  /* 0x000000030200780c */ /* 0x000fda0003f45270 */
[----:B------:R-:W-:Y:S05]  /*1c230*/  @!P2 BRA `(.L_x_4813) ;  /* 0x000000000004a947 */ /* 0x000fea0003800000 */
[----:B------:R-:W-:Y:S01]  /*1c240*/  BPT.TRAP 0x1 ;  /* 0x000000040000795c */ /* 0x000fe20000300000 */
.L_x_4813:
[----:B0-----:R-:W3:Y:S04]  /*1c250*/  LDL R3, [R1+0xc] ;  /* 0x00000c0001037983 */ /* 0x001ee80000100800 */
[----:B------:R-:W4:Y:S01]  /*1c260*/  LDL.LU R7, [R1+0x1c] ;  /* 0x00001c0001077983 */ /* 0x000f220000300800 */
[----:B------:R-:W-:-:S04]  /*1c270*/  VIADD R2, R0, 0x38840 ;  /* 0x0003884000027836 */ /* 0x000fc80000000000 */
[C---:B---3--:R-:W-:Y:S02]  /*1c280*/  IMAD R6, R3.reuse, 0x8, R2 ;  /* 0x0000000803067824 */ /* 0x048fe400078e0202 */
[----:B------:R-:W-:Y:S01]  /*1c290*/  VIADD R3, R3, 0x1 ;  /* 0x0000000103037836 */ /* 0x000fe20000000000 */
[----:B----4-:R-:W-:-:S04]  /*1c2a0*/  SHF.L.U32 R5, R7, 0x1f, RZ ;  /* 0x0000001f07057819 */ /* 0x010fc800000006ff */
        /* <DEDUP_REMOVED lines=8> */
.L_x_4914:
[----:B------:R-:W1:Y:S02]  /*1c330*/  SYNCS.PHASECHK.TRANS64.TRYWAIT P0, [R7+URZ], R2 ;  /* 0x00000002070075a7 */ /* 0x000e64000800017f */
[----:B-1----:R-:W-:Y:S05]  /*1c340*/  @!P0 BRA `(.L_x_4815) ;  /* 0x0000002800f88947 */ /* 0x002fea0003800000 */
.L_x_4915:
[----:B------:R-:W-:Y:S05]  /*1c350*/  @!P2 BRA `(.L_x_4816) ;  /* 0x000000000004a947 */ /* 0x000fea0003800000 */
[----:B------:R-:W-:Y:S01]  /*1c360*/  BPT.TRAP 0x1 ;  /* 0x000000040000795c */ /* 0x000fe20000300000 */
.L_x_4816:
[----:B------:R-:W3:Y:S01]  /*1c370*/  LDL.LU R4, [R1+0xc] ;  /* 0x00000c0001047983 */ /* 0x000ee20000300800 */
[----:B------:R-:W-:-:S04]  /*1c380*/  VIADD R0, R0, 0x38860 ;  /* 0x0003886000007836 */ /* 0x000fc80000000000 */
[----:B---3--:R-:W-:-:S04]  /*1c390*/  IMAD R4, R4, 0x8, R0 ;  /* 0x0000000804047824 */ /* 0x008fc800078e0200 */
[----:B------:R-:W3:Y:S02]  /*1c3a0*/  SYNCS.PHASECHK.TRANS64.TRYWAIT P0, [R4+URZ], R5 ;  /* 0x00000005040075a7 */ /* 0x000ee4000800017f */
[----:B---3--:R-:W-:Y:S05]  /*1c3b0*/  @!P0 BRA `(.L_x_4817) ;  /* 0x0000002800f08947 */ /* 0x008fea0003800000 */
.L_x_4916:
[----:B------:R-:W-:-:S07]  /*1c3c0*/  IMAD R3, R3, 0x8, R0 ;  /* 0x0000000803037824 */ /* 0x000fce00078e0200 */
.L_x_4818:
[----:B----4-:R4:W0:Y:S02]  /*1c3d0*/  SYNCS.PHASECHK.TRANS64.TRYWAIT P0, [R3+URZ], R2 ;  /* 0x00000002030075a7 */ /* 0x010824000800017f */
[----:B0-----:R-:W-:Y:S05]  /*1c3e0*/  @!P0 NANOSLEEP.SYNCS 0x989680 ;  /* 0x009896800000895d */ /* 0x001fea0003900000 */
[----:B------:R-:W0:Y:S02]  /*1c3f0*/  @!P0 SYNCS.PHASECHK.TRANS64 P0, [R3+URZ], R2 ;  /* 0x00000002030085a7 */ /* 0x000e24000800007f */
[----:B0-----:R-:W-:Y:S05]  /*1c400*/  @!P0 BRA `(.L_x_4818) ;  /* 0xfffffffc00f08947 */ /* 0x001fea000383ffff */
.L_x_4515:
[----:B------:R-:W-:Y:S05]  /*1c410*/  BSYNC B9 ;  /* 0x0000000000097941 */ /* 0x000fea0003800000 */
.L_x_4512:
[----:B------:R-:W-:Y:S05]  /*1c420*/  EXIT ;  /* 0x000000000000794d */ /* 0x000fea0003800000 */
.L_x_4531:
[----:B0-----:R0:W1:Y:S02]  /*1c430*/  SYNCS.PHASECHK.TRANS64.TRYWAIT P5, [R66+URZ+0x38890], R75 ;  /* 0x0388904b420075a7 */ /* 0x00106400080a017f */
[----:B-1----:R-:W-:Y:S05]  /*1c440*/  @!P5 NANOSLEEP.SYNCS 0x989680 ;  /* 0x009896800000d95d */ /* 0x002fea0003900000 */
[----:B------:R-:W1:Y:S02]  /*1c450*/  @!P5 SYNCS.PHASECHK.TRANS64 P5, [R66+URZ+0x38890], R75 ;  /* 0x0388904b4200d5a7 */ /* 0x000e6400080a007f */
[----:B-1----:R-:W-:Y:S05]  /*1c460*/  @!P5 BRA `(.L_x_4531) ;  /* 0xfffffffc00f0d947 */ /* 0x002fea000383ffff */
[----:B------:R-:W-:Y:S05]  /*1c470*/  BRA `(.L_x_4819) ;  /* 0xfffffe6000a07947 */ /* 0x000fea000383ffff */
.L_x_4541:
[----:B-1----:R1:W2:Y:S02]  /*1c480*/  SYNCS.PHASECHK.TRANS64.TRYWAIT P5, [R66+URZ+0x38890], R75 ;  /* 0x0388904b420075a7 */ /* 0x0022a400080a017f */
[----:B--2---:R-:W-:Y:S05]  /*1c490*/  @!P5 NANOSLEEP.SYNCS 0x989680 ;  /* 0x009896800000d95d */ /* 0x004fea0003900000 */
[----:B------:R-:W2:Y:S02]  /*1c4a0*/  @!P5 SYNCS.PHASECHK.TRANS64 P5, [R66+URZ+0x38890], R75 ;  /* 0x0388904b4200d5a7 */ /* 0x000ea400080a007f */
[----:B--2---:R-:W-:Y:S05]  /*1c4b0*/  @!P5 BRA `(.L_x_4541) ;  /* 0xfffffffc00f0d947 */ /* 0x004fea000383ffff */
[----:B------:R-:W-:Y:S05]  /*1c4c0*/  BRA `(.L_x_4820) ;  /* 0xfffffe6c001c7947 */ /* 0x000fea000383ffff */
.L_x_4546:
[----:B0-----:R0:W1:Y:S02]  /*1c4d0*/  SYNCS.PHASECHK.TRANS64.TRYWAIT P5, [R66+URZ+0x38890], R75 ;  /* 0x0388904b420075a7 */ /* 0x00106400080a017f */
[----:B-1----:R-:W-:Y:S05]  /*1c4e0*/  @!P5 NANOSLEEP.SYNCS 0x989680 ;  /* 0x009896800000d95d */ /* 0x002fea0003900000 */
[----:B------:R-:W1:Y:S02]  /*1c4f0*/  @!P5 SYNCS.PHASECHK.TRANS64 P5, [R66+URZ+0x38890], R75 ;  /* 0x0388904b4200d5a7 */ /* 0x000e6400080a007f */
[----:B-1----:R-:W-:Y:S05]  /*1c500*/  @!P5 BRA `(.L_x_4546) ;  /* 0xfffffffc00f0d947 */ /* 0x002fea000383ffff */
[----:B------:R-:W-:Y:S05]  /*1c510*/  BRA `(.L_x_4821) ;  /* 0xfffffe7400587947 */ /* 0x000fea000383ffff */
.L_x_4550:
[----:B------:R0:W0:Y:S02]  /*1c520*/  SYNCS.PHASECHK.TRANS64.TRYWAIT P0, [R66+URZ+0x388b0], R75 ;  /* 0x0388b04b420075a7 */ /* 0x000024000800017f */
[----:B0-----:R-:W-:Y:S05]  /*1c530*/  @!P0 NANOSLEEP.SYNCS 0x989680 ;  /* 0x009896800000895d */ /* 0x001fea0003900000 */
[----:B------:R-:W0:Y:S02]  /*1c540*/  @!P0 SYNCS.PHASECHK.TRANS64 P0, [R66+URZ+0x388b0], R75 ;  /* 0x0388b04b420085a7 */ /* 0x000e24000800007f */
[----:B0-----:R-:W-:Y:S05]  /*1c550*/  @!P0 BRA `(.L_x_4550) ;  /* 0xfffffffc00f08947 */ /* 0x001fea000383ffff */
[----:B------:R-:W-:Y:S05]  /*1c560*/  BRA `(.L_x_4822) ;  /* 0xfffffe7400d07947 */ /* 0x000fea000383ffff */
.L_x_4573:
[----:B------:R-:W-:Y:S01]  /*1c570*/  BSSY B1, `(.L_x_4823) ;  /* 0x0000008000017945 */ /* 0x000fe20003800000 */
[----:B------:R-:W-:Y:S02]  /*1c580*/  IMAD.MOV.U32 R13, RZ, RZ, R27 ;  /* 0x000000ffff0d7224 */ /* 0x000fe400078e001b */
[----:B------:R-:W-:Y:S02]  /*1c590*/  IMAD.MOV.U32 R12, RZ, RZ, RZ ;  /* 0x000000ffff0c7224 */ /* 0x000fe400078e00ff */
[----:B------:R-:W-:Y:S02]  /*1c5a0*/  IMAD.MOV.U32 R11, RZ, RZ, 0x1c1f ;  /* 0x00001c1fff0b7424 */ /* 0x000fe400078e00ff */
[----:B------:R-:W-:-:S07]  /*1c5b0*/  IMAD.MOV.U32 R15, RZ, RZ, -0x1 ;  /* 0xffffffffff0f7424 */ /* 0x000fce00078e00ff */
[----:B0-----:R-:W-:Y:S05]  /*1c5c0*/  WARPSYNC.COLLECTIVE R15, `(.L_x_4824) ;  /* 0x000000000f087348 */ /* 0x001fea0003c00000 */
[----:B------:R1:W2:Y:S02]  /*1c5d0*/  SHFL.IDX P6, R14, R13, R12, R11 ;  /* 0x0000000c0d0e7389 */ /* 0x0002a400000c000b */
[----:B012---:R-:W-:Y:S01]  /*1c5e0*/  ENDCOLLECTIVE ;  /* 0x000000000000791b */ /* 0x007fe20003800000 */
.L_x_4824:
[----:B------:R-:W-:Y:S05]  /*1c5f0*/  BSYNC B1 ;  /* 0x0000000000017941 */ /* 0x000fea0003800000 */
.L_x_4823:
        /* <DEDUP_REMOVED lines=8> */
.L_x_4825:
[----:B------:R-:W-:Y:S02]  /*1c680*/  IMAD.MOV.U32 R13, RZ, RZ, R29 ;  /* 0x000000ffff0d7224 */ /* 0x000fe400078e001d */
[----:B------:R-:W-:-:S07]  /*1c690*/  IMAD.MOV.U32 R0, RZ, RZ, R14 ;  /* 0x000000ffff007224 */ /* 0x000fce00078e000e */
[----:B------:R-:W-:Y:S05]  /*1c6a0*/  WARPSYNC.COLLECTIVE R15, `(.L_x_4826) ;  /* 0x000000000f087348 */ /* 0x000fea0003c00000 */
[----:B------:R0:W1:Y:S02]  /*1c6b0*/  SHFL.IDX P6, R14, R13, R12, R11 ;  /* 0x0000000c0d0e7389 */ /* 0x00006400000c000b */
[----:B01----:R-:W-:Y:S01]  /*1c6c0*/  ENDCOLLECTIVE ;  /* 0x000000000000791b */ /* 0x003fe20003800000 */
.L_x_4826:
[----:B------:R-:W-:Y:S02]  /*1c6d0*/  IMAD.MOV.U32 R13, RZ, RZ, R28 ;  /* 0x000000ffff0d7224 */ /* 0x000fe400078e001c */
[----:B------:R-:W-:-:S07]  /*1c6e0*/  IMAD.MOV.U32 R5, RZ, RZ, R14 ;  /* 0x000000ffff057224 */ /* 0x000fce00078e000e */
[----:B------:R-:W-:Y:S05]  /*1c6f0*/  WARPSYNC.COLLECTIVE R15, `(.L_x_4827) ;  /* 0x000000000f087348 */ /* 0x000fea0003c00000 */
[----:B------:R0:W1:Y:S02]  /*1c700*/  SHFL.IDX P6, R14, R13, R12, R11 ;  /* 0x0000000c0d0e7389 */ /* 0x00006400000c000b */
[----:B01----:R-:W-:Y:S01]  /*1c710*/  ENDCOLLECTIVE ;  /* 0x000000000000791b */ /* 0x003fe20003800000 */
.L_x_4827:
[----:B------:R-:W-:Y:S05]  /*1c720*/  BRA `(.L_x_4828) ;  /* 0xfffffea000087947 */ /* 0x000fea000383ffff */
.L_x_4577:
[----:B0-----:R0:W1:Y:S02]  /*1c730*/  SYNCS.PHASECHK.TRANS64.TRYWAIT P0, [R2+URZ+0x38800], R13 ;  /* 0x0388000d020075a7 */ /* 0x001064000800017f */
[----:B-1----:R-:W-:Y:S05]  /*1c740*/  @!P0 NANOSLEEP.SYNCS 0x989680 ;  /* 0x009896800000895d */ /* 0x002fea0003900000 */
[----:B------:R-:W1:Y:S02]  /*1c750*/  @!P0 SYNCS.PHASECHK.TRANS64 P0, [R2+URZ+0x38800], R13 ;  /* 0x0388000d020085a7 */ /* 0x000e64000800007f */
[----:B-1----:R-:W-:Y:S05]  /*1c760*/  @!P0 BRA `(.L_x_4577) ;  /* 0xfffffffc00f08947 */ /* 0x002fea000383ffff */
[----:B------:R-:W-:Y:S05]  /*1c770*/  BRA `(.L_x_4829) ;  /* 0xfffffea400087947 */ /* 0x000fea000383ffff */
.L_x_4585:
        /* <DEDUP_REMOVED lines=8> */
.L_x_4831:
[----:B------:R-:W-:Y:S05]  /*1c800*/  BSYNC B1 ;  /* 0x0000000000017941 */ /* 0x000fea0003800000 */
.L_x_4830:
        /* <DEDUP_REMOVED lines=8> */
.L_x_4832:
[----:B------:R-:W-:Y:S02]  /*1c890*/  IMAD.MOV.U32 R21, RZ, RZ, R3 ;  /* 0x000000ffff157224 */ /* 0x000fe400078e0003 */
[----:B------:R-:W-:Y:S02]  /*1c8a0*/  IMAD.MOV.U32 R13, RZ, RZ, R29 ;  /* 0x000000ffff0d7224 */ /* 0x000fe400078e001d */
[----:B------:R-:W-:-:S07]  /*1c8b0*/  IMAD.MOV.U32 R0, RZ, RZ, R14 ;  /* 0x000000ffff007224 */ /* 0x000fce00078e000e */
[----:B------:R-:W-:Y:S05]  /*1c8c0*/  WARPSYNC.COLLECTIVE R15, `(.L_x_4833) ;  /* 0x000000000f087348 */ /* 0x000fea0003c00000 */
[----:B------:R0:W1:Y:S02]  /*1c8d0*/  SHFL.IDX P6, R14, R13, R12, R11 ;  /* 0x0000000c0d0e7389 */ /* 0x00006400000c000b */
[----:B01----:R-:W-:Y:S01]  /*1c8e0*/  ENDCOLLECTIVE ;  /* 0x000000000000791b */ /* 0x003fe20003800000 */
.L_x_4833:
[----:B------:R-:W-:Y:S02]  /*1c8f0*/  IMAD.MOV.U32 R20, RZ, RZ, R0 ;  /* 0x000000ffff147224 */ /* 0x000fe400078e0000 */
[----:B------:R-:W-:Y:S02]  /*1c900*/  IMAD.MOV.U32 R13, RZ, RZ, R28 ;  /* 0x000000ffff0d7224 */ /* 0x000fe400078e001c */
[----:B------:R-:W-:-:S07]  /*1c910*/  IMAD.MOV.U32 R5, RZ, RZ, R14 ;  /* 0x000000ffff057224 */ /* 0x000fce00078e000e */
[----:B------:R-:W-:Y:S05]  /*1c920*/  WARPSYNC.COLLECTIVE R15, `(.L_x_4834) ;  /* 0x000000000f087348 */ /* 0x000fea0003c00000 */
[----:B------:R0:W1:Y:S02]  /*1c930*/  SHFL.IDX P6, R14, R13, R12, R11 ;  /* 0x0000000c0d0e7389 */ /* 0x00006400000c000b */
[----:B01----:R-:W-:Y:S01]  /*1c940*/  ENDCOLLECTIVE ;  /* 0x000000000000791b */ /* 0x003fe20003800000 */
.L_x_4834:
[----:B------:R-:W-:Y:S05]  /*1c950*/  BRA `(.L_x_4835) ;  /* 0xfffffeac00747947 */ /* 0x000fea000383ffff */
.L_x_4589:
[----:B0-----:R0:W1:Y:S02]  /*1c960*/  SYNCS.PHASECHK.TRANS64.TRYWAIT P1, [R2+URZ+0x38800], R13 ;  /* 0x0388000d020075a7 */ /* 0x001064000802017f */
[----:B-1----:R-:W-:Y:S05]  /*1c970*/  @!P1 NANOSLEEP.SYNCS 0x989680 ;  /* 0x009896800000995d */ /* 0x002fea0003900000 */
[----:B------:R-:W1:Y:S02]  /*1c980*/  @!P1 SYNCS.PHASECHK.TRANS64 P1, [R2+URZ+0x38800], R13 ;  /* 0x0388000d020095a7 */ /* 0x000e64000802007f */
[----:B-1----:R-:W-:Y:S05]  /*1c990*/  @!P1 BRA `(.L_x_4589) ;  /* 0xfffffffc00f09947 */ /* 0x002fea000383ffff */
[----:B------:R-:W-:Y:S05]  /*1c9a0*/  BRA `(.L_x_4836) ;  /* 0xfffffeb000407947 */ /* 0x000fea000383ffff */
.L_x_4595:
[----:B-1----:R1:W2:Y:S02]  /*1c9b0*/  SYNCS.PHASECHK.TRANS64.TRYWAIT P1, [R20+URZ+0x38830], R13 ;  /* 0x0388300d140075a7 */ /* 0x0022a4000802017f */
[----:B--2---:R-:W-:Y:S05]  /*1c9c0*/  @!P1 NANOSLEEP.SYNCS 0x989680 ;  /* 0x009896800000995d */ /* 0x004fea0003900000 */
[----:B------:R-:W2:Y:S02]  /*1c9d0*/  @!P1 SYNCS.PHASECHK.TRANS64 P1, [R20+URZ+0x38830], R13 ;  /* 0x0388300d140095a7 */ /* 0x000ea4000802007f */
[----:B--2---:R-:W-:Y:S05]  /*1c9e0*/  @!P1 BRA `(.L_x_4595) ;  /* 0xfffffffc00f09947 */ /* 0x004fea000383ffff */
[----:B------:R-:W-:Y:S05]  /*1c9f0*/  BRA `(.L_x_4594) ;  /* 0xfffffebc00547947 */ /* 0x000fea000383ffff */
.L_x_4597:
[----:B--2---:R2:W3:Y:S02]  /*1ca00*/  SYNCS.PHASECHK.TRANS64.TRYWAIT P1, [R2+URZ+0x38810], R11 ;  /* 0x0388100b020075a7 */ /* 0x0044e4000802017f */
[----:B---3--:R-:W-:Y:S05]  /*1ca10*/  @!P1 NANOSLEEP.SYNCS 0x989680 ;  /* 0x009896800000995d */ /* 0x008fea0003900000 */
[----:B------:R-:W3:Y:S02]  /*1ca20*/  @!P1 SYNCS.PHASECHK.TRANS64 P1, [R2+URZ+0x38810], R11 ;  /* 0x0388100b020095a7 */ /* 0x000ee4000802007f */
[----:B---3--:R-:W-:Y:S05]  /*1ca30*/  @!P1 BRA `(.L_x_4597) ;  /* 0xfffffffc00f09947 */ /* 0x008fea000383ffff */
[----:B------:R-:W-:Y:S05]  /*1ca40*/  BRA `(.L_x_4837) ;  /* 0xfffffec000047947 */ /* 0x000fea000383ffff */
.L_x_4602:
[----:B--2---:R2:W4:Y:S02]  /*1ca50*/  SYNCS.PHASECHK.TRANS64.TRYWAIT P1, [R20+URZ+0x38850], R13 ;  /* 0x0388500d140075a7 */ /* 0x004524000802017f */
[----:B----4-:R-:W-:Y:S05]  /*1ca60*/  @!P1 NANOSLEEP.SYNCS 0x989680 ;  /* 0x009896800000995d */ /* 0x010fea0003900000 */
[----:B------:R-:W4:Y:S02]  /*1ca70*/  @!P1 SYNCS.PHASECHK.TRANS64 P1, [R20+URZ+0x38850], R13 ;  /* 0x0388500d140095a7 */ /* 0x000f24000802007f */
[----:B----4-:R-:W-:Y:S05]  /*1ca80*/  @!P1 BRA `(.L_x_4602) ;  /* 0xfffffffc00f09947 */ /* 0x010fea000383ffff */
[----:B------:R-:W-:Y:S05]  /*1ca90*/  BRA `(.L_x_4601) ;  /* 0xfffffec000347947 */ /* 0x000fea000383ffff */
.L_x_4609:
[----:B-1----:R1:W2:Y:S02]  /*1caa0*/  SYNCS.PHASECHK.TRANS64.TRYWAIT P3, [R12+URZ+0x38830], R200 ;  /* 0x038830c80c0075a7 */ /* 0x0022a4000806017f */
[----:B--2---:R-:W-:Y:S05]  /*1cab0*/  @!P3 NANOSLEEP.SYNCS 0x989680 ;  /* 0x009896800000b95d */ /* 0x004fea0003900000 */
[----:B------:R-:W2:Y:S02]  /*1cac0*/  @!P3 SYNCS.PHASECHK.TRANS64 P3, [R12+URZ+0x38830], R200 ;  /* 0x038830c80c00b5a7 */ /* 0x000ea4000806007f */
[----:B--2---:R-:W-:Y:S05]  /*1cad0*/  @!P3 BRA `(.L_x_4609) ;  /* 0xfffffffc00f0b947 */ /* 0x004fea000383ffff */
[----:B------:R-:W-:Y:S05]  /*1cae0*/  BRA `(.L_x_4608) ;  /* 0xfffffeec00dc7947 */ /* 0x000fea000383ffff */
.L_x_4614:
[----:B---3--:R3:W4:Y:S02]  /*1caf0*/  SYNCS.PHASECHK.TRANS64.TRYWAIT P3, [R12+URZ+0x38850], R200 ;  /* 0x038850c80c0075a7 */ /* 0x008724000806017f */
[----:B----4-:R-:W-:Y:S05]  /*1cb00*/  @!P3 NANOSLEEP.SYNCS 0x989680 ;  /* 0x009896800000b95d */ /* 0x010fea0003900000 */
[----:B------:R-:W4:Y:S02]  /*1cb10*/  @!P3 SYNCS.PHASECHK.TRANS64 P3, [R12+URZ+0x38850], R200 ;  /* 0x038850c80c00b5a7 */ /* 0x000f24000806007f */
[----:B----4-:R-:W-:Y:S05]  /*1cb20*/  @!P3 BRA `(.L_x_4614) ;  /* 0xfffffffc00f0b947 */ /* 0x010fea000383ffff */
[----:B------:R-:W-:Y:S05]  /*1cb30*/  BRA `(.L_x_4613) ;  /* 0xfffffef000787947 */ /* 0x000fea000383ffff */
.L_x_4644:
        /* <DEDUP_REMOVED lines=11> */
.L_x_4839:
[----:B------:R-:W-:Y:S05]  /*1cbf0*/  BSYNC B1 ;  /* 0x0000000000017941 */ /* 0x000fea0003800000 */
.L_x_4838:
[----:B------:R-:W-:Y:S05]  /*1cc00*/  BRA `(.L_x_4840) ;  /* 0xffffff6c00e87947 */ /* 0x000fea000383ffff */
.L_x_4646:
[----:B------:R-:W-:Y:S01]  /*1cc10*/  BSSY B1, `(.L_x_4841) ;  /* 0x0000006000017945 */ /* 0x000fe20003800000 */
[----:B------:R-:W-:-:S07]  /*1cc20*/  IMAD.MOV.U32 R15, RZ, RZ, -0x1 ;  /* 0xffffffffff0f7424 */ /* 0x000fce00078e00ff */
[----:B0-----:R-:W-:Y:S05]  /*1cc30*/  WARPSYNC.COLLECTIVE R15, `(.L_x_4842) ;  /* 0x000000000f0c7348 */ /* 0x001fea0003c00000 */
[----:B------:R-:W-:Y:S02]  /*1cc40*/  ELECT P6, UR62, PT ;  /* 0x00000000003e782f */ /* 0x000fe400038c0000 */
[----:B------:R-:W-:Y:S01]  /*1cc50*/  MOV R14, UR62 ;  /* 0x0000003e000e7c02 */ /* 0x000fe20008000f00 */
[----:B0-----:R-:W-:Y:S10]  /*1cc60*/  ENDCOLLECTIVE ;  /* 0x000000000000791b */ /* 0x001ff40003800000 */
.L_x_4842:
[----:B------:R-:W-:Y:S05]  /*1cc70*/  BSYNC B1 ;  /* 0x0000000000017941 */ /* 0x000fea0003800000 */
.L_x_4841:
[----:B------:R-:W-:Y:S05]  /*1cc80*/  BRA `(.L_x_4645) ;  /* 0xffffff6c00e07947 */ /* 0x000fea000383ffff */
.L_x_4648:
[----:B0-----:R-:W2:Y:S02]  /*1cc90*/  LDL R4, [R1+0x4] ;  /* 0x0000040001047983 */ /* 0x001ea40000100800 */
[----:B--2---:R0:W1:Y:S02]  /*1cca0*/  SYNCS.PHASECHK.TRANS64.TRYWAIT P0, [R4+URZ+0x38820], R3 ;  /* 0x03882003040075a7 */ /* 0x004064000800017f */
[----:B-1----:R-:W-:Y:S05]  /*1ccb0*/  @!P0 NANOSLEEP.SYNCS 0x989680 ;  /* 0x009896800000895d */ /* 0x002fea0003900000 */
[----:B------:R-:W1:Y:S02]  /*1ccc0*/  @!P0 SYNCS.PHASECHK.TRANS64 P0, [R4+URZ+0x38820], R3 ;  /* 0x03882003040085a7 */ /* 0x000e64000800007f */
[----:B-1----:R-:W-:Y:S05]  /*1ccd0*/  @!P0 BRA `(.L_x_4648) ;  /* 0xfffffffc00ec8947 */ /* 0x002fea000383ffff */
[----:B------:R-:W-:Y:S05]  /*1cce0*/  BRA `(.L_x_4843) ;  /* 0xffffff6c00f07947 */ /* 0x000fea000383ffff */
.L_x_4652:
[----:B0-----:R0:W1:Y:S02]  /*1ccf0*/  SYNCS.PHASECHK.TRANS64.TRYWAIT P0, [R4+URZ+0x388a0], R8 ;  /* 0x0388a008040075a7 */ /* 0x001064000800017f */
[----:B-1----:R-:W-:Y:S05]  /*1cd00*/  @!P0 NANOSLEEP.SYNCS 0x989680 ;  /* 0x009896800000895d */ /* 0x002fea0003900000 */
[----:B------:R-:W1:Y:S02]  /*1cd10*/  @!P0 SYNCS.PHASECHK.TRANS64 P0, [R4+URZ+0x388a0], R8 ;  /* 0x0388a008040085a7 */ /* 0x000e64000800007f */
[----:B-1----:R-:W-:Y:S05]  /*1cd20*/  @!P0 BRA `(.L_x_4652) ;  /* 0xfffffffc00f08947 */ /* 0x002fea000383ffff */
[----:B------:R-:W-:Y:S05]  /*1cd30*/  BRA `(.L_x_4844) ;  /* 0xffffff7000187947 */ /* 0x000fea000383ffff */
.L_x_4657:
[----:B-1----:R1:W2:Y:S02]  /*1cd40*/  SYNCS.PHASECHK.TRANS64.TRYWAIT P0, [R4+URZ+0x388c0], R8 ;  /* 0x0388c008040075a7 */ /* 0x0022a4000800017f */
[----:B--2---:R-:W-:Y:S05]  /*1cd50*/  @!P0 NANOSLEEP.SYNCS 0x989680 ;  /* 0x009896800000895d */ /* 0x004fea0003900000 */
[----:B------:R-:W2:Y:S02]  /*1cd60*/  @!P0 SYNCS.PHASECHK.TRANS64 P0, [R4+URZ+0x388c0], R8 ;  /* 0x0388c008040085a7 */ /* 0x000ea4000800007f */
[----:B--2---:R-:W-:Y:S05]  /*1cd70*/  @!P0 BRA `(.L_x_4657) ;  /* 0xfffffffc00f08947 */ /* 0x004fea000383ffff */
[----:B------:R-:W-:Y:S05]  /*1cd80*/  BRA `(.L_x_4845) ;  /* 0xffffff70009c7947 */ /* 0x000fea000383ffff */
.L_x_4671:
[----:B0-----:R0:W1:Y:S02]  /*1cd90*/  SYNCS.PHASECHK.TRANS64.TRYWAIT P1, [R4+URZ+0x388a0], R5 ;  /* 0x0388a005040075a7 */ /* 0x001064000802017f */
[----:B-1----:R-:W-:Y:S05]  /*1cda0*/  @!P1 NANOSLEEP.SYNCS 0x989680 ;  /* 0x009896800000995d */ /* 0x002fea0003900000 */
[----:B------:R-:W1:Y:S02]  /*1cdb0*/  @!P1 SYNCS.PHASECHK.TRANS64 P1, [R4+URZ+0x388a0], R5 ;  /* 0x0388a005040095a7 */ /* 0x000e64000802007f */
[----:B-1----:R-:W-:Y:S05]  /*1cdc0*/  @!P1 BRA `(.L_x_4671) ;  /* 0xfffffffc00f09947 */ /* 0x002fea000383ffff */
[----:B------:R-:W-:Y:S05]  /*1cdd0*/  BRA `(.L_x_4846) ;  /* 0xffffff7c00247947 */ /* 0x000fea000383ffff */
.L_x_4676:
[----:B-1----:R1:W2:Y:S02]  /*1cde0*/  SYNCS.PHASECHK.TRANS64.TRYWAIT P1, [R4+URZ+0x388c0], R5 ;  /* 0x0388c005040075a7 */ /* 0x0022a4000802017f */
[----:B--2---:R-:W-:Y:S05]  /*1cdf0*/  @!P1 NANOSLEEP.SYNCS 0x989680 ;  /* 0x009896800000995d */ /* 0x004fea0003900000 */
[----:B------:R-:W2:Y:S02]  /*1ce00*/  @!P1 SYNCS.PHASECHK.TRANS64 P1, [R4+URZ+0x388c0], R5 ;  /* 0x0388c005040095a7 */ /* 0x000ea4000802007f */
[----:B--2---:R-:W-:Y:S05]  /*1ce10*/  @!P1 BRA `(.L_x_4676) ;  /* 0xfffffffc00f09947 */ /* 0x004fea000383ffff */
[----:B------:R-:W-:Y:S05]  /*1ce20*/  BRA `(.L_x_4847) ;  /* 0xffffff7c00a47947 */ /* 0x000fea000383ffff */
.L_x_4696:
        /* <DEDUP_REMOVED lines=11> */
.L_x_4849:
[----:B------:R-:W-:Y:S05]  /*1cee0*/  BSYNC B0 ;  /* 0x0000000000007941 */ /* 0x000fea0003800000 */
.L_x_4848:
[----:B------:R-:W-:Y:S05]  /*1cef0*/  BRA `(.L_x_4850) ;  /* 0xffffff8c00887947 */ /* 0x000fea000383ffff */
.L_x_4698:
[----:B------:R-:W-:Y:S01]  /*1cf00*/  BSSY B0, `(.L_x_4851) ;  /* 0x0000006000007945 */ /* 0x000fe20003800000 */
[----:B------:R-:W-:-:S07]  /*1cf10*/  IMAD.MOV.U32 R15, RZ, RZ, -0x1 ;  /* 0xffffffffff0f7424 */ /* 0x000fce00078e00ff */
[----:B0-----:R-:W-:Y:S05]  /*1cf20*/  WARPSYNC.COLLECTIVE R15, `(.L_x_4852) ;  /* 0x000000000f0c7348 */ /* 0x001fea0003c00000 */
[----:B------:R-:W-:Y:S02]  /*1cf30*/  ELECT P6, UR62, PT ;  /* 0x00000000003e782f */ /* 0x000fe400038c0000 */
[----:B------:R-:W-:Y:S01]  /*1cf40*/  MOV R14, UR62 ;  /* 0x0000003e000e7c02 */ /* 0x000fe20008000f00 */
[----:B0-----:R-:W-:Y:S10]  /*1cf50*/  ENDCOLLECTIVE ;  /* 0x000000000000791b */ /* 0x001ff40003800000 */
.L_x_4852:
[----:B------:R-:W-:Y:S05]  /*1cf60*/  BSYNC B0 ;  /* 0x0000000000007941 */ /* 0x000fea0003800000 */
.L_x_4851:
[----:B------:R-:W-:Y:S05]  /*1cf70*/  BRA `(.L_x_4853) ;  /* 0xffffff8c00947947 */ /* 0x000fea000383ffff */
.L_x_4700:
[----:B0-----:R0:W1:Y:S02]  /*1cf80*/  SYNCS.PHASECHK.TRANS64.TRYWAIT P0, [R0+URZ+0x38840], R2 ;  /* 0x03884002000075a7 */ /* 0x001064000800017f */
[----:B-1----:R-:W-:Y:S05]  /*1cf90*/  @!P0 NANOSLEEP.SYNCS 0x989680 ;  /* 0x009896800000895d */ /* 0x002fea0003900000 */
[----:B------:R-:W1:Y:S02]  /*1cfa0*/  @!P0 SYNCS.PHASECHK.TRANS64 P0, [R0+URZ+0x38840], R2 ;  /* 0x03884002000085a7 */ /* 0x000e64000800007f */
[----:B-1----:R-:W-:Y:S05]  /*1cfb0*/  @!P0 BRA `(.L_x_4700) ;  /* 0xfffffffc00f08947 */ /* 0x002fea000383ffff */
[----:B------:R-:W-:Y:S05]  /*1cfc0*/  BRA `(.L_x_4854) ;  /* 0xffffff9000007947 */ /* 0x000fea000383ffff */
.L_x_4704:
        /* <DEDUP_REMOVED lines=9> */
.L_x_4855:
[----:B------:R-:W-:Y:S02]  /*1d060*/  IMAD.MOV.U32 R13, RZ, RZ, R3 ;  /* 0x000000ffff0d7224 */ /* 0x000fe400078e0003 */
[----:B------:R-:W-:-:S07]  /*1d070*/  IMAD.MOV.U32 R4, RZ, RZ, R14 ;  /* 0x000000ffff047224 */ /* 0x000fce00078e000e */
[----:B------:R-:W-:Y:S05]  /*1d080*/  WARPSYNC.COLLECTIVE R15, `(.L_x_4856) ;  /* 0x000000000f087348 */ /* 0x000fea0003c00000 */
[----:B------:R0:W1:Y:S02]  /*1d090*/  SHFL.IDX P6, R14, R13, R12, R11 ;  /* 0x0000000c0d0e7389 */ /* 0x00006400000c000b */
[----:B01----:R-:W-:Y:S01]  /*1d0a0*/  ENDCOLLECTIVE ;  /* 0x000000000000791b */ /* 0x003fe20003800000 */
.L_x_4856:
[----:B------:R-:W-:Y:S02]  /*1d0b0*/  IMAD.MOV.U32 R13, RZ, RZ, R2 ;  /* 0x000000ffff0d7224 */ /* 0x000fe400078e0002 */
[----:B------:R-:W-:Y:S02]  /*1d0c0*/  IMAD.MOV.U32 R12, RZ, RZ, 0x1 ;  /* 0x00000001ff0c7424 */ /* 0x000fe400078e00ff */
[----:B------:R-:W-:-:S07]  /*1d0d0*/  IMAD.MOV.U32 R5, RZ, RZ, R14 ;  /* 0x000000ffff057224 */ /* 0x000fce00078e000e */
[----:B------:R-:W-:Y:S05]  /*1d0e0*/  WARPSYNC.COLLECTIVE R15, `(.L_x_4857) ;  /* 0x000000000f087348 */ /* 0x000fea0003c00000 */
[----:B------:R0:W1:Y:S02]  /*1d0f0*/  SHFL.IDX P6, R14, R13, R12, R11 ;  /* 0x0000000c0d0e7389 */ /* 0x00006400000c000b */
[----:B01----:R-:W-:Y:S01]  /*1d100*/  ENDCOLLECTIVE ;  /* 0x000000000000791b */ /* 0x003fe20003800000 */
.L_x_4857:
[----:B------:R-:W-:Y:S02]  /*1d110*/  IMAD.MOV.U32 R13, RZ, RZ, R3 ;  /* 0x000000ffff0d7224 */ /* 0x000fe400078e0003 */
[----:B------:R-:W-:Y:S02]  /*1d120*/  IMAD R0, R6, R7, RZ ;  /* 0x0000000706007224 */ /* 0x000fe400078e02ff */
[----:B------:R-:W-:-:S07]  /*1d130*/  IMAD.MOV.U32 R6, RZ, RZ, R14 ;  /* 0x000000ffff067224 */ /* 0x000fce00078e000e */
[----:B------:R-:W-:Y:S05]  /*1d140*/  WARPSYNC.COLLECTIVE R15, `(.L_x_4858) ;  /* 0x000000000f087348 */ /* 0x000fea0003c00000 */
[----:B------:R0:W1:Y:S02]  /*1d150*/  SHFL.IDX P6, R14, R13, R12, R11 ;  /* 0x0000000c0d0e7389 */ /* 0x00006400000c000b */
[----:B01----:R-:W-:Y:S01]  /*1d160*/  ENDCOLLECTIVE ;  /* 0x000000000000791b */ /* 0x003fe20003800000 */
.L_x_4858:
        /* <DEDUP_REMOVED lines=21> */
.L_x_4859:
        /* <DEDUP_REMOVED lines=10> */
.L_x_4860:
        /* <DEDUP_REMOVED lines=11> */
.L_x_4861:
        /* <DEDUP_REMOVED lines=14> */
.L_x_4862:
[----:B------:R-:W-:Y:S01]  /*1d4f0*/  IMAD.MOV.U32 R3, RZ, RZ, R14 ;  /* 0x000000ffff037224 */ /* 0x000fe200078e000e */
[----:B------:R-:W-:Y:S06]  /*1d500*/  BRA `(.L_x_4863) ;  /* 0xffffff9400687947 */ /* 0x000fec000383ffff */
.L_x_4708:
        /* <DEDUP_REMOVED lines=27> */
.L_x_4865:
[----:B------:R-:W-:Y:S05]  /*1d6c0*/  BSYNC B0 ;  /* 0x0000000000007941 */ /* 0x000fea0003800000 */
.L_x_4864:
        /* <DEDUP_REMOVED lines=11> */
.L_x_4866:
        /* <DEDUP_REMOVED lines=43> */
.L_x_4867:
        /* <DEDUP_REMOVED lines=18> */
.L_x_4868:
        /* <DEDUP_REMOVED lines=29> */
.L_x_4869:
        /* <DEDUP_REMOVED lines=13> */
.L_x_4870:
        /* <DEDUP_REMOVED lines=32> */
.L_x_4871:
        /* <DEDUP_REMOVED lines=9> */
.L_x_4872:
[----:B------:R-:W-:Y:S01]  /*1e080*/  IMAD.MOV.U32 R0, RZ, RZ, R14 ;  /* 0x000000ffff007224 */ /* 0x000fe200078e000e */
[----:B------:R-:W-:Y:S06]  /*1e090*/  BRA `(.L_x_4873) ;  /* 0xffffff9800407947 */ /* 0x000fec000383ffff */
.L_x_4713:
[----:B0-----:R-:W3:Y:S02]  /*1e0a0*/  LDL R2, [R1+0x4] ;  /* 0x0000040001027983 */ /* 0x001ee40000100800 */
[----:B---3--:R0:W3:Y:S02]  /*1e0b0*/  SYNCS.PHASECHK.TRANS64.TRYWAIT P0, [R2+URZ+0x38820], R0 ;  /* 0x03882000020075a7 */ /* 0x0080e4000800017f */
[----:B---3--:R-:W-:Y:S05]  /*1e0c0*/  @!P0 NANOSLEEP.SYNCS 0x989680 ;  /* 0x009896800000895d */ /* 0x008fea0003900000 */
[----:B------:R-:W3:Y:S02]  /*1e0d0*/  @!P0 SYNCS.PHASECHK.TRANS64 P0, [R2+URZ+0x38820], R0 ;  /* 0x03882000020085a7 */ /* 0x000ee4000800007f */
[----:B---3--:R-:W-:Y:S05]  /*1e0e0*/  @!P0 BRA `(.L_x_4713) ;  /* 0xfffffffc00ec8947 */ /* 0x008fea000383ffff */
[----:B------:R-:W-:Y:S05]  /*1e0f0*/  BRA `(.L_x_4874) ;  /* 0xffffff9c00007947 */ /* 0x000fea000383ffff */
.L_x_4717:
[----:B0-----:R0:W1:Y:S02]  /*1e100*/  SYNCS.PHASECHK.TRANS64.TRYWAIT P0, [R3+URZ+0x38860], R0 ;  /* 0x03886000030075a7 */ /* 0x001064000800017f */
[----:B-1----:R-:W-:Y:S05]  /*1e110*/  @!P0 NANOSLEEP.SYNCS 0x989680 ;  /* 0x009896800000895d */ /* 0x002fea0003900000 */
[----:B------:R-:W1:Y:S02]  /*1e120*/  @!P0 SYNCS.PHASECHK.TRANS64 P0, [R3+URZ+0x38860], R0 ;  /* 0x03886000030085a7 */ /* 0x000e64000800007f */
[----:B-1----:R-:W-:Y:S05]  /*1e130*/  @!P0 BRA `(.L_x_4717) ;  /* 0xfffffffc00f08947 */ /* 0x002fea000383ffff */
[----:B------:R-:W-:Y:S05]  /*1e140*/  BRA `(.L_x_4875) ;  /* 0xffffff9c00307947 */ /* 0x000fea000383ffff */
.L_x_4736:
[----:B-1----:R1:W3:Y:S02]  /*1e150*/  SYNCS.PHASECHK.TRANS64.TRYWAIT P0, [R2+URZ+0x38840], R5 ;  /* 0x03884005020075a7 */ /* 0x0022e4000800017f */
[----:B---3--:R-:W-:Y:S05]  /*1e160*/  @!P0 NANOSLEEP.SYNCS 0x989680 ;  /* 0x009896800000895d */ /* 0x008fea0003900000 */
[----:B------:R-:W3:Y:S02]  /*1e170*/  @!P0 SYNCS.PHASECHK.TRANS64 P0, [R2+URZ+0x38840], R5 ;  /* 0x03884005020085a7 */ /* 0x000ee4000800007f */
[----:B---3--:R-:W-:Y:S05]  /*1e180*/  @!P0 BRA `(.L_x_4736) ;  /* 0xfffffffc00f08947 */ /* 0x008fea000383ffff */
[----:B------:R-:W-:Y:S05]  /*1e190*/  BRA `(.L_x_4876) ;  /* 0xffffffa800607947 */ /* 0x000fea000383ffff */
.L_x_4741:
[----:B0-----:R0:W3:Y:S02]  /*1e1a0*/  SYNCS.PHASECHK.TRANS64.TRYWAIT P0, [R2+URZ+0x38860], R5 ;  /* 0x03886005020075a7 */ /* 0x0010e4000800017f */
[----:B---3--:R-:W-:Y:S05]  /*1e1b0*/  @!P0 NANOSLEEP.SYNCS 0x989680 ;  /* 0x009896800000895d */ /* 0x008fea0003900000 */
[----:B------:R-:W3:Y:S02]  /*1e1c0*/  @!P0 SYNCS.PHASECHK.TRANS64 P0, [R2+URZ+0x38860], R5 ;  /* 0x03886005020085a7 */ /* 0x000ee4000800007f */
[----:B---3--:R-:W-:Y:S05]  /*1e1d0*/  @!P0 BRA `(.L_x_4741) ;  /* 0xfffffffc00f08947 */ /* 0x008fea000383ffff */
[----:B------:R-:W-:Y:S05]  /*1e1e0*/  BRA `(.L_x_4877) ;  /* 0xffffffa800e87947 */ /* 0x000fea000383ffff */
.L_x_4756:
[----:B0-----:R0:W1:Y:S02]  /*1e1f0*/  SYNCS.PHASECHK.TRANS64.TRYWAIT P0, [R2+URZ+0x38840], R3 ;  /* 0x03884003020075a7 */ /* 0x001064000800017f */
[----:B-1----:R-:W-:Y:S05]  /*1e200*/  @!P0 NANOSLEEP.SYNCS 0x989680 ;  /* 0x009896800000895d */ /* 0x002fea0003900000 */
[----:B------:R-:W1:Y:S02]  /*1e210*/  @!P0 SYNCS.PHASECHK.TRANS64 P0, [R2+URZ+0x38840], R3 ;  /* 0x03884003020085a7 */ /* 0x000e64000800007f */
[----:B-1----:R-:W-:Y:S05]  /*1e220*/  @!P0 BRA `(.L_x_4756) ;  /* 0xfffffffc00f08947 */ /* 0x002fea000383ffff */
[----:B------:R-:W-:Y:S05]  /*1e230*/  BRA `(.L_x_4878) ;  /* 0xffffffb400f87947 */ /* 0x000fea000383ffff */
.L_x_4761:
[----:B-1----:R1:W3:Y:S02]  /*1e240*/  SYNCS.PHASECHK.TRANS64.TRYWAIT P0, [R2+URZ+0x38860], R3 ;  /* 0x03886003020075a7 */ /* 0x0022e4000800017f */
[----:B---3--:R-:W-:Y:S05]  /*1e250*/  @!P0 NANOSLEEP.SYNCS 0x989680 ;  /* 0x009896800000895d */ /* 0x008fea0003900000 */
[----:B------:R-:W3:Y:S02]  /*1e260*/  @!P0 SYNCS.PHASECHK.TRANS64 P0, [R2+URZ+0x38860], R3 ;  /* 0x03886003020085a7 */ /* 0x000ee4000800007f */
[----:B---3--:R-:W-:Y:S05]  /*1e270*/  @!P0 BRA `(.L_x_4761) ;  /* 0xfffffffc00f08947 */ /* 0x008fea000383ffff */
[----:B------:R-:W-:Y:S05]  /*1e280*/  BRA `(.L_x_4879) ;  /* 0xffffffb8007c7947 */ /* 0x000fea000383ffff */
.L_x_4776:
[----:B0-----:R0:W1:Y:S02]  /*1e290*/  SYNCS.PHASECHK.TRANS64.TRYWAIT P0, [R2+URZ+0x38840], R3 ;  /* 0x03884003020075a7 */ /* 0x001064000800017f */
[----:B-1----:R-:W-:Y:S05]  /*1e2a0*/  @!P0 NANOSLEEP.SYNCS 0x989680 ;  /* 0x009896800000895d */ /* 0x002fea0003900000 */
[----:B------:R-:W1:Y:S02]  /*1e2b0*/  @!P0 SYNCS.PHASECHK.TRANS64 P0, [R2+URZ+0x38840], R3 ;  /* 0x03884003020085a7 */ /* 0x000e64000800007f */
[----:B-1----:R-:W-:Y:S05]  /*1e2c0*/  @!P0 BRA `(.L_x_4776) ;  /* 0xfffffffc00f08947 */ /* 0x002fea000383ffff */
[----:B------:R-:W-:Y:S05]  /*1e2d0*/  BRA `(.L_x_4880) ;  /* 0xffffffc400687947 */ /* 0x000fea000383ffff */
.L_x_4781:
[----:B-1----:R1:W3:Y:S02]  /*1e2e0*/  SYNCS.PHASECHK.TRANS64.TRYWAIT P0, [R2+URZ+0x38860], R3 ;  /* 0x03886003020075a7 */ /* 0x0022e4000800017f */
[----:B---3--:R-:W-:Y:S05]  /*1e2f0*/  @!P0 NANOSLEEP.SYNCS 0x989680 ;  /* 0x009896800000895d */ /* 0x008fea0003900000 */
[----:B------:R-:W3:Y:S02]  /*1e300*/  @!P0 SYNCS.PHASECHK.TRANS64 P0, [R2+URZ+0x38860], R3 ;  /* 0x03886003020085a7 */ /* 0x000ee4000800007f */
[----:B---3--:R-:W-:Y:S05]  /*1e310*/  @!P0 BRA `(.L_x_4781) ;  /* 0xfffffffc00f08947 */ /* 0x008fea000383ffff */
[----:B------:R-:W-:Y:S05]  /*1e320*/  BRA `(.L_x_4881) ;  /* 0xffffffc400f07947 */ /* 0x000fea000383ffff */
.L_x_4797:
[----:B------:R-:W-:Y:S01]  /*1e330*/  BSSY B0, `(.L_x_4882) ;  /* 0x0000008000007945 */ /* 0x000fe20003800000 */
[----:B------:R-:W-:Y:S02]  /*1e340*/  IMAD.MOV.U32 R13, RZ, RZ, R16 ;  /* 0x000000ffff0d7224 */ /* 0x000fe400078e0010 */
[----:B------:R-:W-:Y:S02]  /*1e350*/  IMAD.MOV.U32 R12, RZ, RZ, RZ ;  /* 0x000000ffff0c7224 */ /* 0x000fe400078e00ff */
[----:B------:R-:W-:Y:S02]  /*1e360*/  IMAD.MOV.U32 R11, RZ, RZ, 0x1f ;  /* 0x0000001fff0b7424 */ /* 0x000fe400078e00ff */
[----:B------:R-:W-:-:S07]  /*1e370*/  IMAD.MOV.U32 R15, RZ, RZ, -0x1 ;  /* 0xffffffffff0f7424 */ /* 0x000fce00078e00ff */
[----:B-12---:R-:W-:Y:S05]  /*1e380*/  WARPSYNC.COLLECTIVE R15, `(.L_x_4883) ;  /* 0x000000000f087348 */ /* 0x006fea0003c00000 */
[----:B------:R0:W3:Y:S02]  /*1e390*/  SHFL.IDX P6, R14, R13, R12, R11 ;  /* 0x0000000c0d0e7389 */ /* 0x0000e400000c000b */
[----:B0123--:R-:W-:Y:S01]  /*1e3a0*/  ENDCOLLECTIVE ;  /* 0x000000000000791b */ /* 0x00ffe20003800000 */
.L_x_4883:
[----:B------:R-:W-:Y:S05]  /*1e3b0*/  BSYNC B0 ;  /* 0x0000000000007941 */ /* 0x000fea0003800000 */
.L_x_4882:
        /* <DEDUP_REMOVED lines=9> */
.L_x_4884:
        /* <DEDUP_REMOVED lines=18> */
.L_x_4885:
        /* <DEDUP_REMOVED lines=8> */
.L_x_4886:
        /* <DEDUP_REMOVED lines=8> */
.L_x_4887:
        /* <DEDUP_REMOVED lines=8> */
.L_x_4888:
        /* <DEDUP_REMOVED lines=8> */
.L_x_4889:
        /* <DEDUP_REMOVED lines=9> */
.L_x_4890:
[----:B------:R-:W-:Y:S01]  /*1e800*/  IMAD.MOV.U32 R6, RZ, RZ, R14 ;  /* 0x000000ffff067224 */ /* 0x000fe200078e000e */
[----:B------:R-:W-:Y:S06]  /*1e810*/  BRA `(.L_x_4891) ;  /* 0xffffffd000487947 */ /* 0x000fec000383ffff */
.L_x_4802:
        /* <DEDUP_REMOVED lines=8> */
.L_x_4893:
[----:B------:R-:W-:Y:S05]  /*1e8a0*/  BSYNC B0 ;  /* 0x0000000000007941 */ /* 0x000fea0003800000 */
.L_x_4892:
        /* <DEDUP_REMOVED lines=10> */
.L_x_4894:
        /* <DEDUP_REMOVED lines=8> */
.L_x_4895:
        /* <DEDUP_REMOVED lines=8> */
.L_x_4896:
        /* <DEDUP_REMOVED lines=8> */
.L_x_4897:
        /* <DEDUP_REMOVED lines=9> */
.L_x_4898:
[----:B------:R-:W-:Y:S01]  /*1eb60*/  IMAD.MOV.U32 R6, RZ, RZ, R14 ;  /* 0x000000ffff067224 */ /* 0x000fe200078e000e */
[----:B------:R-:W-:Y:S06]  /*1eb70*/  BRA `(.L_x_4899) ;  /* 0xffffffd0000c7947 */ /* 0x000fec000383ffff */
.L_x_4804:
[----:B------:R-:W-:Y:S01]  /*1eb80*/  BSSY B0, `(.L_x_4900) ;  /* 0x0000006000007945 */ /* 0x000fe20003800000 */
[----:B------:R-:W-:Y:S01]  /*1eb90*/  PLOP3.LUT P6, PT, P6, PT, PT, 0x8, 0x0 ;  /* 0x000000000000781c */ /* 0x000fe200037ce170 */
[----:B------:R-:W-:-:S12]  /*1eba0*/  IMAD.MOV.U32 R15, RZ, RZ, -0x1 ;  /* 0xffffffffff0f7424 */ /* 0x000fd800078e00ff */
[----:B0-2---:R-:W-:Y:S05]  /*1ebb0*/  WARPSYNC.COLLECTIVE R15, `(.L_x_4901) ;  /* 0x000000000f087348 */ /* 0x005fea0003c00000 */
[----:B------:R-:W-:Y:S01]  /*1ebc0*/  VOTE.ANY R14, PT, P6 ;  /* 0x00000000000e7806 */ /* 0x000fe200030e0100 */
[----:B0-2---:R-:W-:Y:S06]  /*1ebd0*/  ENDCOLLECTIVE ;  /* 0x000000000000791b */ /* 0x005fec0003800000 */
.L_x_4901:
[----:B------:R-:W-:Y:S05]  /*1ebe0*/  BSYNC B0 ;  /* 0x0000000000007941 */ /* 0x000fea0003800000 */
.L_x_4900:
        /* <DEDUP_REMOVED lines=9> */
.L_x_4902:
[----:B------:R-:W-:Y:S01]  /*1ec80*/  IMAD.MOV.U32 R17, RZ, RZ, R14 ;  /* 0x000000ffff117224 */ /* 0x000fe200078e000e */
[----:B------:R-:W-:Y:S06]  /*1ec90*/  BRA `(.L_x_4903) ;  /* 0xffffffcc00fc7947 */ /* 0x000fec000383ffff */
.L_x_4806:
[----:B------:R-:W-:Y:S01]  /*1eca0*/  BSSY B0, `(.L_x_4904) ;  /* 0x0000007000007945 */ /* 0x000fe20003800000 */
[----:B------:R-:W-:Y:S02]  /*1ecb0*/  IMAD.MOV.U32 R13, RZ, RZ, R2 ;  /* 0x000000ffff0d7224 */ /* 0x000fe400078e0002 */
[----:B------:R-:W-:Y:S02]  /*1ecc0*/  IMAD.MOV.U32 R11, RZ, RZ, 0x1f ;  /* 0x0000001fff0b7424 */ /* 0x000fe400078e00ff */
[----:B------:R-:W-:-:S07]  /*1ecd0*/  IMAD.MOV.U32 R15, RZ, RZ, -0x1 ;  /* 0xffffffffff0f7424 */ /* 0x000fce00078e00ff */
[----:B0-23--:R-:W-:Y:S05]  /*1ece0*/  WARPSYNC.COLLECTIVE R15, `(.L_x_4905) ;  /* 0x000000000f087348 */ /* 0x00dfea0003c00000 */
[----:B------:R1:W4:Y:S02]  /*1ecf0*/  SHFL.IDX P6, R14, R13, R12, R11 ;  /* 0x0000000c0d0e7389 */ /* 0x00032400000c000b */
[----:B01234-:R-:W-:Y:S01]  /*1ed00*/  ENDCOLLECTIVE ;  /* 0x000000000000791b */ /* 0x01ffe20003800000 */
.L_x_4905:
[----:B------:R-:W-:Y:S05]  /*1ed10*/  BSYNC B0 ;  /* 0x0000000000007941 */ /* 0x000fea0003800000 */
.L_x_4904:
[----:B------:R-:W-:Y:S01]  /*1ed20*/  IMAD.MOV.U32 R2, RZ, RZ, R14 ;  /* 0x000000ffff027224 */ /* 0x000fe200078e000e */
[----:B------:R-:W-:Y:S06]  /*1ed30*/  BRA `(.L_x_4906) ;  /* 0xffffffcc00f07947 */ /* 0x000fec000383ffff */
.L_x_4810:
[----:B0-----:R0:W1:Y:S02]  /*1ed40*/  SYNCS.PHASECHK.TRANS64.TRYWAIT P0, [R0+URZ+0x38820], R3 ;  /* 0x03882003000075a7 */ /* 0x001064000800017f */
[----:B-1----:R-:W-:Y:S05]  /*1ed50*/  @!P0 NANOSLEEP.SYNCS 0x989680 ;  /* 0x009896800000895d */ /* 0x002fea0003900000 */
[----:B------:R-:W1:Y:S02]  /*1ed60*/  @!P0 SYNCS.PHASECHK.TRANS64 P0, [R0+URZ+0x38820], R3 ;  /* 0x03882003000085a7 */ /* 0x000e64000800007f */
[----:B-1----:R-:W-:Y:S05]  /*1ed70*/  @!P0 BRA `(.L_x_4810) ;  /* 0xfffffffc00f08947 */ /* 0x002fea000383ffff */
[----:B------:R-:W-:Y:S05]  /*1ed80*/  BRA `(.L_x_4907) ;  /* 0xffffffd000e87947 */ /* 0x000fea000383ffff */
.L_x_4811:
        /* <DEDUP_REMOVED lines=11> */
.L_x_4909:
[----:B------:R-:W-:Y:S05]  /*1ee40*/  BSYNC B0 ;  /* 0x0000000000007941 */ /* 0x000fea0003800000 */
.L_x_4908:
[----:B------:R-:W-:Y:S05]  /*1ee50*/  BRA `(.L_x_4910) ;  /* 0xffffffd000d07947 */ /* 0x000fea000383ffff */
.L_x_4812:
[----:B------:R-:W-:Y:S01]  /*1ee60*/  BSSY B0, `(.L_x_4911) ;  /* 0x0000006000007945 */ /* 0x000fe20003800000 */
[----:B------:R-:W-:-:S07]  /*1ee70*/  IMAD.MOV.U32 R15, RZ, RZ, -0x1 ;  /* 0xffffffffff0f7424 */ /* 0x000fce00078e00ff */
[----:B012---:R-:W-:Y:S05]  /*1ee80*/  WARPSYNC.COLLECTIVE R15, `(.L_x_4912) ;  /* 0x000000000f0c7348 */ /* 0x007fea0003c00000 */
[----:B------:R-:W-:Y:S02]  /*1ee90*/  ELECT P6, UR62, PT ;  /* 0x00000000003e782f */ /* 0x000fe400038c0000 */
[----:B------:R-:W-:Y:S01]  /*1eea0*/  MOV R14, UR62 ;  /* 0x0000003e000e7c02 */ /* 0x000fe20008000f00 */
[----:B012---:R-:W-:Y:S10]  /*1eeb0*/  ENDCOLLECTIVE ;  /* 0x000000000000791b */ /* 0x007ff40003800000 */
.L_x_4912:
[----:B------:R-:W-:Y:S05]  /*1eec0*/  BSYNC B0 ;  /* 0x0000000000007941 */ /* 0x000fea0003800000 */
.L_x_4911:
[----:B------:R-:W-:Y:S05]  /*1eed0*/  BRA `(.L_x_4913) ;  /* 0xffffffd000c47947 */ /* 0x000fea000383ffff */
.L_x_4814:
[----:B0-----:R0:W1:Y:S02]  /*1eee0*/  SYNCS.PHASECHK.TRANS64.TRYWAIT P0, [R6+URZ], R5 ;  /* 0x00000005060075a7 */ /* 0x001064000800017f */
[----:B-1----:R-:W-:Y:S05]  /*1eef0*/  @!P0 NANOSLEEP.SYNCS 0x989680 ;  /* 0x009896800000895d */ /* 0x002fea0003900000 */
[----:B------:R-:W1:Y:S02]  /*1ef00*/  @!P0 SYNCS.PHASECHK.TRANS64 P0, [R6+URZ], R5 ;  /* 0x00000005060085a7 */ /* 0x000e64000800007f */
[----:B-1----:R-:W-:Y:S05]  /*1ef10*/  @!P0 BRA `(.L_x_4814) ;  /* 0xfffffffc00f08947 */ /* 0x002fea000383ffff */
[----:B------:R-:W-:Y:S05]  /*1ef20*/  BRA `(.L_x_4914) ;  /* 0xffffffd400007947 */ /* 0x000fea000383ffff */
.L_x_4815:
[----:B-1----:R1:W3:Y:S02]  /*1ef30*/  SYNCS.PHASECHK.TRANS64.TRYWAIT P0, [R7+URZ], R2 ;  /* 0x00000002070075a7 */ /* 0x0022e4000800017f */
[----:B---3--:R-:W-:Y:S05]  /*1ef40*/  @!P0 NANOSLEEP.SYNCS 0x989680 ;  /* 0x009896800000895d */ /* 0x008fea0003900000 */
[----:B------:R-:W3:Y:S02]  /*1ef50*/  @!P0 SYNCS.PHASECHK.TRANS64 P0, [R7+URZ], R2 ;  /* 0x00000002070085a7 */ /* 0x000ee4000800007f */
[----:B---3--:R-:W-:Y:S05]  /*1ef60*/  @!P0 BRA `(.L_x_4815) ;  /* 0xfffffffc00f08947 */ /* 0x008fea000383ffff */
[----:B------:R-:W-:Y:S05]  /*1ef70*/  BRA `(.L_x_4915) ;  /* 0xffffffd000f47947 */ /* 0x000fea000383ffff */
.L_x_4817:
[----:B---3--:R3:W4:Y:S02]  /*1ef80*/  SYNCS.PHASECHK.TRANS64.TRYWAIT P0, [R4+URZ], R5 ;  /* 0x00000005040075a7 */ /* 0x008724000800017f */
[----:B----4-:R-:W-:Y:S05]  /*1ef90*/  @!P0 NANOSLEEP.SYNCS 0x989680 ;  /* 0x009896800000895d */ /* 0x010fea0003900000 */
[----:B------:R-:W4:Y:S02]  /*1efa0*/  @!P0 SYNCS.PHASECHK.TRANS64 P0, [R4+URZ], R5 ;  /* 0x00000005040085a7 */ /* 0x000f24000800007f */
[----:B----4-:R-:W-:Y:S05]  /*1efb0*/  @!P0 BRA `(.L_x_4817) ;  /* 0xfffffffc00f08947 */ /* 0x010fea000383ffff */
[----:B------:R-:W-:Y:S05]  /*1efc0*/  BRA `(.L_x_4916) ;  /* 0xffffffd000fc7947 */ /* 0x000fea000383ffff */
.L_x_4917:
        /* <DEDUP_REMOVED lines=11> */
.L_x_15289:


//--------------------- .text._ZN7cutlass13device_kernelIN5flash11enable_sm90INS1_16FlashAttnFwdSm90INS1_25CollectiveMainloopFwdSm90ILi2EN4cute5tupleIJNS5_1CILi1EEES8_S8_EEENS6_IJNS7_ILi64EEESA_SA_EEELi512ENS_10bfloat16_tEfNS_4arch4Sm90ELb0ELb1ELb1ELb0ELb0ELb0ELb0ELb0ELb0ELb1ELb0ELb0EEENS1_21CollectiveEpilogueFwdINS6_IJSA_NS7_ILi512EEESA_EEES9_SC_SE_Li256ELb0ELb1ELb0ELb0EEENS1_30DynamicPersistentTileSchedulerILi256ELi128ELb0ELb1ELb1EEEEEEEEEvNT_6ParamsE --------------------------
	.section	.text._ZN7cutlass13device_kernelIN5flash11enable_sm90INS1_16FlashAttnFwdSm90INS1_25CollectiveMainloopFwdSm90ILi2EN4cute5tupleIJNS5_1CILi1EEES8_S8_EEENS6_IJNS7_ILi64EEESA_SA_EEELi512ENS_10bfloat16_tEfNS_4arch4Sm90ELb0ELb1ELb1ELb0ELb0ELb0ELb0ELb0ELb0ELb1ELb0ELb0EEENS1_21CollectiveEpilogueFwdINS6_IJSA_NS7_ILi512EEESA_EEES9_SC_SE_Li256ELb0ELb1ELb0ELb0EEENS1_30DynamicPersistentTileSchedulerILi256ELi128ELb0ELb1ELb1EEEEEEEEEvNT_6ParamsE,"ax",@progbits
	.align	128
.text._ZN7cutlass13device_kernelIN5flash11enable_sm90INS1_16FlashAttnFwdSm90INS1_25CollectiveMainloopFwdSm90ILi2EN4cute5tupleIJNS5_1CILi1EEES8_S8_EEENS6_IJNS7_ILi64EEESA_SA_EEELi512ENS_10bfloat16_tEfNS_4arch4Sm90ELb0ELb1ELb1ELb0ELb0ELb0ELb0ELb0ELb0ELb1ELb0ELb0EEENS1_21CollectiveEpilogueFwdINS6_IJSA_NS7_ILi512EEESA_EEES9_SC_SE_Li256ELb0ELb1ELb0ELb0EEENS1_30DynamicPersistentTileSchedulerILi256ELi128ELb0ELb1ELb1EEEEEEEEEvNT_6ParamsE:
        .type           _ZN7cutlass13device_kernelIN5flash11enable_sm90INS1_16FlashAttnFwdSm90INS1_25CollectiveMainloopFwdSm90ILi2EN4cute5tupleIJNS5_1CILi1EEES8_S8_EEENS6_IJNS7_ILi64EEESA_SA_EEELi512ENS_10bfloat16_tEfNS_4arch4Sm90ELb0ELb1ELb1ELb0ELb0ELb0ELb0ELb0ELb0ELb1ELb0ELb0EEENS1_21CollectiveEpilogueFwdINS6_IJSA_NS7_ILi512EEESA_EEES9_SC_SE_Li256ELb0ELb1ELb0ELb0EEENS1_30DynamicPersistentTileSchedulerILi256ELi128ELb0ELb1ELb1EEEEEEEEEvNT_6ParamsE,@function
        .size           _ZN7cutlass13device_kernelIN5flash11enable_sm90INS1_16FlashAttnFwdSm90INS1_25CollectiveMainloopFwdSm90ILi2EN4cute5tupleIJNS5_1CILi1EEES8_S8_EEENS6_IJNS7_ILi64EEESA_SA_EEELi512ENS_10bfloat16_tEfNS_4arch4Sm90ELb0ELb1ELb1ELb0ELb0ELb0ELb0ELb0ELb0ELb1ELb0ELb0EEENS1_21CollectiveEpilogueFwdINS6_IJSA_NS7_ILi512EEESA_EEES9_SC_SE_Li256ELb0ELb1ELb0ELb0EEENS1_30DynamicPersistentTileSchedulerILi256ELi128ELb0ELb1ELb1EEEEEEEEEvNT_6ParamsE,(.L_x_15290 - _ZN7cutlass13device_kernelIN5flash11enable_sm90INS1_16FlashAttnFwdSm90INS1_25CollectiveMainloopFwdSm90ILi2EN4cute5tupleIJNS5_1CILi1EEES8_S8_EEENS6_IJNS7_ILi64EEESA_SA_EEELi512ENS_10bfloat16_tEfNS_4arch4Sm90ELb0ELb1ELb1ELb0ELb0ELb0ELb0ELb0ELb0ELb1ELb0ELb0EEENS1_21CollectiveEpilogueFwdINS6_IJSA_NS7_ILi512EEESA_EEES9_SC_SE_Li256ELb0ELb1ELb0ELb0EEENS1_30DynamicPersistentTileSchedulerILi256ELi128ELb0ELb1ELb1EEEEEEEEEvNT_6ParamsE)
        .other          _ZN7cutlass13device_kernelIN5flash11enable_sm90INS1_16FlashAttnFwdSm90INS1_25CollectiveMainloopFwdSm90ILi2EN4cute5tupleIJNS5_1CILi1EEES8_S8_EEENS6_IJNS7_ILi64EEESA_SA_EEELi512ENS_10bfloat16_tEfNS_4arch4Sm90ELb0ELb1ELb1ELb0ELb0ELb0ELb0ELb0ELb0ELb1ELb0ELb0EEENS1_21CollectiveEpilogueFwdINS6_IJSA_NS7_ILi512EEESA_EEES9_SC_SE_Li256ELb0ELb1ELb0ELb0EEENS1_30DynamicPersistentTileSchedulerILi256ELi128ELb0ELb1ELb1EEEEEEEEEvNT_6ParamsE,@"STO_CUDA_ENTRY STV_DEFAULT"
_ZN7cutlass13device_kernelIN5flash11enable_sm90INS1_16FlashAttnFwdSm90INS1_25CollectiveMainloopFwdSm90ILi2EN4cute5tupleIJNS5_1CILi1EEES8_S8_EEENS6_IJNS7_ILi64EEESA_SA_EEELi512ENS_10bfloat16_tEfNS_4arch4Sm90ELb0ELb1ELb1ELb0ELb0ELb0ELb0ELb0ELb0ELb1ELb0ELb0EEENS1_21CollectiveEpilogueFwdINS6_IJSA_NS7_ILi512EEESA_EEES9_SC_SE_Li256ELb0ELb1ELb0ELb0EEENS1_30DynamicPersistentTileSchedulerILi256ELi128ELb0ELb1ELb1EEEEEEEEEvNT_6ParamsE:
        /* <DEDUP_REMOVED lines=18> */
.L_x_4919:
[----:B------:R-:W-:Y:S05]  /*0120*/  BSYNC B0 ;  /* 0x0000000000007941 */ /* 0x000fea0003800000 */
.L_x_4918:
        /* <DEDUP_REMOVED lines=37> */
.L_x_4920:
        /* <DEDUP_REMOVED lines=22> */
.L_x_4921:
        /* <DEDUP_REMOVED lines=18> */
.L_x_4922:
        /* <DEDUP_REMOVED lines=22> */
.L_x_4923:
        /* <DEDUP_REMOVED lines=22> */
.L_x_4924:
[----:B------:R-:W-:Y:S01]  /*08c0*/  PLOP3.LUT P0, PT, PT, PT, UP0, 0x80, 0x0 ;  /* 0x000000000000781c */ /* 0x000fe20003f0f008 */
[----:B------:R-:W-:Y:S01]  /*08d0*/  UMOV UR41, 0x1 ;  /* 0x0000000100297882 */ /* 0x000fe20000000000 */
[----:B------:R-:W-:Y:S01]  /*08e0*/  NOP ;  /* 0x0000000000007918 */ /* 0x000fe20000000000 */
[----:B------:R-:W-:Y:S01]  /*08f0*/  USEL UR41, UR41, 0x2, !UP0 ;  /* 0x0000000229297887 */ /* 0x000fe2000c000000 */
[----:B------:R-:W-:Y:S01]  /*0900*/  ULDC.64 UR46, c[0x0][0x208] ;  /* 0x00008200002e7ab9 */ /* 0x000fe20000000a00 */
[----:B012-4-:R-:W-:Y:S08]  /*0910*/  BAR.SYNC.DEFER_BLOCKING 0x0 ;  /* 0x0000000000007b1d */ /* 0x017ff00000010000 */
[----:B------:R-:W-:Y:S05]  /*0920*/  @!P0 BRA `(.L_x_4925) ;  /* 0x0000010000348947 */ /* 0x000fea0003800000 */
.L_x_4926:
[----:B------:R-:W-:-:S08]  /*0930*/  NOP ;  /* 0x0000000000007918 */ /* 0x000fd00000000000 */
[----:B------:R-:W0:Y:S02]  /*0940*/  USETMAXREG.TRY_ALLOC.CTAPOOL UP0, 0xf0 ;  /* 0x000000f0000079c8 */ /* 0x000e240008000600 */
[----:B0-----:R-:W-:-:S13]  /*0950*/  PLOP3.LUT P0, PT, PT, PT, UP0, 0x80, 0x0 ;  /* 0x000000000000781c */ /* 0x001fda0003f0f008 */
[----:B------:R-:W-:Y:S05]  /*0960*/  @!P0 BRA `(.L_x_4926) ;  /* 0xfffffffc00f08947 */ /* 0x000fea000383ffff */
[----:B------:R-:W-:Y:S01]  /*0970*/  LOP3.LUT R2, R0, 0xffffff80, RZ, 0xc0, !PT ;  /* 0xffffff8000027812 */ /* 0x000fe200078ec0ff */
[----:B------:R-:W0:Y:S08]  /*0980*/  S2UR UR4, SR_CTAID.X ;  /* 0x00000000000479c3 */ /* 0x000e300000002500 */
[----:B------:R-:W-:Y:S06]  /*0990*/  BAR.ARV 0x4, 0x180 ;  /* 0x0106000000007b1d */ /* 0x000fec0000002000 */
[----:B------:R-:W-:-:S02]  /*09a0*/  ISETP.NE.AND P0, PT, R2, 0x80, PT ;  /* 0x000000800200780c */ /* 0x000fc40003f05270 */
[----:B------:R-:W0:Y:S11]  /*09b0*/  LDC R2, c[0x0][0xc38] ;  /* 0x00030e00ff027b82 */ /* 0x000e360000000800 */
        /* <DEDUP_REMOVED lines=17> */
[----:B------:R-:W-:Y:S02]  /*0ad0*/  LOP3.LUT R13, R8, 0xfffffffc, RZ, 0xc0, !PT ;  /* 0xfffffffc080d7812 */ /* 0x000fe400078ec0ff */
[----:B------:R-:W-:Y:S02]  /*0ae0*/  LEA.HI R2, R0, R5, RZ, 0x1 ;  /* 0x0000000500027211 */ /* 0x000fe400078f08ff */
[CC--:B------:R-:W-:Y:S01]  /*0af0*/  LEA.HI R7, R3.reuse, R216.reuse, RZ, 0x7 ;  /* 0x000000d803077211 */ /* 0x0c0fe200078f38ff */
[----:B------:R-:W-:Y:S01]  /*0b00*/  IMAD.IADD R13, R216, 0x1, -R13 ;  /* 0x00000001d80d7824 */ /* 0x000fe200078e0a0d */
[----:B------:R-:W-:Y:S02]  /*0b10*/  LOP3.LUT R4, R2, 0x1ffffffe, RZ, 0xc0, !PT ;  /* 0x1ffffffe02047812 */ /* 0x000fe400078ec0ff */
[----:B------:R-:W-:-:S02]  /*0b20*/  LEA.HI R2, R3, R216, RZ, 0x5 ;  /* 0x000000d803027211 */ /* 0x000fc400078f28ff */
[----:B------:R-:W-:Y:S01]  /*0b30*/  LOP3.LUT R11, R7, 0xffffff80, RZ, 0xc0, !PT ;  /* 0xffffff80070b7812 */ /* 0x000fe200078ec0ff */
[----:B------:R-:W-:Y:S01]  /*0b40*/  IMAD.IADD R6, R5, 0x1, -R4 ;  /* 0x0000000105067824 */ /* 0x000fe200078e0a04 */
[----:B------:R-:W-:Y:S01]  /*0b50*/  LOP3.LUT R5, R0, 0xfffffff0, RZ, 0xc0, !PT ;  /* 0xfffffff000057812 */ /* 0x000fe200078ec0ff */
[----:B0-----:R-:W-:Y:S01]  /*0b60*/  ULEA UR43, UR5, UR43, 0x18 ;  /* 0x0000002b052b7291 */ /* 0x001fe2000f8ec03f */
[--C-:B------:R-:W-:Y:S01]  /*0b70*/  SHF.R.S32.HI R4, RZ, 0x5, R2.reuse ;  /* 0x00000005ff047819 */ /* 0x100fe20000011402 */
[C---:B------:R-:W-:Y:S01]  /*0b80*/  IMAD.IADD R11, R216.reuse, 0x1, -R11 ;  /* 0x00000001d80b7824 */ /* 0x040fe200078e0a0b */
[----:B------:R-:W-:Y:S01]  /*0b90*/  SHF.R.S32.HI R9, RZ, 0x1f, R2 ;  /* 0x0000001fff097819 */ /* 0x000fe20000011402 */
[----:B------:R-:W-:Y:S01]  /*0ba0*/  IMAD.IADD R5, R216, 0x1, -R5 ;  /* 0x00000001d8057824 */ /* 0x000fe200078e0a05 */
[----:B------:R-:W-:Y:S01]  /*0bb0*/  LEA.HI R10, R13, R13, RZ, 0x1 ;  /* 0x0000000d0d0a7211 */ /* 0x000fe200078f08ff */
[----:B------:R-:W-:Y:S01]  /*0bc0*/  IMAD.SHL.U32 R6, R6, 0x8, RZ ;  /* 0x0000000806067824 */ /* 0x000fe200078e00ff */
[----:B------:R-:W-:-:S02]  /*0bd0*/  LEA.HI R9, R9, R4, RZ, 0x2 ;  /* 0x0000000409097211 */ /* 0x000fc400078f10ff */
[----:B------:R-:W-:Y:S02]  /*0be0*/  SHF.R.S32.HI R2, RZ, 0x1f, R5 ;  /* 0x0000001fff027819 */ /* 0x000fe40000011405 */
[----:B------:R-:W-:Y:S02]  /*0bf0*/  SHF.R.S32.HI R212, RZ, 0x7, R7 ;  /* 0x00000007ffd47819 */ /* 0x000fe40000011407 */
[----:B------:R-:W-:Y:S02]  /*0c00*/  LEA.HI R8, R2, R5, RZ, 0x3 ;  /* 0x0000000502087211 */ /* 0x000fe400078f18ff */
[----:B------:R-:W-:Y:S01]  /*0c10*/  LOP3.LUT R9, R9, 0x3ffffc, RZ, 0xc0, !PT ;  /* 0x003ffffc09097812 */ /* 0x000fe200078ec0ff */
[----:B------:R-:W-:Y:S01]  /*0c20*/  IMAD R12, R212, 0x100, R5 ;  /* 0x00000100d40c7824 */ /* 0x000fe200078e0205 */
[----:B------:R-:W-:Y:S02]  /*0c30*/  LOP3.LUT R14, R10, 0x1ffffffe, RZ, 0xc0, !PT ;  /* 0x1ffffffe0a0e7812 */ /* 0x000fe400078ec0ff */
[----:B------:R-:W-:Y:S01]  /*0c40*/  SHF.R.S32.HI R0, RZ, 0x1f, R11 ;  /* 0x0000001fff007819 */ /* 0x000fe2000001140b */
[----:B------:R-:W-:Y:S01]  /*0c50*/  IMAD.IADD R9, R4, 0x1, -R9 ;  /* 0x0000000104097824 */ /* 0x000fe200078e0a09 */
[C---:B------:R-:W-:Y:S01]  /*0c60*/  LOP3.LUT R10, R8.reuse, 0xfffffff8, RZ, 0xc0, !PT ;  /* 0xfffffff8080a7812 */ /* 0x040fe200078ec0ff */
[----:B------:R-:W-:Y:S01]  /*0c70*/  IMAD.SHL.U32 R8, R8, 0x40, RZ ;  /* 0x0000004008087824 */ /* 0x000fe200078e00ff */
[CC--:B------:R-:W-:Y:S01]  /*0c80*/  LEA.HI R2, R0.reuse, R11.reuse, RZ, 0x2 ;  /* 0x0000000b00027211 */ /* 0x0c0fe200078f10ff */
[----:B------:R-:W-:Y:S01]  /*0c90*/  IMAD R215, R9, 0x10, R12 ;  /* 0x0000001009d77824 */ /* 0x000fe200078e020c */
[----:B------:R-:W-:Y:S01]  /*0ca0*/  LEA.HI R3, R3, R216, RZ, 0x3 ;  /* 0x000000d803037211 */ /* 0x000fe200078f18ff */
[----:B------:R-:W-:Y:S01]  /*0cb0*/  IMAD.IADD R10, R5, 0x1, -R10 ;  /* 0x00000001050a7824 */ /* 0x000fe200078e0a0a */
[----:B------:R-:W-:Y:S01]  /*0cc0*/  LEA.HI R5, R0, R11, RZ, 0x5 ;  /* 0x0000000b00057211 */ /* 0x000fe200078f28ff */
[----:B------:R-:W-:Y:S01]  /*0cd0*/  IMAD.U32 R215, R215, 0x40, R6 ;  /* 0x00000040d7d77824 */ /* 0x000fe200078e0006 */
[----:B------:R-:W-:Y:S01]  /*0ce0*/  LOP3.LUT R12, R2, 0x7ffffffc, RZ, 0xc0, !PT ;  /* 0x7ffffffc020c7812 */ /* 0x000fe200078ec0ff */
[----:B------:R-:W-:Y:S01]  /*0cf0*/  IMAD.IADD R185, R13, 0x1, -R14 ;  /* 0x000000010db97824 */ /* 0x000fe200078e0a0e */
[----:B------:R-:W-:-:S02]  /*0d00*/  SHF.R.S32.HI R0, RZ, 0x2, R2 ;  /* 0x00000002ff007819 */ /* 0x000fc40000011402 */
[----:B------:R-:W-:Y:S01]  /*0d10*/  SHF.R.S32.HI R9, RZ, 0x1f, R2 ;  /* 0x0000001fff097819 */ /* 0x000fe20000011402 */
[----:B------:R-:W-:Y:S01]  /*0d20*/  IMAD.SHL.U32 R2, R10, 0x40, RZ ;  /* 0x000000400a027824 */ /* 0x000fe200078e00ff */
[----:B------:R-:W-:Y:S01]  /*0d30*/  LOP3.LUT R13, R8, 0x7ffffe00, RZ, 0xc0, !PT ;  /* 0x7ffffe00080d7812 */ /* 0x000fe200078ec0ff */
[----:B------:R-:W-:Y:S01]  /*0d40*/  IMAD.IADD R12, R11, 0x1, -R12 ;  /* 0x000000010b0c7824 */ /* 0x000fe200078e0a0c */
[----:B------:R-:W-:Y:S02]  /*0d50*/  LEA.HI R9, R9, R0, RZ, 0x3 ;  /* 0x0000000009097211 */ /* 0x000fe400078f18ff */
[----:B------:R-:W-:Y:S01]  /*0d60*/  LOP3.LUT R11, R2, 0x1c0, RZ, 0xc0, !PT ;  /* 0x000001c0020b7812 */ /* 0x000fe200078ec0ff */
[----:B------:R-:W-:Y:S01]  /*0d70*/  IMAD R13, R4, 0x400, R13 ;  /* 0x00000400040d7824 */ /* 0x000fe200078e020d */
[----:B------:R-:W-:Y:S01]  /*0d80*/  LOP3.LUT R9, R9, 0xfffffff8, RZ, 0xc0, !PT ;  /* 0xfffffff809097812 */ /* 0x000fe200078ec0ff */
[----:B------:R-:W-:Y:S01]  /*0d90*/  IMAD.SHL.U32 R2, R12, 0x2, RZ ;  /* 0x000000020c027824 */ /* 0x000fe200078e00ff */
[----:B------:R-:W-:-:S02]  /*0da0*/  LOP3.LUT R6, R11, 0x8, R6, 0xf8, !PT ;  /* 0x000000080b067812 */ /* 0x000fc400078ef806 */
[----:B------:R-:W-:Y:S01]  /*0db0*/  SHF.R.U32.HI R11, RZ, 0x3, R11 ;  /* 0x00000003ff0b7819 */ /* 0x000fe2000001160b */
[----:B------:R-:W-:Y:S01]  /*0dc0*/  IMAD.IADD R16, R0, 0x1, -R9 ;  /* 0x0000000100107824 */ /* 0x000fe200078e0a09 */
[----:B------:R-:W-:Y:S02]  /*0dd0*/  SHF.R.S32.HI R5, RZ, 0x5, R5 ;  /* 0x00000005ff057819 */ /* 0x000fe40000011405 */
[----:B------:R-:W-:Y:S02]  /*0de0*/  LOP3.LUT R6, R6, R11, RZ, 0x3c, !PT ;  /* 0x0000000b06067212 */ /* 0x000fe400078e3cff */
[----:B------:R-:W-:Y:S01]  /*0df0*/  R2P PR, R10, 0x6 ;  /* 0x000000060a007804 */ /* 0x000fe20000000000 */
[----:B------:R-:W-:Y:S01]  /*0e00*/  IMAD R16, R5, 0x10, R16 ;  /* 0x0000001005107824 */ /* 0x000fe200078e0210 */
[----:B------:R-:W-:Y:S01]  /*0e10*/  LOP3.LUT R5, R3, 0xfffffff8, RZ, 0xc0, !PT ;  /* 0xfffffff803057812 */ /* 0x000fe200078ec0ff */
[----:B------:R-:W-:Y:S01]  /*0e20*/  IMAD.IADD R6, R13, 0x1, R6 ;  /* 0x000000010d067824 */ /* 0x000fe200078e0206 */
[----:B------:R-:W-:Y:S01]  /*0e30*/  LEA.HI R7, R7, R212, RZ, 0x1 ;  /* 0x000000d407077211 */ /* 0x000fe200078f08ff */
[----:B------:R-:W-:Y:S01]  /*0e40*/  IMAD R185, R185, 0x8, R16 ;  /* 0x00000008b9b97824 */ /* 0x000fe200078e0210 */
[----:B------:R-:W-:Y:S01]  /*0e50*/  SEL R22, R22, 0xffffffe0, !P1 ;  /* 0xffffffe016167807 */ /* 0x000fe20004800000 */
[----:B------:R-:W-:Y:S01]  /*0e60*/  IMAD.IADD R210, R216, 0x1, -R5 ;  /* 0x00000001d8d27824 */ /* 0x000fe200078e0a05 */
[----:B------:R-:W-:-:S02]  /*0e70*/  LEA R18, R6, UR43, 0x1 ;  /* 0x0000002b06127c11 */ /* 0x000fc4000f8e08ff */
[----:B------:R-:W-:Y:S01]  /*0e80*/  LOP3.LUT R7, R7, 0xfffffe, RZ, 0xc0, !PT ;  /* 0x00fffffe07077812 */ /* 0x000fe200078ec0ff */
[----:B------:R-:W-:Y:S01]  /*0e90*/  IMAD.SHL.U32 R184, R210, 0x8, RZ ;  /* 0x00000008d2b87824 */ /* 0x000fe200078e00ff */
[----:B------:R-:W-:Y:S01]  /*0ea0*/  SHF.R.S32.HI R211, RZ, 0x3, R3 ;  /* 0x00000003ffd37819 */ /* 0x000fe20000011403 */
[----:B------:R-:W-:Y:S02]  /*0eb0*/  VIADD R23, R18, 0x26800 ;  /* 0x0002680012177836 */ /* 0x000fe40000000000 */
[C---:B------:R-:W-:Y:S02]  /*0ec0*/  VIADD R191, R184.reuse, 0x40 ;  /* 0x00000040b8bf7836 */ /* 0x040fe40000000000 */
        /* <DEDUP_REMOVED lines=17> */
[----:B------:R-:W-:Y:S02]  /*0fe0*/  IMAD.SHL.U32 R17, R7, 0x100, RZ ;  /* 0x0000010007117824 */ /* 0x000fe400078e00ff */
[----:B------:R-:W-:-:S07]  /*0ff0*/  IMAD.IADD R22, R22, 0x1, R19 ;  /* 0x0000000116167824 */ /* 0x000fce00078e0213 */
.L_x_5031:
        /* <DEDUP_REMOVED lines=12> */
[----:B01234-:R-:W-:Y:S05]  /*10c0*/  @!P0 BRA `(.L_x_4927) ;  /* 0x0000000000208947 */ /* 0x01ffea0003800000 */
        /* <DEDUP_REMOVED lines=8> */
.L_x_4927:
[----:B------:R-:W-:Y:S01]  /*1150*/  ULDC UR7, c[0x0][0xc54] ;  /* 0x0003150000077ab9 */ /* 0x000fe20000000800 */
[----:B------:R-:W-:Y:S01]  /*1160*/  UMOV UR6, UR9 ;  /* 0x0000000900067c82 */ /* 0x000fe20008000000 */
[----:B------:R-:W-:-:S11]  /*1170*/  UISETP.NE.AND UP0, UPT, UR7, 0x1, UPT ;  /* 0x000000010700788c */ /* 0x000fd6000bf05270 */
[----:B------:R-:W-:Y:S02]  /*1180*/  @UP0 ULDC.64 UR10, c[0x0][0xc58] ;  /* 0x00031600000a0ab9 */ /* 0x000fe40000000a00 */
[----:B------:R-:W-:-:S04]  /*1190*/  UIMAD.WIDE.U32 UR4, UR9, UR10, URZ ;  /* 0x0000000a090472a5 */ /* 0x000fc8000f8e003f */
[----:B------:R-:W-:-:S04]  /*11a0*/  @UP0 USHF.R.U32.HI UR6, URZ, UR11, UR5 ;  /* 0x0000000b3f060299 */ /* 0x000fc80008011605 */
[----:B------:R-:W-:-:S12]  /*11b0*/  UIMAD UR4, UR6, UR7, URZ ;  /* 0x00000007060472a4 */ /* 0x000fd8000f8e023f */
.L_x_4928:
[----:B------:R-:W-:Y:S01]  /*11c0*/  ULDC UR39, c[0x0][0xc48] ;  /* 0x0003120000277ab9 */ /* 0x000fe20000000800 */
[----:B------:R-:W-:Y:S01]  /*11d0*/  ULDC.64 UR10, c[0x0][0x418] ;  /* 0x00010600000a7ab9 */ /* 0x000fe20000000a00 */
[----:B------:R-:W-:Y:S02]  /*11e0*/  UISETP.NE.AND UP1, UPT, UR39, 0x1, UPT ;  /* 0x000000012700788c */ /* 0x000fe4000bf25270 */
[----:B------:R-:W-:Y:S02]  /*11f0*/  UISETP.NE.U32.AND UP0, UPT, UR10, URZ, UPT ;  /* 0x0000003f0a00728c */ /* 0x000fe4000bf05070 */
[----:B------:R-:W-:Y:S02]  /*1200*/  UIADD3 UR4, UR9, -UR4, URZ ;  /* 0x8000000409047290 */ /* 0x000fe4000fffe03f */
[----:B------:R-:W-:Y:S01]  /*1210*/  UISETP.NE.AND.EX UP0, UPT, UR11, URZ, UPT, UP0 ;  /* 0x0000003f0b00728c */ /* 0x000fe2000bf05300 */
[----:B------:R-:W-:Y:S01]  /*1220*/  ULDC UR7, c[0x0][0xc54] ;  /* 0x0003150000077ab9 */ /* 0x000fe20000000800 */
[----:B------:R-:W-:Y:S01]  /*1230*/  ULDC UR49, c[0x0][0x424] ;  /* 0x0001090000317ab9 */ /* 0x000fe20000000800 */
[----:B------:R-:W-:-:S02]  /*1240*/  UISETP.NE.AND UP2, UPT, UR45, 0x1, UPT ;  /* 0x000000012d00788c */ /* 0x000fc4000bf45270 */
[----:B------:R-:W-:Y:S02]  /*1250*/  ULOP3.LUT UR5, URZ, UR6, URZ, 0x33, !UPT ;  /* 0x000000063f057292 */ /* 0x000fe4000f8e333f */
[----:B------:R-:W-:Y:S02]  /*1260*/  UIMAD UR8, UR8, UR7, UR4 ;  /* 0x00000007080872a4 */ /* 0x000fe4000f8e0204 */
[----:B------:R-:W-:Y:S01]  /*1270*/  USEL UR49, UR49, 0x1, UP0 ;  /* 0x0000000131317887 */ /* 0x000fe20008000000 */
[----:B------:R-:W-:Y:S01]  /*1280*/  PLOP3.LUT P0, PT, PT, PT, UP2, 0x80, 0x0 ;  /* 0x000000000000781c */ /* 0x000fe20003f0f028 */
[----:B------:R-:W-:Y:S01]  /*1290*/  ULDC UR40, c[0x0][0xc3c] ;  /* 0x00030f0000287ab9 */ /* 0x000fe20000000800 */
[----:B------:R-:W-:Y:S01]  /*12a0*/  ULDC UR6, c[0x0][0x2f0] ;  /* 0x0000bc0000067ab9 */ /* 0x000fe20000000800 */
[----:B------:R-:W-:Y:S01]  /*12b0*/  @UP1 ULDC UR4, c[0x0][0xc4c] ;  /* 0x0003130000041ab9 */ /* 0x000fe20000000800 */
[----:B------:R-:W-:Y:S02]  /*12c0*/  UIADD3 UR40, UR5, UR40, URZ ;  /* 0x0000002805287290 */ /* 0x000fe4000fffe03f */
[----:B------:R-:W-:-:S02]  /*12d0*/  UIMAD.WIDE.U32 UR4, UR8, UR4, URZ ;  /* 0x00000004080472a5 */ /* 0x000fc4000f8e003f */
[----:B------:R-:W-:Y:S01]  /*12e0*/  UIMAD UR7, UR49, UR6, 0x3f ;  /* 0x0000003f310774a4 */ /* 0x000fe2000f8e0206 */
[----:B------:R-:W-:Y:S01]  /*12f0*/  @UP1 ULDC UR9, c[0x0][0xc50] ;  /* 0x0003140000091ab9 */ /* 0x000fe20000000800 */
[----:B------:R-:W-:Y:S01]  /*1300*/  UMOV UR42, UR8 ;  /* 0x00000008002a7c82 */ /* 0x000fe20008000000 */
[----:B------:R-:W-:Y:S02]  /*1310*/  @UP1 USHF.R.U32.HI UR42, URZ, UR9, UR5 ;  /* 0x000000093f2a1299 */ /* 0x000fe40008011605 */
[----:B------:R-:W-:Y:S02]  /*1320*/  USHF.R.S32.HI UR4, URZ, 0x1f, UR7 ;  /* 0x0000001f3f047899 */ /* 0x000fe40008011407 */
[----:B------:R-:W-:Y:S02]  /*1330*/  UIADD3 UR5, -UR42, URZ, URZ ;  /* 0x0000003f2a057290 */ /* 0x000fe4000fffe13f */
[----:B------:R-:W-:Y:S02]  /*1340*/  ULEA.HI UR4, UR4, UR7, URZ, 0x6 ;  /* 0x0000000704047291 */ /* 0x000fe4000f8f303f */
[----:B------:R-:W-:-:S02]  /*1350*/  USHF.L.U32 UR40, UR40, 0x6, URZ ;  /* 0x0000000628287899 */ /* 0x000fc4000800063f */
[----:B------:R-:W-:Y:S02]  /*1360*/  UIMAD UR39, UR39, UR5, UR8 ;  /* 0x00000005272772a4 */ /* 0x000fe4000f8e0208 */
[----:B------:R-:W-:Y:S01]  /*1370*/  USHF.R.S32.HI UR50, URZ, 0x6, UR4 ;  /* 0x000000063f327899 */ /* 0x000fe20008011404 */
[----:B------:R-:W-:Y:S11]  /*1380*/  @!P0 BRA `(.L_x_4929) ;  /* 0x0000002000348947 */ /* 0x000ff60003800000 */
[----:B------:R-:W0:Y:S01]  /*1390*/  LDC R0, c[0x0][0x448] ;  /* 0x00011200ff007b82 */ /* 0x000e220000000800 */
[----:B------:R-:W-:Y:S01]  /*13a0*/  UIADD3 UR7, UR40, 0x3f, URZ ;  /* 0x0000003f28077890 */ /* 0x000fe2000fffe03f */
[----:B------:R-:W-:Y:S02]  /*13b0*/  ULDC UR5, c[0x0][0x288] ;  /* 0x0000a20000057ab9 */ /* 0x000fe40000000800 */
[----:B------:R-:W-:-:S04]  /*13c0*/  UIADD3 UR4, -UR5, 0x1, URZ ;  /* 0x0000000105047890 */ /* 0x000fc8000fffe13f */
[----:B------:R-:W1:Y:S01]  /*13d0*/  LDC.64 R6, c[0x0][0x9e0] ;  /* 0x00027800ff067b82 */ /* 0x000e620000000a00 */
[----:B------:R-:W-:Y:S01]  /*13e0*/  UIMAD UR4, UR49, UR6, UR4 ;  /* 0x00000006310472a4 */ /* 0x000fe2000f8e0204 */
[----:B0-----:R-:W-:Y:S01]  /*13f0*/  ISETP.NE.AND P1, PT, R0, 0x1, PT ;  /* 0x000000010000780c */ /* 0x001fe20003f25270 */
[----:B------:R-:W-:Y:S01]  /*1400*/  IMAD.U32 R0, RZ, RZ, UR7 ;  /* 0x00000007ff007e24 */ /* 0x000fe2000f8e00ff */
[----:B-1----:R-:W-:-:S11]  /*1410*/  ISETP.GE.AND P2, PT, R7, 0x1, PT ;  /* 0x000000010700780c */ /* 0x002fd60003f46270 */
[----:B------:R-:W0:Y:S08]  /*1420*/  @P1 LDC R3, c[0x0][0x44c] ;  /* 0x00011300ff031b82 */ /* 0x000e300000000800 */
[----:B------:R-:W1:Y:S01]  /*1430*/  @P1 LDC R4, c[0x0][0x450] ;  /* 0x00011400ff041b82 */ /* 0x000e620000000800 */
[----:B0-----:R-:W-:-:S05]  /*1440*/  @P1 IMAD.HI.U32 R3, R3, UR7, RZ ;  /* 0x0000000703031c27 */ /* 0x001fca000f8e00ff */
[----:B-1----:R-:W-:-:S05]  /*1450*/  @P1 SHF.R.U32.HI R0, RZ, R4, R3 ;  /* 0x00000004ff001219 */ /* 0x002fca0000011603 */
[----:B------:R-:W-:-:S04]  /*1460*/  VIADD R9, R0, UR4 ;  /* 0x0000000400097c36 */ /* 0x000fc80008000000 */
        /* <DEDUP_REMOVED lines=12> */
.L_x_4931:
[----:B------:R-:W-:-:S13]  /*1530*/  ISETP.NE.AND P0, PT, R7, 0x1, PT ;  /* 0x000000010700780c */ /* 0x000fda0003f05270 */
[----:B------:R-:W0:Y:S02]  /*1540*/  @P0 LDC.64 R4, c[0x0][0x9e8] ;  /* 0x00027a00ff040b82 */ /* 0x000e240000000a00 */
[----:B0-----:R-:W-:-:S05]  /*1550*/  @P0 IMAD.HI.U32 R4, R3, R4, RZ ;  /* 0x0000000403040227 */ /* 0x001fca00078e00ff */
[----:B------:R-:W-:-:S07]  /*1560*/  @P0 SHF.R.U32.HI R3, RZ, R5, R4 ;  /* 0x00000005ff030219 */ /* 0x000fce0000011604 */
.L_x_4932:
[----:B------:R-:W-:-:S05]  /*1570*/  IMAD R3, R3, R7, R7 ;  /* 0x0000000703037224 */ /* 0x000fca00078e0207 */
[----:B------:R-:W-:-:S07]  /*1580*/  VIMNMX R0, R0, R3, PT ;  /* 0x0000000300007248 */ /* 0x000fce0003fe0100 */
.L_x_4930:
[----:B------:R-:W0:Y:S01]  /*1590*/  @P1 LDC R5, c[0x0][0x44c] ;  /* 0x00011300ff051b82 */ /* 0x000e220000000800 */
[----:B------:R-:W-:Y:S01]  /*15a0*/  VIADD R0, R0, 0x3f ;  /* 0x0000003f00007836 */ /* 0x000fe20000000000 */
[----:B------:R-:W-:Y:S01]  /*15b0*/  UIMAD UR6, UR49, UR6, -UR5 ;  /* 0x00000006310672a4 */ /* 0x000fe2000f8e0a05 */
[----:B------:R-:W-:Y:S01]  /*15c0*/  IMAD.U32 R4, RZ, RZ, UR40 ;  /* 0x00000028ff047e24 */ /* 0x000fe2000f8e00ff */
[----:B------:R-:W-:Y:S02]  /*15d0*/  ULDC UR4, c[0x0][0x9dc] ;  /* 0x0002770000047ab9 */ /* 0x000fe40000000800 */
[----:B------:R-:W-:Y:S02]  /*15e0*/  SHF.R.S32.HI R3, RZ, 0x1f, R0 ;  /* 0x0000001fff037819 */ /* 0x000fe40000011400 */
[----:B------:R-:W1:Y:S02]  /*15f0*/  @P1 LDC R6, c[0x0][0x450] ;  /* 0x00011400ff061b82 */ /* 0x000e640000000800 */
[----:B------:R-:W-:-:S04]  /*1600*/  LEA.HI R3, R3, R0, RZ, 0x6 ;  /* 0x0000000003037211 */ /* 0x000fc800078f30ff */
[----:B------:R-:W-:Y:S01]  /*1610*/  SHF.R.S32.HI R3, RZ, 0x6, R3 ;  /* 0x00000006ff037819 */ /* 0x000fe20000011403 */
[----:B0-----:R-:W-:-:S05]  /*1620*/  @P1 IMAD.HI.U32 R5, R5, UR40, RZ ;  /* 0x0000002805051c27 */ /* 0x001fca000f8e00ff */
[----:B-1----:R-:W-:-:S05]  /*1630*/  @P1 SHF.R.U32.HI R4, RZ, R6, R5 ;  /* 0x00000006ff041219 */ /* 0x002fca0000011605 */
[----:B------:R-:W-:Y:S01]  /*1640*/  VIADD R0, R4, UR6 ;  /* 0x0000000604007c36 */ /* 0x000fe20008000000 */
[----:B------:R-:W-:-:S03]  /*1650*/  VIMNMX R4, R3, UR50, PT ;  /* 0x0000003203047c48 */ /* 0x000fc6000bfe0100 */
        /* <DEDUP_REMOVED lines=11> */
.L_x_4934:
[----:B------:R-:W-:-:S13]  /*1710*/  ISETP.NE.AND P0, PT, R7, 0x1, PT ;  /* 0x000000010700780c */ /* 0x000fda0003f05270 */
[----:B------:R-:W0:Y:S02]  /*1720*/  @P0 LDC.64 R8, c[0x0][0x9e8] ;  /* 0x00027a00ff080b82 */ /* 0x000e240000000a00 */
[----:B0-----:R-:W-:-:S05]  /*1730*/  @P0 IMAD.HI.U32 R6, R0, R8, RZ ;  /* 0x0000000800060227 */ /* 0x001fca00078e00ff */
[----:B------:R-:W-:-:S07]  /*1740*/  @P0 SHF.R.U32.HI R0, RZ, R9, R6 ;  /* 0x00000009ff000219 */ /* 0x000fce0000011606 */
.L_x_4935:
[----:B------:R-:W-:-:S05]  /*1750*/  IMAD R0, R0, R7, RZ ;  /* 0x0000000700007224 */ /* 0x000fca00078e02ff */
[----:B------:R-:W-:-:S07]  /*1760*/  VIMNMX R3, R3, R0, !PT ;  /* 0x0000000003037248 */ /* 0x000fce0007fe0100 */
.L_x_4933:
[----:B------:R-:W-:Y:S01]  /*1770*/  SHF.R.S32.HI R6, RZ, 0x1f, R3 ;  /* 0x0000001fff067819 */ /* 0x000fe20000011403 */
[----:B------:R-:W-:Y:S01]  /*1780*/  IMAD.MOV.U32 R0, RZ, RZ, RZ ;  /* 0x000000ffff007224 */ /* 0x000fe200078e00ff */
[----:B------:R-:W-:Y:S02]  /*1790*/  PLOP3.LUT P0, PT, PT, PT, PT, 0x80, 0x0 ;  /* 0x000000000000781c */ /* 0x000fe40003f0f070 */
[----:B------:R-:W-:Y:S02]  /*17a0*/  CS2R R150, SRZ ;  /* 0x0000000000967805 */ /* 0x000fe4000001ff00 */
[----:B------:R-:W-:Y:S01]  /*17b0*/  LEA.HI R6, R6, R3, RZ, 0x6 ;  /* 0x0000000306067211 */ /* 0x000fe200078f30ff */
[----:B------:R-:W-:Y:S01]  /*17c0*/  IMAD.MOV.U32 R3, RZ, RZ, RZ ;  /* 0x000000ffff037224 */ /* 0x000fe200078e00ff */
[----:B------:R-:W-:Y:S02]  /*17d0*/  CS2R R148, SRZ ;  /* 0x0000000000947805 */ /* 0x000fe4000001ff00 */
[----:B------:R-:W-:-:S02]  /*17e0*/  CS2R R168, SRZ ;  /* 0x0000000000a87805 */ /* 0x000fc4000001ff00 */
[----:B------:R-:W-:Y:S02]  /*17f0*/  SHF.R.S32.HI R5, RZ, 0x6, R6 ;  /* 0x00000006ff057819 */ /* 0x000fe40000011406 */
[----:B------:R-:W-:Y:S02]  /*1800*/  CS2R R166, SRZ ;  /* 0x0000000000a67805 */ /* 0x000fe4000001ff00 */
        /* <DEDUP_REMOVED lines=63> */
[----:B------:R-:W-:Y:S06]  /*1c00*/  @!P1 BRA `(.L_x_4936) ;  /* 0x000000c000b89947 */ /* 0x000fec0003800000 */
        /* <DEDUP_REMOVED lines=14> */
.L_x_4937:
[----:B------:R-:W-:Y:S01]  /*1cf0*/  ULEA UR21, UR36, UR43, 0x3 ;  /* 0x0000002b24157291 */ /* 0x000fe2000f8e183f */
[----:B------:R-:W-:-:S05]  /*1d00*/  IMAD.U32 R0, RZ, RZ, UR37 ;  /* 0x00000025ff007e24 */ /* 0x000fca000f8e00ff */
[----:B------:R-:W-:-:S04]  /*1d10*/  SHF.L.U32 R0, R0, 0x1f, RZ ;  /* 0x0000001f00007819 */ /* 0x000fc800000006ff */
[----:B------:R-:W0:Y:S02]  /*1d20*/  SYNCS.PHASECHK.TRANS64.TRYWAIT P1, [UR21+0x28c50], R0 ;  /* 0x028c5000ff0075a7 */ /* 0x000e240008020155 */
[----:B0-----:R-:W-:Y:S05]  /*1d30*/  @!P1 BRA `(.L_x_4938) ;  /* 0x0000014400349947 */ /* 0x001fea0003800000 */
.L_x_5157:
[----:B------:R-:W-:Y:S01]  /*1d40*/  BAR.SYNC.DEFER_BLOCKING 0xe, 0x100 ;  /* 0x0384000000007b1d */ /* 0x000fe20000010000 */
[----:B------:R-:W-:Y:S01]  /*1d50*/  UIADD3 UR4, UR43, 0x26800, URZ ;  /* 0x000268002b047890 */ /* 0x000fe2000fffe03f */
[----:B------:R-:W-:Y:S01]  /*1d60*/  VIADD R4, R4, 0xfffffffe ;  /* 0xfffffffe04047836 */ /* 0x000fe20000000000 */
[----:B------:R-:W-:Y:S01]  /*1d70*/  ULEA UR18, UR36, UR20, 0xc ;  /* 0x0000001424127291 */ /* 0x000fe2000f8e603f */
[----:B0-----:R-:W-:Y:S01]  /*1d80*/  IMAD.U32 R0, RZ, RZ, UR21 ;  /* 0x00000015ff007e24 */ /* 0x001fe2000f8e00ff */
[----:B------:R-:W-:Y:S01]  /*1d90*/  USHF.R.U32.HI UR4, URZ, 0x4, UR4 ;  /* 0x000000043f047899 */ /* 0x000fe20008011604 */
[----:B------:R-:W-:Y:S01]  /*1da0*/  UMOV UR19, 0x40000040 ;  /* 0x4000004000137882 */ /* 0x000fe20000000000 */
[----:B------:R-:W-:Y:S02]  /*1db0*/  UMOV UR17, 0x40000040 ;  /* 0x4000004000117882 */ /* 0x000fe40000000000 */
[----:B------:R-:W-:Y:S01]  /*1dc0*/  ULOP3.LUT UR4, UR4, 0x3fff, URZ, 0xc0, !UPT ;  /* 0x00003fff04047892 */ /* 0x000fe2000f8ec03f */
[----:B------:R-:W0:Y:S01]  /*1dd0*/  S2R R3, SR_TID.X ;  /* 0x0000000000037919 */ /* 0x000e220000002100 */
[----:B------:R-:W-:Y:S01]  /*1de0*/  UIADD3 UR6, UR18, 0x80, URZ ;  /* 0x0000008012067890 */ /* 0x000fe2000fffe03f */
[----:B------:R-:W-:Y:S01]  /*1df0*/  ISETP.GE.AND P1, PT, R4, R5, PT ;  /* 0x000000050400720c */ /* 0x000fe20003f26270 */
[----:B------:R-:W-:Y:S01]  /*1e00*/  ULOP3.LUT UR16, UR4, 0x10000, URZ, 0xfc, !UPT ;  /* 0x0001000004107892 */ /* 0x000fe2000f8efc3f */
[----:B------:R-:W-:Y:S01]  /*1e10*/  UMOV UR7, 0x40000040 ;  /* 0x4000004000077882 */ /* 0x000fe20000000000 */
[----:B------:R-:W-:-:S02]  /*1e20*/  UMOV UR5, 0x40000040 ;  /* 0x4000004000057882 */ /* 0x000fc40000000000 */
[----:B------:R-:W-:Y:S02]  /*1e30*/  UIADD3 UR4, UR16, 0x2, URZ ;  /* 0x0000000210047890 */ /* 0x000fe4000fffe03f */
[----:B------:R-:W-:Y:S02]  /*1e40*/  UIADD3 UR10, UR18, 0x100, URZ ;  /* 0x00000100120a7890 */ /* 0x000fe4000fffe03f */
[----:B------:R-:W-:Y:S01]  /*1e50*/  UIADD3 UR8, UR16, 0x4, URZ ;  /* 0x0000000410087890 */ /* 0x000fe2000fffe03f */
[----:B------:R-:W-:Y:S01]  /*1e60*/  UMOV UR11, 0x40000040 ;  /* 0x40000040000b7882 */ /* 0x000fe20000000000 */
[----:B------:R-:W-:Y:S01]  /*1e70*/  WARPGROUP.ARRIVE ;  /* 0x00000000000079c5 */ /* 0x000fe20000000000 */
[----:B------:R-:W-:Y:S01]  /*1e80*/  UMOV UR9, 0x40000040 ;  /* 0x4000004000097882 */ /* 0x000fe20000000000 */
[----:B------:R-:W-:Y:S02]  /*1e90*/  UIADD3 UR14, UR18, 0x180, URZ ;  /* 0x00000180120e7890 */ /* 0x000fe4000fffe03f */
[----:B------:R-:W-:-:S02]  /*1ea0*/  UIADD3 UR12, UR16, 0x6, URZ ;  /* 0x00000006100c7890 */ /* 0x000fc4000fffe03f */
[----:B------:R-:W-:Y:S01]  /*1eb0*/  HGMMA.64x256x16.F32.BF16 R24, gdesc[UR16].tnspB, RZ, !UPT, gsb0 ;  /* 0x43e00000101879f0 */ /* 0x000fe2000c0018ff */
[----:B------:R-:W-:Y:S01]  /*1ec0*/  UMOV UR15, 0x40000040 ;  /* 0x40000040000f7882 */ /* 0x000fe20000000000 */
        /* <DEDUP_REMOVED lines=20> */
.L_x_4944:
[----:B------:R-:W-:Y:S01]  /*2010*/  BAR.SYNC.DEFER_BLOCKING 0xe, 0x100 ;  /* 0x0384000000007b1d */ /* 0x000fe20000010000 */
[----:B------:R-:W-:Y:S01]  /*2020*/  IMAD.U32 R3, RZ, RZ, UR36 ;  /* 0x00000024ff037e24 */ /* 0x000fe2000f8e00ff */
[----:B------:R-:W-:Y:S01]  /*2030*/  UIADD3 UR36, UR36, 0x1, URZ ;  /* 0x0000000124247890 */ /* 0x000fe2000fffe03f */
[C---:B------:R-:W-:Y:S01]  /*2040*/  ISETP.GT.AND P3, PT, R4.reuse, R5, PT ;  /* 0x000000050400720c */ /* 0x040fe20003f64270 */
[----:B------:R-:W-:Y:S02]  /*2050*/  VIADD R4, R4, 0xffffffff ;  /* 0xffffffff04047836 */ /* 0x000fe40000000000 */
[----:B01----:R-:W-:Y:S01]  /*2060*/  IMAD R0, R3, 0x40, R16 ;  /* 0x0000004003007824 */ /* 0x003fe200078e0210 */
        /* <DEDUP_REMOVED lines=137> */
.L_x_4940:
[----:B------:R-:W-:Y:S01]  /*2900*/  ULEA UR21, UR36, UR43, 0x3 ;  /* 0x0000002b24157291 */ /* 0x000fe2000f8e183f */
[----:B------:R-:W-:-:S05]  /*2910*/  IMAD.U32 R0, RZ, RZ, UR37 ;  /* 0x00000025ff007e24 */ /* 0x000fca000f8e00ff */
[----:B------:R-:W-:-:S04]  /*2920*/  SHF.L.U32 R0, R0, 0x1f, RZ ;  /* 0x0000001f00007819 */ /* 0x000fc800000006ff */
[----:B------:R0:W1:Y:S01]  /*2930*/  SYNCS.PHASECHK.TRANS64.TRYWAIT P1, [UR21+0x28c50], R0 ;  /* 0x028c5000ff0075a7 */ /* 0x0000620008020155 */
[----:B------:R-:W-:Y:S05]  /*2940*/  @!P0 BRA `(.L_x_4941) ;  /* 0x0000000000048947 */ /* 0x000fea0003800000 */
[----:B------:R-:W-:Y:S01]  /*2950*/  BPT.TRAP 0x1 ;  /* 0x000000040000795c */ /* 0x000fe20000300000 */
.L_x_4941:
[----:B-1----:R-:W-:Y:S05]  /*2960*/  @P1 BRA `(.L_x_4942) ;  /* 0x0000000000081947 */ /* 0x002fea0003800000 */
[----:B------:R-:W1:Y:S02]  /*2970*/  SYNCS.PHASECHK.TRANS64.TRYWAIT P1, [UR21+0x28c50], R0 ;  /* 0x028c5000ff0075a7 */ /* 0x000e640008020155 */
[----:B-1----:R-:W-:Y:S05]  /*2980*/  @!P1 BRA `(.L_x_4943) ;  /* 0x0000013800389947 */ /* 0x002fea0003800000 */
.L_x_4942:
[----:B------:R-:W-:Y:S01]  /*2990*/  ULEA UR18, UR36, UR20, 0xc ;  /* 0x0000001424127291 */ /* 0x000fe2000f8e603f */
[----:B------:R-:W-:Y:S01]  /*29a0*/  WARPGROUP.ARRIVE ;  /* 0x00000000000079c5 */ /* 0x000fe20000000000 */
[----:B------:R-:W-:Y:S01]  /*29b0*/  UMOV UR19, 0x40000040 ;  /* 0x4000004000137882 */ /* 0x000fe20000000000 */
[----:B------:R-:W-:Y:S01]  /*29c0*/  UMOV UR7, 0x40000040 ;  /* 0x4000004000077882 */ /* 0x000fe20000000000 */
[----:B------:R-:W-:Y:S01]  /*29d0*/  UIADD3 UR6, UR18, 0x80, URZ ;  /* 0x0000008012067890 */ /* 0x000fe2000fffe03f */
[----:B01----:R-:W-:Y:S01]  /*29e0*/  IMAD.U32 R0, RZ, RZ, UR21 ;  /* 0x00000015ff007e24 */ /* 0x003fe2000f8e00ff */
[----:B------:R-:W-:Y:S01]  /*29f0*/  UIADD3 UR10, UR18, 0x100, URZ ;  /* 0x00000100120a7890 */ /* 0x000fe2000fffe03f */
[----:B------:R-:W-:Y:S02]  /*2a00*/  UMOV UR11, 0x40000040 ;  /* 0x40000040000b7882 */ /* 0x000fe40000000000 */
[----:B------:R-:W-:Y:S01]  /*2a10*/  HGMMA.64x256x16.F32.BF16 R24, gdesc[UR16].tnspB, R24, gsb0 ;  /* 0x43e00000101879f0 */ /* 0x000fe20008001818 */
[----:B------:R-:W-:Y:S01]  /*2a20*/  UIADD3 UR14, UR18, 0x180, URZ ;  /* 0x00000180120e7890 */ /* 0x000fe2000fffe03f */
[----:B------:R-:W-:Y:S01]  /*2a30*/  @!P2 VIADD R0, R0, 0x28c60 ;  /* 0x00028c600000a836 */ /* 0x000fe20000000000 */
[----:B------:R-:W-:-:S04]  /*2a40*/  UMOV UR15, 0x40000040 ;  /* 0x40000040000f7882 */ /* 0x000fc80000000000 */
[----:B------:R-:W-:Y:S01]  /*2a50*/  @!P2 PRMT R0, RZ, 0x654, R0 ;  /* 0x00000654ff00a816 */ /* 0x000fe20000000000 */
        /* <DEDUP_REMOVED lines=16> */
.L_x_4939:
[----:B------:R-:W-:Y:S01]  /*2b60*/  BAR.SYNC.DEFER_BLOCKING 0xe, 0x100 ;  /* 0x0384000000007b1d */ /* 0x000fe20000010000 */
[----:B------:R-:W-:Y:S01]  /*2b70*/  IMAD.U32 R3, RZ, RZ, UR36 ;  /* 0x00000024ff037e24 */ /* 0x000fe2000f8e00ff */
[----:B------:R-:W-:Y:S01]  /*2b80*/  UIADD3 UR36, UR36, 0x1, URZ ;  /* 0x0000000124247890 */ /* 0x000fe2000fffe03f */
[----:B------:R-:W-:Y:S02]  /*2b90*/  PLOP3.LUT P0, PT, PT, PT, PT, 0x8, 0x0 ;  /* 0x000000000000781c */ /* 0x000fe40003f0e170 */
        /* <DEDUP_REMOVED lines=140> */
.L_x_4929:
[----:B------:R-:W-:Y:S01]  /*3460*/  ULDC UR4, c[0x0][0x448] ;  /* 0x0001120000047ab9 */ /* 0x000fe20000000800 */
[----:B------:R-:W-:Y:S02]  /*3470*/  UIADD3 UR7, UR40, 0x3f, URZ ;  /* 0x0000003f28077890 */ /* 0x000fe4000fffe03f */
[----:B------:R-:W-:Y:S01]  /*3480*/  UISETP.NE.AND UP0, UPT, UR4, 0x1, UPT ;  /* 0x000000010400788c */ /* 0x000fe2000bf05270 */
[----:B------:R-:W-:Y:S02]  /*3490*/  ULDC UR11, c[0x0][0x288] ;  /* 0x0000a200000b7ab9 */ /* 0x000fe40000000800 */
[----:B------:R-:W-:Y:S01]  /*34a0*/  ULDC.64 UR4, c[0x0][0x9e0] ;  /* 0x0002780000047ab9 */ /* 0x000fe20000000a00 */
[----:B------:R-:W-:Y:S02]  /*34b0*/  UIADD3 UR10, -UR11, 0x1, URZ ;  /* 0x000000010b0a7890 */ /* 0x000fe4000fffe13f */
[----:B------:R-:W-:Y:S02]  /*34c0*/  UISETP.GE.AND UP1, UPT, UR5, 0x1, UPT ;  /* 0x000000010500788c */ /* 0x000fe4000bf26270 */
[----:B------:R-:W-:-:S03]  /*34d0*/  UIMAD UR10, UR49, UR6, UR10 ;  /* 0x00000006310a72a4 */ /* 0x000fc6000f8e020a */
[----:B------:R-:W-:Y:S01]  /*34e0*/  @UP0 ULDC UR8, c[0x0][0x44c] ;  /* 0x0001130000080ab9 */ /* 0x000fe20000000800 */
[----:B------:R-:W-:Y:S01]  /*34f0*/  PLOP3.LUT P1, PT, PT, PT, UP1, 0x80, 0x0 ;  /* 0x000000000000781c */ /* 0x000fe20003f2f018 */
[----:B------:R-:W-:Y:S01]  /*3500*/  UIMAD.WIDE.U32 UR8, UR7, UR8, URZ ;  /* 0x00000008070872a5 */ /* 0x000fe2000f8e003f */
[----:B------:R-:W-:-:S03]  /*3510*/  @UP0 ULDC UR12, c[0x0][0x450] ;  /* 0x00011400000c0ab9 */ /* 0x000fc60000000800 */
[----:B------:R-:W-:-:S04]  /*3520*/  @UP0 USHF.R.U32.HI UR7, URZ, UR12, UR9 ;  /* 0x0000000c3f070299 */ /* 0x000fc80008011609 */
[----:B------:R-:W-:-:S04]  /*3530*/  UIADD3 UR8, UR10, UR7, URZ ;  /* 0x000000070a087290 */ /* 0x000fc8000fffe03f */
        /* <DEDUP_REMOVED lines=12> */
.L_x_4946:
[----:B------:R-:W-:-:S11]  /*3600*/  UISETP.NE.AND UP1, UPT, UR5, 0x1, UPT ;  /* 0x000000010500788c */ /* 0x000fd6000bf25270 */
[----:B------:R-:W-:Y:S02]  /*3610*/  @UP1 ULDC.64 UR12, c[0x0][0x9e8] ;  /* 0x00027a00000c1ab9 */ /* 0x000fe40000000a00 */
[----:B------:R-:W-:-:S04]  /*3620*/  UIMAD.WIDE.U32 UR8, UR7, UR12, URZ ;  /* 0x0000000c070872a5 */ /* 0x000fc8000f8e003f */
[----:B------:R-:W-:-:S12]  /*3630*/  @UP1 USHF.R.U32.HI UR7, URZ, UR13, UR9 ;  /* 0x0000000d3f071299 */ /* 0x000fd80008011609 */
.L_x_4947:
[----:B------:R-:W-:-:S04]  /*3640*/  UIMAD UR7, UR7, UR5, UR5 ;  /* 0x00000005070772a4 */ /* 0x000fc8000f8e0205 */
[----:B------:R-:W-:-:S04]  /*3650*/  UISETP.LT.AND UP1, UPT, UR4, UR7, UPT ;  /* 0x000000070400728c */ /* 0x000fc8000bf21270 */
[----:B------:R-:W-:-:S12]  /*3660*/  USEL UR4, UR4, UR7, UP1 ;  /* 0x0000000704047287 */ /* 0x000fd80008800000 */
.L_x_4945:
[----:B------:R-:W-:Y:S01]  /*3670*/  UIADD3 UR4, UR4, 0x3f, URZ ;  /* 0x0000003f04047890 */ /* 0x000fe2000fffe03f */
[----:B------:R-:W-:Y:S01]  /*3680*/  @UP0 ULDC UR8, c[0x0][0x44c] ;  /* 0x0001130000080ab9 */ /* 0x000fe20000000800 */
[----:B------:R-:W-:Y:S02]  /*3690*/  @UP0 ULDC UR12, c[0x0][0x450] ;  /* 0x00011400000c0ab9 */ /* 0x000fe40000000800 */
[----:B------:R-:W-:Y:S02]  /*36a0*/  USHF.R.S32.HI UR7, URZ, 0x1f, UR4 ;  /* 0x0000001f3f077899 */ /* 0x000fe40008011404 */
[----:B------:R-:W-:Y:S02]  /*36b0*/  UIMAD.WIDE.U32 UR8, UR40, UR8, URZ ;  /* 0x00000008280872a5 */ /* 0x000fe4000f8e003f */
[----:B------:R-:W-:Y:S01]  /*36c0*/  UMOV UR10, UR40 ;  /* 0x00000028000a7c82 */ /* 0x000fe20008000000 */
[----:B------:R-:W-:Y:S02]  /*36d0*/  ULEA.HI UR7, UR7, UR4, URZ, 0x6 ;  /* 0x0000000407077291 */ /* 0x000fe4000f8f303f */
[----:B------:R-:W-:-:S02]  /*36e0*/  UIMAD UR4, UR49, UR6, -UR11 ;  /* 0x00000006310472a4 */ /* 0x000fc4000f8e0a0b */
[----:B------:R-:W-:Y:S02]  /*36f0*/  @UP0 USHF.R.U32.HI UR10, URZ, UR12, UR9 ;  /* 0x0000000c3f0a0299 */ /* 0x000fe40008011609 */
[----:B------:R-:W-:Y:S02]  /*3700*/  USHF.R.S32.HI UR7, URZ, 0x6, UR7 ;  /* 0x000000063f077899 */ /* 0x000fe40008011407 */
[----:B------:R-:W-:Y:S01]  /*3710*/  UIADD3 UR4, UR4, UR10, URZ ;  /* 0x0000000a04047290 */ /* 0x000fe2000fffe03f */
[----:B------:R-:W-:Y:S01]  /*3720*/  ULDC UR6, c[0x0][0x9dc] ;  /* 0x0002770000067ab9 */ /* 0x000fe20000000800 */
[----:B------:R-:W-:Y:S02]  /*3730*/  UISETP.LT.AND UP0, UPT, UR50, UR7, UPT ;  /* 0x000000073200728c */ /* 0x000fe4000bf01270 */
[----:B------:R-:W-:Y:S02]  /*3740*/  UIADD3 UR6, UR4, -UR6, URZ ;  /* 0x8000000604067290 */ /* 0x000fe4000fffe03f */
[----:B------:R-:W-:-:S04]  /*3750*/  USEL UR50, UR50, UR7, UP0 ;  /* 0x0000000732327287 */ /* 0x000fc80008000000 */
[----:B------:R-:W-:Y:S01]  /*3760*/  IMAD.U32 R3, RZ, RZ, UR6 ;  /* 0x00000006ff037e24 */ /* 0x000fe2000f8e00ff */
[----:B------:R-:W-:Y:S07]  /*3770*/  @!P1 BRA `(.L_x_4948) ;  /* 0x0000000000409947 */ /* 0x000fee0003800000 */
        /* <DEDUP_REMOVED lines=10> */
.L_x_4949:
[----:B------:R-:W-:-:S11]  /*3820*/  UISETP.NE.AND UP0, UPT, UR5, 0x1, UPT ;  /* 0x000000010500788c */ /* 0x000fd6000bf05270 */
[----:B------:R-:W-:Y:S02]  /*3830*/  @UP0 ULDC.64 UR8, c[0x0][0x9e8] ;  /* 0x00027a0000080ab9 */ /* 0x000fe40000000a00 */
[----:B------:R-:W-:-:S04]  /*3840*/  UIMAD.WIDE.U32 UR6, UR4, UR8, URZ ;  /* 0x00000008040672a5 */ /* 0x000fc8000f8e003f */
[----:B------:R-:W-:-:S12]  /*3850*/  @UP0 USHF.R.U32.HI UR4, URZ, UR9, UR7 ;  /* 0x000000093f040299 */ /* 0x000fd80008011607 */
.L_x_4950:
[----:B------:R-:W-:-:S06]  /*3860*/  UIMAD UR4, UR4, UR5, URZ ;  /* 0x00000005040472a4 */ /* 0x000fcc000f8e023f */
[----:B------:R-:W-:-:S07]  /*3870*/  VIMNMX R3, R3, UR4, !PT ;  /* 0x0000000403037c48 */ /* 0x000fce000ffe0100 */
.L_x_4948:
        /* <DEDUP_REMOVED lines=16> */
[----:B------:R-:W-:Y:S02]  /*3980*/  ISETP.LT.AND P1, PT, R186, UR50, PT ;  /* 0x00000032ba007c0c */ /* 0x000fe4000bf21270 */
        /* <DEDUP_REMOVED lines=68> */
[----:B------:R-:W-:-:S04]  /*3dd0*/  ULOP3.LUT UR5, UR5, 0x3fff, URZ, 0xc0, !UPT ;  /* 0x00003fff05057892 */ /* 0x000fc8000f8ec03f */
[----:B------:R-:W-:-:S04]  /*3de0*/  ULOP3.LUT UR48, UR5, 0x2000000, URZ, 0xfc, !UPT ;  /* 0x0200000005307892 */ /* 0x000fc8000f8efc3f */
[----:B------:R-:W-:Y:S08]  /*3df0*/  @!P0 BRA `(.L_x_4951) ;  /* 0x0000000000408947 */ /* 0x000ff00003800000 */
        /* <DEDUP_REMOVED lines=16> */
.L_x_4951:
        /* <DEDUP_REMOVED lines=9> */
.L_x_5158:
[----:B------:R-:W-:Y:S05]  /*3f90*/  @!P3 BRA `(.L_x_4953) ;  /* 0x000000000004b947 */ /* 0x000fea0003800000 */
[----:B------:R-:W-:Y:S01]  /*3fa0*/  BPT.TRAP 0x1 ;  /* 0x000000040000795c */ /* 0x000fe20000300000 */
.L_x_4953:
[----:B------:R-:W-:Y:S02]  /*3fb0*/  IMAD.U32 R7, RZ, RZ, UR36 ;  /* 0x00000024ff077e24 */ /* 0x000fe4000f8e00ff */
[----:B------:R-:W-:-:S03]  /*3fc0*/  IMAD.U32 R10, RZ, RZ, UR37 ;  /* 0x00000025ff0a7e24 */ /* 0x000fc6000f8e00ff */
[----:B------:R-:W-:Y:S02]  /*3fd0*/  LEA R7, R7, UR43, 0x3 ;  /* 0x0000002b07077c11 */ /* 0x000fe4000f8e18ff */
[----:B------:R-:W-:-:S04]  /*3fe0*/  SHF.L.U32 R10, R10, 0x1f, RZ ;  /* 0x0000001f0a0a7819 */ /* 0x000fc800000006ff */
[----:B------:R1:W2:Y:S01]  /*3ff0*/  SYNCS.PHASECHK.TRANS64.TRYWAIT P0, [R7+URZ+0x28c30], R10 ;  /* 0x028c300a070075a7 */ /* 0x0002a2000800017f */
[----:B------:R-:W-:Y:S05]  /*4000*/  @!P3 BRA `(.L_x_4954) ;  /* 0x000000000004b947 */ /* 0x000fea0003800000 */
[----:B------:R-:W-:Y:S01]  /*4010*/  BPT.TRAP 0x1 ;  /* 0x000000040000795c */ /* 0x000fe20000300000 */
.L_x_4954:
[----:B--2---:R-:W-:Y:S05]  /*4020*/  @P0 BRA `(.L_x_4955) ;  /* 0x0000000000080947 */ /* 0x004fea0003800000 */
[----:B------:R-:W2:Y:S02]  /*4030*/  SYNCS.PHASECHK.TRANS64.TRYWAIT P0, [R7+URZ+0x28c30], R10 ;  /* 0x028c300a070075a7 */ /* 0x000ea4000800017f */
[----:B--2---:R-:W-:Y:S05]  /*4040*/  @!P0 BRA `(.L_x_4956) ;  /* 0x0000012000b88947 */ /* 0x004fea0003800000 */
.L_x_4955:
        /* <DEDUP_REMOVED lines=15> */
[----:B------:R-:W0:Y:S01]  /*4140*/  LDC R3, c[0x0][0x448] ;  /* 0x00011200ff037b82 */ /* 0x000e220000000800 */
[----:B------:R-:W-:Y:S01]  /*4150*/  UMOV UR7, 0x40000040 ;  /* 0x4000004000077882 */ /* 0x000fe20000000000 */
[----:B------:R-:W-:Y:S01]  /*4160*/  UMOV UR5, 0x40000040 ;  /* 0x4000004000057882 */ /* 0x000fe20000000000 */
[----:B------:R-:W-:Y:S01]  /*4170*/  ULOP3.LUT UR4, UR4, 0x3fff, URZ, 0xc0, !UPT ;  /* 0x00003fff04047892 */ /* 0x000fe2000f8ec03f */
[----:B------:R-:W-:Y:S01]  /*4180*/  UMOV UR11, 0x40000040 ;  /* 0x40000040000b7882 */ /* 0x000fe20000000000 */
[----:B------:R-:W-:-:S02]  /*4190*/  UMOV UR9, 0x40000040 ;  /* 0x4000004000097882 */ /* 0x000fc40000000000 */
[----:B------:R-:W-:Y:S01]  /*41a0*/  ULEA UR18, UR36, UR18, 0x9 ;  /* 0x0000001224127291 */ /* 0x000fe2000f8e483f */
[----:B------:R-:W3:Y:S01]  /*41b0*/  LDC.64 R8, c[0x0][0x9e0] ;  /* 0x00027800ff087b82 */ /* 0x000ee20000000a00 */
        /* <DEDUP_REMOVED lines=10> */
[----:B0-----:R-:W-:Y:S01]  /*4260*/  ISETP.NE.AND P5, PT, R3, 0x1, PT ;  /* 0x000000010300780c */ /* 0x001fe20003fa5270 */
[----:B------:R-:W-:Y:S01]  /*4270*/  VIADD R3, R185, UR40 ;  /* 0x00000028b9037c36 */ /* 0x000fe20008000000 */
[----:B------:R-:W-:Y:S02]  /*4280*/  ULDC UR20, c[0x0][0x9dc] ;  /* 0x0002770000147ab9 */ /* 0x000fe40000000800 */
[----:B------:R-:W-:Y:S01]  /*4290*/  ULOP3.LUT UR20, URZ, UR20, URZ, 0x33, !UPT ;  /* 0x000000143f147292 */ /* 0x000fe2000f8e333f */
[----:B---3--:R-:W-:-:S08]  /*42a0*/  ISETP.GE.AND P6, PT, R9, 0x1, PT ;  /* 0x000000010900780c */ /* 0x008fd00003fc6270 */
[----:B------:R-:W0:Y:S08]  /*42b0*/  @P5 LDC R4, c[0x0][0x44c] ;  /* 0x00011300ff045b82 */ /* 0x000e300000000800 */
[----:B------:R-:W3:Y:S01]  /*42c0*/  @P5 LDC R6, c[0x0][0x450] ;  /* 0x00011400ff065b82 */ /* 0x000ee20000000800 */
[----:B0-----:R-:W-:-:S04]  /*42d0*/  @P5 IMAD.HI.U32 R5, R3, R4, RZ ;  /* 0x0000000403055227 */ /* 0x001fc800078e00ff */
[----:B------:R-:W-:Y:S02]  /*42e0*/  IMAD.MOV.U32 R4, RZ, RZ, R3 ;  /* 0x000000ffff047224 */ /* 0x000fe400078e0003 */
[----:B------:R-:W-:Y:S01]  /*42f0*/  @!P4 VIADD R3, R7, 0x28c40 ;  /* 0x00028c400703c836 */ /* 0x000fe20000000000 */
[----:B---3--:R-:W-:-:S04]  /*4300*/  @P5 SHF.R.U32.HI R4, RZ, R6, R5 ;  /* 0x00000006ff045219 */ /* 0x008fc80000011605 */
[----:B------:R-:W-:Y:S01]  /*4310*/  @!P4 PRMT R3, RZ, 0x654, R3 ;  /* 0x00000654ff03c816 */ /* 0x000fe20000000003 */
[----:B------:R-:W0:Y:S01]  /*4320*/  SHFL.IDX PT, R12, R4, RZ, 0x1c1f ;  /* 0x001c1fff040c7589 */ /* 0x000e2200000e0000 */
[----:B------:R-:W-:Y:S02]  /*4330*/  WARPGROUP.DEPBAR.LE gsb0, 0x0 ;  /* 0x00008000000079c5 */ /* 0x000fe40000010000 */
[----:B------:R-:W-:-:S06]  /*4340*/  WARPGROUP.ARRIVE ;  /* 0x00000000000079c5 */ /* 0x000fcc0000000000 */
[----:B------:R-:W-:Y:S01]  /*4350*/  HGMMA.64x64x16.F32.BF16 R24, gdesc[UR4], R24, gsb0 ;  /* 0x00e00000041879f0 */ /* 0x000fe20008001818 */
[----:B------:R-:W-:Y:S01]  /*4360*/  UMOV UR6, 0xffffffc0 ;  /* 0xffffffc000067882 */ /* 0x000fe20000000000 */
[----:B------:R-:W-:Y:S01]  /*4370*/  ULDC UR7, c[0x0][0x9d8] ;  /* 0x0002760000077ab9 */ /* 0x000fe20000000800 */
[----:B------:R-:W-:Y:S01]  /*4380*/  UIMAD UR6, UR50, UR6, 0x41 ;  /* 0x00000041320674a4 */ /* 0x000fe2000f8e0206 */
[----:B------:R-:W-:Y:S02]  /*4390*/  WARPGROUP.DEPBAR.LE gsb0, 0x0 ;  /* 0x00008000000079c5 */ /* 0x000fe40000010000 */
[----:B------:R-:W-:-:S06]  /*43a0*/  WARPGROUP.ARRIVE ;  /* 0x00000000000079c5 */ /* 0x000fcc0000000000 */
[----:B------:R-:W-:Y:S01]  /*43b0*/  HGMMA.64x64x16.F32.BF16 R24, gdesc[UR8], R24, gsb0 ;  /* 0x00e00000081879f0 */ /* 0x000fe20008001818 */
[----:B------:R-:W-:Y:S02]  /*43c0*/  ULDC UR11, c[0x0][0x2f0] ;  /* 0x0000bc00000b7ab9 */ /* 0x000fe40000000800 */
[----:B------:R-:W-:Y:S02]  /*43d0*/  UIMAD UR10, UR49, UR11, UR6 ;  /* 0x0000000b310a72a4 */ /* 0x000fe4000f8e0206 */
[----:B------:R-:W-:Y:S01]  /*43e0*/  UIADD3 UR6, UR6, -0x1, URZ ;  /* 0xffffffff06067890 */ /* 0x000fe2000fffe03f */
[----:B------:R-:W-:Y:S02]  /*43f0*/  WARPGROUP.DEPBAR.LE gsb0, 0x0 ;  /* 0x00008000000079c5 */ /* 0x000fe40000010000 */
[----:B------:R-:W-:-:S06]  /*4400*/  WARPGROUP.ARRIVE ;  /* 0x00000000000079c5 */ /* 0x000fcc0000000000 */
[----:B------:R-:W-:Y:S01]  /*4410*/  HGMMA.64x64x16.F32.BF16 R24, gdesc[UR12], R24, gsb0 ;  /* 0x00e000000c1879f0 */ /* 0x000fe20008001818 */
[----:B------:R-:W-:Y:S01]  /*4420*/  ULEA UR15, UR50, 0xffffffc0, 0x6 ;  /* 0xffffffc0320f7891 */ /* 0x000fe2000f8e303f */
[----:B------:R-:W-:Y:S01]  /*4430*/  ULDC UR14, c[0x0][0x288] ;  /* 0x0000a200000e7ab9 */ /* 0x000fe20000000800 */
[----:B------:R-:W-:Y:S02]  /*4440*/  WARPGROUP.DEPBAR.LE gsb0, 0x0 ;  /* 0x00008000000079c5 */ /* 0x000fe40000010000 */
        /* <DEDUP_REMOVED lines=29> */
[----:B------:R3:W-:Y:S01]  /*4620*/  @!P4 SYNCS.ARRIVE.TRANS64.RED.A1T0 RZ, [R3+URZ], RZ ;  /* 0x000000ff03ffc9a7 */ /* 0x0007e2000810043f */
[----:B------:R-:W-:Y:S01]  /*4630*/  FMUL.FTZ R55, R55, UR7 ;  /* 0x0000000737377c20 */ /* 0x000fe20008410000 */
[----:B------:R-:W4:Y:S01]  /*4640*/  MUFU.TANH R13, R30 ;  /* 0x0000001e000d7308 */ /* 0x000f220000002400 */
[----:B------:R-:W-:Y:S01]  /*4650*/  FMUL.FTZ R31, R31, UR7 ;  /* 0x000000071f1f7c20 */ /* 0x000fe20008410000 */
[----:B------:R-:W-:Y:S01]  /*4660*/  FMUL.FTZ R34, R34, UR7 ;  /* 0x0000000722227c20 */ /* 0x000fe20008410000 */
[----:B------:R-:W-:Y:S01]  /*4670*/  UIMAD UR7, UR49, UR11, -UR15 ;  /* 0x0000000b310772a4 */ /* 0x000fe2000f8e0a0f */
[----:B---3--:R-:W-:-:S04]  /*4680*/  IMAD.U32 R3, RZ, RZ, UR10 ;  /* 0x0000000aff037e24 */ /* 0x008fc8000f8e00ff */
[----:B------:R-:W3:Y:S01]  /*4690*/  MUFU.TANH R24, R24 ;  /* 0x0000001800187308 */ /* 0x000ee20000002400 */
[----:B------:R-:W-:Y:S02]  /*46a0*/  IADD3 R11, -R2, UR7, RZ ;  /* 0x00000007020b7c10 */ /* 0x000fe4000fffe1ff */
[----:B------:R-:W-:-:S05]  /*46b0*/  IADD3 R3, R3, -UR14, -R2 ;  /* 0x8000000e03037c10 */ /* 0x000fca000fffe802 */
        /* <DEDUP_REMOVED lines=28> */
[----:B------:R5:W1:Y:S08]  /*4880*/  MUFU.TANH R15, R34 ;  /* 0x00000022000f7308 */ /* 0x000a700000002400 */
[----:B------:R2:W1:Y:S01]  /*4890*/  MUFU.TANH R14, R31 ;  /* 0x0000001f000e7308 */ /* 0x0004620000002400 */
[----:B-----5:R-:W-:-:S05]  /*48a0*/  IMAD.IADD R34, R3, 0x1, R8 ;  /* 0x0000000103227824 */ /* 0x020fca00078e0208 */
[----:B0-----:R-:W-:Y:S01]  /*48b0*/  VIADDMNMX R6, R12, R34, R11, PT ;  /* 0x000000220c067246 */ /* 0x001fe2000380010b */
[----:B--2---:R-:W-:-:S04]  /*48c0*/  VIADD R31, R3, UR20 ;  /* 0x00000014031f7c36 */ /* 0x004fc80008000000 */
[----:B------:R-:W-:Y:S01]  /*48d0*/  IMAD.IADD R3, R31, 0x1, R12 ;  /* 0x000000011f037824 */ /* 0x000fe200078e020c */
[----:B---34-:R-:W-:Y:S06]  /*48e0*/  @!P6 BRA `(.L_x_4957) ;  /* 0x000000000058e947 */ /* 0x018fec0003800000 */
[----:B------:R-:W-:Y:S01]  /*48f0*/  IMAD.U32 R5, RZ, RZ, UR49 ;  /* 0x00000031ff057e24 */ /* 0x000fe2000f8e00ff */
[----:B------:R-:W-:Y:S03]  /*4900*/  BSSY B0, `(.L_x_4958) ;  /* 0x0000010000007945 */ /* 0x000fe60003800000 */
[----:B------:R-:W-:-:S04]  /*4910*/  IMAD R5, R5, UR11, R12 ;  /* 0x0000000b05057c24 */ /* 0x000fc8000f8e020c */
[----:B------:R-:W-:-:S05]  /*4920*/  VIADD R5, R5, -UR14 ;  /* 0x8000000e05057c36 */ /* 0x000fca0008000000 */
        /* <DEDUP_REMOVED lines=9> */
.L_x_4959:
[----:B------:R-:W-:-:S13]  /*49c0*/  ISETP.NE.AND P0, PT, R9, 0x1, PT ;  /* 0x000000010900780c */ /* 0x000fda0003f05270 */
[----:B------:R-:W0:Y:S02]  /*49d0*/  @P0 LDC.64 R56, c[0x0][0x9e8] ;  /* 0x00027a00ff380b82 */ /* 0x000e240000000a00 */
[----:B0-----:R-:W-:-:S05]  /*49e0*/  @P0 IMAD.HI.U32 R12, R5, R56, RZ ;  /* 0x00000038050c0227 */ /* 0x001fca00078e00ff */
[----:B------:R-:W-:-:S07]  /*49f0*/  @P0 SHF.R.U32.HI R5, RZ, R57, R12 ;  /* 0x00000039ff050219 */ /* 0x000fce000001160c */
.L_x_4960:
[----:B------:R-:W-:Y:S05]  /*4a00*/  BSYNC B0 ;  /* 0x0000000000007941 */ /* 0x000fea0003800000 */
.L_x_4958:
[----:B------:R-:W-:-:S04]  /*4a10*/  IMAD R5, R5, R9, -UR15 ;  /* 0x8000000f05057e24 */ /* 0x000fc8000f8e0209 */
[----:B------:R-:W-:-:S05]  /*4a20*/  IMAD.IADD R12, R5, 0x1, -R2 ;  /* 0x00000001050c7824 */ /* 0x000fca00078e0a02 */
[----:B------:R-:W-:Y:S02]  /*4a30*/  VIMNMX R3, R3, R12, !PT ;  /* 0x0000000c03037248 */ /* 0x000fe40007fe0100 */
[----:B------:R-:W-:-:S07]  /*4a40*/  VIADDMNMX R6, R12, R9, R6, PT ;  /* 0x000000090c067246 */ /* 0x000fce0003800106 */
.L_x_4957:
[----:B------:R-:W-:Y:S01]  /*4a50*/  UISETP.GE.AND UP0, UPT, UR6, 0x1, UPT ;  /* 0x000000010600788c */ /* 0x000fe2000bf06270 */
[----:B------:R-:W0:Y:S01]  /*4a60*/  SHFL.IDX PT, R12, R4, 0x1, 0x1c1f ;  /* 0x003c1f00040c7f89 */ /* 0x000e2200000e0000 */
[----:B------:R-:W-:Y:S02]  /*4a70*/  UISETP.GE.AND UP1, UPT, UR6, 0x2, UPT ;  /* 0x000000020600788c */ /* 0x000fe4000bf26270 */
[----:B------:R-:W-:Y:S02]  /*4a80*/  UP2UR UR10, UPR, URZ, 0x1 ;  /* 0x000000013f0a7883 */ /* 0x000fe40008000000 */
[----:B------:R-:W-:Y:S01]  /*4a90*/  PLOP3.LUT P1, PT, PT, PT, UP0, 0x40, 0x0 ;  /* 0x000000000000781c */ /* 0x000fe20003f2e808 */
[----:B------:R-:W-:Y:S01]  /*4aa0*/  UISETP.GE.AND UP0, UPT, UR6, 0xa, UPT ;  /* 0x0000000a0600788c */ /* 0x000fe2000bf06270 */
[----:B------:R-:W-:Y:S01]  /*4ab0*/  PLOP3.LUT P0, PT, PT, PT, UP1, 0x40, 0x0 ;  /* 0x000000000000781c */ /* 0x000fe20003f0e818 */
[----:B------:R-:W-:Y:S01]  /*4ac0*/  UISETP.GE.AND UP3, UPT, UR6, 0x9, UPT ;  /* 0x000000090600788c */ /* 0x000fe2000bf66270 */
[C---:B------:R-:W-:Y:S01]  /*4ad0*/  ISETP.GT.AND P1, PT, R3.reuse, RZ, P1 ;  /* 0x000000ff0300720c */ /* 0x040fe20000f24270 */
[----:B------:R-:W-:Y:S01]  /*4ae0*/  UISETP.GE.AND UP2, UPT, UR6, 0x11, UPT ;  /* 0x000000110600788c */ /* 0x000fe2000bf46270 */
[C---:B------:R-:W-:Y:S01]  /*4af0*/  ISETP.GT.AND P0, PT, R3.reuse, 0x1, P0 ;  /* 0x000000010300780c */ /* 0x040fe20000704270 */
[----:B------:R-:W-:Y:S01]  /*4b00*/  UP2UR UR22, UPR, URZ, 0x1 ;  /* 0x000000013f167883 */ /* 0x000fe20008000000 */
[----:B------:R-:W-:Y:S01]  /*4b10*/  ISETP.LT.OR P1, PT, R6, 0x1, P1 ;  /* 0x000000010600780c */ /* 0x000fe20000f21670 */
[----:B------:R-:W-:Y:S01]  /*4b20*/  UP2UR UR7, UPR, URZ, 0x2 ;  /* 0x000000023f077883 */ /* 0x000fe20008000000 */
[----:B------:R-:W-:Y:S01]  /*4b30*/  PLOP3.LUT P2, PT, PT, PT, UP3, 0x40, 0x0 ;  /* 0x000000000000781c */ /* 0x000fe20003f4e838 */
[----:B------:R-:W-:Y:S01]  /*4b40*/  UISETP.GE.AND UP1, UPT, UR6, 0x12, UPT ;  /* 0x000000120600788c */ /* 0x000fe2000bf26270 */
[----:B------:R-:W-:Y:S01]  /*4b50*/  FSEL R38, R24, -INF , !P1 ;  /* 0xff80000018267808 */ /* 0x000fe20004800000 */
[----:B------:R-:W-:Y:S01]  /*4b60*/  UP2UR UR21, UPR, URZ, 0x8 ;  /* 0x000000083f157883 */ /* 0x000fe20008000000 */
[----:B------:R-:W-:Y:S01]  /*4b70*/  PLOP3.LUT P1, PT, PT, PT, UP0, 0x40, 0x0 ;  /* 0x000000000000781c */ /* 0x000fe20003f2e808 */
[----:B------:R-:W-:Y:S01]  /*4b80*/  UISETP.GE.AND UP0, UPT, UR6, 0x19, UPT ;  /* 0x000000190600788c */ /* 0x000fe2000bf06270 */
[C---:B------:R-:W-:Y:S01]  /*4b90*/  ISETP.LT.OR P0, PT, R6.reuse, 0x2, P0 ;  /* 0x000000020600780c */ /* 0x040fe20000701670 */
[----:B------:R-:W-:Y:S01]  /*4ba0*/  UP2UR UR23, UPR, URZ, 0x4 ;  /* 0x000000043f177883 */ /* 0x000fe20008000000 */
[C---:B------:R-:W-:Y:S01]  /*4bb0*/  ISETP.GT.AND P1, PT, R3.reuse, 0x9, P1 ;  /* 0x000000090300780c */ /* 0x040fe20000f24270 */
[----:B------:R-:W-:Y:S01]  /*4bc0*/  UP2UR UR25, UPR, URZ, 0x1 ;  /* 0x000000013f197883 */ /* 0x000fe20008000000 */
[----:B------:R-:W-:Y:S01]  /*4bd0*/  ISETP.GT.AND P2, PT, R3, 0x8, P2 ;  /* 0x000000080300780c */ /* 0x000fe20001744270 */
[----:B------:R-:W-:Y:S01]  /*4be0*/  UP2UR UR24, UPR, URZ, 0x2 ;  /* 0x000000023f187883 */ /* 0x000fe20008000000 */
[----:B------:R-:W-:Y:S01]  /*4bf0*/  FSEL R56, R25, -INF , !P0 ;  /* 0xff80000019387808 */ /* 0x000fe20004000000 */
[----:B------:R-:W-:Y:S01]  /*4c00*/  UISETP.GE.AND UP3, UPT, UR6, 0x31, UPT ;  /* 0x000000310600788c */ /* 0x000fe2000bf66270 */
[----:B------:R-:W-:Y:S01]  /*4c10*/  PLOP3.LUT P0, PT, PT, PT, UP2, 0x40, 0x0 ;  /* 0x000000000000781c */ /* 0x000fe20003f0e828 */
[----:B------:R-:W-:Y:S01]  /*4c20*/  UISETP.GE.AND UP2, UPT, UR6, 0x2a, UPT ;  /* 0x0000002a0600788c */ /* 0x000fe2000bf46270 */
[C---:B------:R-:W-:Y:S01]  /*4c30*/  ISETP.LT.OR P1, PT, R6.reuse, 0xa, P1 ;  /* 0x0000000a0600780c */ /* 0x040fe20000f21670 */
[----:B------:R-:W-:Y:S01]  /*4c40*/  UISETP.GE.AND UP4, UPT, UR6, 0x32, UPT ;  /* 0x000000320600788c */ /* 0x000fe2000bf86270 */
[----:B------:R-:W-:Y:S01]  /*4c50*/  ISETP.LT.OR P2, PT, R6, 0x9, P2 ;  /* 0x000000090600780c */ /* 0x000fe20001741670 */
[----:B------:R-:W-:Y:S01]  /*4c60*/  UISETP.GE.AND UP5, UPT, UR6, 0x39, UPT ;  /* 0x000000390600788c */ /* 0x000fe2000bfa6270 */
[----:B------:R-:W-:Y:S01]  /*4c70*/  ISETP.GT.AND P0, PT, R3, 0x10, P0 ;  /* 0x000000100300780c */ /* 0x000fe20000704270 */
[----:B------:R-:W-:Y:S01]  /*4c80*/  UISETP.GE.AND UP6, UPT, UR6, 0x3a, UPT ;  /* 0x0000003a0600788c */ /* 0x000fe2000bfc6270 */
[----:B------:R-:W-:-:S02]  /*4c90*/  FSEL R60, R29, -INF , !P1 ;  /* 0xff8000001d3c7808 */ /* 0x000fc40004800000 */
[----:B------:R-:W-:Y:S02]  /*4ca0*/  FSEL R58, R28, -INF , !P2 ;  /* 0xff8000001c3a7808 */ /* 0x000fe40005000000 */
[----:B------:R-:W-:Y:S01]  /*4cb0*/  PLOP3.LUT P1, PT, PT, PT, UP0, 0x40, 0x0 ;  /* 0x000000000000781c */ /* 0x000fe20003f2e808 */
[----:B------:R-:W-:Y:S01]  /*4cc0*/  UISETP.GE.AND UP0, UPT, UR6, 0x1a, UPT ;  /* 0x0000001a0600788c */ /* 0x000fe2000bf06270 */
[----:B------:R-:W-:Y:S01]  /*4cd0*/  PLOP3.LUT P2, PT, PT, PT, UP1, 0x40, 0x0 ;  /* 0x000000000000781c */ /* 0x000fe20003f4e818 */
[----:B------:R-:W-:Y:S01]  /*4ce0*/  UISETP.GE.AND UP1, UPT, UR6, 0x29, UPT ;  /* 0x000000290600788c */ /* 0x000fe2000bf26270 */
[----:B------:R-:W-:Y:S01]  /*4cf0*/  ISETP.LT.OR P0, PT, R6, 0x11, P0 ;  /* 0x000000110600780c */ /* 0x000fe20000701670 */
[----:B------:R-:W-:Y:S01]  /*4d00*/  UP2UR UR26, UPR, URZ, 0x1 ;  /* 0x000000013f1a7883 */ /* 0x000fe20008000000 */
[----:B------:R-:W-:Y:S02]  /*4d10*/  ISETP.GT.AND P2, PT, R3, 0x11, P2 ;  /* 0x000000110300780c */ /* 0x000fe40001744270 */
[----:B------:R-:W-:-:S02]  /*4d20*/  FSEL R62, R32, -INF , !P0 ;  /* 0xff800000203e7808 */ /* 0x000fc40004000000 */
[----:B------:R-:W-:Y:S01]  /*4d30*/  PLOP3.LUT P0, PT, PT, PT, UP0, 0x40, 0x0 ;  /* 0x000000000000781c */ /* 0x000fe20003f0e808 */
[----:B------:R-:W-:Y:S01]  /*4d40*/  UISETP.GE.AND UP0, UPT, UR6, 0x21, UPT ;  /* 0x000000210600788c */ /* 0x000fe2000bf06270 */
[C---:B------:R-:W-:Y:S02]  /*4d50*/  ISETP.LT.OR P2, PT, R6.reuse, 0x12, P2 ;  /* 0x000000120600780c */ /* 0x040fe40001741670 */
[----:B------:R-:W-:Y:S01]  /*4d60*/  ISETP.GT.AND P1, PT, R3, 0x18, P1 ;  /* 0x000000180300780c */ /* 0x000fe20000f24270 */
[----:B------:R-:W-:Y:S01]  /*4d70*/  UP2UR UR27, UPR, URZ, 0x1 ;  /* 0x000000013f1b7883 */ /* 0x000fe20008000000 */
[----:B------:R-:W-:Y:S02]  /*4d80*/  FSEL R64, R33, -INF , !P2 ;  /* 0xff80000021407808 */ /* 0x000fe40005000000 */
[----:B------:R-:W-:Y:S01]  /*4d90*/  PLOP3.LUT P2, PT, PT, PT, UP0, 0x40, 0x0 ;  /* 0x000000000000781c */ /* 0x000fe20003f4e808 */
[----:B------:R-:W-:Y:S01]  /*4da0*/  UISETP.GE.AND UP0, UPT, UR6, 0x22, UPT ;  /* 0x000000220600788c */ /* 0x000fe2000bf06270 */
[----:B------:R-:W-:-:S02]  /*4db0*/  ISETP.LT.OR P1, PT, R6, 0x19, P1 ;  /* 0x000000190600780c */ /* 0x000fc40000f21670 */
[C---:B------:R-:W-:Y:S02]  /*4dc0*/  ISETP.GT.AND P0, PT, R3.reuse, 0x19, P0 ;  /* 0x000000190300780c */ /* 0x040fe40000704270 */
[----:B------:R-:W-:Y:S02]  /*4dd0*/  FSEL R66, R36, -INF , !P1 ;  /* 0xff80000024427808 */ /* 0x000fe40004800000 */
[----:B------:R-:W-:Y:S02]  /*4de0*/  PLOP3.LUT P1, PT, PT, PT, UP0, 0x40, 0x0 ;  /* 0x000000000000781c */ /* 0x000fe40003f2e808 */
[C---:B------:R-:W-:Y:S02]  /*4df0*/  ISETP.GT.AND P2, PT, R3.reuse, 0x20, P2 ;  /* 0x000000200300780c */ /* 0x040fe40001744270 */
[----:B------:R-:W-:Y:S02]  /*4e00*/  ISETP.GT.AND P1, PT, R3, 0x21, P1 ;  /* 0x000000210300780c */ /* 0x000fe40000f24270 */
[----:B------:R-:W-:-:S02]  /*4e10*/  ISETP.LT.OR P0, PT, R6, 0x1a, P0 ;  /* 0x0000001a0600780c */ /* 0x000fc40000701670 */
[C---:B------:R-:W-:Y:S02]  /*4e20*/  ISETP.LT.OR P2, PT, R6.reuse, 0x21, P2 ;  /* 0x000000210600780c */ /* 0x040fe40001741670 */
[----:B------:R-:W-:Y:S02]  /*4e30*/  ISETP.LT.OR P1, PT, R6, 0x22, P1 ;  /* 0x000000220600780c */ /* 0x000fe40000f21670 */
[----:B------:R-:W-:Y:S02]  /*4e40*/  FSEL R68, R37, -INF , !P0 ;  /* 0xff80000025447808 */ /* 0x000fe40004000000 */
[----:B------:R-:W-:Y:S02]  /*4e50*/  FSEL R70, R40, -INF , !P2 ;  /* 0xff80000028467808 */ /* 0x000fe40005000000 */
[----:B------:R-:W-:Y:S02]  /*4e60*/  FSEL R72, R41, -INF , !P1 ;  /* 0xff80000029487808 */ /* 0x000fe40004800000 */
[----:B------:R-:W-:-:S02]  /*4e70*/  PLOP3.LUT P0, PT, PT, PT, UP1, 0x40, 0x0 ;  /* 0x000000000000781c */ /* 0x000fc40003f0e818 */
[----:B------:R-:W-:Y:S02]  /*4e80*/  PLOP3.LUT P2, PT, PT, PT, UP2, 0x40, 0x0 ;  /* 0x000000000000781c */ /* 0x000fe40003f4e828 */
[----:B------:R-:W-:Y:S02]  /*4e90*/  PLOP3.LUT P1, PT, PT, PT, UP3, 0x40, 0x0 ;  /* 0x000000000000781c */ /* 0x000fe40003f2e838 */
[C---:B------:R-:W-:Y:S02]  /*4ea0*/  ISETP.GT.AND P0, PT, R3.reuse, 0x28, P0 ;  /* 0x000000280300780c */ /* 0x040fe40000704270 */
        /* <DEDUP_REMOVED lines=13> */
[----:B------:R-:W-:Y:S01]  /*4f80*/  ISETP.GT.AND P1, PT, R3, 0x39, P1 ;  /* 0x000000390300780c */ /* 0x000fe20000f24270 */
[----:B0-----:R-:W-:Y:S01]  /*4f90*/  IMAD.IADD R3, R31, 0x1, R12 ;  /* 0x000000011f037824 */ /* 0x001fe200078e020c */
[----:B------:R-:W-:-:S02]  /*4fa0*/  ISETP.LT.OR P0, PT, R6, 0x32, P0 ;  /* 0x000000320600780c */ /* 0x000fc40000701670 */
[C---:B------:R-:W-:Y:S02]  /*4fb0*/  ISETP.LT.OR P2, PT, R6.reuse, 0x39, P2 ;  /* 0x000000390600780c */ /* 0x040fe40001741670 */
[----:B------:R-:W-:Y:S02]  /*4fc0*/  ISETP.LT.OR P1, PT, R6, 0x3a, P1 ;  /* 0x0000003a0600780c */ /* 0x000fe40000f21670 */
[----:B------:R-:W-:Y:S02]  /*4fd0*/  VIADDMNMX R4, R12, R34, R11, PT ;  /* 0x000000220c047246 */ /* 0x000fe4000380010b */
[----:B------:R-:W-:Y:S02]  /*4fe0*/  FSEL R76, R49, -INF , !P0 ;  /* 0xff800000314c7808 */ /* 0x000fe40004000000 */
[----:B------:R-:W-:Y:S02]  /*4ff0*/  FSEL R52, R52, -INF , !P2 ;  /* 0xff80000034347808 */ /* 0x000fe40005000000 */
[----:B------:R-:W-:Y:S01]  /*5000*/  FSEL R78, R53, -INF , !P1 ;  /* 0xff800000354e7808 */ /* 0x000fe20004800000 */
[----:B------:R-:W-:Y:S06]  /*5010*/  @!P6 BRA `(.L_x_4961) ;  /* 0x000000000058e947 */ /* 0x000fec0003800000 */
        /* <DEDUP_REMOVED lines=13> */
.L_x_4963:
[----:B------:R-:W-:-:S13]  /*50f0*/  ISETP.NE.AND P0, PT, R9, 0x1, PT ;  /* 0x000000010900780c */ /* 0x000fda0003f05270 */
[----:B------:R-:W0:Y:S02]  /*5100*/  @P0 LDC.64 R24, c[0x0][0x9e8] ;  /* 0x00027a00ff180b82 */ /* 0x000e240000000a00 */
[----:B0-----:R-:W-:-:S05]  /*5110*/  @P0 IMAD.HI.U32 R6, R5, R24, RZ ;  /* 0x0000001805060227 */ /* 0x001fca00078e00ff */
[----:B------:R-:W-:-:S07]  /*5120*/  @P0 SHF.R.U32.HI R5, RZ, R25, R6 ;  /* 0x00000019ff050219 */ /* 0x000fce0000011606 */
.L_x_4964:
[----:B------:R-:W-:Y:S05]  /*5130*/  BSYNC B0 ;  /* 0x0000000000007941 */ /* 0x000fea0003800000 */
.L_x_4962:
[----:B------:R-:W-:-:S04]  /*5140*/  IMAD R5, R5, R9, -UR15 ;  /* 0x8000000f05057e24 */ /* 0x000fc8000f8e0209 */
[----:B------:R-:W-:-:S05]  /*5150*/  IMAD.IADD R6, R5, 0x1, -R2 ;  /* 0x0000000105067824 */ /* 0x000fca00078e0a02 */
[----:B------:R-:W-:Y:S02]  /*5160*/  VIMNMX R3, R3, R6, !PT ;  /* 0x0000000603037248 */ /* 0x000fe40007fe0100 */
[----:B------:R-:W-:-:S07]  /*5170*/  VIADDMNMX R4, R6, R9, R4, PT ;  /* 0x0000000906047246 */ /* 0x000fce0003800104 */
.L_x_4961:
[----:B------:R-:W-:Y:S01]  /*5180*/  FMNMX.FTZ R5, R38, R56, !PT ;  /* 0x0000003826057209 */ /* 0x000fe20007810000 */
[----:B------:R-:W-:Y:S01]  /*5190*/  UP2UR UR6, UPR, URZ, 0x4 ;  /* 0x000000043f067883 */ /* 0x000fe20008000000 */
[----:B------:R-:W-:Y:S01]  /*51a0*/  BAR.SYNC.DEFER_BLOCKING 0xf, 0x100 ;  /* 0x03c4000000007b1d */ /* 0x000fe20000010000 */
[----:B------:R-:W-:Y:S01]  /*51b0*/  UISETP.NE.AND UP2, UPT, UR7, URZ, UPT ;  /* 0x0000003f0700728c */ /* 0x000fe2000bf45270 */
[----:B------:R-:W-:Y:S01]  /*51c0*/  FMNMX.FTZ R5, R58, R5, !PT ;  /* 0x000000053a057209 */ /* 0x000fe20007810000 */
[----:B------:R-:W-:Y:S02]  /*51d0*/  UP2UR UR7, UPR, URZ, 0x8 ;  /* 0x000000083f077883 */ /* 0x000fe40008000000 */
[----:B------:R-:W-:Y:S01]  /*51e0*/  UISETP.NE.AND UP3, UPT, UR10, URZ, UPT ;  /* 0x0000003f0a00728c */ /* 0x000fe2000bf65270 */
[----:B------:R-:W-:Y:S01]  /*51f0*/  FMNMX.FTZ R5, R60, R5, !PT ;  /* 0x000000053c057209 */ /* 0x000fe20007810000 */
[----:B------:R-:W-:Y:S01]  /*5200*/  UP2UR UR15, UPR, URZ, 0x10 ;  /* 0x000000103f0f7883 */ /* 0x000fe20008000000 */
[----:B------:R-:W-:Y:S01]  /*5210*/  PLOP3.LUT P0, PT, PT, PT, UP2, 0x40, 0x0 ;  /* 0x000000000000781c */ /* 0x000fe20003f0e828 */
[----:B------:R-:W-:Y:S01]  /*5220*/  ULDC UR10, c[0x0][0x988] ;  /* 0x00026200000a7ab9 */ /* 0x000fe20000000800 */
[----:B------:R-:W-:Y:S01]  /*5230*/  FMNMX.FTZ R5, R62, R5, !PT ;  /* 0x000000053e057209 */ /* 0x000fe20007810000 */
[----:B------:R-:W-:Y:S01]  /*5240*/  UISETP.NE.AND UP4, UPT, UR21, URZ, UPT ;  /* 0x0000003f1500728c */ /* 0x000fe2000bf85270 */
[----:B------:R-:W-:Y:S01]  /*5250*/  PLOP3.LUT P1, PT, PT, PT, UP3, 0x40, 0x0 ;  /* 0x000000000000781c */ /* 0x000fe20003f2e838 */
[----:B------:R-:W-:Y:S01]  /*5260*/  UP2UR UR18, UPR, URZ, 0x20 ;  /* 0x000000203f127883 */ /* 0x000fe20008000000 */
[----:B------:R-:W-:Y:S01]  /*5270*/  FMNMX.FTZ R5, R64, R5, !PT ;  /* 0x0000000540057209 */ /* 0x000fe20007810000 */
[----:B------:R-:W-:Y:S01]  /*5280*/  UISETP.NE.AND UP5, UPT, UR22, URZ, UPT ;  /* 0x0000003f1600728c */ /* 0x000fe2000bfa5270 */
[C---:B------:R-:W-:Y:S01]  /*5290*/  ISETP.GT.AND P1, PT, R3.reuse, RZ, P1 ;  /* 0x000000ff0300720c */ /* 0x040fe20000f24270 */
[----:B------:R-:W-:Y:S01]  /*52a0*/  UISETP.NE.AND UP2, UPT, UR23, URZ, UPT ;  /* 0x0000003f1700728c */ /* 0x000fe2000bf45270 */
[----:B------:R-:W-:Y:S01]  /*52b0*/  FMNMX.FTZ R5, R66, R5, !PT ;  /* 0x0000000542057209 */ /* 0x000fe20007810000 */
[----:B------:R-:W-:Y:S01]  /*52c0*/  UISETP.NE.AND UP3, UPT, UR24, URZ, UPT ;  /* 0x0000003f1800728c */ /* 0x000fe2000bf65270 */
[----:B------:R-:W-:Y:S01]  /*52d0*/  ISETP.LT.OR P1, PT, R4, 0x1, P1 ;  /* 0x000000010400780c */ /* 0x000fe20000f21670 */
[----:B------:R-:W-:Y:S01]  /*52e0*/  UP2UR UR19, UPR, URZ, 0x40 ;  /* 0x000000403f137883 */ /* 0x000fe20008000000 */
[----:B------:R-:W-:Y:S01]  /*52f0*/  FMNMX.FTZ R5, R68, R5, !PT ;  /* 0x0000000544057209 */ /* 0x000fe20007810000 */
[----:B------:R-:W-:Y:S01]  /*5300*/  UISETP.NE.AND UP6, UPT, UR27, URZ, UPT ;  /* 0x0000003f1b00728c */ /* 0x000fe2000bfc5270 */
[----:B------:R-:W-:-:S02]  /*5310*/  ISETP.GT.AND P0, PT, R3, 0x1, P0 ;  /* 0x000000010300780c */ /* 0x000fc40000704270 */
[----:B------:R-:W-:Y:S02]  /*5320*/  FMNMX.FTZ R5, R70, R5, !PT ;  /* 0x0000000546057209 */ /* 0x000fe40007810000 */
[----:B------:R-:W-:Y:S02]  /*5330*/  ISETP.LT.OR P0, PT, R4, 0x2, P0 ;  /* 0x000000020400780c */ /* 0x000fe40000701670 */
        /* <DEDUP_REMOVED lines=8> */
[----:B0-----:R-:W-:-:S05]  /*53c0*/  FMNMX.FTZ R12, R6, R5, !PT ;  /* 0x00000005060c7209 */ /* 0x001fca0007810000 */
[----:B------:R-:W0:Y:S02]  /*53d0*/  SHFL.BFLY PT, R5, R12, 0x1, 0x1f ;  /* 0x0c201f000c057f89 */ /* 0x000e2400000e0000 */
[----:B0-----:R-:W-:Y:S02]  /*53e0*/  FMNMX.FTZ R5, R12, R5, !PT ;  /* 0x000000050c057209 */ /* 0x001fe40007810000 */
[----:B------:R-:W-:Y:S02]  /*53f0*/  FSEL R12, R27, -INF , !P0 ;  /* 0xff8000001b0c7808 */ /* 0x000fe40004000000 */
[C---:B------:R-:W-:Y:S01]  /*5400*/  FSETP.NEU.FTZ.AND P2, PT, R5.reuse, -INF , PT ;  /* 0xff8000000500780b */ /* 0x040fe20003f5d000 */
[----:B------:R-:W-:Y:S01]  /*5410*/  FMUL.FTZ R11, R5, UR10 ;  /* 0x0000000a050b7c20 */ /* 0x000fe20008410000 */
[----:B------:R-:W-:Y:S01]  /*5420*/  PLOP3.LUT P0, PT, PT, PT, UP2, 0x40, 0x0 ;  /* 0x000000000000781c */ /* 0x000fe20003f0e828 */
[----:B------:R-:W-:-:S03]  /*5430*/  UISETP.NE.AND UP2, UPT, UR6, URZ, UPT ;  /* 0x0000003f0600728c */ /* 0x000fc6000bf45270 */
[----:B------:R-:W-:Y:S02]  /*5440*/  FSEL R33, R11, RZ, P2 ;  /* 0x000000ff0b217208 */ /* 0x000fe40001000000 */
[----:B------:R-:W-:Y:S01]  /*5450*/  PLOP3.LUT P2, PT, PT, PT, UP4, 0x40, 0x0 ;  /* 0x000000000000781c */ /* 0x000fe20003f4e848 */
[----:B------:R-:W-:Y:S01]  /*5460*/  UISETP.NE.AND UP4, UPT, UR25, URZ, UPT ;  /* 0x0000003f1900728c */ /* 0x000fe2000bf85270 */
[----:B------:R-:W-:Y:S01]  /*5470*/  FSEL R11, R26, -INF , !P1 ;  /* 0xff8000001a0b7808 */ /* 0x000fe20004800000 */
[--C-:B------:R-:W-:Y:S01]  /*5480*/  FFMA.FTZ R32, R38, UR10, -R33.reuse ;  /* 0x0000000a26207c23 */ /* 0x100fe20008010821 */
[----:B------:R-:W-:Y:S01]  /*5490*/  PLOP3.LUT P1, PT, PT, PT, UP5, 0x40, 0x0 ;  /* 0x000000000000781c */ /* 0x000fe20003f2e858 */
[----:B------:R-:W-:Y:S01]  /*54a0*/  UISETP.NE.AND UP5, UPT, UR26, URZ, UPT ;  /* 0x0000003f1a00728c */ /* 0x000fe2000bfa5270 */
[C---:B------:R-:W-:Y:S01]  /*54b0*/  ISETP.GT.AND P2, PT, R3.reuse, 0x8, P2 ;  /* 0x000000080300780c */ /* 0x040fe20001744270 */
[----:B------:R0:W-:Y:S01]  /*54c0*/  MUFU.EX2 R152, R32 ;  /* 0x0000002000987308 */ /* 0x0001e20000000800 */
[----:B------:R-:W-:Y:S01]  /*54d0*/  ISETP.GT.AND P1, PT, R3, 0x9, P1 ;  /* 0x000000090300780c */ /* 0x000fe20000f24270 */
[--C-:B------:R-:W-:Y:S01]  /*54e0*/  FFMA.FTZ R36, R60, UR10, -R33.reuse ;  /* 0x0000000a3c247c23 */ /* 0x100fe20008010821 */
[----:B------:R-:W-:Y:S01]  /*54f0*/  ISETP.LT.OR P2, PT, R4, 0x9, P2 ;  /* 0x000000090400780c */ /* 0x000fe20001741670 */
[--C-:B------:R-:W-:Y:S01]  /*5500*/  FFMA.FTZ R34, R56, UR10, -R33.reuse ;  /* 0x0000000a38227c23 */ /* 0x100fe20008010821 */
[----:B------:R-:W-:Y:S01]  /*5510*/  ISETP.LT.OR P1, PT, R4, 0xa, P1 ;  /* 0x0000000a0400780c */ /* 0x000fe20000f21670 */
[--C-:B------:R-:W-:Y:S01]  /*5520*/  FFMA.FTZ R38, R62, UR10, -R33.reuse ;  /* 0x0000000a3e267c23 */ /* 0x100fe20008010821 */
[----:B------:R-:W-:Y:S01]  /*5530*/  FSEL R13, R13, -INF , !P2 ;  /* 0xff8000000d0d7808 */ /* 0x000fe20005000000 */
[----:B------:R2:W-:Y:S01]  /*5540*/  MUFU.EX2 R37, R36 ;  /* 0x0000002400257308 */ /* 0x0005e20000000800 */
[----:B------:R-:W-:Y:S01]  /*5550*/  PLOP3.LUT P2, PT, PT, PT, UP3, 0x40, 0x0 ;  /* 0x000000000000781c */ /* 0x000fe20003f4e838 */
[----:B------:R-:W-:Y:S01]  /*5560*/  UISETP.NE.AND UP3, UPT, UR7, URZ, UPT ;  /* 0x0000003f0700728c */ /* 0x000fe2000bf65270 */
[----:B------:R-:W-:Y:S01]  /*5570*/  ISETP.GT.AND P0, PT, R3, 0x10, P0 ;  /* 0x000000100300780c */ /* 0x000fe20000704270 */
[--C-:B0-----:R-:W-:Y:S01]  /*5580*/  FFMA.FTZ R32, R58, UR10, -R33.reuse ;  /* 0x0000000a3a207c23 */ /* 0x101fe20008010821 */
[----:B-1----:R-:W-:Y:S01]  /*5590*/  FSEL R14, R14, -INF , !P1 ;  /* 0xff8000000e0e7808 */ /* 0x002fe20004800000 */
[--C-:B------:R-:W-:Y:S01]  /*55a0*/  FFMA.FTZ R40, R66, UR10, -R33.reuse ;  /* 0x0000000a42287c23 */ /* 0x100fe20008010821 */
[----:B------:R-:W-:Y:S01]  /*55b0*/  PLOP3.LUT P1, PT, PT, PT, UP4, 0x40, 0x0 ;  /* 0x000000000000781c */ /* 0x000fe20003f2e848 */
[----:B------:R-:W-:Y:S01]  /*55c0*/  UISETP.NE.AND UP4, UPT, UR15, URZ, UPT ;  /* 0x0000003f0f00728c */ /* 0x000fe2000bf85270 */
[----:B------:R-:W-:Y:S01]  /*55d0*/  FMNMX.FTZ R6, R11, R12, !PT ;  /* 0x0000000c0b067209 */ /* 0x000fe20007810000 */
[----:B------:R-:W-:Y:S01]  /*55e0*/  MUFU.EX2 R154, R32 ;  /* 0x00000020009a7308 */ /* 0x000fe20000000800 */
[----:B------:R-:W-:Y:S01]  /*55f0*/  ISETP.LT.OR P0, PT, R4, 0x11, P0 ;  /* 0x000000110400780c */ /* 0x000fe20000701670 */
[--C-:B--2---:R-:W-:Y:S01]  /*5600*/  FFMA.FTZ R36, R72, UR10, -R33.reuse ;  /* 0x0000000a48247c23 */ /* 0x104fe20008010821 */
[C---:B------:R-:W-:Y:S01]  /*5610*/  ISETP.GT.AND P2, PT, R3.reuse, 0x11, P2 ;  /* 0x000000110300780c */ /* 0x040fe20001744270 */
[----:B------:R-:W-:Y:S01]  /*5620*/  FFMA.FTZ R41, R68, UR10, -R33 ;  /* 0x0000000a44297c23 */ /* 0x000fe20008010821 */
[----:B------:R-:W-:-:S02]  /*5630*/  ISETP.GT.AND P1, PT, R3, 0x18, P1 ;  /* 0x000000180300780c */ /* 0x000fc40000f24270 */
[----:B------:R-:W-:Y:S01]  /*5640*/  FMNMX.FTZ R25, R13, R6, !PT ;  /* 0x000000060d197209 */ /* 0x000fe20007810000 */
[----:B------:R0:W-:Y:S01]  /*5650*/  MUFU.EX2 R35, R34 ;  /* 0x0000002200237308 */ /* 0x0001e20000000800 */
[----:B------:R-:W-:Y:S02]  /*5660*/  FSEL R15, R15, -INF , !P0 ;  /* 0xff8000000f0f7808 */ /* 0x000fe40004000000 */
[C---:B------:R-:W-:Y:S02]  /*5670*/  ISETP.LT.OR P2, PT, R4.reuse, 0x12, P2 ;  /* 0x000000120400780c */ /* 0x040fe40001741670 */
[----:B------:R-:W-:Y:S01]  /*5680*/  PLOP3.LUT P0, PT, PT, PT, UP5, 0x40, 0x0 ;  /* 0x000000000000781c */ /* 0x000fe20003f0e858 */
[----:B------:R-:W-:Y:S01]  /*5690*/  UISETP.NE.AND UP5, UPT, UR18, URZ, UPT ;  /* 0x0000003f1200728c */ /* 0x000fe2000bfa5270 */
[----:B------:R-:W-:Y:S01]  /*56a0*/  ISETP.LT.OR P1, PT, R4, 0x19, P1 ;  /* 0x000000190400780c */ /* 0x000fe20000f21670 */
[----:B------:R-:W-:Y:S01]  /*56b0*/  MUFU.EX2 R38, R38 ;  /* 0x0000002600267308 */ /* 0x000fe20000000800 */
[----:B------:R-:W-:Y:S01]  /*56c0*/  FMNMX.FTZ R6, R14, R25, !PT ;  /* 0x000000190e067209 */ /* 0x000fe20007810000 */
[----:B0-----:R-:W-:Y:S01]  /*56d0*/  FFMA.FTZ R34, R64, UR10, -R33 ;  /* 0x0000000a40227c23 */ /* 0x001fe20008010821 */
[----:B------:R-:W-:-:S02]  /*56e0*/  FSEL R20, R20, -INF , !P2 ;  /* 0xff80000014147808 */ /* 0x000fc40005000000 */
[----:B------:R-:W-:Y:S01]  /*56f0*/  PLOP3.LUT P2, PT, PT, PT, UP6, 0x40, 0x0 ;  /* 0x000000000000781c */ /* 0x000fe20003f4e868 */
[----:B------:R-:W-:Y:S01]  /*5700*/  UISETP.NE.AND UP6, UPT, UR19, URZ, UPT ;  /* 0x0000003f1300728c */ /* 0x000fe2000bfc5270 */
[----:B------:R-:W-:Y:S01]  /*5710*/  ISETP.GT.AND P0, PT, R3, 0x19, P0 ;  /* 0x000000190300780c */ /* 0x000fe20000704270 */
[----:B------:R-:W-:Y:S01]  /*5720*/  MUFU.EX2 R40, R40 ;  /* 0x0000002800287308 */ /* 0x000fe20000000800 */
[----:B------:R-:W-:Y:S02]  /*5730*/  FSEL R21, R21, -INF , !P1 ;  /* 0xff80000015157808 */ /* 0x000fe40004800000 */
[----:B------:R-:W-:Y:S02]  /*5740*/  FMNMX.FTZ R27, R15, R6, !PT ;  /* 0x000000060f1b7209 */ /* 0x000fe40007810000 */
[----:B------:R-:W-:Y:S02]  /*5750*/  PLOP3.LUT P1, PT, PT, PT, UP0, 0x40, 0x0 ;  /* 0x000000000000781c */ /* 0x000fe40003f2e808 */
[----:B------:R-:W-:Y:S01]  /*5760*/  ISETP.GT.AND P2, PT, R3, 0x20, P2 ;  /* 0x000000200300780c */ /* 0x000fe20001744270 */
[----:B------:R-:W-:Y:S01]  /*5770*/  MUFU.EX2 R41, R41 ;  /* 0x0000002900297308 */ /* 0x000fe20000000800 */
[----:B------:R-:W-:-:S02]  /*5780*/  ISETP.LT.OR P0, PT, R4, 0x1a, P0 ;  /* 0x0000001a0400780c */ /* 0x000fc40000701670 */
[----:B------:R-:W-:Y:S02]  /*5790*/  FMNMX.FTZ R6, R20, R27, !PT ;  /* 0x0000001b14067209 */ /* 0x000fe40007810000 */
[----:B------:R-:W-:Y:S02]  /*57a0*/  ISETP.GT.AND P1, PT, R3, 0x21, P1 ;  /* 0x000000210300780c */ /* 0x000fe40000f24270 */
[----:B------:R-:W-:Y:S02]  /*57b0*/  ISETP.LT.OR P2, PT, R4, 0x21, P2 ;  /* 0x000000210400780c */ /* 0x000fe40001741670 */
[----:B------:R-:W-:Y:S02]  /*57c0*/  FSEL R24, R39, -INF , !P0 ;  /* 0xff80000027187808 */ /* 0x000fe40004000000 */
[----:B------:R-:W-:Y:S01]  /*57d0*/  PLOP3.LUT P0, PT, PT, PT, UP1, 0x40, 0x0 ;  /* 0x000000000000781c */ /* 0x000fe20003f0e818 */
[----:B------:R0:W1:Y:S01]  /*57e0*/  MUFU.EX2 R39, R34 ;  /* 0x0000002200277308 */ /* 0x0000620000000800 */
[----:B------:R-:W-:-:S02]  /*57f0*/  FMNMX.FTZ R29, R21, R6, !PT ;  /* 0x00000006151d7209 */ /* 0x000fc40007810000 */
[----:B------:R-:W-:Y:S02]  /*5800*/  ISETP.LT.OR P1, PT, R4, 0x22, P1 ;  /* 0x000000220400780c */ /* 0x000fe40000f21670 */
[----:B------:R-:W-:Y:S01]  /*5810*/  FSEL R25, R42, -INF , !P2 ;  /* 0xff8000002a197808 */ /* 0x000fe20005000000 */
[--C-:B------:R-:W-:Y:S01]  /*5820*/  FFMA.FTZ R42, R70, UR10, -R33.reuse ;  /* 0x0000000a462a7c23 */ /* 0x100fe20008010821 */
[----:B------:R-:W-:Y:S02]  /*5830*/  PLOP3.LUT P2, PT, PT, PT, UP2, 0x40, 0x0 ;  /* 0x000000000000781c */ /* 0x000fe40003f4e828 */
[----:B------:R-:W-:Y:S01]  /*5840*/  ISETP.GT.AND P0, PT, R3, 0x28, P0 ;  /* 0x000000280300780c */ /* 0x000fe20000704270 */
[--C-:B0-----:R-:W-:Y:S01]  /*5850*/  FFMA.FTZ R34, R44, UR10, -R33.reuse ;  /* 0x0000000a2c227c23 */ /* 0x101fe20008010821 */
[----:B------:R-:W-:Y:S01]  /*5860*/  FMNMX.FTZ R6, R24, R29, !PT ;  /* 0x0000001d18067209 */ /* 0x000fe20007810000 */
[----:B------:R-:W-:Y:S01]  /*5870*/  FFMA.FTZ R44, R74, UR10, -R33 ;  /* 0x0000000a4a2c7c23 */ /* 0x000fe20008010821 */
[----:B------:R-:W-:Y:S01]  /*5880*/  FSEL R26, R43, -INF , !P1 ;  /* 0xff8000002b1a7808 */ /* 0x000fe20004800000 */
[----:B------:R-:W-:Y:S01]  /*5890*/  MUFU.EX2 R42, R42 ;  /* 0x0000002a002a7308 */ /* 0x000fe20000000800 */
[----:B------:R-:W-:-:S02]  /*58a0*/  PLOP3.LUT P1, PT, PT, PT, UP3, 0x40, 0x0 ;  /* 0x000000000000781c */ /* 0x000fc40003f2e838 */
[----:B------:R-:W-:Y:S02]  /*58b0*/  ISETP.GT.AND P2, PT, R3, 0x29, P2 ;  /* 0x000000290300780c */ /* 0x000fe40001744270 */
[C---:B------:R-:W-:Y:S02]  /*58c0*/  ISETP.LT.OR P0, PT, R4.reuse, 0x29, P0 ;  /* 0x000000290400780c */ /* 0x040fe40000701670 */
[----:B------:R-:W-:Y:S01]  /*58d0*/  FMNMX.FTZ R31, R25, R6, !PT ;  /* 0x00000006191f7209 */ /* 0x000fe20007810000 */
[----:B------:R-:W-:Y:S01]  /*58e0*/  MUFU.EX2 R43, R36 ;  /* 0x00000024002b7308 */ /* 0x000fe20000000800 */
[----:B------:R-:W-:Y:S02]  /*58f0*/  ISETP.GT.AND P1, PT, R3, 0x30, P1 ;  /* 0x000000300300780c */ /* 0x000fe40000f24270 */
[----:B------:R-:W-:Y:S02]  /*5900*/  ISETP.LT.OR P2, PT, R4, 0x2a, P2 ;  /* 0x0000002a0400780c */ /* 0x000fe40001741670 */
[----:B------:R-:W-:Y:S01]  /*5910*/  FSEL R27, R46, -INF , !P0 ;  /* 0xff8000002e1b7808 */ /* 0x000fe20004000000 */
[----:B------:R-:W-:Y:S01]  /*5920*/  FFMA.FTZ R46, R48, UR10, -R33 ;  /* 0x0000000a302e7c23 */ /* 0x000fe20008010821 */
[----:B------:R-:W-:Y:S01]  /*5930*/  PLOP3.LUT P0, PT, PT, PT, UP4, 0x40, 0x0 ;  /* 0x000000000000781c */ /* 0x000fe20003f0e848 */
[----:B------:R-:W-:Y:S01]  /*5940*/  MUFU.EX2 R45, R44 ;  /* 0x0000002c002d7308 */ /* 0x000fe20000000800 */
[----:B------:R-:W-:-:S02]  /*5950*/  FMNMX.FTZ R6, R26, R31, !PT ;  /* 0x0000001f1a067209 */ /* 0x000fc40007810000 */
[----:B------:R-:W-:Y:S02]  /*5960*/  ISETP.LT.OR P1, PT, R4, 0x31, P1 ;  /* 0x000000310400780c */ /* 0x000fe40000f21670 */
[----:B------:R-:W-:Y:S01]  /*5970*/  FSEL R28, R47, -INF , !P2 ;  /* 0xff8000002f1c7808 */ /* 0x000fe20005000000 */
[----:B------:R-:W-:Y:S01]  /*5980*/  FFMA.FTZ R47, R76, UR10, -R33 ;  /* 0x0000000a4c2f7c23 */ /* 0x000fe20008010821 */
[----:B------:R-:W-:Y:S01]  /*5990*/  PLOP3.LUT P2, PT, PT, PT, UP5, 0x40, 0x0 ;  /* 0x000000000000781c */ /* 0x000fe20003f4e858 */
[----:B------:R-:W0:Y:S01]  /*59a0*/  MUFU.EX2 R34, R34 ;  /* 0x0000002200227308 */ /* 0x000e220000000800 */
[----:B------:R-:W-:Y:S02]  /*59b0*/  ISETP.GT.AND P0, PT, R3, 0x31, P0 ;  /* 0x000000310300780c */ /* 0x000fe40000704270 */
[----:B------:R-:W-:Y:S02]  /*59c0*/  FMNMX.FTZ R31, R27, R6, !PT ;  /* 0x000000061b1f7209 */ /* 0x000fe40007810000 */
[----:B------:R-:W-:-:S02]  /*59d0*/  FSEL R29, R50, -INF , !P1 ;  /* 0xff800000321d7808 */ /* 0x000fc40004800000 */
[----:B------:R-:W-:Y:S01]  /*59e0*/  PLOP3.LUT P1, PT, PT, PT, UP6, 0x40, 0x0 ;  /* 0x000000000000781c */ /* 0x000fe20003f2e868 */
[----:B------:R-:W-:Y:S01]  /*59f0*/  MUFU.EX2 R46, R46 ;  /* 0x0000002e002e7308 */ /* 0x000fe20000000800 */
[C---:B------:R-:W-:Y:S02]  /*5a00*/  ISETP.GT.AND P2, PT, R3.reuse, 0x38, P2 ;  /* 0x000000380300780c */ /* 0x040fe40001744270 */
[----:B------:R-:W-:Y:S02]  /*5a10*/  ISETP.LT.OR P0, PT, R4, 0x32, P0 ;  /* 0x000000320400780c */ /* 0x000fe40000701670 */
[----:B------:R-:W-:Y:S02]  /*5a20*/  FMNMX.FTZ R6, R28, R31, !PT ;  /* 0x0000001f1c067209 */ /* 0x000fe40007810000 */
[----:B------:R-:W-:Y:S01]  /*5a30*/  ISETP.GT.AND P1, PT, R3, 0x39, P1 ;  /* 0x000000390300780c */ /* 0x000fe20000f24270 */
[----:B------:R-:W2:Y:S01]  /*5a40*/  MUFU.EX2 R47, R47 ;  /* 0x0000002f002f7308 */ /* 0x000ea20000000800 */
[----:B------:R-:W-:-:S02]  /*5a50*/  ISETP.LT.OR P2, PT, R4, 0x39, P2 ;  /* 0x000000390400780c */ /* 0x000fc40001741670 */
[----:B------:R-:W-:Y:S02]  /*5a60*/  FSEL R3, R51, -INF , !P0 ;  /* 0xff80000033037808 */ /* 0x000fe40004000000 */
[----:B------:R-:W-:Y:S02]  /*5a70*/  FMNMX.FTZ R6, R29, R6, !PT ;  /* 0x000000061d067209 */ /* 0x000fe40007810000 */
[----:B------:R-:W-:Y:S02]  /*5a80*/  ISETP.LT.OR P1, PT, R4, 0x3a, P1 ;  /* 0x0000003a0400780c */ /* 0x000fe40000f21670 */
[----:B------:R-:W-:Y:S02]  /*5a90*/  FSEL R4, R54, -INF , !P2 ;  /* 0xff80000036047808 */ /* 0x000fe40005000000 */
[----:B------:R-:W-:Y:S02]  /*5aa0*/  FMNMX.FTZ R31, R3, R6, !PT ;  /* 0x00000006031f7209 */ /* 0x000fe40007810000 */
[----:B------:R-:W-:-:S02]  /*5ab0*/  FSEL R30, R30, -INF , !P1 ;  /* 0xff8000001e1e7808 */ /* 0x000fc40004800000 */
[----:B------:R-:W-:Y:S02]  /*5ac0*/  FMNMX.FTZ R31, R4, R31, !PT ;  /* 0x0000001f041f7209 */ /* 0x000fe40007810000 */
[----:B-1----:R-:W-:Y:S02]  /*5ad0*/  F2FP.BF16.F32.PACK_AB R156, R39, R38 ;  /* 0x00000026279c723e */ /* 0x002fe400000010ff */
[----:B------:R-:W-:Y:S02]  /*5ae0*/  FMNMX.FTZ R31, R30, R31, !PT ;  /* 0x0000001f1e1f7209 */ /* 0x000fe40007810000 */
[----:B0-----:R-:W-:Y:S02]  /*5af0*/  F2FP.BF16.F32.PACK_AB R162, R45, R34 ;  /* 0x000000222da2723e */ /* 0x001fe400000010ff */
[----:B--2---:R-:W-:Y:S01]  /*5b00*/  F2FP.BF16.F32.PACK_AB R164, R47, R46 ;  /* 0x0000002e2fa4723e */ /* 0x004fe200000010ff */
[----:B------:R-:W0:Y:S01]  /*5b10*/  SHFL.BFLY PT, R6, R31, 0x2, 0x1f ;  /* 0x0c401f001f067f89 */ /* 0x000e2200000e0000 */
[----:B------:R-:W-:-:S02]  /*5b20*/  F2FP.BF16.F32.PACK_AB R158, R41, R40 ;  /* 0x00000028299e723e */ /* 0x000fc400000010ff */
[----:B------:R-:W-:Y:S02]  /*5b30*/  F2FP.BF16.F32.PACK_AB R160, R43, R42 ;  /* 0x0000002a2ba0723e */ /* 0x000fe400000010ff */
[----:B0-----:R-:W-:-:S05]  /*5b40*/  FMNMX.FTZ R32, R31, R6, !PT ;  /* 0x000000061f207209 */ /* 0x001fca0007810000 */
[----:B------:R-:W0:Y:S02]  /*5b50*/  SHFL.BFLY PT, R31, R32, 0x1, 0x1f ;  /* 0x0c201f00201f7f89 */ /* 0x000e2400000e0000 */
[----:B0-----:R-:W-:Y:S01]  /*5b60*/  FMNMX.FTZ R6, R32, R31, !PT ;  /* 0x0000001f20067209 */ /* 0x001fe20007810000 */
[--C-:B------:R-:W-:Y:S01]  /*5b70*/  FFMA.FTZ R31, R52, UR10, -R33.reuse ;  /* 0x0000000a341f7c23 */ /* 0x100fe20008010821 */
[----:B------:R-:W-:Y:S02]  /*5b80*/  FFMA.FTZ R33, R78, UR10, -R33 ;  /* 0x0000000a4e217c23 */ /* 0x000fe40008010821 */
[C---:B------:R-:W-:Y:S01]  /*5b90*/  FSETP.NEU.FTZ.AND P0, PT, R6.reuse, -INF , PT ;  /* 0xff8000000600780b */ /* 0x040fe20003f1d000 */
[----:B------:R-:W-:Y:S02]  /*5ba0*/  FMUL.FTZ R32, R6, UR10 ;  /* 0x0000000a06207c20 */ /* 0x000fe40008410000 */
[----:B------:R-:W-:Y:S03]  /*5bb0*/  MUFU.EX2 R31, R31 ;  /* 0x0000001f001f7308 */ /* 0x000fe60000000800 */
[----:B------:R-:W-:-:S05]  /*5bc0*/  FSEL R36, R32, RZ, P0 ;  /* 0x000000ff20247208 */ /* 0x000fca0000000000 */
[--C-:B------:R-:W-:Y:S01]  /*5bd0*/  FFMA.FTZ R11, R11, UR10, -R36.reuse ;  /* 0x0000000a0b0b7c23 */ /* 0x100fe20008010824 */
[--C-:B------:R-:W-:Y:S01]  /*5be0*/  FFMA.FTZ R12, R12, UR10, -R36.reuse ;  /* 0x0000000a0c0c7c23 */ /* 0x100fe20008010824 */
[--C-:B------:R-:W-:Y:S01]  /*5bf0*/  FFMA.FTZ R13, R13, UR10, -R36.reuse ;  /* 0x0000000a0d0d7c23 */ /* 0x100fe20008010824 */
[--C-:B------:R-:W-:Y:S01]  /*5c00*/  FFMA.FTZ R14, R14, UR10, -R36.reuse ;  /* 0x0000000a0e0e7c23 */ /* 0x100fe20008010824 */
[--C-:B------:R-:W-:Y:S01]  /*5c10*/  FFMA.FTZ R15, R15, UR10, -R36.reuse ;  /* 0x0000000a0f0f7c23 */ /* 0x100fe20008010824 */
[--C-:B------:R-:W-:Y:S01]  /*5c20*/  FFMA.FTZ R20, R20, UR10, -R36.reuse ;  /* 0x0000000a14147c23 */ /* 0x100fe20008010824 */
[----:B------:R-:W-:Y:S01]  /*5c30*/  MUFU.EX2 R11, R11 ;  /* 0x0000000b000b7308 */ /* 0x000fe20000000800 */
[--C-:B------:R-:W-:Y:S01]  /*5c40*/  FFMA.FTZ R21, R21, UR10, -R36.reuse ;  /* 0x0000000a15157c23 */ /* 0x100fe20008010824 */
[--C-:B------:R-:W-:Y:S01]  /*5c50*/  FFMA.FTZ R24, R24, UR10, -R36.reuse ;  /* 0x0000000a18187c23 */ /* 0x100fe20008010824 */
[--C-:B------:R-:W-:Y:S01]  /*5c60*/  FFMA.FTZ R25, R25, UR10, -R36.reuse ;  /* 0x0000000a19197c23 */ /* 0x100fe20008010824 */
[--C-:B------:R-:W-:Y:S01]  /*5c70*/  FFMA.FTZ R26, R26, UR10, -R36.reuse ;  /* 0x0000000a1a1a7c23 */ /* 0x100fe20008010824 */
[--C-:B------:R-:W-:Y:S01]  /*5c80*/  FFMA.FTZ R27, R27, UR10, -R36.reuse ;  /* 0x0000000a1b1b7c23 */ /* 0x100fe20008010824 */
[--C-:B------:R-:W-:Y:S01]  /*5c90*/  FFMA.FTZ R28, R28, UR10, -R36.reuse ;  /* 0x0000000a1c1c7c23 */ /* 0x100fe20008010824 */
[--C-:B------:R-:W-:Y:S01]  /*5ca0*/  FFMA.FTZ R29, R29, UR10, -R36.reuse ;  /* 0x0000000a1d1d7c23 */ /* 0x100fe20008010824 */
[----:B------:R-:W0:Y:S01]  /*5cb0*/  MUFU.EX2 R12, R12 ;  /* 0x0000000c000c7308 */ /* 0x000e220000000800 */
[--C-:B------:R-:W-:Y:S01]  /*5cc0*/  FFMA.FTZ R3, R3, UR10, -R36.reuse ;  /* 0x0000000a03037c23 */ /* 0x100fe20008010824 */
[--C-:B------:R-:W-:Y:S01]  /*5cd0*/  FFMA.FTZ R4, R4, UR10, -R36.reuse ;  /* 0x0000000a04047c23 */ /* 0x100fe20008010824 */
[----:B------:R-:W-:-:S05]  /*5ce0*/  FFMA.FTZ R30, R30, UR10, -R36 ;  /* 0x0000000a1e1e7c23 */ /* 0x000fca0008010824 */
[----:B------:R-:W-:Y:S08]  /*5cf0*/  MUFU.EX2 R13, R13 ;  /* 0x0000000d000d7308 */ /* 0x000ff00000000800 */
[----:B------:R-:W1:Y:S01]  /*5d00*/  MUFU.EX2 R14, R14 ;  /* 0x0000000e000e7308 */ /* 0x000e620000000800 */
[----:B0-----:R-:W-:Y:S01]  /*5d10*/  FADD.FTZ R44, R11, R12 ;  /* 0x0000000c0b2c7221 */ /* 0x001fe20000010000 */
[----:B------:R-:W-:-:S06]  /*5d20*/  F2FP.BF16.F32.PACK_AB R153, R12, R11 ;  /* 0x0000000b0c99723e */ /* 0x000fcc00000010ff */
[----:B------:R-:W-:Y:S08]  /*5d30*/  MUFU.EX2 R15, R15 ;  /* 0x0000000f000f7308 */ /* 0x000ff00000000800 */
[----:B------:R0:W2:Y:S01]  /*5d40*/  MUFU.EX2 R32, R33 ;  /* 0x0000002100207308 */ /* 0x0000a20000000800 */
[----:B-1----:R-:W-:-:S07]  /*5d50*/  F2FP.BF16.F32.PACK_AB R155, R14, R13 ;  /* 0x0000000d0e9b723e */ /* 0x002fce00000010ff */
[----:B------:R-:W1:Y:S01]  /*5d60*/  MUFU.EX2 R20, R20 ;  /* 0x0000001400147308 */ /* 0x000e620000000800 */
[----:B0-----:R-:W-:Y:S01]  /*5d70*/  FADD.FTZ R33, R152, R35 ;  /* 0x0000002398217221 */ /* 0x001fe20000010000 */
[----:B------:R-:W-:-:S03]  /*5d80*/  F2FP.BF16.F32.PACK_AB R152, R35, R152 ;  /* 0x000000982398723e */ /* 0x000fc600000010ff */
[----:B------:R-:W-:Y:S01]  /*5d90*/  FADD.FTZ R48, R154, R33 ;  /* 0x000000219a307221 */ /* 0x000fe20000010000 */
[----:B------:R-:W-:Y:S01]  /*5da0*/  FADD.FTZ R33, R13, R44 ;  /* 0x0000002c0d217221 */ /* 0x000fe20000010000 */
[C---:B------:R-:W-:Y:S01]  /*5db0*/  F2FP.BF16.F32.PACK_AB R154, R37.reuse, R154 ;  /* 0x0000009a259a723e */ /* 0x040fe200000010ff */
[----:B------:R-:W-:Y:S01]  /*5dc0*/  MUFU.EX2 R21, R21 ;  /* 0x0000001500157308 */ /* 0x000fe20000000800 */
[----:B------:R-:W-:Y:S01]  /*5dd0*/  FADD.FTZ R49, R37, R48 ;  /* 0x0000003025317221 */ /* 0x000fe20000010000 */
[----:B------:R-:W-:Y:S01]  /*5de0*/  FADD.FTZ R48, R14, R33 ;  /* 0x000000210e307221 */ /* 0x000fe20000010000 */
[----:B--2---:R-:W-:Y:S01]  /*5df0*/  F2FP.BF16.F32.PACK_AB R166, R32, R31 ;  /* 0x0000001f20a6723e */ /* 0x004fe200000010ff */
[----:B------:R0:W-:Y:S01]  /*5e00*/  STSM.16.M88.4 [R18+0x26800], R152 ;  /* 0x0268009812007844 */ /* 0x0001e20000000200 */
[----:B------:R-:W-:Y:S01]  /*5e10*/  FADD.FTZ R50, R38, R49 ;  /* 0x0000003126327221 */ /* 0x000fe20000010000 */
[----:B------:R-:W-:Y:S02]  /*5e20*/  FADD.FTZ R33, R15, R48 ;  /* 0x000000300f217221 */ /* 0x000fe40000010000 */
[----:B------:R-:W2:Y:S01]  /*5e30*/  MUFU.EX2 R24, R24 ;  /* 0x0000001800187308 */ /* 0x000ea20000000800 */
[----:B------:R-:W-:Y:S01]  /*5e40*/  FADD.FTZ R49, R39, R50 ;  /* 0x0000003227317221 */ /* 0x000fe20000010000 */
[C---:B-1----:R-:W-:Y:S01]  /*5e50*/  FADD.FTZ R36, R20.reuse, R33 ;  /* 0x0000002114247221 */ /* 0x042fe20000010000 */
[----:B------:R-:W-:-:S02]  /*5e60*/  F2FP.BF16.F32.PACK_AB R157, R20, R15 ;  /* 0x0000000f149d723e */ /* 0x000fc400000010ff */
[----:B------:R-:W-:-:S03]  /*5e70*/  FADD.FTZ R48, R40, R49 ;  /* 0x0000003128307221 */ /* 0x000fc60000010000 */
[----:B------:R-:W-:Y:S01]  /*5e80*/  MUFU.EX2 R25, R25 ;  /* 0x0000001900197308 */ /* 0x000fe20000000800 */
[----:B------:R-:W-:-:S04]  /*5e90*/  FADD.FTZ R33, R41, R48 ;  /* 0x0000003029217221 */ /* 0x000fc80000010000 */
[----:B------:R-:W-:-:S03]  /*5ea0*/  FADD.FTZ R38, R42, R33 ;  /* 0x000000212a267221 */ /* 0x000fc60000010000 */
[----:B------:R-:W1:Y:S01]  /*5eb0*/  MUFU.EX2 R26, R26 ;  /* 0x0000001a001a7308 */ /* 0x000e620000000800 */
[----:B------:R-:W-:Y:S01]  /*5ec0*/  FADD.FTZ R35, R43, R38 ;  /* 0x000000262b237221 */ /* 0x000fe20000010000 */
[----:B--2---:R-:W-:-:S03]  /*5ed0*/  F2FP.BF16.F32.PACK_AB R159, R24, R21 ;  /* 0x00000015189f723e */ /* 0x004fc600000010ff */
[----:B------:R-:W-:Y:S02]  /*5ee0*/  FADD.FTZ R14, R34, R35 ;  /* 0x00000023220e7221 */ /* 0x000fe40000010000 */
[----:B------:R0:W-:Y:S01]  /*5ef0*/  STSM.16.M88.4 [R23], R156 ;  /* 0x0000009c17007844 */ /* 0x0001e20000000200 */
[----:B------:R-:W2:Y:S01]  /*5f00*/  MUFU.EX2 R27, R27 ;  /* 0x0000001b001b7308 */ /* 0x000ea20000000800 */
[----:B------:R-:W-:-:S04]  /*5f10*/  FADD.FTZ R45, R45, R14 ;  /* 0x0000000e2d2d7221 */ /* 0x000fc80000010000 */
[----:B------:R-:W-:-:S03]  /*5f20*/  FADD.FTZ R46, R46, R45 ;  /* 0x0000002d2e2e7221 */ /* 0x000fc60000010000 */
[----:B------:R3:W-:Y:S01]  /*5f30*/  MUFU.EX2 R44, R3 ;  /* 0x00000003002c7308 */ /* 0x0007e20000000800 */
[----:B-1----:R-:W-:Y:S01]  /*5f40*/  F2FP.BF16.F32.PACK_AB R161, R26, R25 ;  /* 0x000000191aa1723e */ /* 0x002fe200000010ff */
[----:B------:R-:W-:-:S06]  /*5f50*/  FADD.FTZ R46, R47, R46 ;  /* 0x0000002e2f2e7221 */ /* 0x000fcc0000010000 */
[----:B------:R-:W1:Y:S01]  /*5f60*/  MUFU.EX2 R28, R28 ;  /* 0x0000001c001c7308 */ /* 0x000e620000000800 */
[----:B---3--:R-:W-:-:S04]  /*5f70*/  FADD.FTZ R3, R21, R36 ;  /* 0x0000002415037221 */ /* 0x008fc80000010000 */
[----:B------:R-:W-:-:S03]  /*5f80*/  FADD.FTZ R36, R24, R3 ;  /* 0x0000000318247221 */ /* 0x000fc60000010000 */
[----:B------:R-:W3:Y:S01]  /*5f90*/  MUFU.EX2 R29, R29 ;  /* 0x0000001d001d7308 */ /* 0x000ee20000000800 */
[----:B------:R-:W-:-:S04]  /*5fa0*/  FADD.FTZ R3, R25, R36 ;  /* 0x0000002419037221 */ /* 0x000fc80000010000 */
[----:B------:R-:W-:-:S03]  /*5fb0*/  FADD.FTZ R12, R26, R3 ;  /* 0x000000031a0c7221 */ /* 0x000fc60000010000 */
[----:B------:R-:W-:Y:S01]  /*5fc0*/  MUFU.EX2 R4, R4 ;  /* 0x0000000400047308 */ /* 0x000fe20000000800 */
[----:B--2---:R-:W-:Y:S01]  /*5fd0*/  FADD.FTZ R3, R27, R12 ;  /* 0x0000000c1b037221 */ /* 0x004fe20000010000 */
[----:B-1----:R-:W-:-:S03]  /*5fe0*/  F2FP.BF16.F32.PACK_AB R163, R28, R27 ;  /* 0x0000001b1ca3723e */ /* 0x002fc600000010ff */
[----:B------:R-:W-:Y:S01]  /*5ff0*/  FADD.FTZ R28, R28, R3 ;  /* 0x000000031c1c7221 */ /* 0x000fe20000010000 */
[----:B------:R-:W-:Y:S01]  /*6000*/  FADD.FTZ R3, R31, R46 ;  /* 0x0000002e1f037221 */ /* 0x000fe20000010000 */
[----:B------:R0:W-:Y:S01]  /*6010*/  STSM.16.M88.4 [R19], R160 ;  /* 0x000000a013007844 */ /* 0x0001e20000000200 */
[----:B------:R-:W1:Y:S01]  /*6020*/  MUFU.EX2 R33, R30 ;  /* 0x0000001e00217308 */ /* 0x000e620000000800 */
[----:B---3--:R-:W-:Y:S01]  /*6030*/  F2FP.BF16.F32.PACK_AB R165, R44, R29 ;  /* 0x0000001d2ca5723e */ /* 0x008fe200000010ff */
[----:B------:R-:W-:Y:S01]  /*6040*/  FADD.FTZ R29, R29, R28 ;  /* 0x0000001c1d1d7221 */ /* 0x000fe20000010000 */
[----:B------:R-:W-:-:S03]  /*6050*/  FADD.FTZ R3, R32, R3 ;  /* 0x0000000320037221 */ /* 0x000fc60000010000 */
[----:B------:R-:W-:Y:S01]  /*6060*/  FADD.FTZ R29, R44, R29 ;  /* 0x0000001d2c1d7221 */ /* 0x000fe20000010000 */
[----:B-1----:R-:W-:-:S03]  /*6070*/  F2FP.BF16.F32.PACK_AB R167, R33, R4 ;  /* 0x0000000421a7723e */ /* 0x002fc600000010ff */
[----:B------:R-:W-:Y:S02]  /*6080*/  FADD.FTZ R4, R4, R29 ;  /* 0x0000001d04047221 */ /* 0x000fe40000010000 */
[----:B------:R0:W-:Y:S02]  /*6090*/  STSM.16.M88.4 [R22], R164 ;  /* 0x000000a416007844 */ /* 0x0001e40000000200 */
[----:B------:R-:W-:Y:S01]  /*60a0*/  FADD.FTZ R4, R33, R4 ;  /* 0x0000000421047221 */ /* 0x000fe20000010000 */
[----:B------:R-:W-:Y:S06]  /*60b0*/  @!P3 BRA `(.L_x_4965) ;  /* 0x000000000004b947 */ /* 0x000fec0003800000 */
[----:B------:R-:W-:Y:S01]  /*60c0*/  BPT.TRAP 0x1 ;  /* 0x000000040000795c */ /* 0x000fe20000300000 */
.L_x_4965:
[----:B------:R1:W2:Y:S01]  /*60d0*/  SYNCS.PHASECHK.TRANS64.TRYWAIT P0, [R7+URZ+0x28c50], R10 ;  /* 0x028c500a070075a7 */ /* 0x0002a2000800017f */
[----:B------:R-:W-:Y:S05]  /*60e0*/  @!P3 BRA `(.L_x_4966) ;  /* 0x000000000004b947 */ /* 0x000fea0003800000 */
[----:B------:R-:W-:Y:S01]  /*60f0*/  BPT.TRAP 0x1 ;  /* 0x000000040000795c */ /* 0x000fe20000300000 */
.L_x_4966:
[----:B--2---:R-:W-:Y:S05]  /*6100*/  @P0 BRA `(.L_x_4967) ;  /* 0x0000000000080947 */ /* 0x004fea0003800000 */
[----:B------:R-:W2:Y:S02]  /*6110*/  SYNCS.PHASECHK.TRANS64.TRYWAIT P0, [R7+URZ+0x28c50], R10 ;  /* 0x028c500a070075a7 */ /* 0x000ea4000800017f */
[----:B--2---:R-:W-:Y:S05]  /*6120*/  @!P0 BRA `(.L_x_4968) ;  /* 0x0000010000948947 */ /* 0x004fea0003800000 */
.L_x_4967:
[----:B------:R-:W-:Y:S01]  /*6130*/  ULEA UR15, UR36, UR48, 0xc ;  /* 0x00000030240f7291 */ /* 0x000fe2000f8e603f */
[----:B------:R-:W-:Y:S01]  /*6140*/  WARPGROUP.ARRIVE ;  /* 0x00000000000079c5 */ /* 0x000fe20000000000 */
[----:B------:R-:W-:Y:S01]  /*6150*/  UMOV UR7, 0x40000040 ;  /* 0x4000004000077882 */ /* 0x000fe20000000000 */
[----:B-12---:R-:W1:Y:S01]  /*6160*/  @P5 LDC R10, c[0x0][0x44c] ;  /* 0x00011300ff0a5b82 */ /* 0x006e620000000800 */
[----:B------:R-:W-:Y:S01]  /*6170*/  @!P4 VIADD R7, R7, 0x28c60 ;  /* 0x00028c600707c836 */ /* 0x000fe20000000000 */
[----:B------:R-:W-:Y:S02]  /*6180*/  UIADD3 UR50, UR50, -0x2, URZ ;  /* 0xfffffffe32327890 */ /* 0x000fe4000fffe03f */
[----:B------:R-:W-:Y:S02]  /*6190*/  UMOV UR6, UR15 ;  /* 0x0000000f00067c82 */ /* 0x000fe40008000000 */
[----:B------:R-:W-:Y:S01]  /*61a0*/  HGMMA.64x256x16.F32.BF16 R24, R152, gdesc[UR4].tnspB, RZ, !UPT, gsb0 ;  /* 0x43e0000498187df0 */ /* 0x000fe2000c0018ff */
[----:B------:R-:W-:Y:S01]  /*61b0*/  UIADD3 UR6, UR15, 0x80, URZ ;  /* 0x000000800f067890 */ /* 0x000fe2000fffe03f */
[----:B------:R-:W2:Y:S01]  /*61c0*/  @P5 LDC R11, c[0x0][0x450] ;  /* 0x00011400ff0b5b82 */ /* 0x000ea20000000800 */
[----:B------:R-:W-:Y:S01]  /*61d0*/  UMOV UR7, 0x40000040 ;  /* 0x4000004000077882 */ /* 0x000fe20000000000 */
[----:B------:R-:W-:Y:S01]  /*61e0*/  @!P4 PRMT R7, RZ, 0x654, R7 ;  /* 0x00000654ff07c816 */ /* 0x000fe20000000007 */
[----:B-1----:R-:W-:Y:S01]  /*61f0*/  @P5 IMAD.HI.U32 R10, R10, UR40, RZ ;  /* 0x000000280a0a5c27 */ /* 0x002fe2000f8e00ff */
[----:B------:R-:W-:-:S02]  /*6200*/  WARPGROUP.DEPBAR.LE gsb0, 0x0 ;  /* 0x00008000000079c5 */ /* 0x000fc40000010000 */
[----:B------:R-:W-:-:S15]  /*6210*/  WARPGROUP.ARRIVE ;  /* 0x00000000000079c5 */ /* 0x000fde0000000000 */
[----:B------:R-:W-:-:S05]  /*6220*/  NOP ;  /* 0x0000000000007918 */ /* 0x000fca0000000000 */
        /* <DEDUP_REMOVED lines=12> */
[----:B------:R-:W-:Y:S01]  /*62f0*/  HGMMA.64x256x16.F32.BF16 R24, R164, gdesc[UR4].tnspB, R24, gsb0 ;  /* 0x43e00004a4187df0 */ /* 0x000fe20008001818 */
[----:B------:R-:W-:Y:S02]  /*6300*/  UIMAD UR6, UR49, UR11, -UR14 ;  /* 0x0000000b310672a4 */ /* 0x000fe4000f8e0a0e */
        /* <DEDUP_REMOVED lines=10> */
[----:B-1----:R-:W-:Y:S01]  /*63b0*/  IMAD.U32 R7, RZ, RZ, UR40 ;  /* 0x00000028ff077e24 */ /* 0x002fe2000f8e00ff */
[----:B--2---:R-:W-:-:S05]  /*63c0*/  @P5 SHF.R.U32.HI R7, RZ, R11, R10 ;  /* 0x0000000bff075219 */ /* 0x004fca000001160a */
        /* <DEDUP_REMOVED lines=13> */
.L_x_4970:
[----:B------:R-:W-:-:S13]  /*64a0*/  ISETP.NE.AND P0, PT, R9, 0x1, PT ;  /* 0x000000010900780c */ /* 0x000fda0003f05270 */
[----:B------:R-:W1:Y:S02]  /*64b0*/  @P0 LDC.64 R10, c[0x0][0x9e8] ;  /* 0x00027a00ff0a0b82 */ /* 0x000e640000000a00 */
[----:B-1----:R-:W-:-:S05]  /*64c0*/  @P0 IMAD.HI.U32 R10, R7, R10, RZ ;  /* 0x0000000a070a0227 */ /* 0x002fca00078e00ff */
[----:B------:R-:W-:-:S07]  /*64d0*/  @P0 SHF.R.U32.HI R7, RZ, R11, R10 ;  /* 0x0000000bff070219 */ /* 0x000fce000001160a */
.L_x_4971:
[----:B------:R-:W-:-:S05]  /*64e0*/  IMAD R7, R7, R9, R9 ;  /* 0x0000000907077224 */ /* 0x000fca00078e0209 */
[----:B------:R-:W-:-:S07]  /*64f0*/  VIMNMX R8, R8, R7, PT ;  /* 0x0000000708087248 */ /* 0x000fce0003fe0100 */
.L_x_4969:
[----:B------:R-:W-:Y:S01]  /*6500*/  SHF.R.S32.HI R7, RZ, 0x1f, R8 ;  /* 0x0000001fff077819 */ /* 0x000fe20000011408 */
[----:B------:R-:W-:Y:S01]  /*6510*/  ULDC UR25, c[0x0][0x9e4] ;  /* 0x0002790000197ab9 */ /* 0x000fe20000000800 */
[----:B------:R-:W-:Y:S01]  /*6520*/  ULDC UR21, c[0x0][0x288] ;  /* 0x0000a20000157ab9 */ /* 0x000fe20000000800 */
[----:B------:R-:W-:Y:S01]  /*6530*/  ULDC UR22, c[0x0][0x2f0] ;  /* 0x0000bc0000167ab9 */ /* 0x000fe20000000800 */
[----:B------:R-:W-:Y:S01]  /*6540*/  LEA.HI R7, R7, R8, RZ, 0x6 ;  /* 0x0000000807077211 */ /* 0x000fe200078f30ff */
[----:B------:R-:W-:Y:S01]  /*6550*/  ULDC UR26, c[0x0][0x9d8] ;  /* 0x00027600001a7ab9 */ /* 0x000fe20000000800 */
[----:B------:R-:W-:Y:S01]  /*6560*/  ULDC UR23, c[0x0][0x988] ;  /* 0x0002620000177ab9 */ /* 0x000fe20000000800 */
[----:B------:R-:W-:Y:S01]  /*6570*/  ULDC UR27, c[0x0][0x9e0] ;  /* 0x00027800001b7ab9 */ /* 0x000fe20000000800 */
[----:B------:R-:W-:-:S04]  /*6580*/  SHF.R.S32.HI R7, RZ, 0x6, R7 ;  /* 0x00000006ff077819 */ /* 0x000fc80000011407 */
[----:B------:R-:W-:-:S04]  /*6590*/  VIMNMX R8, R186, R7, !PT ;  /* 0x00000007ba087248 */ /* 0x000fc80007fe0100 */
[----:B------:R-:W-:-:S13]  /*65a0*/  ISETP.LE.AND P0, PT, R8, UR50, PT ;  /* 0x0000003208007c0c */ /* 0x000fda000bf03270 */
[----:B------:R-:W-:Y:S05]  /*65b0*/  @!P0 BRA `(.L_x_4972) ;  /* 0x0000002400dc8947 */ /* 0x000fea0003800000 */
.L_x_4989:
[----:B------:R-:W-:-:S04]  /*65c0*/  UIADD3 UR24, UR36, 0x1, URZ ;  /* 0x0000000124187890 */ /* 0x000fc8000fffe03f */
[----:B------:R-:W-:-:S04]  /*65d0*/  UISETP.NE.AND UP0, UPT, UR24, 0x2, UPT ;  /* 0x000000021800788c */ /* 0x000fc8000bf05270 */
[----:B------:R-:W-:Y:S02]  /*65e0*/  USEL UR6, URZ, 0x1, UP0 ;  /* 0x000000013f067887 */ /* 0x000fe40008000000 */
[----:B------:R-:W-:Y:S02]  /*65f0*/  USEL UR24, UR24, URZ, UP0 ;  /* 0x0000003f18187287 */ /* 0x000fe40008000000 */
[----:B------:R-:W-:Y:S01]  /*6600*/  ULOP3.LUT UR37, UR37, UR6, URZ, 0x3c, !UPT ;  /* 0x0000000625257292 */ /* 0x000fe2000f8e3c3f */
[----:B01----:R-:W-:Y:S11]  /*6610*/  @!P3 BRA `(.L_x_4973) ;  /* 0x000000000004b947 */ /* 0x003ff60003800000 */
[----:B------:R-:W-:Y:S01]  /*6620*/  BPT.TRAP 0x1 ;  /* 0x000000040000795c */ /* 0x000fe20000300000 */
.L_x_4973:
[----:B------:R-:W-:Y:S01]  /*6630*/  ULEA UR28, UR24, UR43, 0x3 ;  /* 0x0000002b181c7291 */ /* 0x000fe2000f8e183f */
[----:B------:R-:W-:-:S05]  /*6640*/  IMAD.U32 R7, RZ, RZ, UR37 ;  /* 0x00000025ff077e24 */ /* 0x000fca000f8e00ff */
[----:B------:R-:W-:-:S04]  /*6650*/  SHF.L.U32 R7, R7, 0x1f, RZ ;  /* 0x0000001f07077819 */ /* 0x000fc800000006ff */
[----:B------:R1:W2:Y:S01]  /*6660*/  SYNCS.PHASECHK.TRANS64.TRYWAIT P0, [UR28+0x28c30], R7 ;  /* 0x028c3007ff0075a7 */ /* 0x0002a2000800015c */
[----:B------:R-:W-:Y:S05]  /*6670*/  @!P3 BRA `(.L_x_4974) ;  /* 0x000000000004b947 */ /* 0x000fea0003800000 */
[----:B------:R-:W-:Y:S01]  /*6680*/  BPT.TRAP 0x1 ;  /* 0x000000040000795c */ /* 0x000fe20000300000 */
.L_x_4974:
[----:B--2---:R-:W-:Y:S05]  /*6690*/  @P0 BRA `(.L_x_4975) ;  /* 0x0000000000080947 */ /* 0x004fea0003800000 */
[----:B------:R-:W2:Y:S02]  /*66a0*/  SYNCS.PHASECHK.TRANS64.TRYWAIT P0, [UR28+0x28c30], R7 ;  /* 0x028c3007ff0075a7 */ /* 0x000ea4000800015c */
[----:B--2---:R-:W-:Y:S05]  /*66b0*/  @!P0 BRA `(.L_x_4976) ;  /* 0x000000fc00448947 */ /* 0x004fea0003800000 */
.L_x_4975:
[----:B------:R-:W-:Y:S01]  /*66c0*/  R2UR UR18, R0 ;  /* 0x00000000001272ca */ /* 0x000fe200000e0000 */
[----:B0-----:R-:W-:Y:S01]  /*66d0*/  WARPGROUP.ARRIVE ;  /* 0x00000000000079c5 */ /* 0x001fe20000000000 */
[----:B------:R-:W-:Y:S01]  /*66e0*/  UMOV UR19, 0x40000040 ;  /* 0x4000004000137882 */ /* 0x000fe20000000000 */
[----:B------:R-:W-:Y:S01]  /*66f0*/  UMOV UR7, 0x40000040 ;  /* 0x4000004000077882 */ /* 0x000fe20000000000 */
[----:B------:R-:W-:Y:S01]  /*6700*/  UMOV UR11, 0x40000040 ;  /* 0x40000040000b7882 */ /* 0x000fe20000000000 */
[----:B------:R-:W-:Y:S01]  /*6710*/  UMOV UR15, 0x40000040 ;  /* 0x40000040000f7882 */ /* 0x000fe20000000000 */
[----:B------:R-:W0:Y:S07]  /*6720*/  @P5 LDC R11, c[0x0][0x44c] ;  /* 0x00011300ff0b5b82 */ /* 0x000e2e0000000800 */
[----:B------:R-:W-:Y:S01]  /*6730*/  ULEA UR18, UR24, UR18, 0x9 ;  /* 0x0000001218127291 */ /* 0x000fe2000f8e483f */
[----:B--2---:R-:W2:Y:S03]  /*6740*/  @P5 LDC R10, c[0x0][0x450] ;  /* 0x00011400ff0a5b82 */ /* 0x004ea60000000800 */
[----:B------:R-:W-:-:S02]  /*6750*/  UIADD3 UR6, UR18, 0x2, URZ ;  /* 0x0000000212067890 */ /* 0x000fc4000fffe03f */
[----:B------:R-:W-:Y:S02]  /*6760*/  UIADD3 UR10, UR18, 0x4, URZ ;  /* 0x00000004120a7890 */ /* 0x000fe4000fffe03f */
[----:B------:R-:W-:Y:S02]  /*6770*/  UIADD3 UR14, UR18, 0x6, URZ ;  /* 0x00000006120e7890 */ /* 0x000fe4000fffe03f */
[----:B------:R-:W-:Y:S03]  /*6780*/  HGMMA.64x64x16.F32.BF16 R152, gdesc[UR16], RZ, !UPT, gsb0 ;  /* 0x00e00000109879f0 */ /* 0x000fe6000c0018ff */
[----:B------:R-:W-:Y:S02]  /*6790*/  WARPGROUP.DEPBAR.LE gsb0, 0x0 ;  /* 0x00008000000079c5 */ /* 0x000fe40000010000 */
[----:B------:R-:W-:-:S06]  /*67a0*/  WARPGROUP.ARRIVE ;  /* 0x00000000000079c5 */ /* 0x000fcc0000000000 */
[----:B------:R-:W-:Y:S01]  /*67b0*/  HGMMA.64x64x16.F32.BF16 R152, gdesc[UR4], R152, gsb0 ;  /* 0x00e00000049879f0 */ /* 0x000fe20008001898 */
[----:B------:R-:W-:Y:S02]  /*67c0*/  USHF.L.U32 UR6, UR50, 0x6, URZ ;  /* 0x0000000632067899 */ /* 0x000fe4000800063f */
[----:B------:R-:W-:Y:S02]  /*67d0*/  WARPGROUP.DEPBAR.LE gsb0, 0x0 ;  /* 0x00008000000079c5 */ /* 0x000fe40000010000 */
[----:B------:R-:W-:-:S06]  /*67e0*/  WARPGROUP.ARRIVE ;  /* 0x00000000000079c5 */ /* 0x000fcc0000000000 */
[----:B------:R-:W-:Y:S01]  /*67f0*/  HGMMA.64x64x16.F32.BF16 R152, gdesc[UR8], R152, gsb0 ;  /* 0x00e00000089879f0 */ /* 0x000fe20008001898 */
[----:B------:R-:W-:Y:S02]  /*6800*/  UMOV UR11, UR22 ;  /* 0x00000016000b7c82 */ /* 0x000fe40008000000 */
[----:B------:R-:W-:Y:S02]  /*6810*/  WARPGROUP.DEPBAR.LE gsb0, 0x0 ;  /* 0x00008000000079c5 */ /* 0x000fe40000010000 */
[----:B------:R-:W-:-:S06]  /*6820*/  WARPGROUP.ARRIVE ;  /* 0x00000000000079c5 */ /* 0x000fcc0000000000 */
[----:B------:R-:W-:Y:S01]  /*6830*/  HGMMA.64x64x16.F32.BF16 R152, gdesc[UR12], R152, gsb0 ;  /* 0x00e000000c9879f0 */ /* 0x000fe20008001898 */
[----:B------:R-:W-:Y:S02]  /*6840*/  UMOV UR14, UR21 ;  /* 0x00000015000e7c82 */ /* 0x000fe40008000000 */
[----:B------:R-:W-:Y:S02]  /*6850*/  WARPGROUP.DEPBAR.LE gsb0, 0x0 ;  /* 0x00008000000079c5 */ /* 0x000fe40000010000 */
[----:B------:R-:W-:Y:S01]  /*6860*/  FMUL.FTZ R193, R153, UR26 ;  /* 0x0000001a99c17c20 */ /* 0x000fe20008410000 */
[----:B------:R-:W-:Y:S01]  /*6870*/  FMUL.FTZ R153, R170, UR26 ;  /* 0x0000001aaa997c20 */ /* 0x000fe20008410000 */
[----:B------:R-:W-:Y:S01]  /*6880*/  FMUL.FTZ R170, R176, UR26 ;  /* 0x0000001ab0aa7c20 */ /* 0x000fe20008410000 */
[----:B------:R-:W-:Y:S02]  /*6890*/  VIADD R176, R185, UR40 ;  /* 0x00000028b9b07c36 */ /* 0x000fe40008000000 */
        /* <DEDUP_REMOVED lines=8> */
[----:B--2---:R-:W-:Y:S01]  /*6920*/  @P5 SHF.R.U32.HI R176, RZ, R10, R11 ;  /* 0x0000000affb05219 */ /* 0x004fe2000001160b */
[----:B------:R-:W-:Y:S02]  /*6930*/  IMAD.U32 R11, RZ, RZ, UR6 ;  /* 0x00000006ff0b7e24 */ /* 0x000fe4000f8e00ff */
[----:B------:R-:W-:Y:S01]  /*6940*/  FMUL.FTZ R152, R167, UR26 ;  /* 0x0000001aa7987c20 */ /* 0x000fe20008410000 */
[----:B------:R-:W-:Y:S01]  /*6950*/  FMUL.FTZ R166, R169, UR26 ;  /* 0x0000001aa9a67c20 */ /* 0x000fe20008410000 */
[----:B------:R-:W-:Y:S01]  /*6960*/  FMUL.FTZ R194, R156, UR26 ;  /* 0x0000001a9cc27c20 */ /* 0x000fe20008410000 */
[----:B------:R-:W0:Y:S01]  /*6970*/  SHFL.IDX PT, R174, R176, RZ, 0x1c1f ;  /* 0x001c1fffb0ae7589 */ /* 0x000e2200000e0000 */
        /* <DEDUP_REMOVED lines=19> */
[----:B------:R-:W-:Y:S01]  /*6ab0*/  IADD3 R162, -R2, 0x1, -R11 ;  /* 0x0000000102a27810 */ /* 0x000fe20007ffe90b */
[----:B------:R-:W-:Y:S01]  /*6ac0*/  IMAD.U32 R168, RZ, RZ, UR28 ;  /* 0x0000001cffa87e24 */ /* 0x000fe2000f8e00ff */
[----:B------:R-:W2:Y:S01]  /*6ad0*/  MUFU.TANH R192, R192 ;  /* 0x000000c000c07308 */ /* 0x000ea20000002400 */
[----:B------:R-:W-:-:S02]  /*6ae0*/  IMAD.U32 R175, RZ, RZ, UR49 ;  /* 0x00000031ffaf7e24 */ /* 0x000fc4000f8e00ff */
[----:B------:R-:W-:Y:S02]  /*6af0*/  @!P4 VIADD R10, R168, 0x28c40 ;  /* 0x00028c40a80ac836 */ /* 0x000fe40000000000 */
[----:B------:R-:W-:-:S03]  /*6b00*/  IMAD R162, R175, UR11, R162 ;  /* 0x0000000bafa27c24 */ /* 0x000fc6000f8e02a2 */
[----:B------:R-:W3:Y:S01]  /*6b10*/  MUFU.TANH R193, R193 ;  /* 0x000000c100c17308 */ /* 0x000ee20000002400 */
[----:B------:R-:W-:Y:S01]  /*6b20*/  VIADD R162, R162, -UR14 ;  /* 0x8000000ea2a27c36 */ /* 0x000fe20008000000 */
[----:B------:R-:W-:-:S03]  /*6b30*/  @!P4 PRMT R10, RZ, 0x654, R10 ;  /* 0x00000654ff0ac816 */ /* 0x000fc6000000000a */
[C---:B------:R-:W-:Y:S01]  /*6b40*/  VIADD R179, R162.reuse, UR27 ;  /* 0x0000001ba2b37c36 */ /* 0x040fe20008000000 */
[----:B------:R4:W-:Y:S01]  /*6b50*/  @!P4 SYNCS.ARRIVE.TRANS64.RED.A1T0 RZ, [R10+URZ], RZ ;  /* 0x000000ff0affc9a7 */ /* 0x0009e2000810043f */
[----:B------:R-:W-:Y:S01]  /*6b60*/  VIADD R181, R162, UR20 ;  /* 0x00000014a2b57c36 */ /* 0x000fe20008000000 */
[----:B------:R-:W1:Y:S01]  /*6b70*/  MUFU.TANH R9, R9 ;  /* 0x0000000900097308 */ /* 0x000e620000002400 */
[C---:B0-----:R-:W-:Y:S02]  /*6b80*/  IMAD.IADD R177, R174.reuse, 0x1, R179 ;  /* 0x00000001aeb17824 */ /* 0x041fe400078e02b3 */
[----:B------:R-:W-:-:S05]  /*6b90*/  IMAD.IADD R178, R174, 0x1, R181 ;  /* 0x00000001aeb27824 */ /* 0x000fca00078e02b5 */
        /* <DEDUP_REMOVED lines=29> */
[----:B-1234-:R-:W-:Y:S05]  /*6d70*/  @!P6 BRA `(.L_x_4977) ;  /* 0x00000000005ce947 */ /* 0x01efea0003800000 */
[----:B------:R-:W-:Y:S01]  /*6d80*/  IMAD R10, R175, UR11, R174 ;  /* 0x0000000baf0a7c24 */ /* 0x000fe2000f8e02ae */
[----:B------:R-:W-:Y:S03]  /*6d90*/  BSSY B0, `(.L_x_4978) ;  /* 0x0000011000007945 */ /* 0x000fe60003800000 */
[----:B------:R-:W-:-:S05]  /*6da0*/  VIADD R161, R10, -UR14 ;  /* 0x8000000e0aa17c36 */ /* 0x000fca0008000000 */
        /* <DEDUP_REMOVED lines=10> */
.L_x_4979:
[----:B------:R-:W-:-:S05]  /*6e50*/  IMAD.U32 R162, RZ, RZ, UR25 ;  /* 0x00000019ffa27e24 */ /* 0x000fca000f8e00ff */
[----:B------:R-:W-:-:S13]  /*6e60*/  ISETP.NE.AND P0, PT, R162, 0x1, PT ;  /* 0x00000001a200780c */ /* 0x000fda0003f05270 */
[----:B------:R-:W1:Y:S02]  /*6e70*/  @P0 LDC.64 R10, c[0x0][0x9e8] ;  /* 0x00027a00ff0a0b82 */ /* 0x000e640000000a00 */
[----:B-1----:R-:W-:-:S05]  /*6e80*/  @P0 IMAD.HI.U32 R10, R161, R10, RZ ;  /* 0x0000000aa10a0227 */ /* 0x002fca00078e00ff */
[----:B------:R-:W-:-:S07]  /*6e90*/  @P0 SHF.R.U32.HI R161, RZ, R11, R10 ;  /* 0x0000000bffa10219 */ /* 0x000fce000001160a */
.L_x_4980:
[----:B------:R-:W-:Y:S05]  /*6ea0*/  BSYNC B0 ;  /* 0x0000000000007941 */ /* 0x000fea0003800000 */
.L_x_4978:
[----:B------:R-:W-:-:S04]  /*6eb0*/  IMAD R161, R161, R162, -UR6 ;  /* 0x80000006a1a17e24 */ /* 0x000fc8000f8e02a2 */
[----:B------:R-:W-:-:S05]  /*6ec0*/  IMAD.IADD R161, R161, 0x1, -R2 ;  /* 0x00000001a1a17824 */ /* 0x000fca00078e0a02 */
[----:B------:R-:W-:Y:S02]  /*6ed0*/  VIADDMNMX R177, R161, R162, R177, PT ;  /* 0x000000a2a1b17246 */ /* 0x000fe400038001b1 */
[----:B------:R-:W-:-:S07]  /*6ee0*/  VIMNMX R178, R178, R161, !PT ;  /* 0x000000a1b2b27248 */ /* 0x000fce0007fe0100 */
.L_x_4977:
[----:B------:R-:W-:Y:S01]  /*6ef0*/  UISETP.GT.AND UP0, UPT, UR50, -0x1, UPT ;  /* 0xffffffff3200788c */ /* 0x000fe2000bf04270 */
[----:B------:R-:W1:Y:S05]  /*6f00*/  SHFL.IDX PT, R10, R176, 0x1, 0x1c1f ;  /* 0x003c1f00b00a7f89 */ /* 0x000e6a00000e0000 */
[----:B------:R-:W-:-:S04]  /*6f10*/  PLOP3.LUT P0, PT, PT, PT, UP0, 0x80, 0x0 ;  /* 0x000000000000781c */ /* 0x000fc80003f0f008 */
[C---:B------:R-:W-:Y:S02]  /*6f20*/  ISETP.GT.AND P2, PT, R178.reuse, RZ, P0 ;  /* 0x000000ffb200720c */ /* 0x040fe40000744270 */
[----:B------:R-:W-:Y:S02]  /*6f30*/  ISETP.GT.AND P1, PT, R178, 0x1, P0 ;  /* 0x00000001b200780c */ /* 0x000fe40000724270 */
[C---:B------:R-:W-:Y:S02]  /*6f40*/  ISETP.LT.OR P2, PT, R177.reuse, 0x1, P2 ;  /* 0x00000001b100780c */ /* 0x040fe40001741670 */
[----:B------:R-:W-:Y:S02]  /*6f50*/  ISETP.LT.OR P1, PT, R177, 0x2, P1 ;  /* 0x00000002b100780c */ /* 0x000fe40000f21670 */
[----:B------:R-:W-:Y:S02]  /*6f60*/  FSEL R192, R192, -INF , !P2 ;  /* 0xff800000c0c07808 */ /* 0x000fe40005000000 */
[----:B------:R-:W-:-:S02]  /*6f70*/  FSEL R193, R193, -INF , !P1 ;  /* 0xff800000c1c17808 */ /* 0x000fc40004800000 */
[C---:B------:R-:W-:Y:S02]  /*6f80*/  ISETP.GT.AND P2, PT, R178.reuse, 0x8, P0 ;  /* 0x00000008b200780c */ /* 0x040fe40000744270 */
[----:B------:R-:W-:Y:S01]  /*6f90*/  ISETP.GT.AND P1, PT, R178, 0x9, P0 ;  /* 0x00000009b200780c */ /* 0x000fe20000724270 */
[----:B-1----:R-:W-:Y:S01]  /*6fa0*/  IMAD.IADD R176, R179, 0x1, R10 ;  /* 0x00000001b3b07824 */ /* 0x002fe200078e020a */
[C---:B------:R-:W-:Y:S02]  /*6fb0*/  ISETP.LT.OR P2, PT, R177.reuse, 0x9, P2 ;  /* 0x00000009b100780c */ /* 0x040fe40001741670 */
[----:B------:R-:W-:Y:S02]  /*6fc0*/  ISETP.LT.OR P1, PT, R177, 0xa, P1 ;  /* 0x0000000ab100780c */ /* 0x000fe40000f21670 */
[----:B0-----:R-:W-:Y:S02]  /*6fd0*/  FSEL R194, R194, -INF , !P2 ;  /* 0xff800000c2c27808 */ /* 0x001fe40005000000 */
[----:B------:R-:W-:-:S02]  /*6fe0*/  FSEL R174, R195, -INF , !P1 ;  /* 0xff800000c3ae7808 */ /* 0x000fc40004800000 */
[C---:B------:R-:W-:Y:S02]  /*6ff0*/  ISETP.GT.AND P2, PT, R178.reuse, 0x10, P0 ;  /* 0x00000010b200780c */ /* 0x040fe40000744270 */
[----:B------:R-:W-:Y:S02]  /*7000*/  ISETP.GT.AND P1, PT, R178, 0x11, P0 ;  /* 0x00000011b200780c */ /* 0x000fe40000724270 */
[C---:B------:R-:W-:Y:S02]  /*7010*/  ISETP.LT.OR P2, PT, R177.reuse, 0x11, P2 ;  /* 0x00000011b100780c */ /* 0x040fe40001741670 */
[----:B------:R-:W-:Y:S02]  /*7020*/  ISETP.LT.OR P1, PT, R177, 0x12, P1 ;  /* 0x00000012b100780c */ /* 0x000fe40000f21670 */
[----:B------:R-:W-:Y:S02]  /*7030*/  FSEL R161, R196, -INF , !P2 ;  /* 0xff800000c4a17808 */ /* 0x000fe40005000000 */
        /* <DEDUP_REMOVED lines=28> */
[----:B------:R-:W-:Y:S01]  /*7200*/  ISETP.LT.OR P1, PT, R177, 0x3a, P1 ;  /* 0x0000003ab100780c */ /* 0x000fe20000f21670 */
[----:B------:R-:W-:Y:S01]  /*7210*/  IMAD.IADD R177, R181, 0x1, R10 ;  /* 0x00000001b5b17824 */ /* 0x000fe200078e020a */
[----:B------:R-:W-:Y:S02]  /*7220*/  FSEL R172, R172, -INF , !P2 ;  /* 0xff800000acac7808 */ /* 0x000fe40005000000 */
[----:B------:R-:W-:Y:S01]  /*7230*/  FSEL R173, R173, -INF , !P1 ;  /* 0xff800000adad7808 */ /* 0x000fe20004800000 */
[----:B------:R-:W-:Y:S08]  /*7240*/  @!P6 BRA `(.L_x_4981) ;  /* 0x00000000005ce947 */ /* 0x000ff00003800000 */
        /* <DEDUP_REMOVED lines=13> */
.L_x_4983:
[----:B------:R-:W-:-:S05]  /*7320*/  IMAD.U32 R178, RZ, RZ, UR25 ;  /* 0x00000019ffb27e24 */ /* 0x000fca000f8e00ff */
[----:B------:R-:W-:-:S13]  /*7330*/  ISETP.NE.AND P1, PT, R178, 0x1, PT ;  /* 0x00000001b200780c */ /* 0x000fda0003f25270 */
[----:B------:R-:W0:Y:S02]  /*7340*/  @P1 LDC.64 R10, c[0x0][0x9e8] ;  /* 0x00027a00ff0a1b82 */ /* 0x000e240000000a00 */
[----:B0-----:R-:W-:-:S05]  /*7350*/  @P1 IMAD.HI.U32 R10, R175, R10, RZ ;  /* 0x0000000aaf0a1227 */ /* 0x001fca00078e00ff */
[----:B------:R-:W-:-:S07]  /*7360*/  @P1 SHF.R.U32.HI R175, RZ, R11, R10 ;  /* 0x0000000bffaf1219 */ /* 0x000fce000001160a */
.L_x_4984:
[----:B------:R-:W-:Y:S05]  /*7370*/  BSYNC B0 ;  /* 0x0000000000007941 */ /* 0x000fea0003800000 */
.L_x_4982:
[----:B------:R-:W-:-:S04]  /*7380*/  IMAD R175, R175, R178, -UR6 ;  /* 0x80000006afaf7e24 */ /* 0x000fc8000f8e02b2 */
[----:B------:R-:W-:-:S05]  /*7390*/  IMAD.IADD R175, R175, 0x1, -R2 ;  /* 0x00000001afaf7824 */ /* 0x000fca00078e0a02 */
[----:B------:R-:W-:Y:S02]  /*73a0*/  VIADDMNMX R176, R175, R178, R176, PT ;  /* 0x000000b2afb07246 */ /* 0x000fe400038001b0 */
[----:B------:R-:W-:-:S07]  /*73b0*/  VIMNMX R177, R177, R175, !PT ;  /* 0x000000afb1b17248 */ /* 0x000fce0007fe0100 */
.L_x_4981:
[----:B------:R-:W-:Y:S01]  /*73c0*/  FMNMX.FTZ R10, R192, R5, !PT ;  /* 0x00000005c00a7209 */ /* 0x000fe20007810000 */
[----:B------:R-:W-:Y:S01]  /*73d0*/  UMOV UR10, UR23 ;  /* 0x00000017000a7c82 */ /* 0x000fe20008000000 */
[----:B------:R-:W-:Y:S01]  /*73e0*/  ISETP.GT.AND P2, PT, R177, 0x1, P0 ;  /* 0x00000001b100780c */ /* 0x000fe20000744270 */
[----:B------:R-:W-:Y:S01]  /*73f0*/  IMAD.MOV R183, RZ, RZ, -R17 ;  /* 0x000000ffffb77224 */ /* 0x000fe200078e0a11 */
[----:B------:R-:W-:Y:S02]  /*7400*/  FMNMX.FTZ R11, R193, R10, !PT ;  /* 0x0000000ac10b7209 */ /* 0x000fe40007810000 */
[----:B------:R-:W-:Y:S02]  /*7410*/  ISETP.LT.OR P2, PT, R176, 0x2, P2 ;  /* 0x00000002b000780c */ /* 0x000fe40001741670 */
[----:B------:R-:W-:Y:S02]  /*7420*/  FMNMX.FTZ R11, R194, R11, !PT ;  /* 0x0000000bc20b7209 */ /* 0x000fe40007810000 */
[----:B------:R-:W-:-:S02]  /*7430*/  FSEL R12, R12, -INF , !P2 ;  /* 0xff8000000c0c7808 */ /* 0x000fc40005000000 */
[----:B------:R-:W-:Y:S02]  /*7440*/  FMNMX.FTZ R10, R174, R11, !PT ;  /* 0x0000000bae0a7209 */ /* 0x000fe40007810000 */
[----:B------:R-:W-:Y:S02]  /*7450*/  ISETP.GT.AND P2, PT, R177, 0x9, P0 ;  /* 0x00000009b100780c */ /* 0x000fe40000744270 */
[----:B------:R-:W-:Y:S02]  /*7460*/  FMNMX.FTZ R11, R161, R10, !PT ;  /* 0x0000000aa10b7209 */ /* 0x000fe40007810000 */
[----:B------:R-:W-:Y:S02]  /*7470*/  ISETP.GT.AND P1, PT, R177, 0x8, P0 ;  /* 0x00000008b100780c */ /* 0x000fe40000724270 */
[----:B------:R-:W-:Y:S02]  /*7480*/  FMNMX.FTZ R10, R162, R11, !PT ;  /* 0x0000000ba20a7209 */ /* 0x000fe40007810000 */
[----:B------:R-:W-:-:S02]  /*7490*/  ISETP.LT.OR P2, PT, R176, 0xa, P2 ;  /* 0x0000000ab000780c */ /* 0x000fc40001741670 */
[----:B------:R-:W-:Y:S02]  /*74a0*/  FMNMX.FTZ R11, R163, R10, !PT ;  /* 0x0000000aa30b7209 */ /* 0x000fe40007810000 */
[----:B------:R-:W-:Y:S02]  /*74b0*/  ISETP.LT.OR P1, PT, R176, 0x9, P1 ;  /* 0x00000009b000780c */ /* 0x000fe40000f21670 */
[----:B------:R-:W-:Y:S02]  /*74c0*/  FMNMX.FTZ R10, R164, R11, !PT ;  /* 0x0000000ba40a7209 */ /* 0x000fe40007810000 */
[----:B------:R-:W-:Y:S02]  /*74d0*/  FSEL R14, R14, -INF , !P2 ;  /* 0xff8000000e0e7808 */ /* 0x000fe40005000000 */
[----:B------:R-:W-:Y:S02]  /*74e0*/  FMNMX.FTZ R11, R165, R10, !PT ;  /* 0x0000000aa50b7209 */ /* 0x000fe40007810000 */
[----:B------:R-:W-:-:S02]  /*74f0*/  ISETP.GT.AND P2, PT, R177, 0x11, P0 ;  /* 0x00000011b100780c */ /* 0x000fc40000744270 */
[----:B------:R-:W-:Y:S02]  /*7500*/  FMNMX.FTZ R10, R166, R11, !PT ;  /* 0x0000000ba60a7209 */ /* 0x000fe40007810000 */
[----:B------:R-:W-:Y:S02]  /*7510*/  FSEL R13, R13, -INF , !P1 ;  /* 0xff8000000d0d7808 */ /* 0x000fe40004800000 */
        /* <DEDUP_REMOVED lines=9> */
[----:B------:R-:W-:-:S02]  /*75b0*/  ISETP.GT.AND P2, PT, R177, RZ, P0 ;  /* 0x000000ffb100720c */ /* 0x000fc40000744270 */
[----:B------:R-:W-:Y:S02]  /*75c0*/  FMNMX.FTZ R10, R173, R10, !PT ;  /* 0x0000000aad0a7209 */ /* 0x000fe40007810000 */
[----:B------:R-:W-:Y:S02]  /*75d0*/  FSEL R15, R15, -INF , !P1 ;  /* 0xff8000000f0f7808 */ /* 0x000fe40004800000 */
[----:B------:R-:W-:Y:S01]  /*75e0*/  ISETP.GT.AND P1, PT, R177, 0x18, P0 ;  /* 0x00000018b100780c */ /* 0x000fe20000724270 */
[----:B------:R-:W0:Y:S01]  /*75f0*/  SHFL.BFLY PT, R11, R10, 0x2, 0x1f ;  /* 0x0c401f000a0b7f89 */ /* 0x000e2200000e0000 */
[C---:B------:R-:W-:Y:S02]  /*7600*/  ISETP.LT.OR P2, PT, R176.reuse, 0x1, P2 ;  /* 0x00000001b000780c */ /* 0x040fe40001741670 */
[----:B------:R-:W-:-:S04]  /*7610*/  ISETP.LT.OR P1, PT, R176, 0x19, P1 ;  /* 0x00000019b000780c */ /* 0x000fc80000f21670 */
[----:B------:R-:W-:Y:S02]  /*7620*/  FSEL R21, R21, -INF , !P1 ;  /* 0xff80000015157808 */ /* 0x000fe40004800000 */
[----:B------:R-:W-:-:S04]  /*7630*/  ISETP.GT.AND P1, PT, R177, 0x19, P0 ;  /* 0x00000019b100780c */ /* 0x000fc80000724270 */
[----:B------:R-:W-:-:S04]  /*7640*/  ISETP.LT.OR P1, PT, R176, 0x1a, P1 ;  /* 0x0000001ab000780c */ /* 0x000fc80000f21670 */
[----:B------:R-:W-:Y:S02]  /*7650*/  FSEL R152, R152, -INF , !P1 ;  /* 0xff80000098987808 */ /* 0x000fe40004800000 */
[----:B------:R-:W-:-:S04]  /*7660*/  ISETP.GT.AND P1, PT, R177, 0x21, P0 ;  /* 0x00000021b100780c */ /* 0x000fc80000724270 */
[----:B------:R-:W-:Y:S02]  /*7670*/  ISETP.LT.OR P1, PT, R176, 0x22, P1 ;  /* 0x00000022b000780c */ /* 0x000fe40000f21670 */
[----:B0-----:R-:W-:Y:S02]  /*7680*/  FMNMX.FTZ R178, R10, R11, !PT ;  /* 0x0000000b0ab27209 */ /* 0x001fe40007810000 */
[----:B------:R-:W-:Y:S02]  /*7690*/  FSEL R11, R9, -INF , !P2 ;  /* 0xff800000090b7808 */ /* 0x000fe40005000000 */
[----:B------:R-:W-:Y:S01]  /*76a0*/  ISETP.GT.AND P2, PT, R177, 0x20, P0 ;  /* 0x00000020b100780c */ /* 0x000fe20000744270 */
[----:B------:R-:W0:Y:S01]  /*76b0*/  SHFL.BFLY PT, R179, R178, 0x1, 0x1f ;  /* 0x0c201f00b2b37f89 */ /* 0x000e2200000e0000 */
[----:B------:R-:W-:Y:S02]  /*76c0*/  FMNMX.FTZ R175, R11, R6, !PT ;  /* 0x000000060baf7209 */ /* 0x000fe40007810000 */
[----:B------:R-:W-:-:S02]  /*76d0*/  ISETP.LT.OR P2, PT, R176, 0x21, P2 ;  /* 0x00000021b000780c */ /* 0x000fc40001741670 */
[----:B------:R-:W-:Y:S02]  /*76e0*/  FMNMX.FTZ R10, R12, R175, !PT ;  /* 0x000000af0c0a7209 */ /* 0x000fe40007810000 */
[----:B------:R-:W-:Y:S02]  /*76f0*/  FSEL R153, R153, -INF , !P2 ;  /* 0xff80000099997808 */ /* 0x000fe40005000000 */
[----:B------:R-:W-:Y:S02]  /*7700*/  FMNMX.FTZ R175, R13, R10, !PT ;  /* 0x0000000a0daf7209 */ /* 0x000fe40007810000 */
[----:B------:R-:W-:Y:S02]  /*7710*/  ISETP.GT.AND P2, PT, R177, 0x28, P0 ;  /* 0x00000028b100780c */ /* 0x000fe40000744270 */
[----:B------:R-:W-:Y:S02]  /*7720*/  FMNMX.FTZ R10, R14, R175, !PT ;  /* 0x000000af0e0a7209 */ /* 0x000fe40007810000 */
[----:B------:R-:W-:-:S02]  /*7730*/  FSEL R154, R154, -INF , !P1 ;  /* 0xff8000009a9a7808 */ /* 0x000fc40004800000 */
[----:B------:R-:W-:Y:S02]  /*7740*/  FMNMX.FTZ R175, R15, R10, !PT ;  /* 0x0000000a0faf7209 */ /* 0x000fe40007810000 */
[----:B------:R-:W-:Y:S02]  /*7750*/  ISETP.GT.AND P1, PT, R177, 0x29, P0 ;  /* 0x00000029b100780c */ /* 0x000fe40000724270 */
[----:B------:R-:W-:Y:S02]  /*7760*/  ISETP.LT.OR P2, PT, R176, 0x29, P2 ;  /* 0x00000029b000780c */ /* 0x000fe40001741670 */
[----:B------:R-:W-:Y:S02]  /*7770*/  FMNMX.FTZ R10, R20, R175, !PT ;  /* 0x000000af140a7209 */ /* 0x000fe40007810000 */
[----:B0-----:R-:W-:Y:S02]  /*7780*/  FMNMX.FTZ R9, R178, R179, !PT ;  /* 0x000000b3b2097209 */ /* 0x001fe40007810000 */
[----:B------:R-:W-:-:S02]  /*7790*/  ISETP.LT.OR P1, PT, R176, 0x2a, P1 ;  /* 0x0000002ab000780c */ /* 0x000fc40000f21670 */
[----:B------:R-:W-:Y:S01]  /*77a0*/  FSEL R155, R155, -INF , !P2 ;  /* 0xff8000009b9b7808 */ /* 0x000fe20005000000 */
[C---:B------:R-:W-:Y:S01]  /*77b0*/  FMUL.FTZ R178, R9.reuse, UR10 ;  /* 0x0000000a09b27c20 */ /* 0x040fe20008410000 */
[----:B------:R-:W-:Y:S02]  /*77c0*/  FSETP.NEU.FTZ.AND P2, PT, R9, -INF , PT ;  /* 0xff8000000900780b */ /* 0x000fe40003f5d000 */
[----:B------:R-:W-:Y:S02]  /*77d0*/  FMNMX.FTZ R179, R21, R10, !PT ;  /* 0x0000000a15b37209 */ /* 0x000fe40007810000 */
[----:B------:R-:W-:Y:S02]  /*77e0*/  FSEL R156, R156, -INF , !P1 ;  /* 0xff8000009c9c7808 */ /* 0x000fe40004800000 */
[----:B------:R-:W-:Y:S02]  /*77f0*/  ISETP.GT.AND P1, PT, R177, 0x30, P0 ;  /* 0x00000030b100780c */ /* 0x000fe40000724270 */
[----:B------:R-:W-:-:S02]  /*7800*/  FSEL R175, R178, RZ, P2 ;  /* 0x000000ffb2af7208 */ /* 0x000fc40001000000 */
[----:B------:R-:W-:Y:S02]  /*7810*/  FMNMX.FTZ R178, R152, R179, !PT ;  /* 0x000000b398b27209 */ /* 0x000fe40007810000 */
[----:B------:R-:W-:Y:S01]  /*7820*/  ISETP.LT.OR P1, PT, R176, 0x31, P1 ;  /* 0x00000031b000780c */ /* 0x000fe20000f21670 */
[--C-:B------:R-:W-:Y:S01]  /*7830*/  FFMA.FTZ R10, R192, UR10, -R175.reuse ;  /* 0x0000000ac00a7c23 */ /* 0x100fe200080108af */
[----:B------:R-:W-:Y:S01]  /*7840*/  FMNMX.FTZ R179, R153, R178, !PT ;  /* 0x000000b299b37209 */ /* 0x000fe20007810000 */
[--C-:B------:R-:W-:Y:S01]  /*7850*/  FFMA.FTZ R193, R193, UR10, -R175.reuse ;  /* 0x0000000ac1c17c23 */ /* 0x100fe200080108af */
[----:B------:R-:W-:Y:S01]  /*7860*/  FSEL R157, R157, -INF , !P1 ;  /* 0xff8000009d9d7808 */ /* 0x000fe20004800000 */
[--C-:B------:R-:W-:Y:S01]  /*7870*/  FFMA.FTZ R194, R194, UR10, -R175.reuse ;  /* 0x0000000ac2c27c23 */ /* 0x100fe200080108af */
[----:B------:R-:W-:Y:S01]  /*7880*/  ISETP.GT.AND P1, PT, R177, 0x31, P0 ;  /* 0x00000031b100780c */ /* 0x000fe20000724270 */
[----:B------:R-:W-:Y:S01]  /*7890*/  MUFU.EX2 R10, R10 ;  /* 0x0000000a000a7308 */ /* 0x000fe20000000800 */
[----:B------:R-:W-:Y:S01]  /*78a0*/  FMNMX.FTZ R178, R154, R179, !PT ;  /* 0x000000b39ab27209 */ /* 0x000fe20007810000 */
[--C-:B------:R-:W-:Y:S01]  /*78b0*/  FFMA.FTZ R161, R161, UR10, -R175.reuse ;  /* 0x0000000aa1a17c23 */ /* 0x100fe200080108af */
[----:B------:R-:W-:Y:S01]  /*78c0*/  ISETP.LT.OR P1, PT, R176, 0x32, P1 ;  /* 0x00000032b000780c */ /* 0x000fe20000f21670 */
[--C-:B------:R-:W-:Y:S01]  /*78d0*/  FFMA.FTZ R180, R169, UR10, -R175.reuse ;  /* 0x0000000aa9b47c23 */ /* 0x100fe200080108af */
[----:B------:R-:W-:Y:S01]  /*78e0*/  FMNMX.FTZ R181, R155, R178, !PT ;  /* 0x000000b29bb57209 */ /* 0x000fe20007810000 */
[--C-:B------:R-:W-:Y:S01]  /*78f0*/  FFMA.FTZ R162, R162, UR10, -R175.reuse ;  /* 0x0000000aa2a27c23 */ /* 0x100fe200080108af */
[----:B------:R-:W-:Y:S01]  /*7900*/  FSEL R158, R158, -INF , !P1 ;  /* 0xff8000009e9e7808 */ /* 0x000fe20004800000 */
[----:B------:R-:W-:Y:S01]  /*7910*/  MUFU.EX2 R179, R193 ;  /* 0x000000c100b37308 */ /* 0x000fe20000000800 */
[----:B------:R-:W-:Y:S01]  /*7920*/  ISETP.GT.AND P1, PT, R177, 0x38, P0 ;  /* 0x00000038b100780c */ /* 0x000fe20000724270 */
[--C-:B------:R-:W-:Y:S01]  /*7930*/  FFMA.FTZ R163, R163, UR10, -R175.reuse ;  /* 0x0000000aa3a37c23 */ /* 0x100fe200080108af */
[----:B------:R-:W-:Y:S01]  /*7940*/  FMNMX.FTZ R178, R156, R181, !PT ;  /* 0x000000b59cb27209 */ /* 0x000fe20007810000 */
[--C-:B------:R-:W-:Y:S01]  /*7950*/  FFMA.FTZ R164, R164, UR10, -R175.reuse ;  /* 0x0000000aa4a47c23 */ /* 0x100fe200080108af */
[----:B------:R-:W-:Y:S01]  /*7960*/  ISETP.GT.AND P0, PT, R177, 0x39, P0 ;  /* 0x00000039b100780c */ /* 0x000fe20000704270 */
[--C-:B------:R-:W-:Y:S01]  /*7970*/  FFMA.FTZ R165, R165, UR10, -R175.reuse ;  /* 0x0000000aa5a57c23 */ /* 0x100fe200080108af */
[----:B------:R-:W-:Y:S01]  /*7980*/  ISETP.LT.OR P1, PT, R176, 0x39, P1 ;  /* 0x00000039b000780c */ /* 0x000fe20000f21670 */
[----:B------:R-:W-:Y:S01]  /*7990*/  MUFU.EX2 R177, R194 ;  /* 0x000000c200b17308 */ /* 0x000fe20000000800 */
[----:B------:R-:W-:Y:S01]  /*79a0*/  FMNMX.FTZ R181, R157, R178, !PT ;  /* 0x000000b29db57209 */ /* 0x000fe20007810000 */
[--C-:B------:R-:W-:Y:S01]  /*79b0*/  FFMA.FTZ R178, R174, UR10, -R175.reuse ;  /* 0x0000000aaeb27c23 */ /* 0x100fe200080108af */
[----:B------:R-:W-:Y:S01]  /*79c0*/  ISETP.LT.OR P0, PT, R176, 0x3a, P0 ;  /* 0x0000003ab000780c */ /* 0x000fe20000701670 */
[--C-:B------:R-:W-:Y:S01]  /*79d0*/  FFMA.FTZ R166, R166, UR10, -R175.reuse ;  /* 0x0000000aa6a67c23 */ /* 0x100fe200080108af */
[----:B------:R-:W-:Y:S01]  /*79e0*/  FSEL R159, R159, -INF , !P1 ;  /* 0xff8000009f9f7808 */ /* 0x000fe20004800000 */
[--C-:B------:R-:W-:Y:S01]  /*79f0*/  FFMA.FTZ R167, R167, UR10, -R175.reuse ;  /* 0x0000000aa7a77c23 */ /* 0x100fe200080108af */
[----:B------:R-:W-:Y:S01]  /*7a00*/  FMNMX.FTZ R176, R158, R181, !PT ;  /* 0x000000b59eb07209 */ /* 0x000fe20007810000 */
[----:B------:R-:W-:Y:S01]  /*7a10*/  MUFU.EX2 R161, R161 ;  /* 0x000000a100a17308 */ /* 0x000fe20000000800 */
[----:B------:R-:W-:Y:S01]  /*7a20*/  FSEL R174, R160, -INF , !P0 ;  /* 0xff800000a0ae7808 */ /* 0x000fe20004000000 */
[--C-:B------:R-:W-:Y:S01]  /*7a30*/  FFMA.FTZ R170, R170, UR10, -R175.reuse ;  /* 0x0000000aaaaa7c23 */ /* 0x100fe200080108af */
[----:B------:R-:W-:Y:S01]  /*7a40*/  FMNMX.FTZ R181, R159, R176, !PT ;  /* 0x000000b09fb57209 */ /* 0x000fe20007810000 */
[--C-:B------:R-:W-:Y:S01]  /*7a50*/  FFMA.FTZ R171, R171, UR10, -R175.reuse ;  /* 0x0000000aabab7c23 */ /* 0x100fe200080108af */
[----:B------:R-:W-:Y:S01]  /*7a60*/  ISETP.NE.AND P0, PT, R2, R183, PT ;  /* 0x000000b70200720c */ /* 0x000fe20003f05270 */
[--C-:B------:R-:W-:Y:S01]  /*7a70*/  FFMA.FTZ R172, R172, UR10, -R175.reuse ;  /* 0x0000000aacac7c23 */ /* 0x100fe200080108af */
[----:B------:R-:W-:Y:S01]  /*7a80*/  FMNMX.FTZ R181, R174, R181, !PT ;  /* 0x000000b5aeb57209 */ /* 0x000fe20007810000 */
[----:B------:R0:W-:Y:S01]  /*7a90*/  MUFU.EX2 R160, R178 ;  /* 0x000000b200a07308 */ /* 0x0001e20000000800 */
[----:B------:R-:W-:Y:S01]  /*7aa0*/  FFMA.FTZ R173, R173, UR10, -R175 ;  /* 0x0000000aadad7c23 */ /* 0x000fe200080108af */
[----:B------:R-:W-:-:S02]  /*7ab0*/  IMAD.U32 R175, RZ, RZ, UR36 ;  /* 0x00000024ffaf7e24 */ /* 0x000fc4000f8e00ff */
[----:B------:R-:W0:Y:S04]  /*7ac0*/  SHFL.BFLY PT, R176, R181, 0x2, 0x1f ;  /* 0x0c401f00b5b07f89 */ /* 0x000e2800000e0000 */
[----:B------:R-:W-:Y:S02]  /*7ad0*/  MUFU.EX2 R162, R162 ;  /* 0x000000a200a27308 */ /* 0x000fe40000000800 */
[----:B------:R-:W-:-:S05]  /*7ae0*/  @!P0 IMAD R175, R175, 0x40, R16 ;  /* 0x00000040afaf8824 */ /* 0x000fca00078e0210 */
[----:B------:R-:W-:Y:S01]  /*7af0*/  @!P0 LEA R175, R175, UR43, 0x2 ;  /* 0x0000002bafaf8c11 */ /* 0x000fe2000f8e10ff */
[----:B------:R-:W-:Y:S08]  /*7b00*/  MUFU.EX2 R163, R163 ;  /* 0x000000a300a37308 */ /* 0x000ff00000000800 */
[----:B------:R-:W-:Y:S01]  /*7b10*/  MUFU.EX2 R164, R164 ;  /* 0x000000a400a47308 */ /* 0x000fe20000000800 */
[----:B0-----:R-:W-:-:S02]  /*7b20*/  FMNMX.FTZ R178, R181, R176, !PT ;  /* 0x000000b0b5b27209 */ /* 0x001fc40007810000 */
[----:B------:R-:W-:-:S05]  /*7b30*/  FSEL R176, R9, RZ, P2 ;  /* 0x000000ff09b07208 */ /* 0x000fca0001000000 */
[----:B------:R-:W-:Y:S01]  /*7b40*/  MUFU.EX2 R165, R165 ;  /* 0x000000a500a57308 */ /* 0x000fe20000000800 */
[----:B------:R-:W0:Y:S01]  /*7b50*/  SHFL.BFLY PT, R181, R178, 0x1, 0x1f ;  /* 0x0c201f00b2b57f89 */ /* 0x000e2200000e0000 */
[----:B------:R-:W-:-:S04]  /*7b60*/  FADD.FTZ R5, -R176, R5 ;  /* 0x00000005b0057221 */ /* 0x000fc80000010100 */
[----:B------:R-:W-:Y:S02]  /*7b70*/  FMUL.FTZ R5, R5, UR10 ;  /* 0x0000000a05057c20 */ /* 0x000fe40008410000 */
[----:B------:R-:W-:Y:S08]  /*7b80*/  MUFU.EX2 R176, R180 ;  /* 0x000000b400b07308 */ /* 0x000ff00000000800 */
[----:B------:R-:W1:Y:S08]  /*7b90*/  MUFU.EX2 R5, R5 ;  /* 0x0000000500057308 */ /* 0x000e700000000800 */
[----:B------:R-:W2:Y:S01]  /*7ba0*/  MUFU.EX2 R166, R166 ;  /* 0x000000a600a67308 */ /* 0x000ea20000000800 */
[----:B0-----:R-:W-:-:S04]  /*7bb0*/  FMNMX.FTZ R169, R178, R181, !PT ;  /* 0x000000b5b2a97209 */ /* 0x001fc80007810000 */
[----:B------:R-:W-:-:S03]  /*7bc0*/  FSETP.NEU.FTZ.AND P1, PT, R169, -INF , PT ;  /* 0xff800000a900780b */ /* 0x000fc60003f3d000 */
[----:B------:R-:W0:Y:S01]  /*7bd0*/  MUFU.EX2 R167, R167 ;  /* 0x000000a700a77308 */ /* 0x000e220000000800 */
[----:B-1----:R-:W-:Y:S01]  /*7be0*/  FFMA.FTZ R178, R5, R3, R10 ;  /* 0x0000000305b27223 */ /* 0x002fe2000001000a */
[----:B------:R-:W-:Y:S01]  /*7bf0*/  FMUL.FTZ R3, R169, UR10 ;  /* 0x0000000aa9037c20 */ /* 0x000fe20008410000 */
[----:B------:R1:W-:Y:S01]  /*7c00*/  @!P0 STS [R175+0x28800], R5 ;  /* 0x02880005af008388 */ /* 0x0003e20000000800 */
[-C--:B------:R-:W-:Y:S01]  /*7c10*/  FMUL.FTZ R24, R24, R5.reuse ;  /* 0x0000000518187220 */ /* 0x080fe20000410000 */
[----:B------:R-:W-:Y:S01]  /*7c20*/  FADD.FTZ R180, R179, R178 ;  /* 0x000000b2b3b47221 */ /* 0x000fe20000010000 */
[-C--:B------:R-:W-:Y:S01]  /*7c30*/  FMUL.FTZ R25, R25, R5.reuse ;  /* 0x0000000519197220 */ /* 0x080fe20000410000 */
[----:B------:R-:W-:Y:S01]  /*7c40*/  FSEL R178, R3, RZ, P1 ;  /* 0x000000ff03b27208 */ /* 0x000fe20000800000 */
[----:B------:R-:W3:Y:S01]  /*7c50*/  MUFU.EX2 R170, R170 ;  /* 0x000000aa00aa7308 */ /* 0x000ee20000000800 */
[----:B------:R-:W-:Y:S01]  /*7c60*/  FADD.FTZ R3, R177, R180 ;  /* 0x000000b4b1037221 */ /* 0x000fe20000010000 */
[-C--:B------:R-:W-:Y:S01]  /*7c70*/  FMUL.FTZ R28, R28, R5.reuse ;  /* 0x000000051c1c7220 */ /* 0x080fe20000410000 */
[----:B------:R-:W-:Y:S01]  /*7c80*/  FMUL.FTZ R29, R29, R5 ;  /* 0x000000051d1d7220 */ /* 0x000fe20000410000 */
[--C-:B------:R-:W-:Y:S01]  /*7c90*/  FFMA.FTZ R11, R11, UR10, -R178.reuse ;  /* 0x0000000a0b0b7c23 */ /* 0x100fe200080108b2 */
[----:B------:R-:W-:Y:S01]  /*7ca0*/  FADD.FTZ R180, R160, R3 ;  /* 0x00000003a0b47221 */ /* 0x000fe20000010000 */
[----:B------:R-:W-:Y:S01]  /*7cb0*/  FSEL R3, R169, RZ, P1 ;  /* 0x000000ffa9037208 */ /* 0x000fe20000800000 */
[--C-:B------:R-:W-:Y:S01]  /*7cc0*/  FFMA.FTZ R12, R12, UR10, -R178.reuse ;  /* 0x0000000a0c0c7c23 */ /* 0x100fe200080108b2 */
[----:B------:R-:W-:Y:S01]  /*7cd0*/  FFMA.FTZ R13, R13, UR10, -R178 ;  /* 0x0000000a0d0d7c23 */ /* 0x000fe200080108b2 */
[----:B------:R-:W-:Y:S01]  /*7ce0*/  FADD.FTZ R181, R161, R180 ;  /* 0x000000b4a1b57221 */ /* 0x000fe20000010000 */
[----:B------:R-:W-:Y:S01]  /*7cf0*/  MUFU.EX2 R11, R11 ;  /* 0x0000000b000b7308 */ /* 0x000fe20000000800 */
[----:B------:R-:W-:Y:S01]  /*7d00*/  FADD.FTZ R3, -R3, R6 ;  /* 0x0000000603037221 */ /* 0x000fe20000010100 */
[--C-:B------:R-:W-:Y:S01]  /*7d10*/  FFMA.FTZ R14, R14, UR10, -R178.reuse ;  /* 0x0000000a0e0e7c23 */ /* 0x100fe200080108b2 */
[----:B------:R-:W-:Y:S01]  /*7d20*/  FADD.FTZ R6, R162, R181 ;  /* 0x000000b5a2067221 */ /* 0x000fe20000010000 */
[--C-:B------:R-:W-:Y:S01]  /*7d30*/  FFMA.FTZ R182, R155, UR10, -R178.reuse ;  /* 0x0000000a9bb67c23 */ /* 0x100fe200080108b2 */
[----:B------:R-:W-:Y:S01]  /*7d40*/  FMUL.FTZ R3, R3, UR10 ;  /* 0x0000000a03037c20 */ /* 0x000fe20008410000 */
[----:B------:R-:W-:Y:S01]  /*7d50*/  FFMA.FTZ R15, R15, UR10, -R178 ;  /* 0x0000000a0f0f7c23 */ /* 0x000fe200080108b2 */
[----:B------:R-:W-:Y:S01]  /*7d60*/  FADD.FTZ R181, R163, R6 ;  /* 0x00000006a3b57221 */ /* 0x000fe20000010000 */
[----:B------:R-:W-:Y:S01]  /*7d70*/  MUFU.EX2 R12, R12 ;  /* 0x0000000c000c7308 */ /* 0x000fe20000000800 */
[--C-:B------:R-:W-:Y:S01]  /*7d80*/  FFMA.FTZ R20, R20, UR10, -R178.reuse ;  /* 0x0000000a14147c23 */ /* 0x100fe200080108b2 */
[--C-:B------:R-:W-:Y:S01]  /*7d90*/  FFMA.FTZ R21, R21, UR10, -R178.reuse ;  /* 0x0000000a15157c23 */ /* 0x100fe200080108b2 */
[----:B------:R-:W-:Y:S01]  /*7da0*/  FADD.FTZ R180, R164, R181 ;  /* 0x000000b5a4b47221 */ /* 0x000fe20000010000 */
[--C-:B------:R-:W-:Y:S01]  /*7db0*/  FFMA.FTZ R192, R158, UR10, -R178.reuse ;  /* 0x0000000a9ec07c23 */ /* 0x100fe200080108b2 */
[----:B------:R-:W-:Y:S01]  /*7dc0*/  F2FP.BF16.F32.PACK_AB R158, R164, R163 ;  /* 0x000000a3a49e723e */ /* 0x000fe200000010ff */
[----:B------:R-:W-:Y:S01]  /*7dd0*/  FFMA.FTZ R153, R153, UR10, -R178 ;  /* 0x0000000a99997c23 */ /* 0x000fe200080108b2 */
[----:B------:R-:W-:Y:S01]  /*7de0*/  FADD.FTZ R183, R165, R180 ;  /* 0x000000b4a5b77221 */ /* 0x000fe20000010000 */
[----:B------:R-:W4:Y:S01]  /*7df0*/  MUFU.EX2 R6, R3 ;  /* 0x0000000300067308 */ /* 0x000f220000000800 */
[--C-:B------:R-:W-:Y:S01]  /*7e00*/  FFMA.FTZ R180, R152, UR10, -R178.reuse ;  /* 0x0000000a98b47c23 */ /* 0x100fe200080108b2 */
[--C-:B------:R-:W-:Y:S01]  /*7e10*/  FFMA.FTZ R181, R154, UR10, -R178.reuse ;  /* 0x0000000a9ab57c23 */ /* 0x100fe200080108b2 */
[----:B--2---:R-:W-:Y:S01]  /*7e20*/  FADD.FTZ R152, R166, R183 ;  /* 0x000000b7a6987221 */ /* 0x004fe20000010000 */
[--C-:B------:R-:W-:Y:S01]  /*7e30*/  FFMA.FTZ R183, R156, UR10, -R178.reuse ;  /* 0x0000000a9cb77c23 */ /* 0x100fe200080108b2 */
[----:B------:R-:W-:Y:S01]  /*7e40*/  FFMA.FTZ R157, R157, UR10, -R178 ;  /* 0x0000000a9d9d7c23 */ /* 0x000fe200080108b2 */
[----:B------:R-:W-:Y:S01]  /*7e50*/  F2FP.BF16.F32.PACK_AB R154, R160, R177 ;  /* 0x000000b1a09a723e */ /* 0x000fe200000010ff */
[----:B0-----:R-:W-:Y:S01]  /*7e60*/  FADD.FTZ R193, R167, R152 ;  /* 0x00000098a7c17221 */ /* 0x001fe20000010000 */
[----:B------:R4:W0:Y:S01]  /*7e70*/  MUFU.EX2 R155, R13 ;  /* 0x0000000d009b7308 */ /* 0x0008220000000800 */
[----:B------:R-:W-:Y:S01]  /*7e80*/  F2FP.BF16.F32.PACK_AB R152, R179, R10 ;  /* 0x0000000ab398723e */ /* 0x000fe200000010ff */
[--C-:B------:R-:W-:Y:S01]  /*7e90*/  FFMA.FTZ R174, R174, UR10, -R178.reuse ;  /* 0x0000000aaeae7c23 */ /* 0x100fe200080108b2 */
[----:B------:R-:W-:Y:S01]  /*7ea0*/  FADD.FTZ R193, R176, R193 ;  /* 0x000000c1b0c17221 */ /* 0x000fe20000010000 */
[----:B------:R-:W-:Y:S01]  /*7eb0*/  F2FP.BF16.F32.PACK_AB R160, R166, R165 ;  /* 0x000000a5a6a0723e */ /* 0x000fe200000010ff */
[----:B------:R-:W-:Y:S01]  /*7ec0*/  FFMA.FTZ R159, R159, UR10, -R178 ;  /* 0x0000000a9f9f7c23 */ /* 0x000fe200080108b2 */
[-C--:B------:R-:W-:Y:S01]  /*7ed0*/  FMUL.FTZ R32, R32, R5.reuse ;  /* 0x0000000520207220 */ /* 0x080fe20000410000 */
[----:B---3--:R-:W-:Y:S01]  /*7ee0*/  FADD.FTZ R156, R170, R193 ;  /* 0x000000c1aa9c7221 */ /* 0x008fe20000010000 */
[----:B------:R-:W2:Y:S01]  /*7ef0*/  MUFU.EX2 R171, R171 ;  /* 0x000000ab00ab7308 */ /* 0x000ea20000000800 */
[----:B----4-:R-:W-:Y:S01]  /*7f00*/  FFMA.FTZ R13, R6, R4, R11 ;  /* 0x00000004060d7223 */ /* 0x010fe2000001000b */
[----:B------:R3:W-:Y:S01]  /*7f10*/  @!P0 STS [R175+0x28820], R6 ;  /* 0x02882006af008388 */ /* 0x0007e20000000800 */
[-C--:B------:R-:W-:Y:S01]  /*7f20*/  FMUL.FTZ R33, R33, R5.reuse ;  /* 0x0000000521217220 */ /* 0x080fe20000410000 */
[-C--:B------:R-:W-:Y:S01]  /*7f30*/  FMUL.FTZ R36, R36, R5.reuse ;  /* 0x0000000524247220 */ /* 0x080fe20000410000 */
[----:B------:R-:W-:Y:S01]  /*7f40*/  FADD.FTZ R4, R12, R13 ;  /* 0x0000000d0c047221 */ /* 0x000fe20000010000 */
[-C--:B------:R-:W-:Y:S01]  /*7f50*/  FMUL.FTZ R37, R37, R5.reuse ;  /* 0x0000000525257220 */ /* 0x080fe20000410000 */
[-C--:B------:R-:W-:Y:S01]  /*7f60*/  FMUL.FTZ R40, R40, R5.reuse ;  /* 0x0000000528287220 */ /* 0x080fe20000410000 */
[----:B------:R-:W4:Y:S01]  /*7f70*/  MUFU.EX2 R14, R14 ;  /* 0x0000000e000e7308 */ /* 0x000f220000000800 */
        /* <DEDUP_REMOVED lines=10> */
[----:B------:R-:W-:Y:S01]  /*8020*/  FMUL.FTZ R53, R53, R5 ;  /* 0x0000000535357220 */ /* 0x000fe20000410000 */
[----:B------:R-:W-:Y:S01]  /*8030*/  F2FP.BF16.F32.PACK_AB R156, R162, R161 ;  /* 0x000000a1a29c723e */ /* 0x000fe200000010ff */
[----:B------:R-:W-:Y:S01]  /*8040*/  FMUL.FTZ R56, R56, R5 ;  /* 0x0000000538387220 */ /* 0x000fe20000410000 */
[----:B------:R-:W-:Y:S01]  /*8050*/  F2FP.BF16.F32.PACK_AB R162, R176, R167 ;  /* 0x000000a7b0a2723e */ /* 0x000fe200000010ff */
[----:B------:R-:W-:Y:S01]  /*8060*/  FMUL.FTZ R57, R57, R5 ;  /* 0x0000000539397220 */ /* 0x000fe20000410000 */
[----:B------:R-:W2:Y:S01]  /*8070*/  MUFU.EX2 R15, R15 ;  /* 0x0000000f000f7308 */ /* 0x000ea20000000800 */
[C---:B----4-:R-:W-:Y:S01]  /*8080*/  FADD.FTZ R170, R14.reuse, R13 ;  /* 0x0000000d0eaa7221 */ /* 0x050fe20000010000 */
[----:B------:R-:W-:Y:S01]  /*8090*/  F2FP.BF16.F32.PACK_AB R155, R14, R155 ;  /* 0x0000009b0e9b723e */ /* 0x000fe200000010ff */
[-C--:B------:R-:W-:Y:S01]  /*80a0*/  FMUL.FTZ R60, R60, R5.reuse ;  /* 0x000000053c3c7220 */ /* 0x080fe20000410000 */
[-C--:B------:R-:W-:Y:S01]  /*80b0*/  FMUL.FTZ R61, R61, R5.reuse ;  /* 0x000000053d3d7220 */ /* 0x080fe20000410000 */
[-C--:B------:R-:W-:Y:S01]  /*80c0*/  FMUL.FTZ R64, R64, R5.reuse ;  /* 0x0000000540407220 */ /* 0x080fe20000410000 */
        /* <DEDUP_REMOVED lines=19> */
[----:B----4-:R-:W-:Y:S01]  /*8200*/  FADD.FTZ R3, R173, R10 ;  /* 0x0000000aad037221 */ /* 0x010fe20000010000 */
[-C--:B------:R-:W-:Y:S01]  /*8210*/  FMUL.FTZ R93, R93, R5.reuse ;  /* 0x000000055d5d7220 */ /* 0x080fe20000410000 */
        /* <DEDUP_REMOVED lines=22> */
[----:B----4-:R-:W-:Y:S01]  /*8380*/  FADD.FTZ R170, R180, R13 ;  /* 0x0000000db4aa7221 */ /* 0x010fe20000010000 */
[----:B0-----:R-:W-:Y:S01]  /*8390*/  F2FP.BF16.F32.PACK_AB R153, R12, R11 ;  /* 0x0000000b0c99723e */ /* 0x001fe200000010ff */
[----:B------:R-:W-:Y:S01]  /*83a0*/  BAR.SYNC.DEFER_BLOCKING 0xf, 0x100 ;  /* 0x03c4000000007b1d */ /* 0x000fe20000010000 */
[-C--:B------:R-:W-:Y:S01]  /*83b0*/  FMUL.FTZ R129, R129, R5.reuse ;  /* 0x0000000581817220 */ /* 0x080fe20000410000 */
[-C--:B------:R-:W-:Y:S01]  /*83c0*/  FMUL.FTZ R132, R132, R5.reuse ;  /* 0x0000000584847220 */ /* 0x080fe20000410000 */
[-C--:B------:R-:W-:Y:S01]  /*83d0*/  FMUL.FTZ R133, R133, R5.reuse ;  /* 0x0000000585857220 */ /* 0x080fe20000410000 */
[-C--:B------:R-:W-:Y:S01]  /*83e0*/  FMUL.FTZ R136, R136, R5.reuse ;  /* 0x0000000588887220 */ /* 0x080fe20000410000 */
[-C--:B------:R-:W-:Y:S01]  /*83f0*/  FMUL.FTZ R137, R137, R5.reuse ;  /* 0x0000000589897220 */ /* 0x080fe20000410000 */
[----:B------:R-:W0:Y:S01]  /*8400*/  MUFU.EX2 R163, R182 ;  /* 0x000000b600a37308 */ /* 0x000e220000000800 */
[----:B-----5:R-:W-:Y:S01]  /*8410*/  FADD.FTZ R13, R161, R170 ;  /* 0x000000aaa10d7221 */ /* 0x020fe20000010000 */
[-C--:B------:R-:W-:Y:S01]  /*8420*/  FMUL.FTZ R140, R140, R5.reuse ;  /* 0x000000058c8c7220 */ /* 0x080fe20000410000 */
[-C--:B------:R-:W-:Y:S01]  /*8430*/  FMUL.FTZ R141, R141, R5.reuse ;  /* 0x000000058d8d7220 */ /* 0x080fe20000410000 */
[-C--:B------:R-:W-:Y:S01]  /*8440*/  FMUL.FTZ R144, R144, R5.reuse ;  /* 0x0000000590907220 */ /* 0x080fe20000410000 */
[-C--:B------:R-:W-:Y:S01]  /*8450*/  FMUL.FTZ R145, R145, R5.reuse ;  /* 0x0000000591917220 */ /* 0x080fe20000410000 */
[-C--:B------:R-:W-:Y:S01]  /*8460*/  FMUL.FTZ R148, R148, R5.reuse ;  /* 0x0000000594947220 */ /* 0x080fe20000410000 */
[----:B------:R-:W-:Y:S01]  /*8470*/  FMUL.FTZ R149, R149, R5 ;  /* 0x0000000595957220 */ /* 0x000fe20000410000 */
[----:B------:R-:W4:Y:S01]  /*8480*/  MUFU.EX2 R4, R183 ;  /* 0x000000b700047308 */ /* 0x000f220000000800 */
[C---:B--2---:R-:W-:Y:S01]  /*8490*/  FADD.FTZ R170, R10.reuse, R13 ;  /* 0x0000000d0aaa7221 */ /* 0x044fe20000010000 */
[----:B------:R-:W-:Y:S01]  /*84a0*/  F2FP.BF16.F32.PACK_AB R161, R10, R161 ;  /* 0x000000a10aa1723e */ /* 0x000fe200000010ff */
[----:B------:R-:W-:Y:S01]  /*84b0*/  FMUL.FTZ R26, R26, R6 ;  /* 0x000000061a1a7220 */ /* 0x000fe20000410000 */
[----:B------:R-:W-:Y:S01]  /*84c0*/  F2FP.BF16.F32.PACK_AB R166, R173, R172 ;  /* 0x000000acada6723e */ /* 0x000fe200000010ff */
[-C--:B------:R-:W-:Y:S01]  /*84d0*/  FMUL.FTZ R27, R27, R6.reuse ;  /* 0x000000061b1b7220 */ /* 0x080fe20000410000 */
[-C--:B------:R-:W-:Y:S01]  /*84e0*/  FMUL.FTZ R30, R30, R6.reuse ;  /* 0x000000061e1e7220 */ /* 0x080fe20000410000 */
[-C--:B------:R-:W-:Y:S01]  /*84f0*/  FMUL.FTZ R31, R31, R6.reuse ;  /* 0x000000061f1f7220 */ /* 0x080fe20000410000 */
[----:B------:R2:W5:Y:S01]  /*8500*/  MUFU.EX2 R165, R157 ;  /* 0x0000009d00a57308 */ /* 0x0005620000000800 */
[----:B0-----:R-:W-:Y:S01]  /*8510*/  FADD.FTZ R13, R163, R170 ;  /* 0x000000aaa30d7221 */ /* 0x001fe20000010000 */
[----:B------:R3:W-:Y:S01]  /*8520*/  STSM.16.M88.4 [R18+0x26800], R152 ;  /* 0x0268009812007844 */ /* 0x0007e20000000200 */
[-C--:B------:R-:W-:Y:S01]  /*8530*/  FMUL.FTZ R34, R34, R6.reuse ;  /* 0x0000000622227220 */ /* 0x080fe20000410000 */
[-C--:B------:R-:W-:Y:S01]  /*8540*/  FMUL.FTZ R35, R35, R6.reuse ;  /* 0x0000000623237220 */ /* 0x080fe20000410000 */
[-C--:B------:R-:W-:Y:S01]  /*8550*/  FMUL.FTZ R38, R38, R6.reuse ;  /* 0x0000000626267220 */ /* 0x080fe20000410000 */
[-C--:B------:R-:W-:Y:S01]  /*8560*/  FMUL.FTZ R39, R39, R6.reuse ;  /* 0x0000000627277220 */ /* 0x080fe20000410000 */
[-C--:B------:R-:W-:Y:S01]  /*8570*/  FMUL.FTZ R42, R42, R6.reuse ;  /* 0x000000062a2a7220 */ /* 0x080fe20000410000 */
[----:B------:R-:W0:Y:S01]  /*8580*/  MUFU.EX2 R192, R192 ;  /* 0x000000c000c07308 */ /* 0x000e220000000800 */
[----:B----4-:R-:W-:Y:S01]  /*8590*/  FADD.FTZ R170, R4, R13 ;  /* 0x0000000d04aa7221 */ /* 0x010fe20000010000 */
[----:B--2---:R-:W-:Y:S01]  /*85a0*/  F2FP.BF16.F32.PACK_AB R157, R20, R15 ;  /* 0x0000000f149d723e */ /* 0x004fe200000010ff */
[-C--:B------:R-:W-:Y:S01]  /*85b0*/  FMUL.FTZ R43, R43, R6.reuse ;  /* 0x000000062b2b7220 */ /* 0x080fe20000410000 */
[----:B------:R-:W-:Y:S01]  /*85c0*/  F2FP.BF16.F32.PACK_AB R163, R4, R163 ;  /* 0x000000a304a3723e */ /* 0x000fe200000010ff */
[-C--:B------:R-:W-:Y:S01]  /*85d0*/  FMUL.FTZ R46, R46, R6.reuse ;  /* 0x000000062e2e7220 */ /* 0x080fe20000410000 */
[-C--:B------:R-:W-:Y:S01]  /*85e0*/  FMUL.FTZ R47, R47, R6.reuse ;  /* 0x000000062f2f7220 */ /* 0x080fe20000410000 */
[-C--:B------:R-:W-:Y:S01]  /*85f0*/  FMUL.FTZ R50, R50, R6.reuse ;  /* 0x0000000632327220 */ /* 0x080fe20000410000 */
[----:B------:R2:W1:Y:S01]  /*8600*/  MUFU.EX2 R167, R159 ;  /* 0x0000009f00a77308 */ /* 0x0004620000000800 */
[----:B-----5:R-:W-:Y:S01]  /*8610*/  FADD.FTZ R13, R165, R170 ;  /* 0x000000aaa50d7221 */ /* 0x020fe20000010000 */
        /* <DEDUP_REMOVED lines=8> */
[----:B--2---:R-:W-:Y:S01]  /*86a0*/  F2FP.BF16.F32.PACK_AB R159, R180, R21 ;  /* 0x00000015b49f723e */ /* 0x004fe200000010ff */
[-C--:B------:R-:W-:Y:S01]  /*86b0*/  FMUL.FTZ R63, R63, R6.reuse ;  /* 0x000000063f3f7220 */ /* 0x080fe20000410000 */
[----:B------:R-:W-:Y:S01]  /*86c0*/  F2FP.BF16.F32.PACK_AB R165, R192, R165 ;  /* 0x000000a5c0a5723e */ /* 0x000fe200000010ff */
[-C--:B------:R-:W-:Y:S01]  /*86d0*/  FMUL.FTZ R66, R66, R6.reuse ;  /* 0x0000000642427220 */ /* 0x080fe20000410000 */
[-C--:B------:R-:W-:Y:S01]  /*86e0*/  FMUL.FTZ R67, R67, R6.reuse ;  /* 0x0000000643437220 */ /* 0x080fe20000410000 */
[----:B------:R3:W-:Y:S01]  /*86f0*/  STSM.16.M88.4 [R23], R156 ;  /* 0x0000009c17007844 */ /* 0x0007e20000000200 */
[-C--:B------:R-:W-:Y:S01]  /*8700*/  FMUL.FTZ R70, R70, R6.reuse ;  /* 0x0000000646467220 */ /* 0x080fe20000410000 */
[----:B-1----:R-:W-:Y:S01]  /*8710*/  FADD.FTZ R5, R167, R12 ;  /* 0x0000000ca7057221 */ /* 0x002fe20000010000 */
[-C--:B------:R-:W-:Y:S01]  /*8720*/  FMUL.FTZ R71, R71, R6.reuse ;  /* 0x0000000647477220 */ /* 0x080fe20000410000 */
[----:B------:R3:W-:Y:S01]  /*8730*/  STSM.16.M88.4 [R19], R160 ;  /* 0x000000a013007844 */ /* 0x0007e20000000200 */
[-C--:B------:R-:W-:Y:S01]  /*8740*/  FMUL.FTZ R74, R74, R6.reuse ;  /* 0x000000064a4a7220 */ /* 0x080fe20000410000 */
[-C--:B------:R-:W-:Y:S01]  /*8750*/  FMUL.FTZ R75, R75, R6.reuse ;  /* 0x000000064b4b7220 */ /* 0x080fe20000410000 */
[-C--:B------:R-:W-:Y:S01]  /*8760*/  FMUL.FTZ R78, R78, R6.reuse ;  /* 0x000000064e4e7220 */ /* 0x080fe20000410000 */
[-C--:B------:R-:W-:Y:S01]  /*8770*/  FMUL.FTZ R79, R79, R6.reuse ;  /* 0x000000064f4f7220 */ /* 0x080fe20000410000 */
[-C--:B------:R-:W-:Y:S01]  /*8780*/  FMUL.FTZ R82, R82, R6.reuse ;  /* 0x0000000652527220 */ /* 0x080fe20000410000 */
[C---:B----4-:R-:W-:Y:S01]  /*8790*/  F2FP.BF16.F32.PACK_AB R167, R174.reuse, R167 ;  /* 0x000000a7aea7723e */ /* 0x050fe200000010ff */
[----:B------:R-:W-:Y:S01]  /*87a0*/  FADD.FTZ R4, R174, R5 ;  /* 0x00000005ae047221 */ /* 0x000fe20000010000 */
[-C--:B------:R-:W-:Y:S01]  /*87b0*/  FMUL.FTZ R83, R83, R6.reuse ;  /* 0x0000000653537220 */ /* 0x080fe20000410000 */
[-C--:B------:R-:W-:Y:S01]  /*87c0*/  FMUL.FTZ R86, R86, R6.reuse ;  /* 0x0000000656567220 */ /* 0x080fe20000410000 */
[-C--:B------:R-:W-:Y:S01]  /*87d0*/  FMUL.FTZ R87, R87, R6.reuse ;  /* 0x0000000657577220 */ /* 0x080fe20000410000 */
[----:B------:R3:W-:Y:S01]  /*87e0*/  STSM.16.M88.4 [R22], R164 ;  /* 0x000000a416007844 */ /* 0x0007e20000000200 */
        /* <DEDUP_REMOVED lines=32> */
[----:B---3--:R-:W-:Y:S06]  /*89f0*/  @!P3 BRA `(.L_x_4985) ;  /* 0x000000000004b947 */ /* 0x008fec0003800000 */
[----:B------:R-:W-:Y:S01]  /*8a00*/  BPT.TRAP 0x1 ;  /* 0x000000040000795c */ /* 0x000fe20000300000 */
.L_x_4985:
[----:B------:R0:W1:Y:S01]  /*8a10*/  SYNCS.PHASECHK.TRANS64.TRYWAIT P0, [UR28+0x28c50], R7 ;  /* 0x028c5007ff0075a7 */ /* 0x000062000800015c */
[----:B------:R-:W-:Y:S05]  /*8a20*/  @!P3 BRA `(.L_x_4986) ;  /* 0x000000000004b947 */ /* 0x000fea0003800000 */
[----:B------:R-:W-:Y:S01]  /*8a30*/  BPT.TRAP 0x1 ;  /* 0x000000040000795c */ /* 0x000fe20000300000 */
.L_x_4986:
[----:B-1----:R-:W-:Y:S05]  /*8a40*/  @P0 BRA `(.L_x_4987) ;  /* 0x0000000000080947 */ /* 0x002fea0003800000 */
[----:B------:R-:W1:Y:S02]  /*8a50*/  SYNCS.PHASECHK.TRANS64.TRYWAIT P0, [UR28+0x28c50], R7 ;  /* 0x028c5007ff0075a7 */ /* 0x000e64000800015c */
[----:B-1----:R-:W-:Y:S05]  /*8a60*/  @!P0 BRA `(.L_x_4988) ;  /* 0x000000d800708947 */ /* 0x002fea0003800000 */
.L_x_4987:
[----:B------:R-:W-:Y:S01]  /*8a70*/  ULEA UR15, UR24, UR48, 0xc ;  /* 0x00000030180f7291 */ /* 0x000fe2000f8e603f */
[----:B------:R-:W-:Y:S01]  /*8a80*/  WARPGROUP.ARRIVE ;  /* 0x00000000000079c5 */ /* 0x000fe20000000000 */
[----:B------:R-:W-:Y:S01]  /*8a90*/  UMOV UR7, 0x40000040 ;  /* 0x4000004000077882 */ /* 0x000fe20000000000 */
[----:B------:R-:W-:Y:S01]  /*8aa0*/  ISETP.LT.AND P0, PT, R8, UR50, PT ;  /* 0x0000003208007c0c */ /* 0x000fe2000bf01270 */
[----:B-1----:R-:W-:Y:S01]  /*8ab0*/  @!P4 VIADD R168, R168, 0x28c60 ;  /* 0x00028c60a8a8c836 */ /* 0x002fe20000000000 */
[----:B------:R-:W-:Y:S01]  /*8ac0*/  UIADD3 UR50, UR50, -0x1, URZ ;  /* 0xffffffff32327890 */ /* 0x000fe2000fffe03f */
[----:B------:R-:W-:Y:S01]  /*8ad0*/  IMAD.MOV.U32 R6, RZ, RZ, R169 ;  /* 0x000000ffff067224 */ /* 0x000fe200078e00a9 */
[----:B------:R-:W-:Y:S01]  /*8ae0*/  UMOV UR6, UR15 ;  /* 0x0000000f00067c82 */ /* 0x000fe20008000000 */
[----:B------:R-:W-:Y:S01]  /*8af0*/  UMOV UR36, UR24 ;  /* 0x0000001800247c82 */ /* 0x000fe20008000000 */
[----:B------:R-:W-:Y:S01]  /*8b00*/  HGMMA.64x256x16.F32.BF16 R24, R152, gdesc[UR4].tnspB, R24, gsb0 ;  /* 0x43e0000498187df0 */ /* 0x000fe20008001818 */
[----:B------:R-:W-:Y:S01]  /*8b10*/  UIADD3 UR6, UR15, 0x80, URZ ;  /* 0x000000800f067890 */ /* 0x000fe2000fffe03f */
[----:B------:R-:W-:Y:S01]  /*8b20*/  @!P4 PRMT R168, RZ, 0x654, R168 ;  /* 0x00000654ffa8c816 */ /* 0x000fe200000000a8 */
[----:B------:R-:W-:Y:S01]  /*8b30*/  UMOV UR7, 0x40000040 ;  /* 0x4000004000077882 */ /* 0x000fe20000000000 */
[----:B------:R-:W-:Y:S01]  /*8b40*/  IMAD.MOV.U32 R5, RZ, RZ, R9 ;  /* 0x000000ffff057224 */ /* 0x000fe200078e0009 */
[----:B------:R-:W-:-:S02]  /*8b50*/  WARPGROUP.DEPBAR.LE gsb0, 0x0 ;  /* 0x00008000000079c5 */ /* 0x000fc40000010000 */
        /* <DEDUP_REMOVED lines=26> */
[----:B------:R-:W-:Y:S01]  /*8d00*/  IMAD.MOV.U32 R6, RZ, RZ, R169 ;  /* 0x000000ffff067224 */ /* 0x000fe200078e00a9 */
[----:B------:R-:W-:Y:S01]  /*8d10*/  UMOV UR36, UR24 ;  /* 0x0000001800247c82 */ /* 0x000fe20008000000 */
[----:B------:R-:W-:-:S07]  /*8d20*/  IMAD.MOV.U32 R5, RZ, RZ, R9 ;  /* 0x000000ffff057224 */ /* 0x000fce00078e0009 */
.L_x_4972:
[----:B0-----:R-:W0:Y:S01]  /*8d30*/  LDC R7, c[0x0][0x448] ;  /* 0x00011200ff077b82 */ /* 0x001e220000000800 */
[----:B------:R-:W-:Y:S02]  /*8d40*/  UIADD3 UR6, UR40, 0x3f, URZ ;  /* 0x0000003f28067890 */ /* 0x000fe4000fffe03f */
[----:B------:R-:W-:-:S04]  /*8d50*/  UIADD3 UR14, -UR14, 0x1, URZ ;  /* 0x000000010e0e7890 */ /* 0x000fc8000fffe13f */
[----:B------:R-:W-:Y:S01]  /*8d60*/  UIMAD UR14, UR49, UR11, UR14 ;  /* 0x0000000b310e72a4 */ /* 0x000fe2000f8e020e */
[----:B------:R-:W2:Y:S01]  /*8d70*/  LDC R12, c[0x0][0x9e4] ;  /* 0x00027900ff0c7b82 */ /* 0x000ea20000000800 */
[----:B0-----:R-:W-:Y:S02]  /*8d80*/  ISETP.NE.AND P5, PT, R7, 0x1, PT ;  /* 0x000000010700780c */ /* 0x001fe40003fa5270 */
[----:B--2---:R-:W-:-:S11]  /*8d90*/  ISETP.GE.AND P6, PT, R12, 0x1, PT ;  /* 0x000000010c00780c */ /* 0x004fd60003fc6270 */
[----:B------:R-:W0:Y:S08]  /*8da0*/  @P5 LDC R7, c[0x0][0x44c] ;  /* 0x00011300ff075b82 */ /* 0x000e300000000800 */
[----:B------:R-:W2:Y:S01]  /*8db0*/  @P5 LDC R9, c[0x0][0x450] ;  /* 0x00011400ff095b82 */ /* 0x000ea20000000800 */
[----:B0-----:R-:W-:-:S04]  /*8dc0*/  @P5 IMAD.HI.U32 R8, R7, UR6, RZ ;  /* 0x0000000607085c27 */ /* 0x001fc8000f8e00ff */
[----:B------:R-:W-:Y:S01]  /*8dd0*/  IMAD.U32 R7, RZ, RZ, UR6 ;  /* 0x00000006ff077e24 */ /* 0x000fe2000f8e00ff */
[----:B------:R-:W-:Y:S01]  /*8de0*/  ULDC UR6, c[0x0][0x9dc] ;  /* 0x0002770000067ab9 */ /* 0x000fe20000000800 */
[----:B--2---:R-:W-:-:S05]  /*8df0*/  @P5 SHF.R.U32.HI R7, RZ, R9, R8 ;  /* 0x00000009ff075219 */ /* 0x004fca0000011608 */
[----:B------:R-:W-:-:S04]  /*8e00*/  VIADD R7, R7, UR14 ;  /* 0x0000000e07077c36 */ /* 0x000fc80008000000 */
        /* <DEDUP_REMOVED lines=11> */
.L_x_4991:
[----:B------:R-:W-:-:S13]  /*8ec0*/  ISETP.NE.AND P0, PT, R12, 0x1, PT ;  /* 0x000000010c00780c */ /* 0x000fda0003f05270 */
[----:B------:R-:W0:Y:S02]  /*8ed0*/  @P0 LDC.64 R10, c[0x0][0x9e8] ;  /* 0x00027a00ff0a0b82 */ /* 0x000e240000000a00 */
[----:B0-----:R-:W-:-:S05]  /*8ee0*/  @P0 IMAD.HI.U32 R10, R7, R10, RZ ;  /* 0x0000000a070a0227 */ /* 0x001fca00078e00ff */
[----:B------:R-:W-:-:S07]  /*8ef0*/  @P0 SHF.R.U32.HI R7, RZ, R11, R10 ;  /* 0x0000000bff070219 */ /* 0x000fce000001160a */
.L_x_4992:
[----:B------:R-:W-:-:S05]  /*8f00*/  IMAD R7, R7, R12, RZ ;  /* 0x0000000c07077224 */ /* 0x000fca00078e02ff */
[----:B------:R-:W-:-:S07]  /*8f10*/  VIMNMX R8, R8, R7, !PT ;  /* 0x0000000708087248 */ /* 0x000fce0007fe0100 */
.L_x_4990:
[----:B------:R-:W-:-:S05]  /*8f20*/  VIADD R8, R8, 0x3f ;  /* 0x0000003f08087836 */ /* 0x000fca0000000000 */
[----:B------:R-:W-:-:S04]  /*8f30*/  SHF.R.S32.HI R7, RZ, 0x1f, R8 ;  /* 0x0000001fff077819 */ /* 0x000fc80000011408 */
[----:B------:R-:W-:-:S04]  /*8f40*/  LEA.HI R7, R7, R8, RZ, 0x6 ;  /* 0x0000000807077211 */ /* 0x000fc800078f30ff */
[----:B------:R-:W-:-:S04]  /*8f50*/  SHF.R.S32.HI R7, RZ, 0x6, R7 ;  /* 0x00000006ff077819 */ /* 0x000fc80000011407 */
[----:B------:R-:W-:-:S04]  /*8f60*/  VIMNMX R7, R186, R7, !PT ;  /* 0x00000007ba077248 */ /* 0x000fc80007fe0100 */
[----:B------:R-:W-:-:S13]  /*8f70*/  ISETP.LE.AND P0, PT, R7, UR50, PT ;  /* 0x0000003207007c0c */ /* 0x000fda000bf03270 */
[----:B------:R-:W-:Y:S05]  /*8f80*/  @!P0 BRA `(.L_x_4993) ;  /* 0x0000001c003c8947 */ /* 0x000fea0003800000 */
[----:B------:R-:W-:Y:S01]  /*8f90*/  IMAD.MOV.U32 R9, RZ, RZ, R6 ;  /* 0x000000ffff097224 */ /* 0x000fe200078e0006 */
[----:B------:R-:W-:Y:S01]  /*8fa0*/  UMOV UR23, UR36 ;  /* 0x0000002400177c82 */ /* 0x000fe20008000000 */
[----:B------:R-:W-:Y:S01]  /*8fb0*/  IMAD.MOV.U32 R14, RZ, RZ, R5 ;  /* 0x000000ffff0e7224 */ /* 0x000fe200078e0005 */
[----:B------:R-:W-:Y:S01]  /*8fc0*/  ULDC UR24, c[0x0][0x9d8] ;  /* 0x0002760000187ab9 */ /* 0x000fe20000000800 */
[----:B------:R-:W-:-:S05]  /*8fd0*/  ULDC UR22, c[0x0][0x988] ;  /* 0x0002620000167ab9 */ /* 0x000fca0000000800 */
.L_x_5002:
[----:B------:R-:W-:Y:S01]  /*8fe0*/  UIADD3 UR36, UR23, 0x1, URZ ;  /* 0x0000000117247890 */ /* 0x000fe2000fffe03f */
[----:B------:R-:W-:Y:S01]  /*8ff0*/  IMAD.U32 R6, RZ, RZ, UR50 ;  /* 0x00000032ff067e24 */ /* 0x000fe2000f8e00ff */
[----:B------:R-:W-:Y:S02]  /*9000*/  UIADD3 UR21, UR50, -0x1, URZ ;  /* 0xffffffff32157890 */ /* 0x000fe4000fffe03f */
[----:B------:R-:W-:Y:S02]  /*9010*/  UISETP.NE.AND UP0, UPT, UR36, 0x2, UPT ;  /* 0x000000022400788c */ /* 0x000fe4000bf05270 */
[----:B------:R-:W-:Y:S02]  /*9020*/  ISETP.GT.AND P0, PT, R6, R7, PT ;  /* 0x000000070600720c */ /* 0x000fe40003f04270 */
[----:B------:R-:W-:Y:S02]  /*9030*/  USEL UR6, URZ, 0x1, UP0 ;  /* 0x000000013f067887 */ /* 0x000fe40008000000 */
[----:B------:R-:W-:-:S02]  /*9040*/  USEL UR36, UR36, URZ, UP0 ;  /* 0x0000003f24247287 */ /* 0x000fc40008000000 */
[----:B------:R-:W-:Y:S01]  /*9050*/  ULOP3.LUT UR37, UR37, UR6, URZ, 0x3c, !UPT ;  /* 0x0000000625257292 */ /* 0x000fe2000f8e3c3f */
[----:B------:R-:W-:Y:S01]  /*9060*/  UMOV UR50, UR21 ;  /* 0x0000001500327c82 */ /* 0x000fe20008000000 */
[----:B0123--:R-:W-:Y:S10]  /*9070*/  @!P3 BRA `(.L_x_4994) ;  /* 0x000000000004b947 */ /* 0x00fff40003800000 */
[----:B------:R-:W-:Y:S01]  /*9080*/  BPT.TRAP 0x1 ;  /* 0x000000040000795c */ /* 0x000fe20000300000 */
.L_x_4994:
[----:B------:R-:W-:Y:S01]  /*9090*/  ULEA UR25, UR36, UR43, 0x3 ;  /* 0x0000002b24197291 */ /* 0x000fe2000f8e183f */
[----:B------:R-:W-:-:S05]  /*90a0*/  IMAD.U32 R8, RZ, RZ, UR37 ;  /* 0x00000025ff087e24 */ /* 0x000fca000f8e00ff */
[----:B------:R-:W-:-:S04]  /*90b0*/  SHF.L.U32 R8, R8, 0x1f, RZ ;  /* 0x0000001f08087819 */ /* 0x000fc800000006ff */
[----:B------:R0:W2:Y:S01]  /*90c0*/  SYNCS.PHASECHK.TRANS64.TRYWAIT P1, [UR25+0x28c30], R8 ;  /* 0x028c3008ff0075a7 */ /* 0x0000a20008020159 */
[----:B------:R-:W-:Y:S05]  /*90d0*/  @!P3 BRA `(.L_x_4995) ;  /* 0x000000000004b947 */ /* 0x000fea0003800000 */
[----:B------:R-:W-:Y:S01]  /*90e0*/  BPT.TRAP 0x1 ;  /* 0x000000040000795c */ /* 0x000fe20000300000 */
.L_x_4995:
[----:B--2---:R-:W-:Y:S05]  /*90f0*/  @P1 BRA `(.L_x_4996) ;  /* 0x0000000000081947 */ /* 0x004fea0003800000 */
[----:B------:R-:W2:Y:S02]  /*9100*/  SYNCS.PHASECHK.TRANS64.TRYWAIT P1, [UR25+0x28c30], R8 ;  /* 0x028c3008ff0075a7 */ /* 0x000ea40008020159 */
[----:B--2---:R-:W-:Y:S05]  /*9110*/  @!P1 BRA `(.L_x_4997) ;  /* 0x000000d000d89947 */ /* 0x004fea0003800000 */
.L_x_4996:
[----:B------:R-:W-:Y:S01]  /*9120*/  R2UR UR18, R0 ;  /* 0x00000000001272ca */ /* 0x000fe200000e0000 */
[----:B-1----:R-:W-:Y:S01]  /*9130*/  WARPGROUP.ARRIVE ;  /* 0x00000000000079c5 */ /* 0x002fe20000000000 */
[----:B------:R-:W-:Y:S01]  /*9140*/  UMOV UR19, 0x40000040 ;  /* 0x4000004000137882 */ /* 0x000fe20000000000 */
[----:B------:R-:W-:Y:S01]  /*9150*/  UMOV UR7, 0x40000040 ;  /* 0x4000004000077882 */ /* 0x000fe20000000000 */
[----:B------:R-:W-:Y:S01]  /*9160*/  UMOV UR11, 0x40000040 ;  /* 0x40000040000b7882 */ /* 0x000fe20000000000 */
[----:B------:R-:W-:-:S08]  /*9170*/  UMOV UR15, 0x40000040 ;  /* 0x40000040000f7882 */ /* 0x000fd00000000000 */
[----:B------:R-:W-:-:S04]  /*9180*/  ULEA UR18, UR36, UR18, 0x9 ;  /* 0x0000001224127291 */ /* 0x000fc8000f8e483f */
[----:B------:R-:W-:Y:S02]  /*9190*/  UIADD3 UR6, UR18, 0x2, URZ ;  /* 0x0000000212067890 */ /* 0x000fe4000fffe03f */
[----:B------:R-:W-:Y:S02]  /*91a0*/  UIADD3 UR10, UR18, 0x4, URZ ;  /* 0x00000004120a7890 */ /* 0x000fe4000fffe03f */
[----:B------:R-:W-:Y:S02]  /*91b0*/  UIADD3 UR14, UR18, 0x6, URZ ;  /* 0x00000006120e7890 */ /* 0x000fe4000fffe03f */
[----:B------:R-:W-:Y:S03]  /*91c0*/  HGMMA.64x64x16.F32.BF16 R152, gdesc[UR16], RZ, !UPT, gsb0 ;  /* 0x00e00000109879f0 */ /* 0x000fe6000c0018ff */
[----:B------:R-:W-:Y:S02]  /*91d0*/  WARPGROUP.DEPBAR.LE gsb0, 0x0 ;  /* 0x00008000000079c5 */ /* 0x000fe40000010000 */
[----:B------:R-:W-:-:S06]  /*91e0*/  WARPGROUP.ARRIVE ;  /* 0x00000000000079c5 */ /* 0x000fcc0000000000 */
[----:B------:R-:W-:Y:S03]  /*91f0*/  HGMMA.64x64x16.F32.BF16 R152, gdesc[UR4], R152, gsb0 ;  /* 0x00e00000049879f0 */ /* 0x000fe60008001898 */
[----:B------:R-:W-:Y:S02]  /*9200*/  WARPGROUP.DEPBAR.LE gsb0, 0x0 ;  /* 0x00008000000079c5 */ /* 0x000fe40000010000 */
[----:B------:R-:W-:-:S06]  /*9210*/  WARPGROUP.ARRIVE ;  /* 0x00000000000079c5 */ /* 0x000fcc0000000000 */
[----:B------:R-:W-:Y:S01]  /*9220*/  HGMMA.64x64x16.F32.BF16 R152, gdesc[UR8], R152, gsb0 ;  /* 0x00e00000089879f0 */ /* 0x000fe20008001898 */
[----:B------:R-:W-:Y:S02]  /*9230*/  UMOV UR10, UR22 ;  /* 0x00000016000a7c82 */ /* 0x000fe40008000000 */
        /* <DEDUP_REMOVED lines=35> */
[----:B-1----:R-:W-:-:S07]  /*9470*/  FMNMX.FTZ R5, R6, R5, !PT ;  /* 0x0000000506057209 */ /* 0x002fce0007810000 */
[----:B------:R-:W1:Y:S01]  /*9480*/  MUFU.TANH R152, R152 ;  /* 0x0000009800987308 */ /* 0x000e620000002400 */
[----:B---3--:R-:W-:-:S07]  /*9490*/  FMNMX.FTZ R156, R20, R5, !PT ;  /* 0x00000005149c7209 */ /* 0x008fce0007810000 */
[----:B------:R-:W3:Y:S01]  /*94a0*/  MUFU.TANH R154, R154 ;  /* 0x0000009a009a7308 */ /* 0x000ee20000002400 */
[----:B--2---:R-:W-:-:S07]  /*94b0*/  FMNMX.FTZ R5, R21, R156, !PT ;  /* 0x0000009c15057209 */ /* 0x004fce0007810000 */
        /* <DEDUP_REMOVED lines=17> */
[----:B--2---:R-:W-:Y:S01]  /*95d0*/  FMNMX.FTZ R162, R165, R156, !PT ;  /* 0x0000009ca5a27209 */ /* 0x004fe20007810000 */
[----:B------:R-:W-:Y:S01]  /*95e0*/  FMUL.FTZ R156, R163, UR24 ;  /* 0x00000018a39c7c20 */ /* 0x000fe20008410000 */
[----:B------:R-:W-:Y:S01]  /*95f0*/  FMUL.FTZ R163, R170, UR24 ;  /* 0x00000018aaa37c20 */ /* 0x000fe20008410000 */
[----:B------:R-:W-:-:S04]  /*9600*/  FMUL.FTZ R170, R174, UR24 ;  /* 0x00000018aeaa7c20 */ /* 0x000fc80008410000 */
[----:B------:R-:W2:Y:S01]  /*9610*/  MUFU.TANH R168, R168 ;  /* 0x000000a800a87308 */ /* 0x000ea20000002400 */
[----:B-1----:R-:W-:Y:S01]  /*9620*/  FMNMX.FTZ R5, R169, R162, !PT ;  /* 0x000000a2a9057209 */ /* 0x002fe20007810000 */
[----:B------:R-:W-:Y:S01]  /*9630*/  FMUL.FTZ R162, R167, UR24 ;  /* 0x00000018a7a27c20 */ /* 0x000fe20008410000 */
[----:B------:R-:W-:-:S05]  /*9640*/  FMUL.FTZ R167, R179, UR24 ;  /* 0x00000018b3a77c20 */ /* 0x000fca0008410000 */
[----:B------:R-:W1:Y:S01]  /*9650*/  MUFU.TANH R10, R10 ;  /* 0x0000000a000a7308 */ /* 0x000e620000002400 */
[----:B---3--:R-:W-:-:S07]  /*9660*/  FMNMX.FTZ R5, R172, R5, !PT ;  /* 0x00000005ac057209 */ /* 0x008fce0007810000 */
[----:B------:R-:W3:Y:S01]  /*9670*/  MUFU.TANH R11, R11 ;  /* 0x0000000b000b7308 */ /* 0x000ee20000002400 */
[----:B--2---:R-:W-:-:S05]  /*9680*/  FMNMX.FTZ R5, R168, R5, !PT ;  /* 0x00000005a8057209 */ /* 0x004fca0007810000 */
[----:B------:R-:W2:Y:S02]  /*9690*/  SHFL.BFLY PT, R176, R5, 0x2, 0x1f ;  /* 0x0c401f0005b07f89 */ /* 0x000ea400000e0000 */
[----:B------:R-:W4:Y:S01]  /*96a0*/  MUFU.TANH R12, R12 ;  /* 0x0000000c000c7308 */ /* 0x000f220000002400 */
[----:B-1----:R-:W-:-:S07]  /*96b0*/  FMNMX.FTZ R174, R10, R9, !PT ;  /* 0x000000090aae7209 */ /* 0x002fce0007810000 */
[----:B------:R-:W1:Y:S08]  /*96c0*/  MUFU.TANH R13, R13 ;  /* 0x0000000d000d7308 */ /* 0x000e700000002400 */
        /* <DEDUP_REMOVED lines=8> */
[----:B-1----:R-:W-:-:S04]  /*9750*/  FMNMX.FTZ R176, R13, R176, !PT ;  /* 0x000000b00db07209 */ /* 0x002fc80007810000 */
[----:B-----5:R-:W-:-:S03]  /*9760*/  FMNMX.FTZ R177, R153, R176, !PT ;  /* 0x000000b099b17209 */ /* 0x020fc60007810000 */
[----:B------:R-:W1:Y:S01]  /*9770*/  MUFU.TANH R162, R162 ;  /* 0x000000a200a27308 */ /* 0x000e620000002400 */
[----:B--2---:R-:W-:-:S07]  /*9780*/  FMNMX.FTZ R176, R156, R177, !PT ;  /* 0x000000b19cb07209 */ /* 0x004fce0007810000 */
[----:B------:R-:W2:Y:S01]  /*9790*/  MUFU.TANH R163, R163 ;  /* 0x000000a300a37308 */ /* 0x000ea20000002400 */
[----:B----4-:R-:W-:Y:S02]  /*97a0*/  FMNMX.FTZ R177, R159, R176, !PT ;  /* 0x000000b09fb17209 */ /* 0x010fe40007810000 */
[----:B---3--:R-:W-:-:S05]  /*97b0*/  FMNMX.FTZ R5, R180, R181, !PT ;  /* 0x000000b5b4057209 */ /* 0x008fca0007810000 */
[----:B------:R-:W3:Y:S01]  /*97c0*/  MUFU.TANH R166, R166 ;  /* 0x000000a600a67308 */ /* 0x000ee20000002400 */
[----:B-1----:R-:W-:Y:S01]  /*97d0*/  FMNMX.FTZ R176, R162, R177, !PT ;  /* 0x000000b1a2b07209 */ /* 0x002fe20007810000 */
[C---:B------:R-:W-:Y:S01]  /*97e0*/  FMUL.FTZ R179, R5.reuse, UR10 ;  /* 0x0000000a05b37c20 */ /* 0x040fe20008410000 */
[----:B------:R-:W-:-:S03]  /*97f0*/  FADD.FTZ R14, -R5, R14 ;  /* 0x0000000e050e7221 */ /* 0x000fc60000010100 */
[--C-:B------:R-:W-:Y:S01]  /*9800*/  FFMA.FTZ R178, R6, UR10, -R179.reuse ;  /* 0x0000000a06b27c23 */ /* 0x100fe200080108b3 */
[----:B------:R-:W-:Y:S01]  /*9810*/  FMUL.FTZ R14, R14, UR10 ;  /* 0x0000000a0e0e7c20 */ /* 0x000fe20008410000 */
[----:B------:R-:W1:Y:S01]  /*9820*/  MUFU.TANH R170, R170 ;  /* 0x000000aa00aa7308 */ /* 0x000e620000002400 */
        /* <DEDUP_REMOVED lines=16> */
[----:B-1----:R-:W-:Y:S01]  /*9930*/  FMNMX.FTZ R176, R170, R177, !PT ;  /* 0x000000b1aab07209 */ /* 0x002fe20007810000 */
[----:B------:R-:W-:-:S06]  /*9940*/  FFMA.FTZ R168, R168, UR10, -R179 ;  /* 0x0000000aa8a87c23 */ /* 0x000fcc00080108b3 */
[----:B------:R-:W1:Y:S01]  /*9950*/  MUFU.TANH R167, R167 ;  /* 0x000000a700a77308 */ /* 0x000e620000002400 */
[----:B--2---:R-:W-:-:S07]  /*9960*/  FMNMX.FTZ R6, R173, R176, !PT ;  /* 0x000000b0ad067209 */ /* 0x004fce0007810000 */
[----:B------:R-:W2:Y:S01]  /*9970*/  MUFU.TANH R174, R174 ;  /* 0x000000ae00ae7308 */ /* 0x000ea20000002400 */
[----:B---3--:R-:W-:-:S07]  /*9980*/  FMNMX.FTZ R6, R171, R6, !PT ;  /* 0x00000006ab067209 */ /* 0x008fce0007810000 */
[----:B------:R-:W3:Y:S01]  /*9990*/  MUFU.TANH R175, R175 ;  /* 0x000000af00af7308 */ /* 0x000ee20000002400 */
[----:B-1----:R-:W-:-:S07]  /*99a0*/  FMNMX.FTZ R177, R167, R6, !PT ;  /* 0x00000006a7b17209 */ /* 0x002fce0007810000 */
[----:B------:R1:W-:Y:S01]  /*99b0*/  MUFU.EX2 R176, R178 ;  /* 0x000000b200b07308 */ /* 0x0003e20000000800 */
[----:B--2---:R-:W-:Y:S01]  /*99c0*/  FMNMX.FTZ R6, R174, R177, !PT ;  /* 0x000000b1ae067209 */ /* 0x004fe20007810000 */
[----:B------:R-:W-:-:S06]  /*99d0*/  FFMA.FTZ R177, R152, UR10, -R179 ;  /* 0x0000000a98b17c23 */ /* 0x000fcc00080108b3 */
[----:B------:R-:W2:Y:S01]  /*99e0*/  MUFU.EX2 R14, R14 ;  /* 0x0000000e000e7308 */ /* 0x000ea20000000800 */
[----:B---3--:R-:W-:Y:S01]  /*99f0*/  FMNMX.FTZ R6, R175, R6, !PT ;  /* 0x00000006af067209 */ /* 0x008fe20007810000 */
[----:B-1----:R-:W-:-:S04]  /*9a00*/  FFMA.FTZ R178, R154, UR10, -R179 ;  /* 0x0000000a9ab27c23 */ /* 0x002fc800080108b3 */
[----:B------:R-:W1:Y:S02]  /*9a10*/  SHFL.BFLY PT, R181, R6, 0x2, 0x1f ;  /* 0x0c401f0006b57f89 */ /* 0x000e6400000e0000 */
        /* <DEDUP_REMOVED lines=15> */
[----:B-1----:R-:W-:Y:S01]  /*9b10*/  FMNMX.FTZ R181, R6, R181, !PT ;  /* 0x000000b506b57209 */ /* 0x002fe20007810000 */
        /* <DEDUP_REMOVED lines=39> */
[----:B------:R-:W-:Y:S01]  /*9d90*/  FFMA.FTZ R172, R153, UR10, -R154 ;  /* 0x0000000a99ac7c23 */ /* 0x000fe2000801089a */
[----:B------:R-:W-:-:S02]  /*9da0*/  IMAD.MOV R153, RZ, RZ, -R17 ;  /* 0x000000ffff997224 */ /* 0x000fc400078e0a11 */
[--C-:B------:R-:W-:Y:S01]  /*9db0*/  FFMA.FTZ R11, R11, UR10, -R154.reuse ;  /* 0x0000000a0b0b7c23 */ /* 0x100fe2000801089a */
[--C-:B------:R-:W-:Y:S01]  /*9dc0*/  FFMA.FTZ R181, R173, UR10, -R154.reuse ;  /* 0x0000000aadb57c23 */ /* 0x100fe2000801089a */
[----:B------:R-:W-:Y:S01]  /*9dd0*/  MUFU.EX2 R9, R9 ;  /* 0x0000000900097308 */ /* 0x000fe20000000800 */
[--C-:B------:R-:W-:Y:S01]  /*9de0*/  FFMA.FTZ R12, R12, UR10, -R154.reuse ;  /* 0x0000000a0c0c7c23 */ /* 0x100fe2000801089a */
[----:B------:R-:W-:Y:S01]  /*9df0*/  ISETP.NE.AND P1, PT, R2, R153, PT ;  /* 0x000000990200720c */ /* 0x000fe20003f25270 */
[----:B------:R-:W-:Y:S02]  /*9e00*/  IMAD.U32 R173, RZ, RZ, UR25 ;  /* 0x00000019ffad7e24 */ /* 0x000fe4000f8e00ff */
[--C-:B------:R-:W-:Y:S01]  /*9e10*/  FFMA.FTZ R13, R13, UR10, -R154.reuse ;  /* 0x0000000a0d0d7c23 */ /* 0x100fe2000801089a */
[----:B------:R-:W-:Y:S02]  /*9e20*/  IMAD.U32 R153, RZ, RZ, UR23 ;  /* 0x00000017ff997e24 */ /* 0x000fe4000f8e00ff */
[--C-:B------:R-:W-:Y:S01]  /*9e30*/  FFMA.FTZ R179, R156, UR10, -R154.reuse ;  /* 0x0000000a9cb37c23 */ /* 0x100fe2000801089a */
[----:B------:R-:W-:Y:S01]  /*9e40*/  @!P4 VIADD R152, R173, 0x28c40 ;  /* 0x00028c40ad98c836 */ /* 0x000fe20000000000 */
[----:B------:R-:W1:Y:S01]  /*9e50*/  MUFU.EX2 R10, R10 ;  /* 0x0000000a000a7308 */ /* 0x000e620000000800 */
[--C-:B------:R-:W-:Y:S01]  /*9e60*/  FFMA.FTZ R159, R159, UR10, -R154.reuse ;  /* 0x0000000a9f9f7c23 */ /* 0x100fe2000801089a */
[--C-:B------:R-:W-:Y:S01]  /*9e70*/  FFMA.FTZ R192, R162, UR10, -R154.reuse ;  /* 0x0000000aa2c07c23 */ /* 0x100fe2000801089a */
[----:B------:R-:W-:Y:S01]  /*9e80*/  FFMA.FTZ R163, R163, UR10, -R154 ;  /* 0x0000000aa3a37c23 */ /* 0x000fe2000801089a */
[----:B------:R-:W-:Y:S01]  /*9e90*/  @!P4 PRMT R152, RZ, 0x654, R152 ;  /* 0x00000654ff98c816 */ /* 0x000fe20000000098 */
[--C-:B------:R-:W-:Y:S01]  /*9ea0*/  FFMA.FTZ R194, R166, UR10, -R154.reuse ;  /* 0x0000000aa6c27c23 */ /* 0x100fe2000801089a */
[----:B------:R-:W-:Y:S01]  /*9eb0*/  FFMA.FTZ R170, R170, UR10, -R154 ;  /* 0x0000000aaaaa7c23 */ /* 0x000fe2000801089a */
[----:B------:R-:W-:Y:S01]  /*9ec0*/  @!P1 IMAD R153, R153, 0x40, R16 ;  /* 0x0000004099999824 */ /* 0x000fe200078e0210 */
[----:B------:R-:W2:Y:S01]  /*9ed0*/  MUFU.EX2 R11, R11 ;  /* 0x0000000b000b7308 */ /* 0x000ea20000000800 */
[----:B------:R4:W-:Y:S01]  /*9ee0*/  @!P4 SYNCS.ARRIVE.TRANS64.RED.A1T0 RZ, [R152+URZ], RZ ;  /* 0x000000ff98ffc9a7 */ /* 0x0009e2000810043f */
[--C-:B------:R-:W-:Y:S01]  /*9ef0*/  FFMA.FTZ R171, R171, UR10, -R154.reuse ;  /* 0x0000000aabab7c23 */ /* 0x100fe2000801089a */
[--C-:B------:R-:W-:Y:S01]  /*9f00*/  FFMA.FTZ R167, R167, UR10, -R154.reuse ;  /* 0x0000000aa7a77c23 */ /* 0x100fe2000801089a */
[----:B------:R-:W-:Y:S01]  /*9f10*/  @!P1 LEA R153, R153, UR43, 0x2 ;  /* 0x0000002b99999c11 */ /* 0x000fe2000f8e10ff */
[--C-:B------:R-:W-:Y:S01]  /*9f20*/  FFMA.FTZ R162, R174, UR10, -R154.reuse ;  /* 0x0000000aaea27c23 */ /* 0x100fe2000801089a */
[----:B------:R-:W-:Y:S01]  /*9f30*/  FFMA.FTZ R175, R175, UR10, -R154 ;  /* 0x0000000aafaf7c23 */ /* 0x000fe2000801089a */
[----:B------:R-:W-:Y:S01]  /*9f40*/  FMUL.FTZ R100, R100, R14 ;  /* 0x0000000e64647220 */ /* 0x000fe20000410000 */
[----:B------:R-:W3:Y:S01]  /*9f50*/  MUFU.EX2 R12, R12 ;  /* 0x0000000c000c7308 */ /* 0x000ee20000000800 */
[----:B----4-:R-:W-:Y:S01]  /*9f60*/  FADD.FTZ R152, R20, R3 ;  /* 0x0000000314987221 */ /* 0x010fe20000010000 */
[----:B-1----:R-:W-:Y:S01]  /*9f70*/  FFMA.FTZ R4, R9, R4, R10 ;  /* 0x0000000409047223 */ /* 0x002fe2000001000a */
[----:B------:R-:W-:Y:S01]  /*9f80*/  @!P1 STS [R153+0x28800], R14 ;  /* 0x0288000e99009388 */ /* 0x000fe20000000800 */
[-C--:B------:R-:W-:Y:S01]  /*9f90*/  FMUL.FTZ R101, R101, R14.reuse ;  /* 0x0000000e65657220 */ /* 0x080fe20000410000 */
[----:B------:R-:W-:Y:S01]  /*9fa0*/  FADD.FTZ R152, R21, R152 ;  /* 0x0000009815987221 */ /* 0x000fe20000010000 */
[-C--:B------:R-:W-:Y:S01]  /*9fb0*/  FMUL.FTZ R104, R104, R14.reuse ;  /* 0x0000000e68687220 */ /* 0x080fe20000410000 */
[----:B------:R1:W-:Y:S01]  /*9fc0*/  @!P1 STS [R153+0x28820], R9 ;  /* 0x0288200999009388 */ /* 0x0003e20000000800 */
[----:B------:R-:W4:Y:S01]  /*9fd0*/  MUFU.EX2 R13, R13 ;  /* 0x0000000d000d7308 */ /* 0x000f220000000800 */
        /* <DEDUP_REMOVED lines=9> */
[----:B---3--:R-:W-:Y:S01]  /*a070*/  FADD.FTZ R4, R12, R3 ;  /* 0x000000030c047221 */ /* 0x008fe20000010000 */
[-C--:B------:R-:W-:Y:S01]  /*a080*/  FMUL.FTZ R117, R117, R14.reuse ;  /* 0x0000000e75757220 */ /* 0x080fe20000410000 */
[-C--:B------:R-:W-:Y:S01]  /*a090*/  FMUL.FTZ R120, R120, R14.reuse ;  /* 0x0000000e78787220 */ /* 0x080fe20000410000 */
[----:B------:R-:W-:Y:S01]  /*a0a0*/  FADD.FTZ R152, R178, R153 ;  /* 0x00000099b2987221 */ /* 0x000fe20000010000 */
[-C--:B------:R-:W-:Y:S01]  /*a0b0*/  FMUL.FTZ R121, R121, R14.reuse ;  /* 0x0000000e79797220 */ /* 0x080fe20000410000 */
[-C--:B------:R-:W-:Y:S01]  /*a0c0*/  FMUL.FTZ R124, R124, R14.reuse ;  /* 0x0000000e7c7c7220 */ /* 0x080fe20000410000 */
[----:B------:R-:W1:Y:S01]  /*a0d0*/  MUFU.EX2 R179, R179 ;  /* 0x000000b300b37308 */ /* 0x000e620000000800 */
        /* <DEDUP_REMOVED lines=8> */
[----:B--2---:R-:W-:Y:S01]  /*a160*/  FADD.FTZ R4, R172, R3 ;  /* 0x00000003ac047221 */ /* 0x004fe20000010000 */
[----:B------:R-:W-:Y:S01]  /*a170*/  FADD.FTZ R153, R157, R152 ;  /* 0x000000989d997221 */ /* 0x000fe20000010000 */
        /* <DEDUP_REMOVED lines=10> */
[----:B------:R-:W-:Y:S01]  /*a220*/  FMUL.FTZ R149, R149, R14 ;  /* 0x0000000e95957220 */ /* 0x000fe20000410000 */
[----:B------:R-:W-:Y:S01]  /*a230*/  F2FP.BF16.F32.PACK_AB R154, R21, R20 ;  /* 0x00000014159a723e */ /* 0x000fe200000010ff */
[----:B------:R-:W-:Y:S01]  /*a240*/  FMUL.FTZ R26, R26, R9 ;  /* 0x000000091a1a7220 */ /* 0x000fe20000410000 */
[----:B------:R-:W1:Y:S01]  /*a250*/  MUFU.EX2 R192, R192 ;  /* 0x000000c000c07308 */ /* 0x000e620000000800 */
[----:B---3--:R-:W-:Y:S01]  /*a260*/  FADD.FTZ R3, R159, R4 ;  /* 0x000000049f037221 */ /* 0x008fe20000010000 */
[----:B------:R-:W-:Y:S01]  /*a270*/  F2FP.BF16.F32.PACK_AB R158, R180, R155 ;  /* 0x0000009bb49e723e */ /* 0x000fe200000010ff */
[-C--:B------:R-:W-:Y:S01]  /*a280*/  FMUL.FTZ R27, R27, R9.reuse ;  /* 0x000000091b1b7220 */ /* 0x080fe20000410000 */
[----:B------:R-:W-:Y:S01]  /*a290*/  F2FP.BF16.F32.PACK_AB R155, R13, R12 ;  /* 0x0000000c0d9b723e */ /* 0x000fe200000010ff */
[----:B------:R-:W-:Y:S01]  /*a2a0*/  FMUL.FTZ R30, R30, R9 ;  /* 0x000000091e1e7220 */ /* 0x000fe20000410000 */
[----:B------:R-:W-:Y:S01]  /*a2b0*/  F2FP.BF16.F32.PACK_AB R156, R178, R177 ;  /* 0x000000b1b29c723e */ /* 0x000fe200000010ff */
[----:B------:R-:W-:Y:S01]  /*a2c0*/  FMUL.FTZ R31, R31, R9 ;  /* 0x000000091f1f7220 */ /* 0x000fe20000410000 */
[----:B------:R-:W3:Y:S01]  /*a2d0*/  MUFU.EX2 R161, R161 ;  /* 0x000000a100a17308 */ /* 0x000ee20000000800 */
[C---:B--2---:R-:W-:Y:S01]  /*a2e0*/  FADD.FTZ R152, R160.reuse, R153 ;  /* 0x00000099a0987221 */ /* 0x044fe20000010000 */
[----:B------:R-:W-:Y:S01]  /*a2f0*/  F2FP.BF16.F32.PACK_AB R160, R160, R157 ;  /* 0x0000009da0a0723e */ /* 0x000fe200000010ff */
[-C--:B------:R-:W-:Y:S01]  /*a300*/  FMUL.FTZ R34, R34, R9.reuse ;  /* 0x0000000922227220 */ /* 0x080fe20000410000 */
[----:B------:R-:W-:Y:S01]  /*a310*/  F2FP.BF16.F32.PACK_AB R157, R179, R172 ;  /* 0x000000acb39d723e */ /* 0x000fe200000010ff */
[-C--:B------:R-:W-:Y:S01]  /*a320*/  FMUL.FTZ R35, R35, R9.reuse ;  /* 0x0000000923237220 */ /* 0x080fe20000410000 */
[-C--:B------:R-:W-:Y:S01]  /*a330*/  FMUL.FTZ R38, R38, R9.reuse ;  /* 0x0000000926267220 */ /* 0x080fe20000410000 */
[----:B------:R-:W-:Y:S01]  /*a340*/  FMUL.FTZ R39, R39, R9 ;  /* 0x0000000927277220 */ /* 0x000fe20000410000 */
[----:B------:R-:W2:Y:S01]  /*a350*/  MUFU.EX2 R163, R163 ;  /* 0x000000a300a37308 */ /* 0x000ea20000000800 */
[C---:B-1----:R-:W-:Y:S01]  /*a360*/  FADD.FTZ R4, R192.reuse, R3 ;  /* 0x00000003c0047221 */ /* 0x042fe20000010000 */
[----:B------:R-:W-:Y:S01]  /*a370*/  F2FP.BF16.F32.PACK_AB R159, R192, R159 ;  /* 0x0000009fc09f723e */ /* 0x000fe200000010ff */
[-C--:B------:R-:W-:Y:S01]  /*a380*/  FMUL.FTZ R42, R42, R9.reuse ;  /* 0x000000092a2a7220 */ /* 0x080fe20000410000 */
[-C--:B------:R-:W-:Y:S01]  /*a390*/  FMUL.FTZ R43, R43, R9.reuse ;  /* 0x000000092b2b7220 */ /* 0x080fe20000410000 */
[-C--:B------:R-:W-:Y:S01]  /*a3a0*/  FMUL.FTZ R46, R46, R9.reuse ;  /* 0x000000092e2e7220 */ /* 0x080fe20000410000 */
[-C--:B------:R-:W-:Y:S01]  /*a3b0*/  FMUL.FTZ R47, R47, R9.reuse ;  /* 0x000000092f2f7220 */ /* 0x080fe20000410000 */
[----:B------:R-:W-:Y:S01]  /*a3c0*/  FMUL.FTZ R50, R50, R9 ;  /* 0x0000000932327220 */ /* 0x000fe20000410000 */
[----:B------:R-:W1:Y:S01]  /*a3d0*/  MUFU.EX2 R164, R164 ;  /* 0x000000a400a47308 */ /* 0x000e620000000800 */
        /* <DEDUP_REMOVED lines=70> */
[-C--:B------:R-:W-:Y:S01]  /*a840*/  FMUL.FTZ R147, R147, R9.reuse ;  /* 0x0000000993937220 */ /* 0x080fe20000410000 */
[----:B------:R-:W-:Y:S01]  /*a850*/  FMUL.FTZ R150, R150, R9 ;  /* 0x0000000996967220 */ /* 0x000fe20000410000 */
[----:B------:R-:W4:Y:S01]  /*a860*/  MUFU.EX2 R169, R169 ;  /* 0x000000a900a97308 */ /* 0x000f220000000800 */
[----:B---3--:R-:W-:Y:S01]  /*a870*/  FADD.FTZ R4, R174, R15 ;  /* 0x0000000fae047221 */ /* 0x008fe20000010000 */
[----:B--2---:R-:W-:Y:S01]  /*a880*/  F2FP.BF16.F32.PACK_AB R162, R164, R161 ;  /* 0x000000a1a4a2723e */ /* 0x004fe200000010ff */
[----:B------:R-:W-:Y:S01]  /*a890*/  FMUL.FTZ R151, R151, R9 ;  /* 0x0000000997977220 */ /* 0x000fe20000410000 */
[----:B------:R-:W-:-:S02]  /*a8a0*/  F2FP.BF16.F32.PACK_AB R161, R194, R163 ;  /* 0x000000a3c2a1723e */ /* 0x000fc400000010ff */
[----:B------:R-:W-:Y:S02]  /*a8b0*/  F2FP.BF16.F32.PACK_AB R164, R182, R165 ;  /* 0x000000a5b6a4723e */ /* 0x000fe400000010ff */
[----:B------:R-:W2:Y:S01]  /*a8c0*/  MUFU.EX2 R168, R168 ;  /* 0x000000a800a87308 */ /* 0x000ea20000000800 */
[----:B-----5:R-:W-:Y:S01]  /*a8d0*/  FADD.FTZ R11, R167, R4 ;  /* 0x00000004a70b7221 */ /* 0x020fe20000010000 */
[----:B------:R-:W-:Y:S02]  /*a8e0*/  F2FP.BF16.F32.PACK_AB R163, R181, R170 ;  /* 0x000000aab5a3723e */ /* 0x000fe400000010ff */
[----:B------:R-:W-:-:S03]  /*a8f0*/  F2FP.BF16.F32.PACK_AB R165, R174, R171 ;  /* 0x000000abaea5723e */ /* 0x000fc600000010ff */
[----:B------:R1:W-:Y:S01]  /*a900*/  STSM.16.M88.4 [R19], R160 ;  /* 0x000000a013007844 */ /* 0x0003e20000000200 */
[----:B------:R-:W3:Y:S01]  /*a910*/  MUFU.EX2 R14, R175 ;  /* 0x000000af000e7308 */ /* 0x000ee20000000800 */
[----:B----4-:R-:W-:Y:S01]  /*a920*/  FADD.FTZ R3, R169, R20 ;  /* 0x00000014a9037221 */ /* 0x010fe20000010000 */
[----:B--2---:R-:W-:-:S03]  /*a930*/  F2FP.BF16.F32.PACK_AB R166, R168, R169 ;  /* 0x000000a9a8a6723e */ /* 0x004fc600000010ff */
[----:B------:R-:W-:Y:S01]  /*a940*/  FADD.FTZ R3, R168, R3 ;  /* 0x00000003a8037221 */ /* 0x000fe20000010000 */
[C---:B---3--:R-:W-:Y:S01]  /*a950*/  F2FP.BF16.F32.PACK_AB R167, R14.reuse, R167 ;  /* 0x000000a70ea7723e */ /* 0x048fe200000010ff */
[----:B------:R-:W-:-:S04]  /*a960*/  FADD.FTZ R4, R14, R11 ;  /* 0x0000000b0e047221 */ /* 0x000fc80000010000 */
[----:B------:R1:W-:Y:S01]  /*a970*/  STSM.16.M88.4 [R22], R164 ;  /* 0x000000a416007844 */ /* 0x0003e20000000200 */
[----:B------:R-:W-:Y:S05]  /*a980*/  @!P3 BRA `(.L_x_4998) ;  /* 0x000000000004b947 */ /* 0x000fea0003800000 */
[----:B------:R-:W-:Y:S01]  /*a990*/  BPT.TRAP 0x1 ;  /* 0x000000040000795c */ /* 0x000fe20000300000 */
.L_x_4998:
[----:B------:R2:W3:Y:S01]  /*a9a0*/  SYNCS.PHASECHK.TRANS64.TRYWAIT P1, [UR25+0x28c50], R8 ;  /* 0x028c5008ff0075a7 */ /* 0x0004e20008020159 */
[----:B------:R-:W-:Y:S05]  /*a9b0*/  @!P3 BRA `(.L_x_4999) ;  /* 0x000000000004b947 */ /* 0x000fea0003800000 */
[----:B------:R-:W-:Y:S01]  /*a9c0*/  BPT.TRAP 0x1 ;  /* 0x000000040000795c */ /* 0x000fe20000300000 */
.L_x_4999:
[----:B---3--:R-:W-:Y:S05]  /*a9d0*/  @P1 BRA `(.L_x_5000) ;  /* 0x0000000000081947 */ /* 0x008fea0003800000 */
[----:B------:R-:W3:Y:S02]  /*a9e0*/  SYNCS.PHASECHK.TRANS64.TRYWAIT P1, [UR25+0x28c50], R8 ;  /* 0x028c5008ff0075a7 */ /* 0x000ee40008020159 */
[----:B---3--:R-:W-:Y:S05]  /*a9f0*/  @!P1 BRA `(.L_x_5001) ;  /* 0x000000b800b89947 */ /* 0x008fea0003800000 */
.L_x_5000:
        /* <DEDUP_REMOVED lines=39> */
[----:B------:R-:W-:-:S05]  /*ac70*/  UMOV UR50, UR21 ;  /* 0x0000001500327c82 */ /* 0x000fca0008000000 */
.L_x_4993:
[----:B------:R-:W-:-:S13]  /*ac80*/  ISETP.LE.AND P0, PT, R186, UR50, PT ;  /* 0x00000032ba007c0c */ /* 0x000fda000bf03270 */
[----:B------:R-:W-:Y:S05]  /*ac90*/  @!P0 BRA `(.L_x_5003) ;  /* 0x0000002400e88947 */ /* 0x000fea0003800000 */
[----:B------:R-:W-:Y:S01]  /*aca0*/  IMAD.MOV.U32 R11, RZ, RZ, R6 ;  /* 0x000000ffff0b7224 */ /* 0x000fe200078e0006 */
[----:B------:R-:W-:Y:S01]  /*acb0*/  UMOV UR22, UR36 ;  /* 0x0000002400167c82 */ /* 0x000fe20008000000 */
[----:B------:R-:W-:Y:S01]  /*acc0*/  IMAD.MOV.U32 R10, RZ, RZ, R5 ;  /* 0x000000ffff0a7224 */ /* 0x000fe200078e0005 */
[----:B------:R-:W-:Y:S01]  /*acd0*/  ULDC UR23, c[0x0][0x9e4] ;  /* 0x0002790000177ab9 */ /* 0x000fe20000000800 */
[----:B------:R-:W-:Y:S01]  /*ace0*/  ULDC UR24, c[0x0][0x288] ;  /* 0x0000a20000187ab9 */ /* 0x000fe20000000800 */
[----:B------:R-:W-:Y:S01]  /*acf0*/  ULDC UR25, c[0x0][0x9d8] ;  /* 0x0002760000197ab9 */ /* 0x000fe20000000800 */
[----:B------:R-:W-:Y:S01]  /*ad00*/  ULDC UR21, c[0x0][0x988] ;  /* 0x0002620000157ab9 */ /* 0x000fe20000000800 */
[----:B------:R-:W-:-:S05]  /*ad10*/  ULDC UR26, c[0x0][0x9e0] ;  /* 0x00027800001a7ab9 */ /* 0x000fca0000000800 */
.L_x_5020:
[----:B------:R-:W-:-:S04]  /*ad20*/  UIADD3 UR36, UR22, 0x1, URZ ;  /* 0x0000000116247890 */ /* 0x000fc8000fffe03f */
[----:B------:R-:W-:-:S04]  /*ad30*/  UISETP.NE.AND UP0, UPT, UR36, 0x2, UPT ;  /* 0x000000022400788c */ /* 0x000fc8000bf05270 */
[----:B------:R-:W-:Y:S02]  /*ad40*/  USEL UR6, URZ, 0x1, UP0 ;  /* 0x000000013f067887 */ /* 0x000fe40008000000 */
[----:B------:R-:W-:Y:S02]  /*ad50*/  USEL UR36, UR36, URZ, UP0 ;  /* 0x0000003f24247287 */ /* 0x000fe40008000000 */
[----:B------:R-:W-:Y:S01]  /*ad60*/  ULOP3.LUT UR37, UR37, UR6, URZ, 0x3c, !UPT ;  /* 0x0000000625257292 */ /* 0x000fe2000f8e3c3f */
[----:B012-4-:R-:W-:Y:S11]  /*ad70*/  @!P3 BRA `(.L_x_5004) ;  /* 0x000000000004b947 */ /* 0x017ff60003800000 */
[----:B------:R-:W-:Y:S01]  /*ad80*/  BPT.TRAP 0x1 ;  /* 0x000000040000795c */ /* 0x000fe20000300000 */
.L_x_5004:
[----:B------:R-:W-:Y:S01]  /*ad90*/  ULEA UR27, UR36, UR43, 0x3 ;  /* 0x0000002b241b7291 */ /* 0x000fe2000f8e183f */
[----:B------:R-:W-:-:S05]  /*ada0*/  IMAD.U32 R7, RZ, RZ, UR37 ;  /* 0x00000025ff077e24 */ /* 0x000fca000f8e00ff */
[----:B------:R-:W-:-:S04]  /*adb0*/  SHF.L.U32 R7, R7, 0x1f, RZ ;  /* 0x0000001f07077819 */ /* 0x000fc800000006ff */
[----:B------:R4:W0:Y:S01]  /*adc0*/  SYNCS.PHASECHK.TRANS64.TRYWAIT P0, [UR27+0x28c30], R7 ;  /* 0x028c3007ff0075a7 */ /* 0x000822000800015b */
[----:B------:R-:W-:Y:S05]  /*add0*/  @!P3 BRA `(.L_x_5005) ;  /* 0x000000000004b947 */ /* 0x000fea0003800000 */
[----:B------:R-:W-:Y:S01]  /*ade0*/  BPT.TRAP 0x1 ;  /* 0x000000040000795c */ /* 0x000fe20000300000 */
.L_x_5005:
[----:B0-----:R-:W-:Y:S05]  /*adf0*/  @P0 BRA `(.L_x_5006) ;  /* 0x0000000000080947 */ /* 0x001fea0003800000 */
[----:B------:R-:W0:Y:S02]  /*ae00*/  SYNCS.PHASECHK.TRANS64.TRYWAIT P0, [UR27+0x28c30], R7 ;  /* 0x028c3007ff0075a7 */ /* 0x000e24000800015b */
[----:B0-----:R-:W-:Y:S05]  /*ae10*/  @!P0 BRA `(.L_x_5007) ;  /* 0x000000b400c48947 */ /* 0x001fea0003800000 */
.L_x_5006:
[----:B------:R-:W-:Y:S01]  /*ae20*/  R2UR UR18, R0 ;  /* 0x00000000001272ca */ /* 0x000fe200000e0000 */
[----:B-1-3--:R-:W-:Y:S01]  /*ae30*/  WARPGROUP.ARRIVE ;  /* 0x00000000000079c5 */ /* 0x00afe20000000000 */
[----:B------:R-:W-:Y:S01]  /*ae40*/  UMOV UR19, 0x40000040 ;  /* 0x4000004000137882 */ /* 0x000fe20000000000 */
[----:B------:R-:W-:Y:S01]  /*ae50*/  UMOV UR7, 0x40000040 ;  /* 0x4000004000077882 */ /* 0x000fe20000000000 */
[----:B------:R-:W-:Y:S01]  /*ae60*/  UMOV UR11, 0x40000040 ;  /* 0x40000040000b7882 */ /* 0x000fe20000000000 */
[----:B------:R-:W-:Y:S01]  /*ae70*/  UMOV UR15, 0x40000040 ;  /* 0x40000040000f7882 */ /* 0x000fe20000000000 */
[----:B------:R-:W0:Y:S01]  /*ae80*/  @P5 LDC R9, c[0x0][0x44c] ;  /* 0x00011300ff095b82 */ /* 0x000e220000000800 */
[----:B------:R-:W-:-:S06]  /*ae90*/  IMAD.U32 R20, RZ, RZ, UR27 ;  /* 0x0000001bff147e24 */ /* 0x000fcc000f8e00ff */
[----:B------:R-:W-:Y:S01]  /*aea0*/  ULEA UR18, UR36, UR18, 0x9 ;  /* 0x0000001224127291 */ /* 0x000fe2000f8e483f */
[----:B--2---:R-:W1:Y:S03]  /*aeb0*/  @P5 LDC R8, c[0x0][0x450] ;  /* 0x00011400ff085b82 */ /* 0x004e660000000800 */
[----:B------:R-:W-:Y:S02]  /*aec0*/  UIADD3 UR6, UR18, 0x2, URZ ;  /* 0x0000000212067890 */ /* 0x000fe4000fffe03f */
[----:B------:R-:W-:Y:S02]  /*aed0*/  UIADD3 UR10, UR18, 0x4, URZ ;  /* 0x00000004120a7890 */ /* 0x000fe4000fffe03f */
[----:B------:R-:W-:Y:S02]  /*aee0*/  UIADD3 UR14, UR18, 0x6, URZ ;  /* 0x00000006120e7890 */ /* 0x000fe4000fffe03f */
[----:B------:R-:W-:Y:S03]  /*aef0*/  HGMMA.64x64x16.F32.BF16 R152, gdesc[UR16], RZ, !UPT, gsb0 ;  /* 0x00e00000109879f0 */ /* 0x000fe6000c0018ff */
[----:B------:R-:W-:-:S02]  /*af00*/  WARPGROUP.DEPBAR.LE gsb0, 0x0 ;  /* 0x00008000000079c5 */ /* 0x000fc40000010000 */
[----:B------:R-:W-:-:S06]  /*af10*/  WARPGROUP.ARRIVE ;  /* 0x00000000000079c5 */ /* 0x000fcc0000000000 */
[----:B------:R-:W-:Y:S01]  /*af20*/  HGMMA.64x64x16.F32.BF16 R152, gdesc[UR4], R152, gsb0 ;  /* 0x00e00000049879f0 */ /* 0x000fe20008001898 */
[----:B------:R-:W-:Y:S02]  /*af30*/  USHF.L.U32 UR6, UR50, 0x6, URZ ;  /* 0x0000000632067899 */ /* 0x000fe4000800063f */
        /* <DEDUP_REMOVED lines=12> */
[----:B------:R-:W-:-:S02]  /*b000*/  VIADD R178, R185, UR40 ;  /* 0x00000028b9b27c36 */ /* 0x000fc40008000000 */
[----:B------:R-:W-:Y:S01]  /*b010*/  FMUL.FTZ R172, R173, UR25 ;  /* 0x00000019adac7c20 */ /* 0x000fe20008410000 */
[----:B------:R-:W-:Y:S01]  /*b020*/  FMUL.FTZ R14, R162, UR25 ;  /* 0x00000019a20e7c20 */ /* 0x000fe20008410000 */
[----:B------:R-:W2:Y:S01]  /*b030*/  LDC R173, c[0x0][0x2f0] ;  /* 0x0000bc00ffad7b82 */ /* 0x000ea20000000800 */
[----:B0-----:R-:W-:-:S04]  /*b040*/  @P5 IMAD.HI.U32 R9, R178, R9, RZ ;  /* 0x00000009b2095227 */ /* 0x001fc800078e00ff */
[----:B------:R-:W-:Y:S01]  /*b050*/  FMUL.FTZ R162, R164, UR25 ;  /* 0x00000019a4a27c20 */ /* 0x000fe20008410000 */
[----:B------:R-:W-:Y:S01]  /*b060*/  FMUL.FTZ R164, R168, UR25 ;  /* 0x00000019a8a47c20 */ /* 0x000fe20008410000 */
[----:B------:R-:W-:Y:S01]  /*b070*/  FMUL.FTZ R6, R155, UR25 ;  /* 0x000000199b067c20 */ /* 0x000fe20008410000 */
[----:B------:R-:W-:Y:S01]  /*b080*/  FMUL.FTZ R194, R156, UR25 ;  /* 0x000000199cc27c20 */ /* 0x000fe20008410000 */
[----:B-1----:R-:W-:Y:S01]  /*b090*/  @P5 SHF.R.U32.HI R178, RZ, R8, R9 ;  /* 0x00000008ffb25219 */ /* 0x002fe20000011609 */
        /* <DEDUP_REMOVED lines=24> */
[----:B------:R-:W1:Y:S01]  /*b220*/  MUFU.TANH R192, R192 ;  /* 0x000000c000c07308 */ /* 0x000e620000002400 */
[----:B------:R-:W-:-:S03]  /*b230*/  @!P4 VIADD R8, R20, 0x28c40 ;  /* 0x00028c401408c836 */ /* 0x000fc60000000000 */
[----:B--2---:R-:W-:Y:S02]  /*b240*/  IMAD R166, R173, UR49, R166 ;  /* 0x00000031ada67c24 */ /* 0x004fe4000f8e02a6 */
[----:B------:R-:W-:Y:S02]  /*b250*/  @!P4 PRMT R8, RZ, 0x654, R8 ;  /* 0x00000654ff08c816 */ /* 0x000fe40000000008 */
[----:B------:R-:W2:Y:S01]  /*b260*/  MUFU.TANH R193, R193 ;  /* 0x000000c100c17308 */ /* 0x000ea20000002400 */
[----:B------:R-:W-:Y:S01]  /*b270*/  VIADD R166, R166, -UR24 ;  /* 0x80000018a6a67c36 */ /* 0x000fe20008000000 */
[----:B------:R3:W-:Y:S03]  /*b280*/  @!P4 SYNCS.ARRIVE.TRANS64.RED.A1T0 RZ, [R8+URZ], RZ ;  /* 0x000000ff08ffc9a7 */ /* 0x0007e6000810043f */
[C---:B------:R-:W-:Y:S02]  /*b290*/  VIADD R182, R166.reuse, UR26 ;  /* 0x0000001aa6b67c36 */ /* 0x040fe40008000000 */
[----:B------:R-:W-:Y:S01]  /*b2a0*/  VIADD R183, R166, UR20 ;  /* 0x00000014a6b77c36 */ /* 0x000fe20008000000 */
[----:B------:R-:W1:Y:S01]  /*b2b0*/  MUFU.TANH R5, R5 ;  /* 0x0000000500057308 */ /* 0x000e620000002400 */
[----:B0-----:R-:W-:-:S02]  /*b2c0*/  IMAD.IADD R180, R182, 0x1, R168 ;  /* 0x00000001b6b47824 */ /* 0x001fc400078e02a8 */
        /* <DEDUP_REMOVED lines=30> */
[----:B-123--:R-:W-:Y:S05]  /*b4b0*/  @!P6 BRA `(.L_x_5008) ;  /* 0x00000000005ce947 */ /* 0x00efea0003800000 */
        /* <DEDUP_REMOVED lines=13> */
.L_x_5010:
[----:B------:R-:W-:-:S05]  /*b590*/  IMAD.U32 R166, RZ, RZ, UR23 ;  /* 0x00000017ffa67e24 */ /* 0x000fca000f8e00ff */
[----:B------:R-:W-:-:S13]  /*b5a0*/  ISETP.NE.AND P0, PT, R166, 0x1, PT ;  /* 0x00000001a600780c */ /* 0x000fda0003f05270 */
[----:B------:R-:W1:Y:S02]  /*b5b0*/  @P0 LDC.64 R8, c[0x0][0x9e8] ;  /* 0x00027a00ff080b82 */ /* 0x000e640000000a00 */
[----:B-1----:R-:W-:-:S05]  /*b5c0*/  @P0 IMAD.HI.U32 R8, R165, R8, RZ ;  /* 0x00000008a5080227 */ /* 0x002fca00078e00ff */
[----:B------:R-:W-:-:S07]  /*b5d0*/  @P0 SHF.R.U32.HI R165, RZ, R9, R8 ;  /* 0x00000009ffa50219 */ /* 0x000fce0000011608 */
.L_x_5011:
[----:B------:R-:W-:Y:S05]  /*b5e0*/  BSYNC B0 ;  /* 0x0000000000007941 */ /* 0x000fea0003800000 */
.L_x_5009:
[----:B------:R-:W-:-:S04]  /*b5f0*/  IMAD R165, R165, R166, -UR6 ;  /* 0x80000006a5a57e24 */ /* 0x000fc8000f8e02a6 */
[----:B------:R-:W-:-:S05]  /*b600*/  IMAD.IADD R165, R165, 0x1, -R2 ;  /* 0x00000001a5a57824 */ /* 0x000fca00078e0a02 */
[----:B------:R-:W-:Y:S02]  /*b610*/  VIADDMNMX R180, R165, R166, R180, PT ;  /* 0x000000a6a5b47246 */ /* 0x000fe400038001b4 */
[----:B------:R-:W-:-:S07]  /*b620*/  VIMNMX R181, R181, R165, !PT ;  /* 0x000000a5b5b57248 */ /* 0x000fce0007fe0100 */
.L_x_5008:
        /* <DEDUP_REMOVED lines=43> */
[----:B------:R-:W-:Y:S01]  /*b8e0*/  FSEL R161, R174, -INF , !P2 ;  /* 0xff800000aea17808 */ /* 0x000fe20005000000 */
[--C-:B-1----:R-:W-:Y:S01]  /*b8f0*/  IMAD.IADD R174, R182, 0x1, R178.reuse ;  /* 0x00000001b6ae7824 */ /* 0x102fe200078e02b2 */
[----:B------:R-:W-:Y:S01]  /*b900*/  FSEL R162, R175, -INF , !P1 ;  /* 0xff800000afa27808 */ /* 0x000fe20004800000 */
[----:B------:R-:W-:Y:S01]  /*b910*/  IMAD.IADD R175, R183, 0x1, R178 ;  /* 0x00000001b7af7824 */ /* 0x000fe200078e02b2 */
[----:B------:R-:W-:-:S02]  /*b920*/  ISETP.GT.AND P2, PT, R181, 0x38, P0 ;  /* 0x00000038b500780c */ /* 0x000fc40000744270 */
[----:B------:R-:W-:Y:S02]  /*b930*/  ISETP.GT.AND P1, PT, R181, 0x39, P0 ;  /* 0x00000039b500780c */ /* 0x000fe40000724270 */
[C---:B------:R-:W-:Y:S02]  /*b940*/  ISETP.LT.OR P2, PT, R180.reuse, 0x39, P2 ;  /* 0x00000039b400780c */ /* 0x040fe40001741670 */
[----:B------:R-:W-:Y:S02]  /*b950*/  ISETP.LT.OR P1, PT, R180, 0x3a, P1 ;  /* 0x0000003ab400780c */ /* 0x000fe40000f21670 */
        /* <DEDUP_REMOVED lines=16> */
.L_x_5014:
[----:B------:R-:W-:-:S05]  /*ba60*/  IMAD.U32 R176, RZ, RZ, UR23 ;  /* 0x00000017ffb07e24 */ /* 0x000fca000f8e00ff */
[----:B------:R-:W-:-:S13]  /*ba70*/  ISETP.NE.AND P1, PT, R176, 0x1, PT ;  /* 0x00000001b000780c */ /* 0x000fda0003f25270 */
[----:B------:R-:W0:Y:S02]  /*ba80*/  @P1 LDC.64 R8, c[0x0][0x9e8] ;  /* 0x00027a00ff081b82 */ /* 0x000e240000000a00 */
[----:B0-----:R-:W-:-:S05]  /*ba90*/  @P1 IMAD.HI.U32 R8, R173, R8, RZ ;  /* 0x00000008ad081227 */ /* 0x001fca00078e00ff */
[----:B------:R-:W-:-:S07]  /*baa0*/  @P1 SHF.R.U32.HI R173, RZ, R9, R8 ;  /* 0x00000009ffad1219 */ /* 0x000fce0000011608 */
.L_x_5015:
[----:B------:R-:W-:Y:S05]  /*bab0*/  BSYNC B0 ;  /* 0x0000000000007941 */ /* 0x000fea0003800000 */
.L_x_5013:
[----:B------:R-:W-:-:S04]  /*bac0*/  IMAD R173, R173, R176, -UR6 ;  /* 0x80000006adad7e24 */ /* 0x000fc8000f8e02b0 */
[----:B------:R-:W-:-:S05]  /*bad0*/  IMAD.IADD R173, R173, 0x1, -R2 ;  /* 0x00000001adad7824 */ /* 0x000fca00078e0a02 */
[----:B------:R-:W-:Y:S02]  /*bae0*/  VIADDMNMX R174, R173, R176, R174, PT ;  /* 0x000000b0adae7246 */ /* 0x000fe400038001ae */
[----:B------:R-:W-:-:S07]  /*baf0*/  VIMNMX R175, R175, R173, !PT ;  /* 0x000000adafaf7248 */ /* 0x000fce0007fe0100 */
.L_x_5012:
[----:B------:R-:W-:Y:S01]  /*bb00*/  FMNMX.FTZ R8, R179, R10, !PT ;  /* 0x0000000ab3087209 */ /* 0x000fe20007810000 */
[----:B------:R-:W-:Y:S01]  /*bb10*/  UMOV UR10, UR21 ;  /* 0x00000015000a7c82 */ /* 0x000fe20008000000 */
[----:B------:R-:W-:Y:S01]  /*bb20*/  ISETP.GT.AND P2, PT, R175, 0x1, P0 ;  /* 0x00000001af00780c */ /* 0x000fe20000744270 */
[----:B------:R-:W-:Y:S01]  /*bb30*/  IMAD.MOV R181, RZ, RZ, -R17 ;  /* 0x000000ffffb57224 */ /* 0x000fe200078e0a11 */
[----:B------:R-:W-:Y:S02]  /*bb40*/  FMNMX.FTZ R9, R193, R8, !PT ;  /* 0x00000008c1097209 */ /* 0x000fe40007810000 */
[----:B------:R-:W-:Y:S02]  /*bb50*/  ISETP.LT.OR P2, PT, R174, 0x2, P2 ;  /* 0x00000002ae00780c */ /* 0x000fe40001741670 */
[----:B------:R-:W-:Y:S02]  /*bb60*/  FMNMX.FTZ R8, R194, R9, !PT ;  /* 0x00000009c2087209 */ /* 0x000fe40007810000 */
[----:B------:R-:W-:-:S02]  /*bb70*/  ISETP.GT.AND P1, PT, R175, 0x8, P0 ;  /* 0x00000008af00780c */ /* 0x000fc40000724270 */
[----:B------:R-:W-:Y:S02]  /*bb80*/  FMNMX.FTZ R8, R195, R8, !PT ;  /* 0x00000008c3087209 */ /* 0x000fe40007810000 */
[----:B------:R-:W-:Y:S02]  /*bb90*/  ISETP.LT.OR P1, PT, R174, 0x9, P1 ;  /* 0x00000009ae00780c */ /* 0x000fe40000f21670 */
[----:B------:R-:W-:Y:S02]  /*bba0*/  FMNMX.FTZ R9, R165, R8, !PT ;  /* 0x00000008a5097209 */ /* 0x000fe40007810000 */
[----:B------:R-:W-:Y:S02]  /*bbb0*/  FSEL R12, R12, -INF , !P1 ;  /* 0xff8000000c0c7808 */ /* 0x000fe40004800000 */
        /* <DEDUP_REMOVED lines=19> */
[----:B------:R-:W-:-:S02]  /*bcf0*/  FSEL R8, R6, -INF , !P2 ;  /* 0xff80000006087808 */ /* 0x000fc40005000000 */
[----:B------:R-:W-:Y:S02]  /*bd00*/  FMNMX.FTZ R9, R164, R9, !PT ;  /* 0x00000009a4097209 */ /* 0x000fe40007810000 */
[C---:B------:R-:W-:Y:S02]  /*bd10*/  ISETP.GT.AND P2, PT, R175.reuse, 0x9, P0 ;  /* 0x00000009af00780c */ /* 0x040fe40000744270 */
[----:B------:R-:W-:Y:S01]  /*bd20*/  ISETP.GT.AND P1, PT, R175, 0x21, P0 ;  /* 0x00000021af00780c */ /* 0x000fe20000724270 */
[----:B------:R-:W0:Y:S01]  /*bd30*/  SHFL.BFLY PT, R176, R9, 0x2, 0x1f ;  /* 0x0c401f0009b07f89 */ /* 0x000e2200000e0000 */
[C---:B------:R-:W-:Y:S02]  /*bd40*/  ISETP.LT.OR P2, PT, R174.reuse, 0xa, P2 ;  /* 0x0000000aae00780c */ /* 0x040fe40001741670 */
[----:B------:R-:W-:Y:S02]  /*bd50*/  ISETP.LT.OR P1, PT, R174, 0x22, P1 ;  /* 0x00000022ae00780c */ /* 0x000fe40000f21670 */
[----:B------:R-:W-:-:S02]  /*bd60*/  FSEL R13, R13, -INF , !P2 ;  /* 0xff8000000d0d7808 */ /* 0x000fc40005000000 */
[C---:B------:R-:W-:Y:S02]  /*bd70*/  ISETP.GT.AND P2, PT, R175.reuse, 0x11, P0 ;  /* 0x00000011af00780c */ /* 0x040fe40000744270 */
[----:B------:R-:W-:Y:S02]  /*bd80*/  FSEL R154, R154, -INF , !P1 ;  /* 0xff8000009a9a7808 */ /* 0x000fe40004800000 */
[----:B------:R-:W-:Y:S02]  /*bd90*/  ISETP.LT.OR P2, PT, R174, 0x12, P2 ;  /* 0x00000012ae00780c */ /* 0x000fe40001741670 */
[----:B------:R-:W-:Y:S02]  /*bda0*/  ISETP.GT.AND P1, PT, R175, 0x29, P0 ;  /* 0x00000029af00780c */ /* 0x000fe40000724270 */
[----:B------:R-:W-:Y:S02]  /*bdb0*/  FSEL R15, R15, -INF , !P2 ;  /* 0xff8000000f0f7808 */ /* 0x000fe40005000000 */
[----:B------:R-:W-:-:S02]  /*bdc0*/  ISETP.GT.AND P2, PT, R175, RZ, P0 ;  /* 0x000000ffaf00720c */ /* 0x000fc40000744270 */
[C---:B------:R-:W-:Y:S02]  /*bdd0*/  ISETP.LT.OR P1, PT, R174.reuse, 0x2a, P1 ;  /* 0x0000002aae00780c */ /* 0x040fe40000f21670 */
[----:B------:R-:W-:Y:S02]  /*bde0*/  ISETP.LT.OR P2, PT, R174, 0x1, P2 ;  /* 0x00000001ae00780c */ /* 0x000fe40001741670 */
[----:B------:R-:W-:Y:S02]  /*bdf0*/  FSEL R156, R156, -INF , !P1 ;  /* 0xff8000009c9c7808 */ /* 0x000fe40004800000 */
[----:B0-----:R-:W-:Y:S02]  /*be00*/  FMNMX.FTZ R6, R9, R176, !PT ;  /* 0x000000b009067209 */ /* 0x001fe40007810000 */
[----:B------:R-:W-:Y:S02]  /*be10*/  FSEL R176, R5, -INF , !P2 ;  /* 0xff80000005b07808 */ /* 0x000fe40005000000 */
[----:B------:R-:W-:Y:S01]  /*be20*/  ISETP.GT.AND P2, PT, R175, 0x20, P0 ;  /* 0x00000020af00780c */ /* 0x000fe20000744270 */
[----:B------:R-:W0:Y:S01]  /*be30*/  SHFL.BFLY PT, R173, R6, 0x1, 0x1f ;  /* 0x0c201f0006ad7f89 */ /* 0x000e2200000e0000 */
[----:B------:R-:W-:-:S02]  /*be40*/  FMNMX.FTZ R9, R176, R11, !PT ;  /* 0x0000000bb0097209 */ /* 0x000fc40007810000 */
[----:B------:R-:W-:Y:S02]  /*be50*/  ISETP.LT.OR P2, PT, R174, 0x21, P2 ;  /* 0x00000021ae00780c */ /* 0x000fe40001741670 */
[----:B------:R-:W-:Y:S02]  /*be60*/  FMNMX.FTZ R9, R8, R9, !PT ;  /* 0x0000000908097209 */ /* 0x000fe40007810000 */
[----:B------:R-:W-:Y:S02]  /*be70*/  ISETP.GT.AND P1, PT, R175, 0x30, P0 ;  /* 0x00000030af00780c */ /* 0x000fe40000724270 */
[----:B------:R-:W-:Y:S02]  /*be80*/  FSEL R153, R153, -INF , !P2 ;  /* 0xff80000099997808 */ /* 0x000fe40005000000 */
[----:B------:R-:W-:Y:S02]  /*be90*/  ISETP.GT.AND P2, PT, R175, 0x28, P0 ;  /* 0x00000028af00780c */ /* 0x000fe40000744270 */
[----:B------:R-:W-:-:S02]  /*bea0*/  ISETP.LT.OR P1, PT, R174, 0x31, P1 ;  /* 0x00000031ae00780c */ /* 0x000fc40000f21670 */
[C---:B------:R-:W-:Y:S02]  /*beb0*/  ISETP.LT.OR P2, PT, R174.reuse, 0x29, P2 ;  /* 0x00000029ae00780c */ /* 0x040fe40001741670 */
[----:B------:R-:W-:Y:S02]  /*bec0*/  FSEL R157, R157, -INF , !P1 ;  /* 0xff8000009d9d7808 */ /* 0x000fe40004800000 */
[----:B------:R-:W-:Y:S02]  /*bed0*/  ISETP.GT.AND P1, PT, R175, 0x31, P0 ;  /* 0x00000031af00780c */ /* 0x000fe40000724270 */
[----:B------:R-:W-:Y:S02]  /*bee0*/  FSEL R155, R155, -INF , !P2 ;  /* 0xff8000009b9b7808 */ /* 0x000fe40005000000 */
[----:B------:R-:W-:Y:S02]  /*bef0*/  ISETP.LT.OR P1, PT, R174, 0x32, P1 ;  /* 0x00000032ae00780c */ /* 0x000fe40000f21670 */
[----:B0-----:R-:W-:-:S02]  /*bf00*/  FMNMX.FTZ R5, R6, R173, !PT ;  /* 0x000000ad06057209 */ /* 0x001fc40007810000 */
[----:B------:R-:W-:Y:S02]  /*bf10*/  FMNMX.FTZ R6, R12, R9, !PT ;  /* 0x000000090c067209 */ /* 0x000fe40007810000 */
[----:B------:R-:W-:Y:S01]  /*bf20*/  FSEL R158, R158, -INF , !P1 ;  /* 0xff8000009e9e7808 */ /* 0x000fe20004800000 */
[----:B------:R-:W-:Y:S01]  /*bf30*/  FMUL.FTZ R180, R5, UR10 ;  /* 0x0000000a05b47c20 */ /* 0x000fe20008410000 */
[----:B------:R-:W-:Y:S02]  /*bf40*/  FMNMX.FTZ R9, R13, R6, !PT ;  /* 0x000000060d097209 */ /* 0x000fe40007810000 */
[C---:B------:R-:W-:Y:S02]  /*bf50*/  ISETP.GT.AND P1, PT, R175.reuse, 0x38, P0 ;  /* 0x00000038af00780c */ /* 0x040fe40000724270 */
[----:B------:R-:W-:Y:S02]  /*bf60*/  FMNMX.FTZ R6, R14, R9, !PT ;  /* 0x000000090e067209 */ /* 0x000fe40007810000 */
[----:B------:R-:W-:-:S02]  /*bf70*/  ISETP.GT.AND P0, PT, R175, 0x39, P0 ;  /* 0x00000039af00780c */ /* 0x000fc40000704270 */
[----:B------:R-:W-:Y:S02]  /*bf80*/  FMNMX.FTZ R6, R15, R6, !PT ;  /* 0x000000060f067209 */ /* 0x000fe40007810000 */
[C---:B------:R-:W-:Y:S02]  /*bf90*/  ISETP.LT.OR P1, PT, R174.reuse, 0x39, P1 ;  /* 0x00000039ae00780c */ /* 0x040fe40000f21670 */
[----:B------:R-:W-:Y:S02]  /*bfa0*/  FMNMX.FTZ R9, R21, R6, !PT ;  /* 0x0000000615097209 */ /* 0x000fe40007810000 */
[----:B------:R-:W-:Y:S02]  /*bfb0*/  ISETP.LT.OR P0, PT, R174, 0x3a, P0 ;  /* 0x0000003aae00780c */ /* 0x000fe40000701670 */
[----:B------:R-:W-:Y:S02]  /*bfc0*/  FMNMX.FTZ R6, R152, R9, !PT ;  /* 0x0000000998067209 */ /* 0x000fe40007810000 */
[----:B------:R-:W-:-:S02]  /*bfd0*/  FSEL R159, R159, -INF , !P1 ;  /* 0xff8000009f9f7808 */ /* 0x000fc40004800000 */
[----:B------:R-:W-:Y:S02]  /*bfe0*/  FMNMX.FTZ R9, R153, R6, !PT ;  /* 0x0000000699097209 */ /* 0x000fe40007810000 */
[----:B------:R-:W-:Y:S02]  /*bff0*/  FSEL R174, R160, -INF , !P0 ;  /* 0xff800000a0ae7808 */ /* 0x000fe40004000000 */
[----:B------:R-:W-:Y:S02]  /*c000*/  FMNMX.FTZ R6, R154, R9, !PT ;  /* 0x000000099a067209 */ /* 0x000fe40007810000 */
[----:B------:R-:W-:Y:S02]  /*c010*/  FSETP.NEU.FTZ.AND P2, PT, R5, -INF , PT ;  /* 0xff8000000500780b */ /* 0x000fe40003f5d000 */
[----:B------:R-:W-:Y:S02]  /*c020*/  FMNMX.FTZ R173, R155, R6, !PT ;  /* 0x000000069bad7209 */ /* 0x000fe40007810000 */
[----:B------:R-:W-:-:S02]  /*c030*/  FSEL R180, R180, RZ, P2 ;  /* 0x000000ffb4b47208 */ /* 0x000fc40001000000 */
[----:B------:R-:W-:Y:S02]  /*c040*/  FMNMX.FTZ R6, R156, R173, !PT ;  /* 0x000000ad9c067209 */ /* 0x000fe40007810000 */
[----:B------:R-:W-:Y:S01]  /*c050*/  ISETP.NE.AND P1, PT, R2, R181, PT ;  /* 0x000000b50200720c */ /* 0x000fe20003f25270 */
        /* <DEDUP_REMOVED lines=17> */
[--C-:B------:R-:W-:Y:S01]  /*c170*/  FFMA.FTZ R170, R170, UR10, -R180.reuse ;  /* 0x0000000aaaaa7c23 */ /* 0x100fe200080108b4 */
[----:B------:R-:W0:Y:S01]  /*c180*/  SHFL.BFLY PT, R6, R175, 0x2, 0x1f ;  /* 0x0c401f00af067f89 */ /* 0x000e2200000e0000 */
[--C-:B------:R-:W-:Y:S01]  /*c190*/  FFMA.FTZ R171, R171, UR10, -R180.reuse ;  /* 0x0000000aabab7c23 */ /* 0x100fe200080108b4 */
[--C-:B------:R-:W-:Y:S01]  /*c1a0*/  FFMA.FTZ R161, R161, UR10, -R180.reuse ;  /* 0x0000000aa1a17c23 */ /* 0x100fe200080108b4 */
[--C-:B------:R-:W-:Y:S01]  /*c1b0*/  FFMA.FTZ R163, R163, UR10, -R180.reuse ;  /* 0x0000000aa3a37c23 */ /* 0x100fe200080108b4 */
[----:B------:R-:W-:Y:S01]  /*c1c0*/  MUFU.EX2 R173, R194 ;  /* 0x000000c200ad7308 */ /* 0x000fe20000000800 */
[----:B------:R-:W-:-:S07]  /*c1d0*/  FFMA.FTZ R180, R164, UR10, -R180 ;  /* 0x0000000aa4b47c23 */ /* 0x000fce00080108b4 */
[----:B------:R-:W-:Y:S08]  /*c1e0*/  MUFU.EX2 R160, R195 ;  /* 0x000000c300a07308 */ /* 0x000ff00000000800 */
[----:B------:R-:W-:Y:S01]  /*c1f0*/  MUFU.EX2 R165, R165 ;  /* 0x000000a500a57308 */ /* 0x000fe20000000800 */
[----:B0-----:R-:W-:Y:S02]  /*c200*/  FMNMX.FTZ R6, R175, R6, !PT ;  /* 0x00000006af067209 */ /* 0x001fe40007810000 */
[----:B------:R-:W-:-:S05]  /*c210*/  FSEL R175, R5, RZ, P2 ;  /* 0x000000ff05af7208 */ /* 0x000fca0001000000 */
[----:B------:R-:W-:Y:S01]  /*c220*/  MUFU.EX2 R166, R166 ;  /* 0x000000a600a67308 */ /* 0x000fe20000000800 */
[----:B------:R-:W0:Y:S01]  /*c230*/  SHFL.BFLY PT, R177, R6, 0x1, 0x1f ;  /* 0x0c201f0006b17f89 */ /* 0x000e2200000e0000 */
[----:B------:R-:W-:-:S04]  /*c240*/  FADD.FTZ R175, -R175, R10 ;  /* 0x0000000aafaf7221 */ /* 0x000fc80000010100 */
[----:B------:R-:W-:Y:S02]  /*c250*/  FMUL.FTZ R175, R175, UR10 ;  /* 0x0000000aafaf7c20 */ /* 0x000fe40008410000 */
[----:B------:R1:W-:Y:S08]  /*c260*/  MUFU.EX2 R10, R179 ;  /* 0x000000b3000a7308 */ /* 0x0003f00000000800 */
[----:B------:R-:W2:Y:S08]  /*c270*/  MUFU.EX2 R175, R175 ;  /* 0x000000af00af7308 */ /* 0x000eb00000000800 */
[----:B------:R-:W3:Y:S01]  /*c280*/  MUFU.EX2 R167, R167 ;  /* 0x000000a700a77308 */ /* 0x000ee20000000800 */
[----:B0-----:R-:W-:-:S04]  /*c290*/  FMNMX.FTZ R6, R6, R177, !PT ;  /* 0x000000b106067209 */ /* 0x001fc80007810000 */
[C---:B------:R-:W-:Y:S01]  /*c2a0*/  FSETP.NEU.FTZ.AND P0, PT, R6.reuse, -INF , PT ;  /* 0xff8000000600780b */ /* 0x040fe20003f1d000 */
[----:B-1----:R-:W-:Y:S02]  /*c2b0*/  FMUL.FTZ R179, R6, UR10 ;  /* 0x0000000a06b37c20 */ /* 0x002fe40008410000 */
[----:B------:R-:W0:Y:S01]  /*c2c0*/  MUFU.EX2 R168, R168 ;  /* 0x000000a800a87308 */ /* 0x000e220000000800 */
[----:B--2---:R-:W-:Y:S01]  /*c2d0*/  FFMA.FTZ R162, R175, R3, R178 ;  /* 0x00000003afa27223 */ /* 0x004fe200000100b2 */
[-C--:B------:R-:W-:Y:S01]  /*c2e0*/  FMUL.FTZ R24, R24, R175.reuse ;  /* 0x000000af18187220 */ /* 0x080fe20000410000 */
[----:B------:R-:W-:Y:S01]  /*c2f0*/  FSEL R179, R179, RZ, P0 ;  /* 0x000000ffb3b37208 */ /* 0x000fe20000000000 */
[-C--:B------:R-:W-:Y:S01]  /*c300*/  FMUL.FTZ R25, R25, R175.reuse ;  /* 0x000000af19197220 */ /* 0x080fe20000410000 */
[----:B------:R-:W-:Y:S01]  /*c310*/  FADD.FTZ R162, R9, R162 ;  /* 0x000000a209a27221 */ /* 0x000fe20000010000 */
[-C--:B------:R-:W-:Y:S01]  /*c320*/  FMUL.FTZ R28, R28, R175.reuse ;  /* 0x000000af1c1c7220 */ /* 0x080fe20000410000 */
[----:B------:R-:W-:Y:S01]  /*c330*/  FMUL.FTZ R29, R29, R175 ;  /* 0x000000af1d1d7220 */ /* 0x000fe20000410000 */
[--C-:B------:R-:W-:Y:S01]  /*c340*/  FFMA.FTZ R164, R176, UR10, -R179.reuse ;  /* 0x0000000ab0a47c23 */ /* 0x100fe200080108b3 */
[----:B------:R-:W-:Y:S01]  /*c350*/  FADD.FTZ R3, R173, R162 ;  /* 0x000000a2ad037221 */ /* 0x000fe20000010000 */
[----:B------:R-:W1:Y:S01]  /*c360*/  MUFU.EX2 R169, R169 ;  /* 0x000000a900a97308 */ /* 0x000e620000000800 */
[----:B------:R-:W-:Y:S01]  /*c370*/  FSEL R162, R6, RZ, P0 ;  /* 0x000000ff06a27208 */ /* 0x000fe20000000000 */
[----:B------:R-:W-:Y:S01]  /*c380*/  FFMA.FTZ R14, R14, UR10, -R179 ;  /* 0x0000000a0e0e7c23 */ /* 0x000fe200080108b3 */
[----:B------:R-:W-:Y:S01]  /*c390*/  FADD.FTZ R176, R160, R3 ;  /* 0x00000003a0b07221 */ /* 0x000fe20000010000 */
[----:B------:R-:W-:-:S02]  /*c3a0*/  IMAD.U32 R3, RZ, RZ, UR22 ;  /* 0x00000016ff037e24 */ /* 0x000fc4000f8e00ff */
[----:B------:R-:W-:Y:S01]  /*c3b0*/  FFMA.FTZ R15, R15, UR10, -R179 ;  /* 0x0000000a0f0f7c23 */ /* 0x000fe200080108b3 */
[----:B------:R-:W-:Y:S01]  /*c3c0*/  FADD.FTZ R162, -R162, R11 ;  /* 0x0000000ba2a27221 */ /* 0x000fe20000010100 */
[----:B------:R-:W-:Y:S01]  /*c3d0*/  FADD.FTZ R181, R165, R176 ;  /* 0x000000b0a5b57221 */ /* 0x000fe20000010000 */
[----:B------:R-:W2:Y:S01]  /*c3e0*/  MUFU.EX2 R170, R170 ;  /* 0x000000aa00aa7308 */ /* 0x000ea20000000800 */
[--C-:B------:R-:W-:Y:S01]  /*c3f0*/  FFMA.FTZ R176, R8, UR10, -R179.reuse ;  /* 0x0000000a08b07c23 */ /* 0x100fe200080108b3 */
[----:B------:R-:W-:Y:S01]  /*c400*/  FFMA.FTZ R11, R12, UR10, -R179 ;  /* 0x0000000a0c0b7c23 */ /* 0x000fe200080108b3 */
[----:B------:R-:W-:Y:S01]  /*c410*/  FADD.FTZ R8, R166, R181 ;  /* 0x000000b5a6087221 */ /* 0x000fe20000010000 */
[--C-:B------:R-:W-:Y:S01]  /*c420*/  FFMA.FTZ R12, R13, UR10, -R179.reuse ;  /* 0x0000000a0d0c7c23 */ /* 0x100fe200080108b3 */
[--C-:B------:R-:W-:Y:S01]  /*c430*/  FFMA.FTZ R13, R152, UR10, -R179.reuse ;  /* 0x0000000a980d7c23 */ /* 0x100fe200080108b3 */
[--C-:B------:R-:W-:Y:S01]  /*c440*/  FFMA.FTZ R21, R21, UR10, -R179.reuse ;  /* 0x0000000a15157c23 */ /* 0x100fe200080108b3 */
[----:B---3--:R-:W-:Y:S01]  /*c450*/  FADD.FTZ R181, R167, R8 ;  /* 0x00000008a7b57221 */ /* 0x008fe20000010000 */
[----:B------:R-:W3:Y:S01]  /*c460*/  MUFU.EX2 R171, R171 ;  /* 0x000000ab00ab7308 */ /* 0x000ee20000000800 */
[----:B------:R-:W-:Y:S01]  /*c470*/  FMUL.FTZ R8, R162, UR10 ;  /* 0x0000000aa2087c20 */ /* 0x000fe20008410000 */
[----:B------:R-:W-:Y:S01]  /*c480*/  FFMA.FTZ R153, R153, UR10, -R179 ;  /* 0x0000000a99997c23 */ /* 0x000fe200080108b3 */
[----:B0-----:R-:W-:Y:S01]  /*c490*/  FADD.FTZ R162, R168, R181 ;  /* 0x000000b5a8a27221 */ /* 0x001fe20000010000 */
[--C-:B------:R-:W-:Y:S01]  /*c4a0*/  FFMA.FTZ R181, R154, UR10, -R179.reuse ;  /* 0x0000000a9ab57c23 */ /* 0x100fe200080108b3 */
[--C-:B------:R-:W-:Y:S01]  /*c4b0*/  FFMA.FTZ R182, R155, UR10, -R179.reuse ;  /* 0x0000000a9bb67c23 */ /* 0x100fe200080108b3 */
[--C-:B------:R-:W-:Y:S01]  /*c4c0*/  FFMA.FTZ R157, R157, UR10, -R179.reuse ;  /* 0x0000000a9d9d7c23 */ /* 0x100fe200080108b3 */
[----:B-1----:R-:W-:Y:S01]  /*c4d0*/  FADD.FTZ R183, R169, R162 ;  /* 0x000000a2a9b77221 */ /* 0x002fe20000010000 */
[----:B------:R-:W0:Y:S01]  /*c4e0*/  MUFU.EX2 R161, R161 ;  /* 0x000000a100a17308 */ /* 0x000e220000000800 */
[--C-:B------:R-:W-:Y:S01]  /*c4f0*/  FFMA.FTZ R192, R158, UR10, -R179.reuse ;  /* 0x0000000a9ec07c23 */ /* 0x100fe200080108b3 */
[----:B------:R-:W-:Y:S01]  /*c500*/  FFMA.FTZ R159, R159, UR10, -R179 ;  /* 0x0000000a9f9f7c23 */ /* 0x000fe200080108b3 */
[----:B--2---:R-:W-:Y:S01]  /*c510*/  FADD.FTZ R152, R170, R183 ;  /* 0x000000b7aa987221 */ /* 0x004fe20000010000 */
[--C-:B------:R-:W-:Y:S01]  /*c520*/  FFMA.FTZ R183, R156, UR10, -R179.reuse ;  /* 0x0000000a9cb77c23 */ /* 0x100fe200080108b3 */
[----:B------:R-:W-:Y:S01]  /*c530*/  FFMA.FTZ R174, R174, UR10, -R179 ;  /* 0x0000000aaeae7c23 */ /* 0x000fe200080108b3 */
[----:B------:R-:W-:Y:S01]  /*c540*/  @!P1 IMAD R3, R3, 0x40, R16 ;  /* 0x0000004003039824 */ /* 0x000fe200078e0210 */
[----:B------:R-:W-:Y:S01]  /*c550*/  F2FP.BF16.F32.PACK_AB R154, R160, R173 ;  /* 0x000000ada09a723e */ /* 0x000fe200000010ff */
[----:B------:R-:W1:Y:S01]  /*c560*/  MUFU.EX2 R172, R172 ;  /* 0x000000ac00ac7308 */ /* 0x000e620000000800 */
[----:B---3--:R-:W-:Y:S01]  /*c570*/  FADD.FTZ R193, R171, R152 ;  /* 0x00000098abc17221 */ /* 0x008fe20000010000 */
[----:B------:R-:W-:Y:S01]  /*c580*/  F2FP.BF16.F32.PACK_AB R162, R10, R171 ;  /* 0x000000ab0aa2723e */ /* 0x000fe200000010ff */
[----:B------:R-:W-:Y:S01]  /*c590*/  FMUL.FTZ R32, R32, R175 ;  /* 0x000000af20207220 */ /* 0x000fe20000410000 */
[----:B------:R-:W-:Y:S01]  /*c5a0*/  @!P1 LEA R3, R3, UR43, 0x2 ;  /* 0x0000002b03039c11 */ /* 0x000fe2000f8e10ff */
[----:B------:R-:W-:Y:S01]  /*c5b0*/  FADD.FTZ R152, R10, R193 ;  /* 0x000000c10a987221 */ /* 0x000fe20000010000 */
[----:B------:R-:W-:Y:S01]  /*c5c0*/  F2FP.BF16.F32.PACK_AB R158, R168, R167 ;  /* 0x000000a7a89e723e */ /* 0x000fe200000010ff */
[----:B------:R-:W-:Y:S01]  /*c5d0*/  FMUL.FTZ R33, R33, R175 ;  /* 0x000000af21217220 */ /* 0x000fe20000410000 */
[----:B------:R-:W2:Y:S01]  /*c5e0*/  MUFU.EX2 R177, R163 ;  /* 0x000000a300b17308 */ /* 0x000ea20000000800 */
[----:B0-----:R-:W-:Y:S01]  /*c5f0*/  FADD.FTZ R179, R161, R152 ;  /* 0x00000098a1b37221 */ /* 0x001fe20000010000 */
[----:B------:R-:W-:Y:S01]  /*c600*/  F2FP.BF16.F32.PACK_AB R152, R9, R178 ;  /* 0x000000b20998723e */ /* 0x000fe200000010ff */
[----:B------:R-:W-:Y:S01]  /*c610*/  @!P1 STS [R3+0x28800], R175 ;  /* 0x028800af03009388 */ /* 0x000fe20000000800 */
[----:B------:R-:W-:Y:S01]  /*c620*/  F2FP.BF16.F32.PACK_AB R156, R166, R165 ;  /* 0x000000a5a69c723e */ /* 0x000fe200000010ff */
[-C--:B------:R-:W-:Y:S01]  /*c630*/  FMUL.FTZ R36, R36, R175.reuse ;  /* 0x000000af24247220 */ /* 0x080fe20000410000 */
[-C--:B------:R-:W-:Y:S01]  /*c640*/  FMUL.FTZ R37, R37, R175.reuse ;  /* 0x000000af25257220 */ /* 0x080fe20000410000 */
[-C--:B------:R-:W-:Y:S01]  /*c650*/  FMUL.FTZ R40, R40, R175.reuse ;  /* 0x000000af28287220 */ /* 0x080fe20000410000 */
[----:B------:R-:W0:Y:S01]  /*c660*/  MUFU.EX2 R8, R8 ;  /* 0x0000000800087308 */ /* 0x000e220000000800 */
[----:B-1----:R-:W-:Y:S01]  /*c670*/  FADD.FTZ R160, R172, R179 ;  /* 0x000000b3aca07221 */ /* 0x002fe20000010000 */
[-C--:B------:R-:W-:Y:S01]  /*c680*/  FMUL.FTZ R41, R41, R175.reuse ;  /* 0x000000af29297220 */ /* 0x080fe20000410000 */
[-C--:B------:R-:W-:Y:S01]  /*c690*/  FMUL.FTZ R44, R44, R175.reuse ;  /* 0x000000af2c2c7220 */ /* 0x080fe20000410000 */
[-C--:B------:R-:W-:Y:S01]  /*c6a0*/  FMUL.FTZ R45, R45, R175.reuse ;  /* 0x000000af2d2d7220 */ /* 0x080fe20000410000 */
[-C--:B------:R-:W-:Y:S01]  /*c6b0*/  FMUL.FTZ R48, R48, R175.reuse ;  /* 0x000000af30307220 */ /* 0x080fe20000410000 */
[-C--:B------:R-:W-:Y:S01]  /*c6c0*/  FMUL.FTZ R49, R49, R175.reuse ;  /* 0x000000af31317220 */ /* 0x080fe20000410000 */
[----:B------:R-:W-:Y:S01]  /*c6d0*/  FMUL.FTZ R52, R52, R175 ;  /* 0x000000af34347220 */ /* 0x000fe20000410000 */
[----:B------:R-:W1:Y:S01]  /*c6e0*/  MUFU.EX2 R180, R180 ;  /* 0x000000b400b47308 */ /* 0x000e620000000800 */
[----:B--2---:R-:W-:Y:S01]  /*c6f0*/  FADD.FTZ R9, R177, R160 ;  /* 0x000000a0b1097221 */ /* 0x004fe20000010000 */
[----:B------:R-:W-:Y:S01]  /*c700*/  F2FP.BF16.F32.PACK_AB R160, R170, R169 ;  /* 0x000000a9aaa0723e */ /* 0x000fe200000010ff */
[-C--:B------:R-:W-:Y:S01]  /*c710*/  FMUL.FTZ R53, R53, R175.reuse ;  /* 0x000000af35357220 */ /* 0x080fe20000410000 */
[-C--:B------:R-:W-:Y:S01]  /*c720*/  FMUL.FTZ R56, R56, R175.reuse ;  /* 0x000000af38387220 */ /* 0x080fe20000410000 */
[-C--:B------:R-:W-:Y:S01]  /*c730*/  FMUL.FTZ R57, R57, R175.reuse ;  /* 0x000000af39397220 */ /* 0x080fe20000410000 */
[-C--:B------:R-:W-:Y:S01]  /*c740*/  FMUL.FTZ R60, R60, R175.reuse ;  /* 0x000000af3c3c7220 */ /* 0x080fe20000410000 */
[-C--:B------:R-:W-:Y:S01]  /*c750*/  FMUL.FTZ R61, R61, R175.reuse ;  /* 0x000000af3d3d7220 */ /* 0x080fe20000410000 */
[----:B------:R2:W3:Y:S01]  /*c760*/  MUFU.EX2 R163, R164 ;  /* 0x000000a400a37308 */ /* 0x0004e20000000800 */
[----:B0-----:R1:W-:Y:S01]  /*c770*/  @!P1 STS [R3+0x28820], R8 ;  /* 0x0288200803009388 */ /* 0x0013e20000000800 */
[-C--:B------:R-:W-:Y:S01]  /*c780*/  FMUL.FTZ R64, R64, R175.reuse ;  /* 0x000000af40407220 */ /* 0x080fe20000410000 */
[-C--:B------:R-:W-:Y:S01]  /*c790*/  FMUL.FTZ R65, R65, R175.reuse ;  /* 0x000000af41417220 */ /* 0x080fe20000410000 */
[-C--:B------:R-:W-:Y:S01]  /*c7a0*/  FMUL.FTZ R68, R68, R175.reuse ;  /* 0x000000af44447220 */ /* 0x080fe20000410000 */
[-C--:B------:R-:W-:Y:S01]  /*c7b0*/  FMUL.FTZ R69, R69, R175.reuse ;  /* 0x000000af45457220 */ /* 0x080fe20000410000 */
[-C--:B------:R-:W-:Y:S01]  /*c7c0*/  FMUL.FTZ R72, R72, R175.reuse ;  /* 0x000000af48487220 */ /* 0x080fe20000410000 */
[----:B------:R-:W-:Y:S01]  /*c7d0*/  FMUL.FTZ R73, R73, R175 ;  /* 0x000000af49497220 */ /* 0x000fe20000410000 */
[----:B------:R-:W0:Y:S01]  /*c7e0*/  MUFU.EX2 R176, R176 ;  /* 0x000000b000b07308 */ /* 0x000e220000000800 */
[----:B--2---:R-:W-:Y:S01]  /*c7f0*/  F2FP.BF16.F32.PACK_AB R164, R172, R161 ;  /* 0x000000a1aca4723e */ /* 0x004fe200000010ff */
[----:B------:R-:W-:Y:S01]  /*c800*/  FMUL.FTZ R76, R76, R175 ;  /* 0x000000af4c4c7220 */ /* 0x000fe20000410000 */
[C---:B-1----:R-:W-:Y:S01]  /*c810*/  FADD.FTZ R3, R180.reuse, R9 ;  /* 0x00000009b4037221 */ /* 0x042fe20000010000 */
[----:B------:R-:W-:Y:S01]  /*c820*/  F2FP.BF16.F32.PACK_AB R166, R180, R177 ;  /* 0x000000b1b4a6723e */ /* 0x000fe200000010ff */
[-C--:B------:R-:W-:Y:S01]  /*c830*/  FMUL.FTZ R77, R77, R175.reuse ;  /* 0x000000af4d4d7220 */ /* 0x080fe20000410000 */
[-C--:B------:R-:W-:Y:S01]  /*c840*/  FMUL.FTZ R80, R80, R175.reuse ;  /* 0x000000af50507220 */ /* 0x080fe20000410000 */
[-C--:B------:R-:W-:Y:S01]  /*c850*/  FMUL.FTZ R81, R81, R175.reuse ;  /* 0x000000af51517220 */ /* 0x080fe20000410000 */
[----:B------:R-:W1:Y:S01]  /*c860*/  MUFU.EX2 R155, R11 ;  /* 0x0000000b009b7308 */ /* 0x000e620000000800 */
[----:B---3--:R-:W-:Y:S01]  /*c870*/  FFMA.FTZ R9, R8, R4, R163 ;  /* 0x0000000408097223 */ /* 0x008fe200000100a3 */
[-C--:B------:R-:W-:Y:S01]  /*c880*/  FMUL.FTZ R84, R84, R175.reuse ;  /* 0x000000af54547220 */ /* 0x080fe20000410000 */
[-C--:B------:R-:W-:Y:S01]  /*c890*/  FMUL.FTZ R85, R85, R175.reuse ;  /* 0x000000af55557220 */ /* 0x080fe20000410000 */
[-C--:B------:R-:W-:Y:S01]  /*c8a0*/  FMUL.FTZ R88, R88, R175.reuse ;  /* 0x000000af58587220 */ /* 0x080fe20000410000 */
[-C--:B------:R-:W-:Y:S01]  /*c8b0*/  FMUL.FTZ R89, R89, R175.reuse ;  /* 0x000000af59597220 */ /* 0x080fe20000410000 */
[-C--:B------:R-:W-:Y:S01]  /*c8c0*/  FMUL.FTZ R92, R92, R175.reuse ;  /* 0x000000af5c5c7220 */ /* 0x080fe20000410000 */
[-C--:B------:R-:W-:Y:S01]  /*c8d0*/  FMUL.FTZ R93, R93, R175.reuse ;  /* 0x000000af5d5d7220 */ /* 0x080fe20000410000 */
[----:B------:R-:W2:Y:S01]  /*c8e0*/  MUFU.EX2 R12, R12 ;  /* 0x0000000c000c7308 */ /* 0x000ea20000000800 */
        /* <DEDUP_REMOVED lines=16> */
[C---:B--2---:R-:W-:Y:S01]  /*c9f0*/  FADD.FTZ R9, R12.reuse, R9 ;  /* 0x000000090c097221 */ /* 0x044fe20000010000 */
[----:B------:R-:W-:Y:S01]  /*ca00*/  F2FP.BF16.F32.PACK_AB R155, R12, R155 ;  /* 0x0000009b0c9b723e */ /* 0x000fe200000010ff */
        /* <DEDUP_REMOVED lines=19> */
[----:B------:R-:W-:Y:S01]  /*cb40*/  FMUL.FTZ R149, R149, R175 ;  /* 0x000000af95957220 */ /* 0x000fe20000410000 */
[-C--:B------:R-:W-:Y:S01]  /*cb50*/  FMUL.FTZ R26, R26, R8.reuse ;  /* 0x000000081a1a7220 */ /* 0x080fe20000410000 */
[----:B------:R1:W3:Y:S01]  /*cb60*/  MUFU.EX2 R161, R153 ;  /* 0x0000009900a17308 */ /* 0x0002e20000000800 */
        /* <DEDUP_REMOVED lines=9> */
[----:B-1----:R-:W-:Y:S01]  /*cc00*/  F2FP.BF16.F32.PACK_AB R153, R176, R163 ;  /* 0x000000a3b099723e */ /* 0x002fe200000010ff */
[----:B------:R-:W-:Y:S01]  /*cc10*/  BAR.SYNC.DEFER_BLOCKING 0xf, 0x100 ;  /* 0x03c4000000007b1d */ /* 0x000fe20000010000 */
        /* <DEDUP_REMOVED lines=21> */
[----:B------:R2:W3:Y:S01]  /*cd70*/  MUFU.EX2 R165, R157 ;  /* 0x0000009d00a57308 */ /* 0x0004e20000000800 */
[----:B0-----:R-:W-:Y:S01]  /*cd80*/  FADD.FTZ R4, R182, R9 ;  /* 0x00000009b6047221 */ /* 0x001fe20000010000 */
[----:B------:R0:W-:Y:S01]  /*cd90*/  STSM.16.M88.4 [R18+0x26800], R152 ;  /* 0x0268009812007844 */ /* 0x0001e20000000200 */
[-C--:B------:R-:W-:Y:S01]  /*cda0*/  FMUL.FTZ R71, R71, R8.reuse ;  /* 0x0000000847477220 */ /* 0x080fe20000410000 */
[-C--:B------:R-:W-:Y:S01]  /*cdb0*/  FMUL.FTZ R74, R74, R8.reuse ;  /* 0x000000084a4a7220 */ /* 0x080fe20000410000 */
[-C--:B------:R-:W-:Y:S01]  /*cdc0*/  FMUL.FTZ R75, R75, R8.reuse ;  /* 0x000000084b4b7220 */ /* 0x080fe20000410000 */
[-C--:B------:R-:W-:Y:S01]  /*cdd0*/  FMUL.FTZ R78, R78, R8.reuse ;  /* 0x000000084e4e7220 */ /* 0x080fe20000410000 */
[----:B------:R-:W-:Y:S01]  /*cde0*/  FMUL.FTZ R79, R79, R8 ;  /* 0x000000084f4f7220 */ /* 0x000fe20000410000 */
[----:B------:R-:W5:Y:S01]  /*cdf0*/  MUFU.EX2 R192, R192 ;  /* 0x000000c000c07308 */ /* 0x000f620000000800 */
[----:B-1----:R-:W-:Y:S01]  /*ce00*/  FADD.FTZ R4, R183, R4 ;  /* 0x00000004b7047221 */ /* 0x002fe20000010000 */
[----:B--2---:R-:W-:Y:S01]  /*ce10*/  F2FP.BF16.F32.PACK_AB R157, R15, R14 ;  /* 0x0000000e0f9d723e */ /* 0x004fe200000010ff */
[----:B------:R-:W-:Y:S01]  /*ce20*/  FMUL.FTZ R82, R82, R8 ;  /* 0x0000000852527220 */ /* 0x000fe20000410000 */
        /* <DEDUP_REMOVED lines=13> */
[----:B-----5:R-:W-:Y:S01]  /*cf00*/  FADD.FTZ R4, R192, R9 ;  /* 0x00000009c0047221 */ /* 0x020fe20000010000 */
[----:B-1----:R-:W-:Y:S01]  /*cf10*/  F2FP.BF16.F32.PACK_AB R159, R10, R21 ;  /* 0x000000150a9f723e */ /* 0x002fe200000010ff */
[-C--:B------:R-:W-:Y:S01]  /*cf20*/  FMUL.FTZ R102, R102, R8.reuse ;  /* 0x0000000866667220 */ /* 0x080fe20000410000 */
[----:B------:R-:W-:Y:S01]  /*cf30*/  F2FP.BF16.F32.PACK_AB R165, R192, R165 ;  /* 0x000000a5c0a5723e */ /* 0x000fe200000010ff */
[-C--:B------:R-:W-:Y:S01]  /*cf40*/  FMUL.FTZ R103, R103, R8.reuse ;  /* 0x0000000867677220 */ /* 0x080fe20000410000 */
[-C--:B------:R-:W-:Y:S01]  /*cf50*/  FMUL.FTZ R106, R106, R8.reuse ;  /* 0x000000086a6a7220 */ /* 0x080fe20000410000 */
[----:B------:R0:W-:Y:S01]  /*cf60*/  STSM.16.M88.4 [R23], R156 ;  /* 0x0000009c17007844 */ /* 0x0001e20000000200 */
[-C--:B------:R-:W-:Y:S01]  /*cf70*/  FMUL.FTZ R107, R107, R8.reuse ;  /* 0x000000086b6b7220 */ /* 0x080fe20000410000 */
[----:B--2---:R-:W-:Y:S01]  /*cf80*/  FADD.FTZ R9, R167, R4 ;  /* 0x00000004a7097221 */ /* 0x004fe20000010000 */
[-C--:B------:R-:W-:Y:S01]  /*cf90*/  FMUL.FTZ R110, R110, R8.reuse ;  /* 0x000000086e6e7220 */ /* 0x080fe20000410000 */
[----:B------:R0:W-:Y:S01]  /*cfa0*/  STSM.16.M88.4 [R19], R160 ;  /* 0x000000a013007844 */ /* 0x0001e20000000200 */
[-C--:B------:R-:W-:Y:S01]  /*cfb0*/  FMUL.FTZ R111, R111, R8.reuse ;  /* 0x000000086f6f7220 */ /* 0x080fe20000410000 */
[-C--:B------:R-:W-:Y:S01]  /*cfc0*/  FMUL.FTZ R114, R114, R8.reuse ;  /* 0x0000000872727220 */ /* 0x080fe20000410000 */
[-C--:B------:R-:W-:Y:S01]  /*cfd0*/  FMUL.FTZ R115, R115, R8.reuse ;  /* 0x0000000873737220 */ /* 0x080fe20000410000 */
[-C--:B------:R-:W-:Y:S01]  /*cfe0*/  FMUL.FTZ R118, R118, R8.reuse ;  /* 0x0000000876767220 */ /* 0x080fe20000410000 */
[-C--:B------:R-:W-:Y:S01]  /*cff0*/  FMUL.FTZ R119, R119, R8.reuse ;  /* 0x0000000877777220 */ /* 0x080fe20000410000 */
[C---:B---3--:R-:W-:Y:S01]  /*d000*/  F2FP.BF16.F32.PACK_AB R167, R174.reuse, R167 ;  /* 0x000000a7aea7723e */ /* 0x048fe200000010ff */
        /* <DEDUP_REMOVED lines=20> */
.L_x_5016:
[----:B------:R1:W2:Y:S01]  /*d150*/  SYNCS.PHASECHK.TRANS64.TRYWAIT P0, [UR27+0x28c50], R7 ;  /* 0x028c5007ff0075a7 */ /* 0x0002a2000800015b */
[----:B------:R-:W-:Y:S05]  /*d160*/  @!P3 BRA `(.L_x_5017) ;  /* 0x000000000004b947 */ /* 0x000fea0003800000 */
[----:B------:R-:W-:Y:S01]  /*d170*/  BPT.TRAP 0x1 ;  /* 0x000000040000795c */ /* 0x000fe20000300000 */
.L_x_5017:
[----:B--2---:R-:W-:Y:S05]  /*d180*/  @P0 BRA `(.L_x_5018) ;  /* 0x0000000000080947 */ /* 0x004fea0003800000 */
[----:B------:R-:W2:Y:S02]  /*d190*/  SYNCS.PHASECHK.TRANS64.TRYWAIT P0, [UR27+0x28c50], R7 ;  /* 0x028c5007ff0075a7 */ /* 0x000ea4000800015b */
[----:B--2---:R-:W-:Y:S05]  /*d1a0*/  @!P0 BRA `(.L_x_5019) ;  /* 0x0000009000f88947 */ /* 0x004fea0003800000 */
.L_x_5018:
[----:B------:R-:W-:Y:S01]  /*d1b0*/  ULEA UR11, UR36, UR48, 0xc ;  /* 0x00000030240b7291 */ /* 0x000fe2000f8e603f */
[----:B------:R-:W-:Y:S01]  /*d1c0*/  WARPGROUP.ARRIVE ;  /* 0x00000000000079c5 */ /* 0x000fe20000000000 */
[----:B------:R-:W-:Y:S01]  /*d1d0*/  UMOV UR7, 0x40000040 ;  /* 0x4000004000077882 */ /* 0x000fe20000000000 */
[----:B------:R-:W-:Y:S01]  /*d1e0*/  ISETP.LT.AND P0, PT, R186, UR50, PT ;  /* 0x00000032ba007c0c */ /* 0x000fe2000bf01270 */
[----:B--2---:R-:W-:Y:S01]  /*d1f0*/  @!P4 VIADD R20, R20, 0x28c60 ;  /* 0x00028c601414c836 */ /* 0x004fe20000000000 */
        /* <DEDUP_REMOVED lines=36> */
.L_x_5003:
[----:B------:R-:W5:Y:S01]  /*d440*/  SHFL.BFLY PT, R0, R3, 0x2, 0x1f ;  /* 0x0c401f0003007f89 */ /* 0x000f6200000e0000 */
[----:B------:R-:W-:Y:S01]  /*d450*/  IMAD.MOV.U32 R10, RZ, RZ, RZ ;  /* 0x000000ffff0a7224 */ /* 0x000fe200078e00ff */
[----:B------:R-:W-:Y:S01]  /*d460*/  UIADD3 UR38, UR38, 0x1, URZ ;  /* 0x0000000126267890 */ /* 0x000fe2000fffe03f */
[----:B------:R-:W-:Y:S01]  /*d470*/  IMAD.U32 R14, RZ, RZ, UR10 ;  /* 0x0000000aff0e7e24 */ /* 0x000fe2000f8e00ff */
[----:B------:R-:W0:Y:S01]  /*d480*/  SHFL.BFLY PT, R9, R4, 0x2, 0x1f ;  /* 0x0c401f0004097f89 */ /* 0x000e2200000e0000 */
[----:B------:R-:W-:Y:S08]  /*d490*/  BAR.ARV 0x8, 0x100 ;  /* 0x0204000000007b1d */ /* 0x000ff00000002000 */
[----:B------:R-:W-:Y:S01]  /*d4a0*/  BAR.SYNC.DEFER_BLOCKING 0xf, 0x100 ;  /* 0x03c4000000007b1d */ /* 0x000fe20000010000 */
[----:B-----5:R-:W-:Y:S01]  /*d4b0*/  FADD.FTZ R0, R0, R3 ;  /* 0x0000000300007221 */ /* 0x020fe20000010000 */
[----:B------:R-:W-:Y:S01]  /*d4c0*/  IMAD.U32 R3, RZ, RZ, UR36 ;  /* 0x00000024ff037e24 */ /* 0x000fe2000f8e00ff */
[----:B------:R-:W-:Y:S01]  /*d4d0*/  UIADD3 UR36, UR36, 0x1, URZ ;  /* 0x0000000124247890 */ /* 0x000fe2000fffe03f */
[----:B0-----:R-:W-:-:S02]  /*d4e0*/  FADD.FTZ R9, R9, R4 ;  /* 0x0000000409097221 */ /* 0x001fc40000010000 */
[----:B-1--4-:R-:W0:Y:S01]  /*d4f0*/  SHFL.BFLY PT, R7, R0, 0x1, 0x1f ;  /* 0x0c201f0000077f89 */ /* 0x012e2200000e0000 */
[----:B------:R-:W-:Y:S01]  /*d500*/  IMAD.MOV.U32 R4, RZ, RZ, RZ ;  /* 0x000000ffff047224 */ /* 0x000fe200078e00ff */
[----:B------:R-:W-:Y:S02]  /*d510*/  UISETP.NE.AND UP0, UPT, UR36, 0x2, UPT ;  /* 0x000000022400788c */ /* 0x000fe4000bf05270 */
[----:B--2---:R-:W1:Y:S02]  /*d520*/  SHFL.BFLY PT, R8, R9, 0x1, 0x1f ;  /* 0x0c201f0009087f89 */ /* 0x004e6400000e0000 */
[----:B------:R-:W-:Y:S02]  /*d530*/  USEL UR4, URZ, 0x1, UP0 ;  /* 0x000000013f047887 */ /* 0x000fe40008000000 */
[----:B------:R-:W-:Y:S02]  /*d540*/  USEL UR36, UR36, URZ, UP0 ;  /* 0x0000003f24247287 */ /* 0x000fe40008000000 */
[----:B------:R-:W-:Y:S01]  /*d550*/  ULOP3.LUT UR37, UR37, UR4, URZ, 0x3c, !UPT ;  /* 0x0000000425257292 */ /* 0x000fe2000f8e3c3f */
[----:B0-----:R-:W-:Y:S01]  /*d560*/  FADD.FTZ R12, R0, R7 ;  /* 0x00000007000c7221 */ /* 0x001fe20000010000 */
[----:B------:R-:W-:-:S02]  /*d570*/  IMAD.MOV R7, RZ, RZ, -R17 ;  /* 0x000000ffff077224 */ /* 0x000fc400078e0a11 */
[----:B-1----:R-:W-:Y:S02]  /*d580*/  FADD.FTZ R13, R9, R8 ;  /* 0x00000008090d7221 */ /* 0x002fe40000010000 */
[----:B------:R-:W-:Y:S01]  /*d590*/  FSETP.NE.FTZ.AND P1, PT, R12, RZ, PT ;  /* 0x000000ff0c00720b */ /* 0x000fe20003f35000 */
[----:B------:R-:W-:Y:S01]  /*d5a0*/  IMAD.U32 R8, RZ, RZ, UR10 ;  /* 0x0000000aff087e24 */ /* 0x000fe2000f8e00ff */
[----:B------:R-:W-:Y:S02]  /*d5b0*/  ISETP.NE.AND P0, PT, R2, R7, PT ;  /* 0x000000070200720c */ /* 0x000fe40003f05270 */
[----:B------:R-:W-:-:S09]  /*d5c0*/  FSETP.NE.FTZ.AND P2, PT, R13, RZ, PT ;  /* 0x000000ff0d00720b */ /* 0x000fd20003f55000 */
[----:B------:R-:W0:Y:S01]  /*d5d0*/  @P1 MUFU.RCP R10, R12 ;  /* 0x0000000c000a1308 */ /* 0x000e220000001000 */
[----:B------:R-:W-:Y:S01]  /*d5e0*/  @P1 FMUL.FTZ R8, R8, 0.69314718246459960938 ;  /* 0x3f31721808081820 */ /* 0x000fe20000410000 */
[----:B------:R-:W-:Y:S02]  /*d5f0*/  @!P0 IMAD R0, R3, 0x40, R16 ;  /* 0x0000004003008824 */ /* 0x000fe400078e0210 */
[----:B------:R-:W-:Y:S01]  /*d600*/  @P2 FMUL.FTZ R14, R14, 0.69314718246459960938 ;  /* 0x3f3172180e0e2820 */ /* 0x000fe20000410000 */
[----:B------:R-:W-:Y:S02]  /*d610*/  IMAD.MOV.U32 R3, RZ, RZ, -0x800000 ;  /* 0xff800000ff037424 */ /* 0x000fe400078e00ff */
        /* <DEDUP_REMOVED lines=73> */
[----:B------:R-:W-:Y:S01]  /*dab0*/  PLOP3.LUT P0, PT, PT, PT, PT, 0x8, 0x0 ;  /* 0x000000000000781c */ /* 0x000fe20003f0e170 */
[-C--:B------:R-:W-:Y:S01]  /*dac0*/  FMUL.FTZ R30, R30, R4.reuse ;  /* 0x000000041e1e7220 */ /* 0x080fe20000410000 */
[-C--:B------:R-:W-:Y:S01]  /*dad0*/  FMUL.FTZ R31, R31, R4.reuse ;  /* 0x000000041f1f7220 */ /* 0x080fe20000410000 */
[-C--:B------:R-:W-:Y:S01]  /*dae0*/  FMUL.FTZ R34, R34, R4.reuse ;  /* 0x0000000422227220 */ /* 0x080fe20000410000 */
[-C--:B------:R-:W-:Y:S01]  /*daf0*/  FMUL.FTZ R35, R35, R4.reuse ;  /* 0x0000000423237220 */ /* 0x080fe20000410000 */
[----:B0-----:R-:W1:Y:S01]  /*db00*/  @P2 MUFU.LG2 R10, R13 ;  /* 0x0000000d000a2308 */ /* 0x001e620000000c00 */
        /* <DEDUP_REMOVED lines=62> */
.L_x_4936:
[----:B------:R-:W0:Y:S08]  /*def0*/  S2UR UR4, SR_CgaCtaId ;  /* 0x00000000000479c3 */ /* 0x000e300000008800 */
[----:B------:R-:W-:Y:S06]  /*df00*/  BAR.SYNC.DEFER_BLOCKING 0x5, 0x180 ;  /* 0x0146000000007b1d */ /* 0x000fec0000010000 */
[----:B------:R-:W-:Y:S01]  /*df10*/  UMOV UR43, 0x400 ;  /* 0x00000400002b7882 */ /* 0x000fe20000000000 */
[----:B------:R-:W-:Y:S01]  /*df20*/  BSSY B0, `(.L_x_5021) ;  /* 0x00002a8000007945 */ /* 0x000fe20003800000 */
[----:B0-----:R-:W-:-:S09]  /*df30*/  ULEA UR43, UR4, UR43, 0x18 ;  /* 0x0000002b042b7291 */ /* 0x001fd2000f8ec03f */
[----:B------:R-:W0:Y:S02]  /*df40*/  LDS R4, [UR43+0x28cd0] ;  /* 0x028cd02bff047984 */ /* 0x000e240008000800 */
[----:B0-----:R-:W-:Y:S01]  /*df50*/  R2UR UR4, R4 ;  /* 0x00000000040472ca */ /* 0x001fe200000e0000 */
[----:B------:R-:W-:Y:S06]  /*df60*/  BAR.ARV 0x4, 0x180 ;  /* 0x0106000000007b1d */ /* 0x000fec0000002000 */
[----:B------:R-:W-:Y:S08]  /*df70*/  @P0 BRA `(.L_x_5022) ;  /* 0x0000001c00900947 */ /* 0x000ff00003800000 */
[----:B------:R-:W0:Y:S01]  /*df80*/  S2UR UR5, SR_SWINHI ;  /* 0x00000000000579c3 */ /* 0x000e220000002f00 */
[----:B------:R-:W-:Y:S01]  /*df90*/  IMAD R9, R211, 0x40, R184 ;  /* 0x00000040d3097824 */ /* 0x000fe200078e02b8 */
[----:B------:R-:W1:Y:S01]  /*dfa0*/  SHFL.IDX PT, R6, R212, RZ, 0x1f ;  /* 0x00001fffd4067589 */ /* 0x000e6200000e0000 */
[----:B------:R-:W-:Y:S01]  /*dfb0*/  F2FP.BF16.F32.PACK_AB R104, R105, R104 ;  /* 0x000000686968723e */ /* 0x000fe200000010ff */
[----:B------:R-:W-:Y:S01]  /*dfc0*/  USHF.R.S32.HI UR12, URZ, 0x1f, UR39 ;  /* 0x0000001f3f0c7899 */ /* 0x000fe20008011427 */
[----:B------:R-:W-:-:S03]  /*dfd0*/  F2FP.BF16.F32.PACK_AB R105, R107, R106 ;  /* 0x0000006a6b69723e */ /* 0x000fc600000010ff */
[----:B------:R-:W-:Y:S01]  /*dfe0*/  BAR.SYNC.DEFER_BLOCKING 0x1, 0x100 ;  /* 0x0044000000007b1d */ /* 0x000fe20000010000 */
[----:B------:R-:W-:Y:S01]  /*dff0*/  F2FP.BF16.F32.PACK_AB R106, R109, R108 ;  /* 0x0000006c6d6a723e */ /* 0x000fe200000010ff */
[----:B------:R-:W-:Y:S01]  /*e000*/  USHF.R.S32.HI UR13, URZ, 0x1f, UR42 ;  /* 0x0000001f3f0d7899 */ /* 0x000fe2000801142a */
[----:B------:R-:W-:Y:S02]  /*e010*/  F2FP.BF16.F32.PACK_AB R107, R111, R110 ;  /* 0x0000006e6f6b723e */ /* 0x000fe400000010ff */
[----:B------:R-:W-:Y:S02]  /*e020*/  F2FP.BF16.F32.PACK_AB R120, R121, R120 ;  /* 0x000000787978723e */ /* 0x000fe400000010ff */
[----:B------:R-:W-:Y:S02]  /*e030*/  F2FP.BF16.F32.PACK_AB R121, R155, R154 ;  /* 0x0000009a9b79723e */ /* 0x000fe400000010ff */
[----:B------:R-:W-:Y:S02]  /*e040*/  F2FP.BF16.F32.PACK_AB R128, R129, R128 ;  /* 0x000000808180723e */ /* 0x000fe400000010ff */
[----:B------:R-:W-:-:S02]  /*e050*/  F2FP.BF16.F32.PACK_AB R129, R160, R159 ;  /* 0x0000009fa081723e */ /* 0x000fc400000010ff */
[----:B------:R-:W-:Y:S02]  /*e060*/  F2FP.BF16.F32.PACK_AB R136, R137, R136 ;  /* 0x000000888988723e */ /* 0x000fe400000010ff */
[----:B------:R-:W-:Y:S01]  /*e070*/  F2FP.BF16.F32.PACK_AB R137, R164, R163 ;  /* 0x000000a3a489723e */ /* 0x000fe200000010ff */
[----:B------:R-:W-:Y:S01]  /*e080*/  UMOV UR6, UR43 ;  /* 0x0000002b00067c82 */ /* 0x000fe20008000000 */
[----:B0-----:R-:W-:Y:S01]  /*e090*/  UMOV UR7, UR5 ;  /* 0x0000000500077c82 */ /* 0x001fe20008000000 */
[----:B------:R-:W-:Y:S01]  /*e0a0*/  IMAD.U32 R114, RZ, RZ, UR6 ;  /* 0x00000006ff727e24 */ /* 0x000fe2000f8e00ff */
[----:B-1----:R-:W-:Y:S01]  /*e0b0*/  ISETP.NE.AND P0, PT, R6, RZ, PT ;  /* 0x000000ff0600720c */ /* 0x002fe20003f05270 */
[----:B------:R-:W-:Y:S02]  /*e0c0*/  IMAD.U32 R115, RZ, RZ, UR7 ;  /* 0x00000007ff737e24 */ /* 0x000fe4000f8e00ff */
[----:B------:R-:W-:-:S04]  /*e0d0*/  IMAD.WIDE R4, R215, 0x2, R114 ;  /* 0x00000002d7047825 */ /* 0x000fc800078e0272 */
[----:B------:R-:W-:Y:S01]  /*e0e0*/  IMAD.WIDE R114, R9, 0x2, R114 ;  /* 0x0000000209727825 */ /* 0x000fe200078e0272 */
[C---:B------:R-:W-:Y:S02]  /*e0f0*/  IADD3 R41, P2, R4.reuse, 0x20, RZ ;  /* 0x0000002004297810 */ /* 0x040fe40007f5e0ff */
[C---:B------:R-:W-:Y:S02]  /*e100*/  IADD3 R53, P4, R4.reuse, 0x60, RZ ;  /* 0x0000006004357810 */ /* 0x040fe40007f9e0ff */
[----:B------:R-:W-:Y:S01]  /*e110*/  LOP3.LUT R12, R41, 0x380, RZ, 0xc0, !PT ;  /* 0x00000380290c7812 */ /* 0x000fe200078ec0ff */
[--C-:B------:R-:W-:Y:S01]  /*e120*/  IMAD.X R13, RZ, RZ, R5.reuse, P2 ;  /* 0x000000ffff0d7224 */ /* 0x100fe200010e0605 */
[C---:B------:R-:W-:Y:S01]  /*e130*/  IADD3 R44, P2, R4.reuse, 0x2060, RZ ;  /* 0x00002060042c7810 */ /* 0x040fe20007f5e0ff */
[--C-:B------:R-:W-:Y:S01]  /*e140*/  IMAD.X R25, RZ, RZ, R5.reuse, P4 ;  /* 0x000000ffff197224 */ /* 0x100fe200020e0605 */
[----:B------:R-:W-:Y:S02]  /*e150*/  LOP3.LUT R24, R53, 0x380, RZ, 0xc0, !PT ;  /* 0x0000038035187812 */ /* 0x000fe400078ec0ff */
[C---:B------:R-:W-:Y:S01]  /*e160*/  IADD3 R57, P5, R4.reuse, 0x2000, RZ ;  /* 0x0000200004397810 */ /* 0x040fe20007fbe0ff */
[----:B------:R-:W-:Y:S01]  /*e170*/  IMAD.X R123, RZ, RZ, R5, P2 ;  /* 0x000000ffff7b7224 */ /* 0x000fe200010e0605 */
[----:B------:R-:W-:-:S02]  /*e180*/  IADD3 R20, P2, R4, 0x6020, RZ ;  /* 0x0000602004147810 */ /* 0x000fc40007f5e0ff */
[----:B------:R-:W-:Y:S01]  /*e190*/  SHF.R.U64 R12, R12, 0x3, RZ ;  /* 0x000000030c0c7819 */ /* 0x000fe200000012ff */
[--C-:B------:R-:W-:Y:S01]  /*e1a0*/  IMAD.X R29, RZ, RZ, R5.reuse, P5 ;  /* 0x000000ffff1d7224 */ /* 0x100fe200028e0605 */
[----:B------:R-:W-:Y:S01]  /*e1b0*/  SHF.R.U64 R24, R24, 0x3, RZ ;  /* 0x0000000318187819 */ /* 0x000fe200000012ff */
[--C-:B------:R-:W-:Y:S01]  /*e1c0*/  IMAD.X R147, RZ, RZ, R5.reuse, P2 ;  /* 0x000000ffff937224 */ /* 0x100fe200010e0605 */
[----:B------:R-:W-:Y:S02]  /*e1d0*/  IADD3 R81, P2, R114, 0x3000, RZ ;  /* 0x0000300072517810 */ /* 0x000fe40007f5e0ff */
[----:B------:R-:W-:Y:S02]  /*e1e0*/  IADD3 R56, P4, R4, 0x4020, RZ ;  /* 0x0000402004387810 */ /* 0x000fe40007f9e0ff */
[----:B------:R-:W-:Y:S02]  /*e1f0*/  LOP3.LUT R80, R81, 0x380, RZ, 0xc0, !PT ;  /* 0x0000038051507812 */ /* 0x000fe400078ec0ff */
[----:B------:R-:W-:Y:S01]  /*e200*/  LOP3.LUT R28, R57, 0x380, RZ, 0xc0, !PT ;  /* 0x00000380391c7812 */ /* 0x000fe200078ec0ff */
[----:B------:R-:W-:Y:S01]  /*e210*/  IMAD.X R131, RZ, RZ, R5, P4 ;  /* 0x000000ffff837224 */ /* 0x000fe200020e0605 */
[----:B------:R-:W-:-:S02]  /*e220*/  LOP3.LUT R12, R12, R41, RZ, 0x3c, !PT ;  /* 0x000000290c0c7212 */ /* 0x000fc400078e3cff */
[----:B------:R-:W-:Y:S02]  /*e230*/  LOP3.LUT R41, R44, 0x380, RZ, 0xc0, !PT ;  /* 0x000003802c297812 */ /* 0x000fe400078ec0ff */
[----:B------:R-:W-:Y:S02]  /*e240*/  LOP3.LUT R24, R24, R53, RZ, 0x3c, !PT ;  /* 0x0000003518187212 */ /* 0x000fe400078e3cff */
[----:B------:R-:W-:Y:S02]  /*e250*/  SHF.R.U64 R80, R80, 0x3, RZ ;  /* 0x0000000350507819 */ /* 0x000fe400000012ff */
[----:B------:R-:W-:Y:S02]  /*e260*/  IADD3 R45, P3, R4, 0x40, RZ ;  /* 0x00000040042d7810 */ /* 0x000fe40007f7e0ff */
[----:B------:R-:W-:Y:S02]  /*e270*/  SHF.R.U64 R28, R28, 0x3, RZ ;  /* 0x000000031c1c7819 */ /* 0x000fe400000012ff */
[----:B------:R-:W-:Y:S01]  /*e280*/  LOP3.LUT R53, R56, 0x380, RZ, 0xc0, !PT ;  /* 0x0000038038357812 */ /* 0x000fe200078ec0ff */
[----:B------:R-:W-:Y:S01]  /*e290*/  IMAD.X R15, RZ, RZ, R5, P3 ;  /* 0x000000ffff0f7224 */ /* 0x000fe200018e0605 */
[----:B------:R-:W-:-:S02]  /*e2a0*/  IADD3 R65, P1, R4, 0x2040, RZ ;  /* 0x0000204004417810 */ /* 0x000fc40007f3e0ff */
[----:B------:R-:W-:Y:S02]  /*e2b0*/  SHF.R.U64 R41, R41, 0x3, RZ ;  /* 0x0000000329297819 */ /* 0x000fe400000012ff */
[----:B------:R-:W-:Y:S01]  /*e2c0*/  IADD3 R10, P5, R4, 0x4040, RZ ;  /* 0x00004040040a7810 */ /* 0x000fe20007fbe0ff */
[----:B------:R-:W-:Y:S01]  /*e2d0*/  IMAD.X R49, RZ, RZ, R5, P1 ;  /* 0x000000ffff317224 */ /* 0x000fe200008e0605 */
[----:B------:R-:W-:Y:S01]  /*e2e0*/  LOP3.LUT R80, R80, R81, RZ, 0x3c, !PT ;  /* 0x0000005150507212 */ /* 0x000fe200078e3cff */
[----:B------:R-:W-:Y:S01]  /*e2f0*/  IMAD.X R81, RZ, RZ, R115, P2 ;  /* 0x000000ffff517224 */ /* 0x000fe200010e0673 */
[----:B------:R-:W-:Y:S01]  /*e300*/  IADD3 R61, P6, R4, 0x2020, RZ ;  /* 0x00002020043d7810 */ /* 0x000fe20007fde0ff */
[--C-:B------:R-:W-:Y:S01]  /*e310*/  IMAD.X R135, RZ, RZ, R5.reuse, P5 ;  /* 0x000000ffff877224 */ /* 0x100fe200028e0605 */
[----:B------:R-:W-:Y:S02]  /*e320*/  LOP3.LUT R28, R28, R57, RZ, 0x3c, !PT ;  /* 0x000000391c1c7212 */ /* 0x000fe400078e3cff */
[----:B------:R-:W-:Y:S01]  /*e330*/  SHF.R.U64 R53, R53, 0x3, RZ ;  /* 0x0000000335357819 */ /* 0x000fe200000012ff */
[----:B------:R-:W-:Y:S01]  /*e340*/  IMAD.X R33, RZ, RZ, R5, P6 ;  /* 0x000000ffff217224 */ /* 0x000fe200030e0605 */
[----:B------:R-:W-:-:S02]  /*e350*/  LOP3.LUT R9, R4, 0x380, RZ, 0xc0, !PT ;  /* 0x0000038004097812 */ /* 0x000fc400078ec0ff */
[----:B------:R-:W-:Y:S02]  /*e360*/  LOP3.LUT R40, R65, 0x380, RZ, 0xc0, !PT ;  /* 0x0000038041287812 */ /* 0x000fe400078ec0ff */
[----:B------:R-:W-:Y:S02]  /*e370*/  IADD3 R57, P2, R114, 0x9000, RZ ;  /* 0x0000900072397810 */ /* 0x000fe40007f5e0ff */
[----:B------:R-:W-:Y:S02]  /*e380*/  IADD3 R52, P3, R4, 0x4000, RZ ;  /* 0x0000400004347810 */ /* 0x000fe40007f7e0ff */
[----:B------:R-:W-:Y:S02]  /*e390*/  LOP3.LUT R122, R41, R44, RZ, 0x3c, !PT ;  /* 0x0000002c297a7212 */ /* 0x000fe400078e3cff */
[----:B------:R-:W-:Y:S01]  /*e3a0*/  LOP3.LUT R41, R10, 0x380, RZ, 0xc0, !PT ;  /* 0x000003800a297812 */ /* 0x000fe200078ec0ff */
[----:B------:R-:W-:Y:S01]  /*e3b0*/  IMAD.X R127, RZ, RZ, R5, P3 ;  /* 0x000000ffff7f7224 */ /* 0x000fe200018e0605 */
[----:B------:R-:W-:-:S02]  /*e3c0*/  LOP3.LUT R130, R53, R56, RZ, 0x3c, !PT ;  /* 0x0000003835827212 */ /* 0x000fc400078e3cff */
[----:B------:R-:W-:Y:S02]  /*e3d0*/  SHF.R.U64 R9, R9, 0x3, RZ ;  /* 0x0000000309097819 */ /* 0x000fe400000012ff */
[----:B------:R-:W-:Y:S02]  /*e3e0*/  SHF.R.U64 R40, R40, 0x3, RZ ;  /* 0x0000000328287819 */ /* 0x000fe400000012ff */
[----:B------:R-:W-:Y:S02]  /*e3f0*/  LOP3.LUT R56, R57, 0x380, RZ, 0xc0, !PT ;  /* 0x0000038039387812 */ /* 0x000fe400078ec0ff */
[C---:B------:R-:W-:Y:S02]  /*e400*/  IADD3 R37, P6, R4.reuse, 0x4060, RZ ;  /* 0x0000406004257810 */ /* 0x040fe40007fde0ff */
[----:B------:R-:W-:Y:S02]  /*e410*/  SHF.R.U64 R41, R41, 0x3, RZ ;  /* 0x0000000329297819 */ /* 0x000fe400000012ff */
[C---:B------:R-:W-:Y:S01]  /*e420*/  IADD3 R36, P1, R4.reuse, 0x6000, RZ ;  /* 0x0000600004247810 */ /* 0x040fe20007f3e0ff */
[----:B------:R-:W-:Y:S01]  /*e430*/  IMAD.X R139, RZ, RZ, R5, P6 ;  /* 0x000000ffff8b7224 */ /* 0x000fe200030e0605 */
[----:B------:R-:W-:-:S02]  /*e440*/  IADD3 R8, P3, R4, 0x6040, RZ ;  /* 0x0000604004087810 */ /* 0x000fc40007f7e0ff */
[----:B------:R-:W-:Y:S01]  /*e450*/  IADD3 R6, P4, R4, 0x6060, RZ ;  /* 0x0000606004067810 */ /* 0x000fe20007f9e0ff */
[--C-:B------:R-:W-:Y:S01]  /*e460*/  IMAD.X R143, RZ, RZ, R5.reuse, P1 ;  /* 0x000000ffff8f7224 */ /* 0x100fe200008e0605 */
[----:B------:R-:W-:Y:S01]  /*e470*/  LOP3.LUT R4, R9, R4, RZ, 0x3c, !PT ;  /* 0x0000000409047212 */ /* 0x000fe200078e3cff */
[--C-:B------:R-:W-:Y:S01]  /*e480*/  IMAD.X R9, RZ, RZ, R5.reuse, P3 ;  /* 0x000000ffff097224 */ /* 0x100fe200018e0605 */
[----:B------:R-:W-:Y:S01]  /*e490*/  LOP3.LUT R48, R40, R65, RZ, 0x3c, !PT ;  /* 0x0000004128307212 */ /* 0x000fe200078e3cff */
[----:B------:R-:W-:Y:S01]  /*e4a0*/  IMAD.X R11, RZ, RZ, R5, P4 ;  /* 0x000000ffff0b7224 */ /* 0x000fe200020e0605 */
[----:B------:R-:W-:Y:S02]  /*e4b0*/  SHF.R.U64 R56, R56, 0x3, RZ ;  /* 0x0000000338387819 */ /* 0x000fe400000012ff */
[----:B------:R-:W-:Y:S02]  /*e4c0*/  LOP3.LUT R40, R37, 0x380, RZ, 0xc0, !PT ;  /* 0x0000038025287812 */ /* 0x000fe400078ec0ff */
[----:B------:R-:W-:-:S02]  /*e4d0*/  LOP3.LUT R134, R41, R10, RZ, 0x3c, !PT ;  /* 0x0000000a29867212 */ /* 0x000fc400078e3cff */
[----:B------:R-:W-:Y:S02]  /*e4e0*/  LOP3.LUT R41, R6, 0x380, RZ, 0xc0, !PT ;  /* 0x0000038006297812 */ /* 0x000fe400078ec0ff */
[----:B------:R-:W-:Y:S01]  /*e4f0*/  LOP3.LUT R56, R56, R57, RZ, 0x3c, !PT ;  /* 0x0000003938387212 */ /* 0x000fe200078e3cff */
[----:B------:R-:W-:Y:S01]  /*e500*/  IMAD.X R57, RZ, RZ, R115, P2 ;  /* 0x000000ffff397224 */ /* 0x000fe200010e0673 */
[----:B------:R-:W-:Y:S02]  /*e510*/  MOV R224, R4 ;  /* 0x0000000400e07202 */ /* 0x000fe40000000f00 */
[----:B------:R-:W-:Y:S02]  /*e520*/  SHF.R.U64 R40, R40, 0x3, RZ ;  /* 0x0000000328287819 */ /* 0x000fe400000012ff */
[----:B------:R-:W-:Y:S02]  /*e530*/  F2FP.BF16.F32.PACK_AB R5, R27, R26 ;  /* 0x0000001a1b05723e */ /* 0x000fe400000010ff */
[----:B------:R-:W-:-:S02]  /*e540*/  IADD3 R27, P2, R114, 0xf000, RZ ;  /* 0x0000f000721b7810 */ /* 0x000fc40007f5e0ff */
[----:B------:R-:W-:Y:S02]  /*e550*/  SHF.R.U64 R41, R41, 0x3, RZ ;  /* 0x0000000329297819 */ /* 0x000fe400000012ff */
[----:B------:R-:W-:Y:S01]  /*e560*/  LOP3.LUT R138, R40, R37, RZ, 0x3c, !PT ;  /* 0x00000025288a7212 */ /* 0x000fe200078e3cff */
[----:B------:R-:W-:Y:S01]  /*e570*/  IMAD.X R119, RZ, RZ, R115, P2 ;  /* 0x000000ffff777224 */ /* 0x000fe200010e0673 */
[----:B------:R-:W-:Y:S02]  /*e580*/  LOP3.LUT R14, R45, 0x380, RZ, 0xc0, !PT ;  /* 0x000003802d0e7812 */ /* 0x000fe400078ec0ff */
[----:B------:R-:W-:Y:S02]  /*e590*/  LOP3.LUT R37, R8, 0x380, RZ, 0xc0, !PT ;  /* 0x0000038008257812 */ /* 0x000fe400078ec0ff */
[----:B------:R-:W-:Y:S02]  /*e5a0*/  LOP3.LUT R26, R27, 0x380, RZ, 0xc0, !PT ;  /* 0x000003801b1a7812 */ /* 0x000fe400078ec0ff */
[----:B------:R-:W-:-:S02]  /*e5b0*/  IADD3 R89, P4, R114, 0x1000, RZ ;  /* 0x0000100072597810 */ /* 0x000fc40007f9e0ff */
[C---:B------:R-:W-:Y:S02]  /*e5c0*/  IADD3 R85, P3, R114.reuse, 0x2000, RZ ;  /* 0x0000200072557810 */ /* 0x040fe40007f7e0ff */
[----:B------:R-:W-:Y:S02]  /*e5d0*/  LOP3.LUT R10, R41, R6, RZ, 0x3c, !PT ;  /* 0x00000006290a7212 */ /* 0x000fe400078e3cff */
[----:B------:R-:W-:Y:S02]  /*e5e0*/  IADD3 R77, P1, R114, 0x4000, RZ ;  /* 0x00004000724d7810 */ /* 0x000fe40007f3e0ff */
[----:B------:R-:W-:Y:S02]  /*e5f0*/  F2FP.BF16.F32.PACK_AB R6, R7, R205 ;  /* 0x000000cd0706723e */ /* 0x000fe400000010ff */
[----:B------:R-:W-:Y:S02]  /*e600*/  F2FP.BF16.F32.PACK_AB R4, R21, R208 ;  /* 0x000000d01504723e */ /* 0x000fe400000010ff */
[----:B------:R-:W-:-:S02]  /*e610*/  F2FP.BF16.F32.PACK_AB R7, R31, R30 ;  /* 0x0000001e1f07723e */ /* 0x000fc400000010ff */
[----:B------:R-:W-:Y:S02]  /*e620*/  LOP3.LUT R32, R61, 0x380, RZ, 0xc0, !PT ;  /* 0x000003803d207812 */ /* 0x000fe400078ec0ff */
[----:B------:R-:W-:Y:S01]  /*e630*/  SHF.R.U64 R14, R14, 0x3, RZ ;  /* 0x000000030e0e7819 */ /* 0x000fe200000012ff */
[----:B------:R0:W-:Y:S01]  /*e640*/  STSM.16.M88.4 [R224], R4 ;  /* 0x00000004e0007844 */ /* 0x0001e20000000200 */
[----:B------:R-:W-:Y:S02]  /*e650*/  SHF.R.U64 R37, R37, 0x3, RZ ;  /* 0x0000000325257819 */ /* 0x000fe400000012ff */
[----:B------:R-:W-:Y:S02]  /*e660*/  SHF.R.U64 R26, R26, 0x3, RZ ;  /* 0x000000031a1a7819 */ /* 0x000fe400000012ff */
[----:B------:R-:W-:Y:S02]  /*e670*/  LOP3.LUT R88, R89, 0x380, RZ, 0xc0, !PT ;  /* 0x0000038059587812 */ /* 0x000fe400078ec0ff */
[----:B------:R-:W-:-:S02]  /*e680*/  LOP3.LUT R84, R85, 0x380, RZ, 0xc0, !PT ;  /* 0x0000038055547812 */ /* 0x000fc400078ec0ff */
[----:B------:R-:W-:Y:S02]  /*e690*/  LOP3.LUT R76, R77, 0x380, RZ, 0xc0, !PT ;  /* 0x000003804d4c7812 */ /* 0x000fe400078ec0ff */
[----:B------:R-:W-:Y:S02]  /*e6a0*/  LOP3.LUT R53, R20, 0x380, RZ, 0xc0, !PT ;  /* 0x0000038014357812 */ /* 0x000fe400078ec0ff */
[----:B------:R-:W-:Y:S02]  /*e6b0*/  SHF.R.U64 R32, R32, 0x3, RZ ;  /* 0x0000000320207819 */ /* 0x000fe400000012ff */
[----:B------:R-:W-:Y:S02]  /*e6c0*/  LOP3.LUT R14, R14, R45, RZ, 0x3c, !PT ;  /* 0x0000002d0e0e7212 */ /* 0x000fe400078e3cff */
[----:B------:R-:W-:Y:S02]  /*e6d0*/  LOP3.LUT R8, R37, R8, RZ, 0x3c, !PT ;  /* 0x0000000825087212 */ /* 0x000fe400078e3cff */
[----:B------:R-:W-:-:S02]  /*e6e0*/  LOP3.LUT R118, R26, R27, RZ, 0x3c, !PT ;  /* 0x0000001b1a767212 */ /* 0x000fc400078e3cff */
[----:B------:R-:W-:Y:S02]  /*e6f0*/  LOP3.LUT R45, R52, 0x380, RZ, 0xc0, !PT ;  /* 0x00000380342d7812 */ /* 0x000fe400078ec0ff */
[----:B------:R-:W-:Y:S02]  /*e700*/  SHF.R.U64 R88, R88, 0x3, RZ ;  /* 0x0000000358587819 */ /* 0x000fe400000012ff */
[----:B------:R-:W-:Y:S02]  /*e710*/  SHF.R.U64 R84, R84, 0x3, RZ ;  /* 0x0000000354547819 */ /* 0x000fe400000012ff */
[----:B------:R-:W-:Y:S02]  /*e720*/  MOV R26, R12 ;  /* 0x0000000c001a7202 */ /* 0x000fe40000000f00 */
[----:B0-----:R-:W-:Y:S02]  /*e730*/  F2FP.BF16.F32.PACK_AB R4, R206, R209 ;  /* 0x000000d1ce04723e */ /* 0x001fe400000010ff */
[----:B------:R-:W-:-:S02]  /*e740*/  F2FP.BF16.F32.PACK_AB R5, R35, R34 ;  /* 0x000000222305723e */ /* 0x000fc400000010ff */
[----:B------:R-:W-:Y:S02]  /*e750*/  F2FP.BF16.F32.PACK_AB R6, R203, R207 ;  /* 0x000000cfcb06723e */ /* 0x000fe400000010ff */
[----:B------:R-:W-:Y:S02]  /*e760*/  F2FP.BF16.F32.PACK_AB R7, R39, R38 ;  /* 0x000000262707723e */ /* 0x000fe400000010ff */
[----:B------:R-:W-:Y:S02]  /*e770*/  SHF.R.U64 R76, R76, 0x3, RZ ;  /* 0x000000034c4c7819 */ /* 0x000fe400000012ff */
[----:B------:R-:W-:Y:S01]  /*e780*/  SHF.R.U64 R53, R53, 0x3, RZ ;  /* 0x0000000335357819 */ /* 0x000fe200000012ff */
[----:B------:R0:W-:Y:S01]  /*e790*/  STSM.16.M88.4 [R26], R4 ;  /* 0x000000041a007844 */ /* 0x0001e20000000200 */
[----:B------:R-:W-:Y:S02]  /*e7a0*/  LOP3.LUT R32, R32, R61, RZ, 0x3c, !PT ;  /* 0x0000003d20207212 */ /* 0x000fe400078e3cff */
[----:B------:R-:W-:-:S02]  /*e7b0*/  MOV R38, R8 ;  /* 0x0000000800267202 */ /* 0x000fc40000000f00 */
[----:B------:R-:W-:Y:S02]  /*e7c0*/  MOV R39, R10 ;  /* 0x0000000a00277202 */ /* 0x000fe40000000f00 */
[----:B------:R-:W-:Y:S02]  /*e7d0*/  SHF.R.U64 R45, R45, 0x3, RZ ;  /* 0x000000032d2d7819 */ /* 0x000fe400000012ff */
[----:B------:R-:W-:Y:S01]  /*e7e0*/  LOP3.LUT R88, R88, R89, RZ, 0x3c, !PT ;  /* 0x0000005958587212 */ /* 0x000fe200078e3cff */
[--C-:B------:R-:W-:Y:S01]  /*e7f0*/  IMAD.X R89, RZ, RZ, R115.reuse, P4 ;  /* 0x000000ffff597224 */ /* 0x100fe200020e0673 */
[----:B------:R-:W-:Y:S01]  /*e800*/  LOP3.LUT R84, R84, R85, RZ, 0x3c, !PT ;  /* 0x0000005554547212 */ /* 0x000fe200078e3cff */
[----:B------:R-:W-:Y:S01]  /*e810*/  IMAD.X R85, RZ, RZ, R115, P3 ;  /* 0x000000ffff557224 */ /* 0x000fe200018e0673 */
[----:B------:R-:W-:Y:S02]  /*e820*/  MOV R186, R14 ;  /* 0x0000000e00ba7202 */ /* 0x000fe40000000f00 */
[----:B------:R-:W-:-:S02]  /*e830*/  F2FP.BF16.F32.PACK_AB R8, R201, R204 ;  /* 0x000000ccc908723e */ /* 0x000fc400000010ff */
[----:B------:R-:W-:Y:S02]  /*e840*/  F2FP.BF16.F32.PACK_AB R9, R43, R42 ;  /* 0x0000002a2b09723e */ /* 0x000fe400000010ff */
[----:B------:R-:W-:Y:S02]  /*e850*/  F2FP.BF16.F32.PACK_AB R10, R199, R202 ;  /* 0x000000cac70a723e */ /* 0x000fe400000010ff */
[----:B------:R-:W-:Y:S02]  /*e860*/  F2FP.BF16.F32.PACK_AB R11, R47, R46 ;  /* 0x0000002e2f0b723e */ /* 0x000fe400000010ff */
[----:B------:R-:W-:Y:S01]  /*e870*/  LOP3.LUT R76, R76, R77, RZ, 0x3c, !PT ;  /* 0x0000004d4c4c7212 */ /* 0x000fe200078e3cff */
[----:B------:R-:W-:Y:S01]  /*e880*/  IMAD.X R77, RZ, RZ, R115, P1 ;  /* 0x000000ffff4d7224 */ /* 0x000fe200008e0673 */
[----:B------:R-:W-:Y:S01]  /*e890*/  MOV R205, R24 ;  /* 0x0000001800cd7202 */ /* 0x000fe20000000f00 */
[----:B------:R-:W-:Y:S01]  /*e8a0*/  STSM.16.M88.4 [R186], R8 ;  /* 0x00000008ba007844 */ /* 0x000fe20000000200 */
[----:B------:R-:W-:-:S02]  /*e8b0*/  F2FP.BF16.F32.PACK_AB R12, R197, R200 ;  /* 0x000000c8c50c723e */ /* 0x000fc400000010ff */
[----:B------:R-:W-:Y:S02]  /*e8c0*/  F2FP.BF16.F32.PACK_AB R13, R51, R50 ;  /* 0x00000032330d723e */ /* 0x000fe400000010ff */
[----:B------:R-:W-:Y:S02]  /*e8d0*/  F2FP.BF16.F32.PACK_AB R14, R195, R198 ;  /* 0x000000c6c30e723e */ /* 0x000fe400000010ff */
[----:B------:R-:W-:Y:S02]  /*e8e0*/  F2FP.BF16.F32.PACK_AB R15, R55, R54 ;  /* 0x00000036370f723e */ /* 0x000fe400000010ff */
[----:B------:R-:W-:Y:S02]  /*e8f0*/  LOP3.LUT R146, R53, R20, RZ, 0x3c, !PT ;  /* 0x0000001435927212 */ /* 0x000fe400078e3cff */
[C---:B------:R-:W-:Y:S01]  /*e900*/  IADD3 R73, P6, R114.reuse, 0x5000, RZ ;  /* 0x0000500072497810 */ /* 0x040fe20007fde0ff */
[----:B------:R-:W-:Y:S01]  /*e910*/  STSM.16.M88.4 [R205], R12 ;  /* 0x0000000ccd007844 */ /* 0x000fe20000000200 */
[----:B------:R-:W-:-:S02]  /*e920*/  IADD3 R69, P5, R114, 0x6000, RZ ;  /* 0x0000600072457810 */ /* 0x000fc40007fbe0ff */
[C---:B------:R-:W-:Y:S02]  /*e930*/  IADD3 R65, P4, R114.reuse, 0x7000, RZ ;  /* 0x0000700072417810 */ /* 0x040fe40007f9e0ff */
[----:B------:R-:W-:Y:S02]  /*e940*/  IADD3 R61, P3, R114, 0x8000, RZ ;  /* 0x00008000723d7810 */ /* 0x000fe40007f7e0ff */
[----:B------:R-:W-:Y:S02]  /*e950*/  MOV R208, R28 ;  /* 0x0000001c00d07202 */ /* 0x000fe40000000f00 */
[----:B0-----:R-:W-:Y:S02]  /*e960*/  F2FP.BF16.F32.PACK_AB R4, R193, R196 ;  /* 0x000000c4c104723e */ /* 0x001fe400000010ff */
[----:B------:R-:W-:Y:S02]  /*e970*/  F2FP.BF16.F32.PACK_AB R5, R59, R58 ;  /* 0x0000003a3b05723e */ /* 0x000fe400000010ff */
[----:B------:R-:W-:-:S02]  /*e980*/  F2FP.BF16.F32.PACK_AB R6, R183, R194 ;  /* 0x000000c2b706723e */ /* 0x000fc400000010ff */
[----:B------:R-:W-:Y:S02]  /*e990*/  F2FP.BF16.F32.PACK_AB R7, R63, R62 ;  /* 0x0000003e3f07723e */ /* 0x000fe400000010ff */
[----:B------:R-:W-:Y:S02]  /*e9a0*/  IADD3 R53, P1, R114, 0xa000, RZ ;  /* 0x0000a00072357810 */ /* 0x000fe40007f3e0ff */
[----:B------:R-:W-:Y:S01]  /*e9b0*/  MOV R32, R32 ;  /* 0x0000002000207202 */ /* 0x000fe20000000f00 */
[----:B------:R-:W-:Y:S01]  /*e9c0*/  STSM.16.M88.4 [R208], R4 ;  /* 0x00000004d0007844 */ /* 0x000fe20000000200 */
[----:B------:R-:W-:Y:S02]  /*e9d0*/  F2FP.BF16.F32.PACK_AB R24, R181, R192 ;  /* 0x000000c0b518723e */ /* 0x000fe400000010ff */
[----:B------:R-:W-:Y:S02]  /*e9e0*/  F2FP.BF16.F32.PACK_AB R25, R67, R66 ;  /* 0x000000424319723e */ /* 0x000fe400000010ff */
[----:B------:R-:W-:-:S02]  /*e9f0*/  F2FP.BF16.F32.PACK_AB R26, R179, R182 ;  /* 0x000000b6b31a723e */ /* 0x000fc400000010ff */
[----:B------:R-:W-:Y:S02]  /*ea00*/  F2FP.BF16.F32.PACK_AB R27, R71, R70 ;  /* 0x00000046471b723e */ /* 0x000fe400000010ff */
[----:B------:R-:W-:Y:S02]  /*ea10*/  LOP3.LUT R126, R45, R52, RZ, 0x3c, !PT ;  /* 0x000000342d7e7212 */ /* 0x000fe400078e3cff */
[----:B------:R-:W-:Y:S01]  /*ea20*/  MOV R48, R48 ;  /* 0x0000003000307202 */ /* 0x000fe20000000f00 */
[----:B------:R0:W-:Y:S01]  /*ea30*/  STSM.16.M88.4 [R32], R24 ;  /* 0x0000001820007844 */ /* 0x0001e20000000200 */
[----:B------:R-:W-:Y:S02]  /*ea40*/  F2FP.BF16.F32.PACK_AB R28, R177, R180 ;  /* 0x000000b4b11c723e */ /* 0x000fe400000010ff */
[----:B------:R-:W-:Y:S02]  /*ea50*/  F2FP.BF16.F32.PACK_AB R29, R75, R74 ;  /* 0x0000004a4b1d723e */ /* 0x000fe400000010ff */
[----:B------:R-:W-:-:S02]  /*ea60*/  F2FP.BF16.F32.PACK_AB R30, R175, R178 ;  /* 0x000000b2af1e723e */ /* 0x000fc400000010ff */
[----:B------:R-:W-:Y:S02]  /*ea70*/  F2FP.BF16.F32.PACK_AB R31, R79, R78 ;  /* 0x0000004e4f1f723e */ /* 0x000fe400000010ff */
[----:B------:R-:W-:Y:S02]  /*ea80*/  LOP3.LUT R45, R36, 0x380, RZ, 0xc0, !PT ;  /* 0x00000380242d7812 */ /* 0x000fe400078ec0ff */
[----:B------:R-:W-:Y:S01]  /*ea90*/  LOP3.LUT R72, R73, 0x380, RZ, 0xc0, !PT ;  /* 0x0000038049487812 */ /* 0x000fe200078ec0ff */
[----:B------:R1:W-:Y:S01]  /*eaa0*/  STSM.16.M88.4 [R48], R28 ;  /* 0x0000001c30007844 */ /* 0x0003e20000000200 */
[----:B------:R-:W-:Y:S02]  /*eab0*/  LOP3.LUT R68, R69, 0x380, RZ, 0xc0, !PT ;  /* 0x0000038045447812 */ /* 0x000fe400078ec0ff */
[----:B------:R-:W-:Y:S02]  /*eac0*/  LOP3.LUT R64, R65, 0x380, RZ, 0xc0, !PT ;  /* 0x0000038041407812 */ /* 0x000fe400078ec0ff */
[----:B------:R-:W-:-:S02]  /*ead0*/  LOP3.LUT R60, R61, 0x380, RZ, 0xc0, !PT ;  /* 0x000003803d3c7812 */ /* 0x000fc400078ec0ff */
[----:B------:R-:W-:Y:S02]  /*eae0*/  LOP3.LUT R52, R53, 0x380, RZ, 0xc0, !PT ;  /* 0x0000038035347812 */ /* 0x000fe400078ec0ff */
[----:B------:R-:W-:Y:S02]  /*eaf0*/  SHF.R.U64 R45, R45, 0x3, RZ ;  /* 0x000000032d2d7819 */ /* 0x000fe400000012ff */
[----:B------:R-:W-:Y:S02]  /*eb00*/  MOV R122, R122 ;  /* 0x0000007a007a7202 */ /* 0x000fe40000000f00 */
[----:B0-----:R-:W-:Y:S02]  /*eb10*/  F2FP.BF16.F32.PACK_AB R32, R173, R176 ;  /* 0x000000b0ad20723e */ /* 0x001fe400000010ff */
[----:B------:R-:W-:Y:S02]  /*eb20*/  F2FP.BF16.F32.PACK_AB R33, R83, R82 ;  /* 0x000000525321723e */ /* 0x000fe400000010ff */
[----:B------:R-:W-:-:S02]  /*eb30*/  F2FP.BF16.F32.PACK_AB R34, R171, R174 ;  /* 0x000000aeab22723e */ /* 0x000fc400000010ff */
[----:B------:R-:W-:Y:S02]  /*eb40*/  F2FP.BF16.F32.PACK_AB R35, R87, R86 ;  /* 0x000000565723723e */ /* 0x000fe400000010ff */
[----:B------:R-:W-:Y:S02]  /*eb50*/  SHF.R.U64 R72, R72, 0x3, RZ ;  /* 0x0000000348487819 */ /* 0x000fe400000012ff */
[----:B------:R-:W-:Y:S01]  /*eb60*/  SHF.R.U64 R68, R68, 0x3, RZ ;  /* 0x0000000344447819 */ /* 0x000fe200000012ff */
[----:B------:R0:W-:Y:S01]  /*eb70*/  STSM.16.M88.4 [R122], R32 ;  /* 0x000000207a007844 */ /* 0x0001e20000000200 */
[----:B------:R-:W-:Y:S02]  /*eb80*/  SHF.R.U64 R64, R64, 0x3, RZ ;  /* 0x0000000340407819 */ /* 0x000fe400000012ff */
[----:B------:R-:W-:Y:S02]  /*eb90*/  SHF.R.U64 R60, R60, 0x3, RZ ;  /* 0x000000033c3c7819 */ /* 0x000fe400000012ff */
[----:B------:R-:W-:-:S02]  /*eba0*/  MOV R126, R126 ;  /* 0x0000007e007e7202 */ /* 0x000fc40000000f00 */
[----:B-1----:R-:W-:Y:S02]  /*ebb0*/  F2FP.BF16.F32.PACK_AB R48, R169, R172 ;  /* 0x000000aca930723e */ /* 0x002fe400000010ff */
[----:B------:R-:W-:Y:S02]  /*ebc0*/  F2FP.BF16.F32.PACK_AB R49, R91, R90 ;  /* 0x0000005a5b31723e */ /* 0x000fe400000010ff */
[----:B------:R-:W-:Y:S02]  /*ebd0*/  F2FP.BF16.F32.PACK_AB R50, R93, R170 ;  /* 0x000000aa5d32723e */ /* 0x000fe400000010ff */
[----:B------:R-:W-:Y:S02]  /*ebe0*/  F2FP.BF16.F32.PACK_AB R51, R95, R94 ;  /* 0x0000005e5f33723e */ /* 0x000fe400000010ff */
[----:B------:R-:W-:Y:S02]  /*ebf0*/  SHF.R.U64 R52, R52, 0x3, RZ ;  /* 0x0000000334347819 */ /* 0x000fe400000012ff */
[----:B------:R-:W-:Y:S01]  /*ec00*/  MOV R130, R130 ;  /* 0x0000008200827202 */ /* 0x000fe20000000f00 */
[----:B------:R-:W-:Y:S01]  /*ec10*/  STSM.16.M88.4 [R126], R48 ;  /* 0x000000307e007844 */ /* 0x000fe20000000200 */
[----:B------:R-:W-:-:S02]  /*ec20*/  F2FP.BF16.F32.PACK_AB R4, R97, R156 ;  /* 0x0000009c6104723e */ /* 0x000fc400000010ff */
[----:B------:R-:W-:Y:S02]  /*ec30*/  F2FP.BF16.F32.PACK_AB R5, R99, R98 ;  /* 0x000000626305723e */ /* 0x000fe400000010ff */
[----:B------:R-:W-:Y:S02]  /*ec40*/  F2FP.BF16.F32.PACK_AB R6, R101, R100 ;  /* 0x000000646506723e */ /* 0x000fe400000010ff */
[----:B------:R-:W-:Y:S02]  /*ec50*/  F2FP.BF16.F32.PACK_AB R7, R103, R102 ;  /* 0x000000666707723e */ /* 0x000fe400000010ff */
[----:B------:R-:W-:Y:S02]  /*ec60*/  MOV R134, R134 ;  /* 0x0000008600867202 */ /* 0x000fe40000000f00 */
[----:B------:R-:W-:Y:S01]  /*ec70*/  LOP3.LUT R142, R45, R36, RZ, 0x3c, !PT ;  /* 0x000000242d8e7212 */ /* 0x000fe200078e3cff */
[----:B------:R1:W-:Y:S01]  /*ec80*/  STSM.16.M88.4 [R130], R4 ;  /* 0x0000000482007844 */ /* 0x0003e20000000200 */
[----:B------:R-:W-:-:S02]  /*ec90*/  MOV R138, R138 ;  /* 0x0000008a008a7202 */ /* 0x000fc40000000f00 */
[----:B------:R-:W-:Y:S01]  /*eca0*/  F2FP.BF16.F32.PACK_AB R8, R113, R112 ;  /* 0x000000707108723e */ /* 0x000fe200000010ff */
[----:B------:R-:W-:Y:S01]  /*ecb0*/  STSM.16.M88.4 [R134], R104 ;  /* 0x0000006886007844 */ /* 0x000fe20000000200 */
[----:B------:R-:W-:Y:S02]  /*ecc0*/  F2FP.BF16.F32.PACK_AB R9, R96, R92 ;  /* 0x0000005c6009723e */ /* 0x000fe400000010ff */
[----:B------:R-:W-:Y:S02]  /*ecd0*/  F2FP.BF16.F32.PACK_AB R10, R117, R116 ;  /* 0x00000074750a723e */ /* 0x000fe400000010ff */
[----:B------:R-:W-:Y:S02]  /*ece0*/  F2FP.BF16.F32.PACK_AB R11, R153, R152 ;  /* 0x00000098990b723e */ /* 0x000fe400000010ff */
        /* <DEDUP_REMOVED lines=8> */
[----:B------:R-:W-:Y:S01]  /*ed70*/  LOP3.LUT R52, R52, R53, RZ, 0x3c, !PT ;  /* 0x0000003534347212 */ /* 0x000fe200078e3cff */
[----:B------:R2:W-:Y:S01]  /*ed80*/  STSM.16.M88.4 [R138], R8 ;  /* 0x000000088a007844 */ /* 0x0005e20000000200 */
[----:B------:R-:W-:-:S02]  /*ed90*/  IADD3 R53, P6, R114, 0xb000, RZ ;  /* 0x0000b00072357810 */ /* 0x000fc40007fde0ff */
[C---:B------:R-:W-:Y:S02]  /*eda0*/  IADD3 R45, P5, R114.reuse, 0xc000, RZ ;  /* 0x0000c000722d7810 */ /* 0x040fe40007fbe0ff */
[C---:B------:R-:W-:Y:S02]  /*edb0*/  IADD3 R41, P4, R114.reuse, 0xd000, RZ ;  /* 0x0000d00072297810 */ /* 0x040fe40007f9e0ff */
[----:B------:R-:W-:Y:S02]  /*edc0*/  IADD3 R37, P3, R114, 0xe000, RZ ;  /* 0x0000e00072257810 */ /* 0x000fe40007f7e0ff */
[----:B------:R-:W-:Y:S02]  /*edd0*/  MOV R142, R142 ;  /* 0x0000008e008e7202 */ /* 0x000fe40000000f00 */
[----:B0-----:R-:W-:Y:S02]  /*ede0*/  F2FP.BF16.F32.PACK_AB R122, R125, R124 ;  /* 0x0000007c7d7a723e */ /* 0x001fe400000010ff */
[----:B------:R-:W-:-:S02]  /*edf0*/  F2FP.BF16.F32.PACK_AB R123, R158, R157 ;  /* 0x0000009d9e7b723e */ /* 0x000fc400000010ff */
[----:B------:R-:W-:Y:S02]  /*ee00*/  MOV R146, R146 ;  /* 0x0000009200927202 */ /* 0x000fe40000000f00 */
[----:B-1----:R-:W-:Y:S01]  /*ee10*/  F2FP.BF16.F32.PACK_AB R130, R133, R132 ;  /* 0x000000848582723e */ /* 0x002fe200000010ff */
[----:B------:R0:W-:Y:S01]  /*ee20*/  STSM.16.M88.4 [R142], R120 ;  /* 0x000000788e007844 */ /* 0x0001e20000000200 */
[----:B------:R-:W-:Y:S02]  /*ee30*/  F2FP.BF16.F32.PACK_AB R131, R162, R161 ;  /* 0x000000a1a283723e */ /* 0x000fe400000010ff */
[----:B--2---:R-:W-:Y:S02]  /*ee40*/  F2FP.BF16.F32.PACK_AB R138, R141, R140 ;  /* 0x0000008c8d8a723e */ /* 0x004fe400000010ff */
[----:B------:R-:W-:Y:S01]  /*ee50*/  F2FP.BF16.F32.PACK_AB R139, R166, R165 ;  /* 0x000000a5a68b723e */ /* 0x000fe200000010ff */
[----:B------:R0:W-:Y:S01]  /*ee60*/  STSM.16.M88.4 [R146], R128 ;  /* 0x0000008092007844 */ /* 0x0001e20000000200 */
[----:B------:R-:W-:-:S02]  /*ee70*/  LOP3.LUT R44, R53, 0x380, RZ, 0xc0, !PT ;  /* 0x00000380352c7812 */ /* 0x000fc400078ec0ff */
[----:B------:R-:W-:Y:S01]  /*ee80*/  LOP3.LUT R40, R45, 0x380, RZ, 0xc0, !PT ;  /* 0x000003802d287812 */ /* 0x000fe200078ec0ff */
[----:B------:R0:W-:Y:S01]  /*ee90*/  STSM.16.M88.4 [R38], R136 ;  /* 0x0000008826007844 */ /* 0x0001e20000000200 */
[----:B------:R-:W-:Y:S02]  /*eea0*/  LOP3.LUT R36, R41, 0x380, RZ, 0xc0, !PT ;  /* 0x0000038029247812 */ /* 0x000fe400078ec0ff */
[----:B------:R-:W-:Y:S02]  /*eeb0*/  LOP3.LUT R20, R37, 0x380, RZ, 0xc0, !PT ;  /* 0x0000038025147812 */ /* 0x000fe400078ec0ff */
[----:B------:R-:W-:Y:S02]  /*eec0*/  LOP3.LUT R21, R114, 0x380, RZ, 0xc0, !PT ;  /* 0x0000038072157812 */ /* 0x000fe400078ec0ff */
[----:B------:R-:W-:Y:S02]  /*eed0*/  F2FP.BF16.F32.PACK_AB R4, R145, R144 ;  /* 0x000000909104723e */ /* 0x000fe400000010ff */
[----:B------:R-:W-:-:S02]  /*eee0*/  F2FP.BF16.F32.PACK_AB R5, R168, R167 ;  /* 0x000000a7a805723e */ /* 0x000fc400000010ff */
[----:B------:R-:W-:Y:S02]  /*eef0*/  F2FP.BF16.F32.PACK_AB R6, R149, R148 ;  /* 0x000000949506723e */ /* 0x000fe400000010ff */
[----:B------:R-:W-:Y:S02]  /*ef00*/  F2FP.BF16.F32.PACK_AB R7, R151, R150 ;  /* 0x000000969707723e */ /* 0x000fe400000010ff */
[----:B------:R-:W-:Y:S02]  /*ef10*/  SHF.R.U64 R44, R44, 0x3, RZ ;  /* 0x000000032c2c7819 */ /* 0x000fe400000012ff */
[----:B------:R-:W-:Y:S01]  /*ef20*/  SHF.R.U64 R40, R40, 0x3, RZ ;  /* 0x0000000328287819 */ /* 0x000fe200000012ff */
[----:B------:R0:W-:Y:S01]  /*ef30*/  STSM.16.M88.4 [R39], R4 ;  /* 0x0000000427007844 */ /* 0x0001e20000000200 */
[----:B------:R-:W-:Y:S02]  /*ef40*/  SHF.R.U64 R36, R36, 0x3, RZ ;  /* 0x0000000324247819 */ /* 0x000fe400000012ff */
[----:B------:R-:W-:-:S02]  /*ef50*/  SHF.R.U64 R20, R20, 0x3, RZ ;  /* 0x0000000314147819 */ /* 0x000fc400000012ff */
        /* <DEDUP_REMOVED lines=11> */
[----:B------:R-:W-:Y:S06]  /*f010*/  BAR.SYNC.DEFER_BLOCKING 0x1, 0x100 ;  /* 0x0044000000007b1d */ /* 0x000fec0000010000 */
[----:B0-----:R-:W-:Y:S05]  /*f020*/  @P0 BRA `(.L_x_5023) ;  /* 0x0000000000b80947 */ /* 0x001fea0003800000 */
[----:B------:R-:W0:Y:S01]  /*f030*/  LDC R8, c[0x0][0xbe8] ;  /* 0x0002fa00ff087b82 */ /* 0x000e220000000800 */
[----:B------:R-:W-:Y:S01]  /*f040*/  VIADD R10, R185, UR40 ;  /* 0x00000028b90a7c36 */ /* 0x000fe20008000000 */
[----:B------:R-:W-:Y:S01]  /*f050*/  ULDC.64 UR8, c[0x0][0xb90] ;  /* 0x0002e40000087ab9 */ /* 0x000fe20000000a00 */
[----:B------:R-:W-:Y:S01]  /*f060*/  ULDC.64 UR10, c[0x0][0xb98] ;  /* 0x0002e600000a7ab9 */ /* 0x000fe20000000a00 */
[----:B------:R-:W-:Y:S01]  /*f070*/  UIMAD UR5, UR12, UR8, URZ ;  /* 0x000000080c0572a4 */ /* 0x000fe2000f8e023f */
[----:B------:R-:W-:Y:S01]  /*f080*/  IMAD.MOV.U32 R4, RZ, RZ, R10 ;  /* 0x000000ffff047224 */ /* 0x000fe200078e000a */
[----:B------:R-:W-:Y:S01]  /*f090*/  UIMAD.WIDE.U32 UR6, UR39, UR8, URZ ;  /* 0x00000008270672a5 */ /* 0x000fe2000f8e003f */
[----:B------:R-:W-:Y:S01]  /*f0a0*/  IMAD.MOV R9, RZ, RZ, -R17 ;  /* 0x000000ffff097224 */ /* 0x000fe200078e0a11 */
[----:B------:R-:W-:Y:S01]  /*f0b0*/  UIMAD UR5, UR39, UR9, UR5 ;  /* 0x00000009270572a4 */ /* 0x000fe2000f8e0205 */
[----:B------:R-:W-:Y:S01]  /*f0c0*/  VIADD R13, R16, UR40 ;  /* 0x00000028100d7c36 */ /* 0x000fe20008000000 */
[----:B------:R-:W-:-:S02]  /*f0d0*/  UIMAD UR8, UR13, UR10, URZ ;  /* 0x0000000a0d0872a4 */ /* 0x000fc4000f8e023f */
[----:B------:R-:W-:Y:S02]  /*f0e0*/  UIADD3 UR7, UR7, UR5, URZ ;  /* 0x0000000507077290 */ /* 0x000fe4000fffe03f */
[----:B------:R-:W-:Y:S02]  /*f0f0*/  UIMAD UR8, UR42, UR11, UR8 ;  /* 0x0000000b2a0872a4 */ /* 0x000fe4000f8e0208 */
[----:B------:R-:W-:Y:S01]  /*f100*/  UIMAD.WIDE.U32 UR6, UR42, UR10, UR6 ;  /* 0x0000000a2a0672a5 */ /* 0x000fe2000f8e0006 */
[----:B------:R-:W-:Y:S01]  /*f110*/  ULDC UR5, c[0x0][0xa88] ;  /* 0x0002a20000057ab9 */ /* 0x000fe20000000800 */
[----:B0-----:R-:W-:-:S13]  /*f120*/  ISETP.NE.AND P0, PT, R8, 0x1, PT ;  /* 0x000000010800780c */ /* 0x001fda0003f05270 */
[----:B------:R-:W0:Y:S08]  /*f130*/  @P0 LDC R5, c[0x0][0xbec] ;  /* 0x0002fb00ff050b82 */ /* 0x000e300000000800 */
[----:B------:R-:W1:Y:S01]  /*f140*/  @P0 LDC R6, c[0x0][0xbf0] ;  /* 0x0002fc00ff060b82 */ /* 0x000e620000000800 */
[----:B0-----:R-:W-:-:S05]  /*f150*/  @P0 IMAD.HI.U32 R5, R10, R5, RZ ;  /* 0x000000050a050227 */ /* 0x001fca00078e00ff */
[----:B-1----:R-:W-:-:S04]  /*f160*/  @P0 SHF.R.U32.HI R4, RZ, R6, R5 ;  /* 0x00000006ff040219 */ /* 0x002fc80000011605 */
[--C-:B------:R-:W-:Y:S01]  /*f170*/  SHF.R.S32.HI R5, RZ, 0x1f, R4.reuse ;  /* 0x0000001fff057819 */ /* 0x100fe20000011404 */
[----:B------:R-:W-:Y:S01]  /*f180*/  IMAD.MOV R7, RZ, RZ, -R4 ;  /* 0x000000ffff077224 */ /* 0x000fe200078e0a04 */
[----:B------:R-:W-:-:S03]  /*f190*/  IADD3 R4, P0, R4, UR6, RZ ;  /* 0x0000000604047c10 */ /* 0x000fc6000ff1e0ff */
[C---:B------:R-:W-:Y:S02]  /*f1a0*/  IMAD R7, R8.reuse, R7, R10 ;  /* 0x0000000708077224 */ /* 0x040fe400078e020a */
[----:B------:R-:W-:Y:S02]  /*f1b0*/  IMAD.U32 R10, RZ, RZ, UR8 ;  /* 0x00000008ff0a7e24 */ /* 0x000fe4000f8e00ff */
[----:B------:R-:W-:Y:S01]  /*f1c0*/  IMAD R8, R8, UR5, RZ ;  /* 0x0000000508087c24 */ /* 0x000fe2000f8e02ff */
[----:B------:R-:W-:Y:S02]  /*f1d0*/  SHF.R.S32.HI R6, RZ, 0x1f, R7 ;  /* 0x0000001fff067819 */ /* 0x000fe40000011407 */
[----:B------:R-:W-:Y:S01]  /*f1e0*/  IADD3.X R5, R5, UR7, R10, P0, !PT ;  /* 0x0000000705057c10 */ /* 0x000fe200087fe40a */
[----:B------:R-:W-:Y:S02]  /*f1f0*/  ULDC.64 UR6, c[0x0][0xb88] ;  /* 0x0002e20000067ab9 */ /* 0x000fe40000000a00 */
[----:B------:R-:W-:-:S02]  /*f200*/  IMAD R6, R6, UR6, RZ ;  /* 0x0000000606067c24 */ /* 0x000fc4000f8e02ff */
[----:B------:R-:W-:-:S04]  /*f210*/  IMAD.WIDE.U32 R4, R7, UR6, R4 ;  /* 0x0000000607047c25 */ /* 0x000fc8000f8e0004 */
[----:B------:R-:W-:Y:S01]  /*f220*/  IMAD R7, R7, UR7, R6 ;  /* 0x0000000707077c24 */ /* 0x000fe2000f8e0206 */
[----:B------:R-:W-:Y:S02]  /*f230*/  ULDC.64 UR6, c[0x0][0xb50] ;  /* 0x0002d40000067ab9 */ /* 0x000fe40000000a00 */
        /* <DEDUP_REMOVED lines=13> */
.L_x_5023:
[----:B------:R-:W1:Y:S01]  /*f310*/  LDC R15, c[0x0][0xbe8] ;  /* 0x0002fa00ff0f7b82 */ /* 0x000e620000000800 */
[----:B------:R-:W-:Y:S01]  /*f320*/  ULDC UR10, c[0x0][0xac8] ;  /* 0x0002b200000a7ab9 */ /* 0x000fe20000000800 */
[----:B------:R-:W-:Y:S01]  /*f330*/  ULDC.64 UR8, c[0x0][0xae8] ;  /* 0x0002ba0000087ab9 */ /* 0x000fe20000000a00 */
[----:B------:R-:W-:Y:S01]  /*f340*/  ISETP.GE.AND P0, PT, R191, UR10, PT ;  /* 0x0000000abf007c0c */ /* 0x000fe2000bf06270 */
[----:B------:R-:W5:Y:S01]  /*f350*/  LD.E.128 R112, desc[UR46][R114.64] ;  /* 0x0000002e72707980 */ /* 0x000f62000c101d00 */
[----:B------:R-:W-:Y:S02]  /*f360*/  ISETP.GE.AND P1, PT, R184, UR10, PT ;  /* 0x0000000ab8007c0c */ /* 0x000fe4000bf26270 */
[----:B0-----:R-:W-:Y:S01]  /*f370*/  SEL R3, RZ, 0xffffffff, P0 ;  /* 0xffffffffff037807 */ /* 0x001fe20000000000 */
[----:B------:R-:W5:Y:S01]  /*f380*/  LD.E.128 R88, desc[UR46][R88.64] ;  /* 0x0000002e58587980 */ /* 0x000f62000c101d00 */
[----:B------:R-:W-:Y:S02]  /*f390*/  ISETP.GE.AND P0, PT, R190, UR10, PT ;  /* 0x0000000abe007c0c */ /* 0x000fe4000bf06270 */
[----:B------:R-:W-:Y:S01]  /*f3a0*/  SEL R0, RZ, 0x1, P1 ;  /* 0x00000001ff007807 */ /* 0x000fe20000800000 */
[----:B------:R-:W-:Y:S01]  /*f3b0*/  IMAD.SHL.U32 R11, R3, 0x2, RZ ;  /* 0x00000002030b7824 */ /* 0x000fe200078e00ff */
[----:B------:R-:W5:Y:S04]  /*f3c0*/  LD.E.128 R84, desc[UR46][R84.64] ;  /* 0x0000002e54547980 */ /* 0x000f68000c101d00 */
[----:B------:R-:W5:Y:S04]  /*f3d0*/  LD.E.128 R80, desc[UR46][R80.64] ;  /* 0x0000002e50507980 */ /* 0x000f68000c101d00 */
[----:B------:R-:W5:Y:S01]  /*f3e0*/  LD.E.128 R76, desc[UR46][R76.64] ;  /* 0x0000002e4c4c7980 */ /* 0x000f62000c101d00 */
[----:B-1----:R-:W-:-:S03]  /*f3f0*/  ISETP.NE.AND P2, PT, R15, 0x1, PT ;  /* 0x000000010f00780c */ /* 0x002fc60003f45270 */
[----:B------:R-:W5:Y:S01]  /*f400*/  LD.E.128 R72, desc[UR46][R72.64] ;  /* 0x0000002e48487980 */ /* 0x000f62000c101d00 */
[----:B------:R-:W-:Y:S02]  /*f410*/  SEL R3, RZ, 0xffffffff, P0 ;  /* 0xffffffffff037807 */ /* 0x000fe40000000000 */
[----:B------:R-:W-:Y:S01]  /*f420*/  LOP3.LUT R0, R11, 0x2, R0, 0xe2, !PT ;  /* 0x000000020b007812 */ /* 0x000fe200078ee200 */
[----:B------:R-:W5:Y:S04]  /*f430*/  LD.E.128 R68, desc[UR46][R68.64] ;  /* 0x0000002e44447980 */ /* 0x000f68000c101d00 */
[----:B------:R-:W5:Y:S02]  /*f440*/  LD.E.128 R64, desc[UR46][R64.64] ;  /* 0x0000002e40407980 */ /* 0x000f64000c101d00 */
[----:B------:R-:W0:Y:S01]  /*f450*/  @P2 LDC R9, c[0x0][0xbec] ;  /* 0x0002fb00ff092b82 */ /* 0x000e220000000800 */
[----:B------:R-:W-:Y:S01]  /*f460*/  IMAD.SHL.U32 R3, R3, 0x4, RZ ;  /* 0x0000000403037824 */ /* 0x000fe200078e00ff */
[----:B------:R-:W-:Y:S01]  /*f470*/  ISETP.GE.AND P0, PT, R189, UR10, PT ;  /* 0x0000000abd007c0c */ /* 0x000fe2000bf06270 */
[----:B------:R-:W5:Y:S04]  /*f480*/  LD.E.128 R60, desc[UR46][R60.64] ;  /* 0x0000002e3c3c7980 */ /* 0x000f68000c101d00 */
[----:B------:R-:W5:Y:S01]  /*f490*/  LD.E.128 R56, desc[UR46][R56.64] ;  /* 0x0000002e38387980 */ /* 0x000f62000c101d00 */
[----:B------:R-:W1:Y:S01]  /*f4a0*/  @P2 LDC R11, c[0x0][0xbf0] ;  /* 0x0002fc00ff0b2b82 */ /* 0x000e620000000800 */
[----:B------:R-:W-:Y:S01]  /*f4b0*/  LOP3.LUT R3, R3, 0x4, R0, 0xe2, !PT ;  /* 0x0000000403037812 */ /* 0x000fe200078ee200 */
[----:B------:R-:W-:Y:S01]  /*f4c0*/  IMAD R0, R210, 0x20, R211 ;  /* 0x00000020d2007824 */ /* 0x000fe200078e02d3 */
[----:B------:R-:W-:Y:S01]  /*f4d0*/  SEL R8, RZ, 0xffffffff, P0 ;  /* 0xffffffffff087807 */ /* 0x000fe20000000000 */
[----:B------:R-:W5:Y:S01]  /*f4e0*/  LD.E.128 R52, desc[UR46][R52.64] ;  /* 0x0000002e34347980 */ /* 0x000f62000c101d00 */
[----:B------:R-:W-:Y:S01]  /*f4f0*/  ISETP.GE.AND P0, PT, R188, UR10, PT ;  /* 0x0000000abc007c0c */ /* 0x000fe2000bf06270 */
[----:B------:R-:W-:Y:S01]  /*f500*/  UIMAD UR5, UR12, UR8, URZ ;  /* 0x000000080c0572a4 */ /* 0x000fe2000f8e023f */
[----:B------:R-:W-:Y:S01]  /*f510*/  VIADD R14, R0, UR40 ;  /* 0x00000028000e7c36 */ /* 0x000fe20008000000 */
[----:B------:R-:W5:Y:S01]  /*f520*/  LD.E.128 R44, desc[UR46][R44.64] ;  /* 0x0000002e2c2c7980 */ /* 0x000f62000c101d00 */
[----:B------:R-:W-:Y:S01]  /*f530*/  SEL R0, RZ, 0xffffffff, P0 ;  /* 0xffffffffff007807 */ /* 0x000fe20000000000 */
[----:B------:R-:W-:Y:S01]  /*f540*/  UIMAD.WIDE.U32 UR6, UR39, UR8, URZ ;  /* 0x00000008270672a5 */ /* 0x000fe2000f8e003f */
[----:B------:R-:W-:Y:S01]  /*f550*/  IMAD.SHL.U32 R8, R8, 0x8, RZ ;  /* 0x0000000808087824 */ /* 0x000fe200078e00ff */
[----:B------:R-:W-:Y:S01]  /*f560*/  UIMAD UR5, UR39, UR9, UR5 ;  /* 0x00000009270572a4 */ /* 0x000fe2000f8e0205 */
[----:B------:R-:W5:Y:S01]  /*f570*/  LD.E.128 R40, desc[UR46][R40.64] ;  /* 0x0000002e28287980 */ /* 0x000f62000c101d00 */
[----:B------:R-:W-:Y:S01]  /*f580*/  IMAD.SHL.U32 R13, R0, 0x10, RZ ;  /* 0x00000010000d7824 */ /* 0x000fe200078e00ff */
[----:B------:R-:W-:Y:S01]  /*f590*/  ULDC.64 UR8, c[0x0][0xaf0] ;  /* 0x0002bc0000087ab9 */ /* 0x000fe20000000a00 */
[----:B0-----:R-:W-:Y:S01]  /*f5a0*/  @P2 IMAD.HI.U32 R0, R14, R9, RZ ;  /* 0x000000090e002227 */ /* 0x001fe200078e00ff */
[----:B------:R-:W-:Y:S01]  /*f5b0*/  UIADD3 UR7, UR7, UR5, URZ ;  /* 0x0000000507077290 */ /* 0x000fe2000fffe03f */
[----:B------:R-:W-:Y:S01]  /*f5c0*/  LOP3.LUT R8, R8, 0x8, R3, 0xe2, !PT ;  /* 0x0000000808087812 */ /* 0x000fe200078ee203 */
[----:B------:R-:W-:Y:S01]  /*f5d0*/  UIMAD UR5, UR13, UR8, URZ ;  /* 0x000000080d0572a4 */ /* 0x000fe2000f8e023f */
[----:B------:R-:W-:Y:S01]  /*f5e0*/  IMAD.MOV.U32 R3, RZ, RZ, R14 ;  /* 0x000000ffff037224 */ /* 0x000fe200078e000e */
[----:B------:R-:W-:Y:S01]  /*f5f0*/  UIMAD.WIDE.U32 UR6, UR42, UR8, UR6 ;  /* 0x000000082a0672a5 */ /* 0x000fe2000f8e0006 */
[----:B------:R-:W5:Y:S01]  /*f600*/  LD.E.128 R36, desc[UR46][R36.64] ;  /* 0x0000002e24247980 */ /* 0x000f62000c101d00 */
[----:B-1----:R-:W-:Y:S01]  /*f610*/  @P2 SHF.R.U32.HI R3, RZ, R11, R0 ;  /* 0x0000000bff032219 */ /* 0x002fe20000011600 */
[----:B------:R-:W-:Y:S01]  /*f620*/  UIMAD UR5, UR42, UR9, UR5 ;  /* 0x000000092a0572a4 */ /* 0x000fe2000f8e0205 */
[----:B------:R-:W-:Y:S01]  /*f630*/  LOP3.LUT R10, R13, 0x10, R8, 0xe2, !PT ;  /* 0x000000100d0a7812 */ /* 0x000fe200078ee208 */
[----:B------:R0:W5:Y:S01]  /*f640*/  LD.E.128 R4, desc[UR46][R20.64] ;  /* 0x0000002e14047980 */ /* 0x000162000c101d00 */
        /* <DEDUP_REMOVED lines=10> */
[----:B------:R-:W-:Y:S01]  /*f6f0*/  @!PT LDS RZ, [RZ] ;  /* 0x00000000fffff984 */ /* 0x000fe20000000800 */
[----:B------:R-:W-:Y:S01]  /*f700*/  @!PT LDS RZ, [RZ] ;  /* 0x00000000fffff984 */ /* 0x000fe20000000800 */
[----:B------:R-:W-:Y:S01]  /*f710*/  @!PT LDS RZ, [RZ] ;  /* 0x00000000fffff984 */ /* 0x000fe20000000800 */
[----:B------:R-:W-:Y:S01]  /*f720*/  @!PT LDS RZ, [RZ] ;  /* 0x00000000fffff984 */ /* 0x000fe20000000800 */
[----:B------:R1:W-:Y:S06]  /*f730*/  MEMBAR.ALL.CTA ;  /* 0x0000000000007992 */ /* 0x0003ec0000008000 */
[----:B-1----:R-:W1:Y:S01]  /*f740*/  FENCE.VIEW.ASYNC.S ;  /* 0x00000000000073c6 */ /* 0x002e620000000000 */
[----:B------:R-:W-:Y:S01]  /*f750*/  IMAD R11, R15, R13, R14 ;  /* 0x0000000d0f0b7224 */ /* 0x000fe200078e020e */
[----:B------:R-:W-:Y:S01]  /*f760*/  ISETP.GE.AND P0, PT, R214, UR10, PT ;  /* 0x0000000ad6007c0c */ /* 0x000fe2000bf06270 */
[----:B------:R-:W-:Y:S01]  /*f770*/  IMAD.U32 R9, RZ, RZ, UR5 ;  /* 0x00000005ff097e24 */ /* 0x000fe2000f8e00ff */
[----:B------:R-:W-:Y:S01]  /*f780*/  ULDC UR8, c[0x0][0xa88] ;  /* 0x0002a20000087ab9 */ /* 0x000fe20000000800 */
[----:B0-----:R-:W-:Y:S01]  /*f790*/  IMAD.SHL.U32 R21, R0, 0x20, RZ ;  /* 0x0000002000157824 */ /* 0x001fe200078e00ff */
[----:B------:R-:W-:Y:S01]  /*f7a0*/  SHF.R.S32.HI R0, RZ, 0x1f, R11 ;  /* 0x0000001fff007819 */ /* 0x000fe2000001140b */
[C---:B------:R-:W-:Y:S01]  /*f7b0*/  IMAD R13, R3.reuse, UR7, R12 ;  /* 0x00000007030d7c24 */ /* 0x040fe2000f8e020c */
[----:B------:R-:W-:Y:S01]  /*f7c0*/  UIADD3 UR5, UR43, 0x28c20, URZ ;  /* 0x00028c202b057890 */ /* 0x000fe2000fffe03f */
[----:B------:R-:W-:Y:S01]  /*f7d0*/  IMAD.WIDE.U32 R8, R3, UR6, R8 ;  /* 0x0000000603087c25 */ /* 0x000fe2000f8e0008 */
[----:B------:R-:W-:Y:S01]  /*f7e0*/  ULDC.64 UR6, c[0x0][0xad8] ;  /* 0x0002b60000067ab9 */ /* 0x000fe20000000a00 */
[----:B------:R-:W-:Y:S01]  /*f7f0*/  SEL R3, RZ, 0x40, P0 ;  /* 0x00000040ff037807 */ /* 0x000fe20000000000 */
[----:B------:R-:W-:Y:S01]  /*f800*/  UPRMT UR5, URZ, 0x654, UR5 ;  /* 0x000006543f057896 */ /* 0x000fe20008000005 */
[----:B------:R-:W-:Y:S01]  /*f810*/  IMAD.IADD R9, R9, 0x1, R13 ;  /* 0x0000000109097824 */ /* 0x000fe200078e020d */
[----:B------:R-:W-:Y:S01]  /*f820*/  ISETP.GE.AND P0, PT, R213, UR10, PT ;  /* 0x0000000ad5007c0c */ /* 0x000fe2000bf06270 */
[----:B------:R-:W-:Y:S01]  /*f830*/  IMAD R0, R0, UR6, RZ ;  /* 0x0000000600007c24 */ /* 0x000fe2000f8e02ff */
[----:B------:R-:W-:Y:S01]  /*f840*/  LOP3.LUT R10, R21, 0x20, R10, 0xe2, !PT ;  /* 0x00000020150a7812 */ /* 0x000fe200078ee20a */
[----:B------:R-:W-:Y:S01]  /*f850*/  VIADD R28, R211, UR40 ;  /* 0x00000028d31c7c36 */ /* 0x000fe20008000000 */
[----:B------:R-:W-:Y:S01]  /*f860*/  BSSY B1, `(.L_x_5024) ;  /* 0x000002f000017945 */ /* 0x000fe20003800000 */
[----:B------:R-:W-:Y:S01]  /*f870*/  IMAD R29, R15, UR8, RZ ;  /* 0x000000080f1d7c24 */ /* 0x000fe2000f8e02ff */
[----:B------:R-:W-:Y:S01]  /*f880*/  LOP3.LUT R3, R10, R3, RZ, 0xfc, !PT ;  /* 0x000000030a037212 */ /* 0x000fe200078efcff */
[C---:B------:R-:W-:Y:S01]  /*f890*/  IMAD R13, R11.reuse, UR7, R0 ;  /* 0x000000070b0d7c24 */ /* 0x040fe2000f8e0200 */
[----:B------:R-:W-:Y:S01]  /*f8a0*/  SEL R0, RZ, 0x80, P0 ;  /* 0x00000080ff007807 */ /* 0x000fe20000000000 */
[----:B------:R-:W-:Y:S01]  /*f8b0*/  IMAD.WIDE.U32 R8, R11, UR6, R8 ;  /* 0x000000060b087c25 */ /* 0x000fe2000f8e0008 */
[----:B------:R-:W-:Y:S01]  /*f8c0*/  ISETP.GE.AND P0, PT, R28, R29, PT ;  /* 0x0000001d1c00720c */ /* 0x000fe20003f06270 */
[----:B------:R-:W-:Y:S01]  /*f8d0*/  ULDC.64 UR6, c[0x0][0xa80] ;  /* 0x0002a00000067ab9 */ /* 0x000fe20000000a00 */
[----:B-1----:R-:W-:Y:S01]  /*f8e0*/  SYNCS.ARRIVE.TRANS64.RED.A1T0 RZ, [UR5], RZ ;  /* 0x000000ffffff79a7 */ /* 0x002fe20008100405 */
[----:B------:R-:W-:Y:S01]  /*f8f0*/  IMAD.IADD R9, R9, 0x1, R13 ;  /* 0x0000000109097824 */ /* 0x000fe200078e020d */
[----:B------:R-:W-:-:S02]  /*f900*/  LEA R26, P1, R8, UR6, 0x1 ;  /* 0x00000006081a7c11 */ /* 0x000fc4000f8208ff */
[----:B------:R-:W-:Y:S02]  /*f910*/  LOP3.LUT R0, R3, R0, RZ, 0xfc, !PT ;  /* 0x0000000003007212 */ /* 0x000fe400078efcff */
        /* <DEDUP_REMOVED lines=35> */
.L_x_5025:
[----:B------:R-:W-:Y:S05]  /*fb50*/  BSYNC B1 ;  /* 0x0000000000017941 */ /* 0x000fea0003800000 */
.L_x_5024:
[----:B---3-5:R-:W-:Y:S01]  /*fb60*/  VIADD R4, R28, 0x20 ;  /* 0x000000201c047836 */ /* 0x028fe20000000000 */
        /* <DEDUP_REMOVED lines=20> */
[-C--:B------:R-:W-:Y:S02]  /*fcb0*/  @!P2 LEA.HI.X R13, R189, R7.reuse, R221, 0x1, P5 ;  /* 0x00000007bd0da211 */ /* 0x080fe400028f0cdd */
[CC--:B------:R-:W-:Y:S02]  /*fcc0*/  @!P0 LEA R14, P3, R187.reuse, R6.reuse, 0x1 ;  /* 0x00000006bb0e8211 */ /* 0x0c0fe400078608ff */
[-C--:B0-----:R-:W-:Y:S01]  /*fcd0*/  @!P1 LEA R4, P6, R188, R6.reuse, 0x1 ;  /* 0x00000006bc049211 */ /* 0x081fe200078c08ff */
[----:B------:R4:W-:Y:S01]  /*fce0*/  @!P2 ST.E.128 desc[UR46][R12.64], R64 ;  /* 0x000000400c00a985 */ /* 0x0009e2000c101d2e */
[----:B------:R-:W-:Y:S02]  /*fcf0*/  @P4 LEA R20, P5, R214, R6, 0x1 ;  /* 0x00000006d6144211 */ /* 0x000fe400078a08ff */
[-C--:B------:R-:W-:Y:S02]  /*fd00*/  @!P1 LEA.HI.X R5, R188, R7.reuse, R220, 0x1, P6 ;  /* 0x00000007bc059211 */ /* 0x080fe400030f0cdc */
[----:B------:R-:W-:-:S02]  /*fd10*/  @!P0 LEA.HI.X R15, R187, R7, R219, 0x1, P3 ;  /* 0x00000007bb0f8211 */ /* 0x000fc400018f0cdb */
        /* <DEDUP_REMOVED lines=10> */
.L_x_5022:
[----:B------:R-:W0:Y:S01]  /*fdc0*/  LDC R10, c[0x0][0xbe8] ;  /* 0x0002fa00ff0a7b82 */ /* 0x000e220000000800 */
[----:B------:R-:W-:Y:S01]  /*fdd0*/  ISETP.GE.AND P2, PT, R216, 0x40, PT ;  /* 0x00000040d800780c */ /* 0x000fe20003f46270 */
[----:B------:R-:W-:Y:S01]  /*fde0*/  ULDC UR12, c[0x0][0xac8] ;  /* 0x0002b200000c7ab9 */ /* 0x000fe20000000800 */
[----:B------:R-:W-:Y:S01]  /*fdf0*/  IMAD R0, R210, 0x20, R211 ;  /* 0x00000020d2007824 */ /* 0x000fe200078e02d3 */
[----:B------:R-:W-:Y:S01]  /*fe00*/  ISETP.GE.AND P4, PT, R184, UR12, PT ;  /* 0x0000000cb8007c0c */ /* 0x000fe2000bf86270 */
[----:B------:R-:W-:Y:S01]  /*fe10*/  USHF.R.S32.HI UR8, URZ, 0x1f, UR39 ;  /* 0x0000001f3f087899 */ /* 0x000fe20008011427 */
[----:B------:R-:W-:Y:S01]  /*fe20*/  ISETP.GE.AND P3, PT, R191, UR12, PT ;  /* 0x0000000cbf007c0c */ /* 0x000fe2000bf66270 */
[----:B------:R-:W-:Y:S01]  /*fe30*/  USHF.R.S32.HI UR9, URZ, 0x1f, UR42 ;  /* 0x0000001f3f097899 */ /* 0x000fe2000801142a */
[----:B------:R-:W-:Y:S01]  /*fe40*/  BSSY B1, `(.L_x_5027) ;  /* 0x0000031000017945 */ /* 0x000fe20003800000 */
[----:B------:R-:W-:Y:S01]  /*fe50*/  ISETP.GE.AND P1, PT, R190, UR12, PT ;  /* 0x0000000cbe007c0c */ /* 0x000fe2000bf26270 */
[----:B------:R-:W-:Y:S01]  /*fe60*/  VIADD R8, R0, UR40 ;  /* 0x0000002800087c36 */ /* 0x000fe20008000000 */
[----:B------:R-:W-:-:S02]  /*fe70*/  SEL R12, RZ, 0x1, P4 ;  /* 0x00000001ff0c7807 */ /* 0x000fc40002000000 */
[----:B------:R-:W-:Y:S02]  /*fe80*/  SEL R13, RZ, 0xffffffff, P3 ;  /* 0xffffffffff0d7807 */ /* 0x000fe40001800000 */
        /* <DEDUP_REMOVED lines=14> */
[----:B------:R-:W-:Y:S01]  /*ff70*/  IMAD.MOV.U32 R4, RZ, RZ, R6 ;  /* 0x000000ffff047224 */ /* 0x000fe200078e0006 */
[----:B------:R-:W-:Y:S02]  /*ff80*/  UIMAD UR5, UR8, UR10, URZ ;  /* 0x0000000a080572a4 */ /* 0x000fe4000f8e023f */
[----:B------:R-:W-:Y:S02]  /*ff90*/  UIMAD.WIDE.U32 UR6, UR39, UR10, URZ ;  /* 0x0000000a270672a5 */ /* 0x000fe4000f8e003f */
[----:B------:R-:W-:-:S03]  /*ffa0*/  UIMAD UR5, UR39, UR11, UR5 ;  /* 0x0000000b270572a4 */ /* 0x000fc6000f8e0205 */
[----:B------:R-:W-:Y:S01]  /*ffb0*/  ULDC.64 UR10, c[0x0][0xb98] ;  /* 0x0002e600000a7ab9 */ /* 0x000fe20000000a00 */
[----:B------:R-:W-:Y:S02]  /*ffc0*/  UIADD3 UR7, UR7, UR5, URZ ;  /* 0x0000000507077290 */ /* 0x000fe4000fffe03f */
[----:B------:R-:W2:Y:S01]  /*ffd0*/  @P2 LDC R3, c[0x0][0xbec] ;  /* 0x0002fb00ff032b82 */ /* 0x000ea20000000800 */
[----:B------:R-:W-:Y:S02]  /*ffe0*/  UIMAD UR5, UR9, UR10, URZ ;  /* 0x0000000a090572a4 */ /* 0x000fe4000f8e023f */
[----:B------:R-:W-:Y:S02]  /*fff0*/  UIMAD.WIDE.U32 UR6, UR42, UR10, UR6 ;  /* 0x0000000a2a0672a5 */ /* 0x000fe4000f8e0006 */
[----:B------:R-:W-:-:S03]  /*10000*/  UIMAD UR5, UR42, UR11, UR5 ;  /* 0x0000000b2a0572a4 */ /* 0x000fc6000f8e0205 */
[----:B------:R-:W3:Y:S01]  /*10010*/  @P2 LDC R7, c[0x0][0xbf0] ;  /* 0x0002fc00ff072b82 */ /* 0x000ee20000000800 */
        /* <DEDUP_REMOVED lines=19> */
.L_x_5028:
[----:B------:R-:W-:Y:S05]  /*10150*/  BSYNC B1 ;  /* 0x0000000000017941 */ /* 0x000fea0003800000 */
.L_x_5027:
[----:B------:R-:W-:Y:S01]  /*10160*/  SEL R0, RZ, 0xffffffff, P1 ;  /* 0xffffffffff007807 */ /* 0x000fe20000800000 */
[----:B------:R-:W-:Y:S01]  /*10170*/  ULDC.64 UR10, c[0x0][0xae8] ;  /* 0x0002ba00000a7ab9 */ /* 0x000fe20000000a00 */
[----:B------:R-:W-:Y:S01]  /*10180*/  IMAD.SHL.U32 R13, R13, 0x2, RZ ;  /* 0x000000020d0d7824 */ /* 0x000fe200078e00ff */
[----:B------:R-:W-:Y:S01]  /*10190*/  UIMAD UR5, UR8, UR10, URZ ;  /* 0x0000000a080572a4 */ /* 0x000fe2000f8e023f */
[----:B------:R-:W-:Y:S01]  /*101a0*/  ISETP.GE.AND P1, PT, R189, UR12, PT ;  /* 0x0000000cbd007c0c */ /* 0x000fe2000bf26270 */
[----:B------:R-:W-:Y:S01]  /*101b0*/  IMAD.SHL.U32 R5, R0, 0x4, RZ ;  /* 0x0000000400057824 */ /* 0x000fe200078e00ff */
[----:B------:R-:W-:Y:S01]  /*101c0*/  UIMAD.WIDE.U32 UR6, UR39, UR10, URZ ;  /* 0x0000000a270672a5 */ /* 0x000fe2000f8e003f */
[----:B0-----:R-:W-:Y:S01]  /*101d0*/  @P0 IMAD.HI.U32 R0, R8, R9, RZ ;  /* 0x0000000908000227 */ /* 0x001fe200078e00ff */
[----:B------:R-:W-:Y:S01]  /*101e0*/  UIMAD UR5, UR39, UR11, UR5 ;  /* 0x0000000b270572a4 */ /* 0x000fe2000f8e0205 */
[----:B------:R-:W-:Y:S01]  /*101f0*/  LOP3.LUT R12, R13, 0x2, R12, 0xe2, !PT ;  /* 0x000000020d0c7812 */ /* 0x000fe200078ee20c */
[----:B------:R-:W-:Y:S01]  /*10200*/  BSSY B1, `(.L_x_5029) ;  /* 0x0000055000017945 */ /* 0x000fe20003800000 */
[----:B--2---:R-:W-:Y:S01]  /*10210*/  IMAD.MOV.U32 R3, RZ, RZ, R8 ;  /* 0x000000ffff037224 */ /* 0x004fe200078e0008 */
[----:B-1----:R-:W-:Y:S01]  /*10220*/  @P0 SHF.R.U32.HI R3, RZ, R11, R0 ;  /* 0x0000000bff030219 */ /* 0x002fe20000011600 */
[----:B------:R-:W-:Y:S01]  /*10230*/  ULDC.64 UR10, c[0x0][0xaf0] ;  /* 0x0002bc00000a7ab9 */ /* 0x000fe20000000a00 */
[----:B------:R-:W-:Y:S01]  /*10240*/  SEL R0, RZ, 0xffffffff, P1 ;  /* 0xffffffffff007807 */ /* 0x000fe20000800000 */
[----:B------:R-:W-:Y:S01]  /*10250*/  UIADD3 UR7, UR7, UR5, URZ ;  /* 0x0000000507077290 */ /* 0x000fe2000fffe03f */
[----:B------:R-:W-:Y:S01]  /*10260*/  LOP3.LUT R12, R5, 0x4, R12, 0xe2, !PT ;  /* 0x00000004050c7812 */ /* 0x000fe200078ee20c */
[----:B------:R-:W-:Y:S01]  /*10270*/  UIMAD UR5, UR9, UR10, URZ ;  /* 0x0000000a090572a4 */ /* 0x000fe2000f8e023f */
[----:B------:R-:W-:Y:S01]  /*10280*/  ISETP.GE.AND P1, PT, R188, UR12, PT ;  /* 0x0000000cbc007c0c */ /* 0x000fe2000bf26270 */
[----:B------:R-:W-:Y:S01]  /*10290*/  UIMAD.WIDE.U32 UR6, UR42, UR10, UR6 ;  /* 0x0000000a2a0672a5 */ /* 0x000fe2000f8e0006 */
[----:B------:R-:W-:Y:S01]  /*102a0*/  IMAD.SHL.U32 R5, R0, 0x8, RZ ;  /* 0x0000000800057824 */ /* 0x000fe200078e00ff */
[----:B------:R-:W-:Y:S01]  /*102b0*/  UIMAD UR5, UR42, UR11, UR5 ;  /* 0x0000000b2a0572a4 */ /* 0x000fe2000f8e0205 */
[--C-:B------:R-:W-:Y:S01]  /*102c0*/  SHF.R.S32.HI R0, RZ, 0x1f, R3.reuse ;  /* 0x0000001fff007819 */ /* 0x100fe20000011403 */
[----:B------:R-:W-:Y:S01]  /*102d0*/  IMAD.MOV R7, RZ, RZ, -R3 ;  /* 0x000000ffff077224 */ /* 0x000fe200078e0a03 */
[----:B------:R-:W-:Y:S01]  /*102e0*/  ISETP.GE.AND P0, PT, R187, UR12, PT ;  /* 0x0000000cbb007c0c */ /* 0x000fe2000bf06270 */
[----:B------:R-:W-:Y:S01]  /*102f0*/  UIADD3 UR5, UR7, UR5, URZ ;  /* 0x0000000507057290 */ /* 0x000fe2000fffe03f */
[----:B------:R-:W-:Y:S01]  /*10300*/  LOP3.LUT R12, R5, 0x8, R12, 0xe2, !PT ;  /* 0x00000008050c7812 */ /* 0x000fe200078ee20c */
[----:B------:R-:W-:Y:S01]  /*10310*/  IMAD.U32 R4, RZ, RZ, UR6 ;  /* 0x00000006ff047e24 */ /* 0x000fe2000f8e00ff */
[----:B------:R-:W-:Y:S01]  /*10320*/  SEL R6, RZ, 0xffffffff, P1 ;  /* 0xffffffffff067807 */ /* 0x000fe20000800000 */
[----:B------:R-:W-:Y:S01]  /*10330*/  IMAD.U32 R5, RZ, RZ, UR7 ;  /* 0x00000007ff057e24 */ /* 0x000fe2000f8e00ff */
[----:B------:R-:W-:Y:S01]  /*10340*/  ULDC.64 UR6, c[0x0][0xae0] ;  /* 0x0002b80000067ab9 */ /* 0x000fe20000000a00 */
[----:B------:R-:W-:Y:S01]  /*10350*/  IMAD R7, R10, R7, R8 ;  /* 0x000000070a077224 */ /* 0x000fe200078e0208 */
[----:B------:R-:W-:Y:S01]  /*10360*/  SEL R8, RZ, 0xffffffff, P0 ;  /* 0xffffffffff087807 */ /* 0x000fe20000000000 */
[----:B------:R-:W-:Y:S01]  /*10370*/  IMAD R0, R0, UR6, RZ ;  /* 0x0000000600007c24 */ /* 0x000fe2000f8e02ff */
[----:B------:R-:W-:Y:S01]  /*10380*/  ISETP.GE.AND P0, PT, R214, UR12, PT ;  /* 0x0000000cd6007c0c */ /* 0x000fe2000bf06270 */
[----:B------:R-:W-:Y:S01]  /*10390*/  IMAD.U32 R5, RZ, RZ, UR5 ;  /* 0x00000005ff057e24 */ /* 0x000fe2000f8e00ff */
[----:B------:R-:W-:Y:S01]  /*103a0*/  ULDC UR5, c[0x0][0xa88] ;  /* 0x0002a20000057ab9 */ /* 0x000fe20000000800 */
[----:B------:R-:W-:Y:S01]  /*103b0*/  IMAD.SHL.U32 R11, R6, 0x10, RZ ;  /* 0x00000010060b7824 */ /* 0x000fe200078e00ff */
[----:B------:R-:W-:Y:S01]  /*103c0*/  ISETP.GE.AND P2, PT, R213, UR12, PT ;  /* 0x0000000cd5007c0c */ /* 0x000fe2000bf46270 */
[C---:B------:R-:W-:Y:S01]  /*103d0*/  IMAD R9, R3.reuse, UR7, R0 ;  /* 0x0000000703097c24 */ /* 0x040fe2000f8e0200 */
[----:B------:R-:W-:Y:S01]  /*103e0*/  SHF.R.S32.HI R0, RZ, 0x1f, R7 ;  /* 0x0000001fff007819 */ /* 0x000fe20000011407 */
[----:B------:R-:W-:Y:S01]  /*103f0*/  IMAD.WIDE.U32 R4, R3, UR6, R4 ;  /* 0x0000000603047c25 */ /* 0x000fe2000f8e0004 */
[----:B------:R-:W-:Y:S01]  /*10400*/  ULDC.64 UR6, c[0x0][0xad8] ;  /* 0x0002b60000067ab9 */ /* 0x000fe20000000a00 */
[----:B------:R-:W-:-:S02]  /*10410*/  LOP3.LUT R12, R11, 0x10, R12, 0xe2, !PT ;  /* 0x000000100b0c7812 */ /* 0x000fc400078ee20c */
[----:B------:R-:W-:Y:S02]  /*10420*/  IMAD.SHL.U32 R3, R8, 0x20, RZ ;  /* 0x0000002008037824 */ /* 0x000fe400078e00ff */
[----:B------:R-:W-:Y:S02]  /*10430*/  IMAD R0, R0, UR6, RZ ;  /* 0x0000000600007c24 */ /* 0x000fe4000f8e02ff */
[----:B------:R-:W-:Y:S01]  /*10440*/  IMAD.IADD R5, R5, 0x1, R9 ;  /* 0x0000000105057824 */ /* 0x000fe200078e0209 */
[----:B------:R-:W-:Y:S01]  /*10450*/  LOP3.LUT R12, R3, 0x20, R12, 0xe2, !PT ;  /* 0x00000020030c7812 */ /* 0x000fe200078ee20c */
[----:B------:R-:W-:Y:S02]  /*10460*/  VIADD R26, R211, UR40 ;  /* 0x00000028d31a7c36 */ /* 0x000fe40008000000 */
[----:B------:R-:W-:Y:S02]  /*10470*/  IMAD R25, R10, UR5, RZ ;  /* 0x000000050a197c24 */ /* 0x000fe4000f8e02ff */
[C---:B------:R-:W-:Y:S01]  /*10480*/  IMAD R3, R7.reuse, UR7, R0 ;  /* 0x0000000707037c24 */ /* 0x040fe2000f8e0200 */
[----:B------:R-:W-:Y:S01]  /*10490*/  SEL R0, RZ, 0x80, P2 ;  /* 0x00000080ff007807 */ /* 0x000fe20001000000 */
[----:B------:R-:W-:Y:S01]  /*104a0*/  IMAD.WIDE.U32 R4, R7, UR6, R4 ;  /* 0x0000000607047c25 */ /* 0x000fe2000f8e0004 */
[----:B------:R-:W-:Y:S01]  /*104b0*/  SEL R7, RZ, 0x40, P0 ;  /* 0x00000040ff077807 */ /* 0x000fe20000000000 */
[----:B------:R-:W-:Y:S01]  /*104c0*/  ULDC.64 UR6, c[0x0][0xa80] ;  /* 0x0002a00000067ab9 */ /* 0x000fe20000000a00 */
[----:B------:R-:W-:Y:S01]  /*104d0*/  ISETP.GE.AND P0, PT, R26, R25, PT ;  /* 0x000000191a00720c */ /* 0x000fe20003f06270 */
[----:B------:R-:W-:Y:S01]  /*104e0*/  IMAD.IADD R3, R5, 0x1, R3 ;  /* 0x0000000105037824 */ /* 0x000fe200078e0203 */
[----:B------:R-:W-:-:S02]  /*104f0*/  LEA R20, P1, R4, UR6, 0x1 ;  /* 0x0000000604147c11 */ /* 0x000fc4000f8208ff */
[----:B------:R-:W-:Y:S02]  /*10500*/  LOP3.LUT R21, R12, R7, RZ, 0xfc, !PT ;  /* 0x000000070c157212 */ /* 0x000fe400078efcff */
[----:B------:R-:W-:Y:S01]  /*10510*/  LEA.HI.X R3, R4, UR7, R3, 0x1, P1 ;  /* 0x0000000704037c11 */ /* 0x000fe200088f0c03 */
[----:B------:R0:W1:Y:S01]  /*10520*/  SHFL.IDX PT, R6, R20, RZ, 0x181f ;  /* 0x00181fff14067589 */ /* 0x00006200000e0000 */
[----:B------:R-:W-:-:S03]  /*10530*/  LOP3.LUT R24, R21, R0, RZ, 0xfc, !PT ;  /* 0x0000000015187212 */ /* 0x000fc600078efcff */
        /* <DEDUP_REMOVED lines=33> */
.L_x_5030:
[----:B------:R-:W-:Y:S05]  /*10750*/  BSYNC B1 ;  /* 0x0000000000017941 */ /* 0x000fea0003800000 */
.L_x_5029:
        /* <DEDUP_REMOVED lines=26> */
[-C--:B0-----:R-:W-:Y:S02]  /*10900*/  @P1 LEA R20, P4, R214, R6.reuse, 0x1 ;  /* 0x00000006d6141211 */ /* 0x081fe400078808ff */
        /* <DEDUP_REMOVED lines=9> */
.L_x_5026:
[----:B------:R-:W-:Y:S05]  /*109a0*/  BSYNC B0 ;  /* 0x0000000000007941 */ /* 0x000fea0003800000 */
.L_x_5021:
[----:B------:R-:W-:Y:S02]  /*109b0*/  ULDC UR5, c[0x0][0xc38] ;  /* 0x00030e0000057ab9 */ /* 0x000fe40000000800 */
[----:B------:R-:W-:-:S06]  /*109c0*/  UISETP.GE.AND UP0, UPT, UR4, UR5, UPT ;  /* 0x000000050400728c */ /* 0x000fcc000bf06270 */
[----:B------:R-:W-:-:S13]  /*109d0*/  PLOP3.LUT P0, PT, PT, PT, UP0, 0x80, 0x0 ;  /* 0x000000000000781c */ /* 0x000fda0003f0f008 */
[----:B------:R-:W-:Y:S05]  /*109e0*/  @!P0 BRA `(.L_x_5031) ;  /* 0xffffff0400848947 */ /* 0x000fea000383ffff */
[----:B------:R-:W-:Y:S05]  /*109f0*/  EXIT ;  /* 0x000000000000794d */ /* 0x000fea0003800000 */
.L_x_4925:
[----:B------:R-:W-:-:S08]  /*10a00*/  NOP ;  /* 0x0000000000007918 */ /* 0x000fd00000000000 */
[----:B------:R-:W0:-:S00]  /*10a10*/  USETMAXREG.DEALLOC.CTAPOOL 0x18 ;  /* 0x00000018000079c8 */ /* 0x000e0000080e0500 */
        /* <DEDUP_REMOVED lines=12> */
[----:B------:R1:W-:Y:S07]  /*10ae0*/  STL [R1], R2 ;  /* 0x0000000201007387 */ /* 0x0003ee0000100800 */
[----:B------:R-:W-:Y:S05]  /*10af0*/  @P0 BRA `(.L_x_5032) ;  /* 0x0000005000d80947 */ /* 0x000fea0003800000 */
[----:B------:R-:W0:Y:S01]  /*10b00*/  S2UR UR5, SR_CgaCtaId ;  /* 0x00000000000579c3 */ /* 0x000e220000008800 */
[C---:B-1----:R-:W-:Y:S01]  /*10b10*/  IMAD.SHL.U32 R2, R0.reuse, 0x8, RZ ;  /* 0x0000000800027824 */ /* 0x042fe200078e00ff */
[----:B------:R-:W-:Y:S01]  /*10b20*/  LOP3.LUT R5, R0, 0x7f, RZ, 0xc0, !PT ;  /* 0x0000007f00057812 */ /* 0x000fe200078ec0ff */
[----:B------:R-:W-:Y:S01]  /*10b30*/  UMOV UR4, 0x400 ;  /* 0x0000040000047882 */ /* 0x000fe20000000000 */
[----:B------:R-:W-:Y:S01]  /*10b40*/  IMAD.MOV.U32 R18, RZ, RZ, RZ ;  /* 0x000000ffff127224 */ /* 0x000fe200078e00ff */
[----:B------:R-:W-:Y:S01]  /*10b50*/  ULDC UR42, c[0x0][0xc] ;  /* 0x00000300002a7ab9 */ /* 0x000fe20000000800 */
[----:B------:R-:W-:Y:S01]  /*10b60*/  LOP3.LUT R3, R2, 0x1f8, RZ, 0xc0, !PT ;  /* 0x000001f802037812 */ /* 0x000fe200078ec0ff */
[----:B------:R-:W-:Y:S01]  /*10b70*/  IMAD.U32 R2, RZ, RZ, UR6 ;  /* 0x00000006ff027e24 */ /* 0x000fe2000f8e00ff */
[----:B------:R-:W-:Y:S02]  /*10b80*/  ULDC.64 UR44, c[0x0][0x198] ;  /* 0x00006600002c7ab9 */ /* 0x000fe40000000a00 */
[----:B------:R-:W-:Y:S01]  /*10b90*/  LOP3.LUT R4, R3, 0x38, R0, 0x78, !PT ;  /* 0x0000003803047812 */ /* 0x000fe200078e7800 */
[----:B------:R-:W-:Y:S01]  /*10ba0*/  IMAD.SHL.U32 R3, R5, 0x8, RZ ;  /* 0x0000000805037824 */ /* 0x000fe200078e00ff */
[----:B------:R-:W-:-:S04]  /*10bb0*/  SHF.R.U32.HI R5, RZ, 0x3, R5 ;  /* 0x00000003ff057819 */ /* 0x000fc80000011605 */
[----:B------:R-:W-:Y:S01]  /*10bc0*/  LOP3.LUT R4, R4, 0x200, R3, 0xf8, !PT ;  /* 0x0000020004047812 */ /* 0x000fe200078ef803 */
[----:B------:R-:W-:-:S05]  /*10bd0*/  IMAD.SHL.U32 R3, R0, 0x10, RZ ;  /* 0x0000001000037824 */ /* 0x000fca00078e00ff */
[----:B------:R-:W-:Y:S01]  /*10be0*/  LOP3.LUT R0, R5, 0x70, R3, 0xf8, !PT ;  /* 0x0000007005007812 */ /* 0x000fe200078ef803 */
[----:B------:R-:W-:Y:S01]  /*10bf0*/  IMAD.MOV.U32 R0, RZ, RZ, 0x1 ;  /* 0x00000001ff007424 */ /* 0x000fe200078e00ff */
[----:B0-----:R-:W-:-:S06]  /*10c00*/  ULEA UR4, UR5, UR4, 0x18 ;  /* 0x0000000405047291 */ /* 0x001fcc000f8ec03f */
[----:B------:R-:W-:-:S04]  /*10c10*/  IMAD.U32 R17, RZ, RZ, UR4 ;  /* 0x00000004ff117e24 */ /* 0x000fc8000f8e00ff */
[----:B------:R-:W-:-:S05]  /*10c20*/  IMAD R3, R4, 0x2, R17 ;  /* 0x0000000204037824 */ /* 0x000fca00078e0211 */
[----:B------:R0:W-:Y:S04]  /*10c30*/  STL [R1+0x1c], R3 ;  /* 0x00001c0301007387 */ /* 0x0001e80000100800 */
[----:B------:R0:W-:Y:S04]  /*10c40*/  STL [R1+0x10], R2 ;  /* 0x0000100201007387 */ /* 0x0001e80000100800 */
[----:B------:R0:W-:Y:S04]  /*10c50*/  STL [R1+0x18], RZ ;  /* 0x000018ff01007387 */ /* 0x0001e80000100800 */
[----:B------:R0:W-:Y:S02]  /*10c60*/  STL [R1], R0 ;  /* 0x0000000001007387 */ /* 0x0001e40000100800 */
.L_x_5144:
[----:B0-2---:R-:W2:Y:S01]  /*10c70*/  LDL R0, [R1+0x10] ;  /* 0x0000100001007983 */ /* 0x005ea20000100800 */
        /* <DEDUP_REMOVED lines=13> */
[----:B-1----:R-:W-:Y:S05]  /*10d50*/  @!P0 BRA `(.L_x_5033) ;  /* 0x0000000000208947 */ /* 0x002fea0003800000 */
        /* <DEDUP_REMOVED lines=8> */
.L_x_5033:
[----:B------:R-:W-:Y:S01]  /*10de0*/  ULDC UR9, c[0x0][0xc54] ;  /* 0x0003150000097ab9 */ /* 0x000fe20000000800 */
[----:B------:R-:W-:Y:S01]  /*10df0*/  UMOV UR6, UR8 ;  /* 0x0000000800067c82 */ /* 0x000fe20008000000 */
[----:B------:R-:W-:-:S11]  /*10e00*/  UISETP.NE.AND UP0, UPT, UR9, 0x1, UPT ;  /* 0x000000010900788c */ /* 0x000fd6000bf05270 */
[----:B------:R-:W-:Y:S02]  /*10e10*/  @UP0 ULDC.64 UR10, c[0x0][0xc58] ;  /* 0x00031600000a0ab9 */ /* 0x000fe40000000a00 */
[----:B------:R-:W-:-:S04]  /*10e20*/  UIMAD.WIDE.U32 UR4, UR8, UR10, URZ ;  /* 0x0000000a080472a5 */ /* 0x000fc8000f8e003f */
[----:B------:R-:W-:-:S04]  /*10e30*/  @UP0 USHF.R.U32.HI UR6, URZ, UR11, UR5 ;  /* 0x0000000b3f060299 */ /* 0x000fc80008011605 */
[----:B------:R-:W-:-:S12]  /*10e40*/  UIMAD UR4, UR6, UR9, URZ ;  /* 0x00000009060472a4 */ /* 0x000fd8000f8e023f */
.L_x_5034:
        /* <DEDUP_REMOVED lines=48> */
.L_x_5036:
[----:B------:R-:W-:-:S11]  /*11150*/  UISETP.NE.AND UP0, UPT, UR5, 0x1, UPT ;  /* 0x000000010500788c */ /* 0x000fd6000bf05270 */
[----:B------:R-:W-:Y:S02]  /*11160*/  @UP0 ULDC.64 UR12, c[0x0][0x9e8] ;  /* 0x00027a00000c0ab9 */ /* 0x000fe40000000a00 */
[----:B------:R-:W-:-:S04]  /*11170*/  UIMAD.WIDE.U32 UR8, UR10, UR12, URZ ;  /* 0x0000000c0a0872a5 */ /* 0x000fc8000f8e003f */
[----:B------:R-:W-:-:S12]  /*11180*/  @UP0 USHF.R.U32.HI UR10, URZ, UR13, UR9 ;  /* 0x0000000d3f0a0299 */ /* 0x000fd80008011609 */
.L_x_5037:
[----:B------:R-:W-:-:S04]  /*11190*/  UIMAD UR10, UR10, UR5, UR5 ;  /* 0x000000050a0a72a4 */ /* 0x000fc8000f8e0205 */
[----:B------:R-:W-:-:S04]  /*111a0*/  UISETP.LT.AND UP0, UPT, UR4, UR10, UPT ;  /* 0x0000000a0400728c */ /* 0x000fc8000bf01270 */
[----:B------:R-:W-:-:S12]  /*111b0*/  USEL UR4, UR4, UR10, UP0 ;  /* 0x0000000a04047287 */ /* 0x000fd80008000000 */
.L_x_5035:
[----:B------:R-:W-:Y:S02]  /*111c0*/  UIMAD UR12, UR15, UR7, 0x3f ;  /* 0x0000003f0f0c74a4 */ /* 0x000fe4000f8e0207 */
[----:B------:R-:W-:Y:S02]  /*111d0*/  UIADD3 UR4, UR4, 0x3f, URZ ;  /* 0x0000003f04047890 */ /* 0x000fe4000fffe03f */
[----:B------:R-:W-:Y:S02]  /*111e0*/  USHF.R.S32.HI UR13, URZ, 0x1f, UR12 ;  /* 0x0000001f3f0d7899 */ /* 0x000fe4000801140c */
[----:B------:R-:W-:Y:S01]  /*111f0*/  USHF.R.S32.HI UR10, URZ, 0x1f, UR4 ;  /* 0x0000001f3f0a7899 */ /* 0x000fe20008011404 */
[----:B------:R-:W-:Y:S01]  /*11200*/  @UP2 ULDC UR8, c[0x0][0x44c] ;  /* 0x0001130000082ab9 */ /* 0x000fe20000000800 */
[----:B------:R-:W-:Y:S02]  /*11210*/  ULEA.HI UR13, UR13, UR12, URZ, 0x6 ;  /* 0x0000000c0d0d7291 */ /* 0x000fe4000f8f303f */
[----:B------:R-:W-:-:S02]  /*11220*/  UIMAD.WIDE.U32 UR8, UR40, UR8, URZ ;  /* 0x00000008280872a5 */ /* 0x000fc4000f8e003f */
[----:B------:R-:W-:Y:S01]  /*11230*/  ULEA.HI UR10, UR10, UR4, URZ, 0x6 ;  /* 0x000000040a0a7291 */ /* 0x000fe2000f8f303f */
[----:B------:R-:W-:Y:S01]  /*11240*/  @UP2 ULDC UR14, c[0x0][0x450] ;  /* 0x00011400000e2ab9 */ /* 0x000fe20000000800 */
[----:B------:R-:W-:Y:S01]  /*11250*/  UMOV UR11, UR40 ;  /* 0x00000028000b7c82 */ /* 0x000fe20008000000 */
[----:B------:R-:W-:Y:S02]  /*11260*/  UIMAD UR4, UR15, UR7, -UR6 ;  /* 0x000000070f0472a4 */ /* 0x000fe4000f8e0a06 */
[----:B------:R-:W-:Y:S02]  /*11270*/  USHF.R.S32.HI UR13, URZ, 0x6, UR13 ;  /* 0x000000063f0d7899 */ /* 0x000fe4000801140d */
[----:B------:R-:W-:Y:S02]  /*11280*/  USHF.R.S32.HI UR10, URZ, 0x6, UR10 ;  /* 0x000000063f0a7899 */ /* 0x000fe4000801140a */
[----:B------:R-:W-:Y:S02]  /*11290*/  @UP2 USHF.R.U32.HI UR11, URZ, UR14, UR9 ;  /* 0x0000000e3f0b2299 */ /* 0x000fe40008011609 */
[----:B------:R-:W-:-:S02]  /*112a0*/  UISETP.LT.AND UP0, UPT, UR13, UR10, UPT ;  /* 0x0000000a0d00728c */ /* 0x000fc4000bf01270 */
[----:B------:R-:W-:Y:S01]  /*112b0*/  UIADD3 UR4, UR4, UR11, URZ ;  /* 0x0000000b04047290 */ /* 0x000fe2000fffe03f */
[----:B------:R-:W-:Y:S01]  /*112c0*/  ULDC UR8, c[0x0][0x9dc] ;  /* 0x0002770000087ab9 */ /* 0x000fe20000000800 */
[----:B------:R-:W-:Y:S02]  /*112d0*/  USEL UR39, UR13, UR10, UP0 ;  /* 0x0000000a0d277287 */ /* 0x000fe40008000000 */
[----:B------:R-:W-:Y:S01]  /*112e0*/  UIADD3 UR8, UR4, -UR8, URZ ;  /* 0x8000000804087290 */ /* 0x000fe2000fffe03f */
[----:B------:R-:W-:Y:S11]  /*112f0*/  @!P1 BRA `(.L_x_5038) ;  /* 0x0000000000449947 */ /* 0x000ff60003800000 */
        /* <DEDUP_REMOVED lines=10> */
.L_x_5039:
[----:B------:R-:W-:-:S11]  /*113a0*/  UISETP.NE.AND UP0, UPT, UR5, 0x1, UPT ;  /* 0x000000010500788c */ /* 0x000fd6000bf05270 */
[----:B------:R-:W-:Y:S02]  /*113b0*/  @UP0 ULDC.64 UR10, c[0x0][0x9e8] ;  /* 0x00027a00000a0ab9 */ /* 0x000fe40000000a00 */
[----:B------:R-:W-:-:S04]  /*113c0*/  UIMAD.WIDE.U32 UR6, UR4, UR10, URZ ;  /* 0x0000000a040672a5 */ /* 0x000fc8000f8e003f */
[----:B------:R-:W-:-:S12]  /*113d0*/  @UP0 USHF.R.U32.HI UR4, URZ, UR11, UR7 ;  /* 0x0000000b3f040299 */ /* 0x000fd80008011607 */
.L_x_5040:
[----:B------:R-:W-:-:S04]  /*113e0*/  UIMAD UR4, UR4, UR5, URZ ;  /* 0x00000005040472a4 */ /* 0x000fc8000f8e023f */
[----:B------:R-:W-:-:S04]  /*113f0*/  UISETP.LT.AND UP0, UPT, UR8, UR4, UPT ;  /* 0x000000040800728c */ /* 0x000fc8000bf01270 */
[----:B------:R-:W-:-:S12]  /*11400*/  USEL UR8, UR8, UR4, !UP0 ;  /* 0x0000000408087287 */ /* 0x000fd8000c000000 */
.L_x_5038:
[----:B------:R-:W-:Y:S01]  /*11410*/  USHF.R.S32.HI UR4, URZ, 0x1f, UR8 ;  /* 0x0000001f3f047899 */ /* 0x000fe20008011408 */
[----:B------:R-:W-:Y:S03]  /*11420*/  BSSY B7, `(.L_x_5041) ;  /* 0x0000486000077945 */ /* 0x000fe60003800000 */
[----:B------:R-:W-:-:S04]  /*11430*/  ULEA.HI UR4, UR4, UR8, URZ, 0x6 ;  /* 0x0000000804047291 */ /* 0x000fc8000f8f303f */
[----:B------:R-:W-:-:S04]  /*11440*/  USHF.R.S32.HI UR4, URZ, 0x6, UR4 ;  /* 0x000000063f047899 */ /* 0x000fc80008011404 */
        /* <DEDUP_REMOVED lines=23> */
.L_x_5042:
        /* <DEDUP_REMOVED lines=20> */
.L_x_5045:
[----:B------:R-:W-:Y:S05]  /*11700*/  BSYNC B6 ;  /* 0x0000000000067941 */ /* 0x000fea0003800000 */
.L_x_5044:
        /* <DEDUP_REMOVED lines=20> */
.L_x_5048:
        /* <DEDUP_REMOVED lines=15> */
.L_x_5047:
[----:B------:R-:W-:Y:S05]  /*11940*/  BSYNC B6 ;  /* 0x0000000000067941 */ /* 0x000fea0003800000 */
.L_x_5046:
[----:B------:R-:W-:Y:S01]  /*11950*/  ULDC.64 UR4, c[0x0][0x9f8] ;  /* 0x00027e0000047ab9 */ /* 0x000fe20000000a00 */
[----:B------:R-:W-:Y:S01]  /*11960*/  IMAD.U32 R19, RZ, RZ, UR43 ;  /* 0x0000002bff137e24 */ /* 0x000fe2000f8e00ff */
[----:B------:R-:W-:-:S04]  /*11970*/  UISETP.NE.U32.AND UP0, UPT, UR4, URZ, UPT ;  /* 0x0000003f0400728c */ /* 0x000fc8000bf05070 */
        /* <DEDUP_REMOVED lines=16> */
[----:B------:R-:W-:-:S05]  /*11a80*/  P2R R5, PR, RZ, 0x2 ;  /* 0x00000002ff057803 */ /* 0x000fca0000000000 */
[----:B------:R0:W-:Y:S01]  /*11a90*/  STL [R1+0xc], R5 ;  /* 0x00000c0501007387 */ /* 0x0001e20000100800 */
[----:B--2---:R-:W-:Y:S02]  /*11aa0*/  SHF.R.S32.HI R7, RZ, 0x1f, R19 ;  /* 0x0000001fff077819 */ /* 0x004fe40000011413 */
[----:B------:R-:W-:-:S03]  /*11ab0*/  SEL R16, R19, RZ, !P1 ;  /* 0x000000ff13107207 */ /* 0x000fc60004800000 */
[----:B------:R0:W-:Y:S01]  /*11ac0*/  STL [R1+0x4], R7 ;  /* 0x0000040701007387 */ /* 0x0001e20000100800 */
[----:B------:R-:W-:Y:S05]  /*11ad0*/  BRA.DIV UR4, `(.L_x_5049) ;  /* 0x0000004a04c07947 */ /* 0x000fea000b800000 */
[----:B------:R1:W2:Y:S02]  /*11ae0*/  SHFL.IDX PT, R14, R4, RZ, 0x1f ;  /* 0x00001fff040e7589 */ /* 0x0002a400000e0000 */
.L_x_5160:
[----:B------:R-:W-:Y:S01]  /*11af0*/  PLOP3.LUT P2, PT, PT, PT, PT, 0x8, 0x0 ;  /* 0x000000000000781c */ /* 0x000fe20003f4e170 */
[----:B------:R3:W-:Y:S01]  /*11b00*/  STL [R1+0x14], R0 ;  /* 0x0000140001007387 */ /* 0x0007e20000100800 */
[----:B--2---:R-:W-:Y:S02]  /*11b10*/  ISETP.NE.AND P0, PT, R14, RZ, PT ;  /* 0x000000ff0e00720c */ /* 0x004fe40003f05270 */
[----:B-1----:R-:W-:-:S05]  /*11b20*/  P2R R4, PR, RZ, 0x4 ;  /* 0x00000004ff047803 */ /* 0x002fca0000000000 */
[----:B------:R3:W-:Y:S06]  /*11b30*/  STL [R1+0x8], R4 ;  /* 0x0000080401007387 */ /* 0x0007ec0000100800 */
[----:B------:R-:W-:Y:S05]  /*11b40*/  @P0 BRA `(.L_x_5050) ;  /* 0x0000000000f00947 */ /* 0x000fea0003800000 */
[----:B------:R-:W-:-:S03]  /*11b50*/  UMOV UR4, 0xffffffff ;  /* 0xffffffff00047882 */ /* 0x000fc60000000000 */
[----:B------:R-:W-:Y:S05]  /*11b60*/  BRA.DIV UR4, `(.L_x_5051) ;  /* 0x0000004a04bc7947 */ /* 0x000fea000b800000 */
[----:B------:R-:W-:-:S13]  /*11b70*/  ELECT P6, URZ, PT ;  /* 0x00000000003f782f */ /* 0x000fda00038c0000 */
.L_x_5163:
[----:B------:R-:W-:Y:S05]  /*11b80*/  @!P6 BRA `(.L_x_5050) ;  /* 0x0000000000e0e947 */ /* 0x000fea0003800000 */
[----:B------:R-:W-:Y:S01]  /*11b90*/  IMAD.MOV.U32 R16, RZ, RZ, R19 ;  /* 0x000000ffff107224 */ /* 0x000fe200078e0013 */
[----:B------:R-:W-:Y:S06]  /*11ba0*/  @!P1 BRA `(.L_x_5052) ;  /* 0x00000000004c9947 */ /* 0x000fec0003800000 */
[----:B------:R-:W1:Y:S01]  /*11bb0*/  LDC R6, c[0x0][0x43c] ;  /* 0x00010f00ff067b82 */ /* 0x000e620000000800 */
[----:B------:R-:W-:Y:S01]  /*11bc0*/  IMAD.MOV.U32 R8, RZ, RZ, R0 ;  /* 0x000000ffff087224 */ /* 0x000fe200078e0000 */
[----:B------:R-:W-:Y:S01]  /*11bd0*/  ULDC.64 UR4, c[0x0][0x428] ;  /* 0x00010a0000047ab9 */ /* 0x000fe20000000a00 */
[----:B-1----:R-:W-:-:S13]  /*11be0*/  ISETP.NE.AND P0, PT, R6, 0x1, PT ;  /* 0x000000010600780c */ /* 0x002fda0003f05270 */
[----:B0--3--:R-:W0:Y:S02]  /*11bf0*/  @P0 LDC.64 R4, c[0x0][0x440] ;  /* 0x00011000ff040b82 */ /* 0x009e240000000a00 */
[----:B0-----:R-:W-:-:S04]  /*11c00*/  @P0 IMAD.HI.U32 R0, R8, R4, RZ ;  /* 0x0000000408000227 */ /* 0x001fc800078e00ff */
[----:B------:R-:W-:Y:S01]  /*11c10*/  IMAD.MOV.U32 R4, RZ, RZ, R8 ;  /* 0x000000ffff047224 */ /* 0x000fe200078e0008 */
[----:B------:R-:W-:-:S04]  /*11c20*/  @P0 SHF.R.U32.HI R4, RZ, R5, R0 ;  /* 0x00000005ff040219 */ /* 0x000fc80000011600 */
[--C-:B------:R-:W-:Y:S01]  /*11c30*/  SHF.R.S32.HI R5, RZ, 0x1f, R4.reuse ;  /* 0x0000001fff057819 */ /* 0x100fe20000011404 */
[----:B------:R-:W-:-:S04]  /*11c40*/  IMAD.MOV R0, RZ, RZ, -R4 ;  /* 0x000000ffff007224 */ /* 0x000fc800078e0a04 */
[----:B------:R-:W-:Y:S02]  /*11c50*/  IMAD R8, R6, R0, R8 ;  /* 0x0000000006087224 */ /* 0x000fe400078e0208 */
[----:B------:R-:W-:Y:S02]  /*11c60*/  IMAD R0, R7, UR4, RZ ;  /* 0x0000000407007c24 */ /* 0x000fe4000f8e02ff */
[C---:B------:R-:W-:Y:S01]  /*11c70*/  IMAD.WIDE.U32 R4, R19.reuse, UR4, R4 ;  /* 0x0000000413047c25 */ /* 0x040fe2000f8e0004 */
[----:B------:R1:W-:Y:S03]  /*11c80*/  STL [R1+0x14], R8 ;  /* 0x0000140801007387 */ /* 0x0003e60000100800 */
[----:B------:R-:W-:Y:S01]  /*11c90*/  IMAD R0, R19, UR5, R0 ;  /* 0x0000000513007c24 */ /* 0x000fe2000f8e0200 */
[----:B------:R-:W-:-:S03]  /*11ca0*/  LEA R2, P0, R4, R2, 0x2 ;  /* 0x0000000204027211 */ /* 0x000fc600078010ff */
[----:B------:R-:W-:-:S05]  /*11cb0*/  IMAD.IADD R0, R5, 0x1, R0 ;  /* 0x0000000105007824 */ /* 0x000fca00078e0200 */
[----:B------:R-:W-:-:S05]  /*11cc0*/  LEA.HI.X R3, R4, R3, R0, 0x2, P0 ;  /* 0x0000000304037211 */ /* 0x000fca00000f1400 */
[----:B------:R1:W5:Y:S02]  /*11cd0*/  LDG.E R16, desc[UR46][R2.64] ;  /* 0x0000002e02107981 */ /* 0x000364000c1e1900 */
.L_x_5052:
[----:B---3--:R-:W2:Y:S01]  /*11ce0*/  LDL R0, [R1] ;  /* 0x0000000001007983 */ /* 0x008ea20000100800 */
[----:B-1----:R-:W-:Y:S01]  /*11cf0*/  IMAD R3, R18, 0x8, R17 ;  /* 0x0000000812037824 */ /* 0x002fe200078e0211 */
[----:B0-----:R-:W0:Y:S02]  /*11d00*/  S2R R7, SR_TID.X ;  /* 0x0000000000077919 */ /* 0x001e240000002100 */
[----:B0-----:R-:W-:-:S04]  /*11d10*/  LOP3.LUT R7, R7, 0x7f, RZ, 0xc0, !PT ;  /* 0x0000007f07077812 */ /* 0x001fc800078ec0ff */
[----:B------:R-:W-:Y:S02]  /*11d20*/  ISETP.NE.AND P1, PT, R7, RZ, PT ;  /* 0x000000ff0700720c */ /* 0x000fe40003f25270 */
[----:B--2---:R-:W-:-:S04]  /*11d30*/  SHF.L.U32 R0, R0, 0x1f, RZ ;  /* 0x0000001f00007819 */ /* 0x004fc800000006ff */
[----:B------:R-:W0:Y:S02]  /*11d40*/  SYNCS.PHASECHK.TRANS64.TRYWAIT P0, [R3+URZ+0x28c40], R0 ;  /* 0x028c4000030075a7 */ /* 0x000e24000800017f */
[----:B0-----:R-:W-:Y:S05]  /*11d50*/  @!P0 BRA `(.L_x_5053) ;  /* 0x0000004800608947 */ /* 0x001fea0003800000 */
.L_x_5164:
        /* <DEDUP_REMOVED lines=8> */
.L_x_5054:
[----:B------:R-:W2:Y:S01]  /*11de0*/  LDL R2, [R1+0x14] ;  /* 0x0000140001027983 */ /* 0x000ea20000100800 */
[----:B0-----:R-:W-:Y:S01]  /*11df0*/  IMAD R0, R18, 0x2000, R17 ;  /* 0x0000200012007824 */ /* 0x001fe200078e0211 */
        /* <DEDUP_REMOVED lines=8> */
[----:B------:R-:W-:-:S02]  /*11e80*/  UMOV UR34, URZ ;  /* 0x0000003f00227c82 */ /* 0x000fc40008000000 */
[----:B------:R-:W-:-:S03]  /*11e90*/  P2R R0, PR, RZ, 0x1 ;  /* 0x00000001ff007803 */ /* 0x000fc60000000000 */
[----:B------:R-:W-:Y:S02]  /*11ea0*/  UIADD3 UR33, UR33, 0x28c30, URZ ;  /* 0x00028c3021217890 */ /* 0x000fe4000fffe03f */
[----:B------:R1:W-:Y:S02]  /*11eb0*/  STL [R1+0x8], R0 ;  /* 0x0000080001007387 */ /* 0x0003e40000100800 */
[----:B------:R-:W-:Y:S01]  /*11ec0*/  UIADD3 UR32, UR32, 0x22400, URZ ;  /* 0x0002240020207890 */ /* 0x000fe2000fffe03f */
[----:B--2---:R-:W-:-:S13]  /*11ed0*/  R2UR UR35, R2 ;  /* 0x00000000022372ca */ /* 0x004fda00000e0000 */
[----:B------:R-:W-:-:S09]  /*11ee0*/  USHF.L.U32 UR35, UR35, 0x6, URZ ;  /* 0x0000000623237899 */ /* 0x000fd2000800063f */
[----:B------:R1:W-:Y:S02]  /*11ef0*/  UTMALDG.4D [UR32], [UR4], desc[UR6] ;  /* 0x00000620040075b4 */ /* 0x0003e40008019000 */
[----:B-1----:R-:W-:Y:S01]  /*11f00*/  NOP ;  /* 0x0000000000007918 */ /* 0x002fe20000000000 */
.L_x_5050:
[----:B---3--:R-:W-:Y:S01]  /*11f10*/  VIADD R0, R17, 0x20400 ;  /* 0x0002040011007836 */ /* 0x008fe20000000000 */
        /* <DEDUP_REMOVED lines=9> */
[----:B------:R-:W-:Y:S02]  /*11fb0*/  IMAD.U32 R4, RZ, RZ, UR4 ;  /* 0x00000004ff047e24 */ /* 0x000fe4000f8e00ff */
[----:B------:R-:W1:Y:S01]  /*11fc0*/  LDC.64 R2, c[0x4][R2] ;  /* 0x0100000002027b82 */ /* 0x000e620000000a00 */
[----:B0-----:R-:W-:Y:S02]  /*11fd0*/  IMAD.U32 R5, RZ, RZ, UR5 ;  /* 0x00000005ff057e24 */ /* 0x001fe4000f8e00ff */
        /* <DEDUP_REMOVED lines=8> */
[----:B-1----:R-:W-:Y:S05]  /*12060*/  CALL.ABS.NOINC R2 ;  /* 0x0000000002007343 */ /* 0x002fea0003c00000 */
.L_x_5056:
[----:B------:R-:W-:Y:S05]  /*12070*/  BSYNC B6 ;  /* 0x0000000000067941 */ /* 0x000fea0003800000 */
.L_x_5055:
[----:B------:R1:W5:Y:S01]  /*12080*/  LDL R9, [R1+0x1c] ;  /* 0x00001c0001097983 */ /* 0x0003620000100800 */
[----:B0-----:R-:W0:Y:S01]  /*12090*/  LDC R7, c[0x0][0x448] ;  /* 0x00011200ff077b82 */ /* 0x001e220000000800 */
[----:B------:R-:W2:Y:S01]  /*120a0*/  S2R R2, SR_TID.X ;  /* 0x0000000000027919 */ /* 0x000ea20000002100 */
[----:B------:R-:W-:Y:S01]  /*120b0*/  USHF.R.S32.HI UR4, URZ, 0x1f, UR36 ;  /* 0x0000001f3f047899 */ /* 0x000fe20008011424 */
[----:B------:R-:W-:Y:S01]  /*120c0*/  ULDC.64 UR8, c[0x0][0x2d8] ;  /* 0x0000b60000087ab9 */ /* 0x000fe20000000a00 */
[----:B0-----:R-:W-:Y:S02]  /*120d0*/  ISETP.NE.AND P0, PT, R7, 0x1, PT ;  /* 0x000000010700780c */ /* 0x001fe40003f05270 */
[----:B--2---:R-:W-:-:S11]  /*120e0*/  LOP3.LUT R2, R2, 0x7f, RZ, 0xc0, !PT ;  /* 0x0000007f02027812 */ /* 0x004fd600078ec0ff */
[----:B------:R-:W0:Y:S01]  /*120f0*/  @P0 LDC R3, c[0x0][0x44c] ;  /* 0x00011300ff030b82 */ /* 0x000e220000000800 */
[----:B------:R-:W-:Y:S02]  /*12100*/  SHF.R.U32.HI R0, RZ, 0x3, R2 ;  /* 0x00000003ff007819 */ /* 0x000fe40000011602 */
[----:B------:R-:W2:Y:S01]  /*12110*/  S2R R2, SR_TID.X ;  /* 0x0000000000027919 */ /* 0x000ea20000002100 */
[----:B------:R-:W-:Y:S02]  /*12120*/  UIMAD UR6, UR4, UR8, URZ ;  /* 0x00000008040672a4 */ /* 0x000fe4000f8e023f */
[----:B------:R-:W-:Y:S02]  /*12130*/  UIMAD.WIDE.U32 UR4, UR36, UR8, URZ ;  /* 0x00000008240472a5 */ /* 0x000fe4000f8e003f */
[----:B------:R-:W-:Y:S02]  /*12140*/  UIMAD UR6, UR36, UR9, UR6 ;  /* 0x00000009240672a4 */ /* 0x000fe4000f8e0206 */
[----:B------:R-:W-:Y:S01]  /*12150*/  USHF.R.S32.HI UR7, URZ, 0x1f, UR43 ;  /* 0x0000001f3f077899 */ /* 0x000fe2000801142b */
[----:B--2---:R-:W-:Y:S01]  /*12160*/  IMAD.SHL.U32 R2, R2, 0x10, RZ ;  /* 0x0000001002027824 */ /* 0x004fe200078e00ff */
[----:B------:R-:W-:-:S04]  /*12170*/  ULDC.64 UR8, c[0x0][0x2e0] ;  /* 0x0000b80000087ab9 */ /* 0x000fc80000000a00 */
[----:B------:R-:W-:Y:S02]  /*12180*/  LOP3.LUT R2, R0, 0x70, R2, 0xf8, !PT ;  /* 0x0000007000027812 */ /* 0x000fe400078ef802 */
[----:B------:R-:W2:Y:S03]  /*12190*/  @P0 LDC R0, c[0x0][0x450] ;  /* 0x00011400ff000b82 */ /* 0x000ea60000000800 */
[----:B------:R-:W-:Y:S01]  /*121a0*/  VIADD R2, R2, UR40 ;  /* 0x0000002802027c36 */ /* 0x000fe20008000000 */
[----:B------:R-:W-:-:S03]  /*121b0*/  UIADD3 UR5, UR5, UR6, URZ ;  /* 0x0000000605057290 */ /* 0x000fc6000fffe03f */
[----:B0-----:R-:W-:Y:S01]  /*121c0*/  @P0 IMAD.HI.U32 R3, R2, R3, RZ ;  /* 0x0000000302030227 */ /* 0x001fe200078e00ff */
[----:B------:R-:W-:-:S03]  /*121d0*/  UIMAD.WIDE.U32 UR4, UR43, UR8, UR4 ;  /* 0x000000082b0472a5 */ /* 0x000fc6000f8e0004 */
[----:B------:R-:W-:Y:S01]  /*121e0*/  IMAD.MOV.U32 R6, RZ, RZ, R2 ;  /* 0x000000ffff067224 */ /* 0x000fe200078e0002 */
[----:B------:R-:W-:Y:S01]  /*121f0*/  UIMAD UR6, UR7, UR8, URZ ;  /* 0x00000008070672a4 */ /* 0x000fe2000f8e023f */
[----:B------:R-:W0:Y:S01]  /*12200*/  S2R R10, SR_TID.X ;  /* 0x00000000000a7919 */ /* 0x000e220000002100 */
[----:B------:R-:W-:Y:S02]  /*12210*/  IMAD.U32 R4, RZ, RZ, UR4 ;  /* 0x00000004ff047e24 */ /* 0x000fe4000f8e00ff */
[----:B------:R-:W-:Y:S01]  /*12220*/  UIMAD UR6, UR43, UR9, UR6 ;  /* 0x000000092b0672a4 */ /* 0x000fe2000f8e0206 */
[----:B--2---:R-:W-:-:S05]  /*12230*/  @P0 SHF.R.U32.HI R6, RZ, R0, R3 ;  /* 0x00000000ff060219 */ /* 0x004fca0000011603 */
[----:B------:R-:W-:Y:S01]  /*12240*/  IMAD.MOV R0, RZ, RZ, -R6 ;  /* 0x000000ffff007224 */ /* 0x000fe200078e0a06 */
[----:B------:R-:W-:-:S03]  /*12250*/  UIADD3 UR6, UR5, UR6, URZ ;  /* 0x0000000605067290 */ /* 0x000fc6000fffe03f */
[----:B------:R-:W-:Y:S02]  /*12260*/  IMAD R0, R7, R0, R2 ;  /* 0x0000000007007224 */ /* 0x000fe400078e0202 */
[----:B------:R-:W-:Y:S01]  /*12270*/  IMAD.MOV.U32 R2, RZ, RZ, R4 ;  /* 0x000000ffff027224 */ /* 0x000fe200078e0004 */
[----:B------:R-:W-:Y:S01]  /*12280*/  SHF.R.S32.HI R4, RZ, 0x1f, R6 ;  /* 0x0000001fff047819 */ /* 0x000fe20000011406 */
[----:B------:R-:W-:Y:S01]  /*12290*/  IMAD.U32 R5, RZ, RZ, UR5 ;  /* 0x00000005ff057e24 */ /* 0x000fe2000f8e00ff */
[----:B------:R-:W-:Y:S01]  /*122a0*/  ULDC.64 UR4, c[0x0][0x2d0] ;  /* 0x0000b40000047ab9 */ /* 0x000fe20000000a00 */
[----:B------:R-:W-:Y:S01]  /*122b0*/  IMAD.U32 R3, RZ, RZ, UR6 ;  /* 0x00000006ff037e24 */ /* 0x000fe2000f8e00ff */
[----:B------:R-:W-:Y:S01]  /*122c0*/  ULDC UR6, c[0x0][0x2b8] ;  /* 0x0000ae0000067ab9 */ /* 0x000fe20000000800 */
[----:B------:R-:W-:Y:S02]  /*122d0*/  IMAD R4, R4, UR4, RZ ;  /* 0x0000000404047c24 */ /* 0x000fe4000f8e02ff */
[----:B------:R-:W-:-:S04]  /*122e0*/  IMAD.WIDE.U32 R2, R6, UR4, R2 ;  /* 0x0000000406027c25 */ /* 0x000fc8000f8e0002 */
[----:B------:R-:W-:Y:S01]  /*122f0*/  IMAD R4, R6, UR5, R4 ;  /* 0x0000000506047c24 */ /* 0x000fe2000f8e0204 */
[----:B------:R-:W-:-:S03]  /*12300*/  ULDC.64 UR4, c[0x0][0x2c8] ;  /* 0x0000b20000047ab9 */ /* 0x000fc60000000a00 */
[----:B------:R-:W-:Y:S01]  /*12310*/  IMAD.IADD R3, R3, 0x1, R4 ;  /* 0x0000000103037824 */ /* 0x000fe200078e0204 */
[----:B------:R-:W-:Y:S01]  /*12320*/  SHF.R.S32.HI R4, RZ, 0x1f, R0 ;  /* 0x0000001fff047819 */ /* 0x000fe20000011400 */
[----:B0-----:R-:W-:-:S04]  /*12330*/  IMAD.SHL.U32 R10, R10, 0x8, RZ ;  /* 0x000000080a0a7824 */ /* 0x001fc800078e00ff */
[----:B------:R-:W-:Y:S02]  /*12340*/  IMAD R4, R4, UR4, RZ ;  /* 0x0000000404047c24 */ /* 0x000fe4000f8e02ff */
[----:B------:R-:W-:-:S04]  /*12350*/  IMAD.WIDE.U32 R2, R0, UR4, R2 ;  /* 0x0000000400027c25 */ /* 0x000fc8000f8e0002 */
[----:B------:R-:W-:Y:S01]  /*12360*/  IMAD R4, R0, UR5, R4 ;  /* 0x0000000500047c24 */ /* 0x000fe2000f8e0204 */
[----:B------:R-:W-:Y:S01]  /*12370*/  ULDC.64 UR4, c[0x0][0x280] ;  /* 0x0000a00000047ab9 */ /* 0x000fe20000000a00 */
[----:B------:R-:W-:Y:S02]  /*12380*/  LOP3.LUT R10, R10, 0x38, RZ, 0xc0, !PT ;  /* 0x000000380a0a7812 */ /* 0x000fe400078ec0ff */
[----:B------:R-:W-:Y:S01]  /*12390*/  IMAD.IADD R3, R3, 0x1, R4 ;  /* 0x0000000103037824 */ /* 0x000fe200078e0204 */
[----:B------:R-:W-:Y:S01]  /*123a0*/  LEA R0, P1, R2, UR4, 0x1 ;  /* 0x0000000402007c11 */ /* 0x000fe2000f8208ff */
[----:B------:R-:W-:Y:S01]  /*123b0*/  UMOV UR4, 0xffffffff ;  /* 0xffffffff00047882 */ /* 0x000fe20000000000 */
[----:B------:R-:W-:Y:S02]  /*123c0*/  ISETP.GE.AND P0, PT, R10, UR6, PT ;  /* 0x000000060a007c0c */ /* 0x000fe4000bf06270 */
[----:B------:R-:W-:Y:S01]  /*123d0*/  LEA.HI.X R2, R2, UR5, R3, 0x1, P1 ;  /* 0x0000000502027c11 */ /* 0x000fe200088f0c03 */
[----:B-1----:R-:W-:Y:S10]  /*123e0*/  BRA.DIV UR4, `(.L_x_5057) ;  /* 0x0000004204d07947 */ /* 0x002ff4000b800000 */
[----:B------:R-:W0:Y:S01]  /*123f0*/  S2R R8, SR_TID.X ;  /* 0x0000000000087919 */ /* 0x000e220000002100 */
[----:B------:R-:W-:Y:S02]  /*12400*/  ULDC UR4, c[0x0][0x288] ;  /* 0x0000a20000047ab9 */ /* 0x000fe40000000800 */
[----:B------:R-:W-:Y:S01]  /*12410*/  IMAD R3, R7, UR4, RZ ;  /* 0x0000000407037c24 */ /* 0x000fe2000f8e02ff */
[----:B------:R-:W1:Y:S04]  /*12420*/  SHFL.IDX PT, R6, R0, RZ, 0x181f ;  /* 0x00181fff00067589 */ /* 0x000e6800000e0000 */
[----:B------:R-:W2:Y:S01]  /*12430*/  SHFL.IDX PT, R5, R2, RZ, 0x181f ;  /* 0x00181fff02057589 */ /* 0x000ea200000e0000 */
[----:B0-----:R-:W-:-:S04]  /*12440*/  LOP3.LUT R8, R8, 0x7f, RZ, 0xc0, !PT ;  /* 0x0000007f08087812 */ /* 0x001fc800078ec0ff */
[----:B------:R-:W-:-:S05]  /*12450*/  SHF.R.U32.HI R8, RZ, 0x3, R8 ;  /* 0x00000003ff087819 */ /* 0x000fca0000011608 */
[----:B------:R-:W-:-:S05]  /*12460*/  VIADD R4, R8, UR40 ;  /* 0x0000002808047c36 */ /* 0x000fca0008000000 */
[----:B------:R-:W-:-:S13]  /*12470*/  ISETP.GE.AND P1, PT, R4, R3, PT ;  /* 0x000000030400720c */ /* 0x000fda0003f26270 */
[----:B-1----:R-:W-:-:S05]  /*12480*/  @!P1 LEA R6, P2, R10, R6, 0x1 ;  /* 0x000000060a069211 */ /* 0x002fca00078408ff */
[----:B--2---:R-:W-:-:S04]  /*12490*/  @!P1 IMAD.X R5, RZ, RZ, R5, P2 ;  /* 0x000000ffff059224 */ /* 0x004fc800010e0605 */
[----:B------:R-:W-:Y:S02]  /*124a0*/  @!P1 IMAD.MOV.U32 R7, RZ, RZ, R5 ;  /* 0x000000ffff079224 */ /* 0x000fe400078e0005 */
[----:B------:R-:W-:-:S03]  /*124b0*/  VIADD R5, R4, 0x10 ;  /* 0x0000001004057836 */ /* 0x000fc60000000000 */
[----:B------:R-:W-:Y:S01]  /*124c0*/  @!PT LDS RZ, [RZ] ;  /* 0x00000000fffff984 */ /* 0x000fe20000000800 */
[----:B-----5:R0:W-:Y:S02]  /*124d0*/  @!P1 LDGSTS.E.BYPASS.LTC128B.128 [R9+0x20400], desc[UR46][R6.64], !P0 ;  /* 0x2040000006099fae */ /* 0x0201e4000c101d6e */
[----:B------:R-:W-:Y:S02]  /*124e0*/  ISETP.GE.AND P1, PT, R5, R3, PT ;  /* 0x000000030500720c */ /* 0x000fe40003f26270 */
[----:B------:R-:W-:Y:S04]  /*124f0*/  SHFL.IDX PT, R5, R2, 0x1, 0x181f ;  /* 0x00381f0002057f89 */ /* 0x000fe800000e0000 */
[----:B0-----:R-:W0:Y:S07]  /*12500*/  SHFL.IDX PT, R6, R0, 0x1, 0x181f ;  /* 0x00381f0000067f89 */ /* 0x001e2e00000e0000 */
[----:B0-----:R-:W-:-:S05]  /*12510*/  @!P1 LEA R6, P2, R10, R6, 0x1 ;  /* 0x000000060a069211 */ /* 0x001fca00078408ff */
[----:B------:R-:W-:-:S04]  /*12520*/  @!P1 IMAD.X R5, RZ, RZ, R5, P2 ;  /* 0x000000ffff059224 */ /* 0x000fc800010e0605 */
[----:B------:R-:W-:Y:S02]  /*12530*/  @!P1 IMAD.MOV.U32 R7, RZ, RZ, R5 ;  /* 0x000000ffff079224 */ /* 0x000fe400078e0005 */
[----:B------:R-:W-:-:S03]  /*12540*/  VIADD R5, R4, 0x20 ;  /* 0x0000002004057836 */ /* 0x000fc60000000000 */
[----:B------:R0:W-:Y:S02]  /*12550*/  @!P1 LDGSTS.E.BYPASS.LTC128B.128 [R9+0x20c00], desc[UR46][R6.64], !P0 ;  /* 0x20c0000006099fae */ /* 0x0001e4000c101d6e */
[----:B------:R-:W-:Y:S02]  /*12560*/  ISETP.GE.AND P1, PT, R5, R3, PT ;  /* 0x000000030500720c */ /* 0x000fe40003f26270 */
[----:B------:R-:W-:Y:S04]  /*12570*/  SHFL.IDX PT, R5, R2, 0x2, 0x181f ;  /* 0x00581f0002057f89 */ /* 0x000fe800000e0000 */
[----:B0-----:R-:W0:Y:S04]  /*12580*/  SHFL.IDX PT, R6, R0, 0x2, 0x181f ;  /* 0x00581f0000067f89 */ /* 0x001e2800000e0000 */
[----:B------:R-:W1:Y:S03]  /*12590*/  SHFL.IDX PT, R0, R0, 0x3, 0x181f ;  /* 0x00781f0000007f89 */ /* 0x000e6600000e0000 */
[----:B0-----:R-:W-:-:S05]  /*125a0*/  @!P1 LEA R6, P2, R10, R6, 0x1 ;  /* 0x000000060a069211 */ /* 0x001fca00078408ff */
[----:B------:R-:W-:-:S04]  /*125b0*/  @!P1 IMAD.X R5, RZ, RZ, R5, P2 ;  /* 0x000000ffff059224 */ /* 0x000fc800010e0605 */
[----:B------:R-:W-:Y:S02]  /*125c0*/  @!P1 IMAD.MOV.U32 R7, RZ, RZ, R5 ;  /* 0x000000ffff079224 */ /* 0x000fe400078e0005 */
[----:B------:R0:W2:Y:S04]  /*125d0*/  SHFL.IDX PT, R5, R2, 0x3, 0x181f ;  /* 0x00781f0002057f89 */ /* 0x0000a800000e0000 */
[----:B-1----:R0:W-:Y:S02]  /*125e0*/  @!P1 LDGSTS.E.BYPASS.LTC128B.128 [R9+0x21400], desc[UR46][R6.64], !P0 ;  /* 0x2140000006099fae */ /* 0x0021e4000c101d6e */
.L_x_5173:
        /* <DEDUP_REMOVED lines=10> */
.L_x_5058:
[----:B------:R-:W-:Y:S02]  /*12690*/  PLOP3.LUT P1, PT, P1, P0, PT, 0xa2, 0x0 ;  /* 0x000000000000781c */ /* 0x000fe40000f21472 */
[----:B------:R-:W-:-:S08]  /*126a0*/  @P0 R2UR P1, UR4, R17 ;  /* 0x00000000110402ca */ /* 0x000fd00000020000 */
[----:B------:R-:W-:-:S05]  /*126b0*/  @P0 PLOP3.LUT P0, PT, P1, PT, PT, 0x80, 0x0 ;  /* 0x000000000000081c */ /* 0x000fca0000f0f070 */
[----:B------:R-:W-:Y:S01]  /*126c0*/  @!P1 SYNCS.ARRIVE.TRANS64.RED.A0T1 RZ, [UR4+0x28c00], RZ ;  /* 0x028c00ffffff99a7 */ /* 0x000fe20008200404 */
[----:B------:R-:W-:Y:S07]  /*126d0*/  @!P1 ARRIVES.LDGSTSBAR.64.TRANSCNT [UR4+0x28c00] ;  /* 0x028c0000ff0099b0 */ /* 0x000fee0008000a84 */
[----:B------:R-:W-:Y:S05]  /*126e0*/  @P0 BRA.U.ANY `(.L_x_5058) ;  /* 0xfffffffd00e80947 */ /* 0x000fea000393ffff */
[----:B0-----:R-:W2:Y:S02]  /*126f0*/  LDL.LU R2, [R1+0x18] ;  /* 0x0000180001027983 */ /* 0x001ea40000300800 */
        /* <DEDUP_REMOVED lines=11> */
.L_x_5174:
[----:B------:R-:W-:Y:S05]  /*127b0*/  BSYNC B0 ;  /* 0x0000000000007941 */ /* 0x000fea0003800000 */
.L_x_5059:
[----:B------:R-:W2:Y:S01]  /*127c0*/  LDL R2, [R1+0x8] ;  /* 0x0000080001027983 */ /* 0x000ea20000100800 */
[----:B------:R-:W-:Y:S01]  /*127d0*/  BSSY B0, `(.L_x_5061) ;  /* 0x0000095000007945 */ /* 0x000fe20003800000 */
[----:B--2---:R-:W-:-:S13]  /*127e0*/  ISETP.NE.AND P0, PT, R2, RZ, PT ;  /* 0x000000ff0200720c */ /* 0x004fda0003f05270 */
[----:B------:R-:W-:Y:S05]  /*127f0*/  @!P0 BRA `(.L_x_5062) ;  /* 0x0000000800488947 */ /* 0x000fea0003800000 */
[----:B------:R-:W2:Y:S01]  /*12800*/  LDL R3, [R1] ;  /* 0x0000000001037983 */ /* 0x000ea20000100800 */
[----:B0-----:R-:W-:Y:S01]  /*12810*/  IMAD R0, R18, 0x8, R17 ;  /* 0x0000000812007824 */ /* 0x001fe200078e0211 */
[----:B------:R-:W-:Y:S01]  /*12820*/  BSSY B1, `(.L_x_5063) ;  /* 0x0000007000017945 */ /* 0x000fe20003800000 */
[----:B------:R-:W0:Y:S02]  /*12830*/  S2R R2, SR_TID.X ;  /* 0x0000000000027919 */ /* 0x000e240000002100 */
[----:B0-----:R-:W-:-:S04]  /*12840*/  LOP3.LUT R2, R2, 0x7f, RZ, 0xc0, !PT ;  /* 0x0000007f02027812 */ /* 0x001fc800078ec0ff */
[----:B------:R-:W-:Y:S02]  /*12850*/  ISETP.NE.AND P1, PT, R2, RZ, PT ;  /* 0x000000ff0200720c */ /* 0x000fe40003f25270 */
[----:B--2---:R-:W-:-:S04]  /*12860*/  SHF.L.U32 R3, R3, 0x1f, RZ ;  /* 0x0000001f03037819 */ /* 0x004fc800000006ff */
[----:B------:R-:W0:Y:S02]  /*12870*/  SYNCS.PHASECHK.TRANS64.TRYWAIT P0, [R0+URZ+0x28c60], R3 ;  /* 0x028c6003000075a7 */ /* 0x000e24000800017f */
[----:B0-----:R-:W-:Y:S05]  /*12880*/  @!P0 BRA `(.L_x_5064) ;  /* 0x0000004000f88947 */ /* 0x001fea0003800000 */
.L_x_5175:
[----:B------:R-:W-:Y:S05]  /*12890*/  BSYNC B1 ;  /* 0x0000000000017941 */ /* 0x000fea0003800000 */
.L_x_5063:
        /* <DEDUP_REMOVED lines=9> */
.L_x_5066:
[----:B------:R-:W-:Y:S05]  /*12930*/  BSYNC B1 ;  /* 0x0000000000017941 */ /* 0x000fea0003800000 */
.L_x_5065:
[----:B------:R-:W2:Y:S01]  /*12940*/  LDL.LU R2, [R1+0x14] ;  /* 0x0000140001027983 */ /* 0x000ea20000300800 */
[----:B------:R-:W-:Y:S01]  /*12950*/  UIADD3 UR4, UP0, UR44, 0x470, URZ ;  /* 0x000004702c047890 */ /* 0x000fe2000ff1e03f */
[----:B------:R-:W-:Y:S01]  /*12960*/  PLOP3.LUT P0, PT, PT, PT, PT, 0x80, 0x0 ;  /* 0x000000000000781c */ /* 0x000fe20003f0f070 */
[----:B0-----:R-:W-:Y:S01]  /*12970*/  VIADD R0, R0, 0x28c50 ;  /* 0x00028c5000007836 */ /* 0x001fe20000000000 */
[----:B------:R-:W-:Y:S01]  /*12980*/  UMOV UR6, 0x0 ;  /* 0x0000000000067882 */ /* 0x000fe20000000000 */
[----:B------:R-:W-:Y:S01]  /*12990*/  UIADD3.X UR5, URZ, UR45, URZ, UP0, !UPT ;  /* 0x0000002d3f057290 */ /* 0x000fe200087fe43f */
[----:B------:R-:W-:Y:S01]  /*129a0*/  UMOV UR7, 0x14f00000 ;  /* 0x14f0000000077882 */ /* 0x000fe20000000000 */
[----:B------:R-:W-:Y:S01]  /*129b0*/  UMOV UR10, URZ ;  /* 0x0000003f000a7c82 */ /* 0x000fe20008000000 */
[----:B--2---:R-:W-:Y:S02]  /*129c0*/  IMAD.SHL.U32 R3, R2, 0x40, RZ ;  /* 0x0000004002037824 */ /* 0x004fe400078e00ff */
[----:B------:R-:W-:-:S04]  /*129d0*/  IMAD R2, R18, 0x10000, R17 ;  /* 0x0001000012027824 */ /* 0x000fc800078e0211 */
[----:B------:R-:W-:-:S07]  /*129e0*/  VIADD R4, R2, 0x400 ;  /* 0x0000040002047836 */ /* 0x000fce0000000000 */
.L_x_5067:
        /* <DEDUP_REMOVED lines=15> */
.L_x_5068:
        /* <DEDUP_REMOVED lines=15> */
.L_x_5069:
        /* <DEDUP_REMOVED lines=15> */
.L_x_5070:
        /* <DEDUP_REMOVED lines=15> */
.L_x_5071:
        /* <DEDUP_REMOVED lines=15> */
.L_x_5072:
        /* <DEDUP_REMOVED lines=15> */
.L_x_5073:
        /* <DEDUP_REMOVED lines=15> */
.L_x_5074:
        /* <DEDUP_REMOVED lines=9> */
[----:B-1----:R-:W-:Y:S05]  /*13110*/  @P0 BRA.U.ANY `(.L_x_5074) ;  /* 0xfffffffd00d80947 */ /* 0x002fea000393ffff */
.L_x_5062:
[----:B------:R-:W-:Y:S05]  /*13120*/  BSYNC B0 ;  /* 0x0000000000007941 */ /* 0x000fea0003800000 */
.L_x_5061:
[----:B------:R-:W-:-:S04]  /*13130*/  UIADD3 UR4, UR39, -0x2, URZ ;  /* 0xfffffffe27047890 */ /* 0x000fc8000fffe03f */
[----:B------:R-:W-:-:S06]  /*13140*/  UISETP.GE.AND UP0, UPT, UR4, UR38, UPT ;  /* 0x000000260400728c */ /* 0x000fcc000bf06270 */
[----:B------:R-:W-:-:S13]  /*13150*/  PLOP3.LUT P0, PT, PT, PT, UP0, 0x80, 0x0 ;  /* 0x000000000000781c */ /* 0x000fda0003f0f008 */
[----:B------:R-:W-:Y:S05]  /*13160*/  @!P0 BRA `(.L_x_5075) ;  /* 0x00000028005c8947 */ /* 0x000fea0003800000 */
[----:B------:R-:W-:Y:S01]  /*13170*/  IMAD R3, RZ, RZ, -UR39 ;  /* 0x80000027ff037e24 */ /* 0x000fe2000f8e02ff */
[----:B------:R-:W-:-:S04]  /*13180*/  LOP3.LUT R6, RZ, UR38, RZ, 0x33, !PT ;  /* 0x00000026ff067c12 */ /* 0x000fc8000f8e33ff */
[----:B------:R-:W-:-:S05]  /*13190*/  VIADDMNMX R6, R3, 0x1, R6, !PT ;  /* 0x0000000103067846 */ /* 0x000fca0007800106 */
[----:B0-----:R-:W-:-:S05]  /*131a0*/  VIADD R0, R6, UR39 ;  /* 0x0000002706007c36 */ /* 0x001fca0008000000 */
[----:B------:R-:W-:-:S04]  /*131b0*/  LOP3.LUT R0, R0, 0x1, RZ, 0xc0, !PT ;  /* 0x0000000100007812 */ /* 0x000fc800078ec0ff */
[----:B------:R-:W-:Y:S01]  /*131c0*/  ISETP.NE.U32.AND P0, PT, R0, 0x1, PT ;  /* 0x000000010000780c */ /* 0x000fe20003f05070 */
[----:B------:R-:W-:-:S12]  /*131d0*/  IMAD.U32 R0, RZ, RZ, UR4 ;  /* 0x00000004ff007e24 */ /* 0x000fd8000f8e00ff */
[----:B------:R-:W-:Y:S05]  /*131e0*/  @P0 BRA `(.L_x_5076) ;  /* 0x0000000c00600947 */ /* 0x000fea0003800000 */
[----:B------:R-:W2:Y:S04]  /*131f0*/  LDL R4, [R1+0x8] ;  /* 0x0000080001047983 */ /* 0x000ea80000100800 */
[----:B------:R-:W3:Y:S01]  /*13200*/  LDL.LU R8, [R1] ;  /* 0x0000000001087983 */ /* 0x000ee20000300800 */
[----:B------:R-:W-:Y:S01]  /*13210*/  VIADD R18, R18, 0x1 ;  /* 0x0000000112127836 */ /* 0x000fe20000000000 */
[----:B------:R-:W-:Y:S04]  /*13220*/  BSSY B0, `(.L_x_5077) ;  /* 0x00000d2000007945 */ /* 0x000fe80003800000 */
[----:B------:R-:W-:-:S04]  /*13230*/  ISETP.NE.AND P0, PT, R18, 0x2, PT ;  /* 0x000000021200780c */ /* 0x000fc80003f05270 */
[----:B------:R-:W-:Y:S02]  /*13240*/  SEL R2, RZ, 0x1, P0 ;  /* 0x00000001ff027807 */ /* 0x000fe40000000000 */
[----:B------:R-:W-:Y:S02]  /*13250*/  SEL R18, R18, RZ, P0 ;  /* 0x000000ff12127207 */ /* 0x000fe40000000000 */
[----:B--2---:R-:W-:Y:S02]  /*13260*/  ISETP.NE.AND P2, PT, R4, RZ, PT ;  /* 0x000000ff0400720c */ /* 0x004fe40003f45270 */
[----:B---3--:R-:W-:-:S05]  /*13270*/  LOP3.LUT R8, R8, R2, RZ, 0x3c, !PT ;  /* 0x0000000208087212 */ /* 0x008fca00078e3cff */
[----:B------:R0:W-:Y:S06]  /*13280*/  STL [R1], R8 ;  /* 0x0000000801007387 */ /* 0x0001ec0000100800 */
[----:B------:R-:W-:Y:S05]  /*13290*/  @!P2 BRA `(.L_x_5078) ;  /* 0x0000000c0028a947 */ /* 0x000fea0003800000 */
[----:B------:R-:W2:Y:S02]  /*132a0*/  LDL R4, [R1+0xc] ;  /* 0x00000c0001047983 */ /* 0x000ea40000100800 */
[----:B--2---:R-:W-:-:S13]  /*132b0*/  ISETP.NE.AND P2, PT, R4, RZ, PT ;  /* 0x000000ff0400720c */ /* 0x004fda0003f45270 */
[----:B------:R-:W-:Y:S05]  /*132c0*/  @!P2 BRA `(.L_x_5079) ;  /* 0x00000000004ca947 */ /* 0x000fea0003800000 */
[----:B------:R-:W2:Y:S01]  /*132d0*/  LDL R7, [R1+0x4] ;  /* 0x0000040001077983 */ /* 0x000ea20000100800 */
[----:B------:R-:W1:Y:S01]  /*132e0*/  LDC R5, c[0x0][0x43c] ;  /* 0x00010f00ff057b82 */ /* 0x000e620000000800 */
[----:B------:R-:W-:Y:S01]  /*132f0*/  IMAD.MOV.U32 R4, RZ, RZ, R0 ;  /* 0x000000ffff047224 */ /* 0x000fe200078e0000 */
[----:B------:R-:W-:Y:S01]  /*13300*/  ULDC.64 UR4, c[0x0][0x428] ;  /* 0x00010a0000047ab9 */ /* 0x000fe20000000a00 */
[----:B-1----:R-:W-:-:S13]  /*13310*/  ISETP.NE.AND P0, PT, R5, 0x1, PT ;  /* 0x000000010500780c */ /* 0x002fda0003f05270 */
[----:B------:R-:W1:Y:S02]  /*13320*/  @P0 LDC.64 R2, c[0x0][0x440] ;  /* 0x00011000ff020b82 */ /* 0x000e640000000a00 */
[----:B-1----:R-:W-:-:S05]  /*13330*/  @P0 IMAD.HI.U32 R2, R0, R2, RZ ;  /* 0x0000000200020227 */ /* 0x002fca00078e00ff */
[----:B------:R-:W-:-:S05]  /*13340*/  @P0 SHF.R.U32.HI R4, RZ, R3, R2 ;  /* 0x00000003ff040219 */ /* 0x000fca0000011602 */
[----:B------:R-:W-:-:S04]  /*13350*/  IMAD.MOV R2, RZ, RZ, -R4 ;  /* 0x000000ffff027224 */ /* 0x000fc800078e0a04 */
[----:B------:R-:W-:Y:S01]  /*13360*/  IMAD R0, R5, R2, R0 ;  /* 0x0000000205007224 */ /* 0x000fe200078e0200 */
[--C-:B------:R-:W-:Y:S01]  /*13370*/  SHF.R.S32.HI R5, RZ, 0x1f, R4.reuse ;  /* 0x0000001fff057819 */ /* 0x100fe20000011404 */
[----:B------:R-:W1:Y:S02]  /*13380*/  LDC.64 R2, c[0x0][0x418] ;  /* 0x00010600ff027b82 */ /* 0x000e640000000a00 */
[----:B------:R-:W-:-:S03]  /*13390*/  IMAD.WIDE.U32 R4, R19, UR4, R4 ;  /* 0x0000000413047c25 */ /* 0x000fc6000f8e0004 */
[----:B-1----:R-:W-:Y:S01]  /*133a0*/  LEA R2, P0, R4, R2, 0x2 ;  /* 0x0000000204027211 */ /* 0x002fe200078010ff */
[----:B--2---:R-:W-:-:S04]  /*133b0*/  IMAD R7, R7, UR4, RZ ;  /* 0x0000000407077c24 */ /* 0x004fc8000f8e02ff */
[----:B------:R-:W-:-:S04]  /*133c0*/  IMAD R7, R19, UR5, R7 ;  /* 0x0000000513077c24 */ /* 0x000fc8000f8e0207 */
[----:B------:R-:W-:-:S05]  /*133d0*/  IMAD.IADD R7, R7, 0x1, R5 ;  /* 0x0000000107077824 */ /* 0x000fca00078e0205 */
[----:B------:R-:W-:-:S05]  /*133e0*/  LEA.HI.X R3, R4, R3, R7, 0x2, P0 ;  /* 0x0000000304037211 */ /* 0x000fca00000f1407 */
[----:B------:R1:W5:Y:S02]  /*133f0*/  LDG.E R16, desc[UR46][R2.64] ;  /* 0x0000002e02107981 */ /* 0x000364000c1e1900 */
.L_x_5079:
[----:B-1----:R-:W-:Y:S01]  /*13400*/  IMAD R2, R18, 0x8, R17 ;  /* 0x0000000812027824 */ /* 0x002fe200078e0211 */
[----:B------:R-:W-:Y:S01]  /*13410*/  SHF.L.U32 R4, R8, 0x1f, RZ ;  /* 0x0000001f08047819 */ /* 0x000fe200000006ff */
[----:B------:R-:W1:Y:S01]  /*13420*/  S2R R3, SR_TID.X ;  /* 0x0000000000037919 */ /* 0x000e620000002100 */
[----:B------:R-:W-:Y:S02]  /*13430*/  BSSY B1, `(.L_x_5080) ;  /* 0x0000005000017945 */ /* 0x000fe40003800000 */
[----:B------:R-:W2:Y:S01]  /*13440*/  SYNCS.PHASECHK.TRANS64.TRYWAIT P0, [R2+URZ+0x28c40], R4 ;  /* 0x028c4004020075a7 */ /* 0x000ea2000800017f */
[----:B-1----:R-:W-:-:S04]  /*13450*/  LOP3.LUT R3, R3, 0x7f, RZ, 0xc0, !PT ;  /* 0x0000007f03037812 */ /* 0x002fc800078ec0ff */
[----:B------:R-:W-:Y:S01]  /*13460*/  ISETP.NE.AND P1, PT, R3, RZ, PT ;  /* 0x000000ff0300720c */ /* 0x000fe20003f25270 */
[----:B--2---:R-:W-:-:S12]  /*13470*/  @!P0 BRA `(.L_x_5081) ;  /* 0x0000003800108947 */ /* 0x004fd80003800000 */
.L_x_5176:
[----:B------:R-:W-:Y:S05]  /*13480*/  BSYNC B1 ;  /* 0x0000000000017941 */ /* 0x000fea0003800000 */
.L_x_5080:
        /* <DEDUP_REMOVED lines=9> */
.L_x_5083:
[----:B------:R-:W-:Y:S05]  /*13520*/  BSYNC B1 ;  /* 0x0000000000017941 */ /* 0x000fea0003800000 */
.L_x_5082:
[----:B------:R-:W-:Y:S01]  /*13530*/  IMAD.MOV.U32 R7, RZ, RZ, RZ ;  /* 0x000000ffff077224 */ /* 0x000fe200078e00ff */
[----:B------:R-:W-:Y:S01]  /*13540*/  UIADD3 UR4, UP0, UR44, 0x370, URZ ;  /* 0x000003702c047890 */ /* 0x000fe2000ff1e03f */
[----:B------:R-:W-:Y:S01]  /*13550*/  IMAD R5, R18, 0x2000, R17 ;  /* 0x0000200012057824 */ /* 0x000fe200078e0211 */
        /* <DEDUP_REMOVED lines=8> */
.L_x_5084:
        /* <DEDUP_REMOVED lines=9> */
[----:B--2---:R-:W-:Y:S05]  /*13670*/  @P0 BRA.U.ANY `(.L_x_5084) ;  /* 0xfffffffd00d80947 */ /* 0x004fea000393ffff */
[----:B------:R-:W2:Y:S01]  /*13680*/  SYNCS.PHASECHK.TRANS64.TRYWAIT P0, [R2+URZ+0x28c60], R4 ;  /* 0x028c6004020075a7 */ /* 0x000ea2000800017f */
[----:B------:R-:W-:Y:S04]  /*13690*/  BSSY B1, `(.L_x_5085) ;  /* 0x0000002000017945 */ /* 0x000fe80003800000 */
[----:B--2---:R-:W-:Y:S05]  /*136a0*/  @!P0 BRA `(.L_x_5086) ;  /* 0x0000003400988947 */ /* 0x004fea0003800000 */
.L_x_5177:
[----:B------:R-:W-:Y:S05]  /*136b0*/  BSYNC B1 ;  /* 0x0000000000017941 */ /* 0x000fea0003800000 */
.L_x_5085:
[----:B------:R-:W-:Y:S01]  /*136c0*/  BSSY B1, `(.L_x_5087) ;  /* 0x000000b000017945 */ /* 0x000fe20003800000 */
[----:B0-----:R-:W-:Y:S02]  /*136d0*/  IMAD.MOV.U32 R8, RZ, RZ, 0x0 ;  /* 0x00000000ff087424 */ /* 0x001fe400078e00ff */
[----:B------:R-:W-:Y:S01]  /*136e0*/  IMAD.MOV.U32 R9, RZ, RZ, 0x14f00000 ;  /* 0x14f00000ff097424 */ /* 0x000fe200078e00ff */
[----:B------:R-:W-:Y:S06]  /*136f0*/  @P1 BRA `(.L_x_5088) ;  /* 0x00000000001c1947 */ /* 0x000fec0003800000 */
[----:B------:R-:W0:Y:S01]  /*13700*/  S2R R5, SR_TID.X ;  /* 0x0000000000057919 */ /* 0x000e220000002100 */
[----:B------:R-:W-:-:S04]  /*13710*/  IMAD.MOV.U32 R0, RZ, RZ, 0x10000 ;  /* 0x00010000ff007424 */ /* 0x000fc800078e00ff */
[----:B------:R3:W-:Y:S01]  /*13720*/  SYNCS.ARRIVE.TRANS64 RZ, [R2+URZ+0x28c50], R0 ;  /* 0x028c500002ff79a7 */ /* 0x0007e2000800003f */
[----:B0-----:R-:W-:-:S04]  /*13730*/  LOP3.LUT R5, R5, 0x1f, RZ, 0xc0, !PT ;  /* 0x0000001f05057812 */ /* 0x001fc800078ec0ff */
[----:B------:R-:W-:-:S13]  /*13740*/  ISETP.NE.AND P0, PT, R5, RZ, PT ;  /* 0x000000ff0500720c */ /* 0x000fda0003f05270 */
[----:B---3--:R-:W-:Y:S05]  /*13750*/  @!P0 BRA `(.L_x_5088) ;  /* 0x0000000000048947 */ /* 0x008fea0003800000 */
[----:B------:R-:W-:Y:S01]  /*13760*/  BPT.TRAP 0x1 ;  /* 0x000000040000795c */ /* 0x000fe20000300000 */
.L_x_5088:
[----:B------:R-:W-:Y:S05]  /*13770*/  BSYNC B1 ;  /* 0x0000000000017941 */ /* 0x000fea0003800000 */
.L_x_5087:
[----:B------:R-:W-:Y:S01]  /*13780*/  R2UR UR10, R7 ;  /* 0x00000000070a72ca */ /* 0x000fe200000e0000 */
[----:B------:R-:W-:Y:S01]  /*13790*/  IMAD R0, R18, 0x10000, R17 ;  /* 0x0001000012007824 */ /* 0x000fe200078e0211 */
[----:B------:R-:W-:Y:S01]  /*137a0*/  R2UR UR6, R8 ;  /* 0x00000000080672ca */ /* 0x000fe200000e0000 */
[----:B------:R-:W-:Y:S01]  /*137b0*/  UIADD3 UR4, UP0, UR44, 0x470, URZ ;  /* 0x000004702c047890 */ /* 0x000fe2000ff1e03f */
[----:B------:R-:W-:Y:S01]  /*137c0*/  R2UR UR7, R9 ;  /* 0x00000000090772ca */ /* 0x000fe200000e0000 */
[----:B-12---:R-:W-:Y:S01]  /*137d0*/  VIADD R2, R2, 0x28c50 ;  /* 0x00028c5002027836 */ /* 0x006fe20000000000 */
[----:B------:R-:W-:Y:S01]  /*137e0*/  PLOP3.LUT P0, PT, PT, PT, PT, 0x80, 0x0 ;  /* 0x000000000000781c */ /* 0x000fe20003f0f070 */
[----:B------:R-:W-:Y:S01]  /*137f0*/  VIADD R4, R0, 0x400 ;  /* 0x0000040000047836 */ /* 0x000fe20000000000 */
[----:B------:R-:W-:-:S12]  /*13800*/  UIADD3.X UR5, URZ, UR45, URZ, UP0, !UPT ;  /* 0x0000002d3f057290 */ /* 0x000fd800087fe43f */
.L_x_5089:
        /* <DEDUP_REMOVED lines=15> */
.L_x_5090:
        /* <DEDUP_REMOVED lines=15> */
.L_x_5091:
        /* <DEDUP_REMOVED lines=15> */
.L_x_5092:
        /* <DEDUP_REMOVED lines=15> */
.L_x_5093:
        /* <DEDUP_REMOVED lines=15> */
.L_x_5094:
        /* <DEDUP_REMOVED lines=15> */
.L_x_5095:
        /* <DEDUP_REMOVED lines=15> */
.L_x_5096:
        /* <DEDUP_REMOVED lines=10> */
.L_x_5078:
[----:B------:R-:W-:Y:S05]  /*13f40*/  BSYNC B0 ;  /* 0x0000000000007941 */ /* 0x000fea0003800000 */
.L_x_5077:
[----:B------:R-:W-:-:S06]  /*13f50*/  UIADD3 UR4, UR39, -0x3, URZ ;  /* 0xfffffffd27047890 */ /* 0x000fcc000fffe03f */
[----:B------:R-:W-:-:S07]  /*13f60*/  IMAD.U32 R0, RZ, RZ, UR4 ;  /* 0x00000004ff007e24 */ /* 0x000fce000f8e00ff */
.L_x_5076:
[----:B------:R-:W-:Y:S01]  /*13f70*/  ULOP3.LUT UR4, URZ, UR39, URZ, 0x33, !UPT ;  /* 0x000000273f047292 */ /* 0x000fe2000f8e333f */
[----:B------:R-:W-:Y:S01]  /*13f80*/  VIADD R6, R6, 0xfffffffe ;  /* 0xfffffffe06067836 */ /* 0x000fe20000000000 */
[----:B------:R-:W-:Y:S04]  /*13f90*/  BSSY B0, `(.L_x_5075) ;  /* 0x00001b4000007945 */ /* 0x000fe80003800000 */
[----:B------:R-:W-:-:S13]  /*13fa0*/  ISETP.NE.AND P0, PT, R6, UR4, PT ;  /* 0x0000000406007c0c */ /* 0x000fda000bf05270 */
[----:B------:R-:W-:Y:S05]  /*13fb0*/  @!P0 BRA `(.L_x_5097) ;  /* 0x0000001800c48947 */ /* 0x000fea0003800000 */
.L_x_5138:
[----:B------:R-:W2:Y:S04]  /*13fc0*/  LDL R3, [R1+0x8] ;  /* 0x0000080001037983 */ /* 0x000ea80000100800 */
[----:B------:R-:W3:Y:S01]  /*13fd0*/  LDL.LU R2, [R1] ;  /* 0x0000000001027983 */ /* 0x000ee20000300800 */
        /* <DEDUP_REMOVED lines=8> */
[----:B------:R-:W-:Y:S05]  /*14060*/  @!P1 BRA `(.L_x_5099) ;  /* 0x0000000c002c9947 */ /* 0x000fea0003800000 */
[----:B------:R-:W2:Y:S01]  /*14070*/  LDL R2, [R1+0xc] ;  /* 0x00000c0001027983 */ /* 0x000ea20000100800 */
[----:B0-----:R-:W-:Y:S01]  /*14080*/  IMAD.MOV.U32 R8, RZ, RZ, R0 ;  /* 0x000000ffff087224 */ /* 0x001fe200078e0000 */
[----:B--2---:R-:W-:-:S13]  /*14090*/  ISETP.NE.AND P1, PT, R2, RZ, PT ;  /* 0x000000ff0200720c */ /* 0x004fda0003f25270 */
[----:B------:R-:W-:Y:S05]  /*140a0*/  @!P1 BRA `(.L_x_5100) ;  /* 0x00000000004c9947 */ /* 0x000fea0003800000 */
[----:B------:R-:W2:Y:S01]  /*140b0*/  LDL R5, [R1+0x4] ;  /* 0x0000040001057983 */ /* 0x000ea20000100800 */
        /* <DEDUP_REMOVED lines=18> */
.L_x_5100:
[----:B0-----:R-:W-:Y:S01]  /*141e0*/  IMAD R4, R7, 0x8, R17 ;  /* 0x0000000807047824 */ /* 0x001fe200078e0211 */
[----:B------:R-:W-:Y:S01]  /*141f0*/  SHF.L.U32 R2, R6, 0x1f, RZ ;  /* 0x0000001f06027819 */ /* 0x000fe200000006ff */
[----:B------:R-:W0:Y:S01]  /*14200*/  S2R R3, SR_TID.X ;  /* 0x0000000000037919 */ /* 0x000e220000002100 */
[----:B------:R-:W-:Y:S02]  /*14210*/  BSSY B2, `(.L_x_5101) ;  /* 0x0000005000027945 */ /* 0x000fe40003800000 */
[----:B------:R-:W1:Y:S01]  /*14220*/  SYNCS.PHASECHK.TRANS64.TRYWAIT P0, [R4+URZ+0x28c40], R2 ;  /* 0x028c4002040075a7 */ /* 0x000e62000800017f */
[----:B0-----:R-:W-:-:S04]  /*14230*/  LOP3.LUT R3, R3, 0x7f, RZ, 0xc0, !PT ;  /* 0x0000007f03037812 */ /* 0x001fc800078ec0ff */
[----:B------:R-:W-:Y:S01]  /*14240*/  ISETP.NE.AND P1, PT, R3, RZ, PT ;  /* 0x000000ff0300720c */ /* 0x000fe20003f25270 */
[----:B-1----:R-:W-:-:S12]  /*14250*/  @!P0 BRA `(.L_x_5102) ;  /* 0x0000002800c08947 */ /* 0x002fd80003800000 */
.L_x_5178:
[----:B------:R-:W-:Y:S05]  /*14260*/  BSYNC B2 ;  /* 0x0000000000027941 */ /* 0x000fea0003800000 */
.L_x_5101:
[----:B------:R-:W-:Y:S04]  /*14270*/  BSSY B2, `(.L_x_5103) ;  /* 0x0000009000027945 */ /* 0x000fe80003800000 */
[----:B------:R-:W-:Y:S05]  /*14280*/  @P1 BRA `(.L_x_5104) ;  /* 0x00000000001c1947 */ /* 0x000fea0003800000 */
[----:B------:R-:W1:Y:S01]  /*14290*/  S2R R5, SR_TID.X ;  /* 0x0000000000057919 */ /* 0x000e620000002100 */
[----:B------:R-:W-:-:S04]  /*142a0*/  IMAD.MOV.U32 R3, RZ, RZ, 0x2000 ;  /* 0x00002000ff037424 */ /* 0x000fc800078e00ff */
[----:B------:R2:W-:Y:S01]  /*142b0*/  SYNCS.ARRIVE.TRANS64 RZ, [R4+URZ+0x28c30], R3 ;  /* 0x028c300304ff79a7 */ /* 0x0005e2000800003f */
[----:B-1----:R-:W-:-:S04]  /*142c0*/  LOP3.LUT R5, R5, 0x1f, RZ, 0xc0, !PT ;  /* 0x0000001f05057812 */ /* 0x002fc800078ec0ff */
[----:B------:R-:W-:-:S13]  /*142d0*/  ISETP.NE.AND P0, PT, R5, RZ, PT ;  /* 0x000000ff0500720c */ /* 0x000fda0003f05270 */
[----:B--2---:R-:W-:Y:S05]  /*142e0*/  @!P0 BRA `(.L_x_5104) ;  /* 0x0000000000048947 */ /* 0x004fea0003800000 */
[----:B------:R-:W-:Y:S01]  /*142f0*/  BPT.TRAP 0x1 ;  /* 0x000000040000795c */ /* 0x000fe20000300000 */
.L_x_5104:
[----:B------:R-:W-:Y:S05]  /*14300*/  BSYNC B2 ;  /* 0x0000000000027941 */ /* 0x000fea0003800000 */
.L_x_5103:
        /* <DEDUP_REMOVED lines=11> */
.L_x_5105:
        /* <DEDUP_REMOVED lines=10> */
[----:B------:R-:W1:Y:S01]  /*14460*/  SYNCS.PHASECHK.TRANS64.TRYWAIT P0, [R4+URZ+0x28c60], R2 ;  /* 0x028c6002040075a7 */ /* 0x000e62000800017f */
[----:B------:R-:W-:Y:S04]  /*14470*/  BSSY B2, `(.L_x_5106) ;  /* 0x0000002000027945 */ /* 0x000fe80003800000 */
[----:B-1----:R-:W-:Y:S05]  /*14480*/  @!P0 BRA `(.L_x_5107) ;  /* 0x0000002800488947 */ /* 0x002fea0003800000 */
.L_x_5179:
[----:B------:R-:W-:Y:S05]  /*14490*/  BSYNC B2 ;  /* 0x0000000000027941 */ /* 0x000fea0003800000 */
.L_x_5106:
        /* <DEDUP_REMOVED lines=11> */
.L_x_5109:
[----:B------:R-:W-:Y:S05]  /*14550*/  BSYNC B2 ;  /* 0x0000000000027941 */ /* 0x000fea0003800000 */
.L_x_5108:
[----:B------:R-:W-:Y:S01]  /*14560*/  R2UR UR6, R2 ;  /* 0x00000000020672ca */ /* 0x000fe200000e0000 */
[----:B------:R-:W-:Y:S01]  /*14570*/  UIADD3 UR4, UP0, UR44, 0x470, URZ ;  /* 0x000004702c047890 */ /* 0x000fe2000ff1e03f */
[----:B------:R-:W-:Y:S01]  /*14580*/  R2UR UR7, R3 ;  /* 0x00000000030772ca */ /* 0x000fe200000e0000 */
[----:B------:R-:W-:Y:S01]  /*14590*/  VIADD R4, R4, 0x28c50 ;  /* 0x00028c5004047836 */ /* 0x000fe20000000000 */
[----:B------:R-:W-:Y:S01]  /*145a0*/  R2UR UR10, R5 ;  /* 0x00000000050a72ca */ /* 0x000fe200000e0000 */
[----:B------:R-:W-:Y:S01]  /*145b0*/  IMAD R5, R7, 0x10000, R17 ;  /* 0x0001000007057824 */ /* 0x000fe200078e0211 */
[----:B------:R-:W-:Y:S01]  /*145c0*/  PLOP3.LUT P0, PT, PT, PT, PT, 0x80, 0x0 ;  /* 0x000000000000781c */ /* 0x000fe20003f0f070 */
[----:B------:R-:W-:Y:S02]  /*145d0*/  UIADD3.X UR5, URZ, UR45, URZ, UP0, !UPT ;  /* 0x0000002d3f057290 */ /* 0x000fe400087fe43f */
[----:B------:R-:W-:-:S10]  /*145e0*/  VIADD R9, R5, 0x400 ;  /* 0x0000040005097836 */ /* 0x000fd40000000000 */
.L_x_5110:
        /* <DEDUP_REMOVED lines=15> */
.L_x_5111:
        /* <DEDUP_REMOVED lines=15> */
.L_x_5112:
        /* <DEDUP_REMOVED lines=15> */
.L_x_5113:
        /* <DEDUP_REMOVED lines=15> */
.L_x_5114:
        /* <DEDUP_REMOVED lines=15> */
.L_x_5115:
        /* <DEDUP_REMOVED lines=15> */
.L_x_5116:
        /* <DEDUP_REMOVED lines=15> */
.L_x_5117:
        /* <DEDUP_REMOVED lines=10> */
.L_x_5099:
[----:B------:R-:W-:Y:S05]  /*14d20*/  BSYNC B1 ;  /* 0x0000000000017941 */ /* 0x000fea0003800000 */
.L_x_5098:
[----:B------:R-:W2:Y:S01]  /*14d30*/  LDL R2, [R1+0x8] ;  /* 0x0000080001027983 */ /* 0x000ea20000100800 */
[----:B------:R-:W-:Y:S01]  /*14d40*/  VIADD R7, R7, 0x1 ;  /* 0x0000000107077836 */ /* 0x000fe20000000000 */
[----:B------:R-:W-:Y:S04]  /*14d50*/  BSSY B1, `(.L_x_5118) ;  /* 0x00000d4000017945 */ /* 0x000fe80003800000 */
[----:B------:R-:W-:-:S04]  /*14d60*/  ISETP.NE.AND P0, PT, R7, 0x2, PT ;  /* 0x000000020700780c */ /* 0x000fc80003f05270 */
[----:B------:R-:W-:Y:S02]  /*14d70*/  SEL R3, RZ, 0x1, P0 ;  /* 0x00000001ff037807 */ /* 0x000fe40000000000 */
[----:B------:R-:W-:Y:S02]  /*14d80*/  SEL R18, R7, RZ, P0 ;  /* 0x000000ff07127207 */ /* 0x000fe40000000000 */
[----:B0-----:R-:W-:Y:S01]  /*14d90*/  LOP3.LUT R8, R6, R3, RZ, 0x3c, !PT ;  /* 0x0000000306087212 */ /* 0x001fe200078e3cff */
[----:B------:R-:W-:-:S04]  /*14da0*/  VIADD R6, R0, 0xffffffff ;  /* 0xffffffff00067836 */ /* 0x000fc80000000000 */
[----:B------:R0:W-:Y:S01]  /*14db0*/  STL [R1], R8 ;  /* 0x0000000801007387 */ /* 0x0001e20000100800 */
[----:B--2---:R-:W-:-:S13]  /*14dc0*/  ISETP.NE.AND P2, PT, R2, RZ, PT ;  /* 0x000000ff0200720c */ /* 0x004fda0003f45270 */
[----:B0-----:R-:W-:Y:S05]  /*14dd0*/  @!P2 BRA `(.L_x_5119) ;  /* 0x0000000c002ca947 */ /* 0x001fea0003800000 */
[----:B------:R-:W2:Y:S01]  /*14de0*/  LDL R2, [R1+0xc] ;  /* 0x00000c0001027983 */ /* 0x000ea20000100800 */
[----:B------:R-:W-:Y:S01]  /*14df0*/  IMAD.MOV.U32 R7, RZ, RZ, R6 ;  /* 0x000000ffff077224 */ /* 0x000fe200078e0006 */
        /* <DEDUP_REMOVED lines=21> */
.L_x_5120:
        /* <DEDUP_REMOVED lines=8> */
.L_x_5180:
[----:B------:R-:W-:Y:S05]  /*14fd0*/  BSYNC B2 ;  /* 0x0000000000027941 */ /* 0x000fea0003800000 */
.L_x_5121:
        /* <DEDUP_REMOVED lines=9> */
.L_x_5124:
[----:B------:R-:W-:Y:S05]  /*15070*/  BSYNC B2 ;  /* 0x0000000000027941 */ /* 0x000fea0003800000 */
.L_x_5123:
        /* <DEDUP_REMOVED lines=11> */
.L_x_5125:
        /* <DEDUP_REMOVED lines=13> */
.L_x_5181:
[----:B------:R-:W-:Y:S05]  /*15200*/  BSYNC B2 ;  /* 0x0000000000027941 */ /* 0x000fea0003800000 */
.L_x_5126:
        /* <DEDUP_REMOVED lines=11> */
.L_x_5129:
[----:B------:R-:W-:Y:S05]  /*152c0*/  BSYNC B2 ;  /* 0x0000000000027941 */ /* 0x000fea0003800000 */
.L_x_5128:
        /* <DEDUP_REMOVED lines=9> */
.L_x_5130:
        /* <DEDUP_REMOVED lines=15> */
.L_x_5131:
        /* <DEDUP_REMOVED lines=15> */
.L_x_5132:
        /* <DEDUP_REMOVED lines=15> */
.L_x_5133:
        /* <DEDUP_REMOVED lines=15> */
.L_x_5134:
        /* <DEDUP_REMOVED lines=15> */
.L_x_5135:
        /* <DEDUP_REMOVED lines=15> */
.L_x_5136:
        /* <DEDUP_REMOVED lines=15> */
.L_x_5137:
        /* <DEDUP_REMOVED lines=10> */
.L_x_5119:
[----:B------:R-:W-:Y:S05]  /*15a90*/  BSYNC B1 ;  /* 0x0000000000017941 */ /* 0x000fea0003800000 */
.L_x_5118:
[----:B------:R-:W-:Y:S01]  /*15aa0*/  ISETP.GT.AND P0, PT, R6, UR38, PT ;  /* 0x0000002606007c0c */ /* 0x000fe2000bf04270 */
[----:B------:R-:W-:-:S12]  /*15ab0*/  VIADD R0, R0, 0xfffffffe ;  /* 0xfffffffe00007836 */ /* 0x000fd80000000000 */
[----:B------:R-:W-:Y:S05]  /*15ac0*/  @P0 BRA `(.L_x_5138) ;  /* 0xffffffe4003c0947 */ /* 0x000fea000383ffff */
.L_x_5097:
[----:B------:R-:W-:Y:S05]  /*15ad0*/  BSYNC B0 ;  /* 0x0000000000007941 */ /* 0x000fea0003800000 */
.L_x_5075:
[----:B------:R-:W2:Y:S01]  /*15ae0*/  LDL.LU R2, [R1] ;  /* 0x0000000001027983 */ /* 0x000ea20000300800 */
[----:B0-----:R-:W0:Y:S01]  /*15af0*/  S2R R0, SR_TID.X ;  /* 0x0000000000007919 */ /* 0x001e220000002100 */
[----:B------:R-:W-:-:S05]  /*15b00*/  VIADD R18, R18, 0x1 ;  /* 0x0000000112127836 */ /* 0x000fca0000000000 */
[----:B------:R-:W-:Y:S02]  /*15b10*/  ISETP.NE.AND P0, PT, R18, 0x2, PT ;  /* 0x000000021200780c */ /* 0x000fe40003f05270 */
[----:B0-----:R-:W-:-:S04]  /*15b20*/  LOP3.LUT R0, R0, 0x7f, RZ, 0xc0, !PT ;  /* 0x0000007f00007812 */ /* 0x001fc800078ec0ff */
[----:B------:R-:W-:Y:S02]  /*15b30*/  ISETP.NE.AND P2, PT, R0, RZ, PT ;  /* 0x000000ff0000720c */ /* 0x000fe40003f45270 */
[----:B------:R-:W-:Y:S01]  /*15b40*/  SEL R0, RZ, 0x1, P0 ;  /* 0x00000001ff007807 */ /* 0x000fe20000000000 */
[----:B------:R-:W-:Y:S03]  /*15b50*/  BSSY B0, `(.L_x_5139) ;  /* 0x0000011000007945 */ /* 0x000fe60003800000 */
[----:B--2---:R-:W-:-:S05]  /*15b60*/  LOP3.LUT R2, R2, R0, RZ, 0x3c, !PT ;  /* 0x0000000002027212 */ /* 0x004fca00078e3cff */
[----:B------:R0:W-:Y:S02]  /*15b70*/  STL [R1], R2 ;  /* 0x0000000201007387 */ /* 0x0001e40000100800 */
[----:B------:R-:W-:Y:S05]  /*15b80*/  @P2 BRA `(.L_x_5140) ;  /* 0x0000000000342947 */ /* 0x000fea0003800000 */
[----:B------:R-:W1:Y:S01]  /*15b90*/  S2R R5, SR_LANEID ;  /* 0x0000000000057919 */ /* 0x000e620000000000 */
[----:B------:R-:W-:Y:S01]  /*15ba0*/  VOTEU.ANY UR4, UPT, PT ;  /* 0x0000000000047886 */ /* 0x000fe200038e0100 */
[----:B0-----:R-:W0:Y:S01]  /*15bb0*/  LDC.64 R2, c[0x0][0xc80] ;  /* 0x00032000ff027b82 */ /* 0x001e220000000a00 */
[----:B------:R-:W1:Y:S02]  /*15bc0*/  FLO.U32 R0, UR4 ;  /* 0x0000000400007d00 */ /* 0x000e6400080e0000 */
[----:B-1----:R-:W-:-:S06]  /*15bd0*/  ISETP.EQ.U32.AND P1, PT, R0, R5, PT ;  /* 0x000000050000720c */ /* 0x002fcc0003f22070 */
[----:B------:R-:W0:Y:S07]  /*15be0*/  POPC R5, UR4 ;  /* 0x0000000400057d09 */ /* 0x000e2e0008000000 */
[----:B0-----:R-:W2:Y:S01]  /*15bf0*/  @P1 ATOMG.E.ADD.STRONG.GPU PT, R3, desc[UR46][R2.64], R5 ;  /* 0x00000005020319a8 */ /* 0x001ea200081ee1ee */
[----:B------:R-:W0:Y:S02]  /*15c00*/  S2R R4, SR_LTMASK ;  /* 0x0000000000047919 */ /* 0x000e240000003900 */
[----:B0-----:R-:W-:-:S04]  /*15c10*/  LOP3.LUT R4, R4, UR4, RZ, 0xc0, !PT ;  /* 0x0000000404047c12 */ /* 0x001fc8000f8ec0ff */
[----:B------:R-:W0:Y:S01]  /*15c20*/  POPC R7, R4 ;  /* 0x0000000400077309 */ /* 0x000e220000000000 */
[----:B--2---:R-:W0:Y:S02]  /*15c30*/  SHFL.IDX PT, R0, R3, R0, 0x1f ;  /* 0x00001f0003007589 */ /* 0x004e2400000e0000 */
[----:B0-----:R-:W-:-:S05]  /*15c40*/  IADD3 R0, R0, UR42, R7 ;  /* 0x0000002a00007c10 */ /* 0x001fca000fffe007 */
[----:B------:R1:W-:Y:S02]  /*15c50*/  STL [R1+0x10], R0 ;  /* 0x0000100001007387 */ /* 0x0003e40000100800 */
.L_x_5140:
[----:B------:R-:W-:Y:S05]  /*15c60*/  BSYNC B0 ;  /* 0x0000000000007941 */ /* 0x000fea0003800000 */
.L_x_5139:
[----:B------:R-:W-:-:S07]  /*15c70*/  SEL R18, R18, RZ, P0 ;  /* 0x000000ff12127207 */ /* 0x000fce0000000000 */
.L_x_5043:
[----:B------:R-:W-:Y:S05]  /*15c80*/  BSYNC B7 ;  /* 0x0000000000077941 */ /* 0x000fea0003800000 */
.L_x_5041:
[----:B01----:R-:W2:Y:S04]  /*15c90*/  LDL R0, [R1+0x20] ;  /* 0x0000200001007983 */ /* 0x003ea80000100800 */
[----:B------:R0:W5:Y:S01]  /*15ca0*/  LDL R2, [R1+0x10] ;  /* 0x0000100001027983 */ /* 0x0001620000100800 */
[----:B--2---:R-:W-:-:S13]  /*15cb0*/  ISETP.NE.AND P0, PT, R0, RZ, PT ;  /* 0x000000ff0000720c */ /* 0x004fda0003f05270 */
        /* <DEDUP_REMOVED lines=11> */
.L_x_5141:
[----:B------:R-:W-:-:S03]  /*15d70*/  UMOV UR4, 0xffffffff ;  /* 0xffffffff00047882 */ /* 0x000fc60000000000 */
[----:B------:R-:W-:Y:S05]  /*15d80*/  BRA.DIV UR4, `(.L_x_5143) ;  /* 0x0000001204447947 */ /* 0x000fea000b800000 */
[----:B-----5:R0:W1:Y:S02]  /*15d90*/  SHFL.IDX PT, R14, R2, RZ, 0x1f ;  /* 0x00001fff020e7589 */ /* 0x02006400000e0000 */
.L_x_5184:
[----:B------:R-:W2:Y:S01]  /*15da0*/  @!P2 S2R R3, SR_CgaCtaId ;  /* 0x000000000003a919 */ /* 0x000ea20000008800 */
[----:B------:R-:W-:Y:S05]  /*15db0*/  WARPSYNC.ALL ;  /* 0x0000000000007948 */ /* 0x000fea0003800000 */
[----:B------:R-:W-:Y:S01]  /*15dc0*/  BAR.SYNC.DEFER_BLOCKING 0x4, 0x180 ;  /* 0x0106000000007b1d */ /* 0x000fe20000010000 */
[----:B------:R-:W-:-:S05]  /*15dd0*/  @!P2 MOV R0, 0x400 ;  /* 0x000004000000a802 */ /* 0x000fca0000000f00 */
[----:B-1----:R1:W-:Y:S01]  /*15de0*/  STL [R1+0x10], R14 ;  /* 0x0000100e01007387 */ /* 0x0023e20000100800 */
[----:B--2---:R-:W-:-:S05]  /*15df0*/  @!P2 LEA R17, R3, R0, 0x18 ;  /* 0x000000000311a211 */ /* 0x004fca00078ec0ff */
[----:B------:R1:W-:Y:S01]  /*15e00*/  @!P2 STS [R17+0x28cd0], R2 ;  /* 0x028cd0021100a388 */ /* 0x0003e20000000800 */
[----:B------:R-:W-:Y:S06]  /*15e10*/  BAR.ARV 0x5, 0x180 ;  /* 0x0146000000007b1d */ /* 0x000fec0000002000 */
.L_x_5142:
[----:B------:R-:W3:Y:S01]  /*15e20*/  LDL R0, [R1+0x10] ;  /* 0x0000100001007983 */ /* 0x000ee20000100800 */
[----:B------:R-:W-:Y:S02]  /*15e30*/  ULDC UR4, c[0x0][0xc38] ;  /* 0x00030e0000047ab9 */ /* 0x000fe40000000800 */
[----:B---3--:R-:W-:-:S13]  /*15e40*/  ISETP.GE.AND P0, PT, R0, UR4, PT ;  /* 0x0000000400007c0c */ /* 0x008fda000bf06270 */
[----:B------:R-:W-:Y:S05]  /*15e50*/  @!P0 BRA `(.L_x_5144) ;  /* 0xffffffac00848947 */ /* 0x000fea000383ffff */
.L_x_5032:
[----:B------:R-:W3:Y:S01]  /*15e60*/  LDL.LU R0, [R1+0x18] ;  /* 0x0000180001007983 */ /* 0x000ee20000300800 */
[----:B------:R-:W-:Y:S01]  /*15e70*/  BSSY B0, `(.L_x_5145) ;  /* 0x000000b000007945 */ /* 0x000fe20003800000 */
[----:B------:R-:W4:Y:S01]  /*15e80*/  S2R R5, SR_CgaCtaId ;  /* 0x0000000000057919 */ /* 0x000f220000008800 */
[----:B---3--:R-:W-:-:S05]  /*15e90*/  VIADD R0, R0, 0x1 ;  /* 0x0000000100007836 */ /* 0x008fca0000000000 */
[----:B012---:R-:W-:-:S04]  /*15ea0*/  LEA.HI R2, R0, R0, RZ, 0x1 ;  /* 0x0000000000027211 */ /* 0x007fc800078f08ff */
[----:B------:R-:W-:-:S05]  /*15eb0*/  LOP3.LUT R3, R2, 0xfffffffe, RZ, 0xc0, !PT ;  /* 0xfffffffe02037812 */ /* 0x000fca00078ec0ff */
[----:B------:R-:W-:Y:S01]  /*15ec0*/  IMAD.IADD R3, R0, 0x1, -R3 ;  /* 0x0000000100037824 */ /* 0x000fe200078e0a03 */
[----:B------:R-:W-:-:S04]  /*15ed0*/  MOV R0, 0x400 ;  /* 0x0000040000007802 */ /* 0x000fc80000000f00 */
[----:B----4-:R-:W-:Y:S02]  /*15ee0*/  LEA R0, R5, R0, 0x18 ;  /* 0x0000000005007211 */ /* 0x010fe400078ec0ff */
[----:B------:R-:W-:-:S04]  /*15ef0*/  SHF.L.U32 R3, R3, 0x1f, RZ ;  /* 0x0000001f03037819 */ /* 0x000fc800000006ff */
[----:B------:R-:W0:Y:S02]  /*15f00*/  SYNCS.PHASECHK.TRANS64.TRYWAIT P0, [R0+URZ+0x28c20], R3 ;  /* 0x028c2003000075a7 */ /* 0x000e24000800017f */
[----:B0-----:R-:W-:Y:S05]  /*15f10*/  @!P0 BRA `(.L_x_5146) ;  /* 0x0000001000088947 */ /* 0x001fea0003800000 */
.L_x_5185:
[----:B------:R-:W-:Y:S05]  /*15f20*/  BSYNC B0 ;  /* 0x0000000000007941 */ /* 0x000fea0003800000 */
.L_x_5145:
[----:B------:R-:W-:-:S03]  /*15f30*/  UMOV UR4, 0xffffffff ;  /* 0xffffffff00047882 */ /* 0x000fc60000000000 */
[----:B------:R-:W-:Y:S05]  /*15f40*/  BRA.DIV UR4, `(.L_x_5147) ;  /* 0x0000001204107947 */ /* 0x000fea000b800000 */
[----:B------:R-:W1:Y:S02]  /*15f50*/  S2R R2, SR_TID.X ;  /* 0x0000000000027919 */ /* 0x000e640000002100 */
[----:B-1----:R-:W-:-:S04]  /*15f60*/  SHF.R.U32.HI R2, RZ, 0x5, R2 ;  /* 0x00000005ff027819 */ /* 0x002fc80000011602 */
[----:B------:R-:W-:-:S05]  /*15f70*/  LOP3.LUT R2, R2, 0x3, RZ, 0xc0, !PT ;  /* 0x0000000302027812 */ /* 0x000fca00078ec0ff */
[----:B------:R1:W2:Y:S02]  /*15f80*/  SHFL.IDX PT, R14, R2, RZ, 0x1f ;  /* 0x00001fff020e7589 */ /* 0x0002a400000e0000 */
.L_x_5188:
[----:B--2---:R-:W-:Y:S01]  /*15f90*/  ISETP.NE.AND P0, PT, R14, RZ, PT ;  /* 0x000000ff0e00720c */ /* 0x004fe20003f05270 */
[----:B------:R-:W-:-:S12]  /*15fa0*/  BSSY B0, `(.L_x_5148) ;  /* 0x0000025000007945 */ /* 0x000fd80003800000 */
[----:B------:R-:W-:Y:S05]  /*15fb0*/  @P0 BRA `(.L_x_5149) ;  /* 0x00000000008c0947 */ /* 0x000fea0003800000 */
[----:B------:R-:W-:-:S03]  /*15fc0*/  UMOV UR4, 0xffffffff ;  /* 0xffffffff00047882 */ /* 0x000fc60000000000 */
[----:B------:R-:W-:Y:S05]  /*15fd0*/  BRA.DIV UR4, `(.L_x_5150) ;  /* 0x0000001204207947 */ /* 0x000fea000b800000 */
[----:B------:R-:W-:-:S13]  /*15fe0*/  ELECT P6, URZ, PT ;  /* 0x00000000003f782f */ /* 0x000fda00038c0000 */
.L_x_5191:
[----:B------:R-:W-:Y:S05]  /*15ff0*/  @!P6 BRA `(.L_x_5149) ;  /* 0x00000000007ce947 */ /* 0x000fea0003800000 */
[----:B------:R-:W-:-:S06]  /*16000*/  ULOP3.LUT UR4, UR41, 0x2, URZ, 0xfc, !UPT ;  /* 0x0000000229047892 */ /* 0x000fcc000f8efc3f */
[----:B-1----:R-:W-:-:S05]  /*16010*/  IMAD.U32 R2, RZ, RZ, UR4 ;  /* 0x00000004ff027e24 */ /* 0x002fca000f8e00ff */
[----:B------:R-:W-:-:S13]  /*16020*/  ISETP.NE.AND P2, PT, R2, 0x3, PT ;  /* 0x000000030200780c */ /* 0x000fda0003f45270 */
[----:B------:R-:W-:Y:S05]  /*16030*/  @!P2 BRA `(.L_x_5151) ;  /* 0x000000000004a947 */ /* 0x000fea0003800000 */
[----:B------:R-:W-:Y:S01]  /*16040*/  BPT.TRAP 0x1 ;  /* 0x000000040000795c */ /* 0x000fe20000300000 */
.L_x_5151:
[----:B------:R-:W2:Y:S01]  /*16050*/  LDL.LU R7, [R1] ;  /* 0x0000000001077983 */ /* 0x000ea20000300800 */
        /* <DEDUP_REMOVED lines=12> */
.L_x_5192:
[----:B------:R-:W1:Y:S02]  /*16120*/  SYNCS.PHASECHK.TRANS64.TRYWAIT P0, [R3+URZ], R2 ;  /* 0x00000002030075a7 */ /* 0x000e64000800017f */
[----:B-1----:R-:W-:Y:S05]  /*16130*/  @!P0 BRA `(.L_x_5153) ;  /* 0x0000000c00fc8947 */ /* 0x002fea0003800000 */
.L_x_5193:
[----:B------:R-:W-:Y:S05]  /*16140*/  @!P2 BRA `(.L_x_5154) ;  /* 0x000000000004a947 */ /* 0x000fea0003800000 */
[----:B------:R-:W-:Y:S01]  /*16150*/  BPT.TRAP 0x1 ;  /* 0x000000040000795c */ /* 0x000fe20000300000 */
.L_x_5154:
[----:B-1----:R-:W-:-:S04]  /*16160*/  VIADD R3, R0, 0x28c60 ;  /* 0x00028c6000037836 */ /* 0x002fc80000000000 */
[----:B------:R-:W-:-:S04]  /*16170*/  IMAD R18, R18, 0x8, R3 ;  /* 0x0000000812127824 */ /* 0x000fc800078e0203 */
[----:B------:R-:W1:Y:S02]  /*16180*/  SYNCS.PHASECHK.TRANS64.TRYWAIT P0, [R18+URZ], R5 ;  /* 0x00000005120075a7 */ /* 0x000e64000800017f */
[----:B-1----:R-:W-:Y:S05]  /*16190*/  @!P0 BRA `(.L_x_5155) ;  /* 0x0000000c00f88947 */ /* 0x002fea0003800000 */
.L_x_5194:
[----:B------:R-:W-:-:S07]  /*161a0*/  IMAD R3, R4, 0x8, R3 ;  /* 0x0000000804037824 */ /* 0x000fce00078e0203 */
.L_x_5156:
[----:B--2---:R2:W3:Y:S02]  /*161b0*/  SYNCS.PHASECHK.TRANS64.TRYWAIT P0, [R3+URZ], R2 ;  /* 0x00000002030075a7 */ /* 0x0044e4000800017f */
[----:B---3--:R-:W-:Y:S05]  /*161c0*/  @!P0 NANOSLEEP.SYNCS 0x989680 ;  /* 0x009896800000895d */ /* 0x008fea0003900000 */
[----:B------:R-:W3:Y:S02]  /*161d0*/  @!P0 SYNCS.PHASECHK.TRANS64 P0, [R3+URZ], R2 ;  /* 0x00000002030085a7 */ /* 0x000ee4000800007f */
[----:B---3--:R-:W-:Y:S05]  /*161e0*/  @!P0 BRA `(.L_x_5156) ;  /* 0xfffffffc00f08947 */ /* 0x008fea000383ffff */
.L_x_5149:
[----:B------:R-:W-:Y:S05]  /*161f0*/  BSYNC B0 ;  /* 0x0000000000007941 */ /* 0x000fea0003800000 */
.L_x_5148:
[----:B------:R-:W-:Y:S05]  /*16200*/  EXIT ;  /* 0x000000000000794d */ /* 0x000fea0003800000 */
.L_x_4938:
[----:B0-----:R-:W-:-:S04]  /*16210*/  IMAD.U32 R3, RZ, RZ, UR21 ;  /* 0x00000015ff037e24 */ /* 0x001fc8000f8e00ff */
[----:B------:R0:W1:Y:S03]  /*16220*/  SYNCS.PHASECHK.TRANS64.TRYWAIT P1, [R3+URZ+0x28c50], R0 ;  /* 0x028c5000030075a7 */ /* 0x000066000802017f */
[----:B-1----:R-:W-:Y:S05]  /*16230*/  @!P1 NANOSLEEP.SYNCS 0x989680 ;  /* 0x009896800000995d */ /* 0x002fea0003900000 */
[----:B------:R-:W1:Y:S02]  /*16240*/  @!P1 SYNCS.PHASECHK.TRANS64 P1, [R3+URZ+0x28c50], R0 ;  /* 0x028c5000030095a7 */ /* 0x000e64000802007f */
[----:B-1----:R-:W-:Y:S05]  /*16250*/  @!P1 BRA `(.L_x_4938) ;  /* 0xfffffffc00ec9947 */ /* 0x002fea000383ffff */
[----:B------:R-:W-:Y:S05]  /*16260*/  BRA `(.L_x_5157) ;  /* 0xfffffeb800b47947 */ /* 0x000fea000383ffff */
.L_x_4943:
[----:B-1----:R-:W-:-:S04]  /*16270*/  IMAD.U32 R3, RZ, RZ, UR21 ;  /* 0x00000015ff037e24 */ /* 0x002fc8000f8e00ff */
[----:B------:R1:W2:Y:S03]  /*16280*/  SYNCS.PHASECHK.TRANS64.TRYWAIT P1, [R3+URZ+0x28c50], R0 ;  /* 0x028c5000030075a7 */ /* 0x0002a6000802017f */
[----:B--2---:R-:W-:Y:S05]  /*16290*/  @!P1 NANOSLEEP.SYNCS 0x989680 ;  /* 0x009896800000995d */ /* 0x004fea0003900000 */
[----:B------:R-:W2:Y:S02]  /*162a0*/  @!P1 SYNCS.PHASECHK.TRANS64 P1, [R3+URZ+0x28c50], R0 ;  /* 0x028c5000030095a7 */ /* 0x000ea4000802007f */
[----:B--2---:R-:W-:Y:S05]  /*162b0*/  @!P1 BRA `(.L_x_4943) ;  /* 0xfffffffc00ec9947 */ /* 0x004fea000383ffff */
[----:B------:R-:W-:Y:S05]  /*162c0*/  BRA `(.L_x_4942) ;  /* 0xfffffec400b07947 */ /* 0x000fea000383ffff */
.L_x_4952:
[----:B0-----:R-:W-:-:S04]  /*162d0*/  IMAD.U32 R3, RZ, RZ, UR43 ;  /* 0x0000002bff037e24 */ /* 0x001fc8000f8e00ff */
[----:B------:R0:W1:Y:S03]  /*162e0*/  SYNCS.PHASECHK.TRANS64.TRYWAIT P0, [R3+URZ+0x28c00], R0 ;  /* 0x028c0000030075a7 */ /* 0x000066000800017f */
[----:B-1----:R-:W-:Y:S05]  /*162f0*/  @!P0 NANOSLEEP.SYNCS 0x989680 ;  /* 0x009896800000895d */ /* 0x002fea0003900000 */
[----:B------:R-:W1:Y:S02]  /*16300*/  @!P0 SYNCS.PHASECHK.TRANS64 P0, [R3+URZ+0x28c00], R0 ;  /* 0x028c0000030085a7 */ /* 0x000e64000800007f */
[----:B-1----:R-:W-:Y:S05]  /*16310*/  @!P0 BRA `(.L_x_4952) ;  /* 0xfffffffc00ec8947 */ /* 0x002fea000383ffff */
[----:B------:R-:W-:Y:S05]  /*16320*/  BRA `(.L_x_5158) ;  /* 0xfffffedc00187947 */ /* 0x000fea000383ffff */
.L_x_4956:
[----:B--2---:R2:W3:Y:S02]  /*16330*/  SYNCS.PHASECHK.TRANS64.TRYWAIT P0, [R7+URZ+0x28c30], R10 ;  /* 0x028c300a070075a7 */ /* 0x0044e4000800017f */
[----:B---3--:R-:W-:Y:S05]  /*16340*/  @!P0 NANOSLEEP.SYNCS 0x989680 ;  /* 0x009896800000895d */ /* 0x008fea0003900000 */
[----:B------:R-:W3:Y:S02]  /*16350*/  @!P0 SYNCS.PHASECHK.TRANS64 P0, [R7+URZ+0x28c30], R10 ;  /* 0x028c300a070085a7 */ /* 0x000ee4000800007f */
[----:B---3--:R-:W-:Y:S05]  /*16360*/  @!P0 BRA `(.L_x_4956) ;  /* 0xfffffffc00f08947 */ /* 0x008fea000383ffff */
[----:B------:R-:W-:Y:S05]  /*16370*/  BRA `(.L_x_4955) ;  /* 0xfffffedc00347947 */ /* 0x000fea000383ffff */
.L_x_4968:
[----:B--2---:R2:W3:Y:S02]  /*16380*/  SYNCS.PHASECHK.TRANS64.TRYWAIT P0, [R7+URZ+0x28c50], R10 ;  /* 0x028c500a070075a7 */ /* 0x0044e4000800017f */
[----:B---3--:R-:W-:Y:S05]  /*16390*/  @!P0 NANOSLEEP.SYNCS 0x989680 ;  /* 0x009896800000895d */ /* 0x008fea0003900000 */
[----:B------:R-:W3:Y:S02]  /*163a0*/  @!P0 SYNCS.PHASECHK.TRANS64 P0, [R7+URZ+0x28c50], R10 ;  /* 0x028c500a070085a7 */ /* 0x000ee4000800007f */
[----:B---3--:R-:W-:Y:S05]  /*163b0*/  @!P0 BRA `(.L_x_4968) ;  /* 0xfffffffc00f08947 */ /* 0x008fea000383ffff */
[----:B------:R-:W-:Y:S05]  /*163c0*/  BRA `(.L_x_4967) ;  /* 0xfffffefc00587947 */ /* 0x000fea000383ffff */
.L_x_4976:
[----:B--2---:R-:W-:-:S04]  /*163d0*/  IMAD.U32 R10, RZ, RZ, UR28 ;  /* 0x0000001cff0a7e24 */ /* 0x004fc8000f8e00ff */
[----:B------:R2:W3:Y:S03]  /*163e0*/  SYNCS.PHASECHK.TRANS64.TRYWAIT P0, [R10+URZ+0x28c30], R7 ;  /* 0x028c30070a0075a7 */ /* 0x0004e6000800017f */
[----:B---3--:R-:W-:Y:S05]  /*163f0*/  @!P0 NANOSLEEP.SYNCS 0x989680 ;  /* 0x009896800000895d */ /* 0x008fea0003900000 */
[----:B------:R-:W3:Y:S02]  /*16400*/  @!P0 SYNCS.PHASECHK.TRANS64 P0, [R10+URZ+0x28c30], R7 ;  /* 0x028c30070a0085a7 */ /* 0x000ee4000800007f */
[----:B---3--:R-:W-:Y:S05]  /*16410*/  @!P0 BRA `(.L_x_4976) ;  /* 0xfffffffc00ec8947 */ /* 0x008fea000383ffff */
[----:B------:R-:W-:Y:S05]  /*16420*/  BRA `(.L_x_4975) ;  /* 0xffffff0000a47947 */ /* 0x000fea000383ffff */
.L_x_4988:
[----:B-1----:R1:W2:Y:S02]  /*16430*/  SYNCS.PHASECHK.TRANS64.TRYWAIT P0, [R168+URZ+0x28c50], R7 ;  /* 0x028c5007a80075a7 */ /* 0x0022a4000800017f */
[----:B--2---:R-:W-:Y:S05]  /*16440*/  @!P0 NANOSLEEP.SYNCS 0x989680 ;  /* 0x009896800000895d */ /* 0x004fea0003900000 */
[----:B------:R-:W2:Y:S02]  /*16450*/  @!P0 SYNCS.PHASECHK.TRANS64 P0, [R168+URZ+0x28c50], R7 ;  /* 0x028c5007a80085a7 */ /* 0x000ea4000800007f */
[----:B--2---:R-:W-:Y:S05]  /*16460*/  @!P0 BRA `(.L_x_4988) ;  /* 0xfffffffc00f08947 */ /* 0x004fea000383ffff */
[----:B------:R-:W-:Y:S05]  /*16470*/  BRA `(.L_x_4987) ;  /* 0xffffff24007c7947 */ /* 0x000fea000383ffff */
.L_x_4997:
[----:B--2---:R-:W-:-:S04]  /*16480*/  IMAD.U32 R5, RZ, RZ, UR25 ;  /* 0x00000019ff057e24 */ /* 0x004fc8000f8e00ff */
[----:B------:R2:W3:Y:S03]  /*16490*/  SYNCS.PHASECHK.TRANS64.TRYWAIT P1, [R5+URZ+0x28c30], R8 ;  /* 0x028c3008050075a7 */ /* 0x0004e6000802017f */
[----:B---3--:R-:W-:Y:S05]  /*164a0*/  @!P1 NANOSLEEP.SYNCS 0x989680 ;  /* 0x009896800000995d */ /* 0x008fea0003900000 */
[----:B------:R-:W3:Y:S02]  /*164b0*/  @!P1 SYNCS.PHASECHK.TRANS64 P1, [R5+URZ+0x28c30], R8 ;  /* 0x028c3008050095a7 */ /* 0x000ee4000802007f */
[----:B---3--:R-:W-:Y:S05]  /*164c0*/  @!P1 BRA `(.L_x_4997) ;  /* 0xfffffffc00ec9947 */ /* 0x008fea000383ffff */
[----:B------:R-:W-:Y:S05]  /*164d0*/  BRA `(.L_x_4996) ;  /* 0xffffff2c00107947 */ /* 0x000fea000383ffff */
.L_x_5001:
[----:B---3--:R3:W4:Y:S02]  /*164e0*/  SYNCS.PHASECHK.TRANS64.TRYWAIT P1, [R173+URZ+0x28c50], R8 ;  /* 0x028c5008ad0075a7 */ /* 0x008724000802017f */
[----:B----4-:R-:W-:Y:S05]  /*164f0*/  @!P1 NANOSLEEP.SYNCS 0x989680 ;  /* 0x009896800000995d */ /* 0x010fea0003900000 */
[----:B------:R-:W4:Y:S02]  /*16500*/  @!P1 SYNCS.PHASECHK.TRANS64 P1, [R173+URZ+0x28c50], R8 ;  /* 0x028c5008ad0095a7 */ /* 0x000f24000802007f */
[----:B----4-:R-:W-:Y:S05]  /*16510*/  @!P1 BRA `(.L_x_5001) ;  /* 0xfffffffc00f09947 */ /* 0x010fea000383ffff */
[----:B------:R-:W-:Y:S05]  /*16520*/  BRA `(.L_x_5000) ;  /* 0xffffff4400347947 */ /* 0x000fea000383ffff */
.L_x_5007:
[----:B------:R-:W-:-:S04]  /*16530*/  IMAD.U32 R6, RZ, RZ, UR27 ;  /* 0x0000001bff067e24 */ /* 0x000fc8000f8e00ff */
[----:B------:R0:W0:Y:S03]  /*16540*/  SYNCS.PHASECHK.TRANS64.TRYWAIT P0, [R6+URZ+0x28c30], R7 ;  /* 0x028c3007060075a7 */ /* 0x000026000800017f */
[----:B0-----:R-:W-:Y:S05]  /*16550*/  @!P0 NANOSLEEP.SYNCS 0x989680 ;  /* 0x009896800000895d */ /* 0x001fea0003900000 */
[----:B------:R-:W0:Y:S02]  /*16560*/  @!P0 SYNCS.PHASECHK.TRANS64 P0, [R6+URZ+0x28c30], R7 ;  /* 0x028c3007060085a7 */ /* 0x000e24000800007f */
[----:B0-----:R-:W-:Y:S05]  /*16570*/  @!P0 BRA `(.L_x_5007) ;  /* 0xfffffffc00ec8947 */ /* 0x001fea000383ffff */
[----:B------:R-:W-:Y:S05]  /*16580*/  BRA `(.L_x_5006) ;  /* 0xffffff4800247947 */ /* 0x000fea000383ffff */
.L_x_5019:
[----:B--2---:R2:W3:Y:S02]  /*16590*/  SYNCS.PHASECHK.TRANS64.TRYWAIT P0, [R20+URZ+0x28c50], R7 ;  /* 0x028c5007140075a7 */ /* 0x0044e4000800017f */
[----:B---3--:R-:W-:Y:S05]  /*165a0*/  @!P0 NANOSLEEP.SYNCS 0x989680 ;  /* 0x009896800000895d */ /* 0x008fea0003900000 */
[----:B------:R-:W3:Y:S02]  /*165b0*/  @!P0 SYNCS.PHASECHK.TRANS64 P0, [R20+URZ+0x28c50], R7 ;  /* 0x028c5007140085a7 */ /* 0x000ee4000800007f */
[----:B---3--:R-:W-:Y:S05]  /*165c0*/  @!P0 BRA `(.L_x_5019) ;  /* 0xfffffffc00f08947 */ /* 0x008fea000383ffff */
[----:B------:R-:W-:Y:S05]  /*165d0*/  BRA `(.L_x_5018) ;  /* 0xffffff6800f47947 */ /* 0x000fea000383ffff */
.L_x_5049:
[----:B------:R-:W-:Y:S02]  /*165e0*/  IMAD.MOV.U32 R13, RZ, RZ, R4 ;  /* 0x000000ffff0d7224 */ /* 0x000fe400078e0004 */
[----:B------:R-:W-:Y:S02]  /*165f0*/  IMAD.MOV.U32 R12, RZ, RZ, RZ ;  /* 0x000000ffff0c7224 */ /* 0x000fe400078e00ff */
[----:B------:R-:W-:Y:S02]  /*16600*/  IMAD.MOV.U32 R11, RZ, RZ, 0x1f ;  /* 0x0000001fff0b7424 */ /* 0x000fe400078e00ff */
[----:B------:R-:W-:-:S07]  /*16610*/  IMAD.MOV.U32 R15, RZ, RZ, -0x1 ;  /* 0xffffffffff0f7424 */ /* 0x000fce00078e00ff */
[----:B0-----:R-:W-:Y:S05]  /*16620*/  WARPSYNC.COLLECTIVE R15, `(.L_x_5159) ;  /* 0x000000000f087348 */ /* 0x001fea0003c00000 */
[----:B------:R1:W2:Y:S02]  /*16630*/  SHFL.IDX P6, R14, R13, R12, R11 ;  /* 0x0000000c0d0e7389 */ /* 0x0002a400000c000b */
[----:B012---:R-:W-:Y:S01]  /*16640*/  ENDCOLLECTIVE ;  /* 0x000000000000791b */ /* 0x007fe20003800000 */
.L_x_5159:
[----:B------:R-:W-:Y:S05]  /*16650*/  BRA `(.L_x_5160) ;  /* 0xffffffb400247947 */ /* 0x000fea000383ffff */
.L_x_5051:
[----:B------:R-:W-:Y:S01]  /*16660*/  BSSY B0, `(.L_x_5161) ;  /* 0x0000006000007945 */ /* 0x000fe20003800000 */
[----:B------:R-:W-:-:S07]  /*16670*/  IMAD.MOV.U32 R15, RZ, RZ, -0x1 ;  /* 0xffffffffff0f7424 */ /* 0x000fce00078e00ff */
[----:B0--3--:R-:W-:Y:S05]  /*16680*/  WARPSYNC.COLLECTIVE R15, `(.L_x_5162) ;  /* 0x000000000f0c7348 */ /* 0x009fea0003c00000 */
[----:B------:R-:W-:Y:S02]  /*16690*/  ELECT P6, UR62, PT ;  /* 0x00000000003e782f */ /* 0x000fe400038c0000 */
[----:B------:R-:W-:Y:S01]  /*166a0*/  MOV R14, UR62 ;  /* 0x0000003e000e7c02 */ /* 0x000fe20008000f00 */
[----:B0--3--:R-:W-:Y:S10]  /*166b0*/  ENDCOLLECTIVE ;  /* 0x000000000000791b */ /* 0x009ff40003800000 */
.L_x_5162:
[----:B------:R-:W-:Y:S05]  /*166c0*/  BSYNC B0 ;  /* 0x0000000000007941 */ /* 0x000fea0003800000 */
.L_x_5161:
[----:B------:R-:W-:Y:S05]  /*166d0*/  BRA `(.L_x_5163) ;  /* 0xffffffb400287947 */ /* 0x000fea000383ffff */
.L_x_5053:
[----:B0-----:R0:W1:Y:S02]  /*166e0*/  SYNCS.PHASECHK.TRANS64.TRYWAIT P0, [R3+URZ+0x28c40], R0 ;  /* 0x028c4000030075a7 */ /* 0x001064000800017f */
[----:B-1----:R-:W-:Y:S05]  /*166f0*/  @!P0 NANOSLEEP.SYNCS 0x989680 ;  /* 0x009896800000895d */ /* 0x002fea0003900000 */
[----:B------:R-:W1:Y:S02]  /*16700*/  @!P0 SYNCS.PHASECHK.TRANS64 P0, [R3+URZ+0x28c40], R0 ;  /* 0x028c4000030085a7 */ /* 0x000e64000800007f */
[----:B-1----:R-:W-:Y:S05]  /*16710*/  @!P0 BRA `(.L_x_5053) ;  /* 0xfffffffc00f08947 */ /* 0x002fea000383ffff */
[----:B------:R-:W-:Y:S05]  /*16720*/  BRA `(.L_x_5164) ;  /* 0xffffffb4008c7947 */ /* 0x000fea000383ffff */
.L_x_5057:
        /* <DEDUP_REMOVED lines=8> */
.L_x_5165:
[----:B------:R-:W-:Y:S01]  /*167b0*/  IMAD.MOV.U32 R13, RZ, RZ, R0 ;  /* 0x000000ffff0d7224 */ /* 0x000fe200078e0000 */
[----:B------:R-:W-:Y:S01]  /*167c0*/  LOP3.LUT R8, R8, 0x7f, RZ, 0xc0, !PT ;  /* 0x0000007f08087812 */ /* 0x000fe200078ec0ff */
[----:B------:R-:W-:-:S07]  /*167d0*/  IMAD.MOV.U32 R5, RZ, RZ, R14 ;  /* 0x000000ffff057224 */ /* 0x000fce00078e000e */
[----:B------:R-:W-:Y:S05]  /*167e0*/  WARPSYNC.COLLECTIVE R15, `(.L_x_5166) ;  /* 0x000000000f087348 */ /* 0x000fea0003c00000 */
[----:B------:R0:W1:Y:S02]  /*167f0*/  SHFL.IDX P6, R14, R13, R12, R11 ;  /* 0x0000000c0d0e7389 */ /* 0x00006400000c000b */
[----:B01----:R-:W-:Y:S01]  /*16800*/  ENDCOLLECTIVE ;  /* 0x000000000000791b */ /* 0x003fe20003800000 */
.L_x_5166:
[----:B------:R-:W-:Y:S01]  /*16810*/  SHF.R.U32.HI R8, RZ, 0x3, R8 ;  /* 0x00000003ff087819 */ /* 0x000fe20000011608 */
[----:B------:R-:W-:Y:S02]  /*16820*/  ULDC UR4, c[0x0][0x288] ;  /* 0x0000a20000047ab9 */ /* 0x000fe40000000800 */
[----:B------:R-:W-:Y:S02]  /*16830*/  IMAD R3, R7, UR4, RZ ;  /* 0x0000000407037c24 */ /* 0x000fe4000f8e02ff */
[----:B------:R-:W-:-:S04]  /*16840*/  VIADD R4, R8, UR40 ;  /* 0x0000002808047c36 */ /* 0x000fc80008000000 */
        /* <DEDUP_REMOVED lines=8> */
.L_x_5167:
[----:B------:R-:W-:-:S05]  /*168d0*/  @!P1 LEA R6, P2, R10, R6, 0x1 ;  /* 0x000000060a069211 */ /* 0x000fca00078408ff */
[----:B------:R-:W-:-:S04]  /*168e0*/  @!P1 IMAD.X R5, RZ, RZ, R5, P2 ;  /* 0x000000ffff059224 */ /* 0x000fc800010e0605 */
[----:B------:R-:W-:Y:S02]  /*168f0*/  @!P1 IMAD.MOV.U32 R7, RZ, RZ, R5 ;  /* 0x000000ffff079224 */ /* 0x000fe400078e0005 */
[----:B------:R-:W-:-:S03]  /*16900*/  IMAD.MOV.U32 R13, RZ, RZ, R0 ;  /* 0x000000ffff0d7224 */ /* 0x000fc600078e0000 */
[----:B------:R-:W-:Y:S01]  /*16910*/  @!PT LDS RZ, [RZ] ;  /* 0x00000000fffff984 */ /* 0x000fe20000000800 */
[----:B------:R-:W-:Y:S01]  /*16920*/  @!PT LDS RZ, [RZ] ;  /* 0x00000000fffff984 */ /* 0x000fe20000000800 */
[----:B------:R-:W-:Y:S01]  /*16930*/  @!PT LDS RZ, [RZ] ;  /* 0x00000000fffff984 */ /* 0x000fe20000000800 */
[----:B------:R0:W-:Y:S01]  /*16940*/  @!P1 LDGSTS.E.BYPASS.LTC128B.128 [R9+0x20400], desc[UR46][R6.64], !P0 ;  /* 0x2040000006099fae */ /* 0x0001e2000c101d6e */
[----:B------:R-:W-:Y:S01]  /*16950*/  ISETP.GE.AND P1, PT, R8, R3, PT ;  /* 0x000000030800720c */ /* 0x000fe20003f26270 */
[----:B------:R-:W-:-:S12]  /*16960*/  IMAD.MOV.U32 R5, RZ, RZ, R14 ;  /* 0x000000ffff057224 */ /* 0x000fd800078e000e */
[----:B0-----:R-:W-:Y:S05]  /*16970*/  WARPSYNC.COLLECTIVE R15, `(.L_x_5168) ;  /* 0x000000000f087348 */ /* 0x001fea0003c00000 */
[----:B------:R1:W2:Y:S02]  /*16980*/  SHFL.IDX P6, R14, R13, R12, R11 ;  /* 0x0000000c0d0e7389 */ /* 0x0002a400000c000b */
[----:B012---:R-:W-:Y:S01]  /*16990*/  ENDCOLLECTIVE ;  /* 0x000000000000791b */ /* 0x007fe20003800000 */
.L_x_5168:
[----:B------:R-:W-:Y:S02]  /*169a0*/  IMAD.MOV.U32 R13, RZ, RZ, R2 ;  /* 0x000000ffff0d7224 */ /* 0x000fe400078e0002 */
[----:B------:R-:W-:Y:S02]  /*169b0*/  IMAD.MOV.U32 R12, RZ, RZ, 0x2 ;  /* 0x00000002ff0c7424 */ /* 0x000fe400078e00ff */
[----:B------:R-:W-:-:S07]  /*169c0*/  IMAD.MOV.U32 R6, RZ, RZ, R14 ;  /* 0x000000ffff067224 */ /* 0x000fce00078e000e */
[----:B------:R-:W-:Y:S05]  /*169d0*/  WARPSYNC.COLLECTIVE R15, `(.L_x_5169) ;  /* 0x000000000f087348 */ /* 0x000fea0003c00000 */
[----:B------:R0:W1:Y:S02]  /*169e0*/  SHFL.IDX P6, R14, R13, R12, R11 ;  /* 0x0000000c0d0e7389 */ /* 0x00006400000c000b */
[----:B01----:R-:W-:Y:S01]  /*169f0*/  ENDCOLLECTIVE ;  /* 0x000000000000791b */ /* 0x003fe20003800000 */
.L_x_5169:
        /* <DEDUP_REMOVED lines=8> */
[----:B------:R0:W-:Y:S02]  /*16a80*/  @!P1 LDGSTS.E.BYPASS.LTC128B.128 [R9+0x20c00], desc[UR46][R6.64], !P0 ;  /* 0x20c0000006099fae */ /* 0x0001e4000c101d6e */
[----:B------:R-:W-:Y:S01]  /*16a90*/  ISETP.GE.AND P1, PT, R5, R3, PT ;  /* 0x000000030500720c */ /* 0x000fe20003f26270 */
[----:B------:R-:W-:-:S12]  /*16aa0*/  IMAD.MOV.U32 R5, RZ, RZ, R14 ;  /* 0x000000ffff057224 */ /* 0x000fd800078e000e */
[----:B0-----:R-:W-:Y:S05]  /*16ab0*/  WARPSYNC.COLLECTIVE R15, `(.L_x_5170) ;  /* 0x000000000f087348 */ /* 0x001fea0003c00000 */
[----:B------:R1:W2:Y:S02]  /*16ac0*/  SHFL.IDX P6, R14, R13, R12, R11 ;  /* 0x0000000c0d0e7389 */ /* 0x0002a400000c000b */
[----:B012---:R-:W-:Y:S01]  /*16ad0*/  ENDCOLLECTIVE ;  /* 0x000000000000791b */ /* 0x007fe20003800000 */
.L_x_5170:
[----:B------:R-:W-:Y:S02]  /*16ae0*/  IMAD.MOV.U32 R13, RZ, RZ, R2 ;  /* 0x000000ffff0d7224 */ /* 0x000fe400078e0002 */
[----:B------:R-:W-:Y:S02]  /*16af0*/  IMAD.MOV.U32 R12, RZ, RZ, 0x3 ;  /* 0x00000003ff0c7424 */ /* 0x000fe400078e00ff */
[----:B------:R-:W-:-:S07]  /*16b00*/  IMAD.MOV.U32 R6, RZ, RZ, R14 ;  /* 0x000000ffff067224 */ /* 0x000fce00078e000e */
[----:B------:R-:W-:Y:S05]  /*16b10*/  WARPSYNC.COLLECTIVE R15, `(.L_x_5171) ;  /* 0x000000000f087348 */ /* 0x000fea0003c00000 */
[----:B------:R0:W1:Y:S02]  /*16b20*/  SHFL.IDX P6, R14, R13, R12, R11 ;  /* 0x0000000c0d0e7389 */ /* 0x00006400000c000b */
[----:B01----:R-:W-:Y:S01]  /*16b30*/  ENDCOLLECTIVE ;  /* 0x000000000000791b */ /* 0x003fe20003800000 */
.L_x_5171:
        /* <DEDUP_REMOVED lines=8> */
[----:B------:R-:W-:-:S07]  /*16bc0*/  IMAD.MOV.U32 R5, RZ, RZ, R14 ;  /* 0x000000ffff057224 */ /* 0x000fce00078e000e */
[----:B0-----:R-:W-:Y:S05]  /*16bd0*/  WARPSYNC.COLLECTIVE R15, `(.L_x_5172) ;  /* 0x000000000f087348 */ /* 0x001fea0003c00000 */
[----:B------:R1:W2:Y:S02]  /*16be0*/  SHFL.IDX P6, R14, R13, R12, R11 ;  /* 0x0000000c0d0e7389 */ /* 0x0002a400000c000b */
[----:B012---:R-:W-:Y:S01]  /*16bf0*/  ENDCOLLECTIVE ;  /* 0x000000000000791b */ /* 0x007fe20003800000 */
.L_x_5172:
[----:B------:R-:W-:Y:S01]  /*16c00*/  IMAD.MOV.U32 R0, RZ, RZ, R14 ;  /* 0x000000ffff007224 */ /* 0x000fe200078e000e */
[----:B------:R-:W-:Y:S06]  /*16c10*/  BRA `(.L_x_5173) ;  /* 0xffffffb800747947 */ /* 0x000fec000383ffff */
.L_x_5060:
[----:B0-----:R0:W1:Y:S02]  /*16c20*/  SYNCS.PHASECHK.TRANS64.TRYWAIT P0, [R17+URZ+0x28c20], R0 ;  /* 0x028c2000110075a7 */ /* 0x001064000800017f */
[----:B-1----:R-:W-:Y:S05]  /*16c30*/  @!P0 NANOSLEEP.SYNCS 0x989680 ;  /* 0x009896800000895d */ /* 0x002fea0003900000 */
[----:B------:R-:W1:Y:S02]  /*16c40*/  @!P0 SYNCS.PHASECHK.TRANS64 P0, [R17+URZ+0x28c20], R0 ;  /* 0x028c2000110085a7 */ /* 0x000e64000800007f */
[----:B-1----:R-:W-:Y:S05]  /*16c50*/  @!P0 BRA `(.L_x_5060) ;  /* 0xfffffffc00f08947 */ /* 0x002fea000383ffff */
[----:B------:R-:W-:Y:S05]  /*16c60*/  BRA `(.L_x_5174) ;  /* 0xffffffb800d07947 */ /* 0x000fea000383ffff */
.L_x_5064:
[----:B0-----:R0:W1:Y:S02]  /*16c70*/  SYNCS.PHASECHK.TRANS64.TRYWAIT P0, [R0+URZ+0x28c60], R3 ;  /* 0x028c6003000075a7 */ /* 0x001064000800017f */
[----:B-1----:R-:W-:Y:S05]  /*16c80*/  @!P0 NANOSLEEP.SYNCS 0x989680 ;  /* 0x009896800000895d */ /* 0x002fea0003900000 */
[----:B------:R-:W1:Y:S02]  /*16c90*/  @!P0 SYNCS.PHASECHK.TRANS64 P0, [R0+URZ+0x28c60], R3 ;  /* 0x028c6003000085a7 */ /* 0x000e64000800007f */
[----:B-1----:R-:W-:Y:S05]  /*16ca0*/  @!P0 BRA `(.L_x_5064) ;  /* 0xfffffffc00f08947 */ /* 0x002fea000383ffff */
[----:B------:R-:W-:Y:S05]  /*16cb0*/  BRA `(.L_x_5175) ;  /* 0xffffffb800f47947 */ /* 0x000fea000383ffff */
.L_x_5081:
[----:B-1----:R1:W2:Y:S02]  /*16cc0*/  SYNCS.PHASECHK.TRANS64.TRYWAIT P0, [R2+URZ+0x28c40], R4 ;  /* 0x028c4004020075a7 */ /* 0x0022a4000800017f */
[----:B--2---:R-:W-:Y:S05]  /*16cd0*/  @!P0 NANOSLEEP.SYNCS 0x989680 ;  /* 0x009896800000895d */ /* 0x004fea0003900000 */
[----:B------:R-:W2:Y:S02]  /*16ce0*/  @!P0 SYNCS.PHASECHK.TRANS64 P0, [R2+URZ+0x28c40], R4 ;  /* 0x028c4004020085a7 */ /* 0x000ea4000800007f */
[----:B--2---:R-:W-:Y:S05]  /*16cf0*/  @!P0 BRA `(.L_x_5081) ;  /* 0xfffffffc00f08947 */ /* 0x004fea000383ffff */
[----:B------:R-:W-:Y:S05]  /*16d00*/  BRA `(.L_x_5176) ;  /* 0xffffffc400dc7947 */ /* 0x000fea000383ffff */
.L_x_5086:
[----:B--2---:R2:W3:Y:S02]  /*16d10*/  SYNCS.PHASECHK.TRANS64.TRYWAIT P0, [R2+URZ+0x28c60], R4 ;  /* 0x028c6004020075a7 */ /* 0x0044e4000800017f */
[----:B---3--:R-:W-:Y:S05]  /*16d20*/  @!P0 NANOSLEEP.SYNCS 0x989680 ;  /* 0x009896800000895d */ /* 0x008fea0003900000 */
[----:B------:R-:W3:Y:S02]  /*16d30*/  @!P0 SYNCS.PHASECHK.TRANS64 P0, [R2+URZ+0x28c60], R4 ;  /* 0x028c6004020085a7 */ /* 0x000ee4000800007f */
[----:B---3--:R-:W-:Y:S05]  /*16d40*/  @!P0 BRA `(.L_x_5086) ;  /* 0xfffffffc00f08947 */ /* 0x008fea000383ffff */
[----:B------:R-:W-:Y:S05]  /*16d50*/  BRA `(.L_x_5177) ;  /* 0xffffffc800547947 */ /* 0x000fea000383ffff */
.L_x_5102:
[----:B0-----:R0:W1:Y:S02]  /*16d60*/  SYNCS.PHASECHK.TRANS64.TRYWAIT P0, [R4+URZ+0x28c40], R2 ;  /* 0x028c4002040075a7 */ /* 0x001064000800017f */
[----:B-1----:R-:W-:Y:S05]  /*16d70*/  @!P0 NANOSLEEP.SYNCS 0x989680 ;  /* 0x009896800000895d */ /* 0x002fea0003900000 */
[----:B------:R-:W1:Y:S02]  /*16d80*/  @!P0 SYNCS.PHASECHK.TRANS64 P0, [R4+URZ+0x28c40], R2 ;  /* 0x028c4002040085a7 */ /* 0x000e64000800007f */
[----:B-1----:R-:W-:Y:S05]  /*16d90*/  @!P0 BRA `(.L_x_5102) ;  /* 0xfffffffc00f08947 */ /* 0x002fea000383ffff */
[----:B------:R-:W-:Y:S05]  /*16da0*/  BRA `(.L_x_5178) ;  /* 0xffffffd4002c7947 */ /* 0x000fea000383ffff */
.L_x_5107:
[----:B-1----:R1:W2:Y:S02]  /*16db0*/  SYNCS.PHASECHK.TRANS64.TRYWAIT P0, [R4+URZ+0x28c60], R2 ;  /* 0x028c6002040075a7 */ /* 0x0022a4000800017f */
[----:B--2---:R-:W-:Y:S05]  /*16dc0*/  @!P0 NANOSLEEP.SYNCS 0x989680 ;  /* 0x009896800000895d */ /* 0x004fea0003900000 */
[----:B------:R-:W2:Y:S02]  /*16dd0*/  @!P0 SYNCS.PHASECHK.TRANS64 P0, [R4+URZ+0x28c60], R2 ;  /* 0x028c6002040085a7 */ /* 0x000ea4000800007f */
[----:B--2---:R-:W-:Y:S05]  /*16de0*/  @!P0 BRA `(.L_x_5107) ;  /* 0xfffffffc00f08947 */ /* 0x004fea000383ffff */
[----:B------:R-:W-:Y:S05]  /*16df0*/  BRA `(.L_x_5179) ;  /* 0xffffffd400a47947 */ /* 0x000fea000383ffff */
.L_x_5122:
[----:B0-----:R0:W1:Y:S02]  /*16e00*/  SYNCS.PHASECHK.TRANS64.TRYWAIT P0, [R4+URZ+0x28c40], R2 ;  /* 0x028c4002040075a7 */ /* 0x001064000800017f */
[----:B-1----:R-:W-:Y:S05]  /*16e10*/  @!P0 NANOSLEEP.SYNCS 0x989680 ;  /* 0x009896800000895d */ /* 0x002fea0003900000 */
[----:B------:R-:W1:Y:S02]  /*16e20*/  @!P0 SYNCS.PHASECHK.TRANS64 P0, [R4+URZ+0x28c40], R2 ;  /* 0x028c4002040085a7 */ /* 0x000e64000800007f */
[----:B-1----:R-:W-:Y:S05]  /*16e30*/  @!P0 BRA `(.L_x_5122) ;  /* 0xfffffffc00f08947 */ /* 0x002fea000383ffff */
[----:B------:R-:W-:Y:S05]  /*16e40*/  BRA `(.L_x_5180) ;  /* 0xffffffe000607947 */ /* 0x000fea000383ffff */
.L_x_5127:
[----:B-1----:R1:W2:Y:S02]  /*16e50*/  SYNCS.PHASECHK.TRANS64.TRYWAIT P0, [R4+URZ+0x28c60], R2 ;  /* 0x028c6002040075a7 */ /* 0x0022a4000800017f */
[----:B--2---:R-:W-:Y:S05]  /*16e60*/  @!P0 NANOSLEEP.SYNCS 0x989680 ;  /* 0x009896800000895d */ /* 0x004fea0003900000 */
[----:B------:R-:W2:Y:S02]  /*16e70*/  @!P0 SYNCS.PHASECHK.TRANS64 P0, [R4+URZ+0x28c60], R2 ;  /* 0x028c6002040085a7 */ /* 0x000ea4000800007f */
[----:B--2---:R-:W-:Y:S05]  /*16e80*/  @!P0 BRA `(.L_x_5127) ;  /* 0xfffffffc00f08947 */ /* 0x004fea000383ffff */
[----:B------:R-:W-:Y:S05]  /*16e90*/  BRA `(.L_x_5181) ;  /* 0xffffffe000d87947 */ /* 0x000fea000383ffff */
.L_x_5143:
[----:B------:R-:W-:Y:S01]  /*16ea0*/  BSSY B0, `(.L_x_5182) ;  /* 0x0000008000007945 */ /* 0x000fe20003800000 */
[----:B-----5:R-:W-:Y:S02]  /*16eb0*/  IMAD.MOV.U32 R13, RZ, RZ, R2 ;  /* 0x000000ffff0d7224 */ /* 0x020fe400078e0002 */
[----:B------:R-:W-:Y:S02]  /*16ec0*/  IMAD.MOV.U32 R12, RZ, RZ, RZ ;  /* 0x000000ffff0c7224 */ /* 0x000fe400078e00ff */
[----:B------:R-:W-:Y:S02]  /*16ed0*/  IMAD.MOV.U32 R11, RZ, RZ, 0x1f ;  /* 0x0000001fff0b7424 */ /* 0x000fe400078e00ff */
[----:B------:R-:W-:-:S07]  /*16ee0*/  IMAD.MOV.U32 R15, RZ, RZ, -0x1 ;  /* 0xffffffffff0f7424 */ /* 0x000fce00078e00ff */
[----:B------:R-:W-:Y:S05]  /*16ef0*/  WARPSYNC.COLLECTIVE R15, `(.L_x_5183) ;  /* 0x000000000f087348 */ /* 0x000fea0003c00000 */
[----:B------:R0:W1:Y:S02]  /*16f00*/  SHFL.IDX P6, R14, R13, R12, R11 ;  /* 0x0000000c0d0e7389 */ /* 0x00006400000c000b */
[----:B01----:R-:W-:Y:S01]  /*16f10*/  ENDCOLLECTIVE ;  /* 0x000000000000791b */ /* 0x003fe20003800000 */
.L_x_5183:
[----:B------:R-:W-:Y:S05]  /*16f20*/  BSYNC B0 ;  /* 0x0000000000007941 */ /* 0x000fea0003800000 */
.L_x_5182:
[----:B------:R-:W-:Y:S05]  /*16f30*/  BRA `(.L_x_5184) ;  /* 0xffffffec00987947 */ /* 0x000fea000383ffff */
.L_x_5146:
[----:B0-----:R0:W1:Y:S02]  /*16f40*/  SYNCS.PHASECHK.TRANS64.TRYWAIT P0, [R0+URZ+0x28c20], R3 ;  /* 0x028c2003000075a7 */ /* 0x001064000800017f */
[----:B-1----:R-:W-:Y:S05]  /*16f50*/  @!P0 NANOSLEEP.SYNCS 0x989680 ;  /* 0x009896800000895d */ /* 0x002fea0003900000 */
[----:B------:R-:W1:Y:S02]  /*16f60*/  @!P0 SYNCS.PHASECHK.TRANS64 P0, [R0+URZ+0x28c20], R3 ;  /* 0x028c2003000085a7 */ /* 0x000e64000800007f */
[----:B-1----:R-:W-:Y:S05]  /*16f70*/  @!P0 BRA `(.L_x_5146) ;  /* 0xfffffffc00f08947 */ /* 0x002fea000383ffff */
[----:B------:R-:W-:Y:S05]  /*16f80*/  BRA `(.L_x_5185) ;  /* 0xffffffec00e47947 */ /* 0x000fea000383ffff */
.L_x_5147:
        /* <DEDUP_REMOVED lines=11> */
.L_x_5187:
[----:B------:R-:W-:Y:S05]  /*17040*/  BSYNC B0 ;  /* 0x0000000000007941 */ /* 0x000fea0003800000 */
.L_x_5186:
[----:B------:R-:W-:Y:S05]  /*17050*/  BRA `(.L_x_5188) ;  /* 0xffffffec00cc7947 */ /* 0x000fea000383ffff */
.L_x_5150:
[----:B------:R-:W-:Y:S01]  /*17060*/  BSSY B1, `(.L_x_5189) ;  /* 0x0000006000017945 */ /* 0x000fe20003800000 */
[----:B------:R-:W-:-:S07]  /*17070*/  IMAD.MOV.U32 R15, RZ, RZ, -0x1 ;  /* 0xffffffffff0f7424 */ /* 0x000fce00078e00ff */
[----:B01----:R-:W-:Y:S05]  /*17080*/  WARPSYNC.COLLECTIVE R15, `(.L_x_5190) ;  /* 0x000000000f0c7348 */ /* 0x003fea0003c00000 */
[----:B------:R-:W-:Y:S02]  /*17090*/  ELECT P6, UR62, PT ;  /* 0x00000000003e782f */ /* 0x000fe400038c0000 */
[----:B------:R-:W-:Y:S01]  /*170a0*/  MOV R14, UR62 ;  /* 0x0000003e000e7c02 */ /* 0x000fe20008000f00 */
[----:B01----:R-:W-:Y:S10]  /*170b0*/  ENDCOLLECTIVE ;  /* 0x000000000000791b */ /* 0x003ff40003800000 */
.L_x_5190:
[----:B------:R-:W-:Y:S05]  /*170c0*/  BSYNC B1 ;  /* 0x0000000000017941 */ /* 0x000fea0003800000 */
.L_x_5189:
[----:B------:R-:W-:Y:S05]  /*170d0*/  BRA `(.L_x_5191) ;  /* 0xffffffec00c47947 */ /* 0x000fea000383ffff */
.L_x_5152:
[----:B0-----:R0:W1:Y:S02]  /*170e0*/  SYNCS.PHASECHK.TRANS64.TRYWAIT P0, [R6+URZ], R5 ;  /* 0x00000005060075a7 */ /* 0x001064000800017f */
[----:B-1----:R-:W-:Y:S05]  /*170f0*/  @!P0 NANOSLEEP.SYNCS 0x989680 ;  /* 0x009896800000895d */ /* 0x002fea0003900000 */
[----:B------:R-:W1:Y:S02]  /*17100*/  @!P0 SYNCS.PHASECHK.TRANS64 P0, [R6+URZ], R5 ;  /* 0x00000005060085a7 */ /* 0x000e64000800007f */
[----:B-1----:R-:W-:Y:S05]  /*17110*/  @!P0 BRA `(.L_x_5152) ;  /* 0xfffffffc00f08947 */ /* 0x002fea000383ffff */
[----:B------:R-:W-:Y:S05]  /*17120*/  BRA `(.L_x_5192) ;  /* 0xffffffec00fc7947 */ /* 0x000fea000383ffff */
.L_x_5153:
[----:B-1----:R1:W2:Y:S02]  /*17130*/  SYNCS.PHASECHK.TRANS64.TRYWAIT P0, [R3+URZ], R2 ;  /* 0x00000002030075a7 */ /* 0x0022a4000800017f */
[----:B--2---:R-:W-:Y:S05]  /*17140*/  @!P0 NANOSLEEP.SYNCS 0x989680 ;  /* 0x009896800000895d */ /* 0x004fea0003900000 */
[----:B------:R-:W2:Y:S02]  /*17150*/  @!P0 SYNCS.PHASECHK.TRANS64 P0, [R3+URZ], R2 ;  /* 0x00000002030085a7 */ /* 0x000ea4000800007f */
[----:B--2---:R-:W-:Y:S05]  /*17160*/  @!P0 BRA `(.L_x_5153) ;  /* 0xfffffffc00f08947 */ /* 0x004fea000383ffff */
[----:B------:R-:W-:Y:S05]  /*17170*/  BRA `(.L_x_5193) ;  /* 0xffffffec00f07947 */ /* 0x000fea000383ffff */
.L_x_5155:
[----:B-1----:R1:W2:Y:S02]  /*17180*/  SYNCS.PHASECHK.TRANS64.TRYWAIT P0, [R18+URZ], R5 ;  /* 0x00000005120075a7 */ /* 0x0022a4000800017f */
[----:B--2---:R-:W-:Y:S05]  /*17190*/  @!P0 NANOSLEEP.SYNCS 0x989680 ;  /* 0x009896800000895d */ /* 0x004fea0003900000 */
[----:B------:R-:W2:Y:S02]  /*171a0*/  @!P0 SYNCS.PHASECHK.TRANS64 P0, [R18+URZ], R5 ;  /* 0x00000005120085a7 */ /* 0x000ea4000800007f */
[----:B--2---:R-:W-:Y:S05]  /*171b0*/  @!P0 BRA `(.L_x_5155) ;  /* 0xfffffffc00f08947 */ /* 0x004fea000383ffff */
[----:B------:R-:W-:Y:S05]  /*171c0*/  BRA `(.L_x_5194) ;  /* 0xffffffec00f47947 */ /* 0x000fea000383ffff */
.L_x_5195:
        /* <DEDUP_REMOVED lines=11> */
.L_x_15290:


//--------------------- .text._ZN7cutlass13device_kernelIN5flash11enable_sm90INS1_16FlashAttnFwdSm90INS1_25CollectiveMainloopFwdSm90ILi2EN4cute5tupleIJNS5_1CILi1EEES8_S8_EEENS6_IJNS7_ILi64EEESA_SA_EEELi512ENS_10bfloat16_tEfNS_4arch4Sm90ELb0ELb1ELb1ELb0ELb0ELb0ELb1ELb0ELb0ELb1ELb0ELb0EEENS1_21CollectiveEpilogueFwdINS6_IJSA_NS7_ILi512EEESA_EEES9_SC_SE_Li256ELb0ELb1ELb0ELb0EEENS1_30DynamicPersistentTileSchedulerILi256ELi128ELb0ELb1ELb1EEEEEEEEEvNT_6ParamsE --------------------------
	.section	.text._ZN7cutlass13device_kernelIN5flash11enable_sm90INS1_16FlashAttnFwdSm90INS1_25CollectiveMainloopFwdSm90ILi2EN4cute5tupleIJNS5_1CILi1EEES8_S8_EEENS6_IJNS7_ILi64EEESA_SA_EEELi512ENS_10bfloat16_tEfNS_4arch4Sm90ELb0ELb1ELb1ELb0ELb0ELb0ELb1ELb0ELb0ELb1ELb0ELb0EEENS1_21CollectiveEpilogueFwdINS6_IJSA_NS7_ILi512EEESA_EEES9_SC_SE_Li256ELb0ELb1ELb0ELb0EEENS1_30DynamicPersistentTileSchedulerILi256ELi128ELb0ELb1ELb1EEEEEEEEEvNT_6ParamsE,"ax",@progbits
	.align	128
.text._ZN7cutlass13device_kernelIN5flash11enable_sm90INS1_16FlashAttnFwdSm90INS1_25CollectiveMainloopFwdSm90ILi2EN4cute5tupleIJNS5_1CILi1EEES8_S8_EEENS6_IJNS7_ILi64EEESA_SA_EEELi512ENS_10bfloat16_tEfNS_4arch4Sm90ELb0ELb1ELb1ELb0ELb0ELb0ELb1ELb0ELb0ELb1ELb0ELb0EEENS1_21CollectiveEpilogueFwdINS6_IJSA_NS7_ILi512EEESA_EEES9_SC_SE_Li256ELb0ELb1ELb0ELb0EEENS1_30DynamicPersistentTileSchedulerILi256ELi128ELb0ELb1ELb1EEEEEEEEEvNT_6ParamsE:
        .type           _ZN7cutlass13device_kernelIN5flash11enable_sm90INS1_16FlashAttnFwdSm90INS1_25CollectiveMainloopFwdSm90ILi2EN4cute5tupleIJNS5_1CILi1EEES8_S8_EEENS6_IJNS7_ILi64EEESA_SA_EEELi512ENS_10bfloat16_tEfNS_4arch4Sm90ELb0ELb1ELb1ELb0ELb0ELb0ELb1ELb0ELb0ELb1ELb0ELb0EEENS1_21CollectiveEpilogueFwdINS6_IJSA_NS7_ILi512EEESA_EEES9_SC_SE_Li256ELb0ELb1ELb0ELb0EEENS1_30DynamicPersistentTileSchedulerILi256ELi128ELb0ELb1ELb1EEEEEEEEEvNT_6ParamsE,@function
        .size           _ZN7cutlass13device_kernelIN5flash11enable_sm90INS1_16FlashAttnFwdSm90INS1_25CollectiveMainloopFwdSm90ILi2EN4cute5tupleIJNS5_1CILi1EEES8_S8_EEENS6_IJNS7_ILi64EEESA_SA_EEELi512ENS_10bfloat16_tEfNS_4arch4Sm90ELb0ELb1ELb1ELb0ELb0ELb0ELb1ELb0ELb0ELb1ELb0ELb0EEENS1_21CollectiveEpilogueFwdINS6_IJSA_NS7_ILi512EEESA_EEES9_SC_SE_Li256ELb0ELb1ELb0ELb0EEENS1_30DynamicPersistentTileSchedulerILi256ELi128ELb0ELb1ELb1EEEEEEEEEvNT_6ParamsE,(.L_x_15291 - _ZN7cutlass13device_kernelIN5flash11enable_sm90INS1_16FlashAttnFwdSm90INS1_25CollectiveMainloopFwdSm90ILi2EN4cute5tupleIJNS5_1CILi1EEES8_S8_EEENS6_IJNS7_ILi64EEESA_SA_EEELi512ENS_10bfloat16_tEfNS_4arch4Sm90ELb0ELb1ELb1ELb0ELb0ELb0ELb1ELb0ELb0ELb1ELb0ELb0EEENS1_21CollectiveEpilogueFwdINS6_IJSA_NS7_ILi512EEESA_EEES9_SC_SE_Li256ELb0ELb1ELb0ELb0EEENS1_30DynamicPersistentTileSchedulerILi256ELi128ELb0ELb1ELb1EEEEEEEEEvNT_6ParamsE)
        .other          _ZN7cutlass13device_kernelIN5flash11enable_sm90INS1_16FlashAttnFwdSm90INS1_25CollectiveMainloopFwdSm90ILi2EN4cute5tupleIJNS5_1CILi1EEES8_S8_EEENS6_IJNS7_ILi64EEESA_SA_EEELi512ENS_10bfloat16_tEfNS_4arch4Sm90ELb0ELb1ELb1ELb0ELb0ELb0ELb1ELb0ELb0ELb1ELb0ELb0EEENS1_21CollectiveEpilogueFwdINS6_IJSA_NS7_ILi512EEESA_EEES9_SC_SE_Li256ELb0ELb1ELb0ELb0EEENS1_30DynamicPersistentTileSchedulerILi256ELi128ELb0ELb1ELb1EEEEEEEEEvNT_6ParamsE,@"STO_CUDA_ENTRY STV_DEFAULT"
_ZN7cutlass13device_kernelIN5flash11enable_sm90INS1_16FlashAttnFwdSm90INS1_25CollectiveMainloopFwdSm90ILi2EN4cute5tupleIJNS5_1CILi1EEES8_S8_EEENS6_IJNS7_ILi64EEESA_SA_EEELi512ENS_10bfloat16_tEfNS_4arch4Sm90ELb0ELb1ELb1ELb0ELb0ELb0ELb1ELb0ELb0ELb1ELb0ELb0EEENS1_21CollectiveEpilogueFwdINS6_IJSA_NS7_ILi512EEESA_EEES9_SC_SE_Li256ELb0ELb1ELb0ELb0EEENS1_30DynamicPersistentTileSchedulerILi256ELi128ELb0ELb1ELb1EEEEEEEEEvNT_6ParamsE:
[----:B------:R-:W0:Y:S02]  /*0000*/  LDC R1, c[0x0][0x28] ;  /* 0x00000a00ff017b82 */ /* 0x000e240000000800 */
[----:B0-----:R-:W-:Y:S01]  /*0010*/  VIADD R1, R1, 0xfffffb70 ;  /* 0xfffffb7001017836 */ /* 0x001fe20000000000 */
[----:B------:R-:W0:Y:S01]  /*0020*/  S2R R4, SR_TID.X ;  /* 0x0000000000047919 */ /* 0x000e220000002100 */
[----:B------:R-:W-:Y:S01]  /*0030*/  ELECT P0, URZ, PT ;  /* 0x00000000003f782f */ /* 0x000fe20003800000 */
[----:B------:R-:W-:Y:S01]  /*0040*/  BSSY B0, `(.L_x_5196) ;  /* 0x0000011000007945 */ /* 0x000fe20003800000 */
[----:B------:R-:W-:Y:S01]  /*0050*/  ULDC UR4, c[0x0][0x20] ;  /* 0x0000080000047ab9 */ /* 0x000fe20000000800 */
[----:B0-----:R-:W-:-:S05]  /*0060*/  SHF.R.U32.HI R0, RZ, 0x5, R4 ;  /* 0x00000005ff007819 */ /* 0x001fca0000011604 */
[----:B------:R-:W0:Y:S02]  /*0070*/  SHFL.IDX PT, R2, R0, RZ, 0x1f ;  /* 0x00001fff00027589 */ /* 0x000e2400000e0000 */
[----:B0-----:R-:W-:Y:S02]  /*0080*/  ISETP.EQ.AND P0, PT, R2, RZ, P0 ;  /* 0x000000ff0200720c */ /* 0x001fe40000702270 */
[----:B------:R-:W-:Y:S01]  /*0090*/  IADD3 R2, P1, R1, UR4, RZ ;  /* 0x0000000401027c10 */ /* 0x000fe2000ff3e0ff */
[----:B------:R-:W-:-:S04]  /*00a0*/  ULDC UR4, c[0x0][0x24] ;  /* 0x0000090000047ab9 */ /* 0x000fc80000000800 */
[----:B------:R-:W-:-:S06]  /*00b0*/  IMAD.X R16, RZ, RZ, UR4, P1 ;  /* 0x00000004ff107e24 */ /* 0x000fcc00088e06ff */
        /* <DEDUP_REMOVED lines=9> */
.L_x_5197:
[----:B------:R-:W-:Y:S05]  /*0150*/  BSYNC B0 ;  /* 0x0000000000007941 */ /* 0x000fea0003800000 */
.L_x_5196:
[----:B------:R-:W-:Y:S01]  /*0160*/  VOTEU.ANY UP0, P0 ;  /* 0x00000000003f7886 */ /* 0x000fe20000000100 */
[----:B------:R-:W0:Y:S01]  /*0170*/  SHFL.IDX PT, R3, R0, RZ, 0x1f ;  /* 0x00001fff00037589 */ /* 0x000e2200000e0000 */
[----:B------:R-:W-:Y:S01]  /*0180*/  UMOV UR4, 0x80 ;  /* 0x0000008000047882 */ /* 0x000fe20000000000 */
[----:B------:R-:W-:Y:S01]  /*0190*/  UMOV UR7, 0x100 ;  /* 0x0000010000077882 */ /* 0x000fe20000000000 */
[----:B------:R-:W-:Y:S01]  /*01a0*/  SHF.R.U32.HI R4, RZ, 0x7, R4 ;  /* 0x00000007ff047819 */ /* 0x000fe20000011604 */
[----:B------:R-:W1:Y:S01]  /*01b0*/  @UP0 S2UR UR8, SR_CgaCtaId ;  /* 0x00000000000809c3 */ /* 0x000e620000008800 */
[----:B------:R-:W-:Y:S01]  /*01c0*/  @UP0 UMOV UR6, 0x400 ;  /* 0x0000040000060882 */ /* 0x000fe20000000000 */
[----:B------:R-:W-:-:S04]  /*01d0*/  @UP0 UIADD3 UR4, -UR4, 0x100000, URZ ;  /* 0x0010000004040890 */ /* 0x000fc8000fffe13f */
[----:B------:R-:W-:Y:S02]  /*01e0*/  @UP0 USHF.L.U32 UR5, UR4, 0xb, URZ ;  /* 0x0000000b04050899 */ /* 0x000fe4000800063f */
[----:B------:R-:W-:Y:S01]  /*01f0*/  @UP0 USHF.L.U32 UR4, UR4, 0x1, URZ ;  /* 0x0000000104040899 */ /* 0x000fe2000800063f */
[----:B------:R-:W-:Y:S01]  /*0200*/  VOTEU.ANY UP1, P0 ;  /* 0x00000000003f7886 */ /* 0x000fe20000020100 */
[----:B------:R-:W-:Y:S01]  /*0210*/  VOTEU.ANY UP2, P0 ;  /* 0x00000000003f7886 */ /* 0x000fe20000040100 */
[----:B------:R-:W2:Y:S01]  /*0220*/  SHFL.IDX PT, R4, R4, RZ, 0x1f ;  /* 0x00001fff04047589 */ /* 0x000ea200000e0000 */
[----:B0-----:R-:W-:Y:S01]  /*0230*/  ISETP.NE.AND P1, PT, R3, RZ, PT ;  /* 0x000000ff0300720c */ /* 0x001fe20003f25270 */
[----:B-1----:R-:W-:Y:S02]  /*0240*/  @UP0 ULEA UR8, UR8, UR6, 0x18 ;  /* 0x0000000608080291 */ /* 0x002fe4000f8ec03f */
[----:B------:R-:W-:-:S04]  /*0250*/  @UP0 UIADD3 UR6, -UR7, 0x100000, URZ ;  /* 0x0010000007060890 */ /* 0x000fc8000fffe13f */
[----:B------:R-:W-:Y:S02]  /*0260*/  @UP0 USHF.L.U32 UR7, UR6, 0xb, URZ ;  /* 0x0000000b06070899 */ /* 0x000fe4000800063f */
[----:B------:R-:W-:Y:S01]  /*0270*/  @UP0 USHF.L.U32 UR6, UR6, 0x1, URZ ;  /* 0x0000000106060899 */ /* 0x000fe2000800063f */
[----:B------:R-:W-:Y:S01]  /*0280*/  VOTEU.ANY UP0, P0 ;  /* 0x00000000003f7886 */ /* 0x000fe20000000100 */
[----:B------:R-:W0:Y:S04]  /*0290*/  FENCE.VIEW.ASYNC.S ;  /* 0x00000000000073c6 */ /* 0x000e280000000000 */
[----:B0-----:R0:W1:Y:S01]  /*02a0*/  @UP0 SYNCS.EXCH.64 URZ, [UR8+0x38800], UR4 ;  /* 0x03880004083f05b2 */ /* 0x0010620008000100 */
[----:B------:R0:W3:Y:S05]  /*02b0*/  @UP1 SYNCS.EXCH.64 URZ, [UR8+0x38810], UR4 ;  /* 0x03881004083f15b2 */ /* 0x0000ea0008000100 */
[----:B------:R0:W4:Y:S01]  /*02c0*/  @UP2 SYNCS.EXCH.64 URZ, [UR8+0x38820], UR6 ;  /* 0x03882006083f25b2 */ /* 0x0001220008000100 */
[----:B--2---:R-:W-:Y:S05]  /*02d0*/  @P1 BRA `(.L_x_5198) ;  /* 0x0000000000381947 */ /* 0x004fea0003800000 */
        /* <DEDUP_REMOVED lines=13> */
[----:B--2---:R-:W-:Y:S01]  /*03b0*/  NOP ;  /* 0x0000000000007918 */ /* 0x004fe20000000000 */
.L_x_5198:
[----:B------:R-:W2:Y:S01]  /*03c0*/  SHFL.IDX PT, R3, R0, RZ, 0x1f ;  /* 0x00001fff00037589 */ /* 0x000ea200000e0000 */
[----:B------:R-:W-:Y:S01]  /*03d0*/  NOP ;  /* 0x0000000000007918 */ /* 0x000fe20000000000 */
[----:B--2---:R-:W-:-:S13]  /*03e0*/  ISETP.NE.AND P0, PT, R3, RZ, PT ;  /* 0x000000ff0300720c */ /* 0x004fda0003f05270 */
        /* <DEDUP_REMOVED lines=18> */
[----:B--2---:R-:W-:Y:S01]  /*0510*/  NOP ;  /* 0x0000000000007918 */ /* 0x004fe20000000000 */
.L_x_5199:
[----:B------:R-:W2:Y:S01]  /*0520*/  SHFL.IDX PT, R3, R0, RZ, 0x1f ;  /* 0x00001fff00037589 */ /* 0x000ea200000e0000 */
[----:B------:R-:W-:Y:S01]  /*0530*/  NOP ;  /* 0x0000000000007918 */ /* 0x000fe20000000000 */
[----:B--2---:R-:W-:-:S13]  /*0540*/  ISETP.NE.AND P0, PT, R3, RZ, PT ;  /* 0x000000ff0300720c */ /* 0x004fda0003f05270 */
        /* <DEDUP_REMOVED lines=15> */
.L_x_5200:
        /* <DEDUP_REMOVED lines=22> */
.L_x_5201:
[----:B------:R-:W2:Y:S01]  /*07a0*/  SHFL.IDX PT, R3, R0, RZ, 0x1f ;  /* 0x00001fff00037589 */ /* 0x000ea200000e0000 */
[----:B------:R-:W-:Y:S01]  /*07b0*/  R2UR UR38, R4 ;  /* 0x00000000042672ca */ /* 0x000fe200000e0000 */
        /* <DEDUP_REMOVED lines=21> */
.L_x_5202:
[----:B------:R-:W-:Y:S01]  /*0910*/  UISETP.NE.AND UP0, UPT, UR38, URZ, UPT ;  /* 0x0000003f2600728c */ /* 0x000fe2000bf05270 */
[C---:B------:R-:W-:Y:S01]  /*0920*/  IADD3 R163, P0, R2.reuse, 0x70, RZ ;  /* 0x0000007002a37810 */ /* 0x040fe20007f1e0ff */
[----:B------:R-:W-:Y:S01]  /*0930*/  NOP ;  /* 0x0000000000007918 */ /* 0x000fe20000000000 */
[----:B01-34-:R-:W-:Y:S01]  /*0940*/  BAR.SYNC.DEFER_BLOCKING 0x0 ;  /* 0x0000000000007b1d */ /* 0x01bfe20000010000 */
[----:B------:R-:W-:Y:S01]  /*0950*/  IADD3 R22, P1, R2, 0x200, RZ ;  /* 0x0000020002167810 */ /* 0x000fe20007f3e0ff */
[----:B------:R-:W-:Y:S01]  /*0960*/  UP2UR UR4, UPR, URZ, 0x1 ;  /* 0x000000013f047883 */ /* 0x000fe20008000000 */
[----:B------:R-:W-:Y:S01]  /*0970*/  PLOP3.LUT P2, PT, PT, PT, UP0, 0x40, 0x0 ;  /* 0x000000000000781c */ /* 0x000fe20003f4e808 */
[--C-:B------:R-:W-:Y:S02]  /*0980*/  IMAD.X R162, RZ, RZ, R16.reuse, P0 ;  /* 0x000000ffffa27224 */ /* 0x100fe400000e0610 */
[----:B------:R-:W-:Y:S01]  /*0990*/  ULDC.64 UR46, c[0x0][0x208] ;  /* 0x00008200002e7ab9 */ /* 0x000fe20000000a00 */
[----:B------:R-:W-:-:S02]  /*09a0*/  IMAD.X R19, RZ, RZ, R16, P1 ;  /* 0x000000ffff137224 */ /* 0x000fc400008e0610 */
[----:B------:R-:W-:Y:S02]  /*09b0*/  IMAD.MOV.U32 R152, RZ, RZ, R2 ;  /* 0x000000ffff987224 */ /* 0x000fe400078e0002 */
[----:B------:R-:W-:-:S05]  /*09c0*/  IMAD.MOV.U32 R153, RZ, RZ, R16 ;  /* 0x000000ffff997224 */ /* 0x000fca00078e0010 */
[----:B------:R-:W-:Y:S05]  /*09d0*/  @P2 BRA `(.L_x_5203) ;  /* 0x00000298007c2947 */ /* 0x000fea0003800000 */
.L_x_5204:
[----:B------:R-:W-:-:S08]  /*09e0*/  NOP ;  /* 0x0000000000007918 */ /* 0x000fd00000000000 */
[----:B------:R-:W0:Y:S02]  /*09f0*/  USETMAXREG.TRY_ALLOC.CTAPOOL UP0, 0xf0 ;  /* 0x000000f0000079c8 */ /* 0x000e240008000600 */
[----:B0-----:R-:W-:-:S13]  /*0a00*/  PLOP3.LUT P0, PT, PT, PT, UP0, 0x80, 0x0 ;  /* 0x000000000000781c */ /* 0x001fda0003f0f008 */
[----:B------:R-:W-:Y:S05]  /*0a10*/  @!P0 BRA `(.L_x_5204) ;  /* 0xfffffffc00f08947 */ /* 0x000fea000383ffff */
[----:B------:R-:W0:Y:S01]  /*0a20*/  S2R R3, SR_TID.X ;  /* 0x0000000000037919 */ /* 0x000e220000002100 */
[----:B------:R-:W1:Y:S08]  /*0a30*/  S2UR UR5, SR_CTAID.X ;  /* 0x00000000000579c3 */ /* 0x000e700000002500 */
[----:B------:R-:W-:Y:S06]  /*0a40*/  BAR.ARV 0x4, 0x180 ;  /* 0x0106000000007b1d */ /* 0x000fec0000002000 */
[----:B------:R-:W-:-:S02]  /*0a50*/  IADD3 R230, P1, R2, 0x1e8, RZ ;  /* 0x000001e802e67810 */ /* 0x000fc40007f3e0ff */
[----:B------:R-:W-:Y:S01]  /*0a60*/  IADD3 R233, P2, R2, 0x1f4, RZ ;  /* 0x000001f402e97810 */ /* 0x000fe20007f5e0ff */
[----:B------:R2:W-:Y:S02]  /*0a70*/  STL.64 [R1+0x1e8], RZ ;  /* 0x0001e8ff01007387 */ /* 0x0005e40000100a00 */
[--C-:B------:R-:W-:Y:S02]  /*0a80*/  IMAD.X R231, RZ, RZ, R16.reuse, P1 ;  /* 0x000000ffffe77224 */ /* 0x100fe400008e0610 */
[----:B------:R2:W-:Y:S01]  /*0a90*/  STL [R1+0x1f0], RZ ;  /* 0x0001f0ff01007387 */ /* 0x0005e20000100800 */
[----:B------:R-:W-:-:S03]  /*0aa0*/  IMAD.X R232, RZ, RZ, R16, P2 ;  /* 0x000000ffffe87224 */ /* 0x000fc600010e0610 */
[----:B------:R2:W-:Y:S01]  /*0ab0*/  STL [R1+0x1f4], RZ ;  /* 0x0001f4ff01007387 */ /* 0x0005e20000100800 */
[----:B0-----:R-:W-:-:S04]  /*0ac0*/  LOP3.LUT R0, R3, 0xffffff80, RZ, 0xc0, !PT ;  /* 0xffffff8003007812 */ /* 0x001fc800078ec0ff */
[----:B------:R-:W-:Y:S02]  /*0ad0*/  ISETP.NE.AND P0, PT, R0, 0x80, PT ;  /* 0x000000800000780c */ /* 0x000fe40003f05270 */
[----:B------:R-:W1:Y:S11]  /*0ae0*/  LDC R0, c[0x0][0xd38] ;  /* 0x00034e00ff007b82 */ /* 0x000e760000000800 */
[----:B------:R-:W-:Y:S06]  /*0af0*/  @!P0 BAR.ARV 0x8, 0x100 ;  /* 0x0204000000008b1d */ /* 0x000fec0000002000 */
[----:B------:R-:W-:-:S13]  /*0b00*/  ISETP.GE.U32.AND P0, PT, R3, 0x100, PT ;  /* 0x000001000300780c */ /* 0x000fda0003f06070 */
[----:B------:R-:W-:Y:S06]  /*0b10*/  @P0 BAR.ARV 0xf, 0x100 ;  /* 0x03c4000000000b1d */ /* 0x000fec0000002000 */
[----:B-1----:R-:W-:-:S13]  /*0b20*/  ISETP.LE.AND P0, PT, R0, UR5, PT ;  /* 0x0000000500007c0c */ /* 0x002fda000bf03270 */
[----:B--2---:R-:W-:Y:S05]  /*0b30*/  @P0 EXIT ;  /* 0x000000000000094d */ /* 0x004fea0003800000 */
[----:B------:R-:W-:Y:S01]  /*0b40*/  VIADD R20, R3, 0xffffff80 ;  /* 0xffffff8003147836 */ /* 0x000fe20000000000 */
[----:B------:R-:W0:Y:S01]  /*0b50*/  S2UR UR6, SR_CgaCtaId ;  /* 0x00000000000679c3 */ /* 0x000e220000008800 */
[----:B------:R-:W-:-:S03]  /*0b60*/  UMOV UR44, 0x400 ;  /* 0x00000400002c7882 */ /* 0x000fc60000000000 */
[----:B------:R-:W-:-:S04]  /*0b70*/  SHF.R.S32.HI R3, RZ, 0x1f, R20 ;  /* 0x0000001fff037819 */ /* 0x000fc80000011414 */
[CC--:B------:R-:W-:Y:S01]  /*0b80*/  LEA.HI R0, R3.reuse, R20.reuse, RZ, 0x4 ;  /* 0x0000001403007211 */ /* 0x0c0fe200078f20ff */
[----:B------:R-:W1:Y:S01]  /*0b90*/  S2UR UR4, SR_SWINHI ;  /* 0x00000000000479c3 */ /* 0x000e620000002f00 */
[CC--:B------:R-:W-:Y:S02]  /*0ba0*/  LEA.HI R8, R3.reuse, R20.reuse, RZ, 0x2 ;  /* 0x0000001403087211 */ /* 0x0c0fe400078f10ff */
[----:B------:R-:W-:Y:S02]  /*0bb0*/  SHF.R.S32.HI R5, RZ, 0x4, R0 ;  /* 0x00000004ff057819 */ /* 0x000fe40000011400 */
[----:B------:R-:W-:Y:S02]  /*0bc0*/  LEA.HI R6, R3, R20, RZ, 0x7 ;  /* 0x0000001403067211 */ /* 0x000fe400078f38ff */
[----:B------:R-:W-:Y:S02]  /*0bd0*/  LEA.HI R4, R0, R5, RZ, 0x1 ;  /* 0x0000000500047211 */ /* 0x000fe400078f08ff */
[----:B------:R-:W-:-:S02]  /*0be0*/  LOP3.LUT R11, R8, 0xfffffffc, RZ, 0xc0, !PT ;  /* 0xfffffffc080b7812 */ /* 0x000fc400078ec0ff */
[----:B------:R-:W-:Y:S02]  /*0bf0*/  LOP3.LUT R4, R4, 0x1ffffffe, RZ, 0xc0, !PT ;  /* 0x1ffffffe04047812 */ /* 0x000fe400078ec0ff */
[----:B------:R-:W-:Y:S01]  /*0c00*/  LOP3.LUT R9, R6, 0xffffff80, RZ, 0xc0, !PT ;  /* 0xffffff8006097812 */ /* 0x000fe200078ec0ff */
[C---:B------:R-:W-:Y:S01]  /*0c10*/  IMAD.IADD R11, R20.reuse, 0x1, -R11 ;  /* 0x00000001140b7824 */ /* 0x040fe200078e0a0b */
[-C--:B------:R-:W-:Y:S01]  /*0c20*/  LEA.HI R7, R3, R20.reuse, RZ, 0x3 ;  /* 0x0000001403077211 */ /* 0x080fe200078f18ff */
[----:B------:R-:W-:Y:S01]  /*0c30*/  IMAD.IADD R5, R5, 0x1, -R4 ;  /* 0x0000000105057824 */ /* 0x000fe200078e0a04 */
[----:B------:R-:W-:Y:S01]  /*0c40*/  LEA.HI R4, R3, R20, RZ, 0x5 ;  /* 0x0000001403047211 */ /* 0x000fe200078f28ff */
[----:B------:R-:W-:Y:S01]  /*0c50*/  IMAD.IADD R9, R20, 0x1, -R9 ;  /* 0x0000000114097824 */ /* 0x000fe200078e0a09 */
[----:B------:R-:W-:Y:S01]  /*0c60*/  LOP3.LUT R3, R0, 0xfffffff0, RZ, 0xc0, !PT ;  /* 0xfffffff000037812 */ /* 0x000fe200078ec0ff */
[----:B0-----:R-:W-:Y:S01]  /*0c70*/  ULEA UR44, UR6, UR44, 0x18 ;  /* 0x0000002c062c7291 */ /* 0x001fe2000f8ec03f */
[--C-:B------:R-:W-:Y:S01]  /*0c80*/  SHF.R.S32.HI R235, RZ, 0x5, R4.reuse ;  /* 0x00000005ffeb7819 */ /* 0x100fe20000011404 */
[----:B------:R-:W-:Y:S01]  /*0c90*/  IMAD.SHL.U32 R12, R5, 0x8, RZ ;  /* 0x00000008050c7824 */ /* 0x000fe200078e00ff */
[----:B------:R-:W-:Y:S01]  /*0ca0*/  SHF.R.S32.HI R4, RZ, 0x1f, R4 ;  /* 0x0000001fff047819 */ /* 0x000fe20000011404 */
[----:B------:R-:W-:Y:S01]  /*0cb0*/  IMAD.IADD R236, R20, 0x1, -R3 ;  /* 0x0000000114ec7824 */ /* 0x000fe200078e0a03 */
[----:B------:R-:W-:-:S02]  /*0cc0*/  SHF.R.S32.HI R188, RZ, 0x3, R7 ;  /* 0x00000003ffbc7819 */ /* 0x000fc40000011407 */
[----:B------:R-:W-:Y:S01]  /*0cd0*/  LEA.HI R4, R4, R235, RZ, 0x2 ;  /* 0x000000eb04047211 */ /* 0x000fe200078f10ff */
[----:B------:R-:W-:Y:S01]  /*0ce0*/  UMOV UR36, UR44 ;  /* 0x0000002c00247c82 */ /* 0x000fe20008000000 */
[----:B-1----:R-:W-:Y:S01]  /*0cf0*/  UMOV UR37, UR4 ;  /* 0x0000000400257c82 */ /* 0x002fe20008000000 */
[----:B------:R-:W-:Y:S01]  /*0d00*/  LOP3.LUT R7, R7, 0xfffffff8, RZ, 0xc0, !PT ;  /* 0xfffffff807077812 */ /* 0x000fe200078ec0ff */
[----:B------:R-:W-:Y:S01]  /*0d10*/  IMAD.U32 R156, RZ, RZ, UR36 ;  /* 0x00000024ff9c7e24 */ /* 0x000fe2000f8e00ff */
[----:B------:R-:W-:Y:S01]  /*0d20*/  SHF.R.S32.HI R197, RZ, 0x7, R6 ;  /* 0x00000007ffc57819 */ /* 0x000fe20000011406 */
[----:B------:R-:W-:Y:S01]  /*0d30*/  IMAD.U32 R157, RZ, RZ, UR37 ;  /* 0x00000025ff9d7e24 */ /* 0x000fe2000f8e00ff */
[----:B------:R-:W-:Y:S01]  /*0d40*/  LOP3.LUT R4, R4, 0x3ffffc, RZ, 0xc0, !PT ;  /* 0x003ffffc04047812 */ /* 0x000fe200078ec0ff */
[----:B------:R-:W-:Y:S01]  /*0d50*/  IMAD.IADD R198, R20, 0x1, -R7 ;  /* 0x0000000114c67824 */ /* 0x000fe200078e0a07 */
[----:B------:R-:W-:Y:S01]  /*0d60*/  LEA.HI R3, R11, R11, RZ, 0x1 ;  /* 0x0000000b0b037211 */ /* 0x000fe200078f08ff */
[----:B------:R-:W-:Y:S01]  /*0d70*/  IMAD R7, R197, 0x100, R236 ;  /* 0x00000100c5077824 */ /* 0x000fe200078e02ec */
[----:B------:R-:W-:Y:S01]  /*0d80*/  SHF.R.S32.HI R0, RZ, 0x1f, R9 ;  /* 0x0000001fff007819 */ /* 0x000fe20000011409 */
[----:B------:R-:W-:Y:S01]  /*0d90*/  IMAD.IADD R4, R235, 0x1, -R4 ;  /* 0x00000001eb047824 */ /* 0x000fe200078e0a04 */
[----:B------:R-:W-:Y:S01]  /*0da0*/  LOP3.LUT R8, R3, 0x1ffffffe, RZ, 0xc0, !PT ;  /* 0x1ffffffe03087812 */ /* 0x000fe200078ec0ff */
[----:B------:R-:W-:Y:S01]  /*0db0*/  IMAD.SHL.U32 R164, R198, 0x8, RZ ;  /* 0x00000008c6a47824 */ /* 0x000fe200078e00ff */
[-C--:B------:R-:W-:Y:S01]  /*0dc0*/  LEA.HI R3, R0, R9.reuse, RZ, 0x2 ;  /* 0x0000000900037211 */ /* 0x080fe200078f10ff */
[----:B------:R-:W-:Y:S01]  /*0dd0*/  IMAD R10, R4, 0x10, R7 ;  /* 0x00000010040a7824 */ /* 0x000fe200078e0207 */
[----:B------:R-:W-:Y:S01]  /*0de0*/  LEA.HI R0, R0, R9, RZ, 0x5 ;  /* 0x0000000900007211 */ /* 0x000fe200078f28ff */
[----:B------:R-:W-:Y:S01]  /*0df0*/  IMAD R159, R188, 0x40, R164 ;  /* 0x00000040bc9f7824 */ /* 0x000fe200078e02a4 */
[--C-:B------:R-:W-:Y:S01]  /*0e00*/  SHF.R.S32.HI R4, RZ, 0x2, R3.reuse ;  /* 0x00000002ff047819 */ /* 0x100fe20000011403 */
[----:B------:R-:W-:Y:S01]  /*0e10*/  IMAD.IADD R11, R11, 0x1, -R8 ;  /* 0x000000010b0b7824 */ /* 0x000fe200078e0a08 */
[----:B------:R-:W-:Y:S01]  /*0e20*/  SHF.R.S32.HI R7, RZ, 0x1f, R3 ;  /* 0x0000001fff077819 */ /* 0x000fe20000011403 */
[----:B------:R-:W-:Y:S01]  /*0e30*/  IMAD.WIDE R158, R159, 0x2, R156 ;  /* 0x000000029f9e7825 */ /* 0x000fe200078e029c */
[----:B------:R-:W-:Y:S01]  /*0e40*/  SHF.R.S32.HI R0, RZ, 0x5, R0 ;  /* 0x00000005ff007819 */ /* 0x000fe20000011400 */
[----:B------:R0:W-:Y:S01]  /*0e50*/  STL [R1+0x444], R12 ;  /* 0x0004440c01007387 */ /* 0x0001e20000100800 */
[----:B------:R-:W-:Y:S01]  /*0e60*/  LEA.HI R7, R7, R4, RZ, 0x3 ;  /* 0x0000000407077211 */ /* 0x000fe200078f18ff */
[----:B------:R-:W-:Y:S01]  /*0e70*/  VIADD R184, R164, 0x40 ;  /* 0x00000040a4b87836 */ /* 0x000fe20000000000 */
[----:B------:R-:W-:Y:S01]  /*0e80*/  IADD3 R229, P5, R158, 0x7000, RZ ;  /* 0x000070009ee57810 */ /* 0x000fe20007fbe0ff */
[C---:B------:R-:W-:Y:S01]  /*0e90*/  VIADD R185, R164.reuse, 0x80 ;  /* 0x00000080a4b97836 */ /* 0x040fe20000000000 */
[----:B------:R-:W-:Y:S01]  /*0ea0*/  LOP3.LUT R7, R7, 0xfffffff8, RZ, 0xc0, !PT ;  /* 0xfffffff807077812 */ /* 0x000fe200078ec0ff */
[----:B------:R-:W-:Y:S01]  /*0eb0*/  VIADD R167, R164, 0xc0 ;  /* 0x000000c0a4a77836 */ /* 0x000fe20000000000 */
[----:B------:R-:W-:Y:S01]  /*0ec0*/  IADD3 R227, P6, R158, 0x8000, RZ ;  /* 0x000080009ee37810 */ /* 0x000fe20007fde0ff */
[----:B------:R-:W-:Y:S01]  /*0ed0*/  VIADD R166, R164, 0x100 ;  /* 0x00000100a4a67836 */ /* 0x000fe20000000000 */
[----:B------:R-:W-:Y:S01]  /*0ee0*/  LOP3.LUT R228, R229, 0x380, RZ, 0xc0, !PT ;  /* 0x00000380e5e47812 */ /* 0x000fe200078ec0ff */
[----:B------:R-:W-:Y:S01]  /*0ef0*/  IMAD.IADD R7, R4, 0x1, -R7 ;  /* 0x0000000104077824 */ /* 0x000fe200078e0a07 */
[----:B------:R-:W-:Y:S01]  /*0f00*/  LOP3.LUT R226, R227, 0x380, RZ, 0xc0, !PT ;  /* 0x00000380e3e27812 */ /* 0x000fe200078ec0ff */
[----:B------:R-:W-:Y:S01]  /*0f10*/  VIADD R165, R164, 0x140 ;  /* 0x00000140a4a57836 */ /* 0x000fe20000000000 */
[----:B------:R-:W-:Y:S01]  /*0f20*/  SHF.R.U64 R228, R228, 0x3, RZ ;  /* 0x00000003e4e47819 */ /* 0x000fe200000012ff */
[----:B------:R-:W-:Y:S01]  /*0f30*/  IMAD R160, R0, 0x10, R7 ;  /* 0x0000001000a07824 */ /* 0x000fe200078e0207 */
[----:B------:R-:W-:Y:S01]  /*0f40*/  IADD3 R225, P0, R158, 0x9000, RZ ;  /* 0x000090009ee17810 */ /* 0x000fe20007f1e0ff */
[----:B------:R-:W-:Y:S01]  /*0f50*/  VIADD R187, R164, 0x180 ;  /* 0x00000180a4bb7836 */ /* 0x000fe20000000000 */
[----:B------:R-:W-:Y:S01]  /*0f60*/  SHF.R.U64 R226, R226, 0x3, RZ ;  /* 0x00000003e2e27819 */ /* 0x000fe200000012ff */
[----:B------:R-:W-:Y:S01]  /*0f70*/  IMAD R0, R11, 0x8, R160 ;  /* 0x000000080b007824 */ /* 0x000fe200078e02a0 */
[----:B------:R-:W-:Y:S01]  /*0f80*/  LEA.HI R6, R6, R197, RZ, 0x1 ;  /* 0x000000c506067211 */ /* 0x000fe200078f08ff */
[----:B------:R-:W-:Y:S01]  /*0f90*/  VIADD R186, R164, 0x1c0 ;  /* 0x000001c0a4ba7836 */ /* 0x000fe20000000000 */
[----:B------:R-:W-:Y:S01]  /*0fa0*/  LOP3.LUT R228, R228, R229, RZ, 0x3c, !PT ;  /* 0x000000e5e4e47212 */ /* 0x000fe200078e3cff */
[--C-:B------:R-:W-:Y:S01]  /*0fb0*/  IMAD.X R229, RZ, RZ, R159.reuse, P5 ;  /* 0x000000ffffe57224 */ /* 0x100fe200028e069f */
[----:B------:R0:W-:Y:S01]  /*0fc0*/  STL [R1+0x448], R0 ;  /* 0x0004480001007387 */ /* 0x0001e20000100800 */
[----:B------:R-:W-:Y:S01]  /*0fd0*/  LOP3.LUT R224, R225, 0x380, RZ, 0xc0, !PT ;  /* 0x00000380e1e07812 */ /* 0x000fe200078ec0ff */
[----:B------:R-:W-:Y:S01]  /*0fe0*/  UMOV UR4, UR5 ;  /* 0x0000000500047c82 */ /* 0x000fe20008000000 */
[----:B------:R-:W-:Y:S01]  /*0ff0*/  LOP3.LUT R226, R226, R227, RZ, 0x3c, !PT ;  /* 0x000000e3e2e27212 */ /* 0x000fe200078e3cff */
[----:B------:R-:W-:Y:S01]  /*1000*/  IMAD.X R227, RZ, RZ, R159, P6 ;  /* 0x000000ffffe37224 */ /* 0x000fe200030e069f */
[----:B------:R-:W-:Y:S01]  /*1010*/  LOP3.LUT R8, R3, 0x7ffffffc, RZ, 0xc0, !PT ;  /* 0x7ffffffc03087812 */ /* 0x000fe200078ec0ff */
[----:B------:R-:W-:Y:S01]  /*1020*/  IMAD.U32 R3, R10, 0x40, R12 ;  /* 0x000000400a037824 */ /* 0x000fe200078e000c */
[----:B------:R-:W-:-:S02]  /*1030*/  IADD3 R223, P1, R158, 0xa000, RZ ;  /* 0x0000a0009edf7810 */ /* 0x000fc40007f3e0ff */
[C---:B------:R-:W-:Y:S01]  /*1040*/  IADD3 R221, P2, R158.reuse, 0xb000, RZ ;  /* 0x0000b0009edd7810 */ /* 0x040fe20007f5e0ff */
[----:B------:R-:W-:Y:S01]  /*1050*/  IMAD.IADD R8, R9, 0x1, -R8 ;  /* 0x0000000109087824 */ /* 0x000fe200078e0a08 */
[C---:B------:R-:W-:Y:S01]  /*1060*/  IADD3 R219, P3, R158.reuse, 0xc000, RZ ;  /* 0x0000c0009edb7810 */ /* 0x040fe20007f7e0ff */
[----:B------:R-:W-:Y:S01]  /*1070*/  IMAD.WIDE R156, R3, 0x2, R156 ;  /* 0x00000002039c7825 */ /* 0x000fe200078e029c */
[C---:B------:R-:W-:Y:S02]  /*1080*/  IADD3 R217, P4, R158.reuse, 0xd000, RZ ;  /* 0x0000d0009ed97810 */ /* 0x040fe40007f9e0ff */
[----:B------:R-:W-:Y:S01]  /*1090*/  IADD3 R215, P5, R158, 0xe000, RZ ;  /* 0x0000e0009ed77810 */ /* 0x000fe20007fbe0ff */
[----:B------:R-:W-:Y:S01]  /*10a0*/  IMAD.SHL.U32 R237, R8, 0x2, RZ ;  /* 0x0000000208ed7824 */ /* 0x000fe200078e00ff */
[----:B------:R-:W-:Y:S02]  /*10b0*/  IADD3 R201, P6, R158, 0xf000, RZ ;  /* 0x0000f0009ec97810 */ /* 0x000fe40007fde0ff */
[----:B------:R-:W-:-:S02]  /*10c0*/  LOP3.LUT R6, R6, 0xfffffe, RZ, 0xc0, !PT ;  /* 0x00fffffe06067812 */ /* 0x000fc400078ec0ff */
[----:B------:R-:W-:Y:S02]  /*10d0*/  SHF.R.U64 R224, R224, 0x3, RZ ;  /* 0x00000003e0e07819 */ /* 0x000fe400000012ff */
[----:B------:R-:W-:Y:S01]  /*10e0*/  LOP3.LUT R222, R223, 0x380, RZ, 0xc0, !PT ;  /* 0x00000380dfde7812 */ /* 0x000fe200078ec0ff */
[----:B------:R-:W-:Y:S01]  /*10f0*/  IMAD.IADD R6, R197, 0x1, -R6 ;  /* 0x00000001c5067824 */ /* 0x000fe200078e0a06 */
[----:B------:R-:W-:Y:S02]  /*1100*/  LOP3.LUT R220, R221, 0x380, RZ, 0xc0, !PT ;  /* 0x00000380dddc7812 */ /* 0x000fe400078ec0ff */
[----:B------:R-:W-:Y:S01]  /*1110*/  LOP3.LUT R218, R219, 0x380, RZ, 0xc0, !PT ;  /* 0x00000380dbda7812 */ /* 0x000fe200078ec0ff */
[----:B------:R-:W-:Y:S01]  /*1120*/  IMAD.SHL.U32 R234, R6, 0x100, RZ ;  /* 0x0000010006ea7824 */ /* 0x000fe200078e00ff */
[----:B------:R-:W-:Y:S02]  /*1130*/  LOP3.LUT R216, R217, 0x380, RZ, 0xc0, !PT ;  /* 0x00000380d9d87812 */ /* 0x000fe400078ec0ff */
[----:B------:R-:W-:Y:S01]  /*1140*/  LOP3.LUT R214, R215, 0x380, RZ, 0xc0, !PT ;  /* 0x00000380d7d67812 */ /* 0x000fe200078ec0ff */
[----:B------:R-:W-:Y:S01]  /*1150*/  IMAD.IADD R161, R237, 0x1, R234 ;  /* 0x00000001eda17824 */ /* 0x000fe200078e02ea */
[----:B------:R-:W-:-:S02]  /*1160*/  LOP3.LUT R200, R201, 0x380, RZ, 0xc0, !PT ;  /* 0x00000380c9c87812 */ /* 0x000fc400078ec0ff */
[----:B------:R-:W-:Y:S01]  /*1170*/  LOP3.LUT R224, R224, R225, RZ, 0x3c, !PT ;  /* 0x000000e1e0e07212 */ /* 0x000fe200078e3cff */
[----:B------:R-:W-:Y:S01]  /*1180*/  IMAD.X R225, RZ, RZ, R159, P0 ;  /* 0x000000ffffe17224 */ /* 0x000fe200000e069f */
[----:B------:R-:W-:Y:S02]  /*1190*/  SHF.R.U64 R222, R222, 0x3, RZ ;  /* 0x00000003dede7819 */ /* 0x000fe400000012ff */
[----:B------:R-:W-:Y:S02]  /*11a0*/  SHF.R.U64 R220, R220, 0x3, RZ ;  /* 0x00000003dcdc7819 */ /* 0x000fe400000012ff */
[----:B------:R-:W-:Y:S02]  /*11b0*/  SHF.R.U64 R218, R218, 0x3, RZ ;  /* 0x00000003dada7819 */ /* 0x000fe400000012ff */
[----:B------:R-:W-:Y:S02]  /*11c0*/  SHF.R.U64 R216, R216, 0x3, RZ ;  /* 0x00000003d8d87819 */ /* 0x000fe400000012ff */
[----:B------:R-:W-:-:S02]  /*11d0*/  SHF.R.U64 R214, R214, 0x3, RZ ;  /* 0x00000003d6d67819 */ /* 0x000fc400000012ff */
[----:B------:R-:W-:Y:S02]  /*11e0*/  SHF.R.U64 R200, R200, 0x3, RZ ;  /* 0x00000003c8c87819 */ /* 0x000fe400000012ff */
[----:B------:R-:W-:Y:S02]  /*11f0*/  IADD3 R17, P0, R2, 0xec, RZ ;  /* 0x000000ec02117810 */ /* 0x000fe40007f1e0ff */
[----:B------:R-:W-:Y:S01]  /*1200*/  LOP3.LUT R222, R222, R223, RZ, 0x3c, !PT ;  /* 0x000000dfdede7212 */ /* 0x000fe200078e3cff */
[--C-:B------:R-:W-:Y:S01]  /*1210*/  IMAD.X R223, RZ, RZ, R159.reuse, P1 ;  /* 0x000000ffffdf7224 */ /* 0x100fe200008e069f */
[----:B------:R-:W-:Y:S01]  /*1220*/  LOP3.LUT R220, R220, R221, RZ, 0x3c, !PT ;  /* 0x000000dddcdc7212 */ /* 0x000fe200078e3cff */
[----:B------:R-:W-:Y:S01]  /*1230*/  IMAD.X R23, RZ, RZ, R16, P0 ;  /* 0x000000ffff177224 */ /* 0x000fe200000e0610 */
        /* <DEDUP_REMOVED lines=8> */
[----:B------:R-:W-:Y:S01]  /*12c0*/  SHF.R.S32.HI R196, RZ, 0x1f, R164 ;  /* 0x0000001fffc47819 */ /* 0x000fe200000114a4 */
[----:B------:R-:W-:Y:S01]  /*12d0*/  IMAD.X R201, RZ, RZ, R159, P6 ;  /* 0x000000ffffc97224 */ /* 0x000fe200030e069f */
[----:B------:R-:W-:-:S02]  /*12e0*/  SHF.R.S32.HI R195, RZ, 0x1f, R184 ;  /* 0x0000001fffc37819 */ /* 0x000fc400000114b8 */
[----:B------:R-:W-:Y:S02]  /*12f0*/  SHF.R.S32.HI R194, RZ, 0x1f, R185 ;  /* 0x0000001fffc27819 */ /* 0x000fe400000114b9 */
[----:B------:R-:W-:Y:S02]  /*1300*/  SHF.R.S32.HI R193, RZ, 0x1f, R167 ;  /* 0x0000001fffc17819 */ /* 0x000fe400000114a7 */
[----:B------:R-:W-:Y:S02]  /*1310*/  SHF.R.S32.HI R192, RZ, 0x1f, R166 ;  /* 0x0000001fffc07819 */ /* 0x000fe400000114a6 */
[----:B------:R-:W-:Y:S02]  /*1320*/  SHF.R.S32.HI R191, RZ, 0x1f, R165 ;  /* 0x0000001fffbf7819 */ /* 0x000fe400000114a5 */
[----:B------:R-:W-:Y:S02]  /*1330*/  SHF.R.S32.HI R190, RZ, 0x1f, R187 ;  /* 0x0000001fffbe7819 */ /* 0x000fe400000114bb */
[----:B0-----:R-:W-:-:S07]  /*1340*/  SHF.R.S32.HI R189, RZ, 0x1f, R186 ;  /* 0x0000001fffbd7819 */ /* 0x001fce00000114ba */
.L_x_5340:
        /* <DEDUP_REMOVED lines=21> */
.L_x_5205:
[----:B------:R-:W-:Y:S01]  /*14a0*/  ULDC UR7, c[0x0][0xd54] ;  /* 0x0003550000077ab9 */ /* 0x000fe20000000800 */
[----:B------:R-:W-:Y:S01]  /*14b0*/  UMOV UR6, UR9 ;  /* 0x0000000900067c82 */ /* 0x000fe20008000000 */
[----:B------:R-:W-:-:S11]  /*14c0*/  UISETP.NE.AND UP0, UPT, UR7, 0x1, UPT ;  /* 0x000000010700788c */ /* 0x000fd6000bf05270 */
[----:B------:R-:W-:Y:S02]  /*14d0*/  @UP0 ULDC.64 UR10, c[0x0][0xd58] ;  /* 0x00035600000a0ab9 */ /* 0x000fe40000000a00 */
[----:B------:R-:W-:-:S04]  /*14e0*/  UIMAD.WIDE.U32 UR4, UR9, UR10, URZ ;  /* 0x0000000a090472a5 */ /* 0x000fc8000f8e003f */
[----:B------:R-:W-:-:S04]  /*14f0*/  @UP0 USHF.R.U32.HI UR6, URZ, UR11, UR5 ;  /* 0x0000000b3f060299 */ /* 0x000fc80008011605 */
[----:B------:R-:W-:-:S12]  /*1500*/  UIMAD UR4, UR6, UR7, URZ ;  /* 0x00000007060472a4 */ /* 0x000fd8000f8e023f */
.L_x_5206:
[----:B------:R-:W0:Y:S01]  /*1510*/  LDC R0, c[0x0][0xa80] ;  /* 0x0002a000ff007b82 */ /* 0x000e220000000800 */
[----:B------:R-:W-:Y:S01]  /*1520*/  ULDC UR41, c[0x0][0xd48] ;  /* 0x0003520000297ab9 */ /* 0x000fe20000000800 */
[----:B------:R-:W-:Y:S01]  /*1530*/  UIADD3 UR4, UR9, -UR4, URZ ;  /* 0x8000000409047290 */ /* 0x000fe2000fffe03f */
[----:B------:R1:W-:Y:S01]  /*1540*/  STL.128 [R1+0x410], RZ ;  /* 0x000410ff01007387 */ /* 0x0003e20000100c00 */
[----:B------:R-:W-:Y:S01]  /*1550*/  UISETP.NE.AND UP1, UPT, UR41, 0x1, UPT ;  /* 0x000000012900788c */ /* 0x000fe2000bf25270 */
[----:B------:R-:W-:Y:S01]  /*1560*/  IADD3 R28, P0, R2, 0x410, RZ ;  /* 0x00000410021c7810 */ /* 0x000fe20007f1e0ff */
[----:B------:R-:W-:Y:S01]  /*1570*/  ULDC UR5, c[0x0][0xd54] ;  /* 0x0003550000057ab9 */ /* 0x000fe20000000800 */
[----:B------:R-:W-:Y:S01]  /*1580*/  UISETP.NE.AND UP2, UPT, UR38, 0x1, UPT ;  /* 0x000000012600788c */ /* 0x000fe2000bf45270 */
[----:B------:R1:W-:Y:S01]  /*1590*/  STL.128 [R1+0x420], RZ ;  /* 0x000420ff01007387 */ /* 0x0003e20000100c00 */
[----:B------:R-:W-:Y:S01]  /*15a0*/  UIMAD UR8, UR8, UR5, UR4 ;  /* 0x00000005080872a4 */ /* 0x000fe2000f8e0204 */
[----:B------:R-:W-:Y:S01]  /*15b0*/  IMAD.X R39, RZ, RZ, R16, P0 ;  /* 0x000000ffff277224 */ /* 0x000fe200000e0610 */
[----:B------:R-:W-:Y:S01]  /*15c0*/  ULOP3.LUT UR39, URZ, UR6, URZ, 0x33, !UPT ;  /* 0x000000063f277292 */ /* 0x000fe2000f8e333f */
[----:B------:R1:W-:Y:S01]  /*15d0*/  STL.128 [R1+0x200], RZ ;  /* 0x000200ff01007387 */ /* 0x0003e20000100c00 */
[----:B------:R-:W-:Y:S01]  /*15e0*/  ULDC.64 UR10, c[0x0][0x418] ;  /* 0x00010600000a7ab9 */ /* 0x000fe20000000a00 */
[----:B------:R-:W-:Y:S01]  /*15f0*/  ULDC UR6, c[0x0][0xd3c] ;  /* 0x00034f0000067ab9 */ /* 0x000fe20000000800 */
[----:B------:R-:W-:Y:S01]  /*1600*/  @UP1 ULDC UR4, c[0x0][0xd4c] ;  /* 0x0003530000041ab9 */ /* 0x000fe20000000800 */
[----:B------:R1:W-:Y:S01]  /*1610*/  STL.128 [R1+0x210], RZ ;  /* 0x000210ff01007387 */ /* 0x0003e20000100c00 */
[----:B------:R-:W-:Y:S01]  /*1620*/  UISETP.NE.U32.AND UP0, UPT, UR10, URZ, UPT ;  /* 0x0000003f0a00728c */ /* 0x000fe2000bf05070 */
[----:B------:R-:W-:Y:S01]  /*1630*/  PLOP3.LUT P1, PT, PT, PT, UP2, 0x80, 0x0 ;  /* 0x000000000000781c */ /* 0x000fe20003f2f028 */
[----:B------:R-:W-:Y:S01]  /*1640*/  UIMAD.WIDE.U32 UR4, UR8, UR4, URZ ;  /* 0x00000004080472a5 */ /* 0x000fe2000f8e003f */
[----:B------:R1:W-:Y:S01]  /*1650*/  STL.128 [R1+0x220], RZ ;  /* 0x000220ff01007387 */ /* 0x0003e20000100c00 */
[----:B------:R-:W-:Y:S01]  /*1660*/  UIADD3 UR39, UR39, UR6, URZ ;  /* 0x0000000627277290 */ /* 0x000fe2000fffe03f */
[----:B------:R-:W-:-:S02]  /*1670*/  UMOV UR40, UR8 ;  /* 0x0000000800287c82 */ /* 0x000fc40008000000 */
[----:B0-----:R1:W-:Y:S01]  /*1680*/  STL [R1+0x430], R0 ;  /* 0x0004300001007387 */ /* 0x0013e20000100800 */
[----:B------:R-:W-:Y:S01]  /*1690*/  @UP1 ULDC UR6, c[0x0][0xd50] ;  /* 0x0003540000061ab9 */ /* 0x000fe20000000800 */
[----:B------:R-:W-:Y:S02]  /*16a0*/  UISETP.NE.AND.EX UP0, UPT, UR11, URZ, UPT, UP0 ;  /* 0x0000003f0b00728c */ /* 0x000fe4000bf05300 */
[----:B------:R1:W-:Y:S01]  /*16b0*/  STL.128 [R1+0x230], RZ ;  /* 0x000230ff01007387 */ /* 0x0003e20000100c00 */
[----:B------:R-:W-:Y:S01]  /*16c0*/  @UP1 USHF.R.U32.HI UR40, URZ, UR6, UR5 ;  /* 0x000000063f281299 */ /* 0x000fe20008011605 */
[----:B------:R-:W-:Y:S02]  /*16d0*/  ULDC UR45, c[0x0][0x424] ;  /* 0x00010900002d7ab9 */ /* 0x000fe40000000800 */
[----:B------:R1:W-:Y:S01]  /*16e0*/  STL.128 [R1+0x240], RZ ;  /* 0x000240ff01007387 */ /* 0x0003e20000100c00 */
[----:B------:R-:W-:Y:S02]  /*16f0*/  USEL UR45, UR45, 0x1, UP0 ;  /* 0x000000012d2d7887 */ /* 0x000fe40008000000 */
[----:B------:R-:W-:Y:S01]  /*1700*/  UIADD3 UR4, -UR40, URZ, URZ ;  /* 0x0000003f28047290 */ /* 0x000fe2000fffe13f */
[----:B------:R1:W-:Y:S01]  /*1710*/  STL.128 [R1+0x250], RZ ;  /* 0x000250ff01007387 */ /* 0x0003e20000100c00 */
[----:B------:R-:W-:-:S02]  /*1720*/  ULDC UR7, c[0x0][0x2f0] ;  /* 0x0000bc0000077ab9 */ /* 0x000fc40000000800 */
[----:B------:R-:W-:Y:S01]  /*1730*/  UIMAD UR45, UR45, UR7, URZ ;  /* 0x000000072d2d72a4 */ /* 0x000fe2000f8e023f */
[----:B------:R1:W-:Y:S01]  /*1740*/  STL.128 [R1+0x260], RZ ;  /* 0x000260ff01007387 */ /* 0x0003e20000100c00 */
[----:B------:R-:W-:-:S03]  /*1750*/  UIMAD UR41, UR41, UR4, UR8 ;  /* 0x00000004292972a4 */ /* 0x000fc6000f8e0208 */
[----:B------:R1:W-:Y:S04]  /*1760*/  STL.128 [R1+0x270], RZ ;  /* 0x000270ff01007387 */ /* 0x0003e80000100c00 */
        /* <DEDUP_REMOVED lines=23> */
[----:B------:R1:W-:Y:S01]  /*18e0*/  STL.128 [R1+0x3f0], RZ ;  /* 0x0003f0ff01007387 */ /* 0x0003e20000100c00 */
[----:B------:R-:W-:Y:S05]  /*18f0*/  @!P1 BRA `(.L_x_5207) ;  /* 0x0000008000049947 */ /* 0x000fea0003800000 */
[----:B------:R-:W-:Y:S01]  /*1900*/  ULDC UR4, c[0x0][0x448] ;  /* 0x0001120000047ab9 */ /* 0x000fe20000000800 */
[----:B------:R-:W-:Y:S02]  /*1910*/  USHF.L.U32 UR8, UR39, 0x6, URZ ;  /* 0x0000000627087899 */ /* 0x000fe4000800063f */
[----:B------:R-:W-:Y:S01]  /*1920*/  UISETP.NE.AND UP0, UPT, UR4, 0x1, UPT ;  /* 0x000000010400788c */ /* 0x000fe2000bf05270 */
[----:B------:R-:W-:Y:S02]  /*1930*/  ULDC UR12, c[0x0][0x288] ;  /* 0x0000a200000c7ab9 */ /* 0x000fe40000000800 */
[----:B------:R-:W-:Y:S01]  /*1940*/  ULDC.64 UR4, c[0x0][0xad8] ;  /* 0x0002b60000047ab9 */ /* 0x000fe20000000a00 */
[----:B------:R-:W-:Y:S02]  /*1950*/  UIADD3 UR9, UR8, 0x3f, URZ ;  /* 0x0000003f08097890 */ /* 0x000fe4000fffe03f */
[----:B------:R-:W-:Y:S02]  /*1960*/  UISETP.GE.AND UP1, UPT, UR5, 0x1, UPT ;  /* 0x000000010500788c */ /* 0x000fe4000bf26270 */
[----:B------:R-:W-:-:S03]  /*1970*/  UIADD3 UR10, UR45, 0x1, -UR12 ;  /* 0x000000012d0a7890 */ /* 0x000fc6000fffe80c */
[----:B------:R-:W-:Y:S01]  /*1980*/  @UP0 UIADD3 UR6, UR8, 0x3f, URZ ;  /* 0x0000003f08060890 */ /* 0x000fe2000fffe03f */
[----:B------:R-:W-:Y:S01]  /*1990*/  PLOP3.LUT P1, PT, PT, PT, UP1, 0x80, 0x0 ;  /* 0x000000000000781c */ /* 0x000fe20003f2f018 */
[----:B------:R-:W-:Y:S01]  /*19a0*/  @UP0 ULDC UR7, c[0x0][0x44c] ;  /* 0x0001130000070ab9 */ /* 0x000fe20000000800 */
[----:B------:R-:W-:Y:S01]  /*19b0*/  @UP0 ULDC UR11, c[0x0][0x450] ;  /* 0x00011400000b0ab9 */ /* 0x000fe20000000800 */
[----:B------:R-:W-:-:S04]  /*19c0*/  UIMAD.WIDE.U32 UR6, UR6, UR7, URZ ;  /* 0x00000007060672a5 */ /* 0x000fc8000f8e003f */
        /* <DEDUP_REMOVED lines=14> */
.L_x_5209:
[----:B------:R-:W-:-:S11]  /*1ab0*/  UISETP.NE.AND UP1, UPT, UR5, 0x1, UPT ;  /* 0x000000010500788c */ /* 0x000fd6000bf25270 */
[----:B------:R-:W-:Y:S02]  /*1ac0*/  @UP1 ULDC.64 UR10, c[0x0][0xae0] ;  /* 0x0002b800000a1ab9 */ /* 0x000fe40000000a00 */
[----:B------:R-:W-:-:S04]  /*1ad0*/  UIMAD.WIDE.U32 UR6, UR9, UR10, URZ ;  /* 0x0000000a090672a5 */ /* 0x000fc8000f8e003f */
[----:B------:R-:W-:-:S12]  /*1ae0*/  @UP1 USHF.R.U32.HI UR9, URZ, UR11, UR7 ;  /* 0x0000000b3f091299 */ /* 0x000fd80008011607 */
.L_x_5210:
[----:B------:R-:W-:-:S04]  /*1af0*/  UIMAD UR9, UR9, UR5, UR5 ;  /* 0x00000005090972a4 */ /* 0x000fc8000f8e0205 */
[----:B------:R-:W-:-:S04]  /*1b00*/  UISETP.LT.AND UP1, UPT, UR4, UR9, UPT ;  /* 0x000000090400728c */ /* 0x000fc8000bf21270 */
[----:B------:R-:W-:-:S12]  /*1b10*/  USEL UR4, UR4, UR9, UP1 ;  /* 0x0000000904047287 */ /* 0x000fd80008800000 */
.L_x_5208:
[----:B------:R-:W-:Y:S02]  /*1b20*/  UIADD3 UR9, UR45, 0x3f, URZ ;  /* 0x0000003f2d097890 */ /* 0x000fe4000fffe03f */
[----:B------:R-:W-:Y:S02]  /*1b30*/  UIADD3 UR10, UR4, 0x3f, URZ ;  /* 0x0000003f040a7890 */ /* 0x000fe4000fffe03f */
[----:B------:R-:W-:Y:S02]  /*1b40*/  USHF.R.S32.HI UR4, URZ, 0x1f, UR9 ;  /* 0x0000001f3f047899 */ /* 0x000fe40008011409 */
[----:B------:R-:W-:Y:S01]  /*1b50*/  USHF.R.S32.HI UR11, URZ, 0x1f, UR10 ;  /* 0x0000001f3f0b7899 */ /* 0x000fe2000801140a */
[----:B------:R-:W-:Y:S01]  /*1b60*/  @UP0 ULDC UR6, c[0x0][0x44c] ;  /* 0x0001130000060ab9 */ /* 0x000fe20000000800 */
[----:B------:R-:W-:Y:S02]  /*1b70*/  ULEA.HI UR4, UR4, UR9, URZ, 0x6 ;  /* 0x0000000904047291 */ /* 0x000fe4000f8f303f */
[----:B------:R-:W-:-:S02]  /*1b80*/  ULEA.HI UR11, UR11, UR10, URZ, 0x6 ;  /* 0x0000000a0b0b7291 */ /* 0x000fc4000f8f303f */
[----:B------:R-:W-:Y:S01]  /*1b90*/  UIMAD.WIDE.U32 UR6, UR8, UR6, URZ ;  /* 0x00000006080672a5 */ /* 0x000fe2000f8e003f */
[----:B------:R-:W-:Y:S01]  /*1ba0*/  @UP0 ULDC UR9, c[0x0][0x450] ;  /* 0x0001140000090ab9 */ /* 0x000fe20000000800 */
[----:B------:R-:W-:Y:S02]  /*1bb0*/  USHF.R.S32.HI UR4, URZ, 0x6, UR4 ;  /* 0x000000063f047899 */ /* 0x000fe40008011404 */
[----:B------:R-:W-:Y:S02]  /*1bc0*/  USHF.R.S32.HI UR11, URZ, 0x6, UR11 ;  /* 0x000000063f0b7899 */ /* 0x000fe4000801140b */
[----:B------:R-:W-:Y:S02]  /*1bd0*/  @UP0 USHF.R.U32.HI UR8, URZ, UR9, UR7 ;  /* 0x000000093f080299 */ /* 0x000fe40008011607 */
[----:B------:R-:W-:Y:S02]  /*1be0*/  UISETP.LT.AND UP0, UPT, UR4, UR11, UPT ;  /* 0x0000000b0400728c */ /* 0x000fe4000bf01270 */
[----:B------:R-:W-:Y:S01]  /*1bf0*/  UIADD3 UR8, UR8, -UR12, UR45 ;  /* 0x8000000c08087290 */ /* 0x000fe2000fffe02d */
[----:B------:R-:W-:Y:S01]  /*1c00*/  ULDC UR6, c[0x0][0xad4] ;  /* 0x0002b50000067ab9 */ /* 0x000fe20000000800 */
[----:B------:R-:W-:-:S02]  /*1c10*/  USEL UR21, UR4, UR11, UP0 ;  /* 0x0000000b04157287 */ /* 0x000fc40008000000 */
        /* <DEDUP_REMOVED lines=12> */
.L_x_5212:
[----:B------:R-:W-:-:S11]  /*1ce0*/  UISETP.NE.AND UP0, UPT, UR5, 0x1, UPT ;  /* 0x000000010500788c */ /* 0x000fd6000bf05270 */
[----:B------:R-:W-:Y:S02]  /*1cf0*/  @UP0 ULDC.64 UR10, c[0x0][0xae0] ;  /* 0x0002b800000a0ab9 */ /* 0x000fe40000000a00 */
[----:B------:R-:W-:-:S04]  /*1d00*/  UIMAD.WIDE.U32 UR6, UR8, UR10, URZ ;  /* 0x0000000a080672a5 */ /* 0x000fc8000f8e003f */
[----:B------:R-:W-:-:S12]  /*1d10*/  @UP0 USHF.R.U32.HI UR8, URZ, UR11, UR7 ;  /* 0x0000000b3f080299 */ /* 0x000fd80008011607 */
.L_x_5213:
[----:B------:R-:W-:-:S04]  /*1d20*/  UIMAD UR5, UR8, UR5, URZ ;  /* 0x00000005080572a4 */ /* 0x000fc8000f8e023f */
[----:B------:R-:W-:-:S04]  /*1d30*/  UISETP.LT.AND UP0, UPT, UR4, UR5, UPT ;  /* 0x000000050400728c */ /* 0x000fc8000bf01270 */
[----:B------:R-:W-:-:S12]  /*1d40*/  USEL UR4, UR4, UR5, !UP0 ;  /* 0x0000000504047287 */ /* 0x000fd8000c000000 */
.L_x_5211:
[----:B------:R-:W-:Y:S01]  /*1d50*/  USHF.R.S32.HI UR5, URZ, 0x1f, UR4 ;  /* 0x0000001f3f057899 */ /* 0x000fe20008011404 */
[----:B-1----:R-:W-:-:S03]  /*1d60*/  PRMT R0, RZ, 0x7610, R0 ;  /* 0x00007610ff007816 */ /* 0x002fc60000000000 */
[----:B------:R-:W-:-:S04]  /*1d70*/  ULEA.HI UR5, UR5, UR4, URZ, 0x6 ;  /* 0x0000000405057291 */ /* 0x000fc8000f8f303f */
[----:B------:R-:W-:-:S04]  /*1d80*/  USHF.R.S32.HI UR5, URZ, 0x6, UR5 ;  /* 0x000000063f057899 */ /* 0x000fc80008011405 */
[----:B------:R-:W-:-:S04]  /*1d90*/  UISETP.LT.AND UP0, UPT, URZ, UR5, UPT ;  /* 0x000000053f00728c */ /* 0x000fc8000bf01270 */
[----:B------:R-:W-:-:S04]  /*1da0*/  USEL UR20, URZ, UR5, !UP0 ;  /* 0x000000053f147287 */ /* 0x000fc8000c000000 */
[----:B------:R-:W-:-:S06]  /*1db0*/  UISETP.GT.AND UP0, UPT, UR21, UR20, UPT ;  /* 0x000000141500728c */ /* 0x000fcc000bf04270 */
[----:B------:R-:W-:-:S13]  /*1dc0*/  PLOP3.LUT P0, PT, PT, PT, UP0, 0x80, 0x0 ;  /* 0x000000000000781c */ /* 0x000fda0003f0f008 */
[----:B------:R-:W-:Y:S05]  /*1dd0*/  @!P0 BRA `(.L_x_5214) ;  /* 0x0000025800c48947 */ /* 0x000fea0003800000 */
[----:B------:R-:W2:Y:S04]  /*1de0*/  LDL R5, [R1+0x2e8] ;  /* 0x0002e80001057983 */ /* 0x000ea80000100800 */
[----:B------:R-:W3:Y:S04]  /*1df0*/  LDL R4, [R1+0x1e8] ;  /* 0x0001e80001047983 */ /* 0x000ee80000100800 */
[----:B------:R-:W4:Y:S04]  /*1e00*/  LDL R24, [R1+0x200] ;  /* 0x0002000001187983 */ /* 0x000f280000100800 */
[----:B------:R-:W5:Y:S04]  /*1e10*/  LDL R66, [R1+0x204] ;  /* 0x0002040001427983 */ /* 0x000f680000100800 */
        /* <DEDUP_REMOVED lines=125> */
[----:B------:R-:W0:Y:S02]  /*25f0*/  SHFL.IDX PT, R63, R197, RZ, 0x1f ;  /* 0x00001fffc53f7589 */ /* 0x000e2400000e0000 */
[----:B0-----:R-:W-:-:S13]  /*2600*/  R2UR UR4, R63 ;  /* 0x000000003f0472ca */ /* 0x001fda00000e0000 */
[----:B------:R-:W-:-:S04]  /*2610*/  ULEA.HI UR5, UR4, UR4, URZ, 0x1 ;  /* 0x0000000404057291 */ /* 0x000fc8000f8f083f */
[----:B------:R-:W-:-:S04]  /*2620*/  ULOP3.LUT UR5, UR5, 0x1fffe, URZ, 0xc0, !UPT ;  /* 0x0001fffe05057892 */ /* 0x000fc8000f8ec03f */
[----:B------:R-:W-:-:S04]  /*2630*/  UIADD3 UR5, UR4, -UR5, URZ ;  /* 0x8000000504057290 */ /* 0x000fc8000fffe03f */
[----:B------:R-:W-:-:S04]  /*2640*/  ULEA UR5, UR5, UR44, 0xf ;  /* 0x0000002c05057291 */ /* 0x000fc8000f8e783f */
[----:B------:R-:W-:-:S04]  /*2650*/  UIADD3 UR5, UR5, 0x400, URZ ;  /* 0x0000040005057890 */ /* 0x000fc8000fffe03f */
[----:B------:R-:W-:-:S04]  /*2660*/  USHF.R.U32.HI UR5, URZ, 0x4, UR5 ;  /* 0x000000043f057899 */ /* 0x000fc80008011605 */
[----:B------:R-:W-:Y:S02]  /*2670*/  ULOP3.LUT UR5, UR5, 0x3fff, URZ, 0xc0, !UPT ;  /* 0x00003fff05057892 */ /* 0x000fe4000f8ec03f */
[----:B------:R-:W-:Y:S02]  /*2680*/  UIADD3 UR4, UR44, 0x36400, URZ ;  /* 0x000364002c047890 */ /* 0x000fe4000fffe03f */
[----:B------:R-:W-:Y:S01]  /*2690*/  ULOP3.LUT UR22, UR5, 0x2000000, URZ, 0xfc, !UPT ;  /* 0x0200000005167892 */ /* 0x000fe2000f8efc3f */
[----:B--2---:R0:W-:Y:S01]  /*26a0*/  STL [R1+0x2e8], R5 ;  /* 0x0002e80501007387 */ /* 0x0041e20000100800 */
[----:B------:R-:W-:-:S04]  /*26b0*/  USHF.R.U32.HI UR4, URZ, 0x4, UR4 ;  /* 0x000000043f047899 */ /* 0x000fc80008011604 */
[----:B---3--:R-:W-:Y:S01]  /*26c0*/  LEA R4, R4, UR22, 0xc ;  /* 0x0000001604047c11 */ /* 0x008fe2000f8e60ff */
[----:B0-----:R-:W-:-:S03]  /*26d0*/  IMAD.MOV.U32 R5, RZ, RZ, 0x40000040 ;  /* 0x40000040ff057424 */ /* 0x001fc600078e00ff */
[----:B------:R-:W-:Y:S01]  /*26e0*/  R2UR UR14, R4 ;  /* 0x00000000040e72ca */ /* 0x000fe200000e0000 */
[----:B------:R-:W-:Y:S01]  /*26f0*/  ULOP3.LUT UR4, UR4, 0x3fff, URZ, 0xc0, !UPT ;  /* 0x00003fff04047892 */ /* 0x000fe2000f8ec03f */
[----:B------:R-:W-:-:S03]  /*2700*/  R2UR UR15, R5 ;  /* 0x00000000050f72ca */ /* 0x000fc600000e0000 */
[----:B------:R-:W-:Y:S01]  /*2710*/  ULOP3.LUT UR12, UR4, 0x10000, URZ, 0xfc, !UPT ;  /* 0x00010000040c7892 */ /* 0x000fe2000f8efc3f */
[----:B----4-:R-:W-:Y:S04]  /*2720*/  STL [R1+0x200], R24 ;  /* 0x0002001801007387 */ /* 0x010fe80000100800 */
[----:B-----5:R-:W-:Y:S04]  /*2730*/  STL [R1+0x204], R66 ;  /* 0x0002044201007387 */ /* 0x020fe80000100800 */
[----:B------:R-:W-:Y:S04]  /*2740*/  STL [R1+0x208], R68 ;  /* 0x0002084401007387 */ /* 0x000fe80000100800 */
        /* <DEDUP_REMOVED lines=79> */
[----:B------:R0:W-:Y:S01]  /*2c40*/  STL [R1+0x364], R61 ;  /* 0x0003643d01007387 */ /* 0x0001e20000100800 */
[----:B------:R-:W-:Y:S06]  /*2c50*/  BAR.SYNC.DEFER_BLOCKING 0xe, 0x100 ;  /* 0x0384000000007b1d */ /* 0x000fec0000010000 */
[----:B------:R-:W-:Y:S01]  /*2c60*/  UMOV UR13, 0x40000040 ;  /* 0x40000040000d7882 */ /* 0x000fe20000000000 */
[----:B0-----:R-:W-:-:S06]  /*2c70*/  WARPGROUP.ARRIVE ;  /* 0x00000000000079c5 */ /* 0x001fcc0000000000 */
[----:B------:R-:W-:Y:S01]  /*2c80*/  HGMMA.64x256x16.F32.BF16 R24, gdesc[UR12].tnspB, RZ, !UPT, gsb0 ;  /* 0x43e000000c1879f0 */ /* 0x000fe2000c0018ff */
[----:B------:R0:W-:Y:S04]  /*2c90*/  STL [R1+0x368], R6 ;  /* 0x0003680601007387 */ /* 0x0001e80000100800 */
[----:B------:R1:W-:Y:S01]  /*2ca0*/  STL [R1+0x3b4], R7 ;  /* 0x0003b40701007387 */ /* 0x0003e20000100800 */
[----:B0-----:R-:W-:Y:S02]  /*2cb0*/  VIADD R6, R4, 0x80 ;  /* 0x0000008004067836 */ /* 0x001fe40000000000 */
[----:B-1----:R-:W-:-:S03]  /*2cc0*/  IMAD.MOV.U32 R7, RZ, RZ, 0x40000040 ;  /* 0x40000040ff077424 */ /* 0x002fc600078e00ff */
[----:B------:R-:W-:Y:S02]  /*2cd0*/  R2UR UR18, R6 ;  /* 0x00000000061272ca */ /* 0x000fe400000e0000 */
[----:B------:R-:W-:Y:S01]  /*2ce0*/  R2UR UR19, R7 ;  /* 0x00000000071372ca */ /* 0x000fe200000e0000 */
[----:B------:R-:W-:Y:S01]  /*2cf0*/  UIADD3 UR16, UR12, 0x2, URZ ;  /* 0x000000020c107890 */ /* 0x000fe2000fffe03f */
        /* <DEDUP_REMOVED lines=41> */
[----:B------:R-:W-:Y:S01]  /*2f90*/  STL [R1+0x3fc], R10 ;  /* 0x0003fc0a01007387 */ /* 0x000fe20000100800 */
[----:B------:R-:W-:Y:S01]  /*2fa0*/  UMOV UR17, 0x40000040 ;  /* 0x4000004000117882 */ /* 0x000fe20000000000 */
[----:B------:R-:W-:-:S02]  /*2fb0*/  WARPGROUP.DEPBAR.LE gsb0, 0x0 ;  /* 0x00008000000079c5 */ /* 0x000fc40000010000 */
[----:B------:R-:W-:Y:S04]  /*2fc0*/  STL.128 [R1+0x200], R24 ;  /* 0x0002001801007387 */ /* 0x000fe80000100c00 */
        /* <DEDUP_REMOVED lines=30> */
[----:B------:R0:W-:Y:S02]  /*31b0*/  STL.128 [R1+0x3f0], R148 ;  /* 0x0003f09401007387 */ /* 0x0001e40000100c00 */
[----:B0-----:R-:W-:-:S06]  /*31c0*/  WARPGROUP.ARRIVE ;  /* 0x00000000000079c5 */ /* 0x001fcc0000000000 */
[----:B------:R-:W-:Y:S01]  /*31d0*/  HGMMA.64x256x16.F32.BF16 R24, gdesc[UR16].tnspB, R24, gsb0 ;  /* 0x43e00000101879f0 */ /* 0x000fe20008001818 */
[----:B------:R-:W-:Y:S02]  /*31e0*/  VIADD R6, R4, 0x100 ;  /* 0x0000010004067836 */ /* 0x000fe40000000000 */
[----:B------:R-:W-:-:S03]  /*31f0*/  IMAD.MOV.U32 R7, RZ, RZ, 0x40000040 ;  /* 0x40000040ff077424 */ /* 0x000fc600078e00ff */
[----:B------:R-:W-:Y:S02]  /*3200*/  R2UR UR6, R6 ;  /* 0x00000000060672ca */ /* 0x000fe400000e0000 */
[----:B------:R-:W-:Y:S01]  /*3210*/  R2UR UR7, R7 ;  /* 0x00000000070772ca */ /* 0x000fe200000e0000 */
[----:B------:R-:W-:Y:S01]  /*3220*/  UIADD3 UR4, UR12, 0x4, URZ ;  /* 0x000000040c047890 */ /* 0x000fe2000fffe03f */
[----:B------:R-:W-:Y:S01]  /*3230*/  UMOV UR5, 0x40000040 ;  /* 0x4000004000057882 */ /* 0x000fe20000000000 */
[----:B------:R-:W-:Y:S02]  /*3240*/  VIADD R4, R4, 0x180 ;  /* 0x0000018004047836 */ /* 0x000fe40000000000 */
[----:B------:R-:W-:-:S03]  /*3250*/  IMAD.MOV.U32 R5, RZ, RZ, 0x40000040 ;  /* 0x40000040ff057424 */ /* 0x000fc600078e00ff */
[----:B------:R-:W-:Y:S02]  /*3260*/  R2UR UR10, R4 ;  /* 0x00000000040a72ca */ /* 0x000fe400000e0000 */
[----:B------:R-:W-:Y:S01]  /*3270*/  R2UR UR11, R5 ;  /* 0x00000000050b72ca */ /* 0x000fe200000e0000 */
[----:B------:R-:W-:Y:S01]  /*3280*/  UIADD3 UR8, UR12, 0x6, URZ ;  /* 0x000000060c087890 */ /* 0x000fe2000fffe03f */
[----:B------:R-:W-:Y:S01]  /*3290*/  UMOV UR9, 0x40000040 ;  /* 0x4000004000097882 */ /* 0x000fe20000000000 */
[----:B------:R-:W-:Y:S02]  /*32a0*/  WARPGROUP.DEPBAR.LE gsb0, 0x0 ;  /* 0x00008000000079c5 */ /* 0x000fe40000010000 */
        /* <DEDUP_REMOVED lines=33> */
[----:B------:R-:W-:Y:S03]  /*34c0*/  HGMMA.64x256x16.F32.BF16 R24, gdesc[UR4].tnspB, R24, gsb0 ;  /* 0x43e00000041879f0 */ /* 0x000fe60008001818 */
        /* <DEDUP_REMOVED lines=48> */
[----:B------:R0:W-:Y:S04]  /*37d0*/  STL.128 [R1+0x2c0], R72 ;  /* 0x0002c04801007387 */ /* 0x0001e80000100c00 */
        /* <DEDUP_REMOVED lines=19> */
[----:B------:R-:W5:Y:S04]  /*3910*/  LDL R0, [R1+0x200] ;  /* 0x0002000001007983 */ /* 0x000f680000100800 */
[----:B0-----:R-:W5:Y:S04]  /*3920*/  LDL R74, [R1+0x204] ;  /* 0x00020400014a7983 */ /* 0x001f680000100800 */
[----:B-1----:R-:W5:Y:S04]  /*3930*/  LDL R76, [R1+0x208] ;  /* 0x00020800014c7983 */ /* 0x002f680000100800 */
[----:B------:R-:W5:Y:S04]  /*3940*/  LDL R78, [R1+0x20c] ;  /* 0x00020c00014e7983 */ /* 0x000f680000100800 */
[----:B------:R-:W5:Y:S04]  /*3950*/  LDL R4, [R1+0x210] ;  /* 0x0002100001047983 */ /* 0x000f680000100800 */
[----:B--2---:R-:W2:Y:S04]  /*3960*/  LDL R80, [R1+0x214] ;  /* 0x0002140001507983 */ /* 0x004ea80000100800 */
[----:B------:R-:W2:Y:S04]  /*3970*/  LDL R82, [R1+0x218] ;  /* 0x0002180001527983 */ /* 0x000ea80000100800 */
[----:B---3--:R-:W3:Y:S04]  /*3980*/  LDL R84, [R1+0x21c] ;  /* 0x00021c0001547983 */ /* 0x008ee80000100800 */
[----:B------:R-:W3:Y:S04]  /*3990*/  LDL R6, [R1+0x220] ;  /* 0x0002200001067983 */ /* 0x000ee80000100800 */
[----:B------:R-:W3:Y:S04]  /*39a0*/  LDL R86, [R1+0x224] ;  /* 0x0002240001567983 */ /* 0x000ee80000100800 */
[----:B----4-:R-:W4:Y:S04]  /*39b0*/  LDL R88, [R1+0x228] ;  /* 0x0002280001587983 */ /* 0x010f280000100800 */
[----:B------:R-:W4:Y:S04]  /*39c0*/  LDL R90, [R1+0x22c] ;  /* 0x00022c00015a7983 */ /* 0x000f280000100800 */
[----:B------:R-:W4:Y:S04]  /*39d0*/  LDL R8, [R1+0x230] ;  /* 0x0002300001087983 */ /* 0x000f280000100800 */
[----:B-----5:R-:W5:Y:S04]  /*39e0*/  LDL R92, [R1+0x234] ;  /* 0x00023400015c7983 */ /* 0x020f680000100800 */
        /* <DEDUP_REMOVED lines=113> */
[----:B------:R-:W5:Y:S01]  /*4100*/  LDL R91, [R1+0x3fc] ;  /* 0x0003fc00015b7983 */ /* 0x000f620000100800 */
[----:B------:R-:W0:Y:S03]  /*4110*/  S2R R207, SR_TID.X ;  /* 0x0000000000cf7919 */ /* 0x000e260000002100 */
[----:B------:R1:W-:Y:S04]  /*4120*/  STL [R1+0x200], R0 ;  /* 0x0002000001007387 */ /* 0x0003e80000100800 */
[----:B------:R1:W-:Y:S04]  /*4130*/  STL [R1+0x204], R74 ;  /* 0x0002044a01007387 */ /* 0x0003e80000100800 */
[----:B------:R1:W-:Y:S04]  /*4140*/  STL [R1+0x208], R76 ;  /* 0x0002084c01007387 */ /* 0x0003e80000100800 */
[----:B------:R1:W-:Y:S04]  /*4150*/  STL [R1+0x20c], R78 ;  /* 0x00020c4e01007387 */ /* 0x0003e80000100800 */
[----:B------:R1:W-:Y:S04]  /*4160*/  STL [R1+0x210], R4 ;  /* 0x0002100401007387 */ /* 0x0003e80000100800 */
[----:B--2---:R1:W-:Y:S04]  /*4170*/  STL [R1+0x214], R80 ;  /* 0x0002145001007387 */ /* 0x0043e80000100800 */
[----:B------:R1:W-:Y:S04]  /*4180*/  STL [R1+0x218], R82 ;  /* 0x0002185201007387 */ /* 0x0003e80000100800 */
[----:B---3--:R1:W-:Y:S01]  /*4190*/  STL [R1+0x21c], R84 ;  /* 0x00021c5401007387 */ /* 0x0083e20000100800 */
[----:B0-----:R-:W-:-:S03]  /*41a0*/  LOP3.LUT R207, R207, 0x7f, RZ, 0xc0, !PT ;  /* 0x0000007fcfcf7812 */ /* 0x001fc600078ec0ff */
[----:B------:R1:W-:Y:S04]  /*41b0*/  STL [R1+0x220], R6 ;  /* 0x0002200601007387 */ /* 0x0003e80000100800 */
[----:B------:R1:W-:Y:S04]  /*41c0*/  STL [R1+0x224], R86 ;  /* 0x0002245601007387 */ /* 0x0003e80000100800 */
[----:B----4-:R1:W-:Y:S04]  /*41d0*/  STL [R1+0x228], R88 ;  /* 0x0002285801007387 */ /* 0x0103e80000100800 */
[----:B------:R1:W-:Y:S04]  /*41e0*/  STL [R1+0x22c], R90 ;  /* 0x00022c5a01007387 */ /* 0x0003e80000100800 */
[----:B------:R1:W-:Y:S04]  /*41f0*/  STL [R1+0x230], R8 ;  /* 0x0002300801007387 */ /* 0x0003e80000100800 */
[----:B-----5:R1:W-:Y:S04]  /*4200*/  STL [R1+0x234], R92 ;  /* 0x0002345c01007387 */ /* 0x0203e80000100800 */
[----:B------:R1:W-:Y:S04]  /*4210*/  STL [R1+0x238], R94 ;  /* 0x0002385e01007387 */ /* 0x0003e80000100800 */
        /* <DEDUP_REMOVED lines=112> */
[----:B------:R1:W-:Y:S01]  /*4920*/  STL [R1+0x3fc], R91 ;  /* 0x0003fc5b01007387 */ /* 0x0003e20000100800 */
[----:B------:R-:W-:Y:S06]  /*4930*/  BAR.ARV 0xf, 0x100 ;  /* 0x03c4000000007b1d */ /* 0x000fec0000002000 */
[----:B------:R-:W-:Y:S01]  /*4940*/  ISETP.NE.AND P1, PT, R207, RZ, PT ;  /* 0x000000ffcf00720c */ /* 0x000fe20003f25270 */
[----:B------:R-:W-:-:S12]  /*4950*/  BSSY B0, `(.L_x_5215) ;  /* 0x0000007000007945 */ /* 0x000fd80003800000 */
[----:B-1----:R-:W-:Y:S05]  /*4960*/  @P1 BRA `(.L_x_5216) ;  /* 0x0000000000141947 */ /* 0x002fea0003800000 */
[----:B------:R-:W2:Y:S02]  /*4970*/  LDL R0, [R1+0x1e8] ;  /* 0x0001e80001007983 */ /* 0x000ea40000100800 */
[----:B--2---:R-:W-:-:S05]  /*4980*/  LEA R0, R0, UR44, 0x3 ;  /* 0x0000002c00007c11 */ /* 0x004fca000f8e18ff */
[----:B------:R-:W-:-:S05]  /*4990*/  VIADD R0, R0, 0x38860 ;  /* 0x0003886000007836 */ /* 0x000fca0000000000 */
[----:B------:R-:W-:-:S04]  /*49a0*/  PRMT R0, RZ, 0x654, R0 ;  /* 0x00000654ff007816 */ /* 0x000fc80000000000 */
[----:B------:R0:W-:Y:S03]  /*49b0*/  SYNCS.ARRIVE.TRANS64.RED.A1T0 RZ, [R0+URZ], RZ ;  /* 0x000000ff00ff79a7 */ /* 0x0001e6000810043f */
.L_x_5216:
[----:B------:R-:W-:Y:S05]  /*49c0*/  BSYNC B0 ;  /* 0x0000000000007941 */ /* 0x000fea0003800000 */
.L_x_5215:
[----:B------:R-:W-:-:S04]  /*49d0*/  UIADD3 UR21, UR21, -0x2, URZ ;  /* 0xfffffffe15157890 */ /* 0x000fc8000fffe03f */
[----:B------:R-:W-:-:S06]  /*49e0*/  UISETP.GE.AND UP0, UPT, UR21, UR20, UPT ;  /* 0x000000141500728c */ /* 0x000fcc000bf06270 */
[----:B------:R-:W-:-:S13]  /*49f0*/  PLOP3.LUT P0, PT, PT, PT, UP0, 0x80, 0x0 ;  /* 0x000000000000781c */ /* 0x000fda0003f0f008 */
[----:B------:R-:W-:Y:S05]  /*4a00*/  @!P0 BRA `(.L_x_5217) ;  /* 0x0000003c00648947 */ /* 0x000fea0003800000 */
.L_x_5220:
[----:B0-----:R-:W0:Y:S04]  /*4a10*/  LDL R3, [R1+0x1e8] ;  /* 0x0001e80001037983 */ /* 0x001e280000100800 */
[----:B------:R-:W2:Y:S04]  /*4a20*/  LDL.64 R120, [R1+0x260] ;  /* 0x0002600001787983 */ /* 0x000ea80000100a00 */
[----:B------:R-:W3:Y:S04]  /*4a30*/  LDL.64 R14, [R1+0x310] ;  /* 0x00031000010e7983 */ /* 0x000ee80000100a00 */
[----:B------:R-:W4:Y:S04]  /*4a40*/  LDL.64 R136, [R1+0x210] ;  /* 0x0002100001887983 */ /* 0x000f280000100a00 */
[----:B------:R-:W5:Y:S04]  /*4a50*/  LDL.64 R134, [R1+0x220] ;  /* 0x0002200001867983 */ /* 0x000f680000100a00 */
        /* <DEDUP_REMOVED lines=55> */
[----:B-1----:R-:W5:Y:S04]  /*4dd0*/  LDL.64 R4, [R1+0x3b8] ;  /* 0x0003b80001047983 */ /* 0x002f680000100a00 */
[----:B------:R-:W5:Y:S04]  /*4de0*/  LDL.64 R12, [R1+0x3c8] ;  /* 0x0003c800010c7983 */ /* 0x000f680000100a00 */
[----:B------:R-:W5:Y:S04]  /*4df0*/  LDL.64 R10, [R1+0x3d8] ;  /* 0x0003d800010a7983 */ /* 0x000f680000100a00 */
[----:B------:R-:W5:Y:S04]  /*4e00*/  LDL.64 R8, [R1+0x3e8] ;  /* 0x0003e80001087983 */ /* 0x000f680000100a00 */
[----:B------:R-:W5:Y:S01]  /*4e10*/  LDL.64 R6, [R1+0x3f8] ;  /* 0x0003f80001067983 */ /* 0x000f620000100a00 */
[----:B0-----:R-:W-:-:S05]  /*4e20*/  IMAD R0, R3, 0x40, R160 ;  /* 0x0000004003007824 */ /* 0x001fca00078e02a0 */
[----:B------:R-:W-:Y:S01]  /*4e30*/  LEA R21, R0, UR44, 0x2 ;  /* 0x0000002c00157c11 */ /* 0x000fe2000f8e10ff */
[----:B------:R-:W-:Y:S06]  /*4e40*/  BAR.SYNC.DEFER_BLOCKING 0xe, 0x100 ;  /* 0x0384000000007b1d */ /* 0x000fec0000010000 */
[----:B------:R-:W2:Y:S02]  /*4e50*/  LDS R0, [R21+0x38400] ;  /* 0x0384000015007984 */ /* 0x000ea40000000800 */
[C---:B--2---:R-:W-:Y:S01]  /*4e60*/  FMUL.FTZ R121, R0.reuse, R121 ;  /* 0x0000007900797220 */ /* 0x044fe20000410000 */
[----:B------:R-:W-:-:S05]  /*4e70*/  FMUL.FTZ R120, R0, R120 ;  /* 0x0000007800787220 */ /* 0x000fca0000410000 */
[----:B------:R3:W-:Y:S02]  /*4e80*/  STL.64 [R1+0x260], R120 ;  /* 0x0002607801007387 */ /* 0x0007e40000100a00 */
[C---:B---3--:R-:W-:Y:S02]  /*4e90*/  FMUL.FTZ R120, R0.reuse, R14 ;  /* 0x0000000e00787220 */ /* 0x048fe40000410000 */
[----:B------:R-:W0:Y:S01]  /*4ea0*/  LDS R14, [R21+0x38420] ;  /* 0x03842000150e7984 */ /* 0x000e220000000800 */
[C---:B----4-:R-:W-:Y:S01]  /*4eb0*/  FMUL.FTZ R137, R0.reuse, R137 ;  /* 0x0000008900897220 */ /* 0x050fe20000410000 */
[C---:B------:R-:W-:Y:S01]  /*4ec0*/  FMUL.FTZ R136, R0.reuse, R136 ;  /* 0x0000008800887220 */ /* 0x040fe20000410000 */
[C---:B-----5:R-:W-:Y:S01]  /*4ed0*/  FMUL.FTZ R135, R0.reuse, R135 ;  /* 0x0000008700877220 */ /* 0x060fe20000410000 */
[C---:B------:R-:W-:Y:S01]  /*4ee0*/  FMUL.FTZ R134, R0.reuse, R134 ;  /* 0x0000008600867220 */ /* 0x040fe20000410000 */
        /* <DEDUP_REMOVED lines=52> */
[----:B------:R-:W-:Y:S01]  /*5230*/  FMUL.FTZ R74, R0, R74 ;  /* 0x0000004a004a7220 */ /* 0x000fe20000410000 */
[-C--:B------:R-:W-:Y:S01]  /*5240*/  FMUL.FTZ R82, R82, R0.reuse ;  /* 0x0000000052527220 */ /* 0x080fe20000410000 */
[----:B------:R-:W-:Y:S01]  /*5250*/  FMUL.FTZ R83, R83, R0 ;  /* 0x0000000053537220 */ /* 0x000fe20000410000 */
[C---:B------:R-:W-:Y:S01]  /*5260*/  FMUL.FTZ R81, R0.reuse, R81 ;  /* 0x0000005100517220 */ /* 0x040fe20000410000 */
[----:B------:R-:W-:Y:S01]  /*5270*/  FMUL.FTZ R80, R0, R80 ;  /* 0x0000005000507220 */ /* 0x000fe20000410000 */
[C---:B0-----:R-:W-:Y:S01]  /*5280*/  FMUL.FTZ R79, R14.reuse, R79 ;  /* 0x0000004f0e4f7220 */ /* 0x041fe20000410000 */
        /* <DEDUP_REMOVED lines=63> */
[----:B------:R-:W-:Y:S04]  /*5680*/  STL.64 [R1+0x210], R136 ;  /* 0x0002108801007387 */ /* 0x000fe80000100a00 */
        /* <DEDUP_REMOVED lines=33> */
[----:B------:R0:W-:Y:S04]  /*58a0*/  STL.64 [R1+0x238], R72 ;  /* 0x0002384801007387 */ /* 0x0001e80000100a00 */
        /* <DEDUP_REMOVED lines=27> */
[----:B------:R2:W-:Y:S04]  /*5a60*/  STL.64 [R1+0x3f8], R6 ;  /* 0x0003f80601007387 */ /* 0x0005e80000100a00 */
[----:B0-----:R-:W3:Y:S04]  /*5a70*/  LDL R72, [R1+0x204] ;  /* 0x0002040001487983 */ /* 0x001ee80000100800 */
[----:B------:R-:W4:Y:S04]  /*5a80*/  LDL R74, [R1+0x208] ;  /* 0x00020800014a7983 */ /* 0x000f280000100800 */
[----:B------:R-:W5:Y:S04]  /*5a90*/  LDL R76, [R1+0x20c] ;  /* 0x00020c00014c7983 */ /* 0x000f680000100800 */
[----:B------:R-:W5:Y:S04]  /*5aa0*/  LDL R0, [R1+0x210] ;  /* 0x0002100001007983 */ /* 0x000f680000100800 */
[----:B------:R-:W5:Y:S04]  /*5ab0*/  LDL R78, [R1+0x214] ;  /* 0x00021400014e7983 */ /* 0x000f680000100800 */
[----:B------:R-:W5:Y:S04]  /*5ac0*/  LDL R80, [R1+0x218] ;  /* 0x0002180001507983 */ /* 0x000f680000100800 */
[----:B------:R-:W5:Y:S04]  /*5ad0*/  LDL R84, [R1+0x21c] ;  /* 0x00021c0001547983 */ /* 0x000f680000100800 */
[----:B-1----:R-:W5:Y:S04]  /*5ae0*/  LDL R4, [R1+0x220] ;  /* 0x0002200001047983 */ /* 0x002f680000100800 */
[----:B------:R-:W5:Y:S04]  /*5af0*/  LDL R86, [R1+0x224] ;  /* 0x0002240001567983 */ /* 0x000f680000100800 */
[----:B------:R-:W5:Y:S04]  /*5b00*/  LDL R88, [R1+0x228] ;  /* 0x0002280001587983 */ /* 0x000f680000100800 */
[----:B------:R-:W5:Y:S04]  /*5b10*/  LDL R90, [R1+0x22c] ;  /* 0x00022c00015a7983 */ /* 0x000f680000100800 */
[----:B--2---:R-:W2:Y:S04]  /*5b20*/  LDL R6, [R1+0x230] ;  /* 0x0002300001067983 */ /* 0x004ea80000100800 */
[----:B------:R-:W2:Y:S04]  /*5b30*/  LDL R92, [R1+0x234] ;  /* 0x00023400015c7983 */ /* 0x000ea80000100800 */
        /* <DEDUP_REMOVED lines=114> */
[----:B------:R-:W-:Y:S04]  /*6260*/  STL [R1+0x200], R82 ;  /* 0x0002005201007387 */ /* 0x000fe80000100800 */
[----:B---3--:R-:W-:Y:S04]  /*6270*/  STL [R1+0x204], R72 ;  /* 0x0002044801007387 */ /* 0x008fe80000100800 */
        /* <DEDUP_REMOVED lines=10> */
[----:B--2---:R-:W-:Y:S04]  /*6320*/  STL [R1+0x230], R6 ;  /* 0x0002300601007387 */ /* 0x004fe80000100800 */
        /* <DEDUP_REMOVED lines=70> */
[----:B------:R0:W-:Y:S04]  /*6790*/  STL [R1+0x34c], R27 ;  /* 0x00034c1b01007387 */ /* 0x0001e80000100800 */
[----:B------:R-:W-:Y:S04]  /*67a0*/  STL [R1+0x350], R50 ;  /* 0x0003503201007387 */ /* 0x000fe80000100800 */
[----:B------:R-:W-:Y:S04]  /*67b0*/  STL [R1+0x354], R29 ;  /* 0x0003541d01007387 */ /* 0x000fe80000100800 */
[----:B------:R1:W-:Y:S04]  /*67c0*/  STL [R1+0x358], R31 ;  /* 0x0003581f01007387 */ /* 0x0003e80000100800 */
[----:B------:R-:W-:Y:S04]  /*67d0*/  STL [R1+0x35c], R33 ;  /* 0x00035c2101007387 */ /* 0x000fe80000100800 */
[----:B------:R-:W-:Y:S04]  /*67e0*/  STL [R1+0x360], R52 ;  /* 0x0003603401007387 */ /* 0x000fe80000100800 */
[----:B------:R2:W-:Y:S04]  /*67f0*/  STL [R1+0x364], R35 ;  /* 0x0003642301007387 */ /* 0x0005e80000100800 */
        /* <DEDUP_REMOVED lines=36> */
[----:B------:R5:W-:Y:S04]  /*6a40*/  STL [R1+0x3f8], R91 ;  /* 0x0003f85b01007387 */ /* 0x000be80000100800 */
[----:B------:R5:W-:Y:S04]  /*6a50*/  STL [R1+0x3fc], R93 ;  /* 0x0003fc5d01007387 */ /* 0x000be80000100800 */
[----:B0-----:R-:W5:Y:S04]  /*6a60*/  LDL.128 R24, [R1+0x200] ;  /* 0x0002000001187983 */ /* 0x001f680000100c00 */
[----:B-1----:R-:W5:Y:S04]  /*6a70*/  LDL.128 R28, [R1+0x210] ;  /* 0x00021000011c7983 */ /* 0x002f680000100c00 */
[----:B--2---:R-:W2:Y:S04]  /*6a80*/  LDL.128 R32, [R1+0x220] ;  /* 0x0002200001207983 */ /* 0x004ea80000100c00 */
[----:B---3--:R-:W2:Y:S04]  /*6a90*/  LDL.128 R36, [R1+0x230] ;  /* 0x0002300001247983 */ /* 0x008ea80000100c00 */
[----:B----4-:R-:W2:Y:S04]  /*6aa0*/  LDL.128 R40, [R1+0x240] ;  /* 0x0002400001287983 */ /* 0x010ea80000100c00 */
[----:B-----5:R-:W2:Y:S04]  /*6ab0*/  LDL.128 R44, [R1+0x250] ;  /* 0x00025000012c7983 */ /* 0x020ea80000100c00 */
[----:B------:R-:W2:Y:S04]  /*6ac0*/  LDL.128 R48, [R1+0x260] ;  /* 0x0002600001307983 */ /* 0x000ea80000100c00 */
        /* <DEDUP_REMOVED lines=24> */
[----:B------:R-:W2:Y:S01]  /*6c50*/  LDL.128 R148, [R1+0x3f0] ;  /* 0x0003f00001947983 */ /* 0x000ea20000100c00 */
[----:B------:R-:W-:-:S05]  /*6c60*/  VIADD R0, R3, 0x1 ;  /* 0x0000000103007836 */ /* 0x000fca0000000000 */
[----:B------:R-:W-:Y:S01]  /*6c70*/  ISETP.NE.AND P0, PT, R0, 0x2, PT ;  /* 0x000000020000780c */ /* 0x000fe20003f05270 */
[----:B------:R0:W-:Y:S01]  /*6c80*/  STL [R1+0x1e8], R0 ;  /* 0x0001e80001007387 */ /* 0x0001e20000100800 */
[----:B------:R-:W-:-:S11]  /*6c90*/  IMAD.MOV.U32 R5, RZ, RZ, 0x40000040 ;  /* 0x40000040ff057424 */ /* 0x000fd600078e00ff */
[----:B0-----:R-:W-:Y:S01]  /*6ca0*/  @!P0 IMAD.MOV.U32 R0, RZ, RZ, RZ ;  /* 0x000000ffff008224 */ /* 0x001fe200078e00ff */
[----:B------:R-:W-:-:S04]  /*6cb0*/  R2UR UR15, R5 ;  /* 0x00000000050f72ca */ /* 0x000fc800000e0000 */
[----:B------:R-:W-:Y:S01]  /*6cc0*/  LEA R4, R0, UR22, 0xc ;  /* 0x0000001600047c11 */ /* 0x000fe2000f8e60ff */
[----:B------:R-:W-:Y:S01]  /*6cd0*/  IMAD.MOV.U32 R7, RZ, RZ, 0x40000040 ;  /* 0x40000040ff077424 */ /* 0x000fe200078e00ff */
[----:B------:R-:W3:Y:S02]  /*6ce0*/  LDL R0, [R1+0x1f0] ;  /* 0x0001f00001007983 */ /* 0x000ee40000100800 */
[C---:B------:R-:W-:Y:S01]  /*6cf0*/  R2UR UR14, R4.reuse ;  /* 0x00000000040e72ca */ /* 0x040fe200000e0000 */
[----:B------:R-:W-:Y:S01]  /*6d00*/  VIADD R6, R4, 0x80 ;  /* 0x0000008004067836 */ /* 0x000fe20000000000 */
[----:B------:R-:W-:-:S04]  /*6d10*/  R2UR UR19, R7 ;  /* 0x00000000071372ca */ /* 0x000fc800000e0000 */
[----:B------:R-:W-:Y:S01]  /*6d20*/  R2UR UR18, R6 ;  /* 0x00000000061272ca */ /* 0x000fe200000e0000 */
[----:B--2---:R-:W-:-:S06]  /*6d30*/  WARPGROUP.ARRIVE ;  /* 0x00000000000079c5 */ /* 0x004fcc0000000000 */
[----:B------:R-:W-:Y:S01]  /*6d40*/  HGMMA.64x256x16.F32.BF16 R24, gdesc[UR12].tnspB, R24, gsb0 ;  /* 0x43e000000c1879f0 */ /* 0x000fe20008001818 */
[----:B------:R-:W-:Y:S02]  /*6d50*/  VIADD R6, R4, 0x100 ;  /* 0x0000010004067836 */ /* 0x000fe40000000000 */
[----:B------:R-:W-:-:S03]  /*6d60*/  IMAD.MOV.U32 R7, RZ, RZ, 0x40000040 ;  /* 0x40000040ff077424 */ /* 0x000fc600078e00ff */
[----:B------:R-:W-:Y:S02]  /*6d70*/  R2UR UR6, R6 ;  /* 0x00000000060672ca */ /* 0x000fe400000e0000 */
[----:B------:R-:W-:Y:S01]  /*6d80*/  R2UR UR7, R7 ;  /* 0x00000000070772ca */ /* 0x000fe200000e0000 */
        /* <DEDUP_REMOVED lines=39> */
[----:B------:R-:W2:Y:S01]  /*7000*/  @!P0 LDL R4, [R1+0x1ec] ;  /* 0x0001ec0001048983 */ /* 0x000ea20000100800 */
[----:B------:R-:W-:-:S03]  /*7010*/  WARPGROUP.DEPBAR.LE gsb0, 0x0 ;  /* 0x00008000000079c5 */ /* 0x000fc60000010000 */
        /* <DEDUP_REMOVED lines=102> */
[----:B------:R-:W2:Y:S04]  /*7680*/  LDL R6, [R1+0x200] ;  /* 0x0002000001067983 */ /* 0x000ea80000100800 */
[----:B0-----:R-:W2:Y:S04]  /*7690*/  LDL R78, [R1+0x204] ;  /* 0x00020400014e7983 */ /* 0x001ea80000100800 */
[----:B-1----:R-:W2:Y:S04]  /*76a0*/  LDL R80, [R1+0x208] ;  /* 0x0002080001507983 */ /* 0x002ea80000100800 */
[----:B------:R-:W2:Y:S04]  /*76b0*/  LDL R82, [R1+0x20c] ;  /* 0x00020c0001527983 */ /* 0x000ea80000100800 */
[----:B------:R-:W2:Y:S04]  /*76c0*/  LDL R8, [R1+0x210] ;  /* 0x0002100001087983 */ /* 0x000ea80000100800 */
[----:B----4-:R-:W4:Y:S04]  /*76d0*/  LDL R84, [R1+0x214] ;  /* 0x0002140001547983 */ /* 0x010f280000100800 */
[----:B------:R-:W4:Y:S04]  /*76e0*/  LDL R86, [R1+0x218] ;  /* 0x0002180001567983 */ /* 0x000f280000100800 */
[----:B-----5:R-:W5:Y:S04]  /*76f0*/  LDL R88, [R1+0x21c] ;  /* 0x00021c0001587983 */ /* 0x020f680000100800 */
[----:B------:R-:W5:Y:S04]  /*7700*/  LDL R10, [R1+0x220] ;  /* 0x00022000010a7983 */ /* 0x000f680000100800 */
[----:B------:R-:W5:Y:S04]  /*7710*/  LDL R90, [R1+0x224] ;  /* 0x00022400015a7983 */ /* 0x000f680000100800 */
[----:B---3--:R-:W3:Y:S04]  /*7720*/  LDL R92, [R1+0x228] ;  /* 0x00022800015c7983 */ /* 0x008ee80000100800 */
[----:B------:R-:W3:Y:S04]  /*7730*/  LDL R94, [R1+0x22c] ;  /* 0x00022c00015e7983 */ /* 0x000ee80000100800 */
[----:B------:R-:W3:Y:S04]  /*7740*/  LDL R12, [R1+0x230] ;  /* 0x00023000010c7983 */ /* 0x000ee80000100800 */
        /* <DEDUP_REMOVED lines=116> */
[----:B------:R-:W-:Y:S04]  /*7e90*/  STL [R1+0x204], R78 ;  /* 0x0002044e01007387 */ /* 0x000fe80000100800 */
[----:B------:R-:W-:Y:S04]  /*7ea0*/  STL [R1+0x208], R80 ;  /* 0x0002085001007387 */ /* 0x000fe80000100800 */
[----:B------:R-:W-:Y:S04]  /*7eb0*/  STL [R1+0x20c], R82 ;  /* 0x00020c5201007387 */ /* 0x000fe80000100800 */
[----:B------:R-:W-:Y:S04]  /*7ec0*/  STL [R1+0x210], R8 ;  /* 0x0002100801007387 */ /* 0x000fe80000100800 */
[----:B----4-:R-:W-:Y:S04]  /*7ed0*/  STL [R1+0x214], R84 ;  /* 0x0002145401007387 */ /* 0x010fe80000100800 */
[----:B------:R-:W-:Y:S04]  /*7ee0*/  STL [R1+0x218], R86 ;  /* 0x0002185601007387 */ /* 0x000fe80000100800 */
[----:B-----5:R-:W-:Y:S04]  /*7ef0*/  STL [R1+0x21c], R88 ;  /* 0x00021c5801007387 */ /* 0x020fe80000100800 */
[----:B------:R-:W-:Y:S04]  /*7f00*/  STL [R1+0x220], R10 ;  /* 0x0002200a01007387 */ /* 0x000fe80000100800 */
[----:B------:R-:W-:Y:S04]  /*7f10*/  STL [R1+0x224], R90 ;  /* 0x0002245a01007387 */ /* 0x000fe80000100800 */
[----:B---3--:R-:W-:Y:S04]  /*7f20*/  STL [R1+0x228], R92 ;  /* 0x0002285c01007387 */ /* 0x008fe80000100800 */
        /* <DEDUP_REMOVED lines=117> */
[----:B------:R-:W-:Y:S01]  /*8680*/  VIADD R0, R0, 0x1 ;  /* 0x0000000100007836 */ /* 0x000fe20000000000 */
[----:B------:R-:W-:Y:S01]  /*8690*/  @!P0 LOP3.LUT R4, R4, 0x1, RZ, 0x3c, !PT ;  /* 0x0000000104048812 */ /* 0x000fe200078e3cff */
[----:B------:R-:W-:Y:S03]  /*86a0*/  BSSY B0, `(.L_x_5218) ;  /* 0x000000e000007945 */ /* 0x000fe60003800000 */
[----:B------:R0:W-:Y:S04]  /*86b0*/  STL [R1+0x1f0], R0 ;  /* 0x0001f00001007387 */ /* 0x0001e80000100800 */
[----:B------:R1:W-:Y:S01]  /*86c0*/  @!P0 STL [R1+0x1ec], R4 ;  /* 0x0001ec0401008387 */ /* 0x0003e20000100800 */
[----:B0-----:R-:W-:Y:S01]  /*86d0*/  IMAD.U32 R0, RZ, RZ, UR21 ;  /* 0x00000015ff007e24 */ /* 0x001fe2000f8e00ff */
[----:B------:R-:W-:-:S02]  /*86e0*/  UIADD3 UR21, UR21, -0x1, URZ ;  /* 0xffffffff15157890 */ /* 0x000fc4000fffe03f */
[----:B------:R1:W-:Y:S01]  /*86f0*/  @!P0 STL [R1+0x1e8], RZ ;  /* 0x0001e8ff01008387 */ /* 0x0003e20000100800 */
[----:B------:R-:W-:Y:S06]  /*8700*/  BAR.ARV 0xf, 0x100 ;  /* 0x03c4000000007b1d */ /* 0x000fec0000002000 */
[----:B------:R-:W-:Y:S01]  /*8710*/  ISETP.GT.AND P0, PT, R0, UR20, PT ;  /* 0x0000001400007c0c */ /* 0x000fe2000bf04270 */
[----:B------:R-:W-:-:S12]  /*8720*/  @P1 BRA `(.L_x_5219) ;  /* 0x0000000000141947 */ /* 0x000fd80003800000 */
[----:B------:R-:W2:Y:S02]  /*8730*/  LDL R0, [R1+0x1e8] ;  /* 0x0001e80001007983 */ /* 0x000ea40000100800 */
[----:B--2---:R-:W-:-:S05]  /*8740*/  LEA R0, R0, UR44, 0x3 ;  /* 0x0000002c00007c11 */ /* 0x004fca000f8e18ff */
[----:B------:R-:W-:-:S05]  /*8750*/  VIADD R0, R0, 0x38860 ;  /* 0x0003886000007836 */ /* 0x000fca0000000000 */
[----:B------:R-:W-:-:S04]  /*8760*/  PRMT R0, RZ, 0x654, R0 ;  /* 0x00000654ff007816 */ /* 0x000fc80000000000 */
[----:B------:R0:W-:Y:S03]  /*8770*/  SYNCS.ARRIVE.TRANS64.RED.A1T0 RZ, [R0+URZ], RZ ;  /* 0x000000ff00ff79a7 */ /* 0x0001e6000810043f */
.L_x_5219:
[----:B------:R-:W-:Y:S05]  /*8780*/  BSYNC B0 ;  /* 0x0000000000007941 */ /* 0x000fea0003800000 */
.L_x_5218:
[----:B------:R-:W-:Y:S05]  /*8790*/  @P0 BRA `(.L_x_5220) ;  /* 0xffffffc0009c0947 */ /* 0x000fea000383ffff */
.L_x_5217:
[----:B------:R-:W2:Y:S04]  /*87a0*/  LDL R21, [R1+0x1e8] ;  /* 0x0001e80001157983 */ /* 0x000ea80000100800 */
        /* <DEDUP_REMOVED lines=64> */
[----:B------:R-:W5:Y:S04]  /*8bb0*/  LDL R3, [R1+0x1f0] ;  /* 0x0001f00001037983 */ /* 0x000f680000100800 */
[----:B0-----:R-:W5:Y:S01]  /*8bc0*/  LDL R0, [R1+0x1e8] ;  /* 0x0001e80001007983 */ /* 0x001f620000100800 */
[----:B--2---:R-:W-:-:S05]  /*8bd0*/  IMAD R21, R21, 0x40, R160 ;  /* 0x0000004015157824 */ /* 0x004fca00078e02a0 */
[----:B------:R-:W-:Y:S01]  /*8be0*/  LEA R140, R21, UR44, 0x2 ;  /* 0x0000002c158c7c11 */ /* 0x000fe2000f8e10ff */
[----:B------:R-:W-:Y:S06]  /*8bf0*/  BAR.SYNC.DEFER_BLOCKING 0xe, 0x100 ;  /* 0x0384000000007b1d */ /* 0x000fec0000010000 */
[----:B------:R-:W3:Y:S02]  /*8c00*/  LDS R21, [R140+0x38400] ;  /* 0x038400008c157984 */ /* 0x000ee40000000800 */
[C---:B---3--:R-:W-:Y:S01]  /*8c10*/  FMUL.FTZ R129, R21.reuse, R129 ;  /* 0x0000008115817220 */ /* 0x048fe20000410000 */
[----:B------:R-:W-:-:S05]  /*8c20*/  FMUL.FTZ R128, R21, R128 ;  /* 0x0000008015807220 */ /* 0x000fca0000410000 */
[----:B------:R4:W-:Y:S02]  /*8c30*/  STL.64 [R1+0x250], R128 ;  /* 0x0002508001007387 */ /* 0x0009e40000100a00 */
[C---:B----4-:R-:W-:Y:S02]  /*8c40*/  FMUL.FTZ R128, R21.reuse, R108 ;  /* 0x0000006c15807220 */ /* 0x050fe40000410000 */
[----:B------:R-:W0:Y:S01]  /*8c50*/  LDS R108, [R140+0x38420] ;  /* 0x038420008c6c7984 */ /* 0x000e220000000800 */
        /* <DEDUP_REMOVED lines=34> */
[C---:B0-----:R-:W-:Y:S01]  /*8e80*/  FMUL.FTZ R29, R108.reuse, R29 ;  /* 0x0000001d6c1d7220 */ /* 0x041fe20000410000 */
[C---:B------:R-:W-:Y:S01]  /*8e90*/  FMUL.FTZ R28, R108.reuse, R28 ;  /* 0x0000001c6c1c7220 */ /* 0x040fe20000410000 */
[C---:B------:R-:W-:Y:S01]  /*8ea0*/  FMUL.FTZ R11, R108.reuse, R11 ;  /* 0x0000000b6c0b7220 */ /* 0x040fe20000410000 */
[C---:B------:R-:W-:Y:S01]  /*8eb0*/  FMUL.FTZ R10, R108.reuse, R10 ;  /* 0x0000000a6c0a7220 */ /* 0x040fe20000410000 */
[C---:B------:R-:W-:Y:S01]  /*8ec0*/  FMUL.FTZ R104, R21.reuse, R104 ;  /* 0x0000006815687220 */ /* 0x040fe20000410000 */
[C---:B------:R-:W-:Y:S01]  /*8ed0*/  FMUL.FTZ R103, R21.reuse, R103 ;  /* 0x0000006715677220 */ /* 0x040fe20000410000 */
[----:B------:R0:W-:Y:S01]  /*8ee0*/  STL.64 [R1+0x338], R28 ;  /* 0x0003381c01007387 */ /* 0x0001e20000100a00 */
[C---:B------:R-:W-:Y:S01]  /*8ef0*/  FMUL.FTZ R102, R21.reuse, R102 ;  /* 0x0000006615667220 */ /* 0x040fe20000410000 */
[C---:B------:R-:W-:Y:S01]  /*8f00*/  FMUL.FTZ R101, R21.reuse, R101 ;  /* 0x0000006515657220 */ /* 0x040fe20000410000 */
[C---:B------:R-:W-:Y:S01]  /*8f10*/  FMUL.FTZ R100, R21.reuse, R100 ;  /* 0x0000006415647220 */ /* 0x040fe20000410000 */
[----:B------:R1:W-:Y:S01]  /*8f20*/  STL.64 [R1+0x388], R10 ;  /* 0x0003880a01007387 */ /* 0x0003e20000100a00 */
        /* <DEDUP_REMOVED lines=82> */
[----:B0-----:R-:W-:-:S02]  /*9450*/  VIADD R28, R3, 0x1 ;  /* 0x00000001031c7836 */ /* 0x001fc40000000000 */
[----:B-1----:R-:W-:Y:S01]  /*9460*/  VIADD R10, R0, 0x1 ;  /* 0x00000001000a7836 */ /* 0x002fe20000000000 */
[----:B------:R0:W-:Y:S04]  /*9470*/  STL.64 [R1+0x200], R138 ;  /* 0x0002008a01007387 */ /* 0x0001e80000100a00 */
        /* <DEDUP_REMOVED lines=60> */
[----:B------:R0:W-:Y:S04]  /*9840*/  STL [R1+0x1f0], R28 ;  /* 0x0001f01c01007387 */ /* 0x0001e80000100800 */
[----:B------:R0:W-:Y:S01]  /*9850*/  STL [R1+0x1e8], R10 ;  /* 0x0001e80a01007387 */ /* 0x0001e20000100800 */
[----:B------:R-:W-:Y:S06]  /*9860*/  BAR.ARV 0xf, 0x100 ;  /* 0x03c4000000007b1d */ /* 0x000fec0000002000 */
[----:B------:R-:W-:Y:S01]  /*9870*/  ISETP.NE.AND P0, PT, R10, 0x2, PT ;  /* 0x000000020a00780c */ /* 0x000fe20003f05270 */
[----:B------:R-:W-:Y:S01]  /*9880*/  BSSY B0, `(.L_x_5221) ;  /* 0x0000007000007945 */ /* 0x000fe20003800000 */
[----:B------:R-:W-:-:S11]  /*9890*/  IMAD.MOV.U32 R0, RZ, RZ, 0x1 ;  /* 0x00000001ff007424 */ /* 0x000fd600078e00ff */
[----:B0-----:R-:W-:Y:S05]  /*98a0*/  @P0 BRA `(.L_x_5222) ;  /* 0x0000000000100947 */ /* 0x001fea0003800000 */
[----:B------:R-:W2:Y:S04]  /*98b0*/  LDL R4, [R1+0x1ec] ;  /* 0x0001ec0001047983 */ /* 0x000ea80000100800 */
[----:B------:R0:W-:Y:S01]  /*98c0*/  STL [R1+0x1e8], RZ ;  /* 0x0001e8ff01007387 */ /* 0x0001e20000100800 */
[----:B--2---:R-:W-:-:S05]  /*98d0*/  LOP3.LUT R4, R4, 0x1, RZ, 0x3c, !PT ;  /* 0x0000000104047812 */ /* 0x004fca00078e3cff */
[----:B------:R0:W-:Y:S02]  /*98e0*/  STL [R1+0x1ec], R4 ;  /* 0x0001ec0401007387 */ /* 0x0001e40000100800 */
.L_x_5222:
[----:B------:R-:W-:Y:S05]  /*98f0*/  BSYNC B0 ;  /* 0x0000000000007941 */ /* 0x000fea0003800000 */
.L_x_5221:
[----:B------:R-:W-:Y:S05]  /*9900*/  BRA `(.L_x_5214) ;  /* 0x000001dc00f87947 */ /* 0x000fea0003800000 */
.L_x_5207:
[----:B------:R-:W0:Y:S01]  /*9910*/  S2R R3, SR_TID.X ;  /* 0x0000000000037919 */ /* 0x000e220000002100 */
[----:B------:R-:W-:Y:S01]  /*9920*/  UISETP.NE.AND UP0, UPT, UR38, URZ, UPT ;  /* 0x0000003f2600728c */ /* 0x000fe2000bf05270 */
[----:B-1----:R-:W-:Y:S01]  /*9930*/  IMAD.U32 R0, RZ, RZ, UR39 ;  /* 0x00000027ff007e24 */ /* 0x002fe2000f8e00ff */
[----:B------:R-:W-:Y:S01]  /*9940*/  UMOV UR4, 0x1 ;  /* 0x0000000100047882 */ /* 0x000fe20000000000 */
[----:B------:R-:W-:Y:S01]  /*9950*/  UIADD3 UR8, UP3, UR36, 0x38860, URZ ;  /* 0x0003886024087890 */ /* 0x000fe2000ff7e03f */
[----:B------:R-:W-:Y:S01]  /*9960*/  IMAD.MOV.U32 R4, RZ, RZ, 0x1 ;  /* 0x00000001ff047424 */ /* 0x000fe200078e00ff */
[----:B------:R-:W-:Y:S01]  /*9970*/  USEL UR4, UR4, 0x2, !UP0 ;  /* 0x0000000204047887 */ /* 0x000fe2000c000000 */
[----:B------:R-:W-:Y:S01]  /*9980*/  IMAD.MOV.U32 R5, RZ, RZ, RZ ;  /* 0x000000ffff057224 */ /* 0x000fe200078e00ff */
[----:B------:R-:W-:Y:S01]  /*9990*/  UIADD3.X UR9, URZ, UR37, URZ, UP3, !UPT ;  /* 0x000000253f097290 */ /* 0x000fe20009ffe43f */
[----:B------:R1:W-:Y:S01]  /*99a0*/  STL [R1+0x70], R0 ;  /* 0x0000700001007387 */ /* 0x0003e20000100800 */
[----:B------:R-:W-:Y:S01]  /*99b0*/  UIADD3 UR6, UP1, UR36, 0x38830, URZ ;  /* 0x0003883024067890 */ /* 0x000fe2000ff3e03f */
[----:B------:R-:W-:Y:S01]  /*99c0*/  IMAD.MOV.U32 R9, RZ, RZ, 0x80 ;  /* 0x00000080ff097424 */ /* 0x000fe200078e00ff */
[----:B------:R-:W-:Y:S01]  /*99d0*/  UIADD3 UR7, UP0, UR36, 0x38840, URZ ;  /* 0x0003884024077890 */ /* 0x000fe2000ff1e03f */
[----:B------:R-:W-:Y:S01]  /*99e0*/  IMAD.U32 R13, RZ, RZ, UR4 ;  /* 0x00000004ff0d7e24 */ /* 0x000fe2000f8e00ff */
[----:B------:R-:W-:Y:S01]  /*99f0*/  UIADD3 UR4, UP2, UR36, 0x38850, URZ ;  /* 0x0003885024047890 */ /* 0x000fe2000ff5e03f */
[----:B------:R2:W-:Y:S01]  /*9a00*/  STL.64 [R1+0x60], R4 ;  /* 0x0000600401007387 */ /* 0x0005e20000100a00 */
[----:B------:R-:W-:Y:S01]  /*9a10*/  ULDC UR10, c[0x0][0x448] ;  /* 0x00011200000a7ab9 */ /* 0x000fe20000000800 */
[----:B------:R-:W-:Y:S01]  /*9a20*/  IMAD.U32 R15, RZ, RZ, UR9 ;  /* 0x00000009ff0f7e24 */ /* 0x000fe2000f8e00ff */
[----:B------:R-:W-:Y:S01]  /*9a30*/  UIADD3.X UR5, URZ, UR37, URZ, UP2, !UPT ;  /* 0x000000253f057290 */ /* 0x000fe200097fe43f */
[----:B------:R-:W-:Y:S01]  /*9a40*/  IMAD.MOV.U32 R10, RZ, RZ, 0x1 ;  /* 0x00000001ff0a7424 */ /* 0x000fe200078e00ff */
[----:B------:R-:W-:Y:S01]  /*9a50*/  UIADD3.X UR9, URZ, UR37, URZ, UP0, !UPT ;  /* 0x000000253f097290 */ /* 0x000fe200087fe43f */
[----:B-1----:R-:W-:Y:S01]  /*9a60*/  IMAD.U32 R0, RZ, RZ, UR4 ;  /* 0x00000004ff007e24 */ /* 0x002fe2000f8e00ff */
[----:B------:R-:W-:Y:S01]  /*9a70*/  UIADD3.X UR4, URZ, UR37, URZ, UP1, !UPT ;  /* 0x000000253f047290 */ /* 0x000fe20008ffe43f */
[----:B------:R-:W-:Y:S01]  /*9a80*/  IMAD.MOV.U32 R11, RZ, RZ, RZ ;  /* 0x000000ffff0b7224 */ /* 0x000fe200078e00ff */
[----:B------:R-:W-:Y:S01]  /*9a90*/  UISETP.NE.AND UP1, UPT, UR10, 0x1, UPT ;  /* 0x000000010a00788c */ /* 0x000fe2000bf25270 */
[----:B------:R-:W-:Y:S01]  /*9aa0*/  IMAD.MOV.U32 R12, RZ, RZ, 0x2000 ;  /* 0x00002000ff0c7424 */ /* 0x000fe200078e00ff */
[----:B------:R-:W-:Y:S01]  /*9ab0*/  STL.64 [R1], RZ ;  /* 0x000000ff01007387 */ /* 0x000fe20000100a00 */
[----:B--2---:R-:W-:Y:S01]  /*9ac0*/  IMAD.MOV.U32 R4, RZ, RZ, 0x10000 ;  /* 0x00010000ff047424 */ /* 0x004fe200078e00ff */
[----:B------:R-:W-:Y:S01]  /*9ad0*/  ULDC UR48, c[0x0][0x288] ;  /* 0x0000a20000307ab9 */ /* 0x000fe20000000800 */
[----:B------:R-:W-:Y:S01]  /*9ae0*/  IMAD.MOV.U32 R7, RZ, RZ, 0x100 ;  /* 0x00000100ff077424 */ /* 0x000fe200078e00ff */
[----:B------:R1:W-:Y:S01]  /*9af0*/  STL.64 [R1+0x18], R12 ;  /* 0x0000180c01007387 */ /* 0x0003e20000100a00 */
[----:B------:R-:W-:Y:S01]  /*9b00*/  IMAD.MOV.U32 R5, RZ, RZ, R13 ;  /* 0x000000ffff057224 */ /* 0x000fe200078e000d */
[----:B0-----:R-:W-:Y:S01]  /*9b10*/  LOP3.LUT R3, R3, 0x7f, RZ, 0xc0, !PT ;  /* 0x0000007f03037812 */ /* 0x001fe200078ec0ff */
[----:B------:R-:W-:Y:S01]  /*9b20*/  IMAD.U32 R14, RZ, RZ, UR8 ;  /* 0x00000008ff0e7e24 */ /* 0x000fe2000f8e00ff */
[----:B------:R-:W-:Y:S01]  /*9b30*/  USHF.L.U32 UR8, UR39, 0x6, URZ ;  /* 0x0000000627087899 */ /* 0x000fe2000800063f */
[----:B------:R-:W-:Y:S01]  /*9b40*/  STL.64 [R1+0x38], RZ ;  /* 0x000038ff01007387 */ /* 0x000fe20000100a00 */
[----:B------:R-:W-:Y:S01]  /*9b50*/  ISETP.NE.AND P0, PT, R3, RZ, PT ;  /* 0x000000ff0300720c */ /* 0x000fe20003f05270 */
[----:B------:R-:W-:Y:S01]  /*9b60*/  @UP1 ULDC UR10, c[0x0][0x450] ;  /* 0x00011400000a1ab9 */ /* 0x000fe20000000800 */
[----:B------:R-:W-:Y:S01]  /*9b70*/  UIADD3 UR42, UR45, 0x1, -UR48 ;  /* 0x000000012d2a7890 */ /* 0x000fe2000fffe830 */
[----:B------:R-:W-:Y:S01]  /*9b80*/  STL.64 [R1+0x68], R14 ;  /* 0x0000680e01007387 */ /* 0x000fe20000100a00 */
[----:B------:R-:W-:Y:S01]  /*9b90*/  SEL R8, RZ, 0x1, P0 ;  /* 0x00000001ff087807 */ /* 0x000fe20000000000 */
[----:B-1----:R-:W-:Y:S01]  /*9ba0*/  IMAD.U32 R13, RZ, RZ, UR5 ;  /* 0x00000005ff0d7e24 */ /* 0x002fe2000f8e00ff */
[----:B------:R-:W-:Y:S01]  /*9bb0*/  IADD3 R37, P0, R2, 0x38, RZ ;  /* 0x0000003802257810 */ /* 0x000fe20007f1e0ff */
[----:B------:R-:W-:-:S02]  /*9bc0*/  IMAD.MOV.U32 R12, RZ, RZ, R0 ;  /* 0x000000ffff0c7224 */ /* 0x000fc400078e0000 */
[----:B------:R0:W-:Y:S01]  /*9bd0*/  STL.128 [R1+0x20], R8 ;  /* 0x0000200801007387 */ /* 0x0001e20000100c00 */
[----:B------:R-:W-:Y:S02]  /*9be0*/  IMAD.MOV.U32 R6, RZ, RZ, R8 ;  /* 0x000000ffff067224 */ /* 0x000fe400078e0008 */
[----:B------:R-:W-:Y:S01]  /*9bf0*/  IMAD.X R38, RZ, RZ, R16, P0 ;  /* 0x000000ffff267224 */ /* 0x000fe200000e0610 */
[----:B------:R-:W-:Y:S04]  /*9c00*/  STL.128 [R1+0x40], R12 ;  /* 0x0000400c01007387 */ /* 0x000fe80000100c00 */
[----:B------:R1:W-:Y:S01]  /*9c10*/  STL.128 [R1+0x50], R4 ;  /* 0x0000500401007387 */ /* 0x0003e20000100c00 */
[----:B0-----:R-:W-:Y:S01]  /*9c20*/  IMAD.U32 R8, RZ, RZ, UR6 ;  /* 0x00000006ff087e24 */ /* 0x001fe2000f8e00ff */
[----:B------:R-:W-:Y:S01]  /*9c30*/  @UP1 UIADD3 UR6, UR8, 0x3f, URZ ;  /* 0x0000003f08061890 */ /* 0x000fe2000fffe03f */
[----:B------:R-:W-:Y:S01]  /*9c40*/  IMAD.U32 R9, RZ, RZ, UR4 ;  /* 0x00000004ff097e24 */ /* 0x000fe2000f8e00ff */
[----:B------:R-:W-:-:S02]  /*9c50*/  ULDC.64 UR4, c[0x0][0xad8] ;  /* 0x0002b60000047ab9 */ /* 0x000fc40000000a00 */
[----:B------:R-:W-:Y:S02]  /*9c60*/  UISETP.GE.AND UP0, UPT, UR5, 0x1, UPT ;  /* 0x000000010500788c */ /* 0x000fe4000bf06270 */
[----:B------:R0:W-:Y:S01]  /*9c70*/  STL.64 [R1+0x8], R8 ;  /* 0x0000080801007387 */ /* 0x0001e20000100a00 */
[----:B-1----:R-:W-:Y:S01]  /*9c80*/  IMAD.U32 R4, RZ, RZ, UR7 ;  /* 0x00000007ff047e24 */ /* 0x002fe2000f8e00ff */
[----:B------:R-:W-:Y:S01]  /*9c90*/  @UP1 ULDC UR7, c[0x0][0x44c] ;  /* 0x0001130000071ab9 */ /* 0x000fe20000000800 */
[----:B------:R-:W-:Y:S01]  /*9ca0*/  IMAD.U32 R5, RZ, RZ, UR9 ;  /* 0x00000009ff057e24 */ /* 0x000fe2000f8e00ff */
[----:B------:R-:W-:Y:S01]  /*9cb0*/  UIMAD.WIDE.U32 UR6, UR6, UR7, URZ ;  /* 0x00000007060672a5 */ /* 0x000fe2000f8e003f */
[----:B------:R-:W-:Y:S01]  /*9cc0*/  PLOP3.LUT P1, PT, PT, PT, UP0, 0x80, 0x0 ;  /* 0x000000000000781c */ /* 0x000fe20003f2f008 */
[----:B------:R-:W-:Y:S02]  /*9cd0*/  UIADD3 UR9, UR8, 0x3f, URZ ;  /* 0x0000003f08097890 */ /* 0x000fe4000fffe03f */
[----:B------:R0:W-:Y:S01]  /*9ce0*/  STL.64 [R1+0x10], R4 ;  /* 0x0000100401007387 */ /* 0x0001e20000100a00 */
[----:B------:R-:W-:-:S03]  /*9cf0*/  @UP1 USHF.R.U32.HI UR9, URZ, UR10, UR7 ;  /* 0x0000000a3f091299 */ /* 0x000fc60008011607 */
[----:B------:R0:W-:Y:S01]  /*9d00*/  STL.64 [R1+0x30], R4 ;  /* 0x0000300401007387 */ /* 0x0001e20000100a00 */
        /* <DEDUP_REMOVED lines=13> */
.L_x_5224:
[----:B------:R-:W-:-:S11]  /*9de0*/  UISETP.NE.AND UP0, UPT, UR5, 0x1, UPT ;  /* 0x000000010500788c */ /* 0x000fd6000bf05270 */
[----:B------:R-:W-:Y:S02]  /*9df0*/  @UP0 ULDC.64 UR10, c[0x0][0xae0] ;  /* 0x0002b800000a0ab9 */ /* 0x000fe40000000a00 */
[----:B------:R-:W-:-:S04]  /*9e00*/  UIMAD.WIDE.U32 UR6, UR9, UR10, URZ ;  /* 0x0000000a090672a5 */ /* 0x000fc8000f8e003f */
[----:B------:R-:W-:-:S12]  /*9e10*/  @UP0 USHF.R.U32.HI UR9, URZ, UR11, UR7 ;  /* 0x0000000b3f090299 */ /* 0x000fd80008011607 */
.L_x_5225:
[----:B------:R-:W-:-:S04]  /*9e20*/  UIMAD UR9, UR9, UR5, UR5 ;  /* 0x00000005090972a4 */ /* 0x000fc8000f8e0205 */
[----:B------:R-:W-:-:S04]  /*9e30*/  UISETP.LT.AND UP0, UPT, UR4, UR9, UPT ;  /* 0x000000090400728c */ /* 0x000fc8000bf01270 */
[----:B------:R-:W-:-:S12]  /*9e40*/  USEL UR4, UR4, UR9, UP0 ;  /* 0x0000000904047287 */ /* 0x000fd80008000000 */
.L_x_5223:
[----:B------:R-:W-:Y:S02]  /*9e50*/  UIADD3 UR10, UR45, 0x3f, URZ ;  /* 0x0000003f2d0a7890 */ /* 0x000fe4000fffe03f */
        /* <DEDUP_REMOVED lines=8> */
[----:B------:R-:W-:Y:S02]  /*9ee0*/  UIADD3 UR48, UR45, -UR48, URZ ;  /* 0x800000302d307290 */ /* 0x000fe4000fffe03f */
        /* <DEDUP_REMOVED lines=19> */
.L_x_5227:
[----:B------:R-:W-:-:S11]  /*a020*/  UISETP.NE.AND UP0, UPT, UR5, 0x1, UPT ;  /* 0x000000010500788c */ /* 0x000fd6000bf05270 */
[----:B------:R-:W-:Y:S02]  /*a030*/  @UP0 ULDC.64 UR10, c[0x0][0xae0] ;  /* 0x0002b800000a0ab9 */ /* 0x000fe40000000a00 */
[----:B------:R-:W-:-:S04]  /*a040*/  UIMAD.WIDE.U32 UR6, UR8, UR10, URZ ;  /* 0x0000000a080672a5 */ /* 0x000fc8000f8e003f */
[----:B------:R-:W-:-:S12]  /*a050*/  @UP0 USHF.R.U32.HI UR8, URZ, UR11, UR7 ;  /* 0x0000000b3f080299 */ /* 0x000fd80008011607 */
.L_x_5228:
[----:B------:R-:W-:-:S04]  /*a060*/  UIMAD UR5, UR8, UR5, URZ ;  /* 0x00000005080572a4 */ /* 0x000fc8000f8e023f */
[----:B------:R-:W-:-:S04]  /*a070*/  UISETP.LT.AND UP0, UPT, UR4, UR5, UPT ;  /* 0x000000050400728c */ /* 0x000fc8000bf01270 */
[----:B------:R-:W-:-:S12]  /*a080*/  USEL UR4, UR4, UR5, !UP0 ;  /* 0x0000000504047287 */ /* 0x000fd8000c000000 */
.L_x_5226:
[----:B------:R-:W-:Y:S01]  /*a090*/  USHF.R.S32.HI UR5, URZ, 0x1f, UR4 ;  /* 0x0000001f3f057899 */ /* 0x000fe20008011404 */
[----:B------:R-:W-:-:S03]  /*a0a0*/  PRMT R0, RZ, 0x7610, R0 ;  /* 0x00007610ff007816 */ /* 0x000fc60000000000 */
[----:B------:R-:W-:-:S04]  /*a0b0*/  ULEA.HI UR5, UR5, UR4, URZ, 0x6 ;  /* 0x0000000405057291 */ /* 0x000fc8000f8f303f */
[----:B------:R-:W-:-:S04]  /*a0c0*/  USHF.R.S32.HI UR5, URZ, 0x6, UR5 ;  /* 0x000000063f057899 */ /* 0x000fc80008011405 */
[----:B------:R-:W-:-:S04]  /*a0d0*/  UISETP.LT.AND UP0, UPT, URZ, UR5, UPT ;  /* 0x000000053f00728c */ /* 0x000fc8000bf01270 */
[----:B------:R-:W-:-:S04]  /*a0e0*/  USEL UR43, URZ, UR5, !UP0 ;  /* 0x000000053f2b7287 */ /* 0x000fc8000c000000 */
[----:B------:R-:W-:-:S06]  /*a0f0*/  UISETP.GT.AND UP0, UPT, UR49, UR43, UPT ;  /* 0x0000002b3100728c */ /* 0x000fcc000bf04270 */
[----:B------:R-:W-:-:S13]  /*a100*/  PLOP3.LUT P0, PT, PT, PT, UP0, 0x80, 0x0 ;  /* 0x000000000000781c */ /* 0x000fda0003f0f008 */
[----:B------:R-:W-:Y:S05]  /*a110*/  @!P0 BRA `(.L_x_5214) ;  /* 0x000001d400f48947 */ /* 0x000fea0003800000 */
[----:B------:R-:W-:Y:S01]  /*a120*/  UIADD3 UR8, UR44, 0x400, URZ ;  /* 0x000004002c087890 */ /* 0x000fe2000fffe03f */
[----:B0-----:R-:W-:Y:S01]  /*a130*/  IMAD.MOV.U32 R4, RZ, RZ, 0x1 ;  /* 0x00000001ff047424 */ /* 0x001fe200078e00ff */
[----:B------:R-:W-:Y:S01]  /*a140*/  UIADD3 UR6, UR44, 0x26400, URZ ;  /* 0x000264002c067890 */ /* 0x000fe2000fffe03f */
[----:B------:R-:W-:Y:S01]  /*a150*/  IMAD.MOV.U32 R5, RZ, RZ, RZ ;  /* 0x000000ffff057224 */ /* 0x000fe200078e00ff */
[----:B------:R-:W-:Y:S01]  /*a160*/  USHF.R.U32.HI UR7, URZ, 0x4, UR8 ;  /* 0x000000043f077899 */ /* 0x000fe20008011608 */
[----:B------:R-:W-:Y:S01]  /*a170*/  IMAD.MOV.U32 R6, RZ, RZ, 0x1 ;  /* 0x00000001ff067424 */ /* 0x000fe200078e00ff */
[----:B------:R-:W-:Y:S01]  /*a180*/  USHF.R.U32.HI UR6, URZ, 0x4, UR6 ;  /* 0x000000043f067899 */ /* 0x000fe20008011606 */
[----:B------:R-:W-:Y:S01]  /*a190*/  IMAD.MOV.U32 R7, RZ, RZ, RZ ;  /* 0x000000ffff077224 */ /* 0x000fe200078e00ff */
[----:B------:R-:W-:Y:S01]  /*a1a0*/  ULOP3.LUT UR7, UR7, 0x3fff, URZ, 0xc0, !UPT ;  /* 0x00003fff07077892 */ /* 0x000fe2000f8ec03f */
[----:B------:R-:W0:Y:S01]  /*a1b0*/  SHFL.IDX PT, R0, R197, RZ, 0x1f ;  /* 0x00001fffc5007589 */ /* 0x000e2200000e0000 */
[----:B------:R-:W-:Y:S01]  /*a1c0*/  ULOP3.LUT UR6, UR6, 0x3fff, URZ, 0xc0, !UPT ;  /* 0x00003fff06067892 */ /* 0x000fe2000f8ec03f */
[----:B------:R-:W-:Y:S01]  /*a1d0*/  IMAD.MOV.U32 R11, RZ, RZ, 0x40000040 ;  /* 0x40000040ff0b7424 */ /* 0x000fe200078e00ff */
[----:B------:R-:W-:Y:S01]  /*a1e0*/  ULOP3.LUT UR7, UR7, 0x10000, URZ, 0xfc, !UPT ;  /* 0x0001000007077892 */ /* 0x000fe2000f8efc3f */
[----:B------:R1:W-:Y:S01]  /*a1f0*/  STL.128 [R1+0x80], R4 ;  /* 0x0000800401007387 */ /* 0x0003e20000100c00 */
[----:B------:R-:W-:Y:S01]  /*a200*/  ULOP3.LUT UR6, UR6, 0x10000, URZ, 0xfc, !UPT ;  /* 0x0001000006067892 */ /* 0x000fe2000f8efc3f */
[----:B------:R-:W-:Y:S01]  /*a210*/  IMAD.MOV.U32 R13, RZ, RZ, 0x40000040 ;  /* 0x40000040ff0d7424 */ /* 0x000fe200078e00ff */
[----:B------:R-:W-:Y:S01]  /*a220*/  UIADD3 UR5, UR44, 0x22400, URZ ;  /* 0x000224002c057890 */ /* 0x000fe2000fffe03f */
[----:B------:R-:W2:Y:S01]  /*a230*/  S2R R48, SR_TID.X ;  /* 0x0000000000307919 */ /* 0x000ea20000002100 */
[----:B------:R-:W-:Y:S01]  /*a240*/  UIADD3 UR4, UR44, 0x20400, URZ ;  /* 0x000204002c047890 */ /* 0x000fe2000fffe03f */
[----:B------:R-:W-:Y:S01]  /*a250*/  IMAD.MOV.U32 R15, RZ, RZ, 0x40000040 ;  /* 0x40000040ff0f7424 */ /* 0x000fe200078e00ff */
[----:B------:R-:W-:Y:S01]  /*a260*/  USHF.R.U32.HI UR5, URZ, 0x4, UR5 ;  /* 0x000000043f057899 */ /* 0x000fe20008011605 */
[C---:B------:R-:W-:Y:S01]  /*a270*/  IADD3 R33, P5, R2.reuse, 0xa8, RZ ;  /* 0x000000a802217810 */ /* 0x040fe20007fbe0ff */
[----:B------:R-:W-:Y:S01]  /*a280*/  USHF.R.U32.HI UR4, URZ, 0x4, UR4 ;  /* 0x000000043f047899 */ /* 0x000fe20008011604 */
[C---:B------:R-:W-:Y:S01]  /*a290*/  IADD3 R35, P1, R2.reuse, 0xb8, RZ ;  /* 0x000000b802237810 */ /* 0x040fe20007f3e0ff */
[----:B------:R-:W-:Y:S01]  /*a2a0*/  ULOP3.LUT UR5, UR5, 0x3fff, URZ, 0xc0, !UPT ;  /* 0x00003fff05057892 */ /* 0x000fe2000f8ec03f */
[C---:B------:R-:W-:Y:S01]  /*a2b0*/  IADD3 R34, P6, R2.reuse, 0xb0, RZ ;  /* 0x000000b002227810 */ /* 0x040fe20007fde0ff */
[----:B------:R-:W-:Y:S01]  /*a2c0*/  ULOP3.LUT UR4, UR4, 0x3fff, URZ, 0xc0, !UPT ;  /* 0x00003fff04047892 */ /* 0x000fe2000f8ec03f */
[----:B------:R-:W-:Y:S01]  /*a2d0*/  IADD3 R32, P0, R2, 0xa0, RZ ;  /* 0x000000a002207810 */ /* 0x000fe20007f1e0ff */
[----:B------:R-:W-:Y:S01]  /*a2e0*/  UIADD3 UR9, UP0, UR36, 0x38400, URZ ;  /* 0x0003840024097890 */ /* 0x000fe2000ff1e03f */
[----:B-1----:R-:W-:Y:S01]  /*a2f0*/  IMAD.U32 R4, RZ, RZ, UR6 ;  /* 0x00000006ff047e24 */ /* 0x002fe2000f8e00ff */
[----:B------:R-:W-:Y:S01]  /*a300*/  ULOP3.LUT UR5, UR5, 0x10000, URZ, 0xfc, !UPT ;  /* 0x0001000005057892 */ /* 0x000fe2000f8efc3f */
[----:B------:R-:W-:Y:S01]  /*a310*/  IMAD.U32 R6, RZ, RZ, UR7 ;  /* 0x00000007ff067e24 */ /* 0x000fe2000f8e00ff */
[----:B------:R-:W-:Y:S01]  /*a320*/  ULOP3.LUT UR4, UR4, 0x10000, URZ, 0xfc, !UPT ;  /* 0x0001000004047892 */ /* 0x000fe2000f8efc3f */
[----:B------:R-:W-:Y:S01]  /*a330*/  IMAD.MOV.U32 R5, RZ, RZ, 0x40000040 ;  /* 0x40000040ff057424 */ /* 0x000fe200078e00ff */
[----:B0-----:R-:W-:Y:S01]  /*a340*/  LEA.HI R3, R0, R0, RZ, 0x1 ;  /* 0x0000000000037211 */ /* 0x001fe200078f08ff */
[----:B------:R-:W-:Y:S01]  /*a350*/  IMAD.MOV.U32 R7, RZ, RZ, 0x40000040 ;  /* 0x40000040ff077424 */ /* 0x000fe200078e00ff */
[----:B------:R-:W-:Y:S01]  /*a360*/  UIADD3.X UR10, URZ, UR37, URZ, UP0, !UPT ;  /* 0x000000253f0a7290 */ /* 0x000fe200087fe43f */
[----:B------:R-:W-:Y:S01]  /*a370*/  IMAD.U32 R8, RZ, RZ, UR9 ;  /* 0x00000009ff087e24 */ /* 0x000fe2000f8e00ff */
[----:B------:R-:W-:Y:S01]  /*a380*/  LOP3.LUT R3, R3, 0x6, RZ, 0xc0, !PT ;  /* 0x0000000603037812 */ /* 0x000fe200078ec0ff */
[----:B------:R-:W-:Y:S01]  /*a390*/  IMAD.U32 R10, RZ, RZ, UR4 ;  /* 0x00000004ff0a7e24 */ /* 0x000fe2000f8e00ff */
[----:B------:R0:W-:Y:S01]  /*a3a0*/  STL.128 [R1+0xb0], R4 ;  /* 0x0000b00401007387 */ /* 0x0001e20000100c00 */
[----:B------:R-:W-:Y:S01]  /*a3b0*/  UIADD3 UR4, UR44, 0x36400, URZ ;  /* 0x000364002c047890 */ /* 0x000fe2000fffe03f */
[----:B------:R-:W-:Y:S01]  /*a3c0*/  IMAD.U32 R9, RZ, RZ, UR10 ;  /* 0x0000000aff097e24 */ /* 0x000fe2000f8e00ff */
[----:B------:R-:W-:Y:S01]  /*a3d0*/  IADD3 R154, P4, R2, 0x98, RZ ;  /* 0x00000098029a7810 */ /* 0x000fe20007f9e0ff */
[----:B------:R-:W-:Y:S01]  /*a3e0*/  IMAD.IADD R0, R0, 0x1, -R3 ;  /* 0x0000000100007824 */ /* 0x000fe200078e0a03 */
[----:B------:R-:W-:Y:S01]  /*a3f0*/  ULOP3.LUT UP0, URZ, UR4, 0x3ff, URZ, 0xc0, !UPT ;  /* 0x000003ff043f7892 */ /* 0x000fe2000f80c03f */
[----:B------:R-:W-:Y:S01]  /*a400*/  IMAD.U32 R3, RZ, RZ, UR5 ;  /* 0x00000005ff037e24 */ /* 0x000fe2000f8e00ff */
[----:B------:R-:W-:Y:S01]  /*a410*/  STL.64 [R1+0x78], R8 ;  /* 0x0000780801007387 */ /* 0x000fe20000100a00 */
[----:B------:R-:W-:Y:S01]  /*a420*/  IADD3 R31, P3, R2, 0x94, RZ ;  /* 0x00000094021f7810 */ /* 0x000fe20007f7e0ff */
[----:B--2---:R-:W-:Y:S01]  /*a430*/  VIADD R12, R48, 0xffffff80 ;  /* 0xffffff80300c7836 */ /* 0x004fe20000000000 */
[----:B------:R-:W-:Y:S01]  /*a440*/  LEA R0, R0, UR8, 0xf ;  /* 0x0000000800007c11 */ /* 0x000fe2000f8e78ff */
[----:B------:R-:W-:Y:S01]  /*a450*/  STL.64 [R1+0x98], R10 ;  /* 0x0000980a01007387 */ /* 0x000fe20000100a00 */
[--C-:B------:R-:W-:Y:S01]  /*a460*/  IMAD.X R46, RZ, RZ, R16.reuse, P5 ;  /* 0x000000ffff2e7224 */ /* 0x100fe200028e0610 */
[----:B------:R-:W-:Y:S01]  /*a470*/  IADD3 R30, P2, R2, 0x88, RZ ;  /* 0x00000088021e7810 */ /* 0x000fe20007f5e0ff */
[----:B------:R-:W-:Y:S01]  /*a480*/  IMAD.X R36, RZ, RZ, R16, P1 ;  /* 0x000000ffff247224 */ /* 0x000fe200008e0610 */
[----:B------:R-:W-:Y:S01]  /*a490*/  SHF.R.U32.HI R0, RZ, 0x4, R0 ;  /* 0x00000004ff007819 */ /* 0x000fe20000011600 */
[----:B0-----:R0:W5:Y:S01]  /*a4a0*/  LDL R5, [R1+0x444] ;  /* 0x0004440001057983 */ /* 0x0011620000100800 */
[----:B------:R-:W-:-:S03]  /*a4b0*/  IMAD.X R47, RZ, RZ, R16, P6 ;  /* 0x000000ffff2f7224 */ /* 0x000fc600030e0610 */
[----:B------:R1:W-:Y:S01]  /*a4c0*/  STL [R1+0x94], R12 ;  /* 0x0000940c01007387 */ /* 0x0003e20000100800 */
[----:B------:R-:W-:Y:S02]  /*a4d0*/  LOP3.LUT R0, R0, 0x3fff, RZ, 0xc0, !PT ;  /* 0x00003fff00007812 */ /* 0x000fe400078ec0ff */
[----:B------:R-:W-:Y:S02]  /*a4e0*/  PLOP3.LUT P5, PT, PT, PT, UP0, 0x80, 0x0 ;  /* 0x000000000000781c */ /* 0x000fe40003faf008 */
[----:B------:R-:W-:Y:S02]  /*a4f0*/  LOP3.LUT R0, R0, 0x2000000, RZ, 0xfc, !PT ;  /* 0x0200000000007812 */ /* 0x000fe400078efcff */
[C---:B------:R-:W-:Y:S02]  /*a500*/  IADD3 R29, P1, R2.reuse, 0x80, RZ ;  /* 0x00000080021d7810 */ /* 0x040fe40007f3e0ff */
[----:B------:R-:W-:Y:S01]  /*a510*/  IADD3 R26, P6, R2, 0x78, RZ ;  /* 0x00000078021a7810 */ /* 0x000fe20007fde0ff */
[----:B-1----:R-:W-:-:S02]  /*a520*/  IMAD.MOV.U32 R12, RZ, RZ, R3 ;  /* 0x000000ffff0c7224 */ /* 0x002fc400078e0003 */
[----:B------:R-:W-:Y:S02]  /*a530*/  IMAD.MOV.U32 R14, RZ, RZ, R0 ;  /* 0x000000ffff0e7224 */ /* 0x000fe400078e0000 */
[----:B------:R-:W-:-:S03]  /*a540*/  IMAD.MOV.U32 R0, RZ, RZ, R235 ;  /* 0x000000ffff007224 */ /* 0x000fc600078e00eb */
[----:B------:R0:W-:Y:S01]  /*a550*/  STL.128 [R1+0xa0], R12 ;  /* 0x0000a00c01007387 */ /* 0x0001e20000100c00 */
[----:B------:R-:W-:Y:S02]  /*a560*/  IMAD.MOV.U32 R3, RZ, RZ, R236 ;  /* 0x000000ffff037224 */ /* 0x000fe400078e00ec */
[--C-:B------:R-:W-:Y:S02]  /*a570*/  IMAD.X R45, RZ, RZ, R16.reuse, P0 ;  /* 0x000000ffff2d7224 */ /* 0x100fe400000e0610 */
[--C-:B------:R-:W-:Y:S02]  /*a580*/  IMAD.X R155, RZ, RZ, R16.reuse, P4 ;  /* 0x000000ffff9b7224 */ /* 0x100fe400020e0610 */
[--C-:B------:R-:W-:Y:S02]  /*a590*/  IMAD.X R44, RZ, RZ, R16.reuse, P3 ;  /* 0x000000ffff2c7224 */ /* 0x100fe400018e0610 */
[--C-:B------:R-:W-:Y:S02]  /*a5a0*/  IMAD.X R43, RZ, RZ, R16.reuse, P2 ;  /* 0x000000ffff2b7224 */ /* 0x100fe400010e0610 */
[----:B------:R-:W-:-:S02]  /*a5b0*/  IMAD.X R42, RZ, RZ, R16, P1 ;  /* 0x000000ffff2a7224 */ /* 0x000fc400008e0610 */
[----:B------:R-:W-:Y:S01]  /*a5c0*/  IMAD.X R27, RZ, RZ, R16, P6 ;  /* 0x000000ffff1b7224 */ /* 0x000fe200030e0610 */
[----:B------:R-:W-:Y:S06]  /*a5d0*/  @!P5 BRA `(.L_x_5229) ;  /* 0x000000000070d947 */ /* 0x000fec0003800000 */
[----:B------:R-:W-:Y:S01]  /*a5e0*/  MOV R0, 0x0 ;  /* 0x0000000000007802 */ /* 0x000fe20000000f00 */
[----:B------:R-:W-:Y:S01]  /*a5f0*/  ULDC.64 UR4, c[0x4][0x118] ;  /* 0x0100460000047ab9 */ /* 0x000fe20000000a00 */
[----:B------:R-:W-:Y:S01]  /*a600*/  ULDC.64 UR6, c[0x4][0x58] ;  /* 0x0100160000067ab9 */ /* 0x000fe20000000a00 */
[----:B------:R-:W-:Y:S01]  /*a610*/  IMAD.U32 R4, RZ, RZ, UR4 ;  /* 0x00000004ff047e24 */ /* 0x000fe2000f8e00ff */
[----:B0-----:R0:W1:Y:S01]  /*a620*/  LDC.64 R14, c[0x4][R0] ;  /* 0x01000000000e7b82 */ /* 0x0010620000000a00 */
[----:B-----5:R-:W-:Y:S01]  /*a630*/  IMAD.U32 R5, RZ, RZ, UR5 ;  /* 0x00000005ff057e24 */ /* 0x020fe2000f8e00ff */
        /* <DEDUP_REMOVED lines=10> */
.L_x_5230:
[----:B------:R-:W2:Y:S02]  /*a6e0*/  LDL R7, [R1+0x94] ;  /* 0x0000940001077983 */ /* 0x000ea40000100800 */
[----:B--2---:R-:W-:-:S04]  /*a6f0*/  SHF.R.S32.HI R0, RZ, 0x1f, R7 ;  /* 0x0000001fff007819 */ /* 0x004fc80000011407 */
[CC--:B------:R-:W-:Y:S02]  /*a700*/  LEA.HI R3, R0.reuse, R7.reuse, RZ, 0x4 ;  /* 0x0000000700037211 */ /* 0x0c0fe400078f20ff */
[----:B------:R-:W-:Y:S02]  /*a710*/  LEA.HI R0, R0, R7, RZ, 0x5 ;  /* 0x0000000700007211 */ /* 0x000fe400078f28ff */
[----:B------:R-:W-:Y:S02]  /*a720*/  SHF.R.S32.HI R4, RZ, 0x4, R3 ;  /* 0x00000004ff047819 */ /* 0x000fe40000011403 */
[----:B------:R-:W-:Y:S02]  /*a730*/  SHF.R.S32.HI R0, RZ, 0x5, R0 ;  /* 0x00000005ff007819 */ /* 0x000fe40000011400 */
[C---:B------:R-:W-:Y:S02]  /*a740*/  LEA.HI R5, R3.reuse, R4, RZ, 0x1 ;  /* 0x0000000403057211 */ /* 0x040fe400078f08ff */
[----:B------:R-:W-:-:S02]  /*a750*/  LOP3.LUT R3, R3, 0xfffffff0, RZ, 0xc0, !PT ;  /* 0xfffffff003037812 */ /* 0x000fc400078ec0ff */
[----:B------:R-:W-:-:S03]  /*a760*/  LOP3.LUT R5, R5, 0x1ffffffe, RZ, 0xc0, !PT ;  /* 0x1ffffffe05057812 */ /* 0x000fc600078ec0ff */
[----:B------:R-:W-:Y:S02]  /*a770*/  IMAD.IADD R3, R7, 0x1, -R3 ;  /* 0x0000000107037824 */ /* 0x000fe400078e0a03 */
[----:B------:R-:W-:-:S04]  /*a780*/  IMAD.IADD R5, R4, 0x1, -R5 ;  /* 0x0000000104057824 */ /* 0x000fc800078e0a05 */
[----:B------:R-:W-:-:S07]  /*a790*/  IMAD.SHL.U32 R5, R5, 0x8, RZ ;  /* 0x0000000805057824 */ /* 0x000fce00078e00ff */
.L_x_5229:
[----:B------:R-:W-:Y:S01]  /*a7a0*/  SHF.R.S32.HI R4, RZ, 0x1f, R3 ;  /* 0x0000001fff047819 */ /* 0x000fe20000011403 */
[----:B------:R-:W1:Y:S01]  /*a7b0*/  LDC.64 R40, c[0x0][0xad0] ;  /* 0x0002b400ff287b82 */ /* 0x000e620000000a00 */
[----:B0-----:R-:W-:Y:S01]  /*a7c0*/  IMAD.U32 R14, RZ, RZ, UR36 ;  /* 0x00000024ff0e7e24 */ /* 0x001fe2000f8e00ff */
[----:B------:R-:W-:Y:S01]  /*a7d0*/  IADD3 R24, P2, R2, 0xd0, RZ ;  /* 0x000000d002187810 */ /* 0x000fe20007f5e0ff */
[----:B------:R-:W-:Y:S01]  /*a7e0*/  IMAD.U32 R15, RZ, RZ, UR37 ;  /* 0x00000025ff0f7e24 */ /* 0x000fe2000f8e00ff */
[----:B------:R-:W-:Y:S01]  /*a7f0*/  LEA.HI R4, R4, R3, RZ, 0x3 ;  /* 0x0000000304047211 */ /* 0x000fe200078f18ff */
[----:B------:R-:W-:Y:S01]  /*a800*/  IMAD.MOV.U32 R10, RZ, RZ, 0x10 ;  /* 0x00000010ff0a7424 */ /* 0x000fe200078e00ff */
[----:B------:R-:W-:Y:S01]  /*a810*/  ULDC UR4, c[0x0][0x20] ;  /* 0x0000080000047ab9 */ /* 0x000fe20000000800 */
[----:B------:R-:W-:Y:S01]  /*a820*/  IMAD.MOV.U32 R11, RZ, RZ, 0x20 ;  /* 0x00000020ff0b7424 */ /* 0x000fe200078e00ff */
[C---:B------:R-:W-:Y:S01]  /*a830*/  LOP3.LUT R6, R4.reuse, 0xfffffff8, RZ, 0xc0, !PT ;  /* 0xfffffff804067812 */ /* 0x040fe200078ec0ff */
[----:B------:R-:W-:Y:S01]  /*a840*/  IMAD.SHL.U32 R7, R4, 0x40, RZ ;  /* 0x0000004004077824 */ /* 0x000fe200078e00ff */
[----:B------:R-:W0:Y:S01]  /*a850*/  LDC.64 R8, c[0x0][0x448] ;  /* 0x00011200ff087b82 */ /* 0x000e220000000a00 */
[----:B------:R2:W-:Y:S01]  /*a860*/  STL.64 [R1+0xe0], R26 ;  /* 0x0000e01a01007387 */ /* 0x0005e20000100a00 */
[----:B------:R-:W-:-:S02]  /*a870*/  IMAD.X R25, RZ, RZ, R16, P2 ;  /* 0x000000ffff197224 */ /* 0x000fc400010e0610 */
[----:B------:R-:W-:Y:S01]  /*a880*/  IMAD.IADD R6, R3, 0x1, -R6 ;  /* 0x0000000103067824 */ /* 0x000fe200078e0a06 */
[----:B------:R-:W-:Y:S01]  /*a890*/  LOP3.LUT R7, R7, 0xfffffe00, RZ, 0xc0, !PT ;  /* 0xfffffe0007077812 */ /* 0x000fe200078ec0ff */
[----:B------:R-:W-:Y:S01]  /*a8a0*/  VIADD R20, R48, 0xffffff80 ;  /* 0xffffff8030147836 */ /* 0x000fe20000000000 */
[----:B------:R-:W-:Y:S01]  /*a8b0*/  STL.64 [R1+0xd8], R24 ;  /* 0x0000d81801007387 */ /* 0x000fe20000100a00 */
[C---:B------:R-:W-:Y:S01]  /*a8c0*/  IMAD.SHL.U32 R3, R6.reuse, 0x40, RZ ;  /* 0x0000004006037824 */ /* 0x040fe200078e00ff */
[----:B------:R-:W-:Y:S01]  /*a8d0*/  LOP3.LUT P0, RZ, R6, 0x2, RZ, 0xc0, !PT ;  /* 0x0000000206ff7812 */ /* 0x000fe2000780c0ff */
[----:B------:R-:W-:Y:S01]  /*a8e0*/  IMAD R7, R0, 0x400, R7 ;  /* 0x0000040000077824 */ /* 0x000fe200078e0207 */
[----:B------:R-:W-:Y:S01]  /*a8f0*/  LOP3.LUT P1, RZ, R6, 0x4, RZ, 0xc0, !PT ;  /* 0x0000000406ff7812 */ /* 0x000fe2000782c0ff */
[----:B------:R-:W3:Y:S01]  /*a900*/  LDC R0, c[0x0][0x288] ;  /* 0x0000a200ff007b82 */ /* 0x000ee20000000800 */
[----:B------:R-:W-:Y:S01]  /*a910*/  LOP3.LUT R4, R3, 0x1c0, RZ, 0xc0, !PT ;  /* 0x000001c003047812 */ /* 0x000fe200078ec0ff */
[----:B--2---:R-:W-:Y:S01]  /*a920*/  IMAD.U32 R26, RZ, RZ, UR45 ;  /* 0x0000002dff1a7e24 */ /* 0x004fe2000f8e00ff */
[----:B------:R-:W-:Y:S01]  /*a930*/  SEL R10, R10, 0xfffffff0, !P0 ;  /* 0xfffffff00a0a7807 */ /* 0x000fe20004000000 */
[----:B------:R-:W-:Y:S01]  /*a940*/  STL.64 [R1+0xd0], R160 ;  /* 0x0000d0a001007387 */ /* 0x000fe20000100a00 */
[----:B-----5:R-:W-:-:S02]  /*a950*/  LOP3.LUT R3, R4, 0x8, R5, 0xf8, !PT ;  /* 0x0000000804037812 */ /* 0x020fc400078ef805 */
[----:B------:R-:W-:Y:S01]  /*a960*/  SHF.R.U32.HI R4, RZ, 0x3, R4 ;  /* 0x00000003ff047819 */ /* 0x000fe20000011604 */
[----:B------:R-:W2:Y:S01]  /*a970*/  LDC R210, c[0x0][0x450] ;  /* 0x00011400ffd27b82 */ /* 0x000ea20000000800 */
[----:B------:R-:W-:Y:S01]  /*a980*/  SEL R11, R11, 0xffffffe0, !P1 ;  /* 0xffffffe00b0b7807 */ /* 0x000fe20004800000 */
[----:B------:R-:W-:Y:S01]  /*a990*/  STL.U8 [R1+0xe8], RZ ;  /* 0x0000e8ff01007387 */ /* 0x000fe20000100000 */
[----:B------:R-:W-:-:S03]  /*a9a0*/  LOP3.LUT R4, R3, R4, RZ, 0x3c, !PT ;  /* 0x0000000403047212 */ /* 0x000fc600078e3cff */
[----:B------:R4:W-:Y:S02]  /*a9b0*/  STL.64 [R1+0xc0], R10 ;  /* 0x0000c00a01007387 */ /* 0x0009e40000100a00 */
[----:B------:R-:W-:Y:S02]  /*a9c0*/  IMAD.IADD R3, R7, 0x1, R4 ;  /* 0x0000000107037824 */ /* 0x000fe400078e0204 */
[----:B------:R-:W4:Y:S02]  /*a9d0*/  LDC.64 R4, c[0x0][0xad8] ;  /* 0x0002b600ff047b82 */ /* 0x000f240000000a00 */
[----:B------:R-:W-:-:S04]  /*a9e0*/  IMAD.WIDE.U32 R12, R3, 0x2, R14 ;  /* 0x00000002030c7825 */ /* 0x000fc800078e000e */
[----:B------:R-:W-:Y:S01]  /*a9f0*/  VIADD R3, R17, -UR4 ;  /* 0x8000000411037c36 */ /* 0x000fe20008000000 */
[----:B------:R-:W-:Y:S01]  /*aa00*/  IADD3 R12, P0, R12, 0x36400, RZ ;  /* 0x000364000c0c7810 */ /* 0x000fe20007f1e0ff */
[----:B------:R-:W0:Y:S04]  /*aa10*/  LDC.64 R6, c[0x0][0xae0] ;  /* 0x0002b800ff067b82 */ /* 0x000e280000000a00 */
[----:B------:R-:W-:-:S05]  /*aa20*/  IMAD.X R13, RZ, RZ, R13, P0 ;  /* 0x000000ffff0d7224 */ /* 0x000fca00000e060d */
[----:B------:R-:W-:Y:S04]  /*aa30*/  STL.64 [R1+0xc8], R12 ;  /* 0x0000c80c01007387 */ /* 0x000fe80000100a00 */
[----:B------:R2:W-:Y:S04]  /*aa40*/  STL [R3+0x8], R26 ;  /* 0x0000081a03007387 */ /* 0x0005e80000100800 */
[----:B---3--:R-:W-:Y:S04]  /*aa50*/  STL [R3+0x4], R0 ;  /* 0x0000040003007387 */ /* 0x008fe80000100800 */
[----:B-1----:R-:W-:Y:S04]  /*aa60*/  STL [R3+0xc], R41 ;  /* 0x00000c2903007387 */ /* 0x002fe80000100800 */
[----:B------:R-:W-:Y:S04]  /*aa70*/  STL [R3+0x14], RZ ;  /* 0x000014ff03007387 */ /* 0x000fe80000100800 */
[----:B------:R-:W-:Y:S04]  /*aa80*/  STL [R3], R20 ;  /* 0x0000001403007387 */ /* 0x000fe80000100800 */
[----:B----4-:R-:W-:Y:S04]  /*aa90*/  STL [R3+0x10], R4 ;  /* 0x0000100403007387 */ /* 0x010fe80000100800 */
[----:B------:R-:W-:Y:S04]  /*aaa0*/  STL [R3+0x18], R5 ;  /* 0x0000180503007387 */ /* 0x000fe80000100800 */
[----:B0-----:R-:W-:Y:S04]  /*aab0*/  STL [R3+0x1c], R6 ;  /* 0x00001c0603007387 */ /* 0x001fe80000100800 */
[----:B------:R-:W-:Y:S04]  /*aac0*/  STL [R3+0x20], R7 ;  /* 0x0000200703007387 */ /* 0x000fe80000100800 */
[----:B------:R-:W-:Y:S04]  /*aad0*/  STL [R3+0x24], R8 ;  /* 0x0000240803007387 */ /* 0x000fe80000100800 */
[----:B------:R-:W-:Y:S04]  /*aae0*/  STL [R3+0x28], R9 ;  /* 0x0000280903007387 */ /* 0x000fe80000100800 */
[----:B--2---:R-:W-:Y:S04]  /*aaf0*/  STL [R3+0x2c], R210 ;  /* 0x00002cd203007387 */ /* 0x004fe80000100800 */
[----:B------:R-:W2:Y:S01]  /*ab00*/  LDL R11, [R1+0x1f4] ;  /* 0x0001f400010b7983 */ /* 0x000ea20000100800 */
[C---:B------:R-:W-:Y:S01]  /*ab10*/  IADD3 R24, P1, R2.reuse, 0x11c, RZ ;  /* 0x0000011c02187810 */ /* 0x040fe20007f3e0ff */
[----:B------:R-:W-:Y:S01]  /*ab20*/  BSSY B0, `(.L_x_5231) ;  /* 0x0000014000007945 */ /* 0x000fe20003800000 */
[C---:B------:R-:W-:Y:S01]  /*ab30*/  IADD3 R26, P2, R2.reuse, 0x90, RZ ;  /* 0x00000090021a7810 */ /* 0x040fe20007f5e0ff */
[----:B------:R-:W-:Y:S01]  /*ab40*/  STL [R1+0x11c], R40 ;  /* 0x00011c2801007387 */ /* 0x000fe20000100800 */
[----:B------:R-:W-:Y:S01]  /*ab50*/  IADD3 R10, P0, R2, 0xc0, RZ ;  /* 0x000000c0020a7810 */ /* 0x000fe20007f1e0ff */
[----:B------:R-:W-:-:S02]  /*ab60*/  IMAD.X R25, RZ, RZ, R16, P1 ;  /* 0x000000ffff197224 */ /* 0x000fc400008e0610 */
[----:B------:R-:W-:Y:S01]  /*ab70*/  IMAD.X R27, RZ, RZ, R16, P2 ;  /* 0x000000ffff1b7224 */ /* 0x000fe200010e0610 */
[----:B------:R-:W-:Y:S04]  /*ab80*/  STL.U8 [R1+0x140], RZ ;  /* 0x000140ff01007387 */ /* 0x000fe80000100000 */
[----:B------:R0:W-:Y:S02]  /*ab90*/  STL.128 [R1+0x120], R24 ;  /* 0x0001201801007387 */ /* 0x0001e40000100c00 */
[----:B0-----:R-:W-:Y:S02]  /*aba0*/  IMAD.MOV.U32 R24, RZ, RZ, R31 ;  /* 0x000000ffff187224 */ /* 0x001fe400078e001f */
[----:B------:R-:W-:Y:S02]  /*abb0*/  IMAD.MOV.U32 R25, RZ, RZ, R44 ;  /* 0x000000ffff197224 */ /* 0x000fe400078e002c */
[----:B------:R-:W-:Y:S01]  /*abc0*/  IMAD.MOV.U32 R26, RZ, RZ, R10 ;  /* 0x000000ffff1a7224 */ /* 0x000fe200078e000a */
[----:B--2---:R-:W-:-:S04]  /*abd0*/  LEA.HI R0, R11, R11, RZ, 0x1 ;  /* 0x0000000b0b007211 */ /* 0x004fc800078f08ff */
[----:B------:R-:W-:-:S05]  /*abe0*/  LOP3.LUT R0, R0, 0xfffffffe, RZ, 0xc0, !PT ;  /* 0xfffffffe00007812 */ /* 0x000fca00078ec0ff */
[----:B------:R-:W-:Y:S02]  /*abf0*/  IMAD.IADD R0, R11, 0x1, -R0 ;  /* 0x000000010b007824 */ /* 0x000fe400078e0a00 */
[----:B------:R-:W-:-:S03]  /*ac00*/  IMAD.X R11, RZ, RZ, R16, P0 ;  /* 0x000000ffff0b7224 */ /* 0x000fc600000e0610 */
[----:B------:R-:W-:Y:S01]  /*ac10*/  SHF.L.U32 R0, R0, 0x1f, RZ ;  /* 0x0000001f00007819 */ /* 0x000fe200000006ff */
[----:B------:R-:W-:-:S05]  /*ac20*/  IMAD.MOV.U32 R27, RZ, RZ, R11 ;  /* 0x000000ffff1b7224 */ /* 0x000fca00078e000b */
[----:B------:R0:W-:Y:S01]  /*ac30*/  STL.128 [R1+0x130], R24 ;  /* 0x0001301801007387 */ /* 0x0001e20000100c00 */
[----:B------:R-:W1:Y:S02]  /*ac40*/  SYNCS.PHASECHK.TRANS64.TRYWAIT P0, [UR44+0x38800], R0 ;  /* 0x03880000ff0075a7 */ /* 0x000e64000800016c */
[----:B01----:R-:W-:Y:S05]  /*ac50*/  @!P0 BRA `(.L_x_5232) ;  /* 0x0000025c00fc8947 */ /* 0x003fea0003800000 */
.L_x_5470:
[----:B------:R-:W-:Y:S05]  /*ac60*/  BSYNC B0 ;  /* 0x0000000000007941 */ /* 0x000fea0003800000 */
.L_x_5231:
[----:B------:R-:W2:Y:S04]  /*ac70*/  LDL R31, [R1+0x1c] ;  /* 0x00001c00011f7983 */ /* 0x000ea80000100800 */
[----:B0-----:R0:W5:Y:S01]  /*ac80*/  LDL.64 R10, [R1+0x1e8] ;  /* 0x0001e800010a7983 */ /* 0x0011620000100a00 */
[----:B------:R-:W-:Y:S01]  /*ac90*/  IMAD.MOV.U32 R12, RZ, RZ, R32 ;  /* 0x000000ffff0c7224 */ /* 0x000fe200078e0020 */
[C---:B------:R-:W-:Y:S01]  /*aca0*/  IADD3 R26, P0, R2.reuse, 0xe8, RZ ;  /* 0x000000e8021a7810 */ /* 0x040fe20007f1e0ff */
[----:B------:R-:W-:Y:S01]  /*acb0*/  IMAD.MOV.U32 R13, RZ, RZ, R45 ;  /* 0x000000ffff0d7224 */ /* 0x000fe200078e002d */
[----:B------:R-:W-:Y:S01]  /*acc0*/  STL.128 [R1+0x160], R152 ;  /* 0x0001609801007387 */ /* 0x000fe20000100c00 */
[----:B------:R-:W-:Y:S01]  /*acd0*/  IMAD.MOV.U32 R24, RZ, RZ, R29 ;  /* 0x000000ffff187224 */ /* 0x000fe200078e001d */
[C---:B------:R-:W-:Y:S01]  /*ace0*/  IADD3 R29, P1, R2.reuse, 0x120, RZ ;  /* 0x00000120021d7810 */ /* 0x040fe20007f3e0ff */
[----:B------:R-:W-:Y:S01]  /*acf0*/  IMAD.X R27, RZ, RZ, R16, P0 ;  /* 0x000000ffff1b7224 */ /* 0x000fe200000e0610 */
[----:B------:R1:W-:Y:S01]  /*ad00*/  STL.128 [R1+0x170], R12 ;  /* 0x0001700c01007387 */ /* 0x0003e20000100c00 */
[----:B------:R-:W-:Y:S01]  /*ad10*/  IADD3 R0, P0, R2, 0x400, RZ ;  /* 0x0000040002007810 */ /* 0x000fe20007f1e0ff */
[----:B------:R-:W-:Y:S01]  /*ad20*/  IMAD.MOV.U32 R25, RZ, RZ, R42 ;  /* 0x000000ffff197224 */ /* 0x000fe200078e002a */
[----:B------:R-:W-:Y:S01]  /*ad30*/  BSSY B0, `(.L_x_5233) ;  /* 0x000002e000007945 */ /* 0x000fe20003800000 */
[----:B------:R-:W-:Y:S02]  /*ad40*/  STL.64 [R1+0x148], R230 ;  /* 0x000148e601007387 */ /* 0x000fe40000100a00 */
[----:B------:R-:W-:-:S02]  /*ad50*/  IMAD.X R21, RZ, RZ, R16, P0 ;  /* 0x000000ffff157224 */ /* 0x000fc400000e0610 */
[----:B------:R3:W-:Y:S01]  /*ad60*/  STL.128 [R1+0x150], R24 ;  /* 0x0001501801007387 */ /* 0x0007e20000100c00 */
[----:B-1----:R-:W-:Y:S02]  /*ad70*/  IMAD.MOV.U32 R14, RZ, RZ, R37 ;  /* 0x000000ffff0e7224 */ /* 0x002fe400078e0025 */
[----:B------:R-:W-:Y:S02]  /*ad80*/  IMAD.MOV.U32 R15, RZ, RZ, R38 ;  /* 0x000000ffff0f7224 */ /* 0x000fe400078e0026 */
[----:B------:R-:W-:Y:S02]  /*ad90*/  IMAD.MOV.U32 R12, RZ, RZ, R233 ;  /* 0x000000ffff0c7224 */ /* 0x000fe400078e00e9 */
[----:B------:R-:W-:Y:S02]  /*ada0*/  IMAD.MOV.U32 R13, RZ, RZ, R232 ;  /* 0x000000ffff0d7224 */ /* 0x000fe400078e00e8 */
[----:B---3--:R-:W-:Y:S01]  /*adb0*/  IMAD.X R26, RZ, RZ, R16, P1 ;  /* 0x000000ffff1a7224 */ /* 0x008fe200008e0610 */
[----:B------:R-:W-:-:S02]  /*adc0*/  IADD3 R27, P0, R2, 0x128, RZ ;  /* 0x00000128021b7810 */ /* 0x000fc40007f1e0ff */
[----:B------:R1:W-:Y:S01]  /*add0*/  STL.128 [R1+0x180], R12 ;  /* 0x0001800c01007387 */ /* 0x0003e20000100c00 */
[----:B------:R-:W-:-:S05]  /*ade0*/  IADD3 R24, P2, R2, 0xd8, RZ ;  /* 0x000000d802187810 */ /* 0x000fca0007f5e0ff */
[----:B------:R-:W-:Y:S02]  /*adf0*/  IMAD.X R25, RZ, RZ, R16, P2 ;  /* 0x000000ffff197224 */ /* 0x000fe400010e0610 */
[----:B-1----:R-:W-:Y:S02]  /*ae00*/  IMAD.MOV.U32 R12, RZ, RZ, R30 ;  /* 0x000000ffff0c7224 */ /* 0x002fe400078e001e */
[----:B------:R-:W-:Y:S02]  /*ae10*/  IMAD.MOV.U32 R13, RZ, RZ, R43 ;  /* 0x000000ffff0d7224 */ /* 0x000fe400078e002b */
[----:B------:R-:W-:Y:S02]  /*ae20*/  IMAD.MOV.U32 R14, RZ, RZ, R34 ;  /* 0x000000ffff0e7224 */ /* 0x000fe400078e0022 */
[----:B------:R-:W-:-:S05]  /*ae30*/  IMAD.MOV.U32 R15, RZ, RZ, R47 ;  /* 0x000000ffff0f7224 */ /* 0x000fca00078e002f */
[----:B------:R1:W-:Y:S02]  /*ae40*/  STL.128 [R1+0x190], R12 ;  /* 0x0001900c01007387 */ /* 0x0003e40000100c00 */
[----:B-1----:R-:W-:Y:S02]  /*ae50*/  IMAD.MOV.U32 R12, RZ, RZ, R35 ;  /* 0x000000ffff0c7224 */ /* 0x002fe400078e0023 */
[----:B------:R-:W-:Y:S02]  /*ae60*/  IMAD.MOV.U32 R13, RZ, RZ, R36 ;  /* 0x000000ffff0d7224 */ /* 0x000fe400078e0024 */
[----:B------:R-:W-:Y:S02]  /*ae70*/  IMAD.MOV.U32 R14, RZ, RZ, R0 ;  /* 0x000000ffff0e7224 */ /* 0x000fe400078e0000 */
[----:B------:R-:W-:Y:S02]  /*ae80*/  IMAD.MOV.U32 R15, RZ, RZ, R21 ;  /* 0x000000ffff0f7224 */ /* 0x000fe400078e0015 */
[----:B------:R-:W-:-:S03]  /*ae90*/  IMAD.X R0, RZ, RZ, R16, P0 ;  /* 0x000000ffff007224 */ /* 0x000fc600000e0610 */
[----:B------:R1:W-:Y:S02]  /*aea0*/  STL.128 [R1+0x1a0], R12 ;  /* 0x0001a00c01007387 */ /* 0x0003e40000100c00 */
[----:B-1----:R-:W-:Y:S02]  /*aeb0*/  IMAD.MOV.U32 R14, RZ, RZ, R28 ;  /* 0x000000ffff0e7224 */ /* 0x002fe400078e001c */
[----:B------:R-:W-:Y:S02]  /*aec0*/  IMAD.MOV.U32 R15, RZ, RZ, R39 ;  /* 0x000000ffff0f7224 */ /* 0x000fe400078e0027 */
[----:B------:R-:W-:Y:S02]  /*aed0*/  IMAD.MOV.U32 R12, RZ, RZ, R29 ;  /* 0x000000ffff0c7224 */ /* 0x000fe400078e001d */
[----:B------:R-:W-:Y:S01]  /*aee0*/  IMAD.MOV.U32 R13, RZ, RZ, R26 ;  /* 0x000000ffff0d7224 */ /* 0x000fe200078e001a */
[----:B------:R-:W-:-:S04]  /*aef0*/  IADD3 R26, P0, R2, 0x140, RZ ;  /* 0x00000140021a7810 */ /* 0x000fc80007f1e0ff */
[----:B------:R1:W-:Y:S02]  /*af00*/  STL.128 [R1+0x1b0], R12 ;  /* 0x0001b00c01007387 */ /* 0x0003e40000100c00 */
[----:B-1----:R-:W-:Y:S02]  /*af10*/  IMAD.MOV.U32 R12, RZ, RZ, R24 ;  /* 0x000000ffff0c7224 */ /* 0x002fe400078e0018 */
[----:B------:R-:W-:Y:S02]  /*af20*/  IMAD.MOV.U32 R13, RZ, RZ, R25 ;  /* 0x000000ffff0d7224 */ /* 0x000fe400078e0019 */
[----:B------:R-:W-:Y:S02]  /*af30*/  IMAD.MOV.U32 R14, RZ, RZ, R27 ;  /* 0x000000ffff0e7224 */ /* 0x000fe400078e001b */
[----:B------:R-:W-:Y:S02]  /*af40*/  IMAD.MOV.U32 R15, RZ, RZ, R0 ;  /* 0x000000ffff0f7224 */ /* 0x000fe400078e0000 */
[----:B------:R-:W-:-:S03]  /*af50*/  IMAD.X R27, RZ, RZ, R16, P0 ;  /* 0x000000ffff1b7224 */ /* 0x000fc600000e0610 */
[----:B------:R1:W-:Y:S04]  /*af60*/  STL.128 [R1+0x1c0], R12 ;  /* 0x0001c00c01007387 */ /* 0x0003e80000100c00 */
[----:B------:R0:W-:Y:S01]  /*af70*/  STL.64 [R1+0x1e0], R26 ;  /* 0x0001e01a01007387 */ /* 0x0001e20000100a00 */
[----:B-1----:R-:W-:Y:S02]  /*af80*/  IMAD.MOV.U32 R14, RZ, RZ, R33 ;  /* 0x000000ffff0e7224 */ /* 0x002fe400078e0021 */
[----:B------:R-:W-:Y:S02]  /*af90*/  IMAD.MOV.U32 R15, RZ, RZ, R46 ;  /* 0x000000ffff0f7224 */ /* 0x000fe400078e002e */
[----:B------:R-:W-:Y:S02]  /*afa0*/  IMAD.MOV.U32 R12, RZ, RZ, R22 ;  /* 0x000000ffff0c7224 */ /* 0x000fe400078e0016 */
[----:B------:R-:W-:-:S05]  /*afb0*/  IMAD.MOV.U32 R13, RZ, RZ, R19 ;  /* 0x000000ffff0d7224 */ /* 0x000fca00078e0013 */
[----:B------:R0:W-:Y:S01]  /*afc0*/  STL.128 [R1+0x1d0], R12 ;  /* 0x0001d00c01007387 */ /* 0x0001e20000100c00 */
[----:B--2---:R-:W-:-:S04]  /*afd0*/  LOP3.LUT R0, R31, 0x1, RZ, 0xfc, !PT ;  /* 0x000000011f007812 */ /* 0x004fc800078efcff */
[----:B------:R-:W-:-:S13]  /*afe0*/  ISETP.NE.AND P1, PT, R0, 0x3, PT ;  /* 0x000000030000780c */ /* 0x000fda0003f25270 */
[----:B0-----:R-:W-:Y:S05]  /*aff0*/  @!P1 BRA `(.L_x_5234) ;  /* 0x0000000000049947 */ /* 0x001fea0003800000 */
[----:B------:R-:W-:Y:S01]  /*b000*/  BPT.TRAP 0x1 ;  /* 0x000000040000795c */ /* 0x000fe20000300000 */
.L_x_5234:
[----:B------:R-:W-:Y:S05]  /*b010*/  BSYNC B0 ;  /* 0x0000000000007941 */ /* 0x000fea0003800000 */
.L_x_5233:
[----:B------:R-:W2:Y:S01]  /*b020*/  LDL.64 R12, [R1+0x8] ;  /* 0x00000800010c7983 */ /* 0x000ea20000100a00 */
[----:B-----5:R-:W-:Y:S01]  /*b030*/  SHF.L.U32 R11, R11, 0x1f, RZ ;  /* 0x0000001f0b0b7819 */ /* 0x020fe200000006ff */
[----:B------:R-:W-:Y:S01]  /*b040*/  BSSY B0, `(.L_x_5235) ;  /* 0x0000006000007945 */ /* 0x000fe20003800000 */
[----:B--2---:R-:W-:-:S05]  /*b050*/  MOV R13, R12 ;  /* 0x0000000c000d7202 */ /* 0x004fca0000000f00 */
[----:B------:R-:W-:-:S04]  /*b060*/  IMAD R10, R10, 0x8, R13 ;  /* 0x000000080a0a7824 */ /* 0x000fc800078e020d */
[----:B------:R0:W1:Y:S01]  /*b070*/  SYNCS.PHASECHK.TRANS64.TRYWAIT P0, [R10+URZ], R11 ;  /* 0x0000000b0a0075a7 */ /* 0x000062000800017f */
[----:B------:R-:W-:Y:S05]  /*b080*/  @!P1 BRA `(.L_x_5236) ;  /* 0x0000000000049947 */ /* 0x000fea0003800000 */
[----:B------:R-:W-:Y:S01]  /*b090*/  BPT.TRAP 0x1 ;  /* 0x000000040000795c */ /* 0x000fe20000300000 */
.L_x_5236:
[----:B------:R-:W-:Y:S05]  /*b0a0*/  BSYNC B0 ;  /* 0x0000000000007941 */ /* 0x000fea0003800000 */
.L_x_5235:
[----:B------:R-:W-:Y:S04]  /*b0b0*/  BSSY B0, `(.L_x_5237) ;  /* 0x0000004000007945 */ /* 0x000fe80003800000 */
[----:B-1----:R-:W-:Y:S05]  /*b0c0*/  @P0 BRA `(.L_x_5238) ;  /* 0x0000000000080947 */ /* 0x002fea0003800000 */
[----:B------:R-:W1:Y:S02]  /*b0d0*/  SYNCS.PHASECHK.TRANS64.TRYWAIT P0, [R10+URZ], R11 ;  /* 0x0000000b0a0075a7 */ /* 0x000e64000800017f */
[----:B-1----:R-:W-:Y:S05]  /*b0e0*/  @!P0 BRA `(.L_x_5239) ;  /* 0x0000025800f08947 */ /* 0x002fea0003800000 */
.L_x_5238:
[----:B------:R-:W-:Y:S05]  /*b0f0*/  BSYNC B0 ;  /* 0x0000000000007941 */ /* 0x000fea0003800000 */
.L_x_5237:
[----:B------:R-:W2:Y:S04]  /*b100*/  LDL R15, [R1+0x1e8] ;  /* 0x0001e800010f7983 */ /* 0x000ea80000100800 */
[----:B01----:R-:W2:Y:S01]  /*b110*/  LDL.64 R10, [R1+0xa0] ;  /* 0x0000a000010a7983 */ /* 0x003ea20000100a00 */
[----:B------:R-:W-:Y:S05]  /*b120*/  WARPSYNC.ALL ;  /* 0x0000000000007948 */ /* 0x000fea0003800000 */
[----:B------:R-:W3:Y:S04]  /*b130*/  LDL.64 R24, [R1+0x98] ;  /* 0x0000980001187983 */ /* 0x000ee80000100a00 */
[----:B------:R-:W4:Y:S04]  /*b140*/  LDL.64 R12, [R1+0x98] ;  /* 0x00009800010c7983 */ /* 0x000f280000100a00 */
[----:B------:R-:W5:Y:S04]  /*b150*/  LDL.64 R56, [R1+0x98] ;  /* 0x0000980001387983 */ /* 0x000f680000100a00 */
[----:B------:R-:W5:Y:S01]  /*b160*/  LDL.64 R58, [R1+0x98] ;  /* 0x00009800013a7983 */ /* 0x000f620000100a00 */
[----:B--2---:R-:W-:Y:S01]  /*b170*/  IMAD R10, R15, 0x200, R10 ;  /* 0x000002000f0a7824 */ /* 0x004fe200078e020a */
[----:B------:R-:W-:-:S02]  /*b180*/  R2UR UR7, R11 ;  /* 0x000000000b0772ca */ /* 0x000fc400000e0000 */
[----:B------:R-:W2:Y:S01]  /*b190*/  LDL R21, [R1+0x1f4] ;  /* 0x0001f40001157983 */ /* 0x000ea20000100800 */
[C---:B------:R-:W-:Y:S01]  /*b1a0*/  VIADD R14, R10.reuse, 0x2 ;  /* 0x000000020a0e7836 */ /* 0x040fe20000000000 */
[----:B------:R-:W-:Y:S01]  /*b1b0*/  R2UR UR6, R10 ;  /* 0x000000000a0672ca */ /* 0x000fe200000e0000 */
[----:B------:R-:W-:Y:S01]  /*b1c0*/  IMAD.MOV.U32 R15, RZ, RZ, R11 ;  /* 0x000000ffff0f7224 */ /* 0x000fe200078e000b */
[----:B------:R0:W-:Y:S01]  /*b1d0*/  STL [R1+0x80], RZ ;  /* 0x000080ff01007387 */ /* 0x0001e20000100800 */
[----:B------:R-:W-:Y:S01]  /*b1e0*/  BSSY B0, `(.L_x_5240) ;  /* 0x000002c000007945 */ /* 0x000fe20003800000 */
[----:B---3--:R-:W-:Y:S02]  /*b1f0*/  R2UR UR4, R24 ;  /* 0x00000000180472ca */ /* 0x008fe400000e0000 */
[----:B------:R-:W-:Y:S02]  /*b200*/  R2UR UR5, R25 ;  /* 0x00000000190572ca */ /* 0x000fe400000e0000 */
[----:B------:R-:W-:Y:S01]  /*b210*/  WARPGROUP.ARRIVE ;  /* 0x00000000000079c5 */ /* 0x000fe20000000000 */
[----:B----4-:R-:W-:-:S02]  /*b220*/  VIADD R12, R12, 0x2 ;  /* 0x000000020c0c7836 */ /* 0x010fc40000000000 */
[----:B-----5:R-:W-:Y:S02]  /*b230*/  VIADD R56, R56, 0x4 ;  /* 0x0000000438387836 */ /* 0x020fe40000000000 */
[----:B------:R-:W-:-:S06]  /*b240*/  VIADD R58, R58, 0x6 ;  /* 0x000000063a3a7836 */ /* 0x000fcc0000000000 */
[----:B------:R-:W-:Y:S01]  /*b250*/  HGMMA.64x64x16.F32.BF16 R24, gdesc[UR4], RZ, !UPT, gsb0 ;  /* 0x00e00000041879f0 */ /* 0x000fe2000c0018ff */
[----:B------:R-:W-:Y:S02]  /*b260*/  R2UR UR6, R14 ;  /* 0x000000000e0672ca */ /* 0x000fe400000e0000 */
[----:B------:R-:W-:Y:S02]  /*b270*/  R2UR UR7, R15 ;  /* 0x000000000f0772ca */ /* 0x000fe400000e0000 */
[----:B------:R-:W-:Y:S01]  /*b280*/  R2UR UR4, R12 ;  /* 0x000000000c0472ca */ /* 0x000fe200000e0000 */
[C---:B------:R-:W-:Y:S01]  /*b290*/  VIADD R12, R10.reuse, 0x4 ;  /* 0x000000040a0c7836 */ /* 0x040fe20000000000 */
[----:B------:R-:W-:Y:S01]  /*b2a0*/  R2UR UR5, R13 ;  /* 0x000000000d0572ca */ /* 0x000fe200000e0000 */
[----:B------:R-:W-:Y:S01]  /*b2b0*/  IMAD.MOV.U32 R13, RZ, RZ, R11 ;  /* 0x000000ffff0d7224 */ /* 0x000fe200078e000b */
[----:B--2---:R-:W-:Y:S01]  /*b2c0*/  LEA.HI R0, R21, R21, RZ, 0x1 ;  /* 0x0000001515007211 */ /* 0x004fe200078f08ff */
[----:B------:R-:W-:Y:S01]  /*b2d0*/  VIADD R10, R10, 0x6 ;  /* 0x000000060a0a7836 */ /* 0x000fe20000000000 */
[----:B------:R-:W-:-:S02]  /*b2e0*/  WARPGROUP.DEPBAR.LE gsb0, 0x0 ;  /* 0x00008000000079c5 */ /* 0x000fc40000010000 */
        /* <DEDUP_REMOVED lines=13> */
[----:B------:R-:W-:Y:S01]  /*b3c0*/  LOP3.LUT R10, R0, 0xfffffffe, RZ, 0xc0, !PT ;  /* 0xfffffffe000a7812 */ /* 0x000fe200078ec0ff */
[----:B------:R-:W-:-:S04]  /*b3d0*/  IMAD.MOV.U32 R0, RZ, RZ, 0x1 ;  /* 0x00000001ff007424 */ /* 0x000fc800078e00ff */
[----:B------:R-:W-:Y:S01]  /*b3e0*/  IMAD.IADD R10, R21, 0x1, -R10 ;  /* 0x00000001150a7824 */ /* 0x000fe200078e0a0a */
[----:B------:R0:W-:Y:S04]  /*b3f0*/  STL [R1+0x80], R0 ;  /* 0x0000800001007387 */ /* 0x0001e80000100800 */
[----:B------:R-:W-:Y:S01]  /*b400*/  SHF.L.U32 R10, R10, 0x1f, RZ ;  /* 0x0000001f0a0a7819 */ /* 0x000fe200000006ff */
[----:B------:R0:W-:Y:S04]  /*b410*/  STL [R1+0x80], R0 ;  /* 0x0000800001007387 */ /* 0x0001e80000100800 */
[----:B------:R0:W-:Y:S04]  /*b420*/  STL [R1+0x80], R0 ;  /* 0x0000800001007387 */ /* 0x0001e80000100800 */
[----:B------:R0:W-:Y:S01]  /*b430*/  STL [R1+0x80], R0 ;  /* 0x0000800001007387 */ /* 0x0001e20000100800 */
[----:B------:R-:W-:-:S02]  /*b440*/  WARPGROUP.DEPBAR.LE gsb0, 0x0 ;  /* 0x00008000000079c5 */ /* 0x000fc40000010000 */
[----:B------:R-:W-:-:S06]  /*b450*/  WARPGROUP.ARRIVE ;  /* 0x00000000000079c5 */ /* 0x000fcc0000000000 */
[----:B------:R-:W-:Y:S03]  /*b460*/  HGMMA.64x64x16.F32.BF16 R24, gdesc[UR4], R24, gsb0 ;  /* 0x00e00000041879f0 */ /* 0x000fe60008001818 */
[----:B------:R-:W-:Y:S02]  /*b470*/  WARPGROUP.DEPBAR.LE gsb0, 0x0 ;  /* 0x00008000000079c5 */ /* 0x000fe40000010000 */
[----:B------:R-:W1:Y:S02]  /*b480*/  SYNCS.PHASECHK.TRANS64.TRYWAIT P0, [UR44+0x38810], R10 ;  /* 0x0388100aff0075a7 */ /* 0x000e64000800016c */
[----:B01----:R-:W-:Y:S05]  /*b490*/  @!P0 BRA `(.L_x_5241) ;  /* 0x0000025800188947 */ /* 0x003fea0003800000 */
.L_x_5471:
[----:B------:R-:W-:Y:S05]  /*b4a0*/  BSYNC B0 ;  /* 0x0000000000007941 */ /* 0x000fea0003800000 */
.L_x_5240:
[----:B------:R-:W2:Y:S04]  /*b4b0*/  LDL R12, [R1+0x54] ;  /* 0x00005400010c7983 */ /* 0x000ea80000100800 */
[----:B0-----:R0:W5:Y:S01]  /*b4c0*/  LDL.64 R10, [R1+0x1e8] ;  /* 0x0001e800010a7983 */ /* 0x0011620000100a00 */
[----:B------:R-:W-:Y:S01]  /*b4d0*/  BSSY B0, `(.L_x_5242) ;  /* 0x0000005000007945 */ /* 0x000fe20003800000 */
[----:B--2---:R-:W-:-:S04]  /*b4e0*/  LOP3.LUT R12, R12, 0x1, RZ, 0xfc, !PT ;  /* 0x000000010c0c7812 */ /* 0x004fc800078efcff */
[----:B------:R-:W-:-:S13]  /*b4f0*/  ISETP.NE.AND P1, PT, R12, 0x3, PT ;  /* 0x000000030c00780c */ /* 0x000fda0003f25270 */
[----:B0-----:R-:W-:Y:S05]  /*b500*/  @!P1 BRA `(.L_x_5243) ;  /* 0x0000000000049947 */ /* 0x001fea0003800000 */
[----:B------:R-:W-:Y:S01]  /*b510*/  BPT.TRAP 0x1 ;  /* 0x000000040000795c */ /* 0x000fe20000300000 */
.L_x_5243:
[----:B------:R-:W-:Y:S05]  /*b520*/  BSYNC B0 ;  /* 0x0000000000007941 */ /* 0x000fea0003800000 */
.L_x_5242:
        /* <DEDUP_REMOVED lines=8> */
.L_x_5245:
[----:B------:R-:W-:Y:S05]  /*b5b0*/  BSYNC B0 ;  /* 0x0000000000007941 */ /* 0x000fea0003800000 */
.L_x_5244:
[----:B------:R-:W-:Y:S04]  /*b5c0*/  BSSY B0, `(.L_x_5246) ;  /* 0x0000004000007945 */ /* 0x000fe80003800000 */
[----:B-1----:R-:W-:Y:S05]  /*b5d0*/  @P0 BRA `(.L_x_5247) ;  /* 0x0000000000080947 */ /* 0x002fea0003800000 */
[----:B------:R-:W1:Y:S02]  /*b5e0*/  SYNCS.PHASECHK.TRANS64.TRYWAIT P0, [R10+URZ], R11 ;  /* 0x0000000b0a0075a7 */ /* 0x000e64000800017f */
[----:B-1----:R-:W-:Y:S05]  /*b5f0*/  @!P0 BRA `(.L_x_5248) ;  /* 0x0000025400d88947 */ /* 0x002fea0003800000 */
.L_x_5247:
[----:B------:R-:W-:Y:S05]  /*b600*/  BSYNC B0 ;  /* 0x0000000000007941 */ /* 0x000fea0003800000 */
.L_x_5246:
[----:B------:R-:W2:Y:S04]  /*b610*/  LDL R21, [R1+0x1e8] ;  /* 0x0001e80001157983 */ /* 0x000ea80000100800 */
[----:B01----:R-:W2:Y:S01]  /*b620*/  LDL.64 R10, [R1+0xb8] ;  /* 0x0000b800010a7983 */ /* 0x003ea20000100a00 */
[----:B------:R-:W0:Y:S01]  /*b630*/  S2R R12, SR_TID.X ;  /* 0x00000000000c7919 */ /* 0x000e220000002100 */
[----:B------:R-:W-:Y:S05]  /*b640*/  WARPSYNC.ALL ;  /* 0x0000000000007948 */ /* 0x000fea0003800000 */
[----:B0-----:R-:W-:-:S04]  /*b650*/  LOP3.LUT R12, R12, 0x7f, RZ, 0xc0, !PT ;  /* 0x0000007f0c0c7812 */ /* 0x001fc800078ec0ff */
[----:B------:R-:W-:Y:S01]  /*b660*/  ISETP.NE.AND P0, PT, R12, RZ, PT ;  /* 0x000000ff0c00720c */ /* 0x000fe20003f05270 */
[----:B------:R-:W3:Y:S04]  /*b670*/  LDL R60, [R1+0x88] ;  /* 0x00008800013c7983 */ /* 0x000ee80000100800 */
[----:B------:R-:W4:Y:S04]  /*b680*/  LDL.64 R12, [R1+0xb0] ;  /* 0x0000b000010c7983 */ /* 0x000f280000100a00 */
[----:B------:R-:W5:Y:S04]  /*b690*/  LDL.64 R14, [R1+0xb0] ;  /* 0x0000b000010e7983 */ /* 0x000f680000100a00 */
[----:B------:R-:W5:Y:S04]  /*b6a0*/  LDL.64 R56, [R1+0xb0] ;  /* 0x0000b00001387983 */ /* 0x000f680000100a00 */
[----:B------:R-:W5:Y:S01]  /*b6b0*/  LDL.64 R58, [R1+0xb0] ;  /* 0x0000b000013a7983 */ /* 0x000f620000100a00 */
[----:B--2---:R-:W-:Y:S01]  /*b6c0*/  IMAD R10, R21, 0x1000, R10 ;  /* 0x00001000150a7824 */ /* 0x004fe200078e020a */
[----:B------:R-:W-:Y:S01]  /*b6d0*/  R2UR UR7, R11 ;  /* 0x000000000b0772ca */ /* 0x000fe200000e0000 */
[----:B------:R-:W-:Y:S01]  /*b6e0*/  WARPGROUP.ARRIVE ;  /* 0x00000000000079c5 */ /* 0x000fe20000000000 */
[----:B------:R-:W2:Y:S02]  /*b6f0*/  LDL.64 R62, [R1+0xb0] ;  /* 0x0000b000013e7983 */ /* 0x000ea40000100a00 */
[----:B------:R-:W-:-:S02]  /*b700*/  R2UR UR6, R10 ;  /* 0x000000000a0672ca */ /* 0x000fc400000e0000 */
[----:B------:R-:W2:Y:S01]  /*b710*/  LDL.64 R64, [R1+0xb0] ;  /* 0x0000b00001407983 */ /* 0x000ea20000100a00 */
[----:B------:R-:W0:Y:S03]  /*b720*/  S2R R66, SR_TID.X ;  /* 0x0000000000427919 */ /* 0x000e260000002100 */
[----:B------:R-:W2:Y:S04]  /*b730*/  LDL.64 R68, [R1+0xb0] ;  /* 0x0000b00001447983 */ /* 0x000ea80000100a00 */
[----:B------:R-:W2:Y:S04]  /*b740*/  LDL.64 R70, [R1+0xb0] ;  /* 0x0000b00001467983 */ /* 0x000ea80000100a00 */
[----:B------:R-:W2:Y:S01]  /*b750*/  LDL.64 R72, [R1+0xb0] ;  /* 0x0000b00001487983 */ /* 0x000ea20000100a00 */
[----:B---3--:R-:W-:-:S03]  /*b760*/  ISETP.NE.U32.AND P1, PT, R60, RZ, PT ;  /* 0x000000ff3c00720c */ /* 0x008fc60003f25070 */
[----:B------:R-:W3:Y:S01]  /*b770*/  LDL.64 R60, [R1+0xb0] ;  /* 0x0000b000013c7983 */ /* 0x000ee20000100a00 */
[----:B----4-:R-:W-:Y:S01]  /*b780*/  R2UR UR4, R12 ;  /* 0x000000000c0472ca */ /* 0x010fe200000e0000 */
[----:B------:R-:W-:Y:S01]  /*b790*/  VIADD R12, R10, 0x2 ;  /* 0x000000020a0c7836 */ /* 0x000fe20000000000 */
[----:B------:R-:W-:Y:S01]  /*b7a0*/  R2UR UR5, R13 ;  /* 0x000000000d0572ca */ /* 0x000fe200000e0000 */
[----:B-----5:R-:W-:-:S06]  /*b7b0*/  VIADD R14, R14, 0x2 ;  /* 0x000000020e0e7836 */ /* 0x020fcc0000000000 */
[----:B------:R-:W-:-:S06]  /*b7c0*/  VOTEU.ANY UP0, P1 ;  /* 0x00000000003f7886 */ /* 0x000fcc0000800100 */
[----:B------:R-:W-:Y:S01]  /*b7d0*/  HGMMA.64x64x16.F32.BF16 R24, gdesc[UR4], R24, UP0, gsb0 ;  /* 0x00e00000041879f0 */ /* 0x000fe2000b801818 */
[----:B------:R-:W-:Y:S01]  /*b7e0*/  IMAD.MOV.U32 R13, RZ, RZ, R11 ;  /* 0x000000ffff0d7224 */ /* 0x000fe200078e000b */
[----:B------:R-:W-:Y:S02]  /*b7f0*/  R2UR UR6, R12 ;  /* 0x000000000c0672ca */ /* 0x000fe400000e0000 */
[----:B------:R-:W-:Y:S02]  /*b800*/  R2UR UR4, R14 ;  /* 0x000000000e0472ca */ /* 0x000fe400000e0000 */
[----:B------:R-:W-:Y:S02]  /*b810*/  R2UR UR7, R13 ;  /* 0x000000000d0772ca */ /* 0x000fe400000e0000 */
[----:B------:R-:W-:Y:S01]  /*b820*/  R2UR UR5, R15 ;  /* 0x000000000f0572ca */ /* 0x000fe200000e0000 */
[----:B------:R-:W-:Y:S02]  /*b830*/  WARPGROUP.DEPBAR.LE gsb0, 0x0 ;  /* 0x00008000000079c5 */ /* 0x000fe40000010000 */
[----:B------:R-:W-:Y:S01]  /*b840*/  WARPGROUP.ARRIVE ;  /* 0x00000000000079c5 */ /* 0x000fe20000000000 */
[----:B------:R-:W-:Y:S01]  /*b850*/  VIADD R56, R56, 0x4 ;  /* 0x0000000438387836 */ /* 0x000fe20000000000 */
[----:B------:R-:W4:Y:S08]  /*b860*/  LDL.64 R14, [R1+0xb0] ;  /* 0x0000b000010e7983 */ /* 0x000f300000100a00 */
[----:B------:R-:W-:Y:S01]  /*b870*/  HGMMA.64x64x16.F32.BF16 R24, gdesc[UR4], R24, gsb0 ;  /* 0x00e00000041879f0 */ /* 0x000fe20008001818 */
[----:B------:R-:W-:-:S02]  /*b880*/  VIADD R12, R10, 0x4 ;  /* 0x000000040a0c7836 */ /* 0x000fc40000000000 */
        /* <DEDUP_REMOVED lines=8> */
[----:B------:R-:W5:Y:S08]  /*b910*/  LDL.64 R56, [R1+0xb0] ;  /* 0x0000b00001387983 */ /* 0x000f700000100a00 */
[----:B------:R-:W-:Y:S01]  /*b920*/  HGMMA.64x64x16.F32.BF16 R24, gdesc[UR4], R24, gsb0 ;  /* 0x00e00000041879f0 */ /* 0x000fe20008001818 */
[----:B------:R-:W-:-:S02]  /*b930*/  VIADD R12, R10, 0x6 ;  /* 0x000000060a0c7836 */ /* 0x000fc40000000000 */
[--C-:B------:R-:W-:Y:S01]  /*b940*/  IMAD.MOV.U32 R13, RZ, RZ, R11.reuse ;  /* 0x000000ffff0d7224 */ /* 0x100fe200078e000b */
        /* <DEDUP_REMOVED lines=9> */
[----:B------:R-:W-:Y:S01]  /*b9e0*/  IMAD.MOV.U32 R13, RZ, RZ, R11 ;  /* 0x000000ffff0d7224 */ /* 0x000fe200078e000b */
[----:B------:R-:W-:-:S04]  /*b9f0*/  R2UR UR6, R12 ;  /* 0x000000000c0672ca */ /* 0x000fc800000e0000 */
[----:B------:R-:W-:Y:S01]  /*ba00*/  R2UR UR7, R13 ;  /* 0x000000000d0772ca */ /* 0x000fe200000e0000 */
[----:B---3--:R-:W-:Y:S01]  /*ba10*/  VIADD R60, R60, 0x200 ;  /* 0x000002003c3c7836 */ /* 0x008fe20000000000 */
[----:B------:R-:W-:-:S04]  /*ba20*/  R2UR UR5, R61 ;  /* 0x000000003d0572ca */ /* 0x000fc800000e0000 */
[----:B------:R-:W-:Y:S01]  /*ba30*/  R2UR UR4, R60 ;  /* 0x000000003c0472ca */ /* 0x000fe200000e0000 */
[----:B------:R-:W-:Y:S02]  /*ba40*/  WARPGROUP.DEPBAR.LE gsb0, 0x0 ;  /* 0x00008000000079c5 */ /* 0x000fe40000010000 */
[----:B------:R-:W-:Y:S01]  /*ba50*/  WARPGROUP.ARRIVE ;  /* 0x00000000000079c5 */ /* 0x000fe20000000000 */
[----:B--2---:R-:W-:Y:S01]  /*ba60*/  VIADD R62, R62, 0x202 ;  /* 0x000002023e3e7836 */ /* 0x004fe20000000000 */
[----:B------:R-:W2:Y:S08]  /*ba70*/  LDL.64 R60, [R1+0xb0] ;  /* 0x0000b000013c7983 */ /* 0x000eb00000100a00 */
        /* <DEDUP_REMOVED lines=9> */
[----:B----4-:R-:W-:Y:S01]  /*bb10*/  VIADD R14, R14, 0x204 ;  /* 0x000002040e0e7836 */ /* 0x010fe20000000000 */
[----:B------:R-:W3:Y:S08]  /*bb20*/  LDL.64 R62, [R1+0xb0] ;  /* 0x0000b000013e7983 */ /* 0x000ef00000100a00 */
        /* <DEDUP_REMOVED lines=9> */
[----:B-----5:R-:W-:Y:S01]  /*bbc0*/  VIADD R56, R56, 0x206 ;  /* 0x0000020638387836 */ /* 0x020fe20000000000 */
        /* <DEDUP_REMOVED lines=32> */
[----:B---3--:R-:W-:Y:S01]  /*bdd0*/  VIADD R62, R62, 0x404 ;  /* 0x000004043e3e7836 */ /* 0x008fe20000000000 */
        /* <DEDUP_REMOVED lines=42> */
[----:B------:R-:W-:-:S10]  /*c080*/  WARPGROUP.ARRIVE ;  /* 0x00000000000079c5 */ /* 0x000fd40000000000 */
[----:B------:R-:W-:Y:S01]  /*c090*/  HGMMA.64x64x16.F32.BF16 R24, gdesc[UR4], R24, gsb0 ;  /* 0x00e00000041879f0 */ /* 0x000fe20008001818 */
[----:B---3--:R-:W-:Y:S02]  /*c0a0*/  VIADD R60, R60, 0x604 ;  /* 0x000006043c3c7836 */ /* 0x008fe40000000000 */
[----:B------:R-:W-:Y:S02]  /*c0b0*/  VIADD R12, R10, 0x604 ;  /* 0x000006040a0c7836 */ /* 0x000fe40000000000 */
[----:B------:R-:W-:Y:S01]  /*c0c0*/  IMAD.MOV.U32 R13, RZ, RZ, R11 ;  /* 0x000000ffff0d7224 */ /* 0x000fe200078e000b */
[----:B------:R-:W-:Y:S02]  /*c0d0*/  R2UR UR4, R60 ;  /* 0x000000003c0472ca */ /* 0x000fe400000e0000 */
[----:B------:R-:W-:Y:S02]  /*c0e0*/  R2UR UR6, R12 ;  /* 0x000000000c0672ca */ /* 0x000fe400000e0000 */
[----:B------:R-:W-:-:S02]  /*c0f0*/  R2UR UR7, R13 ;  /* 0x000000000d0772ca */ /* 0x000fc400000e0000 */
[----:B------:R-:W-:Y:S01]  /*c100*/  R2UR UR5, R61 ;  /* 0x000000003d0572ca */ /* 0x000fe200000e0000 */
[----:B------:R-:W-:Y:S02]  /*c110*/  WARPGROUP.DEPBAR.LE gsb0, 0x0 ;  /* 0x00008000000079c5 */ /* 0x000fe40000010000 */
[----:B------:R-:W-:Y:S01]  /*c120*/  WARPGROUP.ARRIVE ;  /* 0x00000000000079c5 */ /* 0x000fe20000000000 */
[----:B----4-:R-:W-:Y:S01]  /*c130*/  VIADD R62, R62, 0x606 ;  /* 0x000006063e3e7836 */ /* 0x010fe20000000000 */
[----:B------:R-:W3:Y:S08]  /*c140*/  LDL.64 R60, [R1+0xb0] ;  /* 0x0000b000013c7983 */ /* 0x000ef00000100a00 */
[----:B------:R-:W-:Y:S01]  /*c150*/  HGMMA.64x64x16.F32.BF16 R24, gdesc[UR4], R24, gsb0 ;  /* 0x00e00000041879f0 */ /* 0x000fe20008001818 */
[----:B------:R-:W-:-:S02]  /*c160*/  VIADD R12, R10, 0x606 ;  /* 0x000006060a0c7836 */ /* 0x000fc40000000000 */
[--C-:B------:R-:W-:Y:S01]  /*c170*/  IMAD.MOV.U32 R13, RZ, RZ, R11.reuse ;  /* 0x000000ffff0d7224 */ /* 0x100fe200078e000b */
[----:B------:R-:W-:Y:S02]  /*c180*/  R2UR UR4, R62 ;  /* 0x000000003e0472ca */ /* 0x000fe400000e0000 */
[----:B------:R-:W-:Y:S02]  /*c190*/  R2UR UR6, R12 ;  /* 0x000000000c0672ca */ /* 0x000fe400000e0000 */
[----:B------:R-:W-:Y:S02]  /*c1a0*/  R2UR UR7, R13 ;  /* 0x000000000d0772ca */ /* 0x000fe400000e0000 */
[----:B------:R-:W-:Y:S02]  /*c1b0*/  R2UR UR5, R63 ;  /* 0x000000003f0572ca */ /* 0x000fe400000e0000 */
[----:B0-----:R-:W-:Y:S01]  /*c1c0*/  SHF.R.U32.HI R66, RZ, 0x7, R66 ;  /* 0x00000007ff427819 */ /* 0x001fe20000011642 */
[----:B------:R-:W-:Y:S01]  /*c1d0*/  IMAD.MOV.U32 R59, RZ, RZ, R11 ;  /* 0x000000ffff3b7224 */ /* 0x000fe200078e000b */
[----:B------:R-:W4:Y:S04]  /*c1e0*/  LDL.64 R62, [R1+0xb0] ;  /* 0x0000b000013e7983 */ /* 0x000f280000100a00 */
[----:B------:R0:W1:Y:S01]  /*c1f0*/  SHFL.IDX PT, R12, R66, RZ, 0x1f ;  /* 0x00001fff420c7589 */ /* 0x00006200000e0000 */
[----:B------:R-:W-:-:S02]  /*c200*/  WARPGROUP.DEPBAR.LE gsb0, 0x0 ;  /* 0x00008000000079c5 */ /* 0x000fc40000010000 */
[----:B------:R-:W-:Y:S01]  /*c210*/  WARPGROUP.ARRIVE ;  /* 0x00000000000079c5 */ /* 0x000fe20000000000 */
[----:B------:R-:W-:Y:S01]  /*c220*/  R2UR UR11, R59 ;  /* 0x000000003b0b72ca */ /* 0x000fe200000e0000 */
[----:B0-----:R-:W4:Y:S04]  /*c230*/  LDL.64 R66, [R1+0xb0] ;  /* 0x0000b00001427983 */ /* 0x001f280000100a00 */
[----:B------:R-:W-:Y:S01]  /*c240*/  HGMMA.64x64x16.F32.BF16 R24, gdesc[UR4], R24, gsb0 ;  /* 0x00e00000041879f0 */ /* 0x000fe20008001818 */
[----:B-1----:R-:W-:Y:S01]  /*c250*/  ISETP.GT.AND P1, PT, R12, 0x7f, PT ;  /* 0x0000007f0c00780c */ /* 0x002fe20003f24270 */
[----:B------:R-:W-:-:S03]  /*c260*/  VIADD R12, R10, 0x800 ;  /* 0x000008000a0c7836 */ /* 0x000fc60000000000 */
[----:B------:R-:W-:-:S04]  /*c270*/  SEL R13, RZ, 0x2, !P1 ;  /* 0x00000002ff0d7807 */ /* 0x000fc80004800000 */
[----:B-----5:R-:W-:Y:S01]  /*c280*/  IADD3 R14, R14, 0x800, R13 ;  /* 0x000008000e0e7810 */ /* 0x020fe20007ffe00d */
[----:B------:R-:W-:Y:S01]  /*c290*/  IMAD.IADD R58, R13, 0x1, R12 ;  /* 0x000000010d3a7824 */ /* 0x000fe200078e020c */
[----:B------:R-:W-:Y:S01]  /*c2a0*/  R2UR UR9, R15 ;  /* 0x000000000f0972ca */ /* 0x000fe200000e0000 */
[----:B------:R-:W-:Y:S01]  /*c2b0*/  UMOV UR4, 0x1 ;  /* 0x0000000100047882 */ /* 0x000fe20000000000 */
[----:B------:R-:W-:Y:S02]  /*c2c0*/  R2UR UR8, R14 ;  /* 0x000000000e0872ca */ /* 0x000fe400000e0000 */
[----:B------:R-:W-:Y:S01]  /*c2d0*/  R2UR UR10, R58 ;  /* 0x000000003a0a72ca */ /* 0x000fe200000e0000 */
[----:B------:R-:W-:Y:S01]  /*c2e0*/  UISETP.NE.U32.AND UP0, UPT, UR4, URZ, UPT ;  /* 0x0000003f0400728c */ /* 0x000fe2000bf05070 */
[----:B------:R-:W-:Y:S01]  /*c2f0*/  IMAD.MOV.U32 R21, RZ, RZ, 0x4 ;  /* 0x00000004ff157424 */ /* 0x000fe200078e00ff */
[----:B------:R-:W5:Y:S01]  /*c300*/  @!P0 LDL R14, [R1+0x1e8] ;  /* 0x0001e800010e8983 */ /* 0x000f620000100800 */
[----:B------:R-:W-:-:S02]  /*c310*/  WARPGROUP.DEPBAR.LE gsb0, 0x0 ;  /* 0x00008000000079c5 */ /* 0x000fc40000010000 */
[----:B------:R-:W-:-:S07]  /*c320*/  WARPGROUP.ARRIVE ;  /* 0x00000000000079c5 */ /* 0x000fce0000000000 */
[----:B------:R-:W-:Y:S01]  /*c330*/  HGMMA.64x64x16.F32.BF16 R24, gdesc[UR8], R24, UP0, gsb0 ;  /* 0x00e00000081879f0 */ /* 0x000fe2000b801818 */
[----:B------:R-:W-:Y:S01]  /*c340*/  SEL R15, R21, 0x2, P1 ;  /* 0x00000002150f7807 */ /* 0x000fe20000800000 */
[----:B------:R-:W-:-:S03]  /*c350*/  IMAD.MOV.U32 R59, RZ, RZ, R11 ;  /* 0x000000ffff3b7224 */ /* 0x000fc600078e000b */
[----:B--2---:R-:W-:Y:S01]  /*c360*/  IADD3 R56, R15, 0x800, R56 ;  /* 0x000008000f387810 */ /* 0x004fe20007ffe038 */
[----:B------:R-:W-:Y:S01]  /*c370*/  IMAD.IADD R58, R12, 0x1, R15 ;  /* 0x000000010c3a7824 */ /* 0x000fe200078e020f */
[----:B------:R-:W-:Y:S02]  /*c380*/  R2UR UR7, R59 ;  /* 0x000000003b0772ca */ /* 0x000fe400000e0000 */
[----:B------:R-:W-:Y:S02]  /*c390*/  R2UR UR4, R56 ;  /* 0x00000000380472ca */ /* 0x000fe400000e0000 */
[----:B------:R-:W-:Y:S02]  /*c3a0*/  R2UR UR6, R58 ;  /* 0x000000003a0672ca */ /* 0x000fe400000e0000 */
[----:B------:R-:W-:Y:S01]  /*c3b0*/  R2UR UR5, R57 ;  /* 0x00000000390572ca */ /* 0x000fe200000e0000 */
[----:B------:R-:W-:Y:S02]  /*c3c0*/  WARPGROUP.DEPBAR.LE gsb0, 0x0 ;  /* 0x00008000000079c5 */ /* 0x000fe40000010000 */
[----:B------:R-:W-:-:S10]  /*c3d0*/  WARPGROUP.ARRIVE ;  /* 0x00000000000079c5 */ /* 0x000fd40000000000 */
[----:B------:R-:W-:Y:S01]  /*c3e0*/  HGMMA.64x64x16.F32.BF16 R24, gdesc[UR4], R24, gsb0 ;  /* 0x00e00000041879f0 */ /* 0x000fe20008001818 */
[----:B------:R-:W-:Y:S01]  /*c3f0*/  SEL R21, R21, 0x6, !P1 ;  /* 0x0000000615157807 */ /* 0x000fe20004800000 */
[----:B------:R-:W-:-:S03]  /*c400*/  IMAD.MOV.U32 R57, RZ, RZ, R11 ;  /* 0x000000ffff397224 */ /* 0x000fc600078e000b */
[----:B------:R-:W-:Y:S01]  /*c410*/  IADD3 R64, R21, 0x800, R64 ;  /* 0x0000080015407810 */ /* 0x000fe20007ffe040 */
[----:B------:R-:W-:Y:S01]  /*c420*/  IMAD.IADD R56, R12, 0x1, R21 ;  /* 0x000000010c387824 */ /* 0x000fe200078e0215 */
[----:B------:R-:W-:Y:S02]  /*c430*/  R2UR UR7, R57 ;  /* 0x00000000390772ca */ /* 0x000fe400000e0000 */
[----:B------:R-:W-:Y:S02]  /*c440*/  R2UR UR4, R64 ;  /* 0x00000000400472ca */ /* 0x000fe400000e0000 */
[----:B------:R-:W-:Y:S02]  /*c450*/  R2UR UR6, R56 ;  /* 0x00000000380672ca */ /* 0x000fe400000e0000 */
[----:B------:R-:W-:Y:S01]  /*c460*/  R2UR UR5, R65 ;  /* 0x00000000410572ca */ /* 0x000fe200000e0000 */
[----:B------:R-:W-:Y:S01]  /*c470*/  IMAD.MOV.U32 R12, RZ, RZ, 0x28 ;  /* 0x00000028ff0c7424 */ /* 0x000fe200078e00ff */
[----:B------:R-:W2:Y:S01]  /*c480*/  LDL.64 R64, [R1+0xb0] ;  /* 0x0000b00001407983 */ /* 0x000ea20000100a00 */
[----:B------:R-:W-:-:S03]  /*c490*/  IMAD.MOV.U32 R57, RZ, RZ, 0xa00 ;  /* 0x00000a00ff397424 */ /* 0x000fc600078e00ff */
[----:B------:R-:W-:Y:S01]  /*c4a0*/  SEL R12, R12, 0x26, P1 ;  /* 0x000000260c0c7807 */ /* 0x000fe20000800000 */
[----:B------:R-:W-:Y:S02]  /*c4b0*/  WARPGROUP.DEPBAR.LE gsb0, 0x0 ;  /* 0x00008000000079c5 */ /* 0x000fe40000010000 */
[----:B------:R-:W-:-:S06]  /*c4c0*/  WARPGROUP.ARRIVE ;  /* 0x00000000000079c5 */ /* 0x000fcc0000000000 */
[----:B------:R-:W-:Y:S01]  /*c4d0*/  HGMMA.64x64x16.F32.BF16 R24, gdesc[UR4], R24, gsb0 ;  /* 0x00e00000041879f0 */ /* 0x000fe20008001818 */
[----:B------:R-:W-:-:S05]  /*c4e0*/  SEL R57, R57, 0x980, P1 ;  /* 0x0000098039397807 */ /* 0x000fca0000800000 */
[----:B------:R-:W-:-:S05]  /*c4f0*/  IMAD.IADD R12, R12, 0x1, R57 ;  /* 0x000000010c0c7824 */ /* 0x000fca00078e0239 */
[----:B------:R-:W-:-:S05]  /*c500*/  LOP3.LUT R57, R12, 0xa06, RZ, 0xc0, !PT ;  /* 0x00000a060c397812 */ /* 0x000fca00078ec0ff */
[----:B---3--:R-:W-:Y:S02]  /*c510*/  IMAD.IADD R60, R57, 0x1, R60 ;  /* 0x00000001393c7824 */ /* 0x008fe400078e023c */
[----:B------:R-:W-:Y:S02]  /*c520*/  IMAD.IADD R56, R10, 0x1, R57 ;  /* 0x000000010a387824 */ /* 0x000fe400078e0239 */
[----:B------:R-:W-:Y:S01]  /*c530*/  IMAD.MOV.U32 R57, RZ, RZ, R11 ;  /* 0x000000ffff397224 */ /* 0x000fe200078e000b */
[----:B------:R-:W-:Y:S02]  /*c540*/  R2UR UR4, R60 ;  /* 0x000000003c0472ca */ /* 0x000fe400000e0000 */
[----:B------:R-:W-:Y:S02]  /*c550*/  R2UR UR6, R56 ;  /* 0x00000000380672ca */ /* 0x000fe400000e0000 */
[----:B------:R-:W-:Y:S02]  /*c560*/  R2UR UR7, R57 ;  /* 0x00000000390772ca */ /* 0x000fe400000e0000 */
[----:B------:R-:W-:Y:S01]  /*c570*/  R2UR UR5, R61 ;  /* 0x000000003d0572ca */ /* 0x000fe200000e0000 */
[----:B------:R-:W-:-:S02]  /*c580*/  WARPGROUP.DEPBAR.LE gsb0, 0x0 ;  /* 0x00008000000079c5 */ /* 0x000fc40000010000 */
[----:B------:R-:W-:Y:S01]  /*c590*/  WARPGROUP.ARRIVE ;  /* 0x00000000000079c5 */ /* 0x000fe20000000000 */
[----:B------:R-:W-:Y:S01]  /*c5a0*/  VIADD R12, R10, 0xa00 ;  /* 0x00000a000a0c7836 */ /* 0x000fe20000000000 */
[C---:B----4-:R-:W-:Y:S01]  /*c5b0*/  IADD3 R56, R13.reuse, 0xa00, R66 ;  /* 0x00000a000d387810 */ /* 0x050fe20007ffe042 */
[----:B------:R-:W-:Y:S01]  /*c5c0*/  IMAD.MOV.U32 R57, RZ, RZ, R67 ;  /* 0x000000ffff397224 */ /* 0x000fe200078e0043 */
[----:B------:R-:W3:Y:S06]  /*c5d0*/  LDL.64 R60, [R1+0xb0] ;  /* 0x0000b000013c7983 */ /* 0x000eec0000100a00 */
[----:B------:R-:W-:Y:S01]  /*c5e0*/  HGMMA.64x64x16.F32.BF16 R24, gdesc[UR4], R24, gsb0 ;  /* 0x00e00000041879f0 */ /* 0x000fe20008001818 */
[----:B------:R-:W-:-:S02]  /*c5f0*/  IMAD.IADD R58, R13, 0x1, R12 ;  /* 0x000000010d3a7824 */ /* 0x000fc400078e020c */
[----:B------:R-:W-:Y:S01]  /*c600*/  IMAD.MOV.U32 R59, RZ, RZ, R11 ;  /* 0x000000ffff3b7224 */ /* 0x000fe200078e000b */
[----:B------:R-:W-:Y:S01]  /*c610*/  R2UR UR4, R56 ;  /* 0x00000000380472ca */ /* 0x000fe200000e0000 */
[----:B------:R-:W4:Y:S01]  /*c620*/  LDL.64 R66, [R1+0xb0] ;  /* 0x0000b00001427983 */ /* 0x000f220000100a00 */
[----:B------:R-:W-:Y:S02]  /*c630*/  R2UR UR6, R58 ;  /* 0x000000003a0672ca */ /* 0x000fe400000e0000 */
[----:B------:R-:W-:Y:S02]  /*c640*/  R2UR UR7, R59 ;  /* 0x000000003b0772ca */ /* 0x000fe400000e0000 */
[----:B------:R-:W-:Y:S01]  /*c650*/  R2UR UR5, R57 ;  /* 0x00000000390572ca */ /* 0x000fe200000e0000 */
[----:B------:R-:W-:Y:S02]  /*c660*/  WARPGROUP.DEPBAR.LE gsb0, 0x0 ;  /* 0x00008000000079c5 */ /* 0x000fe40000010000 */
[----:B------:R-:W-:-:S10]  /*c670*/  WARPGROUP.ARRIVE ;  /* 0x00000000000079c5 */ /* 0x000fd40000000000 */
[----:B------:R-:W-:Y:S01]  /*c680*/  HGMMA.64x64x16.F32.BF16 R24, gdesc[UR4], R24, gsb0 ;  /* 0x00e00000041879f0 */ /* 0x000fe20008001818 */
[C---:B------:R-:W-:Y:S01]  /*c690*/  IMAD.IADD R58, R15.reuse, 0x1, R12 ;  /* 0x000000010f3a7824 */ /* 0x040fe200078e020c */
[----:B------:R-:W-:Y:S01]  /*c6a0*/  IADD3 R56, R15, 0xa00, R68 ;  /* 0x00000a000f387810 */ /* 0x000fe20007ffe044 */
[----:B------:R-:W-:Y:S02]  /*c6b0*/  IMAD.MOV.U32 R57, RZ, RZ, R69 ;  /* 0x000000ffff397224 */ /* 0x000fe400078e0045 */
[----:B------:R-:W-:Y:S01]  /*c6c0*/  IMAD.MOV.U32 R59, RZ, RZ, R11 ;  /* 0x000000ffff3b7224 */ /* 0x000fe200078e000b */
[----:B------:R-:W-:Y:S01]  /*c6d0*/  R2UR UR6, R58 ;  /* 0x000000003a0672ca */ /* 0x000fe200000e0000 */
[----:B------:R-:W5:Y:S01]  /*c6e0*/  @!P0 LDL.64 R68, [R1+0x30] ;  /* 0x0000300001448983 */ /* 0x000f620000100a00 */
[----:B------:R-:W-:Y:S02]  /*c6f0*/  R2UR UR4, R56 ;  /* 0x00000000380472ca */ /* 0x000fe400000e0000 */
[----:B------:R-:W-:-:S02]  /*c700*/  R2UR UR7, R59 ;  /* 0x000000003b0772ca */ /* 0x000fc400000e0000 */
[----:B------:R-:W-:Y:S01]  /*c710*/  R2UR UR5, R57 ;  /* 0x00000000390572ca */ /* 0x000fe200000e0000 */
[----:B------:R-:W-:Y:S02]  /*c720*/  WARPGROUP.DEPBAR.LE gsb0, 0x0 ;  /* 0x00008000000079c5 */ /* 0x000fe40000010000 */
[----:B------:R-:W-:Y:S01]  /*c730*/  WARPGROUP.ARRIVE ;  /* 0x00000000000079c5 */ /* 0x000fe20000000000 */
[C---:B------:R-:W-:Y:S01]  /*c740*/  IMAD.IADD R56, R21.reuse, 0x1, R12 ;  /* 0x0000000115387824 */ /* 0x040fe200078e020c */
[----:B------:R-:W-:Y:S01]  /*c750*/  IADD3 R62, R21, 0xa00, R62 ;  /* 0x00000a00153e7810 */ /* 0x000fe20007ffe03e */
[----:B------:R-:W4:Y:S07]  /*c760*/  LDL.64 R58, [R1+0xb0] ;  /* 0x0000b000013a7983 */ /* 0x000f2e0000100a00 */
[----:B------:R-:W-:Y:S01]  /*c770*/  HGMMA.64x64x16.F32.BF16 R24, gdesc[UR4], R24, gsb0 ;  /* 0x00e00000041879f0 */ /* 0x000fe20008001818 */
[----:B------:R-:W-:Y:S01]  /*c780*/  IMAD.MOV.U32 R57, RZ, RZ, R11 ;  /* 0x000000ffff397224 */ /* 0x000fe200078e000b */
[----:B------:R-:W-:-:S02]  /*c790*/  R2UR UR6, R56 ;  /* 0x00000000380672ca */ /* 0x000fc400000e0000 */
[----:B------:R-:W-:Y:S02]  /*c7a0*/  R2UR UR4, R62 ;  /* 0x000000003e0472ca */ /* 0x000fe400000e0000 */
[----:B------:R-:W-:Y:S02]  /*c7b0*/  R2UR UR7, R57 ;  /* 0x00000000390772ca */ /* 0x000fe400000e0000 */
[----:B------:R-:W-:Y:S01]  /*c7c0*/  R2UR UR5, R63 ;  /* 0x000000003f0572ca */ /* 0x000fe200000e0000 */
[----:B------:R-:W-:Y:S02]  /*c7d0*/  IMAD.MOV.U32 R12, RZ, RZ, 0x30 ;  /* 0x00000030ff0c7424 */ /* 0x000fe400078e00ff */
[----:B------:R-:W-:-:S03]  /*c7e0*/  IMAD.MOV.U32 R57, RZ, RZ, 0xc00 ;  /* 0x00000c00ff397424 */ /* 0x000fc600078e00ff */
[----:B------:R-:W-:Y:S02]  /*c7f0*/  SEL R12, R12, 0x2e, P1 ;  /* 0x0000002e0c0c7807 */ /* 0x000fe40000800000 */
[----:B------:R-:W-:Y:S01]  /*c800*/  SEL R57, R57, 0xb80, P1 ;  /* 0x00000b8039397807 */ /* 0x000fe20000800000 */
[----:B------:R-:W-:Y:S02]  /*c810*/  WARPGROUP.DEPBAR.LE gsb0, 0x0 ;  /* 0x00008000000079c5 */ /* 0x000fe40000010000 */
[----:B------:R-:W-:-:S06]  /*c820*/  WARPGROUP.ARRIVE ;  /* 0x00000000000079c5 */ /* 0x000fcc0000000000 */
[----:B------:R-:W-:Y:S01]  /*c830*/  HGMMA.64x64x16.F32.BF16 R24, gdesc[UR4], R24, gsb0 ;  /* 0x00e00000041879f0 */ /* 0x000fe20008001818 */
[----:B------:R-:W-:-:S05]  /*c840*/  IMAD.IADD R12, R12, 0x1, R57 ;  /* 0x000000010c0c7824 */ /* 0x000fca00078e0239 */
[----:B------:R-:W-:Y:S01]  /*c850*/  LOP3.LUT R63, R12, 0xe06, RZ, 0xc0, !PT ;  /* 0x00000e060c3f7812 */ /* 0x000fe200078ec0ff */
[----:B------:R-:W-:-:S04]  /*c860*/  IMAD.MOV.U32 R57, RZ, RZ, R71 ;  /* 0x000000ffff397224 */ /* 0x000fc800078e0047 */
[----:B------:R-:W-:Y:S02]  /*c870*/  IMAD.IADD R56, R63, 0x1, R70 ;  /* 0x000000013f387824 */ /* 0x000fe400078e0246 */
        /* <DEDUP_REMOVED lines=9> */
[C---:B---3--:R-:W-:Y:S01]  /*c910*/  IADD3 R60, R13.reuse, 0xc00, R60 ;  /* 0x00000c000d3c7810 */ /* 0x048fe20007ffe03c */
[----:B------:R-:W3:Y:S07]  /*c920*/  LDL.64 R62, [R1+0xb0] ;  /* 0x0000b000013e7983 */ /* 0x000eee0000100a00 */
[----:B------:R-:W-:Y:S01]  /*c930*/  HGMMA.64x64x16.F32.BF16 R24, gdesc[UR4], R24, gsb0 ;  /* 0x00e00000041879f0 */ /* 0x000fe20008001818 */
[----:B------:R-:W-:-:S02]  /*c940*/  IMAD.IADD R56, R13, 0x1, R12 ;  /* 0x000000010d387824 */ /* 0x000fc400078e020c */
[--C-:B------:R-:W-:Y:S01]  /*c950*/  IMAD.MOV.U32 R57, RZ, RZ, R11.reuse ;  /* 0x000000ffff397224 */ /* 0x100fe200078e000b */
[----:B------:R-:W-:Y:S02]  /*c960*/  R2UR UR4, R60 ;  /* 0x000000003c0472ca */ /* 0x000fe400000e0000 */
[----:B------:R-:W-:Y:S02]  /*c970*/  R2UR UR6, R56 ;  /* 0x00000000380672ca */ /* 0x000fe400000e0000 */
[----:B------:R-:W-:Y:S02]  /*c980*/  R2UR UR7, R57 ;  /* 0x00000000390772ca */ /* 0x000fe400000e0000 */
[----:B------:R-:W-:Y:S01]  /*c990*/  R2UR UR5, R61 ;  /* 0x000000003d0572ca */ /* 0x000fe200000e0000 */
[----:B------:R-:W-:Y:S02]  /*c9a0*/  WARPGROUP.DEPBAR.LE gsb0, 0x0 ;  /* 0x00008000000079c5 */ /* 0x000fe40000010000 */
[----:B------:R-:W-:Y:S01]  /*c9b0*/  WARPGROUP.ARRIVE ;  /* 0x00000000000079c5 */ /* 0x000fe20000000000 */
[C---:B------:R-:W-:Y:S01]  /*c9c0*/  IMAD.IADD R56, R15.reuse, 0x1, R12 ;  /* 0x000000010f387824 */ /* 0x040fe200078e020c */
[----:B--2---:R-:W-:Y:S01]  /*c9d0*/  IADD3 R64, R15, 0xc00, R64 ;  /* 0x00000c000f407810 */ /* 0x004fe20007ffe040 */
[----:B------:R-:W-:Y:S01]  /*c9e0*/  IMAD.MOV.U32 R57, RZ, RZ, R11 ;  /* 0x000000ffff397224 */ /* 0x000fe200078e000b */
[----:B------:R-:W2:Y:S06]  /*c9f0*/  LDL.64 R60, [R1+0xb0] ;  /* 0x0000b000013c7983 */ /* 0x000eac0000100a00 */
[----:B------:R-:W-:Y:S01]  /*ca00*/  HGMMA.64x64x16.F32.BF16 R24, gdesc[UR4], R24, gsb0 ;  /* 0x00e00000041879f0 */ /* 0x000fe20008001818 */
[----:B------:R-:W-:-:S02]  /*ca10*/  R2UR UR6, R56 ;  /* 0x00000000380672ca */ /* 0x000fc400000e0000 */
[----:B------:R-:W-:Y:S02]  /*ca20*/  R2UR UR7, R57 ;  /* 0x00000000390772ca */ /* 0x000fe400000e0000 */
[----:B------:R-:W-:Y:S02]  /*ca30*/  R2UR UR4, R64 ;  /* 0x00000000400472ca */ /* 0x000fe400000e0000 */
[----:B------:R-:W-:Y:S01]  /*ca40*/  R2UR UR5, R65 ;  /* 0x00000000410572ca */ /* 0x000fe200000e0000 */
[----:B------:R-:W-:Y:S02]  /*ca50*/  WARPGROUP.DEPBAR.LE gsb0, 0x0 ;  /* 0x00008000000079c5 */ /* 0x000fe40000010000 */
[----:B------:R-:W-:Y:S01]  /*ca60*/  WARPGROUP.ARRIVE ;  /* 0x00000000000079c5 */ /* 0x000fe20000000000 */
[C---:B------:R-:W-:Y:S01]  /*ca70*/  IMAD.IADD R56, R21.reuse, 0x1, R12 ;  /* 0x0000000115387824 */ /* 0x040fe200078e020c */
[----:B----4-:R-:W-:Y:S01]  /*ca80*/  IADD3 R58, R21, 0xc00, R58 ;  /* 0x00000c00153a7810 */ /* 0x010fe20007ffe03a */
[----:B------:R-:W-:Y:S01]  /*ca90*/  IMAD.MOV.U32 R57, RZ, RZ, R11 ;  /* 0x000000ffff397224 */ /* 0x000fe200078e000b */
[----:B------:R-:W4:Y:S06]  /*caa0*/  LDL.64 R64, [R1+0xb0] ;  /* 0x0000b00001407983 */ /* 0x000f2c0000100a00 */
[----:B------:R-:W-:Y:S01]  /*cab0*/  HGMMA.64x64x16.F32.BF16 R24, gdesc[UR4], R24, gsb0 ;  /* 0x00e00000041879f0 */ /* 0x000fe20008001818 */
        /* <DEDUP_REMOVED lines=22> */
[----:B------:R-:W-:-:S10]  /*cc20*/  WARPGROUP.ARRIVE ;  /* 0x00000000000079c5 */ /* 0x000fd40000000000 */
[----:B------:R-:W-:Y:S01]  /*cc30*/  HGMMA.64x64x16.F32.BF16 R24, gdesc[UR4], R24, gsb0 ;  /* 0x00e00000041879f0 */ /* 0x000fe20008001818 */
[----:B------:R-:W-:Y:S01]  /*cc40*/  VIADD R56, R10, 0xe00 ;  /* 0x00000e000a387836 */ /* 0x000fe20000000000 */
[----:B---3--:R-:W-:-:S03]  /*cc50*/  IADD3 R62, R13, 0xe00, R62 ;  /* 0x00000e000d3e7810 */ /* 0x008fc60007ffe03e */
        /* <DEDUP_REMOVED lines=9> */
[C---:B------:R-:W-:Y:S01]  /*ccf0*/  IMAD.IADD R12, R15.reuse, 0x1, R56 ;  /* 0x000000010f0c7824 */ /* 0x040fe200078e0238 */
[----:B--2---:R-:W-:Y:S01]  /*cd00*/  IADD3 R60, R15, 0xe00, R60 ;  /* 0x00000e000f3c7810 */ /* 0x004fe20007ffe03c */
        /* <DEDUP_REMOVED lines=9> */
[----:B----4-:R-:W-:Y:S01]  /*cda0*/  IADD3 R64, R21, 0xe00, R64 ;  /* 0x00000e0015407810 */ /* 0x010fe20007ffe040 */
[----:B------:R-:W-:Y:S01]  /*cdb0*/  IMAD.MOV.U32 R13, RZ, RZ, R11 ;  /* 0x000000ffff0d7224 */ /* 0x000fe200078e000b */
[----:B------:R-:W-:Y:S02]  /*cdc0*/  R2UR UR5, R65 ;  /* 0x00000000410572ca */ /* 0x000fe400000e0000 */
[----:B------:R-:W-:Y:S02]  /*cdd0*/  R2UR UR6, R12 ;  /* 0x000000000c0672ca */ /* 0x000fe400000e0000 */
[----:B------:R-:W-:Y:S02]  /*cde0*/  R2UR UR7, R13 ;  /* 0x000000000d0772ca */ /* 0x000fe400000e0000 */
[----:B------:R-:W-:Y:S01]  /*cdf0*/  R2UR UR4, R64 ;  /* 0x00000000400472ca */ /* 0x000fe200000e0000 */
[----:B------:R-:W-:-:S02]  /*ce00*/  IMAD.MOV.U32 R12, RZ, RZ, 0x40 ;  /* 0x00000040ff0c7424 */ /* 0x000fc400078e00ff */
[----:B------:R-:W-:-:S03]  /*ce10*/  IMAD.MOV.U32 R13, RZ, RZ, 0x1000 ;  /* 0x00001000ff0d7424 */ /* 0x000fc600078e00ff */
[----:B------:R-:W-:Y:S02]  /*ce20*/  SEL R12, R12, 0x3e, P1 ;  /* 0x0000003e0c0c7807 */ /* 0x000fe40000800000 */
[----:B------:R-:W-:Y:S01]  /*ce30*/  SEL R13, R13, 0xf80, P1 ;  /* 0x00000f800d0d7807 */ /* 0x000fe20000800000 */
[----:B------:R-:W-:Y:S02]  /*ce40*/  WARPGROUP.DEPBAR.LE gsb0, 0x0 ;  /* 0x00008000000079c5 */ /* 0x000fe40000010000 */
[----:B------:R-:W-:-:S06]  /*ce50*/  WARPGROUP.ARRIVE ;  /* 0x00000000000079c5 */ /* 0x000fcc0000000000 */
[----:B------:R-:W-:Y:S01]  /*ce60*/  HGMMA.64x64x16.F32.BF16 R24, gdesc[UR4], R24, gsb0 ;  /* 0x00e00000041879f0 */ /* 0x000fe20008001818 */
[----:B------:R-:W-:-:S05]  /*ce70*/  IMAD.IADD R12, R12, 0x1, R13 ;  /* 0x000000010c0c7824 */ /* 0x000fca00078e020d */
[----:B------:R-:W-:-:S05]  /*ce80*/  LOP3.LUT R13, R12, 0x1e06, RZ, 0xc0, !PT ;  /* 0x00001e060c0d7812 */ /* 0x000fca00078ec0ff */
[----:B------:R-:W-:Y:S02]  /*ce90*/  IMAD.IADD R10, R10, 0x1, R13 ;  /* 0x000000010a0a7824 */ /* 0x000fe400078e020d */
[----:B------:R-:W-:Y:S01]  /*cea0*/  IMAD.IADD R66, R13, 0x1, R66 ;  /* 0x000000010d427824 */ /* 0x000fe200078e0242 */
[----:B------:R-:W-:Y:S02]  /*ceb0*/  R2UR UR7, R11 ;  /* 0x000000000b0772ca */ /* 0x000fe400000e0000 */
[----:B------:R-:W-:Y:S02]  /*cec0*/  R2UR UR6, R10 ;  /* 0x000000000a0672ca */ /* 0x000fe400000e0000 */
[----:B------:R-:W-:Y:S02]  /*ced0*/  R2UR UR4, R66 ;  /* 0x00000000420472ca */ /* 0x000fe400000e0000 */
[----:B------:R-:W-:Y:S01]  /*cee0*/  R2UR UR5, R67 ;  /* 0x00000000430572ca */ /* 0x000fe200000e0000 */
[----:B------:R-:W-:Y:S01]  /*cef0*/  STL [R1+0x88], R0 ;  /* 0x0000880001007387 */ /* 0x000fe20000100800 */
[----:B------:R-:W-:-:S02]  /*cf00*/  WARPGROUP.DEPBAR.LE gsb0, 0x0 ;  /* 0x00008000000079c5 */ /* 0x000fc40000010000 */
[----:B------:R-:W-:-:S09]  /*cf10*/  WARPGROUP.ARRIVE ;  /* 0x00000000000079c5 */ /* 0x000fd20000000000 */
[----:B------:R-:W-:Y:S01]  /*cf20*/  HGMMA.64x64x16.F32.BF16 R24, gdesc[UR4], R24, gsb0 ;  /* 0x00e00000041879f0 */ /* 0x000fe20008001818 */
        /* <DEDUP_REMOVED lines=14> */
[----:B-----5:R-:W-:-:S03]  /*d010*/  @!P0 MOV R69, R68 ;  /* 0x0000004400458202 */ /* 0x020fc60000000f00 */
[----:B------:R-:W-:Y:S04]  /*d020*/  STL [R1+0x88], R0 ;  /* 0x0000880001007387 */ /* 0x000fe80000100800 */
[----:B------:R-:W-:Y:S04]  /*d030*/  STL [R1+0x88], R0 ;  /* 0x0000880001007387 */ /* 0x000fe80000100800 */
[----:B------:R-:W-:Y:S04]  /*d040*/  STL [R1+0x88], R0 ;  /* 0x0000880001007387 */ /* 0x000fe80000100800 */
[----:B------:R-:W-:Y:S04]  /*d050*/  STL [R1+0x88], R0 ;  /* 0x0000880001007387 */ /* 0x000fe80000100800 */
[----:B------:R-:W-:Y:S01]  /*d060*/  STL [R1+0x88], R0 ;  /* 0x0000880001007387 */ /* 0x000fe20000100800 */
[----:B------:R-:W-:-:S03]  /*d070*/  @!P0 IMAD R14, R14, 0x8, R69 ;  /* 0x000000080e0e8824 */ /* 0x000fc600078e0245 */
[----:B------:R-:W-:Y:S04]  /*d080*/  STL [R1+0x88], R0 ;  /* 0x0000880001007387 */ /* 0x000fe80000100800 */
[----:B------:R-:W-:Y:S04]  /*d090*/  STL [R1+0x88], R0 ;  /* 0x0000880001007387 */ /* 0x000fe80000100800 */
[----:B------:R-:W-:Y:S04]  /*d0a0*/  STL [R1+0x88], R0 ;  /* 0x0000880001007387 */ /* 0x000fe80000100800 */
[----:B------:R-:W-:Y:S04]  /*d0b0*/  STL [R1+0x88], R0 ;  /* 0x0000880001007387 */ /* 0x000fe80000100800 */
[----:B------:R-:W-:Y:S01]  /*d0c0*/  STL [R1+0x88], R0 ;  /* 0x0000880001007387 */ /* 0x000fe20000100800 */
[----:B------:R-:W-:-:S03]  /*d0d0*/  @!P0 PRMT R10, RZ, 0x654, R14 ;  /* 0x00000654ff0a8816 */ /* 0x000fc6000000000e */
[----:B------:R-:W-:Y:S04]  /*d0e0*/  STL [R1+0x88], R0 ;  /* 0x0000880001007387 */ /* 0x000fe80000100800 */
[----:B------:R-:W-:Y:S04]  /*d0f0*/  STL [R1+0x88], R0 ;  /* 0x0000880001007387 */ /* 0x000fe80000100800 */
[----:B------:R-:W-:Y:S01]  /*d100*/  STL [R1+0x88], R0 ;  /* 0x0000880001007387 */ /* 0x000fe20000100800 */
[----:B------:R-:W-:-:S03]  /*d110*/  WARPGROUP.DEPBAR.LE gsb0, 0x0 ;  /* 0x00008000000079c5 */ /* 0x000fc60000010000 */
[----:B------:R-:W-:Y:S04]  /*d120*/  STL [R1+0x88], R0 ;  /* 0x0000880001007387 */ /* 0x000fe80000100800 */
[----:B------:R-:W-:Y:S04]  /*d130*/  STL [R1+0x88], R0 ;  /* 0x0000880001007387 */ /* 0x000fe80000100800 */
[----:B------:R-:W-:Y:S04]  /*d140*/  STL [R1+0x88], R0 ;  /* 0x0000880001007387 */ /* 0x000fe80000100800 */
[----:B------:R0:W-:Y:S01]  /*d150*/  STL [R1+0x88], R0 ;  /* 0x0000880001007387 */ /* 0x0001e20000100800 */
[----:B------:R1:W-:Y:S03]  /*d160*/  @!P0 SYNCS.ARRIVE.TRANS64.RED.A1T0 RZ, [R10+URZ], RZ ;  /* 0x000000ff0aff89a7 */ /* 0x0003e6000810043f */
[----:B------:R-:W2:Y:S04]  /*d170*/  LDL.64 R12, [R1+0x120] ;  /* 0x00012000010c7983 */ /* 0x000ea80000100a00 */
[----:B------:R-:W3:Y:S04]  /*d180*/  LDL R14, [R3] ;  /* 0x00000000030e7983 */ /* 0x000ee80000100800 */
[----:B-1----:R-:W4:Y:S04]  /*d190*/  LDL R10, [R3+0x24] ;  /* 0x00002400030a7983 */ /* 0x002f280000100800 */
[----:B------:R-:W5:Y:S04]  /*d1a0*/  LDL R15, [R1+0x70] ;  /* 0x00007000010f7983 */ /* 0x000f680000100800 */
[----:B------:R-:W5:Y:S04]  /*d1b0*/  LDL R11, [R3+0x8] ;  /* 0x00000800030b7983 */ /* 0x000f680000100800 */
[----:B0-----:R-:W3:Y:S04]  /*d1c0*/  LDL R0, [R3+0x18] ;  /* 0x0000180003007983 */ /* 0x001ee80000100800 */
[----:B------:R-:W5:Y:S04]  /*d1d0*/  LDL R58, [R3+0xc] ;  /* 0x00000c00033a7983 */ /* 0x000f680000100800 */
[----:B------:R-:W5:Y:S04]  /*d1e0*/  LDL R57, [R3+0x10] ;  /* 0x0000100003397983 */ /* 0x000f680000100800 */
[----:B------:R-:W5:Y:S04]  /*d1f0*/  LDL R59, [R3+0x14] ;  /* 0x00001400033b7983 */ /* 0x000f680000100800 */
[----:B--2---:R-:W2:Y:S01]  /*d200*/  LD.E R13, desc[UR46][R12.64] ;  /* 0x0000002e0c0d7980 */ /* 0x004ea2000c101900 */
[----:B----4-:R-:W-:-:S03]  /*d210*/  ISETP.NE.AND P1, PT, R10, 0x1, PT ;  /* 0x000000010a00780c */ /* 0x010fc60003f25270 */
[----:B------:R-:W4:Y:S10]  /*d220*/  LDL R10, [R3+0x4] ;  /* 0x00000400030a7983 */ /* 0x000f340000100800 */
[----:B------:R-:W4:Y:S04]  /*d230*/  @P1 LDL R21, [R3+0x28] ;  /* 0x0000280003151983 */ /* 0x000f280000100800 */
[----:B------:R-:W4:Y:S01]  /*d240*/  @P1 LDL R56, [R3+0x2c] ;  /* 0x00002c0003381983 */ /* 0x000f220000100800 */
[----:B------:R-:W-:-:S02]  /*d250*/  UMOV UR4, 0xffffffc0 ;  /* 0xffffffc000047882 */ /* 0x000fc40000000000 */
[----:B------:R-:W-:Y:S01]  /*d260*/  UIMAD UR4, UR49, UR4, 0x41 ;  /* 0x00000041310474a4 */ /* 0x000fe2000f8e0204 */
[----:B---3--:R-:W-:Y:S01]  /*d270*/  ISETP.GE.AND P2, PT, R0, 0x1, PT ;  /* 0x000000010000780c */ /* 0x008fe20003f46270 */
[----:B------:R-:W-:Y:S01]  /*d280*/  BSSY B0, `(.L_x_5249) ;  /* 0x0000083000007945 */ /* 0x000fe20003800000 */
[-C--:B--2---:R-:W-:Y:S01]  /*d290*/  FMUL.FTZ R37, R37, R13.reuse ;  /* 0x0000000d25257220 */ /* 0x084fe20000410000 */
[-C--:B------:R-:W-:Y:S01]  /*d2a0*/  FMUL.FTZ R12, R24, R13.reuse ;  /* 0x0000000d180c7220 */ /* 0x080fe20000410000 */
[-C--:B------:R-:W-:Y:S01]  /*d2b0*/  FMUL.FTZ R24, R26, R13.reuse ;  /* 0x0000000d1a187220 */ /* 0x080fe20000410000 */
[-C--:B------:R-:W-:Y:S01]  /*d2c0*/  FMUL.FTZ R26, R28, R13.reuse ;  /* 0x0000000d1c1a7220 */ /* 0x080fe20000410000 */
[----:B------:R0:W1:Y:S01]  /*d2d0*/  MUFU.TANH R66, R37 ;  /* 0x0000002500427308 */ /* 0x0000620000002400 */
[----:B------:R-:W-:Y:S01]  /*d2e0*/  FMUL.FTZ R33, R33, R13 ;  /* 0x0000000d21217220 */ /* 0x000fe20000410000 */
[----:B0-----:R-:W-:-:S06]  /*d2f0*/  SHF.R.S32.HI R37, RZ, 0x1f, R14 ;  /* 0x0000001fff257819 */ /* 0x001fcc000001140e */
[----:B------:R0:W2:Y:S02]  /*d300*/  MUFU.TANH R61, R26 ;  /* 0x0000001a003d7308 */ /* 0x0000a40000002400 */
[----:B0-----:R-:W-:-:S06]  /*d310*/  LEA.HI R26, R37, R14, RZ, 0x7 ;  /* 0x0000000e251a7211 */ /* 0x001fcc00078f38ff */
[----:B------:R0:W3:Y:S01]  /*d320*/  MUFU.TANH R64, R33 ;  /* 0x0000002100407308 */ /* 0x0000e20000002400 */
[-C--:B------:R-:W-:Y:S01]  /*d330*/  FMUL.FTZ R36, R36, R13.reuse ;  /* 0x0000000d24247220 */ /* 0x080fe20000410000 */
[-C--:B0-----:R-:W-:Y:S01]  /*d340*/  FMUL.FTZ R33, R39, R13.reuse ;  /* 0x0000000d27217220 */ /* 0x081fe20000410000 */
[----:B------:R-:W-:Y:S01]  /*d350*/  LOP3.LUT R39, R26, 0xffffff80, RZ, 0xc0, !PT ;  /* 0xffffff801a277812 */ /* 0x000fe200078ec0ff */
[-C--:B------:R-:W-:Y:S01]  /*d360*/  FMUL.FTZ R41, R41, R13.reuse ;  /* 0x0000000d29297220 */ /* 0x080fe20000410000 */
[----:B------:R-:W-:-:S03]  /*d370*/  FMUL.FTZ R32, R32, R13 ;  /* 0x0000000d20207220 */ /* 0x000fc60000410000 */
[----:B------:R-:W-:Y:S01]  /*d380*/  IMAD.IADD R39, R14, 0x1, -R39 ;  /* 0x000000010e277824 */ /* 0x000fe200078e0a27 */
[----:B------:R0:W1:Y:S01]  /*d390*/  MUFU.TANH R65, R36 ;  /* 0x0000002400417308 */ /* 0x0000620000002400 */
[----:B------:R-:W-:-:S07]  /*d3a0*/  FMUL.FTZ R40, R40, R13 ;  /* 0x0000000d28287220 */ /* 0x000fce0000410000 */
[----:B------:R5:W1:Y:S01]  /*d3b0*/  MUFU.TANH R68, R41 ;  /* 0x0000002900447308 */ /* 0x000a620000002400 */
[----:B0-----:R-:W-:-:S07]  /*d3c0*/  SHF.R.S32.HI R36, RZ, 0x1f, R39 ;  /* 0x0000001fff247819 */ /* 0x001fce0000011427 */
[----:B------:R0:W1:Y:S01]  /*d3d0*/  MUFU.TANH R63, R32 ;  /* 0x00000020003f7308 */ /* 0x0000620000002400 */
[----:B-----5:R-:W-:-:S04]  /*d3e0*/  LEA.HI R41, R37, R14, RZ, 0x2 ;  /* 0x0000000e25297211 */ /* 0x020fc800078f10ff */
[----:B------:R-:W-:Y:S01]  /*d3f0*/  LOP3.LUT R41, R41, 0xfffffffc, RZ, 0xc0, !PT ;  /* 0xfffffffc29297812 */ /* 0x000fe200078ec0ff */
[----:B0-----:R-:W-:Y:S01]  /*d400*/  FMUL.FTZ R32, R38, R13 ;  /* 0x0000000d26207220 */ /* 0x001fe20000410000 */
[-C--:B------:R-:W-:Y:S01]  /*d410*/  LEA.HI R38, R36, R39.reuse, RZ, 0x2 ;  /* 0x0000002724267211 */ /* 0x080fe200078f10ff */
[----:B------:R0:W1:Y:S03]  /*d420*/  MUFU.TANH R67, R40 ;  /* 0x0000002800437308 */ /* 0x0000660000002400 */
[--C-:B------:R-:W-:Y:S01]  /*d430*/  SHF.R.S32.HI R37, RZ, 0x2, R38.reuse ;  /* 0x00000002ff257819 */ /* 0x100fe20000011426 */
[----:B------:R-:W-:Y:S01]  /*d440*/  IMAD.IADD R41, R14, 0x1, -R41 ;  /* 0x000000010e297824 */ /* 0x000fe200078e0a29 */
[----:B------:R-:W-:Y:S02]  /*d450*/  LEA.HI R36, R36, R39, RZ, 0x5 ;  /* 0x0000002724247211 */ /* 0x000fe400078f28ff */
[----:B0-----:R-:W-:-:S04]  /*d460*/  SHF.R.S32.HI R40, RZ, 0x1f, R38 ;  /* 0x0000001fff287819 */ /* 0x001fc80000011426 */
[----:B------:R-:W-:Y:S01]  /*d470*/  LEA.HI R40, R40, R37, RZ, 0x3 ;  /* 0x0000002528287211 */ /* 0x000fe200078f18ff */
[----:B------:R-:W-:Y:S01]  /*d480*/  FMUL.FTZ R28, R30, R13 ;  /* 0x0000000d1e1c7220 */ /* 0x000fe20000410000 */
[----:B------:R-:W-:Y:S02]  /*d490*/  LEA.HI R14, R41, R41, RZ, 0x1 ;  /* 0x00000029290e7211 */ /* 0x000fe400078f08ff */
[----:B------:R-:W-:Y:S02]  /*d4a0*/  LOP3.LUT R40, R40, 0xfffffff8, RZ, 0xc0, !PT ;  /* 0xfffffff828287812 */ /* 0x000fe400078ec0ff */
[----:B------:R-:W-:Y:S01]  /*d4b0*/  SHF.R.S32.HI R36, RZ, 0x5, R36 ;  /* 0x00000005ff247819 */ /* 0x000fe20000011424 */
[-C--:B------:R-:W-:Y:S01]  /*d4c0*/  FMUL.FTZ R30, R34, R13.reuse ;  /* 0x0000000d221e7220 */ /* 0x080fe20000410000 */
[----:B------:R-:W-:Y:S01]  /*d4d0*/  FMUL.FTZ R34, R42, R13 ;  /* 0x0000000d2a227220 */ /* 0x000fe20000410000 */
[----:B------:R-:W-:Y:S01]  /*d4e0*/  LOP3.LUT R42, R14, 0x1ffffffe, RZ, 0xc0, !PT ;  /* 0x1ffffffe0e2a7812 */ /* 0x000fe200078ec0ff */
[----:B------:R-:W-:-:S02]  /*d4f0*/  IMAD.IADD R40, R37, 0x1, -R40 ;  /* 0x0000000125287824 */ /* 0x000fc400078e0a28 */
[----:B------:R-:W-:Y:S02]  /*d500*/  IMAD R15, R15, 0x4, R36 ;  /* 0x000000040f0f7824 */ /* 0x000fe400078e0224 */
[----:B------:R-:W-:Y:S02]  /*d510*/  IMAD.IADD R42, R41, 0x1, -R42 ;  /* 0x00000001292a7824 */ /* 0x000fe400078e0a2a */
[----:B------:R-:W-:-:S04]  /*d520*/  IMAD.U32 R15, R15, 0x10, R40 ;  /* 0x000000100f0f7824 */ /* 0x000fc800078e0028 */
[----:B------:R-:W-:-:S04]  /*d530*/  IMAD R42, R42, 0x8, R15 ;  /* 0x000000082a2a7824 */ /* 0x000fc800078e020f */
[----:B----4-:R-:W-:-:S04]  /*d540*/  @P1 IMAD.HI.U32 R21, R42, R21, RZ ;  /* 0x000000152a151227 */ /* 0x010fc800078e00ff */
[-C--:B------:R-:W-:Y:S01]  /*d550*/  FMUL.FTZ R60, R25, R13.reuse ;  /* 0x0000000d193c7220 */ /* 0x080fe20000410000 */
[----:B------:R-:W-:Y:S01]  /*d560*/  @P1 SHF.R.U32.HI R42, RZ, R56, R21 ;  /* 0x00000038ff2a1219 */ /* 0x000fe20000011615 */
[-C--:B------:R-:W-:Y:S01]  /*d570*/  FMUL.FTZ R25, R27, R13.reuse ;  /* 0x0000000d1b197220 */ /* 0x080fe20000410000 */
[-C--:B------:R-:W-:Y:S01]  /*d580*/  FMUL.FTZ R27, R29, R13.reuse ;  /* 0x0000000d1d1b7220 */ /* 0x080fe20000410000 */
[----:B------:R-:W-:Y:S02]  /*d590*/  LOP3.LUT R38, R38, 0x7ffffffc, RZ, 0xc0, !PT ;  /* 0x7ffffffc26267812 */ /* 0x000fe400078ec0ff */
[----:B------:R-:W0:Y:S01]  /*d5a0*/  SHFL.IDX PT, R40, R42, RZ, 0x1c1f ;  /* 0x001c1fff2a287589 */ /* 0x000e2200000e0000 */
[-C--:B------:R-:W-:Y:S01]  /*d5b0*/  FMUL.FTZ R29, R31, R13.reuse ;  /* 0x0000000d1f1d7220 */ /* 0x080fe20000410000 */
[----:B------:R4:W0:Y:S01]  /*d5c0*/  MUFU.TANH R62, R27 ;  /* 0x0000001b003e7308 */ /* 0x0008220000002400 */
        /* <DEDUP_REMOVED lines=8> */
[-C--:B----4-:R-:W-:Y:S01]  /*d650*/  FMUL.FTZ R27, R46, R13.reuse ;  /* 0x0000000d2e1b7220 */ /* 0x090fe20000410000 */
[-C--:B------:R-:W-:Y:S01]  /*d660*/  FMUL.FTZ R52, R52, R13.reuse ;  /* 0x0000000d34347220 */ /* 0x080fe20000410000 */
[-C--:B------:R-:W-:Y:S01]  /*d670*/  FMUL.FTZ R53, R53, R13.reuse ;  /* 0x0000000d35357220 */ /* 0x080fe20000410000 */
[----:B------:R-:W-:Y:S01]  /*d680*/  FMUL.FTZ R54, R54, R13 ;  /* 0x0000000d36367220 */ /* 0x000fe20000410000 */
[----:B------:R-:W-:-:S02]  /*d690*/  IMAD.IADD R38, R39, 0x1, -R38 ;  /* 0x0000000127267824 */ /* 0x000fc400078e0a26 */
[-C--:B------:R-:W-:Y:S01]  /*d6a0*/  FMUL.FTZ R51, R51, R13.reuse ;  /* 0x0000000d33337220 */ /* 0x080fe20000410000 */
[----:B------:R-:W-:Y:S02]  /*d6b0*/  VIADD R15, R11, UR4 ;  /* 0x000000040b0f7c36 */ /* 0x000fe40008000000 */
[----:B------:R-:W-:Y:S01]  /*d6c0*/  FMUL.FTZ R13, R55, R13 ;  /* 0x0000000d370d7220 */ /* 0x000fe20000410000 */
[----:B------:R-:W-:Y:S01]  /*d6d0*/  ULEA UR4, UR49, 0xffffffc0, 0x6 ;  /* 0xffffffc031047891 */ /* 0x000fe2000f8e303f */
[----:B------:R-:W-:Y:S01]  /*d6e0*/  IMAD R21, R38, -0x2, R15 ;  /* 0xfffffffe26157824 */ /* 0x000fe200078e020f */
[----:B------:R-:W4:Y:S03]  /*d6f0*/  MUFU.TANH R12, R12 ;  /* 0x0000000c000c7308 */ /* 0x000f260000002400 */
[----:B------:R-:W-:Y:S01]  /*d700*/  IMAD.IADD R36, R21, 0x1, -R10 ;  /* 0x0000000115247824 */ /* 0x000fe200078e0a0a */
[----:B------:R-:W-:Y:S01]  /*d710*/  LOP3.LUT R21, RZ, R58, RZ, 0x33, !PT ;  /* 0x0000003aff157212 */ /* 0x000fe200078e33ff */
[----:B------:R-:W-:-:S03]  /*d720*/  VIADD R15, R11, -UR4 ;  /* 0x800000040b0f7c36 */ /* 0x000fc60008000000 */
        /* <DEDUP_REMOVED lines=23> */
[----:B------:R-:W1:Y:S08]  /*d8a0*/  MUFU.TANH R54, R54 ;  /* 0x0000003600367308 */ /* 0x000e700000002400 */
[----:B------:R1:W1:Y:S01]  /*d8b0*/  MUFU.TANH R39, R13 ;  /* 0x0000000d00277308 */ /* 0x0002620000002400 */
[----:B------:R-:W-:Y:S01]  /*d8c0*/  IMAD.IADD R43, R36, 0x1, R21 ;  /* 0x00000001242b7824 */ /* 0x000fe200078e0215 */
[----:B0-----:R-:W-:Y:S01]  /*d8d0*/  VIADDMNMX R15, R40, R46, R41, PT ;  /* 0x0000002e280f7246 */ /* 0x001fe20003800129 */
[----:B------:R-:W-:-:S02]  /*d8e0*/  VIADD R59, R59, -UR4 ;  /* 0x800000043b3b7c36 */ /* 0x000fc40008000000 */
[----:B------:R-:W-:Y:S01]  /*d8f0*/  IMAD.IADD R21, R43, 0x1, R40 ;  /* 0x000000012b157824 */ /* 0x000fe200078e0228 */
[----:B--234-:R-:W-:Y:S06]  /*d900*/  @!P2 BRA `(.L_x_5250) ;  /* 0x000000000068a947 */ /* 0x01cfec0003800000 */
[----:B-1----:R-:W-:Y:S01]  /*d910*/  IADD3 R13, -R10, R11, R40 ;  /* 0x0000000b0a0d7210 */ /* 0x002fe20007ffe128 */
[----:B------:R-:W-:Y:S03]  /*d920*/  BSSY B1, `(.L_x_5251) ;  /* 0x0000014000017945 */ /* 0x000fe60003800000 */
[----:B------:R-:W-:-:S13]  /*d930*/  ISETP.GT.AND P1, PT, R13, -0x1, PT ;  /* 0xffffffff0d00780c */ /* 0x000fda0003f24270 */
[----:B------:R-:W-:Y:S05]  /*d940*/  @P1 BRA `(.L_x_5252) ;  /* 0x00000000002c1947 */ /* 0x000fea0003800000 */
[----:B------:R-:W-:Y:S01]  /*d950*/  ISETP.NE.AND P1, PT, R0, 0x1, PT ;  /* 0x000000010000780c */ /* 0x000fe20003f25270 */
[----:B------:R-:W-:Y:S01]  /*d960*/  BSSY B2, `(.L_x_5253) ;  /* 0x0000007000027945 */ /* 0x000fe20003800000 */
[----:B------:R-:W-:-:S11]  /*d970*/  LOP3.LUT R13, RZ, R13, RZ, 0x33, !PT ;  /* 0x0000000dff0d7212 */ /* 0x000fd600078e33ff */
[----:B------:R-:W-:Y:S05]  /*d980*/  @!P1 BRA `(.L_x_5254) ;  /* 0x0000000000109947 */ /* 0x000fea0003800000 */
[----:B------:R-:W2:Y:S04]  /*d990*/  LDL R36, [R3+0x1c] ;  /* 0x00001c0003247983 */ /* 0x000ea80000100800 */
[----:B------:R-:W3:Y:S01]  /*d9a0*/  LDL R40, [R3+0x20] ;  /* 0x0000200003287983 */ /* 0x000ee20000100800 */
[----:B--2---:R-:W-:-:S05]  /*d9b0*/  IMAD.HI.U32 R13, R13, R36, RZ ;  /* 0x000000240d0d7227 */ /* 0x004fca00078e00ff */
[----:B---3--:R-:W-:-:S07]  /*d9c0*/  SHF.R.U32.HI R13, RZ, R40, R13 ;  /* 0x00000028ff0d7219 */ /* 0x008fce000001160d */
.L_x_5254:
[----:B------:R-:W-:Y:S05]  /*d9d0*/  BSYNC B2 ;  /* 0x0000000000027941 */ /* 0x000fea0003800000 */
.L_x_5253:
[----:B------:R-:W-:Y:S01]  /*d9e0*/  LOP3.LUT R13, RZ, R13, RZ, 0x33, !PT ;  /* 0x0000000dff0d7212 */ /* 0x000fe200078e33ff */
[----:B------:R-:W-:Y:S06]  /*d9f0*/  BRA `(.L_x_5255) ;  /* 0x0000000000187947 */ /* 0x000fec0003800000 */
.L_x_5252:
[----:B------:R-:W-:-:S13]  /*da00*/  ISETP.NE.AND P1, PT, R0, 0x1, PT ;  /* 0x000000010000780c */ /* 0x000fda0003f25270 */
[----:B------:R-:W-:Y:S05]  /*da10*/  @!P1 BRA `(.L_x_5255) ;  /* 0x0000000000109947 */ /* 0x000fea0003800000 */
[----:B------:R-:W2:Y:S04]  /*da20*/  LDL R36, [R3+0x1c] ;  /* 0x00001c0003247983 */ /* 0x000ea80000100800 */
[----:B------:R-:W3:Y:S01]  /*da30*/  LDL R40, [R3+0x20] ;  /* 0x0000200003287983 */ /* 0x000ee20000100800 */
[----:B--2---:R-:W-:-:S05]  /*da40*/  IMAD.HI.U32 R13, R13, R36, RZ ;  /* 0x000000240d0d7227 */ /* 0x004fca00078e00ff */
[----:B---3--:R-:W-:-:S07]  /*da50*/  SHF.R.U32.HI R13, RZ, R40, R13 ;  /* 0x00000028ff0d7219 */ /* 0x008fce000001160d */
.L_x_5255:
[----:B------:R-:W-:Y:S05]  /*da60*/  BSYNC B1 ;  /* 0x0000000000017941 */ /* 0x000fea0003800000 */
.L_x_5251:
[----:B------:R-:W-:-:S04]  /*da70*/  IMAD R13, R0, R13, -UR4 ;  /* 0x80000004000d7e24 */ /* 0x000fc8000f8e020d */
[----:B------:R-:W-:-:S05]  /*da80*/  IMAD R36, R38, -0x2, R13 ;  /* 0xfffffffe26247824 */ /* 0x000fca00078e020d */
[----:B------:R-:W-:Y:S02]  /*da90*/  VIMNMX R21, R21, R36, !PT ;  /* 0x0000002415157248 */ /* 0x000fe40007fe0100 */
[----:B------:R-:W-:-:S07]  /*daa0*/  VIADDMNMX R15, R36, R0, R15, PT ;  /* 0x00000000240f7246 */ /* 0x000fce000380010f */
.L_x_5250:
[----:B------:R-:W-:Y:S05]  /*dab0*/  BSYNC B0 ;  /* 0x0000000000007941 */ /* 0x000fea0003800000 */
.L_x_5249:
[C---:B------:R-:W-:Y:S01]  /*dac0*/  ISETP.GE.AND P1, PT, R59.reuse, 0x2, PT ;  /* 0x000000023b00780c */ /* 0x040fe20003f26270 */
[----:B------:R-:W0:Y:S01]  /*dad0*/  SHFL.IDX PT, R42, R42, 0x1, 0x1c1f ;  /* 0x003c1f002a2a7f89 */ /* 0x000e2200000e0000 */
[----:B------:R-:W-:Y:S01]  /*dae0*/  ISETP.GE.AND P5, PT, R59, 0xa, PT ;  /* 0x0000000a3b00780c */ /* 0x000fe20003fa6270 */
[----:B------:R-:W-:Y:S01]  /*daf0*/  BSSY B0, `(.L_x_5256) ;  /* 0x0000068000007945 */ /* 0x000fe20003800000 */
[----:B------:R-:W-:Y:S02]  /*db00*/  ISETP.GT.AND P3, PT, R21, 0x1, !P1 ;  /* 0x000000011500780c */ /* 0x000fe40004f64270 */
[----:B------:R-:W-:Y:S02]  /*db10*/  ISETP.GE.AND P2, PT, R59, 0x9, PT ;  /* 0x000000093b00780c */ /* 0x000fe40003f46270 */
[----:B------:R-:W-:Y:S02]  /*db20*/  ISETP.LT.OR P3, PT, R15, 0x2, P3 ;  /* 0x000000020f00780c */ /* 0x000fe40001f61670 */
[----:B------:R-:W-:-:S02]  /*db30*/  P2R R50, PR, RZ, 0x20 ;  /* 0x00000020ff327803 */ /* 0x000fc40000000000 */
[----:B------:R-:W-:Y:S02]  /*db40*/  FSEL R47, R60, -INF , !P3 ;  /* 0xff8000003c2f7808 */ /* 0x000fe40005800000 */
[C---:B------:R-:W-:Y:S02]  /*db50*/  ISETP.GT.AND P3, PT, R21.reuse, 0x9, !P5 ;  /* 0x000000091500780c */ /* 0x040fe40006f64270 */
[----:B------:R-:W-:Y:S02]  /*db60*/  ISETP.GT.AND P4, PT, R21, 0x8, !P2 ;  /* 0x000000081500780c */ /* 0x000fe40005784270 */
[----:B------:R-:W-:Y:S02]  /*db70*/  ISETP.LT.OR P3, PT, R15, 0xa, P3 ;  /* 0x0000000a0f00780c */ /* 0x000fe40001f61670 */
[----:B------:R-:W-:Y:S02]  /*db80*/  ISETP.GE.AND P5, PT, R59, 0x11, PT ;  /* 0x000000113b00780c */ /* 0x000fe40003fa6270 */
[----:B------:R-:W-:-:S02]  /*db90*/  FSEL R51, R62, -INF , !P3 ;  /* 0xff8000003e337808 */ /* 0x000fc40005800000 */
[----:B------:R-:W-:Y:S02]  /*dba0*/  ISETP.LT.OR P4, PT, R15, 0x9, P4 ;  /* 0x000000090f00780c */ /* 0x000fe40002781670 */
[----:B------:R-:W-:Y:S02]  /*dbb0*/  ISETP.GT.AND P3, PT, R21, 0x10, !P5 ;  /* 0x000000101500780c */ /* 0x000fe40006f64270 */
[----:B------:R-:W-:Y:S02]  /*dbc0*/  FSEL R61, R61, -INF , !P4 ;  /* 0xff8000003d3d7808 */ /* 0x000fe40006000000 */
[----:B------:R-:W-:Y:S02]  /*dbd0*/  ISETP.LT.OR P3, PT, R15, 0x11, P3 ;  /* 0x000000110f00780c */ /* 0x000fe40001f61670 */
[----:B------:R-:W-:Y:S02]  /*dbe0*/  ISETP.GE.AND P4, PT, R59, 0x12, PT ;  /* 0x000000123b00780c */ /* 0x000fe40003f86270 */
[----:B-1----:R-:W-:-:S02]  /*dbf0*/  FSEL R63, R63, -INF , !P3 ;  /* 0xff8000003f3f7808 */ /* 0x002fc40005800000 */
        /* <DEDUP_REMOVED lines=33> */
[----:B------:R-:W-:Y:S02]  /*de10*/  P2R R56, PR, RZ, 0x20 ;  /* 0x00000020ff387803 */ /* 0x000fe40000000000 */
[----:B------:R-:W-:Y:S02]  /*de20*/  FSEL R139, R45, -INF , !P3 ;  /* 0xff8000002d8b7808 */ /* 0x000fe40005800000 */
[----:B------:R-:W-:-:S02]  /*de30*/  ISETP.GE.AND P3, PT, R59, 0x31, PT ;  /* 0x000000313b00780c */ /* 0x000fc40003f66270 */
[----:B0-----:R-:W-:Y:S02]  /*de40*/  VIADDMNMX R13, R42, R46, R41, PT ;  /* 0x0000002e2a0d7246 */ /* 0x001fe40003800129 */
        /* <DEDUP_REMOVED lines=36> */
.L_x_5261:
[----:B------:R-:W-:Y:S05]  /*e090*/  BSYNC B2 ;  /* 0x0000000000027941 */ /* 0x000fea0003800000 */
.L_x_5260:
[----:B------:R-:W-:Y:S01]  /*e0a0*/  LOP3.LUT R11, RZ, R11, RZ, 0x33, !PT ;  /* 0x0000000bff0b7212 */ /* 0x000fe200078e33ff */
[----:B------:R-:W-:Y:S06]  /*e0b0*/  BRA `(.L_x_5262) ;  /* 0x0000000000187947 */ /* 0x000fec0003800000 */
.L_x_5259:
[----:B------:R-:W-:-:S13]  /*e0c0*/  ISETP.NE.AND P6, PT, R0, 0x1, PT ;  /* 0x000000010000780c */ /* 0x000fda0003fc5270 */
[----:B------:R-:W-:Y:S05]  /*e0d0*/  @!P6 BRA `(.L_x_5262) ;  /* 0x000000000010e947 */ /* 0x000fea0003800000 */
[----:B------:R-:W2:Y:S04]  /*e0e0*/  LDL R10, [R3+0x1c] ;  /* 0x00001c00030a7983 */ /* 0x000ea80000100800 */
[----:B------:R-:W3:Y:S01]  /*e0f0*/  LDL R36, [R3+0x20] ;  /* 0x0000200003247983 */ /* 0x000ee20000100800 */
[----:B--2---:R-:W-:-:S05]  /*e100*/  IMAD.HI.U32 R11, R11, R10, RZ ;  /* 0x0000000a0b0b7227 */ /* 0x004fca00078e00ff */
[----:B---3--:R-:W-:-:S07]  /*e110*/  SHF.R.U32.HI R11, RZ, R36, R11 ;  /* 0x00000024ff0b7219 */ /* 0x008fce000001160b */
.L_x_5262:
[----:B------:R-:W-:Y:S05]  /*e120*/  BSYNC B1 ;  /* 0x0000000000017941 */ /* 0x000fea0003800000 */
.L_x_5258:
[----:B------:R-:W-:-:S04]  /*e130*/  IMAD R11, R0, R11, -UR4 ;  /* 0x80000004000b7e24 */ /* 0x000fc8000f8e020b */
[----:B------:R-:W-:-:S05]  /*e140*/  IMAD R11, R38, -0x2, R11 ;  /* 0xfffffffe260b7824 */ /* 0x000fca00078e020b */
[----:B------:R-:W-:Y:S02]  /*e150*/  VIADDMNMX R13, R11, R0, R13, PT ;  /* 0x000000000b0d7246 */ /* 0x000fe4000380010d */
[----:B------:R-:W-:-:S07]  /*e160*/  VIMNMX R12, R12, R11, !PT ;  /* 0x0000000b0c0c7248 */ /* 0x000fce0007fe0100 */
.L_x_5257:
[----:B------:R-:W-:Y:S05]  /*e170*/  BSYNC B0 ;  /* 0x0000000000007941 */ /* 0x000fea0003800000 */
.L_x_5256:
[----:B------:R-:W-:Y:S01]  /*e180*/  ISETP.GT.AND P1, PT, R12, 0x1, !P1 ;  /* 0x000000010c00780c */ /* 0x000fe20004f24270 */
[----:B------:R-:W2:Y:S01]  /*e190*/  LDL R41, [R1+0x430] ;  /* 0x0004300001297983 */ /* 0x000ea20000100800 */
[----:B------:R-:W-:Y:S02]  /*e1a0*/  FMNMX.FTZ R0, R45, R47, !PT ;  /* 0x0000002f2d007209 */ /* 0x000fe40007810000 */
[----:B------:R-:W-:Y:S01]  /*e1b0*/  ISETP.LT.OR P1, PT, R13, 0x2, P1 ;  /* 0x000000020d00780c */ /* 0x000fe20000f21670 */
[----:B------:R-:W3:Y:S01]  /*e1c0*/  LDL.64 R42, [R1+0x138] ;  /* 0x00013800012a7983 */ /* 0x000ee20000100a00 */
[----:B------:R-:W-:Y:S02]  /*e1d0*/  FMNMX.FTZ R0, R61, R0, !PT ;  /* 0x000000003d007209 */ /* 0x000fe40007810000 */
[----:B------:R-:W-:Y:S01]  /*e1e0*/  FSEL R25, R25, -INF , !P1 ;  /* 0xff80000019197808 */ /* 0x000fe20004800000 */
[----:B------:R-:W4:Y:S01]  /*e1f0*/  LDL R117, [R1+0x1e8] ;  /* 0x0001e80001757983 */ /* 0x000f220000100800 */
[----:B------:R-:W-:-:S02]  /*e200*/  ISETP.NE.AND P1, PT, R50, RZ, PT ;  /* 0x000000ff3200720c */ /* 0x000fc40003f25270 */
[----:B------:R-:W-:Y:S01]  /*e210*/  FMNMX.FTZ R0, R51, R0, !PT ;  /* 0x0000000033007209 */ /* 0x000fe20007810000 */
[----:B------:R-:W5:Y:S01]  /*e220*/  LDL R46, [R1+0x228] ;  /* 0x00022800012e7983 */ /* 0x000f620000100800 */
[----:B------:R-:W-:Y:S02]  /*e230*/  ISETP.GT.AND P1, PT, R12, 0x9, !P1 ;  /* 0x000000090c00780c */ /* 0x000fe40004f24270 */
[----:B------:R-:W-:Y:S01]  /*e240*/  FMNMX.FTZ R0, R63, R0, !PT ;  /* 0x000000003f007209 */ /* 0x000fe20007810000 */
[----:B------:R-:W4:Y:S01]  /*e250*/  LDL R50, [R1+0x230] ;  /* 0x0002300001327983 */ /* 0x000f220000100800 */
[----:B------:R-:W-:Y:S02]  /*e260*/  ISETP.LT.OR P1, PT, R13, 0xa, P1 ;  /* 0x0000000a0d00780c */ /* 0x000fe40000f21670 */
[----:B------:R-:W-:Y:S01]  /*e270*/  FMNMX.FTZ R0, R145, R0, !PT ;  /* 0x0000000091007209 */ /* 0x000fe20007810000 */
[----:B------:R-:W4:Y:S01]  /*e280*/  LDL R52, [R1+0x234] ;  /* 0x0002340001347983 */ /* 0x000f220000100800 */
[----:B------:R-:W-:-:S02]  /*e290*/  FSEL R29, R29, -INF , !P1 ;  /* 0xff8000001d1d7808 */ /* 0x000fc40004800000 */
[----:B------:R-:W-:Y:S01]  /*e2a0*/  ISETP.NE.AND P1, PT, R56, RZ, PT ;  /* 0x000000ff3800720c */ /* 0x000fe20003f25270 */
[----:B------:R-:W4:Y:S01]  /*e2b0*/  LDL R70, [R1+0x258] ;  /* 0x0002580001467983 */ /* 0x000f220000100800 */
[C---:B------:R-:W-:Y:S02]  /*e2c0*/  ISETP.GT.AND P2, PT, R12.reuse, 0x8, !P2 ;  /* 0x000000080c00780c */ /* 0x040fe40005744270 */
[----:B------:R-:W-:Y:S01]  /*e2d0*/  ISETP.GT.AND P1, PT, R12, 0x10, !P1 ;  /* 0x000000100c00780c */ /* 0x000fe20004f24270 */
[----:B------:R-:W4:Y:S01]  /*e2e0*/  LDL R56, [R1+0x23c] ;  /* 0x00023c0001387983 */ /* 0x000f220000100800 */
[----:B------:R-:W-:Y:S02]  /*e2f0*/  FMNMX.FTZ R0, R65, R0, !PT ;  /* 0x0000000041007209 */ /* 0x000fe40007810000 */
[C---:B------:R-:W-:Y:S01]  /*e300*/  ISETP.LT.OR P1, PT, R13.reuse, 0x11, P1 ;  /* 0x000000110d00780c */ /* 0x040fe20000f21670 */
[----:B------:R-:W4:Y:S01]  /*e310*/  LDL R72, [R1+0x25c] ;  /* 0x00025c0001487983 */ /* 0x000f220000100800 */
[----:B------:R-:W-:-:S02]  /*e320*/  ISETP.LT.OR P2, PT, R13, 0x9, P2 ;  /* 0x000000090d00780c */ /* 0x000fc40001741670 */
[----:B------:R-:W-:Y:S01]  /*e330*/  FSEL R30, R30, -INF , !P1 ;  /* 0xff8000001e1e7808 */ /* 0x000fe20004800000 */
[----:B------:R-:W4:Y:S01]  /*e340*/  LDL R74, [R1+0x260] ;  /* 0x00026000014a7983 */ /* 0x000f220000100800 */
[----:B------:R-:W-:Y:S02]  /*e350*/  ISETP.NE.AND P1, PT, R58, RZ, PT ;  /* 0x000000ff3a00720c */ /* 0x000fe40003f25270 */
[----:B------:R-:W-:Y:S01]  /*e360*/  FMNMX.FTZ R0, R141, R0, !PT ;  /* 0x000000008d007209 */ /* 0x000fe20007810000 */
[----:B------:R-:W4:Y:S01]  /*e370*/  LDL R58, [R1+0x240] ;  /* 0x00024000013a7983 */ /* 0x000f220000100800 */
[----:B------:R-:W-:Y:S02]  /*e380*/  ISETP.GT.AND P1, PT, R12, 0x11, !P1 ;  /* 0x000000110c00780c */ /* 0x000fe40004f24270 */
[----:B------:R-:W-:Y:S01]  /*e390*/  FSEL R28, R28, -INF , !P2 ;  /* 0xff8000001c1c7808 */ /* 0x000fe20005000000 */
[----:B------:R-:W4:Y:S01]  /*e3a0*/  LDL R76, [R1+0x264] ;  /* 0x00026400014c7983 */ /* 0x000f220000100800 */
[----:B------:R-:W-:-:S02]  /*e3b0*/  ISETP.LT.OR P1, PT, R13, 0x12, P1 ;  /* 0x000000120d00780c */ /* 0x000fc40000f21670 */
[----:B------:R-:W-:Y:S01]  /*e3c0*/  ISETP.NE.AND P2, PT, R66, RZ, PT ;  /* 0x000000ff4200720c */ /* 0x000fe20003f45270 */
[----:B------:R-:W4:Y:S01]  /*e3d0*/  LDL R78, [R1+0x268] ;  /* 0x00026800014e7983 */ /* 0x000f220000100800 */
[----:B------:R-:W-:Y:S02]  /*e3e0*/  FSEL R31, R31, -INF , !P1 ;  /* 0xff8000001f1f7808 */ /* 0x000fe40004800000 */
[----:B------:R-:W-:Y:S01]  /*e3f0*/  ISETP.NE.AND P1, PT, R60, RZ, PT ;  /* 0x000000ff3c00720c */ /* 0x000fe20003f25270 */
[----:B------:R-:W4:Y:S01]  /*e400*/  LDL R66, [R1+0x250] ;  /* 0x0002500001427983 */ /* 0x000f220000100800 */
[----:B------:R-:W-:Y:S02]  /*e410*/  FMNMX.FTZ R0, R67, R0, !PT ;  /* 0x0000000043007209 */ /* 0x000fe40007810000 */
[----:B------:R-:W-:Y:S01]  /*e420*/  ISETP.GT.AND P1, PT, R12, 0x18, !P1 ;  /* 0x000000180c00780c */ /* 0x000fe20004f24270 */
[----:B------:R-:W4:Y:S01]  /*e430*/  LDL R60, [R1+0x244] ;  /* 0x00024400013c7983 */ /* 0x000f220000100800 */
[----:B------:R-:W-:-:S02]  /*e440*/  FMNMX.FTZ R0, R143, R0, !PT ;  /* 0x000000008f007209 */ /* 0x000fc40007810000 */
[----:B------:R-:W-:Y:S01]  /*e450*/  ISETP.LT.OR P1, PT, R13, 0x19, P1 ;  /* 0x000000190d00780c */ /* 0x000fe20000f21670 */
[----:B------:R-:W4:Y:S01]  /*e460*/  LDL R80, [R1+0x26c] ;  /* 0x00026c0001507983 */ /* 0x000f220000100800 */
[----:B------:R-:W-:Y:S02]  /*e470*/  FMNMX.FTZ R0, R55, R0, !PT ;  /* 0x0000000037007209 */ /* 0x000fe40007810000 */
[----:B------:R-:W-:Y:S01]  /*e480*/  FSEL R32, R32, -INF , !P1 ;  /* 0xff80000020207808 */ /* 0x000fe20004800000 */
[----:B------:R-:W4:Y:S01]  /*e490*/  LDL R82, [R1+0x270] ;  /* 0x0002700001527983 */ /* 0x000f220000100800 */
[----:B------:R-:W-:Y:S02]  /*e4a0*/  ISETP.NE.AND P1, PT, R62, RZ, PT ;  /* 0x000000ff3e00720c */ /* 0x000fe40003f25270 */
[----:B------:R-:W-:Y:S01]  /*e4b0*/  ISETP.NE.AND P6, PT, R40, RZ, PT ;  /* 0x000000ff2800720c */ /* 0x000fe20003fc5270 */
[----:B------:R-:W4:Y:S01]  /*e4c0*/  LDL R62, [R1+0x248] ;  /* 0x00024800013e7983 */ /* 0x000f220000100800 */
[----:B------:R-:W-:-:S02]  /*e4d0*/  ISETP.GT.AND P1, PT, R12, 0x19, !P1 ;  /* 0x000000190c00780c */ /* 0x000fc40004f24270 */
[----:B------:R-:W-:Y:S01]  /*e4e0*/  FMNMX.FTZ R0, R139, R0, !PT ;  /* 0x000000008b007209 */ /* 0x000fe20007810000 */
[----:B------:R-:W4:Y:S01]  /*e4f0*/  LDL R84, [R1+0x274] ;  /* 0x0002740001547983 */ /* 0x000f220000100800 */
[----:B------:R-:W-:Y:S02]  /*e500*/  ISETP.LT.OR P1, PT, R13, 0x1a, P1 ;  /* 0x0000001a0d00780c */ /* 0x000fe40000f21670 */
[----:B------:R-:W-:Y:S01]  /*e510*/  FMNMX.FTZ R0, R57, R0, !PT ;  /* 0x0000000039007209 */ /* 0x000fe20007810000 */
[----:B------:R-:W4:Y:S01]  /*e520*/  LDL R86, [R1+0x278] ;  /* 0x0002780001567983 */ /* 0x000f220000100800 */
[----:B------:R-:W-:Y:S02]  /*e530*/  FSEL R33, R33, -INF , !P1 ;  /* 0xff80000021217808 */ /* 0x000fe40004800000 */
[----:B------:R-:W-:Y:S01]  /*e540*/  ISETP.NE.AND P1, PT, R64, RZ, PT ;  /* 0x000000ff4000720c */ /* 0x000fe20003f25270 */
[----:B------:R-:W4:Y:S01]  /*e550*/  LDL R88, [R1+0x27c] ;  /* 0x00027c0001587983 */ /* 0x000f220000100800 */
[----:B------:R-:W-:-:S02]  /*e560*/  FMNMX.FTZ R0, R49, R0, !PT ;  /* 0x0000000031007209 */ /* 0x000fc40007810000 */
[----:B------:R-:W-:Y:S01]  /*e570*/  ISETP.GT.AND P1, PT, R12, 0x20, !P1 ;  /* 0x000000200c00780c */ /* 0x000fe20004f24270 */
[----:B------:R-:W4:Y:S01]  /*e580*/  LDL R64, [R1+0x24c] ;  /* 0x00024c0001407983 */ /* 0x000f220000100800 */
[----:B------:R-:W-:Y:S02]  /*e590*/  FMNMX.FTZ R0, R69, R0, !PT ;  /* 0x0000000045007209 */ /* 0x000fe40007810000 */
[----:B------:R-:W-:Y:S01]  /*e5a0*/  ISETP.LT.OR P1, PT, R13, 0x21, P1 ;  /* 0x000000210d00780c */ /* 0x000fe20000f21670 */
[----:B------:R-:W4:Y:S01]  /*e5b0*/  LDL R90, [R1+0x280] ;  /* 0x00028000015a7983 */ /* 0x000f220000100800 */
[----:B------:R-:W-:Y:S02]  /*e5c0*/  FMNMX.FTZ R10, R53, R0, !PT ;  /* 0x00000000350a7209 */ /* 0x000fe40007810000 */
[----:B------:R-:W-:Y:S01]  /*e5d0*/  FSEL R34, R34, -INF , !P1 ;  /* 0xff80000022227808 */ /* 0x000fe20004800000 */
[----:B------:R-:W4:Y:S01]  /*e5e0*/  LDL R92, [R1+0x284] ;  /* 0x00028400015c7983 */ /* 0x000f220000100800 */
[----:B------:R-:W-:-:S02]  /*e5f0*/  ISETP.GT.AND P1, PT, R12, 0x21, !P2 ;  /* 0x000000210c00780c */ /* 0x000fc40005724270 */
[----:B------:R-:W-:Y:S01]  /*e600*/  ISETP.NE.AND P2, PT, R44, RZ, PT ;  /* 0x000000ff2c00720c */ /* 0x000fe20003f45270 */
[----:B------:R-:W0:Y:S01]  /*e610*/  SHFL.BFLY PT, R15, R10, 0x2, 0x1f ;  /* 0x0c401f000a0f7f89 */ /* 0x000e2200000e0000 */
[----:B------:R-:W-:Y:S02]  /*e620*/  ISETP.LT.OR P1, PT, R13, 0x22, P1 ;  /* 0x000000220d00780c */ /* 0x000fe40000f21670 */
[C---:B------:R-:W-:Y:S01]  /*e630*/  ISETP.GT.AND P2, PT, R12.reuse, 0x29, !P2 ;  /* 0x000000290c00780c */ /* 0x040fe20005744270 */
[----:B------:R-:W5:Y:S01]  /*e640*/  LDL R44, [R1+0x224] ;  /* 0x00022400012c7983 */ /* 0x000f620000100800 */
[----:B------:R-:W-:Y:S02]  /*e650*/  FSEL R35, R35, -INF , !P1 ;  /* 0xff80000023237808 */ /* 0x000fe40004800000 */
[C---:B------:R-:W-:Y:S01]  /*e660*/  ISETP.GT.AND P1, PT, R12.reuse, RZ, !P6 ;  /* 0x000000ff0c00720c */ /* 0x040fe20007724270 */
[----:B------:R-:W4:Y:S01]  /*e670*/  LDL R94, [R1+0x288] ;  /* 0x00028800015e7983 */ /* 0x000f220000100800 */
[----:B------:R-:W-:-:S02]  /*e680*/  ISETP.GT.AND P3, PT, R12, 0x30, !P3 ;  /* 0x000000300c00780c */ /* 0x000fc40005f64270 */
[C---:B------:R-:W-:Y:S01]  /*e690*/  ISETP.LT.OR P1, PT, R13.reuse, 0x1, P1 ;  /* 0x000000010d00780c */ /* 0x040fe20000f21670 */
[----:B------:R-:W4:Y:S01]  /*e6a0*/  LDL R96, [R1+0x28c] ;  /* 0x00028c0001607983 */ /* 0x000f220000100800 */
[----:B------:R-:W-:Y:S02]  /*e6b0*/  ISETP.LT.OR P2, PT, R13, 0x2a, P2 ;  /* 0x0000002a0d00780c */ /* 0x000fe40001741670 */
[----:B------:R-:W-:Y:S01]  /*e6c0*/  FSEL R24, R24, -INF , !P1 ;  /* 0xff80000018187808 */ /* 0x000fe20004800000 */
[----:B------:R-:W4:Y:S01]  /*e6d0*/  LDL R98, [R1+0x290] ;  /* 0x0002900001627983 */ /* 0x000f220000100800 */
[----:B------:R-:W-:Y:S02]  /*e6e0*/  ISETP.NE.AND P1, PT, R68, RZ, PT ;  /* 0x000000ff4400720c */ /* 0x000fe40003f25270 */
[----:B------:R-:W-:Y:S01]  /*e6f0*/  FMNMX.FTZ R11, R24, R25, !PT ;  /* 0x00000019180b7209 */ /* 0x000fe20007810000 */
        /* <DEDUP_REMOVED lines=19> */
[----:B------:R-:W-:-:S02]  /*e830*/  ISETP.NE.AND P6, PT, R48, RZ, PT ;  /* 0x000000ff3000720c */ /* 0x000fc40003fc5270 */
[----:B------:R-:W-:Y:S01]  /*e840*/  FMNMX.FTZ R0, R34, R11, !PT ;  /* 0x0000000b22007209 */ /* 0x000fe20007810000 */
[----:B------:R-:W4:Y:S01]  /*e850*/  LDL R48, [R1+0x22c] ;  /* 0x00022c0001307983 */ /* 0x000f220000100800 */
[----:B------:R-:W-:Y:S02]  /*e860*/  ISETP.GT.AND P5, PT, R12, 0x38, !P5 ;  /* 0x000000380c00780c */ /* 0x000fe40006fa4270 */
[----:B------:R-:W-:Y:S01]  /*e870*/  FMNMX.FTZ R0, R35, R0, !PT ;  /* 0x0000000023007209 */ /* 0x000fe20007810000 */
[----:B------:R-:W4:Y:S01]  /*e880*/  LDL R112, [R1+0x2ac] ;  /* 0x0002ac0001707983 */ /* 0x000f220000100800 */
[----:B------:R-:W-:Y:S02]  /*e890*/  ISETP.LT.OR P4, PT, R13, 0x32, P4 ;  /* 0x000000320d00780c */ /* 0x000fe40002781670 */
[----:B------:R-:W-:Y:S01]  /*e8a0*/  FMNMX.FTZ R11, R27, R0, !PT ;  /* 0x000000001b0b7209 */ /* 0x000fe20007810000 */
[----:B------:R-:W4:Y:S01]  /*e8b0*/  LDL R114, [R1+0x2b0] ;  /* 0x0002b00001727983 */ /* 0x000f220000100800 */
[----:B------:R-:W-:-:S02]  /*e8c0*/  FSEL R36, R14, -INF , !P3 ;  /* 0xff8000000e247808 */ /* 0x000fc40005800000 */
[----:B------:R-:W-:Y:S01]  /*e8d0*/  FMNMX.FTZ R11, R26, R11, !PT ;  /* 0x0000000b1a0b7209 */ /* 0x000fe20007810000 */
[----:B------:R-:W4:Y:S01]  /*e8e0*/  LDL R116, [R1+0x2b4] ;  /* 0x0002b40001747983 */ /* 0x000f220000100800 */
[----:B------:R-:W-:Y:S02]  /*e8f0*/  ISETP.GT.AND P1, PT, R12, 0x39, !P6 ;  /* 0x000000390c00780c */ /* 0x000fe40007724270 */
[----:B------:R-:W-:Y:S01]  /*e900*/  ISETP.LT.OR P5, PT, R13, 0x39, P5 ;  /* 0x000000390d00780c */ /* 0x000fe20002fa1670 */
[----:B------:R-:W4:Y:S01]  /*e910*/  LDL R118, [R1+0x2b8] ;  /* 0x0002b80001767983 */ /* 0x000f220000100800 */
[----:B------:R-:W-:Y:S02]  /*e920*/  FSEL R37, R37, -INF , !P4 ;  /* 0xff80000025257808 */ /* 0x000fe40006000000 */
[----:B------:R-:W-:Y:S01]  /*e930*/  FMNMX.FTZ R0, R36, R11, !PT ;  /* 0x0000000b24007209 */ /* 0x000fe20007810000 */
[----:B------:R-:W4:Y:S01]  /*e940*/  LDL R120, [R1+0x2bc] ;  /* 0x0002bc0001787983 */ /* 0x000f220000100800 */
[----:B------:R-:W-:-:S02]  /*e950*/  ISETP.LT.OR P1, PT, R13, 0x3a, P1 ;  /* 0x0000003a0d00780c */ /* 0x000fc40000f21670 */
[----:B------:R-:W-:Y:S01]  /*e960*/  FSEL R38, R54, -INF , !P5 ;  /* 0xff80000036267808 */ /* 0x000fe20006800000 */
[----:B------:R-:W4:Y:S01]  /*e970*/  LDL R122, [R1+0x2c0] ;  /* 0x0002c000017a7983 */ /* 0x000f220000100800 */
[----:B------:R-:W-:Y:S02]  /*e980*/  FMNMX.FTZ R11, R37, R0, !PT ;  /* 0x00000000250b7209 */ /* 0x000fe40007810000 */
[----:B------:R-:W-:Y:S01]  /*e990*/  FSEL R39, R39, -INF , !P1 ;  /* 0xff80000027277808 */ /* 0x000fe20004800000 */
[----:B------:R-:W4:Y:S01]  /*e9a0*/  LDL R54, [R1+0x238] ;  /* 0x0002380001367983 */ /* 0x000f220000100800 */
[----:B------:R-:W-:Y:S02]  /*e9b0*/  FMNMX.FTZ R0, R38, R11, !PT ;  /* 0x0000000b26007209 */ /* 0x000fe40007810000 */
[----:B0-----:R-:W-:Y:S01]  /*e9c0*/  FMNMX.FTZ R15, R10, R15, !PT ;  /* 0x0000000f0a0f7209 */ /* 0x001fe20007810000 */
[----:B------:R-:W4:Y:S01]  /*e9d0*/  LDL R124, [R1+0x2c4] ;  /* 0x0002c400017c7983 */ /* 0x000f220000100800 */
[----:B------:R-:W-:-:S03]  /*e9e0*/  FMNMX.FTZ R11, R39, R0, !PT ;  /* 0x00000000270b7209 */ /* 0x000fc60007810000 */
[----:B------:R-:W0:Y:S04]  /*e9f0*/  SHFL.BFLY PT, R40, R15, 0x1, 0x1f ;  /* 0x0c201f000f287f89 */ /* 0x000e2800000e0000 */
[----:B------:R-:W-:Y:S04]  /*ea00*/  STL.64 [R1+0x410], R10 ;  /* 0x0004100a01007387 */ /* 0x000fe80000100a00 */
[----:B------:R-:W2:Y:S04]  /*ea10*/  LDL R13, [R1+0x414] ;  /* 0x00041400010d7983 */ /* 0x000ea80000100800 */
[----:B------:R-:W4:Y:S04]  /*ea20*/  LDL R126, [R1+0x2c8] ;  /* 0x0002c800017e7983 */ /* 0x000f280000100800 */
[----:B------:R-:W4:Y:S04]  /*ea30*/  LDL R128, [R1+0x2cc] ;  /* 0x0002cc0001807983 */ /* 0x000f280000100800 */
[----:B------:R-:W4:Y:S01]  /*ea40*/  LDL R130, [R1+0x2d0] ;  /* 0x0002d00001827983 */ /* 0x000f220000100800 */
[----:B0-----:R-:W-:-:S03]  /*ea50*/  FMNMX.FTZ R0, R15, R40, !PT ;  /* 0x000000280f007209 */ /* 0x001fc60007810000 */
[----:B------:R-:W4:Y:S04]  /*ea60*/  LDL R132, [R1+0x2d4] ;  /* 0x0002d40001847983 */ /* 0x000f280000100800 */
[----:B------:R-:W-:Y:S04]  /*ea70*/  STL [R1+0x410], R0 ;  /* 0x0004100001007387 */ /* 0x000fe80000100800 */
[----:B------:R-:W3:Y:S04]  /*ea80*/  LDL R14, [R1+0x410] ;  /* 0x00041000010e7983 */ /* 0x000ee80000100800 */
[----:B------:R-:W5:Y:S04]  /*ea90*/  LDL R40, [R1+0x21c] ;  /* 0x00021c0001287983 */ /* 0x000f680000100800 */
[----:B------:R-:W4:Y:S04]  /*eaa0*/  LDL R134, [R1+0x2d8] ;  /* 0x0002d80001867983 */ /* 0x000f280000100800 */
        /* <DEDUP_REMOVED lines=46> */
[----:B--2---:R-:W0:Y:S02]  /*ed90*/  SHFL.BFLY PT, R10, R13, 0x2, 0x1f ;  /* 0x0c401f000d0a7f89 */ /* 0x004e2400000e0000 */
[----:B0-----:R-:W-:-:S05]  /*eda0*/  FMNMX.FTZ R10, R10, R13, !PT ;  /* 0x0000000d0a0a7209 */ /* 0x001fca0007810000 */
[----:B------:R-:W0:Y:S01]  /*edb0*/  SHFL.BFLY PT, R11, R10, 0x1, 0x1f ;  /* 0x0c201f000a0b7f89 */ /* 0x000e2200000e0000 */
[----:B---3--:R-:W-:Y:S01]  /*edc0*/  FMUL.FTZ R12, R41, R14 ;  /* 0x0000000e290c7220 */ /* 0x008fe20000410000 */
[----:B------:R-:W-:Y:S01]  /*edd0*/  BAR.SYNC.DEFER_BLOCKING 0xf, 0x100 ;  /* 0x03c4000000007b1d */ /* 0x000fe20000010000 */
[----:B------:R-:W-:-:S04]  /*ede0*/  FSETP.NEU.FTZ.AND P1, PT, R14, -INF , PT ;  /* 0xff8000000e00780b */ /* 0x000fc80003f3d000 */
[----:B------:R-:W-:-:S05]  /*edf0*/  FSEL R12, R12, RZ, P1 ;  /* 0x000000ff0c0c7208 */ /* 0x000fca0000800000 */
        /* <DEDUP_REMOVED lines=11> */
[--C-:B------:R-:W-:Y:S01]  /*eeb0*/  FFMA.FTZ R178, R55, R41, -R12.reuse ;  /* 0x0000002937b27223 */ /* 0x100fe2000001080c */
[----:B------:R-:W-:Y:S01]  /*eec0*/  MUFU.EX2 R168, R168 ;  /* 0x000000a800a87308 */ /* 0x000fe20000000800 */
[----:B0-----:R-:W-:Y:S01]  /*eed0*/  FMNMX.FTZ R0, R10, R11, !PT ;  /* 0x0000000b0a007209 */ /* 0x001fe20007810000 */
[-CC-:B------:R-:W-:Y:S01]  /*eee0*/  FFMA.FTZ R139, R139, R41.reuse, -R12.reuse ;  /* 0x000000298b8b7223 */ /* 0x180fe2000001080c */
[-CC-:B------:R-:W-:Y:S01]  /*eef0*/  FFMA.FTZ R180, R57, R41.reuse, -R12.reuse ;  /* 0x0000002939b47223 */ /* 0x180fe2000001080c */
[-CC-:B------:R-:W-:Y:S01]  /*ef00*/  FFMA.FTZ R21, R49, R41.reuse, -R12.reuse ;  /* 0x0000002931157223 */ /* 0x180fe2000001080c */
[C---:B------:R-:W-:Y:S01]  /*ef10*/  FSETP.NEU.FTZ.AND P1, PT, R0.reuse, -INF , PT ;  /* 0xff8000000000780b */ /* 0x040fe20003f3d000 */
[-C--:B------:R-:W-:Y:S01]  /*ef20*/  FMUL.FTZ R10, R0, R41.reuse ;  /* 0x00000029000a7220 */ /* 0x080fe20000410000 */
[-CC-:B------:R-:W-:Y:S01]  /*ef30*/  FFMA.FTZ R182, R69, R41.reuse, -R12.reuse ;  /* 0x0000002945b67223 */ /* 0x180fe2000001080c */
[----:B------:R-:W0:Y:S01]  /*ef40*/  MUFU.EX2 R15, R15 ;  /* 0x0000000f000f7308 */ /* 0x000e220000000800 */
[----:B------:R-:W-:Y:S01]  /*ef50*/  FFMA.FTZ R137, R53, R41, -R12 ;  /* 0x0000002935897223 */ /* 0x000fe2000001080c */
[----:B------:R-:W2:Y:S01]  /*ef60*/  LDL R45, [R1+0x324] ;  /* 0x00032400012d7983 */ /* 0x000ea20000100800 */
[----:B------:R-:W-:-:S03]  /*ef70*/  FSEL R10, R10, RZ, P1 ;  /* 0x000000ff0a0a7208 */ /* 0x000fc60000800000 */
[----:B------:R-:W3:Y:S02]  /*ef80*/  LDL R47, [R1+0x328] ;  /* 0x00032800012f7983 */ /* 0x000ee40000100800 */
        /* <DEDUP_REMOVED lines=8> */
[----:B------:R-:W3:Y:S04]  /*f010*/  LDL R51, [R1+0x330] ;  /* 0x0003300001337983 */ /* 0x000ee80000100800 */
[----:B------:R-:W-:Y:S01]  /*f020*/  MUFU.EX2 R169, R169 ;  /* 0x000000a900a97308 */ /* 0x000fe20000000800 */
[----:B0-----:R-:W-:Y:S01]  /*f030*/  FADD.FTZ R11, R168, R15 ;  /* 0x0000000fa80b7221 */ /* 0x001fe20000010000 */
[-CC-:B------:R-:W-:Y:S01]  /*f040*/  FFMA.FTZ R129, R33, R41.reuse, -R10.reuse ;  /* 0x0000002921817223 */ /* 0x180fe2000001080a */
[----:B------:R-:W3:Y:S04]  /*f050*/  LDL R61, [R1+0x344] ;  /* 0x00034400013d7983 */ /* 0x000ee80000100800 */
[----:B------:R-:W3:Y:S01]  /*f060*/  LDL R63, [R1+0x348] ;  /* 0x00034800013f7983 */ /* 0x000ee20000100800 */
[----:B------:R-:W0:Y:S08]  /*f070*/  MUFU.EX2 R135, R135 ;  /* 0x0000008700877308 */ /* 0x000e300000000800 */
[----:B------:R-:W-:Y:S01]  /*f080*/  MUFU.EX2 R172, R172 ;  /* 0x000000ac00ac7308 */ /* 0x000fe20000000800 */
[----:B------:R-:W-:-:S07]  /*f090*/  FFMA.FTZ R177, R34, R41, -R10 ;  /* 0x0000002922b17223 */ /* 0x000fce000001080a */
[----:B------:R-:W-:Y:S01]  /*f0a0*/  MUFU.EX2 R145, R145 ;  /* 0x0000009100917308 */ /* 0x000fe20000000800 */
[-CC-:B------:R-:W-:Y:S01]  /*f0b0*/  FFMA.FTZ R127, R35, R41.reuse, -R10.reuse ;  /* 0x00000029237f7223 */ /* 0x180fe2000001080a */
[----:B------:R-:W3:Y:S06]  /*f0c0*/  LDL R65, [R1+0x34c] ;  /* 0x00034c0001417983 */ /* 0x000eec0000100800 */
        /* <DEDUP_REMOVED lines=13> */
[----:B------:R-:W-:Y:S01]  /*f1a0*/  FFMA.FTZ R121, R39, R41, -R10 ;  /* 0x0000002927797223 */ /* 0x000fe2000001080a */
[----:B------:R1:W-:Y:S04]  /*f1b0*/  STL [R1+0x414], R0 ;  /* 0x0004140001007387 */ /* 0x0003e80000100800 */
[----:B------:R-:W2:Y:S02]  /*f1c0*/  LDL R28, [R1+0x204] ;  /* 0x00020400011c7983 */ /* 0x000ea40000100800 */
[----:B------:R-:W5:Y:S02]  /*f1d0*/  MUFU.EX2 R171, R171 ;  /* 0x000000ab00ab7308 */ /* 0x000f640000000800 */
[----:B------:R-:W3:Y:S04]  /*f1e0*/  LDL R29, [R1+0x304] ;  /* 0x00030400011d7983 */ /* 0x000ee80000100800 */
[----:B------:R-:W3:Y:S02]  /*f1f0*/  LDL R49, [R1+0x32c] ;  /* 0x00032c0001317983 */ /* 0x000ee40000100800 */
[----:B------:R-:W1:Y:S01]  /*f200*/  MUFU.EX2 R133, R133 ;  /* 0x0000008500857308 */ /* 0x000e620000000800 */
[----:B0-----:R-:W-:Y:S01]  /*f210*/  FADD.FTZ R12, R169, R135 ;  /* 0x00000087a90c7221 */ /* 0x001fe20000010000 */
[----:B------:R-:W3:Y:S04]  /*f220*/  LDL R30, [R1+0x208] ;  /* 0x00020800011e7983 */ /* 0x000ee80000100800 */
[----:B------:R-:W3:Y:S02]  /*f230*/  LDL R53, [R1+0x334] ;  /* 0x0003340001357983 */ /* 0x000ee40000100800 */
[----:B------:R-:W0:Y:S01]  /*f240*/  MUFU.EX2 R173, R173 ;  /* 0x000000ad00ad7308 */ /* 0x000e220000000800 */
[----:B------:R-:W-:Y:S01]  /*f250*/  FADD.FTZ R14, R170, R11 ;  /* 0x0000000baa0e7221 */ /* 0x000fe20000010000 */
[----:B-----5:R-:W-:Y:S01]  /*f260*/  FADD.FTZ R12, R171, R12 ;  /* 0x0000000cab0c7221 */ /* 0x020fe20000010000 */
[----:B------:R-:W5:Y:S04]  /*f270*/  LDL R26, [R1+0x200] ;  /* 0x00020000011a7983 */ /* 0x000f680000100800 */
[----:B------:R-:W5:Y:S01]  /*f280*/  LDL R32, [R1+0x20c] ;  /* 0x00020c0001207983 */ /* 0x000f620000100800 */
[----:B------:R-:W0:Y:S01]  /*f290*/  MUFU.EX2 R131, R131 ;  /* 0x0000008300837308 */ /* 0x000e220000000800 */
[----:B------:R-:W-:Y:S01]  /*f2a0*/  FADD.FTZ R11, R147, R14 ;  /* 0x0000000e930b7221 */ /* 0x000fe20000010000 */
[----:B-1----:R-:W-:Y:S01]  /*f2b0*/  FADD.FTZ R12, R133, R12 ;  /* 0x0000000c850c7221 */ /* 0x002fe20000010000 */
[----:B------:R-:W5:Y:S04]  /*f2c0*/  LDL R34, [R1+0x210] ;  /* 0x0002100001227983 */ /* 0x000f680000100800 */
[----:B------:R-:W5:Y:S01]  /*f2d0*/  LDL R31, [R1+0x308] ;  /* 0x00030800011f7983 */ /* 0x000f620000100800 */
[----:B------:R-:W1:Y:S01]  /*f2e0*/  MUFU.EX2 R175, R175 ;  /* 0x000000af00af7308 */ /* 0x000e620000000800 */
[----:B------:R-:W-:Y:S01]  /*f2f0*/  FADD.FTZ R14, R172, R11 ;  /* 0x0000000bac0e7221 */ /* 0x000fe20000010000 */
[----:B0-----:R-:W-:Y:S01]  /*f300*/  FADD.FTZ R12, R173, R12 ;  /* 0x0000000cad0c7221 */ /* 0x001fe20000010000 */
[----:B------:R-:W5:Y:S04]  /*f310*/  LDL R38, [R1+0x218] ;  /* 0x0002180001267983 */ /* 0x000f680000100800 */
[----:B------:R-:W5:Y:S01]  /*f320*/  LDL R33, [R1+0x30c] ;  /* 0x00030c0001217983 */ /* 0x000f620000100800 */
[----:B------:R-:W0:Y:S01]  /*f330*/  MUFU.EX2 R129, R129 ;  /* 0x0000008100817308 */ /* 0x000e220000000800 */
[----:B------:R-:W-:Y:S01]  /*f340*/  FADD.FTZ R11, R145, R14 ;  /* 0x0000000e910b7221 */ /* 0x000fe20000010000 */
[----:B------:R-:W-:Y:S01]  /*f350*/  FADD.FTZ R12, R131, R12 ;  /* 0x0000000c830c7221 */ /* 0x000fe20000010000 */
[----:B------:R-:W5:Y:S04]  /*f360*/  LDL R27, [R1+0x300] ;  /* 0x00030000011b7983 */ /* 0x000f680000100800 */
[----:B------:R-:W5:Y:S01]  /*f370*/  LDL R35, [R1+0x310] ;  /* 0x0003100001237983 */ /* 0x000f620000100800 */
[----:B------:R-:W4:Y:S01]  /*f380*/  MUFU.EX2 R177, R177 ;  /* 0x000000b100b17308 */ /* 0x000f220000000800 */
        /* <DEDUP_REMOVED lines=11> */
[----:B----4-:R-:W-:-:S06]  /*f440*/  FADD.FTZ R12, R177, R12 ;  /* 0x0000000cb10c7221 */ /* 0x010fcc0000010000 */
[----:B------:R-:W-:Y:S08]  /*f450*/  MUFU.EX2 R180, R180 ;  /* 0x000000b400b47308 */ /* 0x000ff00000000800 */
[----:B------:R-:W4:Y:S01]  /*f460*/  MUFU.EX2 R125, R125 ;  /* 0x0000007d007d7308 */ /* 0x000f220000000800 */
[----:B------:R-:W-:Y:S01]  /*f470*/  FADD.FTZ R11, R143, R14 ;  /* 0x0000000e8f0b7221 */ /* 0x000fe20000010000 */
[----:B-1----:R-:W-:-:S06]  /*f480*/  FADD.FTZ R12, R127, R12 ;  /* 0x0000000c7f0c7221 */ /* 0x002fcc0000010000 */
[----:B------:R-:W-:Y:S08]  /*f490*/  MUFU.EX2 R21, R21 ;  /* 0x0000001500157308 */ /* 0x000ff00000000800 */
[----:B------:R-:W1:Y:S01]  /*f4a0*/  MUFU.EX2 R181, R181 ;  /* 0x000000b500b57308 */ /* 0x000e620000000800 */
[----:B------:R-:W-:Y:S01]  /*f4b0*/  FADD.FTZ R10, R178, R11 ;  /* 0x0000000bb20a7221 */ /* 0x000fe20000010000 */
[----:B0-----:R-:W-:-:S06]  /*f4c0*/  FADD.FTZ R12, R179, R12 ;  /* 0x0000000cb30c7221 */ /* 0x001fcc0000010000 */
[----:B------:R-:W-:Y:S08]  /*f4d0*/  MUFU.EX2 R182, R182 ;  /* 0x000000b600b67308 */ /* 0x000ff00000000800 */
[----:B------:R-:W0:Y:S01]  /*f4e0*/  MUFU.EX2 R123, R123 ;  /* 0x0000007b007b7308 */ /* 0x000e220000000800 */
[----:B------:R-:W-:Y:S01]  /*f4f0*/  FADD.FTZ R11, R139, R10 ;  /* 0x0000000a8b0b7221 */ /* 0x000fe20000010000 */
[----:B----4-:R-:W-:-:S06]  /*f500*/  FADD.FTZ R12, R125, R12 ;  /* 0x0000000c7d0c7221 */ /* 0x010fcc0000010000 */
[----:B------:R-:W-:Y:S08]  /*f510*/  MUFU.EX2 R137, R137 ;  /* 0x0000008900897308 */ /* 0x000ff00000000800 */
[----:B------:R-:W4:Y:S01]  /*f520*/  MUFU.EX2 R183, R183 ;  /* 0x000000b700b77308 */ /* 0x000f220000000800 */
[----:B------:R-:W-:Y:S01]  /*f530*/  FADD.FTZ R10, R180, R11 ;  /* 0x0000000bb40a7221 */ /* 0x000fe20000010000 */
[----:B-1----:R-:W-:Y:S01]  /*f540*/  FADD.FTZ R12, R181, R12 ;  /* 0x0000000cb50c7221 */ /* 0x002fe20000010000 */
[----:B------:R-:W-:Y:S01]  /*f550*/  F2FP.BF16.F32.PACK_AB R168, R15, R168 ;  /* 0x000000a80fa8723e */ /* 0x000fe200000010ff */
[----:B------:R-:W5:Y:S04]  /*f560*/  LDL R14, [R1+0x3c0] ;  /* 0x0003c000010e7983 */ /* 0x000f680000100800 */
[----:B------:R-:W1:Y:S01]  /*f570*/  MUFU.EX2 R121, R121 ;  /* 0x0000007900797308 */ /* 0x000e620000000800 */
[----:B------:R-:W-:Y:S01]  /*f580*/  FADD.FTZ R11, R21, R10 ;  /* 0x0000000a150b7221 */ /* 0x000fe20000010000 */
[----:B0-----:R-:W-:Y:S01]  /*f590*/  FADD.FTZ R12, R123, R12 ;  /* 0x0000000c7b0c7221 */ /* 0x001fe20000010000 */
[----:B------:R-:W-:Y:S01]  /*f5a0*/  F2FP.BF16.F32.PACK_AB R180, R21, R180 ;  /* 0x000000b415b4723e */ /* 0x000fe200000010ff */
[----:B------:R-:W5:Y:S01]  /*f5b0*/  LDL R15, [R1+0x3c4] ;  /* 0x0003c400010f7983 */ /* 0x000f620000100800 */
[----:B------:R-:W-:-:S03]  /*f5c0*/  FADD.FTZ R36, R182, R11 ;  /* 0x0000000bb6247221 */ /* 0x000fc60000010000 */
[----:B------:R-:W5:Y:S01]  /*f5d0*/  LDL.64 R10, [R1+0xa8] ;  /* 0x0000a800010a7983 */ /* 0x000f620000100a00 */
[----:B----4-:R-:W-:Y:S01]  /*f5e0*/  FADD.FTZ R12, R183, R12 ;  /* 0x0000000cb70c7221 */ /* 0x010fe20000010000 */
[----:B------:R-:W-:Y:S02]  /*f5f0*/  FADD.FTZ R36, R137, R36 ;  /* 0x0000002489247221 */ /* 0x000fe40000010000 */
[----:B------:R-:W4:Y:S04]  /*f600*/  LDL R21, [R1+0x3c8] ;  /* 0x0003c80001157983 */ /* 0x000f280000100800 */
[----:B------:R-:W4:Y:S01]  /*f610*/  LDL R0, [R1+0x3f8] ;  /* 0x0003f80001007983 */ /* 0x000f220000100800 */
[----:B-1----:R-:W-:-:S05]  /*f620*/  FADD.FTZ R37, R121, R12 ;  /* 0x0000000c79257221 */ /* 0x002fca0000010000 */
[----:B------:R0:W-:Y:S04]  /*f630*/  STL.64 [R1+0x420], R36 ;  /* 0x0004202401007387 */ /* 0x0001e80000100a00 */
[----:B------:R-:W5:Y:S04]  /*f640*/  LD.E.64 R12, desc[UR46][R42.64+0x8] ;  /* 0x0000082e2a0c7980 */ /* 0x000f68000c101b00 */
[----:B------:R-:W4:Y:S04]  /*f650*/  LD.E.64 R24, desc[UR46][R42.64] ;  /* 0x0000002e2a187980 */ /* 0x000f28000c101b00 */
[----:B0-----:R-:W4:Y:S04]  /*f660*/  LDL R36, [R1+0x214] ;  /* 0x0002140001247983 */ /* 0x001f280000100800 */
[----:B------:R-:W4:Y:S04]  /*f670*/  LDL R37, [R1+0x314] ;  /* 0x0003140001257983 */ /* 0x000f280000100800 */
[----:B------:R-:W4:Y:S04]  /*f680*/  LDL R42, [R1+0x220] ;  /* 0x00022000012a7983 */ /* 0x000f280000100800 */
[----:B------:R-:W4:Y:S01]  /*f690*/  LDL R43, [R1+0x320] ;  /* 0x00032000012b7983 */ /* 0x000f220000100800 */
        /* <DEDUP_REMOVED lines=13> */
[----:B------:R-:W-:Y:S01]  /*f770*/  F2FP.BF16.F32.PACK_AB R181, R123, R181 ;  /* 0x000000b57bb5723e */ /* 0x000fe200000010ff */
        /* <DEDUP_REMOVED lines=25> */
[----:B---3--:R-:W-:Y:S04]  /*f910*/  STL [R1+0x208], R30 ;  /* 0x0002081e01007387 */ /* 0x008fe80000100800 */
[----:B------:R-:W-:Y:S04]  /*f920*/  STL [R1+0x280], R90 ;  /* 0x0002805a01007387 */ /* 0x000fe80000100800 */
[----:B------:R-:W-:Y:S01]  /*f930*/  STL [R1+0x284], R92 ;  /* 0x0002845c01007387 */ /* 0x000fe20000100800 */
[----:B-----5:R-:W-:-:S03]  /*f940*/  MOV R119, R12 ;  /* 0x0000000c00777202 */ /* 0x020fc60000000f00 */
[----:B------:R-:W2:Y:S04]  /*f950*/  LDL R12, [R1+0x3bc] ;  /* 0x0003bc00010c7983 */ /* 0x000ea80000100800 */
[----:B------:R-:W3:Y:S01]  /*f960*/  LDL R13, [R1+0x3fc] ;  /* 0x0003fc00010d7983 */ /* 0x000ee20000100800 */
[----:B------:R-:W-:Y:S02]  /*f970*/  IMAD R10, R117, 0x1000, R10 ;  /* 0x00001000750a7824 */ /* 0x000fe400078e020a */
[--C-:B----4-:R-:W-:Y:S01]  /*f980*/  IMAD R25, R25, 0x2, R119.reuse ;  /* 0x0000000219197824 */ /* 0x110fe200078e0277 */
[----:B------:R-:W-:Y:S01]  /*f990*/  R2UR UR7, R11 ;  /* 0x000000000b0772ca */ /* 0x000fe200000e0000 */
[----:B------:R-:W-:Y:S01]  /*f9a0*/  IMAD R121, R24, 0x2, R119 ;  /* 0x0000000218797824 */ /* 0x000fe200078e0277 */
[----:B------:R-:W-:Y:S01]  /*f9b0*/  R2UR UR6, R10 ;  /* 0x000000000a0672ca */ /* 0x000fe200000e0000 */
[----:B------:R-:W-:Y:S01]  /*f9c0*/  IMAD R24, R24, 0x2, R25 ;  /* 0x0000000218187824 */ /* 0x000fe200078e0219 */
[----:B------:R-:W-:Y:S04]  /*f9d0*/  STSM.16.M88.4 [R119], R168 ;  /* 0x000000a877007844 */ /* 0x000fe80000000200 */
[----:B------:R-:W-:Y:S04]  /*f9e0*/  STSM.16.M88.4 [R121], R172 ;  /* 0x000000ac79007844 */ /* 0x000fe80000000200 */
[----:B------:R-:W-:Y:S04]  /*f9f0*/  STSM.16.M88.4 [R25], R176 ;  /* 0x000000b019007844 */ /* 0x000fe80000000200 */
[----:B------:R-:W-:Y:S04]  /*fa00*/  STSM.16.M88.4 [R24], R180 ;  /* 0x000000b418007844 */ /* 0x000fe80000000200 */
        /* <DEDUP_REMOVED lines=79> */
[----:B------:R0:W-:Y:S02]  /*ff00*/  STL [R1+0x3b8], R115 ;  /* 0x0003b87301007387 */ /* 0x0001e40000100800 */
[----:B0-----:R-:W-:-:S06]  /*ff10*/  WARPGROUP.ARRIVE ;  /* 0x00000000000079c5 */ /* 0x001fcc0000000000 */
[----:B------:R-:W-:Y:S01]  /*ff20*/  HGMMA.64x256x16.F32.BF16 R24, R168, gdesc[UR4].tnspB, RZ, !UPT, gsb0 ;  /* 0x43e00004a8187df0 */ /* 0x000fe2000c0018ff */
[----:B--2---:R0:W-:Y:S04]  /*ff30*/  STL [R1+0x3bc], R12 ;  /* 0x0003bc0c01007387 */ /* 0x0041e80000100800 */
[----:B---3--:R1:W-:Y:S01]  /*ff40*/  STL [R1+0x3fc], R13 ;  /* 0x0003fc0d01007387 */ /* 0x0083e20000100800 */
[----:B0-----:R-:W-:Y:S02]  /*ff50*/  VIADD R12, R10, 0x80 ;  /* 0x000000800a0c7836 */ /* 0x001fe40000000000 */
[----:B-1----:R-:W-:-:S03]  /*ff60*/  IMAD.MOV.U32 R13, RZ, RZ, R11 ;  /* 0x000000ffff0d7224 */ /* 0x002fc600078e000b */
[----:B------:R-:W-:Y:S02]  /*ff70*/  R2UR UR6, R12 ;  /* 0x000000000c0672ca */ /* 0x000fe400000e0000 */
[----:B------:R-:W-:Y:S01]  /*ff80*/  R2UR UR7, R13 ;  /* 0x000000000d0772ca */ /* 0x000fe200000e0000 */
        /* <DEDUP_REMOVED lines=18> */
[----:B------:R-:W-:-:S02]  /*100b0*/  VIADD R12, R10, 0x100 ;  /* 0x000001000a0c7836 */ /* 0x000fc40000000000 */
[----:B------:R-:W-:Y:S01]  /*100c0*/  IMAD.MOV.U32 R13, RZ, RZ, R11 ;  /* 0x000000ffff0d7224 */ /* 0x000fe200078e000b */
        /* <DEDUP_REMOVED lines=34> */
[----:B------:R-:W-:Y:S01]  /*102f0*/  HGMMA.64x256x16.F32.BF16 R24, R172, gdesc[UR4].tnspB, R24, gsb0 ;  /* 0x43e00004ac187df0 */ /* 0x000fe20008001818 */
[----:B------:R-:W-:Y:S02]  /*10300*/  R2UR UR6, R12 ;  /* 0x000000000c0672ca */ /* 0x000fe400000e0000 */
[----:B------:R-:W-:Y:S01]  /*10310*/  R2UR UR7, R13 ;  /* 0x000000000d0772ca */ /* 0x000fe200000e0000 */
[----:B------:R-:W-:Y:S01]  /*10320*/  VIADD R10, R10, 0x180 ;  /* 0x000001800a0a7836 */ /* 0x000fe20000000000 */
        /* <DEDUP_REMOVED lines=71> */
[----:B------:R-:W-:Y:S03]  /*107a0*/  HGMMA.64x256x16.F32.BF16 R24, R180, gdesc[UR4].tnspB, R24, gsb0 ;  /* 0x43e00004b4187df0 */ /* 0x000fe60008001818 */
        /* <DEDUP_REMOVED lines=35> */
[----:B------:R-:W5:Y:S04]  /*109e0*/  LDL R82, [R1+0x208] ;  /* 0x0002080001527983 */ /* 0x000f680000100800 */
[----:B-1----:R-:W5:Y:S04]  /*109f0*/  LDL R84, [R1+0x20c] ;  /* 0x00020c0001547983 */ /* 0x002f680000100800 */
[----:B------:R-:W5:Y:S04]  /*10a00*/  LDL R10, [R1+0x210] ;  /* 0x00021000010a7983 */ /* 0x000f680000100800 */
[----:B------:R-:W5:Y:S04]  /*10a10*/  LDL R86, [R1+0x214] ;  /* 0x0002140001567983 */ /* 0x000f680000100800 */
[----:B--2---:R-:W2:Y:S04]  /*10a20*/  LDL R88, [R1+0x218] ;  /* 0x0002180001587983 */ /* 0x004ea80000100800 */
[----:B------:R-:W2:Y:S04]  /*10a30*/  LDL R90, [R1+0x21c] ;  /* 0x00021c00015a7983 */ /* 0x000ea80000100800 */
[----:B------:R-:W2:Y:S04]  /*10a40*/  LDL R12, [R1+0x220] ;  /* 0x00022000010c7983 */ /* 0x000ea80000100800 */
[----:B---3--:R-:W3:Y:S04]  /*10a50*/  LDL R92, [R1+0x224] ;  /* 0x00022400015c7983 */ /* 0x008ee80000100800 */
        /* <DEDUP_REMOVED lines=118> */
[----:B------:R-:W-:Y:S01]  /*111c0*/  @!PT LDS RZ, [RZ] ;  /* 0x00000000fffff984 */ /* 0x000fe20000000800 */
[----:B------:R-:W-:Y:S01]  /*111d0*/  @!PT LDS RZ, [RZ] ;  /* 0x00000000fffff984 */ /* 0x000fe20000000800 */
[----:B------:R-:W-:Y:S01]  /*111e0*/  @!PT LDS RZ, [RZ] ;  /* 0x00000000fffff984 */ /* 0x000fe20000000800 */
[----:B------:R-:W-:Y:S01]  /*111f0*/  @!PT LDS RZ, [RZ] ;  /* 0x00000000fffff984 */ /* 0x000fe20000000800 */
[----:B------:R0:W-:Y:S06]  /*11200*/  MEMBAR.ALL.CTA ;  /* 0x0000000000007992 */ /* 0x0001ec0000008000 */
[----:B0-----:R-:W0:Y:S04]  /*11210*/  FENCE.VIEW.ASYNC.S ;  /* 0x00000000000073c6 */ /* 0x001e280000000000 */
        /* <DEDUP_REMOVED lines=11> */
[----:B----4-:R-:W-:Y:S04]  /*112d0*/  STL [R1+0x22c], R96 ;  /* 0x00022c6001007387 */ /* 0x010fe80000100800 */
[----:B------:R-:W-:Y:S04]  /*112e0*/  STL [R1+0x230], R14 ;  /* 0x0002300e01007387 */ /* 0x000fe80000100800 */
[----:B------:R-:W-:Y:S04]  /*112f0*/  STL [R1+0x234], R98 ;  /* 0x0002346201007387 */ /* 0x000fe80000100800 */
        /* <DEDUP_REMOVED lines=114> */
[----:B0-----:R-:W-:-:S03]  /*11a20*/  NOP ;  /* 0x0000000000007918 */ /* 0x001fc60000000000 */
[----:B-1----:R-:W3:Y:S04]  /*11a30*/  @!P0 LDL.64 R10, [R1+0x68] ;  /* 0x00006800010a8983 */ /* 0x002ee80000100a00 */
[----:B------:R-:W4:Y:S01]  /*11a40*/  @!P0 LDL R0, [R1+0x1e8] ;  /* 0x0001e80001008983 */ /* 0x000f220000100800 */
[----:B------:R-:W-:Y:S06]  /*11a50*/  BAR.ARV 0xe, 0x100 ;  /* 0x0384000000007b1d */ /* 0x000fec0000002000 */
[----:B---3--:R-:W-:-:S05]  /*11a60*/  @!P0 MOV R11, R10 ;  /* 0x0000000a000b8202 */ /* 0x008fca0000000f00 */
[----:B----4-:R-:W-:-:S05]  /*11a70*/  @!P0 IMAD R0, R0, 0x8, R11 ;  /* 0x0000000800008824 */ /* 0x010fca00078e020b */
[----:B------:R-:W-:-:S04]  /*11a80*/  @!P0 PRMT R0, RZ, 0x654, R0 ;  /* 0x00000654ff008816 */ /* 0x000fc80000000000 */
[----:B------:R0:W-:Y:S02]  /*11a90*/  @!P0 SYNCS.ARRIVE.TRANS64.RED.A1T0 RZ, [R0+URZ], RZ ;  /* 0x000000ff00ff89a7 */ /* 0x0001e4000810043f */
[----:B0-----:R-:W3:Y:S01]  /*11aa0*/  LDL R0, [R1+0x70] ;  /* 0x0000700001007983 */ /* 0x001ee20000100800 */
[----:B------:R-:W-:Y:S01]  /*11ab0*/  ISETP.NE.AND P1, PT, R8, 0x1, PT ;  /* 0x000000010800780c */ /* 0x000fe20003f25270 */
[----:B------:R-:W-:Y:S01]  /*11ac0*/  UIADD3 UR49, UR49, -0x2, URZ ;  /* 0xfffffffe31317890 */ /* 0x000fe2000fffe03f */
[----:B---3--:R-:W-:-:S11]  /*11ad0*/  IMAD.SHL.U32 R8, R0, 0x40, RZ ;  /* 0x0000004000087824 */ /* 0x008fd600078e00ff */
[----:B------:R-:W-:-:S04]  /*11ae0*/  @P1 IMAD.HI.U32 R9, R8, R9, RZ ;  /* 0x0000000908091227 */ /* 0x000fc800078e00ff */
[----:B------:R-:W-:Y:S01]  /*11af0*/  IMAD.MOV.U32 R0, RZ, RZ, R8 ;  /* 0x000000ffff007224 */ /* 0x000fe200078e0008 */
[----:B------:R-:W-:Y:S02]  /*11b00*/  @P1 SHF.R.U32.HI R0, RZ, R210, R9 ;  /* 0x000000d2ff001219 */ /* 0x000fe40000011609 */
[----:B------:R-:W-:-:S03]  /*11b10*/  ISETP.GE.AND P1, PT, R5, 0x1, PT ;  /* 0x000000010500780c */ /* 0x000fc60003f26270 */
[----:B------:R-:W-:Y:S02]  /*11b20*/  VIADD R9, R0, UR48 ;  /* 0x0000003000097c36 */ /* 0x000fe40008000000 */
[----:B------:R-:W-:Y:S02]  /*11b30*/  IMAD.U32 R0, RZ, RZ, UR49 ;  /* 0x00000031ff007e24 */ /* 0x000fe4000f8e00ff */
[----:B------:R-:W-:-:S06]  /*11b40*/  IMAD.IADD R4, R9, 0x1, R4 ;  /* 0x0000000109047824 */ /* 0x000fcc00078e0204 */
[----:B--2---:R-:W-:Y:S05]  /*11b50*/  @!P1 BRA `(.L_x_5263) ;  /* 0x0000000000409947 */ /* 0x004fea0003800000 */
[C---:B------:R-:W-:Y:S01]  /*11b60*/  ISETP.GT.AND P1, PT, R9.reuse, RZ, PT ;  /* 0x000000ff0900720c */ /* 0x040fe20003f24270 */
[----:B------:R-:W-:Y:S01]  /*11b70*/  BSSY B0, `(.L_x_5264) ;  /* 0x000000c000007945 */ /* 0x000fe20003800000 */
[----:B------:R-:W-:-:S11]  /*11b80*/  VIADD R10, R9, 0xffffffff ;  /* 0xffffffff090a7836 */ /* 0x000fd60000000000 */
[----:B------:R-:W-:Y:S05]  /*11b90*/  @P1 BRA `(.L_x_5265) ;  /* 0x0000000000181947 */ /* 0x000fea0003800000 */
[----:B------:R-:W-:Y:S01]  /*11ba0*/  ISETP.NE.AND P1, PT, R5, 0x1, PT ;  /* 0x000000010500780c */ /* 0x000fe20003f25270 */
[----:B------:R-:W-:-:S12]  /*11bb0*/  IMAD.MOV R9, RZ, RZ, -R9 ;  /* 0x000000ffff097224 */ /* 0x000fd800078e0a09 */
[----:B------:R-:W-:-:S05]  /*11bc0*/  @P1 IMAD.HI.U32 R6, R9, R6, RZ ;  /* 0x0000000609061227 */ /* 0x000fca00078e00ff */
[----:B------:R-:W-:-:S04]  /*11bd0*/  @P1 SHF.R.U32.HI R9, RZ, R7, R6 ;  /* 0x00000007ff091219 */ /* 0x000fc80000011606 */
[----:B------:R-:W-:Y:S01]  /*11be0*/  LOP3.LUT R10, RZ, R9, RZ, 0x33, !PT ;  /* 0x00000009ff0a7212 */ /* 0x000fe200078e33ff */
[----:B------:R-:W-:Y:S06]  /*11bf0*/  BRA `(.L_x_5266) ;  /* 0x00000000000c7947 */ /* 0x000fec0003800000 */
.L_x_5265:
[----:B------:R-:W-:-:S13]  /*11c00*/  ISETP.NE.AND P1, PT, R5, 0x1, PT ;  /* 0x000000010500780c */ /* 0x000fda0003f25270 */
[----:B------:R-:W-:-:S05]  /*11c10*/  @P1 IMAD.HI.U32 R6, R10, R6, RZ ;  /* 0x000000060a061227 */ /* 0x000fca00078e00ff */
[----:B------:R-:W-:-:S07]  /*11c20*/  @P1 SHF.R.U32.HI R10, RZ, R7, R6 ;  /* 0x00000007ff0a1219 */ /* 0x000fce0000011606 */
.L_x_5266:
[----:B------:R-:W-:Y:S05]  /*11c30*/  BSYNC B0 ;  /* 0x0000000000007941 */ /* 0x000fea0003800000 */
.L_x_5264:
[----:B------:R-:W-:-:S05]  /*11c40*/  IMAD R5, R10, R5, R5 ;  /* 0x000000050a057224 */ /* 0x000fca00078e0205 */
[----:B------:R-:W-:-:S07]  /*11c50*/  VIMNMX R4, R4, R5, PT ;  /* 0x0000000504047248 */ /* 0x000fce0003fe0100 */
.L_x_5263:
[----:B------:R-:W-:Y:S01]  /*11c60*/  SHF.R.S32.HI R5, RZ, 0x1f, R4 ;  /* 0x0000001fff057819 */ /* 0x000fe20000011404 */
[----:B------:R-:W-:Y:S03]  /*11c70*/  BSSY B2, `(.L_x_5267) ;  /* 0x0000012000027945 */ /* 0x000fe60003800000 */
[----:B------:R-:W-:-:S04]  /*11c80*/  LEA.HI R5, R5, R4, RZ, 0x6 ;  /* 0x0000000405057211 */ /* 0x000fc800078f30ff */
[----:B------:R-:W-:-:S04]  /*11c90*/  SHF.R.S32.HI R5, RZ, 0x6, R5 ;  /* 0x00000006ff057819 */ /* 0x000fc80000011405 */
[----:B------:R-:W-:-:S04]  /*11ca0*/  VIMNMX R7, R5, UR43, !PT ;  /* 0x0000002b05077c48 */ /* 0x000fc8000ffe0100 */
[----:B------:R-:W-:-:S13]  /*11cb0*/  ISETP.GE.AND P1, PT, R0, R7, PT ;  /* 0x000000070000720c */ /* 0x000fda0003f26270 */
[----:B------:R-:W-:Y:S05]  /*11cc0*/  @!P1 BRA `(.L_x_5268) ;  /* 0x0000000000309947 */ /* 0x000fea0003800000 */
[----:B------:R-:W-:Y:S01]  /*11cd0*/  BSSY B1, `(.L_x_5269) ;  /* 0x0000009000017945 */ /* 0x000fe20003800000 */
.L_x_5271:
[----:B------:R-:W-:Y:S01]  /*11ce0*/  BSSY B0, `(.L_x_5270) ;  /* 0x0000004000007945 */ /* 0x000fe20003800000 */
[----:B------:R-:W-:Y:S01]  /*11cf0*/  VIADD R8, R2, 0x148 ;  /* 0x0000014802087836 */ /* 0x000fe20000000000 */
[----:B------:R-:W-:-:S07]  /*11d00*/  MOV R6, 0x11d20 ;  /* 0x00011d2000067802 */ /* 0x000fce0000000f00 */
[----:B------:R-:W-:Y:S05]  /*11d10*/  CALL.REL.NOINC `($_ZN7cutlass13device_kernelIN5flash11enable_sm90INS1_16FlashAttnFwdSm90INS1_25CollectiveMainloopFwdSm90ILi2EN4cute5tupleIJNS5_1CILi1EEES8_S8_EEENS6_IJNS7_ILi64EEESA_SA_EEELi512ENS_10bfloat16_tEfNS_4arch4Sm90ELb0ELb1ELb1ELb0ELb0ELb0ELb1ELb0ELb0ELb1ELb0ELb0EEENS1_21CollectiveEpilogueFwdINS6_IJSA_NS7_ILi512EEESA_EEES9_SC_SE_Li256ELb0ELb1ELb0ELb0EEENS1_30DynamicPersistentTileSchedulerILi256ELi128ELb0ELb1ELb1EEEEEEEEEvNT_6ParamsE$_ZZN5flash25CollectiveMainloopFwdSm90ILi2EN4cute5tupleIJNS1_1CILi1EEES4_S4_EEENS2_IJNS3_ILi64EEES6_S6_EEELi512EN7cutlass10bfloat16_tEfNS8_4arch4Sm90ELb0ELb1ELb1ELb0ELb0ELb0ELb1ELb0ELb0ELb1ELb0ELb0EE3mmaINS_16FlashAttnFwdSm90ISC_NS_21CollectiveEpilogueFwdINS2_IJS6_NS3_ILi512EEES6_EEES5_S9_SB_Li256ELb0ELb1ELb0ELb0EEENS_30DynamicPersistentTileSchedulerILi256ELi128ELb0ELb1ELb1EEEE13SharedStorageENS1_6TensorINS1_11ArrayEngineIfLm128EEENS1_6LayoutINS2_IJNS2_IJNS3_ILi2EEESR_NS3_ILi32EEEEEES4_S4_EEENS2_IJNS2_IJS4_SR_NS3_ILi4EEEEEENS3_ILi0EEESX_EEEEEEENS_7SoftmaxILi2ELi0EEEEEbRKNSC_6ParamsENS8_25PipelineTmaAsyncNoClusterILi2ENS8_16PipelineTmaAsyncILi2EEEEES19_RNS8_13PipelineStateILj2EEERT0_RT1_iRiRKNS_16SeqlenInfoQKNewKILb0ELb0EEENS2_IJiiiiEEERT_ENKUliT_T0_T1_E_clIZSD_ISM_S10_S12_EbS15_S19_S19_S1C_S1E_S1G_iS1H_S1L_S1M_S1O_EUlRS1P_iE1_NS3_ILb0EEENS3_ILb1EEEEEDaiS1P_S1Q_S1R_) ;  /* 0x0000020400dc7944 */ /* 0x000fea0003c00000 */
[----:B------:R-:W-:Y:S05]  /*11d20*/  BSYNC B0 ;  /* 0x0000000000007941 */ /* 0x000fea0003800000 */
.L_x_5270:
[C---:B------:R-:W-:Y:S01]  /*11d30*/  ISETP.GT.AND P1, PT, R0.reuse, R7, PT ;  /* 0x000000070000720c */ /* 0x040fe20003f24270 */
[----:B------:R-:W-:-:S12]  /*11d40*/  VIADD R0, R0, 0xffffffff ;  /* 0xffffffff00007836 */ /* 0x000fd80000000000 */
[----:B------:R-:W-:Y:S05]  /*11d50*/  @P1 BRA `(.L_x_5271) ;  /* 0xfffffffc00e01947 */ /* 0x000fea000383ffff */
[----:B------:R-:W-:Y:S05]  /*11d60*/  BSYNC B1 ;  /* 0x0000000000017941 */ /* 0x000fea0003800000 */
.L_x_5269:
[----:B------:R-:W2:Y:S02]  /*11d70*/  LDL R8, [R1+0x70] ;  /* 0x0000700001087983 */ /* 0x000ea40000100800 */
[----:B--2---:R-:W-:-:S07]  /*11d80*/  IMAD.SHL.U32 R8, R8, 0x40, RZ ;  /* 0x0000004008087824 */ /* 0x004fce00078e00ff */
.L_x_5268:
[----:B------:R-:W-:Y:S05]  /*11d90*/  BSYNC B2 ;  /* 0x0000000000027941 */ /* 0x000fea0003800000 */
.L_x_5267:
[----:B------:R-:W0:Y:S01]  /*11da0*/  LDC R4, c[0x0][0x448] ;  /* 0x00011200ff047b82 */ /* 0x000e220000000800 */
[----:B------:R-:W-:Y:S01]  /*11db0*/  VIADD R8, R8, 0x3f ;  /* 0x0000003f08087836 */ /* 0x000fe20000000000 */
[----:B------:R-:W-:-:S06]  /*11dc0*/  ULDC UR4, c[0x0][0xad4] ;  /* 0x0002b50000047ab9 */ /* 0x000fcc0000000800 */
[----:B------:R-:W1:Y:S01]  /*11dd0*/  LDC R9, c[0x0][0xadc] ;  /* 0x0002b700ff097b82 */ /* 0x000e620000000800 */
[----:B0-----:R-:W-:-:S13]  /*11de0*/  ISETP.NE.AND P1, PT, R4, 0x1, PT ;  /* 0x000000010400780c */ /* 0x001fda0003f25270 */
[----:B------:R-:W0:Y:S08]  /*11df0*/  @P1 LDC R5, c[0x0][0x44c] ;  /* 0x00011300ff051b82 */ /* 0x000e300000000800 */
[----:B------:R-:W2:Y:S01]  /*11e00*/  @P1 LDC R7, c[0x0][0x450] ;  /* 0x00011400ff071b82 */ /* 0x000ea20000000800 */
[----:B0-----:R-:W-:-:S05]  /*11e10*/  @P1 IMAD.HI.U32 R4, R8, R5, RZ ;  /* 0x0000000508041227 */ /* 0x001fca00078e00ff */
[----:B--2---:R-:W-:Y:S02]  /*11e20*/  @P1 SHF.R.U32.HI R8, RZ, R7, R4 ;  /* 0x00000007ff081219 */ /* 0x004fe40000011604 */
[----:B-1----:R-:W-:-:S03]  /*11e30*/  ISETP.GE.AND P1, PT, R9, 0x1, PT ;  /* 0x000000010900780c */ /* 0x002fc60003f26270 */
[----:B------:R-:W-:-:S04]  /*11e40*/  VIADD R8, R8, UR42 ;  /* 0x0000002a08087c36 */ /* 0x000fc80008000000 */
        /* <DEDUP_REMOVED lines=12> */
.L_x_5274:
[----:B------:R-:W-:-:S13]  /*11f10*/  ISETP.NE.AND P1, PT, R9, 0x1, PT ;  /* 0x000000010900780c */ /* 0x000fda0003f25270 */
[----:B------:R-:W0:Y:S02]  /*11f20*/  @P1 LDC.64 R6, c[0x0][0xae0] ;  /* 0x0002b800ff061b82 */ /* 0x000e240000000a00 */
[----:B0-----:R-:W-:-:S05]  /*11f30*/  @P1 IMAD.HI.U32 R6, R8, R6, RZ ;  /* 0x0000000608061227 */ /* 0x001fca00078e00ff */
[----:B------:R-:W-:-:S07]  /*11f40*/  @P1 SHF.R.U32.HI R8, RZ, R7, R6 ;  /* 0x00000007ff081219 */ /* 0x000fce0000011606 */
.L_x_5275:
[----:B------:R-:W-:Y:S05]  /*11f50*/  BSYNC B0 ;  /* 0x0000000000007941 */ /* 0x000fea0003800000 */
.L_x_5273:
[----:B------:R-:W-:-:S05]  /*11f60*/  IMAD R5, R8, R9, RZ ;  /* 0x0000000908057224 */ /* 0x000fca00078e02ff */
[----:B------:R-:W-:-:S07]  /*11f70*/  VIMNMX R4, R4, R5, !PT ;  /* 0x0000000504047248 */ /* 0x000fce0007fe0100 */
.L_x_5272:
[----:B------:R-:W-:-:S05]  /*11f80*/  VIADD R4, R4, 0x3f ;  /* 0x0000003f04047836 */ /* 0x000fca0000000000 */
[----:B------:R-:W-:-:S04]  /*11f90*/  SHF.R.S32.HI R5, RZ, 0x1f, R4 ;  /* 0x0000001fff057819 */ /* 0x000fc80000011404 */
[----:B------:R-:W-:-:S04]  /*11fa0*/  LEA.HI R5, R5, R4, RZ, 0x6 ;  /* 0x0000000405057211 */ /* 0x000fc800078f30ff */
[----:B------:R-:W-:-:S04]  /*11fb0*/  SHF.R.S32.HI R4, RZ, 0x6, R5 ;  /* 0x00000006ff047819 */ /* 0x000fc80000011405 */
[----:B------:R-:W-:-:S04]  /*11fc0*/  VIMNMX R4, R4, UR43, !PT ;  /* 0x0000002b04047c48 */ /* 0x000fc8000ffe0100 */
[----:B------:R-:W-:-:S13]  /*11fd0*/  ISETP.GE.AND P1, PT, R0, R4, PT ;  /* 0x000000040000720c */ /* 0x000fda0003f26270 */
[----:B------:R-:W-:Y:S05]  /*11fe0*/  @!P1 BRA `(.L_x_5276) ;  /* 0x00000098008c9947 */ /* 0x000fea0003800000 */
.L_x_5295:
[----:B01----:R-:W2:Y:S04]  /*11ff0*/  LD.E R5, desc[UR46][R152.64+0x1e8] ;  /* 0x0001e82e98057980 */ /* 0x003ea8000c101900 */
[----:B------:R-:W3:Y:S04]  /*12000*/  LD.E R6, desc[UR46][R152.64+0x1f0] ;  /* 0x0001f02e98067980 */ /* 0x000ee8000c101900 */
[----:B------:R-:W4:Y:S01]  /*12010*/  LD.E R10, desc[UR46][R152.64+0x1c] ;  /* 0x00001c2e980a7980 */ /* 0x000f22000c101900 */
[----:B--2---:R-:W-:-:S05]  /*12020*/  VIADD R9, R5, 0x1 ;  /* 0x0000000105097836 */ /* 0x004fca0000000000 */
[----:B------:R-:W-:-:S13]  /*12030*/  ISETP.NE.AND P2, PT, R9, 0x2, PT ;  /* 0x000000020900780c */ /* 0x000fda0003f45270 */
[----:B------:R0:W5:Y:S04]  /*12040*/  @P2 LD.E R11, desc[UR46][R152.64+0x1ec] ;  /* 0x0001ec2e980b2980 */ /* 0x000168000c101900 */
[----:B------:R-:W2:Y:S01]  /*12050*/  @!P2 LD.E R8, desc[UR46][R152.64+0x1ec] ;  /* 0x0001ec2e9808a980 */ /* 0x000ea2000c101900 */
[----:B---3--:R-:W-:Y:S01]  /*12060*/  VIADD R7, R6, 0x1 ;  /* 0x0000000106077836 */ /* 0x008fe20000000000 */
[----:B----4-:R-:W-:Y:S02]  /*12070*/  LOP3.LUT R10, R10, 0x1, RZ, 0xfc, !PT ;  /* 0x000000010a0a7812 */ /* 0x010fe400078efcff */
[----:B------:R1:W-:Y:S04]  /*12080*/  ST.E desc[UR46][R152.64+0x1e8], R9 ;  /* 0x0001e80998007985 */ /* 0x0003e8000c10192e */
[----:B------:R0:W-:Y:S04]  /*12090*/  ST.E desc[UR46][R152.64+0x1f0], R7 ;  /* 0x0001f00798007985 */ /* 0x0001e8000c10192e */
[----:B------:R0:W-:Y:S01]  /*120a0*/  @!P2 ST.E desc[UR46][R152.64+0x1e8], RZ ;  /* 0x0001e8ff9800a985 */ /* 0x0001e2000c10192e */
[----:B------:R-:W-:Y:S01]  /*120b0*/  ISETP.NE.AND P3, PT, R10, 0x3, PT ;  /* 0x000000030a00780c */ /* 0x000fe20003f65270 */
[----:B------:R-:W-:Y:S01]  /*120c0*/  IMAD.MOV.U32 R13, RZ, RZ, R0 ;  /* 0x000000ffff0d7224 */ /* 0x000fe200078e0000 */
[----:B------:R-:W-:Y:S05]  /*120d0*/  YIELD ;  /* 0x0000000000007946 */ /* 0x000fea0003800000 */
[----:B------:R-:W-:Y:S01]  /*120e0*/  BSSY B0, `(.L_x_5277) ;  /* 0x0000008000007945 */ /* 0x000fe20003800000 */
[----:B------:R-:W-:Y:S01]  /*120f0*/  VIADD R0, R0, 0xffffffff ;  /* 0xffffffff00007836 */ /* 0x000fe20000000000 */
[----:B------:R-:W-:Y:S01]  /*12100*/  ISETP.GT.AND P1, PT, R13, R4, PT ;  /* 0x000000040d00720c */ /* 0x000fe20003f24270 */
[----:B-1----:R-:W-:Y:S01]  /*12110*/  @!P2 IMAD.MOV.U32 R9, RZ, RZ, RZ ;  /* 0x000000ffff09a224 */ /* 0x002fe200078e00ff */
[----:B--2---:R-:W-:-:S05]  /*12120*/  @!P2 LOP3.LUT R11, R8, 0x1, RZ, 0x3c, !PT ;  /* 0x00000001080ba812 */ /* 0x004fca00078e3cff */
[----:B------:R0:W-:Y:S01]  /*12130*/  @!P2 ST.E desc[UR46][R152.64+0x1ec], R11 ;  /* 0x0001ec0b9800a985 */ /* 0x0001e2000c10192e */
[----:B------:R-:W-:Y:S05]  /*12140*/  @!P3 BRA `(.L_x_5278) ;  /* 0x000000000004b947 */ /* 0x000fea0003800000 */
[----:B------:R-:W-:Y:S01]  /*12150*/  BPT.TRAP 0x1 ;  /* 0x000000040000795c */ /* 0x000fe20000300000 */
.L_x_5278:
[----:B------:R-:W-:Y:S05]  /*12160*/  BSYNC B0 ;  /* 0x0000000000007941 */ /* 0x000fea0003800000 */
.L_x_5277:
[----:B0-----:R-:W2:Y:S01]  /*12170*/  LD.E.64 R6, desc[UR46][R152.64+0x8] ;  /* 0x0000082e98067980 */ /* 0x001ea2000c101b00 */
[----:B-----5:R-:W-:Y:S02]  /*12180*/  SHF.L.U32 R12, R11, 0x1f, RZ ;  /* 0x0000001f0b0c7819 */ /* 0x020fe400000006ff */
[----:B--2---:R-:W-:-:S05]  /*12190*/  MOV R6, R6 ;  /* 0x0000000600067202 */ /* 0x004fca0000000f00 */
[----:B------:R-:W-:-:S04]  /*121a0*/  IMAD R9, R9, 0x8, R6 ;  /* 0x0000000809097824 */ /* 0x000fc800078e0206 */
[----:B------:R0:W1:Y:S01]  /*121b0*/  SYNCS.PHASECHK.TRANS64.TRYWAIT P2, [R9+URZ], R12 ;  /* 0x0000000c090075a7 */ /* 0x000062000804017f */
[----:B------:R-:W2:Y:S04]  /*121c0*/  LD.E R6, desc[UR46][R152.64+0x1c] ;  /* 0x00001c2e98067980 */ /* 0x000ea8000c101900 */
[----:B------:R0:W5:Y:S04]  /*121d0*/  LD.E R8, desc[UR46][R152.64+0x1e8] ;  /* 0x0001e82e98087980 */ /* 0x000168000c101900 */
[----:B------:R0:W5:Y:S01]  /*121e0*/  LD.E R10, desc[UR46][R152.64+0x1ec] ;  /* 0x0001ec2e980a7980 */ /* 0x000162000c101900 */
[----:B------:R-:W-:Y:S01]  /*121f0*/  BSSY B0, `(.L_x_5279) ;  /* 0x0000005000007945 */ /* 0x000fe20003800000 */
[----:B--2---:R-:W-:-:S04]  /*12200*/  LOP3.LUT R6, R6, 0x1, RZ, 0xfc, !PT ;  /* 0x0000000106067812 */ /* 0x004fc800078efcff */
[----:B------:R-:W-:-:S13]  /*12210*/  ISETP.NE.AND P3, PT, R6, 0x3, PT ;  /* 0x000000030600780c */ /* 0x000fda0003f65270 */
[----:B01----:R-:W-:Y:S05]  /*12220*/  @!P3 BRA `(.L_x_5280) ;  /* 0x000000000004b947 */ /* 0x003fea0003800000 */
[----:B------:R-:W-:Y:S01]  /*12230*/  BPT.TRAP 0x1 ;  /* 0x000000040000795c */ /* 0x000fe20000300000 */
.L_x_5280:
[----:B------:R-:W-:Y:S05]  /*12240*/  BSYNC B0 ;  /* 0x0000000000007941 */ /* 0x000fea0003800000 */
.L_x_5279:
[----:B------:R-:W-:Y:S04]  /*12250*/  BSSY B0, `(.L_x_5281) ;  /* 0x0000008000007945 */ /* 0x000fe80003800000 */
[----:B------:R-:W-:Y:S05]  /*12260*/  @P2 BRA `(.L_x_5282) ;  /* 0x0000000000182947 */ /* 0x000fea0003800000 */
[----:B------:R-:W2:Y:S01]  /*12270*/  LD.E.64 R6, desc[UR46][R152.64+0x8] ;  /* 0x0000082e98067980 */ /* 0x000ea2000c101b00 */
[----:B-----5:R-:W-:Y:S02]  /*12280*/  SHF.L.U32 R9, R10, 0x1f, RZ ;  /* 0x0000001f0a097819 */ /* 0x020fe400000006ff */
[----:B--2---:R-:W-:-:S05]  /*12290*/  MOV R7, R6 ;  /* 0x0000000600077202 */ /* 0x004fca0000000f00 */
[----:B------:R-:W-:-:S04]  /*122a0*/  IMAD R8, R8, 0x8, R7 ;  /* 0x0000000808087824 */ /* 0x000fc800078e0207 */
[----:B------:R-:W0:Y:S02]  /*122b0*/  SYNCS.PHASECHK.TRANS64.TRYWAIT P2, [R8+URZ], R9 ;  /* 0x00000009080075a7 */ /* 0x000e24000804017f */
[----:B0-----:R-:W-:Y:S05]  /*122c0*/  @!P2 BRA `(.L_x_5283) ;  /* 0x000001e800b8a947 */ /* 0x001fea0003800000 */
.L_x_5282:
[----:B------:R-:W-:Y:S05]  /*122d0*/  BSYNC B0 ;  /* 0x0000000000007941 */ /* 0x000fea0003800000 */
.L_x_5281:
[----:B0-----:R-:W2:Y:S04]  /*122e0*/  LD.E R9, desc[UR46][R152.64+0x1e8] ;  /* 0x0001e82e98097980 */ /* 0x001ea8000c101900 */
[----:B------:R-:W2:Y:S01]  /*122f0*/  LD.E.64 R6, desc[UR46][R152.64+0xa0] ;  /* 0x0000a02e98067980 */ /* 0x000ea2000c101b00 */
[----:B------:R-:W-:Y:S05]  /*12300*/  WARPSYNC.ALL ;  /* 0x0000000000007948 */ /* 0x000fea0003800000 */
[----:B------:R-:W3:Y:S04]  /*12310*/  LD.E.64 R24, desc[UR46][R152.64+0x98] ;  /* 0x0000982e98187980 */ /* 0x000ee8000c101b00 */
[----:B-----5:R-:W4:Y:S04]  /*12320*/  LD.E.64 R10, desc[UR46][R152.64+0x98] ;  /* 0x0000982e980a7980 */ /* 0x020f28000c101b00 */
[----:B------:R-:W4:Y:S04]  /*12330*/  LD.E.64 R12, desc[UR46][R152.64+0x98] ;  /* 0x0000982e980c7980 */ /* 0x000f28000c101b00 */
[----:B------:R-:W4:Y:S01]  /*12340*/  LD.E.64 R14, desc[UR46][R152.64+0x98] ;  /* 0x0000982e980e7980 */ /* 0x000f22000c101b00 */
[----:B--2---:R-:W-:Y:S01]  /*12350*/  IMAD R6, R9, 0x200, R6 ;  /* 0x0000020009067824 */ /* 0x004fe200078e0206 */
[----:B------:R-:W-:-:S02]  /*12360*/  R2UR UR7, R7 ;  /* 0x00000000070772ca */ /* 0x000fc400000e0000 */
[----:B------:R-:W2:Y:S02]  /*12370*/  LD.E R57, desc[UR46][R152.64+0x54] ;  /* 0x0000542e98397980 */ /* 0x000ea4000c101900 */
[----:B------:R-:W-:Y:S02]  /*12380*/  R2UR UR6, R6 ;  /* 0x00000000060672ca */ /* 0x000fe400000e0000 */
[----:B------:R0:W-:Y:S01]  /*12390*/  ST.E desc[UR46][R152.64+0x80], RZ ;  /* 0x000080ff98007985 */ /* 0x0001e2000c10192e */
[----:B---3--:R-:W-:Y:S02]  /*123a0*/  R2UR UR4, R24 ;  /* 0x00000000180472ca */ /* 0x008fe400000e0000 */
[----:B------:R-:W-:Y:S02]  /*123b0*/  R2UR UR5, R25 ;  /* 0x00000000190572ca */ /* 0x000fe400000e0000 */
[----:B------:R-:W-:-:S11]  /*123c0*/  WARPGROUP.ARRIVE ;  /* 0x00000000000079c5 */ /* 0x000fd60000000000 */
[----:B------:R-:W-:Y:S01]  /*123d0*/  HGMMA.64x64x16.F32.BF16 R24, gdesc[UR4], RZ, !UPT, gsb0 ;  /* 0x00e00000041879f0 */ /* 0x000fe2000c0018ff */
[----:B----4-:R-:W-:Y:S02]  /*123e0*/  VIADD R8, R10, 0x2 ;  /* 0x000000020a087836 */ /* 0x010fe40000000000 */
[----:B------:R-:W-:Y:S02]  /*123f0*/  IMAD.MOV.U32 R9, RZ, RZ, R11 ;  /* 0x000000ffff097224 */ /* 0x000fe400078e000b */
[----:B------:R-:W-:Y:S02]  /*12400*/  VIADD R10, R6, 0x2 ;  /* 0x00000002060a7836 */ /* 0x000fe40000000000 */
[----:B------:R-:W-:Y:S01]  /*12410*/  IMAD.MOV.U32 R11, RZ, RZ, R7 ;  /* 0x000000ffff0b7224 */ /* 0x000fe200078e0007 */
[----:B------:R-:W-:Y:S02]  /*12420*/  R2UR UR4, R8 ;  /* 0x00000000080472ca */ /* 0x000fe400000e0000 */
[----:B------:R-:W-:-:S02]  /*12430*/  R2UR UR6, R10 ;  /* 0x000000000a0672ca */ /* 0x000fc400000e0000 */
[----:B------:R-:W-:Y:S02]  /*12440*/  R2UR UR7, R11 ;  /* 0x000000000b0772ca */ /* 0x000fe400000e0000 */
[----:B------:R-:W-:Y:S01]  /*12450*/  R2UR UR5, R9 ;  /* 0x00000000090572ca */ /* 0x000fe200000e0000 */
[----:B------:R-:W-:Y:S01]  /*12460*/  IMAD.MOV.U32 R9, RZ, RZ, 0x1 ;  /* 0x00000001ff097424 */ /* 0x000fe200078e00ff */
[----:B------:R-:W-:Y:S02]  /*12470*/  WARPGROUP.DEPBAR.LE gsb0, 0x0 ;  /* 0x00008000000079c5 */ /* 0x000fe40000010000 */
[----:B------:R0:W5:Y:S04]  /*12480*/  LD.E R21, desc[UR46][R152.64+0x1e8] ;  /* 0x0001e82e98157980 */ /* 0x000168000c101900 */
[----:B------:R0:W5:Y:S04]  /*12490*/  LD.E R56, desc[UR46][R152.64+0x1ec] ;  /* 0x0001ec2e98387980 */ /* 0x000168000c101900 */
[----:B------:R0:W-:Y:S01]  /*124a0*/  ST.E desc[UR46][R152.64+0x80], R9 ;  /* 0x0000800998007985 */ /* 0x0001e2000c10192e */
[----:B------:R-:W-:-:S06]  /*124b0*/  WARPGROUP.ARRIVE ;  /* 0x00000000000079c5 */ /* 0x000fcc0000000000 */
[----:B------:R-:W-:Y:S01]  /*124c0*/  HGMMA.64x64x16.F32.BF16 R24, gdesc[UR4], R24, gsb0 ;  /* 0x00e00000041879f0 */ /* 0x000fe20008001818 */
[----:B------:R-:W-:Y:S02]  /*124d0*/  VIADD R10, R12, 0x4 ;  /* 0x000000040c0a7836 */ /* 0x000fe40000000000 */
[----:B------:R-:W-:Y:S02]  /*124e0*/  IMAD.MOV.U32 R11, RZ, RZ, R13 ;  /* 0x000000ffff0b7224 */ /* 0x000fe400078e000d */
[----:B------:R-:W-:Y:S02]  /*124f0*/  VIADD R12, R6, 0x4 ;  /* 0x00000004060c7836 */ /* 0x000fe40000000000 */
[----:B------:R-:W-:Y:S01]  /*12500*/  IMAD.MOV.U32 R13, RZ, RZ, R7 ;  /* 0x000000ffff0d7224 */ /* 0x000fe200078e0007 */
[----:B------:R-:W-:Y:S02]  /*12510*/  R2UR UR4, R10 ;  /* 0x000000000a0472ca */ /* 0x000fe400000e0000 */
[----:B------:R-:W-:-:S02]  /*12520*/  R2UR UR6, R12 ;  /* 0x000000000c0672ca */ /* 0x000fc400000e0000 */
[----:B------:R-:W-:Y:S02]  /*12530*/  R2UR UR7, R13 ;  /* 0x000000000d0772ca */ /* 0x000fe400000e0000 */
[----:B------:R-:W-:Y:S01]  /*12540*/  R2UR UR5, R11 ;  /* 0x000000000b0572ca */ /* 0x000fe200000e0000 */
[----:B------:R-:W-:Y:S02]  /*12550*/  WARPGROUP.DEPBAR.LE gsb0, 0x0 ;  /* 0x00008000000079c5 */ /* 0x000fe40000010000 */
[----:B------:R0:W-:Y:S01]  /*12560*/  ST.E desc[UR46][R152.64+0x80], R9 ;  /* 0x0000800998007985 */ /* 0x0001e2000c10192e */
[----:B------:R-:W-:-:S09]  /*12570*/  WARPGROUP.ARRIVE ;  /* 0x00000000000079c5 */ /* 0x000fd20000000000 */
        /* <DEDUP_REMOVED lines=13> */
[----:B--2---:R-:W-:-:S04]  /*12650*/  LOP3.LUT R57, R57, 0x1, RZ, 0xfc, !PT ;  /* 0x0000000139397812 */ /* 0x004fc800078efcff */
[----:B------:R-:W-:Y:S01]  /*12660*/  ISETP.NE.AND P2, PT, R57, 0x3, PT ;  /* 0x000000033900780c */ /* 0x000fe20003f45270 */
[----:B------:R-:W-:Y:S01]  /*12670*/  BSSY B0, `(.L_x_5284) ;  /* 0x0000005000007945 */ /* 0x000fe20003800000 */
[----:B------:R-:W-:Y:S02]  /*12680*/  WARPGROUP.DEPBAR.LE gsb0, 0x0 ;  /* 0x00008000000079c5 */ /* 0x000fe40000010000 */
[----:B------:R0:W-:Y:S09]  /*12690*/  ST.E desc[UR46][R152.64+0x80], R9 ;  /* 0x0000800998007985 */ /* 0x0001f2000c10192e */
[----:B------:R-:W-:Y:S05]  /*126a0*/  @!P2 BRA `(.L_x_5285) ;  /* 0x000000000004a947 */ /* 0x000fea0003800000 */
[----:B------:R-:W-:Y:S01]  /*126b0*/  BPT.TRAP 0x1 ;  /* 0x000000040000795c */ /* 0x000fe20000300000 */
.L_x_5285:
[----:B------:R-:W-:Y:S05]  /*126c0*/  BSYNC B0 ;  /* 0x0000000000007941 */ /* 0x000fea0003800000 */
.L_x_5284:
[----:B------:R-:W2:Y:S01]  /*126d0*/  LD.E.64 R6, desc[UR46][R152.64+0x40] ;  /* 0x0000402e98067980 */ /* 0x000ea2000c101b00 */
[----:B-----5:R-:W-:Y:S02]  /*126e0*/  SHF.L.U32 R56, R56, 0x1f, RZ ;  /* 0x0000001f38387819 */ /* 0x020fe400000006ff */
[----:B--2---:R-:W-:-:S05]  /*126f0*/  MOV R6, R6 ;  /* 0x0000000600067202 */ /* 0x004fca0000000f00 */
[----:B------:R-:W-:-:S04]  /*12700*/  IMAD R21, R21, 0x8, R6 ;  /* 0x0000000815157824 */ /* 0x000fc800078e0206 */
[----:B------:R1:W2:Y:S01]  /*12710*/  SYNCS.PHASECHK.TRANS64.TRYWAIT P2, [R21+URZ], R56 ;  /* 0x00000038150075a7 */ /* 0x0002a2000804017f */
[----:B------:R-:W3:Y:S04]  /*12720*/  LD.E R6, desc[UR46][R152.64+0x54] ;  /* 0x0000542e98067980 */ /* 0x000ee8000c101900 */
[----:B------:R1:W5:Y:S04]  /*12730*/  LD.E R8, desc[UR46][R152.64+0x1e8] ;  /* 0x0001e82e98087980 */ /* 0x000368000c101900 */
[----:B------:R1:W5:Y:S01]  /*12740*/  LD.E R10, desc[UR46][R152.64+0x1ec] ;  /* 0x0001ec2e980a7980 */ /* 0x000362000c101900 */
[----:B------:R-:W-:Y:S01]  /*12750*/  BSSY B0, `(.L_x_5286) ;  /* 0x0000005000007945 */ /* 0x000fe20003800000 */
[----:B---3--:R-:W-:-:S04]  /*12760*/  LOP3.LUT R6, R6, 0x1, RZ, 0xfc, !PT ;  /* 0x0000000106067812 */ /* 0x008fc800078efcff */
[----:B------:R-:W-:-:S13]  /*12770*/  ISETP.NE.AND P3, PT, R6, 0x3, PT ;  /* 0x000000030600780c */ /* 0x000fda0003f65270 */
[----:B-12---:R-:W-:Y:S05]  /*12780*/  @!P3 BRA `(.L_x_5287) ;  /* 0x000000000004b947 */ /* 0x006fea0003800000 */
[----:B------:R-:W-:Y:S01]  /*12790*/  BPT.TRAP 0x1 ;  /* 0x000000040000795c */ /* 0x000fe20000300000 */
.L_x_5287:
[----:B------:R-:W-:Y:S05]  /*127a0*/  BSYNC B0 ;  /* 0x0000000000007941 */ /* 0x000fea0003800000 */
.L_x_5286:
[----:B------:R-:W-:Y:S04]  /*127b0*/  BSSY B0, `(.L_x_5288) ;  /* 0x0000008000007945 */ /* 0x000fe80003800000 */
[----:B------:R-:W-:Y:S05]  /*127c0*/  @P2 BRA `(.L_x_5289) ;  /* 0x0000000000182947 */ /* 0x000fea0003800000 */
[----:B------:R-:W2:Y:S01]  /*127d0*/  LD.E.64 R6, desc[UR46][R152.64+0x40] ;  /* 0x0000402e98067980 */ /* 0x000ea2000c101b00 */
[----:B-----5:R-:W-:Y:S02]  /*127e0*/  SHF.L.U32 R11, R10, 0x1f, RZ ;  /* 0x0000001f0a0b7819 */ /* 0x020fe400000006ff */
[----:B--2---:R-:W-:-:S05]  /*127f0*/  MOV R7, R6 ;  /* 0x0000000600077202 */ /* 0x004fca0000000f00 */
[----:B------:R-:W-:-:S04]  /*12800*/  IMAD R8, R8, 0x8, R7 ;  /* 0x0000000808087824 */ /* 0x000fc800078e0207 */
[----:B------:R-:W1:Y:S02]  /*12810*/  SYNCS.PHASECHK.TRANS64.TRYWAIT P2, [R8+URZ], R11 ;  /* 0x0000000b080075a7 */ /* 0x000e64000804017f */
[----:B-1----:R-:W-:Y:S05]  /*12820*/  @!P2 BRA `(.L_x_5290) ;  /* 0x000001e40074a947 */ /* 0x002fea0003800000 */
.L_x_5289:
[----:B------:R-:W-:Y:S05]  /*12830*/  BSYNC B0 ;  /* 0x0000000000007941 */ /* 0x000fea0003800000 */
.L_x_5288:
[----:B------:R-:W2:Y:S04]  /*12840*/  LD.E R13, desc[UR46][R152.64+0x1e8] ;  /* 0x0001e82e980d7980 */ /* 0x000ea8000c101900 */
[----:B------:R-:W2:Y:S01]  /*12850*/  LD.E.64 R6, desc[UR46][R152.64+0xb8] ;  /* 0x0000b82e98067980 */ /* 0x000ea2000c101b00 */
[----:B------:R-:W-:Y:S05]  /*12860*/  WARPSYNC.ALL ;  /* 0x0000000000007948 */ /* 0x000fea0003800000 */
[----:B-1---5:R-:W3:Y:S04]  /*12870*/  LD.E R8, desc[UR46][R152.64+0x88] ;  /* 0x0000882e98087980 */ /* 0x022ee8000c101900 */
[----:B------:R-:W4:Y:S04]  /*12880*/  LD.E.64 R10, desc[UR46][R152.64+0xb0] ;  /* 0x0000b02e980a7980 */ /* 0x000f28000c101b00 */
[----:B------:R-:W4:Y:S04]  /*12890*/  LD.E.64 R14, desc[UR46][R152.64+0xb0] ;  /* 0x0000b02e980e7980 */ /* 0x000f28000c101b00 */
[----:B------:R-:W4:Y:S04]  /*128a0*/  LD.E.64 R56, desc[UR46][R152.64+0xb0] ;  /* 0x0000b02e98387980 */ /* 0x000f28000c101b00 */
[----:B------:R-:W4:Y:S01]  /*128b0*/  LD.E.64 R58, desc[UR46][R152.64+0xb0] ;  /* 0x0000b02e983a7980 */ /* 0x000f22000c101b00 */
[----:B--2---:R-:W-:Y:S01]  /*128c0*/  IMAD R6, R13, 0x1000, R6 ;  /* 0x000010000d067824 */ /* 0x004fe200078e0206 */
[----:B------:R-:W-:-:S02]  /*128d0*/  R2UR UR7, R7 ;  /* 0x00000000070772ca */ /* 0x000fc400000e0000 */
[----:B------:R-:W2:Y:S02]  /*128e0*/  LD.E.64 R60, desc[UR46][R152.64+0xb0] ;  /* 0x0000b02e983c7980 */ /* 0x000ea4000c101b00 */
[C---:B------:R-:W-:Y:S01]  /*128f0*/  R2UR UR6, R6.reuse ;  /* 0x00000000060672ca */ /* 0x040fe200000e0000 */
[----:B------:R-:W-:Y:S01]  /*12900*/  WARPGROUP.ARRIVE ;  /* 0x00000000000079c5 */ /* 0x000fe20000000000 */
[----:B------:R-:W-:Y:S02]  /*12910*/  VIADD R12, R6, 0x2 ;  /* 0x00000002060c7836 */ /* 0x000fe40000000000 */
[----:B------:R-:W-:Y:S01]  /*12920*/  IMAD.MOV.U32 R13, RZ, RZ, R7 ;  /* 0x000000ffff0d7224 */ /* 0x000fe200078e0007 */
[----:B---3--:R-:W-:Y:S02]  /*12930*/  ISETP.NE.U32.AND P2, PT, R8, RZ, PT ;  /* 0x000000ff0800720c */ /* 0x008fe40003f45070 */
[----:B----4-:R-:W-:Y:S02]  /*12940*/  R2UR UR4, R10 ;  /* 0x000000000a0472ca */ /* 0x010fe400000e0000 */
[----:B------:R-:W-:-:S09]  /*12950*/  R2UR UR5, R11 ;  /* 0x000000000b0572ca */ /* 0x000fd200000e0000 */
[----:B------:R-:W-:-:S05]  /*12960*/  VOTEU.ANY UP0, P2 ;  /* 0x00000000003f7886 */ /* 0x000fca0001000100 */
[----:B------:R-:W-:Y:S01]  /*12970*/  HGMMA.64x64x16.F32.BF16 R24, gdesc[UR4], R24, UP0, gsb0 ;  /* 0x00e00000041879f0 */ /* 0x000fe2000b801818 */
[----:B------:R-:W-:Y:S02]  /*12980*/  VIADD R10, R14, 0x2 ;  /* 0x000000020e0a7836 */ /* 0x000fe40000000000 */
[----:B------:R-:W-:Y:S01]  /*12990*/  IMAD.MOV.U32 R11, RZ, RZ, R15 ;  /* 0x000000ffff0b7224 */ /* 0x000fe200078e000f */
[----:B------:R-:W-:Y:S02]  /*129a0*/  R2UR UR6, R12 ;  /* 0x000000000c0672ca */ /* 0x000fe400000e0000 */
[----:B------:R-:W-:Y:S02]  /*129b0*/  R2UR UR7, R13 ;  /* 0x000000000d0772ca */ /* 0x000fe400000e0000 */
[----:B------:R-:W-:Y:S02]  /*129c0*/  R2UR UR4, R10 ;  /* 0x000000000a0472ca */ /* 0x000fe400000e0000 */
[----:B------:R-:W-:Y:S01]  /*129d0*/  R2UR UR5, R11 ;  /* 0x000000000b0572ca */ /* 0x000fe200000e0000 */
[----:B------:R-:W-:-:S02]  /*129e0*/  WARPGROUP.DEPBAR.LE gsb0, 0x0 ;  /* 0x00008000000079c5 */ /* 0x000fc40000010000 */
[----:B------:R-:W3:Y:S04]  /*129f0*/  LD.E.64 R62, desc[UR46][R152.64+0xb0] ;  /* 0x0000b02e983e7980 */ /* 0x000ee8000c101b00 */
[----:B------:R-:W-:Y:S01]  /*12a00*/  ST.E desc[UR46][R152.64+0x88], R9 ;  /* 0x0000880998007985 */ /* 0x000fe2000c10192e */
[----:B------:R-:W-:-:S06]  /*12a10*/  WARPGROUP.ARRIVE ;  /* 0x00000000000079c5 */ /* 0x000fcc0000000000 */
[----:B------:R-:W-:Y:S01]  /*12a20*/  HGMMA.64x64x16.F32.BF16 R24, gdesc[UR4], R24, gsb0 ;  /* 0x00e00000041879f0 */ /* 0x000fe20008001818 */
[----:B------:R-:W-:Y:S02]  /*12a30*/  VIADD R10, R56, 0x4 ;  /* 0x00000004380a7836 */ /* 0x000fe40000000000 */
[----:B------:R-:W-:Y:S02]  /*12a40*/  VIADD R12, R6, 0x4 ;  /* 0x00000004060c7836 */ /* 0x000fe40000000000 */
[----:B------:R-:W-:Y:S02]  /*12a50*/  IMAD.MOV.U32 R11, RZ, RZ, R57 ;  /* 0x000000ffff0b7224 */ /* 0x000fe400078e0039 */
[----:B------:R-:W-:Y:S01]  /*12a60*/  IMAD.MOV.U32 R13, RZ, RZ, R7 ;  /* 0x000000ffff0d7224 */ /* 0x000fe200078e0007 */
[----:B------:R-:W-:Y:S02]  /*12a70*/  R2UR UR6, R12 ;  /* 0x000000000c0672ca */ /* 0x000fe400000e0000 */
[----:B------:R-:W-:-:S02]  /*12a80*/  R2UR UR4, R10 ;  /* 0x000000000a0472ca */ /* 0x000fc400000e0000 */
[----:B------:R-:W-:Y:S02]  /*12a90*/  R2UR UR7, R13 ;  /* 0x000000000d0772ca */ /* 0x000fe400000e0000 */
[----:B------:R-:W-:Y:S01]  /*12aa0*/  R2UR UR5, R11 ;  /* 0x000000000b0572ca */ /* 0x000fe200000e0000 */
[----:B------:R-:W-:Y:S02]  /*12ab0*/  WARPGROUP.DEPBAR.LE gsb0, 0x0 ;  /* 0x00008000000079c5 */ /* 0x000fe40000010000 */
[----:B------:R-:W4:Y:S04]  /*12ac0*/  LD.E.64 R14, desc[UR46][R152.64+0xb0] ;  /* 0x0000b02e980e7980 */ /* 0x000f28000c101b00 */
        /* <DEDUP_REMOVED lines=16> */
[----:B--2---:R-:W-:Y:S02]  /*12bd0*/  VIADD R10, R60, 0x200 ;  /* 0x000002003c0a7836 */ /* 0x004fe40000000000 */
        /* <DEDUP_REMOVED lines=8> */
[----:B------:R-:W2:Y:S04]  /*12c60*/  LD.E.64 R58, desc[UR46][R152.64+0xb0] ;  /* 0x0000b02e983a7980 */ /* 0x000ea8000c101b00 */
[----:B------:R-:W-:Y:S01]  /*12c70*/  ST.E desc[UR46][R152.64+0x88], R9 ;  /* 0x0000880998007985 */ /* 0x000fe2000c10192e */
[----:B------:R-:W-:-:S06]  /*12c80*/  WARPGROUP.ARRIVE ;  /* 0x00000000000079c5 */ /* 0x000fcc0000000000 */
[----:B------:R-:W-:Y:S01]  /*12c90*/  HGMMA.64x64x16.F32.BF16 R24, gdesc[UR4], R24, gsb0 ;  /* 0x00e00000041879f0 */ /* 0x000fe20008001818 */
[----:B------:R-:W-:Y:S02]  /*12ca0*/  VIADD R12, R6, 0x202 ;  /* 0x00000202060c7836 */ /* 0x000fe40000000000 */
[----:B------:R-:W-:-:S03]  /*12cb0*/  IMAD.MOV.U32 R13, RZ, RZ, R7 ;  /* 0x000000ffff0d7224 */ /* 0x000fc600078e0007 */
[----:B------:R-:W-:Y:S02]  /*12cc0*/  R2UR UR6, R12 ;  /* 0x000000000c0672ca */ /* 0x000fe400000e0000 */
[----:B------:R-:W-:Y:S01]  /*12cd0*/  R2UR UR7, R13 ;  /* 0x000000000d0772ca */ /* 0x000fe200000e0000 */
[----:B---3--:R-:W-:Y:S02]  /*12ce0*/  VIADD R10, R62, 0x202 ;  /* 0x000002023e0a7836 */ /* 0x008fe40000000000 */
[----:B------:R-:W-:-:S03]  /*12cf0*/  IMAD.MOV.U32 R11, RZ, RZ, R63 ;  /* 0x000000ffff0b7224 */ /* 0x000fc600078e003f */
[----:B------:R-:W-:Y:S02]  /*12d00*/  R2UR UR4, R10 ;  /* 0x000000000a0472ca */ /* 0x000fe400000e0000 */
[----:B------:R-:W-:Y:S01]  /*12d10*/  R2UR UR5, R11 ;  /* 0x000000000b0572ca */ /* 0x000fe200000e0000 */
[----:B------:R-:W-:Y:S02]  /*12d20*/  WARPGROUP.DEPBAR.LE gsb0, 0x0 ;  /* 0x00008000000079c5 */ /* 0x000fe40000010000 */
[----:B------:R-:W3:Y:S04]  /*12d30*/  LD.E.64 R60, desc[UR46][R152.64+0xb0] ;  /* 0x0000b02e983c7980 */ /* 0x000ee8000c101b00 */
[----:B------:R-:W-:Y:S01]  /*12d40*/  ST.E desc[UR46][R152.64+0x88], R9 ;  /* 0x0000880998007985 */ /* 0x000fe2000c10192e */
[----:B------:R-:W-:-:S06]  /*12d50*/  WARPGROUP.ARRIVE ;  /* 0x00000000000079c5 */ /* 0x000fcc0000000000 */
[----:B------:R-:W-:Y:S01]  /*12d60*/  HGMMA.64x64x16.F32.BF16 R24, gdesc[UR4], R24, gsb0 ;  /* 0x00e00000041879f0 */ /* 0x000fe20008001818 */
[----:B------:R-:W-:Y:S02]  /*12d70*/  VIADD R12, R6, 0x204 ;  /* 0x00000204060c7836 */ /* 0x000fe40000000000 */
[----:B------:R-:W-:-:S03]  /*12d80*/  IMAD.MOV.U32 R13, RZ, RZ, R7 ;  /* 0x000000ffff0d7224 */ /* 0x000fc600078e0007 */
[----:B------:R-:W-:Y:S02]  /*12d90*/  R2UR UR6, R12 ;  /* 0x000000000c0672ca */ /* 0x000fe400000e0000 */
[----:B------:R-:W-:Y:S01]  /*12da0*/  R2UR UR7, R13 ;  /* 0x000000000d0772ca */ /* 0x000fe200000e0000 */
[----:B----4-:R-:W-:Y:S02]  /*12db0*/  VIADD R10, R14, 0x204 ;  /* 0x000002040e0a7836 */ /* 0x010fe40000000000 */
[----:B------:R-:W-:-:S03]  /*12dc0*/  IMAD.MOV.U32 R11, RZ, RZ, R15 ;  /* 0x000000ffff0b7224 */ /* 0x000fc600078e000f */
        /* <DEDUP_REMOVED lines=8> */
[----:B------:R-:W-:-:S03]  /*12e50*/  IMAD.MOV.U32 R13, RZ, RZ, R7 ;  /* 0x000000ffff0d7224 */ /* 0x000fc600078e0007 */
[----:B------:R-:W-:Y:S02]  /*12e60*/  R2UR UR6, R12 ;  /* 0x000000000c0672ca */ /* 0x000fe400000e0000 */
[----:B------:R-:W-:Y:S01]  /*12e70*/  R2UR UR7, R13 ;  /* 0x000000000d0772ca */ /* 0x000fe200000e0000 */
[----:B------:R-:W-:Y:S02]  /*12e80*/  VIADD R10, R56, 0x206 ;  /* 0x00000206380a7836 */ /* 0x000fe40000000000 */
        /* <DEDUP_REMOVED lines=12> */
[----:B--2---:R-:W-:Y:S02]  /*12f50*/  VIADD R10, R58, 0x400 ;  /* 0x000004003a0a7836 */ /* 0x004fe40000000000 */
[----:B------:R-:W-:-:S03]  /*12f60*/  IMAD.MOV.U32 R11, RZ, RZ, R59 ;  /* 0x000000ffff0b7224 */ /* 0x000fc600078e003b */
        /* <DEDUP_REMOVED lines=93> */
[----:B------:R-:W1:Y:S01]  /*13540*/  S2R R21, SR_TID.X ;  /* 0x0000000000157919 */ /* 0x000e620000002100 */
[----:B------:R-:W-:Y:S02]  /*13550*/  WARPGROUP.DEPBAR.LE gsb0, 0x0 ;  /* 0x00008000000079c5 */ /* 0x000fe40000010000 */
[----:B------:R-:W4:Y:S04]  /*13560*/  LD.E.64 R60, desc[UR46][R152.64+0xb0] ;  /* 0x0000b02e983c7980 */ /* 0x000f28000c101b00 */
[----:B------:R-:W-:Y:S01]  /*13570*/  ST.E desc[UR46][R152.64+0x88], R9 ;  /* 0x0000880998007985 */ /* 0x000fe2000c10192e */
[----:B------:R-:W-:-:S06]  /*13580*/  WARPGROUP.ARRIVE ;  /* 0x00000000000079c5 */ /* 0x000fcc0000000000 */
[----:B------:R-:W-:Y:S01]  /*13590*/  HGMMA.64x64x16.F32.BF16 R24, gdesc[UR4], R24, gsb0 ;  /* 0x00e00000041879f0 */ /* 0x000fe20008001818 */
[----:B-1----:R-:W-:-:S05]  /*135a0*/  SHF.R.U32.HI R21, RZ, 0x7, R21 ;  /* 0x00000007ff157819 */ /* 0x002fca0000011615 */
[----:B------:R-:W1:Y:S01]  /*135b0*/  SHFL.IDX PT, R8, R21, RZ, 0x1f ;  /* 0x00001fff15087589 */ /* 0x000e6200000e0000 */
[----:B------:R-:W-:Y:S01]  /*135c0*/  IMAD.MOV.U32 R13, RZ, RZ, R7 ;  /* 0x000000ffff0d7224 */ /* 0x000fe200078e0007 */
[----:B------:R-:W-:Y:S02]  /*135d0*/  UMOV UR4, 0x1 ;  /* 0x0000000100047882 */ /* 0x000fe40000000000 */
[----:B------:R-:W-:Y:S02]  /*135e0*/  UISETP.NE.U32.AND UP0, UPT, UR4, URZ, UPT ;  /* 0x0000003f0400728c */ /* 0x000fe4000bf05070 */
[----:B------:R-:W-:Y:S02]  /*135f0*/  R2UR UR11, R13 ;  /* 0x000000000d0b72ca */ /* 0x000fe400000e0000 */
[----:B-1----:R-:W-:Y:S01]  /*13600*/  ISETP.GT.AND P2, PT, R8, 0x7f, PT ;  /* 0x0000007f0800780c */ /* 0x002fe20003f44270 */
[----:B------:R-:W-:-:S03]  /*13610*/  VIADD R8, R6, 0x800 ;  /* 0x0000080006087836 */ /* 0x000fc60000000000 */
[----:B------:R-:W-:Y:S01]  /*13620*/  SEL R21, RZ, 0x2, !P2 ;  /* 0x00000002ff157807 */ /* 0x000fe20005000000 */
[----:B--2---:R-:W-:-:S03]  /*13630*/  IMAD.MOV.U32 R11, RZ, RZ, R15 ;  /* 0x000000ffff0b7224 */ /* 0x004fc600078e000f */
[----:B------:R-:W-:Y:S01]  /*13640*/  IADD3 R10, R14, 0x800, R21 ;  /* 0x000008000e0a7810 */ /* 0x000fe20007ffe015 */
[----:B------:R-:W-:Y:S01]  /*13650*/  IMAD.IADD R12, R21, 0x1, R8 ;  /* 0x00000001150c7824 */ /* 0x000fe200078e0208 */
[----:B------:R-:W-:Y:S02]  /*13660*/  R2UR UR9, R11 ;  /* 0x000000000b0972ca */ /* 0x000fe400000e0000 */
[----:B------:R-:W-:Y:S02]  /*13670*/  R2UR UR8, R10 ;  /* 0x000000000a0872ca */ /* 0x000fe400000e0000 */
[----:B------:R-:W-:Y:S01]  /*13680*/  R2UR UR10, R12 ;  /* 0x000000000c0a72ca */ /* 0x000fe200000e0000 */
[----:B------:R-:W-:Y:S02]  /*13690*/  WARPGROUP.DEPBAR.LE gsb0, 0x0 ;  /* 0x00008000000079c5 */ /* 0x000fe40000010000 */
[----:B------:R-:W2:Y:S04]  /*136a0*/  LD.E.64 R14, desc[UR46][R152.64+0xb0] ;  /* 0x0000b02e980e7980 */ /* 0x000ea8000c101b00 */
[----:B------:R-:W-:Y:S01]  /*136b0*/  ST.E desc[UR46][R152.64+0x88], R9 ;  /* 0x0000880998007985 */ /* 0x000fe2000c10192e */
[----:B------:R-:W-:-:S06]  /*136c0*/  WARPGROUP.ARRIVE ;  /* 0x00000000000079c5 */ /* 0x000fcc0000000000 */
[----:B------:R-:W-:Y:S01]  /*136d0*/  HGMMA.64x64x16.F32.BF16 R24, gdesc[UR8], R24, UP0, gsb0 ;  /* 0x00e00000081879f0 */ /* 0x000fe2000b801818 */
[----:B------:R-:W-:-:S05]  /*136e0*/  IMAD.MOV.U32 R59, RZ, RZ, 0x4 ;  /* 0x00000004ff3b7424 */ /* 0x000fca00078e00ff */
[----:B------:R-:W-:Y:S01]  /*136f0*/  SEL R57, R59, 0x2, P2 ;  /* 0x000000023b397807 */ /* 0x000fe20001000000 */
[----:B------:R-:W-:-:S04]  /*13700*/  IMAD.MOV.U32 R13, RZ, RZ, R7 ;  /* 0x000000ffff0d7224 */ /* 0x000fc800078e0007 */
[----:B------:R-:W-:Y:S01]  /*13710*/  IMAD.IADD R12, R8, 0x1, R57 ;  /* 0x00000001080c7824 */ /* 0x000fe200078e0239 */
[----:B------:R-:W-:-:S04]  /*13720*/  R2UR UR7, R13 ;  /* 0x000000000d0772ca */ /* 0x000fc800000e0000 */
[----:B------:R-:W-:Y:S01]  /*13730*/  R2UR UR6, R12 ;  /* 0x000000000c0672ca */ /* 0x000fe200000e0000 */
[----:B---3--:R-:W-:Y:S01]  /*13740*/  IMAD.MOV.U32 R11, RZ, RZ, R65 ;  /* 0x000000ffff0b7224 */ /* 0x008fe200078e0041 */
[----:B------:R-:W-:-:S04]  /*13750*/  IADD3 R10, R57, 0x800, R64 ;  /* 0x00000800390a7810 */ /* 0x000fc80007ffe040 */
[----:B------:R-:W-:Y:S02]  /*13760*/  R2UR UR4, R10 ;  /* 0x000000000a0472ca */ /* 0x000fe400000e0000 */
[----:B------:R-:W-:Y:S01]  /*13770*/  R2UR UR5, R11 ;  /* 0x000000000b0572ca */ /* 0x000fe200000e0000 */
[----:B------:R-:W-:Y:S02]  /*13780*/  WARPGROUP.DEPBAR.LE gsb0, 0x0 ;  /* 0x00008000000079c5 */ /* 0x000fe40000010000 */
[----:B------:R-:W3:Y:S04]  /*13790*/  LD.E.64 R62, desc[UR46][R152.64+0xb0] ;  /* 0x0000b02e983e7980 */ /* 0x000ee8000c101b00 */
[----:B------:R-:W-:Y:S01]  /*137a0*/  ST.E desc[UR46][R152.64+0x88], R9 ;  /* 0x0000880998007985 */ /* 0x000fe2000c10192e */
[----:B------:R-:W-:-:S06]  /*137b0*/  WARPGROUP.ARRIVE ;  /* 0x00000000000079c5 */ /* 0x000fcc0000000000 */
[----:B------:R-:W-:Y:S01]  /*137c0*/  HGMMA.64x64x16.F32.BF16 R24, gdesc[UR4], R24, gsb0 ;  /* 0x00e00000041879f0 */ /* 0x000fe20008001818 */
[----:B------:R-:W-:Y:S01]  /*137d0*/  SEL R59, R59, 0x6, !P2 ;  /* 0x000000063b3b7807 */ /* 0x000fe20005000000 */
[----:B------:R-:W-:-:S04]  /*137e0*/  IMAD.MOV.U32 R13, RZ, RZ, R7 ;  /* 0x000000ffff0d7224 */ /* 0x000fc800078e0007 */
[----:B------:R-:W-:Y:S01]  /*137f0*/  IMAD.IADD R12, R8, 0x1, R59 ;  /* 0x00000001080c7824 */ /* 0x000fe200078e023b */
[----:B------:R-:W-:-:S04]  /*13800*/  R2UR UR7, R13 ;  /* 0x000000000d0772ca */ /* 0x000fc800000e0000 */
[----:B------:R-:W-:Y:S01]  /*13810*/  R2UR UR6, R12 ;  /* 0x000000000c0672ca */ /* 0x000fe200000e0000 */
[----:B----4-:R-:W-:Y:S01]  /*13820*/  IMAD.MOV.U32 R11, RZ, RZ, R67 ;  /* 0x000000ffff0b7224 */ /* 0x010fe200078e0043 */
[----:B------:R-:W-:-:S04]  /*13830*/  IADD3 R10, R59, 0x800, R66 ;  /* 0x000008003b0a7810 */ /* 0x000fc80007ffe042 */
[----:B------:R-:W-:Y:S02]  /*13840*/  R2UR UR4, R10 ;  /* 0x000000000a0472ca */ /* 0x000fe400000e0000 */
[----:B------:R-:W-:Y:S01]  /*13850*/  R2UR UR5, R11 ;  /* 0x000000000b0572ca */ /* 0x000fe200000e0000 */
[----:B------:R-:W-:Y:S02]  /*13860*/  WARPGROUP.DEPBAR.LE gsb0, 0x0 ;  /* 0x00008000000079c5 */ /* 0x000fe40000010000 */
[----:B------:R-:W4:Y:S04]  /*13870*/  LD.E.64 R64, desc[UR46][R152.64+0xb0] ;  /* 0x0000b02e98407980 */ /* 0x000f28000c101b00 */
[----:B------:R-:W-:Y:S01]  /*13880*/  ST.E desc[UR46][R152.64+0x88], R9 ;  /* 0x0000880998007985 */ /* 0x000fe2000c10192e */
[----:B------:R-:W-:-:S06]  /*13890*/  WARPGROUP.ARRIVE ;  /* 0x00000000000079c5 */ /* 0x000fcc0000000000 */
[----:B------:R-:W-:Y:S01]  /*138a0*/  HGMMA.64x64x16.F32.BF16 R24, gdesc[UR4], R24, gsb0 ;  /* 0x00e00000041879f0 */ /* 0x000fe20008001818 */
[----:B------:R-:W-:Y:S02]  /*138b0*/  IMAD.MOV.U32 R8, RZ, RZ, 0x28 ;  /* 0x00000028ff087424 */ /* 0x000fe400078e00ff */
[----:B------:R-:W-:-:S03]  /*138c0*/  IMAD.MOV.U32 R11, RZ, RZ, 0xa00 ;  /* 0x00000a00ff0b7424 */ /* 0x000fc600078e00ff */
[----:B------:R-:W-:Y:S02]  /*138d0*/  SEL R8, R8, 0x26, P2 ;  /* 0x0000002608087807 */ /* 0x000fe40001000000 */
[----:B------:R-:W-:-:S05]  /*138e0*/  SEL R11, R11, 0x980, P2 ;  /* 0x000009800b0b7807 */ /* 0x000fca0001000000 */
        /* <DEDUP_REMOVED lines=11> */
[----:B------:R-:W4:Y:S04]  /*139a0*/  LD.E.64 R66, desc[UR46][R152.64+0xb0] ;  /* 0x0000b02e98427980 */ /* 0x000f28000c101b00 */
[----:B------:R-:W-:Y:S01]  /*139b0*/  ST.E desc[UR46][R152.64+0x88], R9 ;  /* 0x0000880998007985 */ /* 0x000fe2000c10192e */
[----:B------:R-:W-:-:S06]  /*139c0*/  WARPGROUP.ARRIVE ;  /* 0x00000000000079c5 */ /* 0x000fcc0000000000 */
[----:B------:R-:W-:Y:S01]  /*139d0*/  HGMMA.64x64x16.F32.BF16 R24, gdesc[UR4], R24, gsb0 ;  /* 0x00e00000041879f0 */ /* 0x000fe20008001818 */
[----:B------:R-:W-:Y:S02]  /*139e0*/  VIADD R8, R6, 0xa00 ;  /* 0x00000a0006087836 */ /* 0x000fe40000000000 */
[----:B------:R-:W-:Y:S02]  /*139f0*/  IMAD.MOV.U32 R13, RZ, RZ, R7 ;  /* 0x000000ffff0d7224 */ /* 0x000fe400078e0007 */
[----:B------:R-:W-:-:S03]  /*13a00*/  IMAD.IADD R12, R21, 0x1, R8 ;  /* 0x00000001150c7824 */ /* 0x000fc600078e0208 */
[----:B------:R-:W-:Y:S02]  /*13a10*/  R2UR UR7, R13 ;  /* 0x000000000d0772ca */ /* 0x000fe400000e0000 */
[----:B------:R-:W-:Y:S01]  /*13a20*/  R2UR UR6, R12 ;  /* 0x000000000c0672ca */ /* 0x000fe200000e0000 */
[----:B--2---:R-:W-:Y:S01]  /*13a30*/  IMAD.MOV.U32 R11, RZ, RZ, R15 ;  /* 0x000000ffff0b7224 */ /* 0x004fe200078e000f */
[----:B------:R-:W-:-:S04]  /*13a40*/  IADD3 R10, R21, 0xa00, R14 ;  /* 0x00000a00150a7810 */ /* 0x000fc80007ffe00e */
[----:B------:R-:W-:Y:S02]  /*13a50*/  R2UR UR4, R10 ;  /* 0x000000000a0472ca */ /* 0x000fe400000e0000 */
[----:B------:R-:W-:Y:S01]  /*13a60*/  R2UR UR5, R11 ;  /* 0x000000000b0572ca */ /* 0x000fe200000e0000 */
[----:B------:R-:W-:Y:S02]  /*13a70*/  WARPGROUP.DEPBAR.LE gsb0, 0x0 ;  /* 0x00008000000079c5 */ /* 0x000fe40000010000 */
[----:B------:R-:W2:Y:S04]  /*13a80*/  LD.E.64 R60, desc[UR46][R152.64+0xb0] ;  /* 0x0000b02e983c7980 */ /* 0x000ea8000c101b00 */
[----:B------:R-:W-:Y:S01]  /*13a90*/  ST.E desc[UR46][R152.64+0x88], R9 ;  /* 0x0000880998007985 */ /* 0x000fe2000c10192e */
[----:B------:R-:W-:-:S06]  /*13aa0*/  WARPGROUP.ARRIVE ;  /* 0x00000000000079c5 */ /* 0x000fcc0000000000 */
[----:B------:R-:W-:Y:S01]  /*13ab0*/  HGMMA.64x64x16.F32.BF16 R24, gdesc[UR4], R24, gsb0 ;  /* 0x00e00000041879f0 */ /* 0x000fe20008001818 */
[----:B------:R-:W-:Y:S02]  /*13ac0*/  IMAD.IADD R12, R57, 0x1, R8 ;  /* 0x00000001390c7824 */ /* 0x000fe400078e0208 */
[----:B------:R-:W-:-:S03]  /*13ad0*/  IMAD.MOV.U32 R13, RZ, RZ, R7 ;  /* 0x000000ffff0d7224 */ /* 0x000fc600078e0007 */
[----:B------:R-:W-:Y:S02]  /*13ae0*/  R2UR UR6, R12 ;  /* 0x000000000c0672ca */ /* 0x000fe400000e0000 */
        /* <DEDUP_REMOVED lines=10> */
[----:B------:R-:W-:Y:S02]  /*13b90*/  IMAD.IADD R12, R59, 0x1, R8 ;  /* 0x000000013b0c7824 */ /* 0x000fe400078e0208 */
[----:B------:R-:W-:-:S03]  /*13ba0*/  IMAD.MOV.U32 R13, RZ, RZ, R7 ;  /* 0x000000ffff0d7224 */ /* 0x000fc600078e0007 */
[----:B------:R-:W-:Y:S02]  /*13bb0*/  R2UR UR6, R12 ;  /* 0x000000000c0672ca */ /* 0x000fe400000e0000 */
        /* <DEDUP_REMOVED lines=85> */
[----:B------:R-:W4:Y:S04]  /*14110*/  @!P0 LD.E.64 R14, desc[UR46][R152.64+0x30] ;  /* 0x0000302e980e8980 */ /* 0x000f28000c101b00 */
[----:B------:R-:W4:Y:S04]  /*14120*/  @!P0 LD.E R56, desc[UR46][R152.64+0x1e8] ;  /* 0x0001e82e98388980 */ /* 0x000f28000c101900 */
[----:B------:R-:W-:Y:S01]  /*14130*/  ST.E desc[UR46][R152.64+0x88], R9 ;  /* 0x0000880998007985 */ /* 0x000fe2000c10192e */
[----:B------:R-:W-:-:S06]  /*14140*/  WARPGROUP.ARRIVE ;  /* 0x00000000000079c5 */ /* 0x000fcc0000000000 */
[----:B------:R-:W-:Y:S01]  /*14150*/  HGMMA.64x64x16.F32.BF16 R24, gdesc[UR4], R24, gsb0 ;  /* 0x00e00000041879f0 */ /* 0x000fe20008001818 */
[----:B------:R-:W-:Y:S02]  /*14160*/  VIADD R8, R6, 0xe00 ;  /* 0x00000e0006087836 */ /* 0x000fe40000000000 */
[----:B------:R-:W-:Y:S02]  /*14170*/  IMAD.MOV.U32 R13, RZ, RZ, R7 ;  /* 0x000000ffff0d7224 */ /* 0x000fe400078e0007 */
[----:B------:R-:W-:-:S03]  /*14180*/  IMAD.IADD R12, R21, 0x1, R8 ;  /* 0x00000001150c7824 */ /* 0x000fc600078e0208 */
[----:B------:R-:W-:Y:S01]  /*14190*/  R2UR UR7, R13 ;  /* 0x000000000d0772ca */ /* 0x000fe200000e0000 */
[----:B--2---:R-:W-:Y:S01]  /*141a0*/  IMAD.MOV.U32 R11, RZ, RZ, R67 ;  /* 0x000000ffff0b7224 */ /* 0x004fe200078e0043 */
[----:B------:R-:W-:Y:S02]  /*141b0*/  IADD3 R10, R21, 0xe00, R66 ;  /* 0x00000e00150a7810 */ /* 0x000fe40007ffe042 */
[----:B------:R-:W-:Y:S02]  /*141c0*/  R2UR UR6, R12 ;  /* 0x000000000c0672ca */ /* 0x000fe400000e0000 */
[----:B------:R-:W-:Y:S02]  /*141d0*/  R2UR UR4, R10 ;  /* 0x000000000a0472ca */ /* 0x000fe400000e0000 */
[----:B------:R-:W-:Y:S01]  /*141e0*/  R2UR UR5, R11 ;  /* 0x000000000b0572ca */ /* 0x000fe200000e0000 */
[----:B------:R-:W-:Y:S02]  /*141f0*/  WARPGROUP.DEPBAR.LE gsb0, 0x0 ;  /* 0x00008000000079c5 */ /* 0x000fe40000010000 */
[----:B------:R-:W-:Y:S01]  /*14200*/  ST.E desc[UR46][R152.64+0x88], R9 ;  /* 0x0000880998007985 */ /* 0x000fe2000c10192e */
[----:B------:R-:W-:-:S09]  /*14210*/  WARPGROUP.ARRIVE ;  /* 0x00000000000079c5 */ /* 0x000fd20000000000 */
        /* <DEDUP_REMOVED lines=22> */
[----:B------:R-:W-:Y:S01]  /*14380*/  ST.E desc[UR46][R152.64+0x88], R9 ;  /* 0x0000880998007985 */ /* 0x000fe2000c10192e */
[----:B------:R-:W-:-:S09]  /*14390*/  WARPGROUP.ARRIVE ;  /* 0x00000000000079c5 */ /* 0x000fd20000000000 */
[----:B------:R-:W-:Y:S01]  /*143a0*/  HGMMA.64x64x16.F32.BF16 R24, gdesc[UR4], R24, gsb0 ;  /* 0x00e00000041879f0 */ /* 0x000fe20008001818 */
[----:B------:R-:W-:Y:S02]  /*143b0*/  IMAD.MOV.U32 R8, RZ, RZ, 0x40 ;  /* 0x00000040ff087424 */ /* 0x000fe400078e00ff */
[----:B------:R-:W-:-:S03]  /*143c0*/  IMAD.MOV.U32 R11, RZ, RZ, 0x1000 ;  /* 0x00001000ff0b7424 */ /* 0x000fc600078e00ff */
[----:B------:R-:W-:Y:S02]  /*143d0*/  SEL R8, R8, 0x3e, P2 ;  /* 0x0000003e08087807 */ /* 0x000fe40001000000 */
[----:B------:R-:W-:-:S05]  /*143e0*/  SEL R11, R11, 0xf80, P2 ;  /* 0x00000f800b0b7807 */ /* 0x000fca0001000000 */
[----:B------:R-:W-:-:S05]  /*143f0*/  IMAD.IADD R8, R8, 0x1, R11 ;  /* 0x0000000108087824 */ /* 0x000fca00078e020b */
[----:B------:R-:W-:-:S05]  /*14400*/  LOP3.LUT R11, R8, 0x1e06, RZ, 0xc0, !PT ;  /* 0x00001e06080b7812 */ /* 0x000fca00078ec0ff */
[----:B------:R-:W-:Y:S02]  /*14410*/  IMAD.IADD R10, R6, 0x1, R11 ;  /* 0x00000001060a7824 */ /* 0x000fe400078e020b */
[----:B------:R-:W-:Y:S02]  /*14420*/  IMAD.IADD R6, R11, 0x1, R62 ;  /* 0x000000010b067824 */ /* 0x000fe400078e023e */
[----:B------:R-:W-:Y:S02]  /*14430*/  IMAD.MOV.U32 R11, RZ, RZ, R7 ;  /* 0x000000ffff0b7224 */ /* 0x000fe400078e0007 */
[----:B------:R-:W-:Y:S01]  /*14440*/  IMAD.MOV.U32 R7, RZ, RZ, R63 ;  /* 0x000000ffff077224 */ /* 0x000fe200078e003f */
[----:B------:R-:W-:Y:S02]  /*14450*/  R2UR UR6, R10 ;  /* 0x000000000a0672ca */ /* 0x000fe400000e0000 */
[----:B------:R-:W-:Y:S02]  /*14460*/  R2UR UR7, R11 ;  /* 0x000000000b0772ca */ /* 0x000fe400000e0000 */
[----:B------:R-:W-:-:S02]  /*14470*/  R2UR UR4, R6 ;  /* 0x00000000060472ca */ /* 0x000fc400000e0000 */
[----:B------:R-:W-:Y:S01]  /*14480*/  R2UR UR5, R7 ;  /* 0x00000000070572ca */ /* 0x000fe200000e0000 */
[----:B------:R-:W-:Y:S02]  /*14490*/  WARPGROUP.DEPBAR.LE gsb0, 0x0 ;  /* 0x00008000000079c5 */ /* 0x000fe40000010000 */
[----:B------:R-:W-:Y:S01]  /*144a0*/  ST.E desc[UR46][R152.64+0x88], R9 ;  /* 0x0000880998007985 */ /* 0x000fe2000c10192e */
[----:B------:R-:W-:-:S09]  /*144b0*/  WARPGROUP.ARRIVE ;  /* 0x00000000000079c5 */ /* 0x000fd20000000000 */
[----:B------:R-:W-:Y:S01]  /*144c0*/  HGMMA.64x64x16.F32.BF16 R24, gdesc[UR4], R24, gsb0 ;  /* 0x00e00000041879f0 */ /* 0x000fe20008001818 */
[----:B------:R-:W-:-:S05]  /*144d0*/  @!P0 MOV R15, R14 ;  /* 0x0000000e000f8202 */ /* 0x000fca0000000f00 */
[----:B------:R-:W-:-:S05]  /*144e0*/  @!P0 IMAD R56, R56, 0x8, R15 ;  /* 0x0000000838388824 */ /* 0x000fca00078e020f */
[----:B------:R-:W-:Y:S01]  /*144f0*/  @!P0 PRMT R56, RZ, 0x654, R56 ;  /* 0x00000654ff388816 */ /* 0x000fe20000000038 */
[----:B------:R-:W-:Y:S02]  /*14500*/  WARPGROUP.DEPBAR.LE gsb0, 0x0 ;  /* 0x00008000000079c5 */ /* 0x000fe40000010000 */
[----:B------:R0:W-:Y:S01]  /*14510*/  ST.E desc[UR46][R152.64+0x88], R9 ;  /* 0x0000880998007985 */ /* 0x0001e2000c10192e */
[----:B------:R1:W-:Y:S03]  /*14520*/  @!P0 SYNCS.ARRIVE.TRANS64.RED.A1T0 RZ, [R56+URZ], RZ ;  /* 0x000000ff38ff89a7 */ /* 0x0003e6000810043f */
[----:B------:R-:W2:Y:S04]  /*14530*/  LD.E.64 R14, desc[UR46][R152.64+0x120] ;  /* 0x0001202e980e7980 */ /* 0x000ea8000c101b00 */
[----:B------:R-:W0:Y:S04]  /*14540*/  LD.E.64 R6, desc[UR46][R152.64+0x410] ;  /* 0x0004102e98067980 */ /* 0x000e28000c101b00 */
[----:B--2---:R-:W2:Y:S02]  /*14550*/  LD.E R8, desc[UR46][R14.64] ;  /* 0x0000002e0e087980 */ /* 0x004ea4000c101900 */
[-C--:B--2---:R-:W-:Y:S01]  /*14560*/  FMUL.FTZ R11, R24, R8.reuse ;  /* 0x00000008180b7220 */ /* 0x084fe20000410000 */
[-C--:B------:R-:W-:Y:S01]  /*14570*/  FMUL.FTZ R10, R25, R8.reuse ;  /* 0x00000008190a7220 */ /* 0x080fe20000410000 */
[----:B------:R-:W-:-:S04]  /*14580*/  FMUL.FTZ R28, R28, R8 ;  /* 0x000000081c1c7220 */ /* 0x000fc80000410000 */
[----:B------:R-:W0:Y:S01]  /*14590*/  MUFU.TANH R11, R11 ;  /* 0x0000000b000b7308 */ /* 0x000e220000002400 */
[-C--:B------:R-:W-:Y:S01]  /*145a0*/  FMUL.FTZ R29, R29, R8.reuse ;  /* 0x000000081d1d7220 */ /* 0x080fe20000410000 */
[----:B-1----:R-:W-:-:S06]  /*145b0*/  FMUL.FTZ R56, R32, R8 ;  /* 0x0000000820387220 */ /* 0x002fcc0000410000 */
[----:B------:R-:W1:Y:S01]  /*145c0*/  MUFU.TANH R10, R10 ;  /* 0x0000000a000a7308 */ /* 0x000e620000002400 */
[----:B------:R-:W-:-:S07]  /*145d0*/  FMUL.FTZ R33, R33, R8 ;  /* 0x0000000821217220 */ /* 0x000fce0000410000 */
[----:B------:R-:W2:Y:S01]  /*145e0*/  MUFU.TANH R28, R28 ;  /* 0x0000001c001c7308 */ /* 0x000ea20000002400 */
[----:B0-----:R-:W-:Y:S01]  /*145f0*/  FMNMX.FTZ R9, R11, R6, !PT ;  /* 0x000000060b097209 */ /* 0x001fe20007810000 */
[----:B------:R-:W-:-:S06]  /*14600*/  FMUL.FTZ R57, R36, R8 ;  /* 0x0000000824397220 */ /* 0x000fcc0000410000 */
[----:B------:R-:W0:Y:S01]  /*14610*/  MUFU.TANH R29, R29 ;  /* 0x0000001d001d7308 */ /* 0x000e220000002400 */
[----:B-1----:R-:W-:Y:S01]  /*14620*/  FMNMX.FTZ R9, R10, R9, !PT ;  /* 0x000000090a097209 */ /* 0x002fe20007810000 */
[----:B------:R-:W-:-:S06]  /*14630*/  FMUL.FTZ R37, R37, R8 ;  /* 0x0000000825257220 */ /* 0x000fcc0000410000 */
[----:B------:R-:W1:Y:S01]  /*14640*/  MUFU.TANH R56, R56 ;  /* 0x0000003800387308 */ /* 0x000e620000002400 */
[----:B------:R-:W-:Y:S01]  /*14650*/  FMUL.FTZ R14, R30, R8 ;  /* 0x000000081e0e7220 */ /* 0x000fe20000410000 */
[----:B--2---:R-:W-:-:S06]  /*14660*/  FMNMX.FTZ R30, R28, R9, !PT ;  /* 0x000000091c1e7209 */ /* 0x004fcc0007810000 */
[----:B------:R-:W2:Y:S01]  /*14670*/  MUFU.TANH R33, R33 ;  /* 0x0000002100217308 */ /* 0x000ea20000002400 */
[----:B------:R-:W-:Y:S01]  /*14680*/  FMUL.FTZ R40, R40, R8 ;  /* 0x0000000828287220 */ /* 0x000fe20000410000 */
[----:B0-----:R-:W-:-:S06]  /*14690*/  FMNMX.FTZ R9, R29, R30, !PT ;  /* 0x0000001e1d097209 */ /* 0x001fcc0007810000 */
[----:B------:R-:W0:Y:S01]  /*146a0*/  MUFU.TANH R57, R57 ;  /* 0x0000003900397308 */ /* 0x000e220000002400 */
[----:B------:R-:W-:Y:S01]  /*146b0*/  FMUL.FTZ R41, R41, R8 ;  /* 0x0000000829297220 */ /* 0x000fe20000410000 */
[----:B-1----:R-:W-:-:S06]  /*146c0*/  FMNMX.FTZ R30, R56, R9, !PT ;  /* 0x00000009381e7209 */ /* 0x002fcc0007810000 */
        /* <DEDUP_REMOVED lines=13> */
[-C--:B------:R-:W-:Y:S01]  /*147a0*/  FMUL.FTZ R52, R52, R8.reuse ;  /* 0x0000000834347220 */ /* 0x080fe20000410000 */
[----:B------:R-:W-:Y:S01]  /*147b0*/  FMUL.FTZ R12, R26, R8 ;  /* 0x000000081a0c7220 */ /* 0x000fe20000410000 */
[----:B0-----:R-:W-:-:S05]  /*147c0*/  FMNMX.FTZ R30, R60, R30, !PT ;  /* 0x0000001e3c1e7209 */ /* 0x001fca0007810000 */
[----:B------:R-:W0:Y:S01]  /*147d0*/  MUFU.TANH R48, R48 ;  /* 0x0000003000307308 */ /* 0x000e220000002400 */
[-C--:B------:R-:W-:Y:S01]  /*147e0*/  FMUL.FTZ R13, R27, R8.reuse ;  /* 0x000000081b0d7220 */ /* 0x080fe20000410000 */
[----:B------:R-:W-:Y:S01]  /*147f0*/  FMUL.FTZ R53, R53, R8 ;  /* 0x0000000835357220 */ /* 0x000fe20000410000 */
[----:B-1----:R-:W-:-:S05]  /*14800*/  FMNMX.FTZ R30, R62, R30, !PT ;  /* 0x0000001e3e1e7209 */ /* 0x002fca0007810000 */
[----:B------:R-:W1:Y:S01]  /*14810*/  MUFU.TANH R66, R49 ;  /* 0x0000003100427308 */ /* 0x000e620000002400 */
[----:B--2---:R-:W-:-:S07]  /*14820*/  FMNMX.FTZ R30, R64, R30, !PT ;  /* 0x0000001e401e7209 */ /* 0x004fce0007810000 */
[----:B------:R-:W2:Y:S01]  /*14830*/  MUFU.TANH R52, R52 ;  /* 0x0000003400347308 */ /* 0x000ea20000002400 */
[----:B------:R-:W-:-:S07]  /*14840*/  FMUL.FTZ R15, R31, R8 ;  /* 0x000000081f0f7220 */ /* 0x000fce0000410000 */
[----:B------:R-:W3:Y:S01]  /*14850*/  MUFU.TANH R12, R12 ;  /* 0x0000000c000c7308 */ /* 0x000ee20000002400 */
[----:B0-----:R-:W-:-:S07]  /*14860*/  FMNMX.FTZ R30, R48, R30, !PT ;  /* 0x0000001e301e7209 */ /* 0x001fce0007810000 */
[----:B------:R-:W0:Y:S01]  /*14870*/  MUFU.TANH R68, R53 ;  /* 0x0000003500447308 */ /* 0x000e220000002400 */
[----:B------:R-:W-:-:S07]  /*14880*/  FMUL.FTZ R21, R34, R8 ;  /* 0x0000000822157220 */ /* 0x000fce0000410000 */
[----:B------:R-:W4:Y:S01]  /*14890*/  MUFU.TANH R13, R13 ;  /* 0x0000000d000d7308 */ /* 0x000f220000002400 */
[----:B-1----:R-:W-:Y:S01]  /*148a0*/  FMNMX.FTZ R9, R66, R30, !PT ;  /* 0x0000001e42097209 */ /* 0x002fe20007810000 */
[----:B------:R-:W-:-:S06]  /*148b0*/  FMUL.FTZ R24, R35, R8 ;  /* 0x0000000823187220 */ /* 0x000fcc0000410000 */
[----:B------:R-:W1:Y:S01]  /*148c0*/  MUFU.TANH R14, R14 ;  /* 0x0000000e000e7308 */ /* 0x000e620000002400 */
[----:B--2---:R-:W-:Y:S01]  /*148d0*/  FMNMX.FTZ R31, R52, R9, !PT ;  /* 0x00000009341f7209 */ /* 0x004fe20007810000 */
[----:B------:R-:W-:Y:S01]  /*148e0*/  FMUL.FTZ R25, R38, R8 ;  /* 0x0000000826197220 */ /* 0x000fe20000410000 */
[----:B---3--:R-:W-:-:S05]  /*148f0*/  FMNMX.FTZ R30, R12, R7, !PT ;  /* 0x000000070c1e7209 */ /* 0x008fca0007810000 */
[----:B------:R-:W2:Y:S01]  /*14900*/  MUFU.TANH R15, R15 ;  /* 0x0000000f000f7308 */ /* 0x000ea20000002400 */
[----:B0-----:R-:W-:Y:S01]  /*14910*/  FMNMX.FTZ R41, R68, R31, !PT ;  /* 0x0000001f44297209 */ /* 0x001fe20007810000 */
[----:B------:R-:W-:Y:S01]  /*14920*/  FMUL.FTZ R26, R39, R8 ;  /* 0x00000008271a7220 */ /* 0x000fe20000410000 */
[----:B----4-:R-:W-:-:S05]  /*14930*/  FMNMX.FTZ R9, R13, R30, !PT ;  /* 0x0000001e0d097209 */ /* 0x010fca0007810000 */
[----:B------:R-:W0:Y:S01]  /*14940*/  MUFU.TANH R21, R21 ;  /* 0x0000001500157308 */ /* 0x000e220000002400 */
[----:B-1----:R-:W-:Y:S01]  /*14950*/  FMNMX.FTZ R30, R14, R9, !PT ;  /* 0x000000090e1e7209 */ /* 0x002fe20007810000 */
[----:B------:R-:W1:Y:S06]  /*14960*/  SHFL.BFLY PT, R40, R41, 0x2, 0x1f ;  /* 0x0c401f0029287f89 */ /* 0x000e6c00000e0000 */
[----:B------:R-:W3:Y:S01]  /*14970*/  MUFU.TANH R24, R24 ;  /* 0x0000001800187308 */ /* 0x000ee20000002400 */
[----:B------:R-:W-:Y:S01]  /*14980*/  FMUL.FTZ R27, R42, R8 ;  /* 0x000000082a1b7220 */ /* 0x000fe20000410000 */
[----:B--2---:R-:W-:-:S06]  /*14990*/  FMNMX.FTZ R30, R15, R30, !PT ;  /* 0x0000001e0f1e7209 */ /* 0x004fcc0007810000 */
[----:B------:R-:W2:Y:S01]  /*149a0*/  MUFU.TANH R25, R25 ;  /* 0x0000001900197308 */ /* 0x000ea20000002400 */
[----:B------:R-:W-:Y:S01]  /*149b0*/  FMUL.FTZ R36, R43, R8 ;  /* 0x000000082b247220 */ /* 0x000fe20000410000 */
[----:B0-----:R-:W-:-:S06]  /*149c0*/  FMNMX.FTZ R9, R21, R30, !PT ;  /* 0x0000001e15097209 */ /* 0x001fcc0007810000 */
[----:B------:R-:W0:Y:S01]  /*149d0*/  MUFU.TANH R26, R26 ;  /* 0x0000001a001a7308 */ /* 0x000e220000002400 */
[----:B------:R-:W-:Y:S01]  /*149e0*/  FMUL.FTZ R39, R46, R8 ;  /* 0x000000082e277220 */ /* 0x000fe20000410000 */
[----:B---3--:R-:W-:-:S06]  /*149f0*/  FMNMX.FTZ R30, R24, R9, !PT ;  /* 0x00000009181e7209 */ /* 0x008fcc0007810000 */
        /* <DEDUP_REMOVED lines=10> */
[----:B-1----:R-:W-:Y:S01]  /*14aa0*/  FMNMX.FTZ R40, R41, R40, !PT ;  /* 0x0000002829287209 */ /* 0x002fe20007810000 */
[----:B------:R-:W-:Y:S01]  /*14ab0*/  FMUL.FTZ R32, R54, R8 ;  /* 0x0000000836207220 */ /* 0x000fe20000410000 */
[----:B--2---:R-:W-:-:S05]  /*14ac0*/  FMNMX.FTZ R30, R36, R9, !PT ;  /* 0x00000009241e7209 */ /* 0x004fca0007810000 */
[----:B------:R-:W1:Y:S01]  /*14ad0*/  MUFU.TANH R35, R35 ;  /* 0x0000002300237308 */ /* 0x000e620000002400 */
[----:B------:R-:W2:Y:S01]  /*14ae0*/  SHFL.BFLY PT, R45, R40, 0x1, 0x1f ;  /* 0x0c201f00282d7f89 */ /* 0x000ea200000e0000 */
[----:B------:R-:W-:Y:S01]  /*14af0*/  FMUL.FTZ R31, R55, R8 ;  /* 0x00000008371f7220 */ /* 0x000fe20000410000 */
[----:B0-----:R-:W-:-:S05]  /*14b00*/  FMNMX.FTZ R9, R39, R30, !PT ;  /* 0x0000001e27097209 */ /* 0x001fca0007810000 */
[----:B------:R-:W0:Y:S01]  /*14b10*/  MUFU.TANH R34, R34 ;  /* 0x0000002200227308 */ /* 0x000e220000002400 */
[----:B---3--:R-:W-:-:S07]  /*14b20*/  FMNMX.FTZ R8, R38, R9, !PT ;  /* 0x0000000926087209 */ /* 0x008fce0007810000 */
[----:B------:R-:W3:Y:S01]  /*14b30*/  MUFU.TANH R32, R32 ;  /* 0x0000002000207308 */ /* 0x000ee20000002400 */
[----:B-1----:R-:W-:-:S07]  /*14b40*/  FMNMX.FTZ R9, R35, R8, !PT ;  /* 0x0000000823097209 */ /* 0x002fce0007810000 */
[----:B------:R-:W1:Y:S01]  /*14b50*/  MUFU.TANH R31, R31 ;  /* 0x0000001f001f7308 */ /* 0x000e620000002400 */
[----:B0-----:R-:W-:Y:S02]  /*14b60*/  FMNMX.FTZ R9, R34, R9, !PT ;  /* 0x0000000922097209 */ /* 0x001fe40007810000 */
[----:B------:R-:W-:Y:S02]  /*14b70*/  IADD3 R8, P2, R2, 0x410, RZ ;  /* 0x0000041002087810 */ /* 0x000fe40007f5e0ff */
[----:B---3--:R-:W-:-:S03]  /*14b80*/  FMNMX.FTZ R30, R32, R9, !PT ;  /* 0x00000009201e7209 */ /* 0x008fc60007810000 */
[----:B------:R-:W-:Y:S01]  /*14b90*/  IMAD.X R9, RZ, RZ, R16, P2 ;  /* 0x000000ffff097224 */ /* 0x000fe200010e0610 */
[----:B------:R-:W-:Y:S02]  /*14ba0*/  LOP3.LUT R8, R8, 0x4, RZ, 0xfc, !PT ;  /* 0x0000000408087812 */ /* 0x000fe400078efcff */
[----:B--2---:R-:W-:Y:S02]  /*14bb0*/  FMNMX.FTZ R45, R40, R45, !PT ;  /* 0x0000002d282d7209 */ /* 0x004fe40007810000 */
[----:B-1----:R-:W-:Y:S01]  /*14bc0*/  FMNMX.FTZ R43, R31, R30, !PT ;  /* 0x0000001e1f2b7209 */ /* 0x002fe20007810000 */
[----:B------:R-:W-:Y:S04]  /*14bd0*/  ST.E desc[UR46][R152.64+0x410], R41 ;  /* 0x0004102998007985 */ /* 0x000fe8000c10192e */
[----:B------:R-:W-:Y:S04]  /*14be0*/  ST.E desc[UR46][R8.64], R43 ;  /* 0x0000002b08007985 */ /* 0x000fe8000c10192e */
[----:B------:R-:W-:Y:S04]  /*14bf0*/  ST.E desc[UR46][R152.64+0x410], R45 ;  /* 0x0004102d98007985 */ /* 0x000fe8000c10192e */
[----:B------:R-:W2:Y:S04]  /*14c00*/  LD.E R30, desc[UR46][R8.64] ;  /* 0x0000002e081e7980 */ /* 0x000ea8000c101900 */
[----:B--2---:R-:W0:Y:S02]  /*14c10*/  SHFL.BFLY PT, R47, R30, 0x2, 0x1f ;  /* 0x0c401f001e2f7f89 */ /* 0x004e2400000e0000 */
[----:B0-----:R-:W-:-:S05]  /*14c20*/  FMNMX.FTZ R47, R30, R47, !PT ;  /* 0x0000002f1e2f7209 */ /* 0x001fca0007810000 */
[----:B------:R-:W0:Y:S02]  /*14c30*/  SHFL.BFLY PT, R40, R47, 0x1, 0x1f ;  /* 0x0c201f002f287f89 */ /* 0x000e2400000e0000 */
[----:B0-----:R-:W-:-:S05]  /*14c40*/  FMNMX.FTZ R42, R47, R40, !PT ;  /* 0x000000282f2a7209 */ /* 0x001fca0007810000 */
[----:B------:R0:W-:Y:S04]  /*14c50*/  ST.E desc[UR46][R8.64], R42 ;  /* 0x0000002a08007985 */ /* 0x0001e8000c10192e */
[----:B------:R-:W2:Y:S04]  /*14c60*/  LD.E R49, desc[UR46][R152.64+0x410] ;  /* 0x0004102e98317980 */ /* 0x000ea8000c101900 */
[----:B------:R-:W3:Y:S04]  /*14c70*/  LD.E R44, desc[UR46][R152.64+0x430] ;  /* 0x0004302e982c7980 */ /* 0x000ee8000c101900 */
[----:B------:R-:W4:Y:S04]  /*14c80*/  LD.E R51, desc[UR46][R152.64+0x424] ;  /* 0x0004242e98337980 */ /* 0x000f28000c101900 */
[----:B------:R-:W4:Y:S04]  /*14c90*/  LD.E R43, desc[UR46][R152.64+0x420] ;  /* 0x0004202e982b7980 */ /* 0x000f28000c101900 */
[----:B------:R-:W0:Y:S01]  /*14ca0*/  LD.E.64 R40, desc[UR46][R152.64+0xd8] ;  /* 0x0000d82e98287980 */ /* 0x000e22000c101b00 */
[----:B------:R-:W-:Y:S01]  /*14cb0*/  FADD.FTZ R7, R7, -R42 ;  /* 0x8000002a07077221 */ /* 0x000fe20000010000 */
[----:B--2---:R-:W-:-:S04]  /*14cc0*/  FADD.FTZ R49, R6, -R49 ;  /* 0x8000003106317221 */ /* 0x004fc80000010000 */
[----:B---3--:R-:W-:Y:S01]  /*14cd0*/  FMUL.FTZ R6, R49, R44 ;  /* 0x0000002c31067220 */ /* 0x008fe20000410000 */
[----:B------:R-:W-:-:S04]  /*14ce0*/  FMUL.FTZ R7, R44, R7 ;  /* 0x000000072c077220 */ /* 0x000fc80000410000 */
[----:B------:R-:W4:Y:S08]  /*14cf0*/  MUFU.EX2 R30, R7 ;  /* 0x00000007001e7308 */ /* 0x000f300000000800 */
[----:B------:R-:W1:Y:S01]  /*14d00*/  MUFU.EX2 R6, R6 ;  /* 0x0000000600067308 */ /* 0x000e620000000800 */
[----:B----4-:R-:W-:Y:S01]  /*14d10*/  FMUL.FTZ R51, R30, R51 ;  /* 0x000000331e337220 */ /* 0x010fe20000410000 */
[----:B-1----:R-:W-:-:S04]  /*14d20*/  FMUL.FTZ R43, R6, R43 ;  /* 0x0000002b062b7220 */ /* 0x002fc80000410000 */
[----:B------:R1:W-:Y:S04]  /*14d30*/  ST.E desc[UR46][R152.64+0x424], R51 ;  /* 0x0004243398007985 */ /* 0x0003e8000c10192e */
[----:B------:R1:W-:Y:S04]  /*14d40*/  ST.E desc[UR46][R152.64+0x420], R43 ;  /* 0x0004202b98007985 */ /* 0x0003e8000c10192e */
[----:B0-----:R-:W2:Y:S01]  /*14d50*/  LD.E R42, desc[UR46][R40.64+0x4] ;  /* 0x0000042e282a7980 */ /* 0x001ea2000c101900 */
[----:B------:R-:W-:Y:S01]  /*14d60*/  BSSY B0, `(.L_x_5291) ;  /* 0x000000c000007945 */ /* 0x000fe20003800000 */
[----:B--2---:R-:W-:-:S13]  /*14d70*/  ISETP.NE.AND P2, PT, R42, RZ, PT ;  /* 0x000000ff2a00720c */ /* 0x004fda0003f45270 */
[----:B-1----:R-:W-:Y:S05]  /*14d80*/  @P2 BRA `(.L_x_5292) ;  /* 0x0000000000242947 */ /* 0x002fea0003800000 */
[----:B------:R-:W2:Y:S04]  /*14d90*/  LD.E.64 R42, desc[UR46][R152.64+0xe0] ;  /* 0x0000e02e982a7980 */ /* 0x000ea8000c101b00 */
[----:B------:R-:W3:Y:S04]  /*14da0*/  LD.E R40, desc[UR46][R40.64] ;  /* 0x0000002e28287980 */ /* 0x000ee8000c101900 */
[----:B--2---:R-:W2:Y:S01]  /*14db0*/  LD.E.64 R42, desc[UR46][R42.64] ;  /* 0x0000002e2a2a7980 */ /* 0x004ea2000c101b00 */
[----:B---3--:R-:W-:-:S04]  /*14dc0*/  IMAD R45, R5, 0x40, R40 ;  /* 0x00000040052d7824 */ /* 0x008fc800078e0228 */
[----:B--2---:R-:W-:-:S05]  /*14dd0*/  IMAD.WIDE R44, R45, 0x4, R42 ;  /* 0x000000042d2c7825 */ /* 0x004fca00078e022a */
[----:B------:R0:W-:Y:S04]  /*14de0*/  ST.E desc[UR46][R44.64], R6 ;  /* 0x000000062c007985 */ /* 0x0001e8000c10192e */
[----:B------:R-:W2:Y:S04]  /*14df0*/  LD.E.64 R40, desc[UR46][R152.64+0xd8] ;  /* 0x0000d82e98287980 */ /* 0x000ea8000c101b00 */
[----:B--2---:R-:W2:Y:S02]  /*14e00*/  LD.E R7, desc[UR46][R40.64+0x4] ;  /* 0x0000042e28077980 */ /* 0x004ea4000c101900 */
[----:B0-2---:R-:W-:-:S13]  /*14e10*/  ISETP.NE.AND P2, PT, R7, RZ, PT ;  /* 0x000000ff0700720c */ /* 0x005fda0003f45270 */
.L_x_5292:
[----:B------:R-:W-:Y:S05]  /*14e20*/  BSYNC B0 ;  /* 0x0000000000007941 */ /* 0x000fea0003800000 */
.L_x_5291:
[----:B------:R-:W2:Y:S04]  /*14e30*/  @!P2 LD.E.64 R42, desc[UR46][R152.64+0xe0] ;  /* 0x0000e02e982aa980 */ /* 0x000ea8000c101b00 */
[----:B------:R-:W3:Y:S04]  /*14e40*/  @!P2 LD.E R40, desc[UR46][R40.64] ;  /* 0x0000002e2828a980 */ /* 0x000ee8000c101900 */
[----:B--2---:R-:W2:Y:S01]  /*14e50*/  @!P2 LD.E.64 R42, desc[UR46][R42.64] ;  /* 0x0000002e2a2aa980 */ /* 0x004ea2000c101b00 */
[----:B---3--:R-:W-:-:S04]  /*14e60*/  @!P2 IMAD R5, R5, 0x40, R40 ;  /* 0x000000400505a824 */ /* 0x008fc800078e0228 */
[----:B------:R-:W-:-:S04]  /*14e70*/  @!P2 VIADD R5, R5, 0x8 ;  /* 0x000000080505a836 */ /* 0x000fc80000000000 */
[----:B--2---:R-:W-:-:S05]  /*14e80*/  @!P2 IMAD.WIDE R44, R5, 0x4, R42 ;  /* 0x00000004052ca825 */ /* 0x004fca00078e022a */
[----:B------:R0:W-:Y:S04]  /*14e90*/  @!P2 ST.E desc[UR46][R44.64], R30 ;  /* 0x0000001e2c00a985 */ /* 0x0001e8000c10192e */
[----:B------:R-:W2:Y:S04]  /*14ea0*/  LD.E R18, desc[UR46][R152.64+0x430] ;  /* 0x0004302e98127980 */ /* 0x000ea8000c101900 */
[----:B------:R-:W2:Y:S04]  /*14eb0*/  LD.E R47, desc[UR46][R8.64] ;  /* 0x0000002e082f7980 */ /* 0x000ea8000c101900 */
[----:B------:R-:W3:Y:S04]  /*14ec0*/  LD.E R5, desc[UR46][R152.64+0x410] ;  /* 0x0004102e98057980 */ /* 0x000ee8000c101900 */
[----:B------:R-:W4:Y:S04]  /*14ed0*/  LD.E R49, desc[UR46][R152.64+0x420] ;  /* 0x0004202e98317980 */ /* 0x000f28000c101900 */
[----:B------:R-:W5:Y:S01]  /*14ee0*/  LD.E R51, desc[UR46][R152.64+0x424] ;  /* 0x0004242e98337980 */ /* 0x000f62000c101900 */
[----:B--2---:R-:W-:Y:S01]  /*14ef0*/  FMUL.FTZ R47, R18, R47 ;  /* 0x0000002f122f7220 */ /* 0x004fe20000410000 */
[----:B---3--:R-:W-:-:S03]  /*14f00*/  FMUL.FTZ R5, R5, R18 ;  /* 0x0000001205057220 */ /* 0x008fc60000410000 */
[-C--:B------:R-:W-:Y:S01]  /*14f10*/  FFMA.FTZ R12, R12, R18.reuse, -R47 ;  /* 0x000000120c0c7223 */ /* 0x080fe2000001082f */
[-C--:B------:R-:W-:Y:S01]  /*14f20*/  FFMA.FTZ R11, R11, R18.reuse, -R5 ;  /* 0x000000120b0b7223 */ /* 0x080fe20000010805 */
[-C--:B------:R-:W-:Y:S01]  /*14f30*/  FFMA.FTZ R13, R13, R18.reuse, -R47 ;  /* 0x000000120d0d7223 */ /* 0x080fe2000001082f */
[----:B------:R-:W-:-:S03]  /*14f40*/  FFMA.FTZ R10, R10, R18, -R5 ;  /* 0x000000120a0a7223 */ /* 0x000fc60000010805 */
[----:B------:R-:W-:Y:S01]  /*14f50*/  MUFU.EX2 R12, R12 ;  /* 0x0000000c000c7308 */ /* 0x000fe20000000800 */
[-C--:B------:R-:W-:Y:S01]  /*14f60*/  FFMA.FTZ R28, R28, R18.reuse, -R5 ;  /* 0x000000121c1c7223 */ /* 0x080fe20000010805 */
[----:B------:R-:W-:-:S06]  /*14f70*/  FFMA.FTZ R14, R14, R18, -R47 ;  /* 0x000000120e0e7223 */ /* 0x000fcc000001082f */
[----:B------:R-:W4:Y:S01]  /*14f80*/  MUFU.EX2 R168, R11 ;  /* 0x0000000b00a87308 */ /* 0x000f220000000800 */
[-CC-:B------:R-:W-:Y:S01]  /*14f90*/  FFMA.FTZ R29, R29, R18.reuse, -R5.reuse ;  /* 0x000000121d1d7223 */ /* 0x180fe20000010805 */
[-C--:B------:R-:W-:Y:S01]  /*14fa0*/  FFMA.FTZ R8, R58, R18.reuse, -R5 ;  /* 0x000000123a087223 */ /* 0x080fe20000010805 */
[----:B------:R-:W-:-:S05]  /*14fb0*/  FFMA.FTZ R15, R15, R18, -R47 ;  /* 0x000000120f0f7223 */ /* 0x000fca000001082f */
[----:B------:R1:W2:Y:S01]  /*14fc0*/  MUFU.EX2 R7, R10 ;  /* 0x0000000a00077308 */ /* 0x0002a20000000800 */
[-C--:B------:R-:W-:Y:S01]  /*14fd0*/  FFMA.FTZ R56, R56, R18.reuse, -R5 ;  /* 0x0000001238387223 */ /* 0x080fe20000010805 */
[----:B------:R-:W-:-:S06]  /*14fe0*/  FFMA.FTZ R21, R21, R18, -R47 ;  /* 0x0000001215157223 */ /* 0x000fcc000001082f */
[----:B------:R-:W3:Y:S01]  /*14ff0*/  MUFU.EX2 R13, R13 ;  /* 0x0000000d000d7308 */ /* 0x000ee20000000800 */
[-CC-:B-1----:R-:W-:Y:S01]  /*15000*/  FFMA.FTZ R10, R62, R18.reuse, -R5.reuse ;  /* 0x000000123e0a7223 */ /* 0x182fe20000010805 */
[----:B------:R-:W-:-:S06]  /*15010*/  FFMA.FTZ R33, R33, R18, -R5 ;  /* 0x0000001221217223 */ /* 0x000fcc0000010805 */
[----:B------:R-:W1:Y:S01]  /*15020*/  MUFU.EX2 R28, R28 ;  /* 0x0000001c001c7308 */ /* 0x000e620000000800 */
[----:B------:R-:W-:-:S07]  /*15030*/  FFMA.FTZ R24, R24, R18, -R47 ;  /* 0x0000001218187223 */ /* 0x000fce000001082f */
[----:B------:R-:W0:Y:S01]  /*15040*/  MUFU.EX2 R14, R14 ;  /* 0x0000000e000e7308 */ /* 0x000e220000000800 */
[-CC-:B------:R-:W-:Y:S01]  /*15050*/  FFMA.FTZ R9, R60, R18.reuse, -R5.reuse ;  /* 0x000000123c097223 */ /* 0x180fe20000010805 */
[----:B------:R-:W-:-:S06]  /*15060*/  FFMA.FTZ R11, R64, R18, -R5 ;  /* 0x00000012400b7223 */ /* 0x000fcc0000010805 */
[----:B------:R5:W-:Y:S01]  /*15070*/  MUFU.EX2 R176, R8 ;  /* 0x0000000800b07308 */ /* 0x000be20000000800 */
[----:B------:R-:W-:-:S07]  /*15080*/  FFMA.FTZ R57, R57, R18, -R5 ;  /* 0x0000001239397223 */ /* 0x000fce0000010805 */
[----:B------:R-:W0:Y:S01]  /*15090*/  MUFU.EX2 R29, R29 ;  /* 0x0000001d001d7308 */ /* 0x000e220000000800 */
[-C--:B-----5:R-:W-:Y:S01]  /*150a0*/  FFMA.FTZ R8, R52, R18.reuse, -R5 ;  /* 0x0000001234087223 */ /* 0x0a0fe20000010805 */
[----:B------:R-:W-:-:S06]  /*150b0*/  FFMA.FTZ R25, R25, R18, -R47 ;  /* 0x0000001219197223 */ /* 0x000fcc000001082f */
[----:B------:R-:W5:Y:S01]  /*150c0*/  MUFU.EX2 R15, R15 ;  /* 0x0000000f000f7308 */ /* 0x000f620000000800 */
[----:B------:R-:W-:-:S07]  /*150d0*/  FFMA.FTZ R26, R26, R18, -R47 ;  /* 0x000000121a1a7223 */ /* 0x000fce000001082f */
[----:B------:R-:W5:Y:S08]  /*150e0*/  MUFU.EX2 R56, R56 ;  /* 0x0000003800387308 */ /* 0x000f700000000800 */
[----:B------:R4:W-:Y:S01]  /*150f0*/  MUFU.EX2 R182, R8 ;  /* 0x0000000800b67308 */ /* 0x0009e20000000800 */
[----:B------:R-:W-:-:S07]  /*15100*/  FFMA.FTZ R37, R37, R18, -R5 ;  /* 0x0000001225257223 */ /* 0x000fce0000010805 */
[----:B------:R2:W-:Y:S01]  /*15110*/  MUFU.EX2 R178, R10 ;  /* 0x0000000a00b27308 */ /* 0x0005e20000000800 */
[----:B----4-:R-:W-:-:S07]  /*15120*/  FADD.FTZ R8, R168, R49 ;  /* 0x00000031a8087221 */ /* 0x010fce0000010000 */
[----:B------:R-:W4:Y:S01]  /*15130*/  MUFU.EX2 R21, R21 ;  /* 0x0000001500157308 */ /* 0x000f220000000800 */
[----:B--2---:R-:W-:-:S07]  /*15140*/  FADD.FTZ R10, R12, R51 ;  /* 0x000000330c0a7221 */ /* 0x004fce0000010000 */
[----:B------:R-:W2:Y:S01]  /*15150*/  MUFU.EX2 R33, R33 ;  /* 0x0000002100217308 */ /* 0x000ea20000000800 */
[----:B------:R-:W-:-:S07]  /*15160*/  FFMA.FTZ R27, R27, R18, -R47 ;  /* 0x000000121b1b7223 */ /* 0x000fce000001082f */
[----:B------:R3:W-:Y:S08]  /*15170*/  MUFU.EX2 R41, R9 ;  /* 0x0000000900297308 */ /* 0x0007f00000000800 */
[----:B------:R1:W-:Y:S01]  /*15180*/  MUFU.EX2 R43, R11 ;  /* 0x0000000b002b7308 */ /* 0x0003e20000000800 */
[----:B---3--:R-:W-:-:S07]  /*15190*/  FADD.FTZ R9, R7, R8 ;  /* 0x0000000807097221 */ /* 0x008fce0000010000 */
[----:B------:R-:W3:Y:S01]  /*151a0*/  MUFU.EX2 R24, R24 ;  /* 0x0000001800187308 */ /* 0x000ee20000000800 */
[----:B-1----:R-:W-:Y:S01]  /*151b0*/  FADD.FTZ R11, R13, R10 ;  /* 0x0000000a0d0b7221 */ /* 0x002fe20000010000 */
[----:B------:R-:W-:-:S03]  /*151c0*/  FADD.FTZ R8, R28, R9 ;  /* 0x000000091c087221 */ /* 0x000fc60000010000 */
[----:B0-----:R-:W-:-:S03]  /*151d0*/  FADD.FTZ R10, R14, R11 ;  /* 0x0000000b0e0a7221 */ /* 0x001fc60000010000 */
[----:B------:R-:W0:Y:S01]  /*151e0*/  MUFU.EX2 R57, R57 ;  /* 0x0000003900397308 */ /* 0x000e220000000800 */
[----:B------:R-:W-:Y:S01]  /*151f0*/  FADD.FTZ R9, R29, R8 ;  /* 0x000000081d097221 */ /* 0x000fe20000010000 */
[----:B-----5:R-:W-:-:S06]  /*15200*/  FADD.FTZ R10, R15, R10 ;  /* 0x0000000a0f0a7221 */ /* 0x020fcc0000010000 */
[----:B------:R-:W1:Y:S01]  /*15210*/  MUFU.EX2 R25, R25 ;  /* 0x0000001900197308 */ /* 0x000e620000000800 */
[----:B------:R-:W-:Y:S01]  /*15220*/  FFMA.FTZ R36, R36, R18, -R47 ;  /* 0x0000001224247223 */ /* 0x000fe2000001082f */
[----:B------:R-:W-:-:S06]  /*15230*/  FADD.FTZ R8, R56, R9 ;  /* 0x0000000938087221 */ /* 0x000fcc0000010000 */
[----:B------:R-:W5:Y:S01]  /*15240*/  MUFU.EX2 R174, R37 ;  /* 0x0000002500ae7308 */ /* 0x000f620000000800 */
[----:B----4-:R-:W-:Y:S01]  /*15250*/  FADD.FTZ R9, R21, R10 ;  /* 0x0000000a15097221 */ /* 0x010fe20000010000 */
[----:B------:R-:W-:-:S06]  /*15260*/  FFMA.FTZ R39, R39, R18, -R47 ;  /* 0x0000001227277223 */ /* 0x000fcc000001082f */
[----:B------:R-:W4:Y:S01]  /*15270*/  MUFU.EX2 R26, R26 ;  /* 0x0000001a001a7308 */ /* 0x000f220000000800 */
[----:B--2---:R-:W-:Y:S01]  /*15280*/  FADD.FTZ R8, R33, R8 ;  /* 0x0000000821087221 */ /* 0x004fe20000010000 */
[----:B---3--:R-:W-:-:S06]  /*15290*/  FADD.FTZ R10, R24, R9 ;  /* 0x00000009180a7221 */ /* 0x008fcc0000010000 */
[----:B------:R-:W2:Y:S01]  /*152a0*/  MUFU.EX2 R27, R27 ;  /* 0x0000001b001b7308 */ /* 0x000ea20000000800 */
[----:B------:R-:W-:Y:S01]  /*152b0*/  FFMA.FTZ R38, R38, R18, -R47 ;  /* 0x0000001226267223 */ /* 0x000fe2000001082f */
[----:B0-----:R-:W-:Y:S01]  /*152c0*/  FADD.FTZ R9, R57, R8 ;  /* 0x0000000839097221 */ /* 0x001fe20000010000 */
[----:B-1----:R-:W-:-:S05]  /*152d0*/  FADD.FTZ R11, R25, R10 ;  /* 0x0000000a190b7221 */ /* 0x002fca0000010000 */
[----:B------:R-:W0:Y:S01]  /*152e0*/  MUFU.EX2 R36, R36 ;  /* 0x0000002400247308 */ /* 0x000e220000000800 */
[-C--:B------:R-:W-:Y:S01]  /*152f0*/  FFMA.FTZ R40, R48, R18.reuse, -R5 ;  /* 0x0000001230287223 */ /* 0x080fe20000010805 */
[----:B------:R-:W-:Y:S01]  /*15300*/  FFMA.FTZ R35, R35, R18, -R47 ;  /* 0x0000001223237223 */ /* 0x000fe2000001082f */
[----:B-----5:R-:W-:-:S05]  /*15310*/  FADD.FTZ R9, R174, R9 ;  /* 0x00000009ae097221 */ /* 0x020fca0000010000 */
[----:B------:R-:W1:Y:S01]  /*15320*/  MUFU.EX2 R39, R39 ;  /* 0x0000002700277308 */ /* 0x000e620000000800 */
[----:B----4-:R-:W-:Y:S01]  /*15330*/  FADD.FTZ R8, R26, R11 ;  /* 0x0000000b1a087221 */ /* 0x010fe20000010000 */
[-C--:B------:R-:W-:Y:S01]  /*15340*/  FFMA.FTZ R37, R66, R18.reuse, -R5 ;  /* 0x0000001242257223 */ /* 0x080fe20000010805 */
[----:B------:R-:W-:Y:S01]  /*15350*/  FFMA.FTZ R34, R34, R18, -R47 ;  /* 0x0000001222227223 */ /* 0x000fe2000001082f */
[----:B------:R-:W-:-:S04]  /*15360*/  FADD.FTZ R10, R176, R9 ;  /* 0x00000009b00a7221 */ /* 0x000fc80000010000 */
[----:B------:R-:W3:Y:S01]  /*15370*/  MUFU.EX2 R38, R38 ;  /* 0x0000002600267308 */ /* 0x000ee20000000800 */
[----:B--2---:R-:W-:Y:S01]  /*15380*/  FADD.FTZ R9, R27, R8 ;  /* 0x000000081b097221 */ /* 0x004fe20000010000 */
[----:B------:R-:W-:Y:S01]  /*15390*/  FFMA.FTZ R32, R32, R18, -R47 ;  /* 0x0000001220207223 */ /* 0x000fe2000001082f */
[----:B------:R-:W-:-:S05]  /*153a0*/  FADD.FTZ R11, R41, R10 ;  /* 0x0000000a290b7221 */ /* 0x000fca0000010000 */
[----:B------:R-:W2:Y:S01]  /*153b0*/  MUFU.EX2 R40, R40 ;  /* 0x0000002800287308 */ /* 0x000ea20000000800 */
[----:B0-----:R-:W-:Y:S01]  /*153c0*/  FADD.FTZ R8, R36, R9 ;  /* 0x0000000924087221 */ /* 0x001fe20000010000 */
[----:B------:R-:W-:-:S06]  /*153d0*/  FFMA.FTZ R5, R68, R18, -R5 ;  /* 0x0000001244057223 */ /* 0x000fcc0000010805 */
[----:B------:R-:W0:Y:S01]  /*153e0*/  MUFU.EX2 R35, R35 ;  /* 0x0000002300237308 */ /* 0x000e220000000800 */
[----:B------:R-:W-:Y:S01]  /*153f0*/  FFMA.FTZ R18, R31, R18, -R47 ;  /* 0x000000121f127223 */ /* 0x000fe2000001082f */
[----:B------:R-:W-:Y:S01]  /*15400*/  FADD.FTZ R10, R178, R11 ;  /* 0x0000000bb20a7221 */ /* 0x000fe20000010000 */
[----:B-1----:R-:W-:-:S05]  /*15410*/  FADD.FTZ R9, R39, R8 ;  /* 0x0000000827097221 */ /* 0x002fca0000010000 */
[----:B------:R-:W1:Y:S08]  /*15420*/  MUFU.EX2 R37, R37 ;  /* 0x0000002500257308 */ /* 0x000e700000000800 */
[----:B------:R-:W4:Y:S01]  /*15430*/  MUFU.EX2 R34, R34 ;  /* 0x0000002200227308 */ /* 0x000f220000000800 */
[----:B------:R-:W-:Y:S01]  /*15440*/  FADD.FTZ R11, R43, R10 ;  /* 0x0000000a2b0b7221 */ /* 0x000fe20000010000 */
[----:B---3--:R-:W-:-:S06]  /*15450*/  FADD.FTZ R8, R38, R9 ;  /* 0x0000000926087221 */ /* 0x008fcc0000010000 */
[----:B------:R-:W3:Y:S01]  /*15460*/  MUFU.EX2 R32, R32 ;  /* 0x0000002000207308 */ /* 0x000ee20000000800 */
[----:B--2---:R-:W-:Y:S01]  /*15470*/  FADD.FTZ R10, R40, R11 ;  /* 0x0000000b280a7221 */ /* 0x004fe20000010000 */
[----:B0-----:R-:W-:-:S06]  /*15480*/  FADD.FTZ R9, R35, R8 ;  /* 0x0000000823097221 */ /* 0x001fcc0000010000 */
[----:B------:R-:W0:Y:S08]  /*15490*/  MUFU.EX2 R5, R5 ;  /* 0x0000000500057308 */ /* 0x000e300000000800 */
[----:B------:R-:W2:Y:S01]  /*154a0*/  MUFU.EX2 R183, R18 ;  /* 0x0000001200b77308 */ /* 0x000ea20000000800 */
[----:B-1----:R-:W-:Y:S01]  /*154b0*/  FADD.FTZ R11, R37, R10 ;  /* 0x0000000a250b7221 */ /* 0x002fe20000010000 */
[----:B----4-:R-:W-:-:S03]  /*154c0*/  FADD.FTZ R9, R34, R9 ;  /* 0x0000000922097221 */ /* 0x010fc60000010000 */
[----:B------:R-:W-:Y:S01]  /*154d0*/  FADD.FTZ R8, R182, R11 ;  /* 0x0000000bb6087221 */ /* 0x000fe20000010000 */
[----:B---3--:R-:W-:-:S03]  /*154e0*/  FADD.FTZ R10, R32, R9 ;  /* 0x00000009200a7221 */ /* 0x008fc60000010000 */
[----:B0-----:R-:W-:Y:S01]  /*154f0*/  FADD.FTZ R31, R5, R8 ;  /* 0x00000008051f7221 */ /* 0x001fe20000010000 */
[----:B--2---:R-:W-:-:S04]  /*15500*/  FADD.FTZ R45, R183, R10 ;  /* 0x0000000ab72d7221 */ /* 0x004fc80000010000 */
[----:B------:R-:W-:Y:S04]  /*15510*/  ST.E desc[UR46][R152.64+0x420], R31 ;  /* 0x0004201f98007985 */ /* 0x000fe8000c10192e */
[----:B------:R-:W-:Y:S01]  /*15520*/  ST.E desc[UR46][R152.64+0x424], R45 ;  /* 0x0004242d98007985 */ /* 0x000fe2000c10192e */
[----:B------:R-:W-:Y:S06]  /*15530*/  BAR.SYNC.DEFER_BLOCKING 0xf, 0x100 ;  /* 0x03c4000000007b1d */ /* 0x000fec0000010000 */
[----:B------:R-:W2:Y:S04]  /*15540*/  LD.E.64 R8, desc[UR46][R152.64+0x138] ;  /* 0x0001382e98087980 */ /* 0x000ea8000c101b00 */
[----:B--2---:R-:W2:Y:S04]  /*15550*/  LD.E.64 R10, desc[UR46][R8.64+0x8] ;  /* 0x0000082e080a7980 */ /* 0x004ea8000c101b00 */
[----:B------:R-:W3:Y:S01]  /*15560*/  LD.E.64 R46, desc[UR46][R8.64] ;  /* 0x0000002e082e7980 */ /* 0x000ee2000c101b00 */
        /* <DEDUP_REMOVED lines=16> */
[----:B--2---:R-:W-:-:S05]  /*15670*/  MOV R10, R10 ;  /* 0x0000000a000a7202 */ /* 0x004fca0000000f00 */
[--C-:B---3--:R-:W-:Y:S02]  /*15680*/  IMAD R47, R47, 0x2, R10.reuse ;  /* 0x000000022f2f7824 */ /* 0x108fe400078e020a */
[C---:B------:R-:W-:Y:S02]  /*15690*/  IMAD R7, R46.reuse, 0x2, R10 ;  /* 0x000000022e077824 */ /* 0x040fe400078e020a */
[----:B------:R-:W-:Y:S01]  /*156a0*/  IMAD R46, R46, 0x2, R47 ;  /* 0x000000022e2e7824 */ /* 0x000fe200078e022f */
[----:B------:R-:W-:Y:S04]  /*156b0*/  STSM.16.M88.4 [R10], R168 ;  /* 0x000000a80a007844 */ /* 0x000fe80000000200 */
[----:B------:R0:W-:Y:S04]  /*156c0*/  STSM.16.M88.4 [R7], R172 ;  /* 0x000000ac07007844 */ /* 0x0001e80000000200 */
[----:B------:R-:W-:Y:S04]  /*156d0*/  STSM.16.M88.4 [R47], R176 ;  /* 0x000000b02f007844 */ /* 0x000fe80000000200 */
[----:B------:R-:W-:Y:S04]  /*156e0*/  STSM.16.M88.4 [R46], R180 ;  /* 0x000000b42e007844 */ /* 0x000fe80000000200 */
[----:B------:R-:W2:Y:S01]  /*156f0*/  LD.E R5, desc[UR46][R152.64+0x200] ;  /* 0x0002002e98057980 */ /* 0x000ea2000c101900 */
[----:B------:R-:W-:Y:S01]  /*15700*/  LOP3.LUT R18, R22, 0x4, RZ, 0xfc, !PT ;  /* 0x0000000416127812 */ /* 0x000fe200078efcff */
[----:B--2---:R-:W-:-:S05]  /*15710*/  FMUL.FTZ R5, R6, R5 ;  /* 0x0000000506057220 */ /* 0x004fca0000410000 */
[----:B------:R1:W-:Y:S04]  /*15720*/  ST.E desc[UR46][R152.64+0x200], R5 ;  /* 0x0002000598007985 */ /* 0x0003e8000c10192e */
[----:B------:R-:W2:Y:S02]  /*15730*/  LD.E R9, desc[UR46][R18.64] ;  /* 0x0000002e12097980 */ /* 0x000ea4000c101900 */
[----:B--2---:R-:W-:-:S05]  /*15740*/  FMUL.FTZ R9, R6, R9 ;  /* 0x0000000906097220 */ /* 0x004fca0000410000 */
[----:B------:R2:W-:Y:S04]  /*15750*/  ST.E desc[UR46][R18.64], R9 ;  /* 0x0000000912007985 */ /* 0x0005e8000c10192e */
[----:B0-----:R-:W3:Y:S04]  /*15760*/  LD.E R7, desc[UR46][R152.64+0x210] ;  /* 0x0002102e98077980 */ /* 0x001ee8000c101900 */
[----:B------:R-:W4:Y:S04]  /*15770*/  LD.E R133, desc[UR46][R152.64+0x3f4] ;  /* 0x0003f42e98857980 */ /* 0x000f28000c101900 */
[----:B------:R-:W5:Y:S04]  /*15780*/  LD.E R11, desc[UR46][R152.64+0x214] ;  /* 0x0002142e980b7980 */ /* 0x000f68000c101900 */
[----:B------:R-:W5:Y:S04]  /*15790*/  LD.E R13, desc[UR46][R152.64+0x220] ;  /* 0x0002202e980d7980 */ /* 0x000f68000c101900 */
[----:B------:R-:W5:Y:S04]  /*157a0*/  LD.E R15, desc[UR46][R152.64+0x224] ;  /* 0x0002242e980f7980 */ /* 0x000f68000c101900 */
[----:B------:R-:W5:Y:S04]  /*157b0*/  LD.E R21, desc[UR46][R152.64+0x230] ;  /* 0x0002302e98157980 */ /* 0x000f68000c101900 */
[----:B------:R-:W5:Y:S04]  /*157c0*/  LD.E R25, desc[UR46][R152.64+0x234] ;  /* 0x0002342e98197980 */ /* 0x000f68000c101900 */
[----:B-1----:R-:W5:Y:S04]  /*157d0*/  LD.E R5, desc[UR46][R152.64+0x240] ;  /* 0x0002402e98057980 */ /* 0x002f68000c101900 */
[----:B------:R-:W5:Y:S04]  /*157e0*/  LD.E R27, desc[UR46][R152.64+0x244] ;  /* 0x0002442e981b7980 */ /* 0x000f68000c101900 */
[----:B------:R-:W5:Y:S04]  /*157f0*/  LD.E R29, desc[UR46][R152.64+0x250] ;  /* 0x0002502e981d7980 */ /* 0x000f68000c101900 */
[----:B--2---:R-:W2:Y:S04]  /*15800*/  LD.E R9, desc[UR46][R152.64+0x254] ;  /* 0x0002542e98097980 */ /* 0x004ea8000c101900 */
[----:B------:R-:W2:Y:S04]  /*15810*/  LD.E R31, desc[UR46][R152.64+0x260] ;  /* 0x0002602e981f7980 */ /* 0x000ea8000c101900 */
        /* <DEDUP_REMOVED lines=49> */
[----:B------:R-:W2:Y:S01]  /*15b30*/  LD.E R131, desc[UR46][R152.64+0x3f0] ;  /* 0x0003f02e98837980 */ /* 0x000ea2000c101900 */
[C---:B---3--:R-:W-:Y:S01]  /*15b40*/  FMUL.FTZ R7, R6.reuse, R7 ;  /* 0x0000000706077220 */ /* 0x048fe20000410000 */
[----:B----4-:R-:W-:-:S04]  /*15b50*/  FMUL.FTZ R133, R6, R133 ;  /* 0x0000008506857220 */ /* 0x010fc80000410000 */
[----:B------:R0:W-:Y:S01]  /*15b60*/  ST.E desc[UR46][R152.64+0x210], R7 ;  /* 0x0002100798007985 */ /* 0x0001e2000c10192e */
[C---:B-----5:R-:W-:Y:S01]  /*15b70*/  FMUL.FTZ R11, R6.reuse, R11 ;  /* 0x0000000b060b7220 */ /* 0x060fe20000410000 */
[C---:B------:R-:W-:Y:S01]  /*15b80*/  FMUL.FTZ R13, R6.reuse, R13 ;  /* 0x0000000d060d7220 */ /* 0x040fe20000410000 */
[C---:B------:R-:W-:Y:S01]  /*15b90*/  FMUL.FTZ R15, R6.reuse, R15 ;  /* 0x0000000f060f7220 */ /* 0x040fe20000410000 */
[--C-:B0-----:R-:W-:Y:S02]  /*15ba0*/  IMAD.MOV.U32 R7, RZ, RZ, R19.reuse ;  /* 0x000000ffff077224 */ /* 0x101fe400078e0013 */
[C---:B------:R-:W-:Y:S01]  /*15bb0*/  FMUL.FTZ R21, R6.reuse, R21 ;  /* 0x0000001506157220 */ /* 0x040fe20000410000 */
[C---:B------:R-:W-:Y:S01]  /*15bc0*/  FMUL.FTZ R25, R6.reuse, R25 ;  /* 0x0000001906197220 */ /* 0x040fe20000410000 */
[C---:B------:R-:W-:Y:S01]  /*15bd0*/  FMUL.FTZ R5, R6.reuse, R5 ;  /* 0x0000000506057220 */ /* 0x040fe20000410000 */
[C---:B------:R-:W-:Y:S01]  /*15be0*/  FMUL.FTZ R27, R6.reuse, R27 ;  /* 0x0000001b061b7220 */ /* 0x040fe20000410000 */
[C---:B------:R-:W-:Y:S01]  /*15bf0*/  FMUL.FTZ R29, R6.reuse, R29 ;  /* 0x0000001d061d7220 */ /* 0x040fe20000410000 */
[C---:B--2---:R-:W-:Y:S01]  /*15c00*/  FMUL.FTZ R9, R6.reuse, R9 ;  /* 0x0000000906097220 */ /* 0x044fe20000410000 */
        /* <DEDUP_REMOVED lines=51> */
[C---:B------:R-:W-:Y:S01]  /*15f40*/  LOP3.LUT R6, R22.reuse, 0x8, RZ, 0xfc, !PT ;  /* 0x0000000816067812 */ /* 0x040fe200078efcff */
[----:B------:R-:W-:Y:S04]  /*15f50*/  ST.E desc[UR46][R152.64+0x3f4], R133 ;  /* 0x0003f48598007985 */ /* 0x000fe8000c10192e */
[----:B------:R-:W-:Y:S04]  /*15f60*/  ST.E desc[UR46][R152.64+0x214], R11 ;  /* 0x0002140b98007985 */ /* 0x000fe8000c10192e */
[----:B------:R-:W-:Y:S04]  /*15f70*/  ST.E desc[UR46][R152.64+0x220], R13 ;  /* 0x0002200d98007985 */ /* 0x000fe8000c10192e */
[----:B------:R-:W-:Y:S04]  /*15f80*/  ST.E desc[UR46][R152.64+0x224], R15 ;  /* 0x0002240f98007985 */ /* 0x000fe8000c10192e */
[----:B------:R-:W-:Y:S04]  /*15f90*/  ST.E desc[UR46][R152.64+0x230], R21 ;  /* 0x0002301598007985 */ /* 0x000fe8000c10192e */
[----:B------:R-:W-:Y:S04]  /*15fa0*/  ST.E desc[UR46][R152.64+0x234], R25 ;  /* 0x0002341998007985 */ /* 0x000fe8000c10192e */
[----:B------:R0:W-:Y:S04]  /*15fb0*/  ST.E desc[UR46][R152.64+0x240], R5 ;  /* 0x0002400598007985 */ /* 0x0001e8000c10192e */
[----:B------:R-:W-:Y:S04]  /*15fc0*/  ST.E desc[UR46][R152.64+0x244], R27 ;  /* 0x0002441b98007985 */ /* 0x000fe8000c10192e */
[----:B------:R-:W-:Y:S04]  /*15fd0*/  ST.E desc[UR46][R152.64+0x250], R29 ;  /* 0x0002501d98007985 */ /* 0x000fe8000c10192e */
[----:B------:R1:W-:Y:S04]  /*15fe0*/  ST.E desc[UR46][R152.64+0x254], R9 ;  /* 0x0002540998007985 */ /* 0x0003e8000c10192e */
[----:B------:R-:W-:Y:S04]  /*15ff0*/  ST.E desc[UR46][R152.64+0x260], R31 ;  /* 0x0002601f98007985 */ /* 0x000fe8000c10192e */
        /* <DEDUP_REMOVED lines=50> */
[----:B0-----:R-:W2:Y:S01]  /*16320*/  LD.E R5, desc[UR46][R6.64] ;  /* 0x0000002e06057980 */ /* 0x001ea2000c101900 */
[----:B------:R-:W-:Y:S01]  /*16330*/  LOP3.LUT R8, R22, 0xc, RZ, 0xfc, !PT ;  /* 0x0000000c16087812 */ /* 0x000fe200078efcff */
[----:B-1----:R-:W-:-:S02]  /*16340*/  IMAD.MOV.U32 R9, RZ, RZ, R19 ;  /* 0x000000ffff097224 */ /* 0x002fc400078e0013 */
[----:B--2---:R-:W-:-:S05]  /*16350*/  FMUL.FTZ R5, R30, R5 ;  /* 0x000000051e057220 */ /* 0x004fca0000410000 */
[----:B------:R0:W-:Y:S04]  /*16360*/  ST.E desc[UR46][R6.64], R5 ;  /* 0x0000000506007985 */ /* 0x0001e8000c10192e */
[----:B------:R-:W2:Y:S02]  /*16370*/  LD.E R11, desc[UR46][R8.64] ;  /* 0x0000002e080b7980 */ /* 0x000ea4000c101900 */
[----:B--2---:R-:W-:-:S05]  /*16380*/  FMUL.FTZ R11, R30, R11 ;  /* 0x0000000b1e0b7220 */ /* 0x004fca0000410000 */
[----:B------:R1:W-:Y:S04]  /*16390*/  ST.E desc[UR46][R8.64], R11 ;  /* 0x0000000b08007985 */ /* 0x0003e8000c10192e */
[----:B------:R-:W2:Y:S04]  /*163a0*/  LD.E R137, desc[UR46][R152.64+0x3fc] ;  /* 0x0003fc2e98897980 */ /* 0x000ea8000c101900 */
[----:B------:R-:W3:Y:S04]  /*163b0*/  LD.E R13, desc[UR46][R152.64+0x218] ;  /* 0x0002182e980d7980 */ /* 0x000ee8000c101900 */
[----:B------:R-:W4:Y:S04]  /*163c0*/  LD.E R15, desc[UR46][R152.64+0x21c] ;  /* 0x00021c2e980f7980 */ /* 0x000f28000c101900 */
[----:B------:R-:W5:Y:S04]  /*163d0*/  LD.E R21, desc[UR46][R152.64+0x228] ;  /* 0x0002282e98157980 */ /* 0x000f68000c101900 */
[----:B------:R-:W5:Y:S04]  /*163e0*/  LD.E R25, desc[UR46][R152.64+0x22c] ;  /* 0x00022c2e98197980 */ /* 0x000f68000c101900 */
[----:B------:R-:W5:Y:S04]  /*163f0*/  LD.E R27, desc[UR46][R152.64+0x238] ;  /* 0x0002382e981b7980 */ /* 0x000f68000c101900 */
[----:B------:R-:W5:Y:S04]  /*16400*/  LD.E R29, desc[UR46][R152.64+0x23c] ;  /* 0x00023c2e981d7980 */ /* 0x000f68000c101900 */
[----:B0-----:R-:W5:Y:S04]  /*16410*/  LD.E R5, desc[UR46][R152.64+0x248] ;  /* 0x0002482e98057980 */ /* 0x001f68000c101900 */
[----:B------:R-:W5:Y:S04]  /*16420*/  LD.E R31, desc[UR46][R152.64+0x24c] ;  /* 0x00024c2e981f7980 */ /* 0x000f68000c101900 */
[----:B------:R-:W5:Y:S04]  /*16430*/  LD.E R33, desc[UR46][R152.64+0x258] ;  /* 0x0002582e98217980 */ /* 0x000f68000c101900 */
[----:B-1----:R-:W5:Y:S04]  /*16440*/  LD.E R11, desc[UR46][R152.64+0x25c] ;  /* 0x00025c2e980b7980 */ /* 0x002f68000c101900 */
[----:B------:R-:W5:Y:S04]  /*16450*/  LD.E R35, desc[UR46][R152.64+0x268] ;  /* 0x0002682e98237980 */ /* 0x000f68000c101900 */
        /* <DEDUP_REMOVED lines=50> */
[----:B------:R-:W5:Y:S01]  /*16780*/  LD.E R139, desc[UR46][R152.64+0x200] ;  /* 0x0002002e988b7980 */ /* 0x000f62000c101900 */
[C---:B--2---:R-:W-:Y:S01]  /*16790*/  FMUL.FTZ R137, R30.reuse, R137 ;  /* 0x000000891e897220 */ /* 0x044fe20000410000 */
[C---:B---3--:R-:W-:Y:S01]  /*167a0*/  FMUL.FTZ R13, R30.reuse, R13 ;  /* 0x0000000d1e0d7220 */ /* 0x048fe20000410000 */
[C---:B----4-:R-:W-:Y:S01]  /*167b0*/  FMUL.FTZ R15, R30.reuse, R15 ;  /* 0x0000000f1e0f7220 */ /* 0x050fe20000410000 */
        /* <DEDUP_REMOVED lines=59> */
[----:B------:R-:W-:Y:S04]  /*16b70*/  ST.E desc[UR46][R152.64+0x3fc], R137 ;  /* 0x0003fc8998007985 */ /* 0x000fe8000c10192e */
[----:B------:R0:W-:Y:S04]  /*16b80*/  ST.E desc[UR46][R152.64+0x218], R13 ;  /* 0x0002180d98007985 */ /* 0x0001e8000c10192e */
        /* <DEDUP_REMOVED lines=61> */
[----:B0-----:R-:W4:Y:S04]  /*16f60*/  LD.E R13, desc[UR46][R18.64] ;  /* 0x0000002e120d7980 */ /* 0x001f28000c101900 */
[----:B-1----:R-:W5:Y:S04]  /*16f70*/  LD.E R5, desc[UR46][R152.64+0x1e8] ;  /* 0x0001e82e98057980 */ /* 0x002f68000c101900 */
[----:B--2---:R-:W5:Y:S04]  /*16f80*/  LD.E.64 R10, desc[UR46][R152.64+0xa8] ;  /* 0x0000a82e980a7980 */ /* 0x004f68000c101b00 */
[----:B----4-:R0:W-:Y:S04]  /*16f90*/  ST.E desc[UR46][R18.64], R13 ;  /* 0x0000000d12007985 */ /* 0x0101e8000c10192e */
[----:B------:R-:W2:Y:S04]  /*16fa0*/  LD.E R15, desc[UR46][R6.64] ;  /* 0x0000002e060f7980 */ /* 0x000ea8000c101900 */
[----:B--2---:R1:W-:Y:S04]  /*16fb0*/  ST.E desc[UR46][R6.64], R15 ;  /* 0x0000000f06007985 */ /* 0x0043e8000c10192e */
[----:B------:R-:W2:Y:S04]  /*16fc0*/  LD.E R21, desc[UR46][R8.64] ;  /* 0x0000002e08157980 */ /* 0x000ea8000c101900 */
[----:B--2---:R2:W-:Y:S04]  /*16fd0*/  ST.E desc[UR46][R8.64], R21 ;  /* 0x0000001508007985 */ /* 0x0045e8000c10192e */
[----:B------:R-:W4:Y:S04]  /*16fe0*/  LD.E R25, desc[UR46][R152.64+0x210] ;  /* 0x0002102e98197980 */ /* 0x000f28000c101900 */
[----:B------:R-:W5:Y:S04]  /*16ff0*/  LD.E R27, desc[UR46][R152.64+0x214] ;  /* 0x0002142e981b7980 */ /* 0x000f68000c101900 */
[----:B------:R-:W5:Y:S04]  /*17000*/  LD.E R29, desc[UR46][R152.64+0x218] ;  /* 0x0002182e981d7980 */ /* 0x000f68000c101900 */
[----:B------:R-:W5:Y:S04]  /*17010*/  LD.E R31, desc[UR46][R152.64+0x21c] ;  /* 0x00021c2e981f7980 */ /* 0x000f68000c101900 */
[----:B------:R-:W5:Y:S04]  /*17020*/  LD.E R33, desc[UR46][R152.64+0x220] ;  /* 0x0002202e98217980 */ /* 0x000f68000c101900 */
[----:B---3--:R-:W3:Y:S04]  /*17030*/  LD.E R35, desc[UR46][R152.64+0x224] ;  /* 0x0002242e98237980 */ /* 0x008ee8000c101900 */
[----:B0-----:R-:W3:Y:S04]  /*17040*/  LD.E R13, desc[UR46][R152.64+0x228] ;  /* 0x0002282e980d7980 */ /* 0x001ee8000c101900 */
[----:B------:R-:W3:Y:S04]  /*17050*/  LD.E R37, desc[UR46][R152.64+0x22c] ;  /* 0x00022c2e98257980 */ /* 0x000ee8000c101900 */
[----:B-1----:R-:W3:Y:S04]  /*17060*/  LD.E R15, desc[UR46][R152.64+0x230] ;  /* 0x0002302e980f7980 */ /* 0x002ee8000c101900 */
[----:B------:R-:W3:Y:S04]  /*17070*/  LD.E R39, desc[UR46][R152.64+0x234] ;  /* 0x0002342e98277980 */ /* 0x000ee8000c101900 */
        /* <DEDUP_REMOVED lines=114> */
[----:B----4-:R-:W-:Y:S04]  /*177a0*/  ST.E desc[UR46][R152.64+0x210], R25 ;  /* 0x0002101998007985 */ /* 0x010fe8000c10192e */
[----:B-----5:R-:W-:Y:S04]  /*177b0*/  ST.E desc[UR46][R152.64+0x214], R27 ;  /* 0x0002141b98007985 */ /* 0x020fe8000c10192e */
[----:B------:R-:W-:Y:S04]  /*177c0*/  ST.E desc[UR46][R152.64+0x218], R29 ;  /* 0x0002181d98007985 */ /* 0x000fe8000c10192e */
[----:B------:R-:W-:Y:S04]  /*177d0*/  ST.E desc[UR46][R152.64+0x21c], R31 ;  /* 0x00021c1f98007985 */ /* 0x000fe8000c10192e */
[----:B------:R-:W-:Y:S04]  /*177e0*/  ST.E desc[UR46][R152.64+0x220], R33 ;  /* 0x0002202198007985 */ /* 0x000fe8000c10192e */
[----:B---3--:R-:W-:Y:S04]  /*177f0*/  ST.E desc[UR46][R152.64+0x224], R35 ;  /* 0x0002242398007985 */ /* 0x008fe8000c10192e */
[----:B------:R-:W-:Y:S04]  /*17800*/  ST.E desc[UR46][R152.64+0x228], R13 ;  /* 0x0002280d98007985 */ /* 0x000fe8000c10192e */
[----:B------:R-:W-:Y:S04]  /*17810*/  ST.E desc[UR46][R152.64+0x22c], R37 ;  /* 0x00022c2598007985 */ /* 0x000fe8000c10192e */
[----:B------:R-:W-:Y:S04]  /*17820*/  ST.E desc[UR46][R152.64+0x230], R15 ;  /* 0x0002300f98007985 */ /* 0x000fe8000c10192e */
[----:B------:R-:W-:Y:S04]  /*17830*/  ST.E desc[UR46][R152.64+0x234], R39 ;  /* 0x0002342798007985 */ /* 0x000fe8000c10192e */
[----:B--2---:R-:W-:Y:S04]  /*17840*/  ST.E desc[UR46][R152.64+0x238], R21 ;  /* 0x0002381598007985 */ /* 0x004fe8000c10192e */
        /* <DEDUP_REMOVED lines=68> */
[----:B------:R1:W-:Y:S04]  /*17c90*/  ST.E desc[UR46][R152.64+0x34c], R28 ;  /* 0x00034c1c98007985 */ /* 0x0003e8000c10192e */
        /* <DEDUP_REMOVED lines=44> */
[----:B0-----:R-:W5:Y:S04]  /*17f60*/  LD.E R24, desc[UR46][R152.64+0x200] ;  /* 0x0002002e98187980 */ /* 0x001f68000c101900 */
[----:B-1----:R-:W5:Y:S04]  /*17f70*/  LD.E R28, desc[UR46][R152.64+0x210] ;  /* 0x0002102e981c7980 */ /* 0x002f68000c101900 */
[----:B------:R-:W5:Y:S04]  /*17f80*/  LD.E R29, desc[UR46][R152.64+0x214] ;  /* 0x0002142e981d7980 */ /* 0x000f68000c101900 */
[----:B--2---:R-:W2:Y:S04]  /*17f90*/  LD.E R30, desc[UR46][R152.64+0x218] ;  /* 0x0002182e981e7980 */ /* 0x004ea8000c101900 */
[----:B------:R-:W2:Y:S04]  /*17fa0*/  LD.E R31, desc[UR46][R152.64+0x21c] ;  /* 0x00021c2e981f7980 */ /* 0x000ea8000c101900 */
[----:B---3--:R-:W2:Y:S04]  /*17fb0*/  LD.E R32, desc[UR46][R152.64+0x220] ;  /* 0x0002202e98207980 */ /* 0x008ea8000c101900 */
[----:B------:R-:W2:Y:S04]  /*17fc0*/  LD.E R33, desc[UR46][R152.64+0x224] ;  /* 0x0002242e98217980 */ /* 0x000ea8000c101900 */
[----:B----4-:R-:W2:Y:S04]  /*17fd0*/  LD.E R34, desc[UR46][R152.64+0x228] ;  /* 0x0002282e98227980 */ /* 0x010ea8000c101900 */
[----:B------:R-:W2:Y:S04]  /*17fe0*/  LD.E R35, desc[UR46][R152.64+0x22c] ;  /* 0x00022c2e98237980 */ /* 0x000ea8000c101900 */
[----:B-----5:R-:W2:Y:S04]  /*17ff0*/  LD.E R36, desc[UR46][R152.64+0x230] ;  /* 0x0002302e98247980 */ /* 0x020ea8000c101900 */
        /* <DEDUP_REMOVED lines=118> */
[----:B------:R-:W-:Y:S01]  /*18760*/  IMAD R10, R5, 0x1000, R10 ;  /* 0x00001000050a7824 */ /* 0x000fe200078e020a */
[----:B------:R-:W-:-:S04]  /*18770*/  R2UR UR7, R11 ;  /* 0x000000000b0772ca */ /* 0x000fc800000e0000 */
[C---:B------:R-:W-:Y:S01]  /*18780*/  R2UR UR6, R10.reuse ;  /* 0x000000000a0672ca */ /* 0x040fe200000e0000 */
[----:B------:R-:W-:Y:S02]  /*18790*/  VIADD R12, R10, 0x80 ;  /* 0x000000800a0c7836 */ /* 0x000fe40000000000 */
[----:B------:R-:W-:Y:S01]  /*187a0*/  IMAD.MOV.U32 R13, RZ, RZ, R11 ;  /* 0x000000ffff0d7224 */ /* 0x000fe200078e000b */
[----:B--2---:R-:W-:-:S09]  /*187b0*/  WARPGROUP.ARRIVE ;  /* 0x00000000000079c5 */ /* 0x004fd20000000000 */
[----:B------:R-:W-:Y:S01]  /*187c0*/  HGMMA.64x256x16.F32.BF16 R24, R168, gdesc[UR4].tnspB, R24, gsb0 ;  /* 0x43e00004a8187df0 */ /* 0x000fe20008001818 */
[----:B------:R-:W-:Y:S02]  /*187d0*/  R2UR UR6, R12 ;  /* 0x000000000c0672ca */ /* 0x000fe400000e0000 */
[----:B------:R-:W-:Y:S01]  /*187e0*/  R2UR UR7, R13 ;  /* 0x000000000d0772ca */ /* 0x000fe200000e0000 */
[----:B------:R-:W-:Y:S02]  /*187f0*/  VIADD R12, R10, 0x100 ;  /* 0x000001000a0c7836 */ /* 0x000fe40000000000 */
[----:B------:R-:W-:Y:S01]  /*18800*/  IMAD.MOV.U32 R13, RZ, RZ, R11 ;  /* 0x000000ffff0d7224 */ /* 0x000fe200078e000b */
[----:B------:R-:W-:Y:S02]  /*18810*/  WARPGROUP.DEPBAR.LE gsb0, 0x0 ;  /* 0x00008000000079c5 */ /* 0x000fe40000010000 */
        /* <DEDUP_REMOVED lines=127> */
[----:B------:R0:W-:Y:S02]  /*19010*/  ST.E desc[UR46][R152.64+0x3fc], R151 ;  /* 0x0003fc9798007985 */ /* 0x0001e4000c10192e */
[----:B0-----:R-:W-:-:S06]  /*19020*/  WARPGROUP.ARRIVE ;  /* 0x00000000000079c5 */ /* 0x001fcc0000000000 */
[----:B------:R-:W-:Y:S01]  /*19030*/  HGMMA.64x256x16.F32.BF16 R24, R172, gdesc[UR4].tnspB, R24, gsb0 ;  /* 0x43e00004ac187df0 */ /* 0x000fe20008001818 */
[----:B------:R-:W-:Y:S02]  /*19040*/  R2UR UR6, R12 ;  /* 0x000000000c0672ca */ /* 0x000fe400000e0000 */
[----:B------:R-:W-:Y:S01]  /*19050*/  R2UR UR7, R13 ;  /* 0x000000000d0772ca */ /* 0x000fe200000e0000 */
[----:B------:R-:W-:Y:S01]  /*19060*/  VIADD R10, R10, 0x180 ;  /* 0x000001800a0a7836 */ /* 0x000fe20000000000 */
        /* <DEDUP_REMOVED lines=263> */
[----:B------:R-:W-:Y:S03]  /*1a0e0*/  HGMMA.64x256x16.F32.BF16 R24, R180, gdesc[UR4].tnspB, R24, gsb0 ;  /* 0x43e00004b4187df0 */ /* 0x000fe60008001818 */
[----:B------:R-:W-:Y:S02]  /*1a0f0*/  WARPGROUP.DEPBAR.LE gsb0, 0x0 ;  /* 0x00008000000079c5 */ /* 0x000fe40000010000 */
[----:B------:R-:W-:Y:S04]  /*1a100*/  ST.E desc[UR46][R152.64+0x200], R24 ;  /* 0x0002001898007985 */ /* 0x000fe8000c10192e */
[----:B------:R0:W-:Y:S04]  /*1a110*/  ST.E desc[UR46][R18.64], R25 ;  /* 0x0000001912007985 */ /* 0x0001e8000c10192e */
[----:B------:R-:W-:Y:S04]  /*1a120*/  ST.E desc[UR46][R6.64], R26 ;  /* 0x0000001a06007985 */ /* 0x000fe8000c10192e */
[----:B------:R1:W-:Y:S04]  /*1a130*/  ST.E desc[UR46][R8.64], R27 ;  /* 0x0000001b08007985 */ /* 0x0003e8000c10192e */
[----:B------:R-:W2:Y:S04]  /*1a140*/  LD.E R5, desc[UR46][R152.64+0x200] ;  /* 0x0002002e98057980 */ /* 0x000ea8000c101900 */
        /* <DEDUP_REMOVED lines=124> */
[----:B--2---:R2:W-:Y:S04]  /*1a910*/  ST.E desc[UR46][R152.64+0x200], R5 ;  /* 0x0002000598007985 */ /* 0x0045e8000c10192e */
[----:B------:R-:W4:Y:S04]  /*1a920*/  LD.E R11, desc[UR46][R18.64] ;  /* 0x0000002e120b7980 */ /* 0x000f28000c101900 */
[----:B----4-:R4:W-:Y:S04]  /*1a930*/  ST.E desc[UR46][R18.64], R11 ;  /* 0x0000000b12007985 */ /* 0x0109e8000c10192e */
[----:B------:R-:W5:Y:S04]  /*1a940*/  LD.E R13, desc[UR46][R6.64] ;  /* 0x0000002e060d7980 */ /* 0x000f68000c101900 */
[----:B-----5:R5:W-:Y:S04]  /*1a950*/  ST.E desc[UR46][R6.64], R13 ;  /* 0x0000000d06007985 */ /* 0x020be8000c10192e */
[----:B------:R-:W3:Y:S04]  /*1a960*/  LD.E R15, desc[UR46][R8.64] ;  /* 0x0000002e080f7980 */ /* 0x000ee8000c101900 */
[----:B---3--:R3:W-:Y:S04]  /*1a970*/  ST.E desc[UR46][R8.64], R15 ;  /* 0x0000000f08007985 */ /* 0x0087e8000c10192e */
[----:B------:R-:W3:Y:S04]  /*1a980*/  LD.E R21, desc[UR46][R152.64+0x210] ;  /* 0x0002102e98157980 */ /* 0x000ee8000c101900 */
[----:B0-----:R-:W3:Y:S04]  /*1a990*/  LD.E R25, desc[UR46][R152.64+0x214] ;  /* 0x0002142e98197980 */ /* 0x001ee8000c101900 */
[----:B-1----:R-:W3:Y:S04]  /*1a9a0*/  LD.E R27, desc[UR46][R152.64+0x218] ;  /* 0x0002182e981b7980 */ /* 0x002ee8000c101900 */
[----:B------:R-:W3:Y:S04]  /*1a9b0*/  LD.E R29, desc[UR46][R152.64+0x21c] ;  /* 0x00021c2e981d7980 */ /* 0x000ee8000c101900 */
[----:B--2---:R-:W2:Y:S04]  /*1a9c0*/  LD.E R5, desc[UR46][R152.64+0x220] ;  /* 0x0002202e98057980 */ /* 0x004ea8000c101900 */
[----:B------:R-:W2:Y:S04]  /*1a9d0*/  LD.E R31, desc[UR46][R152.64+0x224] ;  /* 0x0002242e981f7980 */ /* 0x000ea8000c101900 */
[----:B----4-:R-:W4:Y:S04]  /*1a9e0*/  LD.E R11, desc[UR46][R152.64+0x228] ;  /* 0x0002282e980b7980 */ /* 0x010f28000c101900 */
[----:B------:R-:W4:Y:S04]  /*1a9f0*/  LD.E R33, desc[UR46][R152.64+0x22c] ;  /* 0x00022c2e98217980 */ /* 0x000f28000c101900 */
[----:B-----5:R-:W5:Y:S04]  /*1aa00*/  LD.E R7, desc[UR46][R152.64+0x230] ;  /* 0x0002302e98077980 */ /* 0x020f68000c101900 */
[----:B------:R-:W5:Y:S04]  /*1aa10*/  LD.E R13, desc[UR46][R152.64+0x234] ;  /* 0x0002342e980d7980 */ /* 0x000f68000c101900 */
[----:B---3--:R-:W3:Y:S04]  /*1aa20*/  LD.E R9, desc[UR46][R152.64+0x238] ;  /* 0x0002382e98097980 */ /* 0x008ee8000c101900 */
[----:B------:R-:W3:Y:S04]  /*1aa30*/  LD.E R15, desc[UR46][R152.64+0x23c] ;  /* 0x00023c2e980f7980 */ /* 0x000ee8000c101900 */
        /* <DEDUP_REMOVED lines=112> */
[----:B------:R0:W-:Y:S04]  /*1b140*/  ST.E desc[UR46][R152.64+0x210], R21 ;  /* 0x0002101598007985 */ /* 0x0001e8000c10192e */
[----:B------:R0:W-:Y:S04]  /*1b150*/  ST.E desc[UR46][R152.64+0x214], R25 ;  /* 0x0002141998007985 */ /* 0x0001e8000c10192e */
[----:B------:R0:W-:Y:S04]  /*1b160*/  ST.E desc[UR46][R152.64+0x218], R27 ;  /* 0x0002181b98007985 */ /* 0x0001e8000c10192e */
[----:B------:R0:W-:Y:S04]  /*1b170*/  ST.E desc[UR46][R152.64+0x21c], R29 ;  /* 0x00021c1d98007985 */ /* 0x0001e8000c10192e */
[----:B--2---:R0:W-:Y:S04]  /*1b180*/  ST.E desc[UR46][R152.64+0x220], R5 ;  /* 0x0002200598007985 */ /* 0x0041e8000c10192e */
[----:B------:R0:W-:Y:S04]  /*1b190*/  ST.E desc[UR46][R152.64+0x224], R31 ;  /* 0x0002241f98007985 */ /* 0x0001e8000c10192e */
[----:B----4-:R0:W-:Y:S04]  /*1b1a0*/  ST.E desc[UR46][R152.64+0x228], R11 ;  /* 0x0002280b98007985 */ /* 0x0101e8000c10192e */
[----:B------:R0:W-:Y:S04]  /*1b1b0*/  ST.E desc[UR46][R152.64+0x22c], R33 ;  /* 0x00022c2198007985 */ /* 0x0001e8000c10192e */
[----:B-----5:R0:W-:Y:S04]  /*1b1c0*/  ST.E desc[UR46][R152.64+0x230], R7 ;  /* 0x0002300798007985 */ /* 0x0201e8000c10192e */
[----:B------:R0:W-:Y:S04]  /*1b1d0*/  ST.E desc[UR46][R152.64+0x234], R13 ;  /* 0x0002340d98007985 */ /* 0x0001e8000c10192e */
[----:B---3--:R0:W-:Y:S04]  /*1b1e0*/  ST.E desc[UR46][R152.64+0x238], R9 ;  /* 0x0002380998007985 */ /* 0x0081e8000c10192e */
        /* <DEDUP_REMOVED lines=112> */
[----:B------:R0:W-:Y:S01]  /*1b8f0*/  ST.E desc[UR46][R152.64+0x3fc], R86 ;  /* 0x0003fc5698007985 */ /* 0x0001e2000c10192e */
[----:B------:R-:W-:Y:S01]  /*1b900*/  @!PT LDS RZ, [RZ] ;  /* 0x00000000fffff984 */ /* 0x000fe20000000800 */
[----:B------:R-:W-:Y:S01]  /*1b910*/  @!PT LDS RZ, [RZ] ;  /* 0x00000000fffff984 */ /* 0x000fe20000000800 */
[----:B------:R-:W-:Y:S01]  /*1b920*/  @!PT LDS RZ, [RZ] ;  /* 0x00000000fffff984 */ /* 0x000fe20000000800 */
[----:B------:R-:W-:Y:S01]  /*1b930*/  @!PT LDS RZ, [RZ] ;  /* 0x00000000fffff984 */ /* 0x000fe20000000800 */
[----:B------:R1:W-:Y:S06]  /*1b940*/  MEMBAR.ALL.CTA ;  /* 0x0000000000007992 */ /* 0x0003ec0000008000 */
[----:B-1----:R-:W1:Y:S01]  /*1b950*/  FENCE.VIEW.ASYNC.S ;  /* 0x00000000000073c6 */ /* 0x002e620000000000 */
[----:B------:R-:W-:Y:S01]  /*1b960*/  BSSY B0, `(.L_x_5293) ;  /* 0x000000a000007945 */ /* 0x000fe20003800000 */
[----:B-1----:R-:W-:Y:S01]  /*1b970*/  NOP ;  /* 0x0000000000007918 */ /* 0x002fe20000000000 */
[----:B------:R-:W-:Y:S06]  /*1b980*/  BAR.ARV 0xe, 0x100 ;  /* 0x0384000000007b1d */ /* 0x000fec0000002000 */
[----:B------:R-:W-:Y:S05]  /*1b990*/  @P0 BRA `(.L_x_5294) ;  /* 0x0000000000180947 */ /* 0x000fea0003800000 */
[----:B0-----:R-:W2:Y:S04]  /*1b9a0*/  LD.E.64 R6, desc[UR46][R152.64+0x68] ;  /* 0x0000682e98067980 */ /* 0x001ea8000c101b00 */
[----:B------:R-:W3:Y:S01]  /*1b9b0*/  LD.E R5, desc[UR46][R152.64+0x1e8] ;  /* 0x0001e82e98057980 */ /* 0x000ee2000c101900 */
[----:B--2---:R-:W-:-:S05]  /*1b9c0*/  MOV R6, R6 ;  /* 0x0000000600067202 */ /* 0x004fca0000000f00 */
[----:B---3--:R-:W-:-:S05]  /*1b9d0*/  IMAD R5, R5, 0x8, R6 ;  /* 0x0000000805057824 */ /* 0x008fca00078e0206 */
[----:B------:R-:W-:-:S04]  /*1b9e0*/  PRMT R5, RZ, 0x654, R5 ;  /* 0x00000654ff057816 */ /* 0x000fc80000000005 */
[----:B------:R1:W-:Y:S03]  /*1b9f0*/  SYNCS.ARRIVE.TRANS64.RED.A1T0 RZ, [R5+URZ], RZ ;  /* 0x000000ff05ff79a7 */ /* 0x0003e6000810043f */
.L_x_5294:
[----:B------:R-:W-:Y:S05]  /*1ba00*/  BSYNC B0 ;  /* 0x0000000000007941 */ /* 0x000fea0003800000 */
.L_x_5293:
[----:B------:R-:W-:Y:S05]  /*1ba10*/  @P1 BRA `(.L_x_5295) ;  /* 0xffffff6400741947 */ /* 0x000fea000383ffff */
.L_x_5276:
[----:B------:R-:W-:-:S13]  /*1ba20*/  ISETP.GE.AND P1, PT, R0, UR43, PT ;  /* 0x0000002b00007c0c */ /* 0x000fda000bf26270 */
[----:B------:R-:W-:Y:S05]  /*1ba30*/  @!P1 BRA `(.L_x_5296) ;  /* 0x000000a800849947 */ /* 0x000fea0003800000 */
.L_x_5329:
[----:B0-----:R-:W2:Y:S04]  /*1ba40*/  LD.E R13, desc[UR46][R152.64+0x1e8] ;  /* 0x0001e82e980d7980 */ /* 0x001ea8000c101900 */
[----:B-1----:R-:W1:Y:S04]  /*1ba50*/  LD.E R4, desc[UR46][R152.64+0x1f0] ;  /* 0x0001f02e98047980 */ /* 0x002e68000c101900 */
[----:B------:R-:W3:Y:S01]  /*1ba60*/  LD.E R8, desc[UR46][R152.64+0x1c] ;  /* 0x00001c2e98087980 */ /* 0x000ee2000c101900 */
[----:B--2---:R-:W-:-:S05]  /*1ba70*/  VIADD R7, R13, 0x1 ;  /* 0x000000010d077836 */ /* 0x004fca0000000000 */
[----:B------:R-:W-:-:S13]  /*1ba80*/  ISETP.NE.AND P1, PT, R7, 0x2, PT ;  /* 0x000000020700780c */ /* 0x000fda0003f25270 */
[----:B------:R0:W5:Y:S04]  /*1ba90*/  @P1 LD.E R9, desc[UR46][R152.64+0x1ec] ;  /* 0x0001ec2e98091980 */ /* 0x000168000c101900 */
[----:B------:R-:W2:Y:S01]  /*1baa0*/  @!P1 LD.E R6, desc[UR46][R152.64+0x1ec] ;  /* 0x0001ec2e98069980 */ /* 0x000ea2000c101900 */
[----:B-1----:R-:W-:Y:S01]  /*1bab0*/  VIADD R5, R4, 0x1 ;  /* 0x0000000104057836 */ /* 0x002fe20000000000 */
[----:B---3--:R-:W-:Y:S02]  /*1bac0*/  LOP3.LUT R8, R8, 0x1, RZ, 0xfc, !PT ;  /* 0x0000000108087812 */ /* 0x008fe400078efcff */
[----:B------:R1:W-:Y:S04]  /*1bad0*/  ST.E desc[UR46][R152.64+0x1e8], R7 ;  /* 0x0001e80798007985 */ /* 0x0003e8000c10192e */
[----:B------:R0:W-:Y:S04]  /*1bae0*/  ST.E desc[UR46][R152.64+0x1f0], R5 ;  /* 0x0001f00598007985 */ /* 0x0001e8000c10192e */
[----:B------:R0:W-:Y:S01]  /*1baf0*/  @!P1 ST.E desc[UR46][R152.64+0x1e8], RZ ;  /* 0x0001e8ff98009985 */ /* 0x0001e2000c10192e */
[----:B------:R-:W-:Y:S01]  /*1bb00*/  ISETP.NE.AND P2, PT, R8, 0x3, PT ;  /* 0x000000030800780c */ /* 0x000fe20003f45270 */
[----:B------:R-:W-:Y:S05]  /*1bb10*/  YIELD ;  /* 0x0000000000007946 */ /* 0x000fea0003800000 */
[----:B------:R-:W-:Y:S01]  /*1bb20*/  BSSY B0, `(.L_x_5297) ;  /* 0x0000006000007945 */ /* 0x000fe20003800000 */
[----:B-1----:R-:W-:Y:S01]  /*1bb30*/  @!P1 IMAD.MOV.U32 R7, RZ, RZ, RZ ;  /* 0x000000ffff079224 */ /* 0x002fe200078e00ff */
[----:B--2---:R-:W-:-:S05]  /*1bb40*/  @!P1 LOP3.LUT R9, R6, 0x1, RZ, 0x3c, !PT ;  /* 0x0000000106099812 */ /* 0x004fca00078e3cff */
[----:B------:R0:W-:Y:S01]  /*1bb50*/  @!P1 ST.E desc[UR46][R152.64+0x1ec], R9 ;  /* 0x0001ec0998009985 */ /* 0x0001e2000c10192e */
[----:B------:R-:W-:Y:S05]  /*1bb60*/  @!P2 BRA `(.L_x_5298) ;  /* 0x000000000004a947 */ /* 0x000fea0003800000 */
[----:B------:R-:W-:Y:S01]  /*1bb70*/  BPT.TRAP 0x1 ;  /* 0x000000040000795c */ /* 0x000fe20000300000 */
.L_x_5298:
[----:B------:R-:W-:Y:S05]  /*1bb80*/  BSYNC B0 ;  /* 0x0000000000007941 */ /* 0x000fea0003800000 */
.L_x_5297:
        /* <DEDUP_REMOVED lines=13> */
.L_x_5300:
[----:B------:R-:W-:Y:S05]  /*1bc60*/  BSYNC B0 ;  /* 0x0000000000007941 */ /* 0x000fea0003800000 */
.L_x_5299:
        /* <DEDUP_REMOVED lines=8> */
.L_x_5302:
[----:B------:R-:W-:Y:S05]  /*1bcf0*/  BSYNC B0 ;  /* 0x0000000000007941 */ /* 0x000fea0003800000 */
.L_x_5301:
        /* <DEDUP_REMOVED lines=62> */
.L_x_5305:
[----:B------:R-:W-:Y:S05]  /*1c0e0*/  BSYNC B0 ;  /* 0x0000000000007941 */ /* 0x000fea0003800000 */
.L_x_5304:
        /* <DEDUP_REMOVED lines=13> */
.L_x_5307:
[----:B------:R-:W-:Y:S05]  /*1c1c0*/  BSYNC B0 ;  /* 0x0000000000007941 */ /* 0x000fea0003800000 */
.L_x_5306:
        /* <DEDUP_REMOVED lines=8> */
.L_x_5309:
[----:B------:R-:W-:Y:S05]  /*1c250*/  BSYNC B0 ;  /* 0x0000000000007941 */ /* 0x000fea0003800000 */
.L_x_5308:
[----:B-1---5:R-:W2:Y:S04]  /*1c260*/  LD.E R6, desc[UR46][R152.64+0x88] ;  /* 0x0000882e98067980 */ /* 0x022ea8000c101900 */
[----:B------:R-:W3:Y:S04]  /*1c270*/  LD.E R11, desc[UR46][R152.64+0x1e8] ;  /* 0x0001e82e980b7980 */ /* 0x000ee8000c101900 */
[----:B------:R-:W3:Y:S04]  /*1c280*/  LD.E.64 R4, desc[UR46][R152.64+0xb8] ;  /* 0x0000b82e98047980 */ /* 0x000ee8000c101b00 */
[----:B------:R-:W4:Y:S04]  /*1c290*/  LD.E.64 R8, desc[UR46][R152.64+0xb0] ;  /* 0x0000b02e98087980 */ /* 0x000f28000c101b00 */
[----:B------:R-:W4:Y:S04]  /*1c2a0*/  LD.E.64 R14, desc[UR46][R152.64+0xb0] ;  /* 0x0000b02e980e7980 */ /* 0x000f28000c101b00 */
[----:B------:R-:W4:Y:S04]  /*1c2b0*/  LD.E.64 R56, desc[UR46][R152.64+0xb0] ;  /* 0x0000b02e98387980 */ /* 0x000f28000c101b00 */
[----:B------:R-:W4:Y:S01]  /*1c2c0*/  LD.E.64 R58, desc[UR46][R152.64+0xb0] ;  /* 0x0000b02e983a7980 */ /* 0x000f22000c101b00 */
[----:B------:R-:W-:Y:S05]  /*1c2d0*/  WARPSYNC.ALL ;  /* 0x0000000000007948 */ /* 0x000fea0003800000 */
[----:B------:R-:W4:Y:S01]  /*1c2e0*/  LD.E.64 R60, desc[UR46][R152.64+0xb0] ;  /* 0x0000b02e983c7980 */ /* 0x000f22000c101b00 */
[----:B------:R-:W-:Y:S01]  /*1c2f0*/  WARPGROUP.ARRIVE ;  /* 0x00000000000079c5 */ /* 0x000fe20000000000 */
[----:B--2---:R-:W-:Y:S01]  /*1c300*/  ISETP.NE.U32.AND P1, PT, R6, RZ, PT ;  /* 0x000000ff0600720c */ /* 0x004fe20003f25070 */
[----:B---3--:R-:W-:Y:S01]  /*1c310*/  IMAD R4, R11, 0x1000, R4 ;  /* 0x000010000b047824 */ /* 0x008fe200078e0204 */
[----:B------:R-:W-:-:S02]  /*1c320*/  R2UR UR7, R5 ;  /* 0x00000000050772ca */ /* 0x000fc400000e0000 */
[----:B----4-:R-:W-:Y:S02]  /*1c330*/  R2UR UR4, R8 ;  /* 0x00000000080472ca */ /* 0x010fe400000e0000 */
[----:B------:R-:W-:Y:S02]  /*1c340*/  R2UR UR6, R4 ;  /* 0x00000000040672ca */ /* 0x000fe400000e0000 */
[----:B------:R-:W-:-:S05]  /*1c350*/  R2UR UR5, R9 ;  /* 0x00000000090572ca */ /* 0x000fca00000e0000 */
[----:B------:R-:W-:-:S08]  /*1c360*/  VOTEU.ANY UP0, P1 ;  /* 0x00000000003f7886 */ /* 0x000fd00000800100 */
[----:B------:R-:W-:Y:S01]  /*1c370*/  HGMMA.64x64x16.F32.BF16 R24, gdesc[UR4], R24, UP0, gsb0 ;  /* 0x00e00000041879f0 */ /* 0x000fe2000b801818 */
        /* <DEDUP_REMOVED lines=205> */
[----:B------:R-:W-:-:S03]  /*1d050*/  IMAD.MOV.U32 R9, RZ, RZ, R15 ;  /* 0x000000ffff097224 */ /* 0x000fc600078e000f */
[----:B------:R-:W-:Y:S01]  /*1d060*/  IADD3 R8, R14, 0x800, R21 ;  /* 0x000008000e087810 */ /* 0x000fe20007ffe015 */
[----:B------:R-:W-:Y:S01]  /*1d070*/  IMAD.IADD R10, R21, 0x1, R6 ;  /* 0x00000001150a7824 */ /* 0x000fe200078e0206 */
[----:B------:R-:W-:Y:S02]  /*1d080*/  R2UR UR9, R9 ;  /* 0x00000000090972ca */ /* 0x000fe400000e0000 */
[----:B------:R-:W-:Y:S02]  /*1d090*/  R2UR UR8, R8 ;  /* 0x00000000080872ca */ /* 0x000fe400000e0000 */
[----:B------:R-:W-:Y:S01]  /*1d0a0*/  R2UR UR10, R10 ;  /* 0x000000000a0a72ca */ /* 0x000fe200000e0000 */
[----:B------:R-:W-:Y:S02]  /*1d0b0*/  WARPGROUP.DEPBAR.LE gsb0, 0x0 ;  /* 0x00008000000079c5 */ /* 0x000fe40000010000 */
[----:B------:R-:W4:Y:S04]  /*1d0c0*/  LD.E.64 R14, desc[UR46][R152.64+0xb0] ;  /* 0x0000b02e980e7980 */ /* 0x000f28000c101b00 */
        /* <DEDUP_REMOVED lines=38> */
[----:B----4-:R-:W-:-:S04]  /*1d330*/  IMAD.MOV.U32 R9, RZ, RZ, R61 ;  /* 0x000000ffff097224 */ /* 0x010fc800078e003d */
        /* <DEDUP_REMOVED lines=17> */
[----:B------:R-:W-:Y:S01]  /*1d450*/  IMAD.MOV.U32 R9, RZ, RZ, R15 ;  /* 0x000000ffff097224 */ /* 0x000fe200078e000f */
        /* <DEDUP_REMOVED lines=8> */
[----:B------:R-:W-:Y:S02]  /*1d4e0*/  IMAD.IADD R10, R57, 0x1, R6 ;  /* 0x00000001390a7824 */ /* 0x000fe400078e0206 */
[----:B------:R-:W-:-:S03]  /*1d4f0*/  IMAD.MOV.U32 R11, RZ, RZ, R5 ;  /* 0x000000ffff0b7224 */ /* 0x000fc600078e0005 */
        /* <DEDUP_REMOVED lines=108> */
[----:B------:R-:W-:Y:S01]  /*1dbc0*/  IMAD.MOV.U32 R9, RZ, RZ, R67 ;  /* 0x000000ffff097224 */ /* 0x000fe200078e0043 */
        /* <DEDUP_REMOVED lines=39> */
[----:B----4-:R-:W-:Y:S02]  /*1de40*/  IMAD.IADD R4, R9, 0x1, R62 ;  /* 0x0000000109047824 */ /* 0x010fe400078e023e */
        /* <DEDUP_REMOVED lines=17> */
[----:B------:R-:W3:Y:S04]  /*1df60*/  LDL R4, [R3+0x24] ;  /* 0x0000240003047983 */ /* 0x000ee80000100800 */
[----:B------:R-:W4:Y:S04]  /*1df70*/  LDL R58, [R3] ;  /* 0x00000000033a7983 */ /* 0x000f280000100800 */
[----:B------:R-:W4:Y:S04]  /*1df80*/  LDL R59, [R1+0x70] ;  /* 0x00007000013b7983 */ /* 0x000f280000100800 */
[----:B------:R-:W4:Y:S04]  /*1df90*/  LDL R6, [R3+0x8] ;  /* 0x0000080003067983 */ /* 0x000f280000100800 */
[----:B------:R-:W4:Y:S04]  /*1dfa0*/  LDL R5, [R3+0x4] ;  /* 0x0000040003057983 */ /* 0x000f280000100800 */
[----:B------:R-:W4:Y:S04]  /*1dfb0*/  LDL R11, [R3+0xc] ;  /* 0x00000c00030b7983 */ /* 0x000f280000100800 */
[----:B------:R-:W4:Y:S04]  /*1dfc0*/  LDL R10, [R3+0x10] ;  /* 0x00001000030a7983 */ /* 0x000f280000100800 */
[----:B-1----:R-:W4:Y:S04]  /*1dfd0*/  LDL R12, [R3+0x14] ;  /* 0x00001400030c7983 */ /* 0x002f280000100800 */
[----:B--2---:R-:W2:Y:S01]  /*1dfe0*/  LD.E R21, desc[UR46][R14.64] ;  /* 0x0000002e0e157980 */ /* 0x004ea2000c101900 */
[----:B---3--:R-:W-:-:S03]  /*1dff0*/  ISETP.NE.AND P1, PT, R4, 0x1, PT ;  /* 0x000000010400780c */ /* 0x008fc60003f25270 */
[----:B------:R-:W3:Y:S10]  /*1e000*/  LDL R4, [R3+0x18] ;  /* 0x0000180003047983 */ /* 0x000ef40000100800 */
[----:B------:R-:W3:Y:S04]  /*1e010*/  @P1 LDL R8, [R3+0x28] ;  /* 0x0000280003081983 */ /* 0x000ee80000100800 */
[----:B------:R-:W3:Y:S01]  /*1e020*/  @P1 LDL R9, [R3+0x2c] ;  /* 0x00002c0003091983 */ /* 0x000ee20000100800 */
[----:B------:R-:W-:Y:S01]  /*1e030*/  BSSY B0, `(.L_x_5311) ;  /* 0x0000082000007945 */ /* 0x000fe20003800000 */
[----:B--2---:R-:W-:-:S04]  /*1e040*/  FMUL.FTZ R29, R29, R21 ;  /* 0x000000151d1d7220 */ /* 0x004fc80000410000 */
[----:B------:R4:W1:Y:S01]  /*1e050*/  MUFU.TANH R62, R29 ;  /* 0x0000001d003e7308 */ /* 0x0008620000002400 */
[-C--:B------:R-:W-:Y:S01]  /*1e060*/  FMUL.FTZ R14, R26, R21.reuse ;  /* 0x000000151a0e7220 */ /* 0x080fe20000410000 */
[-C--:B0-----:R-:W-:Y:S01]  /*1e070*/  FMUL.FTZ R7, R24, R21.reuse ;  /* 0x0000001518077220 */ /* 0x081fe20000410000 */
[-C--:B------:R-:W-:Y:S01]  /*1e080*/  FMUL.FTZ R24, R30, R21.reuse ;  /* 0x000000151e187220 */ /* 0x080fe20000410000 */
[----:B----4-:R-:W-:Y:S01]  /*1e090*/  SHF.R.S32.HI R29, RZ, 0x1f, R58 ;  /* 0x0000001fff1d7819 */ /* 0x010fe2000001143a */
[----:B------:R-:W-:-:S03]  /*1e0a0*/  FMUL.FTZ R30, R31, R21 ;  /* 0x000000151f1e7220 */ /* 0x000fc60000410000 */
[----:B------:R-:W-:-:S04]  /*1e0b0*/  LEA.HI R26, R29, R58, RZ, 0x7 ;  /* 0x0000003a1d1a7211 */ /* 0x000fc800078f38ff */
[----:B------:R-:W-:Y:S01]  /*1e0c0*/  LOP3.LUT R31, R26, 0xffffff80, RZ, 0xc0, !PT ;  /* 0xffffff801a1f7812 */ /* 0x000fe200078ec0ff */
[----:B------:R-:W-:-:S04]  /*1e0d0*/  FMUL.FTZ R32, R32, R21 ;  /* 0x0000001520207220 */ /* 0x000fc80000410000 */
[----:B------:R-:W-:Y:S01]  /*1e0e0*/  IMAD.IADD R31, R58, 0x1, -R31 ;  /* 0x000000013a1f7824 */ /* 0x000fe200078e0a1f */
[----:B------:R0:W2:Y:S01]  /*1e0f0*/  MUFU.TANH R63, R32 ;  /* 0x00000020003f7308 */ /* 0x0000a20000002400 */
[-C--:B------:R-:W-:Y:S01]  /*1e100*/  FMUL.FTZ R33, R33, R21.reuse ;  /* 0x0000001521217220 */ /* 0x080fe20000410000 */
[-C--:B------:R-:W-:Y:S01]  /*1e110*/  FMUL.FTZ R15, R27, R21.reuse ;  /* 0x000000151b0f7220 */ /* 0x080fe20000410000 */
[-C--:B------:R-:W-:Y:S01]  /*1e120*/  FMUL.FTZ R28, R28, R21.reuse ;  /* 0x000000151c1c7220 */ /* 0x080fe20000410000 */
[----:B------:R-:W-:Y:S01]  /*1e130*/  FMUL.FTZ R27, R35, R21 ;  /* 0x00000015231b7220 */ /* 0x000fe20000410000 */
[----:B------:R-:W-:Y:S02]  /*1e140*/  LEA.HI R35, R29, R58, RZ, 0x2 ;  /* 0x0000003a1d237211 */ /* 0x000fe400078f10ff */
[----:B0-----:R-:W-:Y:S01]  /*1e150*/  SHF.R.S32.HI R32, RZ, 0x1f, R31 ;  /* 0x0000001fff207819 */ /* 0x001fe2000001141f */
[----:B------:R0:W4:Y:S01]  /*1e160*/  MUFU.TANH R64, R33 ;  /* 0x0000002100407308 */ /* 0x0001220000002400 */
[----:B------:R-:W-:-:S02]  /*1e170*/  LOP3.LUT R35, R35, 0xfffffffc, RZ, 0xc0, !PT ;  /* 0xfffffffc23237812 */ /* 0x000fc400078ec0ff */
[----:B0-----:R-:W-:-:S05]  /*1e180*/  LEA.HI R33, R32, R31, RZ, 0x2 ;  /* 0x0000001f20217211 */ /* 0x001fca00078f10ff */
[----:B------:R0:W1:Y:S01]  /*1e190*/  MUFU.TANH R61, R28 ;  /* 0x0000001c003d7308 */ /* 0x0000620000002400 */
[--C-:B------:R-:W-:Y:S01]  /*1e1a0*/  SHF.R.S32.HI R29, RZ, 0x2, R33.reuse ;  /* 0x00000002ff1d7819 */ /* 0x100fe20000011421 */
[-C--:B------:R-:W-:Y:S01]  /*1e1b0*/  FMUL.FTZ R36, R36, R21.reuse ;  /* 0x0000001524247220 */ /* 0x080fe20000410000 */
[----:B0-----:R-:W-:Y:S01]  /*1e1c0*/  FMUL.FTZ R28, R34, R21 ;  /* 0x00000015221c7220 */ /* 0x001fe20000410000 */
[----:B------:R-:W-:Y:S01]  /*1e1d0*/  SHF.R.S32.HI R34, RZ, 0x1f, R33 ;  /* 0x0000001fff227819 */ /* 0x000fe20000011421 */
[----:B------:R-:W-:Y:S01]  /*1e1e0*/  IMAD.IADD R35, R58, 0x1, -R35 ;  /* 0x000000013a237824 */ /* 0x000fe200078e0a23 */
[----:B------:R-:W-:Y:S02]  /*1e1f0*/  LEA.HI R32, R32, R31, RZ, 0x5 ;  /* 0x0000001f20207211 */ /* 0x000fe400078f28ff */
[----:B------:R-:W-:Y:S01]  /*1e200*/  LEA.HI R34, R34, R29, RZ, 0x3 ;  /* 0x0000001d22227211 */ /* 0x000fe200078f18ff */
[----:B------:R0:W1:Y:S01]  /*1e210*/  MUFU.TANH R65, R36 ;  /* 0x0000002400417308 */ /* 0x0000620000002400 */
[----:B------:R-:W-:-:S02]  /*1e220*/  SHF.R.S32.HI R32, RZ, 0x5, R32 ;  /* 0x00000005ff207819 */ /* 0x000fc40000011420 */
[----:B------:R-:W-:Y:S02]  /*1e230*/  LOP3.LUT R34, R34, 0xfffffff8, RZ, 0xc0, !PT ;  /* 0xfffffff822227812 */ /* 0x000fe400078ec0ff */
[----:B0-----:R-:W-:-:S03]  /*1e240*/  LEA.HI R36, R35, R35, RZ, 0x1 ;  /* 0x0000002323247211 */ /* 0x001fc600078f08ff */
[----:B------:R-:W-:Y:S02]  /*1e250*/  IMAD.IADD R34, R29, 0x1, -R34 ;  /* 0x000000011d227824 */ /* 0x000fe400078e0a22 */
[----:B------:R-:W-:Y:S01]  /*1e260*/  IMAD R29, R59, 0x4, R32 ;  /* 0x000000043b1d7824 */ /* 0x000fe200078e0220 */
[----:B------:R-:W-:Y:S01]  /*1e270*/  LOP3.LUT R36, R36, 0x1ffffffe, RZ, 0xc0, !PT ;  /* 0x1ffffffe24247812 */ /* 0x000fe200078ec0ff */
[----:B------:R-:W-:Y:S02]  /*1e280*/  FMUL.FTZ R45, R45, R21 ;  /* 0x000000152d2d7220 */ /* 0x000fe40000410000 */
[----:B------:R-:W-:Y:S02]  /*1e290*/  IMAD.U32 R29, R29, 0x10, R34 ;  /* 0x000000101d1d7824 */ /* 0x000fe400078e0022 */
[----:B------:R-:W-:Y:S01]  /*1e2a0*/  IMAD.IADD R36, R35, 0x1, -R36 ;  /* 0x0000000123247824 */ /* 0x000fe200078e0a24 */
[----:B------:R0:W1:Y:S03]  /*1e2b0*/  MUFU.TANH R70, R45 ;  /* 0x0000002d00467308 */ /* 0x0000660000002400 */
[----:B0-----:R-:W-:-:S04]  /*1e2c0*/  IMAD R45, R36, 0x8, R29 ;  /* 0x00000008242d7824 */ /* 0x001fc800078e021d */
[----:B---3--:R-:W-:-:S05]  /*1e2d0*/  @P1 IMAD.HI.U32 R8, R45, R8, RZ ;  /* 0x000000082d081227 */ /* 0x008fca00078e00ff */
[----:B------:R-:W-:Y:S01]  /*1e2e0*/  @P1 SHF.R.U32.HI R45, RZ, R9, R8 ;  /* 0x00000009ff2d1219 */ /* 0x000fe20000011608 */
[----:B------:R-:W-:Y:S02]  /*1e2f0*/  IMAD.SHL.U32 R59, R0, 0x40, RZ ;  /* 0x00000040003b7824 */ /* 0x000fe400078e00ff */
[-C--:B------:R-:W-:Y:S01]  /*1e300*/  FMUL.FTZ R25, R25, R21.reuse ;  /* 0x0000001519197220 */ /* 0x080fe20000410000 */
[-C--:B------:R-:W-:Y:S01]  /*1e310*/  FMUL.FTZ R41, R41, R21.reuse ;  /* 0x0000001529297220 */ /* 0x080fe20000410000 */
[----:B------:R-:W-:Y:S01]  /*1e320*/  LOP3.LUT R8, R33, 0x7ffffffc, RZ, 0xc0, !PT ;  /* 0x7ffffffc21087812 */ /* 0x000fe200078ec0ff */
[----:B------:R-:W0:Y:S01]  /*1e330*/  SHFL.IDX PT, R29, R45, RZ, 0x1c1f ;  /* 0x001c1fff2d1d7589 */ /* 0x000e2200000e0000 */
[-C--:B------:R-:W-:Y:S01]  /*1e340*/  FMUL.FTZ R56, R38, R21.reuse ;  /* 0x0000001526387220 */ /* 0x080fe20000410000 */
[----:B------:R3:W0:Y:S01]  /*1e350*/  MUFU.TANH R60, R25 ;  /* 0x00000019003c7308 */ /* 0x0006220000002400 */
[----:B------:R-:W-:Y:S01]  /*1e360*/  IADD3 R9, -R59, 0x1, RZ ;  /* 0x000000013b097810 */ /* 0x000fe20007ffe1ff */
[-C--:B------:R-:W-:Y:S01]  /*1e370*/  FMUL.FTZ R57, R39, R21.reuse ;  /* 0x0000001527397220 */ /* 0x080fe20000410000 */
[-C--:B------:R-:W-:Y:S01]  /*1e380*/  FMUL.FTZ R40, R40, R21.reuse ;  /* 0x0000001528287220 */ /* 0x080fe20000410000 */
[-C--:B------:R-:W-:Y:S01]  /*1e390*/  FMUL.FTZ R26, R47, R21.reuse ;  /* 0x000000152f1a7220 */ /* 0x080fe20000410000 */
[-C--:B------:R-:W-:Y:S01]  /*1e3a0*/  FMUL.FTZ R48, R48, R21.reuse ;  /* 0x0000001530307220 */ /* 0x080fe20000410000 */
[-C--:B------:R-:W-:Y:S01]  /*1e3b0*/  FMUL.FTZ R49, R49, R21.reuse ;  /* 0x0000001531317220 */ /* 0x080fe20000410000 */
[-C--:B------:R-:W-:Y:S01]  /*1e3c0*/  FMUL.FTZ R52, R52, R21.reuse ;  /* 0x0000001534347220 */ /* 0x080fe20000410000 */
[----:B------:R2:W0:Y:S01]  /*1e3d0*/  MUFU.TANH R38, R41 ;  /* 0x0000002900267308 */ /* 0x0004220000002400 */
[-C--:B---3--:R-:W-:Y:S01]  /*1e3e0*/  FMUL.FTZ R25, R46, R21.reuse ;  /* 0x000000152e197220 */ /* 0x088fe20000410000 */
[----:B------:R-:W-:Y:S01]  /*1e3f0*/  FMUL.FTZ R53, R53, R21 ;  /* 0x0000001535357220 */ /* 0x000fe20000410000 */
[----:B------:R-:W-:-:S02]  /*1e400*/  IMAD.IADD R34, R31, 0x1, -R8 ;  /* 0x000000011f227824 */ /* 0x000fc400078e0a08 */
[-C--:B------:R-:W-:Y:S01]  /*1e410*/  FMUL.FTZ R54, R54, R21.reuse ;  /* 0x0000001536367220 */ /* 0x080fe20000410000 */
[-C--:B------:R-:W-:Y:S01]  /*1e420*/  FMUL.FTZ R37, R37, R21.reuse ;  /* 0x0000001525257220 */ /* 0x080fe20000410000 */
[-C--:B------:R-:W-:Y:S01]  /*1e430*/  FMUL.FTZ R42, R42, R21.reuse ;  /* 0x000000152a2a7220 */ /* 0x080fe20000410000 */
[-C--:B------:R-:W-:Y:S01]  /*1e440*/  FMUL.FTZ R43, R43, R21.reuse ;  /* 0x000000152b2b7220 */ /* 0x080fe20000410000 */
[-C--:B------:R-:W-:Y:S01]  /*1e450*/  FMUL.FTZ R44, R44, R21.reuse ;  /* 0x000000152c2c7220 */ /* 0x080fe20000410000 */
[-C--:B--2---:R-:W-:Y:S01]  /*1e460*/  FMUL.FTZ R41, R50, R21.reuse ;  /* 0x0000001532297220 */ /* 0x084fe20000410000 */
[-C--:B------:R-:W-:Y:S01]  /*1e470*/  FMUL.FTZ R51, R51, R21.reuse ;  /* 0x0000001533337220 */ /* 0x080fe20000410000 */
[----:B------:R-:W-:Y:S01]  /*1e480*/  FMUL.FTZ R21, R55, R21 ;  /* 0x0000001537157220 */ /* 0x000fe20000410000 */
[----:B------:R-:W-:Y:S01]  /*1e490*/  ISETP.GE.AND P2, PT, R4, 0x1, PT ;  /* 0x000000010400780c */ /* 0x000fe20003f46270 */
[----:B------:R-:W-:Y:S01]  /*1e4a0*/  IMAD R9, R34, -0x2, R9 ;  /* 0xfffffffe22097824 */ /* 0x000fe200078e0209 */
[----:B------:R-:W2:Y:S01]  /*1e4b0*/  MUFU.TANH R7, R7 ;  /* 0x0000000700077308 */ /* 0x000ea20000002400 */
[----:B------:R-:W-:-:S03]  /*1e4c0*/  LOP3.LUT R8, RZ, R11, RZ, 0x33, !PT ;  /* 0x0000000bff087212 */ /* 0x000fc600078e33ff */
[----:B------:R-:W-:-:S04]  /*1e4d0*/  IADD3 R9, -R5, R9, R6 ;  /* 0x0000000905097210 */ /* 0x000fc80007ffe106 */
        /* <DEDUP_REMOVED lines=22> */
[----:B------:R-:W-:-:S02]  /*1e640*/  IMAD.IADD R46, R9, 0x1, R10 ;  /* 0x00000001092e7824 */ /* 0x000fc400078e020a */
[----:B------:R-:W-:-:S05]  /*1e650*/  IMAD.IADD R12, R12, 0x1, -R59 ;  /* 0x000000010c0c7824 */ /* 0x000fca00078e0a3b */
[----:B------:R4:W1:Y:S02]  /*1e660*/  MUFU.TANH R50, R51 ;  /* 0x0000003300327308 */ /* 0x0008640000002400 */
[----:B----4-:R-:W-:Y:S02]  /*1e670*/  IMAD.IADD R51, R9, 0x1, R8 ;  /* 0x0000000109337824 */ /* 0x010fe400078e0208 */
[--C-:B0-----:R-:W-:Y:S02]  /*1e680*/  IMAD.IADD R9, R46, 0x1, R29.reuse ;  /* 0x000000012e097824 */ /* 0x101fe400078e021d */
[----:B------:R-:W-:Y:S01]  /*1e690*/  IMAD.IADD R11, R51, 0x1, R29 ;  /* 0x00000001330b7824 */ /* 0x000fe200078e021d */
[----:B--23--:R-:W-:Y:S06]  /*1e6a0*/  @!P2 BRA `(.L_x_5312) ;  /* 0x000000000068a947 */ /* 0x00cfec0003800000 */
        /* <DEDUP_REMOVED lines=12> */
.L_x_5316:
[----:B------:R-:W-:Y:S05]  /*1e770*/  BSYNC B2 ;  /* 0x0000000000027941 */ /* 0x000fea0003800000 */
.L_x_5315:
[----:B------:R-:W-:Y:S01]  /*1e780*/  LOP3.LUT R21, RZ, R21, RZ, 0x33, !PT ;  /* 0x00000015ff157212 */ /* 0x000fe200078e33ff */
[----:B------:R-:W-:Y:S06]  /*1e790*/  BRA `(.L_x_5317) ;  /* 0x0000000000187947 */ /* 0x000fec0003800000 */
.L_x_5314:
[----:B------:R-:W-:-:S13]  /*1e7a0*/  ISETP.NE.AND P1, PT, R4, 0x1, PT ;  /* 0x000000010400780c */ /* 0x000fda0003f25270 */
[----:B------:R-:W-:Y:S05]  /*1e7b0*/  @!P1 BRA `(.L_x_5317) ;  /* 0x0000000000109947 */ /* 0x000fea0003800000 */
[----:B------:R-:W2:Y:S04]  /*1e7c0*/  LDL R8, [R3+0x1c] ;  /* 0x00001c0003087983 */ /* 0x000ea80000100800 */
[----:B------:R-:W3:Y:S01]  /*1e7d0*/  LDL R10, [R3+0x20] ;  /* 0x00002000030a7983 */ /* 0x000ee20000100800 */
[----:B--2---:R-:W-:-:S05]  /*1e7e0*/  IMAD.HI.U32 R21, R21, R8, RZ ;  /* 0x0000000815157227 */ /* 0x004fca00078e00ff */
[----:B---3--:R-:W-:-:S07]  /*1e7f0*/  SHF.R.U32.HI R21, RZ, R10, R21 ;  /* 0x0000000aff157219 */ /* 0x008fce0000011615 */
.L_x_5317:
[----:B------:R-:W-:Y:S05]  /*1e800*/  BSYNC B1 ;  /* 0x0000000000017941 */ /* 0x000fea0003800000 */
.L_x_5313:
[----:B------:R-:W-:-:S04]  /*1e810*/  IMAD R21, R4, R21, -R59 ;  /* 0x0000001504157224 */ /* 0x000fc800078e0a3b */
[----:B------:R-:W-:-:S05]  /*1e820*/  IMAD R8, R34, -0x2, R21 ;  /* 0xfffffffe22087824 */ /* 0x000fca00078e0215 */
[----:B------:R-:W-:Y:S02]  /*1e830*/  VIMNMX R11, R11, R8, !PT ;  /* 0x000000080b0b7248 */ /* 0x000fe40007fe0100 */
[----:B------:R-:W-:-:S07]  /*1e840*/  VIADDMNMX R9, R8, R4, R9, PT ;  /* 0x0000000408097246 */ /* 0x000fce0003800109 */
.L_x_5312:
[----:B------:R-:W-:Y:S05]  /*1e850*/  BSYNC B0 ;  /* 0x0000000000007941 */ /* 0x000fea0003800000 */
.L_x_5311:
[C---:B------:R-:W-:Y:S01]  /*1e860*/  ISETP.GE.AND P1, PT, R12.reuse, 0x2, PT ;  /* 0x000000020c00780c */ /* 0x040fe20003f26270 */
[----:B------:R-:W0:Y:S01]  /*1e870*/  SHFL.IDX PT, R45, R45, 0x1, 0x1c1f ;  /* 0x003c1f002d2d7f89 */ /* 0x000e2200000e0000 */
[C---:B------:R-:W-:Y:S01]  /*1e880*/  ISETP.GE.AND P3, PT, R12.reuse, 0xa, PT ;  /* 0x0000000a0c00780c */ /* 0x040fe20003f66270 */
[----:B------:R-:W-:Y:S01]  /*1e890*/  BSSY B0, `(.L_x_5318) ;  /* 0x0000068000007945 */ /* 0x000fe20003800000 */
[----:B------:R-:W-:Y:S02]  /*1e8a0*/  P2R R58, PR, RZ, 0x2 ;  /* 0x00000002ff3a7803 */ /* 0x000fe40000000000 */
[----:B------:R-:W-:Y:S02]  /*1e8b0*/  ISETP.GT.AND P1, PT, R11, 0x1, !P1 ;  /* 0x000000010b00780c */ /* 0x000fe40004f24270 */
[----:B------:R-:W-:Y:S02]  /*1e8c0*/  ISETP.GE.AND P2, PT, R12, 0x9, PT ;  /* 0x000000090c00780c */ /* 0x000fe40003f46270 */
[----:B------:R-:W-:-:S02]  /*1e8d0*/  ISETP.LT.OR P1, PT, R9, 0x2, P1 ;  /* 0x000000020900780c */ /* 0x000fc40000f21670 */
[----:B------:R-:W-:Y:S02]  /*1e8e0*/  P2R R71, PR, RZ, 0x4 ;  /* 0x00000004ff477803 */ /* 0x000fe40000000000 */
[----:B------:R-:W-:Y:S02]  /*1e8f0*/  FSEL R44, R60, -INF , !P1 ;  /* 0xff8000003c2c7808 */ /* 0x000fe40004800000 */
[----:B------:R-:W-:Y:S02]  /*1e900*/  ISETP.GT.AND P1, PT, R11, 0x9, !P3 ;  /* 0x000000090b00780c */ /* 0x000fe40005f24270 */
[----:B------:R-:W-:Y:S02]  /*1e910*/  P2R R60, PR, RZ, 0x8 ;  /* 0x00000008ff3c7803 */ /* 0x000fe40000000000 */
[----:B------:R-:W-:Y:S02]  /*1e920*/  ISETP.LT.OR P1, PT, R9, 0xa, P1 ;  /* 0x0000000a0900780c */ /* 0x000fe40000f21670 */
[----:B------:R-:W-:-:S02]  /*1e930*/  ISETP.GT.AND P2, PT, R11, 0x8, !P2 ;  /* 0x000000080b00780c */ /* 0x000fc40005744270 */
[----:B------:R-:W-:Y:S02]  /*1e940*/  ISETP.GE.AND P3, PT, R12, 0x11, PT ;  /* 0x000000110c00780c */ /* 0x000fe40003f66270 */
[----:B-1----:R-:W-:Y:S02]  /*1e950*/  FSEL R42, R62, -INF , !P1 ;  /* 0xff8000003e2a7808 */ /* 0x002fe40004800000 */
[----:B------:R-:W-:Y:S02]  /*1e960*/  ISETP.LT.OR P2, PT, R9, 0x9, P2 ;  /* 0x000000090900780c */ /* 0x000fe40001741670 */
[----:B------:R-:W-:Y:S02]  /*1e970*/  ISETP.GT.AND P1, PT, R11, 0x10, !P3 ;  /* 0x000000100b00780c */ /* 0x000fe40005f24270 */
[----:B------:R-:W-:Y:S02]  /*1e980*/  FSEL R43, R61, -INF , !P2 ;  /* 0xff8000003d2b7808 */ /* 0x000fe40005000000 */
[----:B------:R-:W-:-:S02]  /*1e990*/  ISETP.LT.OR P1, PT, R9, 0x11, P1 ;  /* 0x000000110900780c */ /* 0x000fc40000f21670 */
[C---:B------:R-:W-:Y:S02]  /*1e9a0*/  ISETP.GE.AND P2, PT, R12.reuse, 0x12, PT ;  /* 0x000000120c00780c */ /* 0x040fe40003f46270 */
        /* <DEDUP_REMOVED lines=29> */
[----:B------:R-:W-:Y:S02]  /*1eb80*/  P2R R61, PR, RZ, 0x8 ;  /* 0x00000008ff3d7803 */ /* 0x000fe40000000000 */
        /* <DEDUP_REMOVED lines=20> */
[----:B------:R-:W-:Y:S01]  /*1ecd0*/  FSEL R47, R7, -INF , !P6 ;  /* 0xff800000072f7808 */ /* 0x000fe20007000000 */
[--C-:B0-----:R-:W-:Y:S01]  /*1ece0*/  IMAD.IADD R7, R46, 0x1, R45.reuse ;  /* 0x000000012e077824 */ /* 0x101fe200078e022d */
[----:B------:R-:W-:Y:S01]  /*1ecf0*/  ISETP.GE.AND P6, PT, R12, 0x3a, PT ;  /* 0x0000003a0c00780c */ /* 0x000fe20003fc6270 */
[----:B------:R-:W-:-:S03]  /*1ed00*/  IMAD.IADD R46, R51, 0x1, R45 ;  /* 0x00000001332e7824 */ /* 0x000fc600078e022d */
        /* <DEDUP_REMOVED lines=18> */
.L_x_5323:
[----:B------:R-:W-:Y:S05]  /*1ee30*/  BSYNC B2 ;  /* 0x0000000000027941 */ /* 0x000fea0003800000 */
.L_x_5322:
[----:B------:R-:W-:Y:S01]  /*1ee40*/  LOP3.LUT R5, RZ, R5, RZ, 0x33, !PT ;  /* 0x00000005ff057212 */ /* 0x000fe200078e33ff */
[----:B------:R-:W-:Y:S06]  /*1ee50*/  BRA `(.L_x_5324) ;  /* 0x0000000000187947 */ /* 0x000fec0003800000 */
.L_x_5321:
[----:B------:R-:W-:-:S13]  /*1ee60*/  ISETP.NE.AND P6, PT, R4, 0x1, PT ;  /* 0x000000010400780c */ /* 0x000fda0003fc5270 */
[----:B------:R-:W-:Y:S05]  /*1ee70*/  @!P6 BRA `(.L_x_5324) ;  /* 0x000000000010e947 */ /* 0x000fea0003800000 */
[----:B------:R-:W2:Y:S04]  /*1ee80*/  LDL R6, [R3+0x1c] ;  /* 0x00001c0003067983 */ /* 0x000ea80000100800 */
[----:B------:R-:W3:Y:S01]  /*1ee90*/  LDL R12, [R3+0x20] ;  /* 0x00002000030c7983 */ /* 0x000ee20000100800 */
[----:B--2---:R-:W-:-:S05]  /*1eea0*/  IMAD.HI.U32 R5, R5, R6, RZ ;  /* 0x0000000605057227 */ /* 0x004fca00078e00ff */
[----:B---3--:R-:W-:-:S07]  /*1eeb0*/  SHF.R.U32.HI R5, RZ, R12, R5 ;  /* 0x0000000cff057219 */ /* 0x008fce0000011605 */
.L_x_5324:
[----:B------:R-:W-:Y:S05]  /*1eec0*/  BSYNC B1 ;  /* 0x0000000000017941 */ /* 0x000fea0003800000 */
.L_x_5320:
[----:B------:R-:W-:-:S04]  /*1eed0*/  IMAD R5, R4, R5, -R59 ;  /* 0x0000000504057224 */ /* 0x000fc800078e0a3b */
[----:B------:R-:W-:-:S05]  /*1eee0*/  IMAD R5, R34, -0x2, R5 ;  /* 0xfffffffe22057824 */ /* 0x000fca00078e0205 */
[----:B------:R-:W-:Y:S02]  /*1eef0*/  VIADDMNMX R7, R5, R4, R7, PT ;  /* 0x0000000405077246 */ /* 0x000fe40003800107 */
[----:B------:R-:W-:-:S07]  /*1ef00*/  VIMNMX R46, R46, R5, !PT ;  /* 0x000000052e2e7248 */ /* 0x000fce0007fe0100 */
.L_x_5319:
[----:B------:R-:W-:Y:S05]  /*1ef10*/  BSYNC B0 ;  /* 0x0000000000007941 */ /* 0x000fea0003800000 */
.L_x_5318:
[----:B------:R-:W2:Y:S01]  /*1ef20*/  LD.E.64 R4, desc[UR46][R152.64+0x410] ;  /* 0x0004102e98047980 */ /* 0x000ea2000c101b00 */
[----:B------:R-:W-:Y:S02]  /*1ef30*/  ISETP.GT.AND P5, PT, R46, RZ, !P5 ;  /* 0x000000ff2e00720c */ /* 0x000fe40006fa4270 */
        /* <DEDUP_REMOVED lines=39> */
[----:B------:R-:W-:-:S04]  /*1f1b0*/  ISETP.NE.AND P5, PT, R66, RZ, PT ;  /* 0x000000ff4200720c */ /* 0x000fc80003fa5270 */
[C---:B------:R-:W-:Y:S02]  /*1f1c0*/  ISETP.GT.AND P5, PT, R46.reuse, 0x28, !P5 ;  /* 0x000000282e00780c */ /* 0x040fe40006fa4270 */
[C---:B------:R-:W-:Y:S02]  /*1f1d0*/  ISETP.GT.AND P1, PT, R46.reuse, 0x29, !P1 ;  /* 0x000000292e00780c */ /* 0x040fe40004f24270 */
[C---:B------:R-:W-:Y:S02]  /*1f1e0*/  ISETP.LT.OR P5, PT, R7.reuse, 0x29, P5 ;  /* 0x000000290700780c */ /* 0x040fe40002fa1670 */
[----:B------:R-:W-:Y:S02]  /*1f1f0*/  ISETP.GT.AND P2, PT, R46, 0x30, !P2 ;  /* 0x000000302e00780c */ /* 0x000fe40005744270 */
[----:B------:R-:W-:Y:S02]  /*1f200*/  ISETP.LT.OR P1, PT, R7, 0x2a, P1 ;  /* 0x0000002a0700780c */ /* 0x000fe40000f21670 */
[----:B------:R-:W-:-:S02]  /*1f210*/  FSEL R56, R25, -INF , !P5 ;  /* 0xff80000019387808 */ /* 0x000fc40006800000 */
[----:B------:R-:W-:Y:S02]  /*1f220*/  ISETP.GT.AND P3, PT, R46, 0x31, !P3 ;  /* 0x000000312e00780c */ /* 0x000fe40005f64270 */
[C---:B------:R-:W-:Y:S02]  /*1f230*/  ISETP.LT.OR P2, PT, R7.reuse, 0x31, P2 ;  /* 0x000000310700780c */ /* 0x040fe40001741670 */
[----:B------:R-:W-:Y:S02]  /*1f240*/  FSEL R58, R26, -INF , !P1 ;  /* 0xff8000001a3a7808 */ /* 0x000fe40004800000 */
[----:B------:R-:W-:Y:S02]  /*1f250*/  ISETP.GT.AND P4, PT, R46, 0x38, !P4 ;  /* 0x000000382e00780c */ /* 0x000fe40006784270 */
[----:B------:R-:W-:Y:S02]  /*1f260*/  ISETP.LT.OR P3, PT, R7, 0x32, P3 ;  /* 0x000000320700780c */ /* 0x000fe40001f61670 */
[----:B------:R-:W-:-:S02]  /*1f270*/  FSEL R60, R41, -INF , !P2 ;  /* 0xff800000293c7808 */ /* 0x000fc40005000000 */
[----:B------:R-:W-:Y:S02]  /*1f280*/  ISETP.GT.AND P1, PT, R46, 0x39, !P6 ;  /* 0x000000392e00780c */ /* 0x000fe40007724270 */
[C---:B------:R-:W-:Y:S02]  /*1f290*/  ISETP.LT.OR P4, PT, R7.reuse, 0x39, P4 ;  /* 0x000000390700780c */ /* 0x040fe40002781670 */
[----:B------:R-:W-:Y:S02]  /*1f2a0*/  ISETP.LT.OR P1, PT, R7, 0x3a, P1 ;  /* 0x0000003a0700780c */ /* 0x000fe40000f21670 */
[----:B------:R-:W-:Y:S02]  /*1f2b0*/  FSEL R41, R54, -INF , !P4 ;  /* 0xff80000036297808 */ /* 0x000fe40006000000 */
[----:B------:R-:W-:Y:S02]  /*1f2c0*/  IADD3 R7, P2, R2, 0x410, RZ ;  /* 0x0000041002077810 */ /* 0x000fe40007f5e0ff */
[----:B--2---:R-:W-:-:S04]  /*1f2d0*/  FMNMX.FTZ R27, R47, R4, !PT ;  /* 0x000000042f1b7209 */ /* 0x004fc80007810000 */
        /* <DEDUP_REMOVED lines=26> */
[----:B------:R-:W-:-:S03]  /*1f480*/  FMNMX.FTZ R27, R12, R27, !PT ;  /* 0x0000001b0c1b7209 */ /* 0x000fc60007810000 */
[----:B------:R-:W0:Y:S01]  /*1f490*/  SHFL.BFLY PT, R51, R48, 0x1, 0x1f ;  /* 0x0c201f0030337f89 */ /* 0x000e2200000e0000 */
[----:B------:R-:W-:-:S04]  /*1f4a0*/  FMNMX.FTZ R27, R56, R27, !PT ;  /* 0x0000001b381b7209 */ /* 0x000fc80007810000 */
[----:B------:R-:W-:Y:S02]  /*1f4b0*/  FMNMX.FTZ R27, R58, R27, !PT ;  /* 0x0000001b3a1b7209 */ /* 0x000fe40007810000 */
[----:B------:R-:W-:Y:S02]  /*1f4c0*/  FSEL R45, R50, -INF , !P3 ;  /* 0xff800000322d7808 */ /* 0x000fe40005800000 */
[----:B------:R-:W-:-:S04]  /*1f4d0*/  FMNMX.FTZ R6, R60, R27, !PT ;  /* 0x0000001b3c067209 */ /* 0x000fc80007810000 */
[----:B------:R-:W-:Y:S02]  /*1f4e0*/  FMNMX.FTZ R6, R45, R6, !PT ;  /* 0x000000062d067209 */ /* 0x000fe40007810000 */
[----:B------:R-:W-:Y:S02]  /*1f4f0*/  FSEL R27, R55, -INF , !P1 ;  /* 0xff800000371b7808 */ /* 0x000fe40004800000 */
[----:B------:R-:W-:Y:S02]  /*1f500*/  FMNMX.FTZ R26, R41, R6, !PT ;  /* 0x00000006291a7209 */ /* 0x000fe40007810000 */
[----:B------:R-:W-:Y:S01]  /*1f510*/  LOP3.LUT R6, R7, 0x4, RZ, 0xfc, !PT ;  /* 0x0000000407067812 */ /* 0x000fe200078efcff */
[----:B------:R-:W-:Y:S01]  /*1f520*/  IMAD.X R7, RZ, RZ, R16, P2 ;  /* 0x000000ffff077224 */ /* 0x000fe200010e0610 */
[----:B------:R-:W-:Y:S02]  /*1f530*/  FMNMX.FTZ R25, R27, R26, !PT ;  /* 0x0000001a1b197209 */ /* 0x000fe40007810000 */
[----:B0-----:R-:W-:Y:S01]  /*1f540*/  FMNMX.FTZ R51, R48, R51, !PT ;  /* 0x0000003330337209 */ /* 0x001fe20007810000 */
        /* <DEDUP_REMOVED lines=12> */
[----:B------:R-:W5:Y:S04]  /*1f610*/  LD.E R57, desc[UR46][R152.64+0x420] ;  /* 0x0004202e98397980 */ /* 0x000f68000c101900 */
[----:B------:R-:W5:Y:S01]  /*1f620*/  LD.E.64 R48, desc[UR46][R152.64+0xd8] ;  /* 0x0000d82e98307980 */ /* 0x000f62000c101b00 */
[----:B------:R-:W-:-:S04]  /*1f630*/  FSETP.NEU.FTZ.AND P1, PT, R55, -INF , PT ;  /* 0xff8000003700780b */ /* 0x000fc80003f3d000 */
[----:B------:R-:W-:-:S05]  /*1f640*/  FSEL R26, R55, RZ, P1 ;  /* 0x000000ff371a7208 */ /* 0x000fca0000800000 */
[----:B------:R-:W-:Y:S01]  /*1f650*/  FADD.FTZ R25, R5, -R26 ;  /* 0x8000001a05197221 */ /* 0x000fe20000010000 */
[----:B--2---:R-:W-:-:S04]  /*1f660*/  FSETP.NEU.FTZ.AND P1, PT, R46, -INF , PT ;  /* 0xff8000002e00780b */ /* 0x004fc80003f3d000 */
[----:B------:R-:W-:Y:S01]  /*1f670*/  FSEL R5, R46, RZ, P1 ;  /* 0x000000ff2e057208 */ /* 0x000fe20000800000 */
[----:B---3--:R-:W-:-:S04]  /*1f680*/  FMUL.FTZ R25, R50, R25 ;  /* 0x0000001932197220 */ /* 0x008fc80000410000 */
[----:B------:R-:W-:-:S04]  /*1f690*/  FADD.FTZ R5, R4, -R5 ;  /* 0x8000000504057221 */ /* 0x000fc80000010000 */
[----:B------:R-:W-:Y:S01]  /*1f6a0*/  FMUL.FTZ R5, R5, R50 ;  /* 0x0000003205057220 */ /* 0x000fe20000410000 */
[----:B------:R-:W4:Y:S08]  /*1f6b0*/  MUFU.EX2 R25, R25 ;  /* 0x0000001900197308 */ /* 0x000f300000000800 */
[----:B------:R-:W5:Y:S01]  /*1f6c0*/  MUFU.EX2 R26, R5 ;  /* 0x00000005001a7308 */ /* 0x000f620000000800 */
[----:B----4-:R-:W-:Y:S01]  /*1f6d0*/  FMUL.FTZ R51, R25, R52 ;  /* 0x0000003419337220 */ /* 0x010fe20000410000 */
[----:B-----5:R-:W-:-:S04]  /*1f6e0*/  FMUL.FTZ R57, R26, R57 ;  /* 0x000000391a397220 */ /* 0x020fc80000410000 */
[----:B------:R0:W-:Y:S04]  /*1f6f0*/  ST.E desc[UR46][R152.64+0x424], R51 ;  /* 0x0004243398007985 */ /* 0x0001e8000c10192e */
[----:B------:R0:W-:Y:S04]  /*1f700*/  ST.E desc[UR46][R152.64+0x420], R57 ;  /* 0x0004203998007985 */ /* 0x0001e8000c10192e */
[----:B------:R-:W2:Y:S01]  /*1f710*/  LD.E R4, desc[UR46][R48.64+0x4] ;  /* 0x0000042e30047980 */ /* 0x000ea2000c101900 */
[----:B------:R-:W-:Y:S01]  /*1f720*/  BSSY B0, `(.L_x_5325) ;  /* 0x000000c000007945 */ /* 0x000fe20003800000 */
[----:B--2---:R-:W-:-:S13]  /*1f730*/  ISETP.NE.AND P1, PT, R4, RZ, PT ;  /* 0x000000ff0400720c */ /* 0x004fda0003f25270 */
[----:B0-----:R-:W-:Y:S05]  /*1f740*/  @P1 BRA `(.L_x_5326) ;  /* 0x0000000000241947 */ /* 0x001fea0003800000 */
        /* <DEDUP_REMOVED lines=9> */
.L_x_5326:
[----:B------:R-:W-:Y:S05]  /*1f7e0*/  BSYNC B0 ;  /* 0x0000000000007941 */ /* 0x000fea0003800000 */
.L_x_5325:
[----:B------:R-:W2:Y:S04]  /*1f7f0*/  @!P1 LD.E.64 R4, desc[UR46][R152.64+0xe0] ;  /* 0x0000e02e98049980 */ /* 0x000ea8000c101b00 */
[----:B------:R-:W3:Y:S04]  /*1f800*/  @!P1 LD.E R48, desc[UR46][R48.64] ;  /* 0x0000002e30309980 */ /* 0x000ee8000c101900 */
[----:B--2---:R-:W2:Y:S01]  /*1f810*/  @!P1 LD.E.64 R4, desc[UR46][R4.64] ;  /* 0x0000002e04049980 */ /* 0x004ea2000c101b00 */
[----:B---3--:R-:W-:-:S04]  /*1f820*/  @!P1 IMAD R13, R13, 0x40, R48 ;  /* 0x000000400d0d9824 */ /* 0x008fc800078e0230 */
[----:B------:R-:W-:-:S04]  /*1f830*/  @!P1 VIADD R13, R13, 0x8 ;  /* 0x000000080d0d9836 */ /* 0x000fc80000000000 */
[----:B--2---:R-:W-:-:S05]  /*1f840*/  @!P1 IMAD.WIDE R50, R13, 0x4, R4 ;  /* 0x000000040d329825 */ /* 0x004fca00078e0204 */
[----:B------:R-:W-:Y:S04]  /*1f850*/  @!P1 ST.E desc[UR46][R50.64], R25 ;  /* 0x0000001932009985 */ /* 0x000fe8000c10192e */
[----:B------:R-:W2:Y:S04]  /*1f860*/  LD.E R13, desc[UR46][R152.64+0x410] ;  /* 0x0004102e980d7980 */ /* 0x000ea8000c101900 */
[----:B------:R-:W3:Y:S04]  /*1f870*/  LD.E R46, desc[UR46][R152.64+0x430] ;  /* 0x0004302e982e7980 */ /* 0x000ee8000c101900 */
[----:B------:R-:W4:Y:S04]  /*1f880*/  LD.E R7, desc[UR46][R6.64] ;  /* 0x0000002e06077980 */ /* 0x000f28000c101900 */
[----:B------:R-:W5:Y:S04]  /*1f890*/  LD.E R52, desc[UR46][R152.64+0x420] ;  /* 0x0004202e98347980 */ /* 0x000f68000c101900 */
[----:B------:R-:W5:Y:S01]  /*1f8a0*/  LD.E R53, desc[UR46][R152.64+0x424] ;  /* 0x0004242e98357980 */ /* 0x000f62000c101900 */
[C---:B--2---:R-:W-:Y:S01]  /*1f8b0*/  FSETP.NEU.FTZ.AND P1, PT, R13.reuse, -INF , PT ;  /* 0xff8000000d00780b */ /* 0x044fe20003f3d000 */
[----:B---3--:R-:W-:Y:S01]  /*1f8c0*/  FMUL.FTZ R48, R13, R46 ;  /* 0x0000002e0d307220 */ /* 0x008fe20000410000 */
[----:B----4-:R-:W-:-:S04]  /*1f8d0*/  FMUL.FTZ R4, R46, R7 ;  /* 0x000000072e047220 */ /* 0x010fc80000410000 */
[----:B------:R-:W-:Y:S02]  /*1f8e0*/  FSEL R5, R48, RZ, P1 ;  /* 0x000000ff30057208 */ /* 0x000fe40000800000 */
[----:B------:R-:W-:-:S03]  /*1f8f0*/  FSETP.NEU.FTZ.AND P1, PT, R7, -INF , PT ;  /* 0xff8000000700780b */ /* 0x000fc60003f3d000 */
[-CC-:B------:R-:W-:Y:S01]  /*1f900*/  FFMA.FTZ R47, R47, R46.reuse, -R5.reuse ;  /* 0x0000002e2f2f7223 */ /* 0x180fe20000010805 */
[----:B------:R-:W-:Y:S01]  /*1f910*/  FSEL R7, R4, RZ, P1 ;  /* 0x000000ff04077208 */ /* 0x000fe20000800000 */
[-CC-:B------:R-:W-:Y:S01]  /*1f920*/  FFMA.FTZ R44, R44, R46.reuse, -R5.reuse ;  /* 0x0000002e2c2c7223 */ /* 0x180fe20000010805 */
[-CC-:B------:R-:W-:Y:S01]  /*1f930*/  FFMA.FTZ R43, R43, R46.reuse, -R5.reuse ;  /* 0x0000002e2b2b7223 */ /* 0x180fe20000010805 */
[-CC-:B------:R-:W-:Y:S01]  /*1f940*/  FFMA.FTZ R42, R42, R46.reuse, -R5.reuse ;  /* 0x0000002e2a2a7223 */ /* 0x180fe20000010805 */
[-C--:B------:R-:W-:Y:S01]  /*1f950*/  FFMA.FTZ R39, R39, R46.reuse, -R5 ;  /* 0x0000002e27277223 */ /* 0x080fe20000010805 */
[-CC-:B------:R-:W-:Y:S01]  /*1f960*/  FFMA.FTZ R40, R40, R46.reuse, -R7.reuse ;  /* 0x0000002e28287223 */ /* 0x180fe20000010807 */
[----:B------:R-:W-:Y:S01]  /*1f970*/  MUFU.EX2 R47, R47 ;  /* 0x0000002f002f7308 */ /* 0x000fe20000000800 */
[-CC-:B------:R-:W-:Y:S01]  /*1f980*/  FFMA.FTZ R38, R38, R46.reuse, -R7.reuse ;  /* 0x0000002e26267223 */ /* 0x180fe20000010807 */
[-CC-:B------:R-:W-:Y:S01]  /*1f990*/  FFMA.FTZ R34, R34, R46.reuse, -R7.reuse ;  /* 0x0000002e22227223 */ /* 0x180fe20000010807 */
[-C--:B------:R-:W-:Y:S01]  /*1f9a0*/  FFMA.FTZ R30, R30, R46.reuse, -R7 ;  /* 0x0000002e1e1e7223 */ /* 0x080fe20000010807 */
[-CC-:B------:R-:W-:Y:S01]  /*1f9b0*/  FFMA.FTZ R37, R37, R46.reuse, -R5.reuse ;  /* 0x0000002e25257223 */ /* 0x180fe20000010805 */
[-CC-:B------:R-:W-:Y:S01]  /*1f9c0*/  FFMA.FTZ R36, R36, R46.reuse, -R5.reuse ;  /* 0x0000002e24247223 */ /* 0x180fe20000010805 */
[-CC-:B------:R-:W-:Y:S01]  /*1f9d0*/  FFMA.FTZ R35, R35, R46.reuse, -R5.reuse ;  /* 0x0000002e23237223 */ /* 0x180fe20000010805 */
[-CC-:B------:R-:W-:Y:S01]  /*1f9e0*/  FFMA.FTZ R33, R33, R46.reuse, -R5.reuse ;  /* 0x0000002e21217223 */ /* 0x180fe20000010805 */
[----:B------:R-:W5:Y:S01]  /*1f9f0*/  MUFU.EX2 R40, R40 ;  /* 0x0000002800287308 */ /* 0x000f620000000800 */
[-CC-:B------:R-:W-:Y:S01]  /*1fa00*/  FFMA.FTZ R32, R32, R46.reuse, -R5.reuse ;  /* 0x0000002e20207223 */ /* 0x180fe20000010805 */
[-CC-:B------:R-:W-:Y:S01]  /*1fa10*/  FFMA.FTZ R31, R31, R46.reuse, -R5.reuse ;  /* 0x0000002e1f1f7223 */ /* 0x180fe20000010805 */
[-CC-:B------:R-:W-:Y:S01]  /*1fa20*/  FFMA.FTZ R29, R29, R46.reuse, -R5.reuse ;  /* 0x0000002e1d1d7223 */ /* 0x180fe20000010805 */
[-CC-:B------:R-:W-:Y:S01]  /*1fa30*/  FFMA.FTZ R21, R21, R46.reuse, -R5.reuse ;  /* 0x0000002e15157223 */ /* 0x180fe20000010805 */
[-CC-:B------:R-:W-:Y:S01]  /*1fa40*/  FFMA.FTZ R10, R10, R46.reuse, -R5.reuse ;  /* 0x0000002e0a0a7223 */ /* 0x180fe20000010805 */
[-C--:B------:R-:W-:Y:S01]  /*1fa50*/  FFMA.FTZ R8, R8, R46.reuse, -R5 ;  /* 0x0000002e08087223 */ /* 0x080fe20000010805 */
[-C--:B------:R-:W-:Y:S01]  /*1fa60*/  FFMA.FTZ R28, R28, R46.reuse, -R7 ;  /* 0x0000002e1c1c7223 */ /* 0x080fe20000010807 */
[----:B------:R-:W-:Y:S01]  /*1fa70*/  MUFU.EX2 R44, R44 ;  /* 0x0000002c002c7308 */ /* 0x000fe20000000800 */
[-C--:B------:R-:W-:Y:S01]  /*1fa80*/  FFMA.FTZ R5, R9, R46.reuse, -R5 ;  /* 0x0000002e09057223 */ /* 0x080fe20000010805 */
[-CC-:B------:R-:W-:Y:S01]  /*1fa90*/  FFMA.FTZ R24, R24, R46.reuse, -R7.reuse ;  /* 0x0000002e18187223 */ /* 0x180fe20000010807 */
[-CC-:B------:R-:W-:Y:S01]  /*1faa0*/  FFMA.FTZ R15, R15, R46.reuse, -R7.reuse ;  /* 0x0000002e0f0f7223 */ /* 0x180fe20000010807 */
[-CC-:B------:R-:W-:Y:S01]  /*1fab0*/  FFMA.FTZ R14, R14, R46.reuse, -R7.reuse ;  /* 0x0000002e0e0e7223 */ /* 0x180fe20000010807 */
[-CC-:B------:R-:W-:Y:S01]  /*1fac0*/  FFMA.FTZ R11, R11, R46.reuse, -R7.reuse ;  /* 0x0000002e0b0b7223 */ /* 0x180fe20000010807 */
[-CC-:B------:R-:W-:Y:S01]  /*1fad0*/  FFMA.FTZ R4, R56, R46.reuse, -R7.reuse ;  /* 0x0000002e38047223 */ /* 0x180fe20000010807 */
[-C--:B------:R-:W-:Y:S01]  /*1fae0*/  FFMA.FTZ R12, R12, R46.reuse, -R7 ;  /* 0x0000002e0c0c7223 */ /* 0x080fe20000010807 */
[----:B------:R-:W0:Y:S01]  /*1faf0*/  MUFU.EX2 R169, R38 ;  /* 0x0000002600a97308 */ /* 0x000e220000000800 */
[----:B-----5:R-:W-:Y:S01]  /*1fb00*/  FADD.FTZ R6, R40, R53 ;  /* 0x0000003528067221 */ /* 0x020fe20000010000 */
[-CC-:B------:R-:W-:Y:S01]  /*1fb10*/  FFMA.FTZ R45, R45, R46.reuse, -R7.reuse ;  /* 0x0000002e2d2d7223 */ /* 0x180fe20000010807 */
[----:B------:R-:W-:-:S05]  /*1fb20*/  FFMA.FTZ R41, R41, R46, -R7 ;  /* 0x0000002e29297223 */ /* 0x000fca0000010807 */
[----:B------:R-:W-:Y:S08]  /*1fb30*/  MUFU.EX2 R43, R43 ;  /* 0x0000002b002b7308 */ /* 0x000ff00000000800 */
[----:B------:R-:W1:Y:S01]  /*1fb40*/  MUFU.EX2 R34, R34 ;  /* 0x0000002200227308 */ /* 0x000e620000000800 */
[----:B0-----:R-:W-:-:S07]  /*1fb50*/  FADD.FTZ R13, R169, R6 ;  /* 0x00000006a90d7221 */ /* 0x001fce0000010000 */
[----:B------:R-:W-:Y:S08]  /*1fb60*/  MUFU.EX2 R42, R42 ;  /* 0x0000002a002a7308 */ /* 0x000ff00000000800 */
[----:B------:R-:W0:Y:S01]  /*1fb70*/  MUFU.EX2 R171, R30 ;  /* 0x0000001e00ab7308 */ /* 0x000e220000000800 */
[----:B-1----:R-:W-:-:S07]  /*1fb80*/  FADD.FTZ R6, R34, R13 ;  /* 0x0000000d22067221 */ /* 0x002fce0000010000 */
[----:B------:R-:W1:Y:S08]  /*1fb90*/  MUFU.EX2 R39, R39 ;  /* 0x0000002700277308 */ /* 0x000e700000000800 */
[----:B------:R2:W-:Y:S01]  /*1fba0*/  MUFU.EX2 R9, R5 ;  /* 0x0000000500097308 */ /* 0x0005e20000000800 */
[----:B0-----:R-:W-:Y:S01]  /*1fbb0*/  FADD.FTZ R13, R171, R6 ;  /* 0x00000006ab0d7221 */ /* 0x001fe20000010000 */
[----:B------:R-:W-:-:S06]  /*1fbc0*/  FFMA.FTZ R6, R60, R46, -R7 ;  /* 0x0000002e3c067223 */ /* 0x000fcc0000010807 */
[----:B------:R-:W-:Y:S01]  /*1fbd0*/  MUFU.EX2 R28, R28 ;  /* 0x0000001c001c7308 */ /* 0x000fe20000000800 */
[----:B--2---:R-:W-:-:S07]  /*1fbe0*/  FADD.FTZ R5, R47, R52 ;  /* 0x000000342f057221 */ /* 0x004fce0000010000 */
[----:B------:R-:W0:Y:S08]  /*1fbf0*/  MUFU.EX2 R172, R37 ;  /* 0x0000002500ac7308 */ /* 0x000e300000000800 */
[----:B------:R2:W-:Y:S08]  /*1fc00*/  MUFU.EX2 R173, R24 ;  /* 0x0000001800ad7308 */ /* 0x0005f00000000800 */
[----:B------:R-:W3:Y:S01]  /*1fc10*/  MUFU.EX2 R36, R36 ;  /* 0x0000002400247308 */ /* 0x000ee20000000800 */
[----:B--2---:R-:W-:Y:S01]  /*1fc20*/  FADD.FTZ R24, R44, R5 ;  /* 0x000000052c187221 */ /* 0x004fe20000010000 */
[-CC-:B------:R-:W-:Y:S01]  /*1fc30*/  FFMA.FTZ R5, R58, R46.reuse, -R7.reuse ;  /* 0x0000002e3a057223 */ /* 0x180fe20000010807 */
[----:B------:R-:W-:-:S05]  /*1fc40*/  FFMA.FTZ R7, R27, R46, -R7 ;  /* 0x0000002e1b077223 */ /* 0x000fca0000010807 */
[----:B------:R2:W-:Y:S08]  /*1fc50*/  MUFU.EX2 R178, R29 ;  /* 0x0000001d00b27308 */ /* 0x0005f00000000800 */
[----:B------:R-:W-:Y:S01]  /*1fc60*/  MUFU.EX2 R15, R15 ;  /* 0x0000000f000f7308 */ /* 0x000fe20000000800 */
[----:B--2---:R-:W-:-:S04]  /*1fc70*/  FADD.FTZ R29, R43, R24 ;  /* 0x000000182b1d7221 */ /* 0x004fc80000010000 */
[----:B------:R-:W-:-:S03]  /*1fc80*/  FADD.FTZ R30, R42, R29 ;  /* 0x0000001d2a1e7221 */ /* 0x000fc60000010000 */
[----:B------:R-:W2:Y:S01]  /*1fc90*/  MUFU.EX2 R35, R35 ;  /* 0x0000002300237308 */ /* 0x000ea20000000800 */
[----:B-1----:R-:W-:-:S04]  /*1fca0*/  FADD.FTZ R29, R39, R30 ;  /* 0x0000001e271d7221 */ /* 0x002fc80000010000 */
[----:B0-----:R-:W-:-:S03]  /*1fcb0*/  FADD.FTZ R29, R172, R29 ;  /* 0x0000001dac1d7221 */ /* 0x001fc60000010000 */
[----:B------:R-:W0:Y:S01]  /*1fcc0*/  MUFU.EX2 R14, R14 ;  /* 0x0000000e000e7308 */ /* 0x000e220000000800 */
[----:B---3--:R-:W-:-:S07]  /*1fcd0*/  FADD.FTZ R38, R36, R29 ;  /* 0x0000001d24267221 */ /* 0x008fce0000010000 */
[----:B------:R-:W1:Y:S01]  /*1fce0*/  MUFU.EX2 R33, R33 ;  /* 0x0000002100217308 */ /* 0x000e620000000800 */
[----:B--2---:R-:W-:-:S07]  /*1fcf0*/  FADD.FTZ R38, R35, R38 ;  /* 0x0000002623267221 */ /* 0x004fce0000010000 */
[----:B------:R-:W2:Y:S08]  /*1fd00*/  MUFU.EX2 R11, R11 ;  /* 0x0000000b000b7308 */ /* 0x000eb00000000800 */
[----:B------:R3:W-:Y:S08]  /*1fd10*/  MUFU.EX2 R179, R4 ;  /* 0x0000000400b37308 */ /* 0x0007f00000000800 */
[----:B------:R-:W4:Y:S01]  /*1fd20*/  MUFU.EX2 R32, R32 ;  /* 0x0000002000207308 */ /* 0x000f220000000800 */
[----:B---3--:R-:W-:-:S04]  /*1fd30*/  FADD.FTZ R4, R28, R13 ;  /* 0x0000000d1c047221 */ /* 0x008fc80000010000 */
[----:B------:R-:W-:-:S03]  /*1fd40*/  FADD.FTZ R4, R173, R4 ;  /* 0x00000004ad047221 */ /* 0x000fc60000010000 */
[----:B------:R-:W-:Y:S08]  /*1fd50*/  MUFU.EX2 R12, R12 ;  /* 0x0000000c000c7308 */ /* 0x000ff00000000800 */
[----:B------:R-:W3:Y:S08]  /*1fd60*/  MUFU.EX2 R31, R31 ;  /* 0x0000001f001f7308 */ /* 0x000ef00000000800 */
[----:B------:R5:W-:Y:S08]  /*1fd70*/  MUFU.EX2 R24, R5 ;  /* 0x0000000500187308 */ /* 0x000bf00000000800 */
[----:B------:R-:W3:Y:S01]  /*1fd80*/  MUFU.EX2 R21, R21 ;  /* 0x0000001500157308 */ /* 0x000ee20000000800 */
[----:B-----5:R-:W-:-:S04]  /*1fd90*/  FADD.FTZ R5, R15, R4 ;  /* 0x000000040f057221 */ /* 0x020fc80000010000 */
[----:B0-----:R-:W-:Y:S01]  /*1fda0*/  FADD.FTZ R4, R14, R5 ;  /* 0x000000050e047221 */ /* 0x001fe20000010000 */
[----:B-1----:R-:W-:Y:S02]  /*1fdb0*/  FADD.FTZ R5, R33, R38 ;  /* 0x0000002621057221 */ /* 0x002fe40000010000 */
[----:B------:R0:W1:Y:S01]  /*1fdc0*/  MUFU.EX2 R181, R6 ;  /* 0x0000000600b57308 */ /* 0x0000620000000800 */
[----:B--2---:R-:W-:Y:S01]  /*1fdd0*/  FADD.FTZ R13, R11, R4 ;  /* 0x000000040b0d7221 */ /* 0x004fe20000010000 */
[----:B----4-:R-:W-:-:S04]  /*1fde0*/  FADD.FTZ R4, R32, R5 ;  /* 0x0000000520047221 */ /* 0x010fc80000010000 */
[----:B---3--:R-:W-:Y:S02]  /*1fdf0*/  FADD.FTZ R5, R31, R4 ;  /* 0x000000041f057221 */ /* 0x008fe40000010000 */
[----:B------:R-:W2:Y:S01]  /*1fe00*/  MUFU.EX2 R10, R10 ;  /* 0x0000000a000a7308 */ /* 0x000ea20000000800 */
[----:B0-----:R-:W-:Y:S01]  /*1fe10*/  FADD.FTZ R6, R12, R13 ;  /* 0x0000000d0c067221 */ /* 0x001fe20000010000 */
[----:B------:R-:W-:-:S03]  /*1fe20*/  FADD.FTZ R4, R178, R5 ;  /* 0x00000005b2047221 */ /* 0x000fc60000010000 */
[----:B------:R-:W-:Y:S01]  /*1fe30*/  FADD.FTZ R13, R179, R6 ;  /* 0x00000006b30d7221 */ /* 0x000fe20000010000 */
[----:B------:R-:W-:Y:S02]  /*1fe40*/  FADD.FTZ R5, R21, R4 ;  /* 0x0000000415057221 */ /* 0x000fe40000010000 */
[----:B------:R-:W0:Y:S01]  /*1fe50*/  MUFU.EX2 R30, R45 ;  /* 0x0000002d001e7308 */ /* 0x000e220000000800 */
[----:B------:R-:W-:-:S04]  /*1fe60*/  FADD.FTZ R6, R24, R13 ;  /* 0x0000000d18067221 */ /* 0x000fc80000010000 */
[----:B-1----:R-:W-:-:S03]  /*1fe70*/  FADD.FTZ R13, R181, R6 ;  /* 0x00000006b50d7221 */ /* 0x002fc60000010000 */
[----:B------:R-:W1:Y:S01]  /*1fe80*/  MUFU.EX2 R8, R8 ;  /* 0x0000000800087308 */ /* 0x000e620000000800 */
[----:B--2---:R-:W-:-:S07]  /*1fe90*/  FADD.FTZ R5, R10, R5 ;  /* 0x000000050a057221 */ /* 0x004fce0000010000 */
[----:B------:R-:W2:Y:S01]  /*1fea0*/  MUFU.EX2 R41, R41 ;  /* 0x0000002900297308 */ /* 0x000ea20000000800 */
[----:B0-----:R-:W-:-:S07]  /*1feb0*/  FADD.FTZ R4, R30, R13 ;  /* 0x0000000d1e047221 */ /* 0x001fce0000010000 */
[----:B------:R-:W0:Y:S01]  /*1fec0*/  MUFU.EX2 R38, R7 ;  /* 0x0000000700267308 */ /* 0x000e220000000800 */
[----:B-1----:R-:W-:-:S04]  /*1fed0*/  FADD.FTZ R6, R8, R5 ;  /* 0x0000000508067221 */ /* 0x002fc80000010000 */
[----:B------:R-:W-:Y:S01]  /*1fee0*/  FADD.FTZ R13, R9, R6 ;  /* 0x00000006090d7221 */ /* 0x000fe20000010000 */
[----:B--2---:R-:W-:-:S04]  /*1fef0*/  FADD.FTZ R5, R41, R4 ;  /* 0x0000000429057221 */ /* 0x004fc80000010000 */
[----:B------:R-:W-:Y:S01]  /*1ff00*/  ST.E desc[UR46][R152.64+0x420], R13 ;  /* 0x0004200d98007985 */ /* 0x000fe2000c10192e */
[----:B0-----:R-:W-:-:S05]  /*1ff10*/  FADD.FTZ R27, R38, R5 ;  /* 0x00000005261b7221 */ /* 0x001fca0000010000 */
        /* <DEDUP_REMOVED lines=22> */
[--C-:B---3--:R-:W-:Y:S01]  /*20080*/  IMAD R49, R49, 0x2, R29.reuse ;  /* 0x0000000231317824 */ /* 0x108fe200078e021d */
[----:B------:R-:W-:Y:S01]  /*20090*/  STSM.16.M88.4 [R29], R168 ;  /* 0x000000a81d007844 */ /* 0x000fe20000000200 */
[C---:B------:R-:W-:Y:S02]  /*200a0*/  IMAD R6, R48.reuse, 0x2, R29 ;  /* 0x0000000230067824 */ /* 0x040fe400078e021d */
[----:B------:R-:W-:-:S03]  /*200b0*/  IMAD R48, R48, 0x2, R49 ;  /* 0x0000000230307824 */ /* 0x000fc600078e0231 */
[----:B------:R-:W-:Y:S04]  /*200c0*/  STSM.16.M88.4 [R6], R172 ;  /* 0x000000ac06007844 */ /* 0x000fe80000000200 */
[----:B------:R-:W-:Y:S04]  /*200d0*/  STSM.16.M88.4 [R49], R176 ;  /* 0x000000b031007844 */ /* 0x000fe80000000200 */
[----:B------:R-:W-:Y:S04]  /*200e0*/  STSM.16.M88.4 [R48], R180 ;  /* 0x000000b430007844 */ /* 0x000fe80000000200 */
[----:B------:R-:W2:Y:S01]  /*200f0*/  LD.E R5, desc[UR46][R152.64+0x200] ;  /* 0x0002002e98057980 */ /* 0x000ea2000c101900 */
[----:B------:R-:W-:Y:S01]  /*20100*/  LOP3.LUT R4, R22, 0x4, RZ, 0xfc, !PT ;  /* 0x0000000416047812 */ /* 0x000fe200078efcff */
[----:B--2---:R-:W-:Y:S01]  /*20110*/  FMUL.FTZ R7, R26, R5 ;  /* 0x000000051a077220 */ /* 0x004fe20000410000 */
[----:B------:R-:W-:-:S04]  /*20120*/  IMAD.MOV.U32 R5, RZ, RZ, R19 ;  /* 0x000000ffff057224 */ /* 0x000fc800078e0013 */
[----:B------:R0:W-:Y:S04]  /*20130*/  ST.E desc[UR46][R152.64+0x200], R7 ;  /* 0x0002000798007985 */ /* 0x0001e8000c10192e */
[----:B------:R-:W2:Y:S02]  /*20140*/  LD.E R9, desc[UR46][R4.64] ;  /* 0x0000002e04097980 */ /* 0x000ea4000c101900 */
[----:B--2---:R-:W-:-:S05]  /*20150*/  FMUL.FTZ R9, R26, R9 ;  /* 0x000000091a097220 */ /* 0x004fca0000410000 */
[----:B------:R1:W-:Y:S04]  /*20160*/  ST.E desc[UR46][R4.64], R9 ;  /* 0x0000000904007985 */ /* 0x0003e8000c10192e */
[----:B0-----:R-:W2:Y:S04]  /*20170*/  LD.E R7, desc[UR46][R152.64+0x240] ;  /* 0x0002402e98077980 */ /* 0x001ea8000c101900 */
[----:B------:R-:W3:Y:S04]  /*20180*/  LD.E R137, desc[UR46][R152.64+0x3f4] ;  /* 0x0003f42e98897980 */ /* 0x000ee8000c101900 */
[----:B------:R-:W4:Y:S04]  /*20190*/  LD.E R11, desc[UR46][R152.64+0x210] ;  /* 0x0002102e980b7980 */ /* 0x000f28000c101900 */
[----:B------:R-:W5:Y:S04]  /*201a0*/  LD.E R13, desc[UR46][R152.64+0x214] ;  /* 0x0002142e980d7980 */ /* 0x000f68000c101900 */
[----:B------:R-:W5:Y:S04]  /*201b0*/  LD.E R15, desc[UR46][R152.64+0x220] ;  /* 0x0002202e980f7980 */ /* 0x000f68000c101900 */
        /* <DEDUP_REMOVED lines=57> */
[----:B------:R-:W-:Y:S01]  /*20550*/  LOP3.LUT R6, R22, 0x8, RZ, 0xfc, !PT ;  /* 0x0000000816067812 */ /* 0x000fe200078efcff */
[C---:B--2---:R-:W-:Y:S01]  /*20560*/  FMUL.FTZ R7, R26.reuse, R7 ;  /* 0x000000071a077220 */ /* 0x044fe20000410000 */
[----:B---3--:R-:W-:-:S04]  /*20570*/  FMUL.FTZ R137, R26, R137 ;  /* 0x000000891a897220 */ /* 0x008fc80000410000 */
[----:B------:R0:W-:Y:S01]  /*20580*/  ST.E desc[UR46][R152.64+0x240], R7 ;  /* 0x0002400798007985 */ /* 0x0001e2000c10192e */
[C---:B----4-:R-:W-:Y:S01]  /*20590*/  FMUL.FTZ R11, R26.reuse, R11 ;  /* 0x0000000b1a0b7220 */ /* 0x050fe20000410000 */
[C---:B-----5:R-:W-:Y:S01]  /*205a0*/  FMUL.FTZ R13, R26.reuse, R13 ;  /* 0x0000000d1a0d7220 */ /* 0x060fe20000410000 */
[C---:B------:R-:W-:Y:S01]  /*205b0*/  FMUL.FTZ R15, R26.reuse, R15 ;  /* 0x0000000f1a0f7220 */ /* 0x040fe20000410000 */
[--C-:B0-----:R-:W-:Y:S02]  /*205c0*/  IMAD.MOV.U32 R7, RZ, RZ, R19.reuse ;  /* 0x000000ffff077224 */ /* 0x101fe400078e0013 */
        /* <DEDUP_REMOVED lines=118> */
[----:B------:R-:W2:Y:S01]  /*20d30*/  LD.E R10, desc[UR46][R6.64] ;  /* 0x0000002e060a7980 */ /* 0x000ea2000c101900 */
[----:B------:R-:W-:Y:S01]  /*20d40*/  LOP3.LUT R8, R22, 0xc, RZ, 0xfc, !PT ;  /* 0x0000000c16087812 */ /* 0x000fe200078efcff */
[----:B0-----:R-:W-:-:S02]  /*20d50*/  IMAD.MOV.U32 R9, RZ, RZ, R19 ;  /* 0x000000ffff097224 */ /* 0x001fc400078e0013 */
[----:B--2---:R-:W-:-:S05]  /*20d60*/  FMUL.FTZ R11, R25, R10 ;  /* 0x0000000a190b7220 */ /* 0x004fca0000410000 */
[----:B------:R0:W-:Y:S04]  /*20d70*/  ST.E desc[UR46][R6.64], R11 ;  /* 0x0000000b06007985 */ /* 0x0001e8000c10192e */
[----:B------:R-:W2:Y:S02]  /*20d80*/  LD.E R10, desc[UR46][R8.64] ;  /* 0x0000002e080a7980 */ /* 0x000ea4000c101900 */
[----:B--2---:R-:W-:-:S05]  /*20d90*/  FMUL.FTZ R13, R25, R10 ;  /* 0x0000000a190d7220 */ /* 0x004fca0000410000 */
[----:B------:R2:W-:Y:S04]  /*20da0*/  ST.E desc[UR46][R8.64], R13 ;  /* 0x0000000d08007985 */ /* 0x0005e8000c10192e */
[----:B------:R-:W3:Y:S04]  /*20db0*/  LD.E R140, desc[UR46][R152.64+0x3fc] ;  /* 0x0003fc2e988c7980 */ /* 0x000ee8000c101900 */
[----:B------:R-:W0:Y:S04]  /*20dc0*/  LD.E R10, desc[UR46][R152.64+0x218] ;  /* 0x0002182e980a7980 */ /* 0x000e28000c101900 */
[----:B------:R-:W2:Y:S04]  /*20dd0*/  LD.E R12, desc[UR46][R152.64+0x21c] ;  /* 0x00021c2e980c7980 */ /* 0x000ea8000c101900 */
        /* <DEDUP_REMOVED lines=59> */
[----:B-1----:R-:W5:Y:S01]  /*21190*/  LD.E R39, desc[UR46][R152.64+0x200] ;  /* 0x0002002e98277980 */ /* 0x002f62000c101900 */
[C---:B---3--:R-:W-:Y:S01]  /*211a0*/  FMUL.FTZ R31, R25.reuse, R140 ;  /* 0x0000008c191f7220 */ /* 0x048fe20000410000 */
[----:B0-----:R-:W-:-:S04]  /*211b0*/  FMUL.FTZ R11, R25, R10 ;  /* 0x0000000a190b7220 */ /* 0x001fc80000410000 */
[----:B------:R0:W-:Y:S01]  /*211c0*/  ST.E desc[UR46][R152.64+0x3fc], R31 ;  /* 0x0003fc1f98007985 */ /* 0x0001e2000c10192e */
[C---:B--2---:R-:W-:Y:S01]  /*211d0*/  FMUL.FTZ R13, R25.reuse, R12 ;  /* 0x0000000c190d7220 */ /* 0x044fe20000410000 */
[C---:B----4-:R-:W-:Y:S01]  /*211e0*/  FMUL.FTZ R15, R25.reuse, R14 ;  /* 0x0000000e190f7220 */ /* 0x050fe20000410000 */
[C---:B-----5:R-:W-:Y:S01]  /*211f0*/  FMUL.FTZ R21, R25.reuse, R24 ;  /* 0x0000001819157220 */ /* 0x060fe20000410000 */
[C---:B------:R-:W-:Y:S01]  /*21200*/  FMUL.FTZ R27, R25.reuse, R26 ;  /* 0x0000001a191b7220 */ /* 0x040fe20000410000 */
[C---:B------:R-:W-:Y:S01]  /*21210*/  FMUL.FTZ R29, R25.reuse, R28 ;  /* 0x0000001c191d7220 */ /* 0x040fe20000410000 */
[C---:B0-----:R-:W-:Y:S01]  /*21220*/  FMUL.FTZ R31, R25.reuse, R32 ;  /* 0x00000020191f7220 */ /* 0x041fe20000410000 */
[C---:B------:R-:W-:Y:S01]  /*21230*/  FMUL.FTZ R33, R25.reuse, R34 ;  /* 0x0000002219217220 */ /* 0x040fe20000410000 */
[C---:B------:R-:W-:Y:S01]  /*21240*/  FMUL.FTZ R35, R25.reuse, R36 ;  /* 0x0000002419237220 */ /* 0x040fe20000410000 */
[C---:B------:R-:W-:Y:S01]  /*21250*/  FMUL.FTZ R37, R25.reuse, R38 ;  /* 0x0000002619257220 */ /* 0x040fe20000410000 */
[----:B------:R0:W-:Y:S04]  /*21260*/  ST.E desc[UR46][R152.64+0x218], R11 ;  /* 0x0002180b98007985 */ /* 0x0001e8000c10192e */
[----:B------:R1:W-:Y:S04]  /*21270*/  ST.E desc[UR46][R152.64+0x21c], R13 ;  /* 0x00021c0d98007985 */ /* 0x0003e8000c10192e */
[----:B------:R2:W-:Y:S04]  /*21280*/  ST.E desc[UR46][R152.64+0x228], R15 ;  /* 0x0002280f98007985 */ /* 0x0005e8000c10192e */
[----:B------:R3:W-:Y:S01]  /*21290*/  ST.E desc[UR46][R152.64+0x22c], R21 ;  /* 0x00022c1598007985 */ /* 0x0007e2000c10192e */
[----:B0-----:R-:W-:-:S03]  /*212a0*/  FMUL.FTZ R11, R25, R30 ;  /* 0x0000001e190b7220 */ /* 0x001fc60000410000 */
[----:B------:R0:W-:Y:S01]  /*212b0*/  ST.E desc[UR46][R152.64+0x238], R27 ;  /* 0x0002381b98007985 */ /* 0x0001e2000c10192e */
[----:B-1----:R-:W-:-:S03]  /*212c0*/  FMUL.FTZ R13, R25, R40 ;  /* 0x00000028190d7220 */ /* 0x002fc60000410000 */
[----:B------:R1:W-:Y:S01]  /*212d0*/  ST.E desc[UR46][R152.64+0x23c], R29 ;  /* 0x00023c1d98007985 */ /* 0x0003e2000c10192e */
[----:B--2---:R-:W-:-:S03]  /*212e0*/  FMUL.FTZ R15, R25, R42 ;  /* 0x0000002a190f7220 */ /* 0x004fc60000410000 */
[----:B------:R2:W-:Y:S01]  /*212f0*/  ST.E desc[UR46][R152.64+0x24c], R31 ;  /* 0x00024c1f98007985 */ /* 0x0005e2000c10192e */
[----:B---3--:R-:W-:-:S03]  /*21300*/  FMUL.FTZ R21, R25, R44 ;  /* 0x0000002c19157220 */ /* 0x008fc60000410000 */
[----:B------:R3:W-:Y:S01]  /*21310*/  ST.E desc[UR46][R152.64+0x258], R33 ;  /* 0x0002582198007985 */ /* 0x0007e2000c10192e */
[----:B0-----:R-:W-:-:S03]  /*21320*/  FMUL.FTZ R27, R25, R46 ;  /* 0x0000002e191b7220 */ /* 0x001fc60000410000 */
[----:B------:R0:W-:Y:S01]  /*21330*/  ST.E desc[UR46][R152.64+0x25c], R35 ;  /* 0x00025c2398007985 */ /* 0x0001e2000c10192e */
[----:B-1----:R-:W-:-:S03]  /*21340*/  FMUL.FTZ R29, R25, R48 ;  /* 0x00000030191d7220 */ /* 0x002fc60000410000 */
[----:B------:R1:W-:Y:S01]  /*21350*/  ST.E desc[UR46][R152.64+0x268], R37 ;  /* 0x0002682598007985 */ /* 0x0003e2000c10192e */
[C---:B--2---:R-:W-:Y:S01]  /*21360*/  FMUL.FTZ R31, R25.reuse, R52 ;  /* 0x00000034191f7220 */ /* 0x044fe20000410000 */
[C---:B---3--:R-:W-:Y:S01]  /*21370*/  FMUL.FTZ R33, R25.reuse, R54 ;  /* 0x0000003619217220 */ /* 0x048fe20000410000 */
[C---:B0-----:R-:W-:Y:S01]  /*21380*/  FMUL.FTZ R35, R25.reuse, R56 ;  /* 0x0000003819237220 */ /* 0x041fe20000410000 */
[C---:B-1----:R-:W-:Y:S01]  /*21390*/  FMUL.FTZ R37, R25.reuse, R58 ;  /* 0x0000003a19257220 */ /* 0x042fe20000410000 */
        /* <DEDUP_REMOVED lines=80> */
[----:B------:R-:W-:Y:S01]  /*218a0*/  FMUL.FTZ R25, R25, R138 ;  /* 0x0000008a19197220 */ /* 0x000fe20000410000 */
[----:B------:R-:W-:Y:S04]  /*218b0*/  ST.E desc[UR46][R152.64+0x388], R11 ;  /* 0x0003880b98007985 */ /* 0x000fe8000c10192e */
[----:B------:R-:W-:Y:S04]  /*218c0*/  ST.E desc[UR46][R152.64+0x3ac], R13 ;  /* 0x0003ac0d98007985 */ /* 0x000fe8000c10192e */
[----:B------:R0:W-:Y:S04]  /*218d0*/  ST.E desc[UR46][R152.64+0x3b8], R15 ;  /* 0x0003b80f98007985 */ /* 0x0001e8000c10192e */
[----:B------:R1:W-:Y:S04]  /*218e0*/  ST.E desc[UR46][R152.64+0x3bc], R21 ;  /* 0x0003bc1598007985 */ /* 0x0003e8000c10192e */
[----:B------:R2:W-:Y:S04]  /*218f0*/  ST.E desc[UR46][R152.64+0x3c8], R27 ;  /* 0x0003c81b98007985 */ /* 0x0005e8000c10192e */
[----:B------:R3:W-:Y:S04]  /*21900*/  ST.E desc[UR46][R152.64+0x3cc], R29 ;  /* 0x0003cc1d98007985 */ /* 0x0007e8000c10192e */
[----:B------:R-:W-:Y:S04]  /*21910*/  ST.E desc[UR46][R152.64+0x3d8], R31 ;  /* 0x0003d81f98007985 */ /* 0x000fe8000c10192e */
[----:B------:R-:W-:Y:S04]  /*21920*/  ST.E desc[UR46][R152.64+0x3dc], R33 ;  /* 0x0003dc2198007985 */ /* 0x000fe8000c10192e */
[----:B------:R-:W-:Y:S04]  /*21930*/  ST.E desc[UR46][R152.64+0x3e8], R35 ;  /* 0x0003e82398007985 */ /* 0x000fe8000c10192e */
[----:B------:R-:W-:Y:S04]  /*21940*/  ST.E desc[UR46][R152.64+0x3ec], R37 ;  /* 0x0003ec2598007985 */ /* 0x000fe8000c10192e */
[----:B------:R4:W-:Y:S04]  /*21950*/  ST.E desc[UR46][R152.64+0x3f8], R25 ;  /* 0x0003f81998007985 */ /* 0x0009e8000c10192e */
[----:B------:R-:W-:Y:S04]  /*21960*/  ST.E desc[UR46][R152.64+0x200], R39 ;  /* 0x0002002798007985 */ /* 0x000fe8000c10192e */
[----:B0-----:R-:W5:Y:S04]  /*21970*/  LD.E R15, desc[UR46][R4.64] ;  /* 0x0000002e040f7980 */ /* 0x001f68000c101900 */
[----:B------:R-:W4:Y:S04]  /*21980*/  LD.E R13, desc[UR46][R152.64+0x1e8] ;  /* 0x0001e82e980d7980 */ /* 0x000f28000c101900 */
[----:B------:R-:W4:Y:S04]  /*21990*/  LD.E.64 R10, desc[UR46][R152.64+0xa8] ;  /* 0x0000a82e980a7980 */ /* 0x000f28000c101b00 */
[----:B-----5:R0:W-:Y:S04]  /*219a0*/  ST.E desc[UR46][R4.64], R15 ;  /* 0x0000000f04007985 */ /* 0x0201e8000c10192e */
[----:B-1----:R-:W5:Y:S04]  /*219b0*/  LD.E R21, desc[UR46][R6.64] ;  /* 0x0000002e06157980 */ /* 0x002f68000c101900 */
[----:B-----5:R1:W-:Y:S04]  /*219c0*/  ST.E desc[UR46][R6.64], R21 ;  /* 0x0000001506007985 */ /* 0x0203e8000c10192e */
[----:B--2---:R-:W2:Y:S04]  /*219d0*/  LD.E R27, desc[UR46][R8.64] ;  /* 0x0000002e081b7980 */ /* 0x004ea8000c101900 */
[----:B--2---:R2:W-:Y:S04]  /*219e0*/  ST.E desc[UR46][R8.64], R27 ;  /* 0x0000001b08007985 */ /* 0x0045e8000c10192e */
[----:B---3--:R-:W3:Y:S04]  /*219f0*/  LD.E R29, desc[UR46][R152.64+0x210] ;  /* 0x0002102e981d7980 */ /* 0x008ee8000c101900 */
[----:B----4-:R-:W4:Y:S04]  /*21a00*/  LD.E R25, desc[UR46][R152.64+0x214] ;  /* 0x0002142e98197980 */ /* 0x010f28000c101900 */
[----:B------:R-:W5:Y:S04]  /*21a10*/  LD.E R31, desc[UR46][R152.64+0x218] ;  /* 0x0002182e981f7980 */ /* 0x000f68000c101900 */
[----:B------:R-:W5:Y:S04]  /*21a20*/  LD.E R33, desc[UR46][R152.64+0x21c] ;  /* 0x00021c2e98217980 */ /* 0x000f68000c101900 */
[----:B------:R-:W5:Y:S04]  /*21a30*/  LD.E R35, desc[UR46][R152.64+0x220] ;  /* 0x0002202e98237980 */ /* 0x000f68000c101900 */
[----:B------:R-:W5:Y:S04]  /*21a40*/  LD.E R37, desc[UR46][R152.64+0x224] ;  /* 0x0002242e98257980 */ /* 0x000f68000c101900 */
[----:B0-----:R-:W5:Y:S04]  /*21a50*/  LD.E R15, desc[UR46][R152.64+0x228] ;  /* 0x0002282e980f7980 */ /* 0x001f68000c101900 */
[----:B------:R-:W5:Y:S04]  /*21a60*/  LD.E R39, desc[UR46][R152.64+0x22c] ;  /* 0x00022c2e98277980 */ /* 0x000f68000c101900 */
[----:B-1----:R-:W5:Y:S04]  /*21a70*/  LD.E R21, desc[UR46][R152.64+0x230] ;  /* 0x0002302e98157980 */ /* 0x002f68000c101900 */
        /* <DEDUP_REMOVED lines=115> */
[----:B---3--:R-:W-:Y:S04]  /*221b0*/  ST.E desc[UR46][R152.64+0x210], R29 ;  /* 0x0002101d98007985 */ /* 0x008fe8000c10192e */
[----:B----4-:R-:W-:Y:S04]  /*221c0*/  ST.E desc[UR46][R152.64+0x214], R25 ;  /* 0x0002141998007985 */ /* 0x010fe8000c10192e */
[----:B-----5:R-:W-:Y:S04]  /*221d0*/  ST.E desc[UR46][R152.64+0x218], R31 ;  /* 0x0002181f98007985 */ /* 0x020fe8000c10192e */
[----:B------:R-:W-:Y:S04]  /*221e0*/  ST.E desc[UR46][R152.64+0x21c], R33 ;  /* 0x00021c2198007985 */ /* 0x000fe8000c10192e */
[----:B------:R-:W-:Y:S04]  /*221f0*/  ST.E desc[UR46][R152.64+0x220], R35 ;  /* 0x0002202398007985 */ /* 0x000fe8000c10192e */
[----:B------:R-:W-:Y:S04]  /*22200*/  ST.E desc[UR46][R152.64+0x224], R37 ;  /* 0x0002242598007985 */ /* 0x000fe8000c10192e */
        /* <DEDUP_REMOVED lines=786> */
[----:B------:R-:W5:Y:S04]  /*25330*/  LD.E R13, desc[UR46][R4.64] ;  /* 0x0000002e040d7980 */ /* 0x000f68000c101900 */
[----:B-----5:R5:W-:Y:S04]  /*25340*/  ST.E desc[UR46][R4.64], R13 ;  /* 0x0000000d04007985 */ /* 0x020be8000c10192e */
[----:B------:R-:W3:Y:S04]  /*25350*/  LD.E R15, desc[UR46][R6.64] ;  /* 0x0000002e060f7980 */ /* 0x000ee8000c101900 */
[----:B---3--:R3:W-:Y:S04]  /*25360*/  ST.E desc[UR46][R6.64], R15 ;  /* 0x0000000f06007985 */ /* 0x0087e8000c10192e */
[----:B------:R-:W4:Y:S04]  /*25370*/  LD.E R21, desc[UR46][R8.64] ;  /* 0x0000002e08157980 */ /* 0x000f28000c101900 */
[----:B----4-:R4:W-:Y:S04]  /*25380*/  ST.E desc[UR46][R8.64], R21 ;  /* 0x0000001508007985 */ /* 0x0109e8000c10192e */
[----:B0-----:R-:W4:Y:S04]  /*25390*/  LD.E R25, desc[UR46][R152.64+0x210] ;  /* 0x0002102e98197980 */ /* 0x001f28000c101900 */
[----:B-1----:R-:W4:Y:S04]  /*253a0*/  LD.E R27, desc[UR46][R152.64+0x214] ;  /* 0x0002142e981b7980 */ /* 0x002f28000c101900 */
[----:B------:R-:W4:Y:S04]  /*253b0*/  LD.E R29, desc[UR46][R152.64+0x218] ;  /* 0x0002182e981d7980 */ /* 0x000f28000c101900 */
[----:B------:R-:W4:Y:S04]  /*253c0*/  LD.E R31, desc[UR46][R152.64+0x21c] ;  /* 0x00021c2e981f7980 */ /* 0x000f28000c101900 */
[----:B--2---:R-:W2:Y:S04]  /*253d0*/  LD.E R11, desc[UR46][R152.64+0x220] ;  /* 0x0002202e980b7980 */ /* 0x004ea8000c101900 */
[----:B------:R-:W2:Y:S04]  /*253e0*/  LD.E R33, desc[UR46][R152.64+0x224] ;  /* 0x0002242e98217980 */ /* 0x000ea8000c101900 */
[----:B-----5:R-:W5:Y:S04]  /*253f0*/  LD.E R5, desc[UR46][R152.64+0x228] ;  /* 0x0002282e98057980 */ /* 0x020f68000c101900 */
[----:B------:R-:W5:Y:S04]  /*25400*/  LD.E R13, desc[UR46][R152.64+0x22c] ;  /* 0x00022c2e980d7980 */ /* 0x000f68000c101900 */
[----:B---3--:R-:W3:Y:S04]  /*25410*/  LD.E R7, desc[UR46][R152.64+0x230] ;  /* 0x0002302e98077980 */ /* 0x008ee8000c101900 */
[----:B------:R-:W3:Y:S04]  /*25420*/  LD.E R15, desc[UR46][R152.64+0x234] ;  /* 0x0002342e980f7980 */ /* 0x000ee8000c101900 */
[----:B----4-:R-:W4:Y:S04]  /*25430*/  LD.E R9, desc[UR46][R152.64+0x238] ;  /* 0x0002382e98097980 */ /* 0x010f28000c101900 */
[----:B------:R-:W4:Y:S04]  /*25440*/  LD.E R21, desc[UR46][R152.64+0x23c] ;  /* 0x00023c2e98157980 */ /* 0x000f28000c101900 */
        /* <DEDUP_REMOVED lines=112> */
[----:B------:R0:W-:Y:S04]  /*25b50*/  ST.E desc[UR46][R152.64+0x210], R25 ;  /* 0x0002101998007985 */ /* 0x0001e8000c10192e */
[----:B------:R0:W-:Y:S04]  /*25b60*/  ST.E desc[UR46][R152.64+0x214], R27 ;  /* 0x0002141b98007985 */ /* 0x0001e8000c10192e */
[----:B------:R0:W-:Y:S04]  /*25b70*/  ST.E desc[UR46][R152.64+0x218], R29 ;  /* 0x0002181d98007985 */ /* 0x0001e8000c10192e */
[----:B------:R0:W-:Y:S04]  /*25b80*/  ST.E desc[UR46][R152.64+0x21c], R31 ;  /* 0x00021c1f98007985 */ /* 0x0001e8000c10192e */
[----:B--2---:R0:W-:Y:S04]  /*25b90*/  ST.E desc[UR46][R152.64+0x220], R11 ;  /* 0x0002200b98007985 */ /* 0x0041e8000c10192e */
[----:B------:R0:W-:Y:S04]  /*25ba0*/  ST.E desc[UR46][R152.64+0x224], R33 ;  /* 0x0002242198007985 */ /* 0x0001e8000c10192e */
[----:B-----5:R0:W-:Y:S04]  /*25bb0*/  ST.E desc[UR46][R152.64+0x228], R5 ;  /* 0x0002280598007985 */ /* 0x0201e8000c10192e */
[----:B------:R0:W-:Y:S04]  /*25bc0*/  ST.E desc[UR46][R152.64+0x22c], R13 ;  /* 0x00022c0d98007985 */ /* 0x0001e8000c10192e */
[----:B---3--:R0:W-:Y:S04]  /*25bd0*/  ST.E desc[UR46][R152.64+0x230], R7 ;  /* 0x0002300798007985 */ /* 0x0081e8000c10192e */
[----:B------:R0:W-:Y:S04]  /*25be0*/  ST.E desc[UR46][R152.64+0x234], R15 ;  /* 0x0002340f98007985 */ /* 0x0001e8000c10192e */
[----:B----4-:R0:W-:Y:S04]  /*25bf0*/  ST.E desc[UR46][R152.64+0x238], R9 ;  /* 0x0002380998007985 */ /* 0x0101e8000c10192e */
        /* <DEDUP_REMOVED lines=129> */
.L_x_5328:
[----:B------:R-:W-:Y:S05]  /*26410*/  BSYNC B0 ;  /* 0x0000000000007941 */ /* 0x000fea0003800000 */
.L_x_5327:
[C---:B------:R-:W-:Y:S01]  /*26420*/  ISETP.GT.AND P1, PT, R0.reuse, UR43, PT ;  /* 0x0000002b00007c0c */ /* 0x040fe2000bf24270 */
[----:B------:R-:W-:-:S12]  /*26430*/  VIADD R0, R0, 0xffffffff ;  /* 0xffffffff00007836 */ /* 0x000fd80000000000 */
[----:B------:R-:W-:Y:S05]  /*26440*/  @P1 BRA `(.L_x_5329) ;  /* 0xffffff54007c1947 */ /* 0x000fea000383ffff */
.L_x_5296:
[----:B------:R-:W-:Y:S05]  /*26450*/  WARPSYNC.ALL ;  /* 0x0000000000007948 */ /* 0x000fea0003800000 */
[----:B01----:R-:W2:Y:S04]  /*26460*/  LDL R5, [R1+0x420] ;  /* 0x0004200001057983 */ /* 0x003ea80000100800 */
[----:B------:R-:W3:Y:S04]  /*26470*/  LDL R8, [R1+0x424] ;  /* 0x0004240001087983 */ /* 0x000ee80000100800 */
[----:B------:R-:W4:Y:S01]  /*26480*/  LDL.64 R14, [R1+0xd8] ;  /* 0x0000d800010e7983 */ /* 0x000f220000100a00 */
[----:B------:R-:W-:Y:S08]  /*26490*/  BAR.ARV 0x8, 0x100 ;  /* 0x0204000000007b1d */ /* 0x000ff00000002000 */
[----:B------:R-:W-:Y:S06]  /*264a0*/  BAR.SYNC.DEFER_BLOCKING 0xf, 0x100 ;  /* 0x03c4000000007b1d */ /* 0x000fec0000010000 */
[----:B--2---:R-:W0:Y:S02]  /*264b0*/  SHFL.BFLY PT, R0, R5, 0x2, 0x1f ;  /* 0x0c401f0005007f89 */ /* 0x004e2400000e0000 */
[----:B0-----:R-:W-:-:S05]  /*264c0*/  FADD.FTZ R0, R5, R0 ;  /* 0x0000000005007221 */ /* 0x001fca0000010000 */
[----:B------:R-:W0:Y:S02]  /*264d0*/  SHFL.BFLY PT, R3, R0, 0x1, 0x1f ;  /* 0x0c201f0000037f89 */ /* 0x000e2400000e0000 */
[----:B0-----:R-:W-:-:S05]  /*264e0*/  FADD.FTZ R4, R0, R3 ;  /* 0x0000000300047221 */ /* 0x001fca0000010000 */
[----:B------:R-:W-:Y:S04]  /*264f0*/  STL [R1+0x420], R4 ;  /* 0x0004200401007387 */ /* 0x000fe80000100800 */
[----:B------:R-:W2:Y:S04]  /*26500*/  LDL R21, [R1+0x420] ;  /* 0x0004200001157983 */ /* 0x000ea80000100800 */
[----:B---3--:R-:W0:Y:S02]  /*26510*/  SHFL.BFLY PT, R3, R8, 0x2, 0x1f ;  /* 0x0c401f0008037f89 */ /* 0x008e2400000e0000 */
[----:B0-----:R-:W-:-:S05]  /*26520*/  FADD.FTZ R3, R3, R8 ;  /* 0x0000000803037221 */ /* 0x001fca0000010000 */
[----:B------:R-:W0:Y:S02]  /*26530*/  SHFL.BFLY PT, R6, R3, 0x1, 0x1f ;  /* 0x0c201f0003067f89 */ /* 0x000e2400000e0000 */
[----:B0-----:R-:W-:-:S05]  /*26540*/  FADD.FTZ R6, R3, R6 ;  /* 0x0000000603067221 */ /* 0x001fca0000010000 */
[----:B------:R-:W-:-:S13]  /*26550*/  FSETP.NE.FTZ.AND P2, PT, R6, RZ, PT ;  /* 0x000000ff0600720b */ /* 0x000fda0003f55000 */
[----:B------:R-:W3:Y:S04]  /*26560*/  @P2 LDL R9, [R1+0x430] ;  /* 0x0004300001092983 */ /* 0x000ee80000100800 */
[----:B------:R-:W5:Y:S01]  /*26570*/  @P2 LDL R10, [R1+0x414] ;  /* 0x00041400010a2983 */ /* 0x000f620000100800 */
[----:B--2---:R-:W-:-:S13]  /*26580*/  FSETP.NE.FTZ.AND P1, PT, R21, RZ, PT ;  /* 0x000000ff1500720b */ /* 0x004fda0003f35000 */
[----:B------:R-:W2:Y:S04]  /*26590*/  @P1 LDL R0, [R1+0x430] ;  /* 0x0004300001001983 */ /* 0x000ea80000100800 */
[----:B------:R-:W4:Y:S01]  /*265a0*/  @P1 LDL R5, [R1+0x410] ;  /* 0x0004100001051983 */ /* 0x000f220000100800 */
[----:B------:R-:W0:Y:S08]  /*265b0*/  @P2 MUFU.LG2 R11, R6 ;  /* 0x00000006000b2308 */ /* 0x000e300000000c00 */
[----:B------:R-:W1:Y:S01]  /*265c0*/  @P1 MUFU.LG2 R7, R21 ;  /* 0x0000001500071308 */ /* 0x000e620000000c00 */
[----:B------:R-:W-:-:S02]  /*265d0*/  IMAD.MOV.U32 R4, RZ, RZ, -0x800000 ;  /* 0xff800000ff047424 */ /* 0x000fc400078e00ff */
[----:B------:R-:W-:Y:S02]  /*265e0*/  IMAD.MOV.U32 R8, RZ, RZ, -0x800000 ;  /* 0xff800000ff087424 */ /* 0x000fe400078e00ff */
[----:B0-----:R-:W-:Y:S01]  /*265f0*/  @P2 FMUL.FTZ R12, R11, 0.69314718246459960938 ;  /* 0x3f3172180b0c2820 */ /* 0x001fe20000410000 */
[----:B-1----:R-:W-:Y:S01]  /*26600*/  @P1 FMUL.FTZ R7, R7, 0.69314718246459960938 ;  /* 0x3f31721807071820 */ /* 0x002fe20000410000 */
[----:B------:R-:W-:Y:S01]  /*26610*/  STL [R1+0x424], R6 ;  /* 0x0004240601007387 */ /* 0x000fe20000100800 */
[----:B---3--:R-:W-:-:S04]  /*26620*/  @P2 FMUL.FTZ R9, R9, 0.69314718246459960938 ;  /* 0x3f31721809092820 */ /* 0x008fc80000410000 */
[----:B-----5:R-:W-:-:S05]  /*26630*/  @P2 FFMA.FTZ R8, R9, R10, R12 ;  /* 0x0000000a09082223 */ /* 0x020fca000001000c */
[----:B------:R0:W-:Y:S01]  /*26640*/  STL [R1+0x424], R8 ;  /* 0x0004240801007387 */ /* 0x0001e20000100800 */
[----:B--2---:R-:W-:-:S04]  /*26650*/  @P1 FMUL.FTZ R0, R0, 0.69314718246459960938 ;  /* 0x3f31721800001820 */ /* 0x004fc80000410000 */
[----:B----4-:R-:W-:Y:S02]  /*26660*/  @P1 FFMA.FTZ R4, R0, R5, R7 ;  /* 0x0000000500041223 */ /* 0x010fe40000010007 */
[----:B------:R-:W2:Y:S04]  /*26670*/  LDL R5, [R1+0x1e8] ;  /* 0x0001e80001057983 */ /* 0x000ea80000100800 */
[----:B------:R1:W-:Y:S04]  /*26680*/  STL [R1+0x420], R4 ;  /* 0x0004200401007387 */ /* 0x0003e80000100800 */
[----:B------:R-:W3:Y:S02]  /*26690*/  LD.E R0, desc[UR46][R14.64+0x4] ;  /* 0x0000042e0e007980 */ /* 0x000ee4000c101900 */
[----:B---3--:R-:W-:-:S13]  /*266a0*/  ISETP.NE.AND P0, PT, R0, RZ, PT ;  /* 0x000000ff0000720c */ /* 0x008fda0003f05270 */
[----:B------:R-:W3:Y:S04]  /*266b0*/  @!P0 LDL.64 R12, [R1+0xe0] ;  /* 0x0000e000010c8983 */ /* 0x000ee80000100a00 */
[----:B------:R-:W2:Y:S01]  /*266c0*/  @!P0 LD.E R10, desc[UR46][R14.64] ;  /* 0x0000002e0e0a8980 */ /* 0x000ea2000c101900 */
[----:B------:R-:W-:-:S06]  /*266d0*/  IMAD.MOV.U32 R0, RZ, RZ, RZ ;  /* 0x000000ffff007224 */ /* 0x000fcc00078e00ff */
[----:B------:R-:W4:Y:S01]  /*266e0*/  @P1 MUFU.RCP R0, R21 ;  /* 0x0000001500001308 */ /* 0x000f220000001000 */
[----:B---3--:R-:W3:Y:S01]  /*266f0*/  @!P0 LD.E.64 R12, desc[UR46][R12.64] ;  /* 0x0000002e0c0c8980 */ /* 0x008ee2000c101b00 */
[----:B--2---:R-:W-:-:S04]  /*26700*/  @!P0 IMAD R10, R5, 0x40, R10 ;  /* 0x00000040050a8824 */ /* 0x004fc800078e020a */
[----:B---3--:R-:W-:-:S05]  /*26710*/  @!P0 IMAD.WIDE R10, R10, 0x4, R12 ;  /* 0x000000040a0a8825 */ /* 0x008fca00078e020c */
[----:B----4-:R2:W-:Y:S04]  /*26720*/  @!P0 ST.E desc[UR46][R10.64], R0 ;  /* 0x000000000a008985 */ /* 0x0105e8000c10192e */
[----:B------:R-:W3:Y:S04]  /*26730*/  @!P0 LDL.64 R14, [R1+0xd8] ;  /* 0x0000d800010e8983 */ /* 0x000ee80000100a00 */
[----:B---3--:R-:W3:Y:S02]  /*26740*/  @!P0 LD.E R3, desc[UR46][R14.64+0x4] ;  /* 0x0000042e0e038980 */ /* 0x008ee4000c101900 */
[----:B---3--:R-:W-:-:S13]  /*26750*/  @!P0 ISETP.NE.AND P0, PT, R3, RZ, PT ;  /* 0x000000ff0300820c */ /* 0x008fda0003f05270 */
[----:B0-----:R-:W3:Y:S04]  /*26760*/  @!P0 LDL.64 R8, [R1+0xe0] ;  /* 0x0000e00001088983 */ /* 0x001ee80000100a00 */
[----:B-1----:R-:W4:Y:S01]  /*26770*/  @!P0 LD.E R4, desc[UR46][R14.64] ;  /* 0x0000002e0e048980 */ /* 0x002f22000c101900 */
[----:B------:R-:W-:-:S06]  /*26780*/  IMAD.MOV.U32 R3, RZ, RZ, RZ ;  /* 0x000000ffff037224 */ /* 0x000fcc00078e00ff */
[----:B------:R-:W0:Y:S01]  /*26790*/  @P2 MUFU.RCP R3, R6 ;  /* 0x0000000600032308 */ /* 0x000e220000001000 */
[----:B---3--:R-:W3:Y:S01]  /*267a0*/  @!P0 LD.E.64 R8, desc[UR46][R8.64] ;  /* 0x0000002e08088980 */ /* 0x008ee2000c101b00 */
[----:B----4-:R-:W-:-:S04]  /*267b0*/  @!P0 IMAD R4, R5, 0x40, R4 ;  /* 0x0000004005048824 */ /* 0x010fc800078e0204 */
[----:B------:R-:W-:-:S04]  /*267c0*/  @!P0 VIADD R4, R4, 0x8 ;  /* 0x0000000804048836 */ /* 0x000fc80000000000 */
[----:B---3--:R-:W-:-:S05]  /*267d0*/  @!P0 IMAD.WIDE R4, R4, 0x4, R8 ;  /* 0x0000000404048825 */ /* 0x008fca00078e0208 */
[----:B0-----:R0:W-:Y:S04]  /*267e0*/  @!P0 ST.E desc[UR46][R4.64], R3 ;  /* 0x0000000304008985 */ /* 0x0011e8000c10192e */
[----:B------:R-:W3:Y:S04]  /*267f0*/  LDL R142, [R1+0x1e8] ;  /* 0x0001e800018e7983 */ /* 0x000ee80000100800 */
        /* <DEDUP_REMOVED lines=59> */
[----:B--2---:R-:W2:Y:S04]  /*26bb0*/  LDL.64 R10, [R1+0x3a8] ;  /* 0x0003a800010a7983 */ /* 0x004ea80000100a00 */
[----:B------:R-:W2:Y:S04]  /*26bc0*/  LDL.64 R6, [R1+0x3b8] ;  /* 0x0003b80001067983 */ /* 0x000ea80000100a00 */
[----:B------:R-:W2:Y:S04]  /*26bd0*/  LDL.64 R12, [R1+0x3c8] ;  /* 0x0003c800010c7983 */ /* 0x000ea80000100a00 */
[----:B0-----:R-:W2:Y:S04]  /*26be0*/  LDL.64 R4, [R1+0x3d8] ;  /* 0x0003d80001047983 */ /* 0x001ea80000100a00 */
[----:B------:R-:W2:Y:S04]  /*26bf0*/  LDL.64 R8, [R1+0x3e8] ;  /* 0x0003e80001087983 */ /* 0x000ea80000100a00 */
[----:B------:R-:W2:Y:S04]  /*26c00*/  LDL R141, [R1+0x1f0] ;  /* 0x0001f000018d7983 */ /* 0x000ea80000100800 */
[----:B------:R-:W2:Y:S01]  /*26c10*/  LDL R21, [R1+0x1f4] ;  /* 0x0001f40001157983 */ /* 0x000ea20000100800 */
[----:B---3--:R-:W-:-:S05]  /*26c20*/  VIADD R142, R142, 0x1 ;  /* 0x000000018e8e7836 */ /* 0x008fca0000000000 */
[----:B------:R-:W-:-:S13]  /*26c30*/  ISETP.NE.AND P0, PT, R142, 0x2, PT ;  /* 0x000000028e00780c */ /* 0x000fda0003f05270 */
[----:B------:R-:W3:Y:S01]  /*26c40*/  @!P0 LDL R140, [R1+0x1ec] ;  /* 0x0001ec00018c8983 */ /* 0x000ee20000100800 */
[-C--:B----4-:R-:W-:Y:S01]  /*26c50*/  FMUL.FTZ R15, R15, R3.reuse ;  /* 0x000000030f0f7220 */ /* 0x090fe20000410000 */
[-C--:B------:R-:W-:Y:S01]  /*26c60*/  FMUL.FTZ R14, R14, R3.reuse ;  /* 0x000000030e0e7220 */ /* 0x080fe20000410000 */
[-C--:B-----5:R-:W-:Y:S01]  /*26c70*/  FMUL.FTZ R25, R25, R3.reuse ;  /* 0x0000000319197220 */ /* 0x0a0fe20000410000 */
[-C--:B------:R-:W-:Y:S01]  /*26c80*/  FMUL.FTZ R24, R24, R3.reuse ;  /* 0x0000000318187220 */ /* 0x080fe20000410000 */
[-C--:B------:R-:W-:Y:S01]  /*26c90*/  FMUL.FTZ R135, R135, R0.reuse ;  /* 0x0000000087877220 */ /* 0x080fe20000410000 */
[-C--:B------:R-:W-:Y:S01]  /*26ca0*/  FMUL.FTZ R134, R134, R0.reuse ;  /* 0x0000000086867220 */ /* 0x080fe20000410000 */
[----:B------:R0:W-:Y:S01]  /*26cb0*/  STL.64 [R1+0x358], R14 ;  /* 0x0003580e01007387 */ /* 0x0001e20000100a00 */
[-C--:B------:R-:W-:Y:S01]  /*26cc0*/  FMUL.FTZ R139, R139, R3.reuse ;  /* 0x000000038b8b7220 */ /* 0x080fe20000410000 */
[-C--:B------:R-:W-:Y:S01]  /*26cd0*/  FMUL.FTZ R138, R138, R3.reuse ;  /* 0x000000038a8a7220 */ /* 0x080fe20000410000 */
[-C--:B------:R-:W-:Y:S01]  /*26ce0*/  FMUL.FTZ R137, R137, R0.reuse ;  /* 0x0000000089897220 */ /* 0x080fe20000410000 */
[----:B------:R1:W-:Y:S01]  /*26cf0*/  STL.64 [R1+0x398], R24 ;  /* 0x0003981801007387 */ /* 0x0003e20000100a00 */
        /* <DEDUP_REMOVED lines=119> */
[----:B0-----:R-:W-:-:S02]  /*27470*/  VIADD R14, R141, 0x1 ;  /* 0x000000018d0e7836 */ /* 0x001fc40000000000 */
[----:B-1----:R-:W-:Y:S01]  /*27480*/  VIADD R24, R21, 0x1 ;  /* 0x0000000115187836 */ /* 0x002fe20000000000 */
[----:B------:R1:W-:Y:S04]  /*27490*/  STL [R1+0x1e8], R142 ;  /* 0x0001e88e01007387 */ /* 0x0003e80000100800 */
        /* <DEDUP_REMOVED lines=11> */
[----:B------:R1:W-:Y:S01]  /*27550*/  STL.64 [R1+0x290], R118 ;  /* 0x0002907601007387 */ /* 0x0003e20000100a00 */
[----:B---3--:R-:W-:-:S03]  /*27560*/  @!P0 LOP3.LUT R140, R140, 0x1, RZ, 0x3c, !PT ;  /* 0x000000018c8c8812 */ /* 0x008fc600078e3cff */
        /* <DEDUP_REMOVED lines=51> */
[----:B------:R1:W-:Y:S04]  /*278a0*/  @!P0 STL [R1+0x1ec], R140 ;  /* 0x0001ec8c01008387 */ /* 0x0003e80000100800 */
[----:B------:R1:W-:Y:S04]  /*278b0*/  STL [R1+0x1f4], R24 ;  /* 0x0001f41801007387 */ /* 0x0003e80000100800 */
[----:B------:R1:W-:Y:S01]  /*278c0*/  @!P0 STL [R1+0x1e8], RZ ;  /* 0x0001e8ff01008387 */ /* 0x0003e20000100800 */
[----:B------:R-:W-:Y:S01]  /*278d0*/  IMAD.MOV.U32 R0, RZ, RZ, 0x1 ;  /* 0x00000001ff007424 */ /* 0x000fe200078e00ff */
[----:B------:R-:W-:Y:S06]  /*278e0*/  BAR.ARV 0xe, 0x100 ;  /* 0x0384000000007b1d */ /* 0x000fec0000002000 */
.L_x_5214:
[----:B------:R-:W2:Y:S08]  /*278f0*/  S2UR UR4, SR_CgaCtaId ;  /* 0x00000000000479c3 */ /* 0x000eb00000008800 */
[----:B------:R-:W-:Y:S01]  /*27900*/  BAR.SYNC.DEFER_BLOCKING 0x5, 0x180 ;  /* 0x0146000000007b1d */ /* 0x000fe20000010000 */
[----:B------:R-:W-:-:S04]  /*27910*/  PRMT R0, R0, 0x9910, RZ ;  /* 0x0000991000007816 */ /* 0x000fc800000000ff */
[----:B------:R-:W-:Y:S01]  /*27920*/  ISETP.NE.AND P0, PT, R0, RZ, PT ;  /* 0x000000ff0000720c */ /* 0x000fe20003f05270 */
[----:B------:R-:W-:Y:S01]  /*27930*/  UMOV UR44, 0x400 ;  /* 0x00000400002c7882 */ /* 0x000fe20000000000 */
[----:B------:R-:W-:Y:S01]  /*27940*/  BSSY B0, `(.L_x_5330) ;  /* 0x00002a3000007945 */ /* 0x000fe20003800000 */
[----:B--2---:R-:W-:-:S09]  /*27950*/  ULEA UR44, UR4, UR44, 0x18 ;  /* 0x0000002c042c7291 */ /* 0x004fd2000f8ec03f */
[----:B------:R-:W2:Y:S02]  /*27960*/  LDS R3, [UR44+0x388d0] ;  /* 0x0388d02cff037984 */ /* 0x000ea40008000800 */
[----:B--2---:R-:W-:Y:S01]  /*27970*/  R2UR UR4, R3 ;  /* 0x00000000030472ca */ /* 0x004fe200000e0000 */
[----:B------:R-:W-:Y:S06]  /*27980*/  BAR.ARV 0x4, 0x180 ;  /* 0x0106000000007b1d */ /* 0x000fec0000002000 */
[----:B------:R-:W-:Y:S08]  /*27990*/  @!P0 BRA `(.L_x_5331) ;  /* 0x0000001c00688947 */ /* 0x000ff00003800000 */
[----:B-1----:R-:W2:Y:S04]  /*279a0*/  LDL.128 R136, [R1+0x200] ;  /* 0x0002000001887983 */ /* 0x002ea80000100c00 */
[----:B------:R-:W3:Y:S04]  /*279b0*/  LDL.128 R128, [R1+0x220] ;  /* 0x0002200001807983 */ /* 0x000ee80000100c00 */
[----:B------:R-:W4:Y:S04]  /*279c0*/  LDL.128 R132, [R1+0x210] ;  /* 0x0002100001847983 */ /* 0x000f280000100c00 */
[----:B------:R-:W5:Y:S04]  /*279d0*/  LDL.128 R120, [R1+0x240] ;  /* 0x0002400001787983 */ /* 0x000f680000100c00 */
        /* <DEDUP_REMOVED lines=24> */
[----:B0-----:R-:W5:Y:S04]  /*27b60*/  LDL.128 R8, [R1+0x3e0] ;  /* 0x0003e00001087983 */ /* 0x001f680000100c00 */
[----:B------:R-:W5:Y:S04]  /*27b70*/  LDL.128 R28, [R1+0x3b0] ;  /* 0x0003b000011c7983 */ /* 0x000f680000100c00 */
[----:B------:R-:W5:Y:S04]  /*27b80*/  LDL.128 R12, [R1+0x3d0] ;  /* 0x0003d000010c7983 */ /* 0x000f680000100c00 */
[----:B------:R-:W5:Y:S01]  /*27b90*/  LDL.128 R4, [R1+0x3f0] ;  /* 0x0003f00001047983 */ /* 0x000f620000100c00 */
[----:B------:R-:W-:-:S04]  /*27ba0*/  IADD3 R208, P2, R156, 0x2000, RZ ;  /* 0x000020009cd07810 */ /* 0x000fc80007f5e0ff */
[----:B------:R-:W-:Y:S02]  /*27bb0*/  LOP3.LUT R209, R208, 0x380, RZ, 0xc0, !PT ;  /* 0x00000380d0d17812 */ /* 0x000fe400078ec0ff */
[C---:B------:R-:W-:Y:S02]  /*27bc0*/  IADD3 R212, P0, R156.reuse, 0x40, RZ ;  /* 0x000000409cd47810 */ /* 0x040fe40007f1e0ff */
[----:B------:R-:W-:Y:S02]  /*27bd0*/  SHF.R.U64 R209, R209, 0x3, RZ ;  /* 0x00000003d1d17819 */ /* 0x000fe400000012ff */
[----:B------:R-:W-:Y:S02]  /*27be0*/  IADD3 R210, P1, R156, 0x60, RZ ;  /* 0x000000609cd27810 */ /* 0x000fe40007f3e0ff */
[----:B------:R-:W-:Y:S01]  /*27bf0*/  LOP3.LUT R208, R209, R208, RZ, 0x3c, !PT ;  /* 0x000000d0d1d07212 */ /* 0x000fe200078e3cff */
[----:B------:R-:W-:Y:S01]  /*27c00*/  IMAD.X R209, RZ, RZ, R157, P2 ;  /* 0x000000ffffd17224 */ /* 0x000fe200010e069d */
[----:B------:R-:W-:-:S02]  /*27c10*/  LOP3.LUT R0, R212, 0x380, RZ, 0xc0, !PT ;  /* 0x00000380d4007812 */ /* 0x000fc400078ec0ff */
[C---:B------:R-:W-:Y:S01]  /*27c20*/  IADD3 R179, P2, R156.reuse, 0x4060, RZ ;  /* 0x000040609cb37810 */ /* 0x040fe20007f5e0ff */
[----:B------:R-:W-:Y:S01]  /*27c30*/  IMAD.X R211, RZ, RZ, R157, P1 ;  /* 0x000000ffffd37224 */ /* 0x000fe200008e069d */
[----:B------:R-:W-:Y:S02]  /*27c40*/  IADD3 R170, P3, R156, 0x2020, RZ ;  /* 0x000020209caa7810 */ /* 0x000fe40007f7e0ff */
[----:B------:R-:W-:Y:S02]  /*27c50*/  SHF.R.U64 R213, R0, 0x3, RZ ;  /* 0x0000000300d57819 */ /* 0x000fe400000012ff */
[C---:B------:R-:W-:Y:S02]  /*27c60*/  IADD3 R181, P1, R156.reuse, 0x4040, RZ ;  /* 0x000040409cb57810 */ /* 0x040fe40007f3e0ff */
[----:B------:R-:W-:Y:S02]  /*27c70*/  IADD3 R207, P4, R156, 0x2040, RZ ;  /* 0x000020409ccf7810 */ /* 0x000fe40007f9e0ff */
[----:B------:R-:W-:-:S02]  /*27c80*/  LOP3.LUT R178, R179, 0x380, RZ, 0xc0, !PT ;  /* 0x00000380b3b27812 */ /* 0x000fc400078ec0ff */
[----:B------:R-:W-:Y:S02]  /*27c90*/  IADD3 R205, P5, R156, 0x2060, RZ ;  /* 0x000020609ccd7810 */ /* 0x000fe40007fbe0ff */
[----:B------:R-:W-:Y:S02]  /*27ca0*/  LOP3.LUT R171, R170, 0x380, RZ, 0xc0, !PT ;  /* 0x00000380aaab7812 */ /* 0x000fe400078ec0ff */
[----:B------:R-:W-:Y:S01]  /*27cb0*/  LOP3.LUT R212, R213, R212, RZ, 0x3c, !PT ;  /* 0x000000d4d5d47212 */ /* 0x000fe200078e3cff */
[----:B------:R-:W-:Y:S01]  /*27cc0*/  IMAD.X R213, RZ, RZ, R157, P0 ;  /* 0x000000ffffd57224 */ /* 0x000fe200000e069d */
[----:B------:R-:W-:Y:S02]  /*27cd0*/  LOP3.LUT R180, R181, 0x380, RZ, 0xc0, !PT ;  /* 0x00000380b5b47812 */ /* 0x000fe400078ec0ff */
[----:B------:R-:W-:Y:S02]  /*27ce0*/  LOP3.LUT R206, R207, 0x380, RZ, 0xc0, !PT ;  /* 0x00000380cfce7812 */ /* 0x000fe400078ec0ff */
[----:B------:R-:W-:-:S02]  /*27cf0*/  SHF.R.U64 R178, R178, 0x3, RZ ;  /* 0x00000003b2b27819 */ /* 0x000fc400000012ff */
[C---:B------:R-:W-:Y:S02]  /*27d00*/  IADD3 R141, P6, R156.reuse, 0x20, RZ ;  /* 0x000000209c8d7810 */ /* 0x040fe40007fde0ff */
[----:B------:R-:W-:Y:S02]  /*27d10*/  IADD3 R183, P0, R156, 0x4020, RZ ;  /* 0x000040209cb77810 */ /* 0x000fe40007f1e0ff */
[----:B------:R-:W-:Y:S02]  /*27d20*/  LOP3.LUT R204, R205, 0x380, RZ, 0xc0, !PT ;  /* 0x00000380cdcc7812 */ /* 0x000fe400078ec0ff */
[----:B------:R-:W-:Y:S02]  /*27d30*/  SHF.R.U64 R171, R171, 0x3, RZ ;  /* 0x00000003abab7819 */ /* 0x000fe400000012ff */
[----:B------:R-:W-:Y:S02]  /*27d40*/  SHF.R.U64 R180, R180, 0x3, RZ ;  /* 0x00000003b4b47819 */ /* 0x000fe400000012ff */
[----:B------:R-:W-:-:S02]  /*27d50*/  SHF.R.U64 R206, R206, 0x3, RZ ;  /* 0x00000003cece7819 */ /* 0x000fc400000012ff */
[----:B------:R-:W-:Y:S01]  /*27d60*/  LOP3.LUT R178, R178, R179, RZ, 0x3c, !PT ;  /* 0x000000b3b2b27212 */ /* 0x000fe200078e3cff */
[--C-:B------:R-:W-:Y:S01]  /*27d70*/  IMAD.X R179, RZ, RZ, R157.reuse, P2 ;  /* 0x000000ffffb37224 */ /* 0x100fe200010e069d */
[----:B------:R-:W-:Y:S02]  /*27d80*/  LOP3.LUT R140, R141, 0x380, RZ, 0xc0, !PT ;  /* 0x000003808d8c7812 */ /* 0x000fe400078ec0ff */
[----:B------:R-:W-:Y:S02]  /*27d90*/  LOP3.LUT R182, R183, 0x380, RZ, 0xc0, !PT ;  /* 0x00000380b7b67812 */ /* 0x000fe400078ec0ff */
[----:B------:R-:W-:Y:S02]  /*27da0*/  SHF.R.U64 R204, R204, 0x3, RZ ;  /* 0x00000003cccc7819 */ /* 0x000fe400000012ff */
[----:B------:R-:W-:Y:S02]  /*27db0*/  IADD3 R147, P2, R158, 0x3000, RZ ;  /* 0x000030009e937810 */ /* 0x000fe40007f5e0ff */
[----:B------:R-:W-:Y:S01]  /*27dc0*/  LOP3.LUT R170, R171, R170, RZ, 0x3c, !PT ;  /* 0x000000aaabaa7212 */ /* 0x000fe200078e3cff */
[--C-:B------:R-:W-:Y:S01]  /*27dd0*/  IMAD.X R171, RZ, RZ, R157.reuse, P3 ;  /* 0x000000ffffab7224 */ /* 0x100fe200018e069d */
[----:B------:R-:W-:Y:S01]  /*27de0*/  LOP3.LUT R180, R180, R181, RZ, 0x3c, !PT ;  /* 0x000000b5b4b47212 */ /* 0x000fe200078e3cff */
[--C-:B------:R-:W-:Y:S01]  /*27df0*/  IMAD.X R181, RZ, RZ, R157.reuse, P1 ;  /* 0x000000ffffb57224 */ /* 0x100fe200008e069d */
[----:B------:R-:W-:Y:S01]  /*27e00*/  LOP3.LUT R206, R206, R207, RZ, 0x3c, !PT ;  /* 0x000000cfcece7212 */ /* 0x000fe200078e3cff */
[----:B------:R-:W-:Y:S01]  /*27e10*/  IMAD.X R207, RZ, RZ, R157, P4 ;  /* 0x000000ffffcf7224 */ /* 0x000fe200020e069d */
[----:B------:R-:W-:-:S02]  /*27e20*/  SHF.R.U64 R140, R140, 0x3, RZ ;  /* 0x000000038c8c7819 */ /* 0x000fc400000012ff */
[----:B------:R-:W-:Y:S02]  /*27e30*/  SHF.R.U64 R182, R182, 0x3, RZ ;  /* 0x00000003b6b67819 */ /* 0x000fe400000012ff */
[----:B------:R-:W-:Y:S01]  /*27e40*/  LOP3.LUT R204, R204, R205, RZ, 0x3c, !PT ;  /* 0x000000cdcccc7212 */ /* 0x000fe200078e3cff */
[----:B------:R-:W-:Y:S01]  /*27e50*/  IMAD.X R205, RZ, RZ, R157, P5 ;  /* 0x000000ffffcd7224 */ /* 0x000fe200028e069d */
[----:B------:R-:W-:Y:S02]  /*27e60*/  IADD3 R177, P3, R156, 0x6000, RZ ;  /* 0x000060009cb17810 */ /* 0x000fe40007f7e0ff */
[----:B------:R-:W-:Y:S02]  /*27e70*/  IADD3 R145, P1, R158, 0x2000, RZ ;  /* 0x000020009e917810 */ /* 0x000fe40007f3e0ff */
[----:B------:R-:W-:Y:S02]  /*27e80*/  IADD3 R175, P4, R156, 0x6020, RZ ;  /* 0x000060209caf7810 */ /* 0x000fe40007f9e0ff */
[----:B------:R-:W-:-:S02]  /*27e90*/  LOP3.LUT R146, R147, 0x380, RZ, 0xc0, !PT ;  /* 0x0000038093927812 */ /* 0x000fc400078ec0ff */
[----:B------:R-:W-:Y:S02]  /*27ea0*/  IADD3 R173, P5, R156, 0x6040, RZ ;  /* 0x000060409cad7810 */ /* 0x000fe40007fbe0ff */
[----:B------:R-:W-:Y:S01]  /*27eb0*/  LOP3.LUT R140, R140, R141, RZ, 0x3c, !PT ;  /* 0x0000008d8c8c7212 */ /* 0x000fe200078e3cff */
[--C-:B------:R-:W-:Y:S01]  /*27ec0*/  IMAD.X R141, RZ, RZ, R157.reuse, P6 ;  /* 0x000000ffff8d7224 */ /* 0x100fe200030e069d */
[----:B------:R-:W-:Y:S01]  /*27ed0*/  LOP3.LUT R182, R182, R183, RZ, 0x3c, !PT ;  /* 0x000000b7b6b67212 */ /* 0x000fe200078e3cff */
[----:B------:R-:W-:Y:S01]  /*27ee0*/  IMAD.X R183, RZ, RZ, R157, P0 ;  /* 0x000000ffffb77224 */ /* 0x000fe200000e069d */
[----:B------:R-:W-:Y:S02]  /*27ef0*/  LOP3.LUT R176, R177, 0x380, RZ, 0xc0, !PT ;  /* 0x00000380b1b07812 */ /* 0x000fe400078ec0ff */
[----:B------:R-:W-:Y:S02]  /*27f00*/  LOP3.LUT R144, R145, 0x380, RZ, 0xc0, !PT ;  /* 0x0000038091907812 */ /* 0x000fe400078ec0ff */
[----:B------:R-:W-:-:S02]  /*27f10*/  LOP3.LUT R174, R175, 0x380, RZ, 0xc0, !PT ;  /* 0x00000380afae7812 */ /* 0x000fc400078ec0ff */
[----:B------:R-:W-:Y:S02]  /*27f20*/  SHF.R.U64 R146, R146, 0x3, RZ ;  /* 0x0000000392927819 */ /* 0x000fe400000012ff */
[----:B------:R-:W-:Y:S02]  /*27f30*/  IADD3 R203, P6, R156, 0x4000, RZ ;  /* 0x000040009ccb7810 */ /* 0x000fe40007fde0ff */
[----:B------:R-:W-:Y:S02]  /*27f40*/  LOP3.LUT R172, R173, 0x380, RZ, 0xc0, !PT ;  /* 0x00000380adac7812 */ /* 0x000fe400078ec0ff */
[----:B------:R-:W-:Y:S02]  /*27f50*/  IADD3 R143, P0, R158, 0x1000, RZ ;  /* 0x000010009e8f7810 */ /* 0x000fe40007f1e0ff */
[----:B------:R-:W-:Y:S02]  /*27f60*/  SHF.R.U64 R176, R176, 0x3, RZ ;  /* 0x00000003b0b07819 */ /* 0x000fe400000012ff */
[----:B------:R-:W-:-:S02]  /*27f70*/  SHF.R.U64 R144, R144, 0x3, RZ ;  /* 0x0000000390907819 */ /* 0x000fc400000012ff */
[----:B------:R-:W-:Y:S02]  /*27f80*/  SHF.R.U64 R174, R174, 0x3, RZ ;  /* 0x00000003aeae7819 */ /* 0x000fe400000012ff */
[----:B------:R-:W-:Y:S02]  /*27f90*/  LOP3.LUT R146, R146, R147, RZ, 0x3c, !PT ;  /* 0x0000009392927212 */ /* 0x000fe400078e3cff */
[----:B------:R-:W-:Y:S01]  /*27fa0*/  LOP3.LUT R202, R203, 0x380, RZ, 0xc0, !PT ;  /* 0x00000380cbca7812 */ /* 0x000fe200078ec0ff */
[----:B------:R-:W0:Y:S01]  /*27fb0*/  SHFL.IDX PT, R147, R197, RZ, 0x1f ;  /* 0x00001fffc5937589 */ /* 0x000e2200000e0000 */
[----:B------:R-:W-:Y:S02]  /*27fc0*/  SHF.R.U64 R172, R172, 0x3, RZ ;  /* 0x00000003acac7819 */ /* 0x000fe400000012ff */
[----:B------:R-:W-:Y:S02]  /*27fd0*/  LOP3.LUT R142, R143, 0x380, RZ, 0xc0, !PT ;  /* 0x000003808f8e7812 */ /* 0x000fe400078ec0ff */
[----:B------:R-:W-:Y:S01]  /*27fe0*/  LOP3.LUT R176, R176, R177, RZ, 0x3c, !PT ;  /* 0x000000b1b0b07212 */ /* 0x000fe200078e3cff */
[----:B------:R-:W-:Y:S01]  /*27ff0*/  IMAD.X R177, RZ, RZ, R157, P3 ;  /* 0x000000ffffb17224 */ /* 0x000fe200018e069d */
[----:B------:R-:W-:-:S02]  /*28000*/  LOP3.LUT R144, R144, R145, RZ, 0x3c, !PT ;  /* 0x0000009190907212 */ /* 0x000fc400078e3cff */
[----:B------:R-:W-:Y:S01]  /*28010*/  LOP3.LUT R174, R174, R175, RZ, 0x3c, !PT ;  /* 0x000000afaeae7212 */ /* 0x000fe200078e3cff */
[--C-:B------:R-:W-:Y:S01]  /*28020*/  IMAD.X R175, RZ, RZ, R157.reuse, P4 ;  /* 0x000000ffffaf7224 */ /* 0x100fe200020e069d */
[----:B------:R-:W-:Y:S02]  /*28030*/  LOP3.LUT R145, R156, 0x380, RZ, 0xc0, !PT ;  /* 0x000003809c917812 */ /* 0x000fe400078ec0ff */
[----:B------:R-:W-:Y:S02]  /*28040*/  SHF.R.U64 R202, R202, 0x3, RZ ;  /* 0x00000003caca7819 */ /* 0x000fe400000012ff */
[----:B------:R-:W-:Y:S01]  /*28050*/  LOP3.LUT R172, R172, R173, RZ, 0x3c, !PT ;  /* 0x000000adacac7212 */ /* 0x000fe200078e3cff */
[----:B------:R-:W-:Y:S01]  /*28060*/  IMAD.X R173, RZ, RZ, R157, P5 ;  /* 0x000000ffffad7224 */ /* 0x000fe200028e069d */
[----:B------:R-:W-:Y:S02]  /*28070*/  SHF.R.U64 R142, R142, 0x3, RZ ;  /* 0x000000038e8e7819 */ /* 0x000fe400000012ff */
[----:B------:R-:W-:-:S02]  /*28080*/  IADD3 R148, P3, R158, 0x4000, RZ ;  /* 0x000040009e947810 */ /* 0x000fc40007f7e0ff */
[----:B------:R-:W-:Y:S02]  /*28090*/  IADD3 R150, P4, R158, 0x5000, RZ ;  /* 0x000050009e967810 */ /* 0x000fe40007f9e0ff */
[----:B------:R-:W-:Y:S02]  /*280a0*/  LOP3.LUT R3, R210, 0x380, RZ, 0xc0, !PT ;  /* 0x00000380d2037812 */ /* 0x000fe400078ec0ff */
[----:B------:R-:W-:Y:S02]  /*280b0*/  IADD3 R154, P5, R158, 0x6000, RZ ;  /* 0x000060009e9a7810 */ /* 0x000fe40007fbe0ff */
[----:B------:R-:W-:Y:S02]  /*280c0*/  SHF.R.U64 R145, R145, 0x3, RZ ;  /* 0x0000000391917819 */ /* 0x000fe400000012ff */
[----:B------:R-:W-:Y:S01]  /*280d0*/  LOP3.LUT R202, R202, R203, RZ, 0x3c, !PT ;  /* 0x000000cbcaca7212 */ /* 0x000fe200078e3cff */
[----:B------:R-:W-:Y:S01]  /*280e0*/  IMAD.X R203, RZ, RZ, R157, P6 ;  /* 0x000000ffffcb7224 */ /* 0x000fe200030e069d */
[----:B------:R-:W-:-:S02]  /*280f0*/  LOP3.LUT R142, R142, R143, RZ, 0x3c, !PT ;  /* 0x0000008f8e8e7212 */ /* 0x000fc400078e3cff */
[----:B------:R-:W-:Y:S02]  /*28100*/  LOP3.LUT R149, R148, 0x380, RZ, 0xc0, !PT ;  /* 0x0000038094957812 */ /* 0x000fe400078ec0ff */
[----:B------:R-:W-:Y:S02]  /*28110*/  LOP3.LUT R151, R150, 0x380, RZ, 0xc0, !PT ;  /* 0x0000038096977812 */ /* 0x000fe400078ec0ff */
[----:B------:R-:W-:Y:S01]  /*28120*/  MOV R143, R176 ;  /* 0x000000b0008f7202 */ /* 0x000fe20000000f00 */
[----:B------:R-:W-:Y:S01]  /*28130*/  IMAD.MOV.U32 R177, RZ, RZ, R157 ;  /* 0x000000ffffb17224 */ /* 0x000fe200078e009d */
[----:B------:R-:W-:Y:S02]  /*28140*/  SHF.R.U64 R3, R3, 0x3, RZ ;  /* 0x0000000303037819 */ /* 0x000fe400000012ff */
[----:B------:R-:W-:Y:S02]  /*28150*/  IADD3 R169, P6, R156, 0x6060, RZ ;  /* 0x000060609ca97810 */ /* 0x000fe40007fde0ff */
[----:B------:R-:W-:-:S02]  /*28160*/  LOP3.LUT R155, R154, 0x380, RZ, 0xc0, !PT ;  /* 0x000003809a9b7812 */ /* 0x000fc400078ec0ff */
[----:B------:R-:W-:Y:S02]  /*28170*/  LOP3.LUT R176, R145, R156, RZ, 0x3c, !PT ;  /* 0x0000009c91b07212 */ /* 0x000fe400078e3cff */
[----:B------:R-:W-:Y:S02]  /*28180*/  SHF.R.U64 R149, R149, 0x3, RZ ;  /* 0x0000000395957819 */ /* 0x000fe400000012ff */
[----:B------:R-:W-:Y:S02]  /*28190*/  SHF.R.U64 R151, R151, 0x3, RZ ;  /* 0x0000000397977819 */ /* 0x000fe400000012ff */
[----:B------:R-:W-:Y:S02]  /*281a0*/  LOP3.LUT R210, R3, R210, RZ, 0x3c, !PT ;  /* 0x000000d203d27212 */ /* 0x000fe400078e3cff */
[----:B------:R-:W-:Y:S02]  /*281b0*/  LOP3.LUT R168, R169, 0x380, RZ, 0xc0, !PT ;  /* 0x00000380a9a87812 */ /* 0x000fe400078ec0ff */
[----:B------:R-:W-:-:S02]  /*281c0*/  SHF.R.U64 R155, R155, 0x3, RZ ;  /* 0x000000039b9b7819 */ /* 0x000fc400000012ff */
[----:B------:R-:W-:Y:S02]  /*281d0*/  MOV R176, R176 ;  /* 0x000000b000b07202 */ /* 0x000fe40000000f00 */
[----:B------:R-:W-:Y:S02]  /*281e0*/  LOP3.LUT R148, R149, R148, RZ, 0x3c, !PT ;  /* 0x0000009495947212 */ /* 0x000fe400078e3cff */
[----:B------:R-:W-:Y:S02]  /*281f0*/  MOV R199, R140 ;  /* 0x0000008c00c77202 */ /* 0x000fe40000000f00 */
[----:B--2---:R-:W-:Y:S02]  /*28200*/  F2FP.BF16.F32.PACK_AB R136, R137, R136 ;  /* 0x000000888988723e */ /* 0x004fe400000010ff */
[----:B------:R-:W-:Y:S02]  /*28210*/  F2FP.BF16.F32.PACK_AB R137, R139, R138 ;  /* 0x0000008a8b89723e */ /* 0x000fe400000010ff */
[----:B---3--:R-:W-:-:S02]  /*28220*/  F2FP.BF16.F32.PACK_AB R128, R129, R128 ;  /* 0x000000808180723e */ /* 0x008fc400000010ff */
[----:B------:R-:W-:Y:S02]  /*28230*/  F2FP.BF16.F32.PACK_AB R129, R131, R130 ;  /* 0x000000828381723e */ /* 0x000fe400000010ff */
[----:B----4-:R-:W-:Y:S02]  /*28240*/  F2FP.BF16.F32.PACK_AB R138, R133, R132 ;  /* 0x00000084858a723e */ /* 0x010fe400000010ff */
[----:B------:R-:W-:Y:S01]  /*28250*/  F2FP.BF16.F32.PACK_AB R139, R135, R134 ;  /* 0x00000086878b723e */ /* 0x000fe200000010ff */
[----:B------:R-:W-:Y:S01]  /*28260*/  BAR.SYNC.DEFER_BLOCKING 0x1, 0x100 ;  /* 0x0044000000007b1d */ /* 0x000fe20000010000 */
[----:B-----5:R-:W-:Y:S02]  /*28270*/  F2FP.BF16.F32.PACK_AB R120, R121, R120 ;  /* 0x000000787978723e */ /* 0x020fe400000010ff */
[----:B------:R-:W-:Y:S02]  /*28280*/  F2FP.BF16.F32.PACK_AB R121, R123, R122 ;  /* 0x0000007a7b79723e */ /* 0x000fe400000010ff */
[----:B------:R-:W-:-:S02]  /*28290*/  F2FP.BF16.F32.PACK_AB R130, R125, R124 ;  /* 0x0000007c7d82723e */ /* 0x000fc400000010ff */
[----:B------:R-:W-:Y:S02]  /*282a0*/  F2FP.BF16.F32.PACK_AB R131, R127, R126 ;  /* 0x0000007e7f83723e */ /* 0x000fe400000010ff */
[----:B------:R-:W-:Y:S02]  /*282b0*/  F2FP.BF16.F32.PACK_AB R112, R113, R112 ;  /* 0x000000707170723e */ /* 0x000fe400000010ff */
[----:B------:R-:W-:Y:S02]  /*282c0*/  LOP3.LUT R150, R151, R150, RZ, 0x3c, !PT ;  /* 0x0000009697967212 */ /* 0x000fe400078e3cff */
[----:B------:R-:W-:Y:S02]  /*282d0*/  MOV R149, R212 ;  /* 0x000000d400957202 */ /* 0x000fe40000000f00 */
[----:B------:R-:W-:Y:S02]  /*282e0*/  F2FP.BF16.F32.PACK_AB R122, R117, R116 ;  /* 0x00000074757a723e */ /* 0x000fe400000010ff */
[----:B------:R-:W-:-:S02]  /*282f0*/  F2FP.BF16.F32.PACK_AB R123, R119, R118 ;  /* 0x00000076777b723e */ /* 0x000fc400000010ff */
[----:B------:R-:W-:Y:S02]  /*28300*/  F2FP.BF16.F32.PACK_AB R113, R115, R114 ;  /* 0x000000727371723e */ /* 0x000fe400000010ff */
[----:B------:R-:W-:Y:S02]  /*28310*/  F2FP.BF16.F32.PACK_AB R104, R105, R104 ;  /* 0x000000686968723e */ /* 0x000fe400000010ff */
[----:B------:R-:W-:Y:S02]  /*28320*/  SHF.R.U64 R168, R168, 0x3, RZ ;  /* 0x00000003a8a87819 */ /* 0x000fe400000012ff */
[----:B------:R-:W-:Y:S02]  /*28330*/  LOP3.LUT R154, R155, R154, RZ, 0x3c, !PT ;  /* 0x0000009a9b9a7212 */ /* 0x000fe400078e3cff */
        /* <DEDUP_REMOVED lines=17> */
[----:B------:R1:W-:Y:S01]  /*28450*/  STSM.16.M88.4 [R149], R120 ;  /* 0x0000007895007844 */ /* 0x0003e20000000200 */
[----:B------:R-:W-:Y:S02]  /*28460*/  MOV R171, R206 ;  /* 0x000000ce00ab7202 */ /* 0x000fe40000000f00 */
[----:B------:R-:W-:Y:S02]  /*28470*/  F2FP.BF16.F32.PACK_AB R90, R85, R84 ;  /* 0x00000054555a723e */ /* 0x000fe400000010ff */
[----:B------:R-:W-:Y:S02]  /*28480*/  F2FP.BF16.F32.PACK_AB R91, R87, R86 ;  /* 0x00000056575b723e */ /* 0x000fe400000010ff */
[----:B------:R-:W-:Y:S02]  /*28490*/  F2FP.BF16.F32.PACK_AB R81, R83, R82 ;  /* 0x000000525351723e */ /* 0x000fe400000010ff */
[----:B------:R-:W-:Y:S01]  /*284a0*/  F2FP.BF16.F32.PACK_AB R72, R73, R72 ;  /* 0x000000484948723e */ /* 0x000fe200000010ff */
[----:B------:R2:W-:Y:S01]  /*284b0*/  STSM.16.M88.4 [R151], R112 ;  /* 0x0000007097007844 */ /* 0x0005e20000000200 */
[----:B------:R-:W-:Y:S01]  /*284c0*/  LOP3.LUT R168, R168, R169, RZ, 0x3c, !PT ;  /* 0x000000a9a8a87212 */ /* 0x000fe200078e3cff */
[----:B------:R-:W-:Y:S01]  /*284d0*/  IMAD.X R169, RZ, RZ, R157, P6 ;  /* 0x000000ffffa97224 */ /* 0x000fe200030e069d */
        /* <DEDUP_REMOVED lines=13> */
[----:B0-----:R-:W-:Y:S02]  /*285b0*/  ISETP.NE.AND P6, PT, R147, RZ, PT ;  /* 0x000000ff9300720c */ /* 0x001fe40003fc5270 */
        /* <DEDUP_REMOVED lines=32> */
[----:B------:R-:W-:Y:S01]  /*287c0*/  F2FP.BF16.F32.PACK_AB R11, R7, R6 ;  /* 0x00000006070b723e */ /* 0x000fe200000010ff */
[----:B------:R-:W-:Y:S01]  /*287d0*/  STSM.16.M88.4 [R141], R48 ;  /* 0x000000308d007844 */ /* 0x000fe20000000200 */
[----:B------:R-:W-:Y:S02]  /*287e0*/  MOV R168, R168 ;  /* 0x000000a800a87202 */ /* 0x000fe40000000f00 */
[----:B------:R-:W-:Y:S02]  /*287f0*/  F2FP.BF16.F32.PACK_AB R10, R5, R4 ;  /* 0x00000004050a723e */ /* 0x000fe400000010ff */
[----:B------:R-:W-:Y:S01]  /*28800*/  LOP3.LUT R7, R158, 0x380, RZ, 0xc0, !PT ;  /* 0x000003809e077812 */ /* 0x000fe200078ec0ff */
[----:B------:R0:W-:Y:S01]  /*28810*/  STSM.16.M88.4 [R143], R40 ;  /* 0x000000288f007844 */ /* 0x0001e20000000200 */
[----:B------:R-:W-:-:S02]  /*28820*/  USHF.R.S32.HI UR12, URZ, 0x1f, UR41 ;  /* 0x0000001f3f0c7899 */ /* 0x000fc40008011429 */
[----:B------:R-:W-:Y:S01]  /*28830*/  SHF.R.U64 R7, R7, 0x3, RZ ;  /* 0x0000000307077819 */ /* 0x000fe200000012ff */
[----:B------:R3:W-:Y:S01]  /*28840*/  STSM.16.M88.4 [R145], R32 ;  /* 0x0000002091007844 */ /* 0x0007e20000000200 */
[----:B------:R-:W-:-:S03]  /*28850*/  USHF.R.S32.HI UR13, URZ, 0x1f, UR40 ;  /* 0x0000001f3f0d7899 */ /* 0x000fc60008011428 */
[----:B------:R4:W-:Y:S01]  /*28860*/  STSM.16.M88.4 [R147], R24 ;  /* 0x0000001893007844 */ /* 0x0009e20000000200 */
[----:B------:R-:W-:-:S03]  /*28870*/  LOP3.LUT R6, R7, R158, RZ, 0x3c, !PT ;  /* 0x0000009e07067212 */ /* 0x000fc600078e3cff */
[----:B------:R4:W-:Y:S01]  /*28880*/  STSM.16.M88.4 [R168], R8 ;  /* 0x00000008a8007844 */ /* 0x0009e20000000200 */
[--C-:B-1----:R-:W-:Y:S02]  /*28890*/  IMAD.X R149, RZ, RZ, R159.reuse, P3 ;  /* 0x000000ffff957224 */ /* 0x102fe400018e069f */
[--C-:B--2---:R-:W-:Y:S02]  /*288a0*/  IMAD.X R151, RZ, RZ, R159.reuse, P4 ;  /* 0x000000ffff977224 */ /* 0x104fe400020e069f */
[--C-:B0-----:R-:W-:Y:S02]  /*288b0*/  IMAD.X R143, RZ, RZ, R159.reuse, P0 ;  /* 0x000000ffff8f7224 */ /* 0x101fe400000e069f */
[--C-:B------:R-:W-:Y:S02]  /*288c0*/  IMAD.X R155, RZ, RZ, R159.reuse, P5 ;  /* 0x000000ffff9b7224 */ /* 0x100fe400028e069f */
[--C-:B---3--:R-:W-:Y:S02]  /*288d0*/  IMAD.X R145, RZ, RZ, R159.reuse, P1 ;  /* 0x000000ffff917224 */ /* 0x108fe400008e069f */
[----:B------:R-:W-:-:S02]  /*288e0*/  IMAD.MOV.U32 R7, RZ, RZ, R159 ;  /* 0x000000ffff077224 */ /* 0x000fc400078e009f */
[----:B----4-:R-:W-:Y:S01]  /*288f0*/  IMAD.X R147, RZ, RZ, R159, P2 ;  /* 0x000000ffff937224 */ /* 0x010fe200010e069f */
[----:B------:R-:W-:Y:S06]  /*28900*/  BAR.SYNC.DEFER_BLOCKING 0x1, 0x100 ;  /* 0x0044000000007b1d */ /* 0x000fec0000010000 */
[----:B------:R-:W-:Y:S05]  /*28910*/  @P6 BRA `(.L_x_5332) ;  /* 0x0000000000cc6947 */ /* 0x000fea0003800000 */
[----:B------:R-:W2:Y:S01]  /*28920*/  LDL R213, [R1+0x448] ;  /* 0x0004480001d57983 */ /* 0x000ea20000100800 */
[----:B------:R-:W0:Y:S01]  /*28930*/  LDC R8, c[0x0][0xce8] ;  /* 0x00033a00ff087b82 */ /* 0x000e220000000800 */
[----:B------:R-:W-:Y:S01]  /*28940*/  IMAD.MOV R0, RZ, RZ, -R234 ;  /* 0x000000ffff007224 */ /* 0x000fe200078e0aea */
[----:B------:R-:W-:Y:S01]  /*28950*/  ULDC UR5, c[0x0][0xb88] ;  /* 0x0002e20000057ab9 */ /* 0x000fe20000000800 */
[----:B------:R-:W-:Y:S01]  /*28960*/  IMAD.U32 R13, RZ, RZ, UR39 ;  /* 0x00000027ff0d7e24 */ /* 0x000fe2000f8e00ff */
[----:B------:R-:W-:Y:S01]  /*28970*/  ULDC.64 UR8, c[0x0][0xc90] ;  /* 0x0003240000087ab9 */ /* 0x000fe20000000a00 */
[----:B------:R-:W-:Y:S01]  /*28980*/  IMAD.U32 R5, RZ, RZ, UR39 ;  /* 0x00000027ff057e24 */ /* 0x000fe2000f8e00ff */
[----:B------:R-:W-:Y:S01]  /*28990*/  ISETP.NE.AND P0, PT, R237, R0, PT ;  /* 0x00000000ed00720c */ /* 0x000fe20003f05270 */
[----:B------:R-:W-:Y:S01]  /*289a0*/  IMAD R13, R13, 0x40, R160 ;  /* 0x000000400d0d7824 */ /* 0x000fe200078e02a0 */
[----:B------:R-:W-:Y:S01]  /*289b0*/  ULDC.64 UR10, c[0x0][0xc98] ;  /* 0x00032600000a7ab9 */ /* 0x000fe20000000a00 */
[----:B0-----:R-:W-:-:S05]  /*289c0*/  IMAD R10, R8, UR5, RZ ;  /* 0x00000005080a7c24 */ /* 0x001fca000f8e02ff */
[----:B------:R-:W-:-:S13]  /*289d0*/  ISETP.GE.OR P1, PT, R13, R10, P0 ;  /* 0x0000000a0d00720c */ /* 0x000fda0000726670 */
[----:B------:R-:W3:Y:S01]  /*289e0*/  @!P1 LDL R11, [R1+0x420] ;  /* 0x00042000010b9983 */ /* 0x000ee20000100800 */
[----:B------:R-:W-:Y:S01]  /*289f0*/  ISETP.NE.AND P2, PT, R8, 0x1, PT ;  /* 0x000000010800780c */ /* 0x000fe20003f45270 */
[----:B------:R-:W-:Y:S02]  /*28a00*/  UIMAD UR5, UR12, UR8, URZ ;  /* 0x000000080c0572a4 */ /* 0x000fe4000f8e023f */
[----:B------:R-:W-:Y:S02]  /*28a10*/  UIMAD.WIDE.U32 UR6, UR41, UR8, URZ ;  /* 0x00000008290672a5 */ /* 0x000fe4000f8e003f */
[----:B------:R-:W-:Y:S02]  /*28a20*/  UIMAD UR5, UR41, UR9, UR5 ;  /* 0x00000009290572a4 */ /* 0x000fe4000f8e0205 */
[----:B------:R-:W-:Y:S02]  /*28a30*/  UIMAD UR8, UR13, UR10, URZ ;  /* 0x0000000a0d0872a4 */ /* 0x000fe4000f8e023f */
[----:B------:R-:W-:-:S02]  /*28a40*/  UIADD3 UR7, UR7, UR5, URZ ;  /* 0x0000000507077290 */ /* 0x000fc4000fffe03f */
[----:B------:R-:W-:Y:S02]  /*28a50*/  UIMAD UR8, UR40, UR11, UR8 ;  /* 0x0000000b280872a4 */ /* 0x000fe4000f8e0208 */
[----:B------:R-:W0:Y:S01]  /*28a60*/  @P2 LDC R0, c[0x0][0xcec] ;  /* 0x00033b00ff002b82 */ /* 0x000e220000000800 */
[----:B------:R-:W-:-:S07]  /*28a70*/  UIMAD.WIDE.U32 UR6, UR40, UR10, UR6 ;  /* 0x0000000a280672a5 */ /* 0x000fce000f8e0006 */
[----:B------:R-:W1:Y:S01]  /*28a80*/  @P2 LDC R3, c[0x0][0xcf0] ;  /* 0x00033c00ff032b82 */ /* 0x000e620000000800 */
[----:B--2---:R-:W-:-:S04]  /*28a90*/  IMAD R5, R5, 0x40, R213 ;  /* 0x0000004005057824 */ /* 0x004fc800078e02d5 */
[----:B0-----:R-:W-:-:S04]  /*28aa0*/  @P2 IMAD.HI.U32 R0, R5, R0, RZ ;  /* 0x0000000005002227 */ /* 0x001fc800078e00ff */
[----:B------:R-:W-:Y:S01]  /*28ab0*/  IMAD.MOV.U32 R4, RZ, RZ, R5 ;  /* 0x000000ffff047224 */ /* 0x000fe200078e0005 */
[----:B-1----:R-:W-:-:S05]  /*28ac0*/  @P2 SHF.R.U32.HI R4, RZ, R3, R0 ;  /* 0x00000003ff042219 */ /* 0x002fca0000011600 */
        /* <DEDUP_REMOVED lines=14> */
[----:B------:R-:W-:Y:S01]  /*28bb0*/  SHFL.IDX PT, R8, R0, RZ, 0x1c1f ;  /* 0x001c1fff00087589 */ /* 0x000fe200000e0000 */
[----:B------:R-:W-:Y:S01]  /*28bc0*/  LEA.HI.X R12, R4, UR7, R3, 0x2, P2 ;  /* 0x00000007040c7c11 */ /* 0x000fe200090f1403 */
[----:B------:R-:W-:-:S04]  /*28bd0*/  VIADD R3, R13, 0x8 ;  /* 0x000000080d037836 */ /* 0x000fc80000000000 */
[----:B------:R-:W3:Y:S01]  /*28be0*/  SHFL.IDX PT, R9, R12, RZ, 0x1c1f ;  /* 0x001c1fff0c097589 */ /* 0x000ee200000e0000 */
[----:B------:R-:W-:-:S03]  /*28bf0*/  ISETP.GE.OR P0, PT, R3, R10, P0 ;  /* 0x0000000a0300720c */ /* 0x000fc60000706670 */
[----:B---3--:R-:W-:Y:S10]  /*28c00*/  @!P1 ST.E desc[UR46][R8.64], R11 ;  /* 0x0000000b08009985 */ /* 0x008ff4000c10192e */
[----:B------:R-:W2:Y:S04]  /*28c10*/  @!P0 LDL R3, [R1+0x424] ;  /* 0x0004240001038983 */ /* 0x000ea80000100800 */
[----:B------:R-:W-:Y:S04]  /*28c20*/  SHFL.IDX PT, R4, R0, 0x1, 0x1c1f ;  /* 0x003c1f0000047f89 */ /* 0x000fe800000e0000 */
[----:B------:R-:W2:Y:S04]  /*28c30*/  SHFL.IDX PT, R5, R12, 0x1, 0x1c1f ;  /* 0x003c1f000c057f89 */ /* 0x000ea800000e0000 */
[----:B--2---:R0:W-:Y:S02]  /*28c40*/  @!P0 ST.E desc[UR46][R4.64], R3 ;  /* 0x0000000304008985 */ /* 0x0041e4000c10192e */
.L_x_5332:
[----:B------:R-:W1:Y:S01]  /*28c50*/  LDC R69, c[0x0][0xce8] ;  /* 0x00033a00ff457b82 */ /* 0x000e620000000800 */
[----:B------:R-:W-:Y:S01]  /*28c60*/  ULDC UR10, c[0x0][0xbc8] ;  /* 0x0002f200000a7ab9 */ /* 0x000fe20000000800 */
[----:B------:R-:W-:Y:S01]  /*28c70*/  IMAD R0, R198, 0x20, R188 ;  /* 0x00000020c6007824 */ /* 0x000fe200078e02bc */
[----:B------:R-:W-:Y:S01]  /*28c80*/  ISETP.GE.AND P1, PT, R184, UR10, PT ;  /* 0x0000000ab8007c0c */ /* 0x000fe2000bf26270 */
[----:B------:R-:W-:Y:S01]  /*28c90*/  IMAD.U32 R71, RZ, RZ, UR39 ;  /* 0x00000027ff477e24 */ /* 0x000fe2000f8e00ff */
[----:B------:R-:W-:Y:S01]  /*28ca0*/  ULDC.64 UR8, c[0x0][0xbe8] ;  /* 0x0002fa0000087ab9 */ /* 0x000fe20000000a00 */
[----:B------:R2:W5:Y:S04]  /*28cb0*/  LD.E.128 R8, desc[UR46][R144.64] ;  /* 0x0000002e90087980 */ /* 0x000568000c101d00 */
[----:B------:R2:W5:Y:S04]  /*28cc0*/  LD.E.128 R12, desc[UR46][R148.64] ;  /* 0x0000002e940c7980 */ /* 0x000568000c101d00 */
[----:B0-----:R-:W5:Y:S04]  /*28cd0*/  LD.E.128 R4, desc[UR46][R6.64] ;  /* 0x0000002e06047980 */ /* 0x001f68000c101d00 */
[----:B------:R-:W5:Y:S04]  /*28ce0*/  LD.E.128 R140, desc[UR46][R142.64] ;  /* 0x0000002e8e8c7980 */ /* 0x000f68000c101d00 */
[----:B------:R2:W5:Y:S01]  /*28cf0*/  LD.E.128 R24, desc[UR46][R154.64] ;  /* 0x0000002e9a187980 */ /* 0x000562000c101d00 */
[----:B-1----:R-:W-:-:S02]  /*28d00*/  ISETP.NE.AND P3, PT, R69, 0x1, PT ;  /* 0x000000014500780c */ /* 0x002fc40003f65270 */
[----:B------:R-:W-:Y:S01]  /*28d10*/  SEL R21, RZ, 0xffffffff, P1 ;  /* 0xffffffffff157807 */ /* 0x000fe20000800000 */
[----:B------:R2:W5:Y:S01]  /*28d20*/  LD.E.128 R28, desc[UR46][R228.64] ;  /* 0x0000002ee41c7980 */ /* 0x000562000c101d00 */
[----:B------:R-:W-:Y:S02]  /*28d30*/  ISETP.GE.AND P2, PT, R164, UR10, PT ;  /* 0x0000000aa4007c0c */ /* 0x000fe4000bf46270 */
[----:B------:R-:W-:Y:S01]  /*28d40*/  ISETP.GE.AND P0, PT, R185, UR10, PT ;  /* 0x0000000ab9007c0c */ /* 0x000fe2000bf06270 */
[----:B------:R-:W-:Y:S01]  /*28d50*/  IMAD R70, R71, 0x40, R0 ;  /* 0x0000004047467824 */ /* 0x000fe200078e0200 */
[----:B------:R-:W-:Y:S01]  /*28d60*/  UIMAD UR5, UR12, UR8, URZ ;  /* 0x000000080c0572a4 */ /* 0x000fe2000f8e023f */
[----:B------:R-:W5:Y:S04]  /*28d70*/  LD.E.128 R144, desc[UR46][R146.64] ;  /* 0x0000002e92907980 */ /* 0x000f68000c101d00 */
[----:B------:R-:W0:Y:S01]  /*28d80*/  @P3 LDC R65, c[0x0][0xcec] ;  /* 0x00033b00ff413b82 */ /* 0x000e220000000800 */
[----:B------:R-:W-:Y:S01]  /*28d90*/  IMAD.SHL.U32 R64, R21, 0x2, RZ ;  /* 0x0000000215407824 */ /* 0x000fe200078e00ff */
[----:B------:R-:W-:Y:S01]  /*28da0*/  SEL R3, RZ, 0x1, P2 ;  /* 0x00000001ff037807 */ /* 0x000fe20001000000 */
[----:B------:R-:W-:Y:S01]  /*28db0*/  UIMAD.WIDE.U32 UR6, UR41, UR8, URZ ;  /* 0x00000008290672a5 */ /* 0x000fe2000f8e003f */
[----:B------:R-:W5:Y:S04]  /*28dc0*/  LD.E.128 R148, desc[UR46][R150.64] ;  /* 0x0000002e96947980 */ /* 0x000f68000c101d00 */
[----:B------:R-:W1:Y:S01]  /*28dd0*/  @P3 LDC R67, c[0x0][0xcf0] ;  /* 0x00033c00ff433b82 */ /* 0x000e620000000800 */
[----:B------:R-:W-:Y:S01]  /*28de0*/  SEL R21, RZ, 0xffffffff, P0 ;  /* 0xffffffffff157807 */ /* 0x000fe20000000000 */
[----:B------:R2:W5:Y:S01]  /*28df0*/  LD.E.128 R32, desc[UR46][R226.64] ;  /* 0x0000002ee2207980 */ /* 0x000562000c101d00 */
[----:B------:R-:W-:-:S02]  /*28e00*/  ISETP.GE.AND P1, PT, R167, UR10, PT ;  /* 0x0000000aa7007c0c */ /* 0x000fc4000bf26270 */
[----:B------:R-:W-:Y:S01]  /*28e10*/  LOP3.LUT R3, R64, 0x2, R3, 0xe2, !PT ;  /* 0x0000000240037812 */ /* 0x000fe200078ee203 */
[----:B------:R-:W-:Y:S01]  /*28e20*/  IMAD.SHL.U32 R64, R21, 0x4, RZ ;  /* 0x0000000415407824 */ /* 0x000fe200078e00ff */
[----:B------:R-:W-:Y:S01]  /*28e30*/  ISETP.GE.AND P0, PT, R166, UR10, PT ;  /* 0x0000000aa6007c0c */ /* 0x000fe2000bf06270 */
[----:B------:R2:W5:Y:S01]  /*28e40*/  LD.E.128 R36, desc[UR46][R224.64] ;  /* 0x0000002ee0247980 */ /* 0x000562000c101d00 */
[----:B------:R-:W-:Y:S01]  /*28e50*/  SEL R0, RZ, 0xffffffff, P1 ;  /* 0xffffffffff007807 */ /* 0x000fe20000800000 */
[----:B------:R-:W-:Y:S01]  /*28e60*/  UIMAD UR5, UR41, UR9, UR5 ;  /* 0x00000009290572a4 */ /* 0x000fe2000f8e0205 */
[----:B------:R-:W-:Y:S01]  /*28e70*/  LOP3.LUT R21, R64, 0x4, R3, 0xe2, !PT ;  /* 0x0000000440157812 */ /* 0x000fe200078ee203 */
[----:B------:R2:W5:Y:S01]  /*28e80*/  LD.E.128 R40, desc[UR46][R222.64] ;  /* 0x0000002ede287980 */ /* 0x000562000c101d00 */
[----:B------:R-:W-:Y:S01]  /*28e90*/  SEL R64, RZ, 0xffffffff, P0 ;  /* 0xffffffffff407807 */ /* 0x000fe20000000000 */
[----:B------:R-:W-:Y:S01]  /*28ea0*/  IMAD.SHL.U32 R66, R0, 0x8, RZ ;  /* 0x0000000800427824 */ /* 0x000fe200078e00ff */
[----:B------:R-:W-:Y:S01]  /*28eb0*/  ULDC.64 UR8, c[0x0][0xbf0] ;  /* 0x0002fc0000087ab9 */ /* 0x000fe20000000a00 */
[----:B0-----:R-:W-:Y:S01]  /*28ec0*/  @P3 IMAD.HI.U32 R0, R70, R65, RZ ;  /* 0x0000004146003227 */ /* 0x001fe200078e00ff */
[----:B------:R-:W-:Y:S01]  /*28ed0*/  UIADD3 UR7, UR7, UR5, URZ ;  /* 0x0000000507077290 */ /* 0x000fe2000fffe03f */
[----:B------:R2:W5:Y:S01]  /*28ee0*/  LD.E.128 R44, desc[UR46][R220.64] ;  /* 0x0000002edc2c7980 */ /* 0x000562000c101d00 */
[----:B------:R-:W-:Y:S01]  /*28ef0*/  UIMAD UR5, UR13, UR8, URZ ;  /* 0x000000080d0572a4 */ /* 0x000fe2000f8e023f */
[----:B------:R-:W-:Y:S01]  /*28f00*/  IMAD.SHL.U32 R64, R64, 0x10, RZ ;  /* 0x0000001040407824 */ /* 0x000fe200078e00ff */
[----:B------:R-:W-:Y:S01]  /*28f10*/  LOP3.LUT R21, R66, 0x8, R21, 0xe2, !PT ;  /* 0x0000000842157812 */ /* 0x000fe200078ee215 */
[----:B------:R-:W-:Y:S01]  /*28f20*/  IMAD.MOV.U32 R3, RZ, RZ, R70 ;  /* 0x000000ffff037224 */ /* 0x000fe200078e0046 */
[----:B------:R-:W-:Y:S01]  /*28f30*/  UIMAD UR5, UR40, UR9, UR5 ;  /* 0x00000009280572a4 */ /* 0x000fe2000f8e0205 */
[----:B-1----:R-:W-:Y:S01]  /*28f40*/  @P3 SHF.R.U32.HI R3, RZ, R67, R0 ;  /* 0x00000043ff033219 */ /* 0x002fe20000011600 */
[----:B------:R-:W-:Y:S01]  /*28f50*/  UIMAD.WIDE.U32 UR40, UR40, UR8, UR6 ;  /* 0x00000008282872a5 */ /* 0x000fe2000f8e0006 */
[----:B------:R-:W-:Y:S01]  /*28f60*/  LOP3.LUT R0, R64, 0x10, R21, 0xe2, !PT ;  /* 0x0000001040007812 */ /* 0x000fe200078ee215 */
[----:B------:R2:W5:Y:S01]  /*28f70*/  LD.E.128 R48, desc[UR46][R218.64] ;  /* 0x0000002eda307980 */ /* 0x000562000c101d00 */
[--C-:B------:R-:W-:Y:S01]  /*28f80*/  SHF.R.S32.HI R21, RZ, 0x1f, R3.reuse ;  /* 0x0000001fff157819 */ /* 0x100fe20000011403 */
[----:B------:R-:W-:Y:S01]  /*28f90*/  UIADD3 UR5, UR41, UR5, URZ ;  /* 0x0000000529057290 */ /* 0x000fe2000fffe03f */
[----:B------:R-:W-:Y:S01]  /*28fa0*/  ISETP.GE.AND P0, PT, R165, UR10, PT ;  /* 0x0000000aa5007c0c */ /* 0x000fe2000bf06270 */
[----:B------:R-:W-:Y:S01]  /*28fb0*/  IMAD.MOV R67, RZ, RZ, -R3 ;  /* 0x000000ffff437224 */ /* 0x000fe200078e0a03 */
[----:B------:R-:W-:Y:S01]  /*28fc0*/  ULDC.64 UR6, c[0x0][0xbe0] ;  /* 0x0002f80000067ab9 */ /* 0x000fe20000000a00 */
[----:B------:R2:W5:Y:S01]  /*28fd0*/  LD.E.128 R52, desc[UR46][R216.64] ;  /* 0x0000002ed8347980 */ /* 0x000562000c101d00 */
[----:B------:R-:W-:Y:S01]  /*28fe0*/  SEL R66, RZ, 0xffffffff, P0 ;  /* 0xffffffffff427807 */ /* 0x000fe20000000000 */
[----:B------:R-:W-:Y:S01]  /*28ff0*/  IMAD R68, R21, UR6, RZ ;  /* 0x0000000615447c24 */ /* 0x000fe2000f8e02ff */
[----:B------:R-:W-:Y:S01]  /*29000*/  ULDC UR8, c[0x0][0xb88] ;  /* 0x0002e20000087ab9 */ /* 0x000fe20000000800 */
[----:B------:R-:W-:Y:S01]  /*29010*/  IMAD R21, R69, R67, R70 ;  /* 0x0000004345157224 */ /* 0x000fe200078e0246 */
[----:B------:R2:W5:Y:S01]  /*29020*/  LD.E.128 R56, desc[UR46][R214.64] ;  /* 0x0000002ed6387980 */ /* 0x000562000c101d00 */
[----:B------:R-:W-:-:S02]  /*29030*/  IMAD.U32 R65, RZ, RZ, UR41 ;  /* 0x00000029ff417e24 */ /* 0x000fc4000f8e00ff */
[----:B------:R-:W-:Y:S01]  /*29040*/  IMAD.U32 R64, RZ, RZ, UR40 ;  /* 0x00000028ff407e24 */ /* 0x000fe2000f8e00ff */
[----:B------:R2:W5:Y:S01]  /*29050*/  LD.E.128 R60, desc[UR46][R200.64] ;  /* 0x0000002ec83c7980 */ /* 0x000562000c101d00 */
[----:B------:R-:W-:Y:S02]  /*29060*/  IMAD.U32 R65, RZ, RZ, UR5 ;  /* 0x00000005ff417e24 */ /* 0x000fe4000f8e00ff */
[----:B------:R-:W-:Y:S01]  /*29070*/  IMAD.SHL.U32 R71, R66, 0x20, RZ ;  /* 0x0000002042477824 */ /* 0x000fe200078e00ff */
[----:B------:R-:W-:Y:S01]  /*29080*/  @!PT LDS RZ, [RZ] ;  /* 0x00000000fffff984 */ /* 0x000fe20000000800 */
[----:B------:R-:W-:Y:S01]  /*29090*/  @!PT LDS RZ, [RZ] ;  /* 0x00000000fffff984 */ /* 0x000fe20000000800 */
[----:B------:R-:W-:Y:S01]  /*290a0*/  @!PT LDS RZ, [RZ] ;  /* 0x00000000fffff984 */ /* 0x000fe20000000800 */
[----:B------:R-:W-:Y:S01]  /*290b0*/  @!PT LDS RZ, [RZ] ;  /* 0x00000000fffff984 */ /* 0x000fe20000000800 */
[----:B------:R0:W-:Y:S06]  /*290c0*/  MEMBAR.ALL.CTA ;  /* 0x0000000000007992 */ /* 0x0001ec0000008000 */
[----:B0-----:R-:W0:Y:S01]  /*290d0*/  FENCE.VIEW.ASYNC.S ;  /* 0x00000000000073c6 */ /* 0x001e220000000000 */
[----:B------:R-:W-:Y:S01]  /*290e0*/  SHF.R.S32.HI R66, RZ, 0x1f, R21 ;  /* 0x0000001fff427819 */ /* 0x000fe20000011415 */
[----:B------:R-:W-:Y:S01]  /*290f0*/  IMAD R67, R3, UR7, R68 ;  /* 0x0000000703437c24 */ /* 0x000fe2000f8e0244 */
[----:B------:R-:W-:Y:S01]  /*29100*/  ISETP.GE.AND P0, PT, R187, UR10, PT ;  /* 0x0000000abb007c0c */ /* 0x000fe2000bf06270 */
[----:B------:R-:W-:Y:S01]  /*29110*/  IMAD.WIDE.U32 R64, R3, UR6, R64 ;  /* 0x0000000603407c25 */ /* 0x000fe2000f8e0040 */
[----:B------:R-:W-:-:S03]  /*29120*/  ULDC.64 UR6, c[0x0][0xbd8] ;  /* 0x0002f60000067ab9 */ /* 0x000fc60000000a00 */
[----:B------:R-:W-:Y:S01]  /*29130*/  IMAD.U32 R75, RZ, RZ, UR39 ;  /* 0x00000027ff4b7e24 */ /* 0x000fe2000f8e00ff */
[----:B------:R-:W-:Y:S01]  /*29140*/  LOP3.LUT R0, R71, 0x20, R0, 0xe2, !PT ;  /* 0x0000002047007812 */ /* 0x000fe200078ee200 */
[----:B------:R-:W-:Y:S01]  /*29150*/  IMAD.IADD R65, R65, 0x1, R67 ;  /* 0x0000000141417824 */ /* 0x000fe200078e0243 */
[----:B------:R-:W-:Y:S01]  /*29160*/  SEL R3, RZ, 0x40, P0 ;  /* 0x00000040ff037807 */ /* 0x000fe20000000000 */
[----:B------:R-:W-:Y:S01]  /*29170*/  IMAD R66, R66, UR6, RZ ;  /* 0x0000000642427c24 */ /* 0x000fe2000f8e02ff */
[----:B------:R-:W-:Y:S01]  /*29180*/  ISETP.GE.AND P0, PT, R186, UR10, PT ;  /* 0x0000000aba007c0c */ /* 0x000fe2000bf06270 */
[----:B------:R-:W-:Y:S02]  /*29190*/  IMAD R75, R75, 0x40, R188 ;  /* 0x000000404b4b7824 */ /* 0x000fe400078e02bc */
[----:B------:R-:W-:Y:S01]  /*291a0*/  IMAD R76, R69, UR8, RZ ;  /* 0x00000008454c7c24 */ /* 0x000fe2000f8e02ff */
[----:B------:R-:W-:Y:S01]  /*291b0*/  LOP3.LUT R0, R0, R3, RZ, 0xfc, !PT ;  /* 0x0000000300007212 */ /* 0x000fe200078efcff */
[C---:B------:R-:W-:Y:S01]  /*291c0*/  IMAD R67, R21.reuse, UR7, R66 ;  /* 0x0000000715437c24 */ /* 0x040fe2000f8e0242 */
[----:B------:R-:W-:Y:S01]  /*291d0*/  UIADD3 UR5, UR44, 0x38820, URZ ;  /* 0x000388202c057890 */ /* 0x000fe2000fffe03f */
[----:B------:R-:W-:Y:S01]  /*291e0*/  IMAD.WIDE.U32 R64, R21, UR6, R64 ;  /* 0x0000000615407c25 */ /* 0x000fe2000f8e0040 */
[----:B------:R-:W-:Y:S01]  /*291f0*/  SEL R3, RZ, 0x80, P0 ;  /* 0x00000080ff037807 */ /* 0x000fe20000000000 */
[----:B------:R-:W-:Y:S01]  /*29200*/  ULDC.64 UR6, c[0x0][0xb80] ;  /* 0x0002e00000067ab9 */ /* 0x000fe20000000a00 */
[----:B------:R-:W-:Y:S01]  /*29210*/  ISETP.GE.AND P0, PT, R75, R76, PT ;  /* 0x0000004c4b00720c */ /* 0x000fe20003f06270 */
[----:B------:R-:W-:Y:S01]  /*29220*/  IMAD.IADD R21, R65, 0x1, R67 ;  /* 0x0000000141157824 */ /* 0x000fe200078e0243 */
[----:B------:R-:W-:Y:S01]  /*29230*/  UPRMT UR5, URZ, 0x654, UR5 ;  /* 0x000006543f057896 */ /* 0x000fe20008000005 */
[----:B------:R-:W-:-:S04]  /*29240*/  LEA R72, P1, R64, UR6, 0x1 ;  /* 0x0000000640487c11 */ /* 0x000fc8000f8208ff */
[----:B------:R-:W-:Y:S01]  /*29250*/  LEA.HI.X R21, R64, UR7, R21, 0x1, P1 ;  /* 0x0000000740157c11 */ /* 0x000fe200088f0c15 */
[----:B0-----:R2:W0:Y:S01]  /*29260*/  SHFL.IDX PT, R74, R72, RZ, 0x181f ;  /* 0x00181fff484a7589 */ /* 0x00142200000e0000 */
[----:B------:R-:W-:Y:S02]  /*29270*/  BSSY B1, `(.L_x_5333) ;  /* 0x0000025000017945 */ /* 0x000fe40003800000 */
[----:B------:R-:W-:Y:S01]  /*29280*/  SYNCS.ARRIVE.TRANS64.RED.A1T0 RZ, [UR5], RZ ;  /* 0x000000ffffff79a7 */ /* 0x000fe20008100405 */
[----:B------:R2:W1:Y:S01]  /*29290*/  SHFL.IDX PT, R73, R21, RZ, 0x181f ;  /* 0x00181fff15497589 */ /* 0x00046200000e0000 */
[----:B------:R-:W-:Y:S01]  /*292a0*/  LOP3.LUT R3, R0, R3, RZ, 0xfc, !PT ;  /* 0x0000000300037212 */ /* 0x000fe200078efcff */
[----:B------:R-:W-:Y:S06]  /*292b0*/  @P0 BRA `(.L_x_5334) ;  /* 0x0000000000800947 */ /* 0x000fec0003800000 */
[----:B------:R-:W-:Y:S02]  /*292c0*/  ISETP.GE.AND P0, PT, R164, UR10, PT ;  /* 0x0000000aa4007c0c */ /* 0x000fe4000bf06270 */
[----:B------:R-:W-:Y:S02]  /*292d0*/  ISETP.GE.AND P1, PT, R184, UR10, PT ;  /* 0x0000000ab8007c0c */ /* 0x000fe4000bf26270 */
[----:B------:R-:W-:Y:S02]  /*292e0*/  ISETP.GE.AND P5, PT, R185, UR10, PT ;  /* 0x0000000ab9007c0c */ /* 0x000fe4000bfa6270 */
[----:B------:R-:W-:-:S07]  /*292f0*/  ISETP.GE.AND P3, PT, R167, UR10, PT ;  /* 0x0000000aa7007c0c */ /* 0x000fce000bf66270 */
[-C--:B0-----:R-:W-:Y:S02]  /*29300*/  @!P0 LEA R64, P2, R164, R74.reuse, 0x1 ;  /* 0x0000004aa4408211 */ /* 0x081fe400078408ff */
[-C--:B------:R-:W-:Y:S02]  /*29310*/  @!P1 LEA R66, P4, R184, R74.reuse, 0x1 ;  /* 0x0000004ab8429211 */ /* 0x080fe400078808ff */
[-C--:B-1----:R-:W-:Y:S02]  /*29320*/  @!P0 LEA.HI.X R65, R164, R73.reuse, R196, 0x1, P2 ;  /* 0x00000049a4418211 */ /* 0x082fe400010f0cc4 */
[----:B------:R-:W-:Y:S02]  /*29330*/  @!P1 LEA.HI.X R67, R184, R73, R195, 0x1, P4 ;  /* 0x00000049b8439211 */ /* 0x000fe400020f0cc3 */
[----:B------:R-:W-:Y:S01]  /*29340*/  ISETP.GE.AND P2, PT, R166, UR10, PT ;  /* 0x0000000aa6007c0c */ /* 0x000fe2000bf46270 */
[----:B-----5:R0:W-:Y:S01]  /*29350*/  @!P0 ST.E.128 desc[UR46][R64.64], R4 ;  /* 0x0000000440008985 */ /* 0x0201e2000c101d2e */
[----:B------:R-:W-:-:S02]  /*29360*/  @!P5 LEA R68, P4, R185, R74, 0x1 ;  /* 0x0000004ab944d211 */ /* 0x000fc400078808ff */
[----:B------:R-:W-:Y:S01]  /*29370*/  LOP3.LUT P0, RZ, R0, 0x40, RZ, 0xc0, !PT ;  /* 0x0000004000ff7812 */ /* 0x000fe2000780c0ff */
[----:B------:R1:W-:Y:S01]  /*29380*/  @!P1 ST.E.128 desc[UR46][R66.64], R8 ;  /* 0x0000000842009985 */ /* 0x0003e2000c101d2e */
[----:B------:R-:W-:Y:S02]  /*29390*/  ISETP.GE.AND P1, PT, R165, UR10, PT ;  /* 0x0000000aa5007c0c */ /* 0x000fe4000bf26270 */
[-C--:B------:R-:W-:Y:S02]  /*293a0*/  @!P5 LEA.HI.X R69, R185, R73.reuse, R194, 0x1, P4 ;  /* 0x00000049b945d211 */ /* 0x080fe400020f0cc2 */
[----:B------:R-:W-:Y:S02]  /*293b0*/  LOP3.LUT P4, RZ, R3, 0x80, RZ, 0xc0, !PT ;  /* 0x0000008003ff7812 */ /* 0x000fe4000788c0ff */
[C---:B------:R-:W-:Y:S01]  /*293c0*/  @!P3 LEA R70, P6, R167.reuse, R74, 0x1 ;  /* 0x0000004aa746b211 */ /* 0x040fe200078c08ff */
[----:B------:R3:W-:Y:S03]  /*293d0*/  @!P5 ST.E.128 desc[UR46][R68.64], R12 ;  /* 0x0000000c4400d985 */ /* 0x0007e6000c101d2e */
[----:B------:R-:W-:-:S02]  /*293e0*/  @!P3 LEA.HI.X R71, R167, R73, R193, 0x1, P6 ;  /* 0x00000049a747b211 */ /* 0x000fc400030f0cc1 */
[----:B0-----:R-:W-:-:S03]  /*293f0*/  @!P2 LEA R4, P5, R166, R74, 0x1 ;  /* 0x0000004aa604a211 */ /* 0x001fc600078a08ff */
[----:B------:R3:W-:Y:S01]  /*29400*/  @!P3 ST.E.128 desc[UR46][R70.64], R24 ;  /* 0x000000184600b985 */ /* 0x0007e2000c101d2e */
[-C--:B------:R-:W-:Y:S02]  /*29410*/  @!P1 LEA R6, P6, R165, R74.reuse, 0x1 ;  /* 0x0000004aa5069211 */ /* 0x080fe400078c08ff */
[-C--:B-1----:R-:W-:Y:S02]  /*29420*/  @P0 LEA R8, P3, R187, R74.reuse, 0x1 ;  /* 0x0000004abb080211 */ /* 0x082fe400078608ff */
        /* <DEDUP_REMOVED lines=9> */
.L_x_5334:
[----:B------:R-:W-:Y:S05]  /*294c0*/  BSYNC B1 ;  /* 0x0000000000017941 */ /* 0x000fea0003800000 */
.L_x_5333:
[----:B---3-5:R-:W-:Y:S01]  /*294d0*/  VIADD R4, R75, 0x20 ;  /* 0x000000204b047836 */ /* 0x028fe20000000000 */
[----:B--2---:R-:W2:Y:S04]  /*294e0*/  SHFL.IDX PT, R21, R21, 0x1, 0x181f ;  /* 0x00381f0015157f89 */ /* 0x004ea800000e0000 */
[----:B------:R-:W-:Y:S01]  /*294f0*/  ISETP.GE.AND P0, PT, R4, R76, PT ;  /* 0x0000004c0400720c */ /* 0x000fe20003f06270 */
[----:B------:R-:W3:-:S12]  /*29500*/  SHFL.IDX PT, R72, R72, 0x1, 0x181f ;  /* 0x00381f0048487f89 */ /* 0x000ed800000e0000 */
[----:B------:R-:W-:Y:S05]  /*29510*/  @P0 BRA `(.L_x_5335) ;  /* 0x0000000c00940947 */ /* 0x000fea0003800000 */
[----:B------:R-:W-:Y:S02]  /*29520*/  ISETP.GE.AND P1, PT, R164, UR10, PT ;  /* 0x0000000aa4007c0c */ /* 0x000fe4000bf26270 */
[----:B------:R-:W-:Y:S02]  /*29530*/  ISETP.GE.AND P5, PT, R184, UR10, PT ;  /* 0x0000000ab8007c0c */ /* 0x000fe4000bfa6270 */
[----:B------:R-:W-:Y:S02]  /*29540*/  ISETP.GE.AND P3, PT, R185, UR10, PT ;  /* 0x0000000ab9007c0c */ /* 0x000fe4000bf66270 */
[----:B------:R-:W-:-:S07]  /*29550*/  ISETP.GE.AND P2, PT, R167, UR10, PT ;  /* 0x0000000aa7007c0c */ /* 0x000fce000bf46270 */
[-C--:B---3--:R-:W-:Y:S02]  /*29560*/  @!P1 LEA R4, P0, R164, R72.reuse, 0x1 ;  /* 0x00000048a4049211 */ /* 0x088fe400078008ff */
[----:B------:R-:W-:Y:S02]  /*29570*/  @!P5 LEA R6, P4, R184, R72, 0x1 ;  /* 0x00000048b806d211 */ /* 0x000fe400078808ff */
[-C--:B--2---:R-:W-:Y:S02]  /*29580*/  @!P1 LEA.HI.X R5, R164, R21.reuse, R196, 0x1, P0 ;  /* 0x00000015a4059211 */ /* 0x084fe400000f0cc4 */
[----:B------:R-:W-:Y:S02]  /*29590*/  ISETP.GE.AND P0, PT, R165, UR10, PT ;  /* 0x0000000aa5007c0c */ /* 0x000fe4000bf06270 */
[----:B------:R-:W-:Y:S01]  /*295a0*/  @!P5 LEA.HI.X R7, R184, R21, R195, 0x1, P4 ;  /* 0x00000015b807d211 */ /* 0x000fe200020f0cc3 */
[----:B------:R2:W-:Y:S01]  /*295b0*/  @!P1 ST.E.128 desc[UR46][R4.64], R140 ;  /* 0x0000008c04009985 */ /* 0x0005e2000c101d2e */
[----:B------:R-:W-:-:S02]  /*295c0*/  ISETP.GE.AND P1, PT, R166, UR10, PT ;  /* 0x0000000aa6007c0c */ /* 0x000fc4000bf26270 */
[----:B------:R-:W-:Y:S01]  /*295d0*/  LOP3.LUT P4, RZ, R0, 0x40, RZ, 0xc0, !PT ;  /* 0x0000004000ff7812 */ /* 0x000fe2000788c0ff */
[----:B------:R3:W-:Y:S01]  /*295e0*/  @!P5 ST.E.128 desc[UR46][R6.64], R144 ;  /* 0x000000900600d985 */ /* 0x0007e2000c101d2e */
[-C--:B------:R-:W-:Y:S02]  /*295f0*/  @!P3 LEA R8, P6, R185, R72.reuse, 0x1 ;  /* 0x00000048b908b211 */ /* 0x080fe400078c08ff */
[----:B------:R-:W-:Y:S02]  /*29600*/  @!P2 LEA R10, P5, R167, R72, 0x1 ;  /* 0x00000048a70aa211 */ /* 0x000fe400078a08ff */
[-C--:B------:R-:W-:Y:S02]  /*29610*/  @!P3 LEA.HI.X R9, R185, R21.reuse, R194, 0x1, P6 ;  /* 0x00000015b909b211 */ /* 0x080fe400030f0cc2 */
[----:B------:R-:W-:-:S03]  /*29620*/  @!P2 LEA.HI.X R11, R167, R21, R193, 0x1, P5 ;  /* 0x00000015a70ba211 */ /* 0x000fc600028f0cc1 */
[----:B------:R3:W-:Y:S01]  /*29630*/  @!P3 ST.E.128 desc[UR46][R8.64], R148 ;  /* 0x000000940800b985 */ /* 0x0007e2000c101d2e */
[-C--:B------:R-:W-:Y:S02]  /*29640*/  @!P0 LEA R12, P3, R165, R72.reuse, 0x1 ;  /* 0x00000048a50c8211 */ /* 0x080fe400078608ff */
[-C--:B------:R-:W-:Y:S01]  /*29650*/  @P4 LEA R14, P5, R187, R72.reuse, 0x1 ;  /* 0x00000048bb0e4211 */ /* 0x080fe200078a08ff */
[----:B------:R3:W-:Y:S01]  /*29660*/  @!P2 ST.E.128 desc[UR46][R10.64], R28 ;  /* 0x0000001c0a00a985 */ /* 0x0007e2000c101d2e */
[C---:B--2---:R-:W-:Y:S02]  /*29670*/  @!P1 LEA R4, P6, R166.reuse, R72, 0x1 ;  /* 0x00000048a6049211 */ /* 0x044fe400078c08ff */
[-C--:B------:R-:W-:Y:S02]  /*29680*/  @!P0 LEA.HI.X R13, R165, R21.reuse, R191, 0x1, P3 ;  /* 0x00000015a50d8211 */ /* 0x080fe400018f0cbf */
[-C--:B------:R-:W-:Y:S02]  /*29690*/  @!P1 LEA.HI.X R5, R166, R21.reuse, R192, 0x1, P6 ;  /* 0x00000015a6059211 */ /* 0x080fe400030f0cc0 */
[----:B------:R-:W-:-:S03]  /*296a0*/  @P4 LEA.HI.X R15, R187, R21, R190, 0x1, P5 ;  /* 0x00000015bb0f4211 */ /* 0x000fc600028f0cbe */
[----:B------:R3:W-:Y:S04]  /*296b0*/  @!P1 ST.E.128 desc[UR46][R4.64], R36 ;  /* 0x0000002404009985 */ /* 0x0007e8000c101d2e */
[----:B------:R3:W-:Y:S01]  /*296c0*/  @!P0 ST.E.128 desc[UR46][R12.64], R44 ;  /* 0x0000002c0c008985 */ /* 0x0007e2000c101d2e */
[----:B------:R-:W-:-:S03]  /*296d0*/  LOP3.LUT P0, RZ, R3, 0x80, RZ, 0xc0, !PT ;  /* 0x0000008003ff7812 */ /* 0x000fc6000780c0ff */
[----:B------:R3:W-:Y:S10]  /*296e0*/  @P4 ST.E.128 desc[UR46][R14.64], R52 ;  /* 0x000000340e004985 */ /* 0x0007f4000c101d2e */
[----:B------:R-:W-:Y:S05]  /*296f0*/  @!P0 BRA `(.L_x_5335) ;  /* 0x0000000c001c8947 */ /* 0x000fea0003800000 */
[----:B---3--:R-:W-:-:S04]  /*29700*/  LEA R4, P0, R186, R72, 0x1 ;  /* 0x00000048ba047211 */ /* 0x008fc800078008ff */
[----:B------:R-:W-:-:S05]  /*29710*/  LEA.HI.X R5, R186, R21, R189, 0x1, P0 ;  /* 0x00000015ba057211 */ /* 0x000fca00000f0cbd */
[----:B------:R2:W-:Y:S01]  /*29720*/  ST.E.128 desc[UR46][R4.64], R60 ;  /* 0x0000003c04007985 */ /* 0x0005e2000c101d2e */
[----:B------:R-:W-:Y:S05]  /*29730*/  BRA `(.L_x_5335) ;  /* 0x0000000c000c7947 */ /* 0x000fea0003800000 */
.L_x_5331:
[----:B-1----:R-:W1:Y:S01]  /*29740*/  LDC R10, c[0x0][0xce8] ;  /* 0x00033a00ff0a7b82 */ /* 0x002e620000000800 */
[----:B------:R-:W-:Y:S01]  /*29750*/  ISETP.GE.AND P2, PT, R20, 0x40, PT ;  /* 0x000000401400780c */ /* 0x000fe20003f46270 */
[----:B------:R-:W-:Y:S01]  /*29760*/  ULDC UR12, c[0x0][0xbc8] ;  /* 0x0002f200000c7ab9 */ /* 0x000fe20000000800 */
[----:B------:R-:W-:Y:S01]  /*29770*/  IMAD R0, R198, 0x20, R188 ;  /* 0x00000020c6007824 */ /* 0x000fe200078e02bc */
[----:B------:R-:W-:Y:S01]  /*29780*/  ISETP.GE.AND P4, PT, R164, UR12, PT ;  /* 0x0000000ca4007c0c */ /* 0x000fe2000bf86270 */
[----:B------:R-:W-:Y:S01]  /*29790*/  IMAD.U32 R3, RZ, RZ, UR39 ;  /* 0x00000027ff037e24 */ /* 0x000fe2000f8e00ff */
[----:B------:R-:W-:Y:S01]  /*297a0*/  ISETP.GE.AND P3, PT, R184, UR12, PT ;  /* 0x0000000cb8007c0c */ /* 0x000fe2000bf66270 */
[----:B------:R-:W-:Y:S01]  /*297b0*/  USHF.R.S32.HI UR8, URZ, 0x1f, UR41 ;  /* 0x0000001f3f087899 */ /* 0x000fe20008011429 */
[----:B------:R-:W-:Y:S01]  /*297c0*/  BSSY B1, `(.L_x_5336) ;  /* 0x0000033000017945 */ /* 0x000fe20003800000 */
[----:B------:R-:W-:Y:S01]  /*297d0*/  USHF.R.S32.HI UR9, URZ, 0x1f, UR40 ;  /* 0x0000001f3f097899 */ /* 0x000fe20008011428 */
[----:B------:R-:W-:Y:S01]  /*297e0*/  ISETP.GE.AND P1, PT, R185, UR12, PT ;  /* 0x0000000cb9007c0c */ /* 0x000fe2000bf26270 */
[----:B0-----:R-:W-:Y:S01]  /*297f0*/  IMAD R8, R3, 0x40, R0 ;  /* 0x0000004003087824 */ /* 0x001fe200078e0200 */
[----:B------:R-:W-:-:S02]  /*29800*/  SEL R12, RZ, 0x1, P4 ;  /* 0x00000001ff0c7807 */ /* 0x000fc40002000000 */
[----:B------:R-:W-:Y:S02]  /*29810*/  SEL R13, RZ, 0xffffffff, P3 ;  /* 0xffffffffff0d7807 */ /* 0x000fe40001800000 */
[----:B-1----:R-:W-:-:S13]  /*29820*/  ISETP.NE.AND P0, PT, R10, 0x1, PT ;  /* 0x000000010a00780c */ /* 0x002fda0003f05270 */
        /* <DEDUP_REMOVED lines=8> */
[----:B--2---:R-:W-:-:S04]  /*298b0*/  IMAD R0, R0, 0x40, R4 ;  /* 0x0000004000007824 */ /* 0x004fc800078e0204 */
[----:B------:R-:W-:-:S05]  /*298c0*/  VIADD R6, R0, 0xffffff80 ;  /* 0xffffff8000067836 */ /* 0x000fca0000000000 */
        /* <DEDUP_REMOVED lines=34> */
.L_x_5337:
[----:B------:R-:W-:Y:S05]  /*29af0*/  BSYNC B1 ;  /* 0x0000000000017941 */ /* 0x000fea0003800000 */
.L_x_5336:
[----:B------:R-:W-:Y:S01]  /*29b00*/  ULDC.64 UR10, c[0x0][0xbe8] ;  /* 0x0002fa00000a7ab9 */ /* 0x000fe20000000a00 */
[----:B------:R-:W-:Y:S01]  /*29b10*/  SEL R0, RZ, 0xffffffff, P1 ;  /* 0xffffffffff007807 */ /* 0x000fe20000800000 */
[----:B------:R-:W-:Y:S01]  /*29b20*/  UIMAD UR5, UR8, UR10, URZ ;  /* 0x0000000a080572a4 */ /* 0x000fe2000f8e023f */
[----:B------:R-:W-:Y:S01]  /*29b30*/  IMAD.SHL.U32 R13, R13, 0x2, RZ ;  /* 0x000000020d0d7824 */ /* 0x000fe200078e00ff */
[----:B------:R-:W-:Y:S01]  /*29b40*/  UIMAD.WIDE.U32 UR6, UR41, UR10, URZ ;  /* 0x0000000a290672a5 */ /* 0x000fe2000f8e003f */
[----:B------:R-:W-:Y:S01]  /*29b50*/  ISETP.GE.AND P1, PT, R167, UR12, PT ;  /* 0x0000000ca7007c0c */ /* 0x000fe2000bf26270 */
[----:B------:R-:W-:Y:S01]  /*29b60*/  UIMAD UR5, UR41, UR11, UR5 ;  /* 0x0000000b290572a4 */ /* 0x000fe2000f8e0205 */
[----:B------:R-:W-:Y:S01]  /*29b70*/  IMAD.SHL.U32 R5, R0, 0x4, RZ ;  /* 0x0000000400057824 */ /* 0x000fe200078e00ff */
[----:B------:R-:W-:Y:S01]  /*29b80*/  LOP3.LUT R12, R13, 0x2, R12, 0xe2, !PT ;  /* 0x000000020d0c7812 */ /* 0x000fe200078ee20c */
[----:B0-----:R-:W-:Y:S01]  /*29b90*/  @P0 IMAD.HI.U32 R0, R8, R9, RZ ;  /* 0x0000000908000227 */ /* 0x001fe200078e00ff */
[----:B------:R-:W-:Y:S01]  /*29ba0*/  ULDC.64 UR10, c[0x0][0xbf0] ;  /* 0x0002fc00000a7ab9 */ /* 0x000fe20000000a00 */
[----:B------:R-:W-:Y:S01]  /*29bb0*/  UIADD3 UR7, UR7, UR5, URZ ;  /* 0x0000000507077290 */ /* 0x000fe2000fffe03f */
[----:B------:R-:W-:Y:S01]  /*29bc0*/  LOP3.LUT R12, R5, 0x4, R12, 0xe2, !PT ;  /* 0x00000004050c7812 */ /* 0x000fe200078ee20c */
[----:B--2---:R-:W-:Y:S01]  /*29bd0*/  IMAD.MOV.U32 R3, RZ, RZ, R8 ;  /* 0x000000ffff037224 */ /* 0x004fe200078e0008 */
[----:B------:R-:W-:Y:S01]  /*29be0*/  UIMAD UR5, UR9, UR10, URZ ;  /* 0x0000000a090572a4 */ /* 0x000fe2000f8e023f */
[----:B-1----:R-:W-:Y:S01]  /*29bf0*/  @P0 SHF.R.U32.HI R3, RZ, R11, R0 ;  /* 0x0000000bff030219 */ /* 0x002fe20000011600 */
[----:B------:R-:W-:Y:S01]  /*29c00*/  BSSY B1, `(.L_x_5338) ;  /* 0x0000051000017945 */ /* 0x000fe20003800000 */
[----:B------:R-:W-:Y:S01]  /*29c10*/  SEL R0, RZ, 0xffffffff, P1 ;  /* 0xffffffffff007807 */ /* 0x000fe20000800000 */
[----:B------:R-:W-:Y:S01]  /*29c20*/  UIMAD UR5, UR40, UR11, UR5 ;  /* 0x0000000b280572a4 */ /* 0x000fe2000f8e0205 */
[----:B------:R-:W-:Y:S01]  /*29c30*/  ISETP.GE.AND P1, PT, R166, UR12, PT ;  /* 0x0000000ca6007c0c */ /* 0x000fe2000bf26270 */
[----:B------:R-:W-:Y:S01]  /*29c40*/  UIMAD.WIDE.U32 UR40, UR40, UR10, UR6 ;  /* 0x0000000a282872a5 */ /* 0x000fe2000f8e0006 */
[--C-:B------:R-:W-:Y:S01]  /*29c50*/  IMAD.MOV R7, RZ, RZ, -R3.reuse ;  /* 0x000000ffff077224 */ /* 0x100fe200078e0a03 */
[----:B------:R-:W-:Y:S01]  /*29c60*/  ISETP.GE.AND P0, PT, R165, UR12, PT ;  /* 0x0000000ca5007c0c */ /* 0x000fe2000bf06270 */
[----:B------:R-:W-:Y:S01]  /*29c70*/  IMAD.SHL.U32 R5, R0, 0x8, RZ ;  /* 0x0000000800057824 */ /* 0x000fe200078e00ff */
[----:B------:R-:W-:Y:S01]  /*29c80*/  SHF.R.S32.HI R0, RZ, 0x1f, R3 ;  /* 0x0000001fff007819 */ /* 0x000fe20000011403 */
[----:B------:R-:W-:Y:S01]  /*29c90*/  UIADD3 UR5, UR41, UR5, URZ ;  /* 0x0000000529057290 */ /* 0x000fe2000fffe03f */
[----:B------:R-:W-:Y:S01]  /*29ca0*/  SEL R6, RZ, 0xffffffff, P1 ;  /* 0xffffffffff067807 */ /* 0x000fe20000800000 */
[----:B------:R-:W-:Y:S01]  /*29cb0*/  ULDC.64 UR6, c[0x0][0xbe0] ;  /* 0x0002f80000067ab9 */ /* 0x000fe20000000a00 */
[----:B------:R-:W-:Y:S01]  /*29cc0*/  LOP3.LUT R12, R5, 0x8, R12, 0xe2, !PT ;  /* 0x00000008050c7812 */ /* 0x000fe200078ee20c */
[----:B------:R-:W-:Y:S01]  /*29cd0*/  IMAD R7, R10, R7, R8 ;  /* 0x000000070a077224 */ /* 0x000fe200078e0208 */
[----:B------:R-:W-:Y:S01]  /*29ce0*/  SEL R8, RZ, 0xffffffff, P0 ;  /* 0xffffffffff087807 */ /* 0x000fe20000000000 */
[----:B------:R-:W-:Y:S01]  /*29cf0*/  IMAD R0, R0, UR6, RZ ;  /* 0x0000000600007c24 */ /* 0x000fe2000f8e02ff */
[----:B------:R-:W-:Y:S01]  /*29d00*/  ISETP.GE.AND P0, PT, R187, UR12, PT ;  /* 0x0000000cbb007c0c */ /* 0x000fe2000bf06270 */
[----:B------:R-:W-:Y:S01]  /*29d10*/  IMAD.U32 R5, RZ, RZ, UR41 ;  /* 0x00000029ff057e24 */ /* 0x000fe2000f8e00ff */
[----:B------:R-:W-:Y:S01]  /*29d20*/  ISETP.GE.AND P2, PT, R186, UR12, PT ;  /* 0x0000000cba007c0c */ /* 0x000fe2000bf46270 */
[----:B------:R-:W-:-:S02]  /*29d30*/  IMAD.U32 R4, RZ, RZ, UR40 ;  /* 0x00000028ff047e24 */ /* 0x000fc4000f8e00ff */
[----:B------:R-:W-:Y:S01]  /*29d40*/  IMAD.U32 R5, RZ, RZ, UR5 ;  /* 0x00000005ff057e24 */ /* 0x000fe2000f8e00ff */
[----:B------:R-:W-:Y:S01]  /*29d50*/  ULDC UR5, c[0x0][0xb88] ;  /* 0x0002e20000057ab9 */ /* 0x000fe20000000800 */
[----:B------:R-:W-:Y:S02]  /*29d60*/  IMAD.SHL.U32 R11, R6, 0x10, RZ ;  /* 0x00000010060b7824 */ /* 0x000fe400078e00ff */
[C---:B------:R-:W-:Y:S01]  /*29d70*/  IMAD R9, R3.reuse, UR7, R0 ;  /* 0x0000000703097c24 */ /* 0x040fe2000f8e0200 */
[----:B------:R-:W-:Y:S01]  /*29d80*/  SHF.R.S32.HI R0, RZ, 0x1f, R7 ;  /* 0x0000001fff007819 */ /* 0x000fe20000011407 */
[----:B------:R-:W-:Y:S01]  /*29d90*/  IMAD.WIDE.U32 R4, R3, UR6, R4 ;  /* 0x0000000603047c25 */ /* 0x000fe2000f8e0004 */
[----:B------:R-:W-:Y:S01]  /*29da0*/  ULDC.64 UR6, c[0x0][0xbd8] ;  /* 0x0002f60000067ab9 */ /* 0x000fe20000000a00 */
[----:B------:R-:W-:Y:S02]  /*29db0*/  LOP3.LUT R12, R11, 0x10, R12, 0xe2, !PT ;  /* 0x000000100b0c7812 */ /* 0x000fe400078ee20c */
[----:B------:R-:W-:-:S02]  /*29dc0*/  IMAD.SHL.U32 R3, R8, 0x20, RZ ;  /* 0x0000002008037824 */ /* 0x000fc400078e00ff */
[----:B------:R-:W-:Y:S02]  /*29dd0*/  IMAD R0, R0, UR6, RZ ;  /* 0x0000000600007c24 */ /* 0x000fe4000f8e02ff */
[----:B------:R-:W-:Y:S01]  /*29de0*/  IMAD.IADD R5, R5, 0x1, R9 ;  /* 0x0000000105057824 */ /* 0x000fe200078e0209 */
[----:B------:R-:W-:Y:S01]  /*29df0*/  LOP3.LUT R12, R3, 0x20, R12, 0xe2, !PT ;  /* 0x00000020030c7812 */ /* 0x000fe200078ee20c */
[C---:B------:R-:W-:Y:S01]  /*29e00*/  IMAD R3, R7.reuse, UR7, R0 ;  /* 0x0000000707037c24 */ /* 0x040fe2000f8e0200 */
[----:B------:R-:W-:Y:S01]  /*29e10*/  SEL R0, RZ, 0x80, P2 ;  /* 0x00000080ff007807 */ /* 0x000fe20001000000 */
[----:B------:R-:W-:Y:S01]  /*29e20*/  IMAD.WIDE.U32 R4, R7, UR6, R4 ;  /* 0x0000000607047c25 */ /* 0x000fe2000f8e0004 */
[----:B------:R-:W-:-:S03]  /*29e30*/  ULDC.64 UR6, c[0x0][0xb80] ;  /* 0x0002e00000067ab9 */ /* 0x000fc60000000a00 */
[----:B------:R-:W-:Y:S01]  /*29e40*/  IMAD.U32 R7, RZ, RZ, UR39 ;  /* 0x00000027ff077e24 */ /* 0x000fe2000f8e00ff */
[----:B------:R-:W-:Y:S01]  /*29e50*/  LEA R21, P1, R4, UR6, 0x1 ;  /* 0x0000000604157c11 */ /* 0x000fe2000f8208ff */
[----:B------:R-:W-:Y:S02]  /*29e60*/  IMAD R27, R10, UR5, RZ ;  /* 0x000000050a1b7c24 */ /* 0x000fe4000f8e02ff */
[----:B------:R-:W-:Y:S01]  /*29e70*/  IMAD R28, R7, 0x40, R188 ;  /* 0x00000040071c7824 */ /* 0x000fe200078e02bc */
[----:B------:R-:W-:Y:S01]  /*29e80*/  SEL R7, RZ, 0x40, P0 ;  /* 0x00000040ff077807 */ /* 0x000fe20000000000 */
[----:B------:R-:W-:Y:S01]  /*29e90*/  IMAD.IADD R3, R5, 0x1, R3 ;  /* 0x0000000105037824 */ /* 0x000fe200078e0203 */
[----:B------:R0:W1:Y:S02]  /*29ea0*/  SHFL.IDX PT, R14, R21, RZ, 0x181f ;  /* 0x00181fff150e7589 */ /* 0x00006400000e0000 */
[----:B------:R-:W-:Y:S02]  /*29eb0*/  ISETP.GE.AND P0, PT, R28, R27, PT ;  /* 0x0000001b1c00720c */ /* 0x000fe40003f06270 */
[----:B------:R-:W-:-:S02]  /*29ec0*/  LOP3.LUT R25, R12, R7, RZ, 0xfc, !PT ;  /* 0x000000070c197212 */ /* 0x000fc400078efcff */
[----:B------:R-:W-:Y:S02]  /*29ed0*/  LEA.HI.X R24, R4, UR7, R3, 0x1, P1 ;  /* 0x0000000704187c11 */ /* 0x000fe400088f0c03 */
[----:B------:R-:W-:-:S03]  /*29ee0*/  LOP3.LUT R26, R25, R0, RZ, 0xfc, !PT ;  /* 0x00000000191a7212 */ /* 0x000fc600078efcff */
[----:B------:R0:W2:Y:S04]  /*29ef0*/  SHFL.IDX PT, R0, R24, RZ, 0x181f ;  /* 0x00181fff18007589 */ /* 0x0000a800000e0000 */
[----:B------:R-:W-:Y:S05]  /*29f00*/  @P0 BRA `(.L_x_5339) ;  /* 0x0000000000800947 */ /* 0x000fea0003800000 */
[----:B------:R-:W-:Y:S02]  /*29f10*/  ISETP.GE.AND P2, PT, R164, UR12, PT ;  /* 0x0000000ca4007c0c */ /* 0x000fe4000bf46270 */
[----:B------:R-:W-:Y:S02]  /*29f20*/  ISETP.GE.AND P4, PT, R184, UR12, PT ;  /* 0x0000000cb8007c0c */ /* 0x000fe4000bf86270 */
[----:B------:R-:W-:Y:S02]  /*29f30*/  ISETP.GE.AND P5, PT, R185, UR12, PT ;  /* 0x0000000cb9007c0c */ /* 0x000fe4000bfa6270 */
[----:B------:R-:W-:-:S07]  /*29f40*/  ISETP.GE.AND P3, PT, R167, UR12, PT ;  /* 0x0000000ca7007c0c */ /* 0x000fce000bf66270 */
[-C--:B-1----:R-:W-:Y:S02]  /*29f50*/  @!P2 LEA R4, P0, R164, R14.reuse, 0x1 ;  /* 0x0000000ea404a211 */ /* 0x082fe400078008ff */
[----:B------:R-:W-:Y:S02]  /*29f60*/  @!P4 LEA R6, P1, R184, R14, 0x1 ;  /* 0x0000000eb806c211 */ /* 0x000fe400078208ff */
[-C--:B--2---:R-:W-:Y:S02]  /*29f70*/  @!P2 LEA.HI.X R5, R164, R0.reuse, R196, 0x1, P0 ;  /* 0x00000000a405a211 */ /* 0x084fe400000f0cc4 */
[----:B------:R-:W-:Y:S02]  /*29f80*/  @!P4 LEA.HI.X R7, R184, R0, R195, 0x1, P1 ;  /* 0x00000000b807c211 */ /* 0x000fe400008f0cc3 */
[----:B------:R-:W-:Y:S01]  /*29f90*/  ISETP.GE.AND P1, PT, R165, UR12, PT ;  /* 0x0000000ca5007c0c */ /* 0x000fe2000bf26270 */
[----:B------:R1:W-:Y:S01]  /*29fa0*/  @!P2 ST.E.128 desc[UR46][R4.64], RZ ;  /* 0x000000ff0400a985 */ /* 0x0003e2000c101d2e */
[----:B------:R-:W-:-:S02]  /*29fb0*/  ISETP.GE.AND P2, PT, R166, UR12, PT ;  /* 0x0000000ca6007c0c */ /* 0x000fc4000bf46270 */
[----:B------:R-:W-:Y:S01]  /*29fc0*/  LOP3.LUT P0, RZ, R25, 0x40, RZ, 0xc0, !PT ;  /* 0x0000004019ff7812 */ /* 0x000fe2000780c0ff */
[----:B------:R2:W-:Y:S01]  /*29fd0*/  @!P4 ST.E.128 desc[UR46][R6.64], RZ ;  /* 0x000000ff0600c985 */ /* 0x0005e2000c101d2e */
[-C--:B------:R-:W-:Y:S02]  /*29fe0*/  @!P5 LEA R8, P4, R185, R14.reuse, 0x1 ;  /* 0x0000000eb908d211 */ /* 0x080fe400078808ff */
[----:B------:R-:W-:Y:S02]  /*29ff0*/  @!P3 LEA R10, P6, R167, R14, 0x1 ;  /* 0x0000000ea70ab211 */ /* 0x000fe400078c08ff */
[-C--:B------:R-:W-:Y:S02]  /*2a000*/  @!P5 LEA.HI.X R9, R185, R0.reuse, R194, 0x1, P4 ;  /* 0x00000000b909d211 */ /* 0x080fe400020f0cc2 */
[----:B------:R-:W-:Y:S02]  /*2a010*/  LOP3.LUT P4, RZ, R26, 0x80, RZ, 0xc0, !PT ;  /* 0x000000801aff7812 */ /* 0x000fe4000788c0ff */
[----:B------:R-:W-:Y:S01]  /*2a020*/  @!P3 LEA.HI.X R11, R167, R0, R193, 0x1, P6 ;  /* 0x00000000a70bb211 */ /* 0x000fe200030f0cc1 */
[----:B------:R3:W-:Y:S01]  /*2a030*/  @!P5 ST.E.128 desc[UR46][R8.64], RZ ;  /* 0x000000ff0800d985 */ /* 0x0007e2000c101d2e */
[----:B-1----:R-:W-:-:S02]  /*2a040*/  @!P2 LEA R4, P5, R166, R14, 0x1 ;  /* 0x0000000ea604a211 */ /* 0x002fc400078a08ff */
[-C--:B--2---:R-:W-:Y:S01]  /*2a050*/  @!P1 LEA R6, P6, R165, R14.reuse, 0x1 ;  /* 0x0000000ea5069211 */ /* 0x084fe200078c08ff */
[----:B------:R3:W-:Y:S01]  /*2a060*/  @!P3 ST.E.128 desc[UR46][R10.64], RZ ;  /* 0x000000ff0a00b985 */ /* 0x0007e2000c101d2e */
[----:B------:R-:W-:Y:S02]  /*2a070*/  @P0 LEA R12, P3, R187, R14, 0x1 ;  /* 0x0000000ebb0c0211 */ /* 0x000fe400078608ff */
[-C--:B------:R-:W-:Y:S02]  /*2a080*/  @!P2 LEA.HI.X R5, R166, R0.reuse, R192, 0x1, P5 ;  /* 0x00000000a605a211 */ /* 0x080fe400028f0cc0 */
[----:B------:R-:W-:Y:S02]  /*2a090*/  @!P1 LEA.HI.X R7, R165, R0, R191, 0x1, P6 ;  /* 0x00000000a5079211 */ /* 0x000fe400030f0cbf */
[----:B------:R-:W-:Y:S01]  /*2a0a0*/  @P4 LEA R14, P5, R186, R14, 0x1 ;  /* 0x0000000eba0e4211 */ /* 0x000fe200078a08ff */
[----:B------:R3:W-:Y:S01]  /*2a0b0*/  @!P2 ST.E.128 desc[UR46][R4.64], RZ ;  /* 0x000000ff0400a985 */ /* 0x0007e2000c101d2e */
[----:B------:R-:W-:-:S02]  /*2a0c0*/  @P0 LEA.HI.X R13, R187, R0, R190, 0x1, P3 ;  /* 0x00000000bb0d0211 */ /* 0x000fc400018f0cbe */
[----:B------:R-:W-:Y:S01]  /*2a0d0*/  @P4 LEA.HI.X R15, R186, R0, R189, 0x1, P5 ;  /* 0x00000000ba0f4211 */ /* 0x000fe200028f0cbd */
[----:B------:R3:W-:Y:S04]  /*2a0e0*/  @!P1 ST.E.128 desc[UR46][R6.64], RZ ;  /* 0x000000ff06009985 */ /* 0x0007e8000c101d2e */
[----:B------:R3:W-:Y:S04]  /*2a0f0*/  @P0 ST.E.128 desc[UR46][R12.64], RZ ;  /* 0x000000ff0c000985 */ /* 0x0007e8000c101d2e */
[----:B------:R3:W-:Y:S02]  /*2a100*/  @P4 ST.E.128 desc[UR46][R14.64], RZ ;  /* 0x000000ff0e004985 */ /* 0x0007e4000c101d2e */
.L_x_5339:
[----:B------:R-:W-:Y:S05]  /*2a110*/  BSYNC B1 ;  /* 0x0000000000017941 */ /* 0x000fea0003800000 */
.L_x_5338:
[----:B---3--:R-:W-:Y:S01]  /*2a120*/  VIADD R4, R28, 0x20 ;  /* 0x000000201c047836 */ /* 0x008fe20000000000 */
[----:B--2---:R2:W3:Y:S04]  /*2a130*/  SHFL.IDX PT, R0, R24, 0x1, 0x181f ;  /* 0x00381f0018007f89 */ /* 0x0044e800000e0000 */
[----:B------:R-:W-:Y:S01]  /*2a140*/  ISETP.GE.AND P0, PT, R4, R27, PT ;  /* 0x0000001b0400720c */ /* 0x000fe20003f06270 */
[----:B------:R2:W4:-:S12]  /*2a150*/  SHFL.IDX PT, R3, R21, 0x1, 0x181f ;  /* 0x00381f0015037f89 */ /* 0x00051800000e0000 */
[----:B--2---:R-:W-:Y:S05]  /*2a160*/  @P0 BRA `(.L_x_5335) ;  /* 0x0000000000800947 */ /* 0x004fea0003800000 */
[----:B------:R-:W-:Y:S02]  /*2a170*/  ISETP.GE.AND P5, PT, R164, UR12, PT ;  /* 0x0000000ca4007c0c */ /* 0x000fe4000bfa6270 */
[----:B------:R-:W-:Y:S02]  /*2a180*/  ISETP.GE.AND P4, PT, R184, UR12, PT ;  /* 0x0000000cb8007c0c */ /* 0x000fe4000bf86270 */
[----:B------:R-:W-:Y:S02]  /*2a190*/  ISETP.GE.AND P1, PT, R185, UR12, PT ;  /* 0x0000000cb9007c0c */ /* 0x000fe4000bf26270 */
[----:B------:R-:W-:-:S07]  /*2a1a0*/  ISETP.GE.AND P3, PT, R167, UR12, PT ;  /* 0x0000000ca7007c0c */ /* 0x000fce000bf66270 */
[-C--:B----4-:R-:W-:Y:S02]  /*2a1b0*/  @!P5 LEA R4, P0, R164, R3.reuse, 0x1 ;  /* 0x00000003a404d211 */ /* 0x090fe400078008ff */
[-C--:B------:R-:W-:Y:S02]  /*2a1c0*/  @!P4 LEA R6, P2, R184, R3.reuse, 0x1 ;  /* 0x00000003b806c211 */ /* 0x080fe400078408ff */
[-C--:B---3--:R-:W-:Y:S02]  /*2a1d0*/  @!P5 LEA.HI.X R5, R164, R0.reuse, R196, 0x1, P0 ;  /* 0x00000000a405d211 */ /* 0x088fe400000f0cc4 */
[----:B------:R-:W-:Y:S02]  /*2a1e0*/  @!P4 LEA.HI.X R7, R184, R0, R195, 0x1, P2 ;  /* 0x00000000b807c211 */ /* 0x000fe400010f0cc3 */
[----:B------:R-:W-:Y:S01]  /*2a1f0*/  ISETP.GE.AND P2, PT, R166, UR12, PT ;  /* 0x0000000ca6007c0c */ /* 0x000fe2000bf46270 */
[----:B------:R2:W-:Y:S01]  /*2a200*/  @!P5 ST.E.128 desc[UR46][R4.64], RZ ;  /* 0x000000ff0400d985 */ /* 0x0005e2000c101d2e */
[----:B------:R-:W-:-:S02]  /*2a210*/  @!P1 LEA R8, P6, R185, R3, 0x1 ;  /* 0x00000003b9089211 */ /* 0x000fc400078c08ff */
[----:B------:R-:W-:Y:S01]  /*2a220*/  LOP3.LUT P0, RZ, R25, 0x40, RZ, 0xc0, !PT ;  /* 0x0000004019ff7812 */ /* 0x000fe2000780c0ff */
[----:B------:R3:W-:Y:S01]  /*2a230*/  @!P4 ST.E.128 desc[UR46][R6.64], RZ ;  /* 0x000000ff0600c985 */ /* 0x0007e2000c101d2e */
[----:B------:R-:W-:Y:S02]  /*2a240*/  ISETP.GE.AND P4, PT, R165, UR12, PT ;  /* 0x0000000ca5007c0c */ /* 0x000fe4000bf86270 */
[----:B------:R-:W-:Y:S02]  /*2a250*/  @!P1 LEA.HI.X R9, R185, R0, R194, 0x1, P6 ;  /* 0x00000000b9099211 */ /* 0x000fe400030f0cc2 */
[----:B------:R-:W-:Y:S02]  /*2a260*/  LOP3.LUT P6, RZ, R26, 0x80, RZ, 0xc0, !PT ;  /* 0x000000801aff7812 */ /* 0x000fe400078cc0ff */
[-C--:B------:R-:W-:Y:S01]  /*2a270*/  @!P3 LEA R10, P5, R167, R3.reuse, 0x1 ;  /* 0x00000003a70ab211 */ /* 0x080fe200078a08ff */
[----:B------:R4:W-:Y:S01]  /*2a280*/  @!P1 ST.E.128 desc[UR46][R8.64], RZ ;  /* 0x000000ff08009985 */ /* 0x0009e2000c101d2e */
[----:B------:R-:W-:-:S02]  /*2a290*/  @!P2 LEA R12, P1, R166, R3, 0x1 ;  /* 0x00000003a60ca211 */ /* 0x000fc400078208ff */
[-C--:B------:R-:W-:Y:S02]  /*2a2a0*/  @!P3 LEA.HI.X R11, R167, R0.reuse, R193, 0x1, P5 ;  /* 0x00000000a70bb211 */ /* 0x080fe400028f0cc1 */
[-C--:B------:R-:W-:Y:S02]  /*2a2b0*/  @!P2 LEA.HI.X R13, R166, R0.reuse, R192, 0x1, P1 ;  /* 0x00000000a60da211 */ /* 0x080fe400008f0cc0 */
[-C--:B--2---:R-:W-:Y:S01]  /*2a2c0*/  @!P4 LEA R4, P5, R165, R3.reuse, 0x1 ;  /* 0x00000003a504c211 */ /* 0x084fe200078a08ff */
[----:B------:R4:W-:Y:S01]  /*2a2d0*/  @!P3 ST.E.128 desc[UR46][R10.64], RZ ;  /* 0x000000ff0a00b985 */ /* 0x0009e2000c101d2e */
[-C--:B-1----:R-:W-:Y:S02]  /*2a2e0*/  @P0 LEA R14, P3, R187, R3.reuse, 0x1 ;  /* 0x00000003bb0e0211 */ /* 0x082fe400078608ff */
[----:B---3--:R-:W-:Y:S01]  /*2a2f0*/  @P6 LEA R6, P1, R186, R3, 0x1 ;  /* 0x00000003ba066211 */ /* 0x008fe200078208ff */
[----:B------:R4:W-:Y:S01]  /*2a300*/  @!P2 ST.E.128 desc[UR46][R12.64], RZ ;  /* 0x000000ff0c00a985 */ /* 0x0009e2000c101d2e */
[----:B------:R-:W-:-:S02]  /*2a310*/  @!P4 LEA.HI.X R5, R165, R0, R191, 0x1, P5 ;  /* 0x00000000a505c211 */ /* 0x000fc400028f0cbf */
[-C--:B------:R-:W-:Y:S02]  /*2a320*/  @P0 LEA.HI.X R15, R187, R0.reuse, R190, 0x1, P3 ;  /* 0x00000000bb0f0211 */ /* 0x080fe400018f0cbe */
[----:B------:R-:W-:Y:S01]  /*2a330*/  @P6 LEA.HI.X R7, R186, R0, R189, 0x1, P1 ;  /* 0x00000000ba076211 */ /* 0x000fe200008f0cbd */
[----:B------:R4:W-:Y:S04]  /*2a340*/  @!P4 ST.E.128 desc[UR46][R4.64], RZ ;  /* 0x000000ff0400c985 */ /* 0x0009e8000c101d2e */
[----:B------:R4:W-:Y:S04]  /*2a350*/  @P0 ST.E.128 desc[UR46][R14.64], RZ ;  /* 0x000000ff0e000985 */ /* 0x0009e8000c101d2e */
[----:B------:R4:W-:Y:S02]  /*2a360*/  @P6 ST.E.128 desc[UR46][R6.64], RZ ;  /* 0x000000ff06006985 */ /* 0x0009e4000c101d2e */
.L_x_5335:
[----:B------:R-:W-:Y:S05]  /*2a370*/  BSYNC B0 ;  /* 0x0000000000007941 */ /* 0x000fea0003800000 */
.L_x_5330:
[----:B------:R-:W-:Y:S02]  /*2a380*/  ULDC UR5, c[0x0][0xd38] ;  /* 0x00034e0000057ab9 */ /* 0x000fe40000000800 */
[----:B------:R-:W-:-:S06]  /*2a390*/  UISETP.GE.AND UP0, UPT, UR4, UR5, UPT ;  /* 0x000000050400728c */ /* 0x000fcc000bf06270 */
[----:B------:R-:W-:-:S13]  /*2a3a0*/  PLOP3.LUT P0, PT, PT, PT, UP0, 0x80, 0x0 ;  /* 0x000000000000781c */ /* 0x000fda0003f0f008 */
[----:B------:R-:W-:Y:S05]  /*2a3b0*/  @!P0 BRA `(.L_x_5340) ;  /* 0xfffffd6c00e48947 */ /* 0x000fea000383ffff */
[----:B------:R-:W-:Y:S05]  /*2a3c0*/  EXIT ;  /* 0x000000000000794d */ /* 0x000fea0003800000 */
.L_x_5203:
[----:B------:R-:W-:-:S08]  /*2a3d0*/  NOP ;  /* 0x0000000000007918 */ /* 0x000fd00000000000 */
[----:B------:R-:W0:-:S00]  /*2a3e0*/  USETMAXREG.DEALLOC.CTAPOOL 0x18 ;  /* 0x00000018000079c8 */ /* 0x000e0000080e0500 */
[----:B0-----:R-:W-:-:S06]  /*2a3f0*/  LOP3.LUT R0, R0, 0x3, RZ, 0xc0, !PT ;  /* 0x0000000300007812 */ /* 0x001fcc00078ec0ff */
[----:B------:R-:W0:Y:S01]  /*2a400*/  S2UR UR6, SR_CTAID.X ;  /* 0x00000000000679c3 */ /* 0x000e220000002500 */
[----:B------:R-:W-:Y:S01]  /*2a410*/  LOP3.LUT R18, R18, 0xffffff7f, RZ, 0xc0, !PT ;  /* 0xffffff7f12127812 */ /* 0x000fe200078ec0ff */
[----:B------:R-:W-:Y:S01]  /*2a420*/  STL [R1+0x468], RZ ;  /* 0x000468ff01007387 */ /* 0x000fe20000100800 */
[----:B------:R-:W-:-:S03]  /*2a430*/  IMAD.MOV.U32 R19, RZ, RZ, RZ ;  /* 0x000000ffff137224 */ /* 0x000fc600078e00ff */
[----:B------:R-:W1:Y:S02]  /*2a440*/  SHFL.IDX PT, R0, R0, RZ, 0x1f ;  /* 0x00001fff00007589 */ /* 0x000e6400000e0000 */
[----:B-1----:R-:W-:Y:S02]  /*2a450*/  ISETP.NE.AND P0, PT, R0, RZ, PT ;  /* 0x000000ff0000720c */ /* 0x002fe40003f05270 */
[----:B------:R-:W0:Y:S11]  /*2a460*/  LDC R0, c[0x0][0xd38] ;  /* 0x00034e00ff007b82 */ /* 0x000e360000000800 */
[----:B------:R-:W-:Y:S01]  /*2a470*/  @P0 LOP3.LUT R18, R18, 0x80, RZ, 0xfc, !PT ;  /* 0x0000008012120812 */ /* 0x000fe200078efcff */
[----:B------:R-:W-:Y:S06]  /*2a480*/  @P0 BAR.ARV 0x4, 0x180 ;  /* 0x0106000000000b1d */ /* 0x000fec0000002000 */
[----:B0-----:R-:W-:Y:S01]  /*2a490*/  ISETP.LE.AND P0, PT, R0, UR6, PT ;  /* 0x0000000600007c0c */ /* 0x001fe2000bf03270 */
[----:B------:R-:W-:-:S05]  /*2a4a0*/  IMAD.MOV.U32 R0, RZ, RZ, 0x1 ;  /* 0x00000001ff007424 */ /* 0x000fca00078e00ff */
[----:B------:R0:W-:Y:S07]  /*2a4b0*/  STL [R1+0x448], R0 ;  /* 0x0004480001007387 */ /* 0x0001ee0000100800 */
[----:B------:R-:W-:Y:S05]  /*2a4c0*/  @P0 BRA `(.L_x_5341) ;  /* 0x0000006400100947 */ /* 0x000fea0003800000 */
[----:B------:R-:W1:Y:S01]  /*2a4d0*/  S2R R5, SR_TID.X ;  /* 0x0000000000057919 */ /* 0x000e620000002100 */
[----:B------:R-:W2:Y:S01]  /*2a4e0*/  S2UR UR5, SR_CgaCtaId ;  /* 0x00000000000579c3 */ /* 0x000ea20000008800 */
[----:B------:R-:W-:Y:S01]  /*2a4f0*/  UMOV UR4, 0x400 ;  /* 0x0000040000047882 */ /* 0x000fe20000000000 */
[----:B------:R-:W-:Y:S01]  /*2a500*/  IMAD.MOV.U32 R19, RZ, RZ, RZ ;  /* 0x000000ffff137224 */ /* 0x000fe200078e00ff */
[----:B------:R-:W-:Y:S01]  /*2a510*/  STL [R1+0x468], RZ ;  /* 0x000468ff01007387 */ /* 0x000fe20000100800 */
        /* <DEDUP_REMOVED lines=9> */
[----:B------:R-:W-:Y:S01]  /*2a5b0*/  IMAD.SHL.U32 R2, R4, 0x8, RZ ;  /* 0x0000000804027824 */ /* 0x000fe200078e00ff */
[----:B------:R-:W-:-:S04]  /*2a5c0*/  SHF.R.U32.HI R4, RZ, 0x3, R4 ;  /* 0x00000003ff047819 */ /* 0x000fc80000011604 */
[----:B------:R-:W-:Y:S01]  /*2a5d0*/  LOP3.LUT R2, R3, 0x200, R2, 0xf8, !PT ;  /* 0x0000020003027812 */ /* 0x000fe200078ef802 */
[----:B------:R-:W-:-:S05]  /*2a5e0*/  IMAD.SHL.U32 R3, R5, 0x10, RZ ;  /* 0x0000001005037824 */ /* 0x000fca00078e00ff */
[----:B------:R-:W-:Y:S01]  /*2a5f0*/  LOP3.LUT R5, R4, 0x70, R3, 0xf8, !PT ;  /* 0x0000007004057812 */ /* 0x000fe200078ef803 */
[----:B------:R-:W-:Y:S02]  /*2a600*/  IMAD R4, R2, 0x2, R17 ;  /* 0x0000000202047824 */ /* 0x000fe400078e0211 */
[----:B------:R-:W-:Y:S02]  /*2a610*/  IMAD.U32 R3, RZ, RZ, UR6 ;  /* 0x00000006ff037e24 */ /* 0x000fe4000f8e00ff */
[----:B------:R-:W-:Y:S01]  /*2a620*/  IMAD.MOV.U32 R2, RZ, RZ, 0x1 ;  /* 0x00000001ff027424 */ /* 0x000fe200078e00ff */
[----:B------:R0:W-:Y:S04]  /*2a630*/  STL [R1+0x444], R4 ;  /* 0x0004440401007387 */ /* 0x0001e80000100800 */
[----:B------:R1:W-:Y:S04]  /*2a640*/  STL [R1+0x450], R3 ;  /* 0x0004500301007387 */ /* 0x0003e80000100800 */
[----:B------:R2:W-:Y:S01]  /*2a650*/  STL [R1+0x448], R2 ;  /* 0x0004480201007387 */ /* 0x0005e20000100800 */
[----:B0-----:R-:W-:-:S02]  /*2a660*/  LOP3.LUT R4, R0, 0x40, RZ, 0xfc, !PT ;  /* 0x0000004000047812 */ /* 0x001fc400078efcff */
[C---:B------:R-:W-:Y:S02]  /*2a670*/  LOP3.LUT R4, R0.reuse, 0x100, RZ, 0xfc, !PT ;  /* 0x0000010000047812 */ /* 0x040fe400078efcff */
[C---:B-1----:R-:W-:Y:S02]  /*2a680*/  LOP3.LUT R3, R0.reuse, 0x80, RZ, 0xfc, !PT ;  /* 0x0000008000037812 */ /* 0x042fe400078efcff */
[C---:B------:R-:W-:Y:S02]  /*2a690*/  LOP3.LUT R3, R0.reuse, 0x140, RZ, 0xfc, !PT ;  /* 0x0000014000037812 */ /* 0x040fe400078efcff */
[C---:B--2---:R-:W-:Y:S02]  /*2a6a0*/  LOP3.LUT R2, R0.reuse, 0xc0, RZ, 0xfc, !PT ;  /* 0x000000c000027812 */ /* 0x044fe400078efcff */
[C---:B------:R-:W-:Y:S02]  /*2a6b0*/  LOP3.LUT R2, R0.reuse, 0x180, RZ, 0xfc, !PT ;  /* 0x0000018000027812 */ /* 0x040fe400078efcff */
[----:B------:R-:W-:-:S07]  /*2a6c0*/  LOP3.LUT R0, R0, 0x1c0, RZ, 0xfc, !PT ;  /* 0x000001c000007812 */ /* 0x000fce00078efcff */
.L_x_5459:
[----:B------:R-:W2:Y:S01]  /*2a6d0*/  LDL R0, [R1+0x450] ;  /* 0x0004500001007983 */ /* 0x000ea20000100800 */
        /* <DEDUP_REMOVED lines=13> */
[----:B01--4-:R-:W-:Y:S05]  /*2a7b0*/  @!P0 BRA `(.L_x_5342) ;  /* 0x0000000000208947 */ /* 0x013fea0003800000 */
        /* <DEDUP_REMOVED lines=8> */
.L_x_5342:
[----:B------:R-:W-:Y:S01]  /*2a840*/  ULDC UR9, c[0x0][0xd54] ;  /* 0x0003550000097ab9 */ /* 0x000fe20000000800 */
[----:B------:R-:W-:Y:S01]  /*2a850*/  UMOV UR6, UR8 ;  /* 0x0000000800067c82 */ /* 0x000fe20008000000 */
[----:B------:R-:W-:-:S11]  /*2a860*/  UISETP.NE.AND UP0, UPT, UR9, 0x1, UPT ;  /* 0x000000010900788c */ /* 0x000fd6000bf05270 */
[----:B------:R-:W-:Y:S02]  /*2a870*/  @UP0 ULDC.64 UR10, c[0x0][0xd58] ;  /* 0x00035600000a0ab9 */ /* 0x000fe40000000a00 */
[----:B------:R-:W-:-:S04]  /*2a880*/  UIMAD.WIDE.U32 UR4, UR8, UR10, URZ ;  /* 0x0000000a080472a5 */ /* 0x000fc8000f8e003f */
[----:B------:R-:W-:-:S04]  /*2a890*/  @UP0 USHF.R.U32.HI UR6, URZ, UR11, UR5 ;  /* 0x0000000b3f060299 */ /* 0x000fc80008011605 */
[----:B------:R-:W-:-:S12]  /*2a8a0*/  UIMAD UR4, UR6, UR9, URZ ;  /* 0x00000009060472a4 */ /* 0x000fd8000f8e023f */
.L_x_5343:
        /* <DEDUP_REMOVED lines=48> */
.L_x_5345:
[----:B------:R-:W-:-:S11]  /*2abb0*/  UISETP.NE.AND UP0, UPT, UR5, 0x1, UPT ;  /* 0x000000010500788c */ /* 0x000fd6000bf05270 */
[----:B------:R-:W-:Y:S02]  /*2abc0*/  @UP0 ULDC.64 UR12, c[0x0][0xae0] ;  /* 0x0002b800000c0ab9 */ /* 0x000fe40000000a00 */
[----:B------:R-:W-:-:S04]  /*2abd0*/  UIMAD.WIDE.U32 UR8, UR10, UR12, URZ ;  /* 0x0000000c0a0872a5 */ /* 0x000fc8000f8e003f */
[----:B------:R-:W-:-:S12]  /*2abe0*/  @UP0 USHF.R.U32.HI UR10, URZ, UR13, UR9 ;  /* 0x0000000d3f0a0299 */ /* 0x000fd80008011609 */
.L_x_5346:
[----:B------:R-:W-:-:S04]  /*2abf0*/  UIMAD UR10, UR10, UR5, UR5 ;  /* 0x000000050a0a72a4 */ /* 0x000fc8000f8e0205 */
[----:B------:R-:W-:-:S04]  /*2ac00*/  UISETP.LT.AND UP0, UPT, UR4, UR10, UPT ;  /* 0x0000000a0400728c */ /* 0x000fc8000bf01270 */
[----:B------:R-:W-:-:S12]  /*2ac10*/  USEL UR4, UR4, UR10, UP0 ;  /* 0x0000000a04047287 */ /* 0x000fd80008000000 */
.L_x_5344:
        /* <DEDUP_REMOVED lines=31> */
.L_x_5348:
[----:B------:R-:W-:-:S11]  /*2ae10*/  UISETP.NE.AND UP0, UPT, UR5, 0x1, UPT ;  /* 0x000000010500788c */ /* 0x000fd6000bf05270 */
[----:B------:R-:W-:Y:S02]  /*2ae20*/  @UP0 ULDC.64 UR10, c[0x0][0xae0] ;  /* 0x0002b800000a0ab9 */ /* 0x000fe40000000a00 */
[----:B------:R-:W-:-:S04]  /*2ae30*/  UIMAD.WIDE.U32 UR6, UR4, UR10, URZ ;  /* 0x0000000a040672a5 */ /* 0x000fc8000f8e003f */
[----:B------:R-:W-:-:S12]  /*2ae40*/  @UP0 USHF.R.U32.HI UR4, URZ, UR11, UR7 ;  /* 0x0000000b3f040299 */ /* 0x000fd80008011607 */
.L_x_5349:
[----:B------:R-:W-:-:S04]  /*2ae50*/  UIMAD UR4, UR4, UR5, URZ ;  /* 0x00000005040472a4 */ /* 0x000fc8000f8e023f */
[----:B------:R-:W-:-:S04]  /*2ae60*/  UISETP.LT.AND UP0, UPT, UR8, UR4, UPT ;  /* 0x000000040800728c */ /* 0x000fc8000bf01270 */
[----:B------:R-:W-:-:S12]  /*2ae70*/  USEL UR8, UR8, UR4, !UP0 ;  /* 0x0000000408087287 */ /* 0x000fd8000c000000 */
.L_x_5347:
        /* <DEDUP_REMOVED lines=24> */
[----:B0-----:R-:W-:-:S05]  /*2b000*/  IADD3 R0, R0, UR41, R3 ;  /* 0x0000002900007c10 */ /* 0x001fca000fffe003 */
[----:B------:R3:W-:Y:S01]  /*2b010*/  STL [R1+0x450], R0 ;  /* 0x0004500001007387 */ /* 0x0007e20000100800 */
[----:B------:R-:W-:Y:S05]  /*2b020*/  BRA `(.L_x_5352) ;  /* 0x0000005400c47947 */ /* 0x000fea0003800000 */
.L_x_5351:
        /* <DEDUP_REMOVED lines=20> */
.L_x_5354:
[----:B------:R-:W-:Y:S05]  /*2b170*/  BSYNC B6 ;  /* 0x0000000000067941 */ /* 0x000fea0003800000 */
.L_x_5353:
        /* <DEDUP_REMOVED lines=20> */
.L_x_5357:
        /* <DEDUP_REMOVED lines=15> */
.L_x_5356:
[----:B------:R-:W-:Y:S05]  /*2b3b0*/  BSYNC B6 ;  /* 0x0000000000067941 */ /* 0x000fea0003800000 */
.L_x_5355:
        /* <DEDUP_REMOVED lines=12> */
[----:B------:R-:W-:Y:S01]  /*2b480*/  LOP3.LUT R18, R18, 0xfffffffe, RZ, 0xc0, !PT ;  /* 0xfffffffe12127812 */ /* 0x000fe200078ec0ff */
[----:B------:R-:W1:Y:S02]  /*2b490*/  S2R R4, SR_TID.X ;  /* 0x0000000000047919 */ /* 0x000e640000002100 */
[----:B------:R-:W-:Y:S01]  /*2b4a0*/  VIADD R0, R0, 0xffffffff ;  /* 0xffffffff00007836 */ /* 0x000fe20000000000 */
[----:B0-----:R-:W0:Y:S02]  /*2b4b0*/  LDC.64 R2, c[0x0][0x418] ;  /* 0x00010600ff027b82 */ /* 0x001e240000000a00 */
[----:B0-----:R-:W-:Y:S02]  /*2b4c0*/  ISETP.NE.U32.AND P0, PT, R2, RZ, PT ;  /* 0x000000ff0200720c */ /* 0x001fe40003f05070 */
[----:B-1----:R-:W-:-:S02]  /*2b4d0*/  SHF.R.U32.HI R4, RZ, 0x5, R4 ;  /* 0x00000005ff047819 */ /* 0x002fc40000011604 */
[----:B------:R-:W-:Y:S02]  /*2b4e0*/  ISETP.NE.AND.EX P1, PT, R3, RZ, PT, P0 ;  /* 0x000000ff0300720c */ /* 0x000fe40003f25300 */
[----:B------:R-:W-:-:S11]  /*2b4f0*/  LOP3.LUT R4, R4, 0x3, RZ, 0xc0, !PT ;  /* 0x0000000304047812 */ /* 0x000fd600078ec0ff */
[----:B------:R-:W-:Y:S02]  /*2b500*/  @P1 LOP3.LUT R18, R18, 0x1, RZ, 0xfc, !PT ;  /* 0x0000000112121812 */ /* 0x000fe400078efcff */
[----:B--2---:R-:W-:Y:S01]  /*2b510*/  SHF.R.S32.HI R8, RZ, 0x1f, R7 ;  /* 0x0000001fff087819 */ /* 0x004fe20000011407 */
[----:B------:R0:W-:Y:S01]  /*2b520*/  STL [R1+0x440], R7 ;  /* 0x0004400701007387 */ /* 0x0001e20000100800 */
[----:B------:R-:W-:-:S03]  /*2b530*/  SEL R16, R7, RZ, !P1 ;  /* 0x000000ff07107207 */ /* 0x000fc60004800000 */
[----:B------:R0:W-:Y:S01]  /*2b540*/  STL [R1+0x44c], R8 ;  /* 0x00044c0801007387 */ /* 0x0001e20000100800 */
[----:B------:R-:W-:Y:S05]  /*2b550*/  BRA.DIV UR4, `(.L_x_5358) ;  /* 0x0000005a04647947 */ /* 0x000fea000b800000 */
[----:B------:R1:W2:Y:S02]  /*2b560*/  SHFL.IDX PT, R14, R4, RZ, 0x1f ;  /* 0x00001fff040e7589 */ /* 0x0002a400000e0000 */
.L_x_5473:
[----:B------:R3:W-:Y:S01]  /*2b570*/  STL [R1+0x45c], R0 ;  /* 0x00045c0001007387 */ /* 0x0007e20000100800 */
[----:B--2---:R-:W-:Y:S02]  /*2b580*/  ISETP.NE.AND P0, PT, R14, RZ, PT ;  /* 0x000000ff0e00720c */ /* 0x004fe40003f05270 */
[----:B------:R-:W-:Y:S02]  /*2b590*/  PLOP3.LUT P2, PT, PT, PT, PT, 0x8, 0x0 ;  /* 0x000000000000781c */ /* 0x000fe40003f4e170 */
[----:B------:R-:W-:-:S11]  /*2b5a0*/  LOP3.LUT R18, R18, 0xfffffffd, RZ, 0xc0, !PT ;  /* 0xfffffffd12127812 */ /* 0x000fd600078ec0ff */
[----:B------:R-:W-:Y:S01]  /*2b5b0*/  @P2 LOP3.LUT R18, R18, 0x2, RZ, 0xfc, !PT ;  /* 0x0000000212122812 */ /* 0x000fe200078efcff */
[----:B---3--:R-:W-:Y:S06]  /*2b5c0*/  @P0 BRA `(.L_x_5359) ;  /* 0x0000000000f00947 */ /* 0x008fec0003800000 */
[----:B------:R-:W-:-:S03]  /*2b5d0*/  UMOV UR4, 0xffffffff ;  /* 0xffffffff00047882 */ /* 0x000fc60000000000 */
[----:B------:R-:W-:Y:S05]  /*2b5e0*/  BRA.DIV UR4, `(.L_x_5360) ;  /* 0x0000005a04607947 */ /* 0x000fea000b800000 */
[----:B------:R-:W-:-:S13]  /*2b5f0*/  ELECT P6, URZ, PT ;  /* 0x00000000003f782f */ /* 0x000fda00038c0000 */
.L_x_5476:
[----:B------:R-:W-:Y:S05]  /*2b600*/  @!P6 BRA `(.L_x_5359) ;  /* 0x0000000000e0e947 */ /* 0x000fea0003800000 */
[----:B------:R-:W-:Y:S01]  /*2b610*/  IMAD.MOV.U32 R16, RZ, RZ, R7 ;  /* 0x000000ffff107224 */ /* 0x000fe200078e0007 */
[----:B------:R-:W-:Y:S06]  /*2b620*/  @!P1 BRA `(.L_x_5361) ;  /* 0x00000000004c9947 */ /* 0x000fec0003800000 */
[----:B------:R-:W2:Y:S01]  /*2b630*/  LDC R6, c[0x0][0x43c] ;  /* 0x00010f00ff067b82 */ /* 0x000ea20000000800 */
[----:B------:R-:W-:Y:S01]  /*2b640*/  IMAD.MOV.U32 R9, RZ, RZ, R0 ;  /* 0x000000ffff097224 */ /* 0x000fe200078e0000 */
[----:B------:R-:W-:Y:S01]  /*2b650*/  ULDC.64 UR4, c[0x0][0x428] ;  /* 0x00010a0000047ab9 */ /* 0x000fe20000000a00 */
[----:B--2---:R-:W-:-:S13]  /*2b660*/  ISETP.NE.AND P0, PT, R6, 0x1, PT ;  /* 0x000000010600780c */ /* 0x004fda0003f05270 */
[----:B-1----:R-:W1:Y:S02]  /*2b670*/  @P0 LDC.64 R4, c[0x0][0x440] ;  /* 0x00011000ff040b82 */ /* 0x002e640000000a00 */
[----:B-1----:R-:W-:-:S04]  /*2b680*/  @P0 IMAD.HI.U32 R0, R9, R4, RZ ;  /* 0x0000000409000227 */ /* 0x002fc800078e00ff */
        /* <DEDUP_REMOVED lines=13> */
.L_x_5361:
[----:B--2---:R-:W2:Y:S01]  /*2b760*/  LDL R2, [R1+0x448] ;  /* 0x0004480001027983 */ /* 0x004ea20000100800 */
[----:B------:R-:W-:Y:S01]  /*2b770*/  IMAD R0, R19, 0x8, R17 ;  /* 0x0000000813007824 */ /* 0x000fe200078e0211 */
[----:B--2---:R-:W-:-:S04]  /*2b780*/  SHF.L.U32 R2, R2, 0x1f, RZ ;  /* 0x0000001f02027819 */ /* 0x004fc800000006ff */
[----:B------:R-:W2:Y:S02]  /*2b790*/  SYNCS.PHASECHK.TRANS64.TRYWAIT P0, [R0+URZ+0x38840], R2 ;  /* 0x03884002000075a7 */ /* 0x000ea4000800017f */
[----:B--2---:R-:W-:Y:S05]  /*2b7a0*/  @!P0 BRA `(.L_x_5362) ;  /* 0x0000005800108947 */ /* 0x004fea0003800000 */
.L_x_5477:
        /* <DEDUP_REMOVED lines=11> */
.L_x_5363:
[----:B--2---:R-:W2:Y:S01]  /*2b860*/  LDL R2, [R1+0x45c] ;  /* 0x00045c0001027983 */ /* 0x004ea20000100800 */
[----:B------:R-:W-:Y:S01]  /*2b870*/  R2UR UR33, R0 ;  /* 0x00000000002172ca */ /* 0x000fe200000e0000 */
[----:B------:R-:W-:Y:S01]  /*2b880*/  IMAD R0, R19, 0x2000, R17 ;  /* 0x0000200013007824 */ /* 0x000fe200078e0211 */
[----:B------:R-:W-:Y:S01]  /*2b890*/  UIADD3 UR4, UP0, UR44, 0x370, URZ ;  /* 0x000003702c047890 */ /* 0x000fe2000ff1e03f */
[----:B-----5:R-:W-:Y:S01]  /*2b8a0*/  R2UR UR37, R16 ;  /* 0x00000000102572ca */ /* 0x020fe200000e0000 */
[----:B------:R-:W-:Y:S01]  /*2b8b0*/  UMOV UR6, 0x0 ;  /* 0x0000000000067882 */ /* 0x000fe20000000000 */
[----:B------:R-:W-:Y:S01]  /*2b8c0*/  UMOV UR7, 0x14f00000 ;  /* 0x14f0000000077882 */ /* 0x000fe20000000000 */
[----:B------:R-:W-:Y:S01]  /*2b8d0*/  R2UR UR32, R0 ;  /* 0x00000000002072ca */ /* 0x000fe200000e0000 */
[----:B------:R-:W-:Y:S01]  /*2b8e0*/  UIADD3.X UR5, URZ, UR45, URZ, UP0, !UPT ;  /* 0x0000002d3f057290 */ /* 0x000fe200087fe43f */
[----:B------:R-:W-:Y:S01]  /*2b8f0*/  PLOP3.LUT P0, PT, PT, PT, PT, 0x80, 0x0 ;  /* 0x000000000000781c */ /* 0x000fe20003f0f070 */
[----:B------:R-:W-:Y:S01]  /*2b900*/  UMOV UR34, URZ ;  /* 0x0000003f00227c82 */ /* 0x000fe20008000000 */
[----:B------:R-:W-:-:S03]  /*2b910*/  LOP3.LUT R18, R18, 0xfffffffd, RZ, 0xc0, !PT ;  /* 0xfffffffd12127812 */ /* 0x000fc600078ec0ff */
[----:B------:R-:W-:-:S06]  /*2b920*/  UIADD3 UR33, UR33, 0x38830, URZ ;  /* 0x0003883021217890 */ /* 0x000fcc000fffe03f */
[----:B------:R-:W-:Y:S02]  /*2b930*/  UIADD3 UR32, UR32, 0x22400, URZ ;  /* 0x0002240020207890 */ /* 0x000fe4000fffe03f */
[----:B------:R-:W-:Y:S02]  /*2b940*/  @P0 LOP3.LUT R18, R18, 0x2, RZ, 0xfc, !PT ;  /* 0x0000000212120812 */ /* 0x000fe400078efcff */
[----:B--2---:R-:W-:-:S13]  /*2b950*/  R2UR UR35, R2 ;  /* 0x00000000022372ca */ /* 0x004fda00000e0000 */
[----:B------:R-:W-:-:S09]  /*2b960*/  USHF.L.U32 UR35, UR35, 0x6, URZ ;  /* 0x0000000623237899 */ /* 0x000fd2000800063f */
[----:B------:R2:W-:Y:S02]  /*2b970*/  UTMALDG.4D [UR32], [UR4], desc[UR6] ;  /* 0x00000620040075b4 */ /* 0x0005e40008019000 */
[----:B--2---:R-:W-:Y:S01]  /*2b980*/  NOP ;  /* 0x0000000000007918 */ /* 0x004fe20000000000 */
.L_x_5359:
[----:B------:R-:W-:Y:S05]  /*2b990*/  WARPSYNC.ALL ;  /* 0x0000000000007948 */ /* 0x000fea0003800000 */
[----:B------:R-:W-:Y:S01]  /*2b9a0*/  VIADD R0, R17, 0x20400 ;  /* 0x0002040011007836 */ /* 0x000fe20000000000 */
[----:B------:R-:W-:Y:S01]  /*2b9b0*/  BAR.SYNC.DEFER_BLOCKING 0x8, 0x100 ;  /* 0x0204000000007b1d */ /* 0x000fe20000010000 */
[----:B------:R-:W-:Y:S02]  /*2b9c0*/  USHF.R.S32.HI UR43, URZ, 0x1f, UR36 ;  /* 0x0000001f3f2b7899 */ /* 0x000fe40008011424 */
[----:B------:R-:W-:Y:S01]  /*2b9d0*/  USHF.R.S32.HI UR37, URZ, 0x1f, UR42 ;  /* 0x0000001f3f257899 */ /* 0x000fe2000801142a */
[----:B------:R-:W-:-:S02]  /*2b9e0*/  LOP3.LUT P0, RZ, R0, 0x3ff, RZ, 0xc0, !PT ;  /* 0x000003ff00ff7812 */ /* 0x000fc4000780c0ff */
[----:B------:R-:W-:Y:S11]  /*2b9f0*/  BSSY B6, `(.L_x_5364) ;  /* 0x0000012000067945 */ /* 0x000ff60003800000 */
[----:B------:R-:W-:Y:S05]  /*2ba00*/  @!P0 BRA `(.L_x_5365) ;  /* 0x0000000000408947 */ /* 0x000fea0003800000 */
[----:B------:R-:W-:Y:S01]  /*2ba10*/  MOV R2, 0x0 ;  /* 0x0000000000027802 */ /* 0x000fe20000000f00 */
[----:B------:R-:W-:Y:S01]  /*2ba20*/  ULDC.64 UR4, c[0x4][0x118] ;  /* 0x0100460000047ab9 */ /* 0x000fe20000000a00 */
[----:B------:R-:W-:Y:S01]  /*2ba30*/  ULDC.64 UR6, c[0x4][0x120] ;  /* 0x0100480000067ab9 */ /* 0x000fe20000000a00 */
[----:B------:R-:W-:Y:S01]  /*2ba40*/  ULDC.64 UR8, c[0x4][0x58] ;  /* 0x0100160000087ab9 */ /* 0x000fe20000000a00 */
[----:B-1----:R-:W-:Y:S02]  /*2ba50*/  IMAD.U32 R4, RZ, RZ, UR4 ;  /* 0x00000004ff047e24 */ /* 0x002fe4000f8e00ff */
        /* <DEDUP_REMOVED lines=10> */
[----:B-1----:R-:W-:Y:S05]  /*2bb00*/  CALL.ABS.NOINC R2 ;  /* 0x0000000002007343 */ /* 0x002fea0003c00000 */
.L_x_5365:
[----:B------:R-:W-:Y:S05]  /*2bb10*/  BSYNC B6 ;  /* 0x0000000000067941 */ /* 0x000fea0003800000 */
.L_x_5364:
[----:B------:R-:W2:Y:S01]  /*2bb20*/  LDC R6, c[0x0][0x448] ;  /* 0x00011200ff067b82 */ /* 0x000ea20000000800 */
[----:B------:R-:W1:Y:S01]  /*2bb30*/  S2R R2, SR_TID.X ;  /* 0x0000000000027919 */ /* 0x000e620000002100 */
[----:B------:R-:W-:Y:S02]  /*2bb40*/  ULDC.64 UR8, c[0x0][0x2d8] ;  /* 0x0000b60000087ab9 */ /* 0x000fe40000000a00 */
[----:B------:R-:W-:Y:S01]  /*2bb50*/  UIMAD UR6, UR43, UR8, URZ ;  /* 0x000000082b0672a4 */ /* 0x000fe2000f8e023f */
[----:B------:R-:W3:Y:S01]  /*2bb60*/  S2R R0, SR_TID.X ;  /* 0x0000000000007919 */ /* 0x000ee20000002100 */
[----:B------:R-:W-:Y:S02]  /*2bb70*/  UIMAD.WIDE.U32 UR4, UR36, UR8, URZ ;  /* 0x00000008240472a5 */ /* 0x000fe4000f8e003f */
[----:B------:R-:W-:-:S03]  /*2bb80*/  UIMAD UR6, UR36, UR9, UR6 ;  /* 0x00000009240672a4 */ /* 0x000fc6000f8e0206 */
[----:B------:R-:W-:Y:S01]  /*2bb90*/  ULDC.64 UR8, c[0x0][0x2e0] ;  /* 0x0000b80000087ab9 */ /* 0x000fe20000000a00 */
[----:B------:R-:W-:Y:S02]  /*2bba0*/  UIADD3 UR5, UR5, UR6, URZ ;  /* 0x0000000605057290 */ /* 0x000fe4000fffe03f */
[----:B------:R-:W-:Y:S02]  /*2bbb0*/  UIMAD UR6, UR37, UR8, URZ ;  /* 0x00000008250672a4 */ /* 0x000fe4000f8e023f */
[----:B------:R-:W-:Y:S02]  /*2bbc0*/  UIMAD.WIDE.U32 UR4, UR42, UR8, UR4 ;  /* 0x000000082a0472a5 */ /* 0x000fe4000f8e0004 */
[----:B------:R-:W-:-:S04]  /*2bbd0*/  UIMAD UR6, UR42, UR9, UR6 ;  /* 0x000000092a0672a4 */ /* 0x000fc8000f8e0206 */
[----:B------:R-:W-:Y:S02]  /*2bbe0*/  UIADD3 UR6, UR5, UR6, URZ ;  /* 0x0000000605067290 */ /* 0x000fe4000fffe03f */
[----:B------:R-:W-:Y:S01]  /*2bbf0*/  IMAD.U32 R5, RZ, RZ, UR5 ;  /* 0x00000005ff057e24 */ /* 0x000fe2000f8e00ff */
[----:B--2---:R-:W-:Y:S02]  /*2bc00*/  ISETP.NE.AND P0, PT, R6, 0x1, PT ;  /* 0x000000010600780c */ /* 0x004fe40003f05270 */
[----:B-1----:R-:W-:-:S11]  /*2bc10*/  LOP3.LUT R4, R2, 0x7f, RZ, 0xc0, !PT ;  /* 0x0000007f02047812 */ /* 0x002fd600078ec0ff */
[----:B------:R-:W1:Y:S01]  /*2bc20*/  @P0 LDC R3, c[0x0][0x44c] ;  /* 0x00011300ff030b82 */ /* 0x000e620000000800 */
[----:B---3--:R-:W-:Y:S01]  /*2bc30*/  IMAD.SHL.U32 R0, R0, 0x10, RZ ;  /* 0x0000001000007824 */ /* 0x008fe200078e00ff */
[----:B------:R-:W-:-:S04]  /*2bc40*/  SHF.R.U32.HI R4, RZ, 0x3, R4 ;  /* 0x00000003ff047819 */ /* 0x000fc80000011604 */
[----:B------:R-:W-:Y:S01]  /*2bc50*/  LOP3.LUT R0, R4, 0x70, R0, 0xf8, !PT ;  /* 0x0000007004007812 */ /* 0x000fe200078ef800 */
[----:B------:R-:W-:Y:S01]  /*2bc60*/  IMAD.U32 R4, RZ, RZ, UR4 ;  /* 0x00000004ff047e24 */ /* 0x000fe2000f8e00ff */
[----:B------:R-:W2:Y:S01]  /*2bc70*/  @P0 LDC R2, c[0x0][0x450] ;  /* 0x00011400ff020b82 */ /* 0x000ea20000000800 */
[----:B------:R-:W-:Y:S02]  /*2bc80*/  ULDC.64 UR4, c[0x0][0x2d0] ;  /* 0x0000b40000047ab9 */ /* 0x000fe40000000a00 */
[----:B0-----:R-:W-:-:S04]  /*2bc90*/  VIADD R7, R0, UR40 ;  /* 0x0000002800077c36 */ /* 0x001fc80008000000 */
[----:B------:R-:W-:Y:S01]  /*2bca0*/  IMAD.MOV.U32 R0, RZ, RZ, R7 ;  /* 0x000000ffff007224 */ /* 0x000fe200078e0007 */
[----:B------:R0:W-:Y:S01]  /*2bcb0*/  STL [R1+0x458], R7 ;  /* 0x0004580701007387 */ /* 0x0001e20000100800 */
[----:B-1----:R-:W-:-:S05]  /*2bcc0*/  @P0 IMAD.HI.U32 R3, R7, R3, RZ ;  /* 0x0000000307030227 */ /* 0x002fca00078e00ff */
[----:B--2---:R-:W-:Y:S01]  /*2bcd0*/  @P0 SHF.R.U32.HI R0, RZ, R2, R3 ;  /* 0x00000002ff000219 */ /* 0x004fe20000011603 */
[----:B------:R-:W-:Y:S02]  /*2bce0*/  IMAD.MOV.U32 R2, RZ, RZ, R4 ;  /* 0x000000ffff027224 */ /* 0x000fe400078e0004 */
[----:B------:R-:W-:Y:S01]  /*2bcf0*/  IMAD.U32 R3, RZ, RZ, UR6 ;  /* 0x00000006ff037e24 */ /* 0x000fe2000f8e00ff */
[----:B------:R-:W-:Y:S01]  /*2bd00*/  SHF.R.S32.HI R4, RZ, 0x1f, R0 ;  /* 0x0000001fff047819 */ /* 0x000fe20000011400 */
[----:B------:R-:W1:Y:S01]  /*2bd10*/  S2R R9, SR_TID.X ;  /* 0x0000000000097919 */ /* 0x000e620000002100 */
[----:B------:R-:W-:Y:S01]  /*2bd20*/  ULDC.64 UR6, c[0x0][0x280] ;  /* 0x0000a00000067ab9 */ /* 0x000fe20000000a00 */
[----:B------:R-:W-:-:S04]  /*2bd30*/  IMAD.WIDE.U32 R2, R0, UR4, R2 ;  /* 0x0000000400027c25 */ /* 0x000fc8000f8e0002 */
[----:B------:R-:W-:-:S04]  /*2bd40*/  IMAD R4, R4, UR4, RZ ;  /* 0x0000000404047c24 */ /* 0x000fc8000f8e02ff */
[----:B------:R-:W-:Y:S01]  /*2bd50*/  IMAD R4, R0, UR5, R4 ;  /* 0x0000000500047c24 */ /* 0x000fe2000f8e0204 */
[----:B------:R-:W-:Y:S01]  /*2bd60*/  ULDC.64 UR4, c[0x0][0x2c8] ;  /* 0x0000b20000047ab9 */ /* 0x000fe20000000a00 */
[----:B------:R-:W-:Y:S02]  /*2bd70*/  IMAD.MOV R0, RZ, RZ, -R0 ;  /* 0x000000ffff007224 */ /* 0x000fe400078e0a00 */
[----:B------:R-:W-:Y:S02]  /*2bd80*/  IMAD.IADD R3, R3, 0x1, R4 ;  /* 0x0000000103037824 */ /* 0x000fe400078e0204 */
[----:B------:R-:W-:Y:S02]  /*2bd90*/  IMAD R0, R6, R0, R7 ;  /* 0x0000000006007224 */ /* 0x000fe400078e0207 */
[----:B0-----:R0:W5:Y:S02]  /*2bda0*/  LDL R7, [R1+0x444] ;  /* 0x0004440001077983 */ /* 0x0011640000100800 */
[----:B------:R-:W-:Y:S01]  /*2bdb0*/  IMAD.WIDE.U32 R2, R0, UR4, R2 ;  /* 0x0000000400027c25 */ /* 0x000fe2000f8e0002 */
[----:B------:R-:W-:-:S05]  /*2bdc0*/  SHF.R.S32.HI R4, RZ, 0x1f, R0 ;  /* 0x0000001fff047819 */ /* 0x000fca0000011400 */
[----:B------:R-:W-:Y:S01]  /*2bdd0*/  IMAD R4, R4, UR4, RZ ;  /* 0x0000000404047c24 */ /* 0x000fe2000f8e02ff */
[----:B------:R-:W-:-:S03]  /*2bde0*/  ULDC UR4, c[0x0][0x2b8] ;  /* 0x0000ae0000047ab9 */ /* 0x000fc60000000800 */
[----:B------:R-:W-:Y:S01]  /*2bdf0*/  IMAD R4, R0, UR5, R4 ;  /* 0x0000000500047c24 */ /* 0x000fe2000f8e0204 */
[----:B------:R-:W-:Y:S01]  /*2be00*/  LEA R0, P1, R2, UR6, 0x1 ;  /* 0x0000000602007c11 */ /* 0x000fe2000f8208ff */
[C---:B-1----:R-:W-:Y:S01]  /*2be10*/  IMAD.SHL.U32 R8, R9.reuse, 0x8, RZ ;  /* 0x0000000809087824 */ /* 0x042fe200078e00ff */
[----:B------:R-:W-:Y:S01]  /*2be20*/  LOP3.LUT R9, R9, 0x7f, RZ, 0xc0, !PT ;  /* 0x0000007f09097812 */ /* 0x000fe200078ec0ff */
[----:B------:R-:W-:-:S03]  /*2be30*/  IMAD.IADD R3, R3, 0x1, R4 ;  /* 0x0000000103037824 */ /* 0x000fc600078e0204 */
[----:B------:R-:W-:Y:S02]  /*2be40*/  LOP3.LUT R8, R8, 0x38, RZ, 0xc0, !PT ;  /* 0x0000003808087812 */ /* 0x000fe400078ec0ff */
[----:B------:R-:W-:Y:S02]  /*2be50*/  LEA.HI.X R3, R2, UR7, R3, 0x1, P1 ;  /* 0x0000000702037c11 */ /* 0x000fe400088f0c03 */
[----:B------:R-:W-:Y:S01]  /*2be60*/  ISETP.GE.AND P0, PT, R8, UR4, PT ;  /* 0x0000000408007c0c */ /* 0x000fe2000bf06270 */
[----:B------:R-:W-:Y:S01]  /*2be70*/  UMOV UR4, 0xffffffff ;  /* 0xffffffff00047882 */ /* 0x000fe20000000000 */
[----:B------:R-:W-:Y:S02]  /*2be80*/  SHF.R.U32.HI R9, RZ, 0x3, R9 ;  /* 0x00000003ff097819 */ /* 0x000fe40000011609 */
[----:B0-----:R-:W-:Y:S09]  /*2be90*/  BRA.DIV UR4, `(.L_x_5366) ;  /* 0x0000005204687947 */ /* 0x001ff2000b800000 */
[----:B------:R-:W0:Y:S01]  /*2bea0*/  SHFL.IDX PT, R5, R0, RZ, 0x181f ;  /* 0x00181fff00057589 */ /* 0x000e2200000e0000 */
[----:B------:R-:W-:Y:S01]  /*2beb0*/  ULDC UR4, c[0x0][0x288] ;  /* 0x0000a20000047ab9 */ /* 0x000fe20000000800 */
[----:B------:R-:W-:Y:S02]  /*2bec0*/  VIADD R9, R9, UR40 ;  /* 0x0000002809097c36 */ /* 0x000fe40008000000 */
[----:B------:R-:W1:Y:S01]  /*2bed0*/  SHFL.IDX PT, R4, R3, RZ, 0x181f ;  /* 0x00181fff03047589 */ /* 0x000e6200000e0000 */
[----:B------:R-:W-:Y:S02]  /*2bee0*/  IMAD R2, R6, UR4, RZ ;  /* 0x0000000406027c24 */ /* 0x000fe4000f8e02ff */
[C---:B------:R-:W-:Y:S01]  /*2bef0*/  VIADD R6, R9.reuse, 0x10 ;  /* 0x0000001009067836 */ /* 0x040fe20000000000 */
[----:B------:R-:W-:Y:S02]  /*2bf00*/  STL [R1+0x454], R9 ;  /* 0x0004540901007387 */ /* 0x000fe40000100800 */
[----:B------:R-:W-:-:S02]  /*2bf10*/  ISETP.GE.AND P1, PT, R9, R2, PT ;  /* 0x000000020900720c */ /* 0x000fc40003f26270 */
[----:B------:R2:W-:Y:S11]  /*2bf20*/  STL [R1+0x460], R6 ;  /* 0x0004600601007387 */ /* 0x0005f60000100800 */
[----:B0-----:R-:W-:-:S05]  /*2bf30*/  @!P1 LEA R5, P2, R8, R5, 0x1 ;  /* 0x0000000508059211 */ /* 0x001fca00078408ff */
[----:B-1----:R-:W-:-:S05]  /*2bf40*/  @!P1 IMAD.X R4, RZ, RZ, R4, P2 ;  /* 0x000000ffff049224 */ /* 0x002fca00010e0604 */
[----:B------:R-:W-:-:S04]  /*2bf50*/  @!P1 LOP3.LUT R5, R5, R4, RZ, 0x3c, !PT ;  /* 0x0000000405059212 */ /* 0x000fc800078e3cff */
[----:B------:R-:W-:-:S04]  /*2bf60*/  @!P1 LOP3.LUT R4, R5, R4, RZ, 0x3c, !PT ;  /* 0x0000000405049212 */ /* 0x000fc800078e3cff */
[----:B------:R-:W-:-:S05]  /*2bf70*/  @!P1 LOP3.LUT R5, R5, R4, RZ, 0x3c, !PT ;  /* 0x0000000405059212 */ /* 0x000fca00078e3cff */
[----:B------:R-:W-:Y:S01]  /*2bf80*/  @!PT LDS RZ, [RZ] ;  /* 0x00000000fffff984 */ /* 0x000fe20000000800 */
[----:B-----5:R0:W-:Y:S01]  /*2bf90*/  @!P1 LDGSTS.E.BYPASS.LTC128B.128 [R7+0x20400], desc[UR46][R4.64], !P0 ;  /* 0x2040000004079fae */ /* 0x0201e2000c101d6e */
[----:B------:R-:W-:Y:S01]  /*2bfa0*/  ISETP.GE.AND P1, PT, R6, R2, PT ;  /* 0x000000020600720c */ /* 0x000fe20003f26270 */
[----:B--2---:R-:W-:-:S05]  /*2bfb0*/  VIADD R6, R9, 0x20 ;  /* 0x0000002009067836 */ /* 0x004fca0000000000 */
[----:B------:R-:W-:Y:S04]  /*2bfc0*/  STL [R1+0x464], R6 ;  /* 0x0004640601007387 */ /* 0x000fe80000100800 */
[----:B0-----:R-:W0:Y:S04]  /*2bfd0*/  SHFL.IDX PT, R5, R0, 0x1, 0x181f ;  /* 0x00381f0000057f89 */ /* 0x001e2800000e0000 */
[----:B------:R-:W1:Y:S01]  /*2bfe0*/  SHFL.IDX PT, R4, R3, 0x1, 0x181f ;  /* 0x00381f0003047f89 */ /* 0x000e6200000e0000 */
[----:B0-----:R-:W-:-:S05]  /*2bff0*/  @!P1 LEA R5, P2, R8, R5, 0x1 ;  /* 0x0000000508059211 */ /* 0x001fca00078408ff */
[----:B-1----:R-:W-:-:S05]  /*2c000*/  @!P1 IMAD.X R4, RZ, RZ, R4, P2 ;  /* 0x000000ffff049224 */ /* 0x002fca00010e0604 */
[----:B------:R-:W-:-:S04]  /*2c010*/  @!P1 LOP3.LUT R5, R5, R4, RZ, 0x3c, !PT ;  /* 0x0000000405059212 */ /* 0x000fc800078e3cff */
[----:B------:R-:W-:-:S04]  /*2c020*/  @!P1 LOP3.LUT R4, R5, R4, RZ, 0x3c, !PT ;  /* 0x0000000405049212 */ /* 0x000fc800078e3cff */
[----:B------:R-:W-:-:S05]  /*2c030*/  @!P1 LOP3.LUT R5, R5, R4, RZ, 0x3c, !PT ;  /* 0x0000000405059212 */ /* 0x000fca00078e3cff */
[----:B------:R0:W-:Y:S01]  /*2c040*/  @!P1 LDGSTS.E.BYPASS.LTC128B.128 [R7+0x20c00], desc[UR46][R4.64], !P0 ;  /* 0x20c0000004079fae */ /* 0x0001e2000c101d6e */
[----:B------:R-:W-:-:S03]  /*2c050*/  ISETP.GE.AND P1, PT, R6, R2, PT ;  /* 0x000000020600720c */ /* 0x000fc60003f26270 */
[----:B0-----:R-:W0:Y:S04]  /*2c060*/  SHFL.IDX PT, R5, R0, 0x2, 0x181f ;  /* 0x00581f0000057f89 */ /* 0x001e2800000e0000 */
[----:B------:R-:W1:Y:S04]  /*2c070*/  SHFL.IDX PT, R4, R3, 0x2, 0x181f ;  /* 0x00581f0003047f89 */ /* 0x000e6800000e0000 */
[----:B------:R-:W2:Y:S04]  /*2c080*/  SHFL.IDX PT, R0, R0, 0x3, 0x181f ;  /* 0x00781f0000007f89 */ /* 0x000ea800000e0000 */
[----:B------:R-:W3:Y:S01]  /*2c090*/  SHFL.IDX PT, R3, R3, 0x3, 0x181f ;  /* 0x00781f0003037f89 */ /* 0x000ee200000e0000 */
[----:B0-----:R-:W-:-:S05]  /*2c0a0*/  @!P1 LEA R5, P2, R8, R5, 0x1 ;  /* 0x0000000508059211 */ /* 0x001fca00078408ff */
[----:B-1----:R-:W-:-:S05]  /*2c0b0*/  @!P1 IMAD.X R4, RZ, RZ, R4, P2 ;  /* 0x000000ffff049224 */ /* 0x002fca00010e0604 */
[----:B------:R-:W-:-:S04]  /*2c0c0*/  @!P1 LOP3.LUT R5, R5, R4, RZ, 0x3c, !PT ;  /* 0x0000000405059212 */ /* 0x000fc800078e3cff */
[----:B------:R-:W-:-:S04]  /*2c0d0*/  @!P1 LOP3.LUT R4, R5, R4, RZ, 0x3c, !PT ;  /* 0x0000000405049212 */ /* 0x000fc800078e3cff */
[----:B------:R-:W-:-:S05]  /*2c0e0*/  @!P1 LOP3.LUT R5, R5, R4, RZ, 0x3c, !PT ;  /* 0x0000000405059212 */ /* 0x000fca00078e3cff */
[----:B--23--:R1:W-:Y:S02]  /*2c0f0*/  @!P1 LDGSTS.E.BYPASS.LTC128B.128 [R7+0x21400], desc[UR46][R4.64], !P0 ;  /* 0x2140000004079fae */ /* 0x00c3e4000c101d6e */
.L_x_5486:
[----:B01----:R-:W2:Y:S02]  /*2c100*/  LDL R4, [R1+0x454] ;  /* 0x0004540001047983 */ /* 0x003ea40000100800 */
[----:B--2---:R-:W-:-:S05]  /*2c110*/  VIADD R4, R4, 0x30 ;  /* 0x0000003004047836 */ /* 0x004fca0000000000 */
[----:B------:R-:W-:Y:S01]  /*2c120*/  ISETP.GE.AND P1, PT, R4, R2, PT ;  /* 0x000000020400720c */ /* 0x000fe20003f26270 */
[----:B------:R0:W-:-:S12]  /*2c130*/  STL [R1+0x478], R4 ;  /* 0x0004780401007387 */ /* 0x0001d80000100800 */
[----:B------:R-:W-:-:S05]  /*2c140*/  @!P1 LEA R2, P2, R8, R0, 0x1 ;  /* 0x0000000008029211 */ /* 0x000fca00078408ff */
[----:B------:R-:W-:-:S05]  /*2c150*/  @!P1 IMAD.X R3, RZ, RZ, R3, P2 ;  /* 0x000000ffff039224 */ /* 0x000fca00010e0603 */
[----:B------:R-:W-:Y:S01]  /*2c160*/  @!PT LDS RZ, [RZ] ;  /* 0x00000000fffff984 */ /* 0x000fe20000000800 */
[----:B------:R-:W-:Y:S01]  /*2c170*/  @!PT LDS RZ, [RZ] ;  /* 0x00000000fffff984 */ /* 0x000fe20000000800 */
[----:B------:R-:W-:Y:S01]  /*2c180*/  @!PT LDS RZ, [RZ] ;  /* 0x00000000fffff984 */ /* 0x000fe20000000800 */
[----:B------:R0:W-:Y:S01]  /*2c190*/  @!P1 LDGSTS.E.BYPASS.LTC128B.128 [R7+0x21c00], desc[UR46][R2.64], !P0 ;  /* 0x21c0000002079fae */ /* 0x0001e2000c101d6e */
[----:B------:R-:W-:Y:S01]  /*2c1a0*/  PLOP3.LUT P0, PT, PT, PT, PT, 0x80, 0x0 ;  /* 0x000000000000781c */ /* 0x000fe20003f0f070 */
[----:B------:R-:W-:-:S12]  /*2c1b0*/  NOP ;  /* 0x0000000000007918 */ /* 0x000fd80000000000 */
.L_x_5367:
[----:B------:R-:W-:Y:S02]  /*2c1c0*/  PLOP3.LUT P1, PT, P1, P0, PT, 0xa2, 0x0 ;  /* 0x000000000000781c */ /* 0x000fe40000f21472 */
[----:B------:R-:W-:-:S08]  /*2c1d0*/  @P0 R2UR P1, UR4, R17 ;  /* 0x00000000110402ca */ /* 0x000fd00000020000 */
[----:B------:R-:W-:-:S05]  /*2c1e0*/  @P0 PLOP3.LUT P0, PT, P1, PT, PT, 0x80, 0x0 ;  /* 0x000000000000081c */ /* 0x000fca0000f0f070 */
[----:B------:R-:W-:Y:S01]  /*2c1f0*/  @!P1 SYNCS.ARRIVE.TRANS64.RED.A0T1 RZ, [UR4+0x38800], RZ ;  /* 0x038800ffffff99a7 */ /* 0x000fe20008200404 */
[----:B------:R-:W-:Y:S07]  /*2c200*/  @!P1 ARRIVES.LDGSTSBAR.64.TRANSCNT [UR4+0x38800] ;  /* 0x03880000ff0099b0 */ /* 0x000fee0008000a84 */
[----:B------:R-:W-:Y:S05]  /*2c210*/  @P0 BRA.U.ANY `(.L_x_5367) ;  /* 0xfffffffd00e80947 */ /* 0x000fea000393ffff */
[----:B0-----:R-:W0:Y:S01]  /*2c220*/  LDC.64 R2, c[0x0][0x3d8] ;  /* 0x0000f600ff027b82 */ /* 0x001e220000000a00 */
[----:B------:R-:W-:Y:S01]  /*2c230*/  NOP ;  /* 0x0000000000007918 */ /* 0x000fe20000000000 */
[C---:B0-----:R-:W-:Y:S01]  /*2c240*/  IMAD R0, R2.reuse, UR43, RZ ;  /* 0x0000002b02007c24 */ /* 0x041fe2000f8e02ff */
[----:B------:R0:W-:Y:S01]  /*2c250*/  SYNCS.ARRIVE.TRANS64.A1T0 RZ, [R17+URZ+0x38800], RZ ;  /* 0x038800ff11ff79a7 */ /* 0x0001e2000810003f */
[----:B------:R-:W-:Y:S01]  /*2c260*/  IMAD.WIDE.U32 R4, R2, UR36, RZ ;  /* 0x0000002402047c25 */ /* 0x000fe2000f8e00ff */
[----:B------:R-:W-:Y:S03]  /*2c270*/  BSSY B6, `(.L_x_5368) ;  /* 0x0000018000067945 */ /* 0x000fe60003800000 */
[----:B------:R-:W-:Y:S01]  /*2c280*/  IMAD R3, R3, UR36, R0 ;  /* 0x0000002403037c24 */ /* 0x000fe2000f8e0200 */
[----:B------:R0:W-:Y:S01]  /*2c290*/  STL.64 [R1+0x470], R4 ;  /* 0x0004700401007387 */ /* 0x0001e20000100a00 */
[----:B------:R-:W-:-:S05]  /*2c2a0*/  VIADD R0, R17, 0x26400 ;  /* 0x0002640011007836 */ /* 0x000fca0000000000 */
[----:B------:R-:W-:Y:S01]  /*2c2b0*/  LOP3.LUT P0, RZ, R0, 0x3ff, RZ, 0xc0, !PT ;  /* 0x000003ff00ff7812 */ /* 0x000fe2000780c0ff */
[----:B------:R-:W-:-:S05]  /*2c2c0*/  IMAD.IADD R0, R5, 0x1, R3 ;  /* 0x0000000105007824 */ /* 0x000fca00078e0203 */
[----:B------:R0:W-:Y:S07]  /*2c2d0*/  STL [R1+0x47c], R0 ;  /* 0x00047c0001007387 */ /* 0x0001ee0000100800 */
        /* <DEDUP_REMOVED lines=17> */
.L_x_5369:
[----:B------:R-:W-:Y:S05]  /*2c3f0*/  BSYNC B6 ;  /* 0x0000000000067941 */ /* 0x000fea0003800000 */
.L_x_5368:
[----:B0-----:R-:W2:Y:S01]  /*2c400*/  LDL.LU.64 R4, [R1+0x470] ;  /* 0x0004700001047983 */ /* 0x001ea20000300a00 */
[----:B------:R-:W0:Y:S01]  /*2c410*/  LDC R8, c[0x0][0x448] ;  /* 0x00011200ff087b82 */ /* 0x000e220000000800 */
[----:B------:R-:W-:Y:S02]  /*2c420*/  ULDC.64 UR8, c[0x0][0x3e0] ;  /* 0x0000f80000087ab9 */ /* 0x000fe40000000a00 */
[----:B------:R-:W3:Y:S04]  /*2c430*/  LDL.LU R2, [R1+0x47c] ;  /* 0x00047c0001027983 */ /* 0x000ee80000300800 */
[----:B------:R-:W4:Y:S01]  /*2c440*/  LDL.LU R3, [R1+0x458] ;  /* 0x0004580001037983 */ /* 0x000f220000300800 */
[----:B------:R-:W-:Y:S01]  /*2c450*/  UIMAD UR6, UR37, UR8, URZ ;  /* 0x00000008250672a4 */ /* 0x000fe2000f8e023f */
[----:B------:R-:W-:Y:S01]  /*2c460*/  LOP3.LUT R18, R18, 0xffffffef, RZ, 0xc0, !PT ;  /* 0xffffffef12127812 */ /* 0x000fe200078ec0ff */
[----:B------:R-:W1:Y:S02]  /*2c470*/  S2R R10, SR_TID.X ;  /* 0x00000000000a7919 */ /* 0x000e640000002100 */
[----:B------:R-:W-:Y:S01]  /*2c480*/  UIMAD UR6, UR42, UR9, UR6 ;  /* 0x000000092a0672a4 */ /* 0x000fe2000f8e0206 */
[----:B------:R-:W5:Y:S01]  /*2c490*/  S2R R11, SR_TID.X ;  /* 0x00000000000b7919 */ /* 0x000f620000002100 */
[----:B0-----:R-:W-:-:S13]  /*2c4a0*/  ISETP.NE.AND P0, PT, R8, 0x1, PT ;  /* 0x000000010800780c */ /* 0x001fda0003f05270 */
[----:B------:R-:W0:Y:S01]  /*2c4b0*/  @P0 LDC R0, c[0x0][0x450] ;  /* 0x00011400ff000b82 */ /* 0x000e220000000800 */
[----:B-1----:R-:W-:Y:S02]  /*2c4c0*/  IMAD.SHL.U32 R10, R10, 0x8, RZ ;  /* 0x000000080a0a7824 */ /* 0x002fe400078e00ff */
[----:B-----5:R-:W-:-:S03]  /*2c4d0*/  IMAD.SHL.U32 R9, R11, 0x8, RZ ;  /* 0x000000080b097824 */ /* 0x020fc600078e00ff */
[----:B------:R-:W-:-:S04]  /*2c4e0*/  LOP3.LUT R10, R10, 0x38, RZ, 0xc0, !PT ;  /* 0x000000380a0a7812 */ /* 0x000fc800078ec0ff */
[C---:B------:R-:W-:Y:S02]  /*2c4f0*/  LOP3.LUT R12, R10.reuse, 0x80, RZ, 0xfc, !PT ;  /* 0x000000800a0c7812 */ /* 0x040fe400078efcff */
[----:B------:R-:W-:Y:S02]  /*2c500*/  LOP3.LUT R10, R10, 0x40, RZ, 0xfc, !PT ;  /* 0x000000400a0a7812 */ /* 0x000fe400078efcff */
[----:B------:R-:W-:Y:S02]  /*2c510*/  LOP3.LUT R9, R9, 0x38, RZ, 0xc0, !PT ;  /* 0x0000003809097812 */ /* 0x000fe400078ec0ff */
[----:B--2---:R-:W-:Y:S02]  /*2c520*/  R2UR UR5, R5 ;  /* 0x00000000050572ca */ /* 0x004fe400000e0000 */
[----:B------:R-:W-:Y:S02]  /*2c530*/  R2UR UR4, R4 ;  /* 0x00000000040472ca */ /* 0x000fe400000e0000 */
[----:B---3--:R-:W-:-:S02]  /*2c540*/  R2UR UR5, R2 ;  /* 0x00000000020572ca */ /* 0x008fc400000e0000 */
[----:B------:R-:W1:Y:S01]  /*2c550*/  @P0 LDC R2, c[0x0][0x44c] ;  /* 0x00011300ff020b82 */ /* 0x000e620000000800 */
[----:B----4-:R-:W-:-:S10]  /*2c560*/  IMAD.MOV.U32 R4, RZ, RZ, R3 ;  /* 0x000000ffff047224 */ /* 0x010fd400078e0003 */
[----:B------:R-:W-:-:S04]  /*2c570*/  UIMAD.WIDE.U32 UR4, UR42, UR8, UR4 ;  /* 0x000000082a0472a5 */ /* 0x000fc8000f8e0004 */
[----:B------:R-:W-:Y:S02]  /*2c580*/  UIADD3 UR6, UR5, UR6, URZ ;  /* 0x0000000605067290 */ /* 0x000fe4000fffe03f */
[----:B------:R-:W-:Y:S02]  /*2c590*/  IMAD.U32 R6, RZ, RZ, UR4 ;  /* 0x00000004ff067e24 */ /* 0x000fe4000f8e00ff */
[----:B------:R-:W-:Y:S01]  /*2c5a0*/  IMAD.U32 R7, RZ, RZ, UR5 ;  /* 0x00000005ff077e24 */ /* 0x000fe2000f8e00ff */
[----:B------:R-:W-:Y:S01]  /*2c5b0*/  ULDC.64 UR4, c[0x0][0x3d0] ;  /* 0x0000f40000047ab9 */ /* 0x000fe20000000a00 */
[----:B-1----:R-:W-:-:S05]  /*2c5c0*/  @P0 IMAD.HI.U32 R2, R3, R2, RZ ;  /* 0x0000000203020227 */ /* 0x002fca00078e00ff */
[----:B0-----:R-:W-:Y:S01]  /*2c5d0*/  @P0 SHF.R.U32.HI R4, RZ, R0, R2 ;  /* 0x00000000ff040219 */ /* 0x001fe20000011602 */
[----:B------:R-:W-:-:S03]  /*2c5e0*/  IMAD.MOV.U32 R2, RZ, RZ, R6 ;  /* 0x000000ffff027224 */ /* 0x000fc600078e0006 */
[--C-:B------:R-:W-:Y:S01]  /*2c5f0*/  SHF.R.S32.HI R5, RZ, 0x1f, R4.reuse ;  /* 0x0000001fff057819 */ /* 0x100fe20000011404 */
[----:B------:R-:W-:-:S04]  /*2c600*/  IMAD.MOV R0, RZ, RZ, -R4 ;  /* 0x000000ffff007224 */ /* 0x000fc800078e0a04 */
[----:B------:R-:W-:Y:S02]  /*2c610*/  IMAD R0, R8, R0, R3 ;  /* 0x0000000008007224 */ /* 0x000fe400078e0203 */
[----:B------:R-:W-:Y:S02]  /*2c620*/  IMAD.U32 R3, RZ, RZ, UR6 ;  /* 0x00000006ff037e24 */ /* 0x000fe4000f8e00ff */
[----:B------:R-:W-:Y:S02]  /*2c630*/  IMAD R5, R5, UR4, RZ ;  /* 0x0000000405057c24 */ /* 0x000fe4000f8e02ff */
[----:B------:R-:W-:-:S04]  /*2c640*/  IMAD.WIDE.U32 R2, R4, UR4, R2 ;  /* 0x0000000404027c25 */ /* 0x000fc8000f8e0002 */
        /* <DEDUP_REMOVED lines=14> */
[----:B------:R-:W-:Y:S01]  /*2c730*/  ISETP.GE.AND P3, PT, R9, UR4, PT ;  /* 0x0000000409007c0c */ /* 0x000fe2000bf66270 */
[----:B------:R-:W1:Y:S01]  /*2c740*/  S2R R12, SR_TID.X ;  /* 0x00000000000c7919 */ /* 0x000e620000002100 */
[----:B------:R-:W-:-:S02]  /*2c750*/  LEA.HI.X R6, R2, UR5, R6, 0x1, P0 ;  /* 0x0000000502067c11 */ /* 0x000fc400080f0c06 */
[----:B------:R-:W-:Y:S02]  /*2c760*/  SEL R2, RZ, 0x1, P3 ;  /* 0x00000001ff027807 */ /* 0x000fe40001800000 */
[----:B------:R-:W-:Y:S02]  /*2c770*/  SEL R3, RZ, 0x4, P2 ;  /* 0x00000004ff037807 */ /* 0x000fe40001000000 */
[----:B------:R-:W-:-:S04]  /*2c780*/  SEL R4, RZ, 0x2, P1 ;  /* 0x00000002ff047807 */ /* 0x000fc80000800000 */
[----:B------:R-:W-:Y:S02]  /*2c790*/  IADD3 R2, R3, R4, R2 ;  /* 0x0000000403027210 */ /* 0x000fe40007ffe002 */
[----:B------:R-:W-:-:S04]  /*2c7a0*/  @P3 LOP3.LUT R18, R18, 0x10, RZ, 0xfc, !PT ;  /* 0x0000001012123812 */ /* 0x000fc800078efcff */
[----:B------:R-:W-:-:S04]  /*2c7b0*/  LOP3.LUT R18, R18, 0xfffffffb, RZ, 0xc0, !PT ;  /* 0xfffffffb12127812 */ /* 0x000fc800078ec0ff */
[----:B------:R-:W-:-:S04]  /*2c7c0*/  @P2 LOP3.LUT R18, R18, 0x4, RZ, 0xfc, !PT ;  /* 0x0000000412122812 */ /* 0x000fc800078efcff */
[----:B------:R-:W-:Y:S01]  /*2c7d0*/  LOP3.LUT R18, R18, 0xfffffff7, RZ, 0xc0, !PT ;  /* 0xfffffff712127812 */ /* 0x000fe200078ec0ff */
[----:B0-----:R-:W-:-:S03]  /*2c7e0*/  IMAD.SHL.U32 R10, R10, 0x8, RZ ;  /* 0x000000080a0a7824 */ /* 0x001fc600078e00ff */
[----:B------:R-:W-:Y:S01]  /*2c7f0*/  @P1 LOP3.LUT R18, R18, 0x8, RZ, 0xfc, !PT ;  /* 0x0000000812121812 */ /* 0x000fe200078efcff */
[----:B-1----:R-:W-:Y:S01]  /*2c800*/  IMAD.SHL.U32 R12, R12, 0x8, RZ ;  /* 0x000000080c0c7824 */ /* 0x002fe200078e00ff */
[----:B------:R-:W-:-:S04]  /*2c810*/  LOP3.LUT R10, R10, 0x38, RZ, 0xc0, !PT ;  /* 0x000000380a0a7812 */ /* 0x000fc800078ec0ff */
[----:B------:R-:W-:Y:S02]  /*2c820*/  LOP3.LUT R10, R10, 0x100, RZ, 0xfc, !PT ;  /* 0x000001000a0a7812 */ /* 0x000fe400078efcff */
[----:B------:R-:W-:Y:S02]  /*2c830*/  LOP3.LUT R12, R12, 0x38, RZ, 0xc0, !PT ;  /* 0x000000380c0c7812 */ /* 0x000fe400078ec0ff */
[----:B------:R-:W-:Y:S01]  /*2c840*/  ISETP.GE.AND P0, PT, R10, UR4, PT ;  /* 0x000000040a007c0c */ /* 0x000fe2000bf06270 */
[C---:B------:R-:W-:Y:S01]  /*2c850*/  IMAD.SHL.U32 R10, R11.reuse, 0x8, RZ ;  /* 0x000000080b0a7824 */ /* 0x040fe200078e00ff */
[----:B------:R-:W-:Y:S01]  /*2c860*/  LOP3.LUT R12, R12, 0xc0, RZ, 0xfc, !PT ;  /* 0x000000c00c0c7812 */ /* 0x000fe200078efcff */
[----:B------:R-:W-:Y:S01]  /*2c870*/  IMAD.SHL.U32 R11, R11, 0x8, RZ ;  /* 0x000000080b0b7824 */ /* 0x000fe200078e00ff */
[----:B------:R-:W-:Y:S02]  /*2c880*/  SEL R3, RZ, 0x10, P0 ;  /* 0x00000010ff037807 */ /* 0x000fe40000000000 */
[----:B------:R-:W-:-:S02]  /*2c890*/  LOP3.LUT R10, R10, 0x38, RZ, 0xc0, !PT ;  /* 0x000000380a0a7812 */ /* 0x000fc400078ec0ff */
[----:B------:R-:W-:Y:S02]  /*2c8a0*/  ISETP.GE.AND P5, PT, R12, UR4, PT ;  /* 0x000000040c007c0c */ /* 0x000fe4000bfa6270 */
[----:B------:R-:W-:Y:S02]  /*2c8b0*/  LOP3.LUT R12, R10, 0x180, RZ, 0xfc, !PT ;  /* 0x000001800a0c7812 */ /* 0x000fe400078efcff */
[----:B------:R-:W-:Y:S02]  /*2c8c0*/  LOP3.LUT R11, R11, 0x38, RZ, 0xc0, !PT ;  /* 0x000000380b0b7812 */ /* 0x000fe400078ec0ff */
[----:B------:R-:W-:Y:S02]  /*2c8d0*/  ISETP.GE.AND P1, PT, R12, UR4, PT ;  /* 0x000000040c007c0c */ /* 0x000fe4000bf26270 */
[----:B------:R-:W-:Y:S02]  /*2c8e0*/  LOP3.LUT R10, R11, 0x140, RZ, 0xfc, !PT ;  /* 0x000001400b0a7812 */ /* 0x000fe400078efcff */
[----:B------:R-:W-:-:S02]  /*2c8f0*/  SEL R4, RZ, 0x8, P5 ;  /* 0x00000008ff047807 */ /* 0x000fc40002800000 */
[----:B------:R-:W-:Y:S02]  /*2c900*/  SEL R5, RZ, 0x40, P1 ;  /* 0x00000040ff057807 */ /* 0x000fe40000800000 */
[----:B------:R-:W-:Y:S02]  /*2c910*/  LOP3.LUT R7, R11, 0x1c0, RZ, 0xfc, !PT ;  /* 0x000001c00b077812 */ /* 0x000fe400078efcff */
[----:B------:R-:W-:Y:S02]  /*2c920*/  ISETP.GE.AND P1, PT, R10, UR4, PT ;  /* 0x000000040a007c0c */ /* 0x000fe4000bf26270 */
[----:B------:R-:W-:Y:S02]  /*2c930*/  IADD3 R2, R3, R2, R4 ;  /* 0x0000000203027210 */ /* 0x000fe40007ffe004 */
[----:B------:R-:W-:Y:S02]  /*2c940*/  SEL R3, RZ, 0x20, P1 ;  /* 0x00000020ff037807 */ /* 0x000fe40000800000 */
[----:B------:R-:W-:Y:S01]  /*2c950*/  ISETP.GE.AND P2, PT, R7, UR4, PT ;  /* 0x0000000407007c0c */ /* 0x000fe2000bf46270 */
[----:B------:R-:W-:Y:S01]  /*2c960*/  UMOV UR4, 0xffffffff ;  /* 0xffffffff00047882 */ /* 0x000fe20000000000 */
[----:B------:R-:W-:-:S02]  /*2c970*/  IADD3 R5, R5, R2, R3 ;  /* 0x0000000205057210 */ /* 0x000fc40007ffe003 */
[----:B------:R-:W-:-:S05]  /*2c980*/  SEL R7, RZ, 0x80, P2 ;  /* 0x00000080ff077807 */ /* 0x000fca0001000000 */
[----:B------:R-:W-:Y:S01]  /*2c990*/  IMAD.IADD R7, R5, 0x1, R7 ;  /* 0x0000000105077824 */ /* 0x000fe200078e0207 */
[----:B------:R-:W-:Y:S06]  /*2c9a0*/  BRA.DIV UR4, `(.L_x_5370) ;  /* 0x0000004a04f87947 */ /* 0x000fec000b800000 */
[----:B------:R-:W2:Y:S01]  /*2c9b0*/  LDL.LU R2, [R1+0x460] ;  /* 0x0004600001027983 */ /* 0x000ea20000300800 */
[----:B------:R-:W-:-:S03]  /*2c9c0*/  ULDC UR4, c[0x0][0x288] ;  /* 0x0000a20000047ab9 */ /* 0x000fc60000000800 */
[----:B------:R-:W3:Y:S04]  /*2c9d0*/  LDL.LU R3, [R1+0x454] ;  /* 0x0004540001037983 */ /* 0x000ee80000300800 */
[----:B------:R-:W4:Y:S04]  /*2c9e0*/  LDL R11, [R1+0x444] ;  /* 0x00044400010b7983 */ /* 0x000f280000100800 */
[----:B------:R-:W5:Y:S01]  /*2c9f0*/  LDL.LU R13, [R1+0x464] ;  /* 0x00046400010d7983 */ /* 0x000f620000300800 */
[----:B------:R-:W-:Y:S01]  /*2ca00*/  IMAD R4, R8, UR4, RZ ;  /* 0x0000000408047c24 */ /* 0x000fe2000f8e02ff */
[----:B------:R-:W-:-:S04]  /*2ca10*/  LOP3.LUT R18, R18, 0xffff7fff, RZ, 0xc0, !PT ;  /* 0xffff7fff12127812 */ /* 0x000fc800078ec0ff */
[----:B------:R-:W-:-:S04]  /*2ca20*/  @P0 LOP3.LUT R18, R18, 0x8000, RZ, 0xfc, !PT ;  /* 0x0000800012120812 */ /* 0x000fc800078efcff */
[C---:B------:R-:W-:Y:S02]  /*2ca30*/  LOP3.LUT P0, RZ, R18.reuse, 0x10, RZ, 0xc0, !PT ;  /* 0x0000001012ff7812 */ /* 0x040fe4000780c0ff */
[----:B------:R-:W-:-:S04]  /*2ca40*/  LOP3.LUT R18, R18, 0xffffbfff, RZ, 0xc0, !PT ;  /* 0xffffbfff12127812 */ /* 0x000fc800078ec0ff */
[----:B------:R-:W-:-:S04]  /*2ca50*/  @P1 LOP3.LUT R18, R18, 0x4000, RZ, 0xfc, !PT ;  /* 0x0000400012121812 */ /* 0x000fc800078efcff */
[C---:B------:R-:W-:Y:S02]  /*2ca60*/  LOP3.LUT P1, RZ, R18.reuse, 0x8, RZ, 0xc0, !PT ;  /* 0x0000000812ff7812 */ /* 0x040fe4000782c0ff */
[----:B------:R-:W-:Y:S01]  /*2ca70*/  LOP3.LUT R18, R18, 0xffffdfff, RZ, 0xc0, !PT ;  /* 0xffffdfff12127812 */ /* 0x000fe200078ec0ff */
[----:B------:R-:W-:Y:S01]  /*2ca80*/  SHFL.IDX PT, R14, R0, 0x1, 0x181f ;  /* 0x00381f00000e7f89 */ /* 0x000fe200000e0000 */
[-C--:B--2---:R-:W-:Y:S02]  /*2ca90*/  ISETP.GE.AND P3, PT, R2, R4.reuse, PT ;  /* 0x000000040200720c */ /* 0x084fe40003f66270 */
[----:B------:R-:W0:Y:S01]  /*2caa0*/  S2R R2, SR_TID.X ;  /* 0x0000000000027919 */ /* 0x000e220000002100 */
[----:B---3--:R-:W-:Y:S02]  /*2cab0*/  ISETP.GE.AND P2, PT, R3, R4, PT ;  /* 0x000000040300720c */ /* 0x008fe40003f46270 */
[----:B------:R-:W1:Y:S01]  /*2cac0*/  SHFL.IDX PT, R3, R0, RZ, 0x181f ;  /* 0x00181fff00037589 */ /* 0x000e6200000e0000 */
[----:B0-----:R-:W-:-:S03]  /*2cad0*/  IMAD.SHL.U32 R12, R2, 0x8, RZ ;  /* 0x00000008020c7824 */ /* 0x001fc600078e00ff */
[----:B------:R-:W0:Y:S02]  /*2cae0*/  SHFL.IDX PT, R2, R6, RZ, 0x181f ;  /* 0x00181fff06027589 */ /* 0x000e2400000e0000 */
[----:B------:R-:W-:-:S05]  /*2caf0*/  LOP3.LUT R12, R12, 0x38, RZ, 0xc0, !PT ;  /* 0x000000380c0c7812 */ /* 0x000fca00078ec0ff */
[----:B-1----:R-:W-:Y:S02]  /*2cb00*/  @!P2 LEA R3, P6, R12, R3, 0x1 ;  /* 0x000000030c03a211 */ /* 0x002fe400078c08ff */
[----:B------:R-:W-:Y:S02]  /*2cb10*/  @!P2 LOP3.LUT R8, R5, 0x40, RZ, 0xc0, !PT ;  /* 0x000000400508a812 */ /* 0x000fe400078ec0ff */
[----:B------:R-:W-:Y:S01]  /*2cb20*/  @P3 LOP3.LUT R18, R18, 0x2000, RZ, 0xfc, !PT ;  /* 0x0000200012123812 */ /* 0x000fe200078efcff */
[----:B0-----:R-:W-:-:S05]  /*2cb30*/  @!P2 IMAD.X R2, RZ, RZ, R2, P6 ;  /* 0x000000ffff02a224 */ /* 0x001fca00030e0602 */
[----:B------:R-:W-:-:S04]  /*2cb40*/  @!P2 LOP3.LUT R3, R3, R2, RZ, 0x3c, !PT ;  /* 0x000000020303a212 */ /* 0x000fc800078e3cff */
[C---:B------:R-:W-:Y:S02]  /*2cb50*/  @!P2 LOP3.LUT R2, R3.reuse, R2, RZ, 0x3c, !PT ;  /* 0x000000020302a212 */ /* 0x040fe400078e3cff */
[----:B------:R-:W-:Y:S02]  /*2cb60*/  @!P2 SHF.R.U32.HI R8, RZ, 0x2, R8 ;  /* 0x00000002ff08a819 */ /* 0x000fe40000011608 */
[----:B------:R-:W-:Y:S02]  /*2cb70*/  @!P2 LOP3.LUT R3, R3, R2, RZ, 0x3c, !PT ;  /* 0x000000020303a212 */ /* 0x000fe400078e3cff */
[----:B------:R-:W-:Y:S02]  /*2cb80*/  LOP3.LUT P6, RZ, R18, 0x4, RZ, 0xc0, !PT ;  /* 0x0000000412ff7812 */ /* 0x000fe400078cc0ff */
[----:B------:R-:W-:Y:S01]  /*2cb90*/  @!P2 ISETP.NE.U32.AND P3, PT, R8, RZ, PT ;  /* 0x000000ff0800a20c */ /* 0x000fe20003f65070 */
[----:B----4-:R-:W-:Y:S01]  /*2cba0*/  @!P2 LDGSTS.E.BYPASS.LTC128B.128 [R11+0x26400], desc[UR46][R2.64], !P0 ;  /* 0x26400000020bafae */ /* 0x010fe2000c101d6e */
[----:B------:R-:W-:-:S02]  /*2cbb0*/  @!P2 LOP3.LUT R8, R7, 0x80, RZ, 0xc0, !PT ;  /* 0x000000800708a812 */ /* 0x000fc400078ec0ff */
[C---:B------:R-:W-:Y:S01]  /*2cbc0*/  LOP3.LUT P0, RZ, R18.reuse, 0x8000, RZ, 0xc0, !PT ;  /* 0x0000800012ff7812 */ /* 0x040fe2000780c0ff */
[----:B------:R-:W-:Y:S01]  /*2cbd0*/  @!P2 LDGSTS.E.BYPASS.LTC128B.128 [R11+0x28400], desc[UR46][R2.64+0x80], !P1 ;  /* 0x28400080020bafae */ /* 0x000fe2000c901d6e */
        /* <DEDUP_REMOVED lines=57> */
.L_x_5496:
        /* <DEDUP_REMOVED lines=15> */
[----:B--2---:R-:W-:Y:S01]  /*2d060*/  LEA R2, P2, R2, R0, 0x1 ;  /* 0x0000000002027211 */ /* 0x004fe200078408ff */
[----:B---3--:R-:W-:-:S04]  /*2d070*/  IMAD.MOV.U32 R8, RZ, RZ, R3 ;  /* 0x000000ffff087224 */ /* 0x008fc800078e0003 */
[----:B-1----:R-:W-:Y:S01]  /*2d080*/  IMAD.X R3, RZ, RZ, R6, P2 ;  /* 0x000000ffff037224 */ /* 0x002fe200010e0606 */
[----:B------:R-:W-:-:S04]  /*2d090*/  ISETP.NE.U32.AND P2, PT, R5, RZ, PT ;  /* 0x000000ff0500720c */ /* 0x000fc80003f45070 */
[----:B------:R-:W-:Y:S01]  /*2d0a0*/  @!PT LDS RZ, [RZ] ;  /* 0x00000000fffff984 */ /* 0x000fe20000000800 */
[----:B------:R-:W-:Y:S01]  /*2d0b0*/  @!PT LDS RZ, [RZ] ;  /* 0x00000000fffff984 */ /* 0x000fe20000000800 */
[----:B------:R-:W-:Y:S01]  /*2d0c0*/  @!PT LDS RZ, [RZ] ;  /* 0x00000000fffff984 */ /* 0x000fe20000000800 */
[----:B------:R0:W-:Y:S04]  /*2d0d0*/  LDGSTS.E.BYPASS.LTC128B.128 [R8+0x27c00], desc[UR46][R2.64], !P6 ;  /* 0x27c0000002087fae */ /* 0x0001e8000f101d6e */
        /* <DEDUP_REMOVED lines=8> */
.L_x_5372:
[----:B------:R-:W-:Y:S05]  /*2d160*/  BSYNC B0 ;  /* 0x0000000000007941 */ /* 0x000fea0003800000 */
.L_x_5371:
[----:B------:R-:W-:Y:S01]  /*2d170*/  NOP ;  /* 0x0000000000007918 */ /* 0x000fe20000000000 */
[----:B------:R-:W-:-:S13]  /*2d180*/  PLOP3.LUT P0, PT, PT, PT, PT, 0x80, 0x0 ;  /* 0x000000000000781c */ /* 0x000fda0003f0f070 */
.L_x_5373:
[----:B------:R-:W-:Y:S02]  /*2d190*/  PLOP3.LUT P1, PT, P1, P0, PT, 0xa2, 0x0 ;  /* 0x000000000000781c */ /* 0x000fe40000f21472 */
[----:B------:R-:W-:-:S08]  /*2d1a0*/  @P0 R2UR P1, UR4, R17 ;  /* 0x00000000110402ca */ /* 0x000fd00000020000 */
[----:B------:R-:W-:-:S05]  /*2d1b0*/  @P0 PLOP3.LUT P0, PT, P1, PT, PT, 0x80, 0x0 ;  /* 0x000000000000081c */ /* 0x000fca0000f0f070 */
[----:B------:R-:W-:Y:S01]  /*2d1c0*/  @!P1 SYNCS.ARRIVE.TRANS64.RED.A0T1 RZ, [UR4+0x38810], RZ ;  /* 0x038810ffffff99a7 */ /* 0x000fe20008200404 */
[----:B------:R-:W-:Y:S07]  /*2d1d0*/  @!P1 ARRIVES.LDGSTSBAR.64.TRANSCNT [UR4+0x38810] ;  /* 0x03881000ff0099b0 */ /* 0x000fee0008000a84 */
[----:B------:R-:W-:Y:S05]  /*2d1e0*/  @P0 BRA.U.ANY `(.L_x_5373) ;  /* 0xfffffffd00e80947 */ /* 0x000fea000393ffff */
[----:B0-----:R-:W3:Y:S02]  /*2d1f0*/  LDL.LU R2, [R1+0x468] ;  /* 0x0004680001027983 */ /* 0x001ee40000300800 */
[----:B---3--:R-:W-:-:S05]  /*2d200*/  VIADD R2, R2, 0x1 ;  /* 0x0000000102027836 */ /* 0x008fca0000000000 */
[----:B------:R0:W-:Y:S01]  /*2d210*/  STL [R1+0x468], R2 ;  /* 0x0004680201007387 */ /* 0x0001e20000100800 */
[----:B--2---:R-:W-:-:S04]  /*2d220*/  LEA.HI R0, R2, R2, RZ, 0x1 ;  /* 0x0000000202007211 */ /* 0x004fc800078f08ff */
        /* <DEDUP_REMOVED lines=8> */
.L_x_5497:
[----:B------:R-:W-:Y:S05]  /*2d2b0*/  BSYNC B0 ;  /* 0x0000000000007941 */ /* 0x000fea0003800000 */
.L_x_5374:
[----:B------:R-:W-:Y:S01]  /*2d2c0*/  LOP3.LUT P0, RZ, R18, 0x2, RZ, 0xc0, !PT ;  /* 0x0000000212ff7812 */ /* 0x000fe2000780c0ff */
[----:B------:R-:W-:-:S12]  /*2d2d0*/  BSSY B0, `(.L_x_5376) ;  /* 0x0000094000007945 */ /* 0x000fd80003800000 */
[----:B------:R-:W-:Y:S05]  /*2d2e0*/  @!P0 BRA `(.L_x_5377) ;  /* 0x0000000800488947 */ /* 0x000fea0003800000 */
[----:B------:R-:W2:Y:S01]  /*2d2f0*/  LDL R2, [R1+0x448] ;  /* 0x0004480001027983 */ /* 0x000ea20000100800 */
[----:B0-----:R-:W-:Y:S01]  /*2d300*/  IMAD R0, R19, 0x8, R17 ;  /* 0x0000000813007824 */ /* 0x001fe200078e0211 */
[----:B------:R-:W0:Y:S01]  /*2d310*/  S2R R3, SR_TID.X ;  /* 0x0000000000037919 */ /* 0x000e220000002100 */
[----:B------:R-:W-:Y:S01]  /*2d320*/  BSSY B1, `(.L_x_5378) ;  /* 0x0000006000017945 */ /* 0x000fe20003800000 */
[----:B0-----:R-:W-:-:S04]  /*2d330*/  LOP3.LUT R3, R3, 0x7f, RZ, 0xc0, !PT ;  /* 0x0000007f03037812 */ /* 0x001fc800078ec0ff */
[----:B------:R-:W-:Y:S02]  /*2d340*/  ISETP.NE.AND P1, PT, R3, RZ, PT ;  /* 0x000000ff0300720c */ /* 0x000fe40003f25270 */
[----:B--2---:R-:W-:-:S04]  /*2d350*/  SHF.L.U32 R2, R2, 0x1f, RZ ;  /* 0x0000001f02027819 */ /* 0x004fc800000006ff */
[----:B------:R-:W0:Y:S02]  /*2d360*/  SYNCS.PHASECHK.TRANS64.TRYWAIT P0, [R0+URZ+0x38860], R2 ;  /* 0x03886002000075a7 */ /* 0x000e24000800017f */
[----:B0-----:R-:W-:Y:S05]  /*2d370*/  @!P0 BRA `(.L_x_5379) ;  /* 0x0000004800ec8947 */ /* 0x001fea0003800000 */
.L_x_5498:
[----:B------:R-:W-:Y:S05]  /*2d380*/  BSYNC B1 ;  /* 0x0000000000017941 */ /* 0x000fea0003800000 */
.L_x_5378:
        /* <DEDUP_REMOVED lines=9> */
.L_x_5381:
[----:B------:R-:W-:Y:S05]  /*2d420*/  BSYNC B1 ;  /* 0x0000000000017941 */ /* 0x000fea0003800000 */
.L_x_5380:
[----:B0-----:R-:W2:Y:S01]  /*2d430*/  LDL.LU R2, [R1+0x45c] ;  /* 0x00045c0001027983 */ /* 0x001ea20000300800 */
[----:B------:R-:W-:Y:S01]  /*2d440*/  UIADD3 UR4, UP0, UR44, 0x470, URZ ;  /* 0x000004702c047890 */ /* 0x000fe2000ff1e03f */
[----:B------:R-:W-:Y:S01]  /*2d450*/  PLOP3.LUT P0, PT, PT, PT, PT, 0x80, 0x0 ;  /* 0x000000000000781c */ /* 0x000fe20003f0f070 */
[----:B------:R-:W-:Y:S01]  /*2d460*/  VIADD R0, R0, 0x38850 ;  /* 0x0003885000007836 */ /* 0x000fe20000000000 */
[----:B------:R-:W-:Y:S01]  /*2d470*/  UMOV UR6, 0x0 ;  /* 0x0000000000067882 */ /* 0x000fe20000000000 */
[----:B------:R-:W-:Y:S01]  /*2d480*/  UIADD3.X UR5, URZ, UR45, URZ, UP0, !UPT ;  /* 0x0000002d3f057290 */ /* 0x000fe200087fe43f */
[----:B------:R-:W-:Y:S01]  /*2d490*/  UMOV UR7, 0x14f00000 ;  /* 0x14f0000000077882 */ /* 0x000fe20000000000 */
[----:B------:R-:W-:Y:S01]  /*2d4a0*/  UMOV UR10, URZ ;  /* 0x0000003f000a7c82 */ /* 0x000fe20008000000 */
[----:B--2---:R-:W-:Y:S02]  /*2d4b0*/  IMAD.SHL.U32 R3, R2, 0x40, RZ ;  /* 0x0000004002037824 */ /* 0x004fe400078e00ff */
[----:B------:R-:W-:-:S04]  /*2d4c0*/  IMAD R2, R19, 0x10000, R17 ;  /* 0x0001000013027824 */ /* 0x000fc800078e0211 */
[----:B------:R-:W-:-:S07]  /*2d4d0*/  VIADD R4, R2, 0x400 ;  /* 0x0000040002047836 */ /* 0x000fce0000000000 */
.L_x_5382:
        /* <DEDUP_REMOVED lines=15> */
.L_x_5383:
        /* <DEDUP_REMOVED lines=15> */
.L_x_5384:
        /* <DEDUP_REMOVED lines=15> */
.L_x_5385:
        /* <DEDUP_REMOVED lines=15> */
.L_x_5386:
        /* <DEDUP_REMOVED lines=15> */
.L_x_5387:
        /* <DEDUP_REMOVED lines=15> */
.L_x_5388:
        /* <DEDUP_REMOVED lines=15> */
.L_x_5389:
        /* <DEDUP_REMOVED lines=10> */
.L_x_5377:
[----:B------:R-:W-:Y:S05]  /*2dc10*/  BSYNC B0 ;  /* 0x0000000000007941 */ /* 0x000fea0003800000 */
.L_x_5376:
[----:B------:R-:W-:-:S04]  /*2dc20*/  UIADD3 UR4, UR39, -0x2, URZ ;  /* 0xfffffffe27047890 */ /* 0x000fc8000fffe03f */
[----:B------:R-:W-:-:S06]  /*2dc30*/  UISETP.GE.AND UP0, UPT, UR4, UR38, UPT ;  /* 0x000000260400728c */ /* 0x000fcc000bf06270 */
[----:B------:R-:W-:-:S13]  /*2dc40*/  PLOP3.LUT P0, PT, PT, PT, UP0, 0x80, 0x0 ;  /* 0x000000000000781c */ /* 0x000fda0003f0f008 */
[----:B------:R-:W-:Y:S05]  /*2dc50*/  @!P0 BRA `(.L_x_5390) ;  /* 0x0000002800508947 */ /* 0x000fea0003800000 */
[----:B0-----:R-:W-:Y:S01]  /*2dc60*/  IMAD R0, RZ, RZ, -UR39 ;  /* 0x80000027ff007e24 */ /* 0x001fe2000f8e02ff */
[----:B-1----:R-:W-:-:S04]  /*2dc70*/  LOP3.LUT R6, RZ, UR38, RZ, 0x33, !PT ;  /* 0x00000026ff067c12 */ /* 0x002fc8000f8e33ff */
[----:B------:R-:W-:-:S05]  /*2dc80*/  VIADDMNMX R6, R0, 0x1, R6, !PT ;  /* 0x0000000100067846 */ /* 0x000fca0007800106 */
[----:B------:R-:W-:-:S05]  /*2dc90*/  VIADD R0, R6, UR39 ;  /* 0x0000002706007c36 */ /* 0x000fca0008000000 */
[----:B------:R-:W-:-:S04]  /*2dca0*/  LOP3.LUT R0, R0, 0x1, RZ, 0xc0, !PT ;  /* 0x0000000100007812 */ /* 0x000fc800078ec0ff */
[----:B------:R-:W-:Y:S01]  /*2dcb0*/  ISETP.NE.U32.AND P0, PT, R0, 0x1, PT ;  /* 0x000000010000780c */ /* 0x000fe20003f05070 */
[----:B------:R-:W-:-:S12]  /*2dcc0*/  IMAD.U32 R0, RZ, RZ, UR4 ;  /* 0x00000004ff007e24 */ /* 0x000fd8000f8e00ff */
[----:B------:R-:W-:Y:S05]  /*2dcd0*/  @P0 BRA `(.L_x_5391) ;  /* 0x0000000c005c0947 */ /* 0x000fea0003800000 */
[----:B------:R-:W2:Y:S01]  /*2dce0*/  LDL.LU R8, [R1+0x448] ;  /* 0x0004480001087983 */ /* 0x000ea20000300800 */
[----:B------:R-:W-:Y:S01]  /*2dcf0*/  VIADD R19, R19, 0x1 ;  /* 0x0000000113137836 */ /* 0x000fe20000000000 */
[----:B------:R-:W-:Y:S01]  /*2dd00*/  LOP3.LUT P2, RZ, R18, 0x2, RZ, 0xc0, !PT ;  /* 0x0000000212ff7812 */ /* 0x000fe2000784c0ff */
[----:B------:R-:W-:Y:S03]  /*2dd10*/  BSSY B0, `(.L_x_5392) ;  /* 0x00000d1000007945 */ /* 0x000fe60003800000 */
[----:B------:R-:W-:-:S04]  /*2dd20*/  ISETP.NE.AND P0, PT, R19, 0x2, PT ;  /* 0x000000021300780c */ /* 0x000fc80003f05270 */
[----:B------:R-:W-:Y:S02]  /*2dd30*/  SEL R2, RZ, 0x1, P0 ;  /* 0x00000001ff027807 */ /* 0x000fe40000000000 */
[----:B------:R-:W-:Y:S02]  /*2dd40*/  SEL R19, R19, RZ, P0 ;  /* 0x000000ff13137207 */ /* 0x000fe40000000000 */
[----:B--2---:R-:W-:-:S05]  /*2dd50*/  LOP3.LUT R8, R8, R2, RZ, 0x3c, !PT ;  /* 0x0000000208087212 */ /* 0x004fca00078e3cff */
[----:B------:R0:W-:Y:S01]  /*2dd60*/  STL [R1+0x448], R8 ;  /* 0x0004480801007387 */ /* 0x0001e20000100800 */
[----:B------:R-:W-:Y:S05]  /*2dd70*/  @!P2 BRA `(.L_x_5393) ;  /* 0x0000000c0028a947 */ /* 0x000fea0003800000 */
[----:B------:R-:W-:-:S13]  /*2dd80*/  LOP3.LUT P2, RZ, R18, 0x1, RZ, 0xc0, !PT ;  /* 0x0000000112ff7812 */ /* 0x000fda000784c0ff */
[----:B------:R-:W-:Y:S05]  /*2dd90*/  @!P2 BRA `(.L_x_5394) ;  /* 0x000000000050a947 */ /* 0x000fea0003800000 */
[----:B------:R-:W2:Y:S01]  /*2dda0*/  LDL R7, [R1+0x44c] ;  /* 0x00044c0001077983 */ /* 0x000ea20000100800 */
[----:B------:R-:W1:Y:S03]  /*2ddb0*/  LDC R5, c[0x0][0x43c] ;  /* 0x00010f00ff057b82 */ /* 0x000e660000000800 */
[----:B------:R-:W3:Y:S01]  /*2ddc0*/  LDL R9, [R1+0x440] ;  /* 0x0004400001097983 */ /* 0x000ee20000100800 */
        /* <DEDUP_REMOVED lines=8> */
[----:B------:R-:W-:Y:S01]  /*2de50*/  SHF.R.S32.HI R5, RZ, 0x1f, R4 ;  /* 0x0000001fff057819 */ /* 0x000fe20000011404 */
[----:B------:R-:W1:Y:S01]  /*2de60*/  LDC.64 R2, c[0x0][0x418] ;  /* 0x00010600ff027b82 */ /* 0x000e620000000a00 */
[----:B--2---:R-:W-:-:S04]  /*2de70*/  IMAD R7, R7, UR4, RZ ;  /* 0x0000000407077c24 */ /* 0x004fc8000f8e02ff */
[C---:B---3--:R-:W-:Y:S02]  /*2de80*/  IMAD R7, R9.reuse, UR5, R7 ;  /* 0x0000000509077c24 */ /* 0x048fe4000f8e0207 */
[----:B------:R-:W-:-:S04]  /*2de90*/  IMAD.WIDE.U32 R4, R9, UR4, R4 ;  /* 0x0000000409047c25 */ /* 0x000fc8000f8e0004 */
[----:B------:R-:W-:Y:S01]  /*2dea0*/  IMAD.IADD R7, R7, 0x1, R5 ;  /* 0x0000000107077824 */ /* 0x000fe200078e0205 */
[----:B-1----:R-:W-:-:S04]  /*2deb0*/  LEA R2, P0, R4, R2, 0x2 ;  /* 0x0000000204027211 */ /* 0x002fc800078010ff */
[----:B------:R-:W-:-:S05]  /*2dec0*/  LEA.HI.X R3, R4, R3, R7, 0x2, P0 ;  /* 0x0000000304037211 */ /* 0x000fca00000f1407 */
[----:B------:R1:W5:Y:S04]  /*2ded0*/  LDG.E R16, desc[UR46][R2.64] ;  /* 0x0000002e02107981 */ /* 0x000368000c1e1900 */
.L_x_5394:
[----:B-1----:R-:W1:Y:S01]  /*2dee0*/  S2R R2, SR_TID.X ;  /* 0x0000000000027919 */ /* 0x002e620000002100 */
[----:B------:R-:W-:Y:S01]  /*2def0*/  IMAD R3, R19, 0x8, R17 ;  /* 0x0000000813037824 */ /* 0x000fe200078e0211 */
[----:B------:R-:W-:Y:S01]  /*2df00*/  BSSY B1, `(.L_x_5395) ;  /* 0x0000006000017945 */ /* 0x000fe20003800000 */
[----:B-1----:R-:W-:Y:S02]  /*2df10*/  LOP3.LUT R4, R2, 0x7f, RZ, 0xc0, !PT ;  /* 0x0000007f02047812 */ /* 0x002fe400078ec0ff */
[----:B------:R-:W-:Y:S02]  /*2df20*/  SHF.L.U32 R2, R8, 0x1f, RZ ;  /* 0x0000001f08027819 */ /* 0x000fe400000006ff */
[----:B------:R-:W-:Y:S02]  /*2df30*/  ISETP.NE.AND P1, PT, R4, RZ, PT ;  /* 0x000000ff0400720c */ /* 0x000fe40003f25270 */
[----:B------:R-:W1:Y:S02]  /*2df40*/  SYNCS.PHASECHK.TRANS64.TRYWAIT P0, [R3+URZ+0x38840], R2 ;  /* 0x03884002030075a7 */ /* 0x000e64000800017f */
[----:B-1----:R-:W-:Y:S09]  /*2df50*/  @!P0 BRA `(.L_x_5396) ;  /* 0x0000004000088947 */ /* 0x002ff20003800000 */
.L_x_5499:
[----:B------:R-:W-:Y:S05]  /*2df60*/  BSYNC B1 ;  /* 0x0000000000017941 */ /* 0x000fea0003800000 */
.L_x_5395:
        /* <DEDUP_REMOVED lines=9> */
.L_x_5398:
[----:B------:R-:W-:Y:S05]  /*2e000*/  BSYNC B1 ;  /* 0x0000000000017941 */ /* 0x000fea0003800000 */
.L_x_5397:
        /* <DEDUP_REMOVED lines=11> */
.L_x_5399:
        /* <DEDUP_REMOVED lines=13> */
.L_x_5500:
[----:B------:R-:W-:Y:S05]  /*2e190*/  BSYNC B1 ;  /* 0x0000000000017941 */ /* 0x000fea0003800000 */
.L_x_5400:
[----:B------:R-:W-:Y:S01]  /*2e1a0*/  BSSY B1, `(.L_x_5402) ;  /* 0x000000b000017945 */ /* 0x000fe20003800000 */
[----:B0-----:R-:W-:Y:S02]  /*2e1b0*/  IMAD.MOV.U32 R8, RZ, RZ, 0x0 ;  /* 0x00000000ff087424 */ /* 0x001fe400078e00ff */
[----:B------:R-:W-:Y:S01]  /*2e1c0*/  IMAD.MOV.U32 R9, RZ, RZ, 0x14f00000 ;  /* 0x14f00000ff097424 */ /* 0x000fe200078e00ff */
        /* <DEDUP_REMOVED lines=8> */
.L_x_5403:
[----:B------:R-:W-:Y:S05]  /*2e250*/  BSYNC B1 ;  /* 0x0000000000017941 */ /* 0x000fea0003800000 */
.L_x_5402:
[----:B------:R-:W-:Y:S01]  /*2e260*/  R2UR UR10, R7 ;  /* 0x00000000070a72ca */ /* 0x000fe200000e0000 */
[----:B-12---:R-:W-:Y:S01]  /*2e270*/  IMAD R2, R19, 0x10000, R17 ;  /* 0x0001000013027824 */ /* 0x006fe200078e0211 */
[----:B------:R-:W-:Y:S01]  /*2e280*/  R2UR UR6, R8 ;  /* 0x00000000080672ca */ /* 0x000fe200000e0000 */
[----:B------:R-:W-:Y:S01]  /*2e290*/  UIADD3 UR4, UP0, UR44, 0x470, URZ ;  /* 0x000004702c047890 */ /* 0x000fe2000ff1e03f */
[----:B------:R-:W-:Y:S01]  /*2e2a0*/  R2UR UR7, R9 ;  /* 0x00000000090772ca */ /* 0x000fe200000e0000 */
[----:B------:R-:W-:Y:S01]  /*2e2b0*/  VIADD R3, R3, 0x38850 ;  /* 0x0003885003037836 */ /* 0x000fe20000000000 */
[----:B------:R-:W-:Y:S01]  /*2e2c0*/  PLOP3.LUT P0, PT, PT, PT, PT, 0x80, 0x0 ;  /* 0x000000000000781c */ /* 0x000fe20003f0f070 */
[----:B------:R-:W-:Y:S01]  /*2e2d0*/  VIADD R4, R2, 0x400 ;  /* 0x0000040002047836 */ /* 0x000fe20000000000 */
[----:B------:R-:W-:-:S12]  /*2e2e0*/  UIADD3.X UR5, URZ, UR45, URZ, UP0, !UPT ;  /* 0x0000002d3f057290 */ /* 0x000fd800087fe43f */
.L_x_5404:
        /* <DEDUP_REMOVED lines=15> */
.L_x_5405:
        /* <DEDUP_REMOVED lines=15> */
.L_x_5406:
        /* <DEDUP_REMOVED lines=15> */
.L_x_5407:
        /* <DEDUP_REMOVED lines=15> */
.L_x_5408:
        /* <DEDUP_REMOVED lines=15> */
.L_x_5409:
        /* <DEDUP_REMOVED lines=15> */
.L_x_5410:
        /* <DEDUP_REMOVED lines=15> */
.L_x_5411:
        /* <DEDUP_REMOVED lines=10> */
.L_x_5393:
[----:B------:R-:W-:Y:S05]  /*2ea20*/  BSYNC B0 ;  /* 0x0000000000007941 */ /* 0x000fea0003800000 */
.L_x_5392:
[----:B------:R-:W-:-:S06]  /*2ea30*/  UIADD3 UR4, UR39, -0x3, URZ ;  /* 0xfffffffd27047890 */ /* 0x000fcc000fffe03f */
[----:B------:R-:W-:-:S07]  /*2ea40*/  IMAD.U32 R0, RZ, RZ, UR4 ;  /* 0x00000004ff007e24 */ /* 0x000fce000f8e00ff */
.L_x_5391:
[----:B------:R-:W-:Y:S01]  /*2ea50*/  ULOP3.LUT UR4, URZ, UR39, URZ, 0x33, !UPT ;  /* 0x000000273f047292 */ /* 0x000fe2000f8e333f */
[----:B------:R-:W-:Y:S01]  /*2ea60*/  VIADD R6, R6, 0xfffffffe ;  /* 0xfffffffe06067836 */ /* 0x000fe20000000000 */
[----:B------:R-:W-:Y:S04]  /*2ea70*/  BSSY B0, `(.L_x_5390) ;  /* 0x00001b2000007945 */ /* 0x000fe80003800000 */
[----:B------:R-:W-:-:S13]  /*2ea80*/  ISETP.NE.AND P0, PT, R6, UR4, PT ;  /* 0x0000000406007c0c */ /* 0x000fda000bf05270 */
[----:B------:R-:W-:Y:S05]  /*2ea90*/  @!P0 BRA `(.L_x_5412) ;  /* 0x0000001800bc8947 */ /* 0x000fea0003800000 */
.L_x_5453:
[----:B------:R-:W2:Y:S01]  /*2eaa0*/  LDL.LU R2, [R1+0x448] ;  /* 0x0004480001027983 */ /* 0x000ea20000300800 */
[----:B------:R-:W-:Y:S01]  /*2eab0*/  LOP3.LUT P1, RZ, R18, 0x2, RZ, 0xc0, !PT ;  /* 0x0000000212ff7812 */ /* 0x000fe2000782c0ff */
[----:B------:R-:W-:Y:S01]  /*2eac0*/  VIADD R7, R19, 0x1 ;  /* 0x0000000113077836 */ /* 0x000fe20000000000 */
[----:B------:R-:W-:Y:S05]  /*2ead0*/  YIELD ;  /* 0x0000000000007946 */ /* 0x000fea0003800000 */
[----:B------:R-:W-:Y:S01]  /*2eae0*/  ISETP.NE.AND P0, PT, R7, 0x2, PT ;  /* 0x000000020700780c */ /* 0x000fe20003f05270 */
[----:B------:R-:W-:Y:S03]  /*2eaf0*/  BSSY B1, `(.L_x_5413) ;  /* 0x00000d0000017945 */ /* 0x000fe60003800000 */
[----:B------:R-:W-:-:S02]  /*2eb00*/  SEL R6, RZ, 0x1, P0 ;  /* 0x00000001ff067807 */ /* 0x000fc40000000000 */
[----:B------:R-:W-:Y:S02]  /*2eb10*/  SEL R7, R7, RZ, P0 ;  /* 0x000000ff07077207 */ /* 0x000fe40000000000 */
[----:B--2---:R-:W-:Y:S01]  /*2eb20*/  LOP3.LUT R6, R2, R6, RZ, 0x3c, !PT ;  /* 0x0000000602067212 */ /* 0x004fe200078e3cff */
[----:B------:R-:W-:Y:S06]  /*2eb30*/  @!P1 BRA `(.L_x_5414) ;  /* 0x0000000c002c9947 */ /* 0x000fec0003800000 */
[----:B------:R-:W-:Y:S01]  /*2eb40*/  LOP3.LUT P1, RZ, R18, 0x1, RZ, 0xc0, !PT ;  /* 0x0000000112ff7812 */ /* 0x000fe2000782c0ff */
[----:B0-----:R-:W-:-:S12]  /*2eb50*/  IMAD.MOV.U32 R8, RZ, RZ, R0 ;  /* 0x000000ffff087224 */ /* 0x001fd800078e0000 */
        /* <DEDUP_REMOVED lines=21> */
.L_x_5415:
[----:B------:R-:W1:Y:S01]  /*2ecb0*/  S2R R2, SR_TID.X ;  /* 0x0000000000027919 */ /* 0x000e620000002100 */
[----:B0-----:R-:W-:Y:S01]  /*2ecc0*/  IMAD R4, R7, 0x8, R17 ;  /* 0x0000000807047824 */ /* 0x001fe200078e0211 */
[----:B------:R-:W-:Y:S01]  /*2ecd0*/  BSSY B2, `(.L_x_5416) ;  /* 0x0000006000027945 */ /* 0x000fe20003800000 */
[----:B-1----:R-:W-:Y:S02]  /*2ece0*/  LOP3.LUT R3, R2, 0x7f, RZ, 0xc0, !PT ;  /* 0x0000007f02037812 */ /* 0x002fe400078ec0ff */
[----:B------:R-:W-:Y:S02]  /*2ecf0*/  SHF.L.U32 R2, R6, 0x1f, RZ ;  /* 0x0000001f06027819 */ /* 0x000fe400000006ff */
[----:B------:R-:W-:Y:S02]  /*2ed00*/  ISETP.NE.AND P1, PT, R3, RZ, PT ;  /* 0x000000ff0300720c */ /* 0x000fe40003f25270 */
[----:B------:R-:W0:Y:S02]  /*2ed10*/  SYNCS.PHASECHK.TRANS64.TRYWAIT P0, [R4+URZ+0x38840], R2 ;  /* 0x03884002040075a7 */ /* 0x000e24000800017f */
[----:B0-----:R-:W-:Y:S09]  /*2ed20*/  @!P0 BRA `(.L_x_5417) ;  /* 0x0000003000bc8947 */ /* 0x001ff20003800000 */
.L_x_5501:
[----:B------:R-:W-:Y:S05]  /*2ed30*/  BSYNC B2 ;  /* 0x0000000000027941 */ /* 0x000fea0003800000 */
.L_x_5416:
        /* <DEDUP_REMOVED lines=9> */
.L_x_5419:
[----:B------:R-:W-:Y:S05]  /*2edd0*/  BSYNC B2 ;  /* 0x0000000000027941 */ /* 0x000fea0003800000 */
.L_x_5418:
        /* <DEDUP_REMOVED lines=11> */
.L_x_5420:
        /* <DEDUP_REMOVED lines=13> */
.L_x_5502:
[----:B------:R-:W-:Y:S05]  /*2ef60*/  BSYNC B2 ;  /* 0x0000000000027941 */ /* 0x000fea0003800000 */
.L_x_5421:
        /* <DEDUP_REMOVED lines=11> */
.L_x_5424:
[----:B------:R-:W-:Y:S05]  /*2f020*/  BSYNC B2 ;  /* 0x0000000000027941 */ /* 0x000fea0003800000 */
.L_x_5423:
        /* <DEDUP_REMOVED lines=9> */
.L_x_5425:
        /* <DEDUP_REMOVED lines=15> */
.L_x_5426:
        /* <DEDUP_REMOVED lines=15> */
.L_x_5427:
        /* <DEDUP_REMOVED lines=15> */
.L_x_5428:
        /* <DEDUP_REMOVED lines=15> */
.L_x_5429:
        /* <DEDUP_REMOVED lines=15> */
.L_x_5430:
        /* <DEDUP_REMOVED lines=15> */
.L_x_5431:
        /* <DEDUP_REMOVED lines=15> */
.L_x_5432:
        /* <DEDUP_REMOVED lines=10> */
.L_x_5414:
[----:B------:R-:W-:Y:S05]  /*2f7f0*/  BSYNC B1 ;  /* 0x0000000000017941 */ /* 0x000fea0003800000 */
.L_x_5413:
[----:B------:R-:W-:Y:S01]  /*2f800*/  VIADD R7, R7, 0x1 ;  /* 0x0000000107077836 */ /* 0x000fe20000000000 */
[----:B------:R-:W-:Y:S01]  /*2f810*/  LOP3.LUT P2, RZ, R18, 0x2, RZ, 0xc0, !PT ;  /* 0x0000000212ff7812 */ /* 0x000fe2000784c0ff */
[----:B------:R-:W-:Y:S03]  /*2f820*/  BSSY B1, `(.L_x_5433) ;  /* 0x00000d3000017945 */ /* 0x000fe60003800000 */
[----:B------:R-:W-:-:S04]  /*2f830*/  ISETP.NE.AND P0, PT, R7, 0x2, PT ;  /* 0x000000020700780c */ /* 0x000fc80003f05270 */
[----:B------:R-:W-:Y:S02]  /*2f840*/  SEL R2, RZ, 0x1, P0 ;  /* 0x00000001ff027807 */ /* 0x000fe40000000000 */
[----:B------:R-:W-:Y:S02]  /*2f850*/  SEL R19, R7, RZ, P0 ;  /* 0x000000ff07137207 */ /* 0x000fe40000000000 */
[----:B0-----:R-:W-:Y:S01]  /*2f860*/  LOP3.LUT R8, R6, R2, RZ, 0x3c, !PT ;  /* 0x0000000206087212 */ /* 0x001fe200078e3cff */
[----:B------:R-:W-:-:S04]  /*2f870*/  VIADD R6, R0, 0xffffffff ;  /* 0xffffffff00067836 */ /* 0x000fc80000000000 */
[----:B------:R0:W-:Y:S01]  /*2f880*/  STL [R1+0x448], R8 ;  /* 0x0004480801007387 */ /* 0x0001e20000100800 */
[----:B------:R-:W-:Y:S05]  /*2f890*/  @!P2 BRA `(.L_x_5434) ;  /* 0x0000000c002ca947 */ /* 0x000fea0003800000 */
[----:B------:R-:W-:Y:S01]  /*2f8a0*/  LOP3.LUT P2, RZ, R18, 0x1, RZ, 0xc0, !PT ;  /* 0x0000000112ff7812 */ /* 0x000fe2000784c0ff */
[----:B------:R-:W-:-:S12]  /*2f8b0*/  IMAD.MOV.U32 R7, RZ, RZ, R6 ;  /* 0x000000ffff077224 */ /* 0x000fd800078e0006 */
        /* <DEDUP_REMOVED lines=21> */
.L_x_5435:
[----:B------:R-:W2:Y:S01]  /*2fa10*/  S2R R2, SR_TID.X ;  /* 0x0000000000027919 */ /* 0x000ea20000002100 */
[----:B-1----:R-:W-:Y:S01]  /*2fa20*/  IMAD R4, R19, 0x8, R17 ;  /* 0x0000000813047824 */ /* 0x002fe200078e0211 */
[----:B------:R-:W-:Y:S01]  /*2fa30*/  BSSY B2, `(.L_x_5436) ;  /* 0x0000006000027945 */ /* 0x000fe20003800000 */
[----:B--2---:R-:W-:Y:S02]  /*2fa40*/  LOP3.LUT R3, R2, 0x7f, RZ, 0xc0, !PT ;  /* 0x0000007f02037812 */ /* 0x004fe400078ec0ff */
[----:B------:R-:W-:Y:S02]  /*2fa50*/  SHF.L.U32 R2, R8, 0x1f, RZ ;  /* 0x0000001f08027819 */ /* 0x000fe400000006ff */
[----:B------:R-:W-:Y:S02]  /*2fa60*/  ISETP.NE.AND P1, PT, R3, RZ, PT ;  /* 0x000000ff0300720c */ /* 0x000fe40003f25270 */
[----:B------:R-:W1:Y:S02]  /*2fa70*/  SYNCS.PHASECHK.TRANS64.TRYWAIT P0, [R4+URZ+0x38840], R2 ;  /* 0x03884002040075a7 */ /* 0x000e64000800017f */
[----:B-1----:R-:W-:Y:S09]  /*2fa80*/  @!P0 BRA `(.L_x_5437) ;  /* 0x00000024008c8947 */ /* 0x002ff20003800000 */
.L_x_5503:
[----:B------:R-:W-:Y:S05]  /*2fa90*/  BSYNC B2 ;  /* 0x0000000000027941 */ /* 0x000fea0003800000 */
.L_x_5436:
        /* <DEDUP_REMOVED lines=9> */
.L_x_5439:
[----:B------:R-:W-:Y:S05]  /*2fb30*/  BSYNC B2 ;  /* 0x0000000000027941 */ /* 0x000fea0003800000 */
.L_x_5438:
        /* <DEDUP_REMOVED lines=11> */
.L_x_5440:
        /* <DEDUP_REMOVED lines=10> */
[----:B------:R-:W0:Y:S01]  /*2fc90*/  SYNCS.PHASECHK.TRANS64.TRYWAIT P0, [R4+URZ+0x38860], R2 ;  /* 0x03886002040075a7 */ /* 0x000e22000800017f */
[----:B------:R-:W-:Y:S04]  /*2fca0*/  BSSY B2, `(.L_x_5441) ;  /* 0x0000002000027945 */ /* 0x000fe80003800000 */
[----:B0-----:R-:W-:Y:S05]  /*2fcb0*/  @!P0 BRA `(.L_x_5442) ;  /* 0x0000002400148947 */ /* 0x001fea0003800000 */
.L_x_5504:
[----:B------:R-:W-:Y:S05]  /*2fcc0*/  BSYNC B2 ;  /* 0x0000000000027941 */ /* 0x000fea0003800000 */
.L_x_5441:
        /* <DEDUP_REMOVED lines=11> */
.L_x_5444:
[----:B------:R-:W-:Y:S05]  /*2fd80*/  BSYNC B2 ;  /* 0x0000000000027941 */ /* 0x000fea0003800000 */
.L_x_5443:
        /* <DEDUP_REMOVED lines=9> */
.L_x_5445:
        /* <DEDUP_REMOVED lines=15> */
.L_x_5446:
        /* <DEDUP_REMOVED lines=15> */
.L_x_5447:
        /* <DEDUP_REMOVED lines=15> */
.L_x_5448:
        /* <DEDUP_REMOVED lines=15> */
.L_x_5449:
        /* <DEDUP_REMOVED lines=15> */
.L_x_5450:
        /* <DEDUP_REMOVED lines=15> */
.L_x_5451:
        /* <DEDUP_REMOVED lines=15> */
.L_x_5452:
        /* <DEDUP_REMOVED lines=10> */
.L_x_5434:
[----:B------:R-:W-:Y:S05]  /*30550*/  BSYNC B1 ;  /* 0x0000000000017941 */ /* 0x000fea0003800000 */
.L_x_5433:
[----:B------:R-:W-:Y:S01]  /*30560*/  ISETP.GT.AND P0, PT, R6, UR38, PT ;  /* 0x0000002606007c0c */ /* 0x000fe2000bf04270 */
[----:B------:R-:W-:-:S12]  /*30570*/  VIADD R0, R0, 0xfffffffe ;  /* 0xfffffffe00007836 */ /* 0x000fd80000000000 */
[----:B------:R-:W-:Y:S05]  /*30580*/  @P0 BRA `(.L_x_5453) ;  /* 0xffffffe400440947 */ /* 0x000fea000383ffff */
.L_x_5412:
[----:B------:R-:W-:Y:S05]  /*30590*/  BSYNC B0 ;  /* 0x0000000000007941 */ /* 0x000fea0003800000 */
.L_x_5390:
[----:B------:R-:W2:Y:S01]  /*305a0*/  LDL.LU R2, [R1+0x448] ;  /* 0x0004480001027983 */ /* 0x000ea20000300800 */
        /* <DEDUP_REMOVED lines=8> */
[----:B------:R0:W-:Y:S02]  /*30630*/  STL [R1+0x448], R2 ;  /* 0x0004480201007387 */ /* 0x0001e40000100800 */
[----:B------:R-:W-:Y:S05]  /*30640*/  @P2 BRA `(.L_x_5455) ;  /* 0x0000000000342947 */ /* 0x000fea0003800000 */
[----:B------:R-:W2:Y:S01]  /*30650*/  S2R R3, SR_LANEID ;  /* 0x0000000000037919 */ /* 0x000ea20000000000 */
[----:B------:R-:W-:Y:S01]  /*30660*/  VOTEU.ANY UR4, UPT, PT ;  /* 0x0000000000047886 */ /* 0x000fe200038e0100 */
[----:B------:R-:W3:Y:S01]  /*30670*/  LDC.64 R4, c[0x0][0xd80] ;  /* 0x00036000ff047b82 */ /* 0x000ee20000000a00 */
[----:B------:R-:W2:Y:S08]  /*30680*/  FLO.U32 R0, UR4 ;  /* 0x0000000400007d00 */ /* 0x000eb000080e0000 */
[----:B0-----:R-:W3:Y:S01]  /*30690*/  POPC R2, UR4 ;  /* 0x0000000400027d09 */ /* 0x001ee20008000000 */
[----:B--2---:R-:W-:-:S13]  /*306a0*/  ISETP.EQ.U32.AND P1, PT, R0, R3, PT ;  /* 0x000000030000720c */ /* 0x004fda0003f22070 */
[----:B---3--:R-:W2:Y:S01]  /*306b0*/  @P1 ATOMG.E.ADD.STRONG.GPU PT, R5, desc[UR46][R4.64], R2 ;  /* 0x00000002040519a8 */ /* 0x008ea200081ee1ee */
[----:B------:R-:W0:Y:S02]  /*306c0*/  S2R R3, SR_LTMASK ;  /* 0x0000000000037919 */ /* 0x000e240000003900 */
[----:B0-----:R-:W-:-:S06]  /*306d0*/  LOP3.LUT R3, R3, UR4, RZ, 0xc0, !PT ;  /* 0x0000000403037c12 */ /* 0x001fcc000f8ec0ff */
[----:B------:R-:W0:Y:S01]  /*306e0*/  POPC R3, R3 ;  /* 0x0000000300037309 */ /* 0x000e220000000000 */
[----:B--2---:R-:W0:Y:S02]  /*306f0*/  SHFL.IDX PT, R0, R5, R0, 0x1f ;  /* 0x00001f0005007589 */ /* 0x004e2400000e0000 */
[----:B0-----:R-:W-:-:S05]  /*30700*/  IADD3 R0, R0, UR41, R3 ;  /* 0x0000002900007c10 */ /* 0x001fca000fffe003 */
[----:B------:R2:W-:Y:S02]  /*30710*/  STL [R1+0x450], R0 ;  /* 0x0004500001007387 */ /* 0x0005e40000100800 */
.L_x_5455:
[----:B------:R-:W-:Y:S05]  /*30720*/  BSYNC B0 ;  /* 0x0000000000007941 */ /* 0x000fea0003800000 */
.L_x_5454:
[----:B------:R-:W-:-:S07]  /*30730*/  SEL R19, R19, RZ, P0 ;  /* 0x000000ff13137207 */ /* 0x000fce0000000000 */
.L_x_5352:
[----:B------:R-:W-:Y:S05]  /*30740*/  BSYNC B7 ;  /* 0x0000000000077941 */ /* 0x000fea0003800000 */
.L_x_5350:
[----:B------:R4:W5:Y:S01]  /*30750*/  LDL R3, [R1+0x450] ;  /* 0x0004500001037983 */ /* 0x0009620000100800 */
[----:B------:R-:W-:-:S13]  /*30760*/  LOP3.LUT P0, RZ, R18, 0x80, RZ, 0xc0, !PT ;  /* 0x0000008012ff7812 */ /* 0x000fda000780c0ff */
[----:B----4-:R-:W-:Y:S05]  /*30770*/  @!P0 BRA `(.L_x_5456) ;  /* 0x0000000000288947 */ /* 0x010fea0003800000 */
[----:B------:R-:W-:Y:S05]  /*30780*/  WARPSYNC.ALL ;  /* 0x0000000000007948 */ /* 0x000fea0003800000 */
[----:B------:R-:W4:Y:S08]  /*30790*/  S2UR UR5, SR_CgaCtaId ;  /* 0x00000000000579c3 */ /* 0x000f300000008800 */
[----:B------:R-:W-:Y:S06]  /*307a0*/  BAR.SYNC.DEFER_BLOCKING 0x5, 0x180 ;  /* 0x0146000000007b1d */ /* 0x000fec0000010000 */
[----:B------:R-:W-:-:S02]  /*307b0*/  UMOV UR4, 0x400 ;  /* 0x0000040000047882 */ /* 0x000fc40000000000 */
[----:B----4-:R-:W-:-:S06]  /*307c0*/  ULEA UR4, UR5, UR4, 0x18 ;  /* 0x0000000405047291 */ /* 0x010fcc000f8ec03f */
[----:B------:R-:W-:-:S05]  /*307d0*/  IMAD.U32 R17, RZ, RZ, UR4 ;  /* 0x00000004ff117e24 */ /* 0x000fca000f8e00ff */
[----:B-----5:R-:W4:Y:S04]  /*307e0*/  LDS R3, [R17+0x388d0] ;  /* 0x0388d00011037984 */ /* 0x020f280000000800 */
[----:B----4-:R4:W-:Y:S01]  /*307f0*/  STL [R1+0x450], R3 ;  /* 0x0004500301007387 */ /* 0x0109e20000100800 */
[----:B------:R-:W-:Y:S06]  /*30800*/  BAR.ARV 0x4, 0x180 ;  /* 0x0106000000007b1d */ /* 0x000fec0000002000 */
[----:B------:R-:W-:Y:S05]  /*30810*/  BRA `(.L_x_5457) ;  /* 0x00000000002c7947 */ /* 0x000fea0003800000 */
.L_x_5456:
[----:B------:R-:W-:-:S03]  /*30820*/  UMOV UR4, 0xffffffff ;  /* 0xffffffff00047882 */ /* 0x000fc60000000000 */
[----:B------:R-:W-:Y:S05]  /*30830*/  BRA.DIV UR4, `(.L_x_5458) ;  /* 0x0000001a04487947 */ /* 0x000fea000b800000 */
[----:B-----5:R4:W0:Y:S02]  /*30840*/  SHFL.IDX PT, R14, R3, RZ, 0x1f ;  /* 0x00001fff030e7589 */ /* 0x02082400000e0000 */
.L_x_5507:
[----:B--23--:R-:W2:Y:S01]  /*30850*/  @!P2 S2R R0, SR_CgaCtaId ;  /* 0x000000000000a919 */ /* 0x00cea20000008800 */
[----:B------:R-:W-:Y:S05]  /*30860*/  WARPSYNC.ALL ;  /* 0x0000000000007948 */ /* 0x000fea0003800000 */
[----:B------:R-:W-:Y:S01]  /*30870*/  BAR.SYNC.DEFER_BLOCKING 0x4, 0x180 ;  /* 0x0106000000007b1d */ /* 0x000fe20000010000 */
[----:B0-----:R-:W-:-:S05]  /*30880*/  @!P2 MOV R2, 0x400 ;  /* 0x000004000002a802 */ /* 0x001fca0000000f00 */
[----:B------:R0:W-:Y:S01]  /*30890*/  STL [R1+0x450], R14 ;  /* 0x0004500e01007387 */ /* 0x0001e20000100800 */
[----:B--2---:R-:W-:-:S05]  /*308a0*/  @!P2 LEA R17, R0, R2, 0x18 ;  /* 0x000000020011a211 */ /* 0x004fca00078ec0ff */
[----:B------:R0:W-:Y:S01]  /*308b0*/  @!P2 STS [R17+0x388d0], R3 ;  /* 0x0388d0031100a388 */ /* 0x0001e20000000800 */
[----:B------:R-:W-:Y:S06]  /*308c0*/  BAR.ARV 0x5, 0x180 ;  /* 0x0146000000007b1d */ /* 0x000fec0000002000 */
.L_x_5457:
[----:B--23--:R-:W2:Y:S01]  /*308d0*/  LDL R0, [R1+0x450] ;  /* 0x0004500001007983 */ /* 0x00cea20000100800 */
[----:B------:R-:W-:Y:S02]  /*308e0*/  ULDC UR4, c[0x0][0xd38] ;  /* 0x00034e0000047ab9 */ /* 0x000fe40000000800 */
[----:B--2---:R-:W-:-:S13]  /*308f0*/  ISETP.GE.AND P0, PT, R0, UR4, PT ;  /* 0x0000000400007c0c */ /* 0x004fda000bf06270 */
[----:B------:R-:W-:Y:S05]  /*30900*/  @!P0 BRA `(.L_x_5459) ;  /* 0xffffff9c00708947 */ /* 0x000fea000383ffff */
.L_x_5341:
[----:B0-----:R-:W2:Y:S01]  /*30910*/  LDL.LU R0, [R1+0x468] ;  /* 0x0004680001007983 */ /* 0x001ea20000300800 */
[----:B------:R-:W-:Y:S01]  /*30920*/  BSSY B0, `(.L_x_5460) ;  /* 0x000000b000007945 */ /* 0x000fe20003800000 */
[----:B------:R-:W0:Y:S01]  /*30930*/  S2R R5, SR_CgaCtaId ;  /* 0x0000000000057919 */ /* 0x000e220000008800 */
[----:B--2---:R-:W-:-:S05]  /*30940*/  VIADD R0, R0, 0x1 ;  /* 0x0000000100007836 */ /* 0x004fca0000000000 */
[----:B------:R-:W-:-:S04]  /*30950*/  LEA.HI R2, R0, R0, RZ, 0x1 ;  /* 0x0000000000027211 */ /* 0x000fc800078f08ff */
[----:B----4-:R-:W-:Y:S02]  /*30960*/  LOP3.LUT R3, R2, 0xfffffffe, RZ, 0xc0, !PT ;  /* 0xfffffffe02037812 */ /* 0x010fe400078ec0ff */
[----:B------:R-:W-:-:S03]  /*30970*/  MOV R2, 0x400 ;  /* 0x0000040000027802 */ /* 0x000fc60000000f00 */
[----:B------:R-:W-:Y:S01]  /*30980*/  IMAD.IADD R0, R0, 0x1, -R3 ;  /* 0x0000000100007824 */ /* 0x000fe200078e0a03 */
[----:B0-----:R-:W-:-:S04]  /*30990*/  LEA R9, R5, R2, 0x18 ;  /* 0x0000000205097211 */ /* 0x001fc800078ec0ff */
[----:B------:R-:W-:-:S04]  /*309a0*/  SHF.L.U32 R0, R0, 0x1f, RZ ;  /* 0x0000001f00007819 */ /* 0x000fc800000006ff */
[----:B------:R-:W0:Y:S02]  /*309b0*/  SYNCS.PHASECHK.TRANS64.TRYWAIT P0, [R9+URZ+0x38820], R0 ;  /* 0x03882000090075a7 */ /* 0x000e24000800017f */
[----:B0-----:R-:W-:Y:S05]  /*309c0*/  @!P0 BRA `(.L_x_5461) ;  /* 0x00000018000c8947 */ /* 0x001fea0003800000 */
.L_x_5508:
[----:B------:R-:W-:Y:S05]  /*309d0*/  BSYNC B0 ;  /* 0x0000000000007941 */ /* 0x000fea0003800000 */
.L_x_5460:
[----:B------:R-:W-:-:S03]  /*309e0*/  UMOV UR4, 0xffffffff ;  /* 0xffffffff00047882 */ /* 0x000fc60000000000 */
[----:B------:R-:W-:Y:S05]  /*309f0*/  BRA.DIV UR4, `(.L_x_5462) ;  /* 0x0000001a04147947 */ /* 0x000fea000b800000 */
[----:B0-----:R-:W0:Y:S02]  /*30a00*/  S2R R0, SR_TID.X ;  /* 0x0000000000007919 */ /* 0x001e240000002100 */
[----:B0-----:R-:W-:-:S04]  /*30a10*/  SHF.R.U32.HI R0, RZ, 0x5, R0 ;  /* 0x00000005ff007819 */ /* 0x001fc80000011600 */
[----:B------:R-:W-:-:S05]  /*30a20*/  LOP3.LUT R0, R0, 0x3, RZ, 0xc0, !PT ;  /* 0x0000000300007812 */ /* 0x000fca00078ec0ff */
[----:B------:R0:W2:Y:S02]  /*30a30*/  SHFL.IDX PT, R14, R0, RZ, 0x1f ;  /* 0x00001fff000e7589 */ /* 0x0000a400000e0000 */
.L_x_5511:
[----:B--2---:R-:W-:Y:S01]  /*30a40*/  ISETP.NE.AND P0, PT, R14, RZ, PT ;  /* 0x000000ff0e00720c */ /* 0x004fe20003f05270 */
[----:B------:R-:W-:-:S12]  /*30a50*/  BSSY B0, `(.L_x_5463) ;  /* 0x000001e000007945 */ /* 0x000fd80003800000 */
[----:B------:R-:W-:Y:S05]  /*30a60*/  @P0 BRA `(.L_x_5464) ;  /* 0x0000000000700947 */ /* 0x000fea0003800000 */
[----:B------:R-:W-:-:S03]  /*30a70*/  UMOV UR4, 0xffffffff ;  /* 0xffffffff00047882 */ /* 0x000fc60000000000 */
[----:B------:R-:W-:Y:S05]  /*30a80*/  BRA.DIV UR4, `(.L_x_5465) ;  /* 0x0000001a04247947 */ /* 0x000fea000b800000 */
[----:B------:R-:W-:-:S13]  /*30a90*/  ELECT P6, URZ, PT ;  /* 0x00000000003f782f */ /* 0x000fda00038c0000 */
.L_x_5514:
[----:B------:R-:W-:Y:S05]  /*30aa0*/  @!P6 BRA `(.L_x_5464) ;  /* 0x000000000060e947 */ /* 0x000fea0003800000 */
[----:B-1----:R-:W2:Y:S01]  /*30ab0*/  LDL.LU R6, [R1+0x448] ;  /* 0x0004480001067983 */ /* 0x002ea20000300800 */
        /* <DEDUP_REMOVED lines=12> */
.L_x_5515:
[----:B------:R-:W1:Y:S01]  /*30b80*/  SYNCS.PHASECHK.TRANS64.TRYWAIT P0, [R7+URZ], R2 ;  /* 0x00000002070075a7 */ /* 0x000e62000800017f */
[----:B------:R-:W-:-:S04]  /*30b90*/  VIADD R0, R9, 0x38860 ;  /* 0x0003886009007836 */ /* 0x000fc80000000000 */
[----:B------:R-:W-:Y:S01]  /*30ba0*/  IMAD R19, R19, 0x8, R0 ;  /* 0x0000000813137824 */ /* 0x000fe200078e0200 */
[----:B-1----:R-:W-:Y:S06]  /*30bb0*/  @!P0 BRA `(.L_x_5467) ;  /* 0x00000018000c8947 */ /* 0x002fec0003800000 */
.L_x_5516:
[----:B------:R-:W2:Y:S02]  /*30bc0*/  SYNCS.PHASECHK.TRANS64.TRYWAIT P0, [R19+URZ], R4 ;  /* 0x00000004130075a7 */ /* 0x000ea4000800017f */
[----:B--2---:R-:W-:Y:S05]  /*30bd0*/  @!P0 BRA `(.L_x_5468) ;  /* 0x0000001800188947 */ /* 0x004fea0003800000 */
.L_x_5517:
[----:B------:R-:W-:-:S07]  /*30be0*/  IMAD R3, R3, 0x8, R0 ;  /* 0x0000000803037824 */ /* 0x000fce00078e0200 */
.L_x_5469:
[----:B---3--:R3:W4:Y:S02]  /*30bf0*/  SYNCS.PHASECHK.TRANS64.TRYWAIT P0, [R3+URZ], R2 ;  /* 0x00000002030075a7 */ /* 0x008724000800017f */
[----:B----4-:R-:W-:Y:S05]  /*30c00*/  @!P0 NANOSLEEP.SYNCS 0x989680 ;  /* 0x009896800000895d */ /* 0x010fea0003900000 */
[----:B------:R-:W4:Y:S02]  /*30c10*/  @!P0 SYNCS.PHASECHK.TRANS64 P0, [R3+URZ], R2 ;  /* 0x00000002030085a7 */ /* 0x000f24000800007f */
[----:B----4-:R-:W-:Y:S05]  /*30c20*/  @!P0 BRA `(.L_x_5469) ;  /* 0xfffffffc00f08947 */ /* 0x010fea000383ffff */
.L_x_5464:
[----:B------:R-:W-:Y:S05]  /*30c30*/  BSYNC B0 ;  /* 0x0000000000007941 */ /* 0x000fea0003800000 */
.L_x_5463:
[----:B------:R-:W-:Y:S05]  /*30c40*/  EXIT ;  /* 0x000000000000794d */ /* 0x000fea0003800000 */
.L_x_5232:
[----:B0-----:R-:W-:-:S04]  /*30c50*/  IMAD.U32 R11, RZ, RZ, UR44 ;  /* 0x0000002cff0b7e24 */ /* 0x001fc8000f8e00ff */
[----:B------:R0:W1:Y:S03]  /*30c60*/  SYNCS.PHASECHK.TRANS64.TRYWAIT P0, [R11+URZ+0x38800], R0 ;  /* 0x038800000b0075a7 */ /* 0x000066000800017f */
[----:B-1----:R-:W-:Y:S05]  /*30c70*/  @!P0 NANOSLEEP.SYNCS 0x989680 ;  /* 0x009896800000895d */ /* 0x002fea0003900000 */
[----:B------:R-:W1:Y:S02]  /*30c80*/  @!P0 SYNCS.PHASECHK.TRANS64 P0, [R11+URZ+0x38800], R0 ;  /* 0x038800000b0085a7 */ /* 0x000e64000800007f */
[----:B-1----:R-:W-:Y:S05]  /*30c90*/  @!P0 BRA `(.L_x_5232) ;  /* 0xfffffffc00ec8947 */ /* 0x002fea000383ffff */
[----:B------:R-:W-:Y:S05]  /*30ca0*/  BRA `(.L_x_5470) ;  /* 0xfffffd9c00ec7947 */ /* 0x000fea000383ffff */
.L_x_5239:
[----:B-1----:R1:W2:Y:S02]  /*30cb0*/  SYNCS.PHASECHK.TRANS64.TRYWAIT P0, [R10+URZ], R11 ;  /* 0x0000000b0a0075a7 */ /* 0x0022a4000800017f */
[----:B--2---:R-:W-:Y:S05]  /*30cc0*/  @!P0 NANOSLEEP.SYNCS 0x989680 ;  /* 0x009896800000895d */ /* 0x004fea0003900000 */
[----:B------:R-:W2:Y:S02]  /*30cd0*/  @!P0 SYNCS.PHASECHK.TRANS64 P0, [R10+URZ], R11 ;  /* 0x0000000b0a0085a7 */ /* 0x000ea4000800007f */
[----:B--2---:R-:W-:Y:S05]  /*30ce0*/  @!P0 BRA `(.L_x_5239) ;  /* 0xfffffffc00f08947 */ /* 0x004fea000383ffff */
[----:B------:R-:W-:Y:S05]  /*30cf0*/  BRA `(.L_x_5238) ;  /* 0xfffffda000fc7947 */ /* 0x000fea000383ffff */
.L_x_5241:
[----:B0-----:R-:W-:-:S04]  /*30d00*/  IMAD.U32 R11, RZ, RZ, UR44 ;  /* 0x0000002cff0b7e24 */ /* 0x001fc8000f8e00ff */
[----:B------:R0:W1:Y:S03]  /*30d10*/  SYNCS.PHASECHK.TRANS64.TRYWAIT P0, [R11+URZ+0x38810], R10 ;  /* 0x0388100a0b0075a7 */ /* 0x000066000800017f */
[----:B-1----:R-:W-:Y:S05]  /*30d20*/  @!P0 NANOSLEEP.SYNCS 0x989680 ;  /* 0x009896800000895d */ /* 0x002fea0003900000 */
[----:B------:R-:W1:Y:S02]  /*30d30*/  @!P0 SYNCS.PHASECHK.TRANS64 P0, [R11+URZ+0x38810], R10 ;  /* 0x0388100a0b0085a7 */ /* 0x000e64000800007f */
[----:B-1----:R-:W-:Y:S05]  /*30d40*/  @!P0 BRA `(.L_x_5241) ;  /* 0xfffffffc00ec8947 */ /* 0x002fea000383ffff */
[----:B------:R-:W-:Y:S05]  /*30d50*/  BRA `(.L_x_5471) ;  /* 0xfffffda400d07947 */ /* 0x000fea000383ffff */
.L_x_5248:
[----:B-1----:R1:W2:Y:S02]  /*30d60*/  SYNCS.PHASECHK.TRANS64.TRYWAIT P0, [R10+URZ], R11 ;  /* 0x0000000b0a0075a7 */ /* 0x0022a4000800017f */
[----:B--2---:R-:W-:Y:S05]  /*30d70*/  @!P0 NANOSLEEP.SYNCS 0x989680 ;  /* 0x009896800000895d */ /* 0x004fea0003900000 */
[----:B------:R-:W2:Y:S02]  /*30d80*/  @!P0 SYNCS.PHASECHK.TRANS64 P0, [R10+URZ], R11 ;  /* 0x0000000b0a0085a7 */ /* 0x000ea4000800007f */
[----:B--2---:R-:W-:Y:S05]  /*30d90*/  @!P0 BRA `(.L_x_5248) ;  /* 0xfffffffc00f08947 */ /* 0x004fea000383ffff */
[----:B------:R-:W-:Y:S05]  /*30da0*/  BRA `(.L_x_5247) ;  /* 0xfffffda800147947 */ /* 0x000fea000383ffff */
.L_x_5283:
[----:B0-----:R0:W1:Y:S02]  /*30db0*/  SYNCS.PHASECHK.TRANS64.TRYWAIT P2, [R8+URZ], R9 ;  /* 0x00000009080075a7 */ /* 0x001064000804017f */
[----:B-1----:R-:W-:Y:S05]  /*30dc0*/  @!P2 NANOSLEEP.SYNCS 0x989680 ;  /* 0x009896800000a95d */ /* 0x002fea0003900000 */
[----:B------:R-:W1:Y:S02]  /*30dd0*/  @!P2 SYNCS.PHASECHK.TRANS64 P2, [R8+URZ], R9 ;  /* 0x000000090800a5a7 */ /* 0x000e64000804007f */
[----:B-1----:R-:W-:Y:S05]  /*30de0*/  @!P2 BRA `(.L_x_5283) ;  /* 0xfffffffc00f0a947 */ /* 0x002fea000383ffff */
[----:B------:R-:W-:Y:S05]  /*30df0*/  BRA `(.L_x_5282) ;  /* 0xfffffe1400347947 */ /* 0x000fea000383ffff */
.L_x_5290:
[----:B-1----:R1:W2:Y:S02]  /*30e00*/  SYNCS.PHASECHK.TRANS64.TRYWAIT P2, [R8+URZ], R11 ;  /* 0x0000000b080075a7 */ /* 0x0022a4000804017f */
[----:B--2---:R-:W-:Y:S05]  /*30e10*/  @!P2 NANOSLEEP.SYNCS 0x989680 ;  /* 0x009896800000a95d */ /* 0x004fea0003900000 */
[----:B------:R-:W2:Y:S02]  /*30e20*/  @!P2 SYNCS.PHASECHK.TRANS64 P2, [R8+URZ], R11 ;  /* 0x0000000b0800a5a7 */ /* 0x000ea4000804007f */
[----:B--2---:R-:W-:Y:S05]  /*30e30*/  @!P2 BRA `(.L_x_5290) ;  /* 0xfffffffc00f0a947 */ /* 0x004fea000383ffff */
[----:B------:R-:W-:Y:S05]  /*30e40*/  BRA `(.L_x_5289) ;  /* 0xfffffe1800787947 */ /* 0x000fea000383ffff */
.L_x_5303:
[----:B0-----:R0:W1:Y:S02]  /*30e50*/  SYNCS.PHASECHK.TRANS64.TRYWAIT P1, [R6+URZ], R7 ;  /* 0x00000007060075a7 */ /* 0x001064000802017f */
[----:B-1----:R-:W-:Y:S05]  /*30e60*/  @!P1 NANOSLEEP.SYNCS 0x989680 ;  /* 0x009896800000995d */ /* 0x002fea0003900000 */
[----:B------:R-:W1:Y:S02]  /*30e70*/  @!P1 SYNCS.PHASECHK.TRANS64 P1, [R6+URZ], R7 ;  /* 0x00000007060095a7 */ /* 0x000e64000802007f */
[----:B-1----:R-:W-:Y:S05]  /*30e80*/  @!P1 BRA `(.L_x_5303) ;  /* 0xfffffffc00f09947 */ /* 0x002fea000383ffff */
[----:B------:R-:W-:Y:S05]  /*30e90*/  BRA `(.L_x_5302) ;  /* 0xfffffeac00947947 */ /* 0x000fea000383ffff */
.L_x_5310:
[----:B-1----:R1:W2:Y:S02]  /*30ea0*/  SYNCS.PHASECHK.TRANS64.TRYWAIT P1, [R6+URZ], R9 ;  /* 0x00000009060075a7 */ /* 0x0022a4000802017f */
[----:B--2---:R-:W-:Y:S05]  /*30eb0*/  @!P1 NANOSLEEP.SYNCS 0x989680 ;  /* 0x009896800000995d */ /* 0x004fea0003900000 */
[----:B------:R-:W2:Y:S02]  /*30ec0*/  @!P1 SYNCS.PHASECHK.TRANS64 P1, [R6+URZ], R9 ;  /* 0x00000009060095a7 */ /* 0x000ea4000802007f */
[----:B--2---:R-:W-:Y:S05]  /*30ed0*/  @!P1 BRA `(.L_x_5310) ;  /* 0xfffffffc00f09947 */ /* 0x004fea000383ffff */
[----:B------:R-:W-:Y:S05]  /*30ee0*/  BRA `(.L_x_5309) ;  /* 0xfffffeb000d87947 */ /* 0x000fea000383ffff */
.L_x_5358:
[----:B------:R-:W-:Y:S02]  /*30ef0*/  IMAD.MOV.U32 R13, RZ, RZ, R4 ;  /* 0x000000ffff0d7224 */ /* 0x000fe400078e0004 */
[----:B------:R-:W-:Y:S02]  /*30f00*/  IMAD.MOV.U32 R12, RZ, RZ, RZ ;  /* 0x000000ffff0c7224 */ /* 0x000fe400078e00ff */
[----:B------:R-:W-:Y:S02]  /*30f10*/  IMAD.MOV.U32 R11, RZ, RZ, 0x1f ;  /* 0x0000001fff0b7424 */ /* 0x000fe400078e00ff */
[----:B------:R-:W-:-:S07]  /*30f20*/  IMAD.MOV.U32 R15, RZ, RZ, -0x1 ;  /* 0xffffffffff0f7424 */ /* 0x000fce00078e00ff */
[----:B0-----:R-:W-:Y:S05]  /*30f30*/  WARPSYNC.COLLECTIVE R15, `(.L_x_5472) ;  /* 0x000000000f087348 */ /* 0x001fea0003c00000 */
[----:B------:R1:W2:Y:S02]  /*30f40*/  SHFL.IDX P6, R14, R13, R12, R11 ;  /* 0x0000000c0d0e7389 */ /* 0x0002a400000c000b */
[----:B012---:R-:W-:Y:S01]  /*30f50*/  ENDCOLLECTIVE ;  /* 0x000000000000791b */ /* 0x007fe20003800000 */
.L_x_5472:
[----:B------:R-:W-:Y:S05]  /*30f60*/  BRA `(.L_x_5473) ;  /* 0xffffffa400807947 */ /* 0x000fea000383ffff */
.L_x_5360:
[----:B------:R-:W-:Y:S01]  /*30f70*/  BSSY B0, `(.L_x_5474) ;  /* 0x0000006000007945 */ /* 0x000fe20003800000 */
[----:B------:R-:W-:-:S07]  /*30f80*/  IMAD.MOV.U32 R15, RZ, RZ, -0x1 ;  /* 0xffffffffff0f7424 */ /* 0x000fce00078e00ff */
[----:B01----:R-:W-:Y:S05]  /*30f90*/  WARPSYNC.COLLECTIVE R15, `(.L_x_5475) ;  /* 0x000000000f0c7348 */ /* 0x003fea0003c00000 */
[----:B------:R-:W-:Y:S02]  /*30fa0*/  ELECT P6, UR62, PT ;  /* 0x00000000003e782f */ /* 0x000fe400038c0000 */
[----:B------:R-:W-:Y:S01]  /*30fb0*/  MOV R14, UR62 ;  /* 0x0000003e000e7c02 */ /* 0x000fe20008000f00 */
[----:B01----:R-:W-:Y:S10]  /*30fc0*/  ENDCOLLECTIVE ;  /* 0x000000000000791b */ /* 0x003ff40003800000 */
.L_x_5475:
[----:B------:R-:W-:Y:S05]  /*30fd0*/  BSYNC B0 ;  /* 0x0000000000007941 */ /* 0x000fea0003800000 */
.L_x_5474:
[----:B------:R-:W-:Y:S05]  /*30fe0*/  BRA `(.L_x_5476) ;  /* 0xffffffa400847947 */ /* 0x000fea000383ffff */
.L_x_5362:
[----:B--2---:R2:W3:Y:S02]  /*30ff0*/  SYNCS.PHASECHK.TRANS64.TRYWAIT P0, [R0+URZ+0x38840], R2 ;  /* 0x03884002000075a7 */ /* 0x0044e4000800017f */
[----:B---3--:R-:W-:Y:S05]  /*31000*/  @!P0 NANOSLEEP.SYNCS 0x989680 ;  /* 0x009896800000895d */ /* 0x008fea0003900000 */
[----:B------:R-:W3:Y:S02]  /*31010*/  @!P0 SYNCS.PHASECHK.TRANS64 P0, [R0+URZ+0x38840], R2 ;  /* 0x03884002000085a7 */ /* 0x000ee4000800007f */
[----:B---3--:R-:W-:Y:S05]  /*31020*/  @!P0 BRA `(.L_x_5362) ;  /* 0xfffffffc00f08947 */ /* 0x008fea000383ffff */
[----:B------:R-:W-:Y:S05]  /*31030*/  BRA `(.L_x_5477) ;  /* 0xffffffa400dc7947 */ /* 0x000fea000383ffff */
.L_x_5366:
[----:B------:R-:W-:Y:S02]  /*31040*/  IMAD.MOV.U32 R13, RZ, RZ, R3 ;  /* 0x000000ffff0d7224 */ /* 0x000fe400078e0003 */
[----:B------:R-:W-:Y:S02]  /*31050*/  IMAD.MOV.U32 R12, RZ, RZ, RZ ;  /* 0x000000ffff0c7224 */ /* 0x000fe400078e00ff */
[----:B------:R-:W-:Y:S02]  /*31060*/  IMAD.MOV.U32 R11, RZ, RZ, 0x181f ;  /* 0x0000181fff0b7424 */ /* 0x000fe400078e00ff */
[----:B------:R-:W-:Y:S02]  /*31070*/  IMAD.MOV.U32 R15, RZ, RZ, -0x1 ;  /* 0xffffffffff0f7424 */ /* 0x000fe400078e00ff */
[----:B------:R-:W-:-:S07]  /*31080*/  VIADD R9, R9, UR40 ;  /* 0x0000002809097c36 */ /* 0x000fce0008000000 */
[----:B-----5:R-:W-:Y:S05]  /*31090*/  WARPSYNC.COLLECTIVE R15, `(.L_x_5478) ;  /* 0x000000000f087348 */ /* 0x020fea0003c00000 */
[----:B------:R0:W1:Y:S02]  /*310a0*/  SHFL.IDX P6, R14, R13, R12, R11 ;  /* 0x0000000c0d0e7389 */ /* 0x00006400000c000b */
[----:B01---5:R-:W-:Y:S01]  /*310b0*/  ENDCOLLECTIVE ;  /* 0x000000000000791b */ /* 0x023fe20003800000 */
.L_x_5478:
[----:B------:R-:W-:Y:S01]  /*310c0*/  VIADD R10, R9, 0x10 ;  /* 0x00000010090a7836 */ /* 0x000fe20000000000 */
[----:B------:R0:W-:Y:S04]  /*310d0*/  STL [R1+0x454], R9 ;  /* 0x0004540901007387 */ /* 0x0001e80000100800 */
[----:B------:R0:W-:Y:S01]  /*310e0*/  STL [R1+0x460], R10 ;  /* 0x0004600a01007387 */ /* 0x0001e20000100800 */
[----:B------:R-:W-:Y:S02]  /*310f0*/  IMAD.MOV.U32 R13, RZ, RZ, R0 ;  /* 0x000000ffff0d7224 */ /* 0x000fe400078e0000 */
[----:B------:R-:W-:-:S07]  /*31100*/  IMAD.MOV.U32 R4, RZ, RZ, R14 ;  /* 0x000000ffff047224 */ /* 0x000fce00078e000e */
[----:B0-----:R-:W-:Y:S05]  /*31110*/  WARPSYNC.COLLECTIVE R15, `(.L_x_5479) ;  /* 0x000000000f087348 */ /* 0x001fea0003c00000 */
[----:B------:R1:W2:Y:S02]  /*31120*/  SHFL.IDX P6, R14, R13, R12, R11 ;  /* 0x0000000c0d0e7389 */ /* 0x0002a400000c000b */
[----:B012---:R-:W-:Y:S01]  /*31130*/  ENDCOLLECTIVE ;  /* 0x000000000000791b */ /* 0x007fe20003800000 */
.L_x_5479:
[----:B------:R-:W-:Y:S02]  /*31140*/  ULDC UR4, c[0x0][0x288] ;  /* 0x0000a20000047ab9 */ /* 0x000fe40000000800 */
[----:B------:R-:W-:Y:S02]  /*31150*/  IMAD R2, R6, UR4, RZ ;  /* 0x0000000406027c24 */ /* 0x000fe4000f8e02ff */
[----:B------:R-:W-:-:S03]  /*31160*/  VIADD R6, R9, 0x20 ;  /* 0x0000002009067836 */ /* 0x000fc60000000000 */
[----:B------:R-:W-:Y:S02]  /*31170*/  ISETP.GE.AND P1, PT, R9, R2, PT ;  /* 0x000000020900720c */ /* 0x000fe40003f26270 */
[----:B------:R0:W-:Y:S01]  /*31180*/  STL [R1+0x464], R6 ;  /* 0x0004640601007387 */ /* 0x0001e20000100800 */
[----:B------:R-:W-:Y:S02]  /*31190*/  IMAD.MOV.U32 R13, RZ, RZ, R3 ;  /* 0x000000ffff0d7224 */ /* 0x000fe400078e0003 */
[----:B------:R-:W-:Y:S02]  /*311a0*/  IMAD.MOV.U32 R12, RZ, RZ, 0x1 ;  /* 0x00000001ff0c7424 */ /* 0x000fe400078e00ff */
[----:B------:R-:W-:-:S07]  /*311b0*/  IMAD.MOV.U32 R5, RZ, RZ, R14 ;  /* 0x000000ffff057224 */ /* 0x000fce00078e000e */
[----:B0-----:R-:W-:Y:S05]  /*311c0*/  WARPSYNC.COLLECTIVE R15, `(.L_x_5480) ;  /* 0x000000000f087348 */ /* 0x001fea0003c00000 */
[----:B------:R1:W2:Y:S02]  /*311d0*/  SHFL.IDX P6, R14, R13, R12, R11 ;  /* 0x0000000c0d0e7389 */ /* 0x0002a400000c000b */
[----:B012---:R-:W-:Y:S01]  /*311e0*/  ENDCOLLECTIVE ;  /* 0x000000000000791b */ /* 0x007fe20003800000 */
.L_x_5480:
        /* <DEDUP_REMOVED lines=15> */
.L_x_5481:
[----:B------:R-:W-:Y:S02]  /*312e0*/  IMAD.MOV.U32 R13, RZ, RZ, R3 ;  /* 0x000000ffff0d7224 */ /* 0x000fe400078e0003 */
[----:B------:R-:W-:Y:S02]  /*312f0*/  IMAD.MOV.U32 R12, RZ, RZ, 0x2 ;  /* 0x00000002ff0c7424 */ /* 0x000fe400078e00ff */
[----:B------:R-:W-:-:S07]  /*31300*/  IMAD.MOV.U32 R5, RZ, RZ, R14 ;  /* 0x000000ffff057224 */ /* 0x000fce00078e000e */
[----:B------:R-:W-:Y:S05]  /*31310*/  WARPSYNC.COLLECTIVE R15, `(.L_x_5482) ;  /* 0x000000000f087348 */ /* 0x000fea0003c00000 */
[----:B------:R0:W1:Y:S02]  /*31320*/  SHFL.IDX P6, R14, R13, R12, R11 ;  /* 0x0000000c0d0e7389 */ /* 0x00006400000c000b */
[----:B01----:R-:W-:Y:S01]  /*31330*/  ENDCOLLECTIVE ;  /* 0x000000000000791b */ /* 0x003fe20003800000 */
.L_x_5482:
        /* <DEDUP_REMOVED lines=15> */
.L_x_5483:
[----:B------:R-:W-:Y:S02]  /*31430*/  IMAD.MOV.U32 R13, RZ, RZ, R3 ;  /* 0x000000ffff0d7224 */ /* 0x000fe400078e0003 */
[----:B------:R-:W-:Y:S02]  /*31440*/  IMAD.MOV.U32 R12, RZ, RZ, 0x3 ;  /* 0x00000003ff0c7424 */ /* 0x000fe400078e00ff */
[----:B------:R-:W-:-:S07]  /*31450*/  IMAD.MOV.U32 R5, RZ, RZ, R14 ;  /* 0x000000ffff057224 */ /* 0x000fce00078e000e */
[----:B------:R-:W-:Y:S05]  /*31460*/  WARPSYNC.COLLECTIVE R15, `(.L_x_5484) ;  /* 0x000000000f087348 */ /* 0x000fea0003c00000 */
[----:B------:R0:W1:Y:S02]  /*31470*/  SHFL.IDX P6, R14, R13, R12, R11 ;  /* 0x0000000c0d0e7389 */ /* 0x00006400000c000b */
[----:B01----:R-:W-:Y:S01]  /*31480*/  ENDCOLLECTIVE ;  /* 0x000000000000791b */ /* 0x003fe20003800000 */
.L_x_5484:
        /* <DEDUP_REMOVED lines=10> */
.L_x_5485:
[----:B------:R-:W-:Y:S01]  /*31530*/  @!PT LDS RZ, [RZ] ;  /* 0x00000000fffff984 */ /* 0x000fe20000000800 */
[----:B------:R-:W-:Y:S01]  /*31540*/  @!PT LDS RZ, [RZ] ;  /* 0x00000000fffff984 */ /* 0x000fe20000000800 */
[----:B------:R-:W-:Y:S01]  /*31550*/  @!PT LDS RZ, [RZ] ;  /* 0x00000000fffff984 */ /* 0x000fe20000000800 */
[----:B------:R0:W-:Y:S01]  /*31560*/  @!P1 LDGSTS.E.BYPASS.LTC128B.128 [R7+0x21400], desc[UR46][R4.64], !P0 ;  /* 0x2140000004079fae */ /* 0x0001e2000c101d6e */
[----:B------:R-:W-:Y:S01]  /*31570*/  IMAD.MOV.U32 R0, RZ, RZ, R14 ;  /* 0x000000ffff007224 */ /* 0x000fe200078e000e */
[----:B------:R-:W-:Y:S06]  /*31580*/  BRA `(.L_x_5486) ;  /* 0xffffffa800dc7947 */ /* 0x000fec000383ffff */
.L_x_5370:
        /* <DEDUP_REMOVED lines=8> */
.L_x_5488:
[----:B------:R-:W-:Y:S05]  /*31610*/  BSYNC B0 ;  /* 0x0000000000007941 */ /* 0x000fea0003800000 */
.L_x_5487:
        /* <DEDUP_REMOVED lines=10> */
.L_x_5489:
[----:B------:R-:W-:Y:S01]  /*316c0*/  ULDC UR4, c[0x0][0x288] ;  /* 0x0000a20000047ab9 */ /* 0x000fe20000000800 */
[----:B------:R-:W2:Y:S01]  /*316d0*/  LDL R16, [R1+0x444] ;  /* 0x0004440001107983 */ /* 0x000ea20000100800 */
[----:B------:R-:W-:-:S03]  /*316e0*/  LOP3.LUT R18, R18, 0xffffbfff, RZ, 0xc0, !PT ;  /* 0xffffbfff12127812 */ /* 0x000fc600078ec0ff */
[----:B------:R-:W3:Y:S04]  /*316f0*/  LDL.LU R11, [R1+0x454] ;  /* 0x00045400010b7983 */ /* 0x000ee80000300800 */
[----:B------:R-:W4:Y:S01]  /*31700*/  LDL.LU R15, [R1+0x460] ;  /* 0x00046000010f7983 */ /* 0x000f220000300800 */
[----:B------:R-:W-:Y:S01]  /*31710*/  IMAD R4, R8, UR4, RZ ;  /* 0x0000000408047c24 */ /* 0x000fe2000f8e02ff */
[----:B------:R-:W-:Y:S01]  /*31720*/  @P1 LOP3.LUT R18, R18, 0x4000, RZ, 0xfc, !PT ;  /* 0x0000400012121812 */ /* 0x000fe200078efcff */
[----:B------:R-:W-:-:S03]  /*31730*/  IMAD.MOV.U32 R3, RZ, RZ, R14 ;  /* 0x000000ffff037224 */ /* 0x000fc600078e000e */
[C---:B------:R-:W-:Y:S02]  /*31740*/  LOP3.LUT P1, RZ, R18.reuse, 0x10, RZ, 0xc0, !PT ;  /* 0x0000001012ff7812 */ /* 0x040fe4000782c0ff */
[----:B------:R-:W-:Y:S01]  /*31750*/  LOP3.LUT R18, R18, 0xffffdfff, RZ, 0xc0, !PT ;  /* 0xffffdfff12127812 */ /* 0x000fe200078ec0ff */
[----:B------:R-:W-:Y:S02]  /*31760*/  IMAD.MOV.U32 R13, RZ, RZ, R6 ;  /* 0x000000ffff0d7224 */ /* 0x000fe400078e0006 */
[----:B------:R-:W-:Y:S01]  /*31770*/  IMAD.MOV.U32 R12, RZ, RZ, 0x1 ;  /* 0x00000001ff0c7424 */ /* 0x000fe200078e00ff */
[-C--:B------:R-:W-:Y:S02]  /*31780*/  ISETP.GE.AND P3, PT, R10, R4.reuse, PT ;  /* 0x000000040a00720c */ /* 0x080fe40003f66270 */
[----:B---3--:R-:W-:-:S11]  /*31790*/  ISETP.GE.AND P4, PT, R11, R4, PT ;  /* 0x000000040b00720c */ /* 0x008fd60003f86270 */
[----:B------:R-:W-:Y:S02]  /*317a0*/  @P3 LOP3.LUT R18, R18, 0x2000, RZ, 0xfc, !PT ;  /* 0x0000200012123812 */ /* 0x000fe400078efcff */
[----:B------:R-:W-:-:S05]  /*317b0*/  @!P4 LEA R3, P6, R9, R3, 0x1 ;  /* 0x000000030903c211 */ /* 0x000fca00078c08ff */
[----:B------:R-:W-:Y:S01]  /*317c0*/  @!P4 IMAD.X R2, RZ, RZ, R2, P6 ;  /* 0x000000ffff02c224 */ /* 0x000fe200030e0602 */
[----:B------:R-:W-:-:S04]  /*317d0*/  LOP3.LUT P6, RZ, R18, 0x8, RZ, 0xc0, !PT ;  /* 0x0000000812ff7812 */ /* 0x000fc800078cc0ff */
[----:B------:R-:W-:-:S04]  /*317e0*/  @!P4 LOP3.LUT R3, R3, R2, RZ, 0x3c, !PT ;  /* 0x000000020303c212 */ /* 0x000fc800078e3cff */
[----:B------:R-:W-:Y:S02]  /*317f0*/  @!P4 LOP3.LUT R2, R3, R2, RZ, 0x3c, !PT ;  /* 0x000000020302c212 */ /* 0x000fe400078e3cff */
[----:B------:R-:W-:Y:S02]  /*31800*/  @!P4 LOP3.LUT R8, R5, 0x40, RZ, 0xc0, !PT ;  /* 0x000000400508c812 */ /* 0x000fe400078ec0ff */
[----:B------:R-:W-:Y:S02]  /*31810*/  @!P4 LOP3.LUT R3, R3, R2, RZ, 0x3c, !PT ;  /* 0x000000020303c212 */ /* 0x000fe400078e3cff */
[C---:B------:R-:W-:Y:S02]  /*31820*/  LOP3.LUT P3, RZ, R18.reuse, 0x4, RZ, 0xc0, !PT ;  /* 0x0000000412ff7812 */ /* 0x040fe4000786c0ff */
[----:B------:R-:W-:Y:S01]  /*31830*/  @!P4 SHF.R.U32.HI R8, RZ, 0x2, R8 ;  /* 0x00000002ff08c819 */ /* 0x000fe20000011608 */
[----:B------:R-:W-:Y:S01]  /*31840*/  @!PT LDS RZ, [RZ] ;  /* 0x00000000fffff984 */ /* 0x000fe20000000800 */
[----:B------:R-:W-:Y:S01]  /*31850*/  @!PT LDS RZ, [RZ] ;  /* 0x00000000fffff984 */ /* 0x000fe20000000800 */
[----:B------:R-:W-:Y:S01]  /*31860*/  @!PT LDS RZ, [RZ] ;  /* 0x00000000fffff984 */ /* 0x000fe20000000800 */
[----:B--2---:R0:W-:Y:S01]  /*31870*/  @!P4 LDGSTS.E.BYPASS.LTC128B.128 [R16+0x26400], desc[UR46][R2.64], !P1 ;  /* 0x264000000210cfae */ /* 0x0041e2000c901d6e */
[----:B------:R-:W-:-:S03]  /*31880*/  LOP3.LUT P1, RZ, R18, 0x4000, RZ, 0xc0, !PT ;  /* 0x0000400012ff7812 */ /* 0x000fc6000782c0ff */
        /* <DEDUP_REMOVED lines=8> */
[----:B------:R0:W-:Y:S01]  /*31910*/  @!P4 LDGSTS.E.BYPASS.LTC128B.128 [R16+0x32400], desc[UR46][R2.64+0x300], P6 ;  /* 0x324003000210cfae */ /* 0x0001e2000b101d6e */
[----:B------:R-:W-:Y:S01]  /*31920*/  @!P4 ISETP.NE.U32.AND P6, PT, R8, RZ, PT ;  /* 0x000000ff0800c20c */ /* 0x000fe20003fc5070 */
[----:B------:R-:W-:Y:S01]  /*31930*/  IMAD.MOV.U32 R11, RZ, RZ, 0x181f ;  /* 0x0000181fff0b7424 */ /* 0x000fe200078e00ff */
[----:B----4-:R-:W-:Y:S01]  /*31940*/  ISETP.GE.AND P2, PT, R15, R4, PT ;  /* 0x000000040f00720c */ /* 0x010fe20003f46270 */
[----:B------:R-:W-:-:S10]  /*31950*/  IMAD.MOV.U32 R15, RZ, RZ, -0x1 ;  /* 0xffffffffff0f7424 */ /* 0x000fd400078e00ff */
[----:B------:R0:W-:Y:S02]  /*31960*/  @!P4 LDGSTS.E.BYPASS.LTC128B.128 [R16+0x34400], desc[UR46][R2.64+0x380], P6 ;  /* 0x344003800210cfae */ /* 0x0001e4000b101d6e */
[----:B0-----:R-:W-:Y:S05]  /*31970*/  WARPSYNC.COLLECTIVE R15, `(.L_x_5490) ;  /* 0x000000000f087348 */ /* 0x001fea0003c00000 */
[----:B------:R1:W2:Y:S02]  /*31980*/  SHFL.IDX P6, R14, R13, R12, R11 ;  /* 0x0000000c0d0e7389 */ /* 0x0002a400000c000b */
[----:B012---:R-:W-:Y:S01]  /*31990*/  ENDCOLLECTIVE ;  /* 0x000000000000791b */ /* 0x007fe20003800000 */
.L_x_5490:
[----:B------:R-:W-:Y:S02]  /*319a0*/  IMAD.MOV.U32 R13, RZ, RZ, R0 ;  /* 0x000000ffff0d7224 */ /* 0x000fe400078e0000 */
[----:B------:R-:W-:-:S07]  /*319b0*/  IMAD.MOV.U32 R8, RZ, RZ, R14 ;  /* 0x000000ffff087224 */ /* 0x000fce00078e000e */
[----:B------:R-:W-:Y:S05]  /*319c0*/  WARPSYNC.COLLECTIVE R15, `(.L_x_5491) ;  /* 0x000000000f087348 */ /* 0x000fea0003c00000 */
[----:B------:R0:W1:Y:S02]  /*319d0*/  SHFL.IDX P6, R14, R13, R12, R11 ;  /* 0x0000000c0d0e7389 */ /* 0x00006400000c000b */
[----:B01----:R-:W-:Y:S01]  /*319e0*/  ENDCOLLECTIVE ;  /* 0x000000000000791b */ /* 0x003fe20003800000 */
.L_x_5491:
[----:B------:R-:W-:-:S05]  /*319f0*/  @!P2 LEA R9, P4, R9, R14, 0x1 ;  /* 0x0000000e0909a211 */ /* 0x000fca00078808ff */
[----:B------:R-:W-:Y:S01]  /*31a00*/  @!P2 IMAD.X R10, RZ, RZ, R8, P4 ;  /* 0x000000ffff0aa224 */ /* 0x000fe200020e0608 */
[C---:B------:R-:W-:Y:S02]  /*31a10*/  LOP3.LUT P4, RZ, R18.reuse, 0x10, RZ, 0xc0, !PT ;  /* 0x0000001012ff7812 */ /* 0x040fe4000788c0ff */
[----:B------:R-:W-:Y:S02]  /*31a20*/  LOP3.LUT P6, RZ, R18, 0x8, RZ, 0xc0, !PT ;  /* 0x0000000812ff7812 */ /* 0x000fe400078cc0ff */
[----:B------:R-:W-:Y:S01]  /*31a30*/  @!P2 LOP3.LUT R8, R5, 0x40, RZ, 0xc0, !PT ;  /* 0x000000400508a812 */ /* 0x000fe200078ec0ff */
[----:B------:R-:W-:Y:S02]  /*31a40*/  @!P2 IMAD.MOV.U32 R2, RZ, RZ, R9 ;  /* 0x000000ffff02a224 */ /* 0x000fe400078e0009 */
[----:B------:R-:W-:Y:S01]  /*31a50*/  @!P2 IMAD.MOV.U32 R3, RZ, RZ, R10 ;  /* 0x000000ffff03a224 */ /* 0x000fe200078e000a */
[----:B------:R-:W-:Y:S01]  /*31a60*/  @!P2 SHF.R.U32.HI R8, RZ, 0x2, R8 ;  /* 0x00000002ff08a819 */ /* 0x000fe20000011608 */
[----:B------:R-:W-:-:S02]  /*31a70*/  IMAD.MOV.U32 R13, RZ, RZ, R6 ;  /* 0x000000ffff0d7224 */ /* 0x000fc400078e0006 */
[----:B------:R-:W-:Y:S02]  /*31a80*/  IMAD.MOV.U32 R12, RZ, RZ, 0x2 ;  /* 0x00000002ff0c7424 */ /* 0x000fe400078e00ff */
[----:B------:R-:W-:Y:S01]  /*31a90*/  @!PT LDS RZ, [RZ] ;  /* 0x00000000fffff984 */ /* 0x000fe20000000800 */
[----:B------:R-:W-:Y:S01]  /*31aa0*/  @!PT LDS RZ, [RZ] ;  /* 0x00000000fffff984 */ /* 0x000fe20000000800 */
[----:B------:R-:W-:Y:S01]  /*31ab0*/  @!PT LDS RZ, [RZ] ;  /* 0x00000000fffff984 */ /* 0x000fe20000000800 */
[----:B------:R0:W-:Y:S01]  /*31ac0*/  @!P2 LDGSTS.E.BYPASS.LTC128B.128 [R16+0x26c00], desc[UR46][R2.64], !P4 ;  /* 0x26c000000210afae */ /* 0x0001e2000e101d6e */
[----:B------:R-:W-:-:S03]  /*31ad0*/  @!P2 ISETP.NE.U32.AND P4, PT, R8, RZ, PT ;  /* 0x000000ff0800a20c */ /* 0x000fc60003f85070 */
[----:B------:R0:W-:Y:S01]  /*31ae0*/  @!P2 LDGSTS.E.BYPASS.LTC128B.128 [R16+0x28c00], desc[UR46][R2.64+0x80], !P6 ;  /* 0x28c000800210afae */ /* 0x0001e2000f101d6e */
[----:B------:R-:W-:-:S09]  /*31af0*/  @!P2 LOP3.LUT R8, R7, 0x80, RZ, 0xc0, !PT ;  /* 0x000000800708a812 */ /* 0x000fd200078ec0ff */
[----:B0-----:R-:W-:Y:S05]  /*31b00*/  WARPSYNC.COLLECTIVE R15, `(.L_x_5492) ;  /* 0x000000000f087348 */ /* 0x001fea0003c00000 */
[----:B------:R1:W2:Y:S02]  /*31b10*/  SHFL.IDX P6, R14, R13, R12, R11 ;  /* 0x0000000c0d0e7389 */ /* 0x0002a400000c000b */
[----:B012---:R-:W-:Y:S01]  /*31b20*/  ENDCOLLECTIVE ;  /* 0x000000000000791b */ /* 0x007fe20003800000 */
.L_x_5492:
[----:B------:R-:W-:Y:S01]  /*31b30*/  @!P2 SHF.R.U32.HI R8, RZ, 0x3, R8 ;  /* 0x00000003ff08a819 */ /* 0x000fe20000011608 */
[----:B------:R-:W-:Y:S01]  /*31b40*/  @!PT LDS RZ, [RZ] ;  /* 0x00000000fffff984 */ /* 0x000fe20000000800 */
[----:B------:R-:W-:Y:S01]  /*31b50*/  @!PT LDS RZ, [RZ] ;  /* 0x00000000fffff984 */ /* 0x000fe20000000800 */
[----:B------:R-:W-:Y:S01]  /*31b60*/  @!PT LDS RZ, [RZ] ;  /* 0x00000000fffff984 */ /* 0x000fe20000000800 */
[----:B------:R-:W-:Y:S04]  /*31b70*/  @!P2 LDGSTS.E.BYPASS.LTC128B.128 [R16+0x2ac00], desc[UR46][R2.64+0x100], !P3 ;  /* 0x2ac001000210afae */ /* 0x000fe8000d901d6e */
[----:B------:R-:W-:Y:S04]  /*31b80*/  @!P2 LDGSTS.E.BYPASS.LTC128B.128 [R16+0x2cc00], desc[UR46][R2.64+0x180], !P5 ;  /* 0x2cc001800210afae */ /* 0x000fe8000e901d6e */
[----:B------:R-:W-:Y:S04]  /*31b90*/  @!P2 LDGSTS.E.BYPASS.LTC128B.128 [R16+0x2ec00], desc[UR46][R2.64+0x200], !P0 ;  /* 0x2ec002000210afae */ /* 0x000fe8000c101d6e */
[----:B------:R-:W-:Y:S04]  /*31ba0*/  @!P2 LDGSTS.E.BYPASS.LTC128B.128 [R16+0x30c00], desc[UR46][R2.64+0x280], !P1 ;  /* 0x30c002800210afae */ /* 0x000fe8000c901d6e */
[----:B------:R-:W-:Y:S01]  /*31bb0*/  @!P2 LDGSTS.E.BYPASS.LTC128B.128 [R16+0x32c00], desc[UR46][R2.64+0x300], P4 ;  /* 0x32c003000210afae */ /* 0x000fe2000a101d6e */
[----:B------:R-:W-:Y:S01]  /*31bc0*/  @!P2 ISETP.NE.U32.AND P4, PT, R8, RZ, PT ;  /* 0x000000ff0800a20c */ /* 0x000fe20003f85070 */
[----:B------:R-:W0:Y:S01]  /*31bd0*/  S2R R10, SR_TID.X ;  /* 0x00000000000a7919 */ /* 0x000e220000002100 */
[----:B------:R-:W-:-:S11]  /*31be0*/  IMAD.MOV.U32 R13, RZ, RZ, R0 ;  /* 0x000000ffff0d7224 */ /* 0x000fd600078e0000 */
[----:B------:R1:W-:Y:S02]  /*31bf0*/  @!P2 LDGSTS.E.BYPASS.LTC128B.128 [R16+0x34c00], desc[UR46][R2.64+0x380], P4 ;  /* 0x34c003800210afae */ /* 0x0003e4000a101d6e */
[----:B-1----:R-:W-:-:S07]  /*31c00*/  IMAD.MOV.U32 R2, RZ, RZ, R14 ;  /* 0x000000ffff027224 */ /* 0x002fce00078e000e */
[----:B0-----:R-:W-:Y:S05]  /*31c10*/  WARPSYNC.COLLECTIVE R15, `(.L_x_5493) ;  /* 0x000000000f087348 */ /* 0x001fea0003c00000 */
[----:B------:R1:W2:Y:S02]  /*31c20*/  SHFL.IDX P6, R14, R13, R12, R11 ;  /* 0x0000000c0d0e7389 */ /* 0x0002a400000c000b */
[----:B012---:R-:W-:Y:S01]  /*31c30*/  ENDCOLLECTIVE ;  /* 0x000000000000791b */ /* 0x007fe20003800000 */
.L_x_5493:
[----:B------:R-:W-:Y:S01]  /*31c40*/  LOP3.LUT P3, RZ, R18, 0x2000, RZ, 0xc0, !PT ;  /* 0x0000200012ff7812 */ /* 0x000fe2000786c0ff */
[----:B------:R-:W-:-:S05]  /*31c50*/  IMAD.SHL.U32 R10, R10, 0x8, RZ ;  /* 0x000000080a0a7824 */ /* 0x000fca00078e00ff */
[----:B------:R-:W-:Y:S01]  /*31c60*/  LOP3.LUT R10, R10, 0x38, RZ, 0xc0, !PT ;  /* 0x000000380a0a7812 */ /* 0x000fe200078ec0ff */
[----:B------:R-:W-:-:S06]  /*31c70*/  IMAD.MOV.U32 R3, RZ, RZ, R14 ;  /* 0x000000ffff037224 */ /* 0x000fcc00078e000e */
[----:B------:R-:W-:-:S05]  /*31c80*/  @!P3 LEA R3, P4, R10, R3, 0x1 ;  /* 0x000000030a03b211 */ /* 0x000fca00078808ff */
[----:B------:R-:W-:Y:S01]  /*31c90*/  @!P3 IMAD.X R2, RZ, RZ, R2, P4 ;  /* 0x000000ffff02b224 */ /* 0x000fe200020e0602 */
[----:B------:R-:W-:-:S04]  /*31ca0*/  LOP3.LUT P4, RZ, R18, 0x10, RZ, 0xc0, !PT ;  /* 0x0000001012ff7812 */ /* 0x000fc8000788c0ff */
[-C--:B------:R-:W-:Y:S02]  /*31cb0*/  @!P3 LOP3.LUT R3, R3, R2.reuse, RZ, 0x3c, !PT ;  /* 0x000000020303b212 */ /* 0x080fe400078e3cff */
[----:B------:R-:W-:Y:S02]  /*31cc0*/  @!P3 LOP3.LUT R8, R5, 0x40, RZ, 0xc0, !PT ;  /* 0x000000400508b812 */ /* 0x000fe400078ec0ff */
[C---:B------:R-:W-:Y:S02]  /*31cd0*/  @!P3 LOP3.LUT R2, R3.reuse, R2, RZ, 0x3c, !PT ;  /* 0x000000020302b212 */ /* 0x040fe400078e3cff */
[C---:B------:R-:W-:Y:S02]  /*31ce0*/  LOP3.LUT P6, RZ, R18.reuse, 0x8, RZ, 0xc0, !PT ;  /* 0x0000000812ff7812 */ /* 0x040fe400078cc0ff */
[----:B------:R-:W-:Y:S02]  /*31cf0*/  @!P3 LOP3.LUT R3, R3, R2, RZ, 0x3c, !PT ;  /* 0x000000020303b212 */ /* 0x000fe400078e3cff */
[----:B------:R-:W-:-:S02]  /*31d00*/  LOP3.LUT P2, RZ, R18, 0x4, RZ, 0xc0, !PT ;  /* 0x0000000412ff7812 */ /* 0x000fc4000784c0ff */
[----:B------:R-:W-:Y:S01]  /*31d10*/  @!P3 SHF.R.U32.HI R8, RZ, 0x2, R8 ;  /* 0x00000002ff08b819 */ /* 0x000fe20000011608 */
[----:B------:R-:W-:Y:S01]  /*31d20*/  @!PT LDS RZ, [RZ] ;  /* 0x00000000fffff984 */ /* 0x000fe20000000800 */
[----:B------:R-:W-:Y:S01]  /*31d30*/  @!PT LDS RZ, [RZ] ;  /* 0x00000000fffff984 */ /* 0x000fe20000000800 */
[----:B------:R-:W-:Y:S01]  /*31d40*/  @!PT LDS RZ, [RZ] ;  /* 0x00000000fffff984 */ /* 0x000fe20000000800 */
[----:B------:R0:W-:Y:S03]  /*31d50*/  @!P3 LDGSTS.E.BYPASS.LTC128B.128 [R16+0x27400], desc[UR46][R2.64], !P4 ;  /* 0x274000000210bfae */ /* 0x0001e6000e101d6e */
        /* <DEDUP_REMOVED lines=17> */
.L_x_5494:
[----:B------:R-:W-:Y:S02]  /*31e70*/  IMAD.MOV.U32 R13, RZ, RZ, R0 ;  /* 0x000000ffff0d7224 */ /* 0x000fe400078e0000 */
[----:B------:R-:W-:-:S07]  /*31e80*/  IMAD.MOV.U32 R6, RZ, RZ, R14 ;  /* 0x000000ffff067224 */ /* 0x000fce00078e000e */
[----:B------:R-:W-:Y:S05]  /*31e90*/  WARPSYNC.COLLECTIVE R15, `(.L_x_5495) ;  /* 0x000000000f087348 */ /* 0x000fea0003c00000 */
[----:B------:R0:W1:Y:S02]  /*31ea0*/  SHFL.IDX P6, R14, R13, R12, R11 ;  /* 0x0000000c0d0e7389 */ /* 0x00006400000c000b */
[----:B01----:R-:W-:Y:S01]  /*31eb0*/  ENDCOLLECTIVE ;  /* 0x000000000000791b */ /* 0x003fe20003800000 */
.L_x_5495:
[----:B------:R-:W-:Y:S01]  /*31ec0*/  IMAD.MOV.U32 R0, RZ, RZ, R14 ;  /* 0x000000ffff007224 */ /* 0x000fe200078e000e */
[----:B------:R-:W-:Y:S06]  /*31ed0*/  BRA `(.L_x_5496) ;  /* 0xffffffb000247947 */ /* 0x000fec000383ffff */
.L_x_5375:
[----:B0-----:R0:W2:Y:S02]  /*31ee0*/  SYNCS.PHASECHK.TRANS64.TRYWAIT P0, [R17+URZ+0x38820], R0 ;  /* 0x03882000110075a7 */ /* 0x0010a4000800017f */
[----:B--2---:R-:W-:Y:S05]  /*31ef0*/  @!P0 NANOSLEEP.SYNCS 0x989680 ;  /* 0x009896800000895d */ /* 0x004fea0003900000 */
[----:B------:R-:W2:Y:S02]  /*31f00*/  @!P0 SYNCS.PHASECHK.TRANS64 P0, [R17+URZ+0x38820], R0 ;  /* 0x03882000110085a7 */ /* 0x000ea4000800007f */
[----:B--2---:R-:W-:Y:S05]  /*31f10*/  @!P0 BRA `(.L_x_5375) ;  /* 0xfffffffc00f08947 */ /* 0x004fea000383ffff */
[----:B------:R-:W-:Y:S05]  /*31f20*/  BRA `(.L_x_5497) ;  /* 0xffffffb000e07947 */ /* 0x000fea000383ffff */
.L_x_5379:
[----:B0-----:R0:W2:Y:S02]  /*31f30*/  SYNCS.PHASECHK.TRANS64.TRYWAIT P0, [R0+URZ+0x38860], R2 ;  /* 0x03886002000075a7 */ /* 0x0010a4000800017f */
[----:B--2---:R-:W-:Y:S05]  /*31f40*/  @!P0 NANOSLEEP.SYNCS 0x989680 ;  /* 0x009896800000895d */ /* 0x004fea0003900000 */
[----:B------:R-:W2:Y:S02]  /*31f50*/  @!P0 SYNCS.PHASECHK.TRANS64 P0, [R0+URZ+0x38860], R2 ;  /* 0x03886002000085a7 */ /* 0x000ea4000800007f */
[----:B--2---:R-:W-:Y:S05]  /*31f60*/  @!P0 BRA `(.L_x_5379) ;  /* 0xfffffffc00f08947 */ /* 0x004fea000383ffff */
[----:B------:R-:W-:Y:S05]  /*31f70*/  BRA `(.L_x_5498) ;  /* 0xffffffb400007947 */ /* 0x000fea000383ffff */
.L_x_5396:
[----:B-1----:R1:W2:Y:S02]  /*31f80*/  SYNCS.PHASECHK.TRANS64.TRYWAIT P0, [R3+URZ+0x38840], R2 ;  /* 0x03884002030075a7 */ /* 0x0022a4000800017f */
[----:B--2---:R-:W-:Y:S05]  /*31f90*/  @!P0 NANOSLEEP.SYNCS 0x989680 ;  /* 0x009896800000895d */ /* 0x004fea0003900000 */
[----:B------:R-:W2:Y:S02]  /*31fa0*/  @!P0 SYNCS.PHASECHK.TRANS64 P0, [R3+URZ+0x38840], R2 ;  /* 0x03884002030085a7 */ /* 0x000ea4000800007f */
[----:B--2---:R-:W-:Y:S05]  /*31fb0*/  @!P0 BRA `(.L_x_5396) ;  /* 0xfffffffc00f08947 */ /* 0x004fea000383ffff */
[----:B------:R-:W-:Y:S05]  /*31fc0*/  BRA `(.L_x_5499) ;  /* 0xffffffbc00e47947 */ /* 0x000fea000383ffff */
.L_x_5401:
[----:B--2---:R2:W3:Y:S02]  /*31fd0*/  SYNCS.PHASECHK.TRANS64.TRYWAIT P0, [R3+URZ+0x38860], R2 ;  /* 0x03886002030075a7 */ /* 0x0044e4000800017f */
[----:B---3--:R-:W-:Y:S05]  /*31fe0*/  @!P0 NANOSLEEP.SYNCS 0x989680 ;  /* 0x009896800000895d */ /* 0x008fea0003900000 */
[----:B------:R-:W3:Y:S02]  /*31ff0*/  @!P0 SYNCS.PHASECHK.TRANS64 P0, [R3+URZ+0x38860], R2 ;  /* 0x03886002030085a7 */ /* 0x000ee4000800007f */
[----:B---3--:R-:W-:Y:S05]  /*32000*/  @!P0 BRA `(.L_x_5401) ;  /* 0xfffffffc00f08947 */ /* 0x008fea000383ffff */
[----:B------:R-:W-:Y:S05]  /*32010*/  BRA `(.L_x_5500) ;  /* 0xffffffc0005c7947 */ /* 0x000fea000383ffff */
.L_x_5417:
[----:B0-----:R0:W1:Y:S02]  /*32020*/  SYNCS.PHASECHK.TRANS64.TRYWAIT P0, [R4+URZ+0x38840], R2 ;  /* 0x03884002040075a7 */ /* 0x001064000800017f */
[----:B-1----:R-:W-:Y:S05]  /*32030*/  @!P0 NANOSLEEP.SYNCS 0x989680 ;  /* 0x009896800000895d */ /* 0x002fea0003900000 */
[----:B------:R-:W1:Y:S02]  /*32040*/  @!P0 SYNCS.PHASECHK.TRANS64 P0, [R4+URZ+0x38840], R2 ;  /* 0x03884002040085a7 */ /* 0x000e64000800007f */
[----:B-1----:R-:W-:Y:S05]  /*32050*/  @!P0 BRA `(.L_x_5417) ;  /* 0xfffffffc00f08947 */ /* 0x002fea000383ffff */
[----:B------:R-:W-:Y:S05]  /*32060*/  BRA `(.L_x_5501) ;  /* 0xffffffcc00307947 */ /* 0x000fea000383ffff */
.L_x_5422:
[----:B-1----:R1:W2:Y:S02]  /*32070*/  SYNCS.PHASECHK.TRANS64.TRYWAIT P0, [R4+URZ+0x38860], R2 ;  /* 0x03886002040075a7 */ /* 0x0022a4000800017f */
[----:B--2---:R-:W-:Y:S05]  /*32080*/  @!P0 NANOSLEEP.SYNCS 0x989680 ;  /* 0x009896800000895d */ /* 0x004fea0003900000 */
[----:B------:R-:W2:Y:S02]  /*32090*/  @!P0 SYNCS.PHASECHK.TRANS64 P0, [R4+URZ+0x38860], R2 ;  /* 0x03886002040085a7 */ /* 0x000ea4000800007f */
[----:B--2---:R-:W-:Y:S05]  /*320a0*/  @!P0 BRA `(.L_x_5422) ;  /* 0xfffffffc00f08947 */ /* 0x004fea000383ffff */
[----:B------:R-:W-:Y:S05]  /*320b0*/  BRA `(.L_x_5502) ;  /* 0xffffffcc00a87947 */ /* 0x000fea000383ffff */
.L_x_5437:
[----:B-1----:R1:W2:Y:S02]  /*320c0*/  SYNCS.PHASECHK.TRANS64.TRYWAIT P0, [R4+URZ+0x38840], R2 ;  /* 0x03884002040075a7 */ /* 0x0022a4000800017f */
[----:B--2---:R-:W-:Y:S05]  /*320d0*/  @!P0 NANOSLEEP.SYNCS 0x989680 ;  /* 0x009896800000895d */ /* 0x004fea0003900000 */
[----:B------:R-:W2:Y:S02]  /*320e0*/  @!P0 SYNCS.PHASECHK.TRANS64 P0, [R4+URZ+0x38840], R2 ;  /* 0x03884002040085a7 */ /* 0x000ea4000800007f */
[----:B--2---:R-:W-:Y:S05]  /*320f0*/  @!P0 BRA `(.L_x_5437) ;  /* 0xfffffffc00f08947 */ /* 0x004fea000383ffff */
[----:B------:R-:W-:Y:S05]  /*32100*/  BRA `(.L_x_5503) ;  /* 0xffffffd800607947 */ /* 0x000fea000383ffff */
.L_x_5442:
[----:B0-----:R0:W2:Y:S02]  /*32110*/  SYNCS.PHASECHK.TRANS64.TRYWAIT P0, [R4+URZ+0x38860], R2 ;  /* 0x03886002040075a7 */ /* 0x0010a4000800017f */
[----:B--2---:R-:W-:Y:S05]  /*32120*/  @!P0 NANOSLEEP.SYNCS 0x989680 ;  /* 0x009896800000895d */ /* 0x004fea0003900000 */
[----:B------:R-:W2:Y:S02]  /*32130*/  @!P0 SYNCS.PHASECHK.TRANS64 P0, [R4+URZ+0x38860], R2 ;  /* 0x03886002040085a7 */ /* 0x000ea4000800007f */
[----:B--2---:R-:W-:Y:S05]  /*32140*/  @!P0 BRA `(.L_x_5442) ;  /* 0xfffffffc00f08947 */ /* 0x004fea000383ffff */
[----:B------:R-:W-:Y:S05]  /*32150*/  BRA `(.L_x_5504) ;  /* 0xffffffd800d87947 */ /* 0x000fea000383ffff */
.L_x_5458:
[----:B------:R-:W-:Y:S01]  /*32160*/  BSSY B0, `(.L_x_5505) ;  /* 0x0000008000007945 */ /* 0x000fe20003800000 */
[----:B-----5:R-:W-:Y:S02]  /*32170*/  IMAD.MOV.U32 R13, RZ, RZ, R3 ;  /* 0x000000ffff0d7224 */ /* 0x020fe400078e0003 */
[----:B------:R-:W-:Y:S02]  /*32180*/  IMAD.MOV.U32 R12, RZ, RZ, RZ ;  /* 0x000000ffff0c7224 */ /* 0x000fe400078e00ff */
[----:B------:R-:W-:Y:S02]  /*32190*/  IMAD.MOV.U32 R11, RZ, RZ, 0x1f ;  /* 0x0000001fff0b7424 */ /* 0x000fe400078e00ff */
[----:B------:R-:W-:-:S07]  /*321a0*/  IMAD.MOV.U32 R15, RZ, RZ, -0x1 ;  /* 0xffffffffff0f7424 */ /* 0x000fce00078e00ff */
[----:B0123--:R-:W-:Y:S05]  /*321b0*/  WARPSYNC.COLLECTIVE R15, `(.L_x_5506) ;  /* 0x000000000f087348 */ /* 0x00ffea0003c00000 */
[----:B------:R4:W0:Y:S02]  /*321c0*/  SHFL.IDX P6, R14, R13, R12, R11 ;  /* 0x0000000c0d0e7389 */ /* 0x00082400000c000b */
[----:B01234-:R-:W-:Y:S01]  /*321d0*/  ENDCOLLECTIVE ;  /* 0x000000000000791b */ /* 0x01ffe20003800000 */
.L_x_5506:
[----:B------:R-:W-:Y:S05]  /*321e0*/  BSYNC B0 ;  /* 0x0000000000007941 */ /* 0x000fea0003800000 */
.L_x_5505:
[----:B------:R-:W-:Y:S05]  /*321f0*/  BRA `(.L_x_5507) ;  /* 0xffffffe400947947 */ /* 0x000fea000383ffff */
.L_x_5461:
[----:B0-----:R0:W2:Y:S02]  /*32200*/  SYNCS.PHASECHK.TRANS64.TRYWAIT P0, [R9+URZ+0x38820], R0 ;  /* 0x03882000090075a7 */ /* 0x0010a4000800017f */
[----:B--2---:R-:W-:Y:S05]  /*32210*/  @!P0 NANOSLEEP.SYNCS 0x989680 ;  /* 0x009896800000895d */ /* 0x004fea0003900000 */
[----:B------:R-:W2:Y:S02]  /*32220*/  @!P0 SYNCS.PHASECHK.TRANS64 P0, [R9+URZ+0x38820], R0 ;  /* 0x03882000090085a7 */ /* 0x000ea4000800007f */
[----:B--2---:R-:W-:Y:S05]  /*32230*/  @!P0 BRA `(.L_x_5461) ;  /* 0xfffffffc00f08947 */ /* 0x004fea000383ffff */
[----:B------:R-:W-:Y:S05]  /*32240*/  BRA `(.L_x_5508) ;  /* 0xffffffe400e07947 */ /* 0x000fea000383ffff */
.L_x_5462:
        /* <DEDUP_REMOVED lines=11> */
.L_x_5510:
[----:B------:R-:W-:Y:S05]  /*32300*/  BSYNC B0 ;  /* 0x0000000000007941 */ /* 0x000fea0003800000 */
.L_x_5509:
[----:B------:R-:W-:Y:S05]  /*32310*/  BRA `(.L_x_5511) ;  /* 0xffffffe400c87947 */ /* 0x000fea000383ffff */
.L_x_5465:
[----:B------:R-:W-:Y:S01]  /*32320*/  BSSY B1, `(.L_x_5512) ;  /* 0x0000006000017945 */ /* 0x000fe20003800000 */
[----:B------:R-:W-:-:S07]  /*32330*/  IMAD.MOV.U32 R15, RZ, RZ, -0x1 ;  /* 0xffffffffff0f7424 */ /* 0x000fce00078e00ff */
[----:B01----:R-:W-:Y:S05]  /*32340*/  WARPSYNC.COLLECTIVE R15, `(.L_x_5513) ;  /* 0x000000000f0c7348 */ /* 0x003fea0003c00000 */
[----:B------:R-:W-:Y:S02]  /*32350*/  ELECT P6, UR62, PT ;  /* 0x00000000003e782f */ /* 0x000fe400038c0000 */
[----:B------:R-:W-:Y:S01]  /*32360*/  MOV R14, UR62 ;  /* 0x0000003e000e7c02 */ /* 0x000fe20008000f00 */
[----:B01----:R-:W-:Y:S10]  /*32370*/  ENDCOLLECTIVE ;  /* 0x000000000000791b */ /* 0x003ff40003800000 */
.L_x_5513:
[----:B------:R-:W-:Y:S05]  /*32380*/  BSYNC B1 ;  /* 0x0000000000017941 */ /* 0x000fea0003800000 */
.L_x_5512:
[----:B------:R-:W-:Y:S05]  /*32390*/  BRA `(.L_x_5514) ;  /* 0xffffffe400c07947 */ /* 0x000fea000383ffff */
.L_x_5466:
[----:B0-----:R0:W1:Y:S02]  /*323a0*/  SYNCS.PHASECHK.TRANS64.TRYWAIT P0, [R5+URZ], R4 ;  /* 0x00000004050075a7 */ /* 0x001064000800017f */
[----:B-1----:R-:W-:Y:S05]  /*323b0*/  @!P0 NANOSLEEP.SYNCS 0x989680 ;  /* 0x009896800000895d */ /* 0x002fea0003900000 */
[----:B------:R-:W1:Y:S02]  /*323c0*/  @!P0 SYNCS.PHASECHK.TRANS64 P0, [R5+URZ], R4 ;  /* 0x00000004050085a7 */ /* 0x000e64000800007f */
[----:B-1----:R-:W-:Y:S05]  /*323d0*/  @!P0 BRA `(.L_x_5466) ;  /* 0xfffffffc00f08947 */ /* 0x002fea000383ffff */
[----:B------:R-:W-:Y:S05]  /*323e0*/  BRA `(.L_x_5515) ;  /* 0xffffffe400e47947 */ /* 0x000fea000383ffff */
.L_x_5467:
[----:B-1----:R1:W2:Y:S02]  /*323f0*/  SYNCS.PHASECHK.TRANS64.TRYWAIT P0, [R7+URZ], R2 ;  /* 0x00000002070075a7 */ /* 0x0022a4000800017f */
[----:B--2---:R-:W-:Y:S05]  /*32400*/  @!P0 NANOSLEEP.SYNCS 0x989680 ;  /* 0x009896800000895d */ /* 0x004fea0003900000 */
[----:B------:R-:W2:Y:S02]  /*32410*/  @!P0 SYNCS.PHASECHK.TRANS64 P0, [R7+URZ], R2 ;  /* 0x00000002070085a7 */ /* 0x000ea4000800007f */
[----:B--2---:R-:W-:Y:S05]  /*32420*/  @!P0 BRA `(.L_x_5467) ;  /* 0xfffffffc00f08947 */ /* 0x004fea000383ffff */
[----:B------:R-:W-:Y:S05]  /*32430*/  BRA `(.L_x_5516) ;  /* 0xffffffe400e07947 */ /* 0x000fea000383ffff */
.L_x_5468:
[----:B--2---:R2:W3:Y:S02]  /*32440*/  SYNCS.PHASECHK.TRANS64.TRYWAIT P0, [R19+URZ], R4 ;  /* 0x00000004130075a7 */ /* 0x0044e4000800017f */
[----:B---3--:R-:W-:Y:S05]  /*32450*/  @!P0 NANOSLEEP.SYNCS 0x989680 ;  /* 0x009896800000895d */ /* 0x008fea0003900000 */
[----:B------:R-:W3:Y:S02]  /*32460*/  @!P0 SYNCS.PHASECHK.TRANS64 P0, [R19+URZ], R4 ;  /* 0x00000004130085a7 */ /* 0x000ee4000800007f */
[----:B---3--:R-:W-:Y:S05]  /*32470*/  @!P0 BRA `(.L_x_5468) ;  /* 0xfffffffc00f08947 */ /* 0x008fea000383ffff */
[----:B------:R-:W-:Y:S05]  /*32480*/  BRA `(.L_x_5517) ;  /* 0xffffffe400d47947 */ /* 0x000fea000383ffff */
        .type           $_ZN7cutlass13device_kernelIN5flash11enable_sm90INS1_16FlashAttnFwdSm90INS1_25CollectiveMainloopFwdSm90ILi2EN4cute5tupleIJNS5_1CILi1EEES8_S8_EEENS6_IJNS7_ILi64EEESA_SA_EEELi512ENS_10bfloat16_tEfNS_4arch4Sm90ELb0ELb1ELb1ELb0ELb0ELb0ELb1ELb0ELb0ELb1ELb0ELb0EEENS1_21CollectiveEpilogueFwdINS6_IJSA_NS7_ILi512EEESA_EEES9_SC_SE_Li256ELb0ELb1ELb0ELb0EEENS1_30DynamicPersistentTileSchedulerILi256ELi128ELb0ELb1ELb1EEEEEEEEEvNT_6ParamsE$_ZZN5flash25CollectiveMainloopFwdSm90ILi2EN4cute5tupleIJNS1_1CILi1EEES4_S4_EEENS2_IJNS3_ILi64EEES6_S6_EEELi512EN7cutlass10bfloat16_tEfNS8_4arch4Sm90ELb0ELb1ELb1ELb0ELb0ELb0ELb1ELb0ELb0ELb1ELb0ELb0EE3mmaINS_16FlashAttnFwdSm90ISC_NS_21CollectiveEpilogueFwdINS2_IJS6_NS3_ILi512EEES6_EEES5_S9_SB_Li256ELb0ELb1ELb0ELb0EEENS_30DynamicPersistentTileSchedulerILi256ELi128ELb0ELb1ELb1EEEE13SharedStorageENS1_6TensorINS1_11ArrayEngineIfLm128EEENS1_6LayoutINS2_IJNS2_IJNS3_ILi2EEESR_NS3_ILi32EEEEEES4_S4_EEENS2_IJNS2_IJS4_SR_NS3_ILi4EEEEEENS3_ILi0EEESX_EEEEEEENS_7SoftmaxILi2ELi0EEEEEbRKNSC_6ParamsENS8_25PipelineTmaAsyncNoClusterILi2ENS8_16PipelineTmaAsyncILi2EEEEES19_RNS8_13PipelineStateILj2EEERT0_RT1_iRiRKNS_16SeqlenInfoQKNewKILb0ELb0EEENS2_IJiiiiEEERT_ENKUliT_T0_T1_E_clIZSD_ISM_S10_S12_EbS15_S19_S19_S1C_S1E_S1G_iS1H_S1L_S1M_S1O_EUlRS1P_iE1_NS3_ILb0EEENS3_ILb1EEEEEDaiS1P_S1Q_S1R_,@function
        .size           $_ZN7cutlass13device_kernelIN5flash11enable_sm90INS1_16FlashAttnFwdSm90INS1_25CollectiveMainloopFwdSm90ILi2EN4cute5tupleIJNS5_1CILi1EEES8_S8_EEENS6_IJNS7_ILi64EEESA_SA_EEELi512ENS_10bfloat16_tEfNS_4arch4Sm90ELb0ELb1ELb1ELb0ELb0ELb0ELb1ELb0ELb0ELb1ELb0ELb0EEENS1_21CollectiveEpilogueFwdINS6_IJSA_NS7_ILi512EEESA_EEES9_SC_SE_Li256ELb0ELb1ELb0ELb0EEENS1_30DynamicPersistentTileSchedulerILi256ELi128ELb0ELb1ELb1EEEEEEEEEvNT_6ParamsE$_ZZN5flash25CollectiveMainloopFwdSm90ILi2EN4cute5tupleIJNS1_1CILi1EEES4_S4_EEENS2_IJNS3_ILi64EEES6_S6_EEELi512EN7cutlass10bfloat16_tEfNS8_4arch4Sm90ELb0ELb1ELb1ELb0ELb0ELb0ELb1ELb0ELb0ELb1ELb0ELb0EE3mmaINS_16FlashAttnFwdSm90ISC_NS_21CollectiveEpilogueFwdINS2_IJS6_NS3_ILi512EEES6_EEES5_S9_SB_Li256ELb0ELb1ELb0ELb0EEENS_30DynamicPersistentTileSchedulerILi256ELi128ELb0ELb1ELb1EEEE13SharedStorageENS1_6TensorINS1_11ArrayEngineIfLm128EEENS1_6LayoutINS2_IJNS2_IJNS3_ILi2EEESR_NS3_ILi32EEEEEES4_S4_EEENS2_IJNS2_IJS4_SR_NS3_ILi4EEEEEENS3_ILi0EEESX_EEEEEEENS_7SoftmaxILi2ELi0EEEEEbRKNSC_6ParamsENS8_25PipelineTmaAsyncNoClusterILi2ENS8_16PipelineTmaAsyncILi2EEEEES19_RNS8_13PipelineStateILj2EEERT0_RT1_iRiRKNS_16SeqlenInfoQKNewKILb0ELb0EEENS2_IJiiiiEEERT_ENKUliT_T0_T1_E_clIZSD_ISM_S10_S12_EbS15_S19_S19_S1C_S1E_S1G_iS1H_S1L_S1M_S1O_EUlRS1P_iE1_NS3_ILb0EEENS3_ILb1EEEEEDaiS1P_S1Q_S1R_,(.L_x_15291 - $_ZN7cutlass13device_kernelIN5flash11enable_sm90INS1_16FlashAttnFwdSm90INS1_25CollectiveMainloopFwdSm90ILi2EN4cute5tupleIJNS5_1CILi1EEES8_S8_EEENS6_IJNS7_ILi64EEESA_SA_EEELi512ENS_10bfloat16_tEfNS_4arch4Sm90ELb0ELb1ELb1ELb0ELb0ELb0ELb1ELb0ELb0ELb1ELb0ELb0EEENS1_21CollectiveEpilogueFwdINS6_IJSA_NS7_ILi512EEESA_EEES9_SC_SE_Li256ELb0ELb1ELb0ELb0EEENS1_30DynamicPersistentTileSchedulerILi256ELi128ELb0ELb1ELb1EEEEEEEEEvNT_6ParamsE$_ZZN5flash25CollectiveMainloopFwdSm90ILi2EN4cute5tupleIJNS1_1CILi1EEES4_S4_EEENS2_IJNS3_ILi64EEES6_S6_EEELi512EN7cutlass10bfloat16_tEfNS8_4arch4Sm90ELb0ELb1ELb1ELb0ELb0ELb0ELb1ELb0ELb0ELb1ELb0ELb0EE3mmaINS_16FlashAttnFwdSm90ISC_NS_21CollectiveEpilogueFwdINS2_IJS6_NS3_ILi512EEES6_EEES5_S9_SB_Li256ELb0ELb1ELb0ELb0EEENS_30DynamicPersistentTileSchedulerILi256ELi128ELb0ELb1ELb1EEEE13SharedStorageENS1_6TensorINS1_11ArrayEngineIfLm128EEENS1_6LayoutINS2_IJNS2_IJNS3_ILi2EEESR_NS3_ILi32EEEEEES4_S4_EEENS2_IJNS2_IJS4_SR_NS3_ILi4EEEEEENS3_ILi0EEESX_EEEEEEENS_7SoftmaxILi2ELi0EEEEEbRKNSC_6ParamsENS8_25PipelineTmaAsyncNoClusterILi2ENS8_16PipelineTmaAsyncILi2EEEEES19_RNS8_13PipelineStateILj2EEERT0_RT1_iRiRKNS_16SeqlenInfoQKNewKILb0ELb0EEENS2_IJiiiiEEERT_ENKUliT_T0_T1_E_clIZSD_ISM_S10_S12_EbS15_S19_S19_S1C_S1E_S1G_iS1H_S1L_S1M_S1O_EUlRS1P_iE1_NS3_ILb0EEENS3_ILb1EEEEEDaiS1P_S1Q_S1R_)
$_ZN7cutlass13device_kernelIN5flash11enable_sm90INS1_16FlashAttnFwdSm90INS1_25CollectiveMainloopFwdSm90ILi2EN4cute5tupleIJNS5_1CILi1EEES8_S8_EEENS6_IJNS7_ILi64EEESA_SA_EEELi512ENS_10bfloat16_tEfNS_4arch4Sm90ELb0ELb1ELb1ELb0ELb0ELb0ELb1ELb0ELb0ELb1ELb0ELb0EEENS1_21CollectiveEpilogueFwdINS6_IJSA_NS7_ILi512EEESA_EEES9_SC_SE_Li256ELb0ELb1ELb0ELb0EEENS1_30DynamicPersistentTileSchedulerILi256ELi128ELb0ELb1ELb1EEEEEEEEEvNT_6ParamsE$_ZZN5flash25CollectiveMainloopFwdSm90ILi2EN4cute5tupleIJNS1_1CILi1EEES4_S4_EEENS2_IJNS3_ILi64EEES6_S6_EEELi512EN7cutlass10bfloat16_tEfNS8_4arch4Sm90ELb0ELb1ELb1ELb0ELb0ELb0ELb1ELb0ELb0ELb1ELb0ELb0EE3mmaINS_16FlashAttnFwdSm90ISC_NS_21CollectiveEpilogueFwdINS2_IJS6_NS3_ILi512EEES6_EEES5_S9_SB_Li256ELb0ELb1ELb0ELb0EEENS_30DynamicPersistentTileSchedulerILi256ELi128ELb0ELb1ELb1EEEE13SharedStorageENS1_6TensorINS1_11ArrayEngineIfLm128EEENS1_6LayoutINS2_IJNS2_IJNS3_ILi2EEESR_NS3_ILi32EEEEEES4_S4_EEENS2_IJNS2_IJS4_SR_NS3_ILi4EEEEEENS3_ILi0EEESX_EEEEEEENS_7SoftmaxILi2ELi0EEEEEbRKNSC_6ParamsENS8_25PipelineTmaAsyncNoClusterILi2ENS8_16PipelineTmaAsyncILi2EEEEES19_RNS8_13PipelineStateILj2EEERT0_RT1_iRiRKNS_16SeqlenInfoQKNewKILb0ELb0EEENS2_IJiiiiEEERT_ENKUliT_T0_T1_E_clIZSD_ISM_S10_S12_EbS15_S19_S19_S1C_S1E_S1G_iS1H_S1L_S1M_S1O_EUlRS1P_iE1_NS3_ILb0EEENS3_ILb1EEEEEDaiS1P_S1Q_S1R_:
[----:B------:R-:W-:Y:S05]  /*32490*/  YIELD ;  /* 0x0000000000007946 */ /* 0x000fea0003800000 */
[----:B------:R-:W-:Y:S02]  /*324a0*/  ULDC UR4, c[0x0][0x20] ;  /* 0x0000080000047ab9 */ /* 0x000fe40000000800 */
[----:B------:R-:W-:-:S05]  /*324b0*/  VIADD R8, R8, -UR4 ;  /* 0x8000000408087c36 */ /* 0x000fca0008000000 */
[----:B------:R-:W2:Y:S01]  /*324c0*/  LDL.64 R10, [R8] ;  /* 0x00000000080a7983 */ /* 0x000ea20000100a00 */
[----:B------:R-:W0:Y:S02]  /*324d0*/  LDC.64 R4, c[0x0][0x208] ;  /* 0x00008200ff047b82 */ /* 0x000e240000000a00 */
[----:B0-----:R-:W-:Y:S02]  /*324e0*/  R2UR UR4, R4 ;  /* 0x00000000040472ca */ /* 0x001fe400000e0000 */
[----:B------:R-:W-:-:S13]  /*324f0*/  R2UR UR5, R5 ;  /* 0x00000000050572ca */ /* 0x000fda00000e0000 */
[----:B--2---:R-:W2:Y:S01]  /*32500*/  LD.E R9, desc[UR4][R10.64] ;  /* 0x000000040a097980 */ /* 0x004ea2000c101900 */
[----:B------:R-:W-:Y:S02]  /*32510*/  R2UR UR4, R4 ;  /* 0x00000000040472ca */ /* 0x000fe400000e0000 */
[----:B------:R-:W-:-:S13]  /*32520*/  R2UR UR5, R5 ;  /* 0x00000000050572ca */ /* 0x000fda00000e0000 */
[----:B------:R-:W3:Y:S01]  /*32530*/  LD.E R12, desc[UR4][R10.64+0x8] ;  /* 0x000008040a0c7980 */ /* 0x000ee2000c101900 */
[----:B--2---:R-:W-:-:S05]  /*32540*/  VIADD R21, R9, 0x1 ;  /* 0x0000000109157836 */ /* 0x004fca0000000000 */
[----:B------:R-:W-:-:S13]  /*32550*/  ISETP.NE.AND P1, PT, R21, 0x2, PT ;  /* 0x000000021500780c */ /* 0x000fda0003f25270 */
[----:B------:R-:W-:Y:S02]  /*32560*/  @!P1 R2UR UR6, R4 ;  /* 0x00000000040692ca */ /* 0x000fe400000e0000 */
[----:B------:R-:W-:-:S13]  /*32570*/  @!P1 R2UR UR7, R5 ;  /* 0x00000000050792ca */ /* 0x000fda00000e0000 */
[----:B------:R-:W2:Y:S01]  /*32580*/  @!P1 LD.E R13, desc[UR6][R10.64+0x4] ;  /* 0x000004060a0d9980 */ /* 0x000ea2000c101900 */
[C---:B------:R-:W-:Y:S02]  /*32590*/  R2UR UR4, R4.reuse ;  /* 0x00000000040472ca */ /* 0x040fe400000e0000 */
[C---:B------:R-:W-:Y:S02]  /*325a0*/  R2UR UR5, R5.reuse ;  /* 0x00000000050572ca */ /* 0x040fe400000e0000 */
[C---:B------:R-:W-:Y:S02]  /*325b0*/  R2UR UR6, R4.reuse ;  /* 0x00000000040672ca */ /* 0x040fe400000e0000 */
[C---:B------:R-:W-:Y:S02]  /*325c0*/  R2UR UR7, R5.reuse ;  /* 0x00000000050772ca */ /* 0x040fe400000e0000 */
[----:B------:R-:W-:Y:S02]  /*325d0*/  @!P1 R2UR UR8, R4 ;  /* 0x00000000040892ca */ /* 0x000fe400000e0000 */
[----:B------:R-:W-:-:S02]  /*325e0*/  @!P1 R2UR UR9, R5 ;  /* 0x00000000050992ca */ /* 0x000fc400000e0000 */
[----:B------:R-:W-:Y:S02]  /*325f0*/  @!P1 R2UR UR10, R4 ;  /* 0x00000000040a92ca */ /* 0x000fe400000e0000 */
[----:B------:R-:W-:Y:S01]  /*32600*/  @!P1 R2UR UR11, R5 ;  /* 0x00000000050b92ca */ /* 0x000fe200000e0000 */
[----:B---3--:R-:W-:Y:S01]  /*32610*/  VIADD R25, R12, 0x1 ;  /* 0x000000010c197836 */ /* 0x008fe20000000000 */
[----:B------:R-:W-:Y:S04]  /*32620*/  ST.E desc[UR4][R10.64], R21 ;  /* 0x000000150a007985 */ /* 0x000fe8000c101904 */
[----:B------:R-:W-:Y:S04]  /*32630*/  ST.E desc[UR6][R10.64+0x8], R25 ;  /* 0x000008190a007985 */ /* 0x000fe8000c101906 */
[----:B------:R-:W-:Y:S01]  /*32640*/  @!P1 ST.E desc[UR8][R10.64], RZ ;  /* 0x000000ff0a009985 */ /* 0x000fe2000c101908 */
[----:B--2---:R-:W-:-:S05]  /*32650*/  @!P1 LOP3.LUT R27, R13, 0x1, RZ, 0x3c, !PT ;  /* 0x000000010d1b9812 */ /* 0x004fca00078e3cff */
[----:B------:R0:W-:Y:S04]  /*32660*/  @!P1 ST.E desc[UR10][R10.64+0x4], R27 ;  /* 0x0000041b0a009985 */ /* 0x0001e8000c10190a */
[----:B------:R-:W2:Y:S01]  /*32670*/  LDL.64 R14, [R8+0x18] ;  /* 0x00001800080e7983 */ /* 0x000ea20000100a00 */
[----:B------:R-:W-:Y:S02]  /*32680*/  R2UR UR4, R4 ;  /* 0x00000000040472ca */ /* 0x000fe400000e0000 */
[----:B------:R-:W-:Y:S01]  /*32690*/  R2UR UR5, R5 ;  /* 0x00000000050572ca */ /* 0x000fe200000e0000 */
[----:B------:R-:W3:-:S12]  /*326a0*/  LDL.64 R12, [R8] ;  /* 0x00000000080c7983 */ /* 0x000ed80000100a00 */
[----:B--2---:R-:W2:Y:S01]  /*326b0*/  LD.E R24, desc[UR4][R14.64+0x1c] ;  /* 0x00001c040e187980 */ /* 0x004ea2000c101900 */
[C---:B------:R-:W-:Y:S02]  /*326c0*/  R2UR UR4, R4.reuse ;  /* 0x00000000040472ca */ /* 0x040fe400000e0000 */
[C---:B------:R-:W-:Y:S02]  /*326d0*/  R2UR UR5, R5.reuse ;  /* 0x00000000050572ca */ /* 0x040fe400000e0000 */
[----:B------:R-:W-:Y:S02]  /*326e0*/  R2UR UR6, R4 ;  /* 0x00000000040672ca */ /* 0x000fe400000e0000 */
[----:B------:R-:W-:Y:S01]  /*326f0*/  R2UR UR7, R5 ;  /* 0x00000000050772ca */ /* 0x000fe200000e0000 */
[----:B------:R-:W-:Y:S01]  /*32700*/  BSSY B3, `(.L_x_5518) ;  /* 0x0000009000037945 */ /* 0x000fe20003800000 */
[----:B0-----:R-:W-:Y:S02]  /*32710*/  IMAD.MOV.U32 R10, RZ, RZ, R17 ;  /* 0x000000ffff0a7224 */ /* 0x001fe400078e0011 */
[----:B------:R-:W-:-:S05]  /*32720*/  IMAD.MOV.U32 R11, RZ, RZ, R23 ;  /* 0x000000ffff0b7224 */ /* 0x000fca00078e0017 */
[----:B---3--:R0:W5:Y:S04]  /*32730*/  LD.E R26, desc[UR4][R12.64] ;  /* 0x000000040c1a7980 */ /* 0x008168000c101900 */
[----:B------:R0:W5:Y:S01]  /*32740*/  LD.E R21, desc[UR6][R12.64+0x4] ;  /* 0x000004060c157980 */ /* 0x000162000c101900 */
[----:B--2---:R-:W-:-:S04]  /*32750*/  LOP3.LUT R24, R24, 0x1, RZ, 0xfc, !PT ;  /* 0x0000000118187812 */ /* 0x004fc800078efcff */
[----:B------:R-:W-:-:S13]  /*32760*/  ISETP.NE.AND P1, PT, R24, 0x3, PT ;  /* 0x000000031800780c */ /* 0x000fda0003f25270 */
[----:B0-----:R-:W-:Y:S05]  /*32770*/  @!P1 BRA `(.L_x_5519) ;  /* 0x0000000000049947 */ /* 0x001fea0003800000 */
[----:B------:R-:W-:Y:S01]  /*32780*/  BPT.TRAP 0x1 ;  /* 0x000000040000795c */ /* 0x000fe20000300000 */
.L_x_5519:
[----:B------:R-:W-:Y:S05]  /*32790*/  BSYNC B3 ;  /* 0x0000000000037941 */ /* 0x000fea0003800000 */
.L_x_5518:
[----:B------:R-:W-:Y:S02]  /*327a0*/  R2UR UR4, R4 ;  /* 0x00000000040472ca */ /* 0x000fe400000e0000 */
[----:B------:R-:W-:-:S13]  /*327b0*/  R2UR UR5, R5 ;  /* 0x00000000050572ca */ /* 0x000fda00000e0000 */
[----:B------:R-:W2:Y:S01]  /*327c0*/  LD.E.64 R24, desc[UR4][R14.64+0x8] ;  /* 0x000008040e187980 */ /* 0x000ea2000c101b00 */
[----:B-----5:R-:W-:Y:S02]  /*327d0*/  SHF.L.U32 R27, R21, 0x1f, RZ ;  /* 0x0000001f151b7819 */ /* 0x020fe400000006ff */
[----:B--2---:R-:W-:-:S05]  /*327e0*/  MOV R25, R24 ;  /* 0x0000001800197202 */ /* 0x004fca0000000f00 */
[----:B------:R-:W-:-:S04]  /*327f0*/  IMAD R26, R26, 0x8, R25 ;  /* 0x000000081a1a7824 */ /* 0x000fc800078e0219 */
[----:B------:R0:W1:Y:S01]  /*32800*/  SYNCS.PHASECHK.TRANS64.TRYWAIT P1, [R26+URZ], R27 ;  /* 0x0000001b1a0075a7 */ /* 0x000062000802017f */
[----:B------:R-:W2:Y:S01]  /*32810*/  LD.E R25, desc[UR4][R14.64+0x1c] ;  /* 0x00001c040e197980 */ /* 0x000ea2000c101900 */
[----:B------:R-:W-:Y:S02]  /*32820*/  R2UR UR6, R4 ;  /* 0x00000000040672ca */ /* 0x000fe400000e0000 */
[----:B------:R-:W-:Y:S01]  /*32830*/  R2UR UR7, R5 ;  /* 0x00000000050772ca */ /* 0x000fe200000e0000 */
[----:B------:R0:W5:Y:S01]  /*32840*/  LD.E R21, desc[UR4][R12.64] ;  /* 0x000000040c157980 */ /* 0x000162000c101900 */
[----:B------:R-:W-:Y:S11]  /*32850*/  BSSY B3, `(.L_x_5520) ;  /* 0x0000006000037945 */ /* 0x000ff60003800000 */
[----:B------:R0:W5:Y:S01]  /*32860*/  LD.E R24, desc[UR6][R12.64+0x4] ;  /* 0x000004060c187980 */ /* 0x000162000c101900 */
[----:B--2---:R-:W-:-:S04]  /*32870*/  LOP3.LUT R25, R25, 0x1, RZ, 0xfc, !PT ;  /* 0x0000000119197812 */ /* 0x004fc800078efcff */
[----:B------:R-:W-:-:S13]  /*32880*/  ISETP.NE.AND P2, PT, R25, 0x3, PT ;  /* 0x000000031900780c */ /* 0x000fda0003f45270 */
[----:B01----:R-:W-:Y:S05]  /*32890*/  @!P2 BRA `(.L_x_5521) ;  /* 0x000000000004a947 */ /* 0x003fea0003800000 */
[----:B------:R-:W-:Y:S01]  /*328a0*/  BPT.TRAP 0x1 ;  /* 0x000000040000795c */ /* 0x000fe20000300000 */
.L_x_5521:
[----:B------:R-:W-:Y:S05]  /*328b0*/  BSYNC B3 ;  /* 0x0000000000037941 */ /* 0x000fea0003800000 */
.L_x_5520:
[----:B------:R-:W-:Y:S04]  /*328c0*/  BSSY B3, `(.L_x_5522) ;  /* 0x000000a000037945 */ /* 0x000fe80003800000 */
[----:B------:R-:W-:Y:S05]  /*328d0*/  @P1 BRA `(.L_x_5523) ;  /* 0x0000000000201947 */ /* 0x000fea0003800000 */
[----:B------:R-:W-:Y:S02]  /*328e0*/  R2UR UR4, R4 ;  /* 0x00000000040472ca */ /* 0x000fe400000e0000 */
[----:B------:R-:W-:-:S13]  /*328f0*/  R2UR UR5, R5 ;  /* 0x00000000050572ca */ /* 0x000fda00000e0000 */
[----:B------:R-:W2:Y:S01]  /*32900*/  LD.E.64 R14, desc[UR4][R14.64+0x8] ;  /* 0x000008040e0e7980 */ /* 0x000ea2000c101b00 */
[----:B-----5:R-:W-:Y:S02]  /*32910*/  SHF.L.U32 R24, R24, 0x1f, RZ ;  /* 0x0000001f18187819 */ /* 0x020fe400000006ff */
[----:B--2---:R-:W-:-:S05]  /*32920*/  MOV R12, R14 ;  /* 0x0000000e000c7202 */ /* 0x004fca0000000f00 */
[----:B------:R-:W-:-:S04]  /*32930*/  IMAD R21, R21, 0x8, R12 ;  /* 0x0000000815157824 */ /* 0x000fc800078e020c */
[----:B------:R-:W0:Y:S02]  /*32940*/  SYNCS.PHASECHK.TRANS64.TRYWAIT P1, [R21+URZ], R24 ;  /* 0x00000018150075a7 */ /* 0x000e24000802017f */
[----:B0-----:R-:W-:Y:S05]  /*32950*/  @!P1 BRA `(.L_x_5524) ;  /* 0x0000011800089947 */ /* 0x001fea0003800000 */
.L_x_5523:
[----:B------:R-:W-:Y:S05]  /*32960*/  BSYNC B3 ;  /* 0x0000000000037941 */ /* 0x000fea0003800000 */
.L_x_5522:
[----:B0----5:R-:W2:Y:S04]  /*32970*/  LDL.64 R24, [R8] ;  /* 0x0000000008187983 */ /* 0x021ea80000100a00 */
[----:B------:R-:W3:Y:S01]  /*32980*/  LDL.64 R14, [R8+0x28] ;  /* 0x00002800080e7983 */ /* 0x000ee20000100a00 */
[C---:B------:R-:W-:Y:S02]  /*32990*/  R2UR UR6, R4.reuse ;  /* 0x00000000040672ca */ /* 0x040fe400000e0000 */
[C---:B------:R-:W-:Y:S01]  /*329a0*/  R2UR UR7, R5.reuse ;  /* 0x00000000050772ca */ /* 0x040fe200000e0000 */
[----:B------:R-:W4:Y:S01]  /*329b0*/  LDL.64 R12, [R8+0x20] ;  /* 0x00002000080c7983 */ /* 0x000f220000100a00 */
[C---:B------:R-:W-:Y:S02]  /*329c0*/  R2UR UR4, R4.reuse ;  /* 0x00000000040472ca */ /* 0x040fe400000e0000 */
[----:B------:R-:W-:Y:S01]  /*329d0*/  R2UR UR5, R5 ;  /* 0x00000000050572ca */ /* 0x000fe200000e0000 */
[----:B------:R-:W4:Y:S08]  /*329e0*/  LDL.64 R56, [R8+0x8] ;  /* 0x0000080008387983 */ /* 0x000f300000100a00 */
[----:B--2---:R-:W2:Y:S04]  /*329f0*/  LD.E R25, desc[UR6][R24.64] ;  /* 0x0000000618197980 */ /* 0x004ea8000c101900 */
[----:B---3--:R-:W2:Y:S01]  /*32a00*/  LD.E.64 R58, desc[UR4][R14.64] ;  /* 0x000000040e3a7980 */ /* 0x008ea2000c101b00 */
[----:B------:R-:W-:Y:S05]  /*32a10*/  WARPSYNC.ALL ;  /* 0x0000000000007948 */ /* 0x000fea0003800000 */
[----:B------:R-:W-:-:S02]  /*32a20*/  R2UR UR4, R4 ;  /* 0x00000000040472ca */ /* 0x000fc400000e0000 */
[C---:B------:R-:W-:Y:S02]  /*32a30*/  R2UR UR5, R5.reuse ;  /* 0x00000000050572ca */ /* 0x040fe400000e0000 */
[----:B------:R-:W-:Y:S02]  /*32a40*/  R2UR UR6, R4 ;  /* 0x00000000040672ca */ /* 0x000fe400000e0000 */
[----:B------:R-:W-:-:S09]  /*32a50*/  R2UR UR7, R5 ;  /* 0x00000000050772ca */ /* 0x000fd200000e0000 */
[----:B----4-:R0:W-:Y:S04]  /*32a60*/  ST.E desc[UR4][R56.64], RZ ;  /* 0x000000ff38007985 */ /* 0x0101e8000c101904 */
[----:B------:R-:W3:Y:S01]  /*32a70*/  LD.E.64 R14, desc[UR6][R12.64] ;  /* 0x000000060c0e7980 */ /* 0x000ee2000c101b00 */
[----:B--2---:R-:W-:Y:S01]  /*32a80*/  IMAD R58, R25, 0x200, R58 ;  /* 0x00000200193a7824 */ /* 0x004fe200078e023a */
[----:B------:R-:W-:Y:S01]  /*32a90*/  R2UR UR7, R59 ;  /* 0x000000003b0772ca */ /* 0x000fe200000e0000 */
[----:B------:R-:W-:Y:S01]  /*32aa0*/  WARPGROUP.ARRIVE ;  /* 0x00000000000079c5 */ /* 0x000fe20000000000 */
[----:B------:R-:W-:Y:S01]  /*32ab0*/  R2UR UR8, R4 ;  /* 0x00000000040872ca */ /* 0x000fe200000e0000 */
[----:B------:R-:W-:Y:S01]  /*32ac0*/  IMAD.MOV.U32 R21, RZ, RZ, 0x1 ;  /* 0x00000001ff157424 */ /* 0x000fe200078e00ff */
[----:B------:R-:W-:-:S02]  /*32ad0*/  R2UR UR6, R58 ;  /* 0x000000003a0672ca */ /* 0x000fc400000e0000 */
[C---:B------:R-:W-:Y:S02]  /*32ae0*/  R2UR UR9, R5.reuse ;  /* 0x00000000050972ca */ /* 0x040fe400000e0000 */
[----:B------:R-:W-:Y:S02]  /*32af0*/  R2UR UR10, R4 ;  /* 0x00000000040a72ca */ /* 0x000fe400000e0000 */
[----:B------:R-:W-:Y:S02]  /*32b00*/  R2UR UR11, R5 ;  /* 0x00000000050b72ca */ /* 0x000fe400000e0000 */
[----:B---3--:R-:W-:Y:S02]  /*32b10*/  R2UR UR4, R14 ;  /* 0x000000000e0472ca */ /* 0x008fe400000e0000 */
[----:B------:R-:W-:-:S13]  /*32b20*/  R2UR UR5, R15 ;  /* 0x000000000f0572ca */ /* 0x000fda00000e0000 */
[----:B------:R-:W-:Y:S03]  /*32b30*/  HGMMA.64x64x16.F32.BF16 R24, gdesc[UR4], RZ, !UPT, gsb0 ;  /* 0x00e00000041879f0 */ /* 0x000fe6000c0018ff */
[----:B------:R-:W-:Y:S02]  /*32b40*/  WARPGROUP.DEPBAR.LE gsb0, 0x0 ;  /* 0x00008000000079c5 */ /* 0x000fe40000010000 */
[----:B------:R0:W-:Y:S04]  /*32b50*/  ST.E desc[UR8][R56.64], R21 ;  /* 0x0000001538007985 */ /* 0x0001e8000c101908 */
[----:B------:R-:W2:Y:S01]  /*32b60*/  LD.E.64 R14, desc[UR10][R12.64] ;  /* 0x0000000a0c0e7980 */ /* 0x000ea2000c101b00 */
[----:B------:R-:W-:Y:S01]  /*32b70*/  VIADD R60, R58, 0x2 ;  /* 0x000000023a3c7836 */ /* 0x000fe20000000000 */
[----:B------:R-:W-:Y:S01]  /*32b80*/  WARPGROUP.ARRIVE ;  /* 0x00000000000079c5 */ /* 0x000fe20000000000 */
[----:B------:R-:W-:Y:S01]  /*32b90*/  IMAD.MOV.U32 R61, RZ, RZ, R59 ;  /* 0x000000ffff3d7224 */ /* 0x000fe200078e003b */
[----:B------:R-:W-:-:S02]  /*32ba0*/  R2UR UR8, R4 ;  /* 0x00000000040872ca */ /* 0x000fc400000e0000 */
[----:B------:R-:W-:Y:S02]  /*32bb0*/  R2UR UR6, R60 ;  /* 0x000000003c0672ca */ /* 0x000fe400000e0000 */
[----:B------:R-:W-:Y:S02]  /*32bc0*/  R2UR UR7, R61 ;  /* 0x000000003d0772ca */ /* 0x000fe400000e0000 */
[C---:B------:R-:W-:Y:S02]  /*32bd0*/  R2UR UR9, R5.reuse ;  /* 0x00000000050972ca */ /* 0x040fe400000e0000 */
[----:B------:R-:W-:Y:S02]  /*32be0*/  R2UR UR10, R4 ;  /* 0x00000000040a72ca */ /* 0x000fe400000e0000 */
[----:B------:R-:W-:Y:S01]  /*32bf0*/  R2UR UR11, R5 ;  /* 0x00000000050b72ca */ /* 0x000fe200000e0000 */
[----:B--2---:R-:W-:Y:S01]  /*32c00*/  VIADD R14, R14, 0x2 ;  /* 0x000000020e0e7836 */ /* 0x004fe20000000000 */
[----:B------:R-:W-:-:S04]  /*32c10*/  R2UR UR5, R15 ;  /* 0x000000000f0572ca */ /* 0x000fc800000e0000 */
[----:B------:R-:W-:-:S13]  /*32c20*/  R2UR UR4, R14 ;  /* 0x000000000e0472ca */ /* 0x000fda00000e0000 */
[----:B------:R-:W-:Y:S03]  /*32c30*/  HGMMA.64x64x16.F32.BF16 R24, gdesc[UR4], R24, gsb0 ;  /* 0x00e00000041879f0 */ /* 0x000fe60008001818 */
        /* <DEDUP_REMOVED lines=20> */
[----:B------:R-:W-:Y:S01]  /*32d80*/  R2UR UR7, R59 ;  /* 0x000000003b0772ca */ /* 0x000fe200000e0000 */
[----:B------:R-:W-:Y:S01]  /*32d90*/  WARPGROUP.ARRIVE ;  /* 0x00000000000079c5 */ /* 0x000fe20000000000 */
[----:B------:R-:W-:-:S02]  /*32da0*/  R2UR UR8, R4 ;  /* 0x00000000040872ca */ /* 0x000fc400000e0000 */
        /* <DEDUP_REMOVED lines=8> */
[----:B------:R-:W2:Y:S01]  /*32e30*/  LDL.64 R14, [R8+0x40] ;  /* 0x00004000080e7983 */ /* 0x000ea20000100a00 */
[----:B------:R-:W-:-:S02]  /*32e40*/  R2UR UR4, R4 ;  /* 0x00000000040472ca */ /* 0x000fc400000e0000 */
[----:B------:R-:W-:Y:S01]  /*32e50*/  R2UR UR5, R5 ;  /* 0x00000000050572ca */ /* 0x000fe200000e0000 */
[----:B------:R-:W3:-:S12]  /*32e60*/  LDL.64 R12, [R8] ;  /* 0x00000000080c7983 */ /* 0x000ed80000100a00 */
[----:B--2---:R-:W2:Y:S01]  /*32e70*/  LD.E R60, desc[UR4][R14.64+0x1c] ;  /* 0x00001c040e3c7980 */ /* 0x004ea2000c101900 */
[C---:B------:R-:W-:Y:S02]  /*32e80*/  R2UR UR4, R4.reuse ;  /* 0x00000000040472ca */ /* 0x040fe400000e0000 */
[C---:B------:R-:W-:Y:S02]  /*32e90*/  R2UR UR5, R5.reuse ;  /* 0x00000000050572ca */ /* 0x040fe400000e0000 */
[----:B------:R-:W-:Y:S02]  /*32ea0*/  R2UR UR6, R4 ;  /* 0x00000000040672ca */ /* 0x000fe400000e0000 */
[----:B------:R-:W-:Y:S01]  /*32eb0*/  R2UR UR7, R5 ;  /* 0x00000000050772ca */ /* 0x000fe200000e0000 */
[----:B------:R-:W-:Y:S08]  /*32ec0*/  BSSY B3, `(.L_x_5525) ;  /* 0x0000007000037945 */ /* 0x000ff00003800000 */
[----:B---3--:R0:W5:Y:S04]  /*32ed0*/  LD.E R58, desc[UR4][R12.64] ;  /* 0x000000040c3a7980 */ /* 0x008168000c101900 */
[----:B------:R0:W5:Y:S01]  /*32ee0*/  LD.E R59, desc[UR6][R12.64+0x4] ;  /* 0x000004060c3b7980 */ /* 0x000162000c101900 */
[----:B--2---:R-:W-:-:S04]  /*32ef0*/  LOP3.LUT R60, R60, 0x1, RZ, 0xfc, !PT ;  /* 0x000000013c3c7812 */ /* 0x004fc800078efcff */
[----:B------:R-:W-:-:S13]  /*32f00*/  ISETP.NE.AND P1, PT, R60, 0x3, PT ;  /* 0x000000033c00780c */ /* 0x000fda0003f25270 */
[----:B0-----:R-:W-:Y:S05]  /*32f10*/  @!P1 BRA `(.L_x_5526) ;  /* 0x0000000000049947 */ /* 0x001fea0003800000 */
[----:B------:R-:W-:Y:S01]  /*32f20*/  BPT.TRAP 0x1 ;  /* 0x000000040000795c */ /* 0x000fe20000300000 */
.L_x_5526:
[----:B------:R-:W-:Y:S05]  /*32f30*/  BSYNC B3 ;  /* 0x0000000000037941 */ /* 0x000fea0003800000 */
.L_x_5525:
        /* <DEDUP_REMOVED lines=17> */
.L_x_5528:
[----:B------:R-:W-:Y:S05]  /*33050*/  BSYNC B3 ;  /* 0x0000000000037941 */ /* 0x000fea0003800000 */
.L_x_5527:
        /* <DEDUP_REMOVED lines=10> */
.L_x_5530:
[----:B------:R-:W-:Y:S05]  /*33100*/  BSYNC B3 ;  /* 0x0000000000037941 */ /* 0x000fea0003800000 */
.L_x_5529:
[----:B------:R-:W2:Y:S04]  /*33110*/  LDL.64 R60, [R8] ;  /* 0x00000000083c7983 */ /* 0x000ea80000100a00 */
[----:B------:R-:W0:Y:S04]  /*33120*/  LDL.64 R58, [R8+0x58] ;  /* 0x00005800083a7983 */ /* 0x000e280000100a00 */
[----:B------:R-:W3:Y:S04]  /*33130*/  LDL.64 R12, [R8+0x48] ;  /* 0x00004800080c7983 */ /* 0x000ee80000100a00 */
[----:B------:R-:W4:Y:S01]  /*33140*/  LDL.64 R14, [R8+0x50] ;  /* 0x00005000080e7983 */ /* 0x000f220000100a00 */
[----:B------:R-:W-:-:S02]  /*33150*/  R2UR UR6, R4 ;  /* 0x00000000040672ca */ /* 0x000fc400000e0000 */
[C---:B------:R-:W-:Y:S02]  /*33160*/  R2UR UR7, R5.reuse ;  /* 0x00000000050772ca */ /* 0x040fe400000e0000 */
[----:B------:R-:W-:Y:S02]  /*33170*/  R2UR UR4, R4 ;  /* 0x00000000040472ca */ /* 0x000fe400000e0000 */
[----:B------:R-:W-:-:S09]  /*33180*/  R2UR UR5, R5 ;  /* 0x00000000050572ca */ /* 0x000fd200000e0000 */
[----:B--2---:R-:W2:Y:S04]  /*33190*/  LD.E R61, desc[UR6][R60.64] ;  /* 0x000000063c3d7980 */ /* 0x004ea8000c101900 */
[----:B0----5:R-:W2:Y:S01]  /*331a0*/  LD.E.64 R56, desc[UR4][R58.64] ;  /* 0x000000043a387980 */ /* 0x021ea2000c101b00 */
[----:B------:R-:W-:Y:S05]  /*331b0*/  WARPSYNC.ALL ;  /* 0x0000000000007948 */ /* 0x000fea0003800000 */
[----:B------:R-:W-:-:S02]  /*331c0*/  R2UR UR6, R4 ;  /* 0x00000000040672ca */ /* 0x000fc400000e0000 */
[C---:B------:R-:W-:Y:S02]  /*331d0*/  R2UR UR7, R5.reuse ;  /* 0x00000000050772ca */ /* 0x040fe400000e0000 */
[----:B------:R-:W-:Y:S02]  /*331e0*/  R2UR UR4, R4 ;  /* 0x00000000040472ca */ /* 0x000fe400000e0000 */
[----:B------:R-:W-:-:S09]  /*331f0*/  R2UR UR5, R5 ;  /* 0x00000000050572ca */ /* 0x000fd200000e0000 */
[----:B---3--:R-:W3:Y:S04]  /*33200*/  LD.E R64, desc[UR6][R12.64] ;  /* 0x000000060c407980 */ /* 0x008ee8000c101900 */
[----:B----4-:R-:W4:Y:S01]  /*33210*/  LD.E.64 R62, desc[UR4][R14.64] ;  /* 0x000000040e3e7980 */ /* 0x010f22000c101b00 */
[----:B------:R-:W-:Y:S01]  /*33220*/  WARPGROUP.ARRIVE ;  /* 0x00000000000079c5 */ /* 0x000fe20000000000 */
[C---:B------:R-:W-:Y:S02]  /*33230*/  R2UR UR8, R4.reuse ;  /* 0x00000000040872ca */ /* 0x040fe400000e0000 */
[----:B------:R-:W-:Y:S02]  /*33240*/  R2UR UR9, R5 ;  /* 0x00000000050972ca */ /* 0x000fe400000e0000 */
[----:B------:R-:W-:-:S02]  /*33250*/  R2UR UR10, R4 ;  /* 0x00000000040a72ca */ /* 0x000fc400000e0000 */
[----:B------:R-:W-:Y:S01]  /*33260*/  R2UR UR11, R5 ;  /* 0x00000000050b72ca */ /* 0x000fe200000e0000 */
[----:B--2---:R-:W-:Y:S01]  /*33270*/  IMAD R56, R61, 0x1000, R56 ;  /* 0x000010003d387824 */ /* 0x004fe200078e0238 */
[----:B------:R-:W-:-:S04]  /*33280*/  R2UR UR7, R57 ;  /* 0x00000000390772ca */ /* 0x000fc800000e0000 */
[----:B------:R-:W-:Y:S02]  /*33290*/  R2UR UR6, R56 ;  /* 0x00000000380672ca */ /* 0x000fe400000e0000 */
[----:B---3--:R-:W-:Y:S02]  /*332a0*/  ISETP.NE.U32.AND P1, PT, R64, RZ, PT ;  /* 0x000000ff4000720c */ /* 0x008fe40003f25070 */
[----:B----4-:R-:W-:Y:S02]  /*332b0*/  R2UR UR4, R62 ;  /* 0x000000003e0472ca */ /* 0x010fe400000e0000 */
[----:B------:R-:W-:-:S09]  /*332c0*/  R2UR UR5, R63 ;  /* 0x000000003f0572ca */ /* 0x000fd200000e0000 */
[----:B------:R-:W-:-:S05]  /*332d0*/  VOTEU.ANY UP0, P1 ;  /* 0x00000000003f7886 */ /* 0x000fca0000800100 */
[----:B------:R-:W-:Y:S03]  /*332e0*/  HGMMA.64x64x16.F32.BF16 R24, gdesc[UR4], R24, UP0, gsb0 ;  /* 0x00e00000041879f0 */ /* 0x000fe6000b801818 */
[----:B------:R-:W-:Y:S02]  /*332f0*/  WARPGROUP.DEPBAR.LE gsb0, 0x0 ;  /* 0x00008000000079c5 */ /* 0x000fe40000010000 */
[----:B------:R-:W-:Y:S04]  /*33300*/  ST.E desc[UR8][R12.64], R21 ;  /* 0x000000150c007985 */ /* 0x000fe8000c101908 */
        /* <DEDUP_REMOVED lines=242> */
[----:B------:R-:W-:Y:S01]  /*34230*/  UMOV UR4, 0x1 ;  /* 0x0000000100047882 */ /* 0x000fe20000000000 */
[----:B------:R-:W-:Y:S01]  /*34240*/  IMAD.MOV.U32 R63, RZ, RZ, R57 ;  /* 0x000000ffff3f7224 */ /* 0x000fe200078e0039 */
[----:B------:R-:W0:Y:S01]  /*34250*/  S2R R58, SR_TID.X ;  /* 0x00000000003a7919 */ /* 0x000e220000002100 */
[----:B------:R-:W-:Y:S01]  /*34260*/  UISETP.NE.U32.AND UP0, UPT, UR4, URZ, UPT ;  /* 0x0000003f0400728c */ /* 0x000fe2000bf05070 */
[----:B------:R-:W-:Y:S01]  /*34270*/  WARPGROUP.ARRIVE ;  /* 0x00000000000079c5 */ /* 0x000fe20000000000 */
[----:B------:R-:W-:-:S02]  /*34280*/  R2UR UR6, R4 ;  /* 0x00000000040672ca */ /* 0x000fc400000e0000 */
[----:B------:R-:W-:Y:S02]  /*34290*/  R2UR UR11, R63 ;  /* 0x000000003f0b72ca */ /* 0x000fe400000e0000 */
[C---:B------:R-:W-:Y:S02]  /*342a0*/  R2UR UR7, R5.reuse ;  /* 0x00000000050772ca */ /* 0x040fe400000e0000 */
[----:B------:R-:W-:Y:S02]  /*342b0*/  R2UR UR12, R4 ;  /* 0x00000000040c72ca */ /* 0x000fe400000e0000 */
[----:B------:R-:W-:Y:S02]  /*342c0*/  R2UR UR13, R5 ;  /* 0x00000000050d72ca */ /* 0x000fe400000e0000 */
[----:B0-----:R-:W-:-:S06]  /*342d0*/  SHF.R.U32.HI R59, RZ, 0x7, R58 ;  /* 0x00000007ff3b7819 */ /* 0x001fcc000001163a */
[----:B------:R-:W0:Y:S02]  /*342e0*/  SHFL.IDX PT, R59, R59, RZ, 0x1f ;  /* 0x00001fff3b3b7589 */ /* 0x000e2400000e0000 */
[----:B0-----:R-:W-:-:S04]  /*342f0*/  ISETP.GT.AND P1, PT, R59, 0x7f, PT ;  /* 0x0000007f3b00780c */ /* 0x001fc80003f24270 */
[----:B------:R-:W-:-:S05]  /*34300*/  SEL R65, RZ, 0x2, !P1 ;  /* 0x00000002ff417807 */ /* 0x000fca0004800000 */
[----:B------:R-:W-:-:S05]  /*34310*/  IMAD.IADD R62, R65, 0x1, R64 ;  /* 0x00000001413e7824 */ /* 0x000fca00078e0240 */
[----:B------:R-:W-:Y:S02]  /*34320*/  R2UR UR10, R62 ;  /* 0x000000003e0a72ca */ /* 0x000fe400000e0000 */
[----:B--2---:R-:W-:Y:S02]  /*34330*/  IADD3 R60, R65, 0x800, R60 ;  /* 0x00000800413c7810 */ /* 0x004fe40007ffe03c */
[----:B------:R-:W-:Y:S02]  /*34340*/  R2UR UR9, R61 ;  /* 0x000000003d0972ca */ /* 0x000fe400000e0000 */
[----:B------:R-:W-:-:S13]  /*34350*/  R2UR UR8, R60 ;  /* 0x000000003c0872ca */ /* 0x000fda00000e0000 */
[----:B------:R-:W-:Y:S03]  /*34360*/  HGMMA.64x64x16.F32.BF16 R24, gdesc[UR8], R24, UP0, gsb0 ;  /* 0x00e00000081879f0 */ /* 0x000fe6000b801818 */
[----:B------:R-:W-:Y:S02]  /*34370*/  WARPGROUP.DEPBAR.LE gsb0, 0x0 ;  /* 0x00008000000079c5 */ /* 0x000fe40000010000 */
[----:B------:R-:W-:Y:S04]  /*34380*/  ST.E desc[UR6][R12.64], R21 ;  /* 0x000000150c007985 */ /* 0x000fe8000c101906 */
[----:B------:R-:W2:Y:S01]  /*34390*/  LD.E.64 R60, desc[UR12][R14.64] ;  /* 0x0000000c0e3c7980 */ /* 0x000ea2000c101b00 */
[----:B------:R-:W-:Y:S01]  /*343a0*/  IMAD.MOV.U32 R67, RZ, RZ, 0x4 ;  /* 0x00000004ff437424 */ /* 0x000fe200078e00ff */
[----:B------:R-:W-:Y:S01]  /*343b0*/  WARPGROUP.ARRIVE ;  /* 0x00000000000079c5 */ /* 0x000fe20000000000 */
[----:B------:R-:W-:Y:S01]  /*343c0*/  IMAD.MOV.U32 R63, RZ, RZ, R57 ;  /* 0x000000ffff3f7224 */ /* 0x000fe200078e0039 */
[----:B------:R-:W-:-:S02]  /*343d0*/  R2UR UR8, R4 ;  /* 0x00000000040872ca */ /* 0x000fc400000e0000 */
[----:B------:R-:W-:Y:S02]  /*343e0*/  SEL R59, R67, 0x2, P1 ;  /* 0x00000002433b7807 */ /* 0x000fe40000800000 */
[----:B------:R-:W-:Y:S02]  /*343f0*/  R2UR UR7, R63 ;  /* 0x000000003f0772ca */ /* 0x000fe400000e0000 */
[C---:B------:R-:W-:Y:S01]  /*34400*/  R2UR UR9, R5.reuse ;  /* 0x00000000050972ca */ /* 0x040fe200000e0000 */
[----:B------:R-:W-:Y:S01]  /*34410*/  IMAD.IADD R62, R64, 0x1, R59 ;  /* 0x00000001403e7824 */ /* 0x000fe200078e023b */
[----:B------:R-:W-:Y:S02]  /*34420*/  R2UR UR10, R4 ;  /* 0x00000000040a72ca */ /* 0x000fe400000e0000 */
[----:B------:R-:W-:Y:S02]  /*34430*/  R2UR UR11, R5 ;  /* 0x00000000050b72ca */ /* 0x000fe400000e0000 */
[----:B------:R-:W-:-:S02]  /*34440*/  R2UR UR6, R62 ;  /* 0x000000003e0672ca */ /* 0x000fc400000e0000 */
[----:B--2---:R-:W-:Y:S02]  /*34450*/  IADD3 R60, R59, 0x800, R60 ;  /* 0x000008003b3c7810 */ /* 0x004fe40007ffe03c */
[----:B------:R-:W-:Y:S02]  /*34460*/  R2UR UR5, R61 ;  /* 0x000000003d0572ca */ /* 0x000fe400000e0000 */
[----:B------:R-:W-:-:S13]  /*34470*/  R2UR UR4, R60 ;  /* 0x000000003c0472ca */ /* 0x000fda00000e0000 */
[----:B------:R-:W-:Y:S03]  /*34480*/  HGMMA.64x64x16.F32.BF16 R24, gdesc[UR4], R24, gsb0 ;  /* 0x00e00000041879f0 */ /* 0x000fe60008001818 */
[----:B------:R-:W-:Y:S02]  /*34490*/  WARPGROUP.DEPBAR.LE gsb0, 0x0 ;  /* 0x00008000000079c5 */ /* 0x000fe40000010000 */
[----:B------:R-:W-:Y:S04]  /*344a0*/  ST.E desc[UR8][R12.64], R21 ;  /* 0x000000150c007985 */ /* 0x000fe8000c101908 */
[----:B------:R-:W2:Y:S01]  /*344b0*/  LD.E.64 R60, desc[UR10][R14.64] ;  /* 0x0000000a0e3c7980 */ /* 0x000ea2000c101b00 */
[----:B------:R-:W-:Y:S01]  /*344c0*/  SEL R67, R67, 0x6, !P1 ;  /* 0x0000000643437807 */ /* 0x000fe20004800000 */
[----:B------:R-:W-:Y:S01]  /*344d0*/  IMAD.MOV.U32 R63, RZ, RZ, R57 ;  /* 0x000000ffff3f7224 */ /* 0x000fe200078e0039 */
[----:B------:R-:W-:Y:S01]  /*344e0*/  WARPGROUP.ARRIVE ;  /* 0x00000000000079c5 */ /* 0x000fe20000000000 */
[----:B------:R-:W-:-:S02]  /*344f0*/  R2UR UR8, R4 ;  /* 0x00000000040872ca */ /* 0x000fc400000e0000 */
[----:B------:R-:W-:Y:S01]  /*34500*/  IMAD.IADD R62, R64, 0x1, R67 ;  /* 0x00000001403e7824 */ /* 0x000fe200078e0243 */
[----:B------:R-:W-:Y:S02]  /*34510*/  R2UR UR7, R63 ;  /* 0x000000003f0772ca */ /* 0x000fe400000e0000 */
[C---:B------:R-:W-:Y:S02]  /*34520*/  R2UR UR9, R5.reuse ;  /* 0x00000000050972ca */ /* 0x040fe400000e0000 */
[----:B------:R-:W-:Y:S02]  /*34530*/  R2UR UR6, R62 ;  /* 0x000000003e0672ca */ /* 0x000fe400000e0000 */
[----:B------:R-:W-:Y:S02]  /*34540*/  R2UR UR10, R4 ;  /* 0x00000000040a72ca */ /* 0x000fe400000e0000 */
[----:B------:R-:W-:Y:S02]  /*34550*/  R2UR UR11, R5 ;  /* 0x00000000050b72ca */ /* 0x000fe400000e0000 */
[----:B--2---:R-:W-:-:S02]  /*34560*/  IADD3 R60, R67, 0x800, R60 ;  /* 0x00000800433c7810 */ /* 0x004fc40007ffe03c */
[----:B------:R-:W-:Y:S02]  /*34570*/  R2UR UR5, R61 ;  /* 0x000000003d0572ca */ /* 0x000fe400000e0000 */
[----:B------:R-:W-:-:S13]  /*34580*/  R2UR UR4, R60 ;  /* 0x000000003c0472ca */ /* 0x000fda00000e0000 */
[----:B------:R-:W-:Y:S03]  /*34590*/  HGMMA.64x64x16.F32.BF16 R24, gdesc[UR4], R24, gsb0 ;  /* 0x00e00000041879f0 */ /* 0x000fe60008001818 */
[----:B------:R-:W-:Y:S02]  /*345a0*/  WARPGROUP.DEPBAR.LE gsb0, 0x0 ;  /* 0x00008000000079c5 */ /* 0x000fe40000010000 */
[----:B------:R-:W-:Y:S04]  /*345b0*/  ST.E desc[UR8][R12.64], R21 ;  /* 0x000000150c007985 */ /* 0x000fe8000c101908 */
[----:B------:R-:W2:Y:S01]  /*345c0*/  LD.E.64 R68, desc[UR10][R14.64] ;  /* 0x0000000a0e447980 */ /* 0x000ea2000c101b00 */
[----:B------:R-:W-:Y:S01]  /*345d0*/  IMAD.MOV.U32 R60, RZ, RZ, 0x28 ;  /* 0x00000028ff3c7424 */ /* 0x000fe200078e00ff */
[----:B------:R-:W-:Y:S01]  /*345e0*/  WARPGROUP.ARRIVE ;  /* 0x00000000000079c5 */ /* 0x000fe20000000000 */
[----:B------:R-:W-:Y:S01]  /*345f0*/  IMAD.MOV.U32 R61, RZ, RZ, 0xa00 ;  /* 0x00000a00ff3d7424 */ /* 0x000fe200078e00ff */
[----:B------:R-:W-:Y:S01]  /*34600*/  R2UR UR8, R4 ;  /* 0x00000000040872ca */ /* 0x000fe200000e0000 */
[----:B------:R-:W-:Y:S01]  /*34610*/  IMAD.MOV.U32 R63, RZ, RZ, R57 ;  /* 0x000000ffff3f7224 */ /* 0x000fe200078e0039 */
[----:B------:R-:W-:-:S02]  /*34620*/  SEL R60, R60, 0x26, P1 ;  /* 0x000000263c3c7807 */ /* 0x000fc40000800000 */
[----:B------:R-:W-:Y:S02]  /*34630*/  SEL R61, R61, 0x980, P1 ;  /* 0x000009803d3d7807 */ /* 0x000fe40000800000 */
[----:B------:R-:W-:Y:S02]  /*34640*/  R2UR UR7, R63 ;  /* 0x000000003f0772ca */ /* 0x000fe400000e0000 */
[C---:B------:R-:W-:Y:S01]  /*34650*/  R2UR UR9, R5.reuse ;  /* 0x00000000050972ca */ /* 0x040fe200000e0000 */
[----:B------:R-:W-:Y:S01]  /*34660*/  IMAD.IADD R60, R60, 0x1, R61 ;  /* 0x000000013c3c7824 */ /* 0x000fe200078e023d */
[----:B------:R-:W-:Y:S02]  /*34670*/  R2UR UR10, R4 ;  /* 0x00000000040a72ca */ /* 0x000fe400000e0000 */
[----:B------:R-:W-:Y:S02]  /*34680*/  R2UR UR11, R5 ;  /* 0x00000000050b72ca */ /* 0x000fe400000e0000 */
[----:B------:R-:W-:-:S05]  /*34690*/  LOP3.LUT R61, R60, 0xa06, RZ, 0xc0, !PT ;  /* 0x00000a063c3d7812 */ /* 0x000fca00078ec0ff */
[----:B------:R-:W-:-:S05]  /*346a0*/  IMAD.IADD R62, R56, 0x1, R61 ;  /* 0x00000001383e7824 */ /* 0x000fca00078e023d */
[----:B------:R-:W-:Y:S01]  /*346b0*/  R2UR UR6, R62 ;  /* 0x000000003e0672ca */ /* 0x000fe200000e0000 */
[----:B--2---:R-:W-:Y:S02]  /*346c0*/  IMAD.IADD R60, R61, 0x1, R68 ;  /* 0x000000013d3c7824 */ /* 0x004fe400078e0244 */
[----:B------:R-:W-:-:S03]  /*346d0*/  IMAD.MOV.U32 R61, RZ, RZ, R69 ;  /* 0x000000ffff3d7224 */ /* 0x000fc600078e0045 */
[----:B------:R-:W-:Y:S02]  /*346e0*/  R2UR UR4, R60 ;  /* 0x000000003c0472ca */ /* 0x000fe400000e0000 */
        /* <DEDUP_REMOVED lines=8> */
[----:B------:R-:W-:Y:S01]  /*34770*/  R2UR UR8, R4 ;  /* 0x00000000040872ca */ /* 0x000fe200000e0000 */
[----:B------:R-:W-:Y:S01]  /*34780*/  IMAD.IADD R62, R65, 0x1, R64 ;  /* 0x00000001413e7824 */ /* 0x000fe200078e0240 */
[----:B------:R-:W-:-:S02]  /*34790*/  R2UR UR9, R5 ;  /* 0x00000000050972ca */ /* 0x000fc400000e0000 */
[----:B------:R-:W-:Y:S02]  /*347a0*/  R2UR UR7, R63 ;  /* 0x000000003f0772ca */ /* 0x000fe400000e0000 */
[----:B------:R-:W-:Y:S02]  /*347b0*/  R2UR UR6, R62 ;  /* 0x000000003e0672ca */ /* 0x000fe400000e0000 */
[----:B------:R-:W-:Y:S02]  /*347c0*/  R2UR UR10, R4 ;  /* 0x00000000040a72ca */ /* 0x000fe400000e0000 */
[----:B------:R-:W-:Y:S02]  /*347d0*/  R2UR UR11, R5 ;  /* 0x00000000050b72ca */ /* 0x000fe400000e0000 */
[----:B--2---:R-:W-:Y:S02]  /*347e0*/  IADD3 R60, R65, 0xa00, R60 ;  /* 0x00000a00413c7810 */ /* 0x004fe40007ffe03c */
[----:B------:R-:W-:-:S02]  /*347f0*/  R2UR UR5, R61 ;  /* 0x000000003d0572ca */ /* 0x000fc400000e0000 */
[----:B------:R-:W-:-:S13]  /*34800*/  R2UR UR4, R60 ;  /* 0x000000003c0472ca */ /* 0x000fda00000e0000 */
[----:B------:R-:W-:Y:S03]  /*34810*/  HGMMA.64x64x16.F32.BF16 R24, gdesc[UR4], R24, gsb0 ;  /* 0x00e00000041879f0 */ /* 0x000fe60008001818 */
[----:B------:R-:W-:Y:S02]  /*34820*/  WARPGROUP.DEPBAR.LE gsb0, 0x0 ;  /* 0x00008000000079c5 */ /* 0x000fe40000010000 */
[----:B------:R-:W-:Y:S04]  /*34830*/  ST.E desc[UR8][R12.64], R21 ;  /* 0x000000150c007985 */ /* 0x000fe8000c101908 */
[----:B------:R-:W2:Y:S01]  /*34840*/  LD.E.64 R60, desc[UR10][R14.64] ;  /* 0x0000000a0e3c7980 */ /* 0x000ea2000c101b00 */
[----:B------:R-:W-:Y:S01]  /*34850*/  IMAD.IADD R62, R59, 0x1, R64 ;  /* 0x000000013b3e7824 */ /* 0x000fe200078e0240 */
[----:B------:R-:W-:Y:S01]  /*34860*/  WARPGROUP.ARRIVE ;  /* 0x00000000000079c5 */ /* 0x000fe20000000000 */
[----:B------:R-:W-:Y:S01]  /*34870*/  IMAD.MOV.U32 R63, RZ, RZ, R57 ;  /* 0x000000ffff3f7224 */ /* 0x000fe200078e0039 */
[----:B------:R-:W-:-:S02]  /*34880*/  R2UR UR8, R4 ;  /* 0x00000000040872ca */ /* 0x000fc400000e0000 */
[----:B------:R-:W-:Y:S02]  /*34890*/  R2UR UR6, R62 ;  /* 0x000000003e0672ca */ /* 0x000fe400000e0000 */
[----:B------:R-:W-:Y:S02]  /*348a0*/  R2UR UR7, R63 ;  /* 0x000000003f0772ca */ /* 0x000fe400000e0000 */
[C---:B------:R-:W-:Y:S02]  /*348b0*/  R2UR UR9, R5.reuse ;  /* 0x00000000050972ca */ /* 0x040fe400000e0000 */
        /* <DEDUP_REMOVED lines=177> */
[----:B------:R-:W-:Y:S01]  /*353d0*/  R2UR UR9, R5 ;  /* 0x00000000050972ca */ /* 0x000fe200000e0000 */
[----:B------:R-:W-:Y:S01]  /*353e0*/  IMAD.IADD R59, R59, 0x1, R60 ;  /* 0x000000013b3b7824 */ /* 0x000fe200078e023c */
[----:B------:R-:W-:-:S04]  /*353f0*/  LOP3.LUT P1, RZ, R58, 0x7f, RZ, 0xc0, !PT ;  /* 0x0000007f3aff7812 */ /* 0x000fc8000782c0ff */
        /* <DEDUP_REMOVED lines=9> */
[----:B------:R0:W-:Y:S04]  /*35490*/  ST.E desc[UR8][R12.64], R21 ;  /* 0x000000150c007985 */ /* 0x0001e8000c101908 */
[----:B------:R-:W2:Y:S04]  /*354a0*/  @!P1 LDL.64 R14, [R8+0x18] ;  /* 0x00001800080e9983 */ /* 0x000ea80000100a00 */
[----:B------:R-:W3:Y:S01]  /*354b0*/  @!P1 LDL.64 R56, [R8] ;  /* 0x0000000008389983 */ /* 0x000ee20000100a00 */
[----:B------:R-:W-:-:S02]  /*354c0*/  @!P1 R2UR UR4, R4 ;  /* 0x00000000040492ca */ /* 0x000fc400000e0000 */
[C---:B------:R-:W-:Y:S02]  /*354d0*/  @!P1 R2UR UR5, R5.reuse ;  /* 0x00000000050592ca */ /* 0x040fe400000e0000 */
[----:B------:R-:W-:Y:S02]  /*354e0*/  @!P1 R2UR UR6, R4 ;  /* 0x00000000040692ca */ /* 0x000fe400000e0000 */
[----:B------:R-:W-:-:S09]  /*354f0*/  @!P1 R2UR UR7, R5 ;  /* 0x00000000050792ca */ /* 0x000fd200000e0000 */
[----:B--2---:R-:W2:Y:S04]  /*35500*/  @!P1 LD.E.64 R14, desc[UR4][R14.64+0x30] ;  /* 0x000030040e0e9980 */ /* 0x004ea8000c101b00 */
[----:B---3--:R-:W3:Y:S01]  /*35510*/  @!P1 LD.E R56, desc[UR6][R56.64] ;  /* 0x0000000638389980 */ /* 0x008ee2000c101900 */
[----:B--2---:R-:W-:-:S05]  /*35520*/  @!P1 MOV R59, R14 ;  /* 0x0000000e003b9202 */ /* 0x004fca0000000f00 */
[----:B---3--:R-:W-:-:S05]  /*35530*/  @!P1 IMAD R58, R56, 0x8, R59 ;  /* 0x00000008383a9824 */ /* 0x008fca00078e023b */
[----:B------:R-:W-:-:S04]  /*35540*/  @!P1 PRMT R58, RZ, 0x654, R58 ;  /* 0x00000654ff3a9816 */ /* 0x000fc8000000003a */
[----:B------:R1:W-:Y:S01]  /*35550*/  @!P1 SYNCS.ARRIVE.TRANS64.RED.A1T0 RZ, [R58+URZ], RZ ;  /* 0x000000ff3aff99a7 */ /* 0x0003e2000810043f */
[----:B0-----:R-:W2:Y:S01]  /*35560*/  LDL.64 R12, [R8+0x68] ;  /* 0x00006800080c7983 */ /* 0x001ea20000100a00 */
[----:B------:R-:W-:Y:S02]  /*35570*/  R2UR UR4, R4 ;  /* 0x00000000040472ca */ /* 0x000fe400000e0000 */
[----:B------:R-:W-:-:S13]  /*35580*/  R2UR UR5, R5 ;  /* 0x00000000050572ca */ /* 0x000fda00000e0000 */
[----:B--2---:R-:W2:Y:S01]  /*35590*/  LD.E.64 R12, desc[UR4][R12.64] ;  /* 0x000000040c0c7980 */ /* 0x004ea2000c101b00 */
[----:B------:R-:W-:Y:S02]  /*355a0*/  R2UR UR4, R4 ;  /* 0x00000000040472ca */ /* 0x000fe400000e0000 */
[----:B------:R-:W-:-:S13]  /*355b0*/  R2UR UR5, R5 ;  /* 0x00000000050572ca */ /* 0x000fda00000e0000 */
[----:B------:R-:W3:Y:S01]  /*355c0*/  LD.E R21, desc[UR4][R10.64+0x24] ;  /* 0x000024040a157980 */ /* 0x000ee2000c101900 */
[C---:B------:R-:W-:Y:S02]  /*355d0*/  R2UR UR4, R4.reuse ;  /* 0x00000000040472ca */ /* 0x040fe400000e0000 */
[C---:B------:R-:W-:Y:S02]  /*355e0*/  R2UR UR5, R5.reuse ;  /* 0x00000000050572ca */ /* 0x040fe400000e0000 */
[C---:B------:R-:W-:Y:S02]  /*355f0*/  R2UR UR14, R4.reuse ;  /* 0x00000000040e72ca */ /* 0x040fe400000e0000 */
[C---:B------:R-:W-:Y:S02]  /*35600*/  R2UR UR15, R5.reuse ;  /* 0x00000000050f72ca */ /* 0x040fe400000e0000 */
[----:B------:R-:W-:Y:S02]  /*35610*/  R2UR UR10, R4 ;  /* 0x00000000040a72ca */ /* 0x000fe400000e0000 */
[----:B------:R-:W-:-:S02]  /*35620*/  R2UR UR11, R5 ;  /* 0x00000000050b72ca */ /* 0x000fc400000e0000 */
[C---:B------:R-:W-:Y:S02]  /*35630*/  R2UR UR8, R4.reuse ;  /* 0x00000000040872ca */ /* 0x040fe400000e0000 */
[C---:B------:R-:W-:Y:S02]  /*35640*/  R2UR UR9, R5.reuse ;  /* 0x00000000050972ca */ /* 0x040fe400000e0000 */
[----:B------:R-:W-:Y:S02]  /*35650*/  R2UR UR12, R4 ;  /* 0x00000000040c72ca */ /* 0x000fe400000e0000 */
[----:B------:R-:W-:-:S05]  /*35660*/  R2UR UR13, R5 ;  /* 0x00000000050d72ca */ /* 0x000fca00000e0000 */
[----:B------:R-:W4:Y:S04]  /*35670*/  LD.E R68, desc[UR10][R10.64+0xc] ;  /* 0x00000c0a0a447980 */ /* 0x000f28000c101900 */
[----:B------:R-:W4:Y:S04]  /*35680*/  LD.E R69, desc[UR8][R10.64+0x10] ;  /* 0x000010080a457980 */ /* 0x000f28000c101900 */
[----:B------:R-:W4:Y:S04]  /*35690*/  LD.E R70, desc[UR12][R10.64+0x14] ;  /* 0x0000140c0a467980 */ /* 0x000f28000c101900 */
[----:B--2---:R0:W2:Y:S01]  /*356a0*/  LD.E R63, desc[UR4][R12.64] ;  /* 0x000000040c3f7980 */ /* 0x0040a2000c101900 */
[----:B------:R-:W-:-:S02]  /*356b0*/  R2UR UR4, R4 ;  /* 0x00000000040472ca */ /* 0x000fc400000e0000 */
[----:B------:R-:W-:-:S13]  /*356c0*/  R2UR UR5, R5 ;  /* 0x00000000050572ca */ /* 0x000fda00000e0000 */
[----:B------:R-:W4:Y:S01]  /*356d0*/  LD.E R64, desc[UR4][R10.64] ;  /* 0x000000040a407980 */ /* 0x000f22000c101900 */
[----:B------:R-:W-:Y:S01]  /*356e0*/  R2UR UR4, R4 ;  /* 0x00000000040472ca */ /* 0x000fe200000e0000 */
[----:B0-----:R-:W-:Y:S01]  /*356f0*/  IMAD.MOV.U32 R12, RZ, RZ, R163 ;  /* 0x000000ffff0c7224 */ /* 0x001fe200078e00a3 */
[----:B------:R-:W-:Y:S01]  /*35700*/  R2UR UR5, R5 ;  /* 0x00000000050572ca */ /* 0x000fe200000e0000 */
[----:B------:R-:W-:Y:S01]  /*35710*/  IMAD.MOV.U32 R13, RZ, RZ, R162 ;  /* 0x000000ffff0d7224 */ /* 0x000fe200078e00a2 */
[----:B---3--:R-:W-:-:S11]  /*35720*/  ISETP.NE.AND P2, PT, R21, 0x1, PT ;  /* 0x000000011500780c */ /* 0x008fd60003f45270 */
[----:B------:R0:W3:Y:S02]  /*35730*/  LD.E R65, desc[UR4][R12.64] ;  /* 0x000000040c417980 */ /* 0x0000e4000c101900 */
[C---:B------:R-:W-:Y:S02]  /*35740*/  @P2 R2UR UR4, R4.reuse ;  /* 0x00000000040422ca */ /* 0x040fe400000e0000 */
[C---:B------:R-:W-:Y:S02]  /*35750*/  @P2 R2UR UR5, R5.reuse ;  /* 0x00000000050522ca */ /* 0x040fe400000e0000 */
[C---:B------:R-:W-:Y:S02]  /*35760*/  @P2 R2UR UR6, R4.reuse ;  /* 0x00000000040622ca */ /* 0x040fe400000e0000 */
[----:B------:R-:W-:Y:S01]  /*35770*/  @P2 R2UR UR7, R5 ;  /* 0x00000000050722ca */ /* 0x000fe200000e0000 */
[----:B------:R-:W3:Y:S08]  /*35780*/  LD.E R13, desc[UR14][R10.64+0x18] ;  /* 0x0000180e0a0d7980 */ /* 0x000ef0000c101900 */
[----:B------:R-:W3:Y:S04]  /*35790*/  @P2 LD.E R67, desc[UR4][R10.64+0x28] ;  /* 0x000028040a432980 */ /* 0x000ee8000c101900 */
[----:B------:R-:W3:Y:S01]  /*357a0*/  @P2 LD.E R66, desc[UR6][R10.64+0x2c] ;  /* 0x00002c060a422980 */ /* 0x000ee2000c101900 */
[----:B------:R-:W-:-:S02]  /*357b0*/  R2UR UR4, R4 ;  /* 0x00000000040472ca */ /* 0x000fc400000e0000 */
[C---:B------:R-:W-:Y:S02]  /*357c0*/  R2UR UR5, R5.reuse ;  /* 0x00000000050572ca */ /* 0x040fe400000e0000 */
[----:B------:R-:W-:Y:S02]  /*357d0*/  R2UR UR6, R4 ;  /* 0x00000000040672ca */ /* 0x000fe400000e0000 */
[----:B------:R-:W-:-:S09]  /*357e0*/  R2UR UR7, R5 ;  /* 0x00000000050772ca */ /* 0x000fd200000e0000 */
[----:B------:R-:W3:Y:S04]  /*357f0*/  LD.E R15, desc[UR4][R10.64+0x8] ;  /* 0x000008040a0f7980 */ /* 0x000ee8000c101900 */
[----:B------:R-:W3:Y:S01]  /*35800*/  LD.E R14, desc[UR6][R10.64+0x4] ;  /* 0x000004060a0e7980 */ /* 0x000ee2000c101900 */
[----:B------:R-:W-:Y:S01]  /*35810*/  BSSY B3, `(.L_x_5532) ;  /* 0x000008a000037945 */ /* 0x000fe20003800000 */
[-C--:B--2---:R-:W-:Y:S01]  /*35820*/  FMUL.FTZ R25, R25, R63.reuse ;  /* 0x0000003f19197220 */ /* 0x084fe20000410000 */
[-C--:B------:R-:W-:Y:S01]  /*35830*/  FMUL.FTZ R56, R24, R63.reuse ;  /* 0x0000003f18387220 */ /* 0x080fe20000410000 */
[-C--:B------:R-:W-:Y:S02]  /*35840*/  FMUL.FTZ R24, R40, R63.reuse ;  /* 0x0000003f28187220 */ /* 0x080fe40000410000 */
[----:B------:R4:W2:Y:S01]  /*35850*/  MUFU.TANH R71, R25 ;  /* 0x0000001900477308 */ /* 0x0008a20000002400 */
[-C--:B------:R-:W-:Y:S01]  /*35860*/  FMUL.FTZ R59, R34, R63.reuse ;  /* 0x0000003f223b7220 */ /* 0x080fe20000410000 */
[----:B------:R-:W-:-:S06]  /*35870*/  FMUL.FTZ R21, R27, R63 ;  /* 0x0000003f1b157220 */ /* 0x000fcc0000410000 */
[----:B------:R1:W0:Y:S01]  /*35880*/  MUFU.TANH R34, R24 ;  /* 0x0000001800227308 */ /* 0x0002220000002400 */
[----:B----4-:R-:W-:-:S04]  /*35890*/  SHF.R.S32.HI R25, RZ, 0x1f, R64 ;  /* 0x0000001fff197819 */ /* 0x010fc80000011440 */
[----:B-1----:R-:W-:-:S04]  /*358a0*/  LEA.HI R24, R25, R64, RZ, 0x7 ;  /* 0x0000004019187211 */ /* 0x002fc800078f38ff */
[----:B------:R-:W-:-:S05]  /*358b0*/  LOP3.LUT R27, R24, 0xffffff80, RZ, 0xc0, !PT ;  /* 0xffffff80181b7812 */ /* 0x000fca00078ec0ff */
[----:B------:R-:W-:Y:S02]  /*358c0*/  IMAD.IADD R27, R64, 0x1, -R27 ;  /* 0x00000001401b7824 */ /* 0x000fe400078e0a1b */
[-C--:B0-----:R-:W-:Y:S01]  /*358d0*/  FMUL.FTZ R12, R26, R63.reuse ;  /* 0x0000003f1a0c7220 */ /* 0x081fe20000410000 */
[----:B------:R-:W-:Y:S02]  /*358e0*/  LEA.HI R26, R25, R64, RZ, 0x2 ;  /* 0x00000040191a7211 */ /* 0x000fe400078f10ff */
[----:B------:R-:W-:Y:S01]  /*358f0*/  SHF.R.S32.HI R24, RZ, 0x1f, R27 ;  /* 0x0000001fff187819 */ /* 0x000fe2000001141b */
[-C--:B------:R-:W-:Y:S01]  /*35900*/  FMUL.FTZ R29, R29, R63.reuse ;  /* 0x0000003f1d1d7220 */ /* 0x080fe20000410000 */
[----:B------:R-:W-:Y:S02]  /*35910*/  FMUL.FTZ R58, R31, R63 ;  /* 0x0000003f1f3a7220 */ /* 0x000fe40000410000 */
[----:B------:R-:W-:Y:S01]  /*35920*/  LEA.HI R25, R24, R27, RZ, 0x2 ;  /* 0x0000001b18197211 */ /* 0x000fe200078f10ff */
[----:B------:R0:W1:Y:S01]  /*35930*/  MUFU.TANH R73, R29 ;  /* 0x0000001d00497308 */ /* 0x0000620000002400 */
[----:B------:R-:W-:-:S02]  /*35940*/  LOP3.LUT R31, R26, 0xfffffffc, RZ, 0xc0, !PT ;  /* 0xfffffffc1a1f7812 */ /* 0x000fc400078ec0ff */
[----:B------:R-:W-:Y:S01]  /*35950*/  SHF.R.S32.HI R26, RZ, 0x2, R25 ;  /* 0x00000002ff1a7819 */ /* 0x000fe20000011419 */
[----:B------:R-:W-:Y:S01]  /*35960*/  FMUL.FTZ R28, R28, R63 ;  /* 0x0000003f1c1c7220 */ /* 0x000fe20000410000 */
[----:B------:R-:W-:Y:S01]  /*35970*/  LEA.HI R24, R24, R27, RZ, 0x5 ;  /* 0x0000001b18187211 */ /* 0x000fe200078f28ff */
[----:B------:R-:W-:Y:S01]  /*35980*/  IMAD.IADD R31, R64, 0x1, -R31 ;  /* 0x00000001401f7824 */ /* 0x000fe200078e0a1f */
[----:B0-----:R-:W-:Y:S01]  /*35990*/  SHF.R.S32.HI R29, RZ, 0x1f, R25 ;  /* 0x0000001fff1d7819 */ /* 0x001fe20000011419 */
[----:B------:R0:W4:Y:S03]  /*359a0*/  MUFU.TANH R72, R28 ;  /* 0x0000001c00487308 */ /* 0x0001260000002400 */
[----:B------:R-:W-:Y:S02]  /*359b0*/  LEA.HI R29, R29, R26, RZ, 0x3 ;  /* 0x0000001a1d1d7211 */ /* 0x000fe400078f18ff */
[----:B------:R-:W-:-:S02]  /*359c0*/  SHF.R.S32.HI R24, RZ, 0x5, R24 ;  /* 0x00000005ff187819 */ /* 0x000fc40000011418 */
[----:B------:R-:W-:Y:S02]  /*359d0*/  LOP3.LUT R29, R29, 0xfffffff8, RZ, 0xc0, !PT ;  /* 0xfffffff81d1d7812 */ /* 0x000fe400078ec0ff */
[----:B0-----:R-:W-:Y:S01]  /*359e0*/  LEA.HI R28, R31, R31, RZ, 0x1 ;  /* 0x0000001f1f1c7211 */ /* 0x001fe200078f08ff */
[----:B---3--:R-:W-:Y:S02]  /*359f0*/  IMAD R24, R65, 0x4, R24 ;  /* 0x0000000441187824 */ /* 0x008fe400078e0218 */
[----:B------:R-:W-:Y:S01]  /*35a00*/  IMAD.IADD R29, R26, 0x1, -R29 ;  /* 0x000000011a1d7824 */ /* 0x000fe200078e0a1d */
[----:B------:R-:W-:Y:S01]  /*35a10*/  LOP3.LUT R28, R28, 0x1ffffffe, RZ, 0xc0, !PT ;  /* 0x1ffffffe1c1c7812 */ /* 0x000fe200078ec0ff */
[-C--:B------:R-:W-:Y:S02]  /*35a20*/  FMUL.FTZ R46, R46, R63.reuse ;  /* 0x0000003f2e2e7220 */ /* 0x080fe40000410000 */
[----:B------:R-:W-:Y:S02]  /*35a30*/  IMAD.U32 R29, R24, 0x10, R29 ;  /* 0x00000010181d7824 */ /* 0x000fe400078e001d */
[----:B------:R-:W-:Y:S01]  /*35a40*/  IMAD.IADD R28, R31, 0x1, -R28 ;  /* 0x000000011f1c7824 */ /* 0x000fe200078e0a1c */
[----:B------:R0:W3:Y:S01]  /*35a50*/  MUFU.TANH R74, R46 ;  /* 0x0000002e004a7308 */ /* 0x0000e20000002400 */
[----:B------:R-:W-:-:S02]  /*35a60*/  FMUL.FTZ R44, R44, R63 ;  /* 0x0000003f2c2c7220 */ /* 0x000fc40000410000 */
[----:B0-----:R-:W-:-:S04]  /*35a70*/  IMAD R46, R28, 0x8, R29 ;  /* 0x000000081c2e7824 */ /* 0x001fc800078e021d */
[----:B------:R-:W-:-:S04]  /*35a80*/  @P2 IMAD.HI.U32 R67, R46, R67, RZ ;  /* 0x000000432e432227 */ /* 0x000fc800078e00ff */
[-C--:B------:R-:W-:Y:S01]  /*35a90*/  FMUL.FTZ R60, R35, R63.reuse ;  /* 0x0000003f233c7220 */ /* 0x080fe20000410000 */
[-C--:B------:R-:W-:Y:S01]  /*35aa0*/  FMUL.FTZ R37, R37, R63.reuse ;  /* 0x0000003f25257220 */ /* 0x080fe20000410000 */
[----:B------:R-:W-:Y:S01]  /*35ab0*/  @P2 SHF.R.U32.HI R46, RZ, R66, R67 ;  /* 0x00000042ff2e2219 */ /* 0x000fe20000011643 */
[----:B------:R0:W1:Y:S01]  /*35ac0*/  MUFU.TANH R35, R44 ;  /* 0x0000002c00237308 */ /* 0x0000620000002400 */
[-C--:B------:R-:W-:Y:S01]  /*35ad0*/  FMUL.FTZ R45, R45, R63.reuse ;  /* 0x0000003f2d2d7220 */ /* 0x080fe20000410000 */
[----:B------:R-:W-:Y:S01]  /*35ae0*/  LOP3.LUT R24, R25, 0x7ffffffc, RZ, 0xc0, !PT ;  /* 0x7ffffffc19187812 */ /* 0x000fe200078ec0ff */
[-C--:B------:R-:W-:Y:S01]  /*35af0*/  FMUL.FTZ R57, R30, R63.reuse ;  /* 0x0000003f1e397220 */ /* 0x080fe20000410000 */
[----:B------:R-:W2:Y:S01]  /*35b00*/  SHFL.IDX PT, R26, R46, RZ, 0x1c1f ;  /* 0x001c1fff2e1a7589 */ /* 0x000ea200000e0000 */
[-C--:B0-----:R-:W-:Y:S01]  /*35b10*/  FMUL.FTZ R44, R51, R63.reuse ;  /* 0x0000003f332c7220 */ /* 0x081fe20000410000 */
[----:B------:R-:W-:Y:S02]  /*35b20*/  IMAD.SHL.U32 R51, R0, 0x40, RZ ;  /* 0x0000004000337824 */ /* 0x000fe400078e00ff */
[----:B------:R-:W0:Y:S01]  /*35b30*/  MUFU.TANH R30, R37 ;  /* 0x00000025001e7308 */ /* 0x000e220000002400 */
[-C--:B------:R-:W-:Y:S01]  /*35b40*/  FMUL.FTZ R62, R39, R63.reuse ;  /* 0x0000003f273e7220 */ /* 0x080fe20000410000 */
[-C--:B------:R-:W-:Y:S01]  /*35b50*/  FMUL.FTZ R40, R42, R63.reuse ;  /* 0x0000003f2a287220 */ /* 0x080fe20000410000 */
[-C--:B------:R-:W-:Y:S01]  /*35b60*/  FMUL.FTZ R32, R32, R63.reuse ;  /* 0x0000003f20207220 */ /* 0x080fe20000410000 */
[-C--:B------:R-:W-:Y:S01]  /*35b70*/  FMUL.FTZ R33, R33, R63.reuse ;  /* 0x0000003f21217220 */ /* 0x080fe20000410000 */
[----:B------:R-:W-:-:S03]  /*35b80*/  FMUL.FTZ R36, R36, R63 ;  /* 0x0000003f24247220 */ /* 0x000fc60000410000 */
        /* <DEDUP_REMOVED lines=8> */
[----:B----4-:R-:W-:Y:S01]  /*35c10*/  IMAD.IADD R45, R27, 0x1, -R24 ;  /* 0x000000011b2d7824 */ /* 0x010fe200078e0a18 */
[----:B------:R-:W-:Y:S01]  /*35c20*/  IADD3 R24, -R51, 0x1, RZ ;  /* 0x0000000133187810 */ /* 0x000fe20007ffe1ff */
[-C--:B------:R-:W-:Y:S01]  /*35c30*/  FMUL.FTZ R52, R52, R63.reuse ;  /* 0x0000003f34347220 */ /* 0x080fe20000410000 */
[-C--:B------:R-:W-:Y:S01]  /*35c40*/  FMUL.FTZ R53, R53, R63.reuse ;  /* 0x0000003f35357220 */ /* 0x080fe20000410000 */
[-C--:B------:R-:W-:Y:S01]  /*35c50*/  FMUL.FTZ R54, R54, R63.reuse ;  /* 0x0000003f36367220 */ /* 0x080fe20000410000 */
[----:B------:R-:W-:Y:S01]  /*35c60*/  FMUL.FTZ R55, R55, R63 ;  /* 0x0000003f37377220 */ /* 0x000fe20000410000 */
[----:B------:R-:W-:Y:S01]  /*35c70*/  ISETP.GE.AND P3, PT, R13, 0x1, PT ;  /* 0x000000010d00780c */ /* 0x000fe20003f66270 */
[----:B------:R-:W-:Y:S01]  /*35c80*/  IMAD R24, R45, -0x2, R24 ;  /* 0xfffffffe2d187824 */ /* 0x000fe200078e0218 */
[----:B------:R-:W4:Y:S01]  /*35c90*/  MUFU.TANH R56, R56 ;  /* 0x0000003800387308 */ /* 0x000f220000002400 */
[----:B------:R-:W-:-:S03]  /*35ca0*/  LOP3.LUT R25, RZ, R68, RZ, 0x33, !PT ;  /* 0x00000044ff197212 */ /* 0x000fc600078e33ff */
[----:B------:R-:W-:-:S04]  /*35cb0*/  IADD3 R24, -R14, R24, R15 ;  /* 0x000000180e187210 */ /* 0x000fc80007ffe10f */
        /* <DEDUP_REMOVED lines=24> */
[----:B------:R-:W-:Y:S02]  /*35e40*/  IMAD.IADD R50, R24, 0x1, R25 ;  /* 0x0000000118327824 */ /* 0x000fe400078e0219 */
[----:B------:R-:W-:Y:S02]  /*35e50*/  IMAD.IADD R70, R70, 0x1, -R51 ;  /* 0x0000000146467824 */ /* 0x000fe400078e0a33 */
[--C-:B--2---:R-:W-:Y:S02]  /*35e60*/  IMAD.IADD R38, R69, 0x1, R26.reuse ;  /* 0x0000000145267824 */ /* 0x104fe400078e021a */
[----:B------:R-:W-:Y:S01]  /*35e70*/  IMAD.IADD R47, R50, 0x1, R26 ;  /* 0x00000001322f7824 */ /* 0x000fe200078e021a */
[----:B-1-34-:R-:W-:Y:S06]  /*35e80*/  @!P3 BRA `(.L_x_5533) ;  /* 0x000000000088b947 */ /* 0x01afec0003800000 */
        /* <DEDUP_REMOVED lines=8> */
[C---:B------:R-:W-:Y:S02]  /*35f10*/  R2UR UR4, R4.reuse ;  /* 0x00000000040472ca */ /* 0x040fe400000e0000 */
[C---:B------:R-:W-:Y:S02]  /*35f20*/  R2UR UR5, R5.reuse ;  /* 0x00000000050572ca */ /* 0x040fe400000e0000 */
[----:B------:R-:W-:Y:S02]  /*35f30*/  R2UR UR6, R4 ;  /* 0x00000000040672ca */ /* 0x000fe400000e0000 */
[----:B------:R-:W-:-:S09]  /*35f40*/  R2UR UR7, R5 ;  /* 0x00000000050772ca */ /* 0x000fd200000e0000 */
[----:B------:R-:W2:Y:S04]  /*35f50*/  LD.E R25, desc[UR4][R10.64+0x1c] ;  /* 0x00001c040a197980 */ /* 0x000ea8000c101900 */
[----:B------:R-:W3:Y:S01]  /*35f60*/  LD.E R27, desc[UR6][R10.64+0x20] ;  /* 0x000020060a1b7980 */ /* 0x000ee2000c101900 */
[----:B--2---:R-:W-:-:S05]  /*35f70*/  IMAD.HI.U32 R24, R24, R25, RZ ;  /* 0x0000001918187227 */ /* 0x004fca00078e00ff */
[----:B---3--:R-:W-:-:S07]  /*35f80*/  SHF.R.U32.HI R24, RZ, R27, R24 ;  /* 0x0000001bff187219 */ /* 0x008fce0000011618 */
.L_x_5537:
[----:B------:R-:W-:Y:S05]  /*35f90*/  BSYNC B5 ;  /* 0x0000000000057941 */ /* 0x000fea0003800000 */
.L_x_5536:
[----:B------:R-:W-:Y:S01]  /*35fa0*/  LOP3.LUT R24, RZ, R24, RZ, 0x33, !PT ;  /* 0x00000018ff187212 */ /* 0x000fe200078e33ff */
[----:B------:R-:W-:Y:S06]  /*35fb0*/  BRA `(.L_x_5538) ;  /* 0x0000000000287947 */ /* 0x000fec0003800000 */
.L_x_5535:
[----:B------:R-:W-:-:S13]  /*35fc0*/  ISETP.NE.AND P2, PT, R13, 0x1, PT ;  /* 0x000000010d00780c */ /* 0x000fda0003f45270 */
        /* <DEDUP_REMOVED lines=9> */
.L_x_5538:
[----:B------:R-:W-:Y:S05]  /*36060*/  BSYNC B4 ;  /* 0x0000000000047941 */ /* 0x000fea0003800000 */
.L_x_5534:
[----:B------:R-:W-:-:S04]  /*36070*/  IMAD R24, R13, R24, -R51 ;  /* 0x000000180d187224 */ /* 0x000fc800078e0a33 */
[----:B------:R-:W-:-:S05]  /*36080*/  IMAD R24, R45, -0x2, R24 ;  /* 0xfffffffe2d187824 */ /* 0x000fca00078e0218 */
[----:B------:R-:W-:Y:S02]  /*36090*/  VIMNMX R47, R47, R24, !PT ;  /* 0x000000182f2f7248 */ /* 0x000fe40007fe0100 */
[----:B------:R-:W-:-:S07]  /*360a0*/  VIADDMNMX R38, R24, R13, R38, PT ;  /* 0x0000000d18267246 */ /* 0x000fce0003800126 */
.L_x_5533:
[----:B------:R-:W-:Y:S05]  /*360b0*/  BSYNC B3 ;  /* 0x0000000000037941 */ /* 0x000fea0003800000 */
.L_x_5532:
[C---:B------:R-:W-:Y:S01]  /*360c0*/  ISETP.GE.AND P3, PT, R70.reuse, 0x9, PT ;  /* 0x000000094600780c */ /* 0x040fe20003f66270 */
[----:B------:R-:W1:Y:S01]  /*360d0*/  SHFL.IDX PT, R46, R46, 0x1, 0x1c1f ;  /* 0x003c1f002e2e7f89 */ /* 0x000e6200000e0000 */
[----:B------:R-:W-:Y:S01]  /*360e0*/  ISETP.GE.AND P2, PT, R70, 0x2, PT ;  /* 0x000000024600780c */ /* 0x000fe20003f46270 */
[----:B------:R-:W-:Y:S01]  /*360f0*/  BSSY B3, `(.L_x_5539) ;  /* 0x0000071000037945 */ /* 0x000fe20003800000 */
[C---:B------:R-:W-:Y:S02]  /*36100*/  ISETP.GT.AND P4, PT, R47.reuse, 0x8, !P3 ;  /* 0x000000082f00780c */ /* 0x040fe40005f84270 */
[----:B------:R-:W-:Y:S02]  /*36110*/  ISETP.GT.AND P5, PT, R47, 0x1, !P2 ;  /* 0x000000012f00780c */ /* 0x000fe400057a4270 */
[----:B------:R-:W-:Y:S02]  /*36120*/  ISETP.LT.OR P4, PT, R38, 0x9, P4 ;  /* 0x000000092600780c */ /* 0x000fe40002781670 */
[----:B------:R-:W-:-:S02]  /*36130*/  ISETP.GE.AND P6, PT, R70, 0xa, PT ;  /* 0x0000000a4600780c */ /* 0x000fc40003fc6270 */
[----:B------:R-:W-:Y:S02]  /*36140*/  FSEL R25, R72, -INF , !P4 ;  /* 0xff80000048197808 */ /* 0x000fe40006000000 */
[C---:B------:R-:W-:Y:S02]  /*36150*/  ISETP.LT.OR P5, PT, R38.reuse, 0x2, P5 ;  /* 0x000000022600780c */ /* 0x040fe40002fa1670 */
[----:B------:R-:W-:Y:S02]  /*36160*/  ISETP.GT.AND P4, PT, R47, 0x9, !P6 ;  /* 0x000000092f00780c */ /* 0x000fe40007784270 */
[----:B------:R-:W-:Y:S02]  /*36170*/  FSEL R24, R71, -INF , !P5 ;  /* 0xff80000047187808 */ /* 0x000fe40006800000 */
[----:B------:R-:W-:Y:S02]  /*36180*/  ISETP.LT.OR P4, PT, R38, 0xa, P4 ;  /* 0x0000000a2600780c */ /* 0x000fe40002781670 */
[----:B------:R-:W-:-:S02]  /*36190*/  ISETP.GE.AND P5, PT, R70, 0x11, PT ;  /* 0x000000114600780c */ /* 0x000fc40003fa6270 */
[----:B------:R-:W-:Y:S02]  /*361a0*/  FSEL R26, R73, -INF , !P4 ;  /* 0xff800000491a7808 */ /* 0x000fe40006000000 */
[----:B------:R-:W-:Y:S02]  /*361b0*/  ISETP.GT.AND P4, PT, R47, 0x10, !P5 ;  /* 0x000000102f00780c */ /* 0x000fe40006f84270 */
[----:B------:R-:W-:Y:S02]  /*361c0*/  P2R R64, PR, RZ, 0x20 ;  /* 0x00000020ff407803 */ /* 0x000fe40000000000 */
[----:B------:R-:W-:Y:S02]  /*361d0*/  ISETP.LT.OR P4, PT, R38, 0x11, P4 ;  /* 0x000000112600780c */ /* 0x000fe40002781670 */
[----:B------:R-:W-:Y:S02]  /*361e0*/  ISETP.GE.AND P5, PT, R70, 0x12, PT ;  /* 0x000000124600780c */ /* 0x000fe40003fa6270 */
[----:B0-----:R-:W-:-:S02]  /*361f0*/  FSEL R27, R32, -INF , !P4 ;  /* 0xff800000201b7808 */ /* 0x001fc40006000000 */
        /* <DEDUP_REMOVED lines=38> */
[----:B------:R-:W-:Y:S02]  /*36460*/  P2R R63, PR, RZ, 0x40 ;  /* 0x00000040ff3f7803 */ /* 0x000fe40000000000 */
[----:B------:R-:W-:Y:S01]  /*36470*/  FSEL R35, R48, -INF , !P4 ;  /* 0xff80000030237808 */ /* 0x000fe20006000000 */
[----:B-1----:R-:W-:Y:S01]  /*36480*/  IMAD.IADD R48, R69, 0x1, R46 ;  /* 0x0000000145307824 */ /* 0x002fe200078e022e */
        /* <DEDUP_REMOVED lines=37> */
.L_x_5544:
[----:B------:R-:W-:Y:S05]  /*366e0*/  BSYNC B5 ;  /* 0x0000000000057941 */ /* 0x000fea0003800000 */
.L_x_5543:
[----:B------:R-:W-:Y:S01]  /*366f0*/  LOP3.LUT R14, RZ, R14, RZ, 0x33, !PT ;  /* 0x0000000eff0e7212 */ /* 0x000fe200078e33ff */
[----:B------:R-:W-:Y:S06]  /*36700*/  BRA `(.L_x_5545) ;  /* 0x0000000000287947 */ /* 0x000fec0003800000 */
.L_x_5542:
        /* <DEDUP_REMOVED lines=10> */
.L_x_5545:
[----:B------:R-:W-:Y:S05]  /*367b0*/  BSYNC B4 ;  /* 0x0000000000047941 */ /* 0x000fea0003800000 */
.L_x_5541:
[----:B------:R-:W-:-:S04]  /*367c0*/  IMAD R14, R13, R14, -R51 ;  /* 0x0000000e0d0e7224 */ /* 0x000fc800078e0a33 */
[----:B------:R-:W-:-:S05]  /*367d0*/  IMAD R14, R45, -0x2, R14 ;  /* 0xfffffffe2d0e7824 */ /* 0x000fca00078e020e */
[----:B------:R-:W-:Y:S02]  /*367e0*/  VIADDMNMX R48, R14, R13, R48, PT ;  /* 0x0000000d0e307246 */ /* 0x000fe40003800130 */
[----:B------:R-:W-:-:S07]  /*367f0*/  VIMNMX R47, R47, R14, !PT ;  /* 0x0000000e2f2f7248 */ /* 0x000fce0007fe0100 */
.L_x_5540:
[----:B------:R-:W-:Y:S05]  /*36800*/  BSYNC B3 ;  /* 0x0000000000037941 */ /* 0x000fea0003800000 */
.L_x_5539:
[----:B------:R-:W2:Y:S01]  /*36810*/  LDL.64 R10, [R8+0x70] ;  /* 0x00007000080a7983 */ /* 0x000ea20000100a00 */
[C---:B------:R-:W-:Y:S02]  /*36820*/  ISETP.GT.AND P2, PT, R47.reuse, 0x1, !P2 ;  /* 0x000000012f00780c */ /* 0x040fe40005744270 */
        /* <DEDUP_REMOVED lines=24> */
[----:B------:R-:W-:Y:S02]  /*369b0*/  R2UR UR4, R4 ;  /* 0x00000000040472ca */ /* 0x000fe400000e0000 */
[----:B------:R-:W-:Y:S02]  /*369c0*/  ISETP.LT.OR P2, PT, R48, 0x1a, P2 ;  /* 0x0000001a3000780c */ /* 0x000fe40001741670 */
[----:B------:R-:W-:Y:S02]  /*369d0*/  R2UR UR5, R5 ;  /* 0x00000000050572ca */ /* 0x000fe400000e0000 */
[----:B------:R-:W-:-:S02]  /*369e0*/  FSEL R62, R62, -INF , !P2 ;  /* 0xff8000003e3e7808 */ /* 0x000fc40005000000 */
[----:B------:R-:W-:Y:S02]  /*369f0*/  ISETP.NE.AND P2, PT, R68, RZ, PT ;  /* 0x000000ff4400720c */ /* 0x000fe40003f45270 */
[----:B------:R-:W-:Y:S02]  /*36a00*/  ISETP.NE.AND P3, PT, R75, RZ, PT ;  /* 0x000000ff4b00720c */ /* 0x000fe40003f65270 */
        /* <DEDUP_REMOVED lines=12> */
[----:B------:R-:W-:-:S04]  /*36ad0*/  ISETP.GT.AND P2, PT, R47, RZ, !P2 ;  /* 0x000000ff2f00720c */ /* 0x000fc80005744270 */
[----:B------:R-:W-:-:S04]  /*36ae0*/  ISETP.LT.OR P2, PT, R48, 0x1, P2 ;  /* 0x000000013000780c */ /* 0x000fc80001741670 */
[----:B------:R-:W-:Y:S02]  /*36af0*/  FSEL R52, R12, -INF , !P2 ;  /* 0xff8000000c347808 */ /* 0x000fe40005000000 */
[----:B------:R-:W-:Y:S01]  /*36b00*/  ISETP.NE.AND P2, PT, R73, RZ, PT ;  /* 0x000000ff4900720c */ /* 0x000fe20003f45270 */
[----:B--2---:R-:W2:Y:S03]  /*36b10*/  LD.E.64 R12, desc[UR4][R10.64] ;  /* 0x000000040a0c7980 */ /* 0x004ea6000c101b00 */
[C---:B------:R-:W-:Y:S02]  /*36b20*/  ISETP.GT.AND P2, PT, R47.reuse, 0x29, !P2 ;  /* 0x000000292f00780c */ /* 0x040fe40005744270 */
[----:B------:R-:W-:Y:S02]  /*36b30*/  ISETP.GT.AND P3, PT, R47, 0x30, !P3 ;  /* 0x000000302f00780c */ /* 0x000fe40005f64270 */
[----:B------:R-:W-:-:S02]  /*36b40*/  ISETP.LT.OR P2, PT, R48, 0x2a, P2 ;  /* 0x0000002a3000780c */ /* 0x000fc40001741670 */
[C---:B------:R-:W-:Y:S02]  /*36b50*/  ISETP.GT.AND P4, PT, R47.reuse, 0x31, !P4 ;  /* 0x000000312f00780c */ /* 0x040fe40006784270 */
[C---:B------:R-:W-:Y:S02]  /*36b60*/  ISETP.GT.AND P5, PT, R47.reuse, 0x38, !P5 ;  /* 0x000000382f00780c */ /* 0x040fe40006fa4270 */
[----:B------:R-:W-:Y:S02]  /*36b70*/  ISETP.GT.AND P6, PT, R47, 0x39, !P6 ;  /* 0x000000392f00780c */ /* 0x000fe400077c4270 */
[C---:B------:R-:W-:Y:S02]  /*36b80*/  ISETP.LT.OR P3, PT, R48.reuse, 0x31, P3 ;  /* 0x000000313000780c */ /* 0x040fe40001f61670 */
[----:B------:R-:W-:Y:S02]  /*36b90*/  FSEL R56, R39, -INF , !P2 ;  /* 0xff80000027387808 */ /* 0x000fe40005000000 */
[----:B------:R-:W-:-:S02]  /*36ba0*/  ISETP.LT.OR P4, PT, R48, 0x32, P4 ;  /* 0x000000323000780c */ /* 0x000fc40002781670 */
[C---:B------:R-:W-:Y:S02]  /*36bb0*/  ISETP.LT.OR P5, PT, R48.reuse, 0x39, P5 ;  /* 0x000000393000780c */ /* 0x040fe40002fa1670 */
[----:B------:R-:W-:Y:S02]  /*36bc0*/  ISETP.LT.OR P6, PT, R48, 0x3a, P6 ;  /* 0x0000003a3000780c */ /* 0x000fe400037c1670 */
[----:B------:R-:W-:Y:S02]  /*36bd0*/  FSEL R48, R42, -INF , !P3 ;  /* 0xff8000002a307808 */ /* 0x000fe40005800000 */
[----:B------:R-:W-:Y:S02]  /*36be0*/  FSEL R64, R44, -INF , !P4 ;  /* 0xff8000002c407808 */ /* 0x000fe40006000000 */
[----:B------:R-:W-:Y:S02]  /*36bf0*/  FSEL R54, R54, -INF , !P5 ;  /* 0xff80000036367808 */ /* 0x000fe40006800000 */
[----:B------:R-:W-:-:S02]  /*36c00*/  R2UR UR6, R4 ;  /* 0x00000000040672ca */ /* 0x000fc400000e0000 */
[----:B------:R-:W-:Y:S02]  /*36c10*/  R2UR UR7, R5 ;  /* 0x00000000050772ca */ /* 0x000fe400000e0000 */
[----:B------:R-:W-:-:S11]  /*36c20*/  FSEL R66, R55, -INF , !P6 ;  /* 0xff80000037427808 */ /* 0x000fd60007000000 */
[----:B------:R-:W3:Y:S01]  /*36c30*/  LD.E R50, desc[UR6][R10.64+0x14] ;  /* 0x000014060a327980 */ /* 0x000ee2000c101900 */
[----:B--2---:R-:W-:Y:S02]  /*36c40*/  FMNMX.FTZ R15, R41, R12, !PT ;  /* 0x0000000c290f7209 */ /* 0x004fe40007810000 */
        /* <DEDUP_REMOVED lines=28> */
[----:B------:R-:W-:Y:S01]  /*36e10*/  FMNMX.FTZ R14, R54, R14, !PT ;  /* 0x0000000e360e7209 */ /* 0x000fe20007810000 */
[----:B------:R-:W2:Y:S01]  /*36e20*/  LD.E R42, desc[UR4][R10.64+0x20] ;  /* 0x000020040a2a7980 */ /* 0x000ea2000c101900 */
[----:B------:R-:W-:-:S02]  /*36e30*/  FMNMX.FTZ R44, R38, R15, !PT ;  /* 0x0000000f262c7209 */ /* 0x000fc40007810000 */
[----:B------:R-:W-:-:S03]  /*36e40*/  FMNMX.FTZ R45, R66, R14, !PT ;  /* 0x0000000e422d7209 */ /* 0x000fc60007810000 */
[----:B------:R-:W0:Y:S04]  /*36e50*/  SHFL.BFLY PT, R15, R44, 0x2, 0x1f ;  /* 0x0c401f002c0f7f89 */ /* 0x000e2800000e0000 */
[----:B------:R1:W-:Y:S04]  /*36e60*/  ST.E.64 desc[UR4][R10.64], R44 ;  /* 0x0000002c0a007985 */ /* 0x0003e8000c101b04 */
[----:B------:R-:W4:Y:S04]  /*36e70*/  LD.E R47, desc[UR6][R10.64+0x4] ;  /* 0x000004060a2f7980 */ /* 0x000f28000c101900 */
[----:B-1----:R-:W5:Y:S01]  /*36e80*/  LD.E R45, desc[UR4][R10.64+0x10] ;  /* 0x000010040a2d7980 */ /* 0x002f62000c101900 */
[----:B0-----:R-:W-:-:S05]  /*36e90*/  FMNMX.FTZ R15, R44, R15, !PT ;  /* 0x0000000f2c0f7209 */ /* 0x001fca0007810000 */
[----:B------:R-:W0:Y:S02]  /*36ea0*/  SHFL.BFLY PT, R14, R15, 0x1, 0x1f ;  /* 0x0c201f000f0e7f89 */ /* 0x000e2400000e0000 */
[----:B0-----:R-:W-:-:S05]  /*36eb0*/  FMNMX.FTZ R39, R15, R14, !PT ;  /* 0x0000000e0f277209 */ /* 0x001fca0007810000 */
[----:B------:R-:W-:Y:S04]  /*36ec0*/  ST.E desc[UR4][R10.64], R39 ;  /* 0x000000270a007985 */ /* 0x000fe8000c101904 */
[----:B------:R-:W3:Y:S01]  /*36ed0*/  LD.E R46, desc[UR6][R10.64] ;  /* 0x000000060a2e7980 */ /* 0x000ee2000c101900 */
[----:B------:R-:W-:Y:S02]  /*36ee0*/  R2UR UR8, R4 ;  /* 0x00000000040872ca */ /* 0x000fe400000e0000 */
[----:B------:R-:W-:Y:S01]  /*36ef0*/  R2UR UR9, R5 ;  /* 0x00000000050972ca */ /* 0x000fe200000e0000 */
[----:B----4-:R-:W0:Y:S02]  /*36f00*/  SHFL.BFLY PT, R14, R47, 0x2, 0x1f ;  /* 0x0c401f002f0e7f89 */ /* 0x010e2400000e0000 */
[----:B0-----:R-:W-:-:S05]  /*36f10*/  FMNMX.FTZ R14, R14, R47, !PT ;  /* 0x0000002f0e0e7209 */ /* 0x001fca0007810000 */
[----:B------:R-:W0:Y:S02]  /*36f20*/  SHFL.BFLY PT, R15, R14, 0x1, 0x1f ;  /* 0x0c201f000e0f7f89 */ /* 0x000e2400000e0000 */
[----:B0-----:R-:W-:Y:S02]  /*36f30*/  FMNMX.FTZ R39, R14, R15, !PT ;  /* 0x0000000f0e277209 */ /* 0x001fe40007810000 */
[C---:B---3--:R-:W-:Y:S02]  /*36f40*/  FSETP.NEU.FTZ.AND P2, PT, R46.reuse, -INF , PT ;  /* 0xff8000002e00780b */ /* 0x048fe40003f5d000 */
[C---:B------:R-:W-:Y:S02]  /*36f50*/  FSETP.NEU.FTZ.AND P3, PT, R39.reuse, -INF , PT ;  /* 0xff8000002700780b */ /* 0x040fe40003f7d000 */
[----:B------:R-:W-:Y:S02]  /*36f60*/  FSEL R15, R46, RZ, P2 ;  /* 0x000000ff2e0f7208 */ /* 0x000fe40001000000 */
[----:B------:R-:W-:-:S03]  /*36f70*/  FSEL R44, R39, RZ, P3 ;  /* 0x000000ff272c7208 */ /* 0x000fc60001800000 */
[----:B------:R-:W-:Y:S02]  /*36f80*/  FADD.FTZ R15, R12, -R15 ;  /* 0x8000000f0c0f7221 */ /* 0x000fe40000010000 */
[----:B------:R-:W-:Y:S02]  /*36f90*/  FADD.FTZ R13, R13, -R44 ;  /* 0x8000002c0d0d7221 */ /* 0x000fe40000010000 */
[----:B--2---:R-:W-:Y:S02]  /*36fa0*/  FMUL.FTZ R12, R15, R42 ;  /* 0x0000002a0f0c7220 */ /* 0x004fe40000410000 */
[----:B------:R-:W-:-:S04]  /*36fb0*/  FMUL.FTZ R13, R42, R13 ;  /* 0x0000000d2a0d7220 */ /* 0x000fc80000410000 */
[----:B------:R-:W5:Y:S08]  /*36fc0*/  MUFU.EX2 R12, R12 ;  /* 0x0000000c000c7308 */ /* 0x000f700000000800 */
[----:B------:R-:W0:Y:S01]  /*36fd0*/  MUFU.EX2 R13, R13 ;  /* 0x0000000d000d7308 */ /* 0x000e220000000800 */
[----:B------:R1:W-:Y:S01]  /*36fe0*/  ST.E desc[UR4][R10.64+0x4], R39 ;  /* 0x000004270a007985 */ /* 0x0003e2000c101904 */
[----:B-----5:R-:W-:Y:S01]  /*36ff0*/  FMUL.FTZ R47, R12, R45 ;  /* 0x0000002d0c2f7220 */ /* 0x020fe20000410000 */
[----:B0-----:R-:W-:-:S04]  /*37000*/  FMUL.FTZ R49, R13, R50 ;  /* 0x000000320d317220 */ /* 0x001fc80000410000 */
[----:B------:R1:W-:Y:S04]  /*37010*/  ST.E desc[UR6][R10.64+0x10], R47 ;  /* 0x0000102f0a007985 */ /* 0x0003e8000c101906 */
[----:B------:R1:W-:Y:S04]  /*37020*/  ST.E desc[UR8][R10.64+0x14], R49 ;  /* 0x000014310a007985 */ /* 0x0003e8000c101908 */
[----:B------:R-:W2:Y:S04]  /*37030*/  LDL.64 R14, [R8+0x78] ;  /* 0x00007800080e7983 */ /* 0x000ea80000100a00 */
[----:B--2---:R-:W2:Y:S04]  /*37040*/  LD.E.64 R44, desc[UR4][R14.64] ;  /* 0x000000040e2c7980 */ /* 0x004ea8000c101b00 */
[----:B--2---:R-:W2:Y:S01]  /*37050*/  LD.E R42, desc[UR4][R44.64+0x4] ;  /* 0x000004042c2a7980 */ /* 0x004ea2000c101900 */
[----:B------:R-:W-:Y:S01]  /*37060*/  BSSY B3, `(.L_x_5546) ;  /* 0x0000010000037945 */ /* 0x000fe20003800000 */
[----:B--2---:R-:W-:-:S13]  /*37070*/  ISETP.NE.AND P2, PT, R42, RZ, PT ;  /* 0x000000ff2a00720c */ /* 0x004fda0003f45270 */
[----:B-1----:R-:W-:Y:S05]  /*37080*/  @P2 BRA `(.L_x_5547) ;  /* 0x0000000000342947 */ /* 0x002fea0003800000 */
[----:B------:R-:W-:Y:S02]  /*37090*/  R2UR UR4, R4 ;  /* 0x00000000040472ca */ /* 0x000fe400000e0000 */
[----:B------:R-:W-:-:S13]  /*370a0*/  R2UR UR5, R5 ;  /* 0x00000000050572ca */ /* 0x000fda00000e0000 */
[----:B------:R-:W2:Y:S01]  /*370b0*/  LD.E.64 R10, desc[UR4][R14.64+0x8] ;  /* 0x000008040e0a7980 */ /* 0x000ea2000c101b00 */
[----:B------:R-:W-:Y:S02]  /*370c0*/  R2UR UR6, R4 ;  /* 0x00000000040672ca */ /* 0x000fe400000e0000 */
[----:B------:R-:W-:Y:S01]  /*370d0*/  R2UR UR7, R5 ;  /* 0x00000000050772ca */ /* 0x000fe200000e0000 */
[----:B------:R-:W3:-:S12]  /*370e0*/  LD.E R44, desc[UR4][R44.64] ;  /* 0x000000042c2c7980 */ /* 0x000ed8000c101900 */
[----:B--2---:R-:W2:Y:S01]  /*370f0*/  LD.E.64 R10, desc[UR6][R10.64] ;  /* 0x000000060a0a7980 */ /* 0x004ea2000c101b00 */
[----:B---3--:R-:W-:-:S04]  /*37100*/  IMAD R47, R9, 0x40, R44 ;  /* 0x00000040092f7824 */ /* 0x008fc800078e022c */
[----:B--2---:R-:W-:-:S05]  /*37110*/  IMAD.WIDE R46, R47, 0x4, R10 ;  /* 0x000000042f2e7825 */ /* 0x004fca00078e020a */
[----:B------:R0:W-:Y:S04]  /*37120*/  ST.E desc[UR4][R46.64], R12 ;  /* 0x0000000c2e007985 */ /* 0x0001e8000c101904 */
[----:B------:R-:W2:Y:S04]  /*37130*/  LD.E.64 R44, desc[UR6][R14.64] ;  /* 0x000000060e2c7980 */ /* 0x000ea8000c101b00 */
[----:B--2---:R-:W2:Y:S02]  /*37140*/  LD.E R39, desc[UR4][R44.64+0x4] ;  /* 0x000004042c277980 */ /* 0x004ea4000c101900 */
[----:B0-2---:R-:W-:-:S13]  /*37150*/  ISETP.NE.AND P2, PT, R39, RZ, PT ;  /* 0x000000ff2700720c */ /* 0x005fda0003f45270 */
.L_x_5547:
[----:B------:R-:W-:Y:S05]  /*37160*/  BSYNC B3 ;  /* 0x0000000000037941 */ /* 0x000fea0003800000 */
.L_x_5546:
[----:B------:R-:W-:Y:S04]  /*37170*/  BSSY B3, `(.L_x_5548) ;  /* 0x000000d000037945 */ /* 0x000fe80003800000 */
[----:B------:R-:W-:Y:S05]  /*37180*/  @P2 BRA `(.L_x_5549) ;  /* 0x00000000002c2947 */ /* 0x000fea0003800000 */
        /* <DEDUP_REMOVED lines=8> */
[----:B------:R-:W-:-:S04]  /*37210*/  VIADD R9, R9, 0x8 ;  /* 0x0000000809097836 */ /* 0x000fc80000000000 */
[----:B--2---:R-:W-:-:S05]  /*37220*/  IMAD.WIDE R10, R9, 0x4, R10 ;  /* 0x00000004090a7825 */ /* 0x004fca00078e020a */
[----:B------:R0:W-:Y:S02]  /*37230*/  ST.E desc[UR4][R10.64], R13 ;  /* 0x0000000d0a007985 */ /* 0x0001e4000c101904 */
.L_x_5549:
[----:B------:R-:W-:Y:S05]  /*37240*/  BSYNC B3 ;  /* 0x0000000000037941 */ /* 0x000fea0003800000 */
.L_x_5548:
[----:B0-----:R-:W2:Y:S01]  /*37250*/  LDL.64 R10, [R8+0x70] ;  /* 0x00007000080a7983 */ /* 0x001ea20000100a00 */
[C---:B------:R-:W-:Y:S02]  /*37260*/  R2UR UR4, R4.reuse ;  /* 0x00000000040472ca */ /* 0x040fe400000e0000 */
[C---:B------:R-:W-:Y:S02]  /*37270*/  R2UR UR5, R5.reuse ;  /* 0x00000000050572ca */ /* 0x040fe400000e0000 */
[C---:B------:R-:W-:Y:S02]  /*37280*/  R2UR UR6, R4.reuse ;  /* 0x00000000040672ca */ /* 0x040fe400000e0000 */
[C---:B------:R-:W-:Y:S02]  /*37290*/  R2UR UR7, R5.reuse ;  /* 0x00000000050772ca */ /* 0x040fe400000e0000 */
[----:B------:R-:W-:Y:S02]  /*372a0*/  R2UR UR8, R4 ;  /* 0x00000000040872ca */ /* 0x000fe400000e0000 */
[----:B------:R-:W-:-:S05]  /*372b0*/  R2UR UR9, R5 ;  /* 0x00000000050972ca */ /* 0x000fca00000e0000 */
[----:B--2---:R-:W2:Y:S04]  /*372c0*/  LD.E R9, desc[UR4][R10.64] ;  /* 0x000000040a097980 */ /* 0x004ea8000c101900 */
[----:B------:R-:W3:Y:S04]  /*372d0*/  LD.E R14, desc[UR6][R10.64+0x20] ;  /* 0x000020060a0e7980 */ /* 0x000ee8000c101900 */
[----:B------:R-:W4:Y:S04]  /*372e0*/  LD.E R39, desc[UR8][R10.64+0x4] ;  /* 0x000004080a277980 */ /* 0x000f28000c101900 */
[----:B------:R-:W5:Y:S04]  /*372f0*/  LD.E R50, desc[UR4][R10.64+0x10] ;  /* 0x000010040a327980 */ /* 0x000f68000c101900 */
[----:B------:R-:W5:Y:S01]  /*37300*/  LD.E R49, desc[UR6][R10.64+0x14] ;  /* 0x000014060a317980 */ /* 0x000f62000c101900 */
[C---:B--2---:R-:W-:Y:S01]  /*37310*/  FSETP.NEU.FTZ.AND P2, PT, R9.reuse, -INF , PT ;  /* 0xff8000000900780b */ /* 0x044fe20003f5d000 */
[----:B---3--:R-:W-:Y:S01]  /*37320*/  FMUL.FTZ R15, R9, R14 ;  /* 0x0000000e090f7220 */ /* 0x008fe20000410000 */
[----:B----4-:R-:W-:Y:S01]  /*37330*/  FSETP.NEU.FTZ.AND P3, PT, R39, -INF , PT ;  /* 0xff8000002700780b */ /* 0x010fe20003f7d000 */
[----:B------:R-:W-:-:S03]  /*37340*/  FMUL.FTZ R39, R14, R39 ;  /* 0x000000270e277220 */ /* 0x000fc60000410000 */
[----:B------:R-:W-:Y:S02]  /*37350*/  FSEL R15, R15, RZ, P2 ;  /* 0x000000ff0f0f7208 */ /* 0x000fe40001000000 */
[----:B------:R-:W-:-:S03]  /*37360*/  FSEL R39, R39, RZ, P3 ;  /* 0x000000ff27277208 */ /* 0x000fc60001800000 */
        /* <DEDUP_REMOVED lines=34> */
[----:B------:R-:W-:-:S07]  /*37590*/  FFMA.FTZ R14, R66, R14, -R39 ;  /* 0x0000000e420e7223 */ /* 0x000fce0000010827 */
[----:B------:R-:W0:Y:S01]  /*375a0*/  MUFU.EX2 R169, R42 ;  /* 0x0000002a00a97308 */ /* 0x000e220000000800 */
[----:B-----5:R-:W-:-:S07]  /*375b0*/  FADD.FTZ R24, R38, R49 ;  /* 0x0000003126187221 */ /* 0x020fce0000010000 */
[----:B------:R1:W2:Y:S08]  /*375c0*/  MUFU.EX2 R170, R25 ;  /* 0x0000001900aa7308 */ /* 0x0002b00000000800 */
[----:B------:R-:W-:Y:S01]  /*375d0*/  MUFU.EX2 R57, R57 ;  /* 0x0000003900397308 */ /* 0x000fe20000000800 */
[----:B-1----:R-:W-:Y:S01]  /*375e0*/  FADD.FTZ R25, R41, R50 ;  /* 0x0000003229197221 */ /* 0x002fe20000010000 */
[----:B0-----:R-:W-:-:S03]  /*375f0*/  FADD.FTZ R24, R169, R24 ;  /* 0x00000018a9187221 */ /* 0x001fc60000010000 */
[----:B------:R-:W-:-:S03]  /*37600*/  FADD.FTZ R25, R168, R25 ;  /* 0x00000019a8197221 */ /* 0x000fc60000010000 */
[----:B------:R2:W0:Y:S08]  /*37610*/  MUFU.EX2 R9, R26 ;  /* 0x0000001a00097308 */ /* 0x0004300000000800 */
[----:B------:R-:W-:Y:S01]  /*37620*/  MUFU.EX2 R58, R58 ;  /* 0x0000003a003a7308 */ /* 0x000fe20000000800 */
[----:B--2---:R-:W-:-:S07]  /*37630*/  FADD.FTZ R26, R170, R25 ;  /* 0x00000019aa1a7221 */ /* 0x004fce0000010000 */
[----:B------:R-:W1:Y:S01]  /*37640*/  MUFU.EX2 R172, R27 ;  /* 0x0000001b00ac7308 */ /* 0x000e620000000800 */
[----:B0-----:R-:W-:-:S07]  /*37650*/  FADD.FTZ R25, R9, R26 ;  /* 0x0000001a09197221 */ /* 0x001fce0000010000 */
[----:B------:R-:W-:Y:S08]  /*37660*/  MUFU.EX2 R59, R59 ;  /* 0x0000003b003b7308 */ /* 0x000ff00000000800 */
[----:B------:R-:W0:Y:S01]  /*37670*/  MUFU.EX2 R21, R28 ;  /* 0x0000001c00157308 */ /* 0x000e220000000800 */
[----:B-1----:R-:W-:-:S07]  /*37680*/  FADD.FTZ R26, R172, R25 ;  /* 0x00000019ac1a7221 */ /* 0x002fce0000010000 */
[----:B------:R-:W1:Y:S08]  /*37690*/  MUFU.EX2 R60, R60 ;  /* 0x0000003c003c7308 */ /* 0x000e700000000800 */
[----:B------:R-:W2:Y:S01]  /*376a0*/  MUFU.EX2 R29, R29 ;  /* 0x0000001d001d7308 */ /* 0x000ea20000000800 */
[----:B0-----:R-:W-:-:S07]  /*376b0*/  FADD.FTZ R26, R21, R26 ;  /* 0x0000001a151a7221 */ /* 0x001fce0000010000 */
[----:B------:R0:W-:Y:S08]  /*376c0*/  MUFU.EX2 R182, R15 ;  /* 0x0000000f00b67308 */ /* 0x0001f00000000800 */
[----:B------:R-:W3:Y:S01]  /*376d0*/  MUFU.EX2 R61, R61 ;  /* 0x0000003d003d7308 */ /* 0x000ee20000000800 */
[----:B0-----:R-:W-:-:S04]  /*376e0*/  FADD.FTZ R15, R57, R24 ;  /* 0x00000018390f7221 */ /* 0x001fc80000010000 */
[----:B------:R-:W-:-:S03]  /*376f0*/  FADD.FTZ R24, R58, R15 ;  /* 0x0000000f3a187221 */ /* 0x000fc60000010000 */
[----:B------:R-:W0:Y:S01]  /*37700*/  MUFU.EX2 R30, R30 ;  /* 0x0000001e001e7308 */ /* 0x000e220000000800 */
[----:B------:R-:W-:-:S04]  /*37710*/  FADD.FTZ R15, R59, R24 ;  /* 0x000000183b0f7221 */ /* 0x000fc80000010000 */
[----:B-1----:R-:W-:Y:S01]  /*37720*/  FADD.FTZ R24, R60, R15 ;  /* 0x0000000f3c187221 */ /* 0x002fe20000010000 */
[----:B--2---:R-:W-:Y:S02]  /*37730*/  FADD.FTZ R15, R29, R26 ;  /* 0x0000001a1d0f7221 */ /* 0x004fe40000010000 */
[----:B------:R-:W1:Y:S01]  /*37740*/  MUFU.EX2 R62, R62 ;  /* 0x0000003e003e7308 */ /* 0x000e620000000800 */
[----:B---3--:R-:W-:-:S07]  /*37750*/  FADD.FTZ R25, R61, R24 ;  /* 0x000000183d197221 */ /* 0x008fce0000010000 */
[----:B------:R-:W2:Y:S01]  /*37760*/  MUFU.EX2 R31, R31 ;  /* 0x0000001f001f7308 */ /* 0x000ea20000000800 */
[----:B0-----:R-:W-:-:S07]  /*37770*/  FADD.FTZ R24, R30, R15 ;  /* 0x0000000f1e187221 */ /* 0x001fce0000010000 */
[----:B------:R-:W0:Y:S01]  /*37780*/  MUFU.EX2 R40, R40 ;  /* 0x0000002800287308 */ /* 0x000e220000000800 */
[----:B-1----:R-:W-:-:S07]  /*37790*/  FADD.FTZ R25, R62, R25 ;  /* 0x000000193e197221 */ /* 0x002fce0000010000 */
[----:B------:R-:W1:Y:S01]  /*377a0*/  MUFU.EX2 R32, R32 ;  /* 0x0000002000207308 */ /* 0x000e620000000800 */
[----:B--2---:R-:W-:-:S07]  /*377b0*/  FADD.FTZ R15, R31, R24 ;  /* 0x000000181f0f7221 */ /* 0x004fce0000010000 */
        /* <DEDUP_REMOVED lines=23> */
[----:B--2---:R-:W-:-:S04]  /*37930*/  FADD.FTZ R25, R37, R26 ;  /* 0x0000001a25197221 */ /* 0x004fc80000010000 */
[----:B------:R-:W-:Y:S01]  /*37940*/  FADD.FTZ R39, R182, R25 ;  /* 0x00000019b6277221 */ /* 0x000fe20000010000 */
[----:B0-----:R-:W-:-:S04]  /*37950*/  FADD.FTZ R24, R48, R15 ;  /* 0x0000000f30187221 */ /* 0x001fc80000010000 */
[----:B------:R-:W-:Y:S01]  /*37960*/  ST.E desc[UR4][R10.64+0x10], R39 ;  /* 0x000010270a007985 */ /* 0x000fe2000c101904 */
[----:B-1----:R-:W-:-:S05]  /*37970*/  FADD.FTZ R49, R183, R24 ;  /* 0x00000018b7317221 */ /* 0x002fca0000010000 */
[----:B------:R0:W-:Y:S04]  /*37980*/  ST.E desc[UR6][R10.64+0x14], R49 ;  /* 0x000014310a007985 */ /* 0x0001e8000c101906 */
[----:B------:R-:W2:Y:S01]  /*37990*/  LDL.64 R24, [R8+0x80] ;  /* 0x0000800008187983 */ /* 0x000ea20000100a00 */
[----:B------:R-:W-:Y:S06]  /*379a0*/  BAR.SYNC.DEFER_BLOCKING 0xf, 0x100 ;  /* 0x03c4000000007b1d */ /* 0x000fec0000010000 */
[----:B------:R-:W0:Y:S04]  /*379b0*/  LDL.64 R14, [R8+0x88] ;  /* 0x00008800080e7983 */ /* 0x000e280000100a00 */
[----:B--2---:R-:W2:Y:S04]  /*379c0*/  LD.E.64 R24, desc[UR4][R24.64+0x10] ;  /* 0x0000100418187980 */ /* 0x004ea8000c101b00 */
        /* <DEDUP_REMOVED lines=24> */
[----:B------:R2:W-:Y:S04]  /*37b50*/  STSM.16.M88.4 [R51], R176 ;  /* 0x000000b033007844 */ /* 0x0005e80000000200 */
[----:B------:R-:W-:Y:S04]  /*37b60*/  STSM.16.M88.4 [R50], R180 ;  /* 0x000000b432007844 */ /* 0x000fe80000000200 */
[----:B0-----:R-:W3:Y:S04]  /*37b70*/  LD.E R11, desc[UR4][R14.64] ;  /* 0x000000040e0b7980 */ /* 0x001ee8000c101900 */
[----:B-1----:R-:W4:Y:S04]  /*37b80*/  LD.E R9, desc[UR4][R14.64+0x14] ;  /* 0x000014040e097980 */ /* 0x002f28000c101900 */
[----:B------:R-:W5:Y:S01]  /*37b90*/  LD.E R21, desc[UR6][R14.64+0x4] ;  /* 0x000004060e157980 */ /* 0x000f62000c101900 */
[----:B------:R-:W-:-:S02]  /*37ba0*/  R2UR UR18, R4 ;  /* 0x00000000041272ca */ /* 0x000fc400000e0000 */
[C---:B------:R-:W-:Y:S01]  /*37bb0*/  R2UR UR19, R5.reuse ;  /* 0x00000000051372ca */ /* 0x040fe200000e0000 */
[----:B------:R-:W5:Y:S01]  /*37bc0*/  LD.E R10, desc[UR6][R14.64+0x8] ;  /* 0x000008060e0a7980 */ /* 0x000f62000c101900 */
[C---:B------:R-:W-:Y:S02]  /*37bd0*/  R2UR UR10, R4.reuse ;  /* 0x00000000040a72ca */ /* 0x040fe400000e0000 */
[C---:B------:R-:W-:Y:S01]  /*37be0*/  R2UR UR11, R5.reuse ;  /* 0x00000000050b72ca */ /* 0x040fe200000e0000 */
[----:B------:R-:W5:Y:S01]  /*37bf0*/  LD.E R25, desc[UR8][R14.64+0x10] ;  /* 0x000010080e197980 */ /* 0x000f62000c101900 */
[C---:B------:R-:W-:Y:S02]  /*37c00*/  R2UR UR12, R4.reuse ;  /* 0x00000000040c72ca */ /* 0x040fe400000e0000 */
[----:B------:R-:W-:Y:S01]  /*37c10*/  R2UR UR13, R5 ;  /* 0x00000000050d72ca */ /* 0x000fe200000e0000 */
[----:B------:R-:W5:Y:S01]  /*37c20*/  LD.E R35, desc[UR6][R14.64+0x40] ;  /* 0x000040060e237980 */ /* 0x000f62000c101900 */
[----:B------:R-:W-:-:S02]  /*37c30*/  R2UR UR14, R4 ;  /* 0x00000000040e72ca */ /* 0x000fc400000e0000 */
[C---:B------:R-:W-:Y:S01]  /*37c40*/  R2UR UR15, R5.reuse ;  /* 0x00000000050f72ca */ /* 0x040fe200000e0000 */
[----:B------:R-:W5:Y:S01]  /*37c50*/  LD.E R37, desc[UR4][R14.64+0x44] ;  /* 0x000044040e257980 */ /* 0x000f62000c101900 */
[----:B------:R-:W-:Y:S02]  /*37c60*/  R2UR UR16, R4 ;  /* 0x00000000041072ca */ /* 0x000fe400000e0000 */
[----:B------:R-:W-:Y:S01]  /*37c70*/  R2UR UR17, R5 ;  /* 0x00000000051172ca */ /* 0x000fe200000e0000 */
        /* <DEDUP_REMOVED lines=33> */
[----:B---3--:R-:W-:-:S05]  /*37e90*/  FMUL.FTZ R11, R12, R11 ;  /* 0x0000000b0c0b7220 */ /* 0x008fca0000410000 */
[----:B------:R0:W-:Y:S04]  /*37ea0*/  ST.E desc[UR4][R14.64], R11 ;  /* 0x0000000b0e007985 */ /* 0x0001e8000c101904 */
[----:B0-----:R-:W3:Y:S01]  /*37eb0*/  LD.E R11, desc[UR6][R14.64+0x140] ;  /* 0x000140060e0b7980 */ /* 0x001ee2000c101900 */
[C---:B----4-:R-:W-:Y:S01]  /*37ec0*/  FMUL.FTZ R9, R12.reuse, R9 ;  /* 0x000000090c097220 */ /* 0x050fe20000410000 */
[----:B-----5:R-:W-:-:S04]  /*37ed0*/  FMUL.FTZ R21, R12, R21 ;  /* 0x000000150c157220 */ /* 0x020fc80000410000 */
[----:B------:R0:W-:Y:S04]  /*37ee0*/  ST.E desc[UR4][R14.64+0x14], R9 ;  /* 0x000014090e007985 */ /* 0x0001e8000c101904 */
[----:B------:R1:W-:Y:S04]  /*37ef0*/  ST.E desc[UR6][R14.64+0x4], R21 ;  /* 0x000004150e007985 */ /* 0x0003e8000c101906 */
[----:B0-----:R-:W4:Y:S04]  /*37f00*/  LD.E R9, desc[UR18][R14.64+0x134] ;  /* 0x000134120e097980 */ /* 0x001f28000c101900 */
[----:B-1----:R-:W5:Y:S01]  /*37f10*/  LD.E R21, desc[UR6][R14.64+0x144] ;  /* 0x000144060e157980 */ /* 0x002f62000c101900 */
        /* <DEDUP_REMOVED lines=64> */
[----:B------:R0:W-:Y:S02]  /*38320*/  ST.E desc[UR4][R14.64+0x1e4], R11 ;  /* 0x0001e40b0e007985 */ /* 0x0001e4000c101904 */
[----:B0-----:R-:W-:Y:S02]  /*38330*/  FMUL.FTZ R11, R13, R10 ;  /* 0x0000000a0d0b7220 */ /* 0x001fe40000410000 */
[----:B------:R-:W3:Y:S01]  /*38340*/  LD.E R10, desc[UR6][R14.64+0xc] ;  /* 0x00000c060e0a7980 */ /* 0x000ee2000c101900 */
[C---:B----4-:R-:W-:Y:S01]  /*38350*/  FMUL.FTZ R9, R12.reuse, R9 ;  /* 0x000000090c097220 */ /* 0x050fe20000410000 */
[----:B-----5:R-:W-:-:S04]  /*38360*/  FMUL.FTZ R21, R12, R21 ;  /* 0x000000150c157220 */ /* 0x020fc80000410000 */
[----:B------:R0:W-:Y:S04]  /*38370*/  ST.E desc[UR4][R14.64+0x1e0], R9 ;  /* 0x0001e0090e007985 */ /* 0x0001e8000c101904 */
[----:B------:R3:W-:Y:S04]  /*38380*/  ST.E desc[UR4][R14.64+0x1f0], R21 ;  /* 0x0001f0150e007985 */ /* 0x0007e8000c101904 */
[----:B0-----:R-:W4:Y:S01]  /*38390*/  LD.E R9, desc[UR6][R14.64+0x1f4] ;  /* 0x0001f4060e097980 */ /* 0x001f22000c101900 */
[----:B---3--:R-:W-:-:S03]  /*383a0*/  FMUL.FTZ R21, R13, R10 ;  /* 0x0000000a0d157220 */ /* 0x008fc60000410000 */
[----:B------:R-:W3:Y:S01]  /*383b0*/  LD.E R10, desc[UR6][R14.64+0x18] ;  /* 0x000018060e0a7980 */ /* 0x000ee2000c101900 */
[----:B----4-:R-:W-:-:S05]  /*383c0*/  FMUL.FTZ R9, R12, R9 ;  /* 0x000000090c097220 */ /* 0x010fca0000410000 */
[----:B------:R3:W-:Y:S02]  /*383d0*/  ST.E desc[UR4][R14.64+0x1f4], R9 ;  /* 0x0001f4090e007985 */ /* 0x0007e4000c101904 */
[C---:B---3--:R-:W-:Y:S02]  /*383e0*/  FMUL.FTZ R9, R13.reuse, R10 ;  /* 0x0000000a0d097220 */ /* 0x048fe40000410000 */
[----:B------:R-:W3:Y:S04]  /*383f0*/  LD.E R10, desc[UR6][R14.64+0x1c] ;  /* 0x00001c060e0a7980 */ /* 0x000ee8000c101900 */
[----:B------:R3:W-:Y:S02]  /*38400*/  ST.E desc[UR4][R14.64+0x8], R11 ;  /* 0x0000080b0e007985 */ /* 0x0007e4000c101904 */
[----:B---3--:R-:W-:-:S02]  /*38410*/  FMUL.FTZ R11, R13, R10 ;  /* 0x0000000a0d0b7220 */ /* 0x008fc40000410000 */
[----:B------:R-:W3:Y:S04]  /*38420*/  LD.E R10, desc[UR6][R14.64+0x28] ;  /* 0x000028060e0a7980 */ /* 0x000ee8000c101900 */
        /* <DEDUP_REMOVED lines=56> */
[----:B------:R-:W3:Y:S01]  /*387b0*/  LD.E R10, desc[UR6][R14.64+0xbc] ;  /* 0x0000bc060e0a7980 */ /* 0x000ee2000c101900 */
        /* <DEDUP_REMOVED lines=74> */
[----:B------:R1:W-:Y:S01]  /*38c60*/  ST.E desc[UR4][R14.64+0xb8], R21 ;  /* 0x0000b8150e007985 */ /* 0x0003e2000c101904 */
[----:B---3--:R-:W-:-:S05]  /*38c70*/  FMUL.FTZ R9, R13, R10 ;  /* 0x0000000a0d097220 */ /* 0x008fca0000410000 */
[----:B------:R2:W-:Y:S04]  /*38c80*/  ST.E desc[UR4][R14.64+0xbc], R9 ;  /* 0x0000bc090e007985 */ /* 0x0005e8000c101904 */
[----:B------:R-:W0:Y:S02]  /*38c90*/  LD.E R10, desc[UR6][R14.64+0xc8] ;  /* 0x0000c8060e0a7980 */ /* 0x000e24000c101900 */
[----:B0-----:R-:W-:-:S05]  /*38ca0*/  FMUL.FTZ R11, R13, R10 ;  /* 0x0000000a0d0b7220 */ /* 0x001fca0000410000 */
[----:B------:R0:W-:Y:S04]  /*38cb0*/  ST.E desc[UR4][R14.64+0xc8], R11 ;  /* 0x0000c80b0e007985 */ /* 0x0001e8000c101904 */
[----:B------:R-:W1:Y:S02]  /*38cc0*/  LD.E R10, desc[UR6][R14.64+0xcc] ;  /* 0x0000cc060e0a7980 */ /* 0x000e64000c101900 */
[----:B-1----:R-:W-:-:S05]  /*38cd0*/  FMUL.FTZ R21, R13, R10 ;  /* 0x0000000a0d157220 */ /* 0x002fca0000410000 */
[----:B------:R1:W-:Y:S04]  /*38ce0*/  ST.E desc[UR4][R14.64+0xcc], R21 ;  /* 0x0000cc150e007985 */ /* 0x0003e8000c101904 */
[----:B------:R-:W2:Y:S02]  /*38cf0*/  LD.E R10, desc[UR6][R14.64+0xd8] ;  /* 0x0000d8060e0a7980 */ /* 0x000ea4000c101900 */
[----:B--2---:R-:W-:-:S05]  /*38d00*/  FMUL.FTZ R9, R13, R10 ;  /* 0x0000000a0d097220 */ /* 0x004fca0000410000 */
        /* <DEDUP_REMOVED lines=109> */
[----:B------:R-:W3:Y:S02]  /*393e0*/  LD.E R10, desc[UR6][R14.64+0x1fc] ;  /* 0x0001fc060e0a7980 */ /* 0x000ee4000c101900 */
[----:B---3--:R-:W-:-:S05]  /*393f0*/  FMUL.FTZ R27, R13, R10 ;  /* 0x0000000a0d1b7220 */ /* 0x008fca0000410000 */
[----:B------:R3:W-:Y:S04]  /*39400*/  ST.E desc[UR4][R14.64+0x1fc], R27 ;  /* 0x0001fc1b0e007985 */ /* 0x0007e8000c101904 */
[----:B0-----:R-:W1:Y:S04]  /*39410*/  LDL.64 R10, [R8+0x88] ;  /* 0x00008800080a7983 */ /* 0x001e680000100a00 */
[----:B------:R-:W2:Y:S04]  /*39420*/  LDL.64 R24, [R8] ;  /* 0x0000000008187983 */ /* 0x000ea80000100a00 */
[----:B------:R-:W4:Y:S04]  /*39430*/  LDL.64 R12, [R8+0x90] ;  /* 0x00009000080c7983 */ /* 0x000f280000100a00 */
[----:B-1----:R-:W5:Y:S04]  /*39440*/  LD.E R21, desc[UR4][R10.64] ;  /* 0x000000040a157980 */ /* 0x002f68000c101900 */
[----:B--2---:R-:W2:Y:S04]  /*39450*/  LD.E R9, desc[UR6][R24.64] ;  /* 0x0000000618097980 */ /* 0x004ea8000c101900 */
[----:B----4-:R-:W2:Y:S04]  /*39460*/  LD.E.64 R12, desc[UR4][R12.64] ;  /* 0x000000040c0c7980 */ /* 0x010ea8000c101b00 */
[----:B-----5:R0:W-:Y:S04]  /*39470*/  ST.E desc[UR8][R10.64], R21 ;  /* 0x000000150a007985 */ /* 0x0201e8000c101908 */
[----:B---3--:R-:W3:Y:S04]  /*39480*/  LD.E R15, desc[UR10][R10.64+0x4] ;  /* 0x0000040a0a0f7980 */ /* 0x008ee8000c101900 */
[----:B---3--:R1:W-:Y:S04]  /*39490*/  ST.E desc[UR4][R10.64+0x4], R15 ;  /* 0x0000040f0a007985 */ /* 0x0083e8000c101904 */
[----:B------:R-:W3:Y:S04]  /*394a0*/  LD.E R27, desc[UR6][R10.64+0x8] ;  /* 0x000008060a1b7980 */ /* 0x000ee8000c101900 */
[----:B---3--:R3:W-:Y:S04]  /*394b0*/  ST.E desc[UR4][R10.64+0x8], R27 ;  /* 0x0000081b0a007985 */ /* 0x0087e8000c101904 */
[----:B------:R-:W4:Y:S04]  /*394c0*/  LD.E R25, desc[UR6][R10.64+0xc] ;  /* 0x00000c060a197980 */ /* 0x000f28000c101900 */
[----:B----4-:R4:W-:Y:S04]  /*394d0*/  ST.E desc[UR4][R10.64+0xc], R25 ;  /* 0x00000c190a007985 */ /* 0x0109e8000c101904 */
[----:B0-----:R-:W5:Y:S04]  /*394e0*/  LD.E R21, desc[UR6][R10.64+0x10] ;  /* 0x000010060a157980 */ /* 0x001f68000c101900 */
[----:B-----5:R0:W-:Y:S04]  /*394f0*/  ST.E desc[UR4][R10.64+0x10], R21 ;  /* 0x000010150a007985 */ /* 0x0201e8000c101904 */
[----:B-1----:R-:W5:Y:S04]  /*39500*/  LD.E R15, desc[UR6][R10.64+0x14] ;  /* 0x000014060a0f7980 */ /* 0x002f68000c101900 */
[----:B-----5:R1:W-:Y:S04]  /*39510*/  ST.E desc[UR4][R10.64+0x14], R15 ;  /* 0x0000140f0a007985 */ /* 0x0203e8000c101904 */
[----:B---3--:R-:W3:Y:S04]  /*39520*/  LD.E R27, desc[UR6][R10.64+0x18] ;  /* 0x000018060a1b7980 */ /* 0x008ee8000c101900 */
[----:B---3--:R3:W-:Y:S04]  /*39530*/  ST.E desc[UR4][R10.64+0x18], R27 ;  /* 0x0000181b0a007985 */ /* 0x0087e8000c101904 */
[----:B----4-:R-:W4:Y:S04]  /*39540*/  LD.E R25, desc[UR6][R10.64+0x1c] ;  /* 0x00001c060a197980 */ /* 0x010f28000c101900 */
        /* <DEDUP_REMOVED lines=234> */
[----:B-----5:R-:W-:Y:S04]  /*3a3f0*/  ST.E desc[UR4][R10.64+0x1f0], R21 ;  /* 0x0001f0150a007985 */ /* 0x020fe8000c101904 */
[----:B-1----:R-:W5:Y:S04]  /*3a400*/  LD.E R15, desc[UR6][R10.64+0x1f4] ;  /* 0x0001f4060a0f7980 */ /* 0x002f68000c101900 */
[----:B-----5:R-:W-:Y:S04]  /*3a410*/  ST.E desc[UR4][R10.64+0x1f4], R15 ;  /* 0x0001f40f0a007985 */ /* 0x020fe8000c101904 */
[----:B---3--:R-:W3:Y:S01]  /*3a420*/  LD.E R27, desc[UR6][R10.64+0x1f8] ;  /* 0x0001f8060a1b7980 */ /* 0x008ee2000c101900 */
[----:B------:R-:W-:-:S02]  /*3a430*/  R2UR UR30, R4 ;  /* 0x00000000041e72ca */ /* 0x000fc400000e0000 */
[C---:B------:R-:W-:Y:S02]  /*3a440*/  R2UR UR31, R5.reuse ;  /* 0x00000000051f72ca */ /* 0x040fe400000e0000 */
[C---:B------:R-:W-:Y:S02]  /*3a450*/  R2UR UR32, R4.reuse ;  /* 0x00000000042072ca */ /* 0x040fe400000e0000 */
[C---:B------:R-:W-:Y:S02]  /*3a460*/  R2UR UR33, R5.reuse ;  /* 0x00000000052172ca */ /* 0x040fe400000e0000 */
[C---:B------:R-:W-:Y:S02]  /*3a470*/  R2UR UR34, R4.reuse ;  /* 0x00000000042272ca */ /* 0x040fe400000e0000 */
[----:B------:R-:W-:Y:S01]  /*3a480*/  R2UR UR35, R5 ;  /* 0x00000000052372ca */ /* 0x000fe200000e0000 */
[----:B---3--:R-:W-:Y:S04]  /*3a490*/  ST.E desc[UR4][R10.64+0x1f8], R27 ;  /* 0x0001f81b0a007985 */ /* 0x008fe8000c101904 */
[----:B----4-:R-:W3:Y:S01]  /*3a4a0*/  LD.E R25, desc[UR6][R10.64+0x1fc] ;  /* 0x0001fc060a197980 */ /* 0x010ee2000c101900 */
[----:B------:R-:W-:-:S02]  /*3a4b0*/  R2UR UR44, R4 ;  /* 0x00000000042c72ca */ /* 0x000fc400000e0000 */
        /* <DEDUP_REMOVED lines=24> */
[----:B------:R-:W-:Y:S01]  /*3a640*/  R2UR UR29, R5 ;  /* 0x00000000051d72ca */ /* 0x000fe200000e0000 */
[----:B---3--:R0:W-:Y:S04]  /*3a650*/  ST.E desc[UR4][R10.64+0x1fc], R25 ;  /* 0x0001fc190a007985 */ /* 0x0081e8000c101904 */
[----:B------:R-:W3:Y:S04]  /*3a660*/  LD.E R24, desc[UR30][R10.64] ;  /* 0x0000001e0a187980 */ /* 0x000ee8000c101900 */
[----:B------:R-:W3:Y:S04]  /*3a670*/  LD.E R26, desc[UR34][R10.64+0x8] ;  /* 0x000008220a1a7980 */ /* 0x000ee8000c101900 */
[----:B0-----:R-:W3:Y:S04]  /*3a680*/  LD.E R25, desc[UR32][R10.64+0x4] ;  /* 0x000004200a197980 */ /* 0x001ee8000c101900 */
        /* <DEDUP_REMOVED lines=124> */
[----:B------:R-:W3:Y:S01]  /*3ae50*/  LD.E R151, desc[UR54][R10.64+0x1fc] ;  /* 0x0001fc360a977980 */ /* 0x000ee2000c101900 */
[----:B--2---:R-:W-:Y:S01]  /*3ae60*/  IMAD R12, R9, 0x1000, R12 ;  /* 0x00001000090c7824 */ /* 0x004fe200078e020c */
[----:B------:R-:W-:-:S04]  /*3ae70*/  R2UR UR7, R13 ;  /* 0x000000000d0772ca */ /* 0x000fc800000e0000 */
[----:B------:R-:W-:Y:S02]  /*3ae80*/  R2UR UR6, R12 ;  /* 0x000000000c0672ca */ /* 0x000fe400000e0000 */
        /* <DEDUP_REMOVED lines=44> */
[----:B------:R-:W-:Y:S02]  /*3b150*/  R2UR UR18, R4 ;  /* 0x00000000041272ca */ /* 0x000fe400000e0000 */
[----:B------:R-:W-:Y:S01]  /*3b160*/  R2UR UR19, R5 ;  /* 0x00000000051372ca */ /* 0x000fe200000e0000 */
[----:B---3--:R-:W-:-:S06]  /*3b170*/  WARPGROUP.ARRIVE ;  /* 0x00000000000079c5 */ /* 0x008fcc0000000000 */
[----:B------:R-:W-:Y:S01]  /*3b180*/  HGMMA.64x256x16.F32.BF16 R24, R168, gdesc[UR4].tnspB, R24, gsb0 ;  /* 0x43e00004a8187df0 */ /* 0x000fe20008001818 */
[----:B------:R-:W-:Y:S02]  /*3b190*/  VIADD R14, R12, 0x80 ;  /* 0x000000800c0e7836 */ /* 0x000fe40000000000 */
[----:B------:R-:W-:-:S03]  /*3b1a0*/  IMAD.MOV.U32 R15, RZ, RZ, R13 ;  /* 0x000000ffff0f7224 */ /* 0x000fc600078e000d */
        /* <DEDUP_REMOVED lines=9> */
[----:B------:R-:W-:Y:S01]  /*3b240*/  ST.E desc[UR32][R10.64+0x18], R30 ;  /* 0x0000181e0a007985 */ /* 0x000fe2000c101920 */
[----:B------:R-:W-:-:S03]  /*3b250*/  R2UR UR20, R4 ;  /* 0x00000000041472ca */ /* 0x000fc600000e0000 */
[----:B------:R-:W-:Y:S01]  /*3b260*/  ST.E desc[UR34][R10.64+0x1c], R31 ;  /* 0x00001c1f0a007985 */ /* 0x000fe2000c101922 */
[----:B------:R-:W-:-:S03]  /*3b270*/  R2UR UR21, R5 ;  /* 0x00000000051572ca */ /* 0x000fc600000e0000 */
[----:B------:R-:W-:Y:S01]  /*3b280*/  ST.E desc[UR44][R10.64+0x20], R32 ;  /* 0x000020200a007985 */ /* 0x000fe2000c10192c */
[----:B------:R-:W-:-:S03]  /*3b290*/  R2UR UR22, R4 ;  /* 0x00000000041672ca */ /* 0x000fc600000e0000 */
[----:B------:R-:W-:Y:S01]  /*3b2a0*/  ST.E desc[UR48][R10.64+0x24], R33 ;  /* 0x000024210a007985 */ /* 0x000fe2000c101930 */
[----:B------:R-:W-:-:S03]  /*3b2b0*/  R2UR UR23, R5 ;  /* 0x00000000051772ca */ /* 0x000fc600000e0000 */
[----:B------:R-:W-:Y:S01]  /*3b2c0*/  ST.E desc[UR50][R10.64+0x28], R34 ;  /* 0x000028220a007985 */ /* 0x000fe2000c101932 */
[C---:B------:R-:W-:Y:S02]  /*3b2d0*/  R2UR UR24, R4.reuse ;  /* 0x00000000041872ca */ /* 0x040fe400000e0000 */
[C---:B------:R-:W-:Y:S01]  /*3b2e0*/  R2UR UR25, R5.reuse ;  /* 0x00000000051972ca */ /* 0x040fe200000e0000 */
[----:B------:R-:W-:Y:S01]  /*3b2f0*/  ST.E desc[UR52][R10.64+0x2c], R35 ;  /* 0x00002c230a007985 */ /* 0x000fe2000c101934 */
[C---:B------:R-:W-:Y:S02]  /*3b300*/  R2UR UR26, R4.reuse ;  /* 0x00000000041a72ca */ /* 0x040fe400000e0000 */
[C---:B------:R-:W-:Y:S01]  /*3b310*/  R2UR UR27, R5.reuse ;  /* 0x00000000051b72ca */ /* 0x040fe200000e0000 */
[----:B------:R-:W-:Y:S01]  /*3b320*/  ST.E desc[UR54][R10.64+0x30], R36 ;  /* 0x000030240a007985 */ /* 0x000fe2000c101936 */
[C---:B------:R-:W-:Y:S02]  /*3b330*/  R2UR UR28, R4.reuse ;  /* 0x00000000041c72ca */ /* 0x040fe400000e0000 */
[----:B------:R-:W-:Y:S01]  /*3b340*/  R2UR UR29, R5 ;  /* 0x00000000051d72ca */ /* 0x000fe200000e0000 */
[----:B------:R-:W-:Y:S01]  /*3b350*/  ST.E desc[UR60][R10.64+0x34], R37 ;  /* 0x000034250a007985 */ /* 0x000fe2000c10193c */
[----:B------:R-:W-:-:S02]  /*3b360*/  R2UR UR30, R4 ;  /* 0x00000000041e72ca */ /* 0x000fc400000e0000 */
        /* <DEDUP_REMOVED lines=297> */
[----:B------:R-:W-:Y:S01]  /*3c600*/  R2UR UR55, R5 ;  /* 0x00000000053772ca */ /* 0x000fe200000e0000 */
        /* <DEDUP_REMOVED lines=62> */
[----:B------:R-:W-:Y:S01]  /*3c9f0*/  R2UR UR19, R5 ;  /* 0x00000000051372ca */ /* 0x000fe200000e0000 */
        /* <DEDUP_REMOVED lines=391> */
[----:B------:R-:W-:Y:S01]  /*3e270*/  VIADD R12, R12, 0x180 ;  /* 0x000001800c0c7836 */ /* 0x000fe20000000000 */
[----:B------:R-:W-:-:S04]  /*3e280*/  R2UR UR7, R13 ;  /* 0x000000000d0772ca */ /* 0x000fc800000e0000 */
        /* <DEDUP_REMOVED lines=363> */
[----:B------:R-:W-:Y:S01]  /*3f940*/  R2UR UR25, R5 ;  /* 0x00000000051972ca */ /* 0x000fe200000e0000 */
[----:B------:R-:W-:Y:S02]  /*3f950*/  WARPGROUP.DEPBAR.LE gsb0, 0x0 ;  /* 0x00008000000079c5 */ /* 0x000fe40000010000 */
[----:B------:R-:W-:Y:S01]  /*3f960*/  ST.E desc[UR4][R10.64], R24 ;  /* 0x000000180a007985 */ /* 0x000fe2000c101904 */
[----:B------:R-:W-:-:S02]  /*3f970*/  R2UR UR4, R4 ;  /* 0x00000000040472ca */ /* 0x000fc400000e0000 */
[----:B------:R-:W-:Y:S01]  /*3f980*/  R2UR UR5, R5 ;  /* 0x00000000050572ca */ /* 0x000fe200000e0000 */
[----:B------:R-:W-:Y:S04]  /*3f990*/  ST.E desc[UR6][R10.64+0x4], R25 ;  /* 0x000004190a007985 */ /* 0x000fe8000c101906 */
[----:B------:R-:W-:Y:S04]  /*3f9a0*/  ST.E desc[UR8][R10.64+0x8], R26 ;  /* 0x0000081a0a007985 */ /* 0x000fe8000c101908 */
[----:B------:R-:W-:Y:S01]  /*3f9b0*/  ST.E desc[UR10][R10.64+0xc], R27 ;  /* 0x00000c1b0a007985 */ /* 0x000fe2000c10190a */
[----:B------:R-:W-:-:S03]  /*3f9c0*/  R2UR UR6, R4 ;  /* 0x00000000040672ca */ /* 0x000fc600000e0000 */
[----:B------:R-:W-:Y:S01]  /*3f9d0*/  ST.E desc[UR12][R10.64+0x10], R28 ;  /* 0x0000101c0a007985 */ /* 0x000fe2000c10190c */
[----:B------:R-:W-:-:S03]  /*3f9e0*/  R2UR UR7, R5 ;  /* 0x00000000050772ca */ /* 0x000fc600000e0000 */
        /* <DEDUP_REMOVED lines=21> */
[C---:B------:R-:W-:Y:S02]  /*3fb40*/  R2UR UR20, R4.reuse ;  /* 0x00000000041472ca */ /* 0x040fe400000e0000 */
[----:B------:R-:W-:Y:S01]  /*3fb50*/  R2UR UR21, R5 ;  /* 0x00000000051572ca */ /* 0x000fe200000e0000 */
[----:B------:R-:W-:Y:S01]  /*3fb60*/  ST.E desc[UR6][R10.64+0x30], R36 ;  /* 0x000030240a007985 */ /* 0x000fe2000c101906 */
[----:B------:R-:W-:-:S02]  /*3fb70*/  R2UR UR22, R4 ;  /* 0x00000000041672ca */ /* 0x000fc400000e0000 */
[C---:B------:R-:W-:Y:S02]  /*3fb80*/  R2UR UR23, R5.reuse ;  /* 0x00000000051772ca */ /* 0x040fe400000e0000 */
[C---:B------:R-:W-:Y:S02]  /*3fb90*/  R2UR UR24, R4.reuse ;  /* 0x00000000041872ca */ /* 0x040fe400000e0000 */
[C---:B------:R-:W-:Y:S02]  /*3fba0*/  R2UR UR25, R5.reuse ;  /* 0x00000000051972ca */ /* 0x040fe400000e0000 */
        /* <DEDUP_REMOVED lines=33> */
[C---:B------:R-:W-:Y:S01]  /*3fdc0*/  R2UR UR21, R5.reuse ;  /* 0x00000000051572ca */ /* 0x040fe200000e0000 */
[----:B------:R-:W-:Y:S01]  /*3fdd0*/  ST.E desc[UR4][R10.64+0x64], R49 ;  /* 0x000064310a007985 */ /* 0x000fe2000c101904 */
[C---:B------:R-:W-:Y:S02]  /*3fde0*/  R2UR UR22, R4.reuse ;  /* 0x00000000041672ca */ /* 0x040fe400000e0000 */
[C---:B------:R-:W-:Y:S01]  /*3fdf0*/  R2UR UR23, R5.reuse ;  /* 0x00000000051772ca */ /* 0x040fe200000e0000 */
[----:B------:R-:W-:Y:S01]  /*3fe00*/  ST.E desc[UR6][R10.64+0x68], R50 ;  /* 0x000068320a007985 */ /* 0x000fe2000c101906 */
[C---:B------:R-:W-:Y:S02]  /*3fe10*/  R2UR UR24, R4.reuse ;  /* 0x00000000041872ca */ /* 0x040fe400000e0000 */
[----:B------:R-:W-:Y:S02]  /*3fe20*/  R2UR UR25, R5 ;  /* 0x00000000051972ca */ /* 0x000fe400000e0000 */
[----:B------:R-:W-:-:S02]  /*3fe30*/  R2UR UR4, R4 ;  /* 0x00000000040472ca */ /* 0x000fc400000e0000 */
[C---:B------:R-:W-:Y:S02]  /*3fe40*/  R2UR UR5, R5.reuse ;  /* 0x00000000050572ca */ /* 0x040fe400000e0000 */
[C---:B------:R-:W-:Y:S02]  /*3fe50*/  R2UR UR6, R4.reuse ;  /* 0x00000000040672ca */ /* 0x040fe400000e0000 */
        /* <DEDUP_REMOVED lines=9> */
[----:B------:R-:W-:Y:S04]  /*3fef0*/  ST.E desc[UR20][R10.64+0x84], R57 ;  /* 0x000084390a007985 */ /* 0x000fe8000c101914 */
[----:B------:R-:W-:Y:S04]  /*3ff00*/  ST.E desc[UR22][R10.64+0x88], R58 ;  /* 0x0000883a0a007985 */ /* 0x000fe8000c101916 */
[----:B------:R-:W-:Y:S01]  /*3ff10*/  ST.E desc[UR24][R10.64+0x8c], R59 ;  /* 0x00008c3b0a007985 */ /* 0x000fe2000c101918 */
[----:B------:R-:W-:-:S03]  /*3ff20*/  R2UR UR10, R4 ;  /* 0x00000000040a72ca */ /* 0x000fc600000e0000 */
[----:B------:R-:W-:Y:S01]  /*3ff30*/  ST.E desc[UR4][R10.64+0x90], R60 ;  /* 0x0000903c0a007985 */ /* 0x000fe2000c101904 */
[C---:B------:R-:W-:Y:S02]  /*3ff40*/  R2UR UR4, R4.reuse ;  /* 0x00000000040472ca */ /* 0x040fe400000e0000 */
[C---:B------:R-:W-:Y:S01]  /*3ff50*/  R2UR UR5, R5.reuse ;  /* 0x00000000050572ca */ /* 0x040fe200000e0000 */
[----:B------:R-:W-:Y:S01]  /*3ff60*/  ST.E desc[UR6][R10.64+0x94], R61 ;  /* 0x0000943d0a007985 */ /* 0x000fe2000c101906 */
        /* <DEDUP_REMOVED lines=268> */
[----:B------:R-:W-:-:S02]  /*41030*/  R2UR UR6, R4 ;  /* 0x00000000040672ca */ /* 0x000fc400000e0000 */
[C---:B------:R-:W-:Y:S02]  /*41040*/  R2UR UR7, R5.reuse ;  /* 0x00000000050772ca */ /* 0x040fe400000e0000 */
[----:B------:R-:W-:Y:S02]  /*41050*/  R2UR UR4, R4 ;  /* 0x00000000040472ca */ /* 0x000fe400000e0000 */
[----:B------:R-:W-:-:S09]  /*41060*/  R2UR UR5, R5 ;  /* 0x00000000050572ca */ /* 0x000fd200000e0000 */
[----:B--2---:R0:W-:Y:S04]  /*41070*/  ST.E desc[UR6][R10.64+0x1fc], R21 ;  /* 0x0001fc150a007985 */ /* 0x0041e8000c101906 */
[----:B------:R-:W2:Y:S01]  /*41080*/  LD.E R9, desc[UR4][R10.64] ;  /* 0x000000040a097980 */ /* 0x000ea2000c101900 */
[C---:B------:R-:W-:Y:S02]  /*41090*/  R2UR UR4, R4.reuse ;  /* 0x00000000040472ca */ /* 0x040fe400000e0000 */
        /* <DEDUP_REMOVED lines=10> */
[----:B------:R-:W3:Y:S01]  /*41140*/  LD.E R15, desc[UR6][R10.64+0x8] ;  /* 0x000008060a0f7980 */ /* 0x000ee2000c101900 */
[C---:B------:R-:W-:Y:S02]  /*41150*/  R2UR UR4, R4.reuse ;  /* 0x00000000040472ca */ /* 0x040fe400000e0000 */
[C---:B------:R-:W-:Y:S02]  /*41160*/  R2UR UR5, R5.reuse ;  /* 0x00000000050572ca */ /* 0x040fe400000e0000 */
[----:B------:R-:W-:Y:S02]  /*41170*/  R2UR UR6, R4 ;  /* 0x00000000040672ca */ /* 0x000fe400000e0000 */
[----:B------:R-:W-:-:S09]  /*41180*/  R2UR UR7, R5 ;  /* 0x00000000050772ca */ /* 0x000fd200000e0000 */
[----:B---3--:R3:W-:Y:S04]  /*41190*/  ST.E desc[UR4][R10.64+0x8], R15 ;  /* 0x0000080f0a007985 */ /* 0x0087e8000c101904 */
[----:B0-----:R-:W4:Y:S01]  /*411a0*/  LD.E R21, desc[UR6][R10.64+0xc] ;  /* 0x00000c060a157980 */ /* 0x001f22000c101900 */
[C---:B------:R-:W-:Y:S02]  /*411b0*/  R2UR UR4, R4.reuse ;  /* 0x00000000040472ca */ /* 0x040fe400000e0000 */
[C---:B------:R-:W-:Y:S02]  /*411c0*/  R2UR UR5, R5.reuse ;  /* 0x00000000050572ca */ /* 0x040fe400000e0000 */
[----:B------:R-:W-:Y:S02]  /*411d0*/  R2UR UR6, R4 ;  /* 0x00000000040672ca */ /* 0x000fe400000e0000 */
[----:B------:R-:W-:-:S09]  /*411e0*/  R2UR UR7, R5 ;  /* 0x00000000050772ca */ /* 0x000fd200000e0000 */
[----:B----4-:R0:W-:Y:S04]  /*411f0*/  ST.E desc[UR4][R10.64+0xc], R21 ;  /* 0x00000c150a007985 */ /* 0x0101e8000c101904 */
[----:B-1----:R-:W4:Y:S01]  /*41200*/  LD.E R9, desc[UR6][R10.64+0x10] ;  /* 0x000010060a097980 */ /* 0x002f22000c101900 */
[C---:B------:R-:W-:Y:S02]  /*41210*/  R2UR UR4, R4.reuse ;  /* 0x00000000040472ca */ /* 0x040fe400000e0000 */
[C---:B------:R-:W-:Y:S02]  /*41220*/  R2UR UR5, R5.reuse ;  /* 0x00000000050572ca */ /* 0x040fe400000e0000 */
[----:B------:R-:W-:Y:S02]  /*41230*/  R2UR UR6, R4 ;  /* 0x00000000040672ca */ /* 0x000fe400000e0000 */
[----:B------:R-:W-:-:S09]  /*41240*/  R2UR UR7, R5 ;  /* 0x00000000050772ca */ /* 0x000fd200000e0000 */
[----:B----4-:R1:W-:Y:S04]  /*41250*/  ST.E desc[UR4][R10.64+0x10], R9 ;  /* 0x000010090a007985 */ /* 0x0103e8000c101904 */
[----:B--2---:R-:W2:Y:S01]  /*41260*/  LD.E R13, desc[UR6][R10.64+0x14] ;  /* 0x000014060a0d7980 */ /* 0x004ea2000c101900 */
[C---:B------:R-:W-:Y:S02]  /*41270*/  R2UR UR4, R4.reuse ;  /* 0x00000000040472ca */ /* 0x040fe400000e0000 */
[C---:B------:R-:W-:Y:S02]  /*41280*/  R2UR UR5, R5.reuse ;  /* 0x00000000050572ca */ /* 0x040fe400000e0000 */
[----:B------:R-:W-:Y:S02]  /*41290*/  R2UR UR6, R4 ;  /* 0x00000000040672ca */ /* 0x000fe400000e0000 */
[----:B------:R-:W-:-:S09]  /*412a0*/  R2UR UR7, R5 ;  /* 0x00000000050772ca */ /* 0x000fd200000e0000 */
[----:B--2---:R2:W-:Y:S04]  /*412b0*/  ST.E desc[UR4][R10.64+0x14], R13 ;  /* 0x0000140d0a007985 */ /* 0x0045e8000c101904 */
[----:B---3--:R-:W3:Y:S01]  /*412c0*/  LD.E R15, desc[UR6][R10.64+0x18] ;  /* 0x000018060a0f7980 */ /* 0x008ee2000c101900 */
        /* <DEDUP_REMOVED lines=719> */
[----:B---3--:R-:W2:Y:S01]  /*43fc0*/  LD.E R15, desc[UR6][R10.64+0x1f8] ;  /* 0x0001f8060a0f7980 */ /* 0x008ea2000c101900 */
[----:B------:R-:W-:Y:S02]  /*43fd0*/  R2UR UR4, R4 ;  /* 0x00000000040472ca */ /* 0x000fe400000e0000 */
[----:B------:R-:W-:-:S13]  /*43fe0*/  R2UR UR5, R5 ;  /* 0x00000000050572ca */ /* 0x000fda00000e0000 */
[----:B--2---:R0:W-:Y:S01]  /*43ff0*/  ST.E desc[UR4][R10.64+0x1f8], R15 ;  /* 0x0001f80f0a007985 */ /* 0x0041e2000c101904 */
        /* <DEDUP_REMOVED lines=8> */
[----:B------:R-:W-:Y:S05]  /*44080*/  @P1 BRA `(.L_x_5550) ;  /* 0x0000000000301947 */ /* 0x000fea0003800000 */
[----:B0-----:R-:W2:Y:S04]  /*44090*/  LDL.64 R10, [R8+0x40] ;  /* 0x00004000080a7983 */ /* 0x001ea80000100a00 */
[----:B------:R-:W3:Y:S01]  /*440a0*/  LDL.64 R12, [R8] ;  /* 0x00000000080c7983 */ /* 0x000ee20000100a00 */
[C---:B------:R-:W-:Y:S02]  /*440b0*/  R2UR UR4, R4.reuse ;  /* 0x00000000040472ca */ /* 0x040fe400000e0000 */
[C---:B------:R-:W-:Y:S02]  /*440c0*/  R2UR UR5, R5.reuse ;  /* 0x00000000050572ca */ /* 0x040fe400000e0000 */
[----:B------:R-:W-:Y:S02]  /*440d0*/  R2UR UR6, R4 ;  /* 0x00000000040672ca */ /* 0x000fe400000e0000 */
[----:B------:R-:W-:-:S09]  /*440e0*/  R2UR UR7, R5 ;  /* 0x00000000050772ca */ /* 0x000fd200000e0000 */
[----:B--2---:R-:W2:Y:S04]  /*440f0*/  LD.E.64 R10, desc[UR4][R10.64+0x30] ;  /* 0x000030040a0a7980 */ /* 0x004ea8000c101b00 */
[----:B---3--:R-:W3:Y:S01]  /*44100*/  LD.E R12, desc[UR6][R12.64] ;  /* 0x000000060c0c7980 */ /* 0x008ee2000c101900 */
[----:B--2---:R-:W-:-:S05]  /*44110*/  MOV R5, R10 ;  /* 0x0000000a00057202 */ /* 0x004fca0000000f00 */
[----:B---3--:R-:W-:-:S05]  /*44120*/  IMAD R4, R12, 0x8, R5 ;  /* 0x000000080c047824 */ /* 0x008fca00078e0205 */
[----:B------:R-:W-:-:S04]  /*44130*/  PRMT R4, RZ, 0x654, R4 ;  /* 0x00000654ff047816 */ /* 0x000fc80000000004 */
[----:B------:R1:W-:Y:S03]  /*44140*/  SYNCS.ARRIVE.TRANS64.RED.A1T0 RZ, [R4+URZ], RZ ;  /* 0x000000ff04ff79a7 */ /* 0x0003e6000810043f */
.L_x_5550:
[----:B-1----:R-:W-:Y:S02]  /*44150*/  IMAD.MOV.U32 R4, RZ, RZ, R6 ;  /* 0x000000ffff047224 */ /* 0x002fe400078e0006 */
[----:B------:R-:W-:-:S04]  /*44160*/  IMAD.MOV.U32 R5, RZ, RZ, 0x0 ;  /* 0x00000000ff057424 */ /* 0x000fc800078e00ff */
[----:B0-----:R-:W-:Y:S05]  /*44170*/  RET.REL.NODEC R4 `(_ZN7cutlass13device_kernelIN5flash11enable_sm90INS1_16FlashAttnFwdSm90INS1_25CollectiveMainloopFwdSm90ILi2EN4cute5tupleIJNS5_1CILi1EEES8_S8_EEENS6_IJNS7_ILi64EEESA_SA_EEELi512ENS_10bfloat16_tEfNS_4arch4Sm90ELb0ELb1ELb1ELb0ELb0ELb0ELb1ELb0ELb0ELb1ELb0ELb0EEENS1_21CollectiveEpilogueFwdINS6_IJSA_NS7_ILi512EEESA_EEES9_SC_SE_Li256ELb0ELb1ELb0ELb0EEENS1_30DynamicPersistentTileSchedulerILi256ELi128ELb0ELb1ELb1EEEEEEEEEvNT_6ParamsE) ;  /* 0xfffffbbc04a07950 */ /* 0x001fea0003c3ffff */
.L_x_5524:
[----:B0-----:R0:W1:Y:S02]  /*44180*/  SYNCS.PHASECHK.TRANS64.TRYWAIT P1, [R21+URZ], R24 ;  /* 0x00000018150075a7 */ /* 0x001064000802017f */
[----:B-1----:R-:W-:Y:S05]  /*44190*/  @!P1 NANOSLEEP.SYNCS 0x989680 ;  /* 0x009896800000995d */ /* 0x002fea0003900000 */
[----:B------:R-:W1:Y:S02]  /*441a0*/  @!P1 SYNCS.PHASECHK.TRANS64 P1, [R21+URZ], R24 ;  /* 0x00000018150095a7 */ /* 0x000e64000802007f */
[----:B-1----:R-:W-:Y:S05]  /*441b0*/  @!P1 BRA `(.L_x_5524) ;  /* 0xfffffffc00f09947 */ /* 0x002fea000383ffff */
[----:B------:R-:W-:Y:S05]  /*441c0*/  BRA `(.L_x_5523) ;  /* 0xfffffee400e47947 */ /* 0x000fea000383ffff */
.L_x_5531:
[----:B0-----:R0:W1:Y:S02]  /*441d0*/  SYNCS.PHASECHK.TRANS64.TRYWAIT P1, [R56+URZ], R57 ;  /* 0x00000039380075a7 */ /* 0x001064000802017f */
[----:B-1----:R-:W-:Y:S05]  /*441e0*/  @!P1 NANOSLEEP.SYNCS 0x989680 ;  /* 0x009896800000995d */ /* 0x002fea0003900000 */
[----:B------:R-:W1:Y:S02]  /*441f0*/  @!P1 SYNCS.PHASECHK.TRANS64 P1, [R56+URZ], R57 ;  /* 0x00000039380095a7 */ /* 0x000e64000802007f */
[----:B-1----:R-:W-:Y:S05]  /*44200*/  @!P1 BRA `(.L_x_5531) ;  /* 0xfffffffc00f09947 */ /* 0x002fea000383ffff */
[----:B------:R-:W-:Y:S05]  /*44210*/  BRA `(.L_x_5530) ;  /* 0xfffffeec00b87947 */ /* 0x000fea000383ffff */
.L_x_5551:
        /* <DEDUP_REMOVED lines=14> */
.L_x_15291:


//--------------------- .text._ZN7cutlass13device_kernelIN5flash11enable_sm90INS1_16FlashAttnFwdSm90INS1_25CollectiveMainloopFwdSm90ILi2EN4cute5tupleIJNS5_1CILi1EEES8_S8_EEENS6_IJNS7_ILi64EEESA_SA_EEELi512ENS_10bfloat16_tEfNS_4arch4Sm90ELb0ELb1ELb1ELb1ELb0ELb0ELb0ELb0ELb0ELb1ELb0ELb0EEENS1_21CollectiveEpilogueFwdINS6_IJSA_NS7_ILi512EEESA_EEES9_SC_SE_Li256ELb1ELb1ELb0ELb0EEENS1_36VarlenDynamicPersistentTileSchedulerILi64ELi64ELi256ELi128ELb0ELb1ELb1ELb1ELb0ELb1EEEEEEEEEvNT_6ParamsE --------------------------
	.section	.text._ZN7cutlass13device_kernelIN5flash11enable_sm90INS1_16FlashAttnFwdSm90INS1_25CollectiveMainloopFwdSm90ILi2EN4cute5tupleIJNS5_1CILi1EEES8_S8_EEENS6_IJNS7_ILi64EEESA_SA_EEELi512ENS_10bfloat16_tEfNS_4arch4Sm90ELb0ELb1ELb1ELb1ELb0ELb0ELb0ELb0ELb0ELb1ELb0ELb0EEENS1_21CollectiveEpilogueFwdINS6_IJSA_NS7_ILi512EEESA_EEES9_SC_SE_Li256ELb1ELb1ELb0ELb0EEENS1_36VarlenDynamicPersistentTileSchedulerILi64ELi64ELi256ELi128ELb0ELb1ELb1ELb1ELb0ELb1EEEEEEEEEvNT_6ParamsE,"ax",@progbits
	.align	128
.text._ZN7cutlass13device_kernelIN5flash11enable_sm90INS1_16FlashAttnFwdSm90INS1_25CollectiveMainloopFwdSm90ILi2EN4cute5tupleIJNS5_1CILi1EEES8_S8_EEENS6_IJNS7_ILi64EEESA_SA_EEELi512ENS_10bfloat16_tEfNS_4arch4Sm90ELb0ELb1ELb1ELb1ELb0ELb0ELb0ELb0ELb0ELb1ELb0ELb0EEENS1_21CollectiveEpilogueFwdINS6_IJSA_NS7_ILi512EEESA_EEES9_SC_SE_Li256ELb1ELb1ELb0ELb0EEENS1_36VarlenDynamicPersistentTileSchedulerILi64ELi64ELi256ELi128ELb0ELb1ELb1ELb1ELb0ELb1EEEEEEEEEvNT_6ParamsE:
        .type           _ZN7cutlass13device_kernelIN5flash11enable_sm90INS1_16FlashAttnFwdSm90INS1_25CollectiveMainloopFwdSm90ILi2EN4cute5tupleIJNS5_1CILi1EEES8_S8_EEENS6_IJNS7_ILi64EEESA_SA_EEELi512ENS_10bfloat16_tEfNS_4arch4Sm90ELb0ELb1ELb1ELb1ELb0ELb0ELb0ELb0ELb0ELb1ELb0ELb0EEENS1_21CollectiveEpilogueFwdINS6_IJSA_NS7_ILi512EEESA_EEES9_SC_SE_Li256ELb1ELb1ELb0ELb0EEENS1_36VarlenDynamicPersistentTileSchedulerILi64ELi64ELi256ELi128ELb0ELb1ELb1ELb1ELb0ELb1EEEEEEEEEvNT_6ParamsE,@function
        .size           _ZN7cutlass13device_kernelIN5flash11enable_sm90INS1_16FlashAttnFwdSm90INS1_25CollectiveMainloopFwdSm90ILi2EN4cute5tupleIJNS5_1CILi1EEES8_S8_EEENS6_IJNS7_ILi64EEESA_SA_EEELi512ENS_10bfloat16_tEfNS_4arch4Sm90ELb0ELb1ELb1ELb1ELb0ELb0ELb0ELb0ELb0ELb1ELb0ELb0EEENS1_21CollectiveEpilogueFwdINS6_IJSA_NS7_ILi512EEESA_EEES9_SC_SE_Li256ELb1ELb1ELb0ELb0EEENS1_36VarlenDynamicPersistentTileSchedulerILi64ELi64ELi256ELi128ELb0ELb1ELb1ELb1ELb0ELb1EEEEEEEEEvNT_6ParamsE,(.L_x_15293 - _ZN7cutlass13device_kernelIN5flash11enable_sm90INS1_16FlashAttnFwdSm90INS1_25CollectiveMainloopFwdSm90ILi2EN4cute5tupleIJNS5_1CILi1EEES8_S8_EEENS6_IJNS7_ILi64EEESA_SA_EEELi512ENS_10bfloat16_tEfNS_4arch4Sm90ELb0ELb1ELb1ELb1ELb0ELb0ELb0ELb0ELb0ELb1ELb0ELb0EEENS1_21CollectiveEpilogueFwdINS6_IJSA_NS7_ILi512EEESA_EEES9_SC_SE_Li256ELb1ELb1ELb0ELb0EEENS1_36VarlenDynamicPersistentTileSchedulerILi64ELi64ELi256ELi128ELb0ELb1ELb1ELb1ELb0ELb1EEEEEEEEEvNT_6ParamsE)
        .other          _ZN7cutlass13device_kernelIN5flash11enable_sm90INS1_16FlashAttnFwdSm90INS1_25CollectiveMainloopFwdSm90ILi2EN4cute5tupleIJNS5_1CILi1EEES8_S8_EEENS6_IJNS7_ILi64EEESA_SA_EEELi512ENS_10bfloat16_tEfNS_4arch4Sm90ELb0ELb1ELb1ELb1ELb0ELb0ELb0ELb0ELb0ELb1ELb0ELb0EEENS1_21CollectiveEpilogueFwdINS6_IJSA_NS7_ILi512EEESA_EEES9_SC_SE_Li256ELb1ELb1ELb0ELb0EEENS1_36VarlenDynamicPersistentTileSchedulerILi64ELi64ELi256ELi128ELb0ELb1ELb1ELb1ELb0ELb1EEEEEEEEEvNT_6ParamsE,@"STO_CUDA_ENTRY STV_DEFAULT"
_ZN7cutlass13device_kernelIN5flash11enable_sm90INS1_16FlashAttnFwdSm90INS1_25CollectiveMainloopFwdSm90ILi2EN4cute5tupleIJNS5_1CILi1EEES8_S8_EEENS6_IJNS7_ILi64EEESA_SA_EEELi512ENS_10bfloat16_tEfNS_4arch4Sm90ELb0ELb1ELb1ELb1ELb0ELb0ELb0ELb0ELb0ELb1ELb0ELb0EEENS1_21CollectiveEpilogueFwdINS6_IJSA_NS7_ILi512EEESA_EEES9_SC_SE_Li256ELb1ELb1ELb0ELb0EEENS1_36VarlenDynamicPersistentTileSchedulerILi64ELi64ELi256ELi128ELb0ELb1ELb1ELb1ELb0ELb1EEEEEEEEEvNT_6ParamsE:
        /* <DEDUP_REMOVED lines=18> */
.L_x_5553:
[----:B------:R-:W-:Y:S05]  /*0120*/  BSYNC B0 ;  /* 0x0000000000007941 */ /* 0x000fea0003800000 */
.L_x_5552:
        /* <DEDUP_REMOVED lines=37> */
.L_x_5554:
        /* <DEDUP_REMOVED lines=22> */
.L_x_5555:
        /* <DEDUP_REMOVED lines=18> */
.L_x_5556:
        /* <DEDUP_REMOVED lines=22> */
.L_x_5557:
        /* <DEDUP_REMOVED lines=22> */
.L_x_5558:
[----:B------:R-:W-:Y:S01]  /*08c0*/  PLOP3.LUT P0, PT, PT, PT, UP0, 0x80, 0x0 ;  /* 0x000000000000781c */ /* 0x000fe20003f0f008 */
[----:B------:R-:W-:Y:S01]  /*08d0*/  UMOV UR36, 0x1 ;  /* 0x0000000100247882 */ /* 0x000fe20000000000 */
[----:B------:R-:W-:Y:S01]  /*08e0*/  NOP ;  /* 0x0000000000007918 */ /* 0x000fe20000000000 */
[----:B------:R-:W-:Y:S01]  /*08f0*/  USEL UR36, UR36, 0x2, !UP0 ;  /* 0x0000000224247887 */ /* 0x000fe2000c000000 */
[----:B------:R-:W-:Y:S01]  /*0900*/  ULDC.64 UR40, c[0x0][0x208] ;  /* 0x0000820000287ab9 */ /* 0x000fe20000000a00 */
[----:B012-4-:R-:W-:Y:S08]  /*0910*/  BAR.SYNC.DEFER_BLOCKING 0x0 ;  /* 0x0000000000007b1d */ /* 0x017ff00000010000 */
[----:B------:R-:W-:Y:S05]  /*0920*/  @!P0 BRA `(.L_x_5559) ;  /* 0x00000104002c8947 */ /* 0x000fea0003800000 */
.L_x_5560:
[----:B------:R-:W-:-:S08]  /*0930*/  NOP ;  /* 0x0000000000007918 */ /* 0x000fd00000000000 */
[----:B------:R-:W0:Y:S02]  /*0940*/  USETMAXREG.TRY_ALLOC.CTAPOOL UP0, 0xf0 ;  /* 0x000000f0000079c8 */ /* 0x000e240008000600 */
[----:B0-----:R-:W-:-:S13]  /*0950*/  PLOP3.LUT P0, PT, PT, PT, UP0, 0x80, 0x0 ;  /* 0x000000000000781c */ /* 0x001fda0003f0f008 */
[----:B------:R-:W-:Y:S05]  /*0960*/  @!P0 BRA `(.L_x_5560) ;  /* 0xfffffffc00f08947 */ /* 0x000fea000383ffff */
[----:B------:R-:W-:Y:S01]  /*0970*/  LOP3.LUT R0, R4, 0xffffff80, RZ, 0xc0, !PT ;  /* 0xffffff8004007812 */ /* 0x000fe200078ec0ff */
[----:B------:R-:W0:Y:S01]  /*0980*/  S2UR UR4, SR_CgaCtaId ;  /* 0x00000000000479c3 */ /* 0x000e220000008800 */
[----:B------:R-:W-:Y:S02]  /*0990*/  UMOV UR46, 0x400 ;  /* 0x00000400002e7882 */ /* 0x000fe40000000000 */
[----:B------:R-:W-:-:S13]  /*09a0*/  ISETP.NE.AND P0, PT, R0, 0x80, PT ;  /* 0x000000800000780c */ /* 0x000fda0003f05270 */
[----:B------:R-:W-:Y:S06]  /*09b0*/  @!P0 BAR.ARV 0x8, 0x100 ;  /* 0x0204000000008b1d */ /* 0x000fec0000002000 */
[----:B------:R-:W-:Y:S01]  /*09c0*/  ISETP.GE.U32.AND P0, PT, R4, 0x100, PT ;  /* 0x000001000400780c */ /* 0x000fe20003f06070 */
[----:B0-----:R-:W-:-:S03]  /*09d0*/  ULEA UR46, UR4, UR46, 0x18 ;  /* 0x0000002e042e7291 */ /* 0x001fc6000f8ec03f */
[----:B------:R-:W-:-:S09]  /*09e0*/  ULDC UR4, c[0x0][0xc3c] ;  /* 0x00030f0000047ab9 */ /* 0x000fd20000000800 */
        /* <DEDUP_REMOVED lines=13> */
[----:B------:R-:W-:Y:S01]  /*0ac0*/  R2UR UR5, R9 ;  /* 0x00000000090572ca */ /* 0x000fe200000e0000 */
[----:B------:R-:W-:Y:S01]  /*0ad0*/  UMOV UR38, URZ ;  /* 0x0000003f00267c82 */ /* 0x000fe20008000000 */
[CC--:B------:R-:W-:Y:S01]  /*0ae0*/  LEA.HI R2, R0.reuse, R197.reuse, RZ, 0x4 ;  /* 0x000000c500027211 */ /* 0x0c0fe200078f20ff */
[----:B------:R-:W-:Y:S01]  /*0af0*/  UMOV UR37, URZ ;  /* 0x0000003f00257c82 */ /* 0x000fe20008000000 */
[----:B------:R-:W-:-:S02]  /*0b00*/  LEA.HI R7, R0, R197, RZ, 0x2 ;  /* 0x000000c500077211 */ /* 0x000fc400078f10ff */
[----:B------:R-:W-:Y:S02]  /*0b10*/  SHF.R.S32.HI R5, RZ, 0x4, R2 ;  /* 0x00000004ff057819 */ /* 0x000fe40000011402 */
[----:B------:R-:W-:Y:S02]  /*0b20*/  LEA.HI R6, R0, R197, RZ, 0x7 ;  /* 0x000000c500067211 */ /* 0x000fe400078f38ff */
[C---:B------:R-:W-:Y:S02]  /*0b30*/  LEA.HI R3, R2.reuse, R5, RZ, 0x1 ;  /* 0x0000000502037211 */ /* 0x040fe400078f08ff */
[----:B------:R-:W-:Y:S02]  /*0b40*/  LOP3.LUT R2, R2, 0xfffffff0, RZ, 0xc0, !PT ;  /* 0xfffffff002027812 */ /* 0x000fe400078ec0ff */
[----:B------:R-:W-:Y:S02]  /*0b50*/  LOP3.LUT R4, R3, 0x1ffffffe, RZ, 0xc0, !PT ;  /* 0x1ffffffe03047812 */ /* 0x000fe400078ec0ff */
[----:B------:R-:W-:Y:S01]  /*0b60*/  LEA.HI R3, R0, R197, RZ, 0x5 ;  /* 0x000000c500037211 */ /* 0x000fe200078f28ff */
[----:B------:R-:W-:Y:S01]  /*0b70*/  IMAD.IADD R2, R197, 0x1, -R2 ;  /* 0x00000001c5027824 */ /* 0x000fe200078e0a02 */
[----:B------:R-:W-:Y:S01]  /*0b80*/  LOP3.LUT R10, R7, 0xfffffffc, RZ, 0xc0, !PT ;  /* 0xfffffffc070a7812 */ /* 0x000fe200078ec0ff */
[----:B------:R-:W-:Y:S01]  /*0b90*/  IMAD.IADD R5, R5, 0x1, -R4 ;  /* 0x0000000105057824 */ /* 0x000fe200078e0a04 */
[----:B------:R-:W-:-:S02]  /*0ba0*/  SHF.R.S32.HI R4, RZ, 0x5, R3 ;  /* 0x00000005ff047819 */ /* 0x000fc40000011403 */
[----:B------:R-:W-:Y:S01]  /*0bb0*/  SHF.R.S32.HI R3, RZ, 0x1f, R3 ;  /* 0x0000001fff037819 */ /* 0x000fe20000011403 */
[----:B------:R-:W-:Y:S01]  /*0bc0*/  IMAD.IADD R10, R197, 0x1, -R10 ;  /* 0x00000001c50a7824 */ /* 0x000fe200078e0a0a */
[----:B------:R-:W-:Y:S01]  /*0bd0*/  LOP3.LUT R8, R6, 0xffffff80, RZ, 0xc0, !PT ;  /* 0xffffff8006087812 */ /* 0x000fe200078ec0ff */
[----:B------:R-:W-:Y:S01]  /*0be0*/  IMAD.SHL.U32 R5, R5, 0x8, RZ ;  /* 0x0000000805057824 */ /* 0x000fe200078e00ff */
[----:B------:R-:W-:Y:S02]  /*0bf0*/  LEA.HI R3, R3, R4, RZ, 0x2 ;  /* 0x0000000403037211 */ /* 0x000fe400078f10ff */
[----:B------:R-:W-:Y:S01]  /*0c00*/  SHF.R.S32.HI R193, RZ, 0x7, R6 ;  /* 0x00000007ffc17819 */ /* 0x000fe20000011406 */
[----:B------:R-:W-:Y:S01]  /*0c10*/  IMAD.IADD R8, R197, 0x1, -R8 ;  /* 0x00000001c5087824 */ /* 0x000fe200078e0a08 */
[----:B------:R-:W-:Y:S02]  /*0c20*/  LOP3.LUT R3, R3, 0x3ffffc, RZ, 0xc0, !PT ;  /* 0x003ffffc03037812 */ /* 0x000fe400078ec0ff */
[--C-:B------:R-:W-:Y:S01]  /*0c30*/  SHF.R.S32.HI R7, RZ, 0x1f, R2.reuse ;  /* 0x0000001fff077819 */ /* 0x100fe20000011402 */
[----:B------:R-:W-:Y:S01]  /*0c40*/  IMAD R12, R193, 0x100, R2 ;  /* 0x00000100c10c7824 */ /* 0x000fe200078e0202 */
[----:B------:R-:W-:Y:S01]  /*0c50*/  LEA.HI R11, R10, R10, RZ, 0x1 ;  /* 0x0000000a0a0b7211 */ /* 0x000fe200078f08ff */
[----:B------:R-:W-:Y:S01]  /*0c60*/  IMAD.IADD R3, R4, 0x1, -R3 ;  /* 0x0000000104037824 */ /* 0x000fe200078e0a03 */
[----:B------:R-:W-:-:S02]  /*0c70*/  LEA.HI R9, R7, R2, RZ, 0x3 ;  /* 0x0000000207097211 */ /* 0x000fc400078f18ff */
[----:B------:R-:W-:Y:S01]  /*0c80*/  SHF.R.S32.HI R7, RZ, 0x1f, R8 ;  /* 0x0000001fff077819 */ /* 0x000fe20000011408 */
[----:B------:R-:W-:Y:S01]  /*0c90*/  IMAD R12, R3, 0x10, R12 ;  /* 0x00000010030c7824 */ /* 0x000fe200078e020c */
[----:B------:R-:W-:Y:S02]  /*0ca0*/  LOP3.LUT R13, R11, 0x1ffffffe, RZ, 0xc0, !PT ;  /* 0x1ffffffe0b0d7812 */ /* 0x000fe400078ec0ff */
[-C--:B------:R-:W-:Y:S01]  /*0cb0*/  LEA.HI R3, R7, R8.reuse, RZ, 0x2 ;  /* 0x0000000807037211 */ /* 0x080fe200078f10ff */
[----:B------:R-:W-:Y:S01]  /*0cc0*/  IMAD.U32 R196, R12, 0x40, R5 ;  /* 0x000000400cc47824 */ /* 0x000fe200078e0005 */
[----:B------:R-:W-:Y:S01]  /*0cd0*/  LOP3.LUT R11, R9, 0xfffffff8, RZ, 0xc0, !PT ;  /* 0xfffffff8090b7812 */ /* 0x000fe200078ec0ff */
[----:B------:R-:W-:Y:S01]  /*0ce0*/  IMAD.IADD R185, R10, 0x1, -R13 ;  /* 0x000000010ab97824 */ /* 0x000fe200078e0a0d */
[----:B------:R-:W-:Y:S01]  /*0cf0*/  LOP3.LUT R13, R3, 0x7ffffffc, RZ, 0xc0, !PT ;  /* 0x7ffffffc030d7812 */ /* 0x000fe200078ec0ff */
[----:B------:R-:W-:Y:S01]  /*0d00*/  IMAD.SHL.U32 R9, R9, 0x40, RZ ;  /* 0x0000004009097824 */ /* 0x000fe200078e00ff */
[----:B------:R-:W-:Y:S01]  /*0d10*/  LEA.HI R7, R7, R8, RZ, 0x5 ;  /* 0x0000000807077211 */ /* 0x000fe200078f28ff */
[----:B------:R-:W-:Y:S01]  /*0d20*/  IMAD.IADD R11, R2, 0x1, -R11 ;  /* 0x00000001020b7824 */ /* 0x000fe200078e0a0b */
[----:B------:R-:W-:Y:S01]  /*0d30*/  SHF.R.S32.HI R2, RZ, 0x2, R3 ;  /* 0x00000002ff027819 */ /* 0x000fe20000011403 */
[----:B------:R-:W-:Y:S01]  /*0d40*/  IMAD.IADD R13, R8, 0x1, -R13 ;  /* 0x00000001080d7824 */ /* 0x000fe200078e0a0d */
[----:B------:R-:W-:Y:S01]  /*0d50*/  SHF.R.S32.HI R3, RZ, 0x1f, R3 ;  /* 0x0000001fff037819 */ /* 0x000fe20000011403 */
[----:B------:R-:W-:Y:S01]  /*0d60*/  IMAD.SHL.U32 R8, R11, 0x40, RZ ;  /* 0x000000400b087824 */ /* 0x000fe200078e00ff */
[----:B------:R-:W-:-:S02]  /*0d70*/  LOP3.LUT R9, R9, 0x7ffffe00, RZ, 0xc0, !PT ;  /* 0x7ffffe0009097812 */ /* 0x000fc400078ec0ff */
[----:B------:R-:W-:Y:S02]  /*0d80*/  LEA.HI R3, R3, R2, RZ, 0x3 ;  /* 0x0000000203037211 */ /* 0x000fe400078f18ff */
[----:B------:R-:W-:Y:S01]  /*0d90*/  LOP3.LUT R8, R8, 0x1c0, RZ, 0xc0, !PT ;  /* 0x000001c008087812 */ /* 0x000fe200078ec0ff */
[----:B------:R-:W-:Y:S01]  /*0da0*/  IMAD R9, R4, 0x400, R9 ;  /* 0x0000040004097824 */ /* 0x000fe200078e0209 */
[----:B------:R-:W-:Y:S02]  /*0db0*/  LOP3.LUT R3, R3, 0xfffffff8, RZ, 0xc0, !PT ;  /* 0xfffffff803037812 */ /* 0x000fe400078ec0ff */
[----:B------:R-:W-:Y:S02]  /*0dc0*/  LOP3.LUT R5, R8, 0x8, R5, 0xf8, !PT ;  /* 0x0000000808057812 */ /* 0x000fe400078ef805 */
[----:B------:R-:W-:Y:S01]  /*0dd0*/  SHF.R.U32.HI R8, RZ, 0x3, R8 ;  /* 0x00000003ff087819 */ /* 0x000fe20000011608 */
[----:B------:R-:W-:Y:S01]  /*0de0*/  IMAD.IADD R16, R2, 0x1, -R3 ;  /* 0x0000000102107824 */ /* 0x000fe200078e0a03 */
[----:B------:R-:W-:-:S02]  /*0df0*/  LEA.HI R0, R0, R197, RZ, 0x3 ;  /* 0x000000c500007211 */ /* 0x000fc400078f18ff */
[----:B------:R-:W-:Y:S02]  /*0e00*/  LOP3.LUT R8, R5, R8, RZ, 0x3c, !PT ;  /* 0x0000000805087212 */ /* 0x000fe400078e3cff */
[----:B------:R-:W-:Y:S02]  /*0e10*/  LOP3.LUT R2, R0, 0xfffffff8, RZ, 0xc0, !PT ;  /* 0xfffffff800027812 */ /* 0x000fe400078ec0ff */
[----:B------:R-:W-:Y:S01]  /*0e20*/  R2P PR, R11, 0x6 ;  /* 0x000000060b007804 */ /* 0x000fe20000000000 */
[----:B------:R-:W-:Y:S01]  /*0e30*/  IMAD.IADD R8, R9, 0x1, R8 ;  /* 0x0000000109087824 */ /* 0x000fe200078e0208 */
[----:B------:R-:W-:Y:S01]  /*0e40*/  LEA.HI R6, R6, R193, RZ, 0x1 ;  /* 0x000000c106067211 */ /* 0x000fe200078f08ff */
[----:B------:R-:W-:Y:S01]  /*0e50*/  IMAD.IADD R191, R197, 0x1, -R2 ;  /* 0x00000001c5bf7824 */ /* 0x000fe200078e0a02 */
[----:B------:R-:W-:Y:S01]  /*0e60*/  SHF.R.S32.HI R7, RZ, 0x5, R7 ;  /* 0x00000005ff077819 */ /* 0x000fe20000011407 */
[----:B------:R-:W-:Y:S01]  /*0e70*/  IMAD.SHL.U32 R2, R13, 0x2, RZ ;  /* 0x000000020d027824 */ /* 0x000fe200078e00ff */
        /* <DEDUP_REMOVED lines=28> */
.L_x_5668:
[----:B------:R-:W-:Y:S01]  /*1040*/  ULDC.64 UR8, c[0x0][0xa28] ;  /* 0x00028a0000087ab9 */ /* 0x000fe20000000a00 */
[----:B------:R-:W-:Y:S01]  /*1050*/  ULDC UR4, c[0x0][0x424] ;  /* 0x0001090000047ab9 */ /* 0x000fe20000000800 */
[----:B------:R-:W-:-:S04]  /*1060*/  UISETP.NE.U32.AND UP0, UPT, UR8, URZ, UPT ;  /* 0x0000003f0800728c */ /* 0x000fc8000bf05070 */
[----:B------:R-:W-:-:S03]  /*1070*/  UISETP.NE.AND.EX UP0, UPT, UR9, URZ, UPT, UP0 ;  /* 0x0000003f0900728c */ /* 0x000fc6000bf05300 */
[----:B------:R-:W-:Y:S02]  /*1080*/  ULDC.64 UR8, c[0x0][0xa18] ;  /* 0x0002860000087ab9 */ /* 0x000fe40000000a00 */
[----:B------:R-:W-:Y:S01]  /*1090*/  UISETP.NE.U32.AND UP1, UPT, UR8, URZ, UPT ;  /* 0x0000003f0800728c */ /* 0x000fe2000bf25070 */
[----:B------:R-:W-:-:S03]  /*10a0*/  PLOP3.LUT P0, PT, PT, PT, UP0, 0x80, 0x0 ;  /* 0x000000000000781c */ /* 0x000fc60003f0f008 */
[----:B------:R-:W-:-:S03]  /*10b0*/  UISETP.NE.AND.EX UP1, UPT, UR9, URZ, UPT, UP1 ;  /* 0x0000003f0900728c */ /* 0x000fc6000bf25310 */
[----:B------:R-:W-:Y:S02]  /*10c0*/  @UP0 ULDC.64 UR8, c[0x0][0xa28] ;  /* 0x00028a0000080ab9 */ /* 0x000fe40000000a00 */
[----:B------:R-:W-:Y:S01]  /*10d0*/  @UP0 UIMAD.WIDE UR8, UR6, 0x4, UR8 ;  /* 0x00000004060808a5 */ /* 0x000fe2000f8e0208 */
[----:B------:R-:W-:-:S05]  /*10e0*/  PLOP3.LUT P2, PT, PT, PT, UP1, 0x80, 0x0 ;  /* 0x000000000000781c */ /* 0x000fca0003f4f018 */
[----:B------:R-:W-:Y:S01]  /*10f0*/  @UP1 ULDC.64 UR10, c[0x0][0xa18] ;  /* 0x00028600000a1ab9 */ /* 0x000fe20000000a00 */
[----:B0-23--:R-:W-:Y:S02]  /*1100*/  IMAD.U32 R4, RZ, RZ, UR8 ;  /* 0x00000008ff047e24 */ /* 0x00dfe4000f8e00ff */
[----:B------:R-:W-:Y:S01]  /*1110*/  IMAD.U32 R5, RZ, RZ, UR9 ;  /* 0x00000009ff057e24 */ /* 0x000fe2000f8e00ff */
[----:B------:R-:W-:-:S04]  /*1120*/  @UP1 UIMAD.WIDE UR8, UR6, 0x4, UR10 ;  /* 0x00000004060818a5 */ /* 0x000fc8000f8e020a */
[----:B------:R-:W2:Y:S02]  /*1130*/  @P0 LDG.E R4, desc[UR40][R4.64] ;  /* 0x0000002804040981 */ /* 0x000ea4000c1e1900 */
[----:B-1----:R-:W-:Y:S02]  /*1140*/  IMAD.U32 R6, RZ, RZ, UR8 ;  /* 0x00000008ff067e24 */ /* 0x002fe4000f8e00ff */
[----:B----4-:R-:W-:Y:S01]  /*1150*/  IMAD.U32 R7, RZ, RZ, UR9 ;  /* 0x00000009ff077e24 */ /* 0x010fe2000f8e00ff */
[----:B------:R-:W-:-:S04]  /*1160*/  ULDC.64 UR8, c[0x0][0x418] ;  /* 0x0001060000087ab9 */ /* 0x000fc80000000a00 */
[----:B------:R-:W3:Y:S01]  /*1170*/  @P2 LDG.E R6, desc[UR40][R6.64] ;  /* 0x0000002806062981 */ /* 0x000ee2000c1e1900 */
[----:B------:R-:W-:Y:S01]  /*1180*/  UISETP.NE.U32.AND UP0, UPT, UR8, URZ, UPT ;  /* 0x0000003f0800728c */ /* 0x000fe2000bf05070 */
[----:B------:R-:W-:Y:S01]  /*1190*/  UMOV UR49, URZ ;  /* 0x0000003f00317c82 */ /* 0x000fe20008000000 */
[----:B------:R-:W-:Y:S02]  /*11a0*/  ULDC UR51, c[0x0][0x288] ;  /* 0x0000a20000337ab9 */ /* 0x000fe40000000800 */
[----:B------:R-:W-:Y:S01]  /*11b0*/  UISETP.NE.AND.EX UP0, UPT, UR9, URZ, UPT, UP0 ;  /* 0x0000003f0900728c */ /* 0x000fe2000bf05300 */
[----:B------:R-:W-:Y:S02]  /*11c0*/  UMOV UR44, UR7 ;  /* 0x00000007002c7c82 */ /* 0x000fe40008000000 */
[----:B------:R-:W-:Y:S01]  /*11d0*/  ULDC.64 UR8, c[0x0][0xa20] ;  /* 0x0002880000087ab9 */ /* 0x000fe20000000a00 */
[----:B------:R-:W-:Y:S01]  /*11e0*/  USEL UR4, UR4, 0x1, UP0 ;  /* 0x0000000104047887 */ /* 0x000fe20008000000 */
[----:B------:R-:W-:Y:S01]  /*11f0*/  ISETP.NE.U32.AND P1, PT, RZ, UR8, PT ;  /* 0x00000008ff007c0c */ /* 0x000fe2000bf25070 */
[----:B------:R-:W-:-:S02]  /*1200*/  ULDC UR8, c[0x0][0x2f0] ;  /* 0x0000bc0000087ab9 */ /* 0x000fc40000000800 */
[----:B------:R-:W-:Y:S01]  /*1210*/  UIMAD UR4, UR4, UR8, URZ ;  /* 0x00000008040472a4 */ /* 0x000fe2000f8e023f */
[----:B------:R-:W-:Y:S02]  /*1220*/  ISETP.NE.AND.EX P1, PT, RZ, UR9, PT, P1 ;  /* 0x00000009ff007c0c */ /* 0x000fe4000bf25310 */
[----:B--2---:R-:W-:Y:S02]  /*1230*/  @P0 R2UR UR49, R4 ;  /* 0x00000000043102ca */ /* 0x004fe400000e0000 */
[----:B---3--:R-:W-:Y:S01]  /*1240*/  @P2 R2UR UR51, R6 ;  /* 0x00000000063322ca */ /* 0x008fe200000e0000 */
[----:B------:R-:W-:-:S14]  /*1250*/  @P2 BRA `(.L_x_5561) ;  /* 0x0000000000342947 */ /* 0x000fdc0003800000 */
[----:B------:R-:W-:Y:S02]  /*1260*/  ULDC.64 UR8, c[0x0][0xa00] ;  /* 0x0002800000087ab9 */ /* 0x000fe40000000a00 */
[----:B------:R-:W-:-:S04]  /*1270*/  ISETP.NE.U32.AND P0, PT, RZ, UR8, PT ;  /* 0x00000008ff007c0c */ /* 0x000fc8000bf05070 */
[----:B------:R-:W-:-:S13]  /*1280*/  ISETP.NE.AND.EX P0, PT, RZ, UR9, PT, P0 ;  /* 0x00000009ff007c0c */ /* 0x000fda000bf05300 */
[----:B------:R-:W-:Y:S05]  /*1290*/  @!P0 BRA `(.L_x_5561) ;  /* 0x0000000000248947 */ /* 0x000fea0003800000 */
[----:B------:R-:W-:Y:S02]  /*12a0*/  ULDC.64 UR8, c[0x0][0xa00] ;  /* 0x0002800000087ab9 */ /* 0x000fe40000000a00 */
        /* <DEDUP_REMOVED lines=8> */
.L_x_5561:
[----:B------:R-:W-:Y:S01]  /*1330*/  UMOV UR43, UR6 ;  /* 0x00000006002b7c82 */ /* 0x000fe20008000000 */
[----:B------:R-:W-:Y:S05]  /*1340*/  @!P1 BRA `(.L_x_5562) ;  /* 0x00000000001c9947 */ /* 0x000fea0003800000 */
[----:B------:R-:W-:Y:S02]  /*1350*/  ULDC.64 UR8, c[0x0][0xa20] ;  /* 0x0002880000087ab9 */ /* 0x000fe40000000a00 */
[----:B------:R-:W-:-:S06]  /*1360*/  UIMAD.WIDE UR6, UR6, 0x4, UR8 ;  /* 0x00000004060678a5 */ /* 0x000fcc000f8e0208 */
[----:B------:R-:W-:Y:S02]  /*1370*/  IMAD.U32 R4, RZ, RZ, UR6 ;  /* 0x00000006ff047e24 */ /* 0x000fe4000f8e00ff */
[----:B------:R-:W-:-:S05]  /*1380*/  IMAD.U32 R5, RZ, RZ, UR7 ;  /* 0x00000007ff057e24 */ /* 0x000fca000f8e00ff */
[----:B------:R-:W2:Y:S02]  /*1390*/  LDG.E R4, desc[UR40][R4.64] ;  /* 0x0000002804047981 */ /* 0x000ea4000c1e1900 */
[----:B--2---:R-:W-:Y:S01]  /*13a0*/  R2UR UR4, R4 ;  /* 0x00000000040472ca */ /* 0x004fe200000e0000 */
[----:B------:R-:W-:-:S14]  /*13b0*/  BRA `(.L_x_5563) ;  /* 0x0000000000347947 */ /* 0x000fdc0003800000 */
.L_x_5562:
        /* <DEDUP_REMOVED lines=13> */
.L_x_5563:
[----:B------:R-:W-:Y:S02]  /*1490*/  UISETP.NE.AND UP0, UPT, UR47, 0x1, UPT ;  /* 0x000000012f00788c */ /* 0x000fe4000bf05270 */
[----:B------:R-:W-:Y:S02]  /*14a0*/  UIADD3 UR49, -UR49, UR4, URZ ;  /* 0x0000000431317290 */ /* 0x000fe4000fffe13f */
[----:B------:R-:W-:Y:S02]  /*14b0*/  USHF.L.U32 UR42, UR5, 0x6, URZ ;  /* 0x00000006052a7899 */ /* 0x000fe4000800063f */
[----:B------:R-:W-:Y:S01]  /*14c0*/  UIADD3 UR4, UR49, 0x3f, URZ ;  /* 0x0000003f31047890 */ /* 0x000fe2000fffe03f */
[----:B------:R-:W-:-:S03]  /*14d0*/  PLOP3.LUT P0, PT, PT, PT, UP0, 0x80, 0x0 ;  /* 0x000000000000781c */ /* 0x000fc60003f0f008 */
[----:B------:R-:W-:-:S04]  /*14e0*/  USHF.R.S32.HI UR6, URZ, 0x1f, UR4 ;  /* 0x0000001f3f067899 */ /* 0x000fc80008011404 */
[----:B------:R-:W-:-:S04]  /*14f0*/  ULEA.HI UR6, UR6, UR4, URZ, 0x6 ;  /* 0x0000000406067291 */ /* 0x000fc8000f8f303f */
[----:B------:R-:W-:Y:S02]  /*1500*/  USHF.R.S32.HI UR6, URZ, 0x6, UR6 ;  /* 0x000000063f067899 */ /* 0x000fe40008011406 */
[----:B------:R-:W-:Y:S10]  /*1510*/  @!P0 BRA `(.L_x_5564) ;  /* 0x0000002000348947 */ /* 0x000ff40003800000 */
[----:B------:R-:W0:Y:S01]  /*1520*/  LDC.64 R8, c[0x0][0x9e0] ;  /* 0x00027800ff087b82 */ /* 0x000e220000000a00 */
[----:B------:R-:W-:Y:S01]  /*1530*/  ULDC UR4, c[0x0][0x448] ;  /* 0x0001120000047ab9 */ /* 0x000fe20000000800 */
[----:B------:R-:W-:Y:S02]  /*1540*/  UIADD3 UR7, UR42, 0x3f, URZ ;  /* 0x0000003f2a077890 */ /* 0x000fe4000fffe03f */
[----:B------:R-:W-:Y:S02]  /*1550*/  UISETP.NE.AND UP0, UPT, UR4, 0x1, UPT ;  /* 0x000000010400788c */ /* 0x000fe4000bf05270 */
[----:B------:R-:W-:-:S09]  /*1560*/  UIADD3 UR8, UR49, 0x1, -UR51 ;  /* 0x0000000131087890 */ /* 0x000fd2000fffe833 */
[----:B------:R-:W-:Y:S01]  /*1570*/  @UP0 ULDC UR4, c[0x0][0x44c] ;  /* 0x0001130000040ab9 */ /* 0x000fe20000000800 */
[----:B------:R-:W-:Y:S01]  /*1580*/  @UP0 ULDC UR9, c[0x0][0x450] ;  /* 0x0001140000090ab9 */ /* 0x000fe20000000800 */
[----:B------:R-:W-:-:S04]  /*1590*/  UIMAD.WIDE.U32 UR4, UR7, UR4, URZ ;  /* 0x00000004070472a5 */ /* 0x000fc8000f8e003f */
[----:B------:R-:W-:Y:S01]  /*15a0*/  @UP0 USHF.R.U32.HI UR7, URZ, UR9, UR5 ;  /* 0x000000093f070299 */ /* 0x000fe20008011605 */
[----:B0-----:R-:W-:-:S03]  /*15b0*/  ISETP.GE.AND P1, PT, R9, 0x1, PT ;  /* 0x000000010900780c */ /* 0x001fc60003f26270 */
[----:B------:R-:W-:-:S06]  /*15c0*/  UIADD3 UR7, UR8, UR7, URZ ;  /* 0x0000000708077290 */ /* 0x000fcc000fffe03f */
[----:B------:R-:W-:-:S04]  /*15d0*/  VIADD R0, R8, UR7 ;  /* 0x0000000708007c36 */ /* 0x000fc80008000000 */
[----:B------:R-:W-:Y:S05]  /*15e0*/  @!P1 BRA `(.L_x_5565) ;  /* 0x0000000000449947 */ /* 0x000fea0003800000 */
[----:B------:R-:W-:Y:S01]  /*15f0*/  ISETP.LT.AND P0, PT, RZ, UR7, PT ;  /* 0x00000007ff007c0c */ /* 0x000fe2000bf01270 */
[----:B------:R-:W-:-:S06]  /*1600*/  UIADD3 UR4, UR7, -0x1, URZ ;  /* 0xffffffff07047890 */ /* 0x000fcc000fffe03f */
[----:B------:R-:W-:-:S06]  /*1610*/  IMAD.U32 R3, RZ, RZ, UR4 ;  /* 0x00000004ff037e24 */ /* 0x000fcc000f8e00ff */
[----:B------:R-:W-:Y:S05]  /*1620*/  @P0 BRA `(.L_x_5566) ;  /* 0x00000000001c0947 */ /* 0x000fea0003800000 */
[----:B------:R-:W-:Y:S01]  /*1630*/  ISETP.NE.AND P0, PT, R9, 0x1, PT ;  /* 0x000000010900780c */ /* 0x000fe20003f05270 */
[----:B------:R-:W-:-:S12]  /*1640*/  IMAD R3, RZ, RZ, -UR7 ;  /* 0x80000007ff037e24 */ /* 0x000fd8000f8e02ff */
[----:B------:R-:W0:Y:S02]  /*1650*/  @P0 LDC.64 R4, c[0x0][0x9e8] ;  /* 0x00027a00ff040b82 */ /* 0x000e240000000a00 */
[----:B0-----:R-:W-:-:S05]  /*1660*/  @P0 IMAD.HI.U32 R4, R3, R4, RZ ;  /* 0x0000000403040227 */ /* 0x001fca00078e00ff */
[----:B------:R-:W-:-:S04]  /*1670*/  @P0 SHF.R.U32.HI R3, RZ, R5, R4 ;  /* 0x00000005ff030219 */ /* 0x000fc80000011604 */
[----:B------:R-:W-:Y:S01]  /*1680*/  LOP3.LUT R3, RZ, R3, RZ, 0x33, !PT ;  /* 0x00000003ff037212 */ /* 0x000fe200078e33ff */
[----:B------:R-:W-:Y:S06]  /*1690*/  BRA `(.L_x_5567) ;  /* 0x0000000000107947 */ /* 0x000fec0003800000 */
.L_x_5566:
[----:B------:R-:W-:-:S13]  /*16a0*/  ISETP.NE.AND P0, PT, R9, 0x1, PT ;  /* 0x000000010900780c */ /* 0x000fda0003f05270 */
[----:B------:R-:W0:Y:S02]  /*16b0*/  @P0 LDC.64 R4, c[0x0][0x9e8] ;  /* 0x00027a00ff040b82 */ /* 0x000e240000000a00 */
[----:B0-----:R-:W-:-:S05]  /*16c0*/  @P0 IMAD.HI.U32 R4, R3, R4, RZ ;  /* 0x0000000403040227 */ /* 0x001fca00078e00ff */
[----:B------:R-:W-:-:S07]  /*16d0*/  @P0 SHF.R.U32.HI R3, RZ, R5, R4 ;  /* 0x00000005ff030219 */ /* 0x000fce0000011604 */
.L_x_5567:
[----:B------:R-:W-:-:S05]  /*16e0*/  IMAD R3, R3, R9, R9 ;  /* 0x0000000903037224 */ /* 0x000fca00078e0209 */
[----:B------:R-:W-:-:S07]  /*16f0*/  VIMNMX R0, R0, R3, PT ;  /* 0x0000000300007248 */ /* 0x000fce0003fe0100 */
.L_x_5565:
[----:B------:R-:W-:Y:S01]  /*1700*/  @UP0 ULDC UR4, c[0x0][0x44c] ;  /* 0x0001130000040ab9 */ /* 0x000fe20000000800 */
[----:B------:R-:W-:Y:S01]  /*1710*/  VIADD R0, R0, 0x3f ;  /* 0x0000003f00007836 */ /* 0x000fe20000000000 */
[----:B------:R-:W-:Y:S01]  /*1720*/  UIMAD.WIDE.U32 UR4, UR42, UR4, URZ ;  /* 0x000000042a0472a5 */ /* 0x000fe2000f8e003f */
[----:B------:R-:W-:Y:S01]  /*1730*/  @UP0 ULDC UR8, c[0x0][0x450] ;  /* 0x0001140000080ab9 */ /* 0x000fe20000000800 */
[----:B------:R-:W-:Y:S02]  /*1740*/  UMOV UR7, UR42 ;  /* 0x0000002a00077c82 */ /* 0x000fe40008000000 */
[----:B------:R-:W-:Y:S01]  /*1750*/  @UP0 USHF.R.U32.HI UR7, URZ, UR8, UR5 ;  /* 0x000000083f070299 */ /* 0x000fe20008011605 */
[----:B------:R-:W-:Y:S02]  /*1760*/  SHF.R.S32.HI R3, RZ, 0x1f, R0 ;  /* 0x0000001fff037819 */ /* 0x000fe40000011400 */
[----:B------:R-:W-:Y:S01]  /*1770*/  ULDC UR4, c[0x0][0x9dc] ;  /* 0x0002770000047ab9 */ /* 0x000fe20000000800 */
[----:B------:R-:W-:Y:S01]  /*1780*/  UIADD3 UR49, UR7, UR49, -UR51 ;  /* 0x0000003107317290 */ /* 0x000fe2000fffe833 */
[----:B------:R-:W-:-:S03]  /*1790*/  LEA.HI R3, R3, R0, RZ, 0x6 ;  /* 0x0000000003037211 */ /* 0x000fc600078f30ff */
[----:B------:R-:W-:Y:S01]  /*17a0*/  UIADD3 UR4, UR49, -UR4, URZ ;  /* 0x8000000431047290 */ /* 0x000fe2000fffe03f */
[----:B------:R-:W-:-:S04]  /*17b0*/  SHF.R.S32.HI R3, RZ, 0x6, R3 ;  /* 0x00000006ff037819 */ /* 0x000fc80000011403 */
[----:B------:R-:W-:Y:S01]  /*17c0*/  VIMNMX R5, R3, UR6, PT ;  /* 0x0000000603057c48 */ /* 0x000fe2000bfe0100 */
[----:B------:R-:W-:Y:S01]  /*17d0*/  IMAD.U32 R3, RZ, RZ, UR4 ;  /* 0x00000004ff037e24 */ /* 0x000fe2000f8e00ff */
[----:B------:R-:W-:Y:S06]  /*17e0*/  @!P1 BRA `(.L_x_5568) ;  /* 0x0000000000409947 */ /* 0x000fec0003800000 */
[----:B------:R-:W-:-:S05]  /*17f0*/  IMAD.U32 R0, RZ, RZ, UR49 ;  /* 0x00000031ff007e24 */ /* 0x000fca000f8e00ff */
        /* <DEDUP_REMOVED lines=9> */
.L_x_5569:
[----:B------:R-:W-:-:S13]  /*1890*/  ISETP.NE.AND P0, PT, R9, 0x1, PT ;  /* 0x000000010900780c */ /* 0x000fda0003f05270 */
[----:B------:R-:W0:Y:S02]  /*18a0*/  @P0 LDC.64 R6, c[0x0][0x9e8] ;  /* 0x00027a00ff060b82 */ /* 0x000e240000000a00 */
[----:B0-----:R-:W-:-:S05]  /*18b0*/  @P0 IMAD.HI.U32 R4, R0, R6, RZ ;  /* 0x0000000600040227 */ /* 0x001fca00078e00ff */
[----:B------:R-:W-:-:S07]  /*18c0*/  @P0 SHF.R.U32.HI R0, RZ, R7, R4 ;  /* 0x00000007ff000219 */ /* 0x000fce0000011604 */
.L_x_5570:
[----:B------:R-:W-:-:S05]  /*18d0*/  IMAD R0, R0, R9, RZ ;  /* 0x0000000900007224 */ /* 0x000fca00078e02ff */
[----:B------:R-:W-:-:S07]  /*18e0*/  VIMNMX R3, R3, R0, !PT ;  /* 0x0000000003037248 */ /* 0x000fce0007fe0100 */
.L_x_5568:
        /* <DEDUP_REMOVED lines=69> */
[----:B------:R-:W-:Y:S01]  /*1d40*/  IMAD.MOV.U32 R12, RZ, RZ, RZ ;  /* 0x000000ffff0c7224 */ /* 0x000fe200078e00ff */
[----:B------:R-:W-:Y:S01]  /*1d50*/  CS2R R26, SRZ ;  /* 0x00000000001a7805 */ /* 0x000fe2000001ff00 */
[----:B------:R-:W-:Y:S02]  /*1d60*/  IMAD.MOV.U32 R169, RZ, RZ, RZ ;  /* 0x000000ffffa97224 */ /* 0x000fe400078e00ff */
[----:B------:R-:W-:Y:S02]  /*1d70*/  IMAD.MOV.U32 R14, RZ, RZ, RZ ;  /* 0x000000ffff0e7224 */ /* 0x000fe400078e00ff */
        /* <DEDUP_REMOVED lines=16> */
.L_x_5572:
[----:B------:R-:W-:Y:S01]  /*1e80*/  ULEA UR21, UR37, UR46, 0x3 ;  /* 0x0000002e25157291 */ /* 0x000fe2000f8e183f */
[----:B------:R-:W-:-:S05]  /*1e90*/  IMAD.U32 R0, RZ, RZ, UR38 ;  /* 0x00000026ff007e24 */ /* 0x000fca000f8e00ff */
[----:B------:R-:W-:-:S04]  /*1ea0*/  SHF.L.U32 R0, R0, 0x1f, RZ ;  /* 0x0000001f00007819 */ /* 0x000fc800000006ff */
[----:B------:R-:W0:Y:S02]  /*1eb0*/  SYNCS.PHASECHK.TRANS64.TRYWAIT P1, [UR21+0x28c50], R0 ;  /* 0x028c5000ff0075a7 */ /* 0x000e240008020155 */
[----:B0-----:R-:W-:Y:S05]  /*1ec0*/  @!P1 BRA `(.L_x_5573) ;  /* 0x00000160003c9947 */ /* 0x001fea0003800000 */
.L_x_5817:
        /* <DEDUP_REMOVED lines=45> */
.L_x_5579:
        /* <DEDUP_REMOVED lines=143> */
.L_x_5575:
[----:B------:R-:W-:Y:S01]  /*2a90*/  ULEA UR21, UR37, UR46, 0x3 ;  /* 0x0000002e25157291 */ /* 0x000fe2000f8e183f */
[----:B------:R-:W-:-:S05]  /*2aa0*/  IMAD.U32 R0, RZ, RZ, UR38 ;  /* 0x00000026ff007e24 */ /* 0x000fca000f8e00ff */
[----:B------:R-:W-:-:S04]  /*2ab0*/  SHF.L.U32 R0, R0, 0x1f, RZ ;  /* 0x0000001f00007819 */ /* 0x000fc800000006ff */
[----:B------:R0:W1:Y:S01]  /*2ac0*/  SYNCS.PHASECHK.TRANS64.TRYWAIT P1, [UR21+0x28c50], R0 ;  /* 0x028c5000ff0075a7 */ /* 0x0000620008020155 */
[----:B------:R-:W-:Y:S05]  /*2ad0*/  @!P0 BRA `(.L_x_5576) ;  /* 0x0000000000048947 */ /* 0x000fea0003800000 */
[----:B------:R-:W-:Y:S01]  /*2ae0*/  BPT.TRAP 0x1 ;  /* 0x000000040000795c */ /* 0x000fe20000300000 */
.L_x_5576:
[----:B-1----:R-:W-:Y:S05]  /*2af0*/  @P1 BRA `(.L_x_5577) ;  /* 0x0000000000081947 */ /* 0x002fea0003800000 */
[----:B------:R-:W1:Y:S02]  /*2b00*/  SYNCS.PHASECHK.TRANS64.TRYWAIT P1, [UR21+0x28c50], R0 ;  /* 0x028c5000ff0075a7 */ /* 0x000e640008020155 */
[----:B-1----:R-:W-:Y:S05]  /*2b10*/  @!P1 BRA `(.L_x_5578) ;  /* 0x0000015400409947 */ /* 0x002fea0003800000 */
.L_x_5577:
        /* <DEDUP_REMOVED lines=29> */
.L_x_5574:
        /* <DEDUP_REMOVED lines=144> */
.L_x_5564:
[----:B------:R-:W-:Y:S01]  /*35f0*/  ULDC UR4, c[0x0][0x448] ;  /* 0x0001120000047ab9 */ /* 0x000fe20000000800 */
[----:B------:R-:W-:Y:S02]  /*3600*/  UIADD3 UR7, UR42, 0x3f, URZ ;  /* 0x0000003f2a077890 */ /* 0x000fe4000fffe03f */
[----:B------:R-:W-:Y:S02]  /*3610*/  UISETP.NE.AND UP0, UPT, UR4, 0x1, UPT ;  /* 0x000000010400788c */ /* 0x000fe4000bf05270 */
[----:B------:R-:W-:Y:S01]  /*3620*/  UIADD3 UR10, UR49, 0x1, -UR51 ;  /* 0x00000001310a7890 */ /* 0x000fe2000fffe833 */
[----:B------:R-:W-:Y:S02]  /*3630*/  ULDC.64 UR4, c[0x0][0x9e0] ;  /* 0x0002780000047ab9 */ /* 0x000fe40000000a00 */
[----:B------:R-:W-:-:S06]  /*3640*/  UISETP.GE.AND UP1, UPT, UR5, 0x1, UPT ;  /* 0x000000010500788c */ /* 0x000fcc000bf26270 */
[----:B------:R-:W-:Y:S01]  /*3650*/  @UP0 ULDC UR8, c[0x0][0x44c] ;  /* 0x0001130000080ab9 */ /* 0x000fe20000000800 */
[----:B------:R-:W-:Y:S01]  /*3660*/  @UP0 ULDC UR11, c[0x0][0x450] ;  /* 0x00011400000b0ab9 */ /* 0x000fe20000000800 */
[----:B------:R-:W-:Y:S01]  /*3670*/  UIMAD.WIDE.U32 UR8, UR7, UR8, URZ ;  /* 0x00000008070872a5 */ /* 0x000fe2000f8e003f */
[----:B------:R-:W-:-:S03]  /*3680*/  PLOP3.LUT P1, PT, PT, PT, UP1, 0x80, 0x0 ;  /* 0x000000000000781c */ /* 0x000fc60003f2f018 */
[----:B------:R-:W-:-:S04]  /*3690*/  @UP0 USHF.R.U32.HI UR7, URZ, UR11, UR9 ;  /* 0x0000000b3f070299 */ /* 0x000fc80008011609 */
[----:B------:R-:W-:-:S04]  /*36a0*/  UIADD3 UR7, UR10, UR7, URZ ;  /* 0x000000070a077290 */ /* 0x000fc8000fffe03f */
[----:B------:R-:W-:-:S06]  /*36b0*/  UIADD3 UR4, UR7, UR4, URZ ;  /* 0x0000000407047290 */ /* 0x000fcc000fffe03f */
[----:B------:R-:W-:Y:S01]  /*36c0*/  IMAD.U32 R0, RZ, RZ, UR4 ;  /* 0x00000004ff007e24 */ /* 0x000fe2000f8e00ff */
[----:B------:R-:W-:Y:S06]  /*36d0*/  @!P1 BRA `(.L_x_5580) ;  /* 0x0000000000409947 */ /* 0x000fec0003800000 */
        /* <DEDUP_REMOVED lines=10> */
.L_x_5581:
[----:B------:R-:W-:-:S11]  /*3780*/  UISETP.NE.AND UP1, UPT, UR5, 0x1, UPT ;  /* 0x000000010500788c */ /* 0x000fd6000bf25270 */
[----:B------:R-:W-:Y:S02]  /*3790*/  @UP1 ULDC.64 UR10, c[0x0][0x9e8] ;  /* 0x00027a00000a1ab9 */ /* 0x000fe40000000a00 */
[----:B------:R-:W-:-:S04]  /*37a0*/  UIMAD.WIDE.U32 UR8, UR4, UR10, URZ ;  /* 0x0000000a040872a5 */ /* 0x000fc8000f8e003f */
[----:B------:R-:W-:-:S12]  /*37b0*/  @UP1 USHF.R.U32.HI UR4, URZ, UR11, UR9 ;  /* 0x0000000b3f041299 */ /* 0x000fd80008011609 */
.L_x_5582:
[----:B------:R-:W-:-:S06]  /*37c0*/  UIMAD UR4, UR4, UR5, UR5 ;  /* 0x00000005040472a4 */ /* 0x000fcc000f8e0205 */
[----:B------:R-:W-:-:S07]  /*37d0*/  VIMNMX R0, R0, UR4, PT ;  /* 0x0000000400007c48 */ /* 0x000fce000bfe0100 */
.L_x_5580:
[----:B------:R-:W-:Y:S01]  /*37e0*/  VIADD R0, R0, 0x3f ;  /* 0x0000003f00007836 */ /* 0x000fe20000000000 */
[----:B------:R-:W-:Y:S01]  /*37f0*/  @UP0 ULDC UR8, c[0x0][0x44c] ;  /* 0x0001130000080ab9 */ /* 0x000fe20000000800 */
[----:B------:R-:W-:Y:S01]  /*3800*/  @UP0 ULDC UR7, c[0x0][0x450] ;  /* 0x0001140000070ab9 */ /* 0x000fe20000000800 */
[----:B------:R-:W-:Y:S02]  /*3810*/  UIMAD.WIDE.U32 UR8, UR42, UR8, URZ ;  /* 0x000000082a0872a5 */ /* 0x000fe4000f8e003f */
[----:B------:R-:W-:Y:S01]  /*3820*/  SHF.R.S32.HI R3, RZ, 0x1f, R0 ;  /* 0x0000001fff037819 */ /* 0x000fe20000011400 */
[----:B------:R-:W-:Y:S01]  /*3830*/  UMOV UR4, UR42 ;  /* 0x0000002a00047c82 */ /* 0x000fe20008000000 */
[----:B------:R-:W-:Y:S02]  /*3840*/  @UP0 USHF.R.U32.HI UR4, URZ, UR7, UR9 ;  /* 0x000000073f040299 */ /* 0x000fe40008011609 */
[----:B------:R-:W-:Y:S01]  /*3850*/  LEA.HI R3, R3, R0, RZ, 0x6 ;  /* 0x0000000003037211 */ /* 0x000fe200078f30ff */
[----:B------:R-:W-:Y:S01]  /*3860*/  ULDC UR8, c[0x0][0x9dc] ;  /* 0x0002770000087ab9 */ /* 0x000fe20000000800 */
[----:B------:R-:W-:-:S02]  /*3870*/  UIADD3 UR4, UR4, UR49, -UR51 ;  /* 0x0000003104047290 */ /* 0x000fc4000fffe833 */
[----:B------:R-:W-:Y:S02]  /*3880*/  SHF.R.S32.HI R3, RZ, 0x6, R3 ;  /* 0x00000006ff037819 */ /* 0x000fe40000011403 */
[----:B------:R-:W-:Y:S02]  /*3890*/  UIADD3 UR8, UR4, -UR8, URZ ;  /* 0x8000000804087290 */ /* 0x000fe4000fffe03f */
[----:B------:R-:W-:Y:S01]  /*38a0*/  VIMNMX R168, R3, UR6, PT ;  /* 0x0000000603a87c48 */ /* 0x000fe2000bfe0100 */
[----:B------:R-:W-:Y:S09]  /*38b0*/  @!P1 BRA `(.L_x_5583) ;  /* 0x0000000000449947 */ /* 0x000ff20003800000 */
        /* <DEDUP_REMOVED lines=10> */
.L_x_5584:
[----:B------:R-:W-:-:S11]  /*3960*/  UISETP.NE.AND UP0, UPT, UR5, 0x1, UPT ;  /* 0x000000010500788c */ /* 0x000fd6000bf05270 */
[----:B------:R-:W-:Y:S02]  /*3970*/  @UP0 ULDC.64 UR10, c[0x0][0x9e8] ;  /* 0x00027a00000a0ab9 */ /* 0x000fe40000000a00 */
[----:B------:R-:W-:-:S04]  /*3980*/  UIMAD.WIDE.U32 UR6, UR4, UR10, URZ ;  /* 0x0000000a040672a5 */ /* 0x000fc8000f8e003f */
[----:B------:R-:W-:-:S12]  /*3990*/  @UP0 USHF.R.U32.HI UR4, URZ, UR11, UR7 ;  /* 0x0000000b3f040299 */ /* 0x000fd80008011607 */
.L_x_5585:
[----:B------:R-:W-:-:S04]  /*39a0*/  UIMAD UR4, UR4, UR5, URZ ;  /* 0x00000005040472a4 */ /* 0x000fc8000f8e023f */
[----:B------:R-:W-:-:S04]  /*39b0*/  UISETP.LT.AND UP0, UPT, UR8, UR4, UPT ;  /* 0x000000040800728c */ /* 0x000fc8000bf01270 */
[----:B------:R-:W-:-:S12]  /*39c0*/  USEL UR8, UR8, UR4, !UP0 ;  /* 0x0000000408087287 */ /* 0x000fd8000c000000 */
.L_x_5583:
[----:B------:R-:W-:Y:S01]  /*39d0*/  USHF.R.S32.HI UR4, URZ, 0x1f, UR8 ;  /* 0x0000001f3f047899 */ /* 0x000fe20008011408 */
[----:B------:R-:W-:Y:S01]  /*39e0*/  PLOP3.LUT P0, PT, PT, PT, PT, 0x80, 0x0 ;  /* 0x000000000000781c */ /* 0x000fe20003f0f070 */
[----:B------:R-:W-:Y:S01]  /*39f0*/  IMAD.MOV.U32 R0, RZ, RZ, RZ ;  /* 0x000000ffff007224 */ /* 0x000fe200078e00ff */
[----:B------:R-:W-:Y:S01]  /*3a00*/  CS2R R150, SRZ ;  /* 0x0000000000967805 */ /* 0x000fe2000001ff00 */
[----:B------:R-:W-:Y:S01]  /*3a10*/  ULEA.HI UR4, UR4, UR8, URZ, 0x6 ;  /* 0x0000000804047291 */ /* 0x000fe2000f8f303f */
[----:B------:R-:W-:Y:S01]  /*3a20*/  IMAD.MOV.U32 R3, RZ, RZ, RZ ;  /* 0x000000ffff037224 */ /* 0x000fe200078e00ff */
[----:B------:R-:W-:Y:S02]  /*3a30*/  CS2R R148, SRZ ;  /* 0x0000000000947805 */ /* 0x000fe4000001ff00 */
[----:B------:R-:W-:Y:S01]  /*3a40*/  CS2R R146, SRZ ;  /* 0x0000000000927805 */ /* 0x000fe2000001ff00 */
[----:B------:R-:W-:Y:S01]  /*3a50*/  USHF.R.S32.HI UR4, URZ, 0x6, UR4 ;  /* 0x000000063f047899 */ /* 0x000fe20008011404 */
[----:B------:R-:W-:-:S02]  /*3a60*/  CS2R R144, SRZ ;  /* 0x0000000000907805 */ /* 0x000fc4000001ff00 */
[----:B------:R-:W-:Y:S02]  /*3a70*/  CS2R R142, SRZ ;  /* 0x00000000008e7805 */ /* 0x000fe4000001ff00 */
[----:B------:R-:W-:Y:S01]  /*3a80*/  CS2R R140, SRZ ;  /* 0x00000000008c7805 */ /* 0x000fe2000001ff00 */
[----:B------:R-:W-:Y:S01]  /*3a90*/  UISETP.LT.AND UP0, UPT, URZ, UR4, UPT ;  /* 0x000000043f00728c */ /* 0x000fe2000bf01270 */
[----:B------:R-:W-:Y:S02]  /*3aa0*/  CS2R R138, SRZ ;  /* 0x00000000008a7805 */ /* 0x000fe4000001ff00 */
[----:B------:R-:W-:Y:S02]  /*3ab0*/  CS2R R136, SRZ ;  /* 0x0000000000887805 */ /* 0x000fe4000001ff00 */
[----:B------:R-:W-:Y:S01]  /*3ac0*/  CS2R R134, SRZ ;  /* 0x0000000000867805 */ /* 0x000fe2000001ff00 */
[----:B------:R-:W-:Y:S01]  /*3ad0*/  USEL UR48, URZ, UR4, !UP0 ;  /* 0x000000043f307287 */ /* 0x000fe2000c000000 */
[----:B------:R-:W-:-:S02]  /*3ae0*/  CS2R R132, SRZ ;  /* 0x0000000000847805 */ /* 0x000fc4000001ff00 */
[----:B------:R-:W-:Y:S02]  /*3af0*/  CS2R R130, SRZ ;  /* 0x0000000000827805 */ /* 0x000fe4000001ff00 */
[----:B------:R-:W-:Y:S02]  /*3b00*/  CS2R R128, SRZ ;  /* 0x0000000000807805 */ /* 0x000fe4000001ff00 */
[----:B------:R-:W-:Y:S02]  /*3b10*/  CS2R R126, SRZ ;  /* 0x00000000007e7805 */ /* 0x000fe4000001ff00 */
[----:B------:R-:W-:Y:S02]  /*3b20*/  CS2R R124, SRZ ;  /* 0x00000000007c7805 */ /* 0x000fe4000001ff00 */
[----:B------:R-:W-:Y:S02]  /*3b30*/  ISETP.GT.AND P1, PT, R168, UR48, PT ;  /* 0x00000030a8007c0c */ /* 0x000fe4000bf24270 */
        /* <DEDUP_REMOVED lines=49> */
[----:B------:R-:W-:Y:S02]  /*3e50*/  IMAD.MOV.U32 R169, RZ, RZ, RZ ;  /* 0x000000ffffa97224 */ /* 0x000fe400078e00ff */
[----:B------:R-:W-:-:S02]  /*3e60*/  IMAD.MOV.U32 R14, RZ, RZ, RZ ;  /* 0x000000ffff0e7224 */ /* 0x000fc400078e00ff */
        /* <DEDUP_REMOVED lines=32> */
.L_x_5586:
        /* <DEDUP_REMOVED lines=9> */
.L_x_5818:
[----:B------:R-:W-:Y:S05]  /*4100*/  @!P0 BRA `(.L_x_5588) ;  /* 0x0000000000048947 */ /* 0x000fea0003800000 */
[----:B------:R-:W-:Y:S01]  /*4110*/  BPT.TRAP 0x1 ;  /* 0x000000040000795c */ /* 0x000fe20000300000 */
.L_x_5588:
[----:B------:R-:W-:Y:S02]  /*4120*/  IMAD.U32 R7, RZ, RZ, UR37 ;  /* 0x00000025ff077e24 */ /* 0x000fe4000f8e00ff */
[----:B------:R-:W-:-:S03]  /*4130*/  IMAD.U32 R8, RZ, RZ, UR38 ;  /* 0x00000026ff087e24 */ /* 0x000fc6000f8e00ff */
[----:B------:R-:W-:Y:S02]  /*4140*/  LEA R7, R7, UR46, 0x3 ;  /* 0x0000002e07077c11 */ /* 0x000fe4000f8e18ff */
[----:B------:R-:W-:-:S04]  /*4150*/  SHF.L.U32 R8, R8, 0x1f, RZ ;  /* 0x0000001f08087819 */ /* 0x000fc800000006ff */
[----:B------:R1:W2:Y:S01]  /*4160*/  SYNCS.PHASECHK.TRANS64.TRYWAIT P1, [R7+URZ+0x28c30], R8 ;  /* 0x028c3008070075a7 */ /* 0x0002a2000802017f */
[----:B------:R-:W-:Y:S05]  /*4170*/  @!P0 BRA `(.L_x_5589) ;  /* 0x0000000000048947 */ /* 0x000fea0003800000 */
[----:B------:R-:W-:Y:S01]  /*4180*/  BPT.TRAP 0x1 ;  /* 0x000000040000795c */ /* 0x000fe20000300000 */
.L_x_5589:
[----:B--2---:R-:W-:Y:S05]  /*4190*/  @P1 BRA `(.L_x_5590) ;  /* 0x0000000000081947 */ /* 0x004fea0003800000 */
[----:B------:R-:W2:Y:S02]  /*41a0*/  SYNCS.PHASECHK.TRANS64.TRYWAIT P1, [R7+URZ+0x28c30], R8 ;  /* 0x028c3008070075a7 */ /* 0x000ea4000802017f */
[----:B--2---:R-:W-:Y:S05]  /*41b0*/  @!P1 BRA `(.L_x_5591) ;  /* 0x0000013c00c89947 */ /* 0x004fea0003800000 */
.L_x_5590:
        /* <DEDUP_REMOVED lines=15> */
[----:B------:R-:W-:Y:S01]  /*42b0*/  VIADD R3, R185, UR42 ;  /* 0x0000002ab9037c36 */ /* 0x000fe20008000000 */
[----:B------:R-:W-:Y:S01]  /*42c0*/  UMOV UR7, 0x40000040 ;  /* 0x4000004000077882 */ /* 0x000fe20000000000 */
[----:B------:R-:W-:Y:S01]  /*42d0*/  UMOV UR5, 0x40000040 ;  /* 0x4000004000057882 */ /* 0x000fe20000000000 */
[----:B------:R-:W-:Y:S01]  /*42e0*/  ULOP3.LUT UR4, UR4, 0x3fff, URZ, 0xc0, !UPT ;  /* 0x00003fff04047892 */ /* 0x000fe2000f8ec03f */
[----:B------:R-:W-:Y:S01]  /*42f0*/  IMAD.MOV.U32 R4, RZ, RZ, R3 ;  /* 0x000000ffff047224 */ /* 0x000fe200078e0003 */
[----:B------:R-:W-:Y:S01]  /*4300*/  UMOV UR11, 0x40000040 ;  /* 0x40000040000b7882 */ /* 0x000fe20000000000 */
[----:B------:R-:W-:Y:S01]  /*4310*/  UMOV UR9, 0x40000040 ;  /* 0x4000004000097882 */ /* 0x000fe20000000000 */
[----:B------:R-:W-:-:S02]  /*4320*/  ULEA UR18, UR37, UR18, 0x9 ;  /* 0x0000001225127291 */ /* 0x000fc4000f8e483f */
[----:B------:R-:W-:Y:S02]  /*4330*/  ULOP3.LUT UR16, UR4, 0x10000, URZ, 0xfc, !UPT ;  /* 0x0001000004107892 */ /* 0x000fe4000f8efc3f */
[----:B------:R-:W-:Y:S02]  /*4340*/  UIADD3 UR6, UR18, 0x2, URZ ;  /* 0x0000000212067890 */ /* 0x000fe4000fffe03f */
[----:B------:R-:W-:Y:S02]  /*4350*/  UIADD3 UR4, UR16, 0x2, URZ ;  /* 0x0000000210047890 */ /* 0x000fe4000fffe03f */
[----:B------:R-:W-:Y:S02]  /*4360*/  UIADD3 UR10, UR18, 0x4, URZ ;  /* 0x00000004120a7890 */ /* 0x000fe4000fffe03f */
[----:B------:R-:W-:Y:S02]  /*4370*/  UIADD3 UR8, UR16, 0x4, URZ ;  /* 0x0000000410087890 */ /* 0x000fe4000fffe03f */
[----:B------:R-:W-:Y:S01]  /*4380*/  HGMMA.64x64x16.F32.BF16 R24, gdesc[UR16], RZ, !UPT, gsb0 ;  /* 0x00e00000101879f0 */ /* 0x000fe2000c0018ff */
[----:B------:R-:W-:-:S02]  /*4390*/  UIADD3 UR14, UR18, 0x6, URZ ;  /* 0x00000006120e7890 */ /* 0x000fc4000fffe03f */
[----:B------:R-:W-:Y:S01]  /*43a0*/  UIADD3 UR12, UR16, 0x6, URZ ;  /* 0x00000006100c7890 */ /* 0x000fe2000fffe03f */
[----:B------:R-:W-:Y:S01]  /*43b0*/  UMOV UR15, 0x40000040 ;  /* 0x40000040000f7882 */ /* 0x000fe20000000000 */
[----:B------:R-:W-:Y:S01]  /*43c0*/  UMOV UR13, 0x40000040 ;  /* 0x40000040000d7882 */ /* 0x000fe20000000000 */
[----:B------:R-:W-:Y:S02]  /*43d0*/  ULDC UR20, c[0x0][0x9dc] ;  /* 0x0002770000147ab9 */ /* 0x000fe40000000800 */
[----:B------:R-:W-:Y:S01]  /*43e0*/  ULOP3.LUT UR20, URZ, UR20, URZ, 0x33, !UPT ;  /* 0x000000143f147292 */ /* 0x000fe2000f8e333f */
[----:B------:R-:W-:Y:S02]  /*43f0*/  WARPGROUP.DEPBAR.LE gsb0, 0x0 ;  /* 0x00008000000079c5 */ /* 0x000fe40000010000 */
[----:B------:R-:W-:-:S06]  /*4400*/  WARPGROUP.ARRIVE ;  /* 0x00000000000079c5 */ /* 0x000fcc0000000000 */
[----:B------:R-:W-:Y:S01]  /*4410*/  HGMMA.64x64x16.F32.BF16 R24, gdesc[UR4], R24, gsb0 ;  /* 0x00e00000041879f0 */ /* 0x000fe20008001818 */
[----:B------:R-:W-:Y:S01]  /*4420*/  ULDC UR7, c[0x0][0x448] ;  /* 0x0001120000077ab9 */ /* 0x000fe20000000800 */
[----:B------:R-:W-:Y:S01]  /*4430*/  ULDC UR6, c[0x0][0x9d8] ;  /* 0x0002760000067ab9 */ /* 0x000fe20000000800 */
[----:B------:R-:W-:-:S06]  /*4440*/  UISETP.NE.AND UP0, UPT, UR7, 0x1, UPT ;  /* 0x000000010700788c */ /* 0x000fcc000bf05270 */
[----:B------:R-:W-:Y:S02]  /*4450*/  PLOP3.LUT P2, PT, PT, PT, UP0, 0x80, 0x0 ;  /* 0x000000000000781c */ /* 0x000fe40003f4f008 */
[----:B------:R-:W-:-:S03]  /*4460*/  PLOP3.LUT P3, PT, PT, PT, UP0, 0x80, 0x0 ;  /* 0x000000000000781c */ /* 0x000fc60003f6f008 */
[----:B------:R-:W-:-:S08]  /*4470*/  @UP0 ULDC UR7, c[0x0][0x44c] ;  /* 0x0001130000070ab9 */ /* 0x000fd00000000800 */
[----:B------:R-:W-:Y:S01]  /*4480*/  @P2 IMAD.HI.U32 R5, R3, UR7, RZ ;  /* 0x0000000703052c27 */ /* 0x000fe2000f8e00ff */
[----:B------:R-:W-:-:S03]  /*4490*/  @UP0 ULDC UR7, c[0x0][0x450] ;  /* 0x0001140000070ab9 */ /* 0x000fc60000000800 */
[----:B------:R-:W-:Y:S01]  /*44a0*/  @!P1 VIADD R3, R7, 0x28c40 ;  /* 0x00028c4007039836 */ /* 0x000fe20000000000 */
[----:B------:R-:W-:Y:S01]  /*44b0*/  @P3 SHF.R.U32.HI R4, RZ, UR7, R5 ;  /* 0x00000007ff043c19 */ /* 0x000fe20008011605 */
[----:B------:R-:W-:-:S03]  /*44c0*/  IMAD.MOV.U32 R5, RZ, RZ, -0x40 ;  /* 0xffffffc0ff057424 */ /* 0x000fc600078e00ff */
[----:B------:R-:W-:Y:S01]  /*44d0*/  @!P1 PRMT R3, RZ, 0x654, R3 ;  /* 0x00000654ff039816 */ /* 0x000fe20000000003 */
[----:B------:R-:W0:Y:S01]  /*44e0*/  SHFL.IDX PT, R9, R4, RZ, 0x1c1f ;  /* 0x001c1fff04097589 */ /* 0x000e2200000e0000 */
[----:B------:R-:W-:Y:S02]  /*44f0*/  WARPGROUP.DEPBAR.LE gsb0, 0x0 ;  /* 0x00008000000079c5 */ /* 0x000fe40000010000 */
[----:B------:R-:W-:-:S06]  /*4500*/  WARPGROUP.ARRIVE ;  /* 0x00000000000079c5 */ /* 0x000fcc0000000000 */
[----:B------:R-:W-:Y:S03]  /*4510*/  HGMMA.64x64x16.F32.BF16 R24, gdesc[UR8], R24, gsb0 ;  /* 0x00e00000081879f0 */ /* 0x000fe60008001818 */
[----:B------:R-:W-:Y:S02]  /*4520*/  WARPGROUP.DEPBAR.LE gsb0, 0x0 ;  /* 0x00008000000079c5 */ /* 0x000fe40000010000 */
[----:B------:R-:W-:-:S06]  /*4530*/  WARPGROUP.ARRIVE ;  /* 0x00000000000079c5 */ /* 0x000fcc0000000000 */
[----:B------:R-:W-:Y:S01]  /*4540*/  HGMMA.64x64x16.F32.BF16 R24, gdesc[UR12], R24, gsb0 ;  /* 0x00e000000c1879f0 */ /* 0x000fe20008001818 */
[----:B------:R-:W-:Y:S02]  /*4550*/  ULDC.64 UR14, c[0x0][0x9e0] ;  /* 0x00027800000e7ab9 */ /* 0x000fe40000000a00 */
[----:B------:R-:W-:-:S06]  /*4560*/  UISETP.GE.AND UP1, UPT, UR15, 0x1, UPT ;  /* 0x000000010f00788c */ /* 0x000fcc000bf26270 */
[----:B------:R-:W-:Y:S01]  /*4570*/  PLOP3.LUT P2, PT, PT, PT, UP1, 0x40, 0x0 ;  /* 0x000000000000781c */ /* 0x000fe20003f4e818 */
[----:B------:R-:W-:Y:S02]  /*4580*/  WARPGROUP.DEPBAR.LE gsb0, 0x0 ;  /* 0x00008000000079c5 */ /* 0x000fe40000010000 */
        /* <DEDUP_REMOVED lines=8> */
[----:B---3--:R-:W-:-:S02]  /*4610*/  IMAD R3, R168, R5, 0x41 ;  /* 0x00000041a8037424 */ /* 0x008fc400078e0205 */
        /* <DEDUP_REMOVED lines=20> */
[----:B------:R-:W-:Y:S01]  /*4760*/  IADD3 R5, -R2, UR49, R3 ;  /* 0x0000003102057c10 */ /* 0x000fe2000fffe103 */
[----:B------:R-:W-:Y:S01]  /*4770*/  FMUL.FTZ R31, R31, UR6 ;  /* 0x000000061f1f7c20 */ /* 0x000fe20008410000 */
[----:B------:R-:W3:Y:S01]  /*4780*/  MUFU.TANH R24, R24 ;  /* 0x0000001800187308 */ /* 0x000ee20000002400 */
[----:B------:R-:W-:Y:S01]  /*4790*/  FMUL.FTZ R35, R35, UR6 ;  /* 0x0000000623237c20 */ /* 0x000fe20008410000 */
[----:B------:R-:W-:Y:S01]  /*47a0*/  FMUL.FTZ R30, R30, UR6 ;  /* 0x000000061e1e7c20 */ /* 0x000fe20008410000 */
[----:B------:R-:W-:Y:S01]  /*47b0*/  FMUL.FTZ R34, R34, UR6 ;  /* 0x0000000622227c20 */ /* 0x000fe20008410000 */
[----:B------:R-:W-:-:S02]  /*47c0*/  VIADD R5, R5, -UR51 ;  /* 0x8000003305057c36 */ /* 0x000fc40008000000 */
[----:B------:R-:W-:Y:S02]  /*47d0*/  FMUL.FTZ R38, R38, UR6 ;  /* 0x0000000626267c20 */ /* 0x000fe40008410000 */
        /* <DEDUP_REMOVED lines=28> */
[----:B-----5:R-:W-:-:S07]  /*49a0*/  LEA R31, R168, 0xffffffc0, 0x6 ;  /* 0xffffffc0a81f7811 */ /* 0x020fce00078e30ff */
[----:B------:R5:W0:Y:S01]  /*49b0*/  MUFU.TANH R10, R30 ;  /* 0x0000001e000a7308 */ /* 0x000a220000002400 */
[----:B-1----:R-:W-:-:S07]  /*49c0*/  VIADD R35, R5, UR14 ;  /* 0x0000000e05237c36 */ /* 0x002fce0008000000 */
[----:B------:R1:W2:Y:S01]  /*49d0*/  MUFU.TANH R12, R34 ;  /* 0x00000022000c7308 */ /* 0x0002a20000002400 */
[----:B-----5:R-:W-:-:S07]  /*49e0*/  IADD3 R30, -R2, UR49, -R31 ;  /* 0x00000031021e7c10 */ /* 0x020fce000fffe91f */
[----:B------:R5:W2:Y:S01]  /*49f0*/  MUFU.TANH R14, R38 ;  /* 0x00000026000e7308 */ /* 0x000aa20000002400 */
[----:B-1----:R-:W-:-:S04]  /*4a00*/  VIADD R34, R5, UR20 ;  /* 0x0000001405227c36 */ /* 0x002fc80008000000 */
[----:B0-----:R-:W-:Y:S02]  /*4a10*/  IMAD.IADD R5, R34, 0x1, R9 ;  /* 0x0000000122057824 */ /* 0x001fe400078e0209 */
[----:B-----5:R-:W-:Y:S01]  /*4a20*/  VIADD R38, R3, 0xffffffff ;  /* 0xffffffff03267836 */ /* 0x020fe20000000000 */
[----:B------:R-:W-:Y:S01]  /*4a30*/  VIADDMNMX R3, R9, R35, R30, PT ;  /* 0x0000002309037246 */ /* 0x000fe2000380011e */
[----:B---34-:R-:W-:Y:S06]  /*4a40*/  @P2 BRA `(.L_x_5592) ;  /* 0x00000000005c2947 */ /* 0x018fec0003800000 */
[----:B------:R-:W-:Y:S01]  /*4a50*/  IMAD.U32 R6, RZ, RZ, UR51 ;  /* 0x00000033ff067e24 */ /* 0x000fe2000f8e00ff */
[----:B------:R-:W-:Y:S04]  /*4a60*/  BSSY B0, `(.L_x_5593) ;  /* 0x0000011000007945 */ /* 0x000fe80003800000 */
[----:B------:R-:W-:-:S04]  /*4a70*/  IADD3 R6, -R6, UR49, R9 ;  /* 0x0000003106067c10 */ /* 0x000fc8000fffe109 */
[----:B------:R-:W-:-:S13]  /*4a80*/  ISETP.GT.AND P2, PT, R6, -0x1, PT ;  /* 0xffffffff0600780c */ /* 0x000fda0003f44270 */
[----:B------:R-:W-:Y:S05]  /*4a90*/  @P2 BRA `(.L_x_5594) ;  /* 0x0000000000202947 */ /* 0x000fea0003800000 */
[----:B------:R-:W-:Y:S01]  /*4aa0*/  UISETP.NE.AND UP2, UPT, UR15, 0x1, UPT ;  /* 0x000000010f00788c */ /* 0x000fe2000bf45270 */
[----:B------:R-:W-:-:S05]  /*4ab0*/  LOP3.LUT R6, RZ, R6, RZ, 0x33, !PT ;  /* 0x00000006ff067212 */ /* 0x000fca00078e33ff */
[----:B------:R-:W-:-:S05]  /*4ac0*/  PLOP3.LUT P2, PT, PT, PT, UP2, 0x80, 0x0 ;  /* 0x000000000000781c */ /* 0x000fca0003f4f028 */
[----:B------:R-:W-:-:S08]  /*4ad0*/  @UP2 ULDC.64 UR6, c[0x0][0x9e8] ;  /* 0x00027a0000062ab9 */ /* 0x000fd00000000a00 */
[----:B------:R-:W-:-:S05]  /*4ae0*/  @P2 IMAD.HI.U32 R9, R6, UR6, RZ ;  /* 0x0000000606092c27 */ /* 0x000fca000f8e00ff */
[----:B------:R-:W-:-:S04]  /*4af0*/  @P2 SHF.R.U32.HI R6, RZ, UR7, R9 ;  /* 0x00000007ff062c19 */ /* 0x000fc80008011609 */
[----:B------:R-:W-:Y:S01]  /*4b00*/  LOP3.LUT R6, RZ, R6, RZ, 0x33, !PT ;  /* 0x00000006ff067212 */ /* 0x000fe200078e33ff */
[----:B------:R-:W-:Y:S06]  /*4b10*/  BRA `(.L_x_5595) ;  /* 0x0000000000147947 */ /* 0x000fec0003800000 */
.L_x_5594:
[----:B------:R-:W-:-:S06]  /*4b20*/  UISETP.NE.AND UP2, UPT, UR15, 0x1, UPT ;  /* 0x000000010f00788c */ /* 0x000fcc000bf45270 */
[----:B------:R-:W-:-:S05]  /*4b30*/  PLOP3.LUT P2, PT, PT, PT, UP2, 0x80, 0x0 ;  /* 0x000000000000781c */ /* 0x000fca0003f4f028 */
[----:B------:R-:W-:-:S08]  /*4b40*/  @UP2 ULDC.64 UR6, c[0x0][0x9e8] ;  /* 0x00027a0000062ab9 */ /* 0x000fd00000000a00 */
[----:B------:R-:W-:-:S05]  /*4b50*/  @P2 IMAD.HI.U32 R9, R6, UR6, RZ ;  /* 0x0000000606092c27 */ /* 0x000fca000f8e00ff */
[----:B------:R-:W-:-:S07]  /*4b60*/  @P2 SHF.R.U32.HI R6, RZ, UR7, R9 ;  /* 0x00000007ff062c19 */ /* 0x000fce0008011609 */
.L_x_5595:
[----:B------:R-:W-:Y:S05]  /*4b70*/  BSYNC B0 ;  /* 0x0000000000007941 */ /* 0x000fea0003800000 */
.L_x_5593:
[----:B------:R-:W-:-:S04]  /*4b80*/  IMAD R9, R6, UR15, -R31 ;  /* 0x0000000f06097c24 */ /* 0x000fc8000f8e0a1f */
[----:B------:R-:W-:-:S05]  /*4b90*/  IMAD.IADD R6, R9, 0x1, -R2 ;  /* 0x0000000109067824 */ /* 0x000fca00078e0a02 */
[----:B------:R-:W-:Y:S02]  /*4ba0*/  VIMNMX R5, R5, R6, !PT ;  /* 0x0000000605057248 */ /* 0x000fe40007fe0100 */
[----:B------:R-:W-:-:S07]  /*4bb0*/  VIADDMNMX R3, R6, UR15, R3, PT ;  /* 0x0000000f06037c46 */ /* 0x000fce000b800103 */
.L_x_5592:
[C---:B------:R-:W-:Y:S02]  /*4bc0*/  ISETP.GE.AND P2, PT, R38.reuse, 0x2, PT ;  /* 0x000000022600780c */ /* 0x040fe40003f46270 */
[C---:B------:R-:W-:Y:S02]  /*4bd0*/  ISETP.GE.AND P6, PT, R38.reuse, 0xa, PT ;  /* 0x0000000a2600780c */ /* 0x040fe40003fc6270 */
[----:B------:R-:W-:Y:S02]  /*4be0*/  ISETP.GT.AND P4, PT, R5, 0x1, !P2 ;  /* 0x000000010500780c */ /* 0x000fe40005784270 */
[----:B------:R-:W-:Y:S02]  /*4bf0*/  ISETP.GE.AND P3, PT, R38, 0x9, PT ;  /* 0x000000092600780c */ /* 0x000fe40003f66270 */
[----:B------:R-:W-:Y:S02]  /*4c00*/  ISETP.LT.OR P4, PT, R3, 0x2, P4 ;  /* 0x000000020300780c */ /* 0x000fe40002781670 */
[----:B------:R-:W-:-:S02]  /*4c10*/  ISETP.GT.AND P5, PT, R5, 0x8, !P3 ;  /* 0x000000080500780c */ /* 0x000fc40005fa4270 */
[----:B------:R-:W-:Y:S02]  /*4c20*/  FSEL R42, R25, -INF , !P4 ;  /* 0xff800000192a7808 */ /* 0x000fe40006000000 */
[----:B------:R-:W-:Y:S02]  /*4c30*/  ISETP.GT.AND P4, PT, R5, 0x9, !P6 ;  /* 0x000000090500780c */ /* 0x000fe40007784270 */
[----:B------:R-:W-:Y:S02]  /*4c40*/  P2R R25, PR, RZ, 0x40 ;  /* 0x00000040ff197803 */ /* 0x000fe40000000000 */
        /* <DEDUP_REMOVED lines=68> */
[----:B------:R-:W-:Y:S02]  /*5090*/  PLOP3.LUT P6, PT, PT, PT, UP1, 0x40, 0x0 ;  /* 0x000000000000781c */ /* 0x000fe40003fce818 */
[----:B0-----:R-:W-:Y:S01]  /*50a0*/  VIADDMNMX R3, R5, R35, R30, PT ;  /* 0x0000002305037246 */ /* 0x001fe2000380011e */
[----:B------:R-:W-:-:S10]  /*50b0*/  IMAD.IADD R6, R34, 0x1, R5 ;  /* 0x0000000122067824 */ /* 0x000fd400078e0205 */
[----:B------:R-:W-:Y:S05]  /*50c0*/  @P6 BRA `(.L_x_5596) ;  /* 0x0000000000646947 */ /* 0x000fea0003800000 */
        /* <DEDUP_REMOVED lines=9> */
[----:B------:R-:W-:Y:S01]  /*5160*/  @P6 IMAD.HI.U32 R5, R4, UR6, RZ ;  /* 0x0000000604056c27 */ /* 0x000fe2000f8e00ff */
[----:B------:R-:W-:-:S13]  /*5170*/  PLOP3.LUT P6, PT, PT, PT, UP2, 0x80, 0x0 ;  /* 0x000000000000781c */ /* 0x000fda0003fcf028 */
[----:B------:R-:W-:-:S04]  /*5180*/  @P6 SHF.R.U32.HI R4, RZ, UR7, R5 ;  /* 0x00000007ff046c19 */ /* 0x000fc80008011605 */
[----:B------:R-:W-:Y:S01]  /*5190*/  LOP3.LUT R4, RZ, R4, RZ, 0x33, !PT ;  /* 0x00000004ff047212 */ /* 0x000fe200078e33ff */
[----:B------:R-:W-:Y:S06]  /*51a0*/  BRA `(.L_x_5599) ;  /* 0x0000000000187947 */ /* 0x000fec0003800000 */
.L_x_5598:
[----:B------:R-:W-:-:S06]  /*51b0*/  UISETP.NE.AND UP2, UPT, UR15, 0x1, UPT ;  /* 0x000000010f00788c */ /* 0x000fcc000bf45270 */
[----:B------:R-:W-:-:S05]  /*51c0*/  PLOP3.LUT P6, PT, PT, PT, UP2, 0x80, 0x0 ;  /* 0x000000000000781c */ /* 0x000fca0003fcf028 */
[----:B------:R-:W-:-:S08]  /*51d0*/  @UP2 ULDC.64 UR6, c[0x0][0x9e8] ;  /* 0x00027a0000062ab9 */ /* 0x000fd00000000a00 */
[----:B------:R-:W-:Y:S01]  /*51e0*/  @P6 IMAD.HI.U32 R5, R4, UR6, RZ ;  /* 0x0000000604056c27 */ /* 0x000fe2000f8e00ff */
[----:B------:R-:W-:-:S13]  /*51f0*/  PLOP3.LUT P6, PT, PT, PT, UP2, 0x80, 0x0 ;  /* 0x000000000000781c */ /* 0x000fda0003fcf028 */
[----:B------:R-:W-:-:S07]  /*5200*/  @P6 SHF.R.U32.HI R4, RZ, UR7, R5 ;  /* 0x00000007ff046c19 */ /* 0x000fce0008011605 */
.L_x_5599:
[----:B------:R-:W-:Y:S05]  /*5210*/  BSYNC B0 ;  /* 0x0000000000007941 */ /* 0x000fea0003800000 */
.L_x_5597:
[----:B------:R-:W-:-:S04]  /*5220*/  IMAD R5, R4, UR15, -R31 ;  /* 0x0000000f04057c24 */ /* 0x000fc8000f8e0a1f */
[----:B------:R-:W-:-:S05]  /*5230*/  IMAD.IADD R5, R5, 0x1, -R2 ;  /* 0x0000000105057824 */ /* 0x000fca00078e0a02 */
[----:B------:R-:W-:Y:S02]  /*5240*/  VIMNMX R6, R6, R5, !PT ;  /* 0x0000000506067248 */ /* 0x000fe40007fe0100 */
[----:B------:R-:W-:-:S07]  /*5250*/  VIADDMNMX R3, R5, UR15, R3, PT ;  /* 0x0000000f05037c46 */ /* 0x000fce000b800103 */
.L_x_5596:
[----:B------:R-:W-:Y:S01]  /*5260*/  BAR.SYNC.DEFER_BLOCKING 0xf, 0x100 ;  /* 0x03c4000000007b1d */ /* 0x000fe20000010000 */
[----:B------:R-:W-:Y:S02]  /*5270*/  ISETP.GT.AND P2, PT, R6, 0x1, !P2 ;  /* 0x000000010600780c */ /* 0x000fe40005744270 */
[----:B------:R-:W-:Y:S02]  /*5280*/  ISETP.NE.AND P6, PT, R9, RZ, PT ;  /* 0x000000ff0900720c */ /* 0x000fe40003fc5270 */
[----:B------:R-:W-:Y:S01]  /*5290*/  ISETP.LT.OR P2, PT, R3, 0x2, P2 ;  /* 0x000000020300780c */ /* 0x000fe20001741670 */
[----:B------:R-:W-:Y:S01]  /*52a0*/  ULDC UR10, c[0x0][0x988] ;  /* 0x00026200000a7ab9 */ /* 0x000fe20000000800 */
        /* <DEDUP_REMOVED lines=15> */
[----:B--2---:R-:W-:Y:S02]  /*53a0*/  FSEL R12, R12, -INF , !P2 ;  /* 0xff8000000c0c7808 */ /* 0x004fe40005000000 */
[----:B------:R-:W-:Y:S02]  /*53b0*/  ISETP.NE.AND P2, PT, R29, RZ, PT ;  /* 0x000000ff1d00720c */ /* 0x000fe40003f45270 */
[----:B------:R-:W-:Y:S02]  /*53c0*/  FMNMX.FTZ R5, R40, R5, !PT ;  /* 0x0000000528057209 */ /* 0x000fe40007810000 */
[C---:B------:R-:W-:Y:S02]  /*53d0*/  ISETP.GT.AND P2, PT, R6.reuse, 0x11, !P2 ;  /* 0x000000110600780c */ /* 0x040fe40005744270 */
[----:B------:R-:W-:Y:S02]  /*53e0*/  ISETP.GT.AND P3, PT, R6, 0x8, !P3 ;  /* 0x000000080600780c */ /* 0x000fe40005f64270 */
[----:B------:R-:W-:-:S02]  /*53f0*/  ISETP.LT.OR P2, PT, R3, 0x12, P2 ;  /* 0x000000120300780c */ /* 0x000fc40001741670 */
[----:B------:R-:W-:Y:S02]  /*5400*/  FMNMX.FTZ R5, R68, R5, !PT ;  /* 0x0000000544057209 */ /* 0x000fe40007810000 */
[----:B------:R-:W-:Y:S02]  /*5410*/  FSEL R13, R13, -INF , !P2 ;  /* 0xff8000000d0d7808 */ /* 0x000fe40005000000 */
[----:B------:R-:W-:Y:S02]  /*5420*/  ISETP.NE.AND P2, PT, R33, RZ, PT ;  /* 0x000000ff2100720c */ /* 0x000fe40003f45270 */
[----:B------:R-:W-:Y:S02]  /*5430*/  ISETP.LT.OR P3, PT, R3, 0x9, P3 ;  /* 0x000000090300780c */ /* 0x000fe40001f61670 */
[----:B------:R-:W-:Y:S02]  /*5440*/  ISETP.GT.AND P2, PT, R6, 0x18, !P2 ;  /* 0x000000180600780c */ /* 0x000fe40005744270 */
[----:B------:R-:W-:-:S02]  /*5450*/  FMNMX.FTZ R5, R44, R5, !PT ;  /* 0x000000052c057209 */ /* 0x000fc40007810000 */
[----:B------:R-:W-:Y:S02]  /*5460*/  ISETP.LT.OR P2, PT, R3, 0x19, P2 ;  /* 0x000000190300780c */ /* 0x000fe40001741670 */
[----:B------:R-:W-:Y:S02]  /*5470*/  FSEL R10, R10, -INF , !P3 ;  /* 0xff8000000a0a7808 */ /* 0x000fe40005800000 */
[----:B------:R-:W-:Y:S02]  /*5480*/  FSEL R14, R14, -INF , !P2 ;  /* 0xff8000000e0e7808 */ /* 0x000fe40005000000 */
[----:B------:R-:W-:Y:S02]  /*5490*/  ISETP.NE.AND P2, PT, R36, RZ, PT ;  /* 0x000000ff2400720c */ /* 0x000fe40003f45270 */
[----:B------:R-:W-:Y:S02]  /*54a0*/  ISETP.NE.AND P3, PT, R41, RZ, PT ;  /* 0x000000ff2900720c */ /* 0x000fe40003f65270 */
        /* <DEDUP_REMOVED lines=13> */
[C---:B------:R-:W-:Y:S02]  /*5580*/  ISETP.GT.AND P4, PT, R6.reuse, 0x31, !P4 ;  /* 0x000000310600780c */ /* 0x040fe40006784270 */
[C---:B------:R-:W-:Y:S02]  /*5590*/  ISETP.GT.AND P2, PT, R6.reuse, 0x21, !P2 ;  /* 0x000000210600780c */ /* 0x040fe40005744270 */
[----:B------:R-:W-:Y:S02]  /*55a0*/  ISETP.GT.AND P5, PT, R6, 0x38, !P5 ;  /* 0x000000380600780c */ /* 0x000fe40006fa4270 */
[C---:B------:R-:W-:Y:S02]  /*55b0*/  ISETP.LT.OR P2, PT, R3.reuse, 0x22, P2 ;  /* 0x000000220300780c */ /* 0x040fe40001741670 */
[----:B------:R-:W-:Y:S02]  /*55c0*/  ISETP.LT.OR P4, PT, R3, 0x32, P4 ;  /* 0x000000320300780c */ /* 0x000fe40002781670 */
[----:B------:R-:W-:-:S02]  /*55d0*/  FSEL R21, R21, -INF , !P2 ;  /* 0xff80000015157808 */ /* 0x000fc40005000000 */
[C---:B------:R-:W-:Y:S02]  /*55e0*/  ISETP.GT.AND P2, PT, R6.reuse, 0x28, !P3 ;  /* 0x000000280600780c */ /* 0x040fe40005f44270 */
[----:B------:R-:W-:Y:S02]  /*55f0*/  ISETP.NE.AND P3, PT, R45, RZ, PT ;  /* 0x000000ff2d00720c */ /* 0x000fe40003f65270 */
[----:B------:R-:W-:Y:S02]  /*5600*/  ISETP.LT.OR P2, PT, R3, 0x29, P2 ;  /* 0x000000290300780c */ /* 0x000fe40001741670 */
[----:B------:R-:W-:Y:S02]  /*5610*/  ISETP.GT.AND P3, PT, R6, 0x30, !P3 ;  /* 0x000000300600780c */ /* 0x000fe40005f64270 */
[----:B------:R-:W-:Y:S02]  /*5620*/  FSEL R24, R46, -INF , !P2 ;  /* 0xff8000002e187808 */ /* 0x000fe40005000000 */
[----:B------:R-:W-:-:S02]  /*5630*/  ISETP.GT.AND P2, PT, R6, RZ, !P6 ;  /* 0x000000ff0600720c */ /* 0x000fc40007744270 */
[----:B------:R-:W-:Y:S02]  /*5640*/  ISETP.NE.AND P6, PT, R38, RZ, PT ;  /* 0x000000ff2600720c */ /* 0x000fe40003fc5270 */
[C---:B------:R-:W-:Y:S02]  /*5650*/  ISETP.LT.OR P2, PT, R3.reuse, 0x1, P2 ;  /* 0x000000010300780c */ /* 0x040fe40001741670 */
[----:B------:R-:W-:Y:S02]  /*5660*/  ISETP.LT.OR P3, PT, R3, 0x31, P3 ;  /* 0x000000310300780c */ /* 0x000fe40001f61670 */
[----:B------:R-:W-:Y:S02]  /*5670*/  FSEL R4, R26, -INF , !P2 ;  /* 0xff8000001a047808 */ /* 0x000fe40005000000 */
[----:B------:R-:W0:Y:S01]  /*5680*/  SHFL.BFLY PT, R26, R27, 0x2, 0x1f ;  /* 0x0c401f001b1a7f89 */ /* 0x000e2200000e0000 */
[----:B------:R-:W-:Y:S02]  /*5690*/  ISETP.NE.AND P2, PT, R43, RZ, PT ;  /* 0x000000ff2b00720c */ /* 0x000fe40003f45270 */
[----:B------:R-:W-:-:S02]  /*56a0*/  FMNMX.FTZ R5, R4, R9, !PT ;  /* 0x0000000904057209 */ /* 0x000fc40007810000 */
[----:B------:R-:W-:Y:S02]  /*56b0*/  ISETP.GT.AND P2, PT, R6, 0x29, !P2 ;  /* 0x000000290600780c */ /* 0x000fe40005744270 */
[C---:B------:R-:W-:Y:S02]  /*56c0*/  ISETP.LT.OR P5, PT, R3.reuse, 0x39, P5 ;  /* 0x000000390300780c */ /* 0x040fe40002fa1670 */
[----:B------:R-:W-:Y:S02]  /*56d0*/  ISETP.LT.OR P2, PT, R3, 0x2a, P2 ;  /* 0x0000002a0300780c */ /* 0x000fe40001741670 */
[----:B0-----:R-:W-:Y:S02]  /*56e0*/  FMNMX.FTZ R28, R27, R26, !PT ;  /* 0x0000001a1b1c7209 */ /* 0x001fe40007810000 */
[----:B------:R-:W-:-:S03]  /*56f0*/  FMNMX.FTZ R26, R10, R5, !PT ;  /* 0x000000050a1a7209 */ /* 0x000fc60007810000 */
[----:B------:R-:W0:Y:S01]  /*5700*/  SHFL.BFLY PT, R29, R28, 0x1, 0x1f ;  /* 0x0c201f001c1d7f89 */ /* 0x000e2200000e0000 */
[----:B------:R-:W-:-:S04]  /*5710*/  FMNMX.FTZ R5, R11, R26, !PT ;  /* 0x0000001a0b057209 */ /* 0x000fc80007810000 */
[----:B------:R-:W-:-:S04]  /*5720*/  FMNMX.FTZ R26, R12, R5, !PT ;  /* 0x000000050c1a7209 */ /* 0x000fc80007810000 */
[----:B------:R-:W-:-:S04]  /*5730*/  FMNMX.FTZ R25, R13, R26, !PT ;  /* 0x0000001a0d197209 */ /* 0x000fc80007810000 */
[----:B------:R-:W-:Y:S02]  /*5740*/  FMNMX.FTZ R26, R14, R25, !PT ;  /* 0x000000190e1a7209 */ /* 0x000fe40007810000 */
[----:B------:R-:W-:Y:S02]  /*5750*/  FSEL R25, R47, -INF , !P2 ;  /* 0xff8000002f197808 */ /* 0x000fe40005000000 */
[----:B------:R-:W-:-:S04]  /*5760*/  FMNMX.FTZ R27, R15, R26, !PT ;  /* 0x0000001a0f1b7209 */ /* 0x000fc80007810000 */
[----:B------:R-:W-:Y:S02]  /*5770*/  FMNMX.FTZ R26, R20, R27, !PT ;  /* 0x0000001b141a7209 */ /* 0x000fe40007810000 */
[----:B0-----:R-:W-:Y:S02]  /*5780*/  FMNMX.FTZ R5, R28, R29, !PT ;  /* 0x0000001d1c057209 */ /* 0x001fe40007810000 */
[----:B------:R-:W-:Y:S02]  /*5790*/  FMNMX.FTZ R27, R21, R26, !PT ;  /* 0x0000001a151b7209 */ /* 0x000fe40007810000 */
[C---:B------:R-:W-:Y:S01]  /*57a0*/  FSETP.NEU.FTZ.AND P2, PT, R5.reuse, -INF , PT ;  /* 0xff8000000500780b */ /* 0x040fe20003f5d000 */
[----:B------:R-:W-:Y:S01]  /*57b0*/  FMUL.FTZ R28, R5, UR10 ;  /* 0x0000000a051c7c20 */ /* 0x000fe20008410000 */
[----:B------:R-:W-:-:S04]  /*57c0*/  FSEL R26, R50, -INF , !P3 ;  /* 0xff800000321a7808 */ /* 0x000fc80005800000 */
[----:B------:R-:W-:Y:S02]  /*57d0*/  FSEL R31, R28, RZ, P2 ;  /* 0x000000ff1c1f7208 */ /* 0x000fe40001000000 */
[----:B------:R-:W-:Y:S02]  /*57e0*/  ISETP.GT.AND P2, PT, R6, 0x39, !P6 ;  /* 0x000000390600780c */ /* 0x000fe40007744270 */
[----:B------:R-:W-:Y:S01]  /*57f0*/  FMNMX.FTZ R6, R24, R27, !PT ;  /* 0x0000001b18067209 */ /* 0x000fe20007810000 */
[--C-:B------:R-:W-:Y:S01]  /*5800*/  FFMA.FTZ R30, R32, UR10, -R31.reuse ;  /* 0x0000000a201e7c23 */ /* 0x100fe2000801081f */
[----:B------:R-:W-:Y:S01]  /*5810*/  FSEL R27, R51, -INF , !P4 ;  /* 0xff800000331b7808 */ /* 0x000fe20006000000 */
[--C-:B------:R-:W-:Y:S01]  /*5820*/  FFMA.FTZ R34, R58, UR10, -R31.reuse ;  /* 0x0000000a3a227c23 */ /* 0x100fe2000801081f */
[----:B------:R-:W-:Y:S01]  /*5830*/  FMNMX.FTZ R29, R25, R6, !PT ;  /* 0x00000006191d7209 */ /* 0x000fe20007810000 */
[----:B------:R0:W-:Y:S01]  /*5840*/  MUFU.EX2 R152, R30 ;  /* 0x0000001e00987308 */ /* 0x0001e20000000800 */
[----:B------:R-:W-:Y:S01]  /*5850*/  ISETP.LT.OR P2, PT, R3, 0x3a, P2 ;  /* 0x0000003a0300780c */ /* 0x000fe20001741670 */
[--C-:B------:R-:W-:Y:S01]  /*5860*/  FFMA.FTZ R32, R42, UR10, -R31.reuse ;  /* 0x0000000a2a207c23 */ /* 0x100fe2000801081f */
[----:B------:R-:W-:Y:S01]  /*5870*/  FMNMX.FTZ R6, R26, R29, !PT ;  /* 0x0000001d1a067209 */ /* 0x000fe20007810000 */
[--C-:B------:R-:W-:Y:S01]  /*5880*/  FFMA.FTZ R36, R60, UR10, -R31.reuse ;  /* 0x0000000a3c247c23 */ /* 0x100fe2000801081f */
[----:B------:R-:W-:Y:S01]  /*5890*/  FSEL R3, R54, -INF , !P5 ;  /* 0xff80000036037808 */ /* 0x000fe20006800000 */
[--C-:B------:R-:W-:Y:S01]  /*58a0*/  FFMA.FTZ R38, R64, UR10, -R31.reuse ;  /* 0x0000000a40267c23 */ /* 0x100fe2000801081f */
[----:B------:R-:W-:Y:S01]  /*58b0*/  FMNMX.FTZ R6, R27, R6, !PT ;  /* 0x000000061b067209 */ /* 0x000fe20007810000 */
[----:B------:R1:W-:Y:S01]  /*58c0*/  MUFU.EX2 R35, R34 ;  /* 0x0000002200237308 */ /* 0x0003e20000000800 */
[----:B------:R-:W-:Y:S01]  /*58d0*/  FSEL R28, R55, -INF , !P2 ;  /* 0xff800000371c7808 */ /* 0x000fe20005000000 */
[--C-:B0-----:R-:W-:Y:S01]  /*58e0*/  FFMA.FTZ R30, R56, UR10, -R31.reuse ;  /* 0x0000000a381e7c23 */ /* 0x101fe2000801081f */
[----:B------:R-:W-:Y:S01]  /*58f0*/  FMNMX.FTZ R29, R3, R6, !PT ;  /* 0x00000006031d7209 */ /* 0x000fe20007810000 */
[--C-:B------:R-:W-:Y:S01]  /*5900*/  FFMA.FTZ R39, R66, UR10, -R31.reuse ;  /* 0x0000000a42277c23 */ /* 0x100fe2000801081f */
[--C-:B------:R-:W-:Y:S01]  /*5910*/  FFMA.FTZ R40, R40, UR10, -R31.reuse ;  /* 0x0000000a28287c23 */ /* 0x100fe2000801081f */
[--C-:B------:R-:W-:Y:S01]  /*5920*/  FFMA.FTZ R42, R70, UR10, -R31.reuse ;  /* 0x0000000a462a7c23 */ /* 0x100fe2000801081f */
[----:B------:R-:W-:Y:S01]  /*5930*/  FMNMX.FTZ R29, R28, R29, !PT ;  /* 0x0000001d1c1d7209 */ /* 0x000fe20007810000 */
[----:B------:R-:W-:Y:S01]  /*5940*/  MUFU.EX2 R154, R30 ;  /* 0x0000001e009a7308 */ /* 0x000fe20000000800 */
[--C-:B-1----:R-:W-:Y:S01]  /*5950*/  FFMA.FTZ R34, R68, UR10, -R31.reuse ;  /* 0x0000000a44227c23 */ /* 0x102fe2000801081f */
[----:B------:R-:W-:-:S02]  /*5960*/  FFMA.FTZ R45, R72, UR10, -R31 ;  /* 0x0000000a482d7c23 */ /* 0x000fc4000801081f */
[----:B------:R-:W0:Y:S04]  /*5970*/  SHFL.BFLY PT, R6, R29, 0x2, 0x1f ;  /* 0x0c401f001d067f89 */ /* 0x000e2800000e0000 */
[----:B------:R-:W-:Y:S08]  /*5980*/  MUFU.EX2 R41, R34 ;  /* 0x0000002200297308 */ /* 0x000ff00000000800 */
[----:B------:R1:W-:Y:S08]  /*5990*/  MUFU.EX2 R33, R32 ;  /* 0x0000002000217308 */ /* 0x0003f00000000800 */
[----:B------:R-:W-:Y:S01]  /*59a0*/  MUFU.EX2 R36, R36 ;  /* 0x0000002400247308 */ /* 0x000fe20000000800 */
[----:B-1----:R-:W-:Y:S01]  /*59b0*/  FFMA.FTZ R32, R62, UR10, -R31 ;  /* 0x0000000a3e207c23 */ /* 0x002fe2000801081f */
[----:B0-----:R-:W-:-:S06]  /*59c0*/  FMNMX.FTZ R30, R29, R6, !PT ;  /* 0x000000061d1e7209 */ /* 0x001fcc0007810000 */
[----:B------:R0:W1:Y:S01]  /*59d0*/  MUFU.EX2 R37, R32 ;  /* 0x0000002000257308 */ /* 0x0000620000000800 */
[----:B------:R-:W2:Y:S07]  /*59e0*/  SHFL.BFLY PT, R29, R30, 0x1, 0x1f ;  /* 0x0c201f001e1d7f89 */ /* 0x000eae00000e0000 */
[----:B------:R-:W-:Y:S01]  /*59f0*/  MUFU.EX2 R43, R42 ;  /* 0x0000002a002b7308 */ /* 0x000fe20000000800 */
[--C-:B0-----:R-:W-:Y:S01]  /*5a00*/  FFMA.FTZ R32, R44, UR10, -R31.reuse ;  /* 0x0000000a2c207c23 */ /* 0x101fe2000801081f */
[----:B------:R-:W-:-:S06]  /*5a10*/  FFMA.FTZ R44, R48, UR10, -R31 ;  /* 0x0000000a302c7c23 */ /* 0x000fcc000801081f */
[----:B------:R-:W-:Y:S01]  /*5a20*/  MUFU.EX2 R38, R38 ;  /* 0x0000002600267308 */ /* 0x000fe20000000800 */
[----:B-1----:R-:W-:-:S07]  /*5a30*/  F2FP.BF16.F32.PACK_AB R156, R37, R36 ;  /* 0x00000024259c723e */ /* 0x002fce00000010ff */
[----:B------:R-:W0:Y:S01]  /*5a40*/  MUFU.EX2 R39, R39 ;  /* 0x0000002700277308 */ /* 0x000e220000000800 */
[----:B--2---:R-:W-:Y:S01]  /*5a50*/  FMNMX.FTZ R6, R30, R29, !PT ;  /* 0x0000001d1e067209 */ /* 0x004fe20007810000 */
[--C-:B------:R-:W-:Y:S01]  /*5a60*/  FFMA.FTZ R29, R52, UR10, -R31.reuse ;  /* 0x0000000a341d7c23 */ /* 0x100fe2000801081f */
[----:B------:R-:W-:Y:S02]  /*5a70*/  FFMA.FTZ R31, R74, UR10, -R31 ;  /* 0x0000000a4a1f7c23 */ /* 0x000fe4000801081f */
[C---:B------:R-:W-:Y:S01]  /*5a80*/  FSETP.NEU.FTZ.AND P2, PT, R6.reuse, -INF , PT ;  /* 0xff8000000600780b */ /* 0x040fe20003f5d000 */
[----:B------:R-:W-:Y:S02]  /*5a90*/  FMUL.FTZ R30, R6, UR10 ;  /* 0x0000000a061e7c20 */ /* 0x000fe40008410000 */
[----:B------:R-:W1:Y:S03]  /*5aa0*/  MUFU.EX2 R40, R40 ;  /* 0x0000002800287308 */ /* 0x000e660000000800 */
        /* <DEDUP_REMOVED lines=15> */
[----:B------:R-:W2:Y:S01]  /*5ba0*/  MUFU.EX2 R9, R9 ;  /* 0x0000000900097308 */ /* 0x000ea20000000800 */
[--C-:B------:R-:W-:Y:S01]  /*5bb0*/  FFMA.FTZ R27, R27, UR10, -R34.reuse ;  /* 0x0000000a1b1b7c23 */ /* 0x100fe20008010822 */
[--C-:B------:R-:W-:Y:S01]  /*5bc0*/  FFMA.FTZ R3, R3, UR10, -R34.reuse ;  /* 0x0000000a03037c23 */ /* 0x100fe20008010822 */
[----:B------:R-:W-:Y:S01]  /*5bd0*/  FFMA.FTZ R28, R28, UR10, -R34 ;  /* 0x0000000a1c1c7c23 */ /* 0x000fe20008010822 */
[----:B0-----:R-:W-:-:S02]  /*5be0*/  F2FP.BF16.F32.PACK_AB R158, R39, R38 ;  /* 0x00000026279e723e */ /* 0x001fc400000010ff */
[----:B-1----:R-:W-:Y:S02]  /*5bf0*/  F2FP.BF16.F32.PACK_AB R160, R41, R40 ;  /* 0x0000002829a0723e */ /* 0x002fe400000010ff */
[----:B------:R-:W-:Y:S08]  /*5c00*/  MUFU.EX2 R10, R10 ;  /* 0x0000000a000a7308 */ /* 0x000ff00000000800 */
[----:B------:R-:W0:Y:S01]  /*5c10*/  MUFU.EX2 R11, R11 ;  /* 0x0000000b000b7308 */ /* 0x000e220000000800 */
[----:B--2---:R-:W-:-:S07]  /*5c20*/  F2FP.BF16.F32.PACK_AB R153, R9, R4 ;  /* 0x000000040999723e */ /* 0x004fce00000010ff */
[----:B------:R1:W-:Y:S08]  /*5c30*/  MUFU.EX2 R30, R31 ;  /* 0x0000001f001e7308 */ /* 0x0003f00000000800 */
[----:B------:R-:W2:Y:S01]  /*5c40*/  MUFU.EX2 R12, R12 ;  /* 0x0000000c000c7308 */ /* 0x000ea20000000800 */
[----:B-1----:R-:W-:Y:S01]  /*5c50*/  FADD.FTZ R31, R152, R33 ;  /* 0x00000021981f7221 */ /* 0x002fe20000010000 */
[----:B------:R-:W-:-:S02]  /*5c60*/  F2FP.BF16.F32.PACK_AB R152, R33, R152 ;  /* 0x000000982198723e */ /* 0x000fc400000010ff */
[----:B0-----:R-:W-:Y:S01]  /*5c70*/  F2FP.BF16.F32.PACK_AB R155, R11, R10 ;  /* 0x0000000a0b9b723e */ /* 0x001fe200000010ff */
[----:B------:R-:W-:Y:S01]  /*5c80*/  FADD.FTZ R42, R154, R31 ;  /* 0x0000001f9a2a7221 */ /* 0x000fe20000010000 */
[----:B------:R-:W-:Y:S01]  /*5c90*/  FADD.FTZ R31, R4, R9 ;  /* 0x00000009041f7221 */ /* 0x000fe20000010000 */
[C---:B------:R-:W-:Y:S01]  /*5ca0*/  F2FP.BF16.F32.PACK_AB R154, R35.reuse, R154 ;  /* 0x0000009a239a723e */ /* 0x040fe200000010ff */
[----:B------:R-:W0:Y:S01]  /*5cb0*/  MUFU.EX2 R13, R13 ;  /* 0x0000000d000d7308 */ /* 0x000e220000000800 */
[----:B------:R-:W-:Y:S01]  /*5cc0*/  FADD.FTZ R47, R35, R42 ;  /* 0x0000002a232f7221 */ /* 0x000fe20000010000 */
[----:B------:R-:W-:Y:S02]  /*5cd0*/  FADD.FTZ R42, R10, R31 ;  /* 0x0000001f0a2a7221 */ /* 0x000fe40000010000 */
[----:B------:R1:W-:Y:S01]  /*5ce0*/  STSM.16.M88.4 [R18+0x26800], R152 ;  /* 0x0268009812007844 */ /* 0x0003e20000000200 */
[----:B------:R-:W-:Y:S01]  /*5cf0*/  FADD.FTZ R46, R36, R47 ;  /* 0x0000002f242e7221 */ /* 0x000fe20000010000 */
[----:B------:R-:W-:-:S02]  /*5d00*/  FADD.FTZ R31, R11, R42 ;  /* 0x0000002a0b1f7221 */ /* 0x000fc40000010000 */
[----:B------:R-:W3:Y:S01]  /*5d10*/  MUFU.EX2 R14, R14 ;  /* 0x0000000e000e7308 */ /* 0x000ee20000000800 */
[----:B------:R-:W-:Y:S01]  /*5d20*/  FADD.FTZ R47, R37, R46 ;  /* 0x0000002e252f7221 */ /* 0x000fe20000010000 */
[----:B--2---:R-:W-:-:S03]  /*5d30*/  FADD.FTZ R34, R12, R31 ;  /* 0x0000001f0c227221 */ /* 0x004fc60000010000 */
[----:B------:R-:W-:-:S03]  /*5d40*/  FADD.FTZ R42, R38, R47 ;  /* 0x0000002f262a7221 */ /* 0x000fc60000010000 */
[----:B------:R-:W2:Y:S01]  /*5d50*/  MUFU.EX2 R15, R15 ;  /* 0x0000000f000f7308 */ /* 0x000ea20000000800 */
[----:B0-----:R-:W-:Y:S01]  /*5d60*/  FADD.FTZ R31, R13, R34 ;  /* 0x000000220d1f7221 */ /* 0x001fe20000010000 */
[----:B------:R-:W-:Y:S01]  /*5d70*/  FADD.FTZ R33, R39, R42 ;  /* 0x0000002a27217221 */ /* 0x000fe20000010000 */
[----:B------:R-:W-:-:S03]  /*5d80*/  F2FP.BF16.F32.PACK_AB R157, R13, R12 ;  /* 0x0000000c0d9d723e */ /* 0x000fc600000010ff */
[----:B------:R-:W-:Y:S02]  /*5d90*/  FADD.FTZ R36, R40, R33 ;  /* 0x0000002128247221 */ /* 0x000fe40000010000 */
[----:B------:R-:W0:Y:S01]  /*5da0*/  MUFU.EX2 R20, R20 ;  /* 0x0000001400147308 */ /* 0x000e220000000800 */
[----:B---3--:R-:W-:Y:S01]  /*5db0*/  FADD.FTZ R34, R14, R31 ;  /* 0x0000001f0e227221 */ /* 0x008fe20000010000 */
[----:B------:R-:W-:-:S06]  /*5dc0*/  FADD.FTZ R33, R41, R36 ;  /* 0x0000002429217221 */ /* 0x000fcc0000010000 */
[----:B------:R-:W3:Y:S01]  /*5dd0*/  MUFU.EX2 R21, R21 ;  /* 0x0000001500157308 */ /* 0x000ee20000000800 */
[C---:B--2---:R-:W-:Y:S01]  /*5de0*/  FADD.FTZ R31, R15.reuse, R34 ;  /* 0x000000220f1f7221 */ /* 0x044fe20000010000 */
[----:B------:R-:W-:-:S05]  /*5df0*/  F2FP.BF16.F32.PACK_AB R159, R15, R14 ;  /* 0x0000000e0f9f723e */ /* 0x000fca00000010ff */
[----:B------:R1:W-:Y:S01]  /*5e00*/  STSM.16.M88.4 [R23], R156 ;  /* 0x0000009c17007844 */ /* 0x0003e20000000200 */
[----:B------:R-:W2:Y:S01]  /*5e10*/  MUFU.EX2 R32, R32 ;  /* 0x0000002000207308 */ /* 0x000ea20000000800 */
[----:B0-----:R-:W-:-:S07]  /*5e20*/  FADD.FTZ R4, R20, R31 ;  /* 0x0000001f14047221 */ /* 0x001fce0000010000 */
[----:B------:R-:W0:Y:S01]  /*5e30*/  MUFU.EX2 R24, R24 ;  /* 0x0000001800187308 */ /* 0x000e220000000800 */
[C---:B---3--:R-:W-:Y:S01]  /*5e40*/  FADD.FTZ R9, R21.reuse, R4 ;  /* 0x0000000415097221 */ /* 0x048fe20000010000 */
[----:B------:R-:W-:-:S06]  /*5e50*/  F2FP.BF16.F32.PACK_AB R161, R21, R20 ;  /* 0x0000001415a1723e */ /* 0x000fcc00000010ff */
[----:B------:R-:W3:Y:S01]  /*5e60*/  MUFU.EX2 R25, R25 ;  /* 0x0000001900197308 */ /* 0x000ee20000000800 */
[----:B--2---:R-:W-:Y:S01]  /*5e70*/  FADD.FTZ R4, R32, R33 ;  /* 0x0000002120047221 */ /* 0x004fe20000010000 */
[----:B------:R-:W-:-:S03]  /*5e80*/  F2FP.BF16.F32.PACK_AB R162, R43, R32 ;  /* 0x000000202ba2723e */ /* 0x000fc600000010ff */
[----:B------:R-:W-:-:S03]  /*5e90*/  FADD.FTZ R43, R43, R4 ;  /* 0x000000042b2b7221 */ /* 0x000fc60000010000 */
[----:B------:R-:W-:Y:S01]  /*5ea0*/  MUFU.EX2 R44, R44 ;  /* 0x0000002c002c7308 */ /* 0x000fe20000000800 */
[----:B0-----:R-:W-:-:S07]  /*5eb0*/  FADD.FTZ R10, R24, R9 ;  /* 0x00000009180a7221 */ /* 0x001fce0000010000 */
[----:B------:R-:W0:Y:S01]  /*5ec0*/  MUFU.EX2 R45, R45 ;  /* 0x0000002d002d7308 */ /* 0x000e220000000800 */
[C---:B---3--:R-:W-:Y:S01]  /*5ed0*/  F2FP.BF16.F32.PACK_AB R163, R25.reuse, R24 ;  /* 0x0000001819a3723e */ /* 0x048fe200000010ff */
[----:B------:R-:W-:-:S04]  /*5ee0*/  FADD.FTZ R25, R25, R10 ;  /* 0x0000000a19197221 */ /* 0x000fc80000010000 */
[----:B------:R1:W-:Y:S02]  /*5ef0*/  STSM.16.M88.4 [R19], R160 ;  /* 0x000000a013007844 */ /* 0x0003e40000000200 */
[----:B------:R-:W-:Y:S08]  /*5f00*/  MUFU.EX2 R26, R26 ;  /* 0x0000001a001a7308 */ /* 0x000ff00000000800 */
[----:B------:R-:W2:Y:S01]  /*5f10*/  MUFU.EX2 R27, R27 ;  /* 0x0000001b001b7308 */ /* 0x000ea20000000800 */
[----:B0-----:R-:W-:Y:S01]  /*5f20*/  F2FP.BF16.F32.PACK_AB R164, R45, R44 ;  /* 0x0000002c2da4723e */ /* 0x001fe200000010ff */
[----:B------:R-:W-:-:S04]  /*5f30*/  FADD.FTZ R44, R44, R43 ;  /* 0x0000002b2c2c7221 */ /* 0x000fc80000010000 */
[----:B------:R-:W-:Y:S02]  /*5f40*/  FADD.FTZ R44, R45, R44 ;  /* 0x0000002c2d2c7221 */ /* 0x000fe40000010000 */
[----:B------:R-:W0:Y:S08]  /*5f50*/  MUFU.EX2 R29, R29 ;  /* 0x0000001d001d7308 */ /* 0x000e300000000800 */
[----:B------:R-:W3:Y:S01]  /*5f60*/  MUFU.EX2 R3, R3 ;  /* 0x0000000300037308 */ /* 0x000ee20000000800 */
[----:B--2---:R-:W-:Y:S01]  /*5f70*/  F2FP.BF16.F32.PACK_AB R165, R27, R26 ;  /* 0x0000001a1ba5723e */ /* 0x004fe200000010ff */
[----:B------:R-:W-:-:S04]  /*5f80*/  FADD.FTZ R26, R26, R25 ;  /* 0x000000191a1a7221 */ /* 0x000fc80000010000 */
[----:B------:R-:W-:Y:S02]  /*5f90*/  FADD.FTZ R26, R27, R26 ;  /* 0x0000001a1b1a7221 */ /* 0x000fe40000010000 */
[----:B------:R-:W2:Y:S01]  /*5fa0*/  MUFU.EX2 R28, R28 ;  /* 0x0000001c001c7308 */ /* 0x000ea20000000800 */
[----:B0-----:R-:W-:Y:S01]  /*5fb0*/  F2FP.BF16.F32.PACK_AB R166, R30, R29 ;  /* 0x0000001d1ea6723e */ /* 0x001fe200000010ff */
[----:B------:R-:W-:Y:S01]  /*5fc0*/  FADD.FTZ R29, R29, R44 ;  /* 0x0000002c1d1d7221 */ /* 0x000fe20000010000 */
[----:B---3--:R-:W-:Y:S01]  /*5fd0*/  FADD.FTZ R9, R3, R26 ;  /* 0x0000001a03097221 */ /* 0x008fe20000010000 */
[----:B--2---:R-:W-:Y:S02]  /*5fe0*/  F2FP.BF16.F32.PACK_AB R167, R28, R3 ;  /* 0x000000031ca7723e */ /* 0x004fe400000010ff */
[----:B------:R-:W-:Y:S01]  /*5ff0*/  FADD.FTZ R3, R30, R29 ;  /* 0x0000001d1e037221 */ /* 0x000fe20000010000 */
[----:B------:R-:W-:Y:S02]  /*6000*/  FADD.FTZ R4, R28, R9 ;  /* 0x000000091c047221 */ /* 0x000fe40000010000 */
[----:B------:R1:W-:Y:S01]  /*6010*/  STSM.16.M88.4 [R22], R164 ;  /* 0x000000a416007844 */ /* 0x0003e20000000200 */
[----:B------:R-:W-:Y:S05]  /*6020*/  @!P0 BRA `(.L_x_5600) ;  /* 0x0000000000048947 */ /* 0x000fea0003800000 */
[----:B------:R-:W-:Y:S01]  /*6030*/  BPT.TRAP 0x1 ;  /* 0x000000040000795c */ /* 0x000fe20000300000 */
.L_x_5600:
[----:B------:R0:W2:Y:S01]  /*6040*/  SYNCS.PHASECHK.TRANS64.TRYWAIT P2, [R7+URZ+0x28c50], R8 ;  /* 0x028c5008070075a7 */ /* 0x0000a2000804017f */
[----:B------:R-:W-:Y:S05]  /*6050*/  @!P0 BRA `(.L_x_5601) ;  /* 0x0000000000048947 */ /* 0x000fea0003800000 */
[----:B------:R-:W-:Y:S01]  /*6060*/  BPT.TRAP 0x1 ;  /* 0x000000040000795c */ /* 0x000fe20000300000 */
.L_x_5601:
[----:B--2---:R-:W-:Y:S05]  /*6070*/  @P2 BRA `(.L_x_5602) ;  /* 0x0000000000082947 */ /* 0x004fea0003800000 */
[----:B------:R-:W2:Y:S02]  /*6080*/  SYNCS.PHASECHK.TRANS64.TRYWAIT P2, [R7+URZ+0x28c50], R8 ;  /* 0x028c5008070075a7 */ /* 0x000ea4000804017f */
[----:B--2---:R-:W-:Y:S05]  /*6090*/  @!P2 BRA `(.L_x_5603) ;  /* 0x000001200024a947 */ /* 0x004fea0003800000 */
.L_x_5602:
[----:B------:R-:W-:Y:S01]  /*60a0*/  ULEA UR11, UR37, UR50, 0xc ;  /* 0x00000032250b7291 */ /* 0x000fe2000f8e603f */
[----:B------:R-:W-:Y:S01]  /*60b0*/  WARPGROUP.ARRIVE ;  /* 0x00000000000079c5 */ /* 0x000fe20000000000 */
[----:B------:R-:W-:Y:S01]  /*60c0*/  UMOV UR7, 0x40000040 ;  /* 0x4000004000077882 */ /* 0x000fe20000000000 */
[----:B------:R-:W-:Y:S01]  /*60d0*/  PLOP3.LUT P2, PT, PT, PT, UP1, 0x40, 0x0 ;  /* 0x000000000000781c */ /* 0x000fe20003f4e818 */
[----:B------:R-:W-:Y:S01]  /*60e0*/  @UP0 ULDC UR18, c[0x0][0x450] ;  /* 0x0001140000120ab9 */ /* 0x000fe20000000800 */
[----:B0-2---:R-:W-:Y:S02]  /*60f0*/  @!P1 VIADD R7, R7, 0x28c60 ;  /* 0x00028c6007079836 */ /* 0x005fe40000000000 */
        /* <DEDUP_REMOVED lines=16> */
[----:B------:R-:W-:Y:S02]  /*6200*/  UMOV UR7, 0x40000040 ;  /* 0x4000004000077882 */ /* 0x000fe40000000000 */
[----:B------:R-:W-:Y:S01]  /*6210*/  UMOV UR11, UR42 ;  /* 0x0000002a000b7c82 */ /* 0x000fe20008000000 */
[----:B------:R-:W-:Y:S02]  /*6220*/  WARPGROUP.DEPBAR.LE gsb0, 0x0 ;  /* 0x00008000000079c5 */ /* 0x000fe40000010000 */
[----:B------:R-:W-:-:S15]  /*6230*/  WARPGROUP.ARRIVE ;  /* 0x00000000000079c5 */ /* 0x000fde0000000000 */
[----:B------:R-:W-:-:S06]  /*6240*/  NOP ;  /* 0x0000000000007918 */ /* 0x000fcc0000000000 */
[----:B------:R-:W-:Y:S01]  /*6250*/  HGMMA.64x256x16.F32.BF16 R24, R164, gdesc[UR4].tnspB, R24, gsb0 ;  /* 0x43e00004a4187df0 */ /* 0x000fe20008001818 */
[----:B------:R-:W-:Y:S02]  /*6260*/  @UP0 ULDC UR6, c[0x0][0x44c] ;  /* 0x0001130000060ab9 */ /* 0x000fe40000000800 */
[----:B------:R-:W-:-:S04]  /*6270*/  UIMAD.WIDE.U32 UR6, UR42, UR6, URZ ;  /* 0x000000062a0672a5 */ /* 0x000fc8000f8e003f */
[----:B------:R-:W-:-:S04]  /*6280*/  @UP0 USHF.R.U32.HI UR11, URZ, UR18, UR7 ;  /* 0x000000123f0b0299 */ /* 0x000fc80008011607 */
[----:B------:R-:W-:-:S04]  /*6290*/  UIADD3 UR6, UR11, UR49, -UR51 ;  /* 0x000000310b067290 */ /* 0x000fc8000fffe833 */
[----:B------:R-:W-:Y:S01]  /*62a0*/  UIADD3 UR14, UR6, UR14, URZ ;  /* 0x0000000e060e7290 */ /* 0x000fe2000fffe03f */
        /* <DEDUP_REMOVED lines=10> */
[----:B0-----:R-:W-:Y:S01]  /*6350*/  VIADD R7, R168, 0xfffffffe ;  /* 0xfffffffea8077836 */ /* 0x001fe20000000000 */
[----:B------:R-:W-:Y:S06]  /*6360*/  @P2 BRA `(.L_x_5604) ;  /* 0x0000000000442947 */ /* 0x000fec0003800000 */
        /* <DEDUP_REMOVED lines=10> */
.L_x_5605:
[----:B------:R-:W-:-:S11]  /*6410*/  UISETP.NE.AND UP2, UPT, UR15, 0x1, UPT ;  /* 0x000000010f00788c */ /* 0x000fd6000bf45270 */
[----:B------:R-:W-:Y:S02]  /*6420*/  @UP2 ULDC.64 UR18, c[0x0][0x9e8] ;  /* 0x00027a0000122ab9 */ /* 0x000fe40000000a00 */
[----:B------:R-:W-:-:S04]  /*6430*/  UIMAD.WIDE.U32 UR6, UR11, UR18, URZ ;  /* 0x000000120b0672a5 */ /* 0x000fc8000f8e003f */
[----:B------:R-:W-:-:S12]  /*6440*/  @UP2 USHF.R.U32.HI UR11, URZ, UR19, UR7 ;  /* 0x000000133f0b2299 */ /* 0x000fd80008011607 */
.L_x_5606:
[----:B------:R-:W-:-:S04]  /*6450*/  UIMAD UR11, UR11, UR15, UR15 ;  /* 0x0000000f0b0b72a4 */ /* 0x000fc8000f8e020f */
[----:B------:R-:W-:-:S04]  /*6460*/  UISETP.LT.AND UP2, UPT, UR14, UR11, UPT ;  /* 0x0000000b0e00728c */ /* 0x000fc8000bf41270 */
[----:B------:R-:W-:-:S12]  /*6470*/  USEL UR14, UR14, UR11, UP2 ;  /* 0x0000000b0e0e7287 */ /* 0x000fd80009000000 */
.L_x_5604:
[----:B------:R-:W-:Y:S01]  /*6480*/  USHF.R.S32.HI UR6, URZ, 0x1f, UR14 ;  /* 0x0000001f3f067899 */ /* 0x000fe2000801140e */
[----:B------:R-:W-:Y:S01]  /*6490*/  ULDC UR24, c[0x0][0x9e4] ;  /* 0x0002790000187ab9 */ /* 0x000fe20000000800 */
[----:B------:R-:W-:Y:S02]  /*64a0*/  ULDC UR25, c[0x0][0x9d8] ;  /* 0x0002760000197ab9 */ /* 0x000fe40000000800 */
[----:B------:R-:W-:Y:S01]  /*64b0*/  ULEA.HI UR6, UR6, UR14, URZ, 0x6 ;  /* 0x0000000e06067291 */ /* 0x000fe2000f8f303f */
[----:B------:R-:W-:Y:S01]  /*64c0*/  ULDC UR22, c[0x0][0x988] ;  /* 0x0002620000167ab9 */ /* 0x000fe20000000800 */
[----:B------:R-:W-:Y:S02]  /*64d0*/  ULDC UR26, c[0x0][0x9e0] ;  /* 0x00027800001a7ab9 */ /* 0x000fe40000000800 */
[----:B------:R-:W-:-:S04]  /*64e0*/  USHF.R.S32.HI UR6, URZ, 0x6, UR6 ;  /* 0x000000063f067899 */ /* 0x000fc80008011406 */
[----:B------:R-:W-:-:S04]  /*64f0*/  UISETP.LT.AND UP2, UPT, UR48, UR6, UPT ;  /* 0x000000063000728c */ /* 0x000fc8000bf41270 */
[----:B------:R-:W-:-:S06]  /*6500*/  USEL UR21, UR48, UR6, !UP2 ;  /* 0x0000000630157287 */ /* 0x000fcc000d000000 */
[----:B------:R-:W-:-:S13]  /*6510*/  ISETP.GE.AND P2, PT, R7, UR21, PT ;  /* 0x0000001507007c0c */ /* 0x000fda000bf46270 */
[----:B------:R-:W-:Y:S05]  /*6520*/  @!P2 BRA `(.L_x_5607) ;  /* 0x0000002400d8a947 */ /* 0x000fea0003800000 */
.L_x_5624:
[----:B------:R-:W-:-:S04]  /*6530*/  UIADD3 UR23, UR37, 0x1, URZ ;  /* 0x0000000125177890 */ /* 0x000fc8000fffe03f */
[----:B------:R-:W-:-:S04]  /*6540*/  UISETP.NE.AND UP2, UPT, UR23, 0x2, UPT ;  /* 0x000000021700788c */ /* 0x000fc8000bf45270 */
[----:B------:R-:W-:Y:S02]  /*6550*/  USEL UR6, URZ, 0x1, UP2 ;  /* 0x000000013f067887 */ /* 0x000fe40009000000 */
[----:B------:R-:W-:Y:S02]  /*6560*/  USEL UR23, UR23, URZ, UP2 ;  /* 0x0000003f17177287 */ /* 0x000fe40009000000 */
[----:B------:R-:W-:Y:S01]  /*6570*/  ULOP3.LUT UR38, UR38, UR6, URZ, 0x3c, !UPT ;  /* 0x0000000626267292 */ /* 0x000fe2000f8e3c3f */
[----:B012---:R-:W-:Y:S11]  /*6580*/  @!P0 BRA `(.L_x_5608) ;  /* 0x0000000000048947 */ /* 0x007ff60003800000 */
[----:B------:R-:W-:Y:S01]  /*6590*/  BPT.TRAP 0x1 ;  /* 0x000000040000795c */ /* 0x000fe20000300000 */
.L_x_5608:
[----:B------:R-:W-:Y:S01]  /*65a0*/  ULEA UR27, UR23, UR46, 0x3 ;  /* 0x0000002e171b7291 */ /* 0x000fe2000f8e183f */
[----:B------:R-:W-:-:S05]  /*65b0*/  IMAD.U32 R8, RZ, RZ, UR38 ;  /* 0x00000026ff087e24 */ /* 0x000fca000f8e00ff */
[----:B------:R-:W-:-:S04]  /*65c0*/  SHF.L.U32 R8, R8, 0x1f, RZ ;  /* 0x0000001f08087819 */ /* 0x000fc800000006ff */
[----:B------:R0:W2:Y:S01]  /*65d0*/  SYNCS.PHASECHK.TRANS64.TRYWAIT P2, [UR27+0x28c30], R8 ;  /* 0x028c3008ff0075a7 */ /* 0x0000a2000804015b */
[----:B------:R-:W-:Y:S05]  /*65e0*/  @!P0 BRA `(.L_x_5609) ;  /* 0x0000000000048947 */ /* 0x000fea0003800000 */
[----:B------:R-:W-:Y:S01]  /*65f0*/  BPT.TRAP 0x1 ;  /* 0x000000040000795c */ /* 0x000fe20000300000 */
.L_x_5609:
[----:B--2---:R-:W-:Y:S05]  /*6600*/  @P2 BRA `(.L_x_5610) ;  /* 0x0000000000082947 */ /* 0x004fea0003800000 */
[----:B------:R-:W2:Y:S02]  /*6610*/  SYNCS.PHASECHK.TRANS64.TRYWAIT P2, [UR27+0x28c30], R8 ;  /* 0x028c3008ff0075a7 */ /* 0x000ea4000804015b */
[----:B--2---:R-:W-:Y:S05]  /*6620*/  @!P2 BRA `(.L_x_5611) ;  /* 0x0000011800d4a947 */ /* 0x004fea0003800000 */
.L_x_5610:
[----:B------:R-:W-:Y:S01]  /*6630*/  R2UR UR18, R0 ;  /* 0x00000000001272ca */ /* 0x000fe200000e0000 */
[----:B-1----:R-:W-:Y:S01]  /*6640*/  WARPGROUP.ARRIVE ;  /* 0x00000000000079c5 */ /* 0x002fe20000000000 */
[----:B------:R-:W-:Y:S01]  /*6650*/  UMOV UR19, 0x40000040 ;  /* 0x4000004000137882 */ /* 0x000fe20000000000 */
[----:B------:R-:W-:Y:S01]  /*6660*/  UMOV UR7, 0x40000040 ;  /* 0x4000004000077882 */ /* 0x000fe20000000000 */
[----:B------:R-:W-:Y:S01]  /*6670*/  UMOV UR11, 0x40000040 ;  /* 0x40000040000b7882 */ /* 0x000fe20000000000 */
[----:B------:R-:W-:Y:S01]  /*6680*/  UMOV UR15, 0x40000040 ;  /* 0x40000040000f7882 */ /* 0x000fe20000000000 */
[----:B------:R-:W-:Y:S01]  /*6690*/  PLOP3.LUT P2, PT, PT, PT, UP0, 0x80, 0x0 ;  /* 0x000000000000781c */ /* 0x000fe20003f4f008 */
[----:B------:R-:W-:Y:S01]  /*66a0*/  IMAD.U32 R21, RZ, RZ, UR27 ;  /* 0x0000001bff157e24 */ /* 0x000fe2000f8e00ff */
[----:B------:R-:W-:Y:S01]  /*66b0*/  PLOP3.LUT P3, PT, PT, PT, UP0, 0x80, 0x0 ;  /* 0x000000000000781c */ /* 0x000fe20003f6f008 */
[----:B------:R-:W-:-:S04]  /*66c0*/  IMAD.U32 R11, RZ, RZ, UR51 ;  /* 0x00000033ff0b7e24 */ /* 0x000fc8000f8e00ff */
[----:B------:R-:W-:-:S04]  /*66d0*/  ULEA UR18, UR23, UR18, 0x9 ;  /* 0x0000001217127291 */ /* 0x000fc8000f8e483f */
[----:B------:R-:W-:Y:S02]  /*66e0*/  UIADD3 UR6, UR18, 0x2, URZ ;  /* 0x0000000212067890 */ /* 0x000fe4000fffe03f */
[----:B------:R-:W-:Y:S02]  /*66f0*/  UIADD3 UR10, UR18, 0x4, URZ ;  /* 0x00000004120a7890 */ /* 0x000fe4000fffe03f */
[----:B------:R-:W-:Y:S02]  /*6700*/  UIADD3 UR14, UR18, 0x6, URZ ;  /* 0x00000006120e7890 */ /* 0x000fe4000fffe03f */
[----:B------:R-:W-:Y:S03]  /*6710*/  HGMMA.64x64x16.F32.BF16 R152, gdesc[UR16], RZ, !UPT, gsb0 ;  /* 0x00e00000109879f0 */ /* 0x000fe6000c0018ff */
[----:B------:R-:W-:Y:S02]  /*6720*/  WARPGROUP.DEPBAR.LE gsb0, 0x0 ;  /* 0x00008000000079c5 */ /* 0x000fe40000010000 */
[----:B------:R-:W-:-:S06]  /*6730*/  WARPGROUP.ARRIVE ;  /* 0x00000000000079c5 */ /* 0x000fcc0000000000 */
[----:B------:R-:W-:Y:S01]  /*6740*/  HGMMA.64x64x16.F32.BF16 R152, gdesc[UR4], R152, gsb0 ;  /* 0x00e00000049879f0 */ /* 0x000fe20008001898 */
[----:B------:R-:W-:Y:S02]  /*6750*/  @UP0 ULDC UR6, c[0x0][0x44c] ;  /* 0x0001130000060ab9 */ /* 0x000fe40000000800 */
        /* <DEDUP_REMOVED lines=14> */
[----:B------:R-:W-:Y:S01]  /*6840*/  @P2 IMAD.HI.U32 R10, R168, UR6, RZ ;  /* 0x00000006a80a2c27 */ /* 0x000fe2000f8e00ff */
[----:B------:R-:W-:-:S03]  /*6850*/  @UP0 ULDC UR6, c[0x0][0x450] ;  /* 0x0001140000060ab9 */ /* 0x000fc60000000800 */
[----:B------:R-:W-:Y:S01]  /*6860*/  FMUL.FTZ R205, R152, UR25 ;  /* 0x0000001998cd7c20 */ /* 0x000fe20008410000 */
[----:B------:R-:W-:Y:S01]  /*6870*/  FMUL.FTZ R206, R153, UR25 ;  /* 0x0000001999ce7c20 */ /* 0x000fe20008410000 */
[----:B------:R-:W-:Y:S01]  /*6880*/  FMUL.FTZ R152, R166, UR25 ;  /* 0x00000019a6987c20 */ /* 0x000fe20008410000 */
[----:B------:R-:W-:Y:S01]  /*6890*/  @P3 SHF.R.U32.HI R168, RZ, UR6, R10 ;  /* 0x00000006ffa83c19 */ /* 0x000fe2000801160a */
[----:B------:R-:W-:Y:S02]  /*68a0*/  @!P1 VIADD R10, R21, 0x28c40 ;  /* 0x00028c40150a9836 */ /* 0x000fe40000000000 */
[----:B------:R-:W-:Y:S01]  /*68b0*/  FMUL.FTZ R208, R157, UR25 ;  /* 0x000000199dd07c20 */ /* 0x000fe20008410000 */
[----:B------:R-:W-:Y:S01]  /*68c0*/  FMUL.FTZ R13, R158, UR25 ;  /* 0x000000199e0d7c20 */ /* 0x000fe20008410000 */
[----:B------:R-:W-:Y:S01]  /*68d0*/  FMUL.FTZ R153, R167, UR25 ;  /* 0x00000019a7997c20 */ /* 0x000fe20008410000 */
[----:B------:R-:W1:Y:S01]  /*68e0*/  SHFL.IDX PT, R169, R168, RZ, 0x1c1f ;  /* 0x001c1fffa8a97589 */ /* 0x000e6200000e0000 */
        /* <DEDUP_REMOVED lines=18> */
[----:B------:R-:W-:Y:S01]  /*6a10*/  @!P1 PRMT R10, RZ, 0x654, R10 ;  /* 0x00000654ff0a9816 */ /* 0x000fe2000000000a */
[----:B------:R-:W-:Y:S01]  /*6a20*/  FMUL.FTZ R160, R182, UR25 ;  /* 0x00000019b6a07c20 */ /* 0x000fe20008410000 */
[----:B------:R-:W-:-:S02]  /*6a30*/  IMAD.SHL.U32 R175, R7, 0x40, RZ ;  /* 0x0000004007af7824 */ /* 0x000fc400078e00ff */
[----:B------:R-:W-:Y:S01]  /*6a40*/  FMUL.FTZ R161, R183, UR25 ;  /* 0x00000019b7a17c20 */ /* 0x000fe20008410000 */
[----:B------:R-:W-:Y:S01]  /*6a50*/  PLOP3.LUT P2, PT, PT, PT, UP1, 0x40, 0x0 ;  /* 0x000000000000781c */ /* 0x000fe20003f4e818 */
[----:B------:R2:W-:Y:S01]  /*6a60*/  @!P1 SYNCS.ARRIVE.TRANS64.RED.A1T0 RZ, [R10+URZ], RZ ;  /* 0x000000ff0aff99a7 */ /* 0x0005e2000810043f */
[----:B------:R-:W3:Y:S01]  /*6a70*/  MUFU.TANH R205, R205 ;  /* 0x000000cd00cd7308 */ /* 0x000ee20000002400 */
[----:B--2---:R-:W-:-:S07]  /*6a80*/  IADD3 R10, -R2, 0x1, -R175 ;  /* 0x00000001020a7810 */ /* 0x004fce0007ffe9af */
[----:B------:R-:W2:Y:S01]  /*6a90*/  MUFU.TANH R206, R206 ;  /* 0x000000ce00ce7308 */ /* 0x000ea20000002400 */
[----:B------:R-:W-:-:S07]  /*6aa0*/  IADD3 R10, -R11, UR49, R10 ;  /* 0x000000310b0a7c10 */ /* 0x000fce000fffe10a */
[----:B------:R-:W4:Y:S01]  /*6ab0*/  MUFU.TANH R9, R9 ;  /* 0x0000000900097308 */ /* 0x000f220000002400 */
[C---:B------:R-:W-:Y:S02]  /*6ac0*/  VIADD R180, R10.reuse, UR26 ;  /* 0x0000001a0ab47c36 */ /* 0x040fe40008000000 */
[----:B------:R-:W-:Y:S02]  /*6ad0*/  VIADD R182, R10, UR20 ;  /* 0x000000140ab67c36 */ /* 0x000fe40008000000 */
[C---:B-1----:R-:W-:Y:S02]  /*6ae0*/  IMAD.IADD R176, R169.reuse, 0x1, R180 ;  /* 0x00000001a9b07824 */ /* 0x042fe400078e02b4 */
[----:B------:R-:W-:Y:S01]  /*6af0*/  IMAD.IADD R179, R169, 0x1, R182 ;  /* 0x00000001a9b37824 */ /* 0x000fe200078e02b6 */
[----:B------:R-:W1:Y:S08]  /*6b00*/  MUFU.TANH R12, R12 ;  /* 0x0000000c000c7308 */ /* 0x000e700000002400 */
        /* <DEDUP_REMOVED lines=28> */
[----:B-1234-:R-:W-:Y:S05]  /*6cd0*/  @P2 BRA `(.L_x_5612) ;  /* 0x00000000005c2947 */ /* 0x01efea0003800000 */
[----:B------:R-:W-:Y:S01]  /*6ce0*/  IMAD.U32 R10, RZ, RZ, UR51 ;  /* 0x00000033ff0a7e24 */ /* 0x000fe2000f8e00ff */
[----:B------:R-:W-:Y:S04]  /*6cf0*/  BSSY B0, `(.L_x_5613) ;  /* 0x0000011000007945 */ /* 0x000fe80003800000 */
[----:B------:R-:W-:-:S04]  /*6d00*/  IADD3 R169, -R10, UR49, R169 ;  /* 0x000000310aa97c10 */ /* 0x000fc8000fffe1a9 */
        /* <DEDUP_REMOVED lines=10> */
.L_x_5614:
[----:B------:R-:W-:-:S05]  /*6db0*/  IMAD.U32 R170, RZ, RZ, UR24 ;  /* 0x00000018ffaa7e24 */ /* 0x000fca000f8e00ff */
[----:B------:R-:W-:-:S13]  /*6dc0*/  ISETP.NE.AND P2, PT, R170, 0x1, PT ;  /* 0x00000001aa00780c */ /* 0x000fda0003f45270 */
[----:B------:R-:W1:Y:S02]  /*6dd0*/  @P2 LDC.64 R10, c[0x0][0x9e8] ;  /* 0x00027a00ff0a2b82 */ /* 0x000e640000000a00 */
[----:B-1----:R-:W-:-:S05]  /*6de0*/  @P2 IMAD.HI.U32 R10, R169, R10, RZ ;  /* 0x0000000aa90a2227 */ /* 0x002fca00078e00ff */
[----:B------:R-:W-:-:S07]  /*6df0*/  @P2 SHF.R.U32.HI R169, RZ, R11, R10 ;  /* 0x0000000bffa92219 */ /* 0x000fce000001160a */
.L_x_5615:
[----:B------:R-:W-:Y:S05]  /*6e00*/  BSYNC B0 ;  /* 0x0000000000007941 */ /* 0x000fea0003800000 */
.L_x_5613:
[----:B------:R-:W-:-:S04]  /*6e10*/  IMAD R169, R169, R170, -R175 ;  /* 0x000000aaa9a97224 */ /* 0x000fc800078e0aaf */
[----:B------:R-:W-:-:S05]  /*6e20*/  IMAD.IADD R169, R169, 0x1, -R2 ;  /* 0x00000001a9a97824 */ /* 0x000fca00078e0a02 */
[----:B------:R-:W-:Y:S02]  /*6e30*/  VIADDMNMX R176, R169, R170, R176, PT ;  /* 0x000000aaa9b07246 */ /* 0x000fe400038001b0 */
[----:B------:R-:W-:-:S07]  /*6e40*/  VIMNMX R179, R179, R169, !PT ;  /* 0x000000a9b3b37248 */ /* 0x000fce0007fe0100 */
.L_x_5612:
[----:B------:R-:W-:Y:S01]  /*6e50*/  ISETP.GT.AND P2, PT, R7, -0x1, PT ;  /* 0xffffffff0700780c */ /* 0x000fe20003f44270 */
[----:B------:R1:W2:Y:S03]  /*6e60*/  SHFL.IDX PT, R11, R168, 0x1, 0x1c1f ;  /* 0x003c1f00a80b7f89 */ /* 0x0002a600000e0000 */
[C---:B------:R-:W-:Y:S02]  /*6e70*/  ISETP.GT.AND P5, PT, R179.reuse, RZ, P2 ;  /* 0x000000ffb300720c */ /* 0x040fe400017a4270 */
[C---:B------:R-:W-:Y:S02]  /*6e80*/  ISETP.GT.AND P4, PT, R179.reuse, 0x1, P2 ;  /* 0x00000001b300780c */ /* 0x040fe40001784270 */
[----:B------:R-:W-:Y:S02]  /*6e90*/  ISETP.LT.OR P5, PT, R176, 0x1, P5 ;  /* 0x00000001b000780c */ /* 0x000fe40002fa1670 */
[----:B------:R-:W-:-:S02]  /*6ea0*/  ISETP.GT.AND P6, PT, R179, 0x8, P2 ;  /* 0x00000008b300780c */ /* 0x000fc400017c4270 */
[----:B------:R-:W-:Y:S02]  /*6eb0*/  FSEL R174, R205, -INF , !P5 ;  /* 0xff800000cdae7808 */ /* 0x000fe40006800000 */
[C---:B------:R-:W-:Y:S02]  /*6ec0*/  ISETP.GT.AND P5, PT, R179.reuse, 0x10, P2 ;  /* 0x00000010b300780c */ /* 0x040fe400017a4270 */
[----:B------:R-:W-:Y:S02]  /*6ed0*/  ISETP.GT.AND P3, PT, R179, 0x9, P2 ;  /* 0x00000009b300780c */ /* 0x000fe40001764270 */
[C---:B------:R-:W-:Y:S02]  /*6ee0*/  ISETP.LT.OR P5, PT, R176.reuse, 0x11, P5 ;  /* 0x00000011b000780c */ /* 0x040fe40002fa1670 */
[----:B------:R-:W-:Y:S02]  /*6ef0*/  ISETP.LT.OR P4, PT, R176, 0x2, P4 ;  /* 0x00000002b000780c */ /* 0x000fe40002781670 */
[----:B0-----:R-:W-:-:S02]  /*6f00*/  FSEL R209, R209, -INF , !P5 ;  /* 0xff800000d1d17808 */ /* 0x001fc40006800000 */
[----:B------:R-:W-:Y:S02]  /*6f10*/  ISETP.GT.AND P5, PT, R179, 0x20, P2 ;  /* 0x00000020b300780c */ /* 0x000fe400017a4270 */
[C---:B------:R-:W-:Y:S02]  /*6f20*/  ISETP.LT.OR P6, PT, R176.reuse, 0x9, P6 ;  /* 0x00000009b000780c */ /* 0x040fe400037c1670 */
[C---:B------:R-:W-:Y:S02]  /*6f30*/  ISETP.LT.OR P3, PT, R176.reuse, 0xa, P3 ;  /* 0x0000000ab000780c */ /* 0x040fe40001f61670 */
[----:B------:R-:W-:Y:S02]  /*6f40*/  ISETP.LT.OR P5, PT, R176, 0x21, P5 ;  /* 0x00000021b000780c */ /* 0x000fe40002fa1670 */
[----:B------:R-:W-:Y:S02]  /*6f50*/  FSEL R206, R206, -INF , !P4 ;  /* 0xff800000cece7808 */ /* 0x000fe40006000000 */
[----:B------:R-:W-:-:S02]  /*6f60*/  FSEL R207, R207, -INF , !P6 ;  /* 0xff800000cfcf7808 */ /* 0x000fc40007000000 */
[----:B------:R-:W-:Y:S02]  /*6f70*/  FSEL R208, R208, -INF , !P3 ;  /* 0xff800000d0d07808 */ /* 0x000fe40005800000 */
[C---:B------:R-:W-:Y:S02]  /*6f80*/  ISETP.GT.AND P4, PT, R179.reuse, 0x11, P2 ;  /* 0x00000011b300780c */ /* 0x040fe40001784270 */
[C---:B------:R-:W-:Y:S02]  /*6f90*/  ISETP.GT.AND P6, PT, R179.reuse, 0x18, P2 ;  /* 0x00000018b300780c */ /* 0x040fe400017c4270 */
[C---:B------:R-:W-:Y:S02]  /*6fa0*/  ISETP.GT.AND P3, PT, R179.reuse, 0x19, P2 ;  /* 0x00000019b300780c */ /* 0x040fe40001764270 */
[----:B------:R-:W-:Y:S02]  /*6fb0*/  FSEL R170, R164, -INF , !P5 ;  /* 0xff800000a4aa7808 */ /* 0x000fe40006800000 */
[----:B------:R-:W-:-:S02]  /*6fc0*/  ISETP.GT.AND P5, PT, R179, 0x30, P2 ;  /* 0x00000030b300780c */ /* 0x000fc400017a4270 */
[C---:B------:R-:W-:Y:S02]  /*6fd0*/  ISETP.LT.OR P4, PT, R176.reuse, 0x12, P4 ;  /* 0x00000012b000780c */ /* 0x040fe40002781670 */
[C---:B------:R-:W-:Y:S02]  /*6fe0*/  ISETP.LT.OR P6, PT, R176.reuse, 0x19, P6 ;  /* 0x00000019b000780c */ /* 0x040fe400037c1670 */
[C---:B------:R-:W-:Y:S02]  /*6ff0*/  ISETP.LT.OR P3, PT, R176.reuse, 0x1a, P3 ;  /* 0x0000001ab000780c */ /* 0x040fe40001f61670 */
[----:B------:R-:W-:Y:S02]  /*7000*/  ISETP.LT.OR P5, PT, R176, 0x31, P5 ;  /* 0x00000031b000780c */ /* 0x000fe40002fa1670 */
[----:B------:R-:W-:Y:S02]  /*7010*/  FSEL R210, R210, -INF , !P4 ;  /* 0xff800000d2d27808 */ /* 0x000fe40006000000 */
[----:B-1----:R-:W-:-:S02]  /*7020*/  FSEL R168, R162, -INF , !P6 ;  /* 0xff800000a2a87808 */ /* 0x002fc40007000000 */
[----:B------:R-:W-:Y:S02]  /*7030*/  FSEL R169, R163, -INF , !P3 ;  /* 0xff800000a3a97808 */ /* 0x000fe40005800000 */
[C---:B------:R-:W-:Y:S02]  /*7040*/  ISETP.GT.AND P4, PT, R179.reuse, 0x21, P2 ;  /* 0x00000021b300780c */ /* 0x040fe40001784270 */
[C---:B------:R-:W-:Y:S02]  /*7050*/  ISETP.GT.AND P6, PT, R179.reuse, 0x28, P2 ;  /* 0x00000028b300780c */ /* 0x040fe400017c4270 */
[----:B------:R-:W-:Y:S02]  /*7060*/  ISETP.GT.AND P3, PT, R179, 0x29, P2 ;  /* 0x00000029b300780c */ /* 0x000fe40001764270 */
[----:B------:R-:W-:Y:S01]  /*7070*/  FSEL R163, R173, -INF , !P5 ;  /* 0xff800000ada37808 */ /* 0x000fe20006800000 */
[----:B--2---:R-:W-:Y:S01]  /*7080*/  IMAD.IADD R173, R180, 0x1, R11 ;  /* 0x00000001b4ad7824 */ /* 0x004fe200078e020b */
[----:B------:R-:W-:-:S02]  /*7090*/  PLOP3.LUT P5, PT, PT, PT, UP1, 0x40, 0x0 ;  /* 0x000000000000781c */ /* 0x000fc40003fae818 */
[C---:B------:R-:W-:Y:S02]  /*70a0*/  ISETP.LT.OR P4, PT, R176.reuse, 0x22, P4 ;  /* 0x00000022b000780c */ /* 0x040fe40002781670 */
[C---:B------:R-:W-:Y:S02]  /*70b0*/  ISETP.LT.OR P6, PT, R176.reuse, 0x29, P6 ;  /* 0x00000029b000780c */ /* 0x040fe400037c1670 */
[----:B------:R-:W-:Y:S02]  /*70c0*/  ISETP.LT.OR P3, PT, R176, 0x2a, P3 ;  /* 0x0000002ab000780c */ /* 0x000fe40001f61670 */
[----:B------:R-:W-:Y:S02]  /*70d0*/  FSEL R171, R165, -INF , !P4 ;  /* 0xff800000a5ab7808 */ /* 0x000fe40006000000 */
[----:B------:R-:W-:Y:S02]  /*70e0*/  FSEL R166, R166, -INF , !P6 ;  /* 0xff800000a6a67808 */ /* 0x000fe40007000000 */
[----:B------:R-:W-:-:S02]  /*70f0*/  FSEL R167, R167, -INF , !P3 ;  /* 0xff800000a7a77808 */ /* 0x000fc40005800000 */
[C---:B------:R-:W-:Y:S02]  /*7100*/  ISETP.GT.AND P4, PT, R179.reuse, 0x31, P2 ;  /* 0x00000031b300780c */ /* 0x040fe40001784270 */
[C---:B------:R-:W-:Y:S02]  /*7110*/  ISETP.GT.AND P6, PT, R179.reuse, 0x38, P2 ;  /* 0x00000038b300780c */ /* 0x040fe400017c4270 */
[----:B------:R-:W-:Y:S02]  /*7120*/  ISETP.GT.AND P3, PT, R179, 0x39, P2 ;  /* 0x00000039b300780c */ /* 0x000fe40001764270 */
[C---:B------:R-:W-:Y:S02]  /*7130*/  ISETP.LT.OR P4, PT, R176.reuse, 0x32, P4 ;  /* 0x00000032b000780c */ /* 0x040fe40002781670 */
[C---:B------:R-:W-:Y:S02]  /*7140*/  ISETP.LT.OR P6, PT, R176.reuse, 0x39, P6 ;  /* 0x00000039b000780c */ /* 0x040fe400037c1670 */
[----:B------:R-:W-:Y:S01]  /*7150*/  ISETP.LT.OR P3, PT, R176, 0x3a, P3 ;  /* 0x0000003ab000780c */ /* 0x000fe20001f61670 */
[----:B------:R-:W-:Y:S01]  /*7160*/  IMAD.IADD R176, R182, 0x1, R11 ;  /* 0x00000001b6b07824 */ /* 0x000fe200078e020b */
[----:B------:R-:W-:-:S02]  /*7170*/  FSEL R164, R172, -INF , !P4 ;  /* 0xff800000aca47808 */ /* 0x000fc40006000000 */
[----:B------:R-:W-:Y:S02]  /*7180*/  FSEL R165, R177, -INF , !P6 ;  /* 0xff800000b1a57808 */ /* 0x000fe40007000000 */
[----:B------:R-:W-:Y:S01]  /*7190*/  FSEL R162, R178, -INF , !P3 ;  /* 0xff800000b2a27808 */ /* 0x000fe20005800000 */
[----:B------:R-:W-:Y:S06]  /*71a0*/  @P5 BRA `(.L_x_5616) ;  /* 0x00000000005c5947 */ /* 0x000fec0003800000 */
        /* <DEDUP_REMOVED lines=13> */
.L_x_5618:
[----:B------:R-:W-:-:S05]  /*7280*/  IMAD.U32 R178, RZ, RZ, UR24 ;  /* 0x00000018ffb27e24 */ /* 0x000fca000f8e00ff */
[----:B------:R-:W-:-:S13]  /*7290*/  ISETP.NE.AND P3, PT, R178, 0x1, PT ;  /* 0x00000001b200780c */ /* 0x000fda0003f65270 */
[----:B------:R-:W0:Y:S02]  /*72a0*/  @P3 LDC.64 R10, c[0x0][0x9e8] ;  /* 0x00027a00ff0a3b82 */ /* 0x000e240000000a00 */
[----:B0-----:R-:W-:-:S05]  /*72b0*/  @P3 IMAD.HI.U32 R10, R172, R10, RZ ;  /* 0x0000000aac0a3227 */ /* 0x001fca00078e00ff */
[----:B------:R-:W-:-:S07]  /*72c0*/  @P3 SHF.R.U32.HI R172, RZ, R11, R10 ;  /* 0x0000000bffac3219 */ /* 0x000fce000001160a */
.L_x_5619:
[----:B------:R-:W-:Y:S05]  /*72d0*/  BSYNC B0 ;  /* 0x0000000000007941 */ /* 0x000fea0003800000 */
.L_x_5617:
[----:B------:R-:W-:-:S04]  /*72e0*/  IMAD R175, R172, R178, -R175 ;  /* 0x000000b2acaf7224 */ /* 0x000fc800078e0aaf */
[----:B------:R-:W-:-:S05]  /*72f0*/  IMAD.IADD R175, R175, 0x1, -R2 ;  /* 0x00000001afaf7824 */ /* 0x000fca00078e0a02 */
[----:B------:R-:W-:Y:S02]  /*7300*/  VIADDMNMX R173, R175, R178, R173, PT ;  /* 0x000000b2afad7246 */ /* 0x000fe400038001ad */
[----:B------:R-:W-:-:S07]  /*7310*/  VIMNMX R176, R176, R175, !PT ;  /* 0x000000afb0b07248 */ /* 0x000fce0007fe0100 */
.L_x_5616:
[----:B------:R-:W-:Y:S01]  /*7320*/  FMNMX.FTZ R11, R174, R5, !PT ;  /* 0x00000005ae0b7209 */ /* 0x000fe20007810000 */
[----:B------:R-:W-:Y:S01]  /*7330*/  UMOV UR10, UR22 ;  /* 0x00000016000a7c82 */ /* 0x000fe20008000000 */
[----:B------:R-:W-:Y:S01]  /*7340*/  ISETP.GT.AND P4, PT, R176, RZ, P2 ;  /* 0x000000ffb000720c */ /* 0x000fe20001784270 */
[----:B------:R-:W-:Y:S01]  /*7350*/  IMAD.MOV R179, RZ, RZ, -R17 ;  /* 0x000000ffffb37224 */ /* 0x000fe200078e0a11 */
[----:B------:R-:W-:Y:S02]  /*7360*/  FMNMX.FTZ R10, R206, R11, !PT ;  /* 0x0000000bce0a7209 */ /* 0x000fe40007810000 */
[----:B------:R-:W-:Y:S02]  /*7370*/  ISETP.GT.AND P3, PT, R176, 0x1, P2 ;  /* 0x00000001b000780c */ /* 0x000fe40001764270 */
[----:B------:R-:W-:Y:S02]  /*7380*/  FMNMX.FTZ R11, R207, R10, !PT ;  /* 0x0000000acf0b7209 */ /* 0x000fe40007810000 */
[----:B------:R-:W-:-:S02]  /*7390*/  ISETP.LT.OR P4, PT, R173, 0x1, P4 ;  /* 0x00000001ad00780c */ /* 0x000fc40002781670 */
[----:B------:R-:W-:Y:S02]  /*73a0*/  FMNMX.FTZ R10, R208, R11, !PT ;  /* 0x0000000bd00a7209 */ /* 0x000fe40007810000 */
[----:B------:R-:W-:Y:S02]  /*73b0*/  ISETP.GT.AND P5, PT, R176, 0x8, P2 ;  /* 0x00000008b000780c */ /* 0x000fe400017a4270 */
[----:B------:R-:W-:Y:S02]  /*73c0*/  FMNMX.FTZ R11, R209, R10, !PT ;  /* 0x0000000ad10b7209 */ /* 0x000fe40007810000 */
[----:B------:R-:W-:Y:S02]  /*73d0*/  ISETP.LT.OR P3, PT, R173, 0x2, P3 ;  /* 0x00000002ad00780c */ /* 0x000fe40001f61670 */
[----:B------:R-:W-:Y:S02]  /*73e0*/  FMNMX.FTZ R11, R210, R11, !PT ;  /* 0x0000000bd20b7209 */ /* 0x000fe40007810000 */
[----:B------:R-:W-:-:S02]  /*73f0*/  FSEL R9, R9, -INF , !P4 ;  /* 0xff80000009097808 */ /* 0x000fc40006000000 */
        /* <DEDUP_REMOVED lines=15> */
[----:B------:R-:W-:Y:S02]  /*74f0*/  FSEL R14, R14, -INF , !P6 ;  /* 0xff8000000e0e7808 */ /* 0x000fe40007000000 */
[----:B------:R-:W-:Y:S02]  /*7500*/  FMNMX.FTZ R11, R165, R10, !PT ;  /* 0x0000000aa50b7209 */ /* 0x000fe40007810000 */
[----:B------:R-:W-:-:S02]  /*7510*/  ISETP.LT.OR P3, PT, R173, 0x11, P3 ;  /* 0x00000011ad00780c */ /* 0x000fc40001f61670 */
[----:B------:R-:W-:Y:S02]  /*7520*/  FMNMX.FTZ R11, R162, R11, !PT ;  /* 0x0000000ba20b7209 */ /* 0x000fe40007810000 */
[C---:B------:R-:W-:Y:S02]  /*7530*/  ISETP.GT.AND P4, PT, R176.reuse, 0x19, P2 ;  /* 0x00000019b000780c */ /* 0x040fe40001784270 */
[----:B------:R-:W-:Y:S01]  /*7540*/  ISETP.GT.AND P6, PT, R176, 0x18, P2 ;  /* 0x00000018b000780c */ /* 0x000fe200017c4270 */
[----:B------:R-:W0:Y:S01]  /*7550*/  SHFL.BFLY PT, R10, R11, 0x2, 0x1f ;  /* 0x0c401f000b0a7f89 */ /* 0x000e2200000e0000 */
[----:B------:R-:W-:Y:S02]  /*7560*/  ISETP.LT.OR P5, PT, R173, 0x12, P5 ;  /* 0x00000012ad00780c */ /* 0x000fe40002fa1670 */
[----:B------:R-:W-:Y:S02]  /*7570*/  FSEL R15, R15, -INF , !P3 ;  /* 0xff8000000f0f7808 */ /* 0x000fe40005800000 */
[----:B------:R-:W-:-:S02]  /*7580*/  ISETP.LT.OR P4, PT, R173, 0x1a, P4 ;  /* 0x0000001aad00780c */ /* 0x000fc40002781670 */
[----:B------:R-:W-:Y:S02]  /*7590*/  ISETP.LT.OR P6, PT, R173, 0x19, P6 ;  /* 0x00000019ad00780c */ /* 0x000fe400037c1670 */
[----:B------:R-:W-:Y:S02]  /*75a0*/  FSEL R20, R20, -INF , !P5 ;  /* 0xff80000014147808 */ /* 0x000fe40006800000 */
[----:B------:R-:W-:Y:S02]  /*75b0*/  FSEL R153, R153, -INF , !P4 ;  /* 0xff80000099997808 */ /* 0x000fe40006000000 */
[----:B------:R-:W-:Y:S02]  /*75c0*/  ISETP.GT.AND P3, PT, R176, 0x20, P2 ;  /* 0x00000020b000780c */ /* 0x000fe40001764270 */
[----:B------:R-:W-:Y:S02]  /*75d0*/  FSEL R152, R152, -INF , !P6 ;  /* 0xff80000098987808 */ /* 0x000fe40007000000 */
[----:B------:R-:W-:-:S02]  /*75e0*/  ISETP.GT.AND P5, PT, R176, 0x21, P2 ;  /* 0x00000021b000780c */ /* 0x000fc400017a4270 */
[C---:B------:R-:W-:Y:S02]  /*75f0*/  ISETP.LT.OR P3, PT, R173.reuse, 0x21, P3 ;  /* 0x00000021ad00780c */ /* 0x040fe40001f61670 */
[----:B------:R-:W-:Y:S02]  /*7600*/  ISETP.GT.AND P6, PT, R176, 0x28, P2 ;  /* 0x00000028b000780c */ /* 0x000fe400017c4270 */
[----:B------:R-:W-:Y:S02]  /*7610*/  ISETP.LT.OR P5, PT, R173, 0x22, P5 ;  /* 0x00000022ad00780c */ /* 0x000fe40002fa1670 */
[----:B0-----:R-:W-:Y:S02]  /*7620*/  FMNMX.FTZ R172, R11, R10, !PT ;  /* 0x0000000a0bac7209 */ /* 0x001fe40007810000 */
[----:B------:R-:W-:Y:S02]  /*7630*/  FMNMX.FTZ R11, R9, R6, !PT ;  /* 0x00000006090b7209 */ /* 0x000fe40007810000 */
[----:B------:R-:W-:Y:S01]  /*7640*/  FSEL R154, R154, -INF , !P3 ;  /* 0xff8000009a9a7808 */ /* 0x000fe20005800000 */
[----:B------:R-:W0:Y:S01]  /*7650*/  SHFL.BFLY PT, R175, R172, 0x1, 0x1f ;  /* 0x0c201f00acaf7f89 */ /* 0x000e2200000e0000 */
[----:B------:R-:W-:-:S02]  /*7660*/  ISETP.GT.AND P3, PT, R176, 0x29, P2 ;  /* 0x00000029b000780c */ /* 0x000fc40001764270 */
[----:B------:R-:W-:Y:S02]  /*7670*/  FSEL R155, R155, -INF , !P5 ;  /* 0xff8000009b9b7808 */ /* 0x000fe40006800000 */
[C---:B------:R-:W-:Y:S02]  /*7680*/  ISETP.LT.OR P6, PT, R173.reuse, 0x29, P6 ;  /* 0x00000029ad00780c */ /* 0x040fe400037c1670 */
[----:B------:R-:W-:Y:S02]  /*7690*/  ISETP.GT.AND P5, PT, R176, 0x30, P2 ;  /* 0x00000030b000780c */ /* 0x000fe400017a4270 */
[C---:B------:R-:W-:Y:S02]  /*76a0*/  ISETP.LT.OR P3, PT, R173.reuse, 0x2a, P3 ;  /* 0x0000002aad00780c */ /* 0x040fe40001f61670 */
[----:B------:R-:W-:Y:S02]  /*76b0*/  ISETP.LT.OR P5, PT, R173, 0x31, P5 ;  /* 0x00000031ad00780c */ /* 0x000fe40002fa1670 */
[----:B------:R-:W-:-:S02]  /*76c0*/  FSEL R157, R157, -INF , !P3 ;  /* 0xff8000009d9d7808 */ /* 0x000fc40005800000 */
[----:B------:R-:W-:Y:S02]  /*76d0*/  ISETP.GT.AND P3, PT, R176, 0x38, P2 ;  /* 0x00000038b000780c */ /* 0x000fe40001764270 */
[----:B------:R-:W-:Y:S02]  /*76e0*/  FSEL R158, R158, -INF , !P5 ;  /* 0xff8000009e9e7808 */ /* 0x000fe40006800000 */
[----:B------:R-:W-:-:S04]  /*76f0*/  ISETP.LT.OR P3, PT, R173, 0x39, P3 ;  /* 0x00000039ad00780c */ /* 0x000fc80001f61670 */
[----:B------:R-:W-:Y:S02]  /*7700*/  FSEL R160, R160, -INF , !P3 ;  /* 0xff800000a0a07808 */ /* 0x000fe40005800000 */
[----:B0-----:R-:W-:Y:S02]  /*7710*/  FMNMX.FTZ R10, R172, R175, !PT ;  /* 0x000000afac0a7209 */ /* 0x001fe40007810000 */
[----:B------:R-:W-:Y:S02]  /*7720*/  FMNMX.FTZ R172, R12, R11, !PT ;  /* 0x0000000b0cac7209 */ /* 0x000fe40007810000 */
[C---:B------:R-:W-:Y:S02]  /*7730*/  FSETP.NEU.FTZ.AND P4, PT, R10.reuse, -INF , PT ;  /* 0xff8000000a00780b */ /* 0x040fe40003f9d000 */
[----:B------:R-:W-:Y:S02]  /*7740*/  FMNMX.FTZ R11, R13, R172, !PT ;  /* 0x000000ac0d0b7209 */ /* 0x000fe40007810000 */
[----:B------:R-:W-:-:S02]  /*7750*/  FSEL R182, R10, RZ, P4 ;  /* 0x000000ff0ab67208 */ /* 0x000fc40002000000 */
[----:B------:R-:W-:-:S03]  /*7760*/  FMNMX.FTZ R172, R14, R11, !PT ;  /* 0x0000000b0eac7209 */ /* 0x000fc60007810000 */
[----:B------:R-:W-:Y:S01]  /*7770*/  FADD.FTZ R182, -R182, R5 ;  /* 0x00000005b6b67221 */ /* 0x000fe20000010100 */
[----:B------:R-:W-:Y:S01]  /*7780*/  FMNMX.FTZ R11, R15, R172, !PT ;  /* 0x000000ac0f0b7209 */ /* 0x000fe20007810000 */
[----:B------:R-:W-:Y:S02]  /*7790*/  FMUL.FTZ R172, R10, UR10 ;  /* 0x0000000a0aac7c20 */ /* 0x000fe40008410000 */
[----:B------:R-:W-:Y:S01]  /*77a0*/  FMUL.FTZ R5, R182, UR10 ;  /* 0x0000000ab6057c20 */ /* 0x000fe20008410000 */
[----:B------:R-:W-:Y:S02]  /*77b0*/  FMNMX.FTZ R175, R20, R11, !PT ;  /* 0x0000000b14af7209 */ /* 0x000fe40007810000 */
[----:B------:R-:W-:Y:S02]  /*77c0*/  FSEL R11, R172, RZ, P4 ;  /* 0x000000ffac0b7208 */ /* 0x000fe40002000000 */
[----:B------:R-:W-:Y:S01]  /*77d0*/  FMNMX.FTZ R172, R152, R175, !PT ;  /* 0x000000af98ac7209 */ /* 0x000fe20007810000 */
[----:B------:R-:W-:Y:S02]  /*77e0*/  MUFU.EX2 R5, R5 ;  /* 0x0000000500057308 */ /* 0x000fe40000000800 */
[--C-:B------:R-:W-:Y:S01]  /*77f0*/  FFMA.FTZ R178, R174, UR10, -R11.reuse ;  /* 0x0000000aaeb27c23 */ /* 0x100fe2000801080b */
[----:B------:R-:W-:Y:S01]  /*7800*/  FMNMX.FTZ R175, R153, R172, !PT ;  /* 0x000000ac99af7209 */ /* 0x000fe20007810000 */
[--C-:B------:R-:W-:Y:S01]  /*7810*/  FFMA.FTZ R207, R207, UR10, -R11.reuse ;  /* 0x0000000acfcf7c23 */ /* 0x100fe2000801080b */
[----:B------:R-:W-:Y:S01]  /*7820*/  FSEL R172, R156, -INF , !P6 ;  /* 0xff8000009cac7808 */ /* 0x000fe20007000000 */
[--C-:B------:R-:W-:Y:S01]  /*7830*/  FFMA.FTZ R168, R168, UR10, -R11.reuse ;  /* 0x0000000aa8a87c23 */ /* 0x100fe2000801080b */
[----:B------:R-:W-:Y:S01]  /*7840*/  FMNMX.FTZ R174, R154, R175, !PT ;  /* 0x000000af9aae7209 */ /* 0x000fe20007810000 */
[----:B------:R-:W0:Y:S01]  /*7850*/  MUFU.EX2 R156, R178 ;  /* 0x000000b2009c7308 */ /* 0x000e220000000800 */
[----:B------:R-:W-:Y:S01]  /*7860*/  ISETP.GT.AND P6, PT, R176, 0x31, P2 ;  /* 0x00000031b000780c */ /* 0x000fe200017c4270 */
[--C-:B------:R-:W-:Y:S01]  /*7870*/  FFMA.FTZ R175, R206, UR10, -R11.reuse ;  /* 0x0000000aceaf7c23 */ /* 0x100fe2000801080b */
[----:B------:R-:W-:Y:S01]  /*7880*/  FMNMX.FTZ R177, R155, R174, !PT ;  /* 0x000000ae9bb17209 */ /* 0x000fe20007810000 */
[--C-:B------:R-:W-:Y:S01]  /*7890*/  FFMA.FTZ R169, R169, UR10, -R11.reuse ;  /* 0x0000000aa9a97c23 */ /* 0x100fe2000801080b */
[----:B------:R-:W-:Y:S01]  /*78a0*/  ISETP.LT.OR P6, PT, R173, 0x32, P6 ;  /* 0x00000032ad00780c */ /* 0x000fe200037c1670 */
[--C-:B------:R-:W-:Y:S01]  /*78b0*/  FFMA.FTZ R170, R170, UR10, -R11.reuse ;  /* 0x0000000aaaaa7c23 */ /* 0x100fe2000801080b */
[----:B------:R-:W-:Y:S01]  /*78c0*/  FMNMX.FTZ R174, R172, R177, !PT ;  /* 0x000000b1acae7209 */ /* 0x000fe20007810000 */
[----:B------:R-:W1:Y:S01]  /*78d0*/  MUFU.EX2 R175, R175 ;  /* 0x000000af00af7308 */ /* 0x000e620000000800 */
[----:B------:R-:W-:Y:S01]  /*78e0*/  ISETP.GT.AND P2, PT, R176, 0x39, P2 ;  /* 0x00000039b000780c */ /* 0x000fe20001744270 */
[--C-:B------:R-:W-:Y:S01]  /*78f0*/  FFMA.FTZ R176, R208, UR10, -R11.reuse ;  /* 0x0000000ad0b07c23 */ /* 0x100fe2000801080b */
[----:B------:R-:W-:Y:S01]  /*7900*/  FMNMX.FTZ R177, R157, R174, !PT ;  /* 0x000000ae9db17209 */ /* 0x000fe20007810000 */
[--C-:B------:R-:W-:Y:S01]  /*7910*/  FFMA.FTZ R171, R171, UR10, -R11.reuse ;  /* 0x0000000aabab7c23 */ /* 0x100fe2000801080b */
[----:B------:R-:W-:Y:S01]  /*7920*/  FSEL R174, R159, -INF , !P6 ;  /* 0xff8000009fae7808 */ /* 0x000fe20007000000 */
[--C-:B------:R-:W-:Y:S01]  /*7930*/  FFMA.FTZ R166, R166, UR10, -R11.reuse ;  /* 0x0000000aa6a67c23 */ /* 0x100fe2000801080b */
[----:B------:R-:W-:Y:S01]  /*7940*/  FMNMX.FTZ R177, R158, R177, !PT ;  /* 0x000000b19eb17209 */ /* 0x000fe20007810000 */
[----:B------:R-:W2:Y:S01]  /*7950*/  MUFU.EX2 R159, R207 ;  /* 0x000000cf009f7308 */ /* 0x000ea20000000800 */
[----:B------:R-:W-:Y:S01]  /*7960*/  ISETP.LT.OR P2, PT, R173, 0x3a, P2 ;  /* 0x0000003aad00780c */ /* 0x000fe20001741670 */
[--C-:B------:R-:W-:Y:S01]  /*7970*/  FFMA.FTZ R173, R209, UR10, -R11.reuse ;  /* 0x0000000ad1ad7c23 */ /* 0x100fe2000801080b */
[----:B------:R-:W-:Y:S01]  /*7980*/  FMNMX.FTZ R177, R174, R177, !PT ;  /* 0x000000b1aeb17209 */ /* 0x000fe20007810000 */
[----:B0-----:R-:W-:Y:S01]  /*7990*/  FFMA.FTZ R182, R5, R3, R156 ;  /* 0x0000000305b67223 */ /* 0x001fe2000001009c */
[----:B------:R-:W-:Y:S01]  /*79a0*/  FSEL R161, R161, -INF , !P2 ;  /* 0xff800000a1a17808 */ /* 0x000fe20005000000 */
[--C-:B------:R-:W-:Y:S01]  /*79b0*/  FFMA.FTZ R167, R167, UR10, -R11.reuse ;  /* 0x0000000aa7a77c23 */ /* 0x100fe2000801080b */
[----:B------:R-:W-:Y:S01]  /*79c0*/  FMNMX.FTZ R178, R160, R177, !PT ;  /* 0x000000b1a0b27209 */ /* 0x000fe20007810000 */
[----:B------:R-:W0:Y:S01]  /*79d0*/  MUFU.EX2 R176, R176 ;  /* 0x000000b000b07308 */ /* 0x000e220000000800 */
[----:B-1----:R-:W-:Y:S01]  /*79e0*/  FADD.FTZ R182, R175, R182 ;  /* 0x000000b6afb67221 */ /* 0x002fe20000010000 */
[----:B------:R-:W-:Y:S01]  /*79f0*/  ISETP.NE.AND P2, PT, R2, R179, PT ;  /* 0x000000b30200720c */ /* 0x000fe20003f45270 */
[--C-:B------:R-:W-:Y:S01]  /*7a00*/  FFMA.FTZ R163, R163, UR10, -R11.reuse ;  /* 0x0000000aa3a37c23 */ /* 0x100fe2000801080b */
[----:B------:R-:W-:Y:S01]  /*7a10*/  FMNMX.FTZ R177, R161, R178, !PT ;  /* 0x000000b2a1b17209 */ /* 0x000fe20007810000 */
[--C-:B------:R-:W-:Y:S01]  /*7a20*/  FFMA.FTZ R178, R210, UR10, -R11.reuse ;  /* 0x0000000ad2b27c23 */ /* 0x100fe2000801080b */
[--C-:B------:R-:W-:Y:S01]  /*7a30*/  FFMA.FTZ R164, R164, UR10, -R11.reuse ;  /* 0x0000000aa4a47c23 */ /* 0x100fe2000801080b */
[--C-:B------:R-:W-:Y:S01]  /*7a40*/  FFMA.FTZ R165, R165, UR10, -R11.reuse ;  /* 0x0000000aa5a57c23 */ /* 0x100fe2000801080b */
[----:B------:R-:W1:Y:S01]  /*7a50*/  MUFU.EX2 R173, R173 ;  /* 0x000000ad00ad7308 */ /* 0x000e620000000800 */
[----:B------:R-:W3:Y:S01]  /*7a60*/  SHFL.BFLY PT, R180, R177, 0x2, 0x1f ;  /* 0x0c401f00b1b47f89 */ /* 0x000ee200000e0000 */
[-C--:B------:R-:W-:Y:S01]  /*7a70*/  FMUL.FTZ R24, R24, R5.reuse ;  /* 0x0000000518187220 */ /* 0x080fe20000410000 */
[-C--:B------:R-:W-:Y:S01]  /*7a80*/  FMUL.FTZ R25, R25, R5.reuse ;  /* 0x0000000519197220 */ /* 0x080fe20000410000 */
[-C--:B------:R-:W-:Y:S01]  /*7a90*/  FMUL.FTZ R28, R28, R5.reuse ;  /* 0x000000051c1c7220 */ /* 0x080fe20000410000 */
[-C--:B------:R-:W-:Y:S01]  /*7aa0*/  FMUL.FTZ R29, R29, R5.reuse ;  /* 0x000000051d1d7220 */ /* 0x080fe20000410000 */
[-C--:B------:R-:W-:Y:S01]  /*7ab0*/  FMUL.FTZ R32, R32, R5.reuse ;  /* 0x0000000520207220 */ /* 0x080fe20000410000 */
[-C--:B------:R-:W-:Y:S01]  /*7ac0*/  FMUL.FTZ R33, R33, R5.reuse ;  /* 0x0000000521217220 */ /* 0x080fe20000410000 */
[----:B------:R-:W4:Y:S01]  /*7ad0*/  MUFU.EX2 R178, R178 ;  /* 0x000000b200b27308 */ /* 0x000f220000000800 */
[-C--:B------:R-:W-:Y:S01]  /*7ae0*/  FMUL.FTZ R36, R36, R5.reuse ;  /* 0x0000000524247220 */ /* 0x080fe20000410000 */
[-C--:B------:R-:W-:Y:S01]  /*7af0*/  FMUL.FTZ R37, R37, R5.reuse ;  /* 0x0000000525257220 */ /* 0x080fe20000410000 */
[-C--:B------:R-:W-:Y:S01]  /*7b00*/  FMUL.FTZ R40, R40, R5.reuse ;  /* 0x0000000528287220 */ /* 0x080fe20000410000 */
[-C--:B------:R-:W-:Y:S01]  /*7b10*/  FMUL.FTZ R41, R41, R5.reuse ;  /* 0x0000000529297220 */ /* 0x080fe20000410000 */
[-C--:B------:R-:W-:Y:S01]  /*7b20*/  FMUL.FTZ R44, R44, R5.reuse ;  /* 0x000000052c2c7220 */ /* 0x080fe20000410000 */
[-C--:B------:R-:W-:Y:S01]  /*7b30*/  FMUL.FTZ R45, R45, R5.reuse ;  /* 0x000000052d2d7220 */ /* 0x080fe20000410000 */
[-C--:B------:R-:W-:Y:S01]  /*7b40*/  FMUL.FTZ R48, R48, R5.reuse ;  /* 0x0000000530307220 */ /* 0x080fe20000410000 */
[----:B------:R-:W5:Y:S01]  /*7b50*/  MUFU.EX2 R168, R168 ;  /* 0x000000a800a87308 */ /* 0x000f620000000800 */
        /* <DEDUP_REMOVED lines=8> */
[----:B---3--:R-:W-:Y:S01]  /*7be0*/  FMNMX.FTZ R180, R177, R180, !PT ;  /* 0x000000b4b1b47209 */ /* 0x008fe20007810000 */
[-C--:B------:R-:W-:Y:S01]  /*7bf0*/  FMUL.FTZ R64, R64, R5.reuse ;  /* 0x0000000540407220 */ /* 0x080fe20000410000 */
[-C--:B------:R-:W-:Y:S01]  /*7c00*/  FMUL.FTZ R65, R65, R5.reuse ;  /* 0x0000000541417220 */ /* 0x080fe20000410000 */
[-C--:B------:R-:W-:Y:S01]  /*7c10*/  FMUL.FTZ R68, R68, R5.reuse ;  /* 0x0000000544447220 */ /* 0x080fe20000410000 */
[-C--:B------:R-:W-:Y:S01]  /*7c20*/  FMUL.FTZ R69, R69, R5.reuse ;  /* 0x0000000545457220 */ /* 0x080fe20000410000 */
[----:B------:R-:W3:Y:S01]  /*7c30*/  SHFL.BFLY PT, R177, R180, 0x1, 0x1f ;  /* 0x0c201f00b4b17f89 */ /* 0x000ee200000e0000 */
        /* <DEDUP_REMOVED lines=22> */
[----:B------:R-:W-:Y:S01]  /*7da0*/  FMUL.FTZ R109, R109, R5 ;  /* 0x000000056d6d7220 */ /* 0x000fe20000410000 */
[----:B---3--:R-:W-:Y:S01]  /*7db0*/  FMNMX.FTZ R177, R180, R177, !PT ;  /* 0x000000b1b4b17209 */ /* 0x008fe20007810000 */
[----:B------:R-:W-:Y:S01]  /*7dc0*/  FFMA.FTZ R180, R162, UR10, -R11 ;  /* 0x0000000aa2b47c23 */ /* 0x000fe2000801080b */
[----:B------:R-:W-:Y:S01]  /*7dd0*/  IMAD.U32 R11, RZ, RZ, UR37 ;  /* 0x00000025ff0b7e24 */ /* 0x000fe2000f8e00ff */
[----:B------:R-:W3:Y:S01]  /*7de0*/  MUFU.EX2 R167, R167 ;  /* 0x000000a700a77308 */ /* 0x000ee20000000800 */
[C---:B------:R-:W-:Y:S01]  /*7df0*/  FSETP.NEU.FTZ.AND P3, PT, R177.reuse, -INF , PT ;  /* 0xff800000b100780b */ /* 0x040fe20003f7d000 */
[----:B------:R-:W-:Y:S01]  /*7e00*/  FMUL.FTZ R3, R177, UR10 ;  /* 0x0000000ab1037c20 */ /* 0x000fe20008410000 */
[----:B------:R-:W-:-:S02]  /*7e10*/  @!P2 IMAD R11, R11, 0x40, R16 ;  /* 0x000000400b0ba824 */ /* 0x000fc400078e0210 */
[-C--:B------:R-:W-:Y:S01]  /*7e20*/  FMUL.FTZ R112, R112, R5.reuse ;  /* 0x0000000570707220 */ /* 0x080fe20000410000 */
[-C--:B------:R-:W-:Y:S01]  /*7e30*/  FMUL.FTZ R113, R113, R5.reuse ;  /* 0x0000000571717220 */ /* 0x080fe20000410000 */
[-C--:B------:R-:W-:Y:S01]  /*7e40*/  FMUL.FTZ R116, R116, R5.reuse ;  /* 0x0000000574747220 */ /* 0x080fe20000410000 */
[----:B------:R-:W-:Y:S01]  /*7e50*/  FSEL R179, R3, RZ, P3 ;  /* 0x000000ff03b37208 */ /* 0x000fe20001800000 */
[----:B--2---:R-:W-:Y:S01]  /*7e60*/  FADD.FTZ R3, R159, R182 ;  /* 0x000000b69f037221 */ /* 0x004fe20000010000 */
[----:B------:R-:W2:Y:S01]  /*7e70*/  MUFU.EX2 R163, R163 ;  /* 0x000000a300a37308 */ /* 0x000ea20000000800 */
[----:B------:R-:W-:Y:S01]  /*7e80*/  @!P2 LEA R11, R11, UR46, 0x2 ;  /* 0x0000002e0b0bac11 */ /* 0x000fe2000f8e10ff */
[----:B------:R-:W-:Y:S01]  /*7e90*/  FMUL.FTZ R117, R117, R5 ;  /* 0x0000000575757220 */ /* 0x000fe20000410000 */
[----:B0-----:R-:W-:Y:S01]  /*7ea0*/  FADD.FTZ R162, R176, R3 ;  /* 0x00000003b0a27221 */ /* 0x001fe20000010000 */
[----:B------:R-:W-:Y:S01]  /*7eb0*/  FSEL R3, R177, RZ, P3 ;  /* 0x000000ffb1037208 */ /* 0x000fe20001800000 */
[--C-:B------:R-:W-:Y:S01]  /*7ec0*/  FFMA.FTZ R9, R9, UR10, -R179.reuse ;  /* 0x0000000a09097c23 */ /* 0x100fe200080108b3 */
[--C-:B------:R-:W-:Y:S01]  /*7ed0*/  FFMA.FTZ R12, R12, UR10, -R179.reuse ;  /* 0x0000000a0c0c7c23 */ /* 0x100fe200080108b3 */
[----:B-1----:R-:W-:Y:S01]  /*7ee0*/  FADD.FTZ R181, R173, R162 ;  /* 0x000000a2adb57221 */ /* 0x002fe20000010000 */
[--C-:B------:R-:W-:Y:S01]  /*7ef0*/  FFMA.FTZ R13, R13, UR10, -R179.reuse ;  /* 0x0000000a0d0d7c23 */ /* 0x100fe200080108b3 */
[----:B------:R-:W-:Y:S01]  /*7f00*/  FADD.FTZ R3, -R3, R6 ;  /* 0x0000000603037221 */ /* 0x000fe20000010100 */
[----:B------:R-:W-:Y:S01]  /*7f10*/  FFMA.FTZ R14, R14, UR10, -R179 ;  /* 0x0000000a0e0e7c23 */ /* 0x000fe200080108b3 */
[----:B----4-:R-:W-:Y:S01]  /*7f20*/  FADD.FTZ R181, R178, R181 ;  /* 0x000000b5b2b57221 */ /* 0x010fe20000010000 */
[----:B------:R-:W-:Y:S01]  /*7f30*/  MUFU.EX2 R9, R9 ;  /* 0x0000000900097308 */ /* 0x000fe20000000800 */
[----:B------:R-:W-:Y:S01]  /*7f40*/  FMUL.FTZ R3, R3, UR10 ;  /* 0x0000000a03037c20 */ /* 0x000fe20008410000 */
[----:B------:R-:W-:Y:S01]  /*7f50*/  FFMA.FTZ R15, R15, UR10, -R179 ;  /* 0x0000000a0f0f7c23 */ /* 0x000fe200080108b3 */
[----:B-----5:R-:W-:Y:S01]  /*7f60*/  FADD.FTZ R6, R168, R181 ;  /* 0x000000b5a8067221 */ /* 0x020fe20000010000 */
[--C-:B------:R-:W-:Y:S01]  /*7f70*/  FFMA.FTZ R181, R152, UR10, -R179.reuse ;  /* 0x0000000a98b57c23 */ /* 0x100fe200080108b3 */
[--C-:B------:R-:W-:Y:S01]  /*7f80*/  FFMA.FTZ R20, R20, UR10, -R179.reuse ;  /* 0x0000000a14147c23 */ /* 0x100fe200080108b3 */
[----:B------:R-:W-:Y:S01]  /*7f90*/  @!P2 STS [R11+0x28800], R5 ;  /* 0x028800050b00a388 */ /* 0x000fe20000000800 */
[----:B------:R-:W-:Y:S01]  /*7fa0*/  FADD.FTZ R183, R169, R6 ;  /* 0x00000006a9b77221 */ /* 0x000fe20000010000 */
[----:B------:R-:W-:Y:S01]  /*7fb0*/  MUFU.EX2 R12, R12 ;  /* 0x0000000c000c7308 */ /* 0x000fe20000000800 */
[----:B------:R-:W-:Y:S01]  /*7fc0*/  FFMA.FTZ R182, R154, UR10, -R179 ;  /* 0x0000000a9ab67c23 */ /* 0x000fe200080108b3 */
[----:B------:R-:W-:Y:S01]  /*7fd0*/  F2FP.BF16.F32.PACK_AB R154, R176, R159 ;  /* 0x0000009fb09a723e */ /* 0x000fe200000010ff */
[----:B------:R-:W-:Y:S01]  /*7fe0*/  FADD.FTZ R152, R170, R183 ;  /* 0x000000b7aa987221 */ /* 0x000fe20000010000 */
[--C-:B------:R-:W-:Y:S01]  /*7ff0*/  FFMA.FTZ R183, R155, UR10, -R179.reuse ;  /* 0x0000000a9bb77c23 */ /* 0x100fe200080108b3 */
[--C-:B------:R-:W-:Y:S01]  /*8000*/  FFMA.FTZ R153, R153, UR10, -R179.reuse ;  /* 0x0000000a99997c23 */ /* 0x100fe200080108b3 */
[--C-:B------:R-:W-:Y:S01]  /*8010*/  FFMA.FTZ R206, R160, UR10, -R179.reuse ;  /* 0x0000000aa0ce7c23 */ /* 0x100fe200080108b3 */
[----:B------:R-:W-:Y:S01]  /*8020*/  FADD.FTZ R205, R171, R152 ;  /* 0x00000098abcd7221 */ /* 0x000fe20000010000 */
[----:B------:R2:W0:Y:S01]  /*8030*/  MUFU.EX2 R6, R3 ;  /* 0x0000000300067308 */ /* 0x0004220000000800 */
[--C-:B------:R-:W-:Y:S01]  /*8040*/  FFMA.FTZ R172, R172, UR10, -R179.reuse ;  /* 0x0000000aacac7c23 */ /* 0x100fe200080108b3 */
[----:B------:R-:W-:Y:S01]  /*8050*/  FFMA.FTZ R157, R157, UR10, -R179 ;  /* 0x0000000a9d9d7c23 */ /* 0x000fe200080108b3 */
[----:B------:R-:W-:Y:S01]  /*8060*/  FADD.FTZ R152, R166, R205 ;  /* 0x000000cda6987221 */ /* 0x000fe20000010000 */
[--C-:B------:R-:W-:Y:S01]  /*8070*/  FFMA.FTZ R205, R158, UR10, -R179.reuse ;  /* 0x0000000a9ecd7c23 */ /* 0x100fe200080108b3 */
[----:B------:R-:W-:Y:S01]  /*8080*/  F2FP.BF16.F32.PACK_AB R158, R169, R168 ;  /* 0x000000a8a99e723e */ /* 0x000fe200000010ff */
[--C-:B------:R-:W-:Y:S01]  /*8090*/  FFMA.FTZ R174, R174, UR10, -R179.reuse ;  /* 0x0000000aaeae7c23 */ /* 0x100fe200080108b3 */
[----:B---3--:R-:W-:Y:S01]  /*80a0*/  FADD.FTZ R152, R167, R152 ;  /* 0x00000098a7987221 */ /* 0x008fe20000010000 */
[----:B------:R-:W1:Y:S01]  /*80b0*/  MUFU.EX2 R155, R13 ;  /* 0x0000000d009b7308 */ /* 0x000e620000000800 */
[----:B------:R-:W-:Y:S01]  /*80c0*/  FFMA.FTZ R179, R161, UR10, -R179 ;  /* 0x0000000aa1b37c23 */ /* 0x000fe200080108b3 */
[----:B------:R-:W-:Y:S01]  /*80d0*/  F2FP.BF16.F32.PACK_AB R162, R167, R166 ;  /* 0x000000a6a7a2723e */ /* 0x000fe200000010ff */
[----:B--2---:R-:W-:Y:S01]  /*80e0*/  FADD.FTZ R3, R163, R152 ;  /* 0x00000098a3037221 */ /* 0x004fe20000010000 */
[----:B------:R-:W-:Y:S01]  /*80f0*/  F2FP.BF16.F32.PACK_AB R152, R175, R156 ;  /* 0x0000009caf98723e */ /* 0x000fe200000010ff */
[----:B------:R-:W-:Y:S01]  /*8100*/  FMUL.FTZ R120, R120, R5 ;  /* 0x0000000578787220 */ /* 0x000fe20000410000 */
[----:B------:R-:W-:Y:S01]  /*8110*/  F2FP.BF16.F32.PACK_AB R156, R178, R173 ;  /* 0x000000adb29c723e */ /* 0x000fe200000010ff */
[-C--:B------:R-:W-:Y:S01]  /*8120*/  FMUL.FTZ R121, R121, R5.reuse ;  /* 0x0000000579797220 */ /* 0x080fe20000410000 */
[----:B------:R-:W2:Y:S01]  /*8130*/  MUFU.EX2 R14, R14 ;  /* 0x0000000e000e7308 */ /* 0x000ea20000000800 */
[----:B0-----:R0:W-:Y:S01]  /*8140*/  @!P2 STS [R11+0x28820], R6 ;  /* 0x028820060b00a388 */ /* 0x0011e20000000800 */
[-C--:B------:R-:W-:Y:S01]  /*8150*/  FMUL.FTZ R124, R124, R5.reuse ;  /* 0x000000057c7c7220 */ /* 0x080fe20000410000 */
[-C--:B------:R-:W-:Y:S01]  /*8160*/  FMUL.FTZ R125, R125, R5.reuse ;  /* 0x000000057d7d7220 */ /* 0x080fe20000410000 */
[-C--:B------:R-:W-:Y:S01]  /*8170*/  FMUL.FTZ R128, R128, R5.reuse ;  /* 0x0000000580807220 */ /* 0x080fe20000410000 */
[-C--:B------:R-:W-:Y:S01]  /*8180*/  FMUL.FTZ R129, R129, R5.reuse ;  /* 0x0000000581817220 */ /* 0x080fe20000410000 */
[-C--:B------:R-:W-:Y:S01]  /*8190*/  FMUL.FTZ R132, R132, R5.reuse ;  /* 0x0000000584847220 */ /* 0x080fe20000410000 */
[-C--:B------:R-:W-:Y:S01]  /*81a0*/  FMUL.FTZ R133, R133, R5.reuse ;  /* 0x0000000585857220 */ /* 0x080fe20000410000 */
[----:B------:R-:W3:Y:S01]  /*81b0*/  MUFU.EX2 R164, R164 ;  /* 0x000000a400a47308 */ /* 0x000ee20000000800 */
[-C--:B------:R-:W-:Y:S01]  /*81c0*/  FMUL.FTZ R136, R136, R5.reuse ;  /* 0x0000000588887220 */ /* 0x080fe20000410000 */
[-C--:B------:R-:W-:Y:S01]  /*81d0*/  FMUL.FTZ R137, R137, R5.reuse ;  /* 0x0000000589897220 */ /* 0x080fe20000410000 */
[----:B0-----:R-:W-:Y:S01]  /*81e0*/  FFMA.FTZ R11, R6, R4, R9 ;  /* 0x00000004060b7223 */ /* 0x001fe20000010009 */
[-C--:B------:R-:W-:Y:S01]  /*81f0*/  FMUL.FTZ R140, R140, R5.reuse ;  /* 0x000000058c8c7220 */ /* 0x080fe20000410000 */
[-C--:B------:R-:W-:Y:S01]  /*8200*/  FMUL.FTZ R141, R141, R5.reuse ;  /* 0x000000058d8d7220 */ /* 0x080fe20000410000 */
[-C--:B------:R-:W-:Y:S01]  /*8210*/  FMUL.FTZ R144, R144, R5.reuse ;  /* 0x0000000590907220 */ /* 0x080fe20000410000 */
[----:B------:R-:W-:Y:S01]  /*8220*/  FADD.FTZ R4, R12, R11 ;  /* 0x0000000b0c047221 */ /* 0x000fe20000010000 */
[----:B------:R-:W0:Y:S01]  /*8230*/  MUFU.EX2 R15, R15 ;  /* 0x0000000f000f7308 */ /* 0x000e220000000800 */
[-C--:B------:R-:W-:Y:S01]  /*8240*/  FMUL.FTZ R145, R145, R5.reuse ;  /* 0x0000000591917220 */ /* 0x080fe20000410000 */
[----:B------:R-:W-:Y:S01]  /*8250*/  FMUL.FTZ R148, R148, R5 ;  /* 0x0000000594947220 */ /* 0x000fe20000410000 */
[----:B-1----:R-:W-:Y:S01]  /*8260*/  FADD.FTZ R11, R155, R4 ;  /* 0x000000049b0b7221 */ /* 0x002fe20000010000 */
[----:B--2---:R-:W-:Y:S01]  /*8270*/  F2FP.BF16.F32.PACK_AB R155, R14, R155 ;  /* 0x0000009b0e9b723e */ /* 0x004fe200000010ff */
[----:B------:R-:W-:Y:S01]  /*8280*/  FMUL.FTZ R149, R149, R5 ;  /* 0x0000000595957220 */ /* 0x000fe20000410000 */
[-C--:B------:R-:W-:Y:S01]  /*8290*/  FMUL.FTZ R26, R26, R6.reuse ;  /* 0x000000061a1a7220 */ /* 0x080fe20000410000 */
[----:B------:R-:W-:Y:S01]  /*82a0*/  FADD.FTZ R176, R14, R11 ;  /* 0x0000000b0eb07221 */ /* 0x000fe20000010000 */
[----:B------:R-:W1:Y:S01]  /*82b0*/  MUFU.EX2 R165, R165 ;  /* 0x000000a500a57308 */ /* 0x000e620000000800 */
[C---:B---3--:R-:W-:Y:S01]  /*82c0*/  FADD.FTZ R160, R164.reuse, R3 ;  /* 0x00000003a4a07221 */ /* 0x048fe20000010000 */
[----:B------:R-:W-:Y:S01]  /*82d0*/  F2FP.BF16.F32.PACK_AB R164, R164, R163 ;  /* 0x000000a3a4a4723e */ /* 0x000fe200000010ff */
[-C--:B------:R-:W-:Y:S01]  /*82e0*/  FMUL.FTZ R27, R27, R6.reuse ;  /* 0x000000061b1b7220 */ /* 0x080fe20000410000 */
[-C--:B------:R-:W-:Y:S01]  /*82f0*/  FMUL.FTZ R30, R30, R6.reuse ;  /* 0x000000061e1e7220 */ /* 0x080fe20000410000 */
[-C--:B------:R-:W-:Y:S01]  /*8300*/  FMUL.FTZ R31, R31, R6.reuse ;  /* 0x000000061f1f7220 */ /* 0x080fe20000410000 */
[-C--:B------:R-:W-:Y:S01]  /*8310*/  FMUL.FTZ R34, R34, R6.reuse ;  /* 0x0000000622227220 */ /* 0x080fe20000410000 */
[-C--:B------:R-:W-:Y:S01]  /*8320*/  FMUL.FTZ R35, R35, R6.reuse ;  /* 0x0000000623237220 */ /* 0x080fe20000410000 */
[----:B------:R-:W-:Y:S01]  /*8330*/  MUFU.EX2 R20, R20 ;  /* 0x0000001400147308 */ /* 0x000fe20000000800 */
[----:B0-----:R-:W-:Y:S01]  /*8340*/  FADD.FTZ R11, R15, R176 ;  /* 0x000000b00f0b7221 */ /* 0x001fe20000010000 */
[-C--:B------:R-:W-:Y:S01]  /*8350*/  FMUL.FTZ R38, R38, R6.reuse ;  /* 0x0000000626267220 */ /* 0x080fe20000410000 */
[-C--:B------:R-:W-:Y:S01]  /*8360*/  FMUL.FTZ R39, R39, R6.reuse ;  /* 0x0000000627277220 */ /* 0x080fe20000410000 */
[-C--:B------:R-:W-:Y:S01]  /*8370*/  FMUL.FTZ R42, R42, R6.reuse ;  /* 0x000000062a2a7220 */ /* 0x080fe20000410000 */
[-C--:B------:R-:W-:Y:S01]  /*8380*/  FMUL.FTZ R43, R43, R6.reuse ;  /* 0x000000062b2b7220 */ /* 0x080fe20000410000 */
[-C--:B------:R-:W-:Y:S01]  /*8390*/  FMUL.FTZ R46, R46, R6.reuse ;  /* 0x000000062e2e7220 */ /* 0x080fe20000410000 */
[----:B------:R-:W-:Y:S01]  /*83a0*/  FMUL.FTZ R47, R47, R6 ;  /* 0x000000062f2f7220 */ /* 0x000fe20000410000 */
[----:B------:R-:W-:Y:S01]  /*83b0*/  MUFU.EX2 R159, R181 ;  /* 0x000000b5009f7308 */ /* 0x000fe20000000800 */
[----:B-1----:R-:W-:Y:S01]  /*83c0*/  FADD.FTZ R3, R165, R160 ;  /* 0x000000a0a5037221 */ /* 0x002fe20000010000 */
[----:B------:R-:W-:Y:S01]  /*83d0*/  F2FP.BF16.F32.PACK_AB R160, R171, R170 ;  /* 0x000000aaaba0723e */ /* 0x000fe200000010ff */
[-C--:B------:R-:W-:Y:S01]  /*83e0*/  FMUL.FTZ R50, R50, R6.reuse ;  /* 0x0000000632327220 */ /* 0x080fe20000410000 */
[-C--:B------:R-:W-:Y:S01]  /*83f0*/  FMUL.FTZ R51, R51, R6.reuse ;  /* 0x0000000633337220 */ /* 0x080fe20000410000 */
[-C--:B------:R-:W-:Y:S01]  /*8400*/  FMUL.FTZ R54, R54, R6.reuse ;  /* 0x0000000636367220 */ /* 0x080fe20000410000 */
[-C--:B------:R-:W-:Y:S01]  /*8410*/  FMUL.FTZ R55, R55, R6.reuse ;  /* 0x0000000637377220 */ /* 0x080fe20000410000 */
[-C--:B------:R-:W-:Y:S01]  /*8420*/  FMUL.FTZ R58, R58, R6.reuse ;  /* 0x000000063a3a7220 */ /* 0x080fe20000410000 */
[----:B------:R0:W-:Y:S01]  /*8430*/  MUFU.EX2 R168, R153 ;  /* 0x0000009900a87308 */ /* 0x0001e20000000800 */
        /* <DEDUP_REMOVED lines=24> */
[C---:B-1----:R-:W-:Y:S01]  /*85c0*/  F2FP.BF16.F32.PACK_AB R166, R180.reuse, R165 ;  /* 0x000000a5b4a6723e */ /* 0x042fe200000010ff */
[----:B------:R-:W-:Y:S01]  /*85d0*/  FADD.FTZ R3, R180, R3 ;  /* 0x00000003b4037221 */ /* 0x000fe20000010000 */
[-C--:B------:R-:W-:Y:S01]  /*85e0*/  FMUL.FTZ R98, R98, R6.reuse ;  /* 0x0000000662627220 */ /* 0x080fe20000410000 */
[-C--:B------:R-:W-:Y:S01]  /*85f0*/  FMUL.FTZ R99, R99, R6.reuse ;  /* 0x0000000663637220 */ /* 0x080fe20000410000 */
[-C--:B------:R-:W-:Y:S01]  /*8600*/  FMUL.FTZ R102, R102, R6.reuse ;  /* 0x0000000666667220 */ /* 0x080fe20000410000 */
[-C--:B------:R-:W-:Y:S01]  /*8610*/  FMUL.FTZ R103, R103, R6.reuse ;  /* 0x0000000667677220 */ /* 0x080fe20000410000 */
[-C--:B------:R-:W-:Y:S01]  /*8620*/  FMUL.FTZ R106, R106, R6.reuse ;  /* 0x000000066a6a7220 */ /* 0x080fe20000410000 */
[----:B------:R1:W3:Y:S01]  /*8630*/  MUFU.EX2 R163, R172 ;  /* 0x000000ac00a37308 */ /* 0x0002e20000000800 */
[-C--:B------:R-:W-:Y:S01]  /*8640*/  FMUL.FTZ R107, R107, R6.reuse ;  /* 0x000000066b6b7220 */ /* 0x080fe20000410000 */
[----:B------:R4:W-:Y:S01]  /*8650*/  STSM.16.M88.4 [R18+0x26800], R152 ;  /* 0x0268009812007844 */ /* 0x0009e20000000200 */
[-C--:B------:R-:W-:Y:S01]  /*8660*/  FMUL.FTZ R110, R110, R6.reuse ;  /* 0x000000066e6e7220 */ /* 0x080fe20000410000 */
[-C--:B------:R-:W-:Y:S01]  /*8670*/  FMUL.FTZ R111, R111, R6.reuse ;  /* 0x000000066f6f7220 */ /* 0x080fe20000410000 */
[-C--:B------:R-:W-:Y:S01]  /*8680*/  FMUL.FTZ R114, R114, R6.reuse ;  /* 0x0000000672727220 */ /* 0x080fe20000410000 */
[-C--:B------:R-:W-:Y:S01]  /*8690*/  FMUL.FTZ R115, R115, R6.reuse ;  /* 0x0000000673737220 */ /* 0x080fe20000410000 */
[-C--:B------:R-:W-:Y:S01]  /*86a0*/  FMUL.FTZ R118, R118, R6.reuse ;  /* 0x0000000676767220 */ /* 0x080fe20000410000 */
[----:B------:R5:W4:Y:S01]  /*86b0*/  MUFU.EX2 R4, R157 ;  /* 0x0000009d00047308 */ /* 0x000b220000000800 */
[----:B-1----:R-:W-:Y:S01]  /*86c0*/  FADD.FTZ R172, R20, R11 ;  /* 0x0000000b14ac7221 */ /* 0x002fe20000010000 */
[-C--:B------:R-:W-:Y:S01]  /*86d0*/  FMUL.FTZ R119, R119, R6.reuse ;  /* 0x0000000677777220 */ /* 0x080fe20000410000 */
[-C--:B------:R-:W-:Y:S01]  /*86e0*/  FMUL.FTZ R122, R122, R6.reuse ;  /* 0x000000067a7a7220 */ /* 0x080fe20000410000 */
[-C--:B------:R-:W-:Y:S01]  /*86f0*/  FMUL.FTZ R123, R123, R6.reuse ;  /* 0x000000067b7b7220 */ /* 0x080fe20000410000 */
[----:B------:R-:W-:Y:S01]  /*8700*/  FADD.FTZ R11, R159, R172 ;  /* 0x000000ac9f0b7221 */ /* 0x000fe20000010000 */
[----:B------:R-:W-:Y:S01]  /*8710*/  F2FP.BF16.F32.PACK_AB R159, R168, R159 ;  /* 0x0000009fa89f723e */ /* 0x000fe200000010ff */
[-C--:B------:R-:W-:Y:S01]  /*8720*/  FMUL.FTZ R126, R126, R6.reuse ;  /* 0x000000067e7e7220 */ /* 0x080fe20000410000 */
[----:B------:R-:W1:Y:S01]  /*8730*/  MUFU.EX2 R165, R205 ;  /* 0x000000cd00a57308 */ /* 0x000e620000000800 */
[----:B------:R-:W-:Y:S01]  /*8740*/  FADD.FTZ R172, R168, R11 ;  /* 0x0000000ba8ac7221 */ /* 0x000fe20000010000 */
[----:B-----5:R-:W-:Y:S01]  /*8750*/  F2FP.BF16.F32.PACK_AB R157, R20, R15 ;  /* 0x0000000f149d723e */ /* 0x020fe200000010ff */
[-C--:B------:R-:W-:Y:S01]  /*8760*/  FMUL.FTZ R127, R127, R6.reuse ;  /* 0x000000067f7f7220 */ /* 0x080fe20000410000 */
[-C--:B------:R-:W-:Y:S01]  /*8770*/  FMUL.FTZ R130, R130, R6.reuse ;  /* 0x0000000682827220 */ /* 0x080fe20000410000 */
[----:B0-----:R-:W-:Y:S01]  /*8780*/  FADD.FTZ R11, R161, R172 ;  /* 0x000000aca10b7221 */ /* 0x001fe20000010000 */
[C---:B--2---:R-:W-:Y:S01]  /*8790*/  F2FP.BF16.F32.PACK_AB R161, R170.reuse, R161 ;  /* 0x000000a1aaa1723e */ /* 0x044fe200000010ff */
[----:B------:R0:W-:Y:S01]  /*87a0*/  STSM.16.M88.4 [R23], R156 ;  /* 0x0000009c17007844 */ /* 0x0001e20000000200 */
[----:B------:R-:W2:Y:S01]  /*87b0*/  MUFU.EX2 R174, R174 ;  /* 0x000000ae00ae7308 */ /* 0x000ea20000000800 */
[----:B------:R-:W-:Y:S01]  /*87c0*/  FADD.FTZ R172, R170, R11 ;  /* 0x0000000baaac7221 */ /* 0x000fe20000010000 */
[-C--:B------:R-:W-:Y:S01]  /*87d0*/  FMUL.FTZ R131, R131, R6.reuse ;  /* 0x0000000683837220 */ /* 0x080fe20000410000 */
[-C--:B------:R-:W-:Y:S01]  /*87e0*/  FMUL.FTZ R134, R134, R6.reuse ;  /* 0x0000000686867220 */ /* 0x080fe20000410000 */
[-C--:B------:R-:W-:Y:S01]  /*87f0*/  FMUL.FTZ R135, R135, R6.reuse ;  /* 0x0000000687877220 */ /* 0x080fe20000410000 */
[----:B---3--:R-:W-:Y:S01]  /*8800*/  FADD.FTZ R11, R163, R172 ;  /* 0x000000aca30b7221 */ /* 0x008fe20000010000 */
[----:B----4-:R-:W-:Y:S01]  /*8810*/  F2FP.BF16.F32.PACK_AB R163, R4, R163 ;  /* 0x000000a304a3723e */ /* 0x010fe200000010ff */
[-C--:B------:R-:W-:Y:S01]  /*8820*/  FMUL.FTZ R138, R138, R6.reuse ;  /* 0x000000068a8a7220 */ /* 0x080fe20000410000 */
[----:B------:R-:W3:Y:S01]  /*8830*/  MUFU.EX2 R167, R206 ;  /* 0x000000ce00a77308 */ /* 0x000ee20000000800 */
[----:B------:R-:W-:Y:S01]  /*8840*/  FADD.FTZ R176, R4, R11 ;  /* 0x0000000b04b07221 */ /* 0x000fe20000010000 */
[-C--:B------:R-:W-:Y:S01]  /*8850*/  FMUL.FTZ R139, R139, R6.reuse ;  /* 0x000000068b8b7220 */ /* 0x080fe20000410000 */
[----:B------:R0:W-:Y:S01]  /*8860*/  STSM.16.M88.4 [R19], R160 ;  /* 0x000000a013007844 */ /* 0x0001e20000000200 */
[-C--:B------:R-:W-:Y:S01]  /*8870*/  FMUL.FTZ R142, R142, R6.reuse ;  /* 0x000000068e8e7220 */ /* 0x080fe20000410000 */
[----:B-1----:R-:W-:Y:S01]  /*8880*/  FADD.FTZ R11, R165, R176 ;  /* 0x000000b0a50b7221 */ /* 0x002fe20000010000 */
[-C--:B------:R-:W-:Y:S01]  /*8890*/  FMUL.FTZ R143, R143, R6.reuse ;  /* 0x000000068f8f7220 */ /* 0x080fe20000410000 */
[-C--:B------:R-:W-:Y:S01]  /*88a0*/  FMUL.FTZ R146, R146, R6.reuse ;  /* 0x0000000692927220 */ /* 0x080fe20000410000 */
[----:B------:R-:W1:Y:S01]  /*88b0*/  MUFU.EX2 R172, R179 ;  /* 0x000000b300ac7308 */ /* 0x000e620000000800 */
[C---:B--2---:R-:W-:Y:S01]  /*88c0*/  FADD.FTZ R12, R174.reuse, R11 ;  /* 0x0000000bae0c7221 */ /* 0x044fe20000010000 */
[----:B------:R-:W-:Y:S01]  /*88d0*/  F2FP.BF16.F32.PACK_AB R165, R174, R165 ;  /* 0x000000a5aea5723e */ /* 0x000fe200000010ff */
[-C--:B------:R-:W-:Y:S01]  /*88e0*/  FMUL.FTZ R147, R147, R6.reuse ;  /* 0x0000000693937220 */ /* 0x080fe20000410000 */
[-C--:B------:R-:W-:Y:S01]  /*88f0*/  FMUL.FTZ R150, R150, R6.reuse ;  /* 0x0000000696967220 */ /* 0x080fe20000410000 */
[----:B------:R-:W-:Y:S01]  /*8900*/  FMUL.FTZ R151, R151, R6 ;  /* 0x0000000697977220 */ /* 0x000fe20000410000 */
[----:B---3--:R-:W-:Y:S01]  /*8910*/  FADD.FTZ R5, R167, R12 ;  /* 0x0000000ca7057221 */ /* 0x008fe20000010000 */
[----:B-1----:R-:W-:-:S03]  /*8920*/  F2FP.BF16.F32.PACK_AB R167, R172, R167 ;  /* 0x000000a7aca7723e */ /* 0x002fc600000010ff */
[----:B------:R-:W-:Y:S02]  /*8930*/  FADD.FTZ R4, R172, R5 ;  /* 0x00000005ac047221 */ /* 0x000fe40000010000 */
[----:B------:R0:W-:Y:S01]  /*8940*/  STSM.16.M88.4 [R22], R164 ;  /* 0x000000a416007844 */ /* 0x0001e20000000200 */
[----:B------:R-:W-:Y:S05]  /*8950*/  @!P0 BRA `(.L_x_5620) ;  /* 0x0000000000048947 */ /* 0x000fea0003800000 */
[----:B------:R-:W-:Y:S01]  /*8960*/  BPT.TRAP 0x1 ;  /* 0x000000040000795c */ /* 0x000fe20000300000 */
.L_x_5620:
[----:B------:R1:W2:Y:S01]  /*8970*/  SYNCS.PHASECHK.TRANS64.TRYWAIT P2, [UR27+0x28c50], R8 ;  /* 0x028c5008ff0075a7 */ /* 0x0002a2000804015b */
[----:B------:R-:W-:Y:S05]  /*8980*/  @!P0 BRA `(.L_x_5621) ;  /* 0x0000000000048947 */ /* 0x000fea0003800000 */
[----:B------:R-:W-:Y:S01]  /*8990*/  BPT.TRAP 0x1 ;  /* 0x000000040000795c */ /* 0x000fe20000300000 */
.L_x_5621:
[----:B--2---:R-:W-:Y:S05]  /*89a0*/  @P2 BRA `(.L_x_5622) ;  /* 0x0000000000082947 */ /* 0x004fea0003800000 */
[----:B------:R-:W2:Y:S02]  /*89b0*/  SYNCS.PHASECHK.TRANS64.TRYWAIT P2, [UR27+0x28c50], R8 ;  /* 0x028c5008ff0075a7 */ /* 0x000ea4000804015b */
[----:B--2---:R-:W-:Y:S05]  /*89c0*/  @!P2 BRA `(.L_x_5623) ;  /* 0x000000f80004a947 */ /* 0x004fea0003800000 */
.L_x_5622:
[----:B------:R-:W-:Y:S01]  /*89d0*/  ULEA UR11, UR23, UR50, 0xc ;  /* 0x00000032170b7291 */ /* 0x000fe2000f8e603f */
[----:B------:R-:W-:Y:S01]  /*89e0*/  WARPGROUP.ARRIVE ;  /* 0x00000000000079c5 */ /* 0x000fe20000000000 */
[----:B------:R-:W-:Y:S01]  /*89f0*/  UMOV UR7, 0x40000040 ;  /* 0x4000004000077882 */ /* 0x000fe20000000000 */
[----:B------:R-:W-:Y:S01]  /*8a00*/  ISETP.GT.AND P2, PT, R7, UR21, PT ;  /* 0x0000001507007c0c */ /* 0x000fe2000bf44270 */
[----:B--2---:R-:W-:Y:S01]  /*8a10*/  @!P1 VIADD R21, R21, 0x28c60 ;  /* 0x00028c6015159836 */ /* 0x004fe20000000000 */
[----:B------:R-:W-:Y:S01]  /*8a20*/  UMOV UR37, UR23 ;  /* 0x0000001700257c82 */ /* 0x000fe20008000000 */
[----:B------:R-:W-:Y:S01]  /*8a30*/  VIADD R7, R7, 0xffffffff ;  /* 0xffffffff07077836 */ /* 0x000fe20000000000 */
[----:B------:R-:W-:Y:S01]  /*8a40*/  UMOV UR6, UR11 ;  /* 0x0000000b00067c82 */ /* 0x000fe20008000000 */
[----:B------:R-:W-:Y:S01]  /*8a50*/  IMAD.MOV.U32 R6, RZ, RZ, R177 ;  /* 0x000000ffff067224 */ /* 0x000fe200078e00b1 */
        /* <DEDUP_REMOVED lines=32> */
[----:B------:R-:W-:Y:S01]  /*8c60*/  IMAD.MOV.U32 R6, RZ, RZ, R177 ;  /* 0x000000ffff067224 */ /* 0x000fe200078e00b1 */
[----:B------:R-:W-:Y:S01]  /*8c70*/  UMOV UR37, UR23 ;  /* 0x0000001700257c82 */ /* 0x000fe20008000000 */
[----:B------:R-:W-:-:S07]  /*8c80*/  IMAD.MOV.U32 R5, RZ, RZ, R10 ;  /* 0x000000ffff057224 */ /* 0x000fce00078e000a */
.L_x_5607:
[----:B------:R-:W-:Y:S01]  /*8c90*/  ULDC UR6, c[0x0][0x448] ;  /* 0x0001120000067ab9 */ /* 0x000fe20000000800 */
[----:B------:R-:W-:Y:S01]  /*8ca0*/  ULDC UR15, c[0x0][0x9e4] ;  /* 0x00027900000f7ab9 */ /* 0x000fe20000000800 */
[----:B------:R-:W-:Y:S02]  /*8cb0*/  UISETP.NE.AND UP0, UPT, UR6, 0x1, UPT ;  /* 0x000000010600788c */ /* 0x000fe4000bf05270 */
[----:B------:R-:W-:Y:S02]  /*8cc0*/  UISETP.GE.AND UP1, UPT, UR15, 0x1, UPT ;  /* 0x000000010f00788c */ /* 0x000fe4000bf26270 */
[----:B------:R-:W-:Y:S02]  /*8cd0*/  UIADD3 UR11, UR42, 0x3f, URZ ;  /* 0x0000003f2a0b7890 */ /* 0x000fe4000fffe03f */
[----:B------:R-:W-:Y:S02]  /*8ce0*/  UIADD3 UR14, UR49, 0x1, -UR51 ;  /* 0x00000001310e7890 */ /* 0x000fe4000fffe833 */
[----:B------:R-:W-:-:S03]  /*8cf0*/  PLOP3.LUT P6, PT, PT, PT, UP1, 0x80, 0x0 ;  /* 0x000000000000781c */ /* 0x000fc60003fcf018 */
[----:B------:R-:W-:Y:S01]  /*8d00*/  @UP0 ULDC UR6, c[0x0][0x44c] ;  /* 0x0001130000060ab9 */ /* 0x000fe20000000800 */
[----:B------:R-:W-:Y:S01]  /*8d10*/  @UP0 ULDC UR18, c[0x0][0x450] ;  /* 0x0001140000120ab9 */ /* 0x000fe20000000800 */
[----:B------:R-:W-:-:S04]  /*8d20*/  UIMAD.WIDE.U32 UR6, UR11, UR6, URZ ;  /* 0x000000060b0672a5 */ /* 0x000fc8000f8e003f */
[----:B------:R-:W-:-:S04]  /*8d30*/  @UP0 USHF.R.U32.HI UR11, URZ, UR18, UR7 ;  /* 0x000000123f0b0299 */ /* 0x000fc80008011607 */
[----:B------:R-:W-:-:S03]  /*8d40*/  UIADD3 UR11, UR14, UR11, URZ ;  /* 0x0000000b0e0b7290 */ /* 0x000fc6000fffe03f */
[----:B------:R-:W-:Y:S02]  /*8d50*/  ULDC UR14, c[0x0][0x9dc] ;  /* 0x00027700000e7ab9 */ /* 0x000fe40000000800 */
        /* <DEDUP_REMOVED lines=12> */
.L_x_5626:
[----:B------:R-:W-:-:S11]  /*8e20*/  UISETP.NE.AND UP1, UPT, UR15, 0x1, UPT ;  /* 0x000000010f00788c */ /* 0x000fd6000bf25270 */
[----:B------:R-:W-:Y:S02]  /*8e30*/  @UP1 ULDC.64 UR18, c[0x0][0x9e8] ;  /* 0x00027a0000121ab9 */ /* 0x000fe40000000a00 */
[----:B------:R-:W-:-:S04]  /*8e40*/  UIMAD.WIDE.U32 UR6, UR11, UR18, URZ ;  /* 0x000000120b0672a5 */ /* 0x000fc8000f8e003f */
[----:B------:R-:W-:-:S12]  /*8e50*/  @UP1 USHF.R.U32.HI UR11, URZ, UR19, UR7 ;  /* 0x000000133f0b1299 */ /* 0x000fd80008011607 */
.L_x_5627:
[----:B------:R-:W-:-:S04]  /*8e60*/  UIMAD UR11, UR11, UR15, URZ ;  /* 0x0000000f0b0b72a4 */ /* 0x000fc8000f8e023f */
[----:B------:R-:W-:-:S04]  /*8e70*/  UISETP.LT.AND UP1, UPT, UR14, UR11, UPT ;  /* 0x0000000b0e00728c */ /* 0x000fc8000bf21270 */
[----:B------:R-:W-:-:S12]  /*8e80*/  USEL UR14, UR14, UR11, !UP1 ;  /* 0x0000000b0e0e7287 */ /* 0x000fd8000c800000 */
.L_x_5625:
[----:B------:R-:W-:-:S04]  /*8e90*/  UIADD3 UR14, UR14, 0x3f, URZ ;  /* 0x0000003f0e0e7890 */ /* 0x000fc8000fffe03f */
[----:B------:R-:W-:-:S04]  /*8ea0*/  USHF.R.S32.HI UR6, URZ, 0x1f, UR14 ;  /* 0x0000001f3f067899 */ /* 0x000fc8000801140e */
[----:B------:R-:W-:-:S04]  /*8eb0*/  ULEA.HI UR6, UR6, UR14, URZ, 0x6 ;  /* 0x0000000e06067291 */ /* 0x000fc8000f8f303f */
[----:B------:R-:W-:-:S04]  /*8ec0*/  USHF.R.S32.HI UR6, URZ, 0x6, UR6 ;  /* 0x000000063f067899 */ /* 0x000fc80008011406 */
[----:B------:R-:W-:-:S04]  /*8ed0*/  UISETP.LT.AND UP1, UPT, UR48, UR6, UPT ;  /* 0x000000063000728c */ /* 0x000fc8000bf21270 */
[----:B------:R-:W-:-:S06]  /*8ee0*/  USEL UR21, UR48, UR6, !UP1 ;  /* 0x0000000630157287 */ /* 0x000fcc000c800000 */
[----:B------:R-:W-:-:S13]  /*8ef0*/  ISETP.GE.AND P2, PT, R7, UR21, PT ;  /* 0x0000001507007c0c */ /* 0x000fda000bf46270 */
[----:B------:R-:W-:Y:S05]  /*8f00*/  @!P2 BRA `(.L_x_5628) ;  /* 0x0000001c0038a947 */ /* 0x000fea0003800000 */
[----:B------:R-:W-:Y:S01]  /*8f10*/  IMAD.MOV.U32 R9, RZ, RZ, R6 ;  /* 0x000000ffff097224 */ /* 0x000fe200078e0006 */
[----:B------:R-:W-:Y:S01]  /*8f20*/  UMOV UR23, UR37 ;  /* 0x0000002500177c82 */ /* 0x000fe20008000000 */
[----:B------:R-:W-:Y:S01]  /*8f30*/  IMAD.MOV.U32 R14, RZ, RZ, R5 ;  /* 0x000000ffff0e7224 */ /* 0x000fe200078e0005 */
[----:B------:R-:W-:Y:S01]  /*8f40*/  ULDC UR24, c[0x0][0x9d8] ;  /* 0x0002760000187ab9 */ /* 0x000fe20000000800 */
[----:B-1----:R-:W-:Y:S01]  /*8f50*/  IMAD.MOV.U32 R8, RZ, RZ, R7 ;  /* 0x000000ffff087224 */ /* 0x002fe200078e0007 */
[----:B------:R-:W-:-:S06]  /*8f60*/  ULDC UR22, c[0x0][0x988] ;  /* 0x0002620000167ab9 */ /* 0x000fcc0000000800 */
.L_x_5637:
[----:B------:R-:W-:Y:S01]  /*8f70*/  UIADD3 UR37, UR23, 0x1, URZ ;  /* 0x0000000117257890 */ /* 0x000fe2000fffe03f */
[C---:B------:R-:W-:Y:S01]  /*8f80*/  ISETP.GT.AND P2, PT, R8.reuse, UR21, PT ;  /* 0x0000001508007c0c */ /* 0x040fe2000bf44270 */
[----:B------:R-:W-:Y:S02]  /*8f90*/  VIADD R8, R8, 0xffffffff ;  /* 0xffffffff08087836 */ /* 0x000fe40000000000 */
[----:B------:R-:W-:-:S04]  /*8fa0*/  UISETP.NE.AND UP1, UPT, UR37, 0x2, UPT ;  /* 0x000000022500788c */ /* 0x000fc8000bf25270 */
[----:B------:R-:W-:Y:S02]  /*8fb0*/  USEL UR6, URZ, 0x1, UP1 ;  /* 0x000000013f067887 */ /* 0x000fe40008800000 */
[----:B------:R-:W-:Y:S02]  /*8fc0*/  USEL UR37, UR37, URZ, UP1 ;  /* 0x0000003f25257287 */ /* 0x000fe40008800000 */
[----:B------:R-:W-:Y:S01]  /*8fd0*/  ULOP3.LUT UR38, UR38, UR6, URZ, 0x3c, !UPT ;  /* 0x0000000626267292 */ /* 0x000fe2000f8e3c3f */
[----:B0123--:R-:W-:Y:S11]  /*8fe0*/  @!P0 BRA `(.L_x_5629) ;  /* 0x0000000000048947 */ /* 0x00fff60003800000 */
[----:B------:R-:W-:Y:S01]  /*8ff0*/  BPT.TRAP 0x1 ;  /* 0x000000040000795c */ /* 0x000fe20000300000 */
.L_x_5629:
[----:B------:R-:W-:Y:S01]  /*9000*/  ULEA UR25, UR37, UR46, 0x3 ;  /* 0x0000002e25197291 */ /* 0x000fe2000f8e183f */
[----:B------:R-:W-:-:S05]  /*9010*/  IMAD.U32 R7, RZ, RZ, UR38 ;  /* 0x00000026ff077e24 */ /* 0x000fca000f8e00ff */
[----:B------:R-:W-:-:S04]  /*9020*/  SHF.L.U32 R7, R7, 0x1f, RZ ;  /* 0x0000001f07077819 */ /* 0x000fc800000006ff */
[----:B------:R1:W3:Y:S01]  /*9030*/  SYNCS.PHASECHK.TRANS64.TRYWAIT P3, [UR25+0x28c30], R7 ;  /* 0x028c3007ff0075a7 */ /* 0x0002e20008060159 */
[----:B------:R-:W-:Y:S05]  /*9040*/  @!P0 BRA `(.L_x_5630) ;  /* 0x0000000000048947 */ /* 0x000fea0003800000 */
[----:B------:R-:W-:Y:S01]  /*9050*/  BPT.TRAP 0x1 ;  /* 0x000000040000795c */ /* 0x000fe20000300000 */
.L_x_5630:
[----:B---3--:R-:W-:Y:S05]  /*9060*/  @P3 BRA `(.L_x_5631) ;  /* 0x0000000000083947 */ /* 0x008fea0003800000 */
[----:B------:R-:W3:Y:S02]  /*9070*/  SYNCS.PHASECHK.TRANS64.TRYWAIT P3, [UR25+0x28c30], R7 ;  /* 0x028c3007ff0075a7 */ /* 0x000ee40008060159 */
[----:B---3--:R-:W-:Y:S05]  /*9080*/  @!P3 BRA `(.L_x_5632) ;  /* 0x000000f00068b947 */ /* 0x008fea0003800000 */
.L_x_5631:
[----:B------:R-:W-:Y:S01]  /*9090*/  R2UR UR18, R0 ;  /* 0x00000000001272ca */ /* 0x000fe200000e0000 */
[----:B0-----:R-:W-:Y:S01]  /*90a0*/  WARPGROUP.ARRIVE ;  /* 0x00000000000079c5 */ /* 0x001fe20000000000 */
        /* <DEDUP_REMOVED lines=21> */
[----:B---3--:R-:W-:Y:S01]  /*9200*/  FMUL.FTZ R6, R153, UR24 ;  /* 0x0000001899067c20 */ /* 0x008fe20008410000 */
[----:B------:R-:W-:Y:S01]  /*9210*/  FMUL.FTZ R20, R156, UR24 ;  /* 0x000000189c147c20 */ /* 0x000fe20008410000 */
[----:B--2---:R-:W-:Y:S01]  /*9220*/  FMUL.FTZ R21, R157, UR24 ;  /* 0x000000189d157c20 */ /* 0x004fe20008410000 */
        /* <DEDUP_REMOVED lines=27> */
[----:B--2---:R-:W-:-:S07]  /*93e0*/  FMNMX.FTZ R5, R6, R5, !PT ;  /* 0x0000000506057209 */ /* 0x004fce0007810000 */
[----:B------:R-:W2:Y:S01]  /*93f0*/  MUFU.TANH R152, R152 ;  /* 0x0000009800987308 */ /* 0x000ea20000002400 */
[----:B---3--:R-:W-:-:S07]  /*9400*/  FMNMX.FTZ R156, R20, R5, !PT ;  /* 0x00000005149c7209 */ /* 0x008fce0007810000 */
[----:B------:R-:W3:Y:S01]  /*9410*/  MUFU.TANH R154, R154 ;  /* 0x0000009a009a7308 */ /* 0x000ee20000002400 */
[----:B0-----:R-:W-:-:S07]  /*9420*/  FMNMX.FTZ R5, R21, R156, !PT ;  /* 0x0000009c15057209 */ /* 0x001fce0007810000 */
        /* <DEDUP_REMOVED lines=17> */
[----:B0-----:R-:W-:Y:S01]  /*9540*/  FMNMX.FTZ R162, R165, R156, !PT ;  /* 0x0000009ca5a27209 */ /* 0x001fe20007810000 */
[----:B------:R-:W-:Y:S01]  /*9550*/  FMUL.FTZ R156, R163, UR24 ;  /* 0x00000018a39c7c20 */ /* 0x000fe20008410000 */
[----:B------:R-:W-:Y:S01]  /*9560*/  FMUL.FTZ R163, R170, UR24 ;  /* 0x00000018aaa37c20 */ /* 0x000fe20008410000 */
[----:B------:R-:W-:-:S04]  /*9570*/  FMUL.FTZ R170, R174, UR24 ;  /* 0x00000018aeaa7c20 */ /* 0x000fc80008410000 */
[----:B------:R-:W0:Y:S01]  /*9580*/  MUFU.TANH R168, R168 ;  /* 0x000000a800a87308 */ /* 0x000e220000002400 */
[----:B--2---:R-:W-:Y:S01]  /*9590*/  FMNMX.FTZ R5, R169, R162, !PT ;  /* 0x000000a2a9057209 */ /* 0x004fe20007810000 */
[----:B------:R-:W-:Y:S01]  /*95a0*/  FMUL.FTZ R162, R167, UR24 ;  /* 0x00000018a7a27c20 */ /* 0x000fe20008410000 */
[----:B------:R-:W-:-:S05]  /*95b0*/  FMUL.FTZ R167, R179, UR24 ;  /* 0x00000018b3a77c20 */ /* 0x000fca0008410000 */
[----:B------:R-:W2:Y:S01]  /*95c0*/  MUFU.TANH R10, R10 ;  /* 0x0000000a000a7308 */ /* 0x000ea20000002400 */
[----:B---3--:R-:W-:-:S07]  /*95d0*/  FMNMX.FTZ R5, R172, R5, !PT ;  /* 0x00000005ac057209 */ /* 0x008fce0007810000 */
[----:B------:R-:W3:Y:S01]  /*95e0*/  MUFU.TANH R11, R11 ;  /* 0x0000000b000b7308 */ /* 0x000ee20000002400 */
[----:B0-----:R-:W-:-:S05]  /*95f0*/  FMNMX.FTZ R5, R168, R5, !PT ;  /* 0x00000005a8057209 */ /* 0x001fca0007810000 */
[----:B------:R-:W0:Y:S02]  /*9600*/  SHFL.BFLY PT, R176, R5, 0x2, 0x1f ;  /* 0x0c401f0005b07f89 */ /* 0x000e2400000e0000 */
[----:B------:R-:W4:Y:S01]  /*9610*/  MUFU.TANH R12, R12 ;  /* 0x0000000c000c7308 */ /* 0x000f220000002400 */
[----:B--2---:R-:W-:-:S07]  /*9620*/  FMNMX.FTZ R174, R10, R9, !PT ;  /* 0x000000090aae7209 */ /* 0x004fce0007810000 */
[----:B------:R-:W2:Y:S08]  /*9630*/  MUFU.TANH R13, R13 ;  /* 0x0000000d000d7308 */ /* 0x000eb00000002400 */
[----:B------:R-:W5:Y:S01]  /*9640*/  MUFU.TANH R153, R153 ;  /* 0x0000009900997308 */ /* 0x000f620000002400 */
[----:B0-----:R-:W-:-:S07]  /*9650*/  FMNMX.FTZ R180, R5, R176, !PT ;  /* 0x000000b005b47209 */ /* 0x001fce0007810000 */
[----:B------:R-:W0:Y:S01]  /*9660*/  MUFU.TANH R156, R156 ;  /* 0x0000009c009c7308 */ /* 0x000e220000002400 */
[----:B---3--:R-:W-:Y:S01]  /*9670*/  FMNMX.FTZ R5, R11, R174, !PT ;  /* 0x000000ae0b057209 */ /* 0x008fe20007810000 */
[----:B------:R-:W-:Y:S01]  /*9680*/  FMUL.FTZ R174, R182, UR24 ;  /* 0x00000018b6ae7c20 */ /* 0x000fe20008410000 */
[----:B------:R-:W3:Y:S02]  /*9690*/  SHFL.BFLY PT, R181, R180, 0x1, 0x1f ;  /* 0x0c201f00b4b57f89 */ /* 0x000ee400000e0000 */
[----:B----4-:R-:W-:-:S03]  /*96a0*/  FMNMX.FTZ R176, R12, R5, !PT ;  /* 0x000000050cb07209 */ /* 0x010fc60007810000 */
[----:B------:R-:W4:Y:S01]  /*96b0*/  MUFU.TANH R159, R159 ;  /* 0x0000009f009f7308 */ /* 0x000f220000002400 */
[----:B--2---:R-:W-:-:S04]  /*96c0*/  FMNMX.FTZ R176, R13, R176, !PT ;  /* 0x000000b00db07209 */ /* 0x004fc80007810000 */
[----:B-----5:R-:W-:-:S03]  /*96d0*/  FMNMX.FTZ R177, R153, R176, !PT ;  /* 0x000000b099b17209 */ /* 0x020fc60007810000 */
[----:B------:R-:W2:Y:S01]  /*96e0*/  MUFU.TANH R162, R162 ;  /* 0x000000a200a27308 */ /* 0x000ea20000002400 */
[----:B0-----:R-:W-:-:S07]  /*96f0*/  FMNMX.FTZ R176, R156, R177, !PT ;  /* 0x000000b19cb07209 */ /* 0x001fce0007810000 */
[----:B------:R-:W0:Y:S01]  /*9700*/  MUFU.TANH R163, R163 ;  /* 0x000000a300a37308 */ /* 0x000e220000002400 */
[----:B----4-:R-:W-:Y:S02]  /*9710*/  FMNMX.FTZ R177, R159, R176, !PT ;  /* 0x000000b09fb17209 */ /* 0x010fe40007810000 */
[----:B---3--:R-:W-:-:S05]  /*9720*/  FMNMX.FTZ R5, R180, R181, !PT ;  /* 0x000000b5b4057209 */ /* 0x008fca0007810000 */
[----:B------:R-:W3:Y:S01]  /*9730*/  MUFU.TANH R166, R166 ;  /* 0x000000a600a67308 */ /* 0x000ee20000002400 */
[----:B--2---:R-:W-:Y:S01]  /*9740*/  FMNMX.FTZ R176, R162, R177, !PT ;  /* 0x000000b1a2b07209 */ /* 0x004fe20007810000 */
[C---:B------:R-:W-:Y:S01]  /*9750*/  FMUL.FTZ R179, R5.reuse, UR10 ;  /* 0x0000000a05b37c20 */ /* 0x040fe20008410000 */
[----:B------:R-:W-:-:S03]  /*9760*/  FADD.FTZ R14, -R5, R14 ;  /* 0x0000000e050e7221 */ /* 0x000fc60000010100 */
[--C-:B------:R-:W-:Y:S01]  /*9770*/  FFMA.FTZ R178, R6, UR10, -R179.reuse ;  /* 0x0000000a06b27c23 */ /* 0x100fe200080108b3 */
[----:B------:R-:W-:Y:S01]  /*9780*/  FMUL.FTZ R14, R14, UR10 ;  /* 0x0000000a0e0e7c20 */ /* 0x000fe20008410000 */
[----:B------:R-:W2:Y:S01]  /*9790*/  MUFU.TANH R170, R170 ;  /* 0x000000aa00aa7308 */ /* 0x000ea20000002400 */
        /* <DEDUP_REMOVED lines=16> */
[----:B--2---:R-:W-:Y:S01]  /*98a0*/  FMNMX.FTZ R176, R170, R177, !PT ;  /* 0x000000b1aab07209 */ /* 0x004fe20007810000 */
[----:B------:R-:W-:-:S06]  /*98b0*/  FFMA.FTZ R168, R168, UR10, -R179 ;  /* 0x0000000aa8a87c23 */ /* 0x000fcc00080108b3 */
[----:B------:R-:W2:Y:S01]  /*98c0*/  MUFU.TANH R167, R167 ;  /* 0x000000a700a77308 */ /* 0x000ea20000002400 */
[----:B0-----:R-:W-:-:S07]  /*98d0*/  FMNMX.FTZ R6, R173, R176, !PT ;  /* 0x000000b0ad067209 */ /* 0x001fce0007810000 */
[----:B------:R-:W0:Y:S01]  /*98e0*/  MUFU.TANH R174, R174 ;  /* 0x000000ae00ae7308 */ /* 0x000e220000002400 */
[----:B---3--:R-:W-:-:S07]  /*98f0*/  FMNMX.FTZ R6, R171, R6, !PT ;  /* 0x00000006ab067209 */ /* 0x008fce0007810000 */
[----:B------:R-:W3:Y:S01]  /*9900*/  MUFU.TANH R175, R175 ;  /* 0x000000af00af7308 */ /* 0x000ee20000002400 */
[----:B--2---:R-:W-:-:S07]  /*9910*/  FMNMX.FTZ R177, R167, R6, !PT ;  /* 0x00000006a7b17209 */ /* 0x004fce0007810000 */
[----:B------:R2:W-:Y:S01]  /*9920*/  MUFU.EX2 R176, R178 ;  /* 0x000000b200b07308 */ /* 0x0005e20000000800 */
[----:B0-----:R-:W-:Y:S01]  /*9930*/  FMNMX.FTZ R6, R174, R177, !PT ;  /* 0x000000b1ae067209 */ /* 0x001fe20007810000 */
[----:B------:R-:W-:-:S06]  /*9940*/  FFMA.FTZ R177, R152, UR10, -R179 ;  /* 0x0000000a98b17c23 */ /* 0x000fcc00080108b3 */
[----:B------:R-:W0:Y:S01]  /*9950*/  MUFU.EX2 R14, R14 ;  /* 0x0000000e000e7308 */ /* 0x000e220000000800 */
[----:B---3--:R-:W-:Y:S01]  /*9960*/  FMNMX.FTZ R6, R175, R6, !PT ;  /* 0x00000006af067209 */ /* 0x008fe20007810000 */
[----:B--2---:R-:W-:-:S04]  /*9970*/  FFMA.FTZ R178, R154, UR10, -R179 ;  /* 0x0000000a9ab27c23 */ /* 0x004fc800080108b3 */
[----:B------:R-:W2:Y:S02]  /*9980*/  SHFL.BFLY PT, R181, R6, 0x2, 0x1f ;  /* 0x0c401f0006b57f89 */ /* 0x000ea400000e0000 */
[----:B------:R-:W3:Y:S08]  /*9990*/  MUFU.EX2 R15, R15 ;  /* 0x0000000f000f7308 */ /* 0x000ef00000000800 */
[----:B------:R-:W4:Y:S01]  /*99a0*/  MUFU.EX2 R20, R20 ;  /* 0x0000001400147308 */ /* 0x000f220000000800 */
[-C--:B0-----:R-:W-:Y:S01]  /*99b0*/  FMUL.FTZ R24, R24, R14.reuse ;  /* 0x0000000e18187220 */ /* 0x081fe20000410000 */
        /* <DEDUP_REMOVED lines=12> */
[----:B--2---:R-:W-:Y:S01]  /*9a80*/  FMNMX.FTZ R181, R6, R181, !PT ;  /* 0x000000b506b57209 */ /* 0x004fe20007810000 */
        /* <DEDUP_REMOVED lines=33> */
[C---:B------:R-:W-:Y:S01]  /*9ca0*/  FMUL.FTZ R154, R6.reuse, UR10 ;  /* 0x0000000a069a7c20 */ /* 0x040fe20008410000 */
[----:B------:R-:W-:Y:S01]  /*9cb0*/  FADD.FTZ R9, -R6, R9 ;  /* 0x0000000906097221 */ /* 0x000fe20000010100 */
[----:B------:R-:W-:Y:S01]  /*9cc0*/  MUFU.EX2 R157, R157 ;  /* 0x0000009d009d7308 */ /* 0x000fe20000000800 */
[----:B------:R-:W-:Y:S01]  /*9cd0*/  FMUL.FTZ R97, R97, R14 ;  /* 0x0000000e61617220 */ /* 0x000fe20000410000 */
[--C-:B------:R-:W-:Y:S01]  /*9ce0*/  FFMA.FTZ R172, R153, UR10, -R154.reuse ;  /* 0x0000000a99ac7c23 */ /* 0x100fe2000801089a */
[----:B------:R-:W-:Y:S01]  /*9cf0*/  FMUL.FTZ R9, R9, UR10 ;  /* 0x0000000a09097c20 */ /* 0x000fe20008410000 */
[----:B------:R-:W-:Y:S01]  /*9d00*/  FFMA.FTZ R10, R10, UR10, -R154 ;  /* 0x0000000a0a0a7c23 */ /* 0x000fe2000801089a */
[----:B------:R-:W-:-:S02]  /*9d10*/  IMAD.MOV R153, RZ, RZ, -R17 ;  /* 0x000000ffff997224 */ /* 0x000fc400078e0a11 */
[--C-:B------:R-:W-:Y:S01]  /*9d20*/  FFMA.FTZ R11, R11, UR10, -R154.reuse ;  /* 0x0000000a0b0b7c23 */ /* 0x100fe2000801089a */
[--C-:B------:R-:W-:Y:S01]  /*9d30*/  FFMA.FTZ R181, R170, UR10, -R154.reuse ;  /* 0x0000000aaab57c23 */ /* 0x100fe2000801089a */
[----:B------:R-:W-:Y:S01]  /*9d40*/  IMAD.U32 R170, RZ, RZ, UR25 ;  /* 0x00000019ffaa7e24 */ /* 0x000fe2000f8e00ff */
[----:B------:R-:W-:Y:S01]  /*9d50*/  MUFU.EX2 R9, R9 ;  /* 0x0000000900097308 */ /* 0x000fe20000000800 */
[----:B------:R-:W-:Y:S01]  /*9d60*/  ISETP.NE.AND P3, PT, R2, R153, PT ;  /* 0x000000990200720c */ /* 0x000fe20003f65270 */
[--C-:B------:R-:W-:Y:S01]  /*9d70*/  FFMA.FTZ R12, R12, UR10, -R154.reuse ;  /* 0x0000000a0c0c7c23 */ /* 0x100fe2000801089a */
[----:B------:R-:W-:Y:S02]  /*9d80*/  @!P1 VIADD R152, R170, 0x28c40 ;  /* 0x00028c40aa989836 */ /* 0x000fe40000000000 */
[--C-:B------:R-:W-:Y:S01]  /*9d90*/  FFMA.FTZ R13, R13, UR10, -R154.reuse ;  /* 0x0000000a0d0d7c23 */ /* 0x100fe2000801089a */
[----:B------:R-:W-:Y:S02]  /*9da0*/  IMAD.U32 R153, RZ, RZ, UR23 ;  /* 0x00000017ff997e24 */ /* 0x000fe4000f8e00ff */
[--C-:B------:R-:W-:Y:S01]  /*9db0*/  FFMA.FTZ R179, R156, UR10, -R154.reuse ;  /* 0x0000000a9cb37c23 */ /* 0x100fe2000801089a */
[----:B------:R-:W-:Y:S01]  /*9dc0*/  FFMA.FTZ R159, R159, UR10, -R154 ;  /* 0x0000000a9f9f7c23 */ /* 0x000fe2000801089a */
[----:B------:R-:W0:Y:S01]  /*9dd0*/  MUFU.EX2 R10, R10 ;  /* 0x0000000a000a7308 */ /* 0x000e220000000800 */
[----:B------:R-:W-:Y:S01]  /*9de0*/  @!P1 PRMT R152, RZ, 0x654, R152 ;  /* 0x00000654ff989816 */ /* 0x000fe20000000098 */
[--C-:B------:R-:W-:Y:S01]  /*9df0*/  FFMA.FTZ R206, R162, UR10, -R154.reuse ;  /* 0x0000000aa2ce7c23 */ /* 0x100fe2000801089a */
[--C-:B------:R-:W-:Y:S01]  /*9e00*/  FFMA.FTZ R163, R163, UR10, -R154.reuse ;  /* 0x0000000aa3a37c23 */ /* 0x100fe2000801089a */
[----:B------:R-:W-:Y:S01]  /*9e10*/  FFMA.FTZ R208, R166, UR10, -R154 ;  /* 0x0000000aa6d07c23 */ /* 0x000fe2000801089a */
[----:B------:R4:W-:Y:S01]  /*9e20*/  @!P1 SYNCS.ARRIVE.TRANS64.RED.A1T0 RZ, [R152+URZ], RZ ;  /* 0x000000ff98ff99a7 */ /* 0x0009e2000810043f */
[----:B------:R-:W-:-:S02]  /*9e30*/  @!P3 IMAD R153, R153, 0x40, R16 ;  /* 0x000000409999b824 */ /* 0x000fc400078e0210 */
[--C-:B------:R-:W-:Y:S01]  /*9e40*/  FFMA.FTZ R210, R173, UR10, -R154.reuse ;  /* 0x0000000aadd27c23 */ /* 0x100fe2000801089a */
[----:B------:R-:W2:Y:S01]  /*9e50*/  MUFU.EX2 R11, R11 ;  /* 0x0000000b000b7308 */ /* 0x000ea20000000800 */
[--C-:B------:R-:W-:Y:S01]  /*9e60*/  FFMA.FTZ R171, R171, UR10, -R154.reuse ;  /* 0x0000000aabab7c23 */ /* 0x100fe2000801089a */
[----:B------:R-:W-:Y:S01]  /*9e70*/  FFMA.FTZ R167, R167, UR10, -R154 ;  /* 0x0000000aa7a77c23 */ /* 0x000fe2000801089a */
[----:B------:R-:W-:Y:S01]  /*9e80*/  @!P3 LEA R153, R153, UR46, 0x2 ;  /* 0x0000002e9999bc11 */ /* 0x000fe2000f8e10ff */
[-C--:B------:R-:W-:Y:S01]  /*9e90*/  FMUL.FTZ R100, R100, R14.reuse ;  /* 0x0000000e64647220 */ /* 0x080fe20000410000 */
[----:B----4-:R-:W-:Y:S01]  /*9ea0*/  FADD.FTZ R152, R20, R3 ;  /* 0x0000000314987221 */ /* 0x010fe20000010000 */
[-C--:B------:R-:W-:Y:S01]  /*9eb0*/  FMUL.FTZ R101, R101, R14.reuse ;  /* 0x0000000e65657220 */ /* 0x080fe20000410000 */
[----:B------:R-:W-:Y:S01]  /*9ec0*/  FMUL.FTZ R104, R104, R14 ;  /* 0x0000000e68687220 */ /* 0x000fe20000410000 */
[----:B------:R-:W3:Y:S01]  /*9ed0*/  MUFU.EX2 R12, R12 ;  /* 0x0000000c000c7308 */ /* 0x000ee20000000800 */
[----:B0-----:R-:W-:Y:S01]  /*9ee0*/  FFMA.FTZ R4, R9, R4, R10 ;  /* 0x0000000409047223 */ /* 0x001fe2000001000a */
[----:B------:R-:W-:Y:S01]  /*9ef0*/  FADD.FTZ R152, R21, R152 ;  /* 0x0000009815987221 */ /* 0x000fe20000010000 */
[----:B------:R-:W-:Y:S01]  /*9f00*/  @!P3 STS [R153+0x28800], R14 ;  /* 0x0288000e9900b388 */ /* 0x000fe20000000800 */
[-C--:B------:R-:W-:Y:S01]  /*9f10*/  FMUL.FTZ R105, R105, R14.reuse ;  /* 0x0000000e69697220 */ /* 0x080fe20000410000 */
[-C--:B------:R-:W-:Y:S01]  /*9f20*/  FMUL.FTZ R108, R108, R14.reuse ;  /* 0x0000000e6c6c7220 */ /* 0x080fe20000410000 */
        /* <DEDUP_REMOVED lines=12> */
[----:B---3--:R-:W-:Y:S01]  /*9ff0*/  FADD.FTZ R4, R12, R3 ;  /* 0x000000030c047221 */ /* 0x008fe20000010000 */
[-C--:B------:R-:W-:Y:S01]  /*a000*/  FMUL.FTZ R124, R124, R14.reuse ;  /* 0x0000000e7c7c7220 */ /* 0x080fe20000410000 */
[-C--:B------:R-:W-:Y:S01]  /*a010*/  FMUL.FTZ R125, R125, R14.reuse ;  /* 0x0000000e7d7d7220 */ /* 0x080fe20000410000 */
[----:B------:R-:W-:Y:S01]  /*a020*/  FADD.FTZ R152, R178, R153 ;  /* 0x00000099b2987221 */ /* 0x000fe20000010000 */
[-C--:B------:R-:W-:Y:S01]  /*a030*/  FMUL.FTZ R128, R128, R14.reuse ;  /* 0x0000000e80807220 */ /* 0x080fe20000410000 */
[-C--:B------:R-:W-:Y:S01]  /*a040*/  FMUL.FTZ R129, R129, R14.reuse ;  /* 0x0000000e81817220 */ /* 0x080fe20000410000 */
[----:B------:R-:W0:Y:S01]  /*a050*/  MUFU.EX2 R179, R179 ;  /* 0x000000b300b37308 */ /* 0x000e220000000800 */
        /* <DEDUP_REMOVED lines=16> */
[----:B0-----:R-:W-:Y:S01]  /*a160*/  FADD.FTZ R4, R179, R4 ;  /* 0x00000004b3047221 */ /* 0x001fe20000010000 */
[----:B------:R-:W-:Y:S01]  /*a170*/  FMUL.FTZ R149, R149, R14 ;  /* 0x0000000e95957220 */ /* 0x000fe20000410000 */
[--C-:B------:R-:W-:Y:S01]  /*a180*/  FFMA.FTZ R162, R174, UR10, -R154.reuse ;  /* 0x0000000aaea27c23 */ /* 0x100fe2000801089a */
[----:B------:R-:W-:Y:S01]  /*a190*/  FFMA.FTZ R175, R175, UR10, -R154 ;  /* 0x0000000aafaf7c23 */ /* 0x000fe2000801089a */
[----:B------:R-:W-:Y:S01]  /*a1a0*/  F2FP.BF16.F32.PACK_AB R154, R21, R20 ;  /* 0x00000014159a723e */ /* 0x000fe200000010ff */
[----:B------:R-:W-:Y:S01]  /*a1b0*/  FMUL.FTZ R26, R26, R9 ;  /* 0x000000091a1a7220 */ /* 0x000fe20000410000 */
[----:B------:R-:W-:Y:S01]  /*a1c0*/  F2FP.BF16.F32.PACK_AB R158, R180, R155 ;  /* 0x0000009bb49e723e */ /* 0x000fe200000010ff */
[----:B------:R-:W0:Y:S01]  /*a1d0*/  MUFU.EX2 R206, R206 ;  /* 0x000000ce00ce7308 */ /* 0x000e220000000800 */
        /* <DEDUP_REMOVED lines=16> */
[C---:B0-----:R-:W-:Y:S01]  /*a2e0*/  FADD.FTZ R4, R206.reuse, R3 ;  /* 0x00000003ce047221 */ /* 0x041fe20000010000 */
[----:B------:R-:W-:Y:S01]  /*a2f0*/  F2FP.BF16.F32.PACK_AB R159, R206, R159 ;  /* 0x0000009fce9f723e */ /* 0x000fe200000010ff */
[-C--:B------:R-:W-:Y:S01]  /*a300*/  FMUL.FTZ R43, R43, R9.reuse ;  /* 0x000000092b2b7220 */ /* 0x080fe20000410000 */
[-C--:B------:R-:W-:Y:S01]  /*a310*/  FMUL.FTZ R46, R46, R9.reuse ;  /* 0x000000092e2e7220 */ /* 0x080fe20000410000 */
[-C--:B------:R-:W-:Y:S01]  /*a320*/  FMUL.FTZ R47, R47, R9.reuse ;  /* 0x000000092f2f7220 */ /* 0x080fe20000410000 */
[-C--:B------:R-:W-:Y:S01]  /*a330*/  FMUL.FTZ R50, R50, R9.reuse ;  /* 0x0000000932327220 */ /* 0x080fe20000410000 */
[----:B------:R-:W-:Y:S01]  /*a340*/  FMUL.FTZ R51, R51, R9 ;  /* 0x0000000933337220 */ /* 0x000fe20000410000 */
[----:B------:R-:W0:Y:S01]  /*a350*/  MUFU.EX2 R164, R164 ;  /* 0x000000a400a47308 */ /* 0x000e220000000800 */
        /* <DEDUP_REMOVED lines=17> */
[----:B------:R-:W-:Y:S01]  /*a470*/  F2FP.BF16.F32.PACK_AB R153, R11, R10 ;  /* 0x0000000a0b99723e */ /* 0x000fe200000010ff */
        /* <DEDUP_REMOVED lines=56> */
[----:B--2---:R-:W-:-:S02]  /*a800*/  F2FP.BF16.F32.PACK_AB R162, R164, R161 ;  /* 0x000000a1a4a2723e */ /* 0x004fc400000010ff */
[----:B------:R-:W-:Y:S02]  /*a810*/  F2FP.BF16.F32.PACK_AB R161, R208, R163 ;  /* 0x000000a3d0a1723e */ /* 0x000fe400000010ff */
        /* <DEDUP_REMOVED lines=15> */
.L_x_5633:
[----:B------:R2:W3:Y:S01]  /*a910*/  SYNCS.PHASECHK.TRANS64.TRYWAIT P3, [UR25+0x28c50], R7 ;  /* 0x028c5007ff0075a7 */ /* 0x0004e20008060159 */
[----:B------:R-:W-:Y:S05]  /*a920*/  @!P0 BRA `(.L_x_5634) ;  /* 0x0000000000048947 */ /* 0x000fea0003800000 */
[----:B------:R-:W-:Y:S01]  /*a930*/  BPT.TRAP 0x1 ;  /* 0x000000040000795c */ /* 0x000fe20000300000 */
.L_x_5634:
[----:B---3--:R-:W-:Y:S05]  /*a940*/  @P3 BRA `(.L_x_5635) ;  /* 0x0000000000083947 */ /* 0x008fea0003800000 */
[----:B------:R-:W3:Y:S02]  /*a950*/  SYNCS.PHASECHK.TRANS64.TRYWAIT P3, [UR25+0x28c50], R7 ;  /* 0x028c5007ff0075a7 */ /* 0x000ee40008060159 */
[----:B---3--:R-:W-:Y:S05]  /*a960*/  @!P3 BRA `(.L_x_5636) ;  /* 0x000000d80048b947 */ /* 0x008fea0003800000 */
.L_x_5635:
        /* <DEDUP_REMOVED lines=39> */
[----:B-12---:R-:W-:-:S07]  /*abe0*/  IMAD.MOV.U32 R7, RZ, RZ, R8 ;  /* 0x000000ffff077224 */ /* 0x006fce00078e0008 */
.L_x_5628:
[----:B------:R-:W-:-:S13]  /*abf0*/  ISETP.GE.AND P2, PT, R7, UR48, PT ;  /* 0x0000003007007c0c */ /* 0x000fda000bf46270 */
[----:B------:R-:W-:Y:S05]  /*ac00*/  @!P2 BRA `(.L_x_5638) ;  /* 0x0000002400dca947 */ /* 0x000fea0003800000 */
[----:B------:R-:W-:Y:S01]  /*ac10*/  IMAD.MOV.U32 R12, RZ, RZ, R6 ;  /* 0x000000ffff0c7224 */ /* 0x000fe200078e0006 */
[----:B------:R-:W-:Y:S01]  /*ac20*/  UMOV UR22, UR37 ;  /* 0x0000002500167c82 */ /* 0x000fe20008000000 */
[----:B------:R-:W-:Y:S01]  /*ac30*/  IMAD.MOV.U32 R9, RZ, RZ, R5 ;  /* 0x000000ffff097224 */ /* 0x000fe200078e0005 */
[----:B------:R-:W-:Y:S01]  /*ac40*/  ULDC UR23, c[0x0][0x9e4] ;  /* 0x0002790000177ab9 */ /* 0x000fe20000000800 */
[----:B------:R-:W-:Y:S01]  /*ac50*/  ULDC UR24, c[0x0][0x9d8] ;  /* 0x0002760000187ab9 */ /* 0x000fe20000000800 */
[----:B------:R-:W-:Y:S01]  /*ac60*/  ULDC UR21, c[0x0][0x988] ;  /* 0x0002620000157ab9 */ /* 0x000fe20000000800 */
[----:B------:R-:W-:-:S05]  /*ac70*/  ULDC UR25, c[0x0][0x9e0] ;  /* 0x0002780000197ab9 */ /* 0x000fca0000000800 */
.L_x_5655:
[----:B------:R-:W-:-:S04]  /*ac80*/  UIADD3 UR37, UR22, 0x1, URZ ;  /* 0x0000000116257890 */ /* 0x000fc8000fffe03f */
[----:B------:R-:W-:-:S04]  /*ac90*/  UISETP.NE.AND UP1, UPT, UR37, 0x2, UPT ;  /* 0x000000022500788c */ /* 0x000fc8000bf25270 */
[----:B------:R-:W-:Y:S02]  /*aca0*/  USEL UR6, URZ, 0x1, UP1 ;  /* 0x000000013f067887 */ /* 0x000fe40008800000 */
[----:B------:R-:W-:Y:S02]  /*acb0*/  USEL UR37, UR37, URZ, UP1 ;  /* 0x0000003f25257287 */ /* 0x000fe40008800000 */
[----:B------:R-:W-:Y:S01]  /*acc0*/  ULOP3.LUT UR38, UR38, UR6, URZ, 0x3c, !UPT ;  /* 0x0000000626267292 */ /* 0x000fe2000f8e3c3f */
[----:B0---4-:R-:W-:Y:S11]  /*acd0*/  @!P0 BRA `(.L_x_5639) ;  /* 0x0000000000048947 */ /* 0x011ff60003800000 */
[----:B------:R-:W-:Y:S01]  /*ace0*/  BPT.TRAP 0x1 ;  /* 0x000000040000795c */ /* 0x000fe20000300000 */
.L_x_5639:
[----:B------:R-:W-:Y:S01]  /*acf0*/  ULEA UR26, UR37, UR46, 0x3 ;  /* 0x0000002e251a7291 */ /* 0x000fe2000f8e183f */
[----:B-1----:R-:W-:-:S05]  /*ad00*/  IMAD.U32 R8, RZ, RZ, UR38 ;  /* 0x00000026ff087e24 */ /* 0x002fca000f8e00ff */
[----:B------:R-:W-:-:S04]  /*ad10*/  SHF.L.U32 R8, R8, 0x1f, RZ ;  /* 0x0000001f08087819 */ /* 0x000fc800000006ff */
[----:B------:R1:W4:Y:S01]  /*ad20*/  SYNCS.PHASECHK.TRANS64.TRYWAIT P2, [UR26+0x28c30], R8 ;  /* 0x028c3008ff0075a7 */ /* 0x000322000804015a */
[----:B------:R-:W-:Y:S05]  /*ad30*/  @!P0 BRA `(.L_x_5640) ;  /* 0x0000000000048947 */ /* 0x000fea0003800000 */
[----:B------:R-:W-:Y:S01]  /*ad40*/  BPT.TRAP 0x1 ;  /* 0x000000040000795c */ /* 0x000fe20000300000 */
.L_x_5640:
[----:B----4-:R-:W-:Y:S05]  /*ad50*/  @P2 BRA `(.L_x_5641) ;  /* 0x0000000000082947 */ /* 0x010fea0003800000 */
[----:B------:R-:W4:Y:S02]  /*ad60*/  SYNCS.PHASECHK.TRANS64.TRYWAIT P2, [UR26+0x28c30], R8 ;  /* 0x028c3008ff0075a7 */ /* 0x000f24000804015a */
[----:B----4-:R-:W-:Y:S05]  /*ad70*/  @!P2 BRA `(.L_x_5642) ;  /* 0x000000d40058a947 */ /* 0x010fea0003800000 */
.L_x_5641:
[----:B------:R-:W-:Y:S01]  /*ad80*/  R2UR UR18, R0 ;  /* 0x00000000001272ca */ /* 0x000fe200000e0000 */
[----:B0--3--:R-:W-:Y:S01]  /*ad90*/  WARPGROUP.ARRIVE ;  /* 0x00000000000079c5 */ /* 0x009fe20000000000 */
[----:B------:R-:W-:Y:S01]  /*ada0*/  UMOV UR19, 0x40000040 ;  /* 0x4000004000137882 */ /* 0x000fe20000000000 */
[----:B------:R-:W-:Y:S01]  /*adb0*/  UMOV UR7, 0x40000040 ;  /* 0x4000004000077882 */ /* 0x000fe20000000000 */
[----:B------:R-:W-:Y:S01]  /*adc0*/  UMOV UR11, 0x40000040 ;  /* 0x40000040000b7882 */ /* 0x000fe20000000000 */
[----:B------:R-:W-:Y:S01]  /*add0*/  UMOV UR15, 0x40000040 ;  /* 0x40000040000f7882 */ /* 0x000fe20000000000 */
[----:B------:R-:W-:Y:S01]  /*ade0*/  PLOP3.LUT P2, PT, PT, PT, UP0, 0x80, 0x0 ;  /* 0x000000000000781c */ /* 0x000fe20003f4f008 */
[----:B--2---:R-:W-:Y:S02]  /*adf0*/  IMAD.U32 R21, RZ, RZ, UR26 ;  /* 0x0000001aff157e24 */ /* 0x004fe4000f8e00ff */
        /* <DEDUP_REMOVED lines=25> */
[----:B----4-:R-:W-:Y:S01]  /*af90*/  FMUL.FTZ R5, R152, UR24 ;  /* 0x0000001898057c20 */ /* 0x010fe20008410000 */
        /* <DEDUP_REMOVED lines=39> */
[--C-:B0-----:R-:W-:Y:S02]  /*b210*/  IMAD.IADD R180, R182, 0x1, R167.reuse ;  /* 0x00000001b6b47824 */ /* 0x101fe400078e02a7 */
[----:B------:R-:W-:Y:S01]  /*b220*/  IMAD.IADD R181, R183, 0x1, R167 ;  /* 0x00000001b7b57824 */ /* 0x000fe200078e02a7 */
        /* <DEDUP_REMOVED lines=29> */
[----:B--234-:R-:W-:Y:S05]  /*b400*/  @!P6 BRA `(.L_x_5643) ;  /* 0x00000000005ce947 */ /* 0x01cfea0003800000 */
        /* <DEDUP_REMOVED lines=13> */
.L_x_5645:
[----:B------:R-:W-:-:S05]  /*b4e0*/  IMAD.U32 R170, RZ, RZ, UR23 ;  /* 0x00000017ffaa7e24 */ /* 0x000fca000f8e00ff */
[----:B------:R-:W-:-:S13]  /*b4f0*/  ISETP.NE.AND P2, PT, R170, 0x1, PT ;  /* 0x00000001aa00780c */ /* 0x000fda0003f45270 */
[----:B------:R-:W2:Y:S02]  /*b500*/  @P2 LDC.64 R10, c[0x0][0x9e8] ;  /* 0x00027a00ff0a2b82 */ /* 0x000ea40000000a00 */
[----:B--2---:R-:W-:-:S05]  /*b510*/  @P2 IMAD.HI.U32 R10, R167, R10, RZ ;  /* 0x0000000aa70a2227 */ /* 0x004fca00078e00ff */
[----:B------:R-:W-:-:S07]  /*b520*/  @P2 SHF.R.U32.HI R167, RZ, R11, R10 ;  /* 0x0000000bffa72219 */ /* 0x000fce000001160a */
.L_x_5646:
[----:B------:R-:W-:Y:S05]  /*b530*/  BSYNC B0 ;  /* 0x0000000000007941 */ /* 0x000fea0003800000 */
.L_x_5644:
[----:B------:R-:W-:-:S04]  /*b540*/  IMAD R167, R167, R170, -R175 ;  /* 0x000000aaa7a77224 */ /* 0x000fc800078e0aaf */
[----:B------:R-:W-:-:S05]  /*b550*/  IMAD.IADD R167, R167, 0x1, -R2 ;  /* 0x00000001a7a77824 */ /* 0x000fca00078e0a02 */
[----:B------:R-:W-:Y:S02]  /*b560*/  VIADDMNMX R180, R167, R170, R180, PT ;  /* 0x000000aaa7b47246 */ /* 0x000fe400038001b4 */
[----:B------:R-:W-:-:S07]  /*b570*/  VIMNMX R181, R181, R167, !PT ;  /* 0x000000a7b5b57248 */ /* 0x000fce0007fe0100 */
.L_x_5643:
[----:B------:R-:W-:-:S04]  /*b580*/  ISETP.GT.AND P2, PT, R7, -0x1, PT ;  /* 0xffffffff0700780c */ /* 0x000fc80003f44270 */
[C---:B------:R-:W-:Y:S02]  /*b590*/  ISETP.GT.AND P3, PT, R181.reuse, RZ, P2 ;  /* 0x000000ffb500720c */ /* 0x040fe40001764270 */
[C---:B------:R-:W-:Y:S02]  /*b5a0*/  ISETP.GT.AND P5, PT, R181.reuse, 0x1, P2 ;  /* 0x00000001b500780c */ /* 0x040fe400017a4270 */
[C---:B------:R-:W-:Y:S02]  /*b5b0*/  ISETP.LT.OR P4, PT, R180.reuse, 0x1, P3 ;  /* 0x00000001b400780c */ /* 0x040fe40001f81670 */
[----:B------:R-:W-:Y:S02]  /*b5c0*/  ISETP.GT.AND P3, PT, R181, 0x8, P2 ;  /* 0x00000008b500780c */ /* 0x000fe40001764270 */
[----:B------:R-:W-:Y:S02]  /*b5d0*/  FSEL R176, R5, -INF , !P4 ;  /* 0xff80000005b07808 */ /* 0x000fe40006000000 */
[----:B------:R-:W-:Y:S01]  /*b5e0*/  ISETP.GT.AND P4, PT, R181, 0x9, P2 ;  /* 0x00000009b500780c */ /* 0x000fe20001784270 */
[----:B------:R-:W2:Y:S01]  /*b5f0*/  SHFL.IDX PT, R5, R177, 0x1, 0x1c1f ;  /* 0x003c1f00b1057f89 */ /* 0x000ea200000e0000 */
[----:B------:R-:W-:-:S02]  /*b600*/  ISETP.LT.OR P5, PT, R180, 0x2, P5 ;  /* 0x00000002b400780c */ /* 0x000fc40002fa1670 */
[C---:B------:R-:W-:Y:S02]  /*b610*/  ISETP.LT.OR P3, PT, R180.reuse, 0x9, P3 ;  /* 0x00000009b400780c */ /* 0x040fe40001f61670 */
[----:B------:R-:W-:Y:S02]  /*b620*/  ISETP.LT.OR P4, PT, R180, 0xa, P4 ;  /* 0x0000000ab400780c */ /* 0x000fe40002781670 */
[----:B------:R-:W-:Y:S02]  /*b630*/  FSEL R205, R205, -INF , !P5 ;  /* 0xff800000cdcd7808 */ /* 0x000fe40006800000 */
[----:B0-----:R-:W-:Y:S02]  /*b640*/  FSEL R206, R206, -INF , !P3 ;  /* 0xff800000cece7808 */ /* 0x001fe40005800000 */
[----:B------:R-:W-:Y:S02]  /*b650*/  FSEL R207, R207, -INF , !P4 ;  /* 0xff800000cfcf7808 */ /* 0x000fe40006000000 */
[----:B------:R-:W-:-:S02]  /*b660*/  ISETP.GT.AND P5, PT, R181, 0x10, P2 ;  /* 0x00000010b500780c */ /* 0x000fc400017a4270 */
[C---:B------:R-:W-:Y:S02]  /*b670*/  ISETP.GT.AND P3, PT, R181.reuse, 0x11, P2 ;  /* 0x00000011b500780c */ /* 0x040fe40001764270 */
[----:B------:R-:W-:Y:S02]  /*b680*/  ISETP.GT.AND P4, PT, R181, 0x18, P2 ;  /* 0x00000018b500780c */ /* 0x000fe40001784270 */
[C---:B------:R-:W-:Y:S02]  /*b690*/  ISETP.LT.OR P5, PT, R180.reuse, 0x11, P5 ;  /* 0x00000011b400780c */ /* 0x040fe40002fa1670 */
[C---:B------:R-:W-:Y:S02]  /*b6a0*/  ISETP.LT.OR P3, PT, R180.reuse, 0x12, P3 ;  /* 0x00000012b400780c */ /* 0x040fe40001f61670 */
[----:B------:R-:W-:Y:S01]  /*b6b0*/  ISETP.LT.OR P4, PT, R180, 0x19, P4 ;  /* 0x00000019b400780c */ /* 0x000fe20002781670 */
[----:B--2---:R-:W-:Y:S01]  /*b6c0*/  IMAD.IADD R177, R183, 0x1, R5 ;  /* 0x00000001b7b17824 */ /* 0x004fe200078e0205 */
[----:B------:R-:W-:-:S02]  /*b6d0*/  FSEL R208, R208, -INF , !P5 ;  /* 0xff800000d0d07808 */ /* 0x000fc40006800000 */
[----:B------:R-:W-:Y:S02]  /*b6e0*/  FSEL R209, R209, -INF , !P3 ;  /* 0xff800000d1d17808 */ /* 0x000fe40005800000 */
[----:B------:R-:W-:Y:S02]  /*b6f0*/  FSEL R167, R163, -INF , !P4 ;  /* 0xff800000a3a77808 */ /* 0x000fe40006000000 */
        /* <DEDUP_REMOVED lines=9> */
[----:B------:R-:W-:-:S02]  /*b790*/  ISETP.GT.AND P5, PT, R181, 0x28, P2 ;  /* 0x00000028b500780c */ /* 0x000fc400017a4270 */
[C---:B------:R-:W-:Y:S02]  /*b7a0*/  ISETP.GT.AND P3, PT, R181.reuse, 0x29, P2 ;  /* 0x00000029b500780c */ /* 0x040fe40001764270 */
[----:B------:R-:W-:Y:S02]  /*b7b0*/  ISETP.GT.AND P4, PT, R181, 0x30, P2 ;  /* 0x00000030b500780c */ /* 0x000fe40001784270 */
[C---:B------:R-:W-:Y:S02]  /*b7c0*/  ISETP.LT.OR P5, PT, R180.reuse, 0x29, P5 ;  /* 0x00000029b400780c */ /* 0x040fe40002fa1670 */
[C---:B------:R-:W-:Y:S02]  /*b7d0*/  ISETP.LT.OR P3, PT, R180.reuse, 0x2a, P3 ;  /* 0x0000002ab400780c */ /* 0x040fe40001f61670 */
[----:B------:R-:W-:Y:S02]  /*b7e0*/  ISETP.LT.OR P4, PT, R180, 0x31, P4 ;  /* 0x00000031b400780c */ /* 0x000fe40002781670 */
[----:B------:R-:W-:-:S02]  /*b7f0*/  FSEL R168, R168, -INF , !P5 ;  /* 0xff800000a8a87808 */ /* 0x000fc40006800000 */
[----:B------:R-:W-:Y:S02]  /*b800*/  FSEL R169, R169, -INF , !P3 ;  /* 0xff800000a9a97808 */ /* 0x000fe40005800000 */
[----:B------:R-:W-:Y:S01]  /*b810*/  FSEL R164, R174, -INF , !P4 ;  /* 0xff800000aea47808 */ /* 0x000fe20006000000 */
[----:B------:R-:W-:Y:S01]  /*b820*/  IMAD.IADD R174, R182, 0x1, R5 ;  /* 0x00000001b6ae7824 */ /* 0x000fe200078e0205 */
        /* <DEDUP_REMOVED lines=8> */
[----:B------:R-:W-:Y:S01]  /*b8b0*/  FSEL R163, R179, -INF , !P4 ;  /* 0xff800000b3a37808 */ /* 0x000fe20006000000 */
[----:B------:R-:W-:Y:S06]  /*b8c0*/  @!P6 BRA `(.L_x_5647) ;  /* 0x00000000005ce947 */ /* 0x000fec0003800000 */
        /* <DEDUP_REMOVED lines=13> */
.L_x_5649:
[----:B------:R-:W-:-:S05]  /*b9a0*/  IMAD.U32 R178, RZ, RZ, UR23 ;  /* 0x00000017ffb27e24 */ /* 0x000fca000f8e00ff */
[----:B------:R-:W-:-:S13]  /*b9b0*/  ISETP.NE.AND P3, PT, R178, 0x1, PT ;  /* 0x00000001b200780c */ /* 0x000fda0003f65270 */
[----:B------:R-:W0:Y:S02]  /*b9c0*/  @P3 LDC.64 R10, c[0x0][0x9e8] ;  /* 0x00027a00ff0a3b82 */ /* 0x000e240000000a00 */
[----:B0-----:R-:W-:-:S05]  /*b9d0*/  @P3 IMAD.HI.U32 R10, R5, R10, RZ ;  /* 0x0000000a050a3227 */ /* 0x001fca00078e00ff */
[----:B------:R-:W-:-:S07]  /*b9e0*/  @P3 SHF.R.U32.HI R5, RZ, R11, R10 ;  /* 0x0000000bff053219 */ /* 0x000fce000001160a */
.L_x_5650:
[----:B------:R-:W-:Y:S05]  /*b9f0*/  BSYNC B0 ;  /* 0x0000000000007941 */ /* 0x000fea0003800000 */
.L_x_5648:
[----:B------:R-:W-:-:S04]  /*ba00*/  IMAD R5, R5, R178, -R175 ;  /* 0x000000b205057224 */ /* 0x000fc800078e0aaf */
[----:B------:R-:W-:-:S05]  /*ba10*/  IMAD.IADD R5, R5, 0x1, -R2 ;  /* 0x0000000105057824 */ /* 0x000fca00078e0a02 */
[----:B------:R-:W-:Y:S02]  /*ba20*/  VIADDMNMX R174, R5, R178, R174, PT ;  /* 0x000000b205ae7246 */ /* 0x000fe400038001ae */
[----:B------:R-:W-:-:S07]  /*ba30*/  VIMNMX R177, R177, R5, !PT ;  /* 0x00000005b1b17248 */ /* 0x000fce0007fe0100 */
.L_x_5647:
        /* <DEDUP_REMOVED lines=9> */
[----:B------:R-:W-:Y:S02]  /*bad0*/  ISETP.GT.AND P3, PT, R177, RZ, P2 ;  /* 0x000000ffb100720c */ /* 0x000fe40001764270 */
[----:B------:R-:W-:Y:S02]  /*bae0*/  FMNMX.FTZ R10, R208, R5, !PT ;  /* 0x00000005d00a7209 */ /* 0x000fe40007810000 */
[----:B------:R-:W-:Y:S02]  /*baf0*/  ISETP.LT.OR P3, PT, R174, 0x1, P3 ;  /* 0x00000001ae00780c */ /* 0x000fe40001f61670 */
[----:B------:R-:W-:Y:S02]  /*bb00*/  FMNMX.FTZ R10, R209, R10, !PT ;  /* 0x0000000ad10a7209 */ /* 0x000fe40007810000 */
[----:B------:R-:W-:-:S02]  /*bb10*/  ISETP.GT.AND P4, PT, R177, 0x8, P2 ;  /* 0x00000008b100780c */ /* 0x000fc40001784270 */
[----:B------:R-:W-:Y:S02]  /*bb20*/  FMNMX.FTZ R5, R167, R10, !PT ;  /* 0x0000000aa7057209 */ /* 0x000fe40007810000 */
[----:B------:R-:W-:Y:S02]  /*bb30*/  ISETP.LT.OR P4, PT, R174, 0x9, P4 ;  /* 0x00000009ae00780c */ /* 0x000fe40002781670 */
[----:B------:R-:W-:Y:S02]  /*bb40*/  FMNMX.FTZ R10, R170, R5, !PT ;  /* 0x00000005aa0a7209 */ /* 0x000fe40007810000 */
[----:B------:R-:W-:Y:S02]  /*bb50*/  ISETP.GT.AND P5, PT, R177, 0x9, P2 ;  /* 0x00000009b100780c */ /* 0x000fe400017a4270 */
[----:B------:R-:W-:Y:S02]  /*bb60*/  FMNMX.FTZ R5, R171, R10, !PT ;  /* 0x0000000aab057209 */ /* 0x000fe40007810000 */
[----:B------:R-:W-:-:S02]  /*bb70*/  FSEL R14, R14, -INF , !P4 ;  /* 0xff8000000e0e7808 */ /* 0x000fc40006000000 */
        /* <DEDUP_REMOVED lines=14> */
[C---:B------:R-:W-:Y:S01]  /*bc60*/  ISETP.GT.AND P4, PT, R177.reuse, 0x19, P2 ;  /* 0x00000019b100780c */ /* 0x040fe20001784270 */
[----:B------:R-:W0:Y:S01]  /*bc70*/  SHFL.BFLY PT, R5, R10, 0x2, 0x1f ;  /* 0x0c401f000a057f89 */ /* 0x000e2200000e0000 */
[----:B------:R-:W-:Y:S02]  /*bc80*/  FSEL R152, R152, -INF , !P5 ;  /* 0xff80000098987808 */ /* 0x000fe40006800000 */
[----:B------:R-:W-:Y:S02]  /*bc90*/  ISETP.GT.AND P5, PT, R177, 0x20, P2 ;  /* 0x00000020b100780c */ /* 0x000fe400017a4270 */
[----:B------:R-:W-:-:S02]  /*bca0*/  ISETP.LT.OR P4, PT, R174, 0x1a, P4 ;  /* 0x0000001aae00780c */ /* 0x000fc40002781670 */
[----:B------:R-:W-:Y:S02]  /*bcb0*/  ISETP.LT.OR P5, PT, R174, 0x21, P5 ;  /* 0x00000021ae00780c */ /* 0x000fe40002fa1670 */
[----:B------:R-:W-:Y:S02]  /*bcc0*/  FSEL R154, R154, -INF , !P4 ;  /* 0xff8000009a9a7808 */ /* 0x000fe40006000000 */
[----:B------:R-:W-:Y:S02]  /*bcd0*/  ISETP.GT.AND P4, PT, R177, 0x28, P2 ;  /* 0x00000028b100780c */ /* 0x000fe40001784270 */
[----:B------:R-:W-:Y:S02]  /*bce0*/  FSEL R155, R155, -INF , !P5 ;  /* 0xff8000009b9b7808 */ /* 0x000fe40006800000 */
[----:B------:R-:W-:-:S04]  /*bcf0*/  ISETP.LT.OR P4, PT, R174, 0x29, P4 ;  /* 0x00000029ae00780c */ /* 0x000fc80002781670 */
[----:B------:R-:W-:Y:S02]  /*bd00*/  FSEL R157, R157, -INF , !P4 ;  /* 0xff8000009d9d7808 */ /* 0x000fe40006000000 */
[----:B------:R-:W-:Y:S02]  /*bd10*/  ISETP.GT.AND P4, PT, R177, 0x30, P2 ;  /* 0x00000030b100780c */ /* 0x000fe40001784270 */
[----:B0-----:R-:W-:Y:S02]  /*bd20*/  FMNMX.FTZ R11, R10, R5, !PT ;  /* 0x000000050a0b7209 */ /* 0x001fe40007810000 */
[----:B------:R-:W-:-:S03]  /*bd30*/  ISETP.LT.OR P4, PT, R174, 0x31, P4 ;  /* 0x00000031ae00780c */ /* 0x000fc60002781670 */
[----:B------:R-:W0:Y:S02]  /*bd40*/  SHFL.BFLY PT, R178, R11, 0x1, 0x1f ;  /* 0x0c201f000bb27f89 */ /* 0x000e2400000e0000 */
[----:B0-----:R-:W-:Y:S02]  /*bd50*/  FMNMX.FTZ R5, R11, R178, !PT ;  /* 0x000000b20b057209 */ /* 0x001fe40007810000 */
[----:B------:R-:W-:Y:S02]  /*bd60*/  FSEL R11, R6, -INF , !P3 ;  /* 0xff800000060b7808 */ /* 0x000fe40005800000 */
[----:B------:R-:W-:Y:S01]  /*bd70*/  ISETP.GT.AND P3, PT, R177, 0x18, P2 ;  /* 0x00000018b100780c */ /* 0x000fe20001764270 */
[----:B------:R-:W-:Y:S01]  /*bd80*/  FMUL.FTZ R10, R5, UR10 ;  /* 0x0000000a050a7c20 */ /* 0x000fe20008410000 */
[----:B------:R-:W-:Y:S02]  /*bd90*/  FMNMX.FTZ R6, R11, R12, !PT ;  /* 0x0000000c0b067209 */ /* 0x000fe40007810000 */
[----:B------:R-:W-:-:S02]  /*bda0*/  ISETP.LT.OR P3, PT, R174, 0x19, P3 ;  /* 0x00000019ae00780c */ /* 0x000fc40001f61670 */
[----:B------:R-:W-:Y:S02]  /*bdb0*/  FMNMX.FTZ R173, R13, R6, !PT ;  /* 0x000000060dad7209 */ /* 0x000fe40007810000 */
[----:B------:R-:W-:Y:S02]  /*bdc0*/  FSEL R153, R153, -INF , !P3 ;  /* 0xff80000099997808 */ /* 0x000fe40005800000 */
[----:B------:R-:W-:Y:S02]  /*bdd0*/  FMNMX.FTZ R6, R14, R173, !PT ;  /* 0x000000ad0e067209 */ /* 0x000fe40007810000 */
[----:B------:R-:W-:Y:S02]  /*bde0*/  ISETP.GT.AND P3, PT, R177, 0x21, P2 ;  /* 0x00000021b100780c */ /* 0x000fe40001764270 */
        /* <DEDUP_REMOVED lines=9> */
[----:B------:R-:W-:Y:S02]  /*be80*/  FSETP.NEU.FTZ.AND P5, PT, R5, -INF , PT ;  /* 0xff8000000500780b */ /* 0x000fe40003fbd000 */
[----:B------:R-:W-:Y:S02]  /*be90*/  FMNMX.FTZ R175, R155, R6, !PT ;  /* 0x000000069baf7209 */ /* 0x000fe40007810000 */
[----:B------:R-:W-:Y:S02]  /*bea0*/  FSEL R158, R158, -INF , !P3 ;  /* 0xff8000009e9e7808 */ /* 0x000fe40005800000 */
[----:B------:R-:W-:Y:S02]  /*beb0*/  FMNMX.FTZ R6, R156, R175, !PT ;  /* 0x000000af9c067209 */ /* 0x000fe40007810000 */
[----:B------:R-:W-:-:S02]  /*bec0*/  ISETP.GT.AND P3, PT, R177, 0x31, P2 ;  /* 0x00000031b100780c */ /* 0x000fc40001764270 */
[----:B------:R-:W-:Y:S02]  /*bed0*/  FMNMX.FTZ R179, R157, R6, !PT ;  /* 0x000000069db37209 */ /* 0x000fe40007810000 */
[----:B------:R-:W-:Y:S02]  /*bee0*/  FSEL R173, R10, RZ, P5 ;  /* 0x000000ff0aad7208 */ /* 0x000fe40002800000 */
[----:B------:R-:W-:Y:S02]  /*bef0*/  FSEL R175, R159, -INF , !P4 ;  /* 0xff8000009faf7808 */ /* 0x000fe40006000000 */
[----:B------:R-:W-:Y:S01]  /*bf00*/  ISETP.GT.AND P4, PT, R177, 0x38, P2 ;  /* 0x00000038b100780c */ /* 0x000fe20001784270 */
[--C-:B------:R-:W-:Y:S01]  /*bf10*/  FFMA.FTZ R10, R176, UR10, -R173.reuse ;  /* 0x0000000ab00a7c23 */ /* 0x100fe200080108ad */
[----:B------:R-:W-:Y:S01]  /*bf20*/  ISETP.LT.OR P3, PT, R174, 0x32, P3 ;  /* 0x00000032ae00780c */ /* 0x000fe20001f61670 */
[--C-:B------:R-:W-:Y:S01]  /*bf30*/  FFMA.FTZ R205, R205, UR10, -R173.reuse ;  /* 0x0000000acdcd7c23 */ /* 0x100fe200080108ad */
[----:B------:R-:W-:Y:S01]  /*bf40*/  FMNMX.FTZ R6, R158, R179, !PT ;  /* 0x000000b39e067209 */ /* 0x000fe20007810000 */
[--C-:B------:R-:W-:Y:S01]  /*bf50*/  FFMA.FTZ R206, R206, UR10, -R173.reuse ;  /* 0x0000000acece7c23 */ /* 0x100fe200080108ad */
[----:B------:R-:W-:Y:S01]  /*bf60*/  ISETP.GT.AND P2, PT, R177, 0x39, P2 ;  /* 0x00000039b100780c */ /* 0x000fe20001744270 */
[----:B------:R-:W-:Y:S01]  /*bf70*/  MUFU.EX2 R10, R10 ;  /* 0x0000000a000a7308 */ /* 0x000fe20000000800 */
[----:B------:R-:W-:Y:S01]  /*bf80*/  ISETP.LT.OR P4, PT, R174, 0x39, P4 ;  /* 0x00000039ae00780c */ /* 0x000fe20002781670 */
[--C-:B------:R-:W-:Y:S01]  /*bf90*/  FFMA.FTZ R207, R207, UR10, -R173.reuse ;  /* 0x0000000acfcf7c23 */ /* 0x100fe200080108ad */
[----:B------:R-:W-:Y:S01]  /*bfa0*/  FSEL R176, R160, -INF , !P3 ;  /* 0xff800000a0b07808 */ /* 0x000fe20005800000 */
[--C-:B------:R-:W-:Y:S01]  /*bfb0*/  FFMA.FTZ R167, R167, UR10, -R173.reuse ;  /* 0x0000000aa7a77c23 */ /* 0x100fe200080108ad */
[----:B------:R-:W-:Y:S01]  /*bfc0*/  FMNMX.FTZ R177, R175, R6, !PT ;  /* 0x00000006afb17209 */ /* 0x000fe20007810000 */
[--C-:B------:R-:W-:Y:S01]  /*bfd0*/  FFMA.FTZ R170, R170, UR10, -R173.reuse ;  /* 0x0000000aaaaa7c23 */ /* 0x100fe200080108ad */
[----:B------:R-:W-:Y:S01]  /*bfe0*/  ISETP.LT.OR P2, PT, R174, 0x3a, P2 ;  /* 0x0000003aae00780c */ /* 0x000fe20001741670 */
[----:B------:R-:W-:Y:S01]  /*bff0*/  MUFU.EX2 R159, R205 ;  /* 0x000000cd009f7308 */ /* 0x000fe20000000800 */
[----:B------:R-:W-:Y:S01]  /*c000*/  FSEL R161, R161, -INF , !P4 ;  /* 0xff800000a1a17808 */ /* 0x000fe20006000000 */
[--C-:B------:R-:W-:Y:S01]  /*c010*/  FFMA.FTZ R174, R208, UR10, -R173.reuse ;  /* 0x0000000ad0ae7c23 */ /* 0x100fe200080108ad */
[----:B------:R-:W-:Y:S01]  /*c020*/  FMNMX.FTZ R6, R176, R177, !PT ;  /* 0x000000b1b0067209 */ /* 0x000fe20007810000 */
[--C-:B------:R-:W-:Y:S01]  /*c030*/  FFMA.FTZ R171, R171, UR10, -R173.reuse ;  /* 0x0000000aabab7c23 */ /* 0x100fe200080108ad */
[----:B------:R-:W-:Y:S01]  /*c040*/  FSEL R162, R162, -INF , !P2 ;  /* 0xff800000a2a27808 */ /* 0x000fe20005000000 */
[--C-:B------:R-:W-:Y:S01]  /*c050*/  FFMA.FTZ R172, R172, UR10, -R173.reuse ;  /* 0x0000000aacac7c23 */ /* 0x100fe200080108ad */
[----:B------:R-:W-:Y:S01]  /*c060*/  FMNMX.FTZ R179, R161, R6, !PT ;  /* 0x00000006a1b37209 */ /* 0x000fe20007810000 */
[----:B------:R-:W-:Y:S01]  /*c070*/  MUFU.EX2 R160, R206 ;  /* 0x000000ce00a07308 */ /* 0x000fe20000000800 */
[----:B------:R-:W-:Y:S01]  /*c080*/  FSEL R178, R5, RZ, P5 ;  /* 0x000000ff05b27208 */ /* 0x000fe20002800000 */
[--C-:B------:R-:W-:Y:S01]  /*c090*/  FFMA.FTZ R168, R168, UR10, -R173.reuse ;  /* 0x0000000aa8a87c23 */ /* 0x100fe200080108ad */
[----:B------:R-:W-:Y:S01]  /*c0a0*/  FMNMX.FTZ R6, R162, R179, !PT ;  /* 0x000000b3a2067209 */ /* 0x000fe20007810000 */
[----:B------:R-:W-:Y:S01]  /*c0b0*/  FFMA.FTZ R179, R209, UR10, -R173 ;  /* 0x0000000ad1b37c23 */ /* 0x000fe200080108ad */
[----:B------:R-:W-:Y:S01]  /*c0c0*/  ISETP.NE.AND P3, PT, R2, R183, PT ;  /* 0x000000b70200720c */ /* 0x000fe20003f65270 */
[----:B------:R-:W-:Y:S01]  /*c0d0*/  FADD.FTZ R178, -R178, R9 ;  /* 0x00000009b2b27221 */ /* 0x000fe20000010100 */
[--C-:B------:R-:W-:Y:S01]  /*c0e0*/  FFMA.FTZ R169, R169, UR10, -R173.reuse ;  /* 0x0000000aa9a97c23 */ /* 0x100fe200080108ad */
[----:B------:R-:W0:Y:S01]  /*c0f0*/  SHFL.BFLY PT, R181, R6, 0x2, 0x1f ;  /* 0x0c401f0006b57f89 */ /* 0x000e2200000e0000 */
[----:B------:R-:W-:Y:S01]  /*c100*/  MUFU.EX2 R177, R207 ;  /* 0x000000cf00b17308 */ /* 0x000fe20000000800 */
[----:B------:R-:W-:Y:S01]  /*c110*/  FMUL.FTZ R9, R178, UR10 ;  /* 0x0000000ab2097c20 */ /* 0x000fe20008410000 */
[--C-:B------:R-:W-:Y:S01]  /*c120*/  FFMA.FTZ R164, R164, UR10, -R173.reuse ;  /* 0x0000000aa4a47c23 */ /* 0x100fe200080108ad */
[--C-:B------:R-:W-:Y:S01]  /*c130*/  FFMA.FTZ R165, R165, UR10, -R173.reuse ;  /* 0x0000000aa5a57c23 */ /* 0x100fe200080108ad */
[--C-:B------:R-:W-:Y:S01]  /*c140*/  FFMA.FTZ R166, R166, UR10, -R173.reuse ;  /* 0x0000000aa6a67c23 */ /* 0x100fe200080108ad */
[----:B------:R-:W-:-:S03]  /*c150*/  FFMA.FTZ R163, R163, UR10, -R173 ;  /* 0x0000000aa3a37c23 */ /* 0x000fc600080108ad */
[----:B------:R-:W2:Y:S08]  /*c160*/  MUFU.EX2 R9, R9 ;  /* 0x0000000900097308 */ /* 0x000eb00000000800 */
[----:B------:R-:W3:Y:S01]  /*c170*/  MUFU.EX2 R174, R174 ;  /* 0x000000ae00ae7308 */ /* 0x000ee20000000800 */
[----:B0-----:R-:W-:-:S07]  /*c180*/  FMNMX.FTZ R181, R6, R181, !PT ;  /* 0x000000b506b57209 */ /* 0x001fce0007810000 */
[----:B------:R-:W0:Y:S01]  /*c190*/  MUFU.EX2 R179, R179 ;  /* 0x000000b300b37308 */ /* 0x000e220000000800 */
[----:B--2---:R-:W-:Y:S01]  /*c1a0*/  FFMA.FTZ R178, R9, R3, R10 ;  /* 0x0000000309b27223 */ /* 0x004fe2000001000a */
[-C--:B------:R-:W-:Y:S01]  /*c1b0*/  FMUL.FTZ R24, R24, R9.reuse ;  /* 0x0000000918187220 */ /* 0x080fe20000410000 */
[-C--:B------:R-:W-:Y:S01]  /*c1c0*/  FMUL.FTZ R25, R25, R9.reuse ;  /* 0x0000000919197220 */ /* 0x080fe20000410000 */
[----:B------:R-:W2:Y:S01]  /*c1d0*/  SHFL.BFLY PT, R6, R181, 0x1, 0x1f ;  /* 0x0c201f00b5067f89 */ /* 0x000ea200000e0000 */
[----:B------:R-:W-:Y:S01]  /*c1e0*/  FADD.FTZ R3, R159, R178 ;  /* 0x000000b29f037221 */ /* 0x000fe20000010000 */
[-C--:B------:R-:W-:Y:S01]  /*c1f0*/  FMUL.FTZ R28, R28, R9.reuse ;  /* 0x000000091c1c7220 */ /* 0x080fe20000410000 */
[-C--:B------:R-:W-:Y:S01]  /*c200*/  FMUL.FTZ R29, R29, R9.reuse ;  /* 0x000000091d1d7220 */ /* 0x080fe20000410000 */
[----:B------:R-:W4:Y:S01]  /*c210*/  MUFU.EX2 R167, R167 ;  /* 0x000000a700a77308 */ /* 0x000f220000000800 */
[----:B------:R-:W-:Y:S01]  /*c220*/  FADD.FTZ R178, R160, R3 ;  /* 0x00000003a0b27221 */ /* 0x000fe20000010000 */
[-C--:B------:R-:W-:Y:S01]  /*c230*/  FMUL.FTZ R32, R32, R9.reuse ;  /* 0x0000000920207220 */ /* 0x080fe20000410000 */
[-C--:B------:R-:W-:Y:S01]  /*c240*/  FMUL.FTZ R33, R33, R9.reuse ;  /* 0x0000000921217220 */ /* 0x080fe20000410000 */
[-C--:B------:R-:W-:Y:S01]  /*c250*/  FMUL.FTZ R36, R36, R9.reuse ;  /* 0x0000000924247220 */ /* 0x080fe20000410000 */
[----:B------:R-:W-:Y:S01]  /*c260*/  FADD.FTZ R173, R177, R178 ;  /* 0x000000b2b1ad7221 */ /* 0x000fe20000010000 */
[-C--:B------:R-:W-:Y:S01]  /*c270*/  FMUL.FTZ R37, R37, R9.reuse ;  /* 0x0000000925257220 */ /* 0x080fe20000410000 */
[-C--:B------:R-:W-:Y:S01]  /*c280*/  FMUL.FTZ R40, R40, R9.reuse ;  /* 0x0000000928287220 */ /* 0x080fe20000410000 */
[----:B------:R-:W5:Y:S01]  /*c290*/  MUFU.EX2 R170, R170 ;  /* 0x000000aa00aa7308 */ /* 0x000f620000000800 */
[----:B---3--:R-:W-:Y:S01]  /*c2a0*/  FADD.FTZ R182, R174, R173 ;  /* 0x000000adaeb67221 */ /* 0x008fe20000010000 */
[-C--:B------:R-:W-:Y:S01]  /*c2b0*/  FMUL.FTZ R41, R41, R9.reuse ;  /* 0x0000000929297220 */ /* 0x080fe20000410000 */
[-C--:B------:R-:W-:Y:S01]  /*c2c0*/  FMUL.FTZ R44, R44, R9.reuse ;  /* 0x000000092c2c7220 */ /* 0x080fe20000410000 */
[-C--:B------:R-:W-:Y:S01]  /*c2d0*/  FMUL.FTZ R45, R45, R9.reuse ;  /* 0x000000092d2d7220 */ /* 0x080fe20000410000 */
[----:B0-----:R-:W-:Y:S01]  /*c2e0*/  FADD.FTZ R182, R179, R182 ;  /* 0x000000b6b3b67221 */ /* 0x001fe20000010000 */
[-C--:B------:R-:W-:Y:S01]  /*c2f0*/  FMUL.FTZ R48, R48, R9.reuse ;  /* 0x0000000930307220 */ /* 0x080fe20000410000 */
[-C--:B------:R-:W-:Y:S01]  /*c300*/  FMUL.FTZ R49, R49, R9.reuse ;  /* 0x0000000931317220 */ /* 0x080fe20000410000 */
[----:B------:R-:W0:Y:S01]  /*c310*/  MUFU.EX2 R171, R171 ;  /* 0x000000ab00ab7308 */ /* 0x000e220000000800 */
[-C--:B------:R-:W-:Y:S01]  /*c320*/  FMUL.FTZ R52, R52, R9.reuse ;  /* 0x0000000934347220 */ /* 0x080fe20000410000 */
[-C--:B------:R-:W-:Y:S01]  /*c330*/  FMUL.FTZ R53, R53, R9.reuse ;  /* 0x0000000935357220 */ /* 0x080fe20000410000 */
[----:B------:R-:W-:Y:S01]  /*c340*/  FMUL.FTZ R56, R56, R9 ;  /* 0x0000000938387220 */ /* 0x000fe20000410000 */
[----:B--2---:R-:W-:Y:S01]  /*c350*/  FMNMX.FTZ R6, R181, R6, !PT ;  /* 0x00000006b5067209 */ /* 0x004fe20007810000 */
[----:B------:R-:W-:-:S02]  /*c360*/  IMAD.U32 R181, RZ, RZ, UR22 ;  /* 0x00000016ffb57e24 */ /* 0x000fc4000f8e00ff */
[-C--:B------:R-:W-:Y:S01]  /*c370*/  FMUL.FTZ R57, R57, R9.reuse ;  /* 0x0000000939397220 */ /* 0x080fe20000410000 */
[-C--:B------:R-:W-:Y:S01]  /*c380*/  FMUL.FTZ R60, R60, R9.reuse ;  /* 0x000000093c3c7220 */ /* 0x080fe20000410000 */
[C---:B------:R-:W-:Y:S01]  /*c390*/  FSETP.NEU.FTZ.AND P2, PT, R6.reuse, -INF , PT ;  /* 0xff8000000600780b */ /* 0x040fe20003f5d000 */
[C---:B------:R-:W-:Y:S01]  /*c3a0*/  FMUL.FTZ R180, R6.reuse, UR10 ;  /* 0x0000000a06b47c20 */ /* 0x040fe20008410000 */
[----:B------:R-:W2:Y:S01]  /*c3b0*/  MUFU.EX2 R172, R172 ;  /* 0x000000ac00ac7308 */ /* 0x000ea20000000800 */
[----:B------:R-:W-:Y:S01]  /*c3c0*/  @!P3 IMAD R173, R181, 0x40, R16 ;  /* 0x00000040b5adb824 */ /* 0x000fe200078e0210 */
[----:B------:R-:W-:Y:S01]  /*c3d0*/  FSEL R3, R6, RZ, P2 ;  /* 0x000000ff06037208 */ /* 0x000fe20001000000 */
[----:B----4-:R-:W-:Y:S01]  /*c3e0*/  FADD.FTZ R181, R167, R182 ;  /* 0x000000b6a7b57221 */ /* 0x010fe20000010000 */
[----:B------:R-:W-:Y:S01]  /*c3f0*/  FSEL R180, R180, RZ, P2 ;  /* 0x000000ffb4b47208 */ /* 0x000fe20001000000 */
[----:B------:R-:W-:Y:S01]  /*c400*/  FMUL.FTZ R61, R61, R9 ;  /* 0x000000093d3d7220 */ /* 0x000fe20000410000 */
[----:B------:R-:W-:Y:S01]  /*c410*/  @!P3 LEA R173, R173, UR46, 0x2 ;  /* 0x0000002eadadbc11 */ /* 0x000fe2000f8e10ff */
[----:B------:R-:W-:Y:S01]  /*c420*/  FADD.FTZ R3, -R3, R12 ;  /* 0x0000000c03037221 */ /* 0x000fe20000010100 */
[----:B------:R-:W3:Y:S01]  /*c430*/  MUFU.EX2 R168, R168 ;  /* 0x000000a800a87308 */ /* 0x000ee20000000800 */
[--C-:B------:R-:W-:Y:S01]  /*c440*/  FFMA.FTZ R11, R11, UR10, -R180.reuse ;  /* 0x0000000a0b0b7c23 */ /* 0x100fe200080108b4 */
[----:B-----5:R-:W-:Y:S01]  /*c450*/  FADD.FTZ R182, R170, R181 ;  /* 0x000000b5aab67221 */ /* 0x020fe20000010000 */
[----:B------:R-:W-:Y:S01]  /*c460*/  FMUL.FTZ R3, R3, UR10 ;  /* 0x0000000a03037c20 */ /* 0x000fe20008410000 */
[--C-:B------:R-:W-:Y:S01]  /*c470*/  FFMA.FTZ R178, R13, UR10, -R180.reuse ;  /* 0x0000000a0db27c23 */ /* 0x100fe200080108b4 */
[----:B------:R-:W-:Y:S01]  /*c480*/  FFMA.FTZ R13, R14, UR10, -R180 ;  /* 0x0000000a0e0d7c23 */ /* 0x000fe200080108b4 */
[----:B0-----:R-:W-:Y:S01]  /*c490*/  FADD.FTZ R205, R171, R182 ;  /* 0x000000b6abcd7221 */ /* 0x001fe20000010000 */
[--C-:B------:R-:W-:Y:S01]  /*c4a0*/  FFMA.FTZ R14, R15, UR10, -R180.reuse ;  /* 0x0000000a0f0e7c23 */ /* 0x100fe200080108b4 */
[----:B------:R-:W0:Y:S01]  /*c4b0*/  MUFU.EX2 R169, R169 ;  /* 0x000000a900a97308 */ /* 0x000e220000000800 */
[--C-:B------:R-:W-:Y:S01]  /*c4c0*/  FFMA.FTZ R15, R152, UR10, -R180.reuse ;  /* 0x0000000a980f7c23 */ /* 0x100fe200080108b4 */
[----:B--2---:R-:W-:Y:S01]  /*c4d0*/  FADD.FTZ R207, R172, R205 ;  /* 0x000000cdaccf7221 */ /* 0x004fe20000010000 */
[--C-:B------:R-:W-:Y:S01]  /*c4e0*/  FFMA.FTZ R182, R155, UR10, -R180.reuse ;  /* 0x0000000a9bb67c23 */ /* 0x100fe200080108b4 */
[--C-:B------:R-:W-:Y:S01]  /*c4f0*/  FFMA.FTZ R20, R20, UR10, -R180.reuse ;  /* 0x0000000a14147c23 */ /* 0x100fe200080108b4 */
[--C-:B------:R-:W-:Y:S01]  /*c500*/  FFMA.FTZ R183, R156, UR10, -R180.reuse ;  /* 0x0000000a9cb77c23 */ /* 0x100fe200080108b4 */
[--C-:B------:R-:W-:Y:S01]  /*c510*/  FFMA.FTZ R153, R153, UR10, -R180.reuse ;  /* 0x0000000a99997c23 */ /* 0x100fe200080108b4 */
[--C-:B------:R-:W-:Y:S01]  /*c520*/  FFMA.FTZ R181, R154, UR10, -R180.reuse ;  /* 0x0000000a9ab57c23 */ /* 0x100fe200080108b4 */
[----:B------:R-:W2:Y:S01]  /*c530*/  MUFU.EX2 R164, R164 ;  /* 0x000000a400a47308 */ /* 0x000ea20000000800 */
[----:B---3--:R-:W-:Y:S01]  /*c540*/  FADD.FTZ R152, R168, R207 ;  /* 0x000000cfa8987221 */ /* 0x008fe20000010000 */
[--C-:B------:R-:W-:Y:S01]  /*c550*/  FFMA.FTZ R205, R158, UR10, -R180.reuse ;  /* 0x0000000a9ecd7c23 */ /* 0x100fe200080108b4 */
[--C-:B------:R-:W-:Y:S01]  /*c560*/  FFMA.FTZ R206, R161, UR10, -R180.reuse ;  /* 0x0000000aa1ce7c23 */ /* 0x100fe200080108b4 */
[----:B------:R-:W-:Y:S01]  /*c570*/  F2FP.BF16.F32.PACK_AB R158, R170, R167 ;  /* 0x000000a7aa9e723e */ /* 0x000fe200000010ff */
[--C-:B------:R-:W-:Y:S01]  /*c580*/  FFMA.FTZ R157, R157, UR10, -R180.reuse ;  /* 0x0000000a9d9d7c23 */ /* 0x100fe200080108b4 */
[--C-:B------:R-:W-:Y:S01]  /*c590*/  FFMA.FTZ R175, R175, UR10, -R180.reuse ;  /* 0x0000000aafaf7c23 */ /* 0x100fe200080108b4 */
[--C-:B------:R-:W-:Y:S01]  /*c5a0*/  FFMA.FTZ R176, R176, UR10, -R180.reuse ;  /* 0x0000000ab0b07c23 */ /* 0x100fe200080108b4 */
[----:B------:R-:W-:Y:S01]  /*c5b0*/  MUFU.EX2 R11, R11 ;  /* 0x0000000b000b7308 */ /* 0x000fe20000000800 */
[----:B------:R-:W-:Y:S01]  /*c5c0*/  FFMA.FTZ R180, R162, UR10, -R180 ;  /* 0x0000000aa2b47c23 */ /* 0x000fe200080108b4 */
[----:B0-----:R-:W-:Y:S01]  /*c5d0*/  F2FP.BF16.F32.PACK_AB R162, R169, R168 ;  /* 0x000000a8a9a2723e */ /* 0x001fe200000010ff */
[----:B------:R0:W-:Y:S01]  /*c5e0*/  @!P3 STS [R173+0x28800], R9 ;  /* 0x02880009ad00b388 */ /* 0x0001e20000000800 */
[----:B------:R-:W-:Y:S01]  /*c5f0*/  F2FP.BF16.F32.PACK_AB R154, R177, R160 ;  /* 0x000000a0b19a723e */ /* 0x000fe200000010ff */
[-C--:B------:R-:W-:Y:S01]  /*c600*/  FMUL.FTZ R64, R64, R9.reuse ;  /* 0x0000000940407220 */ /* 0x080fe20000410000 */
[-C--:B------:R-:W-:Y:S01]  /*c610*/  FMUL.FTZ R65, R65, R9.reuse ;  /* 0x0000000941417220 */ /* 0x080fe20000410000 */
[-C--:B------:R-:W-:Y:S01]  /*c620*/  FMUL.FTZ R68, R68, R9.reuse ;  /* 0x0000000944447220 */ /* 0x080fe20000410000 */
[----:B------:R3:W4:Y:S01]  /*c630*/  MUFU.EX2 R12, R3 ;  /* 0x00000003000c7308 */ /* 0x0007220000000800 */
        /* <DEDUP_REMOVED lines=8> */
[----:B---3--:R-:W-:Y:S01]  /*c6c0*/  FADD.FTZ R3, R169, R152 ;  /* 0x00000098a9037221 */ /* 0x008fe20000010000 */
[----:B------:R-:W-:Y:S01]  /*c6d0*/  F2FP.BF16.F32.PACK_AB R152, R159, R10 ;  /* 0x0000000a9f98723e */ /* 0x000fe200000010ff */
[-C--:B------:R-:W-:Y:S01]  /*c6e0*/  FMUL.FTZ R84, R84, R9.reuse ;  /* 0x0000000954547220 */ /* 0x080fe20000410000 */
[-C--:B------:R-:W-:Y:S01]  /*c6f0*/  FMUL.FTZ R85, R85, R9.reuse ;  /* 0x0000000955557220 */ /* 0x080fe20000410000 */
[----:B--2---:R-:W-:Y:S01]  /*c700*/  FADD.FTZ R156, R164, R3 ;  /* 0x00000003a49c7221 */ /* 0x004fe20000010000 */
[-C--:B------:R-:W-:Y:S01]  /*c710*/  FMUL.FTZ R88, R88, R9.reuse ;  /* 0x0000000958587220 */ /* 0x080fe20000410000 */
[-C--:B------:R-:W-:Y:S01]  /*c720*/  FMUL.FTZ R89, R89, R9.reuse ;  /* 0x0000000959597220 */ /* 0x080fe20000410000 */
[----:B------:R-:W-:Y:S01]  /*c730*/  MUFU.EX2 R178, R178 ;  /* 0x000000b200b27308 */ /* 0x000fe20000000800 */
[----:B----4-:R2:W-:Y:S01]  /*c740*/  @!P3 STS [R173+0x28820], R12 ;  /* 0x0288200cad00b388 */ /* 0x0105e20000000800 */
[-C--:B------:R-:W-:Y:S01]  /*c750*/  FMUL.FTZ R92, R92, R9.reuse ;  /* 0x000000095c5c7220 */ /* 0x080fe20000410000 */
[-C--:B------:R-:W-:Y:S01]  /*c760*/  FMUL.FTZ R93, R93, R9.reuse ;  /* 0x000000095d5d7220 */ /* 0x080fe20000410000 */
[-C--:B------:R-:W-:Y:S01]  /*c770*/  FMUL.FTZ R96, R96, R9.reuse ;  /* 0x0000000960607220 */ /* 0x080fe20000410000 */
[-C--:B------:R-:W-:Y:S01]  /*c780*/  FMUL.FTZ R97, R97, R9.reuse ;  /* 0x0000000961617220 */ /* 0x080fe20000410000 */
[-C--:B------:R-:W-:Y:S01]  /*c790*/  FMUL.FTZ R100, R100, R9.reuse ;  /* 0x0000000964647220 */ /* 0x080fe20000410000 */
[-C--:B------:R-:W-:Y:S01]  /*c7a0*/  FMUL.FTZ R101, R101, R9.reuse ;  /* 0x0000000965657220 */ /* 0x080fe20000410000 */
[----:B------:R-:W3:Y:S01]  /*c7b0*/  MUFU.EX2 R166, R166 ;  /* 0x000000a600a67308 */ /* 0x000ee20000000800 */
[C---:B-----5:R-:W-:Y:S01]  /*c7c0*/  FADD.FTZ R3, R165.reuse, R156 ;  /* 0x0000009ca5037221 */ /* 0x060fe20000010000 */
[----:B------:R-:W-:Y:S01]  /*c7d0*/  F2FP.BF16.F32.PACK_AB R164, R165, R164 ;  /* 0x000000a4a5a4723e */ /* 0x000fe200000010ff */
[-C--:B------:R-:W-:Y:S01]  /*c7e0*/  FMUL.FTZ R104, R104, R9.reuse ;  /* 0x0000000968687220 */ /* 0x080fe20000410000 */
[----:B------:R-:W-:Y:S01]  /*c7f0*/  F2FP.BF16.F32.PACK_AB R156, R179, R174 ;  /* 0x000000aeb39c723e */ /* 0x000fe200000010ff */
[-C--:B------:R-:W-:Y:S01]  /*c800*/  FMUL.FTZ R105, R105, R9.reuse ;  /* 0x0000000969697220 */ /* 0x080fe20000410000 */
[-C--:B------:R-:W-:Y:S01]  /*c810*/  FMUL.FTZ R108, R108, R9.reuse ;  /* 0x000000096c6c7220 */ /* 0x080fe20000410000 */
[-C--:B------:R-:W-:Y:S01]  /*c820*/  FMUL.FTZ R109, R109, R9.reuse ;  /* 0x000000096d6d7220 */ /* 0x080fe20000410000 */
[----:B------:R4:W5:Y:S01]  /*c830*/  MUFU.EX2 R155, R13 ;  /* 0x0000000d009b7308 */ /* 0x0009620000000800 */
        /* <DEDUP_REMOVED lines=8> */
[----:B----4-:R-:W-:Y:S01]  /*c8c0*/  FFMA.FTZ R13, R12, R4, R11 ;  /* 0x000000040c0d7223 */ /* 0x010fe2000001000b */
[----:B---3--:R-:W-:Y:S01]  /*c8d0*/  FADD.FTZ R10, R166, R3 ;  /* 0x00000003a60a7221 */ /* 0x008fe20000010000 */
[-C--:B------:R-:W-:Y:S01]  /*c8e0*/  FMUL.FTZ R125, R125, R9.reuse ;  /* 0x000000097d7d7220 */ /* 0x080fe20000410000 */
[-C--:B------:R-:W-:Y:S01]  /*c8f0*/  FMUL.FTZ R128, R128, R9.reuse ;  /* 0x0000000980807220 */ /* 0x080fe20000410000 */
[----:B------:R-:W-:Y:S01]  /*c900*/  FADD.FTZ R4, R178, R13 ;  /* 0x0000000db2047221 */ /* 0x000fe20000010000 */
[-C--:B------:R-:W-:Y:S01]  /*c910*/  FMUL.FTZ R129, R129, R9.reuse ;  /* 0x0000000981817220 */ /* 0x080fe20000410000 */
[-C--:B------:R-:W-:Y:S01]  /*c920*/  FMUL.FTZ R132, R132, R9.reuse ;  /* 0x0000000984847220 */ /* 0x080fe20000410000 */
[----:B------:R-:W3:Y:S01]  /*c930*/  MUFU.EX2 R14, R14 ;  /* 0x0000000e000e7308 */ /* 0x000ee20000000800 */
        /* <DEDUP_REMOVED lines=8> */
[C---:B-1----:R-:W-:Y:S01]  /*c9c0*/  FADD.FTZ R3, R163.reuse, R10 ;  /* 0x0000000aa3037221 */ /* 0x042fe20000010000 */
[----:B------:R-:W-:Y:S01]  /*c9d0*/  F2FP.BF16.F32.PACK_AB R166, R163, R166 ;  /* 0x000000a6a3a6723e */ /* 0x000fe200000010ff */
[-C--:B------:R-:W-:Y:S01]  /*c9e0*/  FMUL.FTZ R145, R145, R9.reuse ;  /* 0x0000000991917220 */ /* 0x080fe20000410000 */
[-C--:B------:R-:W-:Y:S01]  /*c9f0*/  FMUL.FTZ R148, R148, R9.reuse ;  /* 0x0000000994947220 */ /* 0x080fe20000410000 */
[----:B------:R-:W-:Y:S01]  /*ca00*/  FMUL.FTZ R149, R149, R9 ;  /* 0x0000000995957220 */ /* 0x000fe20000410000 */
[----:B------:R-:W-:Y:S01]  /*ca10*/  F2FP.BF16.F32.PACK_AB R160, R172, R171 ;  /* 0x000000abaca0723e */ /* 0x000fe200000010ff */
[-C--:B------:R-:W-:Y:S01]  /*ca20*/  FMUL.FTZ R26, R26, R12.reuse ;  /* 0x0000000c1a1a7220 */ /* 0x080fe20000410000 */
        /* <DEDUP_REMOVED lines=17> */
[----:B-1----:R-:W-:Y:S01]  /*cb40*/  FADD.FTZ R170, R15, R170 ;  /* 0x000000aa0faa7221 */ /* 0x002fe20000010000 */
[----:B---3--:R-:W-:Y:S01]  /*cb50*/  F2FP.BF16.F32.PACK_AB R153, R178, R11 ;  /* 0x0000000bb299723e */ /* 0x008fe200000010ff */
[----:B------:R-:W-:Y:S01]  /*cb60*/  BAR.SYNC.DEFER_BLOCKING 0xf, 0x100 ;  /* 0x03c4000000007b1d */ /* 0x000fe20000010000 */
[-C--:B------:R-:W-:Y:S01]  /*cb70*/  FMUL.FTZ R50, R50, R12.reuse ;  /* 0x0000000c32327220 */ /* 0x080fe20000410000 */
[-C--:B------:R-:W-:Y:S01]  /*cb80*/  FMUL.FTZ R51, R51, R12.reuse ;  /* 0x0000000c33337220 */ /* 0x080fe20000410000 */
[-C--:B------:R-:W-:Y:S01]  /*cb90*/  FMUL.FTZ R54, R54, R12.reuse ;  /* 0x0000000c36367220 */ /* 0x080fe20000410000 */
[-C--:B------:R-:W-:Y:S01]  /*cba0*/  FMUL.FTZ R55, R55, R12.reuse ;  /* 0x0000000c37377220 */ /* 0x080fe20000410000 */
[-C--:B------:R-:W-:Y:S01]  /*cbb0*/  FMUL.FTZ R58, R58, R12.reuse ;  /* 0x0000000c3a3a7220 */ /* 0x080fe20000410000 */
[----:B------:R-:W1:Y:S01]  /*cbc0*/  MUFU.EX2 R161, R182 ;  /* 0x000000b600a17308 */ /* 0x000e620000000800 */
[----:B-----5:R-:W-:Y:S01]  /*cbd0*/  FADD.FTZ R13, R159, R170 ;  /* 0x000000aa9f0d7221 */ /* 0x020fe20000010000 */
[-C--:B------:R-:W-:Y:S01]  /*cbe0*/  FMUL.FTZ R59, R59, R12.reuse ;  /* 0x0000000c3b3b7220 */ /* 0x080fe20000410000 */
[-C--:B------:R-:W-:Y:S01]  /*cbf0*/  FMUL.FTZ R62, R62, R12.reuse ;  /* 0x0000000c3e3e7220 */ /* 0x080fe20000410000 */
[-C--:B------:R-:W-:Y:S01]  /*cc00*/  FMUL.FTZ R63, R63, R12.reuse ;  /* 0x0000000c3f3f7220 */ /* 0x080fe20000410000 */
[-C--:B------:R-:W-:Y:S01]  /*cc10*/  FMUL.FTZ R66, R66, R12.reuse ;  /* 0x0000000c42427220 */ /* 0x080fe20000410000 */
[-C--:B------:R-:W-:Y:S01]  /*cc20*/  FMUL.FTZ R67, R67, R12.reuse ;  /* 0x0000000c43437220 */ /* 0x080fe20000410000 */
[-C--:B------:R-:W-:Y:S01]  /*cc30*/  FMUL.FTZ R70, R70, R12.reuse ;  /* 0x0000000c46467220 */ /* 0x080fe20000410000 */
[----:B------:R-:W3:Y:S01]  /*cc40*/  MUFU.EX2 R168, R183 ;  /* 0x000000b700a87308 */ /* 0x000ee20000000800 */
[C---:B----4-:R-:W-:Y:S01]  /*cc50*/  FADD.FTZ R170, R10.reuse, R13 ;  /* 0x0000000d0aaa7221 */ /* 0x050fe20000010000 */
[----:B------:R-:W-:Y:S01]  /*cc60*/  F2FP.BF16.F32.PACK_AB R159, R10, R159 ;  /* 0x0000009f0a9f723e */ /* 0x000fe200000010ff */
[-C--:B------:R-:W-:Y:S01]  /*cc70*/  FMUL.FTZ R71, R71, R12.reuse ;  /* 0x0000000c47477220 */ /* 0x080fe20000410000 */
[-C--:B------:R-:W-:Y:S01]  /*cc80*/  FMUL.FTZ R74, R74, R12.reuse ;  /* 0x0000000c4a4a7220 */ /* 0x080fe20000410000 */
[-C--:B------:R-:W-:Y:S01]  /*cc90*/  FMUL.FTZ R75, R75, R12.reuse ;  /* 0x0000000c4b4b7220 */ /* 0x080fe20000410000 */
[-C--:B------:R-:W-:Y:S01]  /*cca0*/  FMUL.FTZ R78, R78, R12.reuse ;  /* 0x0000000c4e4e7220 */ /* 0x080fe20000410000 */
[-C--:B------:R-:W-:Y:S01]  /*ccb0*/  FMUL.FTZ R79, R79, R12.reuse ;  /* 0x0000000c4f4f7220 */ /* 0x080fe20000410000 */
[----:B------:R4:W5:Y:S01]  /*ccc0*/  MUFU.EX2 R163, R157 ;  /* 0x0000009d00a37308 */ /* 0x0009620000000800 */
[----:B-1----:R-:W-:Y:S01]  /*ccd0*/  FADD.FTZ R13, R161, R170 ;  /* 0x000000aaa10d7221 */ /* 0x002fe20000010000 */
[----:B------:R2:W-:Y:S01]  /*cce0*/  STSM.16.M88.4 [R18+0x26800], R152 ;  /* 0x0268009812007844 */ /* 0x0005e20000000200 */
[-C--:B------:R-:W-:Y:S01]  /*ccf0*/  FMUL.FTZ R82, R82, R12.reuse ;  /* 0x0000000c52527220 */ /* 0x080fe20000410000 */
[-C--:B------:R-:W-:Y:S01]  /*cd00*/  FMUL.FTZ R83, R83, R12.reuse ;  /* 0x0000000c53537220 */ /* 0x080fe20000410000 */
[-C--:B------:R-:W-:Y:S01]  /*cd10*/  FMUL.FTZ R86, R86, R12.reuse ;  /* 0x0000000c56567220 */ /* 0x080fe20000410000 */
[-C--:B------:R-:W-:Y:S01]  /*cd20*/  FMUL.FTZ R87, R87, R12.reuse ;  /* 0x0000000c57577220 */ /* 0x080fe20000410000 */
[----:B------:R-:W-:Y:S01]  /*cd30*/  FMUL.FTZ R90, R90, R12 ;  /* 0x0000000c5a5a7220 */ /* 0x000fe20000410000 */
[----:B------:R-:W1:Y:S01]  /*cd40*/  MUFU.EX2 R4, R205 ;  /* 0x000000cd00047308 */ /* 0x000e620000000800 */
[C---:B---3--:R-:W-:Y:S01]  /*cd50*/  FADD.FTZ R170, R168.reuse, R13 ;  /* 0x0000000da8aa7221 */ /* 0x048fe20000010000 */
[----:B----4-:R-:W-:Y:S01]  /*cd60*/  F2FP.BF16.F32.PACK_AB R157, R15, R20 ;  /* 0x000000140f9d723e */ /* 0x010fe200000010ff */
[-C--:B------:R-:W-:Y:S01]  /*cd70*/  FMUL.FTZ R91, R91, R12.reuse ;  /* 0x0000000c5b5b7220 */ /* 0x080fe20000410000 */
[----:B------:R-:W-:Y:S01]  /*cd80*/  F2FP.BF16.F32.PACK_AB R161, R168, R161 ;  /* 0x000000a1a8a1723e */ /* 0x000fe200000010ff */
[-C--:B------:R-:W-:Y:S01]  /*cd90*/  FMUL.FTZ R94, R94, R12.reuse ;  /* 0x0000000c5e5e7220 */ /* 0x080fe20000410000 */
[-C--:B------:R-:W-:Y:S01]  /*cda0*/  FMUL.FTZ R95, R95, R12.reuse ;  /* 0x0000000c5f5f7220 */ /* 0x080fe20000410000 */
[----:B------:R2:W-:Y:S01]  /*cdb0*/  STSM.16.M88.4 [R23], R156 ;  /* 0x0000009c17007844 */ /* 0x0005e20000000200 */
        /* <DEDUP_REMOVED lines=13> */
[-C--:B------:R-:W-:Y:S01]  /*ce90*/  FMUL.FTZ R114, R114, R12.reuse ;  /* 0x0000000c72727220 */ /* 0x080fe20000410000 */
[-C--:B------:R-:W-:Y:S01]  /*cea0*/  FMUL.FTZ R115, R115, R12.reuse ;  /* 0x0000000c73737220 */ /* 0x080fe20000410000 */
[----:B------:R2:W-:Y:S01]  /*ceb0*/  STSM.16.M88.4 [R19], R160 ;  /* 0x000000a013007844 */ /* 0x0005e20000000200 */
        /* <DEDUP_REMOVED lines=9> */
[C---:B----4-:R-:W-:Y:S01]  /*cf50*/  FADD.FTZ R170, R176.reuse, R13 ;  /* 0x0000000db0aa7221 */ /* 0x050fe20000010000 */
[----:B------:R-:W-:Y:S01]  /*cf60*/  F2FP.BF16.F32.PACK_AB R165, R176, R165 ;  /* 0x000000a5b0a5723e */ /* 0x000fe200000010ff */
[-C--:B------:R-:W-:Y:S01]  /*cf70*/  FMUL.FTZ R130, R130, R12.reuse ;  /* 0x0000000c82827220 */ /* 0x080fe20000410000 */
[-C--:B------:R-:W-:Y:S01]  /*cf80*/  FMUL.FTZ R131, R131, R12.reuse ;  /* 0x0000000c83837220 */ /* 0x080fe20000410000 */
[-C--:B------:R-:W-:Y:S01]  /*cf90*/  FMUL.FTZ R134, R134, R12.reuse ;  /* 0x0000000c86867220 */ /* 0x080fe20000410000 */
[-C--:B------:R-:W-:Y:S01]  /*cfa0*/  FMUL.FTZ R135, R135, R12.reuse ;  /* 0x0000000c87877220 */ /* 0x080fe20000410000 */
[-C--:B------:R-:W-:Y:S01]  /*cfb0*/  FMUL.FTZ R138, R138, R12.reuse ;  /* 0x0000000c8a8a7220 */ /* 0x080fe20000410000 */
[-C--:B------:R-:W-:Y:S01]  /*cfc0*/  FMUL.FTZ R139, R139, R12.reuse ;  /* 0x0000000c8b8b7220 */ /* 0x080fe20000410000 */
[----:B0-----:R-:W-:Y:S01]  /*cfd0*/  FADD.FTZ R9, R167, R170 ;  /* 0x000000aaa7097221 */ /* 0x001fe20000010000 */
[-C--:B------:R-:W-:Y:S01]  /*cfe0*/  FMUL.FTZ R142, R142, R12.reuse ;  /* 0x0000000c8e8e7220 */ /* 0x080fe20000410000 */
[-C--:B------:R-:W-:Y:S01]  /*cff0*/  FMUL.FTZ R143, R143, R12.reuse ;  /* 0x0000000c8f8f7220 */ /* 0x080fe20000410000 */
[-C--:B------:R-:W-:Y:S01]  /*d000*/  FMUL.FTZ R146, R146, R12.reuse ;  /* 0x0000000c92927220 */ /* 0x080fe20000410000 */
[-C--:B------:R-:W-:Y:S01]  /*d010*/  FMUL.FTZ R147, R147, R12.reuse ;  /* 0x0000000c93937220 */ /* 0x080fe20000410000 */
[-C--:B------:R-:W-:Y:S01]  /*d020*/  FMUL.FTZ R150, R150, R12.reuse ;  /* 0x0000000c96967220 */ /* 0x080fe20000410000 */
[----:B------:R-:W-:Y:S01]  /*d030*/  FMUL.FTZ R151, R151, R12 ;  /* 0x0000000c97977220 */ /* 0x000fe20000410000 */
[C---:B-1----:R-:W-:Y:S01]  /*d040*/  F2FP.BF16.F32.PACK_AB R167, R180.reuse, R167 ;  /* 0x000000a7b4a7723e */ /* 0x042fe200000010ff */
[----:B------:R-:W-:-:S04]  /*d050*/  FADD.FTZ R4, R180, R9 ;  /* 0x00000009b4047221 */ /* 0x000fc80000010000 */
[----:B------:R2:W-:Y:S01]  /*d060*/  STSM.16.M88.4 [R22], R164 ;  /* 0x000000a416007844 */ /* 0x0005e20000000200 */
[----:B------:R-:W-:Y:S05]  /*d070*/  @!P0 BRA `(.L_x_5651) ;  /* 0x0000000000048947 */ /* 0x000fea0003800000 */
[----:B------:R-:W-:Y:S01]  /*d080*/  BPT.TRAP 0x1 ;  /* 0x000000040000795c */ /* 0x000fe20000300000 */
.L_x_5651:
[----:B------:R0:W1:Y:S01]  /*d090*/  SYNCS.PHASECHK.TRANS64.TRYWAIT P2, [UR26+0x28c50], R8 ;  /* 0x028c5008ff0075a7 */ /* 0x000062000804015a */
[----:B------:R-:W-:Y:S05]  /*d0a0*/  @!P0 BRA `(.L_x_5652) ;  /* 0x0000000000048947 */ /* 0x000fea0003800000 */
[----:B------:R-:W-:Y:S01]  /*d0b0*/  BPT.TRAP 0x1 ;  /* 0x000000040000795c */ /* 0x000fe20000300000 */
.L_x_5652:
[----:B-1----:R-:W-:Y:S05]  /*d0c0*/  @P2 BRA `(.L_x_5653) ;  /* 0x0000000000082947 */ /* 0x002fea0003800000 */
[----:B------:R-:W1:Y:S02]  /*d0d0*/  SYNCS.PHASECHK.TRANS64.TRYWAIT P2, [UR26+0x28c50], R8 ;  /* 0x028c5008ff0075a7 */ /* 0x000e64000804015a */
[----:B-1----:R-:W-:Y:S05]  /*d0e0*/  @!P2 BRA `(.L_x_5654) ;  /* 0x000000b00094a947 */ /* 0x002fea0003800000 */
.L_x_5653:
[----:B------:R-:W-:Y:S01]  /*d0f0*/  ULEA UR11, UR37, UR50, 0xc ;  /* 0x00000032250b7291 */ /* 0x000fe2000f8e603f */
[----:B------:R-:W-:Y:S01]  /*d100*/  WARPGROUP.ARRIVE ;  /* 0x00000000000079c5 */ /* 0x000fe20000000000 */
[----:B------:R-:W-:Y:S01]  /*d110*/  UMOV UR7, 0x40000040 ;  /* 0x4000004000077882 */ /* 0x000fe20000000000 */
[----:B------:R-:W-:Y:S01]  /*d120*/  ISETP.GT.AND P2, PT, R7, UR48, PT ;  /* 0x0000003007007c0c */ /* 0x000fe2000bf44270 */
[----:B-1----:R-:W-:Y:S01]  /*d130*/  @!P1 VIADD R21, R21, 0x28c60 ;  /* 0x00028c6015159836 */ /* 0x002fe20000000000 */
[----:B------:R-:W-:Y:S01]  /*d140*/  UMOV UR22, UR37 ;  /* 0x0000002500167c82 */ /* 0x000fe20008000000 */
[----:B------:R-:W-:Y:S01]  /*d150*/  VIADD R7, R7, 0xffffffff ;  /* 0xffffffff07077836 */ /* 0x000fe20000000000 */
[----:B------:R-:W-:Y:S01]  /*d160*/  UMOV UR6, UR11 ;  /* 0x0000000b00067c82 */ /* 0x000fe20008000000 */
[----:B--2---:R-:W-:Y:S01]  /*d170*/  IMAD.MOV.U32 R12, RZ, RZ, R6 ;  /* 0x000000ffff0c7224 */ /* 0x004fe200078e0006 */
        /* <DEDUP_REMOVED lines=32> */
.L_x_5638:
[----:B------:R-:W5:Y:S01]  /*d380*/  SHFL.BFLY PT, R0, R3, 0x2, 0x1f ;  /* 0x0c401f0003007f89 */ /* 0x000f6200000e0000 */
[----:B------:R-:W-:Y:S01]  /*d390*/  IMAD.U32 R20, RZ, RZ, UR10 ;  /* 0x0000000aff147e24 */ /* 0x000fe2000f8e00ff */
[----:B------:R-:W-:Y:S02]  /*d3a0*/  UIADD3 UR39, UR39, 0x1, URZ ;  /* 0x0000000127277890 */ /* 0x000fe4000fffe03f */
[----:B------:R-:W0:Y:S01]  /*d3b0*/  SHFL.BFLY PT, R9, R4, 0x2, 0x1f ;  /* 0x0c401f0004097f89 */ /* 0x000e2200000e0000 */
[----:B------:R-:W-:Y:S08]  /*d3c0*/  BAR.ARV 0x8, 0x100 ;  /* 0x0204000000007b1d */ /* 0x000ff00000002000 */
[----:B------:R-:W-:Y:S01]  /*d3d0*/  BAR.SYNC.DEFER_BLOCKING 0xf, 0x100 ;  /* 0x03c4000000007b1d */ /* 0x000fe20000010000 */
[----:B-----5:R-:W-:Y:S01]  /*d3e0*/  FADD.FTZ R0, R0, R3 ;  /* 0x0000000300007221 */ /* 0x020fe20000010000 */
[----:B------:R-:W-:Y:S01]  /*d3f0*/  IMAD.U32 R3, RZ, RZ, UR37 ;  /* 0x00000025ff037e24 */ /* 0x000fe2000f8e00ff */
[----:B------:R-:W-:Y:S01]  /*d400*/  UIADD3 UR37, UR37, 0x1, URZ ;  /* 0x0000000125257890 */ /* 0x000fe2000fffe03f */
[----:B0-----:R-:W-:-:S02]  /*d410*/  FADD.FTZ R9, R9, R4 ;  /* 0x0000000409097221 */ /* 0x001fc40000010000 */
[----:B------:R-:W0:Y:S01]  /*d420*/  SHFL.BFLY PT, R7, R0, 0x1, 0x1f ;  /* 0x0c201f0000077f89 */ /* 0x000e2200000e0000 */
[----:B------:R-:W-:Y:S01]  /*d430*/  IMAD.MOV.U32 R4, RZ, RZ, RZ ;  /* 0x000000ffff047224 */ /* 0x000fe200078e00ff */
[----:B------:R-:W-:Y:S02]  /*d440*/  UISETP.NE.AND UP0, UPT, UR37, 0x2, UPT ;  /* 0x000000022500788c */ /* 0x000fe4000bf05270 */
[----:B-1----:R-:W1:Y:S02]  /*d450*/  SHFL.BFLY PT, R8, R9, 0x1, 0x1f ;  /* 0x0c201f0009087f89 */ /* 0x002e6400000e0000 */
[----:B------:R-:W-:Y:S02]  /*d460*/  USEL UR4, URZ, 0x1, UP0 ;  /* 0x000000013f047887 */ /* 0x000fe40008000000 */
[----:B------:R-:W-:Y:S02]  /*d470*/  USEL UR37, UR37, URZ, UP0 ;  /* 0x0000003f25257287 */ /* 0x000fe40008000000 */
[----:B------:R-:W-:Y:S01]  /*d480*/  ULOP3.LUT UR38, UR38, UR4, URZ, 0x3c, !UPT ;  /* 0x0000000426267292 */ /* 0x000fe2000f8e3c3f */
[----:B0-----:R-:W-:Y:S01]  /*d490*/  FADD.FTZ R13, R0, R7 ;  /* 0x00000007000d7221 */ /* 0x001fe20000010000 */
[----:B------:R-:W-:-:S02]  /*d4a0*/  IMAD.MOV R7, RZ, RZ, -R17 ;  /* 0x000000ffff077224 */ /* 0x000fc400078e0a11 */
[----:B-1----:R-:W-:Y:S02]  /*d4b0*/  FADD.FTZ R11, R9, R8 ;  /* 0x00000008090b7221 */ /* 0x002fe40000010000 */
[----:B------:R-:W-:Y:S02]  /*d4c0*/  FSETP.NE.FTZ.AND P1, PT, R13, RZ, PT ;  /* 0x000000ff0d00720b */ /* 0x000fe40003f35000 */
[----:B------:R-:W-:Y:S01]  /*d4d0*/  ISETP.NE.AND P0, PT, R2, R7, PT ;  /* 0x000000070200720c */ /* 0x000fe20003f05270 */
[----:B------:R-:W-:Y:S01]  /*d4e0*/  IMAD.MOV.U32 R7, RZ, RZ, RZ ;  /* 0x000000ffff077224 */ /* 0x000fe200078e00ff */
[----:B------:R-:W-:-:S09]  /*d4f0*/  FSETP.NE.FTZ.AND P2, PT, R11, RZ, PT ;  /* 0x000000ff0b00720b */ /* 0x000fd20003f55000 */
[----:B------:R-:W3:Y:S01]  /*d500*/  @P1 MUFU.RCP R7, R13 ;  /* 0x0000000d00071308 */ /* 0x000ee20000001000 */
[----:B------:R-:W-:Y:S01]  /*d510*/  @P1 FMUL.FTZ R20, R20, 0.69314718246459960938 ;  /* 0x3f31721814141820 */ /* 0x000fe20000410000 */
[----:B------:R-:W-:Y:S02]  /*d520*/  @!P0 IMAD R0, R3, 0x40, R16 ;  /* 0x0000004003008824 */ /* 0x000fe400078e0210 */
[----:B------:R-:W-:-:S03]  /*d530*/  IMAD.MOV.U32 R3, RZ, RZ, -0x800000 ;  /* 0xff800000ff037424 */ /* 0x000fc600078e00ff */
[----:B------:R-:W-:Y:S01]  /*d540*/  @!P0 LEA R9, R0, UR46, 0x2 ;  /* 0x0000002e00098c11 */ /* 0x000fe2000f8e10ff */
[----:B------:R-:W-:Y:S01]  /*d550*/  @P2 MUFU.RCP R4, R11 ;  /* 0x0000000b00042308 */ /* 0x000fe20000001000 */
[----:B------:R-:W-:-:S07]  /*d560*/  IMAD.MOV.U32 R0, RZ, RZ, -0x800000 ;  /* 0xff800000ff007424 */ /* 0x000fce00078e00ff */
[----:B------:R-:W0:Y:S01]  /*d570*/  @P1 MUFU.LG2 R13, R13 ;  /* 0x0000000d000d1308 */ /* 0x000e220000000c00 */
        /* <DEDUP_REMOVED lines=65> */
[----:B------:R-:W-:-:S02]  /*d990*/  IMAD.U32 R24, RZ, RZ, UR10 ;  /* 0x0000000aff187e24 */ /* 0x000fc4000f8e00ff */
[----:B0-----:R-:W-:Y:S01]  /*d9a0*/  @P1 FMUL.FTZ R13, R13, 0.69314718246459960938 ;  /* 0x3f3172180d0d1820 */ /* 0x001fe20000410000 */
[-C--:B------:R-:W-:Y:S01]  /*d9b0*/  FMUL.FTZ R26, R26, R4.reuse ;  /* 0x000000041a1a7220 */ /* 0x080fe20000410000 */
[----:B------:R0:W-:Y:S01]  /*d9c0*/  @!P0 STS [R9+0x28820], R4 ;  /* 0x0288200409008388 */ /* 0x0001e20000000800 */
[----:B------:R-:W-:Y:S01]  /*d9d0*/  @P2 FMUL.FTZ R24, R24, 0.69314718246459960938 ;  /* 0x3f31721818182820 */ /* 0x000fe20000410000 */
[----:B------:R-:W-:Y:S01]  /*d9e0*/  PLOP3.LUT P0, PT, PT, PT, PT, 0x8, 0x0 ;  /* 0x000000000000781c */ /* 0x000fe20003f0e170 */
[-C--:B------:R-:W-:Y:S01]  /*d9f0*/  FMUL.FTZ R27, R27, R4.reuse ;  /* 0x000000041b1b7220 */ /* 0x080fe20000410000 */
[-C--:B------:R-:W-:Y:S01]  /*da00*/  FMUL.FTZ R30, R30, R4.reuse ;  /* 0x000000041e1e7220 */ /* 0x080fe20000410000 */
[-C--:B------:R-:W-:Y:S01]  /*da10*/  FMUL.FTZ R31, R31, R4.reuse ;  /* 0x000000041f1f7220 */ /* 0x080fe20000410000 */
[----:B-1----:R1:W3:Y:S01]  /*da20*/  @P2 MUFU.LG2 R7, R11 ;  /* 0x0000000b00072308 */ /* 0x0022e20000000c00 */
        /* <DEDUP_REMOVED lines=64> */
.L_x_5571:
[----:B------:R-:W0:Y:S08]  /*de30*/  S2UR UR4, SR_CgaCtaId ;  /* 0x00000000000479c3 */ /* 0x000e300000008800 */
[----:B------:R-:W-:Y:S06]  /*de40*/  BAR.SYNC.DEFER_BLOCKING 0x5, 0x180 ;  /* 0x0146000000007b1d */ /* 0x000fec0000010000 */
[----:B------:R-:W-:Y:S01]  /*de50*/  UMOV UR46, 0x400 ;  /* 0x00000400002e7882 */ /* 0x000fe20000000000 */
[----:B------:R-:W-:Y:S01]  /*de60*/  BSSY B0, `(.L_x_5656) ;  /* 0x00002f2000007945 */ /* 0x000fe20003800000 */
[----:B0-----:R-:W-:-:S09]  /*de70*/  ULEA UR46, UR4, UR46, 0x18 ;  /* 0x0000002e042e7291 */ /* 0x001fd2000f8ec03f */
[----:B------:R-:W0:Y:S02]  /*de80*/  LDS.128 R4, [UR46+0x28cd0] ;  /* 0x028cd02eff047984 */ /* 0x000e240008000c00 */
[----:B0-----:R-:W-:Y:S02]  /*de90*/  R2UR UR5, R5 ;  /* 0x00000000050572ca */ /* 0x001fe400000e0000 */
[----:B------:R-:W-:Y:S02]  /*dea0*/  R2UR UR7, R6 ;  /* 0x00000000060772ca */ /* 0x000fe400000e0000 */
        /* <DEDUP_REMOVED lines=31> */
[C---:B------:R-:W-:Y:S02]  /*e0a0*/  LOP3.LUT R7, R4.reuse, 0x380, RZ, 0xc0, !PT ;  /* 0x0000038004077812 */ /* 0x040fe400078ec0ff */
[C---:B------:R-:W-:Y:S01]  /*e0b0*/  IADD3 R24, P0, R4.reuse, 0x40, RZ ;  /* 0x0000004004187810 */ /* 0x040fe20007f1e0ff */
[--C-:B--2-4-:R-:W-:Y:S01]  /*e0c0*/  IMAD.X R21, RZ, RZ, R5.reuse, P1 ;  /* 0x000000ffff157224 */ /* 0x114fe200008e0605 */
        /* <DEDUP_REMOVED lines=12> */
[----:B------:R-:W-:Y:S01]  /*e190*/  SHF.R.U64 R7, R7, 0x3, RZ ;  /* 0x0000000307077819 */ /* 0x000fe200000012ff */
[--C-:B------:R-:W-:Y:S01]  /*e1a0*/  IMAD.X R91, RZ, RZ, R5.reuse, P2 ;  /* 0x000000ffff5b7224 */ /* 0x100fe200010e0605 */
[C---:B------:R-:W-:Y:S01]  /*e1b0*/  IADD3 R207, P0, R4.reuse, 0x4020, RZ ;  /* 0x0000402004cf7810 */ /* 0x040fe20007f1e0ff */
[--C-:B------:R-:W-:Y:S01]  /*e1c0*/  IMAD.X R95, RZ, RZ, R5.reuse, P1 ;  /* 0x000000ffff5f7224 */ /* 0x100fe200008e0605 */
[C---:B------:R-:W-:Y:S01]  /*e1d0*/  IADD3 R102, P4, R4.reuse, 0x4040, RZ ;  /* 0x0000404004667810 */ /* 0x040fe20007f9e0ff */
[----:B------:R-:W-:Y:S01]  /*e1e0*/  UIMAD.WIDE UR8, UR43, 0x4, UR8 ;  /* 0x000000042b0878a5 */ /* 0x000fe2000f8e0208 */
        /* <DEDUP_REMOVED lines=14> */
[----:B------:R-:W-:-:S02]  /*e2d0*/  LOP3.LUT R6, R175, 0x380, RZ, 0xc0, !PT ;  /* 0x00000380af067812 */ /* 0x000fc400078ec0ff */
[----:B------:R-:W-:Y:S02]  /*e2e0*/  SHF.R.U64 R7, R7, 0x3, RZ ;  /* 0x0000000307077819 */ /* 0x000fe400000012ff */
[----:B------:R-:W-:Y:S02]  /*e2f0*/  SHF.R.U64 R6, R6, 0x3, RZ ;  /* 0x0000000306067819 */ /* 0x000fe400000012ff */
[----:B------:R-:W-:Y:S02]  /*e300*/  LOP3.LUT R24, R7, R24, RZ, 0x3c, !PT ;  /* 0x0000001807187212 */ /* 0x000fe400078e3cff */
[----:B------:R-:W-:Y:S02]  /*e310*/  LOP3.LUT R7, R40, 0x380, RZ, 0xc0, !PT ;  /* 0x0000038028077812 */ /* 0x000fe400078ec0ff */
[----:B------:R-:W-:Y:S02]  /*e320*/  LOP3.LUT R20, R6, R175, RZ, 0x3c, !PT ;  /* 0x000000af06147212 */ /* 0x000fe400078e3cff */
        /* <DEDUP_REMOVED lines=10> */
[----:B------:R-:W-:Y:S02]  /*e3d0*/  MOV R174, R4 ;  /* 0x0000000400ae7202 */ /* 0x000fe40000000f00 */
[----:B------:R-:W-:Y:S02]  /*e3e0*/  LOP3.LUT R7, R168, 0x380, RZ, 0xc0, !PT ;  /* 0x00000380a8077812 */ /* 0x000fe400078ec0ff */
[----:B------:R-:W-:-:S02]  /*e3f0*/  LOP3.LUT R28, R177, 0x380, RZ, 0xc0, !PT ;  /* 0x00000380b11c7812 */ /* 0x000fc400078ec0ff */
[----:B------:R-:W-:Y:S02]  /*e400*/  F2FP.BF16.F32.PACK_AB R5, R27, R26 ;  /* 0x0000001a1b05723e */ /* 0x000fe400000010ff */
[----:B------:R-:W-:Y:S02]  /*e410*/  LOP3.LUT R32, R179, 0x380, RZ, 0xc0, !PT ;  /* 0x00000380b3207812 */ /* 0x000fe400078ec0ff */
[----:B------:R-:W-:Y:S02]  /*e420*/  LOP3.LUT R98, R6, R207, RZ, 0x3c, !PT ;  /* 0x000000cf06627212 */ /* 0x000fe400078e3cff */
[----:B------:R-:W-:Y:S02]  /*e430*/  LOP3.LUT R27, R114, 0x380, RZ, 0xc0, !PT ;  /* 0x00000380721b7812 */ /* 0x000fe400078ec0ff */
[----:B------:R-:W-:Y:S02]  /*e440*/  F2FP.BF16.F32.PACK_AB R6, R12, R169 ;  /* 0x000000a90c06723e */ /* 0x000fe400000010ff */
[----:B------:R-:W-:-:S02]  /*e450*/  SHF.R.U64 R169, R7, 0x3, RZ ;  /* 0x0000000307a97819 */ /* 0x000fc400000012ff */
[----:B------:R-:W-:Y:S02]  /*e460*/  SHF.R.U64 R28, R28, 0x3, RZ ;  /* 0x000000031c1c7819 */ /* 0x000fe400000012ff */
[----:B------:R-:W-:Y:S02]  /*e470*/  LOP3.LUT R90, R183, 0x380, RZ, 0xc0, !PT ;  /* 0x00000380b75a7812 */ /* 0x000fe400078ec0ff */
[----:B------:R-:W-:Y:S02]  /*e480*/  F2FP.BF16.F32.PACK_AB R4, R14, R170 ;  /* 0x000000aa0e04723e */ /* 0x000fe400000010ff */
[----:B------:R-:W-:Y:S02]  /*e490*/  F2FP.BF16.F32.PACK_AB R7, R31, R30 ;  /* 0x0000001e1f07723e */ /* 0x000fe400000010ff */
[----:B------:R-:W-:Y:S02]  /*e4a0*/  SHF.R.U64 R32, R32, 0x3, RZ ;  /* 0x0000000320207819 */ /* 0x000fe400000012ff */
[----:B------:R-:W-:Y:S01]  /*e4b0*/  LOP3.LUT R94, R205, 0x380, RZ, 0xc0, !PT ;  /* 0x00000380cd5e7812 */ /* 0x000fe200078ec0ff */
[----:B------:R0:W-:Y:S01]  /*e4c0*/  STSM.16.M88.4 [R174], R4 ;  /* 0x00000004ae007844 */ /* 0x0001e20000000200 */
[----:B------:R-:W-:-:S02]  /*e4d0*/  SHF.R.U64 R27, R27, 0x3, RZ ;  /* 0x000000031b1b7819 */ /* 0x000fc400000012ff */
[----:B------:R-:W-:Y:S02]  /*e4e0*/  LOP3.LUT R106, R209, 0x380, RZ, 0xc0, !PT ;  /* 0x00000380d16a7812 */ /* 0x000fe400078ec0ff */
[----:B------:R-:W-:Y:S02]  /*e4f0*/  LOP3.LUT R28, R28, R177, RZ, 0x3c, !PT ;  /* 0x000000b11c1c7212 */ /* 0x000fe400078e3cff */
[----:B------:R-:W-:Y:S02]  /*e500*/  SHF.R.U64 R90, R90, 0x3, RZ ;  /* 0x000000035a5a7819 */ /* 0x000fe400000012ff */
[----:B------:R-:W-:Y:S02]  /*e510*/  LOP3.LUT R32, R32, R179, RZ, 0x3c, !PT ;  /* 0x000000b320207212 */ /* 0x000fe400078e3cff */
[----:B------:R-:W-:Y:S02]  /*e520*/  SHF.R.U64 R94, R94, 0x3, RZ ;  /* 0x000000035e5e7819 */ /* 0x000fe400000012ff */
[----:B------:R-:W-:-:S02]  /*e530*/  LOP3.LUT R110, R211, 0x380, RZ, 0xc0, !PT ;  /* 0x00000380d36e7812 */ /* 0x000fc400078ec0ff */
[----:B------:R-:W-:Y:S02]  /*e540*/  LOP3.LUT R114, R27, R114, RZ, 0x3c, !PT ;  /* 0x000000721b727212 */ /* 0x000fe400078e3cff */
[----:B------:R-:W-:Y:S02]  /*e550*/  SHF.R.U64 R106, R106, 0x3, RZ ;  /* 0x000000036a6a7819 */ /* 0x000fe400000012ff */
[----:B------:R-:W-:Y:S02]  /*e560*/  MOV R27, R20 ;  /* 0x00000014001b7202 */ /* 0x000fe40000000f00 */
[----:B0-----:R-:W-:Y:S02]  /*e570*/  F2FP.BF16.F32.PACK_AB R4, R163, R167 ;  /* 0x000000a7a304723e */ /* 0x001fe400000010ff */
[----:B------:R-:W-:Y:S02]  /*e580*/  F2FP.BF16.F32.PACK_AB R5, R35, R34 ;  /* 0x000000222305723e */ /* 0x000fe400000010ff */
[----:B------:R-:W-:-:S02]  /*e590*/  F2FP.BF16.F32.PACK_AB R6, R154, R165 ;  /* 0x000000a59a06723e */ /* 0x000fc400000010ff */
[----:B------:R-:W-:Y:S02]  /*e5a0*/  F2FP.BF16.F32.PACK_AB R7, R39, R38 ;  /* 0x000000262707723e */ /* 0x000fe400000010ff */
[----:B------:R-:W-:Y:S02]  /*e5b0*/  MOV R26, R24 ;  /* 0x00000018001a7202 */ /* 0x000fe40000000f00 */
[----:B------:R-:W-:Y:S01]  /*e5c0*/  LOP3.LUT R90, R90, R183, RZ, 0x3c, !PT ;  /* 0x000000b75a5a7212 */ /* 0x000fe200078e3cff */
[----:B------:R0:W-:Y:S01]  /*e5d0*/  STSM.16.M88.4 [R27], R4 ;  /* 0x000000041b007844 */ /* 0x0001e20000000200 */
[----:B------:R-:W-:Y:S02]  /*e5e0*/  LOP3.LUT R14, R171, 0x380, RZ, 0xc0, !PT ;  /* 0x00000380ab0e7812 */ /* 0x000fe400078ec0ff */
[----:B------:R-:W-:Y:S01]  /*e5f0*/  MOV R28, R28 ;  /* 0x0000001c001c7202 */ /* 0x000fe20000000f00 */
[----:B------:R-:W-:Y:S01]  /*e600*/  STSM.16.M88.4 [R26], R8 ;  /* 0x000000081a007844 */ /* 0x000fe20000000200 */
[----:B------:R-:W-:-:S02]  /*e610*/  LOP3.LUT R94, R94, R205, RZ, 0x3c, !PT ;  /* 0x000000cd5e5e7212 */ /* 0x000fc400078e3cff */
[----:B------:R-:W-:Y:S01]  /*e620*/  SHF.R.U64 R110, R110, 0x3, RZ ;  /* 0x000000036e6e7819 */ /* 0x000fe200000012ff */
[----:B------:R-:W-:Y:S01]  /*e630*/  STSM.16.M88.4 [R28], R48 ;  /* 0x000000301c007844 */ /* 0x000fe20000000200 */
[----:B------:R-:W-:Y:S02]  /*e640*/  MOV R32, R32 ;  /* 0x0000002000207202 */ /* 0x000fe40000000f00 */
[----:B------:R-:W-:Y:S02]  /*e650*/  LOP3.LUT R106, R106, R209, RZ, 0x3c, !PT ;  /* 0x000000d16a6a7212 */ /* 0x000fe400078e3cff */
[----:B------:R-:W-:Y:S01]  /*e660*/  MOV R36, R36 ;  /* 0x0000002400247202 */ /* 0x000fe20000000f00 */
[----:B------:R-:W-:Y:S01]  /*e670*/  STSM.16.M88.4 [R32], R56 ;  /* 0x0000003820007844 */ /* 0x000fe20000000200 */
[----:B------:R-:W-:Y:S01]  /*e680*/  F2FP.BF16.F32.PACK_AB R73, R75, R74 ;  /* 0x0000004a4b49723e */ /* 0x000fe200000010ff */
[----:B0-----:R-:W-:Y:S01]  /*e690*/  IMAD.U32 R4, RZ, RZ, UR8 ;  /* 0x00000008ff047e24 */ /* 0x001fe2000f8e00ff */
[----:B------:R-:W-:Y:S01]  /*e6a0*/  F2FP.BF16.F32.PACK_AB R80, R81, R80 ;  /* 0x000000505150723e */ /* 0x000fe200000010ff */
[----:B------:R-:W-:Y:S01]  /*e6b0*/  STSM.16.M88.4 [R36], R64 ;  /* 0x0000004024007844 */ /* 0x000fe20000000200 */
[----:B------:R-:W-:Y:S01]  /*e6c0*/  MOV R40, R40 ;  /* 0x0000002800287202 */ /* 0x000fe20000000f00 */
[----:B------:R-:W-:Y:S01]  /*e6d0*/  IMAD.U32 R5, RZ, RZ, UR9 ;  /* 0x00000009ff057e24 */ /* 0x000fe2000f8e00ff */
[----:B------:R-:W-:Y:S01]  /*e6e0*/  F2FP.BF16.F32.PACK_AB R74, R77, R76 ;  /* 0x0000004c4d4a723e */ /* 0x000fe200000010ff */
[----:B------:R-:W-:Y:S01]  /*e6f0*/  ULDC.64 UR8, c[0x0][0xc08] ;  /* 0x0003020000087ab9 */ /* 0x000fe20000000a00 */
[----:B------:R-:W-:-:S02]  /*e700*/  F2FP.BF16.F32.PACK_AB R75, R79, R78 ;  /* 0x0000004e4f4b723e */ /* 0x000fc400000010ff */
[----:B------:R-:W-:Y:S02]  /*e710*/  F2FP.BF16.F32.PACK_AB R81, R83, R82 ;  /* 0x000000525351723e */ /* 0x000fe400000010ff */
[----:B------:R-:W-:Y:S01]  /*e720*/  SHF.R.U64 R14, R14, 0x3, RZ ;  /* 0x000000030e0e7819 */ /* 0x000fe200000012ff */
[----:B------:R-:W-:Y:S01]  /*e730*/  STSM.16.M88.4 [R40], R72 ;  /* 0x0000004828007844 */ /* 0x000fe20000000200 */
[----:B------:R-:W-:Y:S02]  /*e740*/  MOV R25, R90 ;  /* 0x0000005a00197202 */ /* 0x000fe40000000f00 */
[----:B------:R-:W-:Y:S02]  /*e750*/  F2FP.BF16.F32.PACK_AB R82, R85, R84 ;  /* 0x000000545552723e */ /* 0x000fe400000010ff */
[----:B------:R-:W-:Y:S02]  /*e760*/  F2FP.BF16.F32.PACK_AB R83, R87, R86 ;  /* 0x000000565753723e */ /* 0x000fe400000010ff */
[----:B------:R-:W-:-:S02]  /*e770*/  F2FP.BF16.F32.PACK_AB R88, R89, R88 ;  /* 0x000000585958723e */ /* 0x000fc400000010ff */
[----:B------:R-:W-:Y:S01]  /*e780*/  LOP3.LUT R110, R110, R211, RZ, 0x3c, !PT ;  /* 0x000000d36e6e7212 */ /* 0x000fe200078e3cff */
[----:B------:R-:W-:Y:S01]  /*e790*/  STSM.16.M88.4 [R25], R80 ;  /* 0x0000005019007844 */ /* 0x000fe20000000200 */
[----:B------:R-:W-:Y:S02]  /*e7a0*/  MOV R94, R94 ;  /* 0x0000005e005e7202 */ /* 0x000fe40000000f00 */
[----:B------:R-:W-:Y:S02]  /*e7b0*/  MOV R24, R98 ;  /* 0x0000006200187202 */ /* 0x000fe40000000f00 */
[----:B------:R-:W-:Y:S02]  /*e7c0*/  F2FP.BF16.F32.PACK_AB R89, R44, R42 ;  /* 0x0000002a2c59723e */ /* 0x000fe400000010ff */
[----:B------:R-:W-:Y:S02]  /*e7d0*/  F2FP.BF16.F32.PACK_AB R90, R93, R92 ;  /* 0x0000005c5d5a723e */ /* 0x000fe400000010ff */
[----:B------:R-:W-:-:S02]  /*e7e0*/  F2FP.BF16.F32.PACK_AB R91, R152, R46 ;  /* 0x0000002e985b723e */ /* 0x000fc400000010ff */
[----:B------:R-:W-:Y:S02]  /*e7f0*/  F2FP.BF16.F32.PACK_AB R96, R97, R96 ;  /* 0x000000606160723e */ /* 0x000fe400000010ff */
[----:B------:R-:W-:Y:S01]  /*e800*/  MOV R21, R106 ;  /* 0x0000006a00157202 */ /* 0x000fe20000000f00 */
[----:B------:R-:W-:Y:S01]  /*e810*/  STSM.16.M88.4 [R94], R88 ;  /* 0x000000585e007844 */ /* 0x000fe20000000200 */
[----:B------:R-:W-:Y:S02]  /*e820*/  F2FP.BF16.F32.PACK_AB R97, R155, R153 ;  /* 0x000000999b61723e */ /* 0x000fe400000010ff */
        /* <DEDUP_REMOVED lines=11> */
[----:B------:R-:W-:Y:S01]  /*e8e0*/  F2FP.BF16.F32.PACK_AB R120, R121, R120 ;  /* 0x000000787978723e */ /* 0x000fe200000010ff */
[----:B------:R-:W-:Y:S01]  /*e8f0*/  STSM.16.M88.4 [R102], R104 ;  /* 0x0000006866007844 */ /* 0x000fe20000000200 */
[----:B------:R-:W-:Y:S02]  /*e900*/  LOP3.LUT R14, R14, R171, RZ, 0x3c, !PT ;  /* 0x000000ab0e0e7212 */ /* 0x000fe400078e3cff */
        /* <DEDUP_REMOVED lines=29> */
[----:B------:R-:W-:-:S06]  /*eae0*/  UISETP.NE.AND.EX UP1, UPT, UR9, URZ, UPT, UP1 ;  /* 0x0000003f0900728c */ /* 0x000fcc000bf25310 */
[----:B------:R-:W-:-:S05]  /*eaf0*/  PLOP3.LUT P6, PT, PT, PT, UP1, 0x80, 0x0 ;  /* 0x000000000000781c */ /* 0x000fca0003fcf018 */
[----:B------:R-:W-:Y:S02]  /*eb00*/  @UP1 ULDC.64 UR8, c[0x0][0xc08] ;  /* 0x0003020000081ab9 */ /* 0x000fe40000000a00 */
[----:B------:R-:W-:Y:S01]  /*eb10*/  @UP1 UIMAD.WIDE UR8, UR43, 0x4, UR8 ;  /* 0x000000042b0818a5 */ /* 0x000fe2000f8e0208 */
[----:B------:R-:W-:Y:S02]  /*eb20*/  ULDC UR4, c[0x0][0xa88] ;  /* 0x0002a20000047ab9 */ /* 0x000fe40000000800 */
[----:B------:R-:W-:-:S03]  /*eb30*/  IMAD.U32 R76, RZ, RZ, UR4 ;  /* 0x00000004ff4c7e24 */ /* 0x000fc6000f8e00ff */
[----:B0-----:R-:W-:Y:S02]  /*eb40*/  IMAD.U32 R14, RZ, RZ, UR8 ;  /* 0x00000008ff0e7e24 */ /* 0x001fe4000f8e00ff */
[----:B------:R-:W-:Y:S01]  /*eb50*/  IMAD.U32 R15, RZ, RZ, UR9 ;  /* 0x00000009ff0f7e24 */ /* 0x000fe2000f8e00ff */
[----:B------:R-:W2:Y:S01]  /*eb60*/  @P0 LDG.E R6, desc[UR40][R4.64] ;  /* 0x0000002804060981 */ /* 0x000ea2000c1e1900 */
[----:B------:R-:W-:-:S03]  /*eb70*/  IMAD R7, R192, 0x40, R184 ;  /* 0x00000040c0077824 */ /* 0x000fc600078e02b8 */
[----:B------:R0:W5:Y:S01]  /*eb80*/  @P6 LDG.E R76, desc[UR40][R14.64] ;  /* 0x000000280e4c6981 */ /* 0x000162000c1e1900 */
[----:B------:R-:W-:-:S03]  /*eb90*/  IMAD.WIDE R172, R7, 0x2, R172 ;  /* 0x0000000207ac7825 */ /* 0x000fc600078e02ac */
[C---:B------:R-:W-:Y:S02]  /*eba0*/  IADD3 R9, P2, R172.reuse, 0x1000, RZ ;  /* 0x00001000ac097810 */ /* 0x040fe40007f5e0ff */
[C---:B------:R-:W-:Y:S02]  /*ebb0*/  IADD3 R13, P1, R172.reuse, 0x2000, RZ ;  /* 0x00002000ac0d7810 */ /* 0x040fe40007f3e0ff */
[----:B------:R-:W-:Y:S02]  /*ebc0*/  P2R R10, PR, RZ, 0x4 ;  /* 0x00000004ff0a7803 */ /* 0x000fe40000000000 */
[C---:B------:R-:W-:Y:S02]  /*ebd0*/  IADD3 R25, P2, R172.reuse, 0x3000, RZ ;  /* 0x00003000ac197810 */ /* 0x040fe40007f5e0ff */
[C---:B------:R-:W-:Y:S02]  /*ebe0*/  IADD3 R29, P3, R172.reuse, 0x4000, RZ ;  /* 0x00004000ac1d7810 */ /* 0x040fe40007f7e0ff */
[----:B------:R-:W-:-:S02]  /*ebf0*/  IADD3 R33, P4, R172, 0x5000, RZ ;  /* 0x00005000ac217810 */ /* 0x000fc40007f9e0ff */
[----:B------:R-:W-:Y:S02]  /*ec00*/  IADD3 R37, P5, R172, 0x6000, RZ ;  /* 0x00006000ac257810 */ /* 0x000fe40007fbe0ff */
[----:B------:R-:W-:Y:S02]  /*ec10*/  LOP3.LUT R8, R9, 0x380, RZ, 0xc0, !PT ;  /* 0x0000038009087812 */ /* 0x000fe400078ec0ff */
[----:B------:R-:W-:Y:S02]  /*ec20*/  LOP3.LUT R12, R13, 0x380, RZ, 0xc0, !PT ;  /* 0x000003800d0c7812 */ /* 0x000fe400078ec0ff */
[----:B------:R-:W-:Y:S02]  /*ec30*/  LOP3.LUT R24, R25, 0x380, RZ, 0xc0, !PT ;  /* 0x0000038019187812 */ /* 0x000fe400078ec0ff */
[----:B------:R-:W-:Y:S02]  /*ec40*/  LOP3.LUT R28, R29, 0x380, RZ, 0xc0, !PT ;  /* 0x000003801d1c7812 */ /* 0x000fe400078ec0ff */
[----:B------:R-:W-:-:S02]  /*ec50*/  LOP3.LUT R32, R33, 0x380, RZ, 0xc0, !PT ;  /* 0x0000038021207812 */ /* 0x000fc400078ec0ff */
[----:B------:R-:W-:Y:S01]  /*ec60*/  LOP3.LUT R36, R37, 0x380, RZ, 0xc0, !PT ;  /* 0x0000038025247812 */ /* 0x000fe200078ec0ff */
[----:B------:R-:W-:Y:S01]  /*ec70*/  UMOV UR4, URZ ;  /* 0x0000003f00047c82 */ /* 0x000fe20008000000 */
[----:B------:R-:W-:Y:S02]  /*ec80*/  SHF.R.U64 R8, R8, 0x3, RZ ;  /* 0x0000000308087819 */ /* 0x000fe400000012ff */
[----:B------:R-:W-:Y:S02]  /*ec90*/  SHF.R.U64 R12, R12, 0x3, RZ ;  /* 0x000000030c0c7819 */ /* 0x000fe400000012ff */
[----:B------:R-:W-:Y:S02]  /*eca0*/  SHF.R.U64 R24, R24, 0x3, RZ ;  /* 0x0000000318187819 */ /* 0x000fe400000012ff */
[----:B------:R-:W-:Y:S02]  /*ecb0*/  SHF.R.U64 R28, R28, 0x3, RZ ;  /* 0x000000031c1c7819 */ /* 0x000fe400000012ff */
[----:B------:R-:W-:-:S02]  /*ecc0*/  SHF.R.U64 R32, R32, 0x3, RZ ;  /* 0x0000000320207819 */ /* 0x000fc400000012ff */
[----:B------:R-:W-:Y:S02]  /*ecd0*/  SHF.R.U64 R36, R36, 0x3, RZ ;  /* 0x0000000324247819 */ /* 0x000fe400000012ff */
[----:B------:R-:W-:Y:S02]  /*ece0*/  LOP3.LUT R8, R8, R9, RZ, 0x3c, !PT ;  /* 0x0000000908087212 */ /* 0x000fe400078e3cff */
[----:B------:R-:W-:Y:S02]  /*ecf0*/  LOP3.LUT R12, R12, R13, RZ, 0x3c, !PT ;  /* 0x0000000d0c0c7212 */ /* 0x000fe400078e3cff */
[----:B------:R-:W-:Y:S02]  /*ed00*/  LOP3.LUT R24, R24, R25, RZ, 0x3c, !PT ;  /* 0x0000001918187212 */ /* 0x000fe400078e3cff */
[----:B------:R-:W-:Y:S02]  /*ed10*/  LOP3.LUT R28, R28, R29, RZ, 0x3c, !PT ;  /* 0x0000001d1c1c7212 */ /* 0x000fe400078e3cff */
[----:B------:R-:W-:-:S02]  /*ed20*/  LOP3.LUT R32, R32, R33, RZ, 0x3c, !PT ;  /* 0x0000002120207212 */ /* 0x000fc400078e3cff */
[----:B------:R-:W-:Y:S02]  /*ed30*/  LOP3.LUT R36, R36, R37, RZ, 0x3c, !PT ;  /* 0x0000002524247212 */ /* 0x000fe400078e3cff */
[----:B--2---:R-:W-:Y:S01]  /*ed40*/  @P0 R2UR UR4, R6 ;  /* 0x00000000060402ca */ /* 0x004fe200000e0000 */
[----:B0-----:R-:W-:-:S14]  /*ed50*/  @P6 BRA `(.L_x_5658) ;  /* 0x0000000000106947 */ /* 0x001fdc0003800000 */
[----:B------:R-:W-:Y:S05]  /*ed60*/  @!P0 BRA `(.L_x_5658) ;  /* 0x00000000000c8947 */ /* 0x000fea0003800000 */
[----:B------:R-:W2:Y:S04]  /*ed70*/  LDG.E R7, desc[UR40][R4.64] ;  /* 0x0000002804077981 */ /* 0x000ea8000c1e1900 */
[----:B-----5:R-:W2:Y:S02]  /*ed80*/  LDG.E R76, desc[UR40][R4.64+0x4] ;  /* 0x00000428044c7981 */ /* 0x020ea4000c1e1900 */
[----:B--2---:R-:W-:-:S07]  /*ed90*/  IMAD.IADD R76, R76, 0x1, -R7 ;  /* 0x000000014c4c7824 */ /* 0x004fce00078e0a07 */
.L_x_5658:
        /* <DEDUP_REMOVED lines=18> */
[----:B------:R-:W-:Y:S01]  /*eec0*/  USHF.R.S32.HI UR17, URZ, 0x1f, UR44 ;  /* 0x0000001f3f117899 */ /* 0x000fe2000801142c */
[----:B------:R-:W-:Y:S01]  /*eed0*/  SHF.R.U64 R44, R44, 0x3, RZ ;  /* 0x000000032c2c7819 */ /* 0x000fe200000012ff */
[----:B------:R-:W-:Y:S01]  /*eee0*/  USEL UR8, UR43, URZ, !UP0 ;  /* 0x0000003f2b087287 */ /* 0x000fe2000c000000 */
[----:B------:R-:W-:Y:S01]  /*eef0*/  LOP3.LUT R48, R48, R49, RZ, 0x3c, !PT ;  /* 0x0000003130307212 */ /* 0x000fe200078e3cff */
[--C-:B------:R-:W-:Y:S01]  /*ef00*/  IMAD.X R49, RZ, RZ, R173.reuse, P6 ;  /* 0x000000ffff317224 */ /* 0x100fe200030e06ad */
[----:B------:R-:W-:Y:S01]  /*ef10*/  LOP3.LUT R40, R40, R41, RZ, 0x3c, !PT ;  /* 0x0000002928287212 */ /* 0x000fe200078e3cff */
[--C-:B------:R-:W-:Y:S01]  /*ef20*/  IMAD.X R41, RZ, RZ, R173.reuse, P0 ;  /* 0x000000ffff297224 */ /* 0x100fe200000e06ad */
[----:B0-----:R-:W-:Y:S01]  /*ef30*/  ISETP.NE.AND P6, PT, R4, RZ, PT ;  /* 0x000000ff0400720c */ /* 0x001fe20003fc5270 */
[----:B------:R-:W-:Y:S01]  /*ef40*/  USEL UR18, UR9, URZ, !UP0 ;  /* 0x0000003f09127287 */ /* 0x000fe2000c000000 */
[----:B------:R-:W-:Y:S01]  /*ef50*/  LOP3.LUT R44, R44, R45, RZ, 0x3c, !PT ;  /* 0x0000002d2c2c7212 */ /* 0x000fe200078e3cff */
[----:B------:R-:W-:Y:S01]  /*ef60*/  IMAD.X R45, RZ, RZ, R173, P1 ;  /* 0x000000ffff2d7224 */ /* 0x000fe200008e06ad */
[----:B------:R-:W-:-:S02]  /*ef70*/  IADD3 R57, P2, R172, 0xa000, RZ ;  /* 0x0000a000ac397810 */ /* 0x000fc40007f5e0ff */
[C---:B------:R-:W-:Y:S02]  /*ef80*/  IADD3 R53, P3, R172.reuse, 0xb000, RZ ;  /* 0x0000b000ac357810 */ /* 0x040fe40007f7e0ff */
[C---:B------:R-:W-:Y:S02]  /*ef90*/  IADD3 R65, P4, R172.reuse, 0xc000, RZ ;  /* 0x0000c000ac417810 */ /* 0x040fe40007f9e0ff */
[C---:B------:R-:W-:Y:S02]  /*efa0*/  IADD3 R61, P5, R172.reuse, 0xd000, RZ ;  /* 0x0000d000ac3d7810 */ /* 0x040fe40007fbe0ff */
[C---:B------:R-:W-:Y:S02]  /*efb0*/  IADD3 R73, P0, R172.reuse, 0xe000, RZ ;  /* 0x0000e000ac497810 */ /* 0x040fe40007f1e0ff */
[----:B------:R-:W-:Y:S02]  /*efc0*/  IADD3 R5, P1, R172, 0xf000, RZ ;  /* 0x0000f000ac057810 */ /* 0x000fe40007f3e0ff */
[----:B------:R-:W-:-:S02]  /*efd0*/  LOP3.LUT R56, R57, 0x380, RZ, 0xc0, !PT ;  /* 0x0000038039387812 */ /* 0x000fc400078ec0ff */
[----:B------:R-:W-:Y:S01]  /*efe0*/  LOP3.LUT R52, R53, 0x380, RZ, 0xc0, !PT ;  /* 0x0000038035347812 */ /* 0x000fe200078ec0ff */
[----:B------:R-:W-:Y:S01]  /*eff0*/  IMAD.X R69, RZ, RZ, R173, P1 ;  /* 0x000000ffff457224 */ /* 0x000fe200008e06ad */
[----:B------:R-:W-:Y:S02]  /*f000*/  LOP3.LUT R64, R65, 0x380, RZ, 0xc0, !PT ;  /* 0x0000038041407812 */ /* 0x000fe400078ec0ff */
[----:B------:R-:W-:Y:S02]  /*f010*/  LOP3.LUT R60, R61, 0x380, RZ, 0xc0, !PT ;  /* 0x000003803d3c7812 */ /* 0x000fe400078ec0ff */
[----:B------:R-:W-:Y:S02]  /*f020*/  LOP3.LUT R72, R73, 0x380, RZ, 0xc0, !PT ;  /* 0x0000038049487812 */ /* 0x000fe400078ec0ff */
[----:B------:R-:W-:Y:S02]  /*f030*/  LOP3.LUT R7, R172, 0x380, RZ, 0xc0, !PT ;  /* 0x00000380ac077812 */ /* 0x000fe400078ec0ff */
[----:B------:R-:W-:-:S02]  /*f040*/  LOP3.LUT R4, R5, 0x380, RZ, 0xc0, !PT ;  /* 0x0000038005047812 */ /* 0x000fc400078ec0ff */
[----:B------:R-:W-:Y:S02]  /*f050*/  SHF.R.U64 R56, R56, 0x3, RZ ;  /* 0x0000000338387819 */ /* 0x000fe400000012ff */
[----:B------:R-:W-:Y:S02]  /*f060*/  SHF.R.U64 R52, R52, 0x3, RZ ;  /* 0x0000000334347819 */ /* 0x000fe400000012ff */
[----:B------:R-:W-:Y:S02]  /*f070*/  SHF.R.U64 R64, R64, 0x3, RZ ;  /* 0x0000000340407819 */ /* 0x000fe400000012ff */
[----:B------:R-:W-:Y:S02]  /*f080*/  SHF.R.U64 R60, R60, 0x3, RZ ;  /* 0x000000033c3c7819 */ /* 0x000fe400000012ff */
        /* <DEDUP_REMOVED lines=17> */
[----:B------:R-:W-:Y:S01]  /*f1a0*/  VIADD R10, R185, UR42 ;  /* 0x0000002ab90a7c36 */ /* 0x000fe20008000000 */
[----:B------:R-:W-:Y:S01]  /*f1b0*/  ULDC.64 UR12, c[0x0][0xb90] ;  /* 0x0002e400000c7ab9 */ /* 0x000fe20000000a00 */
[----:B------:R-:W-:Y:S01]  /*f1c0*/  UMOV UR10, UR4 ;  /* 0x00000004000a7c82 */ /* 0x000fe20008000000 */
[----:B------:R-:W-:Y:S01]  /*f1d0*/  UIMAD UR9, UR17, UR12, URZ ;  /* 0x0000000c110972a4 */ /* 0x000fe2000f8e023f */
[----:B------:R-:W-:Y:S01]  /*f1e0*/  IMAD.MOV.U32 R4, RZ, RZ, R10 ;  /* 0x000000ffff047224 */ /* 0x000fe200078e000a */
[----:B------:R-:W-:Y:S01]  /*f1f0*/  UMOV UR11, UR16 ;  /* 0x00000010000b7c82 */ /* 0x000fe20008000000 */
[----:B------:R-:W-:Y:S01]  /*f200*/  ULDC.64 UR14, c[0x0][0xb98] ;  /* 0x0002e600000e7ab9 */ /* 0x000fe20000000a00 */
[----:B------:R-:W-:Y:S01]  /*f210*/  UIMAD.WIDE.U32 UR10, UR44, UR12, UR10 ;  /* 0x0000000c2c0a72a5 */ /* 0x000fe2000f8e000a */
[----:B------:R-:W-:Y:S01]  /*f220*/  IMAD.MOV R21, RZ, RZ, -R17 ;  /* 0x000000ffff157224 */ /* 0x000fe200078e0a11 */
[----:B------:R-:W-:Y:S01]  /*f230*/  UIMAD UR9, UR44, UR13, UR9 ;  /* 0x0000000d2c0972a4 */ /* 0x000fe2000f8e0209 */
[----:B------:R-:W-:Y:S01]  /*f240*/  VIADD R20, R16, UR42 ;  /* 0x0000002a10147c36 */ /* 0x000fe20008000000 */
[----:B------:R-:W-:-:S02]  /*f250*/  UIMAD UR12, UR18, UR14, URZ ;  /* 0x0000000e120c72a4 */ /* 0x000fc4000f8e023f */
[----:B------:R-:W-:Y:S02]  /*f260*/  UIADD3 UR11, UR11, UR9, URZ ;  /* 0x000000090b0b7290 */ /* 0x000fe4000fffe03f */
[----:B------:R-:W-:Y:S02]  /*f270*/  UIMAD UR12, UR8, UR15, UR12 ;  /* 0x0000000f080c72a4 */ /* 0x000fe4000f8e020c */
[----:B------:R-:W-:Y:S01]  /*f280*/  UIMAD.WIDE.U32 UR10, UR8, UR14, UR10 ;  /* 0x0000000e080a72a5 */ /* 0x000fe2000f8e000a */
        /* <DEDUP_REMOVED lines=9> */
[----:B------:R-:W-:Y:S02]  /*f320*/  IMAD.U32 R10, RZ, RZ, UR12 ;  /* 0x0000000cff0a7e24 */ /* 0x000fe4000f8e00ff */
[----:B-----5:R-:W-:Y:S01]  /*f330*/  IMAD R11, R76, R11, RZ ;  /* 0x0000000b4c0b7224 */ /* 0x020fe200078e02ff */
[----:B------:R-:W-:Y:S02]  /*f340*/  SHF.R.S32.HI R6, RZ, 0x1f, R7 ;  /* 0x0000001fff067819 */ /* 0x000fe40000011407 */
[----:B------:R-:W-:Y:S01]  /*f350*/  IADD3.X R5, R5, UR11, R10, P0, !PT ;  /* 0x0000000b05057c10 */ /* 0x000fe200087fe40a */
[----:B------:R-:W-:Y:S01]  /*f360*/  ULDC.64 UR10, c[0x0][0xb88] ;  /* 0x0002e200000a7ab9 */ /* 0x000fe20000000a00 */
[----:B------:R-:W-:Y:S02]  /*f370*/  VIADD R10, R20, 0x8 ;  /* 0x00000008140a7836 */ /* 0x000fe40000000000 */
        /* <DEDUP_REMOVED lines=16> */
.L_x_5659:
        /* <DEDUP_REMOVED lines=8> */
[----:B------:R-:W-:-:S03]  /*f500*/  SEL R0, RZ, 0x1, P1 ;  /* 0x00000001ff007807 */ /* 0x000fc60000800000 */
[----:B------:R-:W-:Y:S01]  /*f510*/  IMAD.SHL.U32 R3, R3, 0x2, RZ ;  /* 0x0000000203037824 */ /* 0x000fe200078e00ff */
[----:B------:R-:W-:Y:S01]  /*f520*/  ISETP.GE.AND P0, PT, R189, UR14, PT ;  /* 0x0000000ebd007c0c */ /* 0x000fe2000bf06270 */
[----:B------:R-:W5:Y:S04]  /*f530*/  LD.E.128 R12, desc[UR40][R12.64] ;  /* 0x000000280c0c7980 */ /* 0x000f68000c101d00 */
[----:B------:R-:W5:Y:S04]  /*f540*/  LD.E.128 R24, desc[UR40][R24.64] ;  /* 0x0000002818187980 */ /* 0x000f68000c101d00 */
[----:B------:R-:W5:Y:S01]  /*f550*/  LD.E.128 R28, desc[UR40][R28.64] ;  /* 0x000000281c1c7980 */ /* 0x000f62000c101d00 */
[----:B-1----:R-:W-:-:S02]  /*f560*/  ISETP.NE.AND P2, PT, R81, 0x1, PT ;  /* 0x000000015100780c */ /* 0x002fc40003f45270 */
[----:B------:R-:W-:Y:S01]  /*f570*/  LOP3.LUT R0, R3, 0x2, R0, 0xe2, !PT ;  /* 0x0000000203007812 */ /* 0x000fe200078ee200 */
[----:B------:R-:W5:Y:S01]  /*f580*/  LD.E.128 R32, desc[UR40][R32.64] ;  /* 0x0000002820207980 */ /* 0x000f62000c101d00 */
[----:B------:R-:W-:Y:S01]  /*f590*/  SEL R3, RZ, 0xffffffff, P0 ;  /* 0xffffffffff037807 */ /* 0x000fe20000000000 */
[----:B------:R-:W-:Y:S02]  /*f5a0*/  UIMAD UR9, UR16, UR12, URZ ;  /* 0x0000000c100972a4 */ /* 0x000fe4000f8e023f */
[----:B------:R-:W5:Y:S04]  /*f5b0*/  LD.E.128 R36, desc[UR40][R36.64] ;  /* 0x0000002824247980 */ /* 0x000f68000c101d00 */
[----:B------:R-:W5:Y:S02]  /*f5c0*/  LD.E.128 R40, desc[UR40][R40.64] ;  /* 0x0000002828287980 */ /* 0x000f64000c101d00 */
[----:B------:R-:W1:Y:S01]  /*f5d0*/  @P2 LDC R21, c[0x0][0xbec] ;  /* 0x0002fb00ff152b82 */ /* 0x000e620000000800 */
[----:B------:R-:W-:Y:S01]  /*f5e0*/  IMAD.SHL.U32 R3, R3, 0x4, RZ ;  /* 0x0000000403037824 */ /* 0x000fe200078e00ff */
[----:B------:R-:W-:Y:S01]  /*f5f0*/  ISETP.GE.AND P0, PT, R188, UR14, PT ;  /* 0x0000000ebc007c0c */ /* 0x000fe2000bf06270 */
[----:B------:R-:W5:Y:S04]  /*f600*/  LD.E.128 R48, desc[UR40][R48.64] ;  /* 0x0000002830307980 */ /* 0x000f68000c101d00 */
[----:B------:R-:W5:Y:S01]  /*f610*/  LD.E.128 R44, desc[UR40][R44.64] ;  /* 0x000000282c2c7980 */ /* 0x000f62000c101d00 */
[----:B------:R-:W2:Y:S01]  /*f620*/  @P2 LDC R77, c[0x0][0xbf0] ;  /* 0x0002fc00ff4d2b82 */ /* 0x000ea20000000800 */
[----:B------:R-:W-:Y:S01]  /*f630*/  UIMAD.WIDE.U32 UR10, UR4, UR12, URZ ;  /* 0x0000000c040a72a5 */ /* 0x000fe2000f8e003f */
[----:B------:R-:W-:Y:S01]  /*f640*/  LOP3.LUT R3, R3, 0x4, R0, 0xe2, !PT ;  /* 0x0000000403037812 */ /* 0x000fe200078ee200 */
[----:B------:R-:W-:Y:S01]  /*f650*/  UIMAD UR9, UR4, UR13, UR9 ;  /* 0x0000000d040972a4 */ /* 0x000fe2000f8e0209 */
[----:B------:R-:W-:Y:S01]  /*f660*/  SEL R20, RZ, 0xffffffff, P0 ;  /* 0xffffffffff147807 */ /* 0x000fe20000000000 */
[----:B------:R-:W-:Y:S01]  /*f670*/  IMAD R0, R191, 0x20, R192 ;  /* 0x00000020bf007824 */ /* 0x000fe200078e02c0 */
[----:B------:R-:W-:Y:S01]  /*f680*/  ULDC.64 UR12, c[0x0][0xae8] ;  /* 0x0002ba00000c7ab9 */ /* 0x000fe20000000a00 */
[----:B------:R-:W-:Y:S01]  /*f690*/  ISETP.GE.AND P0, PT, R187, UR14, PT ;  /* 0x0000000ebb007c0c */ /* 0x000fe2000bf06270 */
[----:B------:R-:W-:Y:S01]  /*f6a0*/  UIADD3 UR11, UR11, UR9, URZ ;  /* 0x000000090b0b7290 */ /* 0x000fe2000fffe03f */
[----:B------:R-:W5:Y:S01]  /*f6b0*/  LD.E.128 R56, desc[UR40][R56.64] ;  /* 0x0000002838387980 */ /* 0x000f62000c101d00 */
[----:B------:R-:W-:Y:S01]  /*f6c0*/  UIMAD UR4, UR17, UR12, URZ ;  /* 0x0000000c110472a4 */ /* 0x000fe2000f8e023f */
[----:B------:R-:W-:Y:S01]  /*f6d0*/  VIADD R82, R0, UR42 ;  /* 0x0000002a00527c36 */ /* 0x000fe20008000000 */
[----:B------:R-:W-:Y:S01]  /*f6e0*/  SEL R0, RZ, 0xffffffff, P0 ;  /* 0xffffffffff007807 */ /* 0x000fe20000000000 */
[----:B------:R-:W-:Y:S01]  /*f6f0*/  UIMAD.WIDE.U32 UR10, UR44, UR12, UR10 ;  /* 0x0000000c2c0a72a5 */ /* 0x000fe2000f8e000a */
[----:B------:R-:W5:Y:S01]  /*f700*/  LD.E.128 R52, desc[UR40][R52.64] ;  /* 0x0000002834347980 */ /* 0x000f62000c101d00 */
[----:B------:R-:W-:Y:S01]  /*f710*/  UIMAD UR4, UR44, UR13, UR4 ;  /* 0x0000000d2c0472a4 */ /* 0x000fe2000f8e0204 */
[----:B------:R-:W-:-:S02]  /*f720*/  IMAD.SHL.U32 R20, R20, 0x8, RZ ;  /* 0x0000000814147824 */ /* 0x000fc400078e00ff */
[----:B------:R-:W-:Y:S01]  /*f730*/  ULDC.64 UR12, c[0x0][0xaf0] ;  /* 0x0002bc00000c7ab9 */ /* 0x000fe20000000a00 */
[----:B------:R-:W-:Y:S01]  /*f740*/  UIADD3 UR11, UR11, UR4, URZ ;  /* 0x000000040b0b7290 */ /* 0x000fe2000fffe03f */
[----:B------:R-:W-:Y:S01]  /*f750*/  IMAD.SHL.U32 R79, R0, 0x10, RZ ;  /* 0x00000010004f7824 */ /* 0x000fe200078e00ff */
[----:B------:R-:W-:Y:S01]  /*f760*/  UIMAD UR4, UR18, UR12, URZ ;  /* 0x0000000c120472a4 */ /* 0x000fe2000f8e023f */
[----:B-1----:R-:W-:Y:S01]  /*f770*/  @P2 IMAD.HI.U32 R0, R82, R21, RZ ;  /* 0x0000001552002227 */ /* 0x002fe200078e00ff */
[----:B------:R-:W-:Y:S01]  /*f780*/  LOP3.LUT R20, R20, 0x8, R3, 0xe2, !PT ;  /* 0x0000000814147812 */ /* 0x000fe200078ee203 */
[----:B------:R-:W5:Y:S01]  /*f790*/  LD.E.128 R64, desc[UR40][R64.64] ;  /* 0x0000002840407980 */ /* 0x000f62000c101d00 */
[----:B------:R-:W-:Y:S01]  /*f7a0*/  UIMAD UR4, UR8, UR13, UR4 ;  /* 0x0000000d080472a4 */ /* 0x000fe2000f8e0204 */
[----:B------:R-:W-:Y:S01]  /*f7b0*/  IMAD.MOV.U32 R3, RZ, RZ, R82 ;  /* 0x000000ffff037224 */ /* 0x000fe200078e0052 */
[----:B------:R-:W-:Y:S01]  /*f7c0*/  UIMAD.WIDE.U32 UR8, UR8, UR12, UR10 ;  /* 0x0000000c080872a5 */ /* 0x000fe2000f8e000a */
[----:B--2---:R-:W-:Y:S01]  /*f7d0*/  @P2 SHF.R.U32.HI R3, RZ, R77, R0 ;  /* 0x0000004dff032219 */ /* 0x004fe20000011600 */
[----:B------:R-:W5:Y:S01]  /*f7e0*/  LD.E.128 R60, desc[UR40][R60.64] ;  /* 0x000000283c3c7980 */ /* 0x000f62000c101d00 */
[----:B------:R-:W-:-:S02]  /*f7f0*/  LOP3.LUT R78, R79, 0x10, R20, 0xe2, !PT ;  /* 0x000000104f4e7812 */ /* 0x000fc400078ee214 */
        /* <DEDUP_REMOVED lines=11> */
[----:B------:R-:W-:Y:S01]  /*f8b0*/  IMAD R77, R81, R79, R82 ;  /* 0x0000004f514d7224 */ /* 0x000fe200078e0252 */
[----:B------:R-:W-:Y:S01]  /*f8c0*/  ISETP.GE.AND P0, PT, R195, UR14, PT ;  /* 0x0000000ec3007c0c */ /* 0x000fe2000bf06270 */
[----:B------:R-:W-:Y:S01]  /*f8d0*/  IMAD.U32 R21, RZ, RZ, UR4 ;  /* 0x00000004ff157e24 */ /* 0x000fe2000f8e00ff */
[----:B------:R-:W-:Y:S01]  /*f8e0*/  @!PT LDS RZ, [RZ] ;  /* 0x00000000fffff984 */ /* 0x000fe20000000800 */
[----:B------:R-:W-:Y:S01]  /*f8f0*/  @!PT LDS RZ, [RZ] ;  /* 0x00000000fffff984 */ /* 0x000fe20000000800 */
[----:B------:R-:W-:Y:S01]  /*f900*/  @!PT LDS RZ, [RZ] ;  /* 0x00000000fffff984 */ /* 0x000fe20000000800 */
[----:B------:R-:W-:Y:S01]  /*f910*/  @!PT LDS RZ, [RZ] ;  /* 0x00000000fffff984 */ /* 0x000fe20000000800 */
[----:B------:R1:W-:Y:S06]  /*f920*/  MEMBAR.ALL.CTA ;  /* 0x0000000000007992 */ /* 0x0003ec0000008000 */
[----:B-1----:R-:W1:Y:S01]  /*f930*/  FENCE.VIEW.ASYNC.S ;  /* 0x00000000000073c6 */ /* 0x002e620000000000 */
[----:B------:R-:W-:Y:S01]  /*f940*/  IMAD.SHL.U32 R83, R0, 0x20, RZ ;  /* 0x0000002000537824 */ /* 0x000fe200078e00ff */
        /* <DEDUP_REMOVED lines=11> */
[----:B-----5:R-:W-:Y:S01]  /*fa00*/  IMAD R87, R76, R81, RZ ;  /* 0x000000514c577224 */ /* 0x020fe200078e02ff */
[----:B------:R-:W-:Y:S01]  /*fa10*/  BSSY B1, `(.L_x_5660) ;  /* 0x000002f000017945 */ /* 0x000fe20003800000 */
[----:B------:R-:W-:Y:S01]  /*fa20*/  VIADD R86, R192, UR42 ;  /* 0x0000002ac0567c36 */ /* 0x000fe20008000000 */
[----:B------:R-:W-:Y:S01]  /*fa30*/  LOP3.LUT R3, R78, R3, RZ, 0xfc, !PT ;  /* 0x000000034e037212 */ /* 0x000fe200078efcff */
        /* <DEDUP_REMOVED lines=44> */
.L_x_5661:
[----:B------:R-:W-:Y:S05]  /*fd00*/  BSYNC B1 ;  /* 0x0000000000017941 */ /* 0x000fea0003800000 */
.L_x_5660:
[----:B---3--:R-:W-:Y:S01]  /*fd10*/  VIADD R4, R86, 0x20 ;  /* 0x0000002056047836 */ /* 0x008fe20000000000 */
[----:B------:R3:W4:Y:S04]  /*fd20*/  SHFL.IDX PT, R7, R85, 0x1, 0x181f ;  /* 0x00381f0055077f89 */ /* 0x00072800000e0000 */
        /* <DEDUP_REMOVED lines=10> */
[----:B------:R-:W-:Y:S01]  /*fdd0*/  @!P3 LEA R14, P6, R189, R6, 0x1 ;  /* 0x00000006bd0eb211 */ /* 0x000fe200078c08ff */
[----:B------:R0:W-:Y:S01]  /*fde0*/  @!P0 ST.E.128 desc[UR40][R4.64], R8 ;  /* 0x0000000804008985 */ /* 0x0001e2000c101d28 */
[----:B------:R-:W-:Y:S02]  /*fdf0*/  ISETP.GE.AND P0, PT, R186, UR14, PT ;  /* 0x0000000eba007c0c */ /* 0x000fe4000bf06270 */
[----:B------:R-:W-:Y:S02]  /*fe00*/  @!P5 LEA.HI.X R13, R190, R7, R204, 0x1, P4 ;  /* 0x00000007be0dd211 */ /* 0x000fe400020f0ccc */
[----:B------:R-:W-:-:S02]  /*fe10*/  LOP3.LUT P4, RZ, R3, 0x40, RZ, 0xc0, !PT ;  /* 0x0000004003ff7812 */ /* 0x000fc4000788c0ff */
[----:B------:R-:W-:Y:S01]  /*fe20*/  @!P3 LEA.HI.X R15, R189, R7, R203, 0x1, P6 ;  /* 0x00000007bd0fb211 */ /* 0x000fe200030f0ccb */
        /* <DEDUP_REMOVED lines=20> */
.L_x_5657:
[----:B------:R-:W-:Y:S01]  /*ff70*/  ULDC.64 UR8, c[0x0][0xc00] ;  /* 0x0003000000087ab9 */ /* 0x000fe20000000a00 */
[----:B------:R-:W-:Y:S01]  /*ff80*/  ULDC UR4, c[0x0][0xa88] ;  /* 0x0002a20000047ab9 */ /* 0x000fe20000000800 */
[----:B------:R-:W-:Y:S01]  /*ff90*/  UISETP.NE.U32.AND UP0, UPT, UR8, URZ, UPT ;  /* 0x0000003f0800728c */ /* 0x000fe2000bf05070 */
[----:B------:R-:W0:Y:S03]  /*ffa0*/  LDC R11, c[0x0][0xbe8] ;  /* 0x0002fa00ff0b7b82 */ /* 0x000e260000000800 */
[----:B------:R-:W-:-:S03]  /*ffb0*/  UISETP.NE.AND.EX UP0, UPT, UR9, URZ, UPT, UP0 ;  /* 0x0000003f0900728c */ /* 0x000fc6000bf05300 */
[----:B------:R-:W-:Y:S02]  /*ffc0*/  ULDC.64 UR8, c[0x0][0xc00] ;  /* 0x0003000000087ab9 */ /* 0x000fe40000000a00 */
[----:B------:R-:W-:Y:S01]  /*ffd0*/  UIMAD.WIDE UR8, UR43, 0x4, UR8 ;  /* 0x000000042b0878a5 */ /* 0x000fe2000f8e0208 */
[----:B------:R-:W-:-:S05]  /*ffe0*/  PLOP3.LUT P1, PT, PT, PT, UP0, 0x80, 0x0 ;  /* 0x000000000000781c */ /* 0x000fca0003f2f008 */
[----:B------:R-:W-:Y:S02]  /*fff0*/  IMAD.U32 R4, RZ, RZ, UR8 ;  /* 0x00000008ff047e24 */ /* 0x000fe4000f8e00ff */
[----:B------:R-:W-:Y:S01]  /*10000*/  IMAD.U32 R5, RZ, RZ, UR9 ;  /* 0x00000009ff057e24 */ /* 0x000fe2000f8e00ff */
[----:B------:R-:W-:Y:S02]  /*10010*/  ULDC.64 UR8, c[0x0][0xc08] ;  /* 0x0003020000087ab9 */ /* 0x000fe40000000a00 */
[----:B------:R-:W-:Y:S01]  /*10020*/  UISETP.NE.U32.AND UP1, UPT, UR8, URZ, UPT ;  /* 0x0000003f0800728c */ /* 0x000fe2000bf25070 */
[----:B------:R-:W-:Y:S02]  /*10030*/  IMAD.U32 R0, RZ, RZ, UR4 ;  /* 0x00000004ff007e24 */ /* 0x000fe4000f8e00ff */
[----:B------:R-:W3:Y:S01]  /*10040*/  @P1 LDG.E R3, desc[UR40][R4.64] ;  /* 0x0000002804031981 */ /* 0x000ee2000c1e1900 */
[----:B------:R-:W-:-:S06]  /*10050*/  UISETP.NE.AND.EX UP1, UPT, UR9, URZ, UPT, UP1 ;  /* 0x0000003f0900728c */ /* 0x000fcc000bf25310 */
[----:B------:R-:W-:-:S05]  /*10060*/  PLOP3.LUT P2, PT, PT, PT, UP1, 0x80, 0x0 ;  /* 0x000000000000781c */ /* 0x000fca0003f4f018 */
[----:B------:R-:W-:Y:S02]  /*10070*/  @UP1 ULDC.64 UR8, c[0x0][0xc08] ;  /* 0x0003020000081ab9 */ /* 0x000fe40000000a00 */
[----:B------:R-:W-:-:S06]  /*10080*/  @UP1 UIMAD.WIDE UR8, UR43, 0x4, UR8 ;  /* 0x000000042b0818a5 */ /* 0x000fcc000f8e0208 */
[----:B------:R-:W-:Y:S02]  /*10090*/  IMAD.U32 R6, RZ, RZ, UR8 ;  /* 0x00000008ff067e24 */ /* 0x000fe4000f8e00ff */
[----:B------:R-:W-:-:S05]  /*100a0*/  IMAD.U32 R7, RZ, RZ, UR9 ;  /* 0x00000009ff077e24 */ /* 0x000fca000f8e00ff */
[----:B------:R1:W5:Y:S01]  /*100b0*/  @P2 LDG.E R0, desc[UR40][R6.64] ;  /* 0x0000002806002981 */ /* 0x000362000c1e1900 */
[----:B------:R-:W-:Y:S01]  /*100c0*/  UMOV UR4, URZ ;  /* 0x0000003f00047c82 */ /* 0x000fe20008000000 */
[----:B------:R-:W-:Y:S01]  /*100d0*/  USHF.R.S32.HI UR13, URZ, 0x1f, UR44 ;  /* 0x0000001f3f0d7899 */ /* 0x000fe2000801142c */
[----:B------:R-:W-:Y:S02]  /*100e0*/  ISETP.GE.AND P0, PT, R197, 0x40, PT ;  /* 0x00000040c500780c */ /* 0x000fe40003f06270 */
[----:B---3--:R-:W-:Y:S01]  /*100f0*/  @P1 R2UR UR4, R3 ;  /* 0x00000000030412ca */ /* 0x008fe200000e0000 */
[----:B01----:R-:W-:-:S14]  /*10100*/  @P2 BRA `(.L_x_5663) ;  /* 0x0000000000102947 */ /* 0x003fdc0003800000 */
[----:B------:R-:W-:Y:S05]  /*10110*/  @!P1 BRA `(.L_x_5663) ;  /* 0x00000000000c9947 */ /* 0x000fea0003800000 */
[----:B------:R-:W3:Y:S04]  /*10120*/  LDG.E R3, desc[UR40][R4.64] ;  /* 0x0000002804037981 */ /* 0x000ee8000c1e1900 */
[----:B-----5:R-:W3:Y:S02]  /*10130*/  LDG.E R0, desc[UR40][R4.64+0x4] ;  /* 0x0000042804007981 */ /* 0x020ee4000c1e1900 */
[----:B---3--:R-:W-:-:S07]  /*10140*/  IMAD.IADD R0, R0, 0x1, -R3 ;  /* 0x0000000100007824 */ /* 0x008fce00078e0a03 */
.L_x_5663:
[----:B------:R-:W-:Y:S01]  /*10150*/  USHF.R.S32.HI UR9, URZ, 0x1f, UR43 ;  /* 0x0000001f3f097899 */ /* 0x000fe2000801142b */
[----:B------:R-:W-:Y:S01]  /*10160*/  BSSY B1, `(.L_x_5664) ;  /* 0x000002e000017945 */ /* 0x000fe20003800000 */
[----:B------:R-:W-:Y:S02]  /*10170*/  USHF.R.S32.HI UR12, URZ, 0x1f, UR4 ;  /* 0x0000001f3f0c7899 */ /* 0x000fe40008011404 */
[----:B------:R-:W-:Y:S02]  /*10180*/  USEL UR8, UR43, URZ, !UP0 ;  /* 0x0000003f2b087287 */ /* 0x000fe4000c000000 */
[----:B------:R-:W-:Y:S01]  /*10190*/  USEL UR14, UR9, URZ, !UP0 ;  /* 0x0000003f090e7287 */ /* 0x000fe2000c000000 */
[----:B------:R-:W-:Y:S11]  /*101a0*/  @P0 BRA `(.L_x_5665) ;  /* 0x0000000000a40947 */ /* 0x000ff60003800000 */
[----:B------:R-:W0:Y:S01]  /*101b0*/  S2R R6, SR_TID.X ;  /* 0x0000000000067919 */ /* 0x000e220000002100 */
[----:B------:R-:W1:Y:S01]  /*101c0*/  LDC R5, c[0x0][0xbe8] ;  /* 0x0002fa00ff057b82 */ /* 0x000e620000000800 */
[----:B------:R-:W-:Y:S02]  /*101d0*/  IMAD.U32 R7, RZ, RZ, UR42 ;  /* 0x0000002aff077e24 */ /* 0x000fe4000f8e00ff */
[----:B-1---5:R-:W-:-:S03]  /*101e0*/  IMAD R3, R0, R5, RZ ;  /* 0x0000000500037224 */ /* 0x022fc600078e02ff */
[----:B0-----:R-:W-:-:S04]  /*101f0*/  IADD3 R6, R7, -0x80, R6 ;  /* 0xffffff8007067810 */ /* 0x001fc80007ffe006 */
[----:B------:R-:W-:-:S13]  /*10200*/  ISETP.GE.AND P0, PT, R6, R3, PT ;  /* 0x000000030600720c */ /* 0x000fda0003f06270 */
[----:B------:R-:W-:Y:S05]  /*10210*/  @P0 BRA `(.L_x_5665) ;  /* 0x0000000000880947 */ /* 0x000fea0003800000 */
[----:B------:R-:W-:Y:S01]  /*10220*/  ISETP.NE.AND P0, PT, R5, 0x1, PT ;  /* 0x000000010500780c */ /* 0x000fe20003f05270 */
[----:B------:R-:W-:Y:S01]  /*10230*/  ULDC.64 UR16, c[0x0][0xb90] ;  /* 0x0002e40000107ab9 */ /* 0x000fe20000000a00 */
[----:B------:R-:W-:Y:S01]  /*10240*/  UMOV UR10, UR4 ;  /* 0x00000004000a7c82 */ /* 0x000fe20008000000 */
[----:B------:R-:W-:Y:S01]  /*10250*/  UIMAD UR9, UR13, UR16, URZ ;  /* 0x000000100d0972a4 */ /* 0x000fe2000f8e023f */
[----:B------:R-:W-:Y:S01]  /*10260*/  IMAD.MOV.U32 R4, RZ, RZ, R6 ;  /* 0x000000ffff047224 */ /* 0x000fe200078e0006 */
[----:B------:R-:W-:Y:S02]  /*10270*/  UMOV UR11, UR12 ;  /* 0x0000000c000b7c82 */ /* 0x000fe40008000000 */
[----:B------:R-:W-:Y:S02]  /*10280*/  UIMAD.WIDE.U32 UR10, UR44, UR16, UR10 ;  /* 0x000000102c0a72a5 */ /* 0x000fe4000f8e000a */
[----:B------:R-:W-:-:S03]  /*10290*/  UIMAD UR9, UR44, UR17, UR9 ;  /* 0x000000112c0972a4 */ /* 0x000fc6000f8e0209 */
[----:B------:R-:W-:Y:S01]  /*102a0*/  ULDC.64 UR16, c[0x0][0xb98] ;  /* 0x0002e60000107ab9 */ /* 0x000fe20000000a00 */
[----:B------:R-:W0:Y:S01]  /*102b0*/  @P0 LDC R3, c[0x0][0xbec] ;  /* 0x0002fb00ff030b82 */ /* 0x000e220000000800 */
[----:B------:R-:W-:Y:S02]  /*102c0*/  UIADD3 UR11, UR11, UR9, URZ ;  /* 0x000000090b0b7290 */ /* 0x000fe4000fffe03f */
[----:B------:R-:W-:Y:S02]  /*102d0*/  UIMAD UR9, UR14, UR16, URZ ;  /* 0x000000100e0972a4 */ /* 0x000fe4000f8e023f */
[----:B------:R-:W-:Y:S02]  /*102e0*/  UIMAD.WIDE.U32 UR10, UR8, UR16, UR10 ;  /* 0x00000010080a72a5 */ /* 0x000fe4000f8e000a */
[----:B------:R-:W-:Y:S01]  /*102f0*/  UIMAD UR9, UR8, UR17, UR9 ;  /* 0x00000011080972a4 */ /* 0x000fe2000f8e0209 */
[----:B------:R-:W1:Y:S02]  /*10300*/  @P0 LDC R8, c[0x0][0xbf0] ;  /* 0x0002fc00ff080b82 */ /* 0x000e640000000800 */
[----:B------:R-:W-:Y:S01]  /*10310*/  ULDC.64 UR16, c[0x0][0xb88] ;  /* 0x0002e20000107ab9 */ /* 0x000fe20000000a00 */
[----:B0-----:R-:W-:-:S05]  /*10320*/  @P0 IMAD.HI.U32 R3, R6, R3, RZ ;  /* 0x0000000306030227 */ /* 0x001fca00078e00ff */
        /* <DEDUP_REMOVED lines=17> */
.L_x_5665:
[----:B------:R-:W-:Y:S05]  /*10440*/  BSYNC B1 ;  /* 0x0000000000017941 */ /* 0x000fea0003800000 */
.L_x_5664:
        /* <DEDUP_REMOVED lines=10> */
[----:B-----5:R-:W-:Y:S01]  /*104f0*/  IMAD R25, R0, R11, RZ ;  /* 0x0000000b00197224 */ /* 0x020fe200078e02ff */
[----:B------:R-:W-:Y:S01]  /*10500*/  ULDC.64 UR16, c[0x0][0xae8] ;  /* 0x0002ba0000107ab9 */ /* 0x000fe20000000a00 */
[----:B------:R-:W-:Y:S01]  /*10510*/  IMAD.SHL.U32 R4, R4, 0x2, RZ ;  /* 0x0000000204047824 */ /* 0x000fe200078e00ff */
[----:B------:R-:W0:Y:S01]  /*10520*/  @P0 LDC R5, c[0x0][0xbec] ;  /* 0x0002fb00ff050b82 */ /* 0x000e220000000800 */
[----:B------:R-:W-:Y:S01]  /*10530*/  UIADD3 UR11, UR11, UR9, URZ ;  /* 0x000000090b0b7290 */ /* 0x000fe2000fffe03f */
[----:B------:R-:W-:Y:S01]  /*10540*/  ISETP.GE.AND P2, PT, R189, UR15, PT ;  /* 0x0000000fbd007c0c */ /* 0x000fe2000bf46270 */
[----:B------:R-:W-:Y:S01]  /*10550*/  UIMAD UR4, UR13, UR16, URZ ;  /* 0x000000100d0472a4 */ /* 0x000fe2000f8e023f */
[----:B------:R-:W-:Y:S01]  /*10560*/  LOP3.LUT R4, R4, 0x2, R3, 0xe2, !PT ;  /* 0x0000000204047812 */ /* 0x000fe200078ee203 */
[----:B------:R-:W-:Y:S01]  /*10570*/  IMAD R3, R191, 0x20, R192 ;  /* 0x00000020bf037824 */ /* 0x000fe200078e02c0 */
[----:B------:R-:W-:Y:S01]  /*10580*/  UIMAD.WIDE.U32 UR10, UR44, UR16, UR10 ;  /* 0x000000102c0a72a5 */ /* 0x000fe2000f8e000a */
[----:B------:R-:W-:Y:S01]  /*10590*/  SEL R6, RZ, 0xffffffff, P2 ;  /* 0xffffffffff067807 */ /* 0x000fe20001000000 */
[----:B------:R-:W1:Y:S01]  /*105a0*/  @P0 LDC R7, c[0x0][0xbf0] ;  /* 0x0002fc00ff070b82 */ /* 0x000e620000000800 */
[----:B------:R-:W-:Y:S01]  /*105b0*/  UIMAD UR4, UR44, UR17, UR4 ;  /* 0x000000112c0472a4 */ /* 0x000fe2000f8e0204 */
[----:B------:R-:W-:Y:S01]  /*105c0*/  VIADD R8, R3, UR42 ;  /* 0x0000002a03087c36 */ /* 0x000fe20008000000 */
[----:B------:R-:W-:Y:S01]  /*105d0*/  ULDC.64 UR12, c[0x0][0xaf0] ;  /* 0x0002bc00000c7ab9 */ /* 0x000fe20000000a00 */
[----:B------:R-:W-:Y:S01]  /*105e0*/  ISETP.GE.AND P1, PT, R188, UR15, PT ;  /* 0x0000000fbc007c0c */ /* 0x000fe2000bf26270 */
[----:B------:R-:W-:Y:S01]  /*105f0*/  UIADD3 UR11, UR11, UR4, URZ ;  /* 0x000000040b0b7290 */ /* 0x000fe2000fffe03f */
[----:B------:R-:W-:Y:S01]  /*10600*/  IMAD.SHL.U32 R9, R6, 0x4, RZ ;  /* 0x0000000406097824 */ /* 0x000fe200078e00ff */
[----:B------:R-:W-:Y:S01]  /*10610*/  UIMAD UR4, UR14, UR12, URZ ;  /* 0x0000000c0e0472a4 */ /* 0x000fe2000f8e023f */
[----:B------:R-:W-:Y:S01]  /*10620*/  SEL R10, RZ, 0xffffffff, P1 ;  /* 0xffffffffff0a7807 */ /* 0x000fe20000800000 */
[----:B------:R-:W-:Y:S01]  /*10630*/  IMAD.MOV.U32 R3, RZ, RZ, R8 ;  /* 0x000000ffff037224 */ /* 0x000fe200078e0008 */
[----:B------:R-:W-:Y:S01]  /*10640*/  ISETP.GE.AND P2, PT, R194, UR15, PT ;  /* 0x0000000fc2007c0c */ /* 0x000fe2000bf46270 */
[----:B------:R-:W-:Y:S01]  /*10650*/  UIMAD UR4, UR8, UR13, UR4 ;  /* 0x0000000d080472a4 */ /* 0x000fe2000f8e0204 */
[----:B------:R-:W-:Y:S01]  /*10660*/  LOP3.LUT R9, R9, 0x4, R4, 0xe2, !PT ;  /* 0x0000000409097812 */ /* 0x000fe200078ee204 */
[----:B------:R-:W-:Y:S01]  /*10670*/  UIMAD.WIDE.U32 UR8, UR8, UR12, UR10 ;  /* 0x0000000c080872a5 */ /* 0x000fe2000f8e000a */
[----:B------:R-:W-:Y:S01]  /*10680*/  IMAD.SHL.U32 R10, R10, 0x8, RZ ;  /* 0x000000080a0a7824 */ /* 0x000fe200078e00ff */
[----:B------:R-:W-:Y:S01]  /*10690*/  SEL R0, RZ, 0x80, P2 ;  /* 0x00000080ff007807 */ /* 0x000fe20001000000 */
[----:B0-----:R-:W-:Y:S01]  /*106a0*/  @P0 IMAD.HI.U32 R6, R8, R5, RZ ;  /* 0x0000000508060227 */ /* 0x001fe200078e00ff */
[----:B------:R-:W-:Y:S01]  /*106b0*/  UIADD3 UR4, UR9, UR4, URZ ;  /* 0x0000000409047290 */ /* 0x000fe2000fffe03f */
[----:B------:R-:W-:Y:S01]  /*106c0*/  BSSY B1, `(.L_x_5666) ;  /* 0x0000047000017945 */ /* 0x000fe20003800000 */
[----:B------:R-:W-:Y:S01]  /*106d0*/  LOP3.LUT R10, R10, 0x8, R9, 0xe2, !PT ;  /* 0x000000080a0a7812 */ /* 0x000fe200078ee209 */
[----:B------:R-:W-:-:S02]  /*106e0*/  IMAD.U32 R4, RZ, RZ, UR8 ;  /* 0x00000008ff047e24 */ /* 0x000fc4000f8e00ff */
[----:B------:R-:W-:Y:S01]  /*106f0*/  IMAD.U32 R5, RZ, RZ, UR9 ;  /* 0x00000009ff057e24 */ /* 0x000fe2000f8e00ff */
[----:B------:R-:W-:Y:S01]  /*10700*/  ULDC.64 UR8, c[0x0][0xae0] ;  /* 0x0002b80000087ab9 */ /* 0x000fe20000000a00 */
[----:B-1----:R-:W-:Y:S01]  /*10710*/  @P0 SHF.R.U32.HI R3, RZ, R7, R6 ;  /* 0x00000007ff030219 */ /* 0x002fe20000011606 */
[----:B------:R-:W-:Y:S01]  /*10720*/  IMAD.U32 R5, RZ, RZ, UR4 ;  /* 0x00000004ff057e24 */ /* 0x000fe2000f8e00ff */
[----:B------:R-:W-:Y:S01]  /*10730*/  ISETP.GE.AND P0, PT, R187, UR15, PT ;  /* 0x0000000fbb007c0c */ /* 0x000fe2000bf06270 */
[----:B------:R-:W-:Y:S01]  /*10740*/  VIADD R26, R192, UR42 ;  /* 0x0000002ac01a7c36 */ /* 0x000fe20008000000 */
        /* <DEDUP_REMOVED lines=16> */
[----:B------:R-:W-:-:S04]  /*10850*/  IMAD.WIDE.U32 R4, R7, UR8, R4 ;  /* 0x0000000807047c25 */ /* 0x000fc8000f8e0004 */
[----:B------:R-:W-:Y:S01]  /*10860*/  IMAD R3, R7, UR9, R6 ;  /* 0x0000000907037c24 */ /* 0x000fe2000f8e0206 */
[----:B------:R-:W-:Y:S01]  /*10870*/  SEL R7, RZ, 0x40, P0 ;  /* 0x00000040ff077807 */ /* 0x000fe20000000000 */
[----:B------:R-:W-:Y:S01]  /*10880*/  ULDC.64 UR8, c[0x0][0xa80] ;  /* 0x0002a00000087ab9 */ /* 0x000fe20000000a00 */
[----:B------:R-:W-:Y:S01]  /*10890*/  ISETP.GE.AND P0, PT, R26, R25, PT ;  /* 0x000000191a00720c */ /* 0x000fe20003f06270 */
[----:B------:R-:W-:Y:S01]  /*108a0*/  IMAD.SHL.U32 R13, R8, 0x20, RZ ;  /* 0x00000020080d7824 */ /* 0x000fe200078e00ff */
[----:B------:R-:W-:Y:S01]  /*108b0*/  LEA R20, P1, R4, UR8, 0x1 ;  /* 0x0000000804147c11 */ /* 0x000fe2000f8208ff */
[----:B------:R-:W-:-:S03]  /*108c0*/  IMAD.IADD R3, R5, 0x1, R3 ;  /* 0x0000000105037824 */ /* 0x000fc600078e0203 */
[----:B------:R-:W-:Y:S01]  /*108d0*/  LOP3.LUT R10, R13, 0x20, R10, 0xe2, !PT ;  /* 0x000000200d0a7812 */ /* 0x000fe200078ee20a */
[----:B------:R0:W1:Y:S01]  /*108e0*/  SHFL.IDX PT, R6, R20, RZ, 0x181f ;  /* 0x00181fff14067589 */ /* 0x00006200000e0000 */
[----:B------:R-:W-:Y:S02]  /*108f0*/  LEA.HI.X R3, R4, UR9, R3, 0x1, P1 ;  /* 0x0000000904037c11 */ /* 0x000fe400088f0c03 */
[----:B--2-4-:R-:W-:-:S03]  /*10900*/  LOP3.LUT R21, R10, R7, RZ, 0xfc, !PT ;  /* 0x000000070a157212 */ /* 0x014fc600078efcff */
        /* <DEDUP_REMOVED lines=34> */
.L_x_5667:
[----:B------:R-:W-:Y:S05]  /*10b30*/  BSYNC B1 ;  /* 0x0000000000017941 */ /* 0x000fea0003800000 */
.L_x_5666:
        /* <DEDUP_REMOVED lines=36> */
.L_x_5662:
[----:B------:R-:W-:Y:S05]  /*10d80*/  BSYNC B0 ;  /* 0x0000000000007941 */ /* 0x000fea0003800000 */
.L_x_5656:
[----:B------:R-:W-:Y:S02]  /*10d90*/  ULDC UR4, c[0x0][0xc3c] ;  /* 0x00030f0000047ab9 */ /* 0x000fe40000000800 */
[----:B------:R-:W-:-:S06]  /*10da0*/  UISETP.GE.AND UP0, UPT, UR6, UR4, UPT ;  /* 0x000000040600728c */ /* 0x000fcc000bf06270 */
[----:B------:R-:W-:-:S13]  /*10db0*/  PLOP3.LUT P0, PT, PT, PT, UP0, 0x80, 0x0 ;  /* 0x000000000000781c */ /* 0x000fda0003f0f008 */
[----:B------:R-:W-:Y:S05]  /*10dc0*/  @!P0 BRA `(.L_x_5668) ;  /* 0xffffff00009c8947 */ /* 0x000fea000383ffff */
[----:B------:R-:W-:Y:S05]  /*10dd0*/  EXIT ;  /* 0x000000000000794d */ /* 0x000fea0003800000 */
.L_x_5559:
        /* <DEDUP_REMOVED lines=18> */
.L_x_5669:
        /* <DEDUP_REMOVED lines=41> */
.L_x_5675:
        /* <DEDUP_REMOVED lines=12> */
.L_x_5674:
[----:B------:R-:W-:Y:S05]  /*11250*/  BSYNC B0 ;  /* 0x0000000000007941 */ /* 0x000fea0003800000 */
.L_x_5673:
        /* <DEDUP_REMOVED lines=21> */
.L_x_5671:
        /* <DEDUP_REMOVED lines=20> */
.L_x_5676:
        /* <DEDUP_REMOVED lines=57> */
.L_x_5672:
[----:B------:R-:W-:Y:S02]  /*11880*/  IMAD.MOV.U32 R17, RZ, RZ, RZ ;  /* 0x000000ffff117224 */ /* 0x000fe400078e00ff */
[----:B------:R-:W-:Y:S02]  /*11890*/  IMAD.U32 R16, RZ, RZ, UR6 ;  /* 0x00000006ff107e24 */ /* 0x000fe4000f8e00ff */
[----:B------:R-:W-:-:S07]  /*118a0*/  IMAD.MOV.U32 R18, RZ, RZ, RZ ;  /* 0x000000ffff127224 */ /* 0x000fce00078e00ff */
.L_x_5677:
[----:B------:R-:W-:-:S13]  /*118b0*/  ISETP.NE.AND P0, PT, R0, RZ, PT ;  /* 0x000000ff0000720c */ /* 0x000fda0003f05270 */
[----:B------:R-:W1:Y:S01]  /*118c0*/  @!P0 S2R R3, SR_CgaCtaId ;  /* 0x0000000000038919 */ /* 0x000e620000008800 */
[----:B------:R-:W-:-:S04]  /*118d0*/  @!P0 MOV R0, 0x400 ;  /* 0x0000040000008802 */ /* 0x000fc80000000f00 */
[----:B-1----:R-:W-:-:S05]  /*118e0*/  @!P0 LEA R0, R3, R0, 0x18 ;  /* 0x0000000003008211 */ /* 0x002fca00078ec0ff */
[----:B------:R1:W-:Y:S01]  /*118f0*/  @!P0 STS.128 [R0+0x28cd0], R16 ;  /* 0x028cd01000008388 */ /* 0x0003e20000000c00 */
[----:B------:R-:W-:Y:S06]  /*11900*/  BAR.ARV 0x5, 0x180 ;  /* 0x0146000000007b1d */ /* 0x000fec0000002000 */
.L_x_5670:
[----:B-1----:R-:W-:Y:S01]  /*11910*/  IMAD.MOV.U32 R0, RZ, RZ, 0x1 ;  /* 0x00000001ff007424 */ /* 0x002fe200078e00ff */
[----:B------:R1:W-:Y:S01]  /*11920*/  STL [R1+0x4], RZ ;  /* 0x000004ff01007387 */ /* 0x0003e20000100800 */
[----:B------:R-:W-:Y:S02]  /*11930*/  ULDC UR4, c[0x0][0xc3c] ;  /* 0x00030f0000047ab9 */ /* 0x000fe40000000800 */
[----:B--2---:R-:W-:Y:S01]  /*11940*/  ISETP.GE.AND P0, PT, R19, UR4, PT ;  /* 0x0000000413007c0c */ /* 0x004fe2000bf06270 */
[----:B------:R1:W-:Y:S04]  /*11950*/  STL [R1+0xc], R0 ;  /* 0x00000c0001007387 */ /* 0x0003e80000100800 */
[----:B------:R1:W-:Y:S08]  /*11960*/  STL [R1+0x40], RZ ;  /* 0x000040ff01007387 */ /* 0x0003f00000100800 */
[----:B-1----:R-:W-:Y:S05]  /*11970*/  @P0 BRA `(.L_x_5678) ;  /* 0x00000060009c0947 */ /* 0x002fea0003800000 */
[----:B------:R-:W1:Y:S01]  /*11980*/  S2UR UR5, SR_CgaCtaId ;  /* 0x00000000000579c3 */ /* 0x000e620000008800 */
[C---:B------:R-:W-:Y:S01]  /*11990*/  IMAD.SHL.U32 R0, R4.reuse, 0x8, RZ ;  /* 0x0000000804007824 */ /* 0x040fe200078e00ff */
[----:B------:R-:W-:Y:S01]  /*119a0*/  LOP3.LUT R5, R4, 0x7f, RZ, 0xc0, !PT ;  /* 0x0000007f04057812 */ /* 0x000fe200078ec0ff */
[----:B------:R-:W-:Y:S01]  /*119b0*/  UMOV UR4, 0x400 ;  /* 0x0000040000047882 */ /* 0x000fe20000000000 */
[----:B------:R-:W-:Y:S01]  /*119c0*/  BSSY B8, `(.L_x_5678) ;  /* 0x0000622000087945 */ /* 0x000fe20003800000 */
[----:B------:R-:W-:Y:S01]  /*119d0*/  ULDC UR37, c[0x0][0xc] ;  /* 0x0000030000257ab9 */ /* 0x000fe20000000800 */
[----:B------:R-:W-:Y:S01]  /*119e0*/  LOP3.LUT R3, R0, 0x1f8, RZ, 0xc0, !PT ;  /* 0x000001f800037812 */ /* 0x000fe200078ec0ff */
[----:B0-----:R-:W-:Y:S01]  /*119f0*/  IMAD.SHL.U32 R2, R5, 0x8, RZ ;  /* 0x0000000805027824 */ /* 0x001fe200078e00ff */
[----:B------:R-:W-:Y:S01]  /*11a00*/  SHF.R.U32.HI R5, RZ, 0x3, R5 ;  /* 0x00000003ff057819 */ /* 0x000fe20000011605 */
[----:B------:R-:W-:Y:S01]  /*11a10*/  ULDC.64 UR38, c[0x0][0x198] ;  /* 0x0000660000267ab9 */ /* 0x000fe20000000a00 */
[----:B------:R-:W-:Y:S01]  /*11a20*/  LOP3.LUT R3, R3, 0x38, R4, 0x78, !PT ;  /* 0x0000003803037812 */ /* 0x000fe200078e7804 */
[----:B------:R-:W-:-:S03]  /*11a30*/  IMAD.SHL.U32 R4, R4, 0x10, RZ ;  /* 0x0000001004047824 */ /* 0x000fc600078e00ff */
[----:B------:R-:W-:Y:S02]  /*11a40*/  LOP3.LUT R2, R3, 0x200, R2, 0xf8, !PT ;  /* 0x0000020003027812 */ /* 0x000fe400078ef802 */
[----:B------:R-:W-:Y:S01]  /*11a50*/  LOP3.LUT R0, R5, 0x70, R4, 0xf8, !PT ;  /* 0x0000007005007812 */ /* 0x000fe200078ef804 */
[----:B------:R-:W-:Y:S01]  /*11a60*/  IMAD.MOV.U32 R0, RZ, RZ, 0x1 ;  /* 0x00000001ff007424 */ /* 0x000fe200078e00ff */
[----:B-1----:R-:W-:-:S06]  /*11a70*/  ULEA UR4, UR5, UR4, 0x18 ;  /* 0x0000000405047291 */ /* 0x002fcc000f8ec03f */
[----:B------:R-:W-:-:S04]  /*11a80*/  IMAD.U32 R3, RZ, RZ, UR4 ;  /* 0x00000004ff037e24 */ /* 0x000fc8000f8e00ff */
[----:B------:R-:W-:Y:S01]  /*11a90*/  IMAD R2, R2, 0x2, R3 ;  /* 0x0000000202027824 */ /* 0x000fe200078e0203 */
[----:B------:R0:W-:Y:S04]  /*11aa0*/  STL [R1], R3 ;  /* 0x0000000301007387 */ /* 0x0001e80000100800 */
[----:B------:R0:W-:Y:S04]  /*11ab0*/  STL [R1+0x44], R2 ;  /* 0x0000440201007387 */ /* 0x0001e80000100800 */
[----:B------:R0:W-:Y:S04]  /*11ac0*/  STL [R1+0x40], RZ ;  /* 0x000040ff01007387 */ /* 0x0001e80000100800 */
[----:B------:R0:W-:Y:S04]  /*11ad0*/  STL [R1+0xc], R0 ;  /* 0x00000c0001007387 */ /* 0x0001e80000100800 */
[----:B------:R0:W-:Y:S02]  /*11ae0*/  STL [R1+0x4], RZ ;  /* 0x000004ff01007387 */ /* 0x0001e40000100800 */
.L_x_5804:
[----:B------:R-:W-:Y:S05]  /*11af0*/  YIELD ;  /* 0x0000000000007946 */ /* 0x000fea0003800000 */
[----:B------:R-:W-:Y:S01]  /*11b00*/  ULDC.64 UR4, c[0x0][0xa28] ;  /* 0x00028a0000047ab9 */ /* 0x000fe20000000a00 */
[----:B0--3--:R-:W-:Y:S01]  /*11b10*/  IMAD.MOV.U32 R0, RZ, RZ, RZ ;  /* 0x000000ffff007224 */ /* 0x009fe200078e00ff */
[----:B------:R-:W-:Y:S01]  /*11b20*/  ISETP.NE.U32.AND P0, PT, RZ, UR4, PT ;  /* 0x00000004ff007c0c */ /* 0x000fe2000bf05070 */
[----:B------:R-:W0:Y:S01]  /*11b30*/  LDC.64 R4, c[0x0][0xa00] ;  /* 0x00028000ff047b82 */ /* 0x000e220000000a00 */
[----:B-1---5:R-:W-:Y:S01]  /*11b40*/  CS2R R8, SRZ ;  /* 0x0000000000087805 */ /* 0x022fe2000001ff00 */
[----:B------:R-:W-:Y:S01]  /*11b50*/  ULDC.64 UR6, c[0x0][0xa08] ;  /* 0x0002820000067ab9 */ /* 0x000fe20000000a00 */
[----:B------:R-:W-:Y:S01]  /*11b60*/  ISETP.NE.AND.EX P0, PT, RZ, UR5, PT, P0 ;  /* 0x00000005ff007c0c */ /* 0x000fe2000bf05300 */
[----:B------:R-:W-:-:S12]  /*11b70*/  ULDC.64 UR4, c[0x0][0xa18] ;  /* 0x0002860000047ab9 */ /* 0x000fd80000000a00 */
[----:B--2---:R-:W1:Y:S02]  /*11b80*/  @P0 LDC.64 R2, c[0x0][0xa28] ;  /* 0x00028a00ff020b82 */ /* 0x004e640000000a00 */
        /* <DEDUP_REMOVED lines=11> */
[----:B------:R-:W1:Y:S08]  /*11c40*/  @P2 LDC.64 R6, c[0x0][0xa18] ;  /* 0x00028600ff062b82 */ /* 0x000e700000000a00 */
        /* <DEDUP_REMOVED lines=23> */
.L_x_5679:
[----:B-----5:R-:W-:Y:S01]  /*11dc0*/  IMAD.IADD R4, R8, 0x1, R0 ;  /* 0x0000000108047824 */ /* 0x020fe200078e0200 */
[----:B------:R-:W-:Y:S02]  /*11dd0*/  ULDC.64 UR4, c[0x0][0xa20] ;  /* 0x0002880000047ab9 */ /* 0x000fe40000000a00 */
[----:B------:R-:W-:Y:S02]  /*11de0*/  ISETP.NE.U32.AND P0, PT, RZ, UR4, PT ;  /* 0x00000004ff007c0c */ /* 0x000fe4000bf05070 */
[----:B------:R2:W-:Y:S02]  /*11df0*/  STL [R1+0x18], R4 ;  /* 0x0000180401007387 */ /* 0x0005e40000100800 */
[----:B------:R-:W-:-:S13]  /*11e00*/  ISETP.NE.AND.EX P0, PT, RZ, UR5, PT, P0 ;  /* 0x00000005ff007c0c */ /* 0x000fda000bf05300 */
[----:B--2---:R-:W-:Y:S05]  /*11e10*/  @!P0 BRA `(.L_x_5680) ;  /* 0x0000000000108947 */ /* 0x004fea0003800000 */
[----:B------:R-:W2:Y:S02]  /*11e20*/  LDC.64 R2, c[0x0][0xa20] ;  /* 0x00028800ff027b82 */ /* 0x000ea40000000a00 */
[----:B--2---:R-:W-:-:S05]  /*11e30*/  IMAD.WIDE R2, R19, 0x4, R2 ;  /* 0x0000000413027825 */ /* 0x004fca00078e0202 */
[----:B------:R2:W5:Y:S01]  /*11e40*/  LDG.E R6, desc[UR40][R2.64] ;  /* 0x0000002802067981 */ /* 0x000562000c1e1900 */
[----:B------:R-:W-:Y:S05]  /*11e50*/  BRA `(.L_x_5681) ;  /* 0x0000000000107947 */ /* 0x000fea0003800000 */
.L_x_5680:
[----:B------:R-:W-:Y:S05]  /*11e60*/  @!P1 BRA `(.L_x_5681) ;  /* 0x00000000000c9947 */ /* 0x000fea0003800000 */
[----:B------:R-:W2:Y:S04]  /*11e70*/  LDG.E R6, desc[UR40][R2.64] ;  /* 0x0000002802067981 */ /* 0x000ea8000c1e1900 */
[----:B------:R-:W2:Y:S02]  /*11e80*/  LDG.E R2, desc[UR40][R2.64+0x4] ;  /* 0x0000042802027981 */ /* 0x000ea4000c1e1900 */
[----:B--2---:R-:W-:-:S07]  /*11e90*/  IMAD.IADD R6, R2, 0x1, -R6 ;  /* 0x0000000102067824 */ /* 0x004fce00078e0a06 */
.L_x_5681:
        /* <DEDUP_REMOVED lines=28> */
.L_x_5684:
[----:B------:R-:W-:-:S13]  /*12060*/  ISETP.NE.AND P0, PT, R3, 0x1, PT ;  /* 0x000000010300780c */ /* 0x000fda0003f05270 */
[----:B------:R-:W2:Y:S02]  /*12070*/  @P0 LDC.64 R4, c[0x0][0x9e8] ;  /* 0x00027a00ff040b82 */ /* 0x000ea40000000a00 */
[----:B--2---:R-:W-:-:S05]  /*12080*/  @P0 IMAD.HI.U32 R4, R7, R4, RZ ;  /* 0x0000000407040227 */ /* 0x004fca00078e00ff */
[----:B------:R-:W-:-:S07]  /*12090*/  @P0 SHF.R.U32.HI R7, RZ, R5, R4 ;  /* 0x00000005ff070219 */ /* 0x000fce0000011604 */
.L_x_5685:
[----:B------:R-:W-:Y:S05]  /*120a0*/  BSYNC B0 ;  /* 0x0000000000007941 */ /* 0x000fea0003800000 */
.L_x_5683:
[----:B------:R-:W-:-:S05]  /*120b0*/  IMAD R7, R7, R3, R3 ;  /* 0x0000000307077224 */ /* 0x000fca00078e0203 */
[----:B------:R-:W-:-:S07]  /*120c0*/  VIMNMX R2, R2, R7, PT ;  /* 0x0000000702027248 */ /* 0x000fce0003fe0100 */
.L_x_5682:
[----:B------:R-:W2:Y:S01]  /*120d0*/  @P1 LDC R5, c[0x0][0x44c] ;  /* 0x00011300ff051b82 */ /* 0x000ea20000000800 */
[----:B------:R-:W-:Y:S01]  /*120e0*/  IMAD.MOV.U32 R6, RZ, RZ, R8 ;  /* 0x000000ffff067224 */ /* 0x000fe200078e0008 */
[----:B------:R-:W-:-:S06]  /*120f0*/  ULDC UR4, c[0x0][0x9dc] ;  /* 0x0002770000047ab9 */ /* 0x000fcc0000000800 */
[----:B------:R-:W3:Y:S01]  /*12100*/  @P1 LDC R4, c[0x0][0x450] ;  /* 0x00011400ff041b82 */ /* 0x000ee20000000800 */
[----:B--2---:R-:W-:-:S05]  /*12110*/  @P1 IMAD.HI.U32 R5, R8, R5, RZ ;  /* 0x0000000508051227 */ /* 0x004fca00078e00ff */
[----:B---3--:R-:W-:Y:S01]  /*12120*/  @P1 SHF.R.U32.HI R6, RZ, R4, R5 ;  /* 0x00000004ff061219 */ /* 0x008fe20000011605 */
[----:B------:R-:W-:-:S03]  /*12130*/  VIADD R4, R2, 0x3f ;  /* 0x0000003f02047836 */ /* 0x000fc60000000000 */
[----:B------:R-:W-:Y:S01]  /*12140*/  IADD3 R2, R6, R0, -R9 ;  /* 0x0000000006027210 */ /* 0x000fe20007ffe809 */
[----:B------:R-:W-:Y:S01]  /*12150*/  VIADD R0, R0, 0x3f ;  /* 0x0000003f00007836 */ /* 0x000fe20000000000 */
[----:B------:R-:W-:-:S04]  /*12160*/  SHF.R.S32.HI R5, RZ, 0x1f, R4 ;  /* 0x0000001fff057819 */ /* 0x000fc80000011404 */
[----:B------:R-:W-:Y:S02]  /*12170*/  LEA.HI R5, R5, R4, RZ, 0x6 ;  /* 0x0000000405057211 */ /* 0x000fe400078f30ff */
[----:B------:R-:W-:Y:S02]  /*12180*/  SHF.R.S32.HI R4, RZ, 0x1f, R0 ;  /* 0x0000001fff047819 */ /* 0x000fe40000011400 */
[----:B------:R-:W-:Y:S02]  /*12190*/  SHF.R.S32.HI R5, RZ, 0x6, R5 ;  /* 0x00000006ff057819 */ /* 0x000fe40000011405 */
[----:B------:R-:W-:Y:S01]  /*121a0*/  LEA.HI R4, R4, R0, RZ, 0x6 ;  /* 0x0000000004047211 */ /* 0x000fe200078f30ff */
[----:B------:R-:W-:-:S03]  /*121b0*/  VIADD R0, R2, -UR4 ;  /* 0x8000000402007c36 */ /* 0x000fc60008000000 */
[----:B------:R-:W-:-:S04]  /*121c0*/  SHF.R.S32.HI R4, RZ, 0x6, R4 ;  /* 0x00000006ff047819 */ /* 0x000fc80000011404 */
[----:B------:R-:W-:-:S05]  /*121d0*/  VIMNMX R7, R4, R5, PT ;  /* 0x0000000504077248 */ /* 0x000fca0003fe0100 */
        /* <DEDUP_REMOVED lines=12> */
.L_x_5688:
[----:B------:R-:W-:-:S13]  /*122a0*/  ISETP.NE.AND P0, PT, R3, 0x1, PT ;  /* 0x000000010300780c */ /* 0x000fda0003f05270 */
[----:B------:R-:W3:Y:S02]  /*122b0*/  @P0 LDC.64 R4, c[0x0][0x9e8] ;  /* 0x00027a00ff040b82 */ /* 0x000ee40000000a00 */
[----:B---3--:R-:W-:-:S05]  /*122c0*/  @P0 IMAD.HI.U32 R4, R2, R4, RZ ;  /* 0x0000000402040227 */ /* 0x008fca00078e00ff */
[----:B------:R-:W-:-:S07]  /*122d0*/  @P0 SHF.R.U32.HI R2, RZ, R5, R4 ;  /* 0x00000005ff020219 */ /* 0x000fce0000011604 */
.L_x_5689:
[----:B------:R-:W-:Y:S05]  /*122e0*/  BSYNC B0 ;  /* 0x0000000000007941 */ /* 0x000fea0003800000 */
.L_x_5687:
[----:B------:R-:W-:-:S05]  /*122f0*/  IMAD R2, R2, R3, RZ ;  /* 0x0000000302027224 */ /* 0x000fca00078e02ff */
[----:B------:R-:W-:-:S07]  /*12300*/  VIMNMX R0, R0, R2, !PT ;  /* 0x0000000200007248 */ /* 0x000fce0007fe0100 */
.L_x_5686:
[----:B------:R-:W-:Y:S01]  /*12310*/  SHF.R.S32.HI R2, RZ, 0x1f, R0 ;  /* 0x0000001fff027819 */ /* 0x000fe20000011400 */
[----:B------:R-:W-:Y:S03]  /*12320*/  BSSY B7, `(.L_x_5690) ;  /* 0x00004c6000077945 */ /* 0x000fe60003800000 */
[----:B------:R-:W-:-:S04]  /*12330*/  LEA.HI R2, R2, R0, RZ, 0x6 ;  /* 0x0000000002027211 */ /* 0x000fc800078f30ff */
[----:B------:R-:W-:-:S04]  /*12340*/  SHF.R.S32.HI R2, RZ, 0x6, R2 ;  /* 0x00000006ff027819 */ /* 0x000fc80000011402 */
        /* <DEDUP_REMOVED lines=11> */
[----:B------:R-:W3:Y:S02]  /*12400*/  FLO.U32 R0, UR4 ;  /* 0x0000000400007d00 */ /* 0x000ee400080e0000 */
        /* <DEDUP_REMOVED lines=9> */
.L_x_5691:
        /* <DEDUP_REMOVED lines=21> */
.L_x_5694:
[----:B------:R-:W-:Y:S05]  /*125f0*/  BSYNC B6 ;  /* 0x0000000000067941 */ /* 0x000fea0003800000 */
.L_x_5693:
        /* <DEDUP_REMOVED lines=20> */
.L_x_5697:
        /* <DEDUP_REMOVED lines=15> */
.L_x_5696:
[----:B------:R-:W-:Y:S05]  /*12830*/  BSYNC B6 ;  /* 0x0000000000067941 */ /* 0x000fea0003800000 */
.L_x_5695:
[----:B------:R-:W-:Y:S01]  /*12840*/  ULDC.64 UR4, c[0x0][0x9f8] ;  /* 0x00027e0000047ab9 */ /* 0x000fe20000000a00 */
[----:B------:R-:W3:Y:S01]  /*12850*/  LDL R17, [R1+0x20] ;  /* 0x0000200001117983 */ /* 0x000ee20000100800 */
[----:B------:R-:W-:Y:S01]  /*12860*/  ISETP.NE.U32.AND P0, PT, RZ, UR4, PT ;  /* 0x00000004ff007c0c */ /* 0x000fe2000bf05070 */
[----:B--2---:R-:W-:-:S03]  /*12870*/  IMAD.MOV.U32 R7, RZ, RZ, R19 ;  /* 0x000000ffff077224 */ /* 0x004fc600078e0013 */
        /* <DEDUP_REMOVED lines=19> */
.L_x_5821:
        /* <DEDUP_REMOVED lines=11> */
.L_x_5824:
[----:B------:R-:W-:Y:S05]  /*12a60*/  @!P6 BRA `(.L_x_5699) ;  /* 0x00000004000ce947 */ /* 0x000fea0003800000 */
[----:B------:R-:W-:-:S04]  /*12a70*/  ISETP.NE.U32.AND P0, PT, R2, RZ, PT ;  /* 0x000000ff0200720c */ /* 0x000fc80003f05070 */
[----:B------:R-:W-:-:S13]  /*12a80*/  ISETP.NE.AND.EX P0, PT, R3, RZ, PT, P0 ;  /* 0x000000ff0300720c */ /* 0x000fda0003f05300 */
[----:B------:R-:W-:Y:S05]  /*12a90*/  @!P0 BRA `(.L_x_5701) ;  /* 0x0000000000508947 */ /* 0x000fea0003800000 */
[----:B------:R-:W3:Y:S01]  /*12aa0*/  LDC R6, c[0x0][0x43c] ;  /* 0x00010f00ff067b82 */ /* 0x000ee20000000800 */
[----:B01----:R-:W-:Y:S01]  /*12ab0*/  IMAD.MOV.U32 R9, RZ, RZ, R0 ;  /* 0x000000ffff097224 */ /* 0x003fe200078e0000 */
[----:B------:R-:W-:-:S03]  /*12ac0*/  ULDC.64 UR4, c[0x0][0x428] ;  /* 0x00010a0000047ab9 */ /* 0x000fc60000000a00 */
        /* <DEDUP_REMOVED lines=17> */
.L_x_5701:
[----:B--2---:R-:W2:Y:S04]  /*12be0*/  LDL R7, [R1] ;  /* 0x0000000001077983 */ /* 0x004ea80000100800 */
[----:B----4-:R-:W2:Y:S04]  /*12bf0*/  LDL R0, [R1+0x4] ;  /* 0x0000040001007983 */ /* 0x010ea80000100800 */
[----:B---3--:R-:W3:Y:S01]  /*12c00*/  LDL R2, [R1+0xc] ;  /* 0x00000c0001027983 */ /* 0x008ee20000100800 */
[----:B--2---:R-:W-:Y:S01]  /*12c10*/  IMAD R0, R0, 0x8, R7 ;  /* 0x0000000800007824 */ /* 0x004fe200078e0207 */
[----:B---3--:R-:W-:-:S04]  /*12c20*/  SHF.L.U32 R2, R2, 0x1f, RZ ;  /* 0x0000001f02027819 */ /* 0x008fc800000006ff */
[----:B------:R-:W2:Y:S02]  /*12c30*/  SYNCS.PHASECHK.TRANS64.TRYWAIT P0, [R0+URZ+0x28c40], R2 ;  /* 0x028c4002000075a7 */ /* 0x000ea4000800017f */
[----:B--2---:R-:W-:Y:S05]  /*12c40*/  @!P0 BRA `(.L_x_5702) ;  /* 0x0000005800248947 */ /* 0x004fea0003800000 */
.L_x_5825:
        /* <DEDUP_REMOVED lines=11> */
.L_x_5703:
[----:B------:R-:W3:Y:S04]  /*12d00*/  LDL R5, [R1] ;  /* 0x0000000001057983 */ /* 0x000ee80000100800 */
[----:B------:R-:W3:Y:S04]  /*12d10*/  LDL R4, [R1+0x4] ;  /* 0x0000040001047983 */ /* 0x000ee80000100800 */
[----:B------:R-:W4:Y:S04]  /*12d20*/  LDL R6, [R1+0x24] ;  /* 0x0000240001067983 */ /* 0x000f280000100800 */
[----:B------:R-:W4:Y:S04]  /*12d30*/  LDL R3, [R1+0x18] ;  /* 0x0000180001037983 */ /* 0x000f280000100800 */
[----:B--2---:R-:W2:Y:S01]  /*12d40*/  LDL.LU R2, [R1+0x10] ;  /* 0x0000100001027983 */ /* 0x004ea20000300800 */
[----:B------:R-:W-:-:S02]  /*12d50*/  R2UR UR9, R0 ;  /* 0x00000000000972ca */ /* 0x000fc400000e0000 */
[----:B------:R-:W-:Y:S01]  /*12d60*/  PLOP3.LUT P0, PT, PT, PT, PT, 0x80, 0x0 ;  /* 0x000000000000781c */ /* 0x000fe20003f0f070 */
[----:B------:R-:W-:Y:S01]  /*12d70*/  UIADD3 UR6, UP0, UR38, 0x370, URZ ;  /* 0x0000037026067890 */ /* 0x000fe2000ff1e03f */
[----:B------:R-:W-:Y:S02]  /*12d80*/  R2UR UR12, R18 ;  /* 0x00000000120c72ca */ /* 0x000fe400000e0000 */
[----:B-----5:R-:W-:Y:S01]  /*12d90*/  R2UR UR13, R17 ;  /* 0x00000000110d72ca */ /* 0x020fe200000e0000 */
[----:B------:R-:W-:-:S06]  /*12da0*/  UIADD3.X UR7, URZ, UR39, URZ, UP0, !UPT ;  /* 0x000000273f077290 */ /* 0x000fcc00087fe43f */
[----:B------:R-:W-:Y:S01]  /*12db0*/  UIADD3 UR9, UR9, 0x28c30, URZ ;  /* 0x00028c3009097890 */ /* 0x000fe2000fffe03f */
[----:B------:R-:W-:Y:S01]  /*12dc0*/  UMOV UR5, 0x14f00000 ;  /* 0x14f0000000057882 */ /* 0x000fe20000000000 */
[----:B------:R-:W-:Y:S01]  /*12dd0*/  UMOV UR10, URZ ;  /* 0x0000003f000a7c82 */ /* 0x000fe20008000000 */
[----:B---3--:R-:W-:Y:S01]  /*12de0*/  IMAD R0, R4, 0x2000, R5 ;  /* 0x0000200004007824 */ /* 0x008fe200078e0205 */
[----:B----4-:R-:W-:-:S04]  /*12df0*/  R2UR UR11, R6 ;  /* 0x00000000060b72ca */ /* 0x010fc800000e0000 */
[----:B------:R-:W-:Y:S02]  /*12e00*/  R2UR UR8, R0 ;  /* 0x00000000000872ca */ /* 0x000fe400000e0000 */
[----:B------:R-:W-:Y:S02]  /*12e10*/  R2UR UR4, R3 ;  /* 0x00000000030472ca */ /* 0x000fe400000e0000 */
[----:B--2---:R-:W-:-:S09]  /*12e20*/  LOP3.LUT R2, R2, 0xfffffffe, RZ, 0xc0, !PT ;  /* 0xfffffffe02027812 */ /* 0x004fd200078ec0ff */
[----:B------:R-:W-:Y:S02]  /*12e30*/  UIADD3 UR8, UR8, 0x22400, URZ ;  /* 0x0002240008087890 */ /* 0x000fe4000fffe03f */
[----:B------:R-:W-:Y:S01]  /*12e40*/  ULEA UR11, UR11, UR4, 0x6 ;  /* 0x000000040b0b7291 */ /* 0x000fe2000f8e303f */
[----:B------:R-:W-:Y:S02]  /*12e50*/  @P0 LOP3.LUT R2, R2, 0x1, RZ, 0xfc, !PT ;  /* 0x0000000102020812 */ /* 0x000fe400078efcff */
[----:B------:R-:W-:-:S03]  /*12e60*/  UMOV UR4, 0x0 ;  /* 0x0000000000047882 */ /* 0x000fc60000000000 */
[----:B------:R3:W-:Y:S03]  /*12e70*/  STL [R1+0x10], R2 ;  /* 0x0000100201007387 */ /* 0x0007e60000100800 */
[----:B------:R3:W-:Y:S01]  /*12e80*/  UTMALDG.4D [UR8], [UR6], desc[UR4] ;  /* 0x00000408060075b4 */ /* 0x0007e20008019000 */
[----:B------:R-:W-:Y:S02]  /*12e90*/  NOP ;  /* 0x0000000000007918 */ /* 0x000fe40000000000 */
.L_x_5699:
[----:B----4-:R-:W4:Y:S04]  /*12ea0*/  LDL R0, [R1] ;  /* 0x0000000001007983 */ /* 0x010f280000100800 */
[----:B------:R-:W5:Y:S01]  /*12eb0*/  LDL.LU R3, [R1+0x34] ;  /* 0x0000340001037983 */ /* 0x000f620000300800 */
[----:B------:R-:W-:Y:S05]  /*12ec0*/  WARPSYNC.ALL ;  /* 0x0000000000007948 */ /* 0x000fea0003800000 */
[----:B---3--:R-:W-:Y:S01]  /*12ed0*/  ULDC.64 UR4, c[0x0][0x298] ;  /* 0x0000a60000047ab9 */ /* 0x008fe20000000a00 */
[----:B------:R-:W-:Y:S01]  /*12ee0*/  BSSY B6, `(.L_x_5704) ;  /* 0x000001c000067945 */ /* 0x000fe20003800000 */
[----:B------:R-:W-:Y:S01]  /*12ef0*/  BAR.SYNC.DEFER_BLOCKING 0x8, 0x100 ;  /* 0x0204000000007b1d */ /* 0x000fe20000010000 */
[----:B----4-:R-:W-:Y:S01]  /*12f00*/  VIADD R0, R0, 0x20400 ;  /* 0x0002040000007836 */ /* 0x010fe20000000000 */
[----:B-----5:R-:W-:Y:S01]  /*12f10*/  SHF.R.S32.HI R2, RZ, 0x1f, R3 ;  /* 0x0000001fff027819 */ /* 0x020fe20000011403 */
        /* <DEDUP_REMOVED lines=24> */
.L_x_5705:
[----:B------:R-:W-:Y:S05]  /*130a0*/  BSYNC B6 ;  /* 0x0000000000067941 */ /* 0x000fea0003800000 */
.L_x_5704:
[----:B---3--:R-:W3:Y:S01]  /*130b0*/  LDL.LU R0, [R1+0x34] ;  /* 0x0000340001007983 */ /* 0x008ee20000300800 */
[----:B--2---:R-:W2:Y:S01]  /*130c0*/  LDC R7, c[0x0][0x448] ;  /* 0x00011200ff077b82 */ /* 0x004ea20000000800 */
[----:B------:R-:W-:Y:S01]  /*130d0*/  ULDC.64 UR4, c[0x0][0x2d8] ;  /* 0x0000b60000047ab9 */ /* 0x000fe20000000a00 */
[----:B------:R-:W-:Y:S01]  /*130e0*/  ULDC UR6, c[0x0][0x2b8] ;  /* 0x0000ae0000067ab9 */ /* 0x000fe20000000800 */
[----:B------:R-:W3:Y:S04]  /*130f0*/  LDL.LU.64 R2, [R1+0x38] ;  /* 0x0000380001027983 */ /* 0x000ee80000300a00 */
[----:B------:R-:W4:Y:S04]  /*13100*/  LDL R12, [R1+0x28] ;  /* 0x00002800010c7983 */ /* 0x000f280000100800 */
[----:B01----:R0:W5:Y:S01]  /*13110*/  LDL R9, [R1+0x44] ;  /* 0x0000440001097983 */ /* 0x0031620000100800 */
[----:B------:R-:W1:Y:S01]  /*13120*/  S2R R5, SR_TID.X ;  /* 0x0000000000057919 */ /* 0x000e620000002100 */
[----:B------:R-:W0:Y:S01]  /*13130*/  S2R R8, SR_TID.X ;  /* 0x0000000000087919 */ /* 0x000e220000002100 */
[----:B-1----:R-:W-:-:S04]  /*13140*/  LOP3.LUT R5, R5, 0x7f, RZ, 0xc0, !PT ;  /* 0x0000007f05057812 */ /* 0x002fc800078ec0ff */
[----:B------:R-:W-:Y:S01]  /*13150*/  SHF.R.U32.HI R5, RZ, 0x3, R5 ;  /* 0x00000003ff057819 */ /* 0x000fe20000011605 */
[----:B0-----:R-:W-:-:S05]  /*13160*/  IMAD.SHL.U32 R8, R8, 0x10, RZ ;  /* 0x0000001008087824 */ /* 0x001fca00078e00ff */
[----:B------:R-:W-:Y:S01]  /*13170*/  LOP3.LUT R8, R5, 0x70, R8, 0xf8, !PT ;  /* 0x0000007005087812 */ /* 0x000fe200078ef808 */
[----:B------:R-:W0:Y:S02]  /*13180*/  S2R R10, SR_TID.X ;  /* 0x00000000000a7919 */ /* 0x000e240000002100 */
[----:B0-----:R-:W-:-:S05]  /*13190*/  IMAD.SHL.U32 R10, R10, 0x8, RZ ;  /* 0x000000080a0a7824 */ /* 0x001fca00078e00ff */
        /* <DEDUP_REMOVED lines=43> */
[----:B0-----:R-:W-:Y:S02]  /*13450*/  LOP3.LUT R8, R8, 0x7f, RZ, 0xc0, !PT ;  /* 0x0000007f08087812 */ /* 0x001fe400078ec0ff */
[----:B------:R-:W-:Y:S02]  /*13460*/  ISETP.GE.AND P0, PT, R10, UR6, PT ;  /* 0x000000060a007c0c */ /* 0x000fe4000bf06270 */
[----:B------:R-:W-:-:S02]  /*13470*/  LEA.HI.X R3, R2, UR5, R0, 0x1, P1 ;  /* 0x0000000502037c11 */ /* 0x000fc400088f0c00 */
[----:B------:R-:W-:Y:S01]  /*13480*/  SHF.R.U32.HI R8, RZ, 0x3, R8 ;  /* 0x00000003ff087819 */ /* 0x000fe20000011608 */
[----:B------:R-:W-:Y:S08]  /*13490*/  BRA.DIV UR4, `(.L_x_5706) ;  /* 0x0000005204247947 */ /* 0x000ff0000b800000 */
[----:B------:R-:W2:Y:S04]  /*134a0*/  LDL.LU R6, [R1+0x2c] ;  /* 0x00002c0001067983 */ /* 0x000ea80000300800 */
[----:B------:R-:W3:Y:S01]  /*134b0*/  LDL.LU R5, [R1+0x28] ;  /* 0x0000280001057983 */ /* 0x000ee20000300800 */
[----:B--2---:R-:W-:-:S03]  /*134c0*/  IMAD R0, R6, R7, RZ ;  /* 0x0000000706007224 */ /* 0x004fc600078e02ff */
        /* <DEDUP_REMOVED lines=11> */
[----:B-----5:R0:W-:Y:S01]  /*13580*/  @!P1 LDGSTS.E.BYPASS.LTC128B.128 [R9+0x20400], desc[UR40][R6.64], !P0 ;  /* 0x2040000006099fae */ /* 0x0201e2000c101d68 */
        /* <DEDUP_REMOVED lines=8> */
[----:B------:R0:W-:Y:S02]  /*13610*/  @!P1 LDGSTS.E.BYPASS.LTC128B.128 [R9+0x20c00], desc[UR40][R6.64], !P0 ;  /* 0x20c0000006099fae */ /* 0x0001e4000c101d68 */
[----:B------:R-:W-:Y:S02]  /*13620*/  ISETP.GE.AND P1, PT, R5, R0, PT ;  /* 0x000000000500720c */ /* 0x000fe40003f26270 */
[----:B------:R-:W1:Y:S04]  /*13630*/  SHFL.IDX PT, R5, R4, 0x2, 0x181f ;  /* 0x00581f0004057f89 */ /* 0x000e6800000e0000 */
[----:B------:R-:W-:Y:S04]  /*13640*/  SHFL.IDX PT, R4, R4, 0x3, 0x181f ;  /* 0x00781f0004047f89 */ /* 0x000fe800000e0000 */
[----:B0-----:R-:W0:Y:S04]  /*13650*/  SHFL.IDX PT, R6, R3, 0x2, 0x181f ;  /* 0x00581f0003067f89 */ /* 0x001e2800000e0000 */
[----:B------:R-:W2:Y:S01]  /*13660*/  SHFL.IDX PT, R3, R3, 0x3, 0x181f ;  /* 0x00781f0003037f89 */ /* 0x000ea200000e0000 */
[----:B-1----:R-:W-:-:S05]  /*13670*/  @!P1 LEA R5, P2, R10, R5, 0x1 ;  /* 0x000000050a059211 */ /* 0x002fca00078408ff */
[----:B0-----:R-:W-:-:S04]  /*13680*/  @!P1 IMAD.X R6, RZ, RZ, R6, P2 ;  /* 0x000000ffff069224 */ /* 0x001fc800010e0606 */
[----:B------:R-:W-:Y:S02]  /*13690*/  @!P1 IMAD.MOV.U32 R7, RZ, RZ, R6 ;  /* 0x000000ffff079224 */ /* 0x000fe400078e0006 */
[----:B------:R-:W-:-:S05]  /*136a0*/  @!P1 IMAD.MOV.U32 R6, RZ, RZ, R5 ;  /* 0x000000ffff069224 */ /* 0x000fca00078e0005 */
[----:B--2---:R0:W-:Y:S02]  /*136b0*/  @!P1 LDGSTS.E.BYPASS.LTC128B.128 [R9+0x21400], desc[UR40][R6.64], !P0 ;  /* 0x2140000006099fae */ /* 0x0041e4000c101d68 */
.L_x_5834:
[----:B------:R1:W5:Y:S01]  /*136c0*/  LDL R8, [R1] ;  /* 0x0000000001087983 */ /* 0x0003620000100800 */
        /* <DEDUP_REMOVED lines=10> */
.L_x_5707:
[----:B-1----:R-:W2:Y:S01]  /*13770*/  LDL R2, [R1] ;  /* 0x0000000001027983 */ /* 0x002ea20000100800 */
        /* <DEDUP_REMOVED lines=17> */
[----:B-12---:R-:W-:Y:S05]  /*13890*/  @!P0 BRA `(.L_x_5709) ;  /* 0x0000005000688947 */ /* 0x006fea0003800000 */
.L_x_5835:
[----:B------:R-:W-:Y:S05]  /*138a0*/  BSYNC B0 ;  /* 0x0000000000007941 */ /* 0x000fea0003800000 */
.L_x_5708:
[----:B-1----:R-:W2:Y:S01]  /*138b0*/  LDL R2, [R1+0x10] ;  /* 0x0000100001027983 */ /* 0x002ea20000100800 */
[----:B------:R-:W-:Y:S01]  /*138c0*/  BSSY B0, `(.L_x_5710) ;  /* 0x000009a000007945 */ /* 0x000fe20003800000 */
[----:B--2---:R-:W-:-:S13]  /*138d0*/  LOP3.LUT P0, RZ, R2, 0x1, RZ, 0xc0, !PT ;  /* 0x0000000102ff7812 */ /* 0x004fda000780c0ff */
[----:B------:R-:W-:Y:S05]  /*138e0*/  @!P0 BRA `(.L_x_5711) ;  /* 0x00000008005c8947 */ /* 0x000fea0003800000 */
[----:B------:R-:W2:Y:S04]  /*138f0*/  LDL R5, [R1] ;  /* 0x0000000001057983 */ /* 0x000ea80000100800 */
        /* <DEDUP_REMOVED lines=10> */
.L_x_5836:
[----:B------:R-:W-:Y:S05]  /*139a0*/  BSYNC B1 ;  /* 0x0000000000017941 */ /* 0x000fea0003800000 */
.L_x_5712:
[----:B------:R-:W-:Y:S04]  /*139b0*/  BSSY B1, `(.L_x_5714) ;  /* 0x0000009000017945 */ /* 0x000fe80003800000 */
        /* <DEDUP_REMOVED lines=8> */
.L_x_5715:
[----:B------:R-:W-:Y:S05]  /*13a40*/  BSYNC B1 ;  /* 0x0000000000017941 */ /* 0x000fea0003800000 */
.L_x_5714:
[----:B------:R-:W2:Y:S04]  /*13a50*/  LDL R5, [R1+0x18] ;  /* 0x0000180001057983 */ /* 0x000ea80000100800 */
[----:B------:R-:W2:Y:S04]  /*13a60*/  LDL.LU R3, [R1+0x24] ;  /* 0x0000240001037983 */ /* 0x000ea80000300800 */
[----:B------:R-:W3:Y:S04]  /*13a70*/  LDL R4, [R1] ;  /* 0x0000000001047983 */ /* 0x000ee80000100800 */
[----:B-1----:R-:W3:Y:S01]  /*13a80*/  LDL R2, [R1+0x4] ;  /* 0x0000040001027983 */ /* 0x002ee20000100800 */
        /* <DEDUP_REMOVED lines=10> */
.L_x_5716:
        /* <DEDUP_REMOVED lines=15> */
.L_x_5717:
        /* <DEDUP_REMOVED lines=15> */
.L_x_5718:
        /* <DEDUP_REMOVED lines=15> */
.L_x_5719:
        /* <DEDUP_REMOVED lines=15> */
.L_x_5720:
        /* <DEDUP_REMOVED lines=15> */
.L_x_5721:
        /* <DEDUP_REMOVED lines=15> */
.L_x_5722:
        /* <DEDUP_REMOVED lines=15> */
.L_x_5723:
        /* <DEDUP_REMOVED lines=10> */
.L_x_5711:
[----:B------:R-:W-:Y:S05]  /*14260*/  BSYNC B0 ;  /* 0x0000000000007941 */ /* 0x000fea0003800000 */
.L_x_5710:
[----:B------:R-:W2:Y:S04]  /*14270*/  LDL R4, [R1+0x20] ;  /* 0x0000200001047983 */ /* 0x000ea80000100800 */
[----:B------:R-:W3:Y:S01]  /*14280*/  LDL R5, [R1+0x1c] ;  /* 0x00001c0001057983 */ /* 0x000ee20000100800 */
[----:B------:R-:W-:Y:S01]  /*14290*/  BSSY B0, `(.L_x_5724) ;  /* 0x00002b3000007945 */ /* 0x000fe20003800000 */
[----:B--2---:R-:W-:-:S05]  /*142a0*/  VIADD R0, R4, 0xfffffffe ;  /* 0xfffffffe04007836 */ /* 0x004fca0000000000 */
[----:B---3--:R-:W-:-:S13]  /*142b0*/  ISETP.GE.AND P0, PT, R0, R5, PT ;  /* 0x000000050000720c */ /* 0x008fda0003f06270 */
[----:B------:R-:W-:Y:S05]  /*142c0*/  @!P0 BRA `(.L_x_5725) ;  /* 0x0000002800bc8947 */ /* 0x000fea0003800000 */
[----:B------:R-:W-:Y:S01]  /*142d0*/  IMAD.MOV R2, RZ, RZ, -R4 ;  /* 0x000000ffff027224 */ /* 0x000fe200078e0a04 */
[----:B0-----:R-:W-:Y:S01]  /*142e0*/  LOP3.LUT R6, RZ, R5, RZ, 0x33, !PT ;  /* 0x00000005ff067212 */ /* 0x001fe200078e33ff */
[----:B------:R-:W-:Y:S03]  /*142f0*/  BSSY B2, `(.L_x_5726) ;  /* 0x00000e7000027945 */ /* 0x000fe60003800000 */
[----:B------:R-:W-:-:S05]  /*14300*/  VIADDMNMX R6, R2, 0x1, R6, !PT ;  /* 0x0000000102067846 */ /* 0x000fca0007800106 */
[----:B------:R-:W-:-:S05]  /*14310*/  IMAD.IADD R2, R4, 0x1, R6 ;  /* 0x0000000104027824 */ /* 0x000fca00078e0206 */
[----:B------:R-:W-:-:S04]  /*14320*/  LOP3.LUT R2, R2, 0x1, RZ, 0xc0, !PT ;  /* 0x0000000102027812 */ /* 0x000fc800078ec0ff */
[----:B------:R-:W-:-:S13]  /*14330*/  ISETP.NE.U32.AND P0, PT, R2, 0x1, PT ;  /* 0x000000010200780c */ /* 0x000fda0003f05070 */
        /* <DEDUP_REMOVED lines=37> */
.L_x_5730:
[----:B------:R-:W2:Y:S01]  /*14590*/  LDL R2, [R1] ;  /* 0x0000000001027983 */ /* 0x000ea20000100800 */
[----:B------:R-:W-:Y:S01]  /*145a0*/  BSSY B3, `(.L_x_5731) ;  /* 0x0000008000037945 */ /* 0x000fe20003800000 */
[----:B-1----:R-:W1:Y:S02]  /*145b0*/  S2R R4, SR_TID.X ;  /* 0x0000000000047919 */ /* 0x002e640000002100 */
[----:B-1----:R-:W-:-:S04]  /*145c0*/  LOP3.LUT R4, R4, 0x7f, RZ, 0xc0, !PT ;  /* 0x0000007f04047812 */ /* 0x002fc800078ec0ff */
[----:B------:R-:W-:Y:S01]  /*145d0*/  ISETP.NE.AND P1, PT, R4, RZ, PT ;  /* 0x000000ff0400720c */ /* 0x000fe20003f25270 */
[----:B--2---:R-:W-:Y:S01]  /*145e0*/  IMAD R3, R8, 0x8, R2 ;  /* 0x0000000808037824 */ /* 0x004fe200078e0202 */
[----:B------:R-:W-:-:S04]  /*145f0*/  SHF.L.U32 R2, R7, 0x1f, RZ ;  /* 0x0000001f07027819 */ /* 0x000fc800000006ff */
[----:B------:R-:W1:Y:S02]  /*14600*/  SYNCS.PHASECHK.TRANS64.TRYWAIT P0, [R3+URZ+0x28c40], R2 ;  /* 0x028c4002030075a7 */ /* 0x000e64000800017f */
[----:B-1----:R-:W-:Y:S05]  /*14610*/  @!P0 BRA `(.L_x_5732) ;  /* 0x0000004400348947 */ /* 0x002fea0003800000 */
.L_x_5837:
[----:B------:R-:W-:Y:S05]  /*14620*/  BSYNC B3 ;  /* 0x0000000000037941 */ /* 0x000fea0003800000 */
.L_x_5731:
        /* <DEDUP_REMOVED lines=9> */
.L_x_5734:
[----:B------:R-:W-:Y:S05]  /*146c0*/  BSYNC B3 ;  /* 0x0000000000037941 */ /* 0x000fea0003800000 */
.L_x_5733:
[----:B0-----:R-:W2:Y:S04]  /*146d0*/  LDL R8, [R1] ;  /* 0x0000000001087983 */ /* 0x001ea80000100800 */
        /* <DEDUP_REMOVED lines=13> */
.L_x_5735:
        /* <DEDUP_REMOVED lines=13> */
.L_x_5838:
[----:B------:R-:W-:Y:S05]  /*14880*/  BSYNC B3 ;  /* 0x0000000000037941 */ /* 0x000fea0003800000 */
.L_x_5736:
        /* <DEDUP_REMOVED lines=11> */
.L_x_5739:
[----:B------:R-:W-:Y:S05]  /*14940*/  BSYNC B3 ;  /* 0x0000000000037941 */ /* 0x000fea0003800000 */
.L_x_5738:
[----:B------:R-:W2:Y:S04]  /*14950*/  LDL R4, [R1] ;  /* 0x0000000001047983 */ /* 0x000ea80000100800 */
        /* <DEDUP_REMOVED lines=10> */
.L_x_5740:
        /* <DEDUP_REMOVED lines=15> */
.L_x_5741:
        /* <DEDUP_REMOVED lines=15> */
.L_x_5742:
        /* <DEDUP_REMOVED lines=15> */
.L_x_5743:
        /* <DEDUP_REMOVED lines=15> */
.L_x_5744:
        /* <DEDUP_REMOVED lines=15> */
.L_x_5745:
        /* <DEDUP_REMOVED lines=15> */
.L_x_5746:
        /* <DEDUP_REMOVED lines=15> */
.L_x_5747:
        /* <DEDUP_REMOVED lines=10> */
.L_x_5729:
[----:B------:R-:W-:Y:S05]  /*15130*/  BSYNC B1 ;  /* 0x0000000000017941 */ /* 0x000fea0003800000 */
.L_x_5728:
[----:B------:R-:W2:Y:S02]  /*15140*/  LDL R4, [R1+0x20] ;  /* 0x0000200001047983 */ /* 0x000ea40000100800 */
[----:B--2---:R-:W-:-:S07]  /*15150*/  VIADD R0, R4, 0xfffffffd ;  /* 0xfffffffd04007836 */ /* 0x004fce0000000000 */
.L_x_5727:
[----:B------:R-:W-:Y:S05]  /*15160*/  BSYNC B2 ;  /* 0x0000000000027941 */ /* 0x000fea0003800000 */
.L_x_5726:
[----:B------:R-:W2:Y:S01]  /*15170*/  LDL.LU R2, [R1+0x20] ;  /* 0x0000200001027983 */ /* 0x000ea20000300800 */
[----:B------:R-:W-:Y:S01]  /*15180*/  VIADD R6, R6, 0xfffffffe ;  /* 0xfffffffe06067836 */ /* 0x000fe20000000000 */
[----:B--2---:R-:W-:-:S04]  /*15190*/  LOP3.LUT R2, RZ, R2, RZ, 0x33, !PT ;  /* 0x00000002ff027212 */ /* 0x004fc800078e33ff */
[----:B------:R-:W-:-:S13]  /*151a0*/  ISETP.NE.AND P0, PT, R6, R2, PT ;  /* 0x000000020600720c */ /* 0x000fda0003f05270 */
[----:B------:R-:W-:Y:S05]  /*151b0*/  @!P0 BRA `(.L_x_5725) ;  /* 0x0000001c00008947 */ /* 0x000fea0003800000 */
.L_x_5788:
        /* <DEDUP_REMOVED lines=36> */
.L_x_5750:
[----:B------:R-:W0:Y:S01]  /*15400*/  LDL R2, [R1] ;  /* 0x0000000001027983 */ /* 0x000e220000100800 */
[----:B------:R-:W-:Y:S01]  /*15410*/  BSSY B2, `(.L_x_5751) ;  /* 0x0000008000027945 */ /* 0x000fe20003800000 */
[----:B------:R-:W1:Y:S02]  /*15420*/  S2R R3, SR_TID.X ;  /* 0x0000000000037919 */ /* 0x000e640000002100 */
[----:B-1----:R-:W-:-:S04]  /*15430*/  LOP3.LUT R3, R3, 0x7f, RZ, 0xc0, !PT ;  /* 0x0000007f03037812 */ /* 0x002fc800078ec0ff */
[----:B------:R-:W-:Y:S01]  /*15440*/  ISETP.NE.AND P1, PT, R3, RZ, PT ;  /* 0x000000ff0300720c */ /* 0x000fe20003f25270 */
[----:B0-----:R-:W-:Y:S01]  /*15450*/  IMAD R4, R7, 0x8, R2 ;  /* 0x0000000807047824 */ /* 0x001fe200078e0202 */
[----:B------:R-:W-:-:S04]  /*15460*/  SHF.L.U32 R2, R6, 0x1f, RZ ;  /* 0x0000001f06027819 */ /* 0x000fc800000006ff */
[----:B------:R-:W0:Y:S02]  /*15470*/  SYNCS.PHASECHK.TRANS64.TRYWAIT P0, [R4+URZ+0x28c40], R2 ;  /* 0x028c4002040075a7 */ /* 0x000e24000800017f */
[----:B0-----:R-:W-:Y:S05]  /*15480*/  @!P0 BRA `(.L_x_5752) ;  /* 0x0000003400c08947 */ /* 0x001fea0003800000 */
.L_x_5839:
[----:B------:R-:W-:Y:S05]  /*15490*/  BSYNC B2 ;  /* 0x0000000000027941 */ /* 0x000fea0003800000 */
.L_x_5751:
        /* <DEDUP_REMOVED lines=9> */
.L_x_5754:
[----:B------:R-:W-:Y:S05]  /*15530*/  BSYNC B2 ;  /* 0x0000000000027941 */ /* 0x000fea0003800000 */
.L_x_5753:
[----:B------:R-:W2:Y:S04]  /*15540*/  LDL R3, [R1] ;  /* 0x0000000001037983 */ /* 0x000ea80000100800 */
        /* <DEDUP_REMOVED lines=12> */
.L_x_5755:
        /* <DEDUP_REMOVED lines=13> */
.L_x_5840:
[----:B------:R-:W-:Y:S05]  /*156e0*/  BSYNC B2 ;  /* 0x0000000000027941 */ /* 0x000fea0003800000 */
.L_x_5756:
        /* <DEDUP_REMOVED lines=11> */
.L_x_5759:
[----:B------:R-:W-:Y:S05]  /*157a0*/  BSYNC B2 ;  /* 0x0000000000027941 */ /* 0x000fea0003800000 */
.L_x_5758:
[----:B------:R-:W2:Y:S01]  /*157b0*/  LDL R5, [R1] ;  /* 0x0000000001057983 */ /* 0x000ea20000100800 */
        /* <DEDUP_REMOVED lines=9> */
.L_x_5760:
        /* <DEDUP_REMOVED lines=15> */
.L_x_5761:
        /* <DEDUP_REMOVED lines=15> */
.L_x_5762:
        /* <DEDUP_REMOVED lines=15> */
.L_x_5763:
        /* <DEDUP_REMOVED lines=15> */
.L_x_5764:
        /* <DEDUP_REMOVED lines=15> */
.L_x_5765:
        /* <DEDUP_REMOVED lines=15> */
.L_x_5766:
        /* <DEDUP_REMOVED lines=15> */
.L_x_5767:
        /* <DEDUP_REMOVED lines=10> */
.L_x_5749:
[----:B------:R-:W-:Y:S05]  /*15f80*/  BSYNC B1 ;  /* 0x0000000000017941 */ /* 0x000fea0003800000 */
.L_x_5748:
[----:B------:R-:W2:Y:S01]  /*15f90*/  LDL R2, [R1+0x10] ;  /* 0x0000100001027983 */ /* 0x000ea20000100800 */
[----:B------:R-:W-:Y:S01]  /*15fa0*/  VIADD R7, R7, 0x1 ;  /* 0x0000000107077836 */ /* 0x000fe20000000000 */
[----:B------:R-:W-:Y:S04]  /*15fb0*/  BSSY B1, `(.L_x_5768) ;  /* 0x00000dc000017945 */ /* 0x000fe80003800000 */
[----:B------:R-:W-:-:S04]  /*15fc0*/  ISETP.NE.AND P0, PT, R7, 0x2, PT ;  /* 0x000000020700780c */ /* 0x000fc80003f05270 */
[----:B------:R-:W-:Y:S02]  /*15fd0*/  SEL R9, R7, RZ, P0 ;  /* 0x000000ff07097207 */ /* 0x000fe40000000000 */
[----:B--2---:R-:W-:Y:S02]  /*15fe0*/  LOP3.LUT P2, RZ, R2, 0x1, RZ, 0xc0, !PT ;  /* 0x0000000102ff7812 */ /* 0x004fe4000784c0ff */
[----:B------:R-:W-:-:S04]  /*15ff0*/  SEL R2, RZ, 0x1, P0 ;  /* 0x00000001ff027807 */ /* 0x000fc80000000000 */
[----:B-----5:R-:W-:Y:S01]  /*16000*/  LOP3.LUT R8, R6, R2, RZ, 0x3c, !PT ;  /* 0x0000000206087212 */ /* 0x020fe200078e3cff */
[----:B------:R-:W-:-:S04]  /*16010*/  VIADD R6, R0, 0xffffffff ;  /* 0xffffffff00067836 */ /* 0x000fc80000000000 */
        /* <DEDUP_REMOVED lines=27> */
.L_x_5770:
[----:B------:R-:W1:Y:S01]  /*161d0*/  LDL R2, [R1] ;  /* 0x0000000001027983 */ /* 0x000e620000100800 */
[----:B------:R-:W-:Y:S01]  /*161e0*/  BSSY B2, `(.L_x_5771) ;  /* 0x0000008000027945 */ /* 0x000fe20003800000 */
[----:B------:R-:W2:Y:S02]  /*161f0*/  S2R R3, SR_TID.X ;  /* 0x0000000000037919 */ /* 0x000ea40000002100 */
[----:B--2---:R-:W-:-:S04]  /*16200*/  LOP3.LUT R3, R3, 0x7f, RZ, 0xc0, !PT ;  /* 0x0000007f03037812 */ /* 0x004fc800078ec0ff */
[----:B------:R-:W-:Y:S01]  /*16210*/  ISETP.NE.AND P1, PT, R3, RZ, PT ;  /* 0x000000ff0300720c */ /* 0x000fe20003f25270 */
[----:B-1----:R-:W-:Y:S01]  /*16220*/  IMAD R4, R9, 0x8, R2 ;  /* 0x0000000809047824 */ /* 0x002fe200078e0202 */
[----:B------:R-:W-:-:S04]  /*16230*/  SHF.L.U32 R2, R8, 0x1f, RZ ;  /* 0x0000001f08027819 */ /* 0x000fc800000006ff */
[----:B------:R-:W1:Y:S02]  /*16240*/  SYNCS.PHASECHK.TRANS64.TRYWAIT P0, [R4+URZ+0x28c40], R2 ;  /* 0x028c4002040075a7 */ /* 0x000e64000800017f */
[----:B-1----:R-:W-:Y:S05]  /*16250*/  @!P0 BRA `(.L_x_5772) ;  /* 0x0000002800748947 */ /* 0x002fea0003800000 */
.L_x_5841:
[----:B------:R-:W-:Y:S05]  /*16260*/  BSYNC B2 ;  /* 0x0000000000027941 */ /* 0x000fea0003800000 */
.L_x_5771:
        /* <DEDUP_REMOVED lines=9> */
.L_x_5774:
[----:B------:R-:W-:Y:S05]  /*16300*/  BSYNC B2 ;  /* 0x0000000000027941 */ /* 0x000fea0003800000 */
.L_x_5773:
        /* <DEDUP_REMOVED lines=14> */
.L_x_5775:
        /* <DEDUP_REMOVED lines=13> */
.L_x_5842:
[----:B------:R-:W-:Y:S05]  /*164c0*/  BSYNC B2 ;  /* 0x0000000000027941 */ /* 0x000fea0003800000 */
.L_x_5776:
        /* <DEDUP_REMOVED lines=11> */
.L_x_5779:
[----:B------:R-:W-:Y:S05]  /*16580*/  BSYNC B2 ;  /* 0x0000000000027941 */ /* 0x000fea0003800000 */
.L_x_5778:
[----:B------:R-:W2:Y:S04]  /*16590*/  LDL R9, [R1] ;  /* 0x0000000001097983 */ /* 0x000ea80000100800 */
        /* <DEDUP_REMOVED lines=10> */
.L_x_5780:
        /* <DEDUP_REMOVED lines=15> */
.L_x_5781:
        /* <DEDUP_REMOVED lines=15> */
.L_x_5782:
        /* <DEDUP_REMOVED lines=15> */
.L_x_5783:
        /* <DEDUP_REMOVED lines=15> */
.L_x_5784:
        /* <DEDUP_REMOVED lines=15> */
.L_x_5785:
        /* <DEDUP_REMOVED lines=15> */
.L_x_5786:
        /* <DEDUP_REMOVED lines=15> */
.L_x_5787:
        /* <DEDUP_REMOVED lines=10> */
.L_x_5769:
[----:B------:R-:W-:Y:S05]  /*16d70*/  BSYNC B1 ;  /* 0x0000000000017941 */ /* 0x000fea0003800000 */
.L_x_5768:
[----:B------:R-:W2:Y:S01]  /*16d80*/  LDL R2, [R1+0x1c] ;  /* 0x00001c0001027983 */ /* 0x000ea20000100800 */
[----:B------:R-:W-:Y:S01]  /*16d90*/  VIADD R0, R0, 0xfffffffe ;  /* 0xfffffffe00007836 */ /* 0x000fe20000000000 */
[----:B--2---:R-:W-:-:S13]  /*16da0*/  ISETP.GT.AND P0, PT, R6, R2, PT ;  /* 0x000000020600720c */ /* 0x004fda0003f04270 */
[----:B------:R-:W-:Y:S05]  /*16db0*/  @P0 BRA `(.L_x_5788) ;  /* 0xffffffe400000947 */ /* 0x000fea000383ffff */
.L_x_5725:
[----:B------:R-:W-:Y:S05]  /*16dc0*/  BSYNC B0 ;  /* 0x0000000000007941 */ /* 0x000fea0003800000 */
.L_x_5724:
        /* <DEDUP_REMOVED lines=19> */
[----:B0-----:R-:W0:Y:S02]  /*16f00*/  S2R R6, SR_LTMASK ;  /* 0x0000000000067919 */ /* 0x001e240000003900 */
[----:B0-----:R-:W-:-:S04]  /*16f10*/  LOP3.LUT R6, R6, UR4, RZ, 0xc0, !PT ;  /* 0x0000000406067c12 */ /* 0x001fc8000f8ec0ff */
[----:B------:R-:W0:Y:S01]  /*16f20*/  POPC R7, R6 ;  /* 0x0000000600077309 */ /* 0x000e220000000000 */
[----:B--2---:R-:W0:Y:S02]  /*16f30*/  SHFL.IDX PT, R4, R3, R4, 0x1f ;  /* 0x00001f0403047589 */ /* 0x004e2400000e0000 */
[----:B0-----:R-:W-:-:S07]  /*16f40*/  IADD3 R16, R4, UR37, R7 ;  /* 0x0000002504107c10 */ /* 0x001fce000fffe007 */
.L_x_5790:
[----:B------:R-:W-:Y:S05]  /*16f50*/  BSYNC B0 ;  /* 0x0000000000007941 */ /* 0x000fea0003800000 */
.L_x_5789:
[----:B------:R-:W-:-:S05]  /*16f60*/  SEL R0, R0, RZ, P0 ;  /* 0x000000ff00007207 */ /* 0x000fca0000000000 */
[----:B------:R2:W-:Y:S02]  /*16f70*/  STL [R1+0x4], R0 ;  /* 0x0000040001007387 */ /* 0x0005e40000100800 */
.L_x_5692:
[----:B------:R-:W-:Y:S05]  /*16f80*/  BSYNC B7 ;  /* 0x0000000000077941 */ /* 0x000fea0003800000 */
.L_x_5690:
        /* <DEDUP_REMOVED lines=10> */
[----:B------:R3:W-:Y:S01]  /*17030*/  STL [R1], R0 ;  /* 0x0000000001007387 */ /* 0x0007e20000100800 */
[----:B------:R-:W-:Y:S06]  /*17040*/  BAR.ARV 0x4, 0x180 ;  /* 0x0106000000007b1d */ /* 0x000fec0000002000 */
[----:B------:R-:W-:Y:S05]  /*17050*/  BRA `(.L_x_5792) ;  /* 0x0000000800d47947 */ /* 0x000fea0003800000 */
.L_x_5791:
        /* <DEDUP_REMOVED lines=36> */
.L_x_5852:
[----:B------:R-:W-:Y:S02]  /*172a0*/  ULDC UR4, c[0x0][0xc38] ;  /* 0x00030e0000047ab9 */ /* 0x000fe40000000800 */
[----:B------:R-:W-:-:S04]  /*172b0*/  IMAD.U32 R4, RZ, RZ, UR4 ;  /* 0x00000004ff047e24 */ /* 0x000fc8000f8e00ff */
[----:B--2---:R-:W-:-:S04]  /*172c0*/  IMAD R5, R14, R4, RZ ;  /* 0x000000040e057224 */ /* 0x004fc800078e02ff */
[----:B------:R-:W-:-:S05]  /*172d0*/  IMAD.IADD R16, R16, 0x1, R5 ;  /* 0x0000000110107824 */ /* 0x000fca00078e0205 */
[----:B------:R-:W-:-:S13]  /*172e0*/  ISETP.GT.AND P6, PT, R16, R0, PT ;  /* 0x000000001000720c */ /* 0x000fda0003fc4270 */
[----:B------:R-:W-:Y:S05]  /*172f0*/  @P6 BRA `(.L_x_5794) ;  /* 0x00000000009c6947 */ /* 0x000fea0003800000 */
.L_x_5799:
[----:B------:R-:W2:Y:S01]  /*17300*/  LDC R4, c[0x0][0xc3c] ;  /* 0x00030f00ff047b82 */ /* 0x000ea20000000800 */
[----:B------:R-:W-:-:S05]  /*17310*/  VIADD R19, R19, 0x1f ;  /* 0x0000001f13137836 */ /* 0x000fca0000000000 */
[----:B--2---:R-:W-:-:S13]  /*17320*/  ISETP.GE.AND P6, PT, R19, R4, PT ;  /* 0x000000041300720c */ /* 0x004fda0003fc6270 */
[----:B0-----:R-:W-:Y:S05]  /*17330*/  @P6 BRA `(.L_x_5795) ;  /* 0x0000000400d06947 */ /* 0x001fea0003800000 */
        /* <DEDUP_REMOVED lines=10> */
.L_x_5797:
[----:B------:R-:W-:Y:S05]  /*173e0*/  BSYNC B0 ;  /* 0x0000000000007941 */ /* 0x000fea0003800000 */
.L_x_5796:
[----:B------:R-:W-:-:S03]  /*173f0*/  UMOV UR4, 0xffffffff ;  /* 0xffffffff00047882 */ /* 0x000fc60000000000 */
[----:B------:R-:W-:Y:S05]  /*17400*/  BRA.DIV UR4, `(.L_x_5798) ;  /* 0x0000001e04547947 */ /* 0x000fea000b800000 */
[----:B-----5:R-:W3:Y:S02]  /*17410*/  SHFL.UP PT, R14, R2, 0x1, RZ ;  /* 0x04200000020e7989 */ /* 0x020ee400000e00ff */
[----:B---3--:R-:W-:-:S05]  /*17420*/  SEL R13, R14, RZ, P1 ;  /* 0x000000ff0e0d7207 */ /* 0x008fca0000800000 */
[----:B------:R-:W-:-:S05]  /*17430*/  IMAD.IADD R13, R2, 0x1, R13 ;  /* 0x00000001020d7824 */ /* 0x000fca00078e020d */
[----:B------:R-:W3:Y:S02]  /*17440*/  SHFL.UP PT, R14, R13, 0x2, RZ ;  /* 0x044000000d0e7989 */ /* 0x000ee400000e00ff */
[----:B---3--:R-:W-:-:S05]  /*17450*/  SEL R4, R14, RZ, P2 ;  /* 0x000000ff0e047207 */ /* 0x008fca0001000000 */
[----:B------:R-:W-:-:S05]  /*17460*/  IMAD.IADD R4, R13, 0x1, R4 ;  /* 0x000000010d047824 */ /* 0x000fca00078e0204 */
[----:B------:R-:W3:Y:S02]  /*17470*/  SHFL.UP PT, R14, R4, 0x4, RZ ;  /* 0x04800000040e7989 */ /* 0x000ee400000e00ff */
[----:B---3--:R-:W-:-:S05]  /*17480*/  SEL R5, R14, RZ, P3 ;  /* 0x000000ff0e057207 */ /* 0x008fca0001800000 */
[----:B------:R-:W-:-:S05]  /*17490*/  IMAD.IADD R5, R4, 0x1, R5 ;  /* 0x0000000104057824 */ /* 0x000fca00078e0205 */
[----:B------:R-:W0:Y:S02]  /*174a0*/  SHFL.UP PT, R14, R5, 0x8, RZ ;  /* 0x05000000050e7989 */ /* 0x000e2400000e00ff */
[----:B0-----:R-:W-:-:S05]  /*174b0*/  SEL R6, R14, RZ, P4 ;  /* 0x000000ff0e067207 */ /* 0x001fca0002000000 */
[----:B------:R-:W-:-:S05]  /*174c0*/  IMAD.IADD R6, R5, 0x1, R6 ;  /* 0x0000000105067824 */ /* 0x000fca00078e0206 */
[----:B------:R-:W1:Y:S02]  /*174d0*/  SHFL.UP PT, R14, R6, 0x10, RZ ;  /* 0x06000000060e7989 */ /* 0x000e6400000e00ff */
[----:B-12---:R-:W-:-:S05]  /*174e0*/  SEL R3, R14, RZ, P5 ;  /* 0x000000ff0e037207 */ /* 0x006fca0002800000 */
[----:B------:R-:W-:-:S05]  /*174f0*/  IMAD.IADD R3, R6, 0x1, R3 ;  /* 0x0000000106037824 */ /* 0x000fca00078e0203 */
[----:B------:R0:W1:Y:S02]  /*17500*/  SHFL.IDX PT, R14, R3, 0x1f, 0x1f ;  /* 0x03e01f00030e7f89 */ /* 0x00006400000e0000 */
.L_x_5860:
[----:B------:R-:W-:Y:S02]  /*17510*/  ULDC UR4, c[0x0][0xc38] ;  /* 0x00030e0000047ab9 */ /* 0x000fe40000000800 */
[----:B------:R-:W-:-:S04]  /*17520*/  IMAD.U32 R4, RZ, RZ, UR4 ;  /* 0x00000004ff047e24 */ /* 0x000fc8000f8e00ff */
[----:B-1----:R-:W-:-:S04]  /*17530*/  IMAD R5, R14, R4, RZ ;  /* 0x000000040e057224 */ /* 0x002fc800078e02ff */
[----:B------:R-:W-:-:S05]  /*17540*/  IMAD.IADD R16, R5, 0x1, R16 ;  /* 0x0000000105107824 */ /* 0x000fca00078e0210 */
[----:B------:R-:W-:-:S13]  /*17550*/  ISETP.GT.AND P6, PT, R16, R0, PT ;  /* 0x000000001000720c */ /* 0x000fda0003fc4270 */
[----:B------:R-:W-:Y:S05]  /*17560*/  @!P6 BRA `(.L_x_5799) ;  /* 0xfffffffc0064e947 */ /* 0x000fea000383ffff */
.L_x_5794:
[----:B------:R-:W-:Y:S01]  /*17570*/  IMAD.IADD R16, R16, 0x1, -R5 ;  /* 0x0000000110107824 */ /* 0x000fe200078e0a05 */
[----:B------:R-:W-:-:S03]  /*17580*/  UMOV UR4, 0xffffffff ;  /* 0xffffffff00047882 */ /* 0x000fc60000000000 */
[----:B------:R-:W-:-:S05]  /*17590*/  IMAD R5, R3, R4, R16 ;  /* 0x0000000403057224 */ /* 0x000fca00078e0210 */
[----:B------:R-:W-:Y:S01]  /*175a0*/  ISETP.GT.AND P6, PT, R5, R0, PT ;  /* 0x000000000500720c */ /* 0x000fe20003fc4270 */
[----:B------:R-:W-:-:S12]  /*175b0*/  BRA.DIV UR4, `(.L_x_5800) ;  /* 0x0000001e04a47947 */ /* 0x000fd8000b800000 */
[----:B------:R-:W-:-:S04]  /*175c0*/  VOTE.ANY R5, PT, !P6 ;  /* 0x0000000000057806 */ /* 0x000fc800070e0100 */
[----:B0-----:R-:W0:Y:S02]  /*175d0*/  POPC R6, R5 ;  /* 0x0000000500067309 */ /* 0x001e240000000000 */
[----:B0-----:R0:W2:Y:S02]  /*175e0*/  SHFL.IDX PT, R17, R2, R6, 0x1f ;  /* 0x00001f0602117589 */ /* 0x0010a400000e0000 */
.L_x_5864:
[----:B------:R-:W-:Y:S01]  /*175f0*/  ISETP.NE.AND P0, PT, R5, RZ, PT ;  /* 0x000000ff0500720c */ /* 0x000fe20003f05270 */
[----:B------:R-:W-:-:S12]  /*17600*/  IMAD.MOV.U32 R5, RZ, RZ, RZ ;  /* 0x000000ffff057224 */ /* 0x000fd800078e00ff */
[----:B------:R-:W-:Y:S05]  /*17610*/  @!P0 BRA `(.L_x_5801) ;  /* 0x0000000000108947 */ /* 0x000fea0003800000 */
[----:B------:R-:W-:Y:S01]  /*17620*/  UMOV UR4, 0xffffffff ;  /* 0xffffffff00047882 */ /* 0x000fe20000000000 */
[----:B------:R-:W-:Y:S02]  /*17630*/  VIADD R12, R6, 0xffffffff ;  /* 0xffffffff060c7836 */ /* 0x000fe40000000000 */
[----:B------:R-:W-:Y:S05]  /*17640*/  BRA.DIV UR4, `(.L_x_5802) ;  /* 0x0000001e04c87947 */ /* 0x000fea000b800000 */
[----:B------:R3:W4:Y:S02]  /*17650*/  SHFL.IDX PT, R5, R3, R12, 0x1f ;  /* 0x00001f0c03057589 */ /* 0x00072400000e0000 */
.L_x_5801:
[----:B01-3--:R-:W0:Y:S01]  /*17660*/  LDC.64 R2, c[0x0][0xc90] ;  /* 0x00032400ff027b82 */ /* 0x00be220000000a00 */
[----:B------:R-:W-:-:S04]  /*17670*/  IMAD.IADD R19, R6, 0x1, R19 ;  /* 0x0000000106137824 */ /* 0x000fc800078e0213 */
[----:B0-----:R-:W-:-:S05]  /*17680*/  IMAD.WIDE R2, R19, 0x4, R2 ;  /* 0x0000000413027825 */ /* 0x001fca00078e0202 */
[----:B------:R-:W2:Y:S01]  /*17690*/  LDG.E R7, desc[UR40][R2.64] ;  /* 0x0000002802077981 */ /* 0x000ea2000c1e1900 */
[----:B----4-:R-:W-:-:S04]  /*176a0*/  IMAD R16, R5, R4, R16 ;  /* 0x0000000405107224 */ /* 0x010fc800078e0210 */
        /* <DEDUP_REMOVED lines=61> */
.L_x_5795:
[----:B------:R-:W-:Y:S01]  /*17a80*/  UMOV UR4, URZ ;  /* 0x0000003f00047c82 */ /* 0x000fe20008000000 */
[----:B------:R-:W-:Y:S01]  /*17a90*/  UMOV UR5, URZ ;  /* 0x0000003f00057c82 */ /* 0x000fe20008000000 */
[----:B------:R-:W-:Y:S01]  /*17aa0*/  ULDC UR6, c[0x0][0xc3c] ;  /* 0x00030f0000067ab9 */ /* 0x000fe20000000800 */
[----:B------:R-:W-:Y:S02]  /*17ab0*/  IMAD.MOV.U32 R16, RZ, RZ, R0 ;  /* 0x000000ffff107224 */ /* 0x000fe400078e0000 */
[----:B------:R-:W-:Y:S02]  /*17ac0*/  IMAD.U32 R17, RZ, RZ, UR4 ;  /* 0x00000004ff117e24 */ /* 0x000fe4000f8e00ff */
[----:B------:R-:W-:Y:S02]  /*17ad0*/  IMAD.U32 R18, RZ, RZ, UR5 ;  /* 0x00000005ff127e24 */ /* 0x000fe4000f8e00ff */
[----:B------:R-:W-:-:S07]  /*17ae0*/  IMAD.U32 R19, RZ, RZ, UR6 ;  /* 0x00000006ff137e24 */ /* 0x000fce000f8e00ff */
.L_x_5803:
[----:B------:R2:W3:Y:S01]  /*17af0*/  LDL R2, [R1] ;  /* 0x0000000001027983 */ /* 0x0004e20000100800 */
        /* <DEDUP_REMOVED lines=9> */
[----:B------:R2:W-:Y:S01]  /*17b90*/  @!P0 STL [R1], R2 ;  /* 0x0000000201008387 */ /* 0x0005e20000100800 */
[----:B------:R-:W-:Y:S06]  /*17ba0*/  BAR.ARV 0x5, 0x180 ;  /* 0x0146000000007b1d */ /* 0x000fec0000002000 */
.L_x_5792:
[----:B------:R-:W-:Y:S02]  /*17bb0*/  ULDC UR4, c[0x0][0xc3c] ;  /* 0x00030f0000047ab9 */ /* 0x000fe40000000800 */
[----:B----4-:R-:W-:-:S13]  /*17bc0*/  ISETP.GE.AND P0, PT, R19, UR4, PT ;  /* 0x0000000413007c0c */ /* 0x010fda000bf06270 */
[----:B------:R-:W-:Y:S05]  /*17bd0*/  @!P0 BRA `(.L_x_5804) ;  /* 0xffffff9c00c48947 */ /* 0x000fea000383ffff */
[----:B------:R-:W-:Y:S05]  /*17be0*/  BSYNC B8 ;  /* 0x0000000000087941 */ /* 0x000fea0003800000 */
.L_x_5678:
[----:B---3--:R-:W3:Y:S01]  /*17bf0*/  LDL.LU R0, [R1+0x40] ;  /* 0x0000400001007983 */ /* 0x008ee20000300800 */
[----:B------:R-:W-:Y:S01]  /*17c00*/  BSSY B0, `(.L_x_5805) ;  /* 0x000000b000007945 */ /* 0x000fe20003800000 */
[----:B------:R-:W4:Y:S01]  /*17c10*/  S2R R5, SR_CgaCtaId ;  /* 0x0000000000057919 */ /* 0x000f220000008800 */
[----:B---3--:R-:W-:-:S05]  /*17c20*/  VIADD R0, R0, 0x1 ;  /* 0x0000000100007836 */ /* 0x008fca0000000000 */
[----:B0-2---:R-:W-:-:S04]  /*17c30*/  LEA.HI R2, R0, R0, RZ, 0x1 ;  /* 0x0000000000027211 */ /* 0x005fc800078f08ff */
[----:B-1----:R-:W-:-:S05]  /*17c40*/  LOP3.LUT R3, R2, 0xfffffffe, RZ, 0xc0, !PT ;  /* 0xfffffffe02037812 */ /* 0x002fca00078ec0ff */
[----:B------:R-:W-:Y:S01]  /*17c50*/  IMAD.IADD R3, R0, 0x1, -R3 ;  /* 0x0000000100037824 */ /* 0x000fe200078e0a03 */
[----:B------:R-:W-:-:S04]  /*17c60*/  MOV R0, 0x400 ;  /* 0x0000040000007802 */ /* 0x000fc80000000f00 */
[----:B----4-:R-:W-:Y:S02]  /*17c70*/  LEA R0, R5, R0, 0x18 ;  /* 0x0000000005007211 */ /* 0x010fe400078ec0ff */
[----:B------:R-:W-:-:S04]  /*17c80*/  SHF.L.U32 R3, R3, 0x1f, RZ ;  /* 0x0000001f03037819 */ /* 0x000fc800000006ff */
[----:B------:R-:W0:Y:S02]  /*17c90*/  SYNCS.PHASECHK.TRANS64.TRYWAIT P0, [R0+URZ+0x28c20], R3 ;  /* 0x028c2003000075a7 */ /* 0x000e24000800017f */
[----:B0-----:R-:W-:Y:S05]  /*17ca0*/  @!P0 BRA `(.L_x_5806) ;  /* 0x0000001800588947 */ /* 0x001fea0003800000 */
.L_x_5867:
[----:B------:R-:W-:Y:S05]  /*17cb0*/  BSYNC B0 ;  /* 0x0000000000007941 */ /* 0x000fea0003800000 */
.L_x_5805:
[----:B------:R-:W-:-:S03]  /*17cc0*/  UMOV UR4, 0xffffffff ;  /* 0xffffffff00047882 */ /* 0x000fc60000000000 */
[----:B------:R-:W-:Y:S05]  /*17cd0*/  BRA.DIV UR4, `(.L_x_5807) ;  /* 0x0000001a04607947 */ /* 0x000fea000b800000 */
[----:B------:R-:W1:Y:S02]  /*17ce0*/  S2R R2, SR_TID.X ;  /* 0x0000000000027919 */ /* 0x000e640000002100 */
[----:B-1----:R-:W-:-:S04]  /*17cf0*/  SHF.R.U32.HI R2, RZ, 0x5, R2 ;  /* 0x00000005ff027819 */ /* 0x002fc80000011602 */
[----:B------:R-:W-:-:S05]  /*17d00*/  LOP3.LUT R2, R2, 0x3, RZ, 0xc0, !PT ;  /* 0x0000000302027812 */ /* 0x000fca00078ec0ff */
[----:B------:R1:W2:Y:S02]  /*17d10*/  SHFL.IDX PT, R14, R2, RZ, 0x1f ;  /* 0x00001fff020e7589 */ /* 0x0002a400000e0000 */
.L_x_5870:
[----:B--2---:R-:W-:Y:S01]  /*17d20*/  ISETP.NE.AND P0, PT, R14, RZ, PT ;  /* 0x000000ff0e00720c */ /* 0x004fe20003f05270 */
[----:B------:R-:W-:-:S12]  /*17d30*/  BSSY B0, `(.L_x_5808) ;  /* 0x0000027000007945 */ /* 0x000fd80003800000 */
[----:B------:R-:W-:Y:S05]  /*17d40*/  @P0 BRA `(.L_x_5809) ;  /* 0x0000000000940947 */ /* 0x000fea0003800000 */
[----:B------:R-:W-:-:S03]  /*17d50*/  UMOV UR4, 0xffffffff ;  /* 0xffffffff00047882 */ /* 0x000fc60000000000 */
[----:B------:R-:W-:Y:S05]  /*17d60*/  BRA.DIV UR4, `(.L_x_5810) ;  /* 0x0000001a04707947 */ /* 0x000fea000b800000 */
[----:B------:R-:W-:-:S13]  /*17d70*/  ELECT P6, URZ, PT ;  /* 0x00000000003f782f */ /* 0x000fda00038c0000 */
.L_x_5873:
[----:B------:R-:W-:Y:S05]  /*17d80*/  @!P6 BRA `(.L_x_5809) ;  /* 0x000000000084e947 */ /* 0x000fea0003800000 */
[----:B------:R-:W-:-:S06]  /*17d90*/  ULOP3.LUT UR4, UR36, 0x2, URZ, 0xfc, !UPT ;  /* 0x0000000224047892 */ /* 0x000fcc000f8efc3f */
[----:B-1----:R-:W-:-:S05]  /*17da0*/  IMAD.U32 R2, RZ, RZ, UR4 ;  /* 0x00000004ff027e24 */ /* 0x002fca000f8e00ff */
[----:B------:R-:W-:-:S13]  /*17db0*/  ISETP.NE.AND P2, PT, R2, 0x3, PT ;  /* 0x000000030200780c */ /* 0x000fda0003f45270 */
[----:B------:R-:W-:Y:S05]  /*17dc0*/  @!P2 BRA `(.L_x_5811) ;  /* 0x000000000004a947 */ /* 0x000fea0003800000 */
[----:B------:R-:W-:Y:S01]  /*17dd0*/  BPT.TRAP 0x1 ;  /* 0x000000040000795c */ /* 0x000fe20000300000 */
.L_x_5811:
        /* <DEDUP_REMOVED lines=14> */
.L_x_5874:
[----:B------:R-:W1:Y:S02]  /*17ec0*/  SYNCS.PHASECHK.TRANS64.TRYWAIT P0, [R7+URZ], R2 ;  /* 0x00000002070075a7 */ /* 0x000e64000800017f */
[----:B-1----:R-:W-:Y:S05]  /*17ed0*/  @!P0 BRA `(.L_x_5813) ;  /* 0x0000001800488947 */ /* 0x002fea0003800000 */
.L_x_5875:
[----:B------:R-:W-:Y:S05]  /*17ee0*/  @!P2 BRA `(.L_x_5814) ;  /* 0x000000000004a947 */ /* 0x000fea0003800000 */
[----:B------:R-:W-:Y:S01]  /*17ef0*/  BPT.TRAP 0x1 ;  /* 0x000000040000795c */ /* 0x000fe20000300000 */
.L_x_5814:
[----:B------:R-:W2:Y:S01]  /*17f00*/  LDL.LU R4, [R1+0x4] ;  /* 0x0000040001047983 */ /* 0x000ea20000300800 */
[----:B------:R-:W-:-:S04]  /*17f10*/  VIADD R0, R0, 0x28c60 ;  /* 0x00028c6000007836 */ /* 0x000fc80000000000 */
[----:B--2---:R-:W-:-:S04]  /*17f20*/  IMAD R4, R4, 0x8, R0 ;  /* 0x0000000804047824 */ /* 0x004fc800078e0200 */
[----:B------:R-:W2:Y:S02]  /*17f30*/  SYNCS.PHASECHK.TRANS64.TRYWAIT P0, [R4+URZ], R5 ;  /* 0x00000005040075a7 */ /* 0x000ea4000800017f */
[----:B--2---:R-:W-:Y:S05]  /*17f40*/  @!P0 BRA `(.L_x_5815) ;  /* 0x0000001800408947 */ /* 0x004fea0003800000 */
.L_x_5876:
[----:B------:R-:W-:-:S07]  /*17f50*/  IMAD R3, R3, 0x8, R0 ;  /* 0x0000000803037824 */ /* 0x000fce00078e0200 */
.L_x_5816:
[----:B---3--:R3:W4:Y:S02]  /*17f60*/  SYNCS.PHASECHK.TRANS64.TRYWAIT P0, [R3+URZ], R2 ;  /* 0x00000002030075a7 */ /* 0x008724000800017f */
[----:B----4-:R-:W-:Y:S05]  /*17f70*/  @!P0 NANOSLEEP.SYNCS 0x989680 ;  /* 0x009896800000895d */ /* 0x010fea0003900000 */
[----:B------:R-:W4:Y:S02]  /*17f80*/  @!P0 SYNCS.PHASECHK.TRANS64 P0, [R3+URZ], R2 ;  /* 0x00000002030085a7 */ /* 0x000f24000800007f */
[----:B----4-:R-:W-:Y:S05]  /*17f90*/  @!P0 BRA `(.L_x_5816) ;  /* 0xfffffffc00f08947 */ /* 0x010fea000383ffff */
.L_x_5809:
[----:B------:R-:W-:Y:S05]  /*17fa0*/  BSYNC B0 ;  /* 0x0000000000007941 */ /* 0x000fea0003800000 */
.L_x_5808:
[----:B------:R-:W-:Y:S05]  /*17fb0*/  EXIT ;  /* 0x000000000000794d */ /* 0x000fea0003800000 */
.L_x_5573:
[----:B0-----:R-:W-:-:S04]  /*17fc0*/  IMAD.U32 R3, RZ, RZ, UR21 ;  /* 0x00000015ff037e24 */ /* 0x001fc8000f8e00ff */
[----:B------:R0:W1:Y:S03]  /*17fd0*/  SYNCS.PHASECHK.TRANS64.TRYWAIT P1, [R3+URZ+0x28c50], R0 ;  /* 0x028c5000030075a7 */ /* 0x000066000802017f */
[----:B-1----:R-:W-:Y:S05]  /*17fe0*/  @!P1 NANOSLEEP.SYNCS 0x989680 ;  /* 0x009896800000995d */ /* 0x002fea0003900000 */
[----:B------:R-:W1:Y:S02]  /*17ff0*/  @!P1 SYNCS.PHASECHK.TRANS64 P1, [R3+URZ+0x28c50], R0 ;  /* 0x028c5000030095a7 */ /* 0x000e64000802007f */
[----:B-1----:R-:W-:Y:S05]  /*18000*/  @!P1 BRA `(.L_x_5573) ;  /* 0xfffffffc00ec9947 */ /* 0x002fea000383ffff */
[----:B------:R-:W-:Y:S05]  /*18010*/  BRA `(.L_x_5817) ;  /* 0xfffffe9c00ac7947 */ /* 0x000fea000383ffff */
.L_x_5578:
[----:B-1----:R-:W-:-:S04]  /*18020*/  IMAD.U32 R3, RZ, RZ, UR21 ;  /* 0x00000015ff037e24 */ /* 0x002fc8000f8e00ff */
[----:B------:R1:W2:Y:S03]  /*18030*/  SYNCS.PHASECHK.TRANS64.TRYWAIT P1, [R3+URZ+0x28c50], R0 ;  /* 0x028c5000030075a7 */ /* 0x0002a6000802017f */
[----:B--2---:R-:W-:Y:S05]  /*18040*/  @!P1 NANOSLEEP.SYNCS 0x989680 ;  /* 0x009896800000995d */ /* 0x004fea0003900000 */
[----:B------:R-:W2:Y:S02]  /*18050*/  @!P1 SYNCS.PHASECHK.TRANS64 P1, [R3+URZ+0x28c50], R0 ;  /* 0x028c5000030095a7 */ /* 0x000ea4000802007f */
[----:B--2---:R-:W-:Y:S05]  /*18060*/  @!P1 BRA `(.L_x_5578) ;  /* 0xfffffffc00ec9947 */ /* 0x004fea000383ffff */
[----:B------:R-:W-:Y:S05]  /*18070*/  BRA `(.L_x_5577) ;  /* 0xfffffea800a87947 */ /* 0x000fea000383ffff */
.L_x_5587:
[----:B0-----:R-:W-:-:S04]  /*18080*/  IMAD.U32 R3, RZ, RZ, UR46 ;  /* 0x0000002eff037e24 */ /* 0x001fc8000f8e00ff */
[----:B------:R0:W1:Y:S03]  /*18090*/  SYNCS.PHASECHK.TRANS64.TRYWAIT P1, [R3+URZ+0x28c00], R0 ;  /* 0x028c0000030075a7 */ /* 0x000066000802017f */
[----:B-1----:R-:W-:Y:S05]  /*180a0*/  @!P1 NANOSLEEP.SYNCS 0x989680 ;  /* 0x009896800000995d */ /* 0x002fea0003900000 */
[----:B------:R-:W1:Y:S02]  /*180b0*/  @!P1 SYNCS.PHASECHK.TRANS64 P1, [R3+URZ+0x28c00], R0 ;  /* 0x028c0000030095a7 */ /* 0x000e64000802007f */
[----:B-1----:R-:W-:Y:S05]  /*180c0*/  @!P1 BRA `(.L_x_5587) ;  /* 0xfffffffc00ec9947 */ /* 0x002fea000383ffff */
[----:B------:R-:W-:Y:S05]  /*180d0*/  BRA `(.L_x_5818) ;  /* 0xfffffec000087947 */ /* 0x000fea000383ffff */
.L_x_5591:
[----:B--2---:R2:W3:Y:S02]  /*180e0*/  SYNCS.PHASECHK.TRANS64.TRYWAIT P1, [R7+URZ+0x28c30], R8 ;  /* 0x028c3008070075a7 */ /* 0x0044e4000802017f */
[----:B---3--:R-:W-:Y:S05]  /*180f0*/  @!P1 NANOSLEEP.SYNCS 0x989680 ;  /* 0x009896800000995d */ /* 0x008fea0003900000 */
[----:B------:R-:W3:Y:S02]  /*18100*/  @!P1 SYNCS.PHASECHK.TRANS64 P1, [R7+URZ+0x28c30], R8 ;  /* 0x028c3008070095a7 */ /* 0x000ee4000802007f */
[----:B---3--:R-:W-:Y:S05]  /*18110*/  @!P1 BRA `(.L_x_5591) ;  /* 0xfffffffc00f09947 */ /* 0x008fea000383ffff */
[----:B------:R-:W-:Y:S05]  /*18120*/  BRA `(.L_x_5590) ;  /* 0xfffffec000247947 */ /* 0x000fea000383ffff */
.L_x_5603:
[----:B--2---:R2:W3:Y:S02]  /*18130*/  SYNCS.PHASECHK.TRANS64.TRYWAIT P2, [R7+URZ+0x28c50], R8 ;  /* 0x028c5008070075a7 */ /* 0x0044e4000804017f */
[----:B---3--:R-:W-:Y:S05]  /*18140*/  @!P2 NANOSLEEP.SYNCS 0x989680 ;  /* 0x009896800000a95d */ /* 0x008fea0003900000 */
[----:B------:R-:W3:Y:S02]  /*18150*/  @!P2 SYNCS.PHASECHK.TRANS64 P2, [R7+URZ+0x28c50], R8 ;  /* 0x028c50080700a5a7 */ /* 0x000ee4000804007f */
[----:B---3--:R-:W-:Y:S05]  /*18160*/  @!P2 BRA `(.L_x_5603) ;  /* 0xfffffffc00f0a947 */ /* 0x008fea000383ffff */
[----:B------:R-:W-:Y:S05]  /*18170*/  BRA `(.L_x_5602) ;  /* 0xfffffedc00c87947 */ /* 0x000fea000383ffff */
.L_x_5611:
[----:B--2---:R-:W-:-:S04]  /*18180*/  IMAD.U32 R9, RZ, RZ, UR27 ;  /* 0x0000001bff097e24 */ /* 0x004fc8000f8e00ff */
[----:B------:R2:W3:Y:S03]  /*18190*/  SYNCS.PHASECHK.TRANS64.TRYWAIT P2, [R9+URZ+0x28c30], R8 ;  /* 0x028c3008090075a7 */ /* 0x0004e6000804017f */
[----:B---3--:R-:W-:Y:S05]  /*181a0*/  @!P2 NANOSLEEP.SYNCS 0x989680 ;  /* 0x009896800000a95d */ /* 0x008fea0003900000 */
[----:B------:R-:W3:Y:S02]  /*181b0*/  @!P2 SYNCS.PHASECHK.TRANS64 P2, [R9+URZ+0x28c30], R8 ;  /* 0x028c30080900a5a7 */ /* 0x000ee4000804007f */
[----:B---3--:R-:W-:Y:S05]  /*181c0*/  @!P2 BRA `(.L_x_5611) ;  /* 0xfffffffc00eca947 */ /* 0x008fea000383ffff */
[----:B------:R-:W-:Y:S05]  /*181d0*/  BRA `(.L_x_5610) ;  /* 0xfffffee400147947 */ /* 0x000fea000383ffff */
.L_x_5623:
[----:B--2---:R2:W3:Y:S02]  /*181e0*/  SYNCS.PHASECHK.TRANS64.TRYWAIT P2, [R21+URZ+0x28c50], R8 ;  /* 0x028c5008150075a7 */ /* 0x0044e4000804017f */
[----:B---3--:R-:W-:Y:S05]  /*181f0*/  @!P2 NANOSLEEP.SYNCS 0x989680 ;  /* 0x009896800000a95d */ /* 0x008fea0003900000 */
[----:B------:R-:W3:Y:S02]  /*18200*/  @!P2 SYNCS.PHASECHK.TRANS64 P2, [R21+URZ+0x28c50], R8 ;  /* 0x028c50081500a5a7 */ /* 0x000ee4000804007f */
[----:B---3--:R-:W-:Y:S05]  /*18210*/  @!P2 BRA `(.L_x_5623) ;  /* 0xfffffffc00f0a947 */ /* 0x008fea000383ffff */
[----:B------:R-:W-:Y:S05]  /*18220*/  BRA `(.L_x_5622) ;  /* 0xffffff0400e87947 */ /* 0x000fea000383ffff */
.L_x_5632:
[----:B---3--:R-:W-:-:S04]  /*18230*/  IMAD.U32 R6, RZ, RZ, UR25 ;  /* 0x00000019ff067e24 */ /* 0x008fc8000f8e00ff */
[----:B------:R3:W4:Y:S03]  /*18240*/  SYNCS.PHASECHK.TRANS64.TRYWAIT P3, [R6+URZ+0x28c30], R7 ;  /* 0x028c3007060075a7 */ /* 0x000726000806017f */
[----:B----4-:R-:W-:Y:S05]  /*18250*/  @!P3 NANOSLEEP.SYNCS 0x989680 ;  /* 0x009896800000b95d */ /* 0x010fea0003900000 */
[----:B------:R-:W4:Y:S02]  /*18260*/  @!P3 SYNCS.PHASECHK.TRANS64 P3, [R6+URZ+0x28c30], R7 ;  /* 0x028c30070600b5a7 */ /* 0x000f24000806007f */
[----:B----4-:R-:W-:Y:S05]  /*18270*/  @!P3 BRA `(.L_x_5632) ;  /* 0xfffffffc00ecb947 */ /* 0x010fea000383ffff */
[----:B------:R-:W-:Y:S05]  /*18280*/  BRA `(.L_x_5631) ;  /* 0xffffff0c00807947 */ /* 0x000fea000383ffff */
.L_x_5636:
[----:B---3--:R3:W4:Y:S02]  /*18290*/  SYNCS.PHASECHK.TRANS64.TRYWAIT P3, [R170+URZ+0x28c50], R7 ;  /* 0x028c5007aa0075a7 */ /* 0x008724000806017f */
[----:B----4-:R-:W-:Y:S05]  /*182a0*/  @!P3 NANOSLEEP.SYNCS 0x989680 ;  /* 0x009896800000b95d */ /* 0x010fea0003900000 */
[----:B------:R-:W4:Y:S02]  /*182b0*/  @!P3 SYNCS.PHASECHK.TRANS64 P3, [R170+URZ+0x28c50], R7 ;  /* 0x028c5007aa00b5a7 */ /* 0x000f24000806007f */
[----:B----4-:R-:W-:Y:S05]  /*182c0*/  @!P3 BRA `(.L_x_5636) ;  /* 0xfffffffc00f0b947 */ /* 0x010fea000383ffff */
[----:B------:R-:W-:Y:S05]  /*182d0*/  BRA `(.L_x_5635) ;  /* 0xffffff2400a47947 */ /* 0x000fea000383ffff */
.L_x_5642:
[----:B----4-:R-:W-:-:S04]  /*182e0*/  IMAD.U32 R5, RZ, RZ, UR26 ;  /* 0x0000001aff057e24 */ /* 0x010fc8000f8e00ff */
[----:B------:R4:W0:Y:S03]  /*182f0*/  SYNCS.PHASECHK.TRANS64.TRYWAIT P2, [R5+URZ+0x28c30], R8 ;  /* 0x028c3008050075a7 */ /* 0x000826000804017f */
[----:B0-----:R-:W-:Y:S05]  /*18300*/  @!P2 NANOSLEEP.SYNCS 0x989680 ;  /* 0x009896800000a95d */ /* 0x001fea0003900000 */
[----:B------:R-:W0:Y:S02]  /*18310*/  @!P2 SYNCS.PHASECHK.TRANS64 P2, [R5+URZ+0x28c30], R8 ;  /* 0x028c30080500a5a7 */ /* 0x000e24000804007f */
[----:B0-----:R-:W-:Y:S05]  /*18320*/  @!P2 BRA `(.L_x_5642) ;  /* 0xfffffffc00eca947 */ /* 0x001fea000383ffff */
[----:B------:R-:W-:Y:S05]  /*18330*/  BRA `(.L_x_5641) ;  /* 0xffffff2800907947 */ /* 0x000fea000383ffff */
.L_x_5654:
[----:B-1----:R1:W3:Y:S02]  /*18340*/  SYNCS.PHASECHK.TRANS64.TRYWAIT P2, [R21+URZ+0x28c50], R8 ;  /* 0x028c5008150075a7 */ /* 0x0022e4000804017f */
[----:B---3--:R-:W-:Y:S05]  /*18350*/  @!P2 NANOSLEEP.SYNCS 0x989680 ;  /* 0x009896800000a95d */ /* 0x008fea0003900000 */
[----:B------:R-:W3:Y:S02]  /*18360*/  @!P2 SYNCS.PHASECHK.TRANS64 P2, [R21+URZ+0x28c50], R8 ;  /* 0x028c50081500a5a7 */ /* 0x000ee4000804007f */
[----:B---3--:R-:W-:Y:S05]  /*18370*/  @!P2 BRA `(.L_x_5654) ;  /* 0xfffffffc00f0a947 */ /* 0x008fea000383ffff */
[----:B------:R-:W-:Y:S05]  /*18380*/  BRA `(.L_x_5653) ;  /* 0xffffff4c00587947 */ /* 0x000fea000383ffff */
.L_x_5698:
        /* <DEDUP_REMOVED lines=11> */
.L_x_5820:
[----:B------:R-:W-:Y:S05]  /*18440*/  BSYNC B0 ;  /* 0x0000000000007941 */ /* 0x000fea0003800000 */
.L_x_5819:
[----:B------:R-:W-:Y:S05]  /*18450*/  BRA `(.L_x_5821) ;  /* 0xffffffa400547947 */ /* 0x000fea000383ffff */
.L_x_5700:
[----:B------:R-:W-:Y:S01]  /*18460*/  BSSY B0, `(.L_x_5822) ;  /* 0x0000006000007945 */ /* 0x000fe20003800000 */
[----:B------:R-:W-:-:S07]  /*18470*/  IMAD.MOV.U32 R15, RZ, RZ, -0x1 ;  /* 0xffffffffff0f7424 */ /* 0x000fce00078e00ff */
[----:B012-4-:R-:W-:Y:S05]  /*18480*/  WARPSYNC.COLLECTIVE R15, `(.L_x_5823) ;  /* 0x000000000f0c7348 */ /* 0x017fea0003c00000 */
[----:B------:R-:W-:Y:S02]  /*18490*/  ELECT P6, UR62, PT ;  /* 0x00000000003e782f */ /* 0x000fe400038c0000 */
[----:B------:R-:W-:Y:S01]  /*184a0*/  MOV R14, UR62 ;  /* 0x0000003e000e7c02 */ /* 0x000fe20008000f00 */
[----:B012-4-:R-:W-:Y:S10]  /*184b0*/  ENDCOLLECTIVE ;  /* 0x000000000000791b */ /* 0x017ff40003800000 */
.L_x_5823:
[----:B------:R-:W-:Y:S05]  /*184c0*/  BSYNC B0 ;  /* 0x0000000000007941 */ /* 0x000fea0003800000 */
.L_x_5822:
[----:B------:R-:W-:Y:S05]  /*184d0*/  BRA `(.L_x_5824) ;  /* 0xffffffa400607947 */ /* 0x000fea000383ffff */
.L_x_5702:
[----:B--2---:R2:W3:Y:S02]  /*184e0*/  SYNCS.PHASECHK.TRANS64.TRYWAIT P0, [R0+URZ+0x28c40], R2 ;  /* 0x028c4002000075a7 */ /* 0x0044e4000800017f */
[----:B---3--:R-:W-:Y:S05]  /*184f0*/  @!P0 NANOSLEEP.SYNCS 0x989680 ;  /* 0x009896800000895d */ /* 0x008fea0003900000 */
[----:B------:R-:W3:Y:S02]  /*18500*/  @!P0 SYNCS.PHASECHK.TRANS64 P0, [R0+URZ+0x28c40], R2 ;  /* 0x028c4002000085a7 */ /* 0x000ee4000800007f */
[----:B---3--:R-:W-:Y:S05]  /*18510*/  @!P0 BRA `(.L_x_5702) ;  /* 0xfffffffc00f08947 */ /* 0x008fea000383ffff */
[----:B------:R-:W-:Y:S05]  /*18520*/  BRA `(.L_x_5825) ;  /* 0xffffffa400c87947 */ /* 0x000fea000383ffff */
.L_x_5706:
[----:B------:R-:W2:Y:S01]  /*18530*/  LDL.LU R11, [R1+0x2c] ;  /* 0x00002c00010b7983 */ /* 0x000ea20000300800 */
[----:B------:R-:W-:Y:S02]  /*18540*/  IMAD.MOV.U32 R5, RZ, RZ, R12 ;  /* 0x000000ffff057224 */ /* 0x000fe400078e000c */
[----:B------:R-:W-:Y:S02]  /*18550*/  IMAD.MOV.U32 R13, RZ, RZ, R3 ;  /* 0x000000ffff0d7224 */ /* 0x000fe400078e0003 */
[----:B------:R-:W-:Y:S02]  /*18560*/  IMAD.MOV.U32 R12, RZ, RZ, RZ ;  /* 0x000000ffff0c7224 */ /* 0x000fe400078e00ff */
[----:B------:R-:W-:Y:S02]  /*18570*/  IMAD.MOV.U32 R15, RZ, RZ, -0x1 ;  /* 0xffffffffff0f7424 */ /* 0x000fe400078e00ff */
        /* <DEDUP_REMOVED lines=8> */
.L_x_5826:
[----:B------:R-:W-:Y:S02]  /*18600*/  IMAD.MOV.U32 R13, RZ, RZ, R4 ;  /* 0x000000ffff0d7224 */ /* 0x000fe400078e0004 */
[----:B------:R-:W-:-:S07]  /*18610*/  IMAD.MOV.U32 R6, RZ, RZ, R14 ;  /* 0x000000ffff067224 */ /* 0x000fce00078e000e */
[----:B------:R-:W-:Y:S05]  /*18620*/  WARPSYNC.COLLECTIVE R15, `(.L_x_5827) ;  /* 0x000000000f087348 */ /* 0x000fea0003c00000 */
[----:B------:R0:W1:Y:S02]  /*18630*/  SHFL.IDX P6, R14, R13, R12, R11 ;  /* 0x0000000c0d0e7389 */ /* 0x00006400000c000b */
[----:B01----:R-:W-:Y:S01]  /*18640*/  ENDCOLLECTIVE ;  /* 0x000000000000791b */ /* 0x003fe20003800000 */
.L_x_5827:
[----:B------:R-:W-:Y:S02]  /*18650*/  IMAD.MOV.U32 R13, RZ, RZ, R3 ;  /* 0x000000ffff0d7224 */ /* 0x000fe400078e0003 */
[----:B------:R-:W-:Y:S02]  /*18660*/  IMAD.MOV.U32 R12, RZ, RZ, 0x1 ;  /* 0x00000001ff0c7424 */ /* 0x000fe400078e00ff */
[----:B------:R-:W-:-:S07]  /*18670*/  IMAD.MOV.U32 R7, RZ, RZ, R14 ;  /* 0x000000ffff077224 */ /* 0x000fce00078e000e */
[----:B------:R-:W-:Y:S05]  /*18680*/  WARPSYNC.COLLECTIVE R15, `(.L_x_5828) ;  /* 0x000000000f087348 */ /* 0x000fea0003c00000 */
[----:B------:R0:W1:Y:S02]  /*18690*/  SHFL.IDX P6, R14, R13, R12, R11 ;  /* 0x0000000c0d0e7389 */ /* 0x00006400000c000b */
[----:B01----:R-:W-:Y:S01]  /*186a0*/  ENDCOLLECTIVE ;  /* 0x000000000000791b */ /* 0x003fe20003800000 */
.L_x_5828:
        /* <DEDUP_REMOVED lines=15> */
.L_x_5829:
[----:B------:R-:W-:Y:S02]  /*187a0*/  IMAD.MOV.U32 R13, RZ, RZ, R3 ;  /* 0x000000ffff0d7224 */ /* 0x000fe400078e0003 */
[----:B------:R-:W-:Y:S02]  /*187b0*/  IMAD.MOV.U32 R12, RZ, RZ, 0x2 ;  /* 0x00000002ff0c7424 */ /* 0x000fe400078e00ff */
[----:B------:R-:W-:-:S07]  /*187c0*/  IMAD.MOV.U32 R5, RZ, RZ, R14 ;  /* 0x000000ffff057224 */ /* 0x000fce00078e000e */
[----:B------:R-:W-:Y:S05]  /*187d0*/  WARPSYNC.COLLECTIVE R15, `(.L_x_5830) ;  /* 0x000000000f087348 */ /* 0x000fea0003c00000 */
[----:B------:R0:W1:Y:S02]  /*187e0*/  SHFL.IDX P6, R14, R13, R12, R11 ;  /* 0x0000000c0d0e7389 */ /* 0x00006400000c000b */
[----:B01----:R-:W-:Y:S01]  /*187f0*/  ENDCOLLECTIVE ;  /* 0x000000000000791b */ /* 0x003fe20003800000 */
.L_x_5830:
        /* <DEDUP_REMOVED lines=9> */
[----:B------:R0:W-:Y:S04]  /*18890*/  @!P1 LDGSTS.E.BYPASS.LTC128B.128 [R9+0x20c00], desc[UR40][R6.64], !P0 ;  /* 0x20c0000006099fae */ /* 0x0001e8000c101d68 */
[----:B------:R-:W-:Y:S01]  /*188a0*/  ISETP.GE.AND P1, PT, R5, R0, PT ;  /* 0x000000000500720c */ /* 0x000fe20003f26270 */
[----:B0-----:R-:W-:-:S12]  /*188b0*/  IMAD.MOV.U32 R6, RZ, RZ, R14 ;  /* 0x000000ffff067224 */ /* 0x001fd800078e000e */
[----:B------:R-:W-:Y:S05]  /*188c0*/  WARPSYNC.COLLECTIVE R15, `(.L_x_5831) ;  /* 0x000000000f087348 */ /* 0x000fea0003c00000 */
[----:B------:R0:W1:Y:S02]  /*188d0*/  SHFL.IDX P6, R14, R13, R12, R11 ;  /* 0x0000000c0d0e7389 */ /* 0x00006400000c000b */
[----:B01----:R-:W-:Y:S01]  /*188e0*/  ENDCOLLECTIVE ;  /* 0x000000000000791b */ /* 0x003fe20003800000 */
.L_x_5831:
[----:B------:R-:W-:Y:S02]  /*188f0*/  IMAD.MOV.U32 R13, RZ, RZ, R3 ;  /* 0x000000ffff0d7224 */ /* 0x000fe400078e0003 */
[----:B------:R-:W-:Y:S02]  /*18900*/  IMAD.MOV.U32 R12, RZ, RZ, 0x3 ;  /* 0x00000003ff0c7424 */ /* 0x000fe400078e00ff */
[----:B------:R-:W-:-:S07]  /*18910*/  IMAD.MOV.U32 R5, RZ, RZ, R14 ;  /* 0x000000ffff057224 */ /* 0x000fce00078e000e */
[----:B------:R-:W-:Y:S05]  /*18920*/  WARPSYNC.COLLECTIVE R15, `(.L_x_5832) ;  /* 0x000000000f087348 */ /* 0x000fea0003c00000 */
[----:B------:R0:W1:Y:S02]  /*18930*/  SHFL.IDX P6, R14, R13, R12, R11 ;  /* 0x0000000c0d0e7389 */ /* 0x00006400000c000b */
[----:B01----:R-:W-:Y:S01]  /*18940*/  ENDCOLLECTIVE ;  /* 0x000000000000791b */ /* 0x003fe20003800000 */
.L_x_5832:
        /* <DEDUP_REMOVED lines=13> */
.L_x_5833:
[----:B------:R-:W-:Y:S01]  /*18a20*/  IMAD.MOV.U32 R4, RZ, RZ, R14 ;  /* 0x000000ffff047224 */ /* 0x000fe200078e000e */
[----:B------:R-:W-:Y:S06]  /*18a30*/  BRA `(.L_x_5834) ;  /* 0xffffffac00207947 */ /* 0x000fec000383ffff */
.L_x_5709:
[----:B-1----:R-:W2:Y:S02]  /*18a40*/  LDL R2, [R1] ;  /* 0x0000000001027983 */ /* 0x002ea40000100800 */
[----:B--2---:R1:W2:Y:S02]  /*18a50*/  SYNCS.PHASECHK.TRANS64.TRYWAIT P0, [R2+URZ+0x28c20], R0 ;  /* 0x028c2000020075a7 */ /* 0x0042a4000800017f */
[----:B--2---:R-:W-:Y:S05]  /*18a60*/  @!P0 NANOSLEEP.SYNCS 0x989680 ;  /* 0x009896800000895d */ /* 0x004fea0003900000 */
[----:B------:R-:W2:Y:S02]  /*18a70*/  @!P0 SYNCS.PHASECHK.TRANS64 P0, [R2+URZ+0x28c20], R0 ;  /* 0x028c2000020085a7 */ /* 0x000ea4000800007f */
[----:B--2---:R-:W-:Y:S05]  /*18a80*/  @!P0 BRA `(.L_x_5709) ;  /* 0xfffffffc00ec8947 */ /* 0x004fea000383ffff */
[----:B------:R-:W-:Y:S05]  /*18a90*/  BRA `(.L_x_5835) ;  /* 0xffffffac00807947 */ /* 0x000fea000383ffff */
.L_x_5713:
[----:B-1----:R1:W2:Y:S02]  /*18aa0*/  SYNCS.PHASECHK.TRANS64.TRYWAIT P0, [R0+URZ+0x28c60], R2 ;  /* 0x028c6002000075a7 */ /* 0x0022a4000800017f */
[----:B--2---:R-:W-:Y:S05]  /*18ab0*/  @!P0 NANOSLEEP.SYNCS 0x989680 ;  /* 0x009896800000895d */ /* 0x004fea0003900000 */
[----:B------:R-:W2:Y:S02]  /*18ac0*/  @!P0 SYNCS.PHASECHK.TRANS64 P0, [R0+URZ+0x28c60], R2 ;  /* 0x028c6002000085a7 */ /* 0x000ea4000800007f */
[----:B--2---:R-:W-:Y:S05]  /*18ad0*/  @!P0 BRA `(.L_x_5713) ;  /* 0xfffffffc00f08947 */ /* 0x004fea000383ffff */
[----:B------:R-:W-:Y:S05]  /*18ae0*/  BRA `(.L_x_5836) ;  /* 0xffffffac00ac7947 */ /* 0x000fea000383ffff */
.L_x_5732:
[----:B-1----:R1:W2:Y:S02]  /*18af0*/  SYNCS.PHASECHK.TRANS64.TRYWAIT P0, [R3+URZ+0x28c40], R2 ;  /* 0x028c4002030075a7 */ /* 0x0022a4000800017f */
[----:B--2---:R-:W-:Y:S05]  /*18b00*/  @!P0 NANOSLEEP.SYNCS 0x989680 ;  /* 0x009896800000895d */ /* 0x004fea0003900000 */
[----:B------:R-:W2:Y:S02]  /*18b10*/  @!P0 SYNCS.PHASECHK.TRANS64 P0, [R3+URZ+0x28c40], R2 ;  /* 0x028c4002030085a7 */ /* 0x000ea4000800007f */
[----:B--2---:R-:W-:Y:S05]  /*18b20*/  @!P0 BRA `(.L_x_5732) ;  /* 0xfffffffc00f08947 */ /* 0x004fea000383ffff */
[----:B------:R-:W-:Y:S05]  /*18b30*/  BRA `(.L_x_5837) ;  /* 0xffffffb800b87947 */ /* 0x000fea000383ffff */
.L_x_5737:
[----:B0-----:R0:W2:Y:S02]  /*18b40*/  SYNCS.PHASECHK.TRANS64.TRYWAIT P0, [R3+URZ+0x28c60], R2 ;  /* 0x028c6002030075a7 */ /* 0x0010a4000800017f */
[----:B--2---:R-:W-:Y:S05]  /*18b50*/  @!P0 NANOSLEEP.SYNCS 0x989680 ;  /* 0x009896800000895d */ /* 0x004fea0003900000 */
[----:B------:R-:W2:Y:S02]  /*18b60*/  @!P0 SYNCS.PHASECHK.TRANS64 P0, [R3+URZ+0x28c60], R2 ;  /* 0x028c6002030085a7 */ /* 0x000ea4000800007f */
[----:B--2---:R-:W-:Y:S05]  /*18b70*/  @!P0 BRA `(.L_x_5737) ;  /* 0xfffffffc00f08947 */ /* 0x004fea000383ffff */
[----:B------:R-:W-:Y:S05]  /*18b80*/  BRA `(.L_x_5838) ;  /* 0xffffffbc003c7947 */ /* 0x000fea000383ffff */
.L_x_5752:
[----:B0-----:R0:W1:Y:S02]  /*18b90*/  SYNCS.PHASECHK.TRANS64.TRYWAIT P0, [R4+URZ+0x28c40], R2 ;  /* 0x028c4002040075a7 */ /* 0x001064000800017f */
[----:B-1----:R-:W-:Y:S05]  /*18ba0*/  @!P0 NANOSLEEP.SYNCS 0x989680 ;  /* 0x009896800000895d */ /* 0x002fea0003900000 */
[----:B------:R-:W1:Y:S02]  /*18bb0*/  @!P0 SYNCS.PHASECHK.TRANS64 P0, [R4+URZ+0x28c40], R2 ;  /* 0x028c4002040085a7 */ /* 0x000e64000800007f */
[----:B-1----:R-:W-:Y:S05]  /*18bc0*/  @!P0 BRA `(.L_x_5752) ;  /* 0xfffffffc00f08947 */ /* 0x002fea000383ffff */
[----:B------:R-:W-:Y:S05]  /*18bd0*/  BRA `(.L_x_5839) ;  /* 0xffffffc8002c7947 */ /* 0x000fea000383ffff */
.L_x_5757:
[----:B-1----:R1:W2:Y:S02]  /*18be0*/  SYNCS.PHASECHK.TRANS64.TRYWAIT P0, [R4+URZ+0x28c60], R2 ;  /* 0x028c6002040075a7 */ /* 0x0022a4000800017f */
[----:B--2---:R-:W-:Y:S05]  /*18bf0*/  @!P0 NANOSLEEP.SYNCS 0x989680 ;  /* 0x009896800000895d */ /* 0x004fea0003900000 */
[----:B------:R-:W2:Y:S02]  /*18c00*/  @!P0 SYNCS.PHASECHK.TRANS64 P0, [R4+URZ+0x28c60], R2 ;  /* 0x028c6002040085a7 */ /* 0x000ea4000800007f */
[----:B--2---:R-:W-:Y:S05]  /*18c10*/  @!P0 BRA `(.L_x_5757) ;  /* 0xfffffffc00f08947 */ /* 0x004fea000383ffff */
[----:B------:R-:W-:Y:S05]  /*18c20*/  BRA `(.L_x_5840) ;  /* 0xffffffc800ac7947 */ /* 0x000fea000383ffff */
.L_x_5772:
[----:B-1----:R1:W2:Y:S02]  /*18c30*/  SYNCS.PHASECHK.TRANS64.TRYWAIT P0, [R4+URZ+0x28c40], R2 ;  /* 0x028c4002040075a7 */ /* 0x0022a4000800017f */
[----:B--2---:R-:W-:Y:S05]  /*18c40*/  @!P0 NANOSLEEP.SYNCS 0x989680 ;  /* 0x009896800000895d */ /* 0x004fea0003900000 */
[----:B------:R-:W2:Y:S02]  /*18c50*/  @!P0 SYNCS.PHASECHK.TRANS64 P0, [R4+URZ+0x28c40], R2 ;  /* 0x028c4002040085a7 */ /* 0x000ea4000800007f */
[----:B--2---:R-:W-:Y:S05]  /*18c60*/  @!P0 BRA `(.L_x_5772) ;  /* 0xfffffffc00f08947 */ /* 0x004fea000383ffff */
[----:B------:R-:W-:Y:S05]  /*18c70*/  BRA `(.L_x_5841) ;  /* 0xffffffd400787947 */ /* 0x000fea000383ffff */
.L_x_5777:
[----:B0-----:R0:W2:Y:S02]  /*18c80*/  SYNCS.PHASECHK.TRANS64.TRYWAIT P0, [R4+URZ+0x28c60], R2 ;  /* 0x028c6002040075a7 */ /* 0x0010a4000800017f */
[----:B--2---:R-:W-:Y:S05]  /*18c90*/  @!P0 NANOSLEEP.SYNCS 0x989680 ;  /* 0x009896800000895d */ /* 0x004fea0003900000 */
[----:B------:R-:W2:Y:S02]  /*18ca0*/  @!P0 SYNCS.PHASECHK.TRANS64 P0, [R4+URZ+0x28c60], R2 ;  /* 0x028c6002040085a7 */ /* 0x000ea4000800007f */
[----:B--2---:R-:W-:Y:S05]  /*18cb0*/  @!P0 BRA `(.L_x_5777) ;  /* 0xfffffffc00f08947 */ /* 0x004fea000383ffff */
[----:B------:R-:W-:Y:S05]  /*18cc0*/  BRA `(.L_x_5842) ;  /* 0xffffffd400fc7947 */ /* 0x000fea000383ffff */
.L_x_5793:
[----:B------:R-:W-:Y:S01]  /*18cd0*/  BSSY B0, `(.L_x_5843) ;  /* 0x0000008000007945 */ /* 0x000fe20003800000 */
[----:B------:R-:W-:Y:S02]  /*18ce0*/  IMAD.MOV.U32 R13, RZ, RZ, R16 ;  /* 0x000000ffff0d7224 */ /* 0x000fe400078e0010 */
[----:B------:R-:W-:Y:S02]  /*18cf0*/  IMAD.MOV.U32 R12, RZ, RZ, RZ ;  /* 0x000000ffff0c7224 */ /* 0x000fe400078e00ff */
[----:B------:R-:W-:Y:S02]  /*18d00*/  IMAD.MOV.U32 R11, RZ, RZ, 0x1f ;  /* 0x0000001fff0b7424 */ /* 0x000fe400078e00ff */
[----:B------:R-:W-:-:S07]  /*18d10*/  IMAD.MOV.U32 R15, RZ, RZ, -0x1 ;  /* 0xffffffffff0f7424 */ /* 0x000fce00078e00ff */
[----:B01---5:R-:W-:Y:S05]  /*18d20*/  WARPSYNC.COLLECTIVE R15, `(.L_x_5844) ;  /* 0x000000000f087348 */ /* 0x023fea0003c00000 */
[----:B------:R2:W3:Y:S02]  /*18d30*/  SHFL.IDX P6, R14, R13, R12, R11 ;  /* 0x0000000c0d0e7389 */ /* 0x0004e400000c000b */
[----:B0123-5:R-:W-:Y:S01]  /*18d40*/  ENDCOLLECTIVE ;  /* 0x000000000000791b */ /* 0x02ffe20003800000 */
.L_x_5844:
[----:B------:R-:W-:Y:S05]  /*18d50*/  BSYNC B0 ;  /* 0x0000000000007941 */ /* 0x000fea0003800000 */
.L_x_5843:
        /* <DEDUP_REMOVED lines=9> */
.L_x_5845:
        /* <DEDUP_REMOVED lines=18> */
.L_x_5846:
[----:B------:R-:W-:Y:S01]  /*18f10*/  IMAD.MOV.U32 R12, RZ, RZ, 0x2 ;  /* 0x00000002ff0c7424 */ /* 0x000fe200078e00ff */
[----:B------:R-:W-:-:S05]  /*18f20*/  SEL R5, R14, RZ, P1 ;  /* 0x000000ff0e057207 */ /* 0x000fca0000800000 */
[----:B------:R-:W-:-:S04]  /*18f30*/  IMAD.IADD R3, R2, 0x1, R5 ;  /* 0x0000000102037824 */ /* 0x000fc800078e0205 */
[----:B------:R-:W-:-:S07]  /*18f40*/  IMAD.MOV.U32 R13, RZ, RZ, R3 ;  /* 0x000000ffff0d7224 */ /* 0x000fce00078e0003 */
[----:B------:R-:W-:Y:S05]  /*18f50*/  WARPSYNC.COLLECTIVE R15, `(.L_x_5847) ;  /* 0x000000000f087348 */ /* 0x000fea0003c00000 */
[----:B------:R0:W1:Y:S02]  /*18f60*/  SHFL.UP P6, R14, R13, R12, R11 ;  /* 0x0400000c0d0e7389 */ /* 0x00006400000c000b */
[----:B01----:R-:W-:Y:S01]  /*18f70*/  ENDCOLLECTIVE ;  /* 0x000000000000791b */ /* 0x003fe20003800000 */
.L_x_5847:
[----:B------:R-:W-:Y:S01]  /*18f80*/  IMAD.MOV.U32 R12, RZ, RZ, 0x4 ;  /* 0x00000004ff0c7424 */ /* 0x000fe200078e00ff */
[----:B------:R-:W-:-:S05]  /*18f90*/  SEL R14, R14, RZ, P2 ;  /* 0x000000ff0e0e7207 */ /* 0x000fca0001000000 */
[----:B------:R-:W-:-:S04]  /*18fa0*/  IMAD.IADD R3, R3, 0x1, R14 ;  /* 0x0000000103037824 */ /* 0x000fc800078e020e */
[----:B------:R-:W-:-:S07]  /*18fb0*/  IMAD.MOV.U32 R13, RZ, RZ, R3 ;  /* 0x000000ffff0d7224 */ /* 0x000fce00078e0003 */
[----:B------:R-:W-:Y:S05]  /*18fc0*/  WARPSYNC.COLLECTIVE R15, `(.L_x_5848) ;  /* 0x000000000f087348 */ /* 0x000fea0003c00000 */
[----:B------:R0:W1:Y:S02]  /*18fd0*/  SHFL.UP P6, R14, R13, R12, R11 ;  /* 0x0400000c0d0e7389 */ /* 0x00006400000c000b */
[----:B01----:R-:W-:Y:S01]  /*18fe0*/  ENDCOLLECTIVE ;  /* 0x000000000000791b */ /* 0x003fe20003800000 */
.L_x_5848:
[----:B------:R-:W-:Y:S01]  /*18ff0*/  IMAD.MOV.U32 R12, RZ, RZ, 0x8 ;  /* 0x00000008ff0c7424 */ /* 0x000fe200078e00ff */
[----:B------:R-:W-:-:S05]  /*19000*/  SEL R14, R14, RZ, P3 ;  /* 0x000000ff0e0e7207 */ /* 0x000fca0001800000 */
[----:B------:R-:W-:-:S04]  /*19010*/  IMAD.IADD R3, R3, 0x1, R14 ;  /* 0x0000000103037824 */ /* 0x000fc800078e020e */
[----:B------:R-:W-:-:S07]  /*19020*/  IMAD.MOV.U32 R13, RZ, RZ, R3 ;  /* 0x000000ffff0d7224 */ /* 0x000fce00078e0003 */
[----:B------:R-:W-:Y:S05]  /*19030*/  WARPSYNC.COLLECTIVE R15, `(.L_x_5849) ;  /* 0x000000000f087348 */ /* 0x000fea0003c00000 */
[----:B------:R0:W1:Y:S02]  /*19040*/  SHFL.UP P6, R14, R13, R12, R11 ;  /* 0x0400000c0d0e7389 */ /* 0x00006400000c000b */
[----:B01----:R-:W-:Y:S01]  /*19050*/  ENDCOLLECTIVE ;  /* 0x000000000000791b */ /* 0x003fe20003800000 */
.L_x_5849:
[----:B------:R-:W-:Y:S01]  /*19060*/  IMAD.MOV.U32 R12, RZ, RZ, 0x10 ;  /* 0x00000010ff0c7424 */ /* 0x000fe200078e00ff */
[----:B------:R-:W-:-:S05]  /*19070*/  SEL R14, R14, RZ, P4 ;  /* 0x000000ff0e0e7207 */ /* 0x000fca0002000000 */
[----:B------:R-:W-:-:S04]  /*19080*/  IMAD.IADD R3, R3, 0x1, R14 ;  /* 0x0000000103037824 */ /* 0x000fc800078e020e */
[----:B------:R-:W-:-:S07]  /*19090*/  IMAD.MOV.U32 R13, RZ, RZ, R3 ;  /* 0x000000ffff0d7224 */ /* 0x000fce00078e0003 */
[----:B------:R-:W-:Y:S05]  /*190a0*/  WARPSYNC.COLLECTIVE R15, `(.L_x_5850) ;  /* 0x000000000f087348 */ /* 0x000fea0003c00000 */
[----:B------:R0:W1:Y:S02]  /*190b0*/  SHFL.UP P6, R14, R13, R12, R11 ;  /* 0x0400000c0d0e7389 */ /* 0x00006400000c000b */
[----:B01----:R-:W-:Y:S01]  /*190c0*/  ENDCOLLECTIVE ;  /* 0x000000000000791b */ /* 0x003fe20003800000 */
.L_x_5850:
        /* <DEDUP_REMOVED lines=8> */
.L_x_5851:
[----:B------:R-:W-:Y:S05]  /*19150*/  BRA `(.L_x_5852) ;  /* 0xffffffe000507947 */ /* 0x000fea000383ffff */
.L_x_5798:
[----:B------:R-:W-:Y:S01]  /*19160*/  BSSY B0, `(.L_x_5853) ;  /* 0x0000008000007945 */ /* 0x000fe20003800000 */
[----:B-----5:R-:W-:Y:S02]  /*19170*/  IMAD.MOV.U32 R13, RZ, RZ, R2 ;  /* 0x000000ffff0d7224 */ /* 0x020fe400078e0002 */
[----:B------:R-:W-:Y:S02]  /*19180*/  IMAD.MOV.U32 R12, RZ, RZ, 0x1 ;  /* 0x00000001ff0c7424 */ /* 0x000fe400078e00ff */
[----:B------:R-:W-:Y:S02]  /*19190*/  IMAD.MOV.U32 R11, RZ, RZ, RZ ;  /* 0x000000ffff0b7224 */ /* 0x000fe400078e00ff */
[----:B------:R-:W-:-:S07]  /*191a0*/  IMAD.MOV.U32 R15, RZ, RZ, -0x1 ;  /* 0xffffffffff0f7424 */ /* 0x000fce00078e00ff */
[----:B012---:R-:W-:Y:S05]  /*191b0*/  WARPSYNC.COLLECTIVE R15, `(.L_x_5854) ;  /* 0x000000000f087348 */ /* 0x007fea0003c00000 */
[----:B------:R3:W4:Y:S02]  /*191c0*/  SHFL.UP P6, R14, R13, R12, R11 ;  /* 0x0400000c0d0e7389 */ /* 0x00072400000c000b */
[----:B01234-:R-:W-:Y:S01]  /*191d0*/  ENDCOLLECTIVE ;  /* 0x000000000000791b */ /* 0x01ffe20003800000 */
.L_x_5854:
[----:B------:R-:W-:Y:S05]  /*191e0*/  BSYNC B0 ;  /* 0x0000000000007941 */ /* 0x000fea0003800000 */
.L_x_5853:
[----:B------:R-:W-:Y:S01]  /*191f0*/  SEL R13, R14, RZ, P1 ;  /* 0x000000ff0e0d7207 */ /* 0x000fe20000800000 */
[----:B------:R-:W-:Y:S02]  /*19200*/  IMAD.MOV.U32 R12, RZ, RZ, 0x2 ;  /* 0x00000002ff0c7424 */ /* 0x000fe400078e00ff */
[----:B------:R-:W-:Y:S02]  /*19210*/  IMAD.MOV.U32 R11, RZ, RZ, RZ ;  /* 0x000000ffff0b7224 */ /* 0x000fe400078e00ff */
[----:B------:R-:W-:Y:S02]  /*19220*/  IMAD.IADD R13, R2, 0x1, R13 ;  /* 0x00000001020d7824 */ /* 0x000fe400078e020d */
[----:B------:R-:W-:-:S07]  /*19230*/  IMAD.MOV.U32 R15, RZ, RZ, -0x1 ;  /* 0xffffffffff0f7424 */ /* 0x000fce00078e00ff */
[----:B------:R-:W-:Y:S05]  /*19240*/  WARPSYNC.COLLECTIVE R15, `(.L_x_5855) ;  /* 0x000000000f087348 */ /* 0x000fea0003c00000 */
[----:B------:R0:W1:Y:S02]  /*19250*/  SHFL.UP P6, R14, R13, R12, R11 ;  /* 0x0400000c0d0e7389 */ /* 0x00006400000c000b */
[----:B01----:R-:W-:Y:S01]  /*19260*/  ENDCOLLECTIVE ;  /* 0x000000000000791b */ /* 0x003fe20003800000 */
.L_x_5855:
[----:B------:R-:W-:Y:S01]  /*19270*/  IMAD.MOV.U32 R12, RZ, RZ, 0x4 ;  /* 0x00000004ff0c7424 */ /* 0x000fe200078e00ff */
[----:B------:R-:W-:-:S05]  /*19280*/  SEL R4, R14, RZ, P2 ;  /* 0x000000ff0e047207 */ /* 0x000fca0001000000 */
[----:B------:R-:W-:-:S04]  /*19290*/  IMAD.IADD R4, R13, 0x1, R4 ;  /* 0x000000010d047824 */ /* 0x000fc800078e0204 */
[----:B------:R-:W-:-:S07]  /*192a0*/  IMAD.MOV.U32 R13, RZ, RZ, R4 ;  /* 0x000000ffff0d7224 */ /* 0x000fce00078e0004 */
[----:B------:R-:W-:Y:S05]  /*192b0*/  WARPSYNC.COLLECTIVE R15, `(.L_x_5856) ;  /* 0x000000000f087348 */ /* 0x000fea0003c00000 */
[----:B------:R0:W1:Y:S02]  /*192c0*/  SHFL.UP P6, R14, R13, R12, R11 ;  /* 0x0400000c0d0e7389 */ /* 0x00006400000c000b */
[----:B01----:R-:W-:Y:S01]  /*192d0*/  ENDCOLLECTIVE ;  /* 0x000000000000791b */ /* 0x003fe20003800000 */
.L_x_5856:
[----:B------:R-:W-:Y:S01]  /*192e0*/  IMAD.MOV.U32 R12, RZ, RZ, 0x8 ;  /* 0x00000008ff0c7424 */ /* 0x000fe200078e00ff */
[----:B------:R-:W-:-:S05]  /*192f0*/  SEL R5, R14, RZ, P3 ;  /* 0x000000ff0e057207 */ /* 0x000fca0001800000 */
[----:B------:R-:W-:-:S04]  /*19300*/  IMAD.IADD R5, R4, 0x1, R5 ;  /* 0x0000000104057824 */ /* 0x000fc800078e0205 */
[----:B------:R-:W-:-:S07]  /*19310*/  IMAD.MOV.U32 R13, RZ, RZ, R5 ;  /* 0x000000ffff0d7224 */ /* 0x000fce00078e0005 */
[----:B------:R-:W-:Y:S05]  /*19320*/  WARPSYNC.COLLECTIVE R15, `(.L_x_5857) ;  /* 0x000000000f087348 */ /* 0x000fea0003c00000 */
[----:B------:R0:W1:Y:S02]  /*19330*/  SHFL.UP P6, R14, R13, R12, R11 ;  /* 0x0400000c0d0e7389 */ /* 0x00006400000c000b */
[----:B01----:R-:W-:Y:S01]  /*19340*/  ENDCOLLECTIVE ;  /* 0x000000000000791b */ /* 0x003fe20003800000 */
.L_x_5857:
[----:B------:R-:W-:Y:S01]  /*19350*/  IMAD.MOV.U32 R12, RZ, RZ, 0x10 ;  /* 0x00000010ff0c7424 */ /* 0x000fe200078e00ff */
[----:B------:R-:W-:-:S05]  /*19360*/  SEL R6, R14, RZ, P4 ;  /* 0x000000ff0e067207 */ /* 0x000fca0002000000 */
[----:B------:R-:W-:-:S04]  /*19370*/  IMAD.IADD R6, R5, 0x1, R6 ;  /* 0x0000000105067824 */ /* 0x000fc800078e0206 */
[----:B------:R-:W-:-:S07]  /*19380*/  IMAD.MOV.U32 R13, RZ, RZ, R6 ;  /* 0x000000ffff0d7224 */ /* 0x000fce00078e0006 */
[----:B------:R-:W-:Y:S05]  /*19390*/  WARPSYNC.COLLECTIVE R15, `(.L_x_5858) ;  /* 0x000000000f087348 */ /* 0x000fea0003c00000 */
[----:B------:R0:W1:Y:S02]  /*193a0*/  SHFL.UP P6, R14, R13, R12, R11 ;  /* 0x0400000c0d0e7389 */ /* 0x00006400000c000b */
[----:B01----:R-:W-:Y:S01]  /*193b0*/  ENDCOLLECTIVE ;  /* 0x000000000000791b */ /* 0x003fe20003800000 */
.L_x_5858:
        /* <DEDUP_REMOVED lines=8> */
.L_x_5859:
[----:B------:R-:W-:Y:S05]  /*19440*/  BRA `(.L_x_5860) ;  /* 0xffffffe000307947 */ /* 0x000fea000383ffff */
.L_x_5800:
[----:B------:R-:W-:Y:S01]  /*19450*/  BSSY B0, `(.L_x_5861) ;  /* 0x0000006000007945 */ /* 0x000fe20003800000 */
[----:B------:R-:W-:Y:S01]  /*19460*/  PLOP3.LUT P6, PT, P6, PT, PT, 0x8, 0x0 ;  /* 0x000000000000781c */ /* 0x000fe200037ce170 */
[----:B------:R-:W-:-:S12]  /*19470*/  IMAD.MOV.U32 R15, RZ, RZ, -0x1 ;  /* 0xffffffffff0f7424 */ /* 0x000fd800078e00ff */
[----:B01---5:R-:W-:Y:S05]  /*19480*/  WARPSYNC.COLLECTIVE R15, `(.L_x_5862) ;  /* 0x000000000f087348 */ /* 0x023fea0003c00000 */
[----:B------:R-:W-:Y:S01]  /*19490*/  VOTE.ANY R14, PT, P6 ;  /* 0x00000000000e7806 */ /* 0x000fe200030e0100 */
[----:B01---5:R-:W-:Y:S06]  /*194a0*/  ENDCOLLECTIVE ;  /* 0x000000000000791b */ /* 0x023fec0003800000 */
.L_x_5862:
[----:B------:R-:W-:Y:S05]  /*194b0*/  BSYNC B0 ;  /* 0x0000000000007941 */ /* 0x000fea0003800000 */
.L_x_5861:
        /* <DEDUP_REMOVED lines=9> */
.L_x_5863:
[----:B------:R-:W-:Y:S01]  /*19550*/  IMAD.MOV.U32 R17, RZ, RZ, R14 ;  /* 0x000000ffff117224 */ /* 0x000fe200078e000e */
[----:B------:R-:W-:Y:S06]  /*19560*/  BRA `(.L_x_5864) ;  /* 0xffffffe000207947 */ /* 0x000fec000383ffff */
.L_x_5802:
[----:B------:R-:W-:Y:S01]  /*19570*/  BSSY B0, `(.L_x_5865) ;  /* 0x0000007000007945 */ /* 0x000fe20003800000 */
[----:B------:R-:W-:Y:S02]  /*19580*/  IMAD.MOV.U32 R13, RZ, RZ, R3 ;  /* 0x000000ffff0d7224 */ /* 0x000fe400078e0003 */
[----:B------:R-:W-:Y:S02]  /*19590*/  IMAD.MOV.U32 R11, RZ, RZ, 0x1f ;  /* 0x0000001fff0b7424 */ /* 0x000fe400078e00ff */
[----:B------:R-:W-:-:S07]  /*195a0*/  IMAD.MOV.U32 R15, RZ, RZ, -0x1 ;  /* 0xffffffffff0f7424 */ /* 0x000fce00078e00ff */
[----:B012--5:R-:W-:Y:S05]  /*195b0*/  WARPSYNC.COLLECTIVE R15, `(.L_x_5866) ;  /* 0x000000000f087348 */ /* 0x027fea0003c00000 */
[----:B------:R3:W4:Y:S02]  /*195c0*/  SHFL.IDX P6, R14, R13, R12, R11 ;  /* 0x0000000c0d0e7389 */ /* 0x00072400000c000b */
[----:B012345:R-:W-:Y:S01]  /*195d0*/  ENDCOLLECTIVE ;  /* 0x000000000000791b */ /* 0x03ffe20003800000 */
.L_x_5866:
[----:B------:R-:W-:Y:S05]  /*195e0*/  BSYNC B0 ;  /* 0x0000000000007941 */ /* 0x000fea0003800000 */
.L_x_5865:
[----:B------:R-:W-:Y:S01]  /*195f0*/  IMAD.MOV.U32 R5, RZ, RZ, R14 ;  /* 0x000000ffff057224 */ /* 0x000fe200078e000e */
[----:B------:R-:W-:Y:S06]  /*19600*/  BRA `(.L_x_5801) ;  /* 0xffffffe000147947 */ /* 0x000fec000383ffff */
.L_x_5806:
[----:B0-----:R0:W1:Y:S02]  /*19610*/  SYNCS.PHASECHK.TRANS64.TRYWAIT P0, [R0+URZ+0x28c20], R3 ;  /* 0x028c2003000075a7 */ /* 0x001064000800017f */
[----:B-1----:R-:W-:Y:S05]  /*19620*/  @!P0 NANOSLEEP.SYNCS 0x989680 ;  /* 0x009896800000895d */ /* 0x002fea0003900000 */
[----:B------:R-:W1:Y:S02]  /*19630*/  @!P0 SYNCS.PHASECHK.TRANS64 P0, [R0+URZ+0x28c20], R3 ;  /* 0x028c2003000085a7 */ /* 0x000e64000800007f */
[----:B-1----:R-:W-:Y:S05]  /*19640*/  @!P0 BRA `(.L_x_5806) ;  /* 0xfffffffc00f08947 */ /* 0x002fea000383ffff */
[----:B------:R-:W-:Y:S05]  /*19650*/  BRA `(.L_x_5867) ;  /* 0xffffffe400947947 */ /* 0x000fea000383ffff */
.L_x_5807:
        /* <DEDUP_REMOVED lines=11> */
.L_x_5869:
[----:B------:R-:W-:Y:S05]  /*19710*/  BSYNC B0 ;  /* 0x0000000000007941 */ /* 0x000fea0003800000 */
.L_x_5868:
[----:B------:R-:W-:Y:S05]  /*19720*/  BRA `(.L_x_5870) ;  /* 0xffffffe4007c7947 */ /* 0x000fea000383ffff */
.L_x_5810:
[----:B------:R-:W-:Y:S01]  /*19730*/  BSSY B1, `(.L_x_5871) ;  /* 0x0000006000017945 */ /* 0x000fe20003800000 */
[----:B------:R-:W-:-:S07]  /*19740*/  IMAD.MOV.U32 R15, RZ, RZ, -0x1 ;  /* 0xffffffffff0f7424 */ /* 0x000fce00078e00ff */
[----:B01---5:R-:W-:Y:S05]  /*19750*/  WARPSYNC.COLLECTIVE R15, `(.L_x_5872) ;  /* 0x000000000f0c7348 */ /* 0x023fea0003c00000 */
[----:B------:R-:W-:Y:S02]  /*19760*/  ELECT P6, UR62, PT ;  /* 0x00000000003e782f */ /* 0x000fe400038c0000 */
[----:B------:R-:W-:Y:S01]  /*19770*/  MOV R14, UR62 ;  /* 0x0000003e000e7c02 */ /* 0x000fe20008000f00 */
[----:B01---5:R-:W-:Y:S10]  /*19780*/  ENDCOLLECTIVE ;  /* 0x000000000000791b */ /* 0x023ff40003800000 */
.L_x_5872:
[----:B------:R-:W-:Y:S05]  /*19790*/  BSYNC B1 ;  /* 0x0000000000017941 */ /* 0x000fea0003800000 */
.L_x_5871:
[----:B------:R-:W-:Y:S05]  /*197a0*/  BRA `(.L_x_5873) ;  /* 0xffffffe400747947 */ /* 0x000fea000383ffff */
.L_x_5812:
[----:B0-----:R0:W1:Y:S02]  /*197b0*/  SYNCS.PHASECHK.TRANS64.TRYWAIT P0, [R6+URZ], R5 ;  /* 0x00000005060075a7 */ /* 0x001064000800017f */
[----:B-1----:R-:W-:Y:S05]  /*197c0*/  @!P0 NANOSLEEP.SYNCS 0x989680 ;  /* 0x009896800000895d */ /* 0x002fea0003900000 */
[----:B------:R-:W1:Y:S02]  /*197d0*/  @!P0 SYNCS.PHASECHK.TRANS64 P0, [R6+URZ], R5 ;  /* 0x00000005060085a7 */ /* 0x000e64000800007f */
[----:B-1----:R-:W-:Y:S05]  /*197e0*/  @!P0 BRA `(.L_x_5812) ;  /* 0xfffffffc00f08947 */ /* 0x002fea000383ffff */
[----:B------:R-:W-:Y:S05]  /*197f0*/  BRA `(.L_x_5874) ;  /* 0xffffffe400b07947 */ /* 0x000fea000383ffff */
.L_x_5813:
[----:B-1----:R1:W2:Y:S02]  /*19800*/  SYNCS.PHASECHK.TRANS64.TRYWAIT P0, [R7+URZ], R2 ;  /* 0x00000002070075a7 */ /* 0x0022a4000800017f */
[----:B--2---:R-:W-:Y:S05]  /*19810*/  @!P0 NANOSLEEP.SYNCS 0x989680 ;  /* 0x009896800000895d */ /* 0x004fea0003900000 */
[----:B------:R-:W2:Y:S02]  /*19820*/  @!P0 SYNCS.PHASECHK.TRANS64 P0, [R7+URZ], R2 ;  /* 0x00000002070085a7 */ /* 0x000ea4000800007f */
[----:B--2---:R-:W-:Y:S05]  /*19830*/  @!P0 BRA `(.L_x_5813) ;  /* 0xfffffffc00f08947 */ /* 0x004fea000383ffff */
[----:B------:R-:W-:Y:S05]  /*19840*/  BRA `(.L_x_5875) ;  /* 0xffffffe400a47947 */ /* 0x000fea000383ffff */
.L_x_5815:
[----:B--2---:R2:W3:Y:S02]  /*19850*/  SYNCS.PHASECHK.TRANS64.TRYWAIT P0, [R4+URZ], R5 ;  /* 0x00000005040075a7 */ /* 0x0044e4000800017f */
[----:B---3--:R-:W-:Y:S05]  /*19860*/  @!P0 NANOSLEEP.SYNCS 0x989680 ;  /* 0x009896800000895d */ /* 0x008fea0003900000 */
[----:B------:R-:W3:Y:S02]  /*19870*/  @!P0 SYNCS.PHASECHK.TRANS64 P0, [R4+URZ], R5 ;  /* 0x00000005040085a7 */ /* 0x000ee4000800007f */
[----:B---3--:R-:W-:Y:S05]  /*19880*/  @!P0 BRA `(.L_x_5815) ;  /* 0xfffffffc00f08947 */ /* 0x008fea000383ffff */
[----:B------:R-:W-:Y:S05]  /*19890*/  BRA `(.L_x_5876) ;  /* 0xffffffe400ac7947 */ /* 0x000fea000383ffff */
.L_x_5877:
        /* <DEDUP_REMOVED lines=14> */
.L_x_15293:


//--------------------- .text._ZN7cutlass13device_kernelIN5flash11enable_sm90INS1_16FlashAttnFwdSm90INS1_25CollectiveMainloopFwdSm90ILi2EN4cute5tupleIJNS5_1CILi1EEES8_S8_EEENS6_IJNS7_ILi64EEESA_SA_EEELi512ENS_10bfloat16_tEfNS_4arch4Sm90ELb0ELb1ELb1ELb1ELb0ELb1ELb0ELb0ELb0ELb1ELb0ELb0EEENS1_21CollectiveEpilogueFwdINS6_IJSA_NS7_ILi512EEESA_EEES9_SC_SE_Li256ELb1ELb1ELb0ELb0EEENS1_36VarlenDynamicPersistentTileSchedulerILi64ELi64ELi256ELi128ELb0ELb1ELb1ELb1ELb0ELb1EEEEEEEEEvNT_6ParamsE --------------------------
	.section	.text._ZN7cutlass13device_kernelIN5flash11enable_sm90INS1_16FlashAttnFwdSm90INS1_25CollectiveMainloopFwdSm90ILi2EN4cute5tupleIJNS5_1CILi1EEES8_S8_EEENS6_IJNS7_ILi64EEESA_SA_EEELi512ENS_10bfloat16_tEfNS_4arch4Sm90ELb0ELb1ELb1ELb1ELb0ELb1ELb0ELb0ELb0ELb1ELb0ELb0EEENS1_21CollectiveEpilogueFwdINS6_IJSA_NS7_ILi512EEESA_EEES9_SC_SE_Li256ELb1ELb1ELb0ELb0EEENS1_36VarlenDynamicPersistentTileSchedulerILi64ELi64ELi256ELi128ELb0ELb1ELb1ELb1ELb0ELb1EEEEEEEEEvNT_6ParamsE,"ax",@progbits
	.align	128
.text._ZN7cutlass13device_kernelIN5flash11enable_sm90INS1_16FlashAttnFwdSm90INS1_25CollectiveMainloopFwdSm90ILi2EN4cute5tupleIJNS5_1CILi1EEES8_S8_EEENS6_IJNS7_ILi64EEESA_SA_EEELi512ENS_10bfloat16_tEfNS_4arch4Sm90ELb0ELb1ELb1ELb1ELb0ELb1ELb0ELb0ELb0ELb1ELb0ELb0EEENS1_21CollectiveEpilogueFwdINS6_IJSA_NS7_ILi512EEESA_EEES9_SC_SE_Li256ELb1ELb1ELb0ELb0EEENS1_36VarlenDynamicPersistentTileSchedulerILi64ELi64ELi256ELi128ELb0ELb1ELb1ELb1ELb0ELb1EEEEEEEEEvNT_6ParamsE:
        .type           _ZN7cutlass13device_kernelIN5flash11enable_sm90INS1_16FlashAttnFwdSm90INS1_25CollectiveMainloopFwdSm90ILi2EN4cute5tupleIJNS5_1CILi1EEES8_S8_EEENS6_IJNS7_ILi64EEESA_SA_EEELi512ENS_10bfloat16_tEfNS_4arch4Sm90ELb0ELb1ELb1ELb1ELb0ELb1ELb0ELb0ELb0ELb1ELb0ELb0EEENS1_21CollectiveEpilogueFwdINS6_IJSA_NS7_ILi512EEESA_EEES9_SC_SE_Li256ELb1ELb1ELb0ELb0EEENS1_36VarlenDynamicPersistentTileSchedulerILi64ELi64ELi256ELi128ELb0ELb1ELb1ELb1ELb0ELb1EEEEEEEEEvNT_6ParamsE,@function
        .size           _ZN7cutlass13device_kernelIN5flash11enable_sm90INS1_16FlashAttnFwdSm90INS1_25CollectiveMainloopFwdSm90ILi2EN4cute5tupleIJNS5_1CILi1EEES8_S8_EEENS6_IJNS7_ILi64EEESA_SA_EEELi512ENS_10bfloat16_tEfNS_4arch4Sm90ELb0ELb1ELb1ELb1ELb0ELb1ELb0ELb0ELb0ELb1ELb0ELb0EEENS1_21CollectiveEpilogueFwdINS6_IJSA_NS7_ILi512EEESA_EEES9_SC_SE_Li256ELb1ELb1ELb0ELb0EEENS1_36VarlenDynamicPersistentTileSchedulerILi64ELi64ELi256ELi128ELb0ELb1ELb1ELb1ELb0ELb1EEEEEEEEEvNT_6ParamsE,(.L_x_15294 - _ZN7cutlass13device_kernelIN5flash11enable_sm90INS1_16FlashAttnFwdSm90INS1_25CollectiveMainloopFwdSm90ILi2EN4cute5tupleIJNS5_1CILi1EEES8_S8_EEENS6_IJNS7_ILi64EEESA_SA_EEELi512ENS_10bfloat16_tEfNS_4arch4Sm90ELb0ELb1ELb1ELb1ELb0ELb1ELb0ELb0ELb0ELb1ELb0ELb0EEENS1_21CollectiveEpilogueFwdINS6_IJSA_NS7_ILi512EEESA_EEES9_SC_SE_Li256ELb1ELb1ELb0ELb0EEENS1_36VarlenDynamicPersistentTileSchedulerILi64ELi64ELi256ELi128ELb0ELb1ELb1ELb1ELb0ELb1EEEEEEEEEvNT_6ParamsE)
        .other          _ZN7cutlass13device_kernelIN5flash11enable_sm90INS1_16FlashAttnFwdSm90INS1_25CollectiveMainloopFwdSm90ILi2EN4cute5tupleIJNS5_1CILi1EEES8_S8_EEENS6_IJNS7_ILi64EEESA_SA_EEELi512ENS_10bfloat16_tEfNS_4arch4Sm90ELb0ELb1ELb1ELb1ELb0ELb1ELb0ELb0ELb0ELb1ELb0ELb0EEENS1_21CollectiveEpilogueFwdINS6_IJSA_NS7_ILi512EEESA_EEES9_SC_SE_Li256ELb1ELb1ELb0ELb0EEENS1_36VarlenDynamicPersistentTileSchedulerILi64ELi64ELi256ELi128ELb0ELb1ELb1ELb1ELb0ELb1EEEEEEEEEvNT_6ParamsE,@"STO_CUDA_ENTRY STV_DEFAULT"
_ZN7cutlass13device_kernelIN5flash11enable_sm90INS1_16FlashAttnFwdSm90INS1_25CollectiveMainloopFwdSm90ILi2EN4cute5tupleIJNS5_1CILi1EEES8_S8_EEENS6_IJNS7_ILi64EEESA_SA_EEELi512ENS_10bfloat16_tEfNS_4arch4Sm90ELb0ELb1ELb1ELb1ELb0ELb1ELb0ELb0ELb0ELb1ELb0ELb0EEENS1_21CollectiveEpilogueFwdINS6_IJSA_NS7_ILi512EEESA_EEES9_SC_SE_Li256ELb1ELb1ELb0ELb0EEENS1_36VarlenDynamicPersistentTileSchedulerILi64ELi64ELi256ELi128ELb0ELb1ELb1ELb1ELb0ELb1EEEEEEEEEvNT_6ParamsE:
        /* <DEDUP_REMOVED lines=24> */
.L_x_5879:
[----:B------:R-:W-:Y:S05]  /*0180*/  BSYNC B0 ;  /* 0x0000000000007941 */ /* 0x000fea0003800000 */
.L_x_5878:
        /* <DEDUP_REMOVED lines=37> */
.L_x_5880:
        /* <DEDUP_REMOVED lines=22> */
.L_x_5881:
        /* <DEDUP_REMOVED lines=18> */
.L_x_5882:
        /* <DEDUP_REMOVED lines=22> */
.L_x_5883:
        /* <DEDUP_REMOVED lines=22> */
.L_x_5884:
[----:B------:R-:W-:Y:S01]  /*0920*/  PLOP3.LUT P0, PT, PT, PT, UP0, 0x80, 0x0 ;  /* 0x000000000000781c */ /* 0x000fe20003f0f008 */
[----:B------:R-:W-:Y:S01]  /*0930*/  UMOV UR36, 0x1 ;  /* 0x0000000100247882 */ /* 0x000fe20000000000 */
[----:B------:R-:W-:Y:S01]  /*0940*/  NOP ;  /* 0x0000000000007918 */ /* 0x000fe20000000000 */
[----:B------:R-:W-:Y:S01]  /*0950*/  USEL UR36, UR36, 0x2, !UP0 ;  /* 0x0000000224247887 */ /* 0x000fe2000c000000 */
[----:B------:R-:W-:Y:S01]  /*0960*/  BSSY B9, `(.L_x_5885) ;  /* 0x0001fea000097945 */ /* 0x000fe20003800000 */
[----:B------:R-:W-:Y:S01]  /*0970*/  ULDC.64 UR42, c[0x0][0x208] ;  /* 0x00008200002a7ab9 */ /* 0x000fe20000000a00 */
[----:B012-4-:R-:W-:Y:S07]  /*0980*/  BAR.SYNC.DEFER_BLOCKING 0x0 ;  /* 0x0000000000007b1d */ /* 0x017fee0000010000 */
[----:B------:R-:W-:Y:S05]  /*0990*/  @!P0 BRA `(.L_x_5886) ;  /* 0x0000016800e08947 */ /* 0x000fea0003800000 */
.L_x_5887:
[----:B------:R-:W-:-:S08]  /*09a0*/  NOP ;  /* 0x0000000000007918 */ /* 0x000fd00000000000 */
[----:B------:R-:W0:Y:S02]  /*09b0*/  USETMAXREG.TRY_ALLOC.CTAPOOL UP0, 0xf0 ;  /* 0x000000f0000079c8 */ /* 0x000e240008000600 */
[----:B0-----:R-:W-:-:S13]  /*09c0*/  PLOP3.LUT P0, PT, PT, PT, UP0, 0x80, 0x0 ;  /* 0x000000000000781c */ /* 0x001fda0003f0f008 */
[----:B------:R-:W-:Y:S05]  /*09d0*/  @!P0 BRA `(.L_x_5887) ;  /* 0xfffffffc00f08947 */ /* 0x000fea000383ffff */
[----:B------:R-:W-:Y:S01]  /*09e0*/  ISETP.NE.AND P0, PT, R2, 0x1, PT ;  /* 0x000000010200780c */ /* 0x000fe20003f05270 */
[----:B------:R-:W0:Y:S01]  /*09f0*/  S2UR UR5, SR_CgaCtaId ;  /* 0x00000000000579c3 */ /* 0x000e220000008800 */
[----:B------:R-:W-:-:S11]  /*0a00*/  UMOV UR4, 0x400 ;  /* 0x0000040000047882 */ /* 0x000fd60000000000 */
[----:B------:R-:W-:Y:S06]  /*0a10*/  @!P0 BAR.ARV 0x8, 0x100 ;  /* 0x0204000000008b1d */ /* 0x000fec0000002000 */
[----:B------:R-:W-:Y:S01]  /*0a20*/  ISETP.GE.U32.AND P0, PT, R4, 0x100, PT ;  /* 0x000001000400780c */ /* 0x000fe20003f06070 */
[----:B0-----:R-:W-:-:S06]  /*0a30*/  ULEA UR4, UR5, UR4, 0x18 ;  /* 0x0000000405047291 */ /* 0x001fcc000f8ec03f */
[----:B------:R-:W-:-:S06]  /*0a40*/  IMAD.U32 R2, RZ, RZ, UR4 ;  /* 0x00000004ff027e24 */ /* 0x000fcc000f8e00ff */
[----:B------:R-:W-:Y:S06]  /*0a50*/  @P0 BAR.ARV 0xf, 0x100 ;  /* 0x03c4000000000b1d */ /* 0x000fec0000002000 */
[----:B------:R-:W-:Y:S02]  /*0a60*/  ULDC UR4, c[0x0][0xc3c] ;  /* 0x00030f0000047ab9 */ /* 0x000fe40000000800 */
[----:B------:R-:W-:Y:S06]  /*0a70*/  BAR.SYNC.DEFER_BLOCKING 0x5, 0x180 ;  /* 0x0146000000007b1d */ /* 0x000fec0000010000 */
[----:B------:R-:W0:Y:S02]  /*0a80*/  LDS.128 R24, [R2+0x28cd0] ;  /* 0x028cd00002187984 */ /* 0x000e240000000c00 */
[----:B------:R-:W-:Y:S06]  /*0a90*/  BAR.ARV 0x4, 0x180 ;  /* 0x0106000000007b1d */ /* 0x000fec0000002000 */
[----:B0-----:R-:W-:-:S13]  /*0aa0*/  ISETP.GE.AND P0, PT, R27, UR4, PT ;  /* 0x000000041b007c0c */ /* 0x001fda000bf06270 */
[----:B------:R-:W-:Y:S05]  /*0ab0*/  @P0 BRA `(.L_x_5888) ;  /* 0x000001fc00500947 */ /* 0x000fea0003800000 */
[----:B------:R-:W-:Y:S01]  /*0ac0*/  VIADD R15, R4, 0xffffff80 ;  /* 0xffffff80040f7836 */ /* 0x000fe20000000000 */
[----:B------:R-:W-:Y:S01]  /*0ad0*/  CS2R R18, SRZ ;  /* 0x0000000000127805 */ /* 0x000fe2000001ff00 */
[----:B------:R-:W-:Y:S01]  /*0ae0*/  IMAD.MOV.U32 R197, RZ, RZ, 0x20 ;  /* 0x00000020ffc57424 */ /* 0x000fe200078e00ff */
[----:B------:R-:W-:Y:S01]  /*0af0*/  ULOP3.LUT UR37, UR36, 0x1, URZ, 0xfc, !UPT ;  /* 0x0000000124257892 */ /* 0x000fe2000f8efc3f */
[----:B------:R-:W-:Y:S01]  /*0b00*/  IMAD.MOV.U32 R217, RZ, RZ, RZ ;  /* 0x000000ffffd97224 */ /* 0x000fe200078e00ff */
[----:B------:R-:W-:Y:S01]  /*0b10*/  SHF.R.S32.HI R0, RZ, 0x1f, R15 ;  /* 0x0000001fff007819 */ /* 0x000fe2000001140f */
[----:B------:R-:W-:Y:S02]  /*0b20*/  IMAD.MOV.U32 R185, RZ, RZ, RZ ;  /* 0x000000ffffb97224 */ /* 0x000fe400078e00ff */
[----:B------:R-:W-:Y:S01]  /*0b30*/  IMAD.MOV.U32 R187, RZ, RZ, RZ ;  /* 0x000000ffffbb7224 */ /* 0x000fe200078e00ff */
[CC--:B------:R-:W-:Y:S02]  /*0b40*/  LEA.HI R3, R0.reuse, R15.reuse, RZ, 0x4 ;  /* 0x0000000f00037211 */ /* 0x0c0fe400078f20ff */
[----:B------:R-:W-:-:S02]  /*0b50*/  LEA.HI R6, R0, R15, RZ, 0x5 ;  /* 0x0000000f00067211 */ /* 0x000fc400078f28ff */
[----:B------:R-:W-:Y:S02]  /*0b60*/  LOP3.LUT R4, R3, 0xfffffff0, RZ, 0xc0, !PT ;  /* 0xfffffff003047812 */ /* 0x000fe400078ec0ff */
[--C-:B------:R-:W-:Y:S02]  /*0b70*/  SHF.R.S32.HI R203, RZ, 0x5, R6.reuse ;  /* 0x00000005ffcb7819 */ /* 0x100fe40000011406 */
[----:B------:R-:W-:Y:S01]  /*0b80*/  SHF.R.S32.HI R6, RZ, 0x1f, R6 ;  /* 0x0000001fff067819 */ /* 0x000fe20000011406 */
[----:B------:R-:W-:Y:S01]  /*0b90*/  IMAD.IADD R5, R15, 0x1, -R4 ;  /* 0x000000010f057824 */ /* 0x000fe200078e0a04 */
[----:B------:R-:W-:Y:S02]  /*0ba0*/  SHF.R.S32.HI R4, RZ, 0x4, R3 ;  /* 0x00000004ff047819 */ /* 0x000fe40000011403 */
[----:B------:R-:W-:Y:S02]  /*0bb0*/  LEA.HI R7, R0, R15, RZ, 0x7 ;  /* 0x0000000f00077211 */ /* 0x000fe400078f38ff */
[----:B------:R-:W-:-:S02]  /*0bc0*/  SHF.R.S32.HI R10, RZ, 0x1f, R5 ;  /* 0x0000001fff0a7819 */ /* 0x000fc40000011405 */
[----:B------:R-:W-:Y:S02]  /*0bd0*/  LEA.HI R3, R3, R4, RZ, 0x1 ;  /* 0x0000000403037211 */ /* 0x000fe400078f08ff */
[----:B------:R-:W-:Y:S02]  /*0be0*/  LEA.HI R13, R10, R5, RZ, 0x3 ;  /* 0x000000050a0d7211 */ /* 0x000fe400078f18ff */
[----:B------:R-:W-:Y:S02]  /*0bf0*/  LEA.HI R6, R6, R203, RZ, 0x2 ;  /* 0x000000cb06067211 */ /* 0x000fe400078f10ff */
[C---:B------:R-:W-:Y:S01]  /*0c00*/  LOP3.LUT R14, R13.reuse, 0xfffffff8, RZ, 0xc0, !PT ;  /* 0xfffffff80d0e7812 */ /* 0x040fe200078ec0ff */
[----:B------:R-:W-:Y:S01]  /*0c10*/  IMAD.SHL.U32 R13, R13, 0x40, RZ ;  /* 0x000000400d0d7824 */ /* 0x000fe200078e00ff */
[----:B------:R-:W-:Y:S02]  /*0c20*/  LOP3.LUT R3, R3, 0x1ffffffe, RZ, 0xc0, !PT ;  /* 0x1ffffffe03037812 */ /* 0x000fe400078ec0ff */
[----:B------:R-:W-:Y:S01]  /*0c30*/  SHF.R.S32.HI R220, RZ, 0x7, R7 ;  /* 0x00000007ffdc7819 */ /* 0x000fe20000011407 */
[----:B------:R-:W-:Y:S01]  /*0c40*/  IMAD.IADD R14, R5, 0x1, -R14 ;  /* 0x00000001050e7824 */ /* 0x000fe200078e0a0e */
[----:B------:R-:W-:Y:S01]  /*0c50*/  LOP3.LUT R6, R6, 0x3ffffc, RZ, 0xc0, !PT ;  /* 0x003ffffc06067812 */ /* 0x000fe200078ec0ff */
[----:B------:R-:W-:Y:S01]  /*0c60*/  IMAD.IADD R3, R4, 0x1, -R3 ;  /* 0x0000000104037824 */ /* 0x000fe200078e0a03 */
[----:B------:R-:W-:Y:S01]  /*0c70*/  LOP3.LUT R8, R7, 0xffffff80, RZ, 0xc0, !PT ;  /* 0xffffff8007087812 */ /* 0x000fe200078ec0ff */
[----:B------:R-:W-:Y:S01]  /*0c80*/  IMAD R5, R220, 0x100, R5 ;  /* 0x00000100dc057824 */ /* 0x000fe200078e0205 */
[C---:B------:R-:W-:Y:S01]  /*0c90*/  R2P PR, R14.reuse, 0x6 ;  /* 0x000000060e007804 */ /* 0x040fe20000000000 */
[----:B------:R-:W-:Y:S01]  /*0ca0*/  IMAD.IADD R6, R203, 0x1, -R6 ;  /* 0x00000001cb067824 */ /* 0x000fe200078e0a06 */
[----:B------:R-:W-:Y:S01]  /*0cb0*/  LEA.HI R7, R7, R220, RZ, 0x1 ;  /* 0x000000dc07077211 */ /* 0x000fe200078f08ff */
[----:B------:R-:W-:-:S02]  /*0cc0*/  IMAD.SHL.U32 R4, R14, 0x40, RZ ;  /* 0x000000400e047824 */ /* 0x000fc400078e00ff */
[----:B------:R-:W-:Y:S01]  /*0cd0*/  IMAD R6, R6, 0x10, R5 ;  /* 0x0000001006067824 */ /* 0x000fe200078e0205 */
[----:B------:R-:W-:Y:S01]  /*0ce0*/  LOP3.LUT R7, R7, 0xfffffe, RZ, 0xc0, !PT ;  /* 0x00fffffe07077812 */ /* 0x000fe200078ec0ff */
[----:B------:R-:W-:Y:S01]  /*0cf0*/  IMAD.SHL.U32 R3, R3, 0x8, RZ ;  /* 0x0000000803037824 */ /* 0x000fe200078e00ff */
[----:B------:R-:W-:Y:S01]  /*0d00*/  LOP3.LUT R4, R4, 0x1c0, RZ, 0xc0, !PT ;  /* 0x000001c004047812 */ /* 0x000fe200078ec0ff */
[----:B------:R-:W-:Y:S01]  /*0d10*/  IMAD.IADD R8, R15, 0x1, -R8 ;  /* 0x000000010f087824 */ /* 0x000fe200078e0a08 */
[----:B------:R-:W-:Y:S01]  /*0d20*/  SEL R197, R197, 0xffffffe0, !P1 ;  /* 0xffffffe0c5c57807 */ /* 0x000fe20004800000 */
[--C-:B------:R-:W-:Y:S01]  /*0d30*/  IMAD.U32 R228, R6, 0x40, R3.reuse ;  /* 0x0000004006e47824 */ /* 0x100fe200078e0003 */
[----:B------:R-:W-:Y:S01]  /*0d40*/  LOP3.LUT R3, R4, 0x8, R3, 0xf8, !PT ;  /* 0x0000000804037812 */ /* 0x000fe200078ef803 */
[----:B------:R-:W-:Y:S01]  /*0d50*/  IMAD.IADD R7, R220, 0x1, -R7 ;  /* 0x00000001dc077824 */ /* 0x000fe200078e0a07 */
[----:B------:R-:W-:Y:S02]  /*0d60*/  SHF.R.U32.HI R6, RZ, 0x3, R4 ;  /* 0x00000003ff067819 */ /* 0x000fe40000011604 */
[----:B------:R-:W-:Y:S01]  /*0d70*/  LOP3.LUT R4, R13, 0x7ffffe00, RZ, 0xc0, !PT ;  /* 0x7ffffe000d047812 */ /* 0x000fe200078ec0ff */
[----:B------:R-:W-:Y:S01]  /*0d80*/  IMAD.SHL.U32 R194, R7, 0x100, RZ ;  /* 0x0000010007c27824 */ /* 0x000fe200078e00ff */
[----:B------:R-:W-:-:S02]  /*0d90*/  LOP3.LUT R3, R3, R6, RZ, 0x3c, !PT ;  /* 0x0000000603037212 */ /* 0x000fc400078e3cff */
[----:B------:R-:W-:Y:S01]  /*0da0*/  SHF.R.S32.HI R9, RZ, 0x1f, R8 ;  /* 0x0000001fff097819 */ /* 0x000fe20000011408 */
[----:B------:R-:W-:-:S03]  /*0db0*/  IMAD R4, R203, 0x400, R4 ;  /* 0x00000400cb047824 */ /* 0x000fc600078e0204 */
[-C--:B------:R-:W-:Y:S01]  /*0dc0*/  LEA.HI R10, R9, R8.reuse, RZ, 0x2 ;  /* 0x00000008090a7211 */ /* 0x080fe200078f10ff */
[----:B------:R-:W-:Y:S01]  /*0dd0*/  IMAD.IADD R3, R4, 0x1, R3 ;  /* 0x0000000104037824 */ /* 0x000fe200078e0203 */
[CC--:B------:R-:W-:Y:S02]  /*0de0*/  LEA.HI R4, R0.reuse, R15.reuse, RZ, 0x3 ;  /* 0x0000000f00047211 */ /* 0x0c0fe400078f18ff */
[----:B------:R-:W-:Y:S01]  /*0df0*/  LEA.HI R0, R0, R15, RZ, 0x2 ;  /* 0x0000000f00007211 */ /* 0x000fe200078f10ff */
[----:B------:R-:W-:Y:S01]  /*0e00*/  IMAD R195, R3, 0x2, R2 ;  /* 0x0000000203c37824 */ /* 0x000fe200078e0202 */
[----:B------:R-:W-:Y:S02]  /*0e10*/  SHF.R.S32.HI R11, RZ, 0x2, R10 ;  /* 0x00000002ff0b7819 */ /* 0x000fe4000001140a */
[----:B------:R-:W-:Y:S01]  /*0e20*/  SHF.R.S32.HI R186, RZ, 0x2, R0 ;  /* 0x00000002ffba7819 */ /* 0x000fe20000011400 */
[C---:B------:R-:W-:Y:S01]  /*0e30*/  VIADD R198, R195.reuse, 0x26800 ;  /* 0x00026800c3c67836 */ /* 0x040fe20000000000 */
[----:B------:R-:W-:Y:S01]  /*0e40*/  SHF.R.S32.HI R12, RZ, 0x1f, R10 ;  /* 0x0000001fff0c7819 */ /* 0x000fe2000001140a */
[----:B------:R-:W-:Y:S01]  /*0e50*/  VIADD R196, R195, 0x26840 ;  /* 0x00026840c3c47836 */ /* 0x000fe20000000000 */
[----:B------:R-:W-:Y:S01]  /*0e60*/  LEA.HI R9, R9, R8, RZ, 0x5 ;  /* 0x0000000809097211 */ /* 0x000fe200078f28ff */
[----:B------:R-:W-:Y:S01]  /*0e70*/  VIADD R235, R186, 0x20 ;  /* 0x00000020baeb7836 */ /* 0x000fe20000000000 */
[----:B------:R-:W-:Y:S01]  /*0e80*/  LEA.HI R12, R12, R11, RZ, 0x3 ;  /* 0x0000000b0c0c7211 */ /* 0x000fe200078f18ff */
[----:B------:R-:W-:Y:S01]  /*0e90*/  @P2 VIADD R196, R198, 0xffffffc0 ;  /* 0xffffffc0c6c42836 */ /* 0x000fe20000000000 */
[----:B------:R-:W-:Y:S01]  /*0ea0*/  SHF.R.S32.HI R219, RZ, 0x3, R4 ;  /* 0x00000003ffdb7819 */ /* 0x000fe20000011404 */
[----:B------:R-:W-:Y:S01]  /*0eb0*/  IMAD.SHL.U32 R226, R235, 0x40, RZ ;  /* 0x00000040ebe27824 */ /* 0x000fe200078e00ff */
[----:B------:R-:W-:Y:S01]  /*0ec0*/  LOP3.LUT R12, R12, 0xfffffff8, RZ, 0xc0, !PT ;  /* 0xfffffff80c0c7812 */ /* 0x000fe200078ec0ff */
[----:B------:R-:W-:Y:S01]  /*0ed0*/  IMAD.IADD R198, R198, 0x1, R197 ;  /* 0x00000001c6c67824 */ /* 0x000fe200078e02c5 */
[----:B------:R-:W-:Y:S01]  /*0ee0*/  LOP3.LUT R218, R4, 0xfffffff8, RZ, 0xc0, !PT ;  /* 0xfffffff804da7812 */ /* 0x000fe200078ec0ff */
[----:B------:R-:W-:Y:S01]  /*0ef0*/  IMAD.IADD R197, R197, 0x1, R196 ;  /* 0x00000001c5c57824 */ /* 0x000fe200078e02c4 */
[----:B------:R-:W-:Y:S01]  /*0f00*/  LOP3.LUT R223, R0, 0xfffffffc, RZ, 0xc0, !PT ;  /* 0xfffffffc00df7812 */ /* 0x000fe200078ec0ff */
[----:B------:R-:W-:Y:S01]  /*0f10*/  IMAD.IADD R12, R11, 0x1, -R12 ;  /* 0x000000010b0c7824 */ /* 0x000fe200078e0a0c */
[----:B------:R-:W-:Y:S01]  /*0f20*/  SHF.R.S32.HI R4, RZ, 0x1f, R235 ;  /* 0x0000001fff047819 */ /* 0x000fe200000114eb */
[C---:B------:R-:W-:Y:S01]  /*0f30*/  IMAD.IADD R218, R15.reuse, 0x1, -R218 ;  /* 0x000000010fda7824 */ /* 0x040fe200078e0ada */
[----:B------:R-:W-:Y:S01]  /*0f40*/  SHF.R.S32.HI R9, RZ, 0x5, R9 ;  /* 0x00000005ff097819 */ /* 0x000fe20000011409 */
[----:B------:R-:W-:Y:S01]  /*0f50*/  IMAD.IADD R223, R15, 0x1, -R223 ;  /* 0x000000010fdf7824 */ /* 0x000fe200078e0adf */
[----:B------:R-:W-:Y:S01]  /*0f60*/  LEA.HI R4, R4, R235, RZ, 0x3 ;  /* 0x000000eb04047211 */ /* 0x000fe200078f18ff */
[----:B------:R-:W-:Y:S01]  /*0f70*/  IMAD.SHL.U32 R200, R218, 0x8, RZ ;  /* 0x00000008dac87824 */ /* 0x000fe200078e00ff */
[----:B------:R-:W-:Y:S01]  /*0f80*/  LOP3.LUT R226, R226, 0x1c0, RZ, 0xc0, !PT ;  /* 0x000001c0e2e27812 */ /* 0x000fe200078ec0ff */
[----:B------:R-:W-:Y:S01]  /*0f90*/  IMAD R191, R9, 0x10, R12 ;  /* 0x0000001009bf7824 */ /* 0x000fe200078e020c */
[----:B------:R-:W-:Y:S01]  /*0fa0*/  SHF.R.S32.HI R9, RZ, 0x1f, R0 ;  /* 0x0000001fff097819 */ /* 0x000fe20000011400 */
[C---:B------:R-:W-:Y:S01]  /*0fb0*/  IMAD.SHL.U32 R16, R223.reuse, 0x8, RZ ;  /* 0x00000008df107824 */ /* 0x040fe200078e00ff */
[----:B------:R-:W-:Y:S01]  /*0fc0*/  LEA.HI R0, R223, R223, RZ, 0x1 ;  /* 0x000000dfdf007211 */ /* 0x000fe200078f08ff */
[----:B------:R-:W-:Y:S01]  /*0fd0*/  IMAD.SHL.U32 R227, R4, 0x40, RZ ;  /* 0x0000004004e37824 */ /* 0x000fe200078e00ff */
[----:B------:R-:W-:Y:S01]  /*0fe0*/  LEA.HI R9, R9, R186, RZ, 0x3 ;  /* 0x000000ba09097211 */ /* 0x000fe200078f18ff */
[----:B------:R-:W-:Y:S01]  /*0ff0*/  IMAD.SHL.U32 R188, R223, 0x4, RZ ;  /* 0x00000004dfbc7824 */ /* 0x000fe200078e00ff */
[----:B------:R-:W-:Y:S01]  /*1000*/  LOP3.LUT R5, R10, 0x7ffffffc, RZ, 0xc0, !PT ;  /* 0x7ffffffc0a057812 */ /* 0x000fe200078ec0ff */
[----:B------:R-:W-:Y:S01]  /*1010*/  VIADD R211, R200, 0x80 ;  /* 0x00000080c8d37836 */ /* 0x000fe20000000000 */
[----:B------:R-:W-:Y:S01]  /*1020*/  LOP3.LUT R0, R0, 0x1ffffffe, RZ, 0xc0, !PT ;  /* 0x1ffffffe00007812 */ /* 0x000fe200078ec0ff */
[----:B------:R-:W-:Y:S01]  /*1030*/  VIADD R210, R200, 0xc0 ;  /* 0x000000c0c8d27836 */ /* 0x000fe20000000000 */
[----:B------:R-:W-:Y:S01]  /*1040*/  LOP3.LUT R4, R226, 0x38, R16, 0xf8, !PT ;  /* 0x00000038e2047812 */ /* 0x000fe200078ef810 */
[C---:B------:R-:W-:Y:S01]  /*1050*/  VIADD R212, R200.reuse, 0x40 ;  /* 0x00000040c8d47836 */ /* 0x040fe20000000000 */
[----:B------:R-:W-:Y:S01]  /*1060*/  SHF.R.U32.HI R6, RZ, 0x3, R226 ;  /* 0x00000003ff067819 */ /* 0x000fe200000116e2 */
[C---:B------:R-:W-:Y:S01]  /*1070*/  VIADD R209, R200.reuse, 0x100 ;  /* 0x00000100c8d17836 */ /* 0x040fe20000000000 */
[----:B------:R-:W-:Y:S01]  /*1080*/  LOP3.LUT R227, R227, 0xfffffe00, RZ, 0xc0, !PT ;  /* 0xfffffe00e3e37812 */ /* 0x000fe200078ec0ff */
[----:B------:R-:W-:Y:S01]  /*1090*/  VIADD R208, R200, 0x140 ;  /* 0x00000140c8d07836 */ /* 0x000fe20000000000 */
[----:B------:R-:W-:Y:S01]  /*10a0*/  LOP3.LUT R9, R9, 0xfffffff8, RZ, 0xc0, !PT ;  /* 0xfffffff809097812 */ /* 0x000fe200078ec0ff */
[----:B------:R-:W-:Y:S01]  /*10b0*/  VIADD R199, R188, 0x10 ;  /* 0x00000010bcc77836 */ /* 0x000fe20000000000 */
[----:B------:R-:W-:Y:S01]  /*10c0*/  LOP3.LUT R225, R227, R4, R6, 0xf6, !PT ;  /* 0x00000004e3e17212 */ /* 0x000fe200078ef606 */
[C---:B------:R-:W-:Y:S01]  /*10d0*/  VIADD R222, R200.reuse, 0x180 ;  /* 0x00000180c8de7836 */ /* 0x040fe20000000000 */
[----:B------:R-:W-:Y:S01]  /*10e0*/  SHF.R.S32.HI R7, RZ, 0x1f, R210 ;  /* 0x0000001fff077819 */ /* 0x000fe200000114d2 */
[----:B------:R-:W-:Y:S01]  /*10f0*/  VIADD R221, R200, 0x1c0 ;  /* 0x000001c0c8dd7836 */ /* 0x000fe20000000000 */
[----:B------:R-:W-:Y:S01]  /*1100*/  SHF.R.S32.HI R7, RZ, 0x1f, R208 ;  /* 0x0000001fff077819 */ /* 0x000fe200000114d0 */
[----:B------:R-:W-:Y:S01]  /*1110*/  IMAD.IADD R5, R8, 0x1, -R5 ;  /* 0x0000000108057824 */ /* 0x000fe200078e0a05 */
[----:B------:R-:W-:Y:S01]  /*1120*/  SHF.R.S32.HI R8, RZ, 0x1f, R211 ;  /* 0x0000001fff087819 */ /* 0x000fe200000114d3 */
[----:B------:R-:W-:Y:S01]  /*1130*/  IMAD.IADD R0, R223, 0x1, -R0 ;  /* 0x00000001df007824 */ /* 0x000fe200078e0a00 */
[----:B------:R-:W-:Y:S01]  /*1140*/  SHF.R.S32.HI R8, RZ, 0x1f, R209 ;  /* 0x0000001fff087819 */ /* 0x000fe200000114d1 */
[----:B------:R-:W-:Y:S01]  /*1150*/  IMAD.IADD R193, R186, 0x1, -R9 ;  /* 0x00000001bac17824 */ /* 0x000fe200078e0a09 */
[----:B------:R-:W-:Y:S01]  /*1160*/  SHF.R.S32.HI R9, RZ, 0x1f, R212 ;  /* 0x0000001fff097819 */ /* 0x000fe200000114d4 */
[----:B------:R-:W-:Y:S01]  /*1170*/  IMAD.SHL.U32 R184, R5, 0x2, RZ ;  /* 0x0000000205b87824 */ /* 0x000fe200078e00ff */
[----:B------:R-:W-:Y:S01]  /*1180*/  SHF.R.S32.HI R224, RZ, 0x1f, R199 ;  /* 0x0000001fffe07819 */ /* 0x000fe200000114c7 */
[----:B------:R-:W-:Y:S01]  /*1190*/  IMAD R225, R225, 0x2, R2 ;  /* 0x00000002e1e17824 */ /* 0x000fe200078e0202 */
[----:B------:R-:W-:Y:S01]  /*11a0*/  SHF.R.S32.HI R237, RZ, 0x1f, R222 ;  /* 0x0000001fffed7819 */ /* 0x000fe200000114de */
[----:B------:R-:W-:Y:S01]  /*11b0*/  IMAD R201, R0, 0x8, R191 ;  /* 0x0000000800c97824 */ /* 0x000fe200078e02bf */
[----:B------:R-:W-:-:S07]  /*11c0*/  SHF.R.S32.HI R236, RZ, 0x1f, R221 ;  /* 0x0000001fffec7819 */ /* 0x000fce00000114dd */
.L_x_6097:
[----:B------:R-:W-:Y:S01]  /*11d0*/  ULDC.64 UR4, c[0x0][0xa28] ;  /* 0x00028a0000047ab9 */ /* 0x000fe20000000a00 */
[----:B01-34-:R-:W0:Y:S01]  /*11e0*/  LDC.64 R6, c[0x0][0xa08] ;  /* 0x00028200ff067b82 */ /* 0x01be220000000a00 */
        /* <DEDUP_REMOVED lines=10> */
[----:B------:R-:W1:Y:S01]  /*1290*/  @P0 LDC.64 R4, c[0x0][0xa28] ;  /* 0x00028a00ff040b82 */ /* 0x000e620000000a00 */
[----:B------:R-:W-:Y:S01]  /*12a0*/  ISETP.NE.AND.EX P3, PT, RZ, UR5, PT, P3 ;  /* 0x00000005ff007c0c */ /* 0x000fe2000bf65330 */
[----:B0-----:R-:W-:-:S06]  /*12b0*/  IMAD.WIDE R10, R27, 0x4, R6 ;  /* 0x000000041b0a7825 */ /* 0x001fcc00078e0206 */
[----:B------:R-:W0:Y:S01]  /*12c0*/  @P1 LDC.64 R8, c[0x0][0xa18] ;  /* 0x00028600ff081b82 */ /* 0x000e220000000a00 */
[----:B------:R-:W-:Y:S02]  /*12d0*/  ULDC UR4, c[0x0][0x288] ;  /* 0x0000a20000047ab9 */ /* 0x000fe40000000800 */
[----:B------:R-:W-:Y:S01]  /*12e0*/  IMAD.U32 R22, RZ, RZ, UR4 ;  /* 0x00000004ff167e24 */ /* 0x000fe2000f8e00ff */
[----:B------:R-:W-:Y:S02]  /*12f0*/  ULDC.64 UR4, c[0x0][0x418] ;  /* 0x0001060000047ab9 */ /* 0x000fe40000000a00 */
[----:B--2---:R2:W5:Y:S01]  /*1300*/  @P3 LDG.E R29, desc[UR42][R10.64] ;  /* 0x0000002a0a1d3981 */ /* 0x004562000c1e1900 */
[----:B-1----:R-:W-:-:S05]  /*1310*/  @P0 IMAD.WIDE R4, R27, 0x4, R4 ;  /* 0x000000041b040825 */ /* 0x002fca00078e0204 */
[----:B------:R2:W5:Y:S01]  /*1320*/  @P0 LDG.E R3, desc[UR42][R4.64] ;  /* 0x0000002a04030981 */ /* 0x000562000c1e1900 */
[----:B0-----:R-:W-:-:S05]  /*1330*/  @P1 IMAD.WIDE R6, R27, 0x4, R8 ;  /* 0x000000041b061825 */ /* 0x001fca00078e0208 */
        /* <DEDUP_REMOVED lines=12> */
[----:B--2---:R-:W-:Y:S06]  /*1400*/  @P1 BRA `(.L_x_5889) ;  /* 0x0000000000241947 */ /* 0x004fec0003800000 */
        /* <DEDUP_REMOVED lines=9> */
.L_x_5889:
[----:B------:R-:W-:Y:S02]  /*14a0*/  IMAD.U32 R36, RZ, RZ, UR5 ;  /* 0x00000005ff247e24 */ /* 0x000fe4000f8e00ff */
[----:B------:R-:W-:Y:S01]  /*14b0*/  IMAD.U32 R24, RZ, RZ, UR4 ;  /* 0x00000004ff187e24 */ /* 0x000fe2000f8e00ff */
[----:B------:R-:W-:Y:S06]  /*14c0*/  @!P2 BRA `(.L_x_5890) ;  /* 0x000000000010a947 */ /* 0x000fec0003800000 */
[----:B------:R-:W0:Y:S02]  /*14d0*/  LDC.64 R4, c[0x0][0xa20] ;  /* 0x00028800ff047b82 */ /* 0x000e240000000a00 */
[----:B0-----:R-:W-:-:S05]  /*14e0*/  IMAD.WIDE R4, R27, 0x4, R4 ;  /* 0x000000041b047825 */ /* 0x001fca00078e0204 */
[----:B------:R0:W5:Y:S01]  /*14f0*/  LDG.E R24, desc[UR42][R4.64] ;  /* 0x0000002a04187981 */ /* 0x000162000c1e1900 */
[----:B------:R-:W-:Y:S05]  /*1500*/  BRA `(.L_x_5891) ;  /* 0x0000000000107947 */ /* 0x000fea0003800000 */
.L_x_5890:
[----:B------:R-:W-:Y:S05]  /*1510*/  @!P3 BRA `(.L_x_5891) ;  /* 0x00000000000cb947 */ /* 0x000fea0003800000 */
[----:B------:R-:W2:Y:S04]  /*1520*/  LDG.E R5, desc[UR42][R10.64] ;  /* 0x0000002a0a057981 */ /* 0x000ea8000c1e1900 */
[----:B------:R-:W2:Y:S02]  /*1530*/  LDG.E R24, desc[UR42][R10.64+0x4] ;  /* 0x0000042a0a187981 */ /* 0x000ea4000c1e1900 */
[----:B--2---:R-:W-:-:S07]  /*1540*/  IMAD.IADD R24, R24, 0x1, -R5 ;  /* 0x0000000118187824 */ /* 0x004fce00078e0a05 */
.L_x_5891:
[----:B------:R-:W-:Y:S01]  /*1550*/  ULDC.64 UR4, c[0x0][0xa10] ;  /* 0x0002840000047ab9 */ /* 0x000fe20000000a00 */
[----:B------:R-:W1:Y:S01]  /*1560*/  LDC R8, c[0x0][0x448] ;  /* 0x00011200ff087b82 */ /* 0x000e620000000800 */
[----:B------:R-:W-:-:S04]  /*1570*/  ISETP.NE.U32.AND P0, PT, RZ, UR4, PT ;  /* 0x00000004ff007c0c */ /* 0x000fc8000bf05070 */
        /* <DEDUP_REMOVED lines=10> */
[----:B------:R-:W4:Y:S01]  /*1620*/  @P0 LDG.E R9, desc[UR42][R4.64+0x4] ;  /* 0x0000042a04090981 */ /* 0x000f22000c1e1900 */
[----:B---3--:R-:W-:-:S05]  /*1630*/  @P1 IMAD.WIDE R6, R27, 0x4, R6 ;  /* 0x000000041b061825 */ /* 0x008fca00078e0206 */
[----:B------:R0:W5:Y:S01]  /*1640*/  @P1 LDG.E R37, desc[UR42][R6.64] ;  /* 0x0000002a06251981 */ /* 0x000162000c1e1900 */
[----:B-1----:R-:W-:Y:S01]  /*1650*/  ISETP.NE.AND P1, PT, R8, 0x1, PT ;  /* 0x000000010800780c */ /* 0x002fe20003f25270 */
[----:B------:R-:W-:Y:S01]  /*1660*/  IMAD.SHL.U32 R192, R25, 0x40, RZ ;  /* 0x0000004019c07824 */ /* 0x000fe200078e00ff */
[----:B--2---:R-:W-:Y:S01]  /*1670*/  ISETP.GE.AND P2, PT, R13, 0x1, PT ;  /* 0x000000010d00780c */ /* 0x004fe20003f46270 */
[----:B------:R-:W-:-:S10]  /*1680*/  IMAD.IADD R10, R24, 0x1, -R3 ;  /* 0x00000001180a7824 */ /* 0x000fd400078e0a03 */
[----:B------:R-:W1:Y:S08]  /*1690*/  @P1 LDC R11, c[0x0][0x44c] ;  /* 0x00011300ff0b1b82 */ /* 0x000e700000000800 */
[----:B------:R-:W2:Y:S01]  /*16a0*/  @P1 LDC R8, c[0x0][0x450] ;  /* 0x00011400ff081b82 */ /* 0x000ea20000000800 */
[----:B----4-:R-:W-:Y:S02]  /*16b0*/  @P0 IMAD.IADD R36, R9, 0x1, -R0 ;  /* 0x0000000109240824 */ /* 0x010fe400078e0a00 */
[----:B------:R-:W-:-:S02]  /*16c0*/  VIADD R0, R192, 0x3f ;  /* 0x0000003fc0007836 */ /* 0x000fc40000000000 */
[----:B------:R-:W-:Y:S02]  /*16d0*/  IMAD.IADD R23, R10, 0x1, R36 ;  /* 0x000000010a177824 */ /* 0x000fe400078e0224 */
[----:B-1----:R-:W-:-:S03]  /*16e0*/  @P1 IMAD.HI.U32 R3, R0, R11, RZ ;  /* 0x0000000b00031227 */ /* 0x002fc600078e00ff */
[C---:B------:R-:W-:Y:S01]  /*16f0*/  IADD3 R5, R23.reuse, 0x1, -R22 ;  /* 0x0000000117057810 */ /* 0x040fe20007ffe816 */
[----:B------:R-:W-:Y:S01]  /*1700*/  IMAD.MOV.U32 R4, RZ, RZ, R0 ;  /* 0x000000ffff047224 */ /* 0x000fe200078e0000 */
[----:B--2---:R-:W-:Y:S01]  /*1710*/  @P1 SHF.R.U32.HI R4, RZ, R8, R3 ;  /* 0x00000008ff041219 */ /* 0x004fe20000011603 */
[----:B------:R-:W-:-:S04]  /*1720*/  VIADD R0, R23, 0x3f ;  /* 0x0000003f17007836 */ /* 0x000fc80000000000 */
[----:B0-----:R-:W-:Y:S01]  /*1730*/  IMAD.IADD R7, R5, 0x1, R4 ;  /* 0x0000000105077824 */ /* 0x001fe200078e0204 */
[----:B------:R-:W-:-:S04]  /*1740*/  SHF.R.S32.HI R3, RZ, 0x1f, R0 ;  /* 0x0000001fff037819 */ /* 0x000fc80000011400 */
[----:B------:R-:W-:Y:S01]  /*1750*/  LEA.HI R3, R3, R0, RZ, 0x6 ;  /* 0x0000000003037211 */ /* 0x000fe200078f30ff */
[----:B------:R-:W-:-:S03]  /*1760*/  IMAD.IADD R0, R7, 0x1, R12 ;  /* 0x0000000107007824 */ /* 0x000fc600078e020c */
[----:B------:R-:W-:Y:S01]  /*1770*/  SHF.R.S32.HI R168, RZ, 0x6, R3 ;  /* 0x00000006ffa87819 */ /* 0x000fe20000011403 */
        /* <DEDUP_REMOVED lines=12> */
.L_x_5894:
[----:B------:R-:W-:-:S13]  /*1840*/  ISETP.NE.AND P0, PT, R13, 0x1, PT ;  /* 0x000000010d00780c */ /* 0x000fda0003f05270 */
[----:B------:R-:W0:Y:S02]  /*1850*/  @P0 LDC.64 R4, c[0x0][0x9e8] ;  /* 0x00027a00ff040b82 */ /* 0x000e240000000a00 */
[----:B0-----:R-:W-:-:S05]  /*1860*/  @P0 IMAD.HI.U32 R4, R3, R4, RZ ;  /* 0x0000000403040227 */ /* 0x001fca00078e00ff */
[----:B------:R-:W-:-:S07]  /*1870*/  @P0 SHF.R.U32.HI R3, RZ, R5, R4 ;  /* 0x00000005ff030219 */ /* 0x000fce0000011604 */
.L_x_5895:
[----:B------:R-:W-:Y:S05]  /*1880*/  BSYNC B0 ;  /* 0x0000000000007941 */ /* 0x000fea0003800000 */
.L_x_5893:
[----:B------:R-:W-:-:S05]  /*1890*/  IMAD R3, R3, R13, R13 ;  /* 0x0000000d03037224 */ /* 0x000fca00078e020d */
[----:B------:R-:W-:-:S07]  /*18a0*/  VIMNMX R0, R0, R3, PT ;  /* 0x0000000300007248 */ /* 0x000fce0003fe0100 */
.L_x_5892:
[----:B------:R-:W0:Y:S01]  /*18b0*/  @P1 LDC R3, c[0x0][0x44c] ;  /* 0x00011300ff031b82 */ /* 0x000e220000000800 */
[----:B------:R-:W-:-:S07]  /*18c0*/  ULDC UR4, c[0x0][0x9dc] ;  /* 0x0002770000047ab9 */ /* 0x000fce0000000800 */
[----:B------:R-:W1:Y:S01]  /*18d0*/  @P1 LDC R5, c[0x0][0x450] ;  /* 0x00011400ff051b82 */ /* 0x000e620000000800 */
[----:B0-----:R-:W-:-:S04]  /*18e0*/  @P1 IMAD.HI.U32 R4, R192, R3, RZ ;  /* 0x00000003c0041227 */ /* 0x001fc800078e00ff */
[----:B------:R-:W-:Y:S01]  /*18f0*/  IMAD.MOV.U32 R3, RZ, RZ, R192 ;  /* 0x000000ffff037224 */ /* 0x000fe200078e00c0 */
[----:B-1----:R-:W-:-:S04]  /*1900*/  @P1 SHF.R.U32.HI R3, RZ, R5, R4 ;  /* 0x00000005ff031219 */ /* 0x002fc80000011604 */
[----:B------:R-:W-:-:S05]  /*1910*/  IADD3 R3, R3, R23, -R22 ;  /* 0x0000001703037210 */ /* 0x000fca0007ffe816 */
        /* <DEDUP_REMOVED lines=12> */
.L_x_5898:
[----:B------:R-:W-:-:S13]  /*19e0*/  ISETP.NE.AND P0, PT, R13, 0x1, PT ;  /* 0x000000010d00780c */ /* 0x000fda0003f05270 */
[----:B------:R-:W0:Y:S02]  /*19f0*/  @P0 LDC.64 R6, c[0x0][0x9e8] ;  /* 0x00027a00ff060b82 */ /* 0x000e240000000a00 */
[----:B0-----:R-:W-:-:S05]  /*1a00*/  @P0 IMAD.HI.U32 R6, R3, R6, RZ ;  /* 0x0000000603060227 */ /* 0x001fca00078e00ff */
[----:B------:R-:W-:-:S07]  /*1a10*/  @P0 SHF.R.U32.HI R3, RZ, R7, R6 ;  /* 0x00000007ff030219 */ /* 0x000fce0000011606 */
.L_x_5899:
[----:B------:R-:W-:Y:S05]  /*1a20*/  BSYNC B0 ;  /* 0x0000000000007941 */ /* 0x000fea0003800000 */
.L_x_5897:
[----:B------:R-:W-:-:S05]  /*1a30*/  IMAD R3, R3, R13, RZ ;  /* 0x0000000d03037224 */ /* 0x000fca00078e02ff */
[----:B------:R-:W-:-:S07]  /*1a40*/  VIMNMX R4, R4, R3, !PT ;  /* 0x0000000304047248 */ /* 0x000fce0007fe0100 */
.L_x_5896:
[----:B------:R-:W-:Y:S01]  /*1a50*/  VIADD R0, R0, 0x3f ;  /* 0x0000003f00007836 */ /* 0x000fe20000000000 */
[----:B------:R-:W-:-:S04]  /*1a60*/  SHF.R.S32.HI R5, RZ, 0x1f, R4 ;  /* 0x0000001fff057819 */ /* 0x000fc80000011404 */
[----:B------:R-:W-:Y:S02]  /*1a70*/  SHF.R.S32.HI R3, RZ, 0x1f, R0 ;  /* 0x0000001fff037819 */ /* 0x000fe40000011400 */
[----:B------:R-:W-:Y:S02]  /*1a80*/  LEA.HI R5, R5, R4, RZ, 0x6 ;  /* 0x0000000405057211 */ /* 0x000fe400078f30ff */
[----:B------:R-:W-:Y:S02]  /*1a90*/  LEA.HI R3, R3, R0, RZ, 0x6 ;  /* 0x0000000003037211 */ /* 0x000fe400078f30ff */
[----:B------:R-:W-:Y:S02]  /*1aa0*/  SHF.R.S32.HI R5, RZ, 0x6, R5 ;  /* 0x00000006ff057819 */ /* 0x000fe40000011405 */
[----:B------:R-:W-:Y:S02]  /*1ab0*/  SHF.R.S32.HI R3, RZ, 0x6, R3 ;  /* 0x00000006ff037819 */ /* 0x000fe40000011403 */
[----:B------:R-:W-:-:S02]  /*1ac0*/  VIMNMX R5, RZ, R5, !PT ;  /* 0x00000005ff057248 */ /* 0x000fc40007fe0100 */
[----:B------:R-:W-:-:S03]  /*1ad0*/  VIMNMX R3, R168, R3, PT ;  /* 0x00000003a8037248 */ /* 0x000fc60003fe0100 */
[--C-:B------:R-:W-:Y:S02]  /*1ae0*/  IMAD R5, R5, 0x40, -R10.reuse ;  /* 0x0000004005057824 */ /* 0x100fe400078e0a0a */
[----:B------:R-:W-:-:S03]  /*1af0*/  IMAD R3, R3, 0x40, -R10 ;  /* 0x0000004003037824 */ /* 0x000fc600078e0a0a */
[----:B------:R-:W-:Y:S02]  /*1b00*/  VIMNMX R5, RZ, R5, !PT ;  /* 0x00000005ff057248 */ /* 0x000fe40007fe0100 */
[----:B------:R-:W-:Y:S02]  /*1b10*/  VIMNMX R0, R3, R36, PT ;  /* 0x0000002403007248 */ /* 0x000fe40003fe0100 */
[----:B------:R-:W-:Y:S02]  /*1b20*/  SHF.R.U32.HI R44, RZ, 0x6, R5 ;  /* 0x00000006ff2c7819 */ /* 0x000fe40000011605 */
[----:B------:R-:W-:-:S03]  /*1b30*/  ISETP.GT.AND P0, PT, R0, R5, PT ;  /* 0x000000050000720c */ /* 0x000fc60003f04270 */
[----:B------:R-:W-:-:S10]  /*1b40*/  IMAD.MOV.U32 R45, RZ, RZ, R44 ;  /* 0x000000ffff2d7224 */ /* 0x000fd400078e002c */
[----:B------:R-:W-:-:S05]  /*1b50*/  @P0 VIADD R0, R0, 0x3f ;  /* 0x0000003f00000836 */ /* 0x000fca0000000000 */
[----:B------:R-:W-:-:S04]  /*1b60*/  @P0 SHF.R.S32.HI R3, RZ, 0x1f, R0 ;  /* 0x0000001fff030819 */ /* 0x000fc80000011400 */
[----:B------:R-:W-:-:S04]  /*1b70*/  @P0 LEA.HI R3, R3, R0, RZ, 0x6 ;  /* 0x0000000003030211 */ /* 0x000fc800078f30ff */
[----:B------:R-:W-:Y:S02]  /*1b80*/  @P0 SHF.R.S32.HI R45, RZ, 0x6, R3 ;  /* 0x00000006ff2d0819 */ /* 0x000fe40000011403 */
[----:B------:R-:W-:Y:S02]  /*1b90*/  PLOP3.LUT P0, PT, PT, PT, PT, 0x80, 0x0 ;  /* 0x000000000000781c */ /* 0x000fe40003f0f070 */
        /* <DEDUP_REMOVED lines=22> */
.L_x_5902:
[----:B------:R-:W-:Y:S05]  /*1d00*/  BSYNC B6 ;  /* 0x0000000000067941 */ /* 0x000fea0003800000 */
.L_x_5901:
        /* <DEDUP_REMOVED lines=20> */
.L_x_5904:
[----:B------:R-:W-:Y:S05]  /*1e50*/  BSYNC B6 ;  /* 0x0000000000067941 */ /* 0x000fea0003800000 */
.L_x_5903:
[----:B------:R-:W-:Y:S01]  /*1e60*/  ULDC.64 UR4, c[0x0][0x9f8] ;  /* 0x00027e0000047ab9 */ /* 0x000fe20000000a00 */
[----:B------:R-:W0:Y:S01]  /*1e70*/  LDC.64 R50, c[0x0][0x300] ;  /* 0x0000c000ff327b82 */ /* 0x000e220000000a00 */
[----:B------:R-:W-:Y:S01]  /*1e80*/  ISETP.NE.U32.AND P0, PT, RZ, UR4, PT ;  /* 0x00000004ff007c0c */ /* 0x000fe2000bf05070 */
[----:B------:R-:W-:Y:S01]  /*1e90*/  IMAD.IADD R41, R29, 0x1, R24 ;  /* 0x000000011d297824 */ /* 0x000fe200078e0218 */
[----:B------:R-:W-:Y:S01]  /*1ea0*/  ULDC.64 UR8, c[0x0][0xa08] ;  /* 0x0002820000087ab9 */ /* 0x000fe20000000a00 */
[----:B------:R-:W-:Y:S01]  /*1eb0*/  ULDC.64 UR6, c[0x0][0x330] ;  /* 0x0000cc0000067ab9 */ /* 0x000fe20000000a00 */
[----:B------:R-:W-:Y:S01]  /*1ec0*/  ISETP.NE.AND.EX P0, PT, RZ, UR5, PT, P0 ;  /* 0x00000005ff007c0c */ /* 0x000fe2000bf05300 */
[----:B------:R-:W-:Y:S02]  /*1ed0*/  ULDC.64 UR4, c[0x0][0x308] ;  /* 0x0000c20000047ab9 */ /* 0x000fe40000000a00 */
[----:B------:R-:W1:Y:S01]  /*1ee0*/  LDC.64 R52, c[0x0][0x3f8] ;  /* 0x0000fe00ff347b82 */ /* 0x000e620000000a00 */
[----:B------:R-:W-:-:S07]  /*1ef0*/  SHF.R.S32.HI R17, RZ, 0x1f, R16 ;  /* 0x0000001fff117819 */ /* 0x000fce0000011410 */
[----:B------:R-:W2:Y:S08]  /*1f00*/  LDC R43, c[0x0][0x3f4] ;  /* 0x0000fd00ff2b7b82 */ /* 0x000eb00000000800 */
[----:B------:R-:W3:Y:S02]  /*1f10*/  @P0 LDC.64 R4, c[0x0][0x9f8] ;  /* 0x00027e00ff040b82 */ /* 0x000ee40000000a00 */
[----:B---3--:R-:W-:-:S05]  /*1f20*/  @P0 IMAD.WIDE R4, R27, 0x4, R4 ;  /* 0x000000041b040825 */ /* 0x008fca00078e0204 */
[----:B------:R3:W4:Y:S01]  /*1f30*/  @P0 LDG.E R27, desc[UR42][R4.64] ;  /* 0x0000002a041b0981 */ /* 0x000722000c1e1900 */
[----:B------:R-:W-:Y:S01]  /*1f40*/  SHF.R.S32.HI R24, RZ, 0x1f, R41 ;  /* 0x0000001fff187819 */ /* 0x000fe20000011429 */
[CC--:B0-----:R-:W-:Y:S01]  /*1f50*/  IMAD.WIDE.U32 R6, R41.reuse, R50.reuse, RZ ;  /* 0x0000003229067225 */ /* 0x0c1fe200078e00ff */
[----:B------:R-:W-:Y:S01]  /*1f60*/  ISETP.NE.U32.AND P0, PT, RZ, UR8, PT ;  /* 0x00000008ff007c0c */ /* 0x000fe2000bf05070 */
[----:B------:R-:W0:Y:S01]  /*1f70*/  S2R R57, SR_TID.X ;  /* 0x0000000000397919 */ /* 0x000e220000002100 */
[----:B------:R-:W-:Y:S01]  /*1f80*/  SHF.R.S32.HI R189, RZ, 0x1f, R188 ;  /* 0x0000001fffbd7819 */ /* 0x000fe200000114bc */
[----:B------:R-:W-:Y:S01]  /*1f90*/  IMAD R0, R24, R50, RZ ;  /* 0x0000003218007224 */ /* 0x000fe200078e02ff */
[----:B------:R-:W-:Y:S01]  /*1fa0*/  ISETP.NE.AND.EX P0, PT, RZ, UR9, PT, P0 ;  /* 0x00000009ff007c0c */ /* 0x000fe2000bf05300 */
[----:B------:R-:W-:Y:S01]  /*1fb0*/  IMAD.WIDE.U32 R10, R26, UR6, R16 ;  /* 0x000000061a0a7c25 */ /* 0x000fe2000f8e0010 */
[----:B--2---:R-:W-:Y:S02]  /*1fc0*/  ISETP.GE.AND P1, PT, R16, R43, PT ;  /* 0x0000002b1000720c */ /* 0x004fe40003f26270 */
[----:B------:R-:W-:Y:S01]  /*1fd0*/  SHF.L.U64.HI R49, R50, 0x6, R51 ;  /* 0x0000000632317819 */ /* 0x000fe20000010233 */
[----:B------:R-:W-:Y:S01]  /*1fe0*/  IMAD R3, R41, R51, R0 ;  /* 0x0000003329037224 */ /* 0x000fe200078e0200 */
[----:B------:R-:W-:Y:S01]  /*1ff0*/  SHF.R.S32.HI R0, RZ, 0x1f, R26 ;  /* 0x0000001fff007819 */ /* 0x000fe2000001141a */
[----:B------:R-:W-:Y:S01]  /*2000*/  IMAD.SHL.U32 R14, R193, 0x40, RZ ;  /* 0x00000040c10e7824 */ /* 0x000fe200078e00ff */
[----:B------:R-:W-:Y:S01]  /*2010*/  P2R R66, PR, RZ, 0x2 ;  /* 0x00000002ff427803 */ /* 0x000fe20000000000 */
[----:B------:R-:W-:-:S02]  /*2020*/  IMAD.IADD R7, R7, 0x1, R3 ;  /* 0x0000000107077824 */ /* 0x000fc400078e0203 */
[C---:B------:R-:W-:Y:S02]  /*2030*/  IMAD R3, R0.reuse, UR4, RZ ;  /* 0x0000000400037c24 */ /* 0x040fe4000f8e02ff */
[----:B------:R-:W-:Y:S02]  /*2040*/  IMAD R9, R0, UR6, RZ ;  /* 0x0000000600097c24 */ /* 0x000fe4000f8e02ff */
[C---:B---3--:R-:W-:Y:S01]  /*2050*/  IMAD R5, R26.reuse, UR5, R3 ;  /* 0x000000051a057c24 */ /* 0x048fe2000f8e0203 */
[----:B------:R-:W-:Y:S01]  /*2060*/  SHF.R.S32.HI R3, RZ, 0x1f, R186 ;  /* 0x0000001fff037819 */ /* 0x000fe200000114ba */
[----:B------:R-:W-:Y:S01]  /*2070*/  IMAD.WIDE.U32 R6, R26, UR4, R6 ;  /* 0x000000041a067c25 */ /* 0x000fe2000f8e0006 */
[----:B------:R-:W-:-:S03]  /*2080*/  ULDC.64 UR4, c[0x0][0x310] ;  /* 0x0000c40000047ab9 */ /* 0x000fc60000000a00 */
[----:B------:R-:W-:Y:S02]  /*2090*/  IMAD.IADD R7, R7, 0x1, R5 ;  /* 0x0000000107077824 */ /* 0x000fe400078e0205 */
[----:B------:R-:W-:Y:S01]  /*20a0*/  IMAD R15, R26, UR7, R9 ;  /* 0x000000071a0f7c24 */ /* 0x000fe2000f8e0209 */
[----:B------:R-:W2:Y:S01]  /*20b0*/  LDC.64 R4, c[0x0][0x408] ;  /* 0x00010200ff047b82 */ /* 0x000ea20000000a00 */
[----:B-1----:R-:W-:Y:S02]  /*20c0*/  IMAD R9, R3, R52, RZ ;  /* 0x0000003403097224 */ /* 0x002fe400078e02ff */
[----:B------:R-:W-:Y:S01]  /*20d0*/  IMAD.IADD R11, R11, 0x1, R15 ;  /* 0x000000010b0b7824 */ /* 0x000fe200078e020f */
[----:B------:R-:W-:Y:S01]  /*20e0*/  SEL R15, R43, RZ, P1 ;  /* 0x000000ff2b0f7207 */ /* 0x000fe20000800000 */
[----:B------:R-:W-:Y:S01]  /*20f0*/  IMAD R25, R186, R53, R9 ;  /* 0x00000035ba197224 */ /* 0x000fe200078e0209 */
[----:B0-----:R-:W-:Y:S01]  /*2100*/  LEA.HI R57, R57, 0x8, RZ, 0x19 ;  /* 0x0000000839397811 */ /* 0x001fe200078fc8ff */
[----:B------:R-:W-:-:S02]  /*2110*/  VIADD R68, R16, 0x20 ;  /* 0x0000002010447836 */ /* 0x000fc40000000000 */
[----:B------:R-:W-:Y:S02]  /*2120*/  IMAD.IADD R15, R16, 0x1, R15 ;  /* 0x00000001100f7824 */ /* 0x000fe400078e020f */
[----:B------:R-:W-:-:S03]  /*2130*/  IMAD.SHL.U32 R58, R43, 0x2, RZ ;  /* 0x000000022b3a7824 */ /* 0x000fc600078e00ff */
[----:B------:R-:W-:-:S04]  /*2140*/  SHF.R.S32.HI R48, RZ, 0x1f, R15 ;  /* 0x0000001fff307819 */ /* 0x000fc8000001140f */
[----:B------:R-:W-:-:S04]  /*2150*/  LEA.HI R48, R48, R15, RZ, 0x3 ;  /* 0x0000000f30307211 */ /* 0x000fc800078f18ff */
[----:B------:R-:W-:Y:S02]  /*2160*/  LOP3.LUT R63, R48, 0xfffffff8, RZ, 0xc0, !PT ;  /* 0xfffffff8303f7812 */ /* 0x000fe400078ec0ff */
[C---:B--2---:R-:W-:Y:S01]  /*2170*/  SHF.L.U64.HI R54, R4.reuse, 0x6, R5 ;  /* 0x0000000604367819 */ /* 0x044fe20000010205 */
[----:B------:R-:W-:Y:S01]  /*2180*/  IMAD.SHL.U32 R55, R4, 0x40, RZ ;  /* 0x0000004004377824 */ /* 0x000fe200078e00ff */
[----:B------:R-:W-:Y:S02]  /*2190*/  SHF.R.S32.HI R69, RZ, 0x1f, R63 ;  /* 0x0000001fff457819 */ /* 0x000fe4000001143f */
[----:B----4-:R-:W-:Y:S02]  /*21a0*/  SHF.R.S32.HI R0, RZ, 0x1f, R27 ;  /* 0x0000001fff007819 */ /* 0x010fe4000001141b */
[----:B------:R-:W-:Y:S02]  /*21b0*/  SEL R27, R27, RZ, !P0 ;  /* 0x000000ff1b1b7207 */ /* 0x000fe40004000000 */
[----:B------:R-:W-:-:S03]  /*21c0*/  SEL R0, R0, RZ, !P0 ;  /* 0x000000ff00007207 */ /* 0x000fc60004000000 */
[----:B------:R-:W-:-:S04]  /*21d0*/  IMAD.WIDE.U32 R28, R27, UR4, R6 ;  /* 0x000000041b1c7c25 */ /* 0x000fc8000f8e0006 */
[----:B------:R-:W-:Y:S02]  /*21e0*/  IMAD R8, R0, UR4, RZ ;  /* 0x0000000400087c24 */ /* 0x000fe4000f8e02ff */
[----:B------:R-:W-:-:S04]  /*21f0*/  IMAD.WIDE.U32 R6, R186, R52, R188 ;  /* 0x00000034ba067225 */ /* 0x000fc800078e00bc */
[----:B------:R-:W-:Y:S01]  /*2200*/  IMAD R13, R27, UR5, R8 ;  /* 0x000000051b0d7c24 */ /* 0x000fe2000f8e0208 */
[----:B------:R-:W-:Y:S01]  /*2210*/  ULDC.64 UR4, c[0x0][0x338] ;  /* 0x0000ce0000047ab9 */ /* 0x000fe20000000a00 */
[----:B------:R-:W-:Y:S02]  /*2220*/  IMAD.IADD R7, R7, 0x1, R25 ;  /* 0x0000000107077824 */ /* 0x000fe400078e0219 */
[----:B------:R-:W-:-:S04]  /*2230*/  IMAD.WIDE.U32 R20, R27, UR4, R10 ;  /* 0x000000041b147c25 */ /* 0x000fc8000f8e000a */
[----:B------:R-:W-:-:S04]  /*2240*/  IMAD.WIDE.U32 R10, R186, R52, R16 ;  /* 0x00000034ba0a7225 */ /* 0x000fc800078e0010 */
[----:B------:R-:W-:Y:S01]  /*2250*/  IMAD.IADD R11, R25, 0x1, R11 ;  /* 0x00000001190b7824 */ /* 0x000fe200078e020b */
[----:B-----5:R-:W-:Y:S01]  /*2260*/  SHF.R.S32.HI R25, RZ, 0x1f, R37 ;  /* 0x0000001fff197819 */ /* 0x020fe20000011425 */
[----:B------:R-:W-:Y:S02]  /*2270*/  IMAD R8, R3, R50, RZ ;  /* 0x0000003203087224 */ /* 0x000fe400078e02ff */
[----:B------:R-:W-:Y:S01]  /*2280*/  IMAD R12, R0, UR4, RZ ;  /* 0x00000004000c7c24 */ /* 0x000fe2000f8e02ff */
[----:B------:R-:W-:Y:S01]  /*2290*/  ULDC UR4, c[0x0][0x2f4] ;  /* 0x0000bd0000047ab9 */ /* 0x000fe20000000800 */
[----:B------:R-:W-:Y:S01]  /*22a0*/  IMAD R47, R186, R51, R8 ;  /* 0x00000033ba2f7224 */ /* 0x000fe200078e0208 */
[----:B------:R-:W-:Y:S01]  /*22b0*/  SHF.L.U64.HI R51, R52, 0x6, R53 ;  /* 0x0000000634337819 */ /* 0x000fe20000010235 */
[----:B------:R-:W-:Y:S01]  /*22c0*/  IMAD R26, R25, R52, RZ ;  /* 0x00000034191a7224 */ /* 0x000fe200078e02ff */
[----:B------:R-:W-:Y:S01]  /*22d0*/  ISETP.GE.AND P4, PT, R16, UR4, PT ;  /* 0x0000000410007c0c */ /* 0x000fe2000bf86270 */
[----:B------:R-:W-:Y:S01]  /*22e0*/  IMAD.WIDE.U32 R8, R186, R50, R16 ;  /* 0x00000032ba087225 */ /* 0x000fe200078e0010 */
[----:B------:R-:W-:-:S03]  /*22f0*/  ISETP.GE.AND P3, PT, R68, UR4, PT ;  /* 0x0000000444007c0c */ /* 0x000fc6000bf66270 */
[----:B------:R-:W-:Y:S01]  /*2300*/  IMAD R71, R27, UR5, R12 ;  /* 0x000000051b477c24 */ /* 0x000fe2000f8e020c */
[----:B------:R-:W-:Y:S01]  /*2310*/  IADD3 R46, P0, R28, R8, RZ ;  /* 0x000000081c2e7210 */ /* 0x000fe20007f1e0ff */
[----:B------:R-:W-:Y:S01]  /*2320*/  IMAD R61, R37, R53, R26 ;  /* 0x00000035253d7224 */ /* 0x000fe200078e021a */
[----:B------:R-:W-:Y:S01]  /*2330*/  LOP3.LUT R53, R14, 0x1c0, RZ, 0xc0, !PT ;  /* 0x000001c00e357812 */ /* 0x000fe200078ec0ff */
[----:B------:R-:W-:Y:S02]  /*2340*/  IMAD.IADD R0, R29, 0x1, R13 ;  /* 0x000000011d007824 */ /* 0x000fe400078e020d */
[-C--:B------:R-:W-:Y:S01]  /*2350*/  IMAD R12, R3, R4.reuse, RZ ;  /* 0x00000004030c7224 */ /* 0x080fe200078e02ff */
[----:B------:R-:W-:Y:S01]  /*2360*/  SHF.R.U32.HI R56, RZ, 0x3, R53 ;  /* 0x00000003ff387819 */ /* 0x000fe20000011635 */
[-C--:B------:R-:W-:Y:S01]  /*2370*/  IMAD R26, R25, R4.reuse, RZ ;  /* 0x00000004191a7224 */ /* 0x080fe200078e02ff */
[----:B------:R-:W-:Y:S01]  /*2380*/  IADD3.X R47, R0, R9, R47, P0, !PT ;  /* 0x00000009002f7210 */ /* 0x000fe200007fe42f */
[C---:B------:R-:W-:Y:S01]  /*2390*/  IMAD R27, R186.reuse, R5, R12 ;  /* 0x00000005ba1b7224 */ /* 0x040fe200078e020c */
[C---:B------:R-:W-:Y:S01]  /*23a0*/  IADD3 R40, P0, R186.reuse, R41, RZ ;  /* 0x00000029ba287210 */ /* 0x040fe20007f1e0ff */
[----:B------:R-:W-:Y:S01]  /*23b0*/  IMAD R67, R37, R5, R26 ;  /* 0x0000000525437224 */ /* 0x000fe200078e021a */
[----:B------:R-:W-:Y:S01]  /*23c0*/  LOP3.LUT R5, R53, 0x18, R16, 0xf8, !PT ;  /* 0x0000001835057812 */ /* 0x000fe200078ef810 */
[----:B------:R-:W-:-:S03]  /*23d0*/  IMAD.WIDE.U32 R8, R186, R4, R188 ;  /* 0x00000004ba087225 */ /* 0x000fc600078e00bc */
[----:B------:R-:W-:Y:S01]  /*23e0*/  LOP3.LUT R60, R5, R56, RZ, 0x3c, !PT ;  /* 0x00000038053c7212 */ /* 0x000fe200078e3cff */
[----:B------:R-:W-:Y:S01]  /*23f0*/  IMAD.WIDE.U32 R12, R186, R4, R16 ;  /* 0x00000004ba0c7225 */ /* 0x000fe200078e0010 */
[----:B------:R-:W-:-:S03]  /*2400*/  LOP3.LUT R5, R53, 0x38, R48, 0xf8, !PT ;  /* 0x0000003835057812 */ /* 0x000fc600078ef830 */
[----:B------:R-:W-:Y:S01]  /*2410*/  IMAD.IADD R9, R9, 0x1, R27 ;  /* 0x0000000109097824 */ /* 0x000fe200078e021b */
[----:B------:R-:W-:Y:S01]  /*2420*/  LOP3.LUT R62, R5, R56, RZ, 0x3c, !PT ;  /* 0x00000038053e7212 */ /* 0x000fe200078e3cff */
[----:B------:R-:W-:Y:S02]  /*2430*/  IMAD.IADD R13, R27, 0x1, R13 ;  /* 0x000000011b0d7824 */ /* 0x000fe400078e020d */
        /* <DEDUP_REMOVED lines=9> */
[----:B------:R-:W-:-:S02]  /*24d0*/  IMAD R60, R203, 0x200, R60 ;  /* 0x00000200cb3c7824 */ /* 0x000fc400078e023c */
[----:B------:R-:W-:Y:S02]  /*24e0*/  IMAD.IADD R61, R61, 0x1, R33 ;  /* 0x000000013d3d7824 */ /* 0x000fe400078e0221 */
[----:B------:R-:W-:Y:S02]  /*24f0*/  IMAD.IADD R67, R67, 0x1, R39 ;  /* 0x0000000143437824 */ /* 0x000fe400078e0227 */
[----:B------:R-:W-:Y:S02]  /*2500*/  IMAD R62, R203, 0x200, R62 ;  /* 0x00000200cb3e7824 */ /* 0x000fe400078e023e */
[----:B------:R-:W-:-:S07]  /*2510*/  IMAD.IADD R71, R21, 0x1, R71 ;  /* 0x0000000115477824 */ /* 0x000fce00078e0247 */
.L_x_5934:
        /* <DEDUP_REMOVED lines=11> */
[----:B------:R-:W-:Y:S02]  /*25d0*/  IMAD.SHL.U32 R25, R185, 0x1000, RZ ;  /* 0x00001000b9197824 */ /* 0x000fe400078e00ff */
        /* <DEDUP_REMOVED lines=35> */
[C---:B------:R-:W-:Y:S02]  /*2810*/  LEA R6, P0, R7.reuse, UR4, 0x1 ;  /* 0x0000000407067c11 */ /* 0x040fe4000f8008ff */
        /* <DEDUP_REMOVED lines=9> */
.L_x_5909:
[----:B------:R-:W-:Y:S05]  /*28b0*/  BSYNC B1 ;  /* 0x0000000000017941 */ /* 0x000fea0003800000 */
.L_x_5908:
[----:B------:R-:W-:Y:S01]  /*28c0*/  UISETP.NE.AND UP0, UPT, UR37, 0x3, UPT ;  /* 0x000000032500788c */ /* 0x000fe2000bf05270 */
[----:B-----5:R-:W-:Y:S02]  /*28d0*/  IMAD.MOV.U32 R4, RZ, RZ, R8 ;  /* 0x000000ffff047224 */ /* 0x020fe400078e0008 */
[----:B------:R-:W-:Y:S02]  /*28e0*/  IMAD.MOV.U32 R5, RZ, RZ, R9 ;  /* 0x000000ffff057224 */ /* 0x000fe400078e0009 */
[----:B0-----:R-:W-:Y:S01]  /*28f0*/  IMAD.MOV.U32 R6, RZ, RZ, R26 ;  /* 0x000000ffff067224 */ /* 0x001fe200078e001a */
        /* <DEDUP_REMOVED lines=16> */
.L_x_5910:
[----:B------:R-:W-:Y:S01]  /*2a00*/  IMAD R64, R185, 0x8, R2 ;  /* 0x00000008b9407824 */ /* 0x000fe200078e0202 */
[----:B------:R-:W-:Y:S01]  /*2a10*/  SHF.L.U32 R43, R187, 0x1f, RZ ;  /* 0x0000001fbb2b7819 */ /* 0x000fe200000006ff */
[----:B------:R-:W-:Y:S03]  /*2a20*/  BSSY B1, `(.L_x_5911) ;  /* 0x0000003000017945 */ /* 0x000fe60003800000 */
[----:B------:R-:W0:Y:S02]  /*2a30*/  SYNCS.PHASECHK.TRANS64.TRYWAIT P5, [R64+URZ+0x28c90], R43 ;  /* 0x028c902b400075a7 */ /* 0x000e2400080a017f */
[----:B0-----:R-:W-:Y:S05]  /*2a40*/  @!P5 BRA `(.L_x_5912) ;  /* 0x000001dc0074d947 */ /* 0x001fea0003800000 */
.L_x_6298:
[----:B------:R-:W-:Y:S05]  /*2a50*/  BSYNC B1 ;  /* 0x0000000000017941 */ /* 0x000fea0003800000 */
.L_x_5911:
[----:B------:R-:W-:Y:S05]  /*2a60*/  @P1 BRA `(.L_x_5913) ;  /* 0x0000001400141947 */ /* 0x000fea0003800000 */
[----:B------:R-:W-:Y:S04]  /*2a70*/  BSSY B1, `(.L_x_5914) ;  /* 0x0000036000017945 */ /* 0x000fe80003800000 */
[----:B------:R-:W-:Y:S05]  /*2a80*/  @P4 BRA `(.L_x_5915) ;  /* 0x0000000000d04947 */ /* 0x000fea0003800000 */
[----:B------:R1:W2:Y:S01]  /*2a90*/  LDS.128 R4, [R24+0x22400] ;  /* 0x0224000018047984 */ /* 0x0002a20000000c00 */
[----:B------:R-:W-:Y:S01]  /*2aa0*/  ISETP.GE.AND P5, PT, R188, R75, PT ;  /* 0x0000004bbc00720c */ /* 0x000fe20003fa6270 */
[----:B------:R-:W-:-:S12]  /*2ab0*/  BSSY B2, `(.L_x_5916) ;  /* 0x0000030000027945 */ /* 0x000fd80003800000 */
[----:B-1----:R-:W-:Y:S05]  /*2ac0*/  @P5 BRA `(.L_x_5917) ;  /* 0x0000000000b85947 */ /* 0x002fea0003800000 */
[----:B------:R-:W-:Y:S01]  /*2ad0*/  SHF.R.U64 R73, R14, 0x10, R15 ;  /* 0x000000100e497819 */ /* 0x000fe2000000120f */
[----:B--2---:R-:W-:Y:S01]  /*2ae0*/  IMAD.U32 R24, R7, 0x10000, RZ ;  /* 0x0001000007187824 */ /* 0x004fe200078e00ff */
[--C-:B------:R-:W-:Y:S01]  /*2af0*/  SHF.R.U64 R42, R26, 0x10, R27.reuse ;  /* 0x000000101a2a7819 */ /* 0x100fe2000000121b */
[----:B------:R-:W-:Y:S01]  /*2b00*/  IMAD.U32 R14, R6, 0x10000, RZ ;  /* 0x00010000060e7824 */ /* 0x000fe200078e00ff */
[----:B------:R-:W-:Y:S02]  /*2b10*/  SHF.R.U32.HI R70, RZ, 0x10, R27 ;  /* 0x00000010ff467819 */ /* 0x000fe4000001161b */
[----:B------:R-:W-:Y:S02]  /*2b20*/  SHF.R.U32.HI R76, RZ, 0x10, R15 ;  /* 0x00000010ff4c7819 */ /* 0x000fe4000001160f */
[C---:B------:R-:W-:Y:S02]  /*2b30*/  PRMT R73, R72.reuse, 0x5410, R73 ;  /* 0x0000541048497816 */ /* 0x040fe40000000049 */
[----:B------:R-:W-:-:S02]  /*2b40*/  PRMT R27, R72, 0x5432, R42 ;  /* 0x00005432481b7816 */ /* 0x000fc4000000002a */
[----:B------:R-:W-:Y:S02]  /*2b50*/  LOP3.LUT R26, R7, 0xffff0000, RZ, 0xc0, !PT ;  /* 0xffff0000071a7812 */ /* 0x000fe400078ec0ff */
        /* <DEDUP_REMOVED lines=10> */
[----:B------:R-:W-:-:S02]  /*2c00*/  IMAD.U32 R6, R5, 0x10000, RZ ;  /* 0x0001000005067824 */ /* 0x000fc400078e00ff */
[----:B------:R-:W-:Y:S01]  /*2c10*/  FMUL.FTZ R7, R7, R42 ;  /* 0x0000002a07077220 */ /* 0x000fe20000410000 */
[C---:B------:R-:W-:Y:S01]  /*2c20*/  IMAD.U32 R5, R4.reuse, 0x10000, RZ ;  /* 0x0001000004057824 */ /* 0x040fe200078e00ff */
[----:B------:R-:W-:Y:S01]  /*2c30*/  LOP3.LUT R4, R4, 0xffff0000, RZ, 0xc0, !PT ;  /* 0xffff000004047812 */ /* 0x000fe200078ec0ff */
[CC--:B------:R-:W-:Y:S01]  /*2c40*/  FMUL.FTZ R81, R15.reuse, R77.reuse ;  /* 0x0000004d0f517220 */ /* 0x0c0fe20000410000 */
[----:B------:R-:W-:Y:S01]  /*2c50*/  FMUL.FTZ R83, R15, R72 ;  /* 0x000000480f537220 */ /* 0x000fe20000410000 */
[----:B------:R-:W-:Y:S01]  /*2c60*/  FFMA.FTZ R74, R6, R74, R7 ;  /* 0x0000004a064a7223 */ /* 0x000fe20000010007 */
[----:B------:R-:W-:Y:S01]  /*2c70*/  LOP3.LUT R15, R76, 0xffff0000, RZ, 0xc0, !PT ;  /* 0xffff00004c0f7812 */ /* 0x000fe200078ec0ff */
[----:B------:R-:W-:Y:S01]  /*2c80*/  IMAD.U32 R27, R27, 0x10000, RZ ;  /* 0x000100001b1b7824 */ /* 0x000fe200078e00ff */
[----:B------:R-:W-:Y:S01]  /*2c90*/  LOP3.LUT R7, R70, 0xffff0000, RZ, 0xc0, !PT ;  /* 0xffff000046077812 */ /* 0x000fe200078ec0ff */
[----:B------:R-:W-:Y:S01]  /*2ca0*/  FFMA.FTZ R79, R6, R42, -R79 ;  /* 0x0000002a064f7223 */ /* 0x000fe2000001084f */
[C---:B------:R-:W-:Y:S01]  /*2cb0*/  FFMA.FTZ R81, R14.reuse, R72, -R81 ;  /* 0x000000480e517223 */ /* 0x040fe20000010851 */
[----:B------:R-:W-:Y:S01]  /*2cc0*/  FFMA.FTZ R14, R14, R77, R83 ;  /* 0x0000004d0e0e7223 */ /* 0x000fe20000010053 */
[----:B------:R-:W-:Y:S01]  /*2cd0*/  FMUL.FTZ R6, R4, R73 ;  /* 0x0000004904067220 */ /* 0x000fe20000410000 */
        /* <DEDUP_REMOVED lines=13> */
.L_x_5917:
[----:B------:R-:W-:Y:S05]  /*2db0*/  BSYNC B2 ;  /* 0x0000000000027941 */ /* 0x000fea0003800000 */
.L_x_5916:
[----:B--2---:R1:W-:Y:S02]  /*2dc0*/  STG.E.128 desc[UR42][R12.64], R4 ;  /* 0x000000040c007986 */ /* 0x0043e4000c101d2a */
.L_x_5915:
[----:B------:R-:W-:Y:S05]  /*2dd0*/  BSYNC B1 ;  /* 0x0000000000017941 */ /* 0x000fea0003800000 */
.L_x_5914:
        /* <DEDUP_REMOVED lines=56> */
.L_x_5919:
[----:B------:R-:W-:Y:S05]  /*3160*/  BSYNC B1 ;  /* 0x0000000000017941 */ /* 0x000fea0003800000 */
.L_x_5918:
[----:B-1----:R2:W-:Y:S01]  /*3170*/  STG.E.128 desc[UR42][R12.64+0x40], R4 ;  /* 0x000040040c007986 */ /* 0x0025e2000c101d2a */
[----:B------:R-:W-:Y:S05]  /*3180*/  BRA `(.L_x_5913) ;  /* 0x0000000c004c7947 */ /* 0x000fea0003800000 */
.L_x_5907:
[----:B------:R-:W-:-:S05]  /*3190*/  IMAD R4, R45, -0x40, R36 ;  /* 0xffffffc02d047824 */ /* 0x000fca00078e0224 */
[----:B------:R-:W-:-:S04]  /*31a0*/  VIMNMX R5, R4, 0x40, PT ;  /* 0x0000004004057848 */ /* 0x000fc80003fe0100 */
[----:B------:R-:W-:-:S04]  /*31b0*/  ISETP.GE.AND P1, PT, R186, R5, PT ;  /* 0x00000005ba00720c */ /* 0x000fc80003f26270 */
[----:B------:R-:W-:-:S13]  /*31c0*/  ISETP.GE.OR P0, PT, R16, R75, P1 ;  /* 0x0000004b1000720c */ /* 0x000fda0000f06670 */
[----:B------:R-:W0:Y:S01]  /*31d0*/  @!P0 LDC.64 R12, c[0x0][0x3e8] ;  /* 0x0000fa00ff0c8b82 */ /* 0x000e220000000a00 */
[----:B------:R-:W-:Y:S01]  /*31e0*/  @!P0 IMAD R4, R54, R45, RZ ;  /* 0x0000002d36048224 */ /* 0x000fe200078e02ff */
[----:B------:R-:W-:Y:S01]  /*31f0*/  @!P0 IADD3 R6, P5, R32, R6, RZ ;  /* 0x0000000620068210 */ /* 0x000fe20007fbe0ff */
[----:B------:R-:W-:Y:S02]  /*3200*/  @!P0 IMAD.MOV.U32 R5, RZ, RZ, R67 ;  /* 0x000000ffff058224 */ /* 0x000fe400078e0043 */
[-C--:B------:R-:W-:Y:S02]  /*3210*/  @!P0 IMAD R9, R42, R55.reuse, R4 ;  /* 0x000000372a098224 */ /* 0x080fe400078e0204 */
[----:B------:R-:W-:Y:S01]  /*3220*/  @!P0 IMAD.MOV.U32 R4, RZ, RZ, R38 ;  /* 0x000000ffff048224 */ /* 0x000fe200078e0026 */
[----:B------:R-:W1:Y:S01]  /*3230*/  @!P0 LDC.64 R26, c[0x0][0x400] ;  /* 0x00010000ff1a8b82 */ /* 0x000e620000000a00 */
[----:B------:R-:W-:Y:S02]  /*3240*/  @!P0 IMAD.X R7, R74, 0x1, R61, P5 ;  /* 0x000000014a078824 */ /* 0x000fe400028e063d */
        /* <DEDUP_REMOVED lines=11> */
[----:B------:R0:W3:Y:S01]  /*3300*/  @!P0 LDG.E.128 R8, desc[UR42][R26.64] ;  /* 0x0000002a1a088981 */ /* 0x0000e2000c1e1d00 */
[----:B------:R-:W-:Y:S01]  /*3310*/  UISETP.NE.AND UP0, UPT, UR37, 0x3, UPT ;  /* 0x000000032500788c */ /* 0x000fe2000bf05270 */
[----:B------:R-:W-:-:S04]  /*3320*/  ISETP.GE.AND P0, PT, R16, R75, PT ;  /* 0x0000004b1000720c */ /* 0x000fc80003f06270 */
[----:B0-----:R-:W-:Y:S02]  /*3330*/  P2R R27, PR, RZ, 0x1 ;  /* 0x00000001ff1b7803 */ /* 0x001fe40000000000 */
[----:B------:R-:W-:Y:S01]  /*3340*/  PLOP3.LUT P0, PT, PT, PT, UP0, 0x80, 0x0 ;  /* 0x000000000000781c */ /* 0x000fe20003f0f008 */
        /* <DEDUP_REMOVED lines=15> */
.L_x_5920:
[----:B------:R-:W-:Y:S01]  /*3440*/  IMAD R64, R185, 0x8, R2 ;  /* 0x00000008b9407824 */ /* 0x000fe200078e0202 */
[----:B------:R-:W-:Y:S01]  /*3450*/  SHF.L.U32 R43, R187, 0x1f, RZ ;  /* 0x0000001fbb2b7819 */ /* 0x000fe200000006ff */
[----:B------:R-:W0:Y:S01]  /*3460*/  LDC R79, c[0x0][0x2f4] ;  /* 0x0000bd00ff4f7b82 */ /* 0x000e220000000800 */
[----:B------:R-:W-:Y:S02]  /*3470*/  BSSY B1, `(.L_x_5921) ;  /* 0x0000003000017945 */ /* 0x000fe40003800000 */
[----:B------:R-:W1:Y:S02]  /*3480*/  SYNCS.PHASECHK.TRANS64.TRYWAIT P5, [R64+URZ+0x28c90], R43 ;  /* 0x028c902b400075a7 */ /* 0x000e6400080a017f */
[----:B-1----:R-:W-:Y:S05]  /*3490*/  @!P5 BRA `(.L_x_5922) ;  /* 0x000001d000f4d947 */ /* 0x002fea0003800000 */
.L_x_6299:
[----:B------:R-:W-:Y:S05]  /*34a0*/  BSYNC B1 ;  /* 0x0000000000017941 */ /* 0x000fea0003800000 */
.L_x_5921:
        /* <DEDUP_REMOVED lines=12> */
[C---:B------:R-:W-:Y:S02]  /*3570*/  LEA R76, P5, R12.reuse, R72, 0x1 ;  /* 0x000000480c4c7211 */ /* 0x040fe400078a08ff */
        /* <DEDUP_REMOVED lines=11> */
[----:B------:R-:W-:Y:S01]  /*3630*/  LOP3.LUT R12, R13, R56, RZ, 0x3c, !PT ;  /* 0x000000380d0c7212 */ /* 0x000fe200078e3cff */
[----:B------:R-:W-:-:S04]  /*3640*/  IMAD.IADD R13, R62, 0x1, R25 ;  /* 0x000000013e0d7824 */ /* 0x000fc800078e0219 */
[----:B------:R-:W-:Y:S02]  /*3650*/  IMAD R12, R203, 0x200, R12 ;  /* 0x00000200cb0c7824 */ /* 0x000fe400078e020c */
[----:B------:R-:W-:Y:S02]  /*3660*/  IMAD R13, R13, 0x2, R2 ;  /* 0x000000020d0d7824 */ /* 0x000fe400078e0202 */
[----:B------:R-:W-:-:S04]  /*3670*/  IMAD.IADD R25, R25, 0x1, R12 ;  /* 0x0000000119197824 */ /* 0x000fc800078e020c */
[----:B------:R-:W-:Y:S01]  /*3680*/  IMAD R25, R25, 0x2, R2 ;  /* 0x0000000219197824 */ /* 0x000fe200078e0202 */
[----:B------:R-:W0:Y:S05]  /*3690*/  LDS.128 R12, [R13+0x22400] ;  /* 0x022400000d0c7984 */ /* 0x000e2a0000000c00 */
        /* <DEDUP_REMOVED lines=94> */
.L_x_5924:
[----:B------:R-:W-:Y:S05]  /*3c80*/  BSYNC B1 ;  /* 0x0000000000017941 */ /* 0x000fea0003800000 */
.L_x_5923:
        /* <DEDUP_REMOVED lines=10> */
.L_x_5906:
[----:B------:R-:W-:-:S06]  /*3d30*/  UISETP.NE.AND UP0, UPT, UR37, 0x3, UPT ;  /* 0x000000032500788c */ /* 0x000fcc000bf05270 */
[----:B------:R-:W-:-:S13]  /*3d40*/  PLOP3.LUT P0, PT, PT, PT, UP0, 0x80, 0x0 ;  /* 0x000000000000781c */ /* 0x000fda0003f0f008 */
[----:B------:R-:W-:Y:S05]  /*3d50*/  @!P0 BRA `(.L_x_5925) ;  /* 0x0000000000048947 */ /* 0x000fea0003800000 */
[----:B------:R-:W-:Y:S01]  /*3d60*/  BPT.TRAP 0x1 ;  /* 0x000000040000795c */ /* 0x000fe20000300000 */
.L_x_5925:
        /* <DEDUP_REMOVED lines=8> */
.L_x_6300:
[----:B------:R-:W-:Y:S05]  /*3df0*/  BSYNC B1 ;  /* 0x0000000000017941 */ /* 0x000fea0003800000 */
.L_x_5926:
        /* <DEDUP_REMOVED lines=12> */
.L_x_5913:
[----:B------:R-:W-:Y:S05]  /*3ec0*/  BSYNC B0 ;  /* 0x0000000000007941 */ /* 0x000fea0003800000 */
.L_x_5905:
[----:B-12---:R-:W1:Y:S01]  /*3ed0*/  S2R R4, SR_TID.X ;  /* 0x0000000000047919 */ /* 0x006e620000002100 */
        /* <DEDUP_REMOVED lines=8> */
[----:B-1----:R-:W-:Y:S01]  /*3f60*/  LOP3.LUT R4, R4, 0x7f, RZ, 0xc0, !PT ;  /* 0x0000007f04047812 */ /* 0x002fe200078ec0ff */
[----:B--2---:R1:W-:Y:S03]  /*3f70*/  BAR.SYNC.DEFER_BLOCKING R57, 0x80 ;  /* 0x000200390000751d */ /* 0x0043e60000010000 */
[----:B------:R-:W-:-:S13]  /*3f80*/  ISETP.NE.AND P5, PT, R4, RZ, PT ;  /* 0x000000ff0400720c */ /* 0x000fda0003fa5270 */
[----:B------:R-:W-:-:S05]  /*3f90*/  @!P5 VIADD R4, R64, 0x28ca0 ;  /* 0x00028ca04004d836 */ /* 0x000fca0000000000 */
[----:B------:R-:W-:-:S04]  /*3fa0*/  @!P5 PRMT R4, RZ, 0x654, R4 ;  /* 0x00000654ff04d816 */ /* 0x000fc80000000004 */
[----:B------:R1:W-:Y:S01]  /*3fb0*/  @!P5 SYNCS.ARRIVE.TRANS64.RED.A1T0 RZ, [R4+URZ], RZ ;  /* 0x000000ff04ffd9a7 */ /* 0x0003e2000810043f */
[----:B------:R-:W-:Y:S05]  /*3fc0*/  @!P0 BRA `(.L_x_5929) ;  /* 0x0000000000048947 */ /* 0x000fea0003800000 */
[----:B------:R-:W-:Y:S01]  /*3fd0*/  BPT.TRAP 0x1 ;  /* 0x000000040000795c */ /* 0x000fe20000300000 */
.L_x_5929:
[----:B------:R-:W-:Y:S05]  /*3fe0*/  BSYNC B0 ;  /* 0x0000000000007941 */ /* 0x000fea0003800000 */
.L_x_5928:
[----:B------:R-:W2:Y:S01]  /*3ff0*/  SYNCS.PHASECHK.TRANS64.TRYWAIT P0, [R64+URZ+0x28cb0], R43 ;  /* 0x028cb02b400075a7 */ /* 0x000ea2000800017f */
[----:B------:R-:W-:Y:S04]  /*4000*/  BSSY B0, `(.L_x_5930) ;  /* 0x0000002000007945 */ /* 0x000fe80003800000 */
[----:B--2---:R-:W-:Y:S05]  /*4010*/  @!P0 BRA `(.L_x_5931) ;  /* 0x000001c8003c8947 */ /* 0x004fea0003800000 */
.L_x_6301:
[----:B------:R-:W-:Y:S05]  /*4020*/  BSYNC B0 ;  /* 0x0000000000007941 */ /* 0x000fea0003800000 */
.L_x_5930:
[----:B------:R-:W-:Y:S04]  /*4030*/  BSSY B0, `(.L_x_5932) ;  /* 0x0000051000007945 */ /* 0x000fe80003800000 */
[----:B------:R-:W-:Y:S05]  /*4040*/  @P1 BRA `(.L_x_5933) ;  /* 0x00000004003c1947 */ /* 0x000fea0003800000 */
[----:B-1----:R-:W-:Y:S01]  /*4050*/  IMAD.WIDE R4, R45, 0x40, R40 ;  /* 0x000000402d047825 */ /* 0x002fe200078e0228 */
[----:B------:R-:W-:Y:S01]  /*4060*/  ULDC.64 UR4, c[0x0][0x328] ;  /* 0x0000ca0000047ab9 */ /* 0x000fe20000000a00 */
[----:B------:R-:W-:Y:S02]  /*4070*/  LOP3.LUT P0, RZ, R193, 0x4, RZ, 0xc0, !PT ;  /* 0x00000004c1ff7812 */ /* 0x000fe4000780c0ff */
[----:B------:R-:W-:Y:S02]  /*4080*/  IMAD R5, R5, UR4, RZ ;  /* 0x0000000405057c24 */ /* 0x000fe4000f8e02ff */
[----:B------:R-:W-:Y:S02]  /*4090*/  IMAD.MOV.U32 R70, RZ, RZ, R20 ;  /* 0x000000ffff467224 */ /* 0x000fe400078e0014 */
[C---:B------:R-:W-:Y:S02]  /*40a0*/  IMAD R5, R4.reuse, UR5, R5 ;  /* 0x0000000504057c24 */ /* 0x040fe4000f8e0205 */
[----:B------:R-:W-:Y:S01]  /*40b0*/  IMAD.WIDE.U32 R6, R4, UR4, R70 ;  /* 0x0000000404067c25 */ /* 0x000fe2000f8e0046 */
[----:B------:R-:W-:-:S03]  /*40c0*/  ULDC.64 UR4, c[0x0][0x318] ;  /* 0x0000c60000047ab9 */ /* 0x000fc60000000a00 */
[----:B------:R-:W-:Y:S01]  /*40d0*/  IMAD R9, R185, 0x8000, R60 ;  /* 0x00008000b9097824 */ /* 0x000fe200078e023c */
[----:B------:R-:W-:Y:S01]  /*40e0*/  LEA R42, P1, R6, UR4, 0x1 ;  /* 0x00000004062a7c11 */ /* 0x000fe2000f8208ff */
[----:B------:R-:W-:Y:S01]  /*40f0*/  IMAD.IADD R5, R7, 0x1, R5 ;  /* 0x0000000107057824 */ /* 0x000fe200078e0205 */
[----:B------:R-:W-:Y:S01]  /*4100*/  ULDC UR4, c[0x0][0x320] ;  /* 0x0000c80000047ab9 */ /* 0x000fe20000000800 */
[----:B------:R-:W-:Y:S02]  /*4110*/  VIADD R4, R16, 0x40 ;  /* 0x0000004010047836 */ /* 0x000fe40000000000 */
[C---:B----4-:R-:W-:Y:S01]  /*4120*/  VIADD R73, R9.reuse, 0x20 ;  /* 0x0000002009497836 */ /* 0x050fe20000000000 */
[----:B0-2---:R-:W-:Y:S01]  /*4130*/  LEA.HI.X R43, R6, UR5, R5, 0x1, P1 ;  /* 0x00000005062b7c11 */ /* 0x005fe200088f0c05 */
[C---:B------:R-:W-:Y:S01]  /*4140*/  @P0 VIADD R73, R9.reuse, 0xffffffe0 ;  /* 0xffffffe009490836 */ /* 0x040fe20000000000 */
[----:B------:R-:W-:Y:S01]  /*4150*/  ISETP.GE.AND P1, PT, R16, UR4, PT ;  /* 0x0000000410007c0c */ /* 0x000fe2000bf26270 */
[----:B------:R-:W-:Y:S01]  /*4160*/  IMAD R74, R9, 0x2, R2 ;  /* 0x00000002094a7824 */ /* 0x000fe200078e0202 */
[----:B------:R-:W-:Y:S01]  /*4170*/  ISETP.GE.AND P0, PT, R4, UR4, PT ;  /* 0x0000000404007c0c */ /* 0x000fe2000bf06270 */
[----:B---3--:R-:W-:-:S02]  /*4180*/  VIADD R12, R16, 0x80 ;  /* 0x00000080100c7836 */ /* 0x008fc40000000000 */
[C---:B------:R-:W-:Y:S02]  /*4190*/  VIADD R13, R16.reuse, 0xc0 ;  /* 0x000000c0100d7836 */ /* 0x040fe40000000000 */
[C---:B------:R-:W-:Y:S02]  /*41a0*/  VIADD R70, R16.reuse, 0x100 ;  /* 0x0000010010467836 */ /* 0x040fe40000000000 */
[----:B------:R-:W-:Y:S02]  /*41b0*/  VIADD R72, R16, 0x140 ;  /* 0x0000014010487836 */ /* 0x000fe40000000000 */
[----:B------:R-:W-:Y:S02]  /*41c0*/  IMAD R73, R73, 0x2, R2 ;  /* 0x0000000249497824 */ /* 0x000fe400078e0202 */
[----:B------:R-:W0:Y:S04]  /*41d0*/  @!P1 LDS.128 R4, [R74+0x400] ;  /* 0x000400004a049984 */ /* 0x000e280000000c00 */
[----:B------:R-:W1:Y:S04]  /*41e0*/  @!P0 LDS.128 R8, [R74+0x2400] ;  /* 0x002400004a088984 */ /* 0x000e680000000c00 */
[----:B0-----:R-:W-:Y:S01]  /*41f0*/  @!P1 STG.E.128 desc[UR42][R42.64], R4 ;  /* 0x000000042a009986 */ /* 0x001fe2000c101d2a */
[----:B------:R-:W-:-:S03]  /*4200*/  ISETP.GE.AND P1, PT, R12, UR4, PT ;  /* 0x000000040c007c0c */ /* 0x000fc6000bf26270 */
[----:B-1----:R-:W-:Y:S01]  /*4210*/  @!P0 STG.E.128 desc[UR42][R42.64+0x80], R8 ;  /* 0x000080082a008986 */ /* 0x002fe2000c101d2a */
[----:B------:R-:W-:-:S09]  /*4220*/  ISETP.GE.AND P0, PT, R13, UR4, PT ;  /* 0x000000040d007c0c */ /* 0x000fd2000bf06270 */
[----:B------:R-:W0:Y:S04]  /*4230*/  @!P1 LDS.128 R12, [R74+0x4400] ;  /* 0x004400004a0c9984 */ /* 0x000e280000000c00 */
[----:B------:R-:W1:Y:S04]  /*4240*/  @!P0 LDS.128 R24, [R74+0x6400] ;  /* 0x006400004a188984 */ /* 0x000e680000000c00 */
[----:B0-----:R-:W-:Y:S01]  /*4250*/  @!P1 STG.E.128 desc[UR42][R42.64+0x100], R12 ;  /* 0x0001000c2a009986 */ /* 0x001fe2000c101d2a */
[----:B------:R-:W-:Y:S01]  /*4260*/  ISETP.GE.AND P1, PT, R70, UR4, PT ;  /* 0x0000000446007c0c */ /* 0x000fe2000bf26270 */
[----:B------:R-:W-:-:S02]  /*4270*/  VIADD R70, R16, 0x180 ;  /* 0x0000018010467836 */ /* 0x000fc40000000000 */
[----:B-1----:R-:W-:Y:S01]  /*4280*/  @!P0 STG.E.128 desc[UR42][R42.64+0x180], R24 ;  /* 0x000180182a008986 */ /* 0x002fe2000c101d2a */
[----:B------:R-:W-:Y:S01]  /*4290*/  ISETP.GE.AND P0, PT, R72, UR4, PT ;  /* 0x0000000448007c0c */ /* 0x000fe2000bf06270 */
[----:B------:R-:W-:-:S08]  /*42a0*/  VIADD R72, R16, 0x1c0 ;  /* 0x000001c010487836 */ /* 0x000fd00000000000 */
        /* <DEDUP_REMOVED lines=11> */
[----:B------:R-:W-:-:S03]  /*4360*/  ISETP.GE.AND P1, PT, R68, UR4, PT ;  /* 0x0000000444007c0c */ /* 0x000fc6000bf26270 */
        /* <DEDUP_REMOVED lines=29> */
.L_x_5933:
[----:B------:R-:W-:Y:S05]  /*4540*/  BSYNC B0 ;  /* 0x0000000000007941 */ /* 0x000fea0003800000 */
.L_x_5932:
        /* <DEDUP_REMOVED lines=8> */
[----:B0-2---:R-:W-:-:S03]  /*45d0*/  @!P5 VIADD R64, R64, 0x28cc0 ;  /* 0x00028cc04040d836 */ /* 0x005fc60000000000 */
        /* <DEDUP_REMOVED lines=8> */
.L_x_5900:
[----:B------:R-:W-:Y:S04]  /*4660*/  BSSY B0, `(.L_x_5935) ;  /* 0x0000004000007945 */ /* 0x000fe80003800000 */
[----:B------:R-:W-:Y:S05]  /*4670*/  @P0 BRA `(.L_x_5936) ;  /* 0x0000000000080947 */ /* 0x000fea0003800000 */
[----:B------:R-:W1:Y:S02]  /*4680*/  FENCE.VIEW.ASYNC.G ;  /* 0x00000000000073c6 */ /* 0x000e640000000100 */
[----:B-1----:R-:W-:Y:S06]  /*4690*/  BAR.ARV 0xc, 0x180 ;  /* 0x0306000000007b1d */ /* 0x002fec0000002000 */
.L_x_5936:
[----:B------:R-:W-:Y:S05]  /*46a0*/  BSYNC B0 ;  /* 0x0000000000007941 */ /* 0x000fea0003800000 */
.L_x_5935:
[----:B------:R-:W-:Y:S01]  /*46b0*/  UISETP.NE.AND UP0, UPT, UR38, 0x1, UPT ;  /* 0x000000012600788c */ /* 0x000fe2000bf05270 */
[----:B------:R-:W-:Y:S05]  /*46c0*/  BSSY B7, `(.L_x_5937) ;  /* 0x0000ff9000077945 */ /* 0x000fea0003800000 */
[----:B------:R-:W-:-:S13]  /*46d0*/  PLOP3.LUT P0, PT, PT, PT, UP0, 0x80, 0x0 ;  /* 0x000000000000781c */ /* 0x000fda0003f0f008 */
[----:B------:R-:W-:Y:S05]  /*46e0*/  @!P0 BRA `(.L_x_5938) ;  /* 0x0000002000b08947 */ /* 0x000fea0003800000 */
[----:B------:R-:W1:Y:S01]  /*46f0*/  LDC R0, c[0x0][0x448] ;  /* 0x00011200ff007b82 */ /* 0x000e620000000800 */
[----:B------:R-:W-:-:S07]  /*4700*/  IADD3 R5, R23, 0x1, -R22 ;  /* 0x0000000117057810 */ /* 0x000fce0007ffe816 */
[----:B------:R-:W2:Y:S01]  /*4710*/  LDC.64 R6, c[0x0][0x9e0] ;  /* 0x00027800ff067b82 */ /* 0x000ea20000000a00 */
[----:B-1----:R-:W-:Y:S01]  /*4720*/  ISETP.NE.AND P1, PT, R0, 0x1, PT ;  /* 0x000000010000780c */ /* 0x002fe20003f25270 */
[----:B------:R-:W-:Y:S01]  /*4730*/  VIADD R0, R192, 0x3f ;  /* 0x0000003fc0007836 */ /* 0x000fe20000000000 */
[----:B--2---:R-:W-:-:S11]  /*4740*/  ISETP.GE.AND P2, PT, R7, 0x1, PT ;  /* 0x000000010700780c */ /* 0x004fd60003f46270 */
[----:B------:R-:W1:Y:S08]  /*4750*/  @P1 LDC R3, c[0x0][0x44c] ;  /* 0x00011300ff031b82 */ /* 0x000e700000000800 */
[----:B------:R-:W2:Y:S01]  /*4760*/  @P1 LDC R4, c[0x0][0x450] ;  /* 0x00011400ff041b82 */ /* 0x000ea20000000800 */
[----:B-1----:R-:W-:-:S05]  /*4770*/  @P1 IMAD.HI.U32 R3, R0, R3, RZ ;  /* 0x0000000300031227 */ /* 0x002fca00078e00ff */
[----:B--2---:R-:W-:-:S05]  /*4780*/  @P1 SHF.R.U32.HI R0, RZ, R4, R3 ;  /* 0x00000004ff001219 */ /* 0x004fca0000011603 */
[----:B------:R-:W-:-:S04]  /*4790*/  IMAD.IADD R5, R5, 0x1, R0 ;  /* 0x0000000105057824 */ /* 0x000fc800078e0200 */
        /* <DEDUP_REMOVED lines=13> */
.L_x_5941:
[----:B------:R-:W-:-:S13]  /*4870*/  ISETP.NE.AND P0, PT, R7, 0x1, PT ;  /* 0x000000010700780c */ /* 0x000fda0003f05270 */
[----:B------:R-:W1:Y:S02]  /*4880*/  @P0 LDC.64 R4, c[0x0][0x9e8] ;  /* 0x00027a00ff040b82 */ /* 0x000e640000000a00 */
[----:B-1----:R-:W-:-:S05]  /*4890*/  @P0 IMAD.HI.U32 R4, R3, R4, RZ ;  /* 0x0000000403040227 */ /* 0x002fca00078e00ff */
[----:B------:R-:W-:-:S07]  /*48a0*/  @P0 SHF.R.U32.HI R3, RZ, R5, R4 ;  /* 0x00000005ff030219 */ /* 0x000fce0000011604 */
.L_x_5942:
[----:B------:R-:W-:Y:S05]  /*48b0*/  BSYNC B0 ;  /* 0x0000000000007941 */ /* 0x000fea0003800000 */
.L_x_5940:
[----:B------:R-:W-:-:S05]  /*48c0*/  IMAD R3, R3, R7, R7 ;  /* 0x0000000703037224 */ /* 0x000fca00078e0207 */
[----:B------:R-:W-:-:S07]  /*48d0*/  VIMNMX R0, R0, R3, PT ;  /* 0x0000000300007248 */ /* 0x000fce0003fe0100 */
.L_x_5939:
[----:B------:R-:W1:Y:S01]  /*48e0*/  @P1 LDC R5, c[0x0][0x44c] ;  /* 0x00011300ff051b82 */ /* 0x000e620000000800 */
[----:B------:R-:W-:Y:S01]  /*48f0*/  VIADD R0, R0, 0x3f ;  /* 0x0000003f00007836 */ /* 0x000fe20000000000 */
[----:B------:R-:W-:Y:S01]  /*4900*/  ULDC UR4, c[0x0][0x9dc] ;  /* 0x0002770000047ab9 */ /* 0x000fe20000000800 */
[----:B------:R-:W-:-:S03]  /*4910*/  IMAD.MOV.U32 R4, RZ, RZ, R192 ;  /* 0x000000ffff047224 */ /* 0x000fc600078e00c0 */
[----:B------:R-:W-:Y:S02]  /*4920*/  SHF.R.S32.HI R3, RZ, 0x1f, R0 ;  /* 0x0000001fff037819 */ /* 0x000fe40000011400 */
[----:B------:R-:W2:Y:S02]  /*4930*/  @P1 LDC R6, c[0x0][0x450] ;  /* 0x00011400ff061b82 */ /* 0x000ea40000000800 */
[----:B------:R-:W-:-:S04]  /*4940*/  LEA.HI R3, R3, R0, RZ, 0x6 ;  /* 0x0000000003037211 */ /* 0x000fc800078f30ff */
[----:B------:R-:W-:-:S04]  /*4950*/  SHF.R.S32.HI R3, RZ, 0x6, R3 ;  /* 0x00000006ff037819 */ /* 0x000fc80000011403 */
[----:B---3--:R-:W-:Y:S01]  /*4960*/  VIMNMX R14, R168, R3, PT ;  /* 0x00000003a80e7248 */ /* 0x008fe20003fe0100 */
[----:B-1----:R-:W-:-:S05]  /*4970*/  @P1 IMAD.HI.U32 R5, R192, R5, RZ ;  /* 0x00000005c0051227 */ /* 0x002fca00078e00ff */
[----:B--2---:R-:W-:-:S04]  /*4980*/  @P1 SHF.R.U32.HI R4, RZ, R6, R5 ;  /* 0x00000006ff041219 */ /* 0x004fc80000011605 */
        /* <DEDUP_REMOVED lines=13> */
.L_x_5945:
[----:B------:R-:W-:-:S13]  /*4a60*/  ISETP.NE.AND P0, PT, R7, 0x1, PT ;  /* 0x000000010700780c */ /* 0x000fda0003f05270 */
[----:B------:R-:W1:Y:S02]  /*4a70*/  @P0 LDC.64 R4, c[0x0][0x9e8] ;  /* 0x00027a00ff040b82 */ /* 0x000e640000000a00 */
[----:B-1----:R-:W-:-:S05]  /*4a80*/  @P0 IMAD.HI.U32 R4, R22, R4, RZ ;  /* 0x0000000416040227 */ /* 0x002fca00078e00ff */
[----:B------:R-:W-:-:S07]  /*4a90*/  @P0 SHF.R.U32.HI R22, RZ, R5, R4 ;  /* 0x00000005ff160219 */ /* 0x000fce0000011604 */
.L_x_5946:
[----:B------:R-:W-:Y:S05]  /*4aa0*/  BSYNC B0 ;  /* 0x0000000000007941 */ /* 0x000fea0003800000 */
.L_x_5944:
[----:B------:R-:W-:-:S05]  /*4ab0*/  IMAD R3, R22, R7, RZ ;  /* 0x0000000716037224 */ /* 0x000fca00078e02ff */
[----:B------:R-:W-:-:S07]  /*4ac0*/  VIMNMX R0, R0, R3, !PT ;  /* 0x0000000300007248 */ /* 0x000fce0007fe0100 */
.L_x_5943:
[----:B------:R-:W-:Y:S01]  /*4ad0*/  SHF.R.S32.HI R5, RZ, 0x1f, R0 ;  /* 0x0000001fff057819 */ /* 0x000fe20000011400 */
[----:B------:R-:W-:Y:S01]  /*4ae0*/  IMAD.MOV.U32 R3, RZ, RZ, RZ ;  /* 0x000000ffff037224 */ /* 0x000fe200078e00ff */
[----:B------:R-:W-:Y:S02]  /*4af0*/  PLOP3.LUT P0, PT, PT, PT, PT, 0x80, 0x0 ;  /* 0x000000000000781c */ /* 0x000fe40003f0f070 */
[----:B------:R-:W-:Y:S02]  /*4b00*/  CS2R R32, SRZ ;  /* 0x0000000000207805 */ /* 0x000fe4000001ff00 */
[----:B------:R-:W-:Y:S02]  /*4b10*/  LEA.HI R5, R5, R0, RZ, 0x6 ;  /* 0x0000000005057211 */ /* 0x000fe400078f30ff */
[----:B------:R-:W-:Y:S02]  /*4b20*/  CS2R R150, SRZ ;  /* 0x0000000000967805 */ /* 0x000fe4000001ff00 */
[----:B------:R-:W-:-:S02]  /*4b30*/  CS2R R148, SRZ ;  /* 0x0000000000947805 */ /* 0x000fc4000001ff00 */
[----:B------:R-:W-:Y:S02]  /*4b40*/  CS2R R146, SRZ ;  /* 0x0000000000927805 */ /* 0x000fe4000001ff00 */
[----:B------:R-:W-:Y:S02]  /*4b50*/  SHF.R.S32.HI R4, RZ, 0x6, R5 ;  /* 0x00000006ff047819 */ /* 0x000fe40000011405 */
[----:B------:R-:W-:Y:S02]  /*4b60*/  CS2R R144, SRZ ;  /* 0x0000000000907805 */ /* 0x000fe4000001ff00 */
[----:B------:R-:W-:Y:S02]  /*4b70*/  CS2R R142, SRZ ;  /* 0x00000000008e7805 */ /* 0x000fe4000001ff00 */
[----:B------:R-:W-:Y:S02]  /*4b80*/  CS2R R140, SRZ ;  /* 0x00000000008c7805 */ /* 0x000fe4000001ff00 */
[----:B------:R-:W-:-:S02]  /*4b90*/  VIMNMX R4, RZ, R4, !PT ;  /* 0x00000004ff047248 */ /* 0x000fc40007fe0100 */
[----:B------:R-:W-:Y:S02]  /*4ba0*/  CS2R R138, SRZ ;  /* 0x00000000008a7805 */ /* 0x000fe4000001ff00 */
        /* <DEDUP_REMOVED lines=54> */
[----:B------:R-:W-:Y:S01]  /*4f10*/  CS2R R174, SRZ ;  /* 0x0000000000ae7805 */ /* 0x000fe2000001ff00 */
[----:B------:R-:W-:Y:S01]  /*4f20*/  IMAD.MOV.U32 R31, RZ, RZ, RZ ;  /* 0x000000ffff1f7224 */ /* 0x000fe200078e00ff */
[----:B------:R-:W-:-:S02]  /*4f30*/  CS2R R6, SRZ ;  /* 0x0000000000067805 */ /* 0x000fc4000001ff00 */
[----:B------:R-:W-:Y:S01]  /*4f40*/  CS2R R176, SRZ ;  /* 0x0000000000b07805 */ /* 0x000fe2000001ff00 */
[----:B------:R-:W-:Y:S02]  /*4f50*/  IMAD.MOV.U32 R0, RZ, RZ, RZ ;  /* 0x000000ffff007224 */ /* 0x000fe400078e00ff */
[----:B------:R-:W-:Y:S01]  /*4f60*/  IMAD.MOV.U32 R5, RZ, RZ, RZ ;  /* 0x000000ffff057224 */ /* 0x000fe200078e00ff */
[----:B------:R-:W-:Y:S06]  /*4f70*/  @!P1 BRA `(.L_x_5947) ;  /* 0x000000f400b49947 */ /* 0x000fec0003800000 */
[----:B------:R-:W1:Y:S02]  /*4f80*/  SHFL.IDX PT, R0, R220, RZ, 0x1f ;  /* 0x00001fffdc007589 */ /* 0x000e6400000e0000 */
[----:B-1----:R-:W-:-:S04]  /*4f90*/  LEA.HI R3, R0, R0, RZ, 0x1 ;  /* 0x0000000000037211 */ /* 0x002fc800078f08ff */
[----:B------:R-:W-:-:S05]  /*4fa0*/  LOP3.LUT R3, R3, 0x1fffe, RZ, 0xc0, !PT ;  /* 0x0001fffe03037812 */ /* 0x000fca00078ec0ff */
[----:B------:R-:W-:Y:S02]  /*4fb0*/  IMAD.IADD R3, R0, 0x1, -R3 ;  /* 0x0000000100037824 */ /* 0x000fe400078e0a03 */
[----:B------:R-:W-:Y:S02]  /*4fc0*/  IMAD.U32 R0, RZ, RZ, UR37 ;  /* 0x00000025ff007e24 */ /* 0x000fe4000f8e00ff */
[----:B------:R-:W-:-:S03]  /*4fd0*/  IMAD R3, R3, 0x8000, R2 ;  /* 0x0000800003037824 */ /* 0x000fc600078e0202 */
[----:B------:R-:W-:Y:S01]  /*4fe0*/  ISETP.NE.AND P0, PT, R0, 0x3, PT ;  /* 0x000000030000780c */ /* 0x000fe20003f05270 */
[----:B------:R-:W-:-:S05]  /*4ff0*/  VIADD R3, R3, 0x400 ;  /* 0x0000040003037836 */ /* 0x000fca0000000000 */
[----:B------:R-:W-:-:S04]  /*5000*/  SHF.R.U32.HI R3, RZ, 0x4, R3 ;  /* 0x00000004ff037819 */ /* 0x000fc80000011603 */
[----:B------:R-:W-:-:S04]  /*5010*/  LOP3.LUT R3, R3, 0x3fff, RZ, 0xc0, !PT ;  /* 0x00003fff03037812 */ /* 0x000fc800078ec0ff */
[----:B------:R-:W-:Y:S01]  /*5020*/  LOP3.LUT R23, R3, 0x2000000, RZ, 0xfc, !PT ;  /* 0x0200000003177812 */ /* 0x000fe200078efcff */
[----:B------:R-:W-:Y:S06]  /*5030*/  @!P0 BRA `(.L_x_5948) ;  /* 0x0000000000048947 */ /* 0x000fec0003800000 */
[----:B------:R-:W-:Y:S01]  /*5040*/  BPT.TRAP 0x1 ;  /* 0x000000040000795c */ /* 0x000fe20000300000 */
.L_x_5948:
[----:B------:R-:W-:Y:S01]  /*5050*/  IMAD R22, R18, 0x8, R2 ;  /* 0x0000000812167824 */ /* 0x000fe200078e0202 */
[----:B------:R-:W-:Y:S01]  /*5060*/  SHF.L.U32 R3, R19, 0x1f, RZ ;  /* 0x0000001f13037819 */ /* 0x000fe200000006ff */
[----:B------:R-:W-:Y:S01]  /*5070*/  VIADD R0, R2, 0x26800 ;  /* 0x0002680002007836 */ /* 0x000fe20000000000 */
[----:B------:R-:W-:Y:S01]  /*5080*/  BSSY B0, `(.L_x_5949) ;  /* 0x0000008000007945 */ /* 0x000fe20003800000 */
[----:B------:R-:W-:Y:S01]  /*5090*/  IMAD R12, R18, 0x1000, R23 ;  /* 0x00001000120c7824 */ /* 0x000fe200078e0217 */
[----:B------:R-:W1:Y:S01]  /*50a0*/  SYNCS.PHASECHK.TRANS64.TRYWAIT P1, [R22+URZ+0x28c50], R3 ;  /* 0x028c5003160075a7 */ /* 0x000e62000802017f */
[----:B------:R-:W-:Y:S01]  /*50b0*/  IMAD.MOV.U32 R13, RZ, RZ, 0x40000040 ;  /* 0x40000040ff0d7424 */ /* 0x000fe200078e00ff */
[----:B------:R-:W-:-:S04]  /*50c0*/  SHF.R.U32.HI R0, RZ, 0x4, R0 ;  /* 0x00000004ff007819 */ /* 0x000fc80000011600 */
[----:B------:R-:W-:-:S04]  /*50d0*/  LOP3.LUT R0, R0, 0x3fff, RZ, 0xc0, !PT ;  /* 0x00003fff00007812 */ /* 0x000fc800078ec0ff */
[----:B------:R-:W-:Y:S01]  /*50e0*/  LOP3.LUT R10, R0, 0x10000, RZ, 0xfc, !PT ;  /* 0x00010000000a7812 */ /* 0x000fe200078efcff */
[----:B-1----:R-:W-:Y:S06]  /*50f0*/  @!P1 BRA `(.L_x_5950) ;  /* 0x000001b800189947 */ /* 0x002fec0003800000 */
.L_x_6302:
[----:B------:R-:W-:Y:S05]  /*5100*/  BSYNC B0 ;  /* 0x0000000000007941 */ /* 0x000fea0003800000 */
.L_x_5949:
[----:B------:R-:W-:Y:S01]  /*5110*/  BAR.SYNC.DEFER_BLOCKING 0xe, 0x100 ;  /* 0x0384000000007b1d */ /* 0x000fe20000010000 */
[----:B------:R-:W-:Y:S01]  /*5120*/  IMAD.MOV.U32 R11, RZ, RZ, 0x40000040 ;  /* 0x40000040ff0b7424 */ /* 0x000fe200078e00ff */
[C---:B------:R-:W-:Y:S01]  /*5130*/  R2UR UR6, R12.reuse ;  /* 0x000000000c0672ca */ /* 0x040fe200000e0000 */
[----:B------:R-:W-:Y:S01]  /*5140*/  VIADD R6, R12, 0x80 ;  /* 0x000000800c067836 */ /* 0x000fe20000000000 */
[----:B------:R-:W-:Y:S01]  /*5150*/  R2UR UR7, R13 ;  /* 0x000000000d0772ca */ /* 0x000fe200000e0000 */
[C---:B------:R-:W-:Y:S01]  /*5160*/  VIADD R8, R10.reuse, 0x2 ;  /* 0x000000020a087836 */ /* 0x040fe20000000000 */
[----:B------:R-:W-:Y:S01]  /*5170*/  R2UR UR4, R10 ;  /* 0x000000000a0472ca */ /* 0x000fe200000e0000 */
[----:B------:R-:W-:Y:S01]  /*5180*/  IMAD.MOV.U32 R7, RZ, RZ, 0x40000040 ;  /* 0x40000040ff077424 */ /* 0x000fe200078e00ff */
[----:B------:R-:W-:Y:S01]  /*5190*/  R2UR UR5, R11 ;  /* 0x000000000b0572ca */ /* 0x000fe200000e0000 */
[----:B------:R-:W-:Y:S01]  /*51a0*/  IMAD.MOV.U32 R9, RZ, RZ, 0x40000040 ;  /* 0x40000040ff097424 */ /* 0x000fe200078e00ff */
[----:B------:R-:W2:Y:S01]  /*51b0*/  S2R R0, SR_TID.X ;  /* 0x0000000000007919 */ /* 0x000ea20000002100 */
[----:B------:R-:W-:Y:S01]  /*51c0*/  VIADD R20, R12, 0x100 ;  /* 0x000001000c147836 */ /* 0x000fe20000000000 */
[----:B------:R-:W-:Y:S01]  /*51d0*/  BSSY B0, `(.L_x_5951) ;  /* 0x00000ee000007945 */ /* 0x000fe20003800000 */
[----:B------:R-:W-:-:S02]  /*51e0*/  IMAD.MOV.U32 R21, RZ, RZ, 0x40000040 ;  /* 0x40000040ff157424 */ /* 0x000fc400078e00ff */
[----:B------:R-:W-:Y:S02]  /*51f0*/  IMAD.MOV.U32 R13, RZ, RZ, 0x40000040 ;  /* 0x40000040ff0d7424 */ /* 0x000fe400078e00ff */
[----:B-1----:R-:W-:-:S05]  /*5200*/  VIADD R3, R14, 0xfffffffe ;  /* 0xfffffffe0e037836 */ /* 0x002fca0000000000 */
[----:B------:R-:W-:Y:S01]  /*5210*/  ISETP.GE.AND P2, PT, R3, R4, PT ;  /* 0x000000040300720c */ /* 0x000fe20003f46270 */
[----:B0---45:R-:W-:-:S06]  /*5220*/  WARPGROUP.ARRIVE ;  /* 0x00000000000079c5 */ /* 0x031fcc0000000000 */
[----:B------:R-:W-:Y:S01]  /*5230*/  HGMMA.64x256x16.F32.BF16 R24, gdesc[UR4].tnspB, RZ, !UPT, gsb0 ;  /* 0x43e00000041879f0 */ /* 0x000fe2000c0018ff */
[----:B------:R-:W-:Y:S01]  /*5240*/  R2UR UR6, R6 ;  /* 0x00000000060672ca */ /* 0x000fe200000e0000 */
[----:B------:R-:W-:Y:S01]  /*5250*/  VIADD R6, R10, 0x4 ;  /* 0x000000040a067836 */ /* 0x000fe20000000000 */
[----:B------:R-:W-:Y:S01]  /*5260*/  R2UR UR7, R7 ;  /* 0x00000000070772ca */ /* 0x000fe200000e0000 */
[----:B------:R-:W-:Y:S01]  /*5270*/  IMAD.MOV.U32 R7, RZ, RZ, 0x40000040 ;  /* 0x40000040ff077424 */ /* 0x000fe200078e00ff */
[----:B------:R-:W-:Y:S02]  /*5280*/  R2UR UR4, R8 ;  /* 0x00000000080472ca */ /* 0x000fe400000e0000 */
[----:B------:R-:W-:Y:S02]  /*5290*/  R2UR UR5, R9 ;  /* 0x00000000090572ca */ /* 0x000fe400000e0000 */
[----:B--2---:R-:W-:-:S04]  /*52a0*/  LOP3.LUT R0, R0, 0x7f, RZ, 0xc0, !PT ;  /* 0x0000007f00007812 */ /* 0x004fc800078ec0ff */
[----:B------:R-:W-:-:S13]  /*52b0*/  ISETP.NE.AND P1, PT, R0, RZ, PT ;  /* 0x000000ff0000720c */ /* 0x000fda0003f25270 */
[----:B------:R-:W-:-:S05]  /*52c0*/  @!P1 VIADD R0, R22, 0x28c60 ;  /* 0x00028c6016009836 */ /* 0x000fca0000000000 */
[----:B------:R-:W-:Y:S01]  /*52d0*/  @!P1 PRMT R0, RZ, 0x654, R0 ;  /* 0x00000654ff009816 */ /* 0x000fe20000000000 */
[----:B------:R-:W-:Y:S02]  /*52e0*/  WARPGROUP.DEPBAR.LE gsb0, 0x0 ;  /* 0x00008000000079c5 */ /* 0x000fe40000010000 */
[----:B------:R-:W-:-:S06]  /*52f0*/  WARPGROUP.ARRIVE ;  /* 0x00000000000079c5 */ /* 0x000fcc0000000000 */
        /* <DEDUP_REMOVED lines=24> */
.L_x_5958:
[----:B------:R-:W-:Y:S01]  /*5480*/  BAR.SYNC.DEFER_BLOCKING 0xe, 0x100 ;  /* 0x0384000000007b1d */ /* 0x000fe20000010000 */
[C---:B------:R-:W-:Y:S01]  /*5490*/  IMAD R5, R18.reuse, 0x40, R191 ;  /* 0x0000004012057824 */ /* 0x040fe200078e02bf */
[----:B------:R-:W-:Y:S01]  /*54a0*/  ISETP.GT.AND P3, PT, R3, R4, PT ;  /* 0x000000040300720c */ /* 0x000fe20003f64270 */
[----:B------:R-:W-:Y:S02]  /*54b0*/  VIADD R18, R18, 0x1 ;  /* 0x0000000112127836 */ /* 0x000fe40000000000 */
[----:B------:R-:W-:Y:S02]  /*54c0*/  IMAD R5, R5, 0x4, R2 ;  /* 0x0000000405057824 */ /* 0x000fe400078e0202 */
[----:B------:R-:W-:Y:S01]  /*54d0*/  VIADD R3, R3, 0xffffffff ;  /* 0xffffffff03037836 */ /* 0x000fe20000000000 */
[----:B------:R-:W-:-:S04]  /*54e0*/  ISETP.NE.AND P2, PT, R18, 0x2, PT ;  /* 0x000000021200780c */ /* 0x000fc80003f45270 */
[----:B------:R-:W-:Y:S02]  /*54f0*/  SEL R14, RZ, 0x1, P2 ;  /* 0x00000001ff0e7807 */ /* 0x000fe40001000000 */
[----:B------:R-:W-:Y:S02]  /*5500*/  SEL R18, R18, RZ, P2 ;  /* 0x000000ff12127207 */ /* 0x000fe40001000000 */
[----:B------:R-:W-:Y:S01]  /*5510*/  LOP3.LUT R19, R19, R14, RZ, 0x3c, !PT ;  /* 0x0000000e13137212 */ /* 0x000fe200078e3cff */
[----:B01----:R-:W0:Y:S04]  /*5520*/  LDS R0, [R5+0x28800] ;  /* 0x0288000005007984 */ /* 0x003e280000000800 */
        /* <DEDUP_REMOVED lines=131> */
.L_x_5953:
[----:B------:R-:W-:Y:S01]  /*5d60*/  IMAD R0, R18, 0x8, R2 ;  /* 0x0000000812007824 */ /* 0x000fe200078e0202 */
[----:B------:R-:W-:-:S04]  /*5d70*/  SHF.L.U32 R5, R19, 0x1f, RZ ;  /* 0x0000001f13057819 */ /* 0x000fc800000006ff */
[----:B------:R0:W1:Y:S01]  /*5d80*/  SYNCS.PHASECHK.TRANS64.TRYWAIT P2, [R0+URZ+0x28c50], R5 ;  /* 0x028c5005000075a7 */ /* 0x000062000804017f */
[----:B------:R-:W-:Y:S05]  /*5d90*/  @!P0 BRA `(.L_x_5954) ;  /* 0x0000000000048947 */ /* 0x000fea0003800000 */
[----:B------:R-:W-:Y:S01]  /*5da0*/  BPT.TRAP 0x1 ;  /* 0x000000040000795c */ /* 0x000fe20000300000 */
.L_x_5954:
[----:B------:R-:W-:Y:S04]  /*5db0*/  BSSY B1, `(.L_x_5955) ;  /* 0x0000004000017945 */ /* 0x000fe80003800000 */
[----:B-1----:R-:W-:Y:S05]  /*5dc0*/  @P2 BRA `(.L_x_5956) ;  /* 0x0000000000082947 */ /* 0x002fea0003800000 */
[----:B------:R-:W1:Y:S02]  /*5dd0*/  SYNCS.PHASECHK.TRANS64.TRYWAIT P2, [R0+URZ+0x28c50], R5 ;  /* 0x028c5005000075a7 */ /* 0x000e64000804017f */
[----:B-1----:R-:W-:Y:S05]  /*5de0*/  @!P2 BRA `(.L_x_5957) ;  /* 0x000001a800f0a947 */ /* 0x002fea0003800000 */
.L_x_5956:
[----:B------:R-:W-:Y:S05]  /*5df0*/  BSYNC B1 ;  /* 0x0000000000017941 */ /* 0x000fea0003800000 */
.L_x_5955:
[----:B------:R-:W-:Y:S01]  /*5e00*/  IMAD R14, R18, 0x1000, R23 ;  /* 0x00001000120e7824 */ /* 0x000fe200078e0217 */
[----:B------:R-:W-:Y:S01]  /*5e10*/  R2UR UR4, R10 ;  /* 0x000000000a0472ca */ /* 0x000fe200000e0000 */
[----:B------:R-:W-:Y:S01]  /*5e20*/  IMAD.MOV.U32 R15, RZ, RZ, 0x40000040 ;  /* 0x40000040ff0f7424 */ /* 0x000fe200078e00ff */
[----:B------:R-:W-:Y:S01]  /*5e30*/  R2UR UR5, R11 ;  /* 0x000000000b0572ca */ /* 0x000fe200000e0000 */
[----:B------:R-:W-:Y:S01]  /*5e40*/  WARPGROUP.ARRIVE ;  /* 0x00000000000079c5 */ /* 0x000fe20000000000 */
[C---:B------:R-:W-:Y:S01]  /*5e50*/  R2UR UR6, R14.reuse ;  /* 0x000000000e0672ca */ /* 0x040fe200000e0000 */
[----:B------:R-:W-:Y:S01]  /*5e60*/  VIADD R20, R14, 0x80 ;  /* 0x000000800e147836 */ /* 0x000fe20000000000 */
[----:B------:R-:W-:Y:S01]  /*5e70*/  R2UR UR7, R15 ;  /* 0x000000000f0772ca */ /* 0x000fe200000e0000 */
[----:B------:R-:W-:Y:S02]  /*5e80*/  IMAD.MOV.U32 R21, RZ, RZ, 0x40000040 ;  /* 0x40000040ff157424 */ /* 0x000fe400078e00ff */
[----:B------:R-:W-:-:S02]  /*5e90*/  IMAD.MOV.U32 R15, RZ, RZ, 0x40000040 ;  /* 0x40000040ff0f7424 */ /* 0x000fc400078e00ff */
[----:B01----:R-:W-:-:S05]  /*5ea0*/  @!P1 VIADD R0, R0, 0x28c60 ;  /* 0x00028c6000009836 */ /* 0x003fca0000000000 */
[----:B------:R-:W-:-:S03]  /*5eb0*/  @!P1 PRMT R0, RZ, 0x654, R0 ;  /* 0x00000654ff009816 */ /* 0x000fc60000000000 */
[----:B------:R-:W-:Y:S01]  /*5ec0*/  HGMMA.64x256x16.F32.BF16 R24, gdesc[UR4].tnspB, R24, gsb0 ;  /* 0x43e00000041879f0 */ /* 0x000fe20008001818 */
[----:B------:R-:W-:Y:S02]  /*5ed0*/  R2UR UR4, R8 ;  /* 0x00000000080472ca */ /* 0x000fe400000e0000 */
[----:B------:R-:W-:Y:S02]  /*5ee0*/  R2UR UR5, R9 ;  /* 0x00000000090572ca */ /* 0x000fe400000e0000 */
[----:B------:R-:W-:Y:S01]  /*5ef0*/  R2UR UR6, R20 ;  /* 0x00000000140672ca */ /* 0x000fe200000e0000 */
[C---:B------:R-:W-:Y:S01]  /*5f00*/  VIADD R20, R14.reuse, 0x100 ;  /* 0x000001000e147836 */ /* 0x040fe20000000000 */
[----:B------:R-:W-:Y:S01]  /*5f10*/  R2UR UR7, R21 ;  /* 0x00000000150772ca */ /* 0x000fe200000e0000 */
[----:B------:R-:W-:Y:S02]  /*5f20*/  IMAD.MOV.U32 R21, RZ, RZ, 0x40000040 ;  /* 0x40000040ff157424 */ /* 0x000fe400078e00ff */
        /* <DEDUP_REMOVED lines=24> */
.L_x_5952:
[----:B------:R-:W-:Y:S05]  /*60b0*/  BSYNC B0 ;  /* 0x0000000000007941 */ /* 0x000fea0003800000 */
.L_x_5951:
        /* <DEDUP_REMOVED lines=9> */
[----:B01----:R-:W0:Y:S04]  /*6150*/  LDS R0, [R3+0x28800] ;  /* 0x0288000003007984 */ /* 0x003e280000000800 */
[----:B------:R1:W2:Y:S02]  /*6160*/  LDS R2, [R3+0x28820] ;  /* 0x0288200003027984 */ /* 0x0002a40000000800 */
[----:B-1----:R-:W-:-:S02]  /*6170*/  IMAD.MOV.U32 R3, RZ, RZ, RZ ;  /* 0x000000ffff037224 */ /* 0x002fc400078e00ff */
        /* <DEDUP_REMOVED lines=131> */
.L_x_5938:
        /* <DEDUP_REMOVED lines=24> */
.L_x_5961:
[----:B------:R-:W-:-:S13]  /*6b30*/  ISETP.NE.AND P0, PT, R7, 0x1, PT ;  /* 0x000000010700780c */ /* 0x000fda0003f05270 */
[----:B------:R-:W1:Y:S02]  /*6b40*/  @P0 LDC.64 R4, c[0x0][0x9e8] ;  /* 0x00027a00ff040b82 */ /* 0x000e640000000a00 */
[----:B-1----:R-:W-:-:S05]  /*6b50*/  @P0 IMAD.HI.U32 R4, R3, R4, RZ ;  /* 0x0000000403040227 */ /* 0x002fca00078e00ff */
[----:B------:R-:W-:-:S07]  /*6b60*/  @P0 SHF.R.U32.HI R3, RZ, R5, R4 ;  /* 0x00000005ff030219 */ /* 0x000fce0000011604 */
.L_x_5962:
[----:B------:R-:W-:Y:S05]  /*6b70*/  BSYNC B0 ;  /* 0x0000000000007941 */ /* 0x000fea0003800000 */
.L_x_5960:
[----:B------:R-:W-:-:S05]  /*6b80*/  IMAD R3, R3, R7, R7 ;  /* 0x0000000703037224 */ /* 0x000fca00078e0207 */
[----:B------:R-:W-:-:S07]  /*6b90*/  VIMNMX R0, R0, R3, PT ;  /* 0x0000000300007248 */ /* 0x000fce0003fe0100 */
.L_x_5959:
        /* <DEDUP_REMOVED lines=8> */
[----:B------:R-:W-:Y:S01]  /*6c20*/  VIMNMX R168, R168, R3, PT ;  /* 0x00000003a8a87248 */ /* 0x000fe20003fe0100 */
        /* <DEDUP_REMOVED lines=15> */
.L_x_5965:
[----:B------:R-:W-:-:S13]  /*6d20*/  ISETP.NE.AND P0, PT, R7, 0x1, PT ;  /* 0x000000010700780c */ /* 0x000fda0003f05270 */
[----:B------:R-:W1:Y:S02]  /*6d30*/  @P0 LDC.64 R8, c[0x0][0x9e8] ;  /* 0x00027a00ff080b82 */ /* 0x000e640000000a00 */
[----:B-1----:R-:W-:-:S05]  /*6d40*/  @P0 IMAD.HI.U32 R6, R0, R8, RZ ;  /* 0x0000000800060227 */ /* 0x002fca00078e00ff */
[----:B------:R-:W-:-:S07]  /*6d50*/  @P0 SHF.R.U32.HI R0, RZ, R9, R6 ;  /* 0x00000009ff000219 */ /* 0x000fce0000011606 */
.L_x_5966:
[----:B------:R-:W-:Y:S05]  /*6d60*/  BSYNC B0 ;  /* 0x0000000000007941 */ /* 0x000fea0003800000 */
.L_x_5964:
[----:B------:R-:W-:-:S05]  /*6d70*/  IMAD R3, R0, R7, RZ ;  /* 0x0000000700037224 */ /* 0x000fca00078e02ff */
[----:B------:R-:W-:-:S07]  /*6d80*/  VIMNMX R4, R4, R3, !PT ;  /* 0x0000000304047248 */ /* 0x000fce0007fe0100 */
.L_x_5963:
        /* <DEDUP_REMOVED lines=29> */
[----:B---3--:R-:W-:Y:S02]  /*6f60*/  CS2R R76, SRZ ;  /* 0x00000000004c7805 */ /* 0x008fe4000001ff00 */
        /* <DEDUP_REMOVED lines=55> */
[----:B------:R-:W-:-:S04]  /*72e0*/  LOP3.LUT R3, R3, 0x3fff, RZ, 0xc0, !PT ;  /* 0x00003fff03037812 */ /* 0x000fc800078ec0ff */
[----:B------:R-:W-:Y:S01]  /*72f0*/  LOP3.LUT R190, R3, 0x2000000, RZ, 0xfc, !PT ;  /* 0x0200000003be7812 */ /* 0x000fe200078efcff */
        /* <DEDUP_REMOVED lines=16> */
[----:B0-2-45:R-:W-:Y:S05]  /*7400*/  CALL.ABS.NOINC R14 ;  /* 0x000000000e007343 */ /* 0x035fea0003c00000 */
.L_x_5968:
[----:B------:R-:W-:Y:S05]  /*7410*/  BSYNC B6 ;  /* 0x0000000000067941 */ /* 0x000fea0003800000 */
.L_x_5967:
        /* <DEDUP_REMOVED lines=12> */
.L_x_5972:
[----:B--2---:R2:W3:Y:S02]  /*74e0*/  SYNCS.PHASECHK.TRANS64.TRYWAIT P0, [R2+URZ+0x28c00], R3 ;  /* 0x028c0003020075a7 */ /* 0x0044e4000800017f */
[----:B---3--:R-:W-:Y:S05]  /*74f0*/  @!P0 NANOSLEEP.SYNCS 0x989680 ;  /* 0x009896800000895d */ /* 0x008fea0003900000 */
[----:B------:R-:W3:Y:S02]  /*7500*/  @!P0 SYNCS.PHASECHK.TRANS64 P0, [R2+URZ+0x28c00], R3 ;  /* 0x028c0003020085a7 */ /* 0x000ee4000800007f */
[----:B---3--:R-:W-:Y:S05]  /*7510*/  @!P0 BRA `(.L_x_5972) ;  /* 0xfffffffc00f08947 */ /* 0x008fea000383ffff */
.L_x_5971:
[----:B------:R-:W-:Y:S05]  /*7520*/  BSYNC B0 ;  /* 0x0000000000007941 */ /* 0x000fea0003800000 */
.L_x_5970:
[----:B------:R-:W-:Y:S05]  /*7530*/  BRA `(.L_x_5973) ;  /* 0x0000002c00787947 */ /* 0x000fea0003800000 */
.L_x_5969:
[----:B------:R-:W-:Y:S01]  /*7540*/  VIADD R3, R2, 0x20400 ;  /* 0x0002040002037836 */ /* 0x000fe20000000000 */
[----:B-----5:R-:W-:Y:S01]  /*7550*/  SHF.R.S32.HI R0, RZ, 0x1f, R37 ;  /* 0x0000001fff007819 */ /* 0x020fe20000011425 */
[----:B------:R-:W-:Y:S01]  /*7560*/  ULDC.64 UR4, c[0x0][0x3f8] ;  /* 0x0000fe0000047ab9 */ /* 0x000fe20000000a00 */
[----:B------:R-:W-:Y:S01]  /*7570*/  ULDC.64 UR6, c[0x0][0x408] ;  /* 0x0001020000067ab9 */ /* 0x000fe20000000a00 */
[----:B----4-:R-:W-:Y:S01]  /*7580*/  IMAD.WIDE.U32 R24, R37, UR4, RZ ;  /* 0x0000000425187c25 */ /* 0x010fe2000f8e00ff */
[----:B------:R-:W-:Y:S01]  /*7590*/  LOP3.LUT P0, RZ, R3, 0x3ff, RZ, 0xc0, !PT ;  /* 0x000003ff03ff7812 */ /* 0x000fe2000780c0ff */
[----:B------:R-:W-:Y:S02]  /*75a0*/  BSSY B6, `(.L_x_5974) ;  /* 0x0000019000067945 */ /* 0x000fe40003800000 */
[C---:B------:R-:W-:Y:S02]  /*75b0*/  IMAD R4, R0.reuse, UR4, RZ ;  /* 0x0000000400047c24 */ /* 0x040fe4000f8e02ff */
[----:B------:R-:W-:-:S02]  /*75c0*/  IMAD R0, R0, UR6, RZ ;  /* 0x0000000600007c24 */ /* 0x000fc4000f8e02ff */
        /* <DEDUP_REMOVED lines=22> */
.L_x_5975:
[----:B------:R-:W-:Y:S05]  /*7730*/  BSYNC B6 ;  /* 0x0000000000067941 */ /* 0x000fea0003800000 */
.L_x_5974:
[----:B------:R-:W-:Y:S01]  /*7740*/  ULDC.U8 UR4, c[0x0][0x410] ;  /* 0x0001040000047ab9 */ /* 0x000fe20000000000 */
[----:B------:R-:W-:Y:S01]  /*7750*/  BSSY B0, `(.L_x_5976) ;  /* 0x00002b4000007945 */ /* 0x000fe20003800000 */
[----:B------:R-:W-:Y:S01]  /*7760*/  ISETP.NE.AND P0, PT, RZ, UR4, PT ;  /* 0x00000004ff007c0c */ /* 0x000fe2000bf05270 */
[----:B------:R-:W-:-:S12]  /*7770*/  IMAD.IADD R34, R186, 0x1, R192 ;  /* 0x00000001ba227824 */ /* 0x000fd800078e02c0 */
[----:B------:R-:W-:Y:S05]  /*7780*/  @!P0 BRA `(.L_x_5977) ;  /* 0x00000014009c8947 */ /* 0x000fea0003800000 */
[----:B------:R-:W1:Y:S01]  /*7790*/  LDC R37, c[0x0][0x448] ;  /* 0x00011200ff257b82 */ /* 0x000e620000000800 */
[----:B------:R-:W-:Y:S01]  /*77a0*/  IMAD R3, R223, 0x20, R34 ;  /* 0x00000020df037824 */ /* 0x000fe200078e0222 */
[----:B------:R-:W-:Y:S01]  /*77b0*/  ULDC.64 UR4, c[0x0][0x3f8] ;  /* 0x0000fe0000047ab9 */ /* 0x000fe20000000a00 */
[----:B------:R-:W-:Y:S01]  /*77c0*/  ULDC.64 UR6, c[0x0][0x408] ;  /* 0x0001020000067ab9 */ /* 0x000fe20000000a00 */
[----:B------:R-:W-:Y:S02]  /*77d0*/  IMAD.MOV.U32 R6, RZ, RZ, R24 ;  /* 0x000000ffff067224 */ /* 0x000fe400078e0018 */
[----:B------:R-:W-:Y:S02]  /*77e0*/  IMAD.MOV.U32 R7, RZ, RZ, R29 ;  /* 0x000000ffff077224 */ /* 0x000fe400078e001d */
[----:B------:R-:W-:Y:S02]  /*77f0*/  IMAD.MOV.U32 R8, RZ, RZ, R26 ;  /* 0x000000ffff087224 */ /* 0x000fe400078e001a */
[----:B------:R-:W-:Y:S01]  /*7800*/  IMAD.MOV.U32 R9, RZ, RZ, R31 ;  /* 0x000000ffff097224 */ /* 0x000fe200078e001f */
[----:B-1----:R-:W-:-:S13]  /*7810*/  ISETP.NE.AND P0, PT, R37, 0x1, PT ;  /* 0x000000012500780c */ /* 0x002fda0003f05270 */
[----:B------:R-:W1:Y:S08]  /*7820*/  @P0 LDC R0, c[0x0][0x44c] ;  /* 0x00011300ff000b82 */ /* 0x000e700000000800 */
[----:B------:R-:W2:Y:S01]  /*7830*/  @P0 LDC R5, c[0x0][0x450] ;  /* 0x00011400ff050b82 */ /* 0x000ea20000000800 */
[----:B-1----:R-:W-:-:S05]  /*7840*/  @P0 IMAD.HI.U32 R0, R3, R0, RZ ;  /* 0x0000000003000227 */ /* 0x002fca00078e00ff */
[----:B--2---:R-:W-:-:S04]  /*7850*/  @P0 SHF.R.U32.HI R3, RZ, R5, R0 ;  /* 0x00000005ff030219 */ /* 0x004fc80000011600 */
        /* <DEDUP_REMOVED lines=17> */
[----:B------:R1:W2:Y:S04]  /*7970*/  SHFL.IDX PT, R3, R6, RZ, 0x1c1f ;  /* 0x001c1fff06037589 */ /* 0x0002a800000e0000 */
[----:B------:R1:W3:Y:S04]  /*7980*/  SHFL.IDX PT, R0, R4, RZ, 0x1c1f ;  /* 0x001c1fff04007589 */ /* 0x0002e800000e0000 */
[----:B------:R1:W4:Y:S04]  /*7990*/  SHFL.IDX PT, R5, R8, RZ, 0x1c1f ;  /* 0x001c1fff08057589 */ /* 0x00032800000e0000 */
[----:B------:R1:W0:Y:S02]  /*79a0*/  SHFL.IDX PT, R14, R7, RZ, 0x1c1f ;  /* 0x001c1fff070e7589 */ /* 0x00022400000e0000 */
.L_x_6308:
[----:B------:R-:W-:Y:S01]  /*79b0*/  IMAD R37, R22, R37, RZ ;  /* 0x0000002516257224 */ /* 0x000fe200078e02ff */
[----:B------:R-:W-:Y:S01]  /*79c0*/  BSSY B1, `(.L_x_5979) ;  /* 0x000001d000017945 */ /* 0x000fe20003800000 */
[----:B------:R-:W-:Y:S02]  /*79d0*/  CS2R R20, SRZ ;  /* 0x0000000000147805 */ /* 0x000fe4000001ff00 */
[----:B------:R-:W-:Y:S02]  /*79e0*/  CS2R R28, SRZ ;  /* 0x00000000001c7805 */ /* 0x000fe4000001ff00 */
[----:B------:R-:W-:Y:S02]  /*79f0*/  CS2R R24, SRZ ;  /* 0x0000000000187805 */ /* 0x000fe4000001ff00 */
[----:B------:R-:W-:Y:S02]  /*7a00*/  ISETP.GE.AND P0, PT, R34, R37, PT ;  /* 0x000000252200720c */ /* 0x000fe40003f06270 */
[----:B------:R-:W-:-:S11]  /*7a10*/  CS2R R30, SRZ ;  /* 0x00000000001e7805 */ /* 0x000fd6000001ff00 */
        /* <DEDUP_REMOVED lines=8> */
[C---:B------:R-:W-:Y:S01]  /*7aa0*/  @!P3 IMAD.SHL.U32 R33, R199.reuse, 0x2, RZ ;  /* 0x00000002c721b824 */ /* 0x040fe200078e00ff */
[----:B------:R-:W-:Y:S02]  /*7ab0*/  @!P3 SHF.L.U64.HI R24, R199, 0x1, R224 ;  /* 0x00000001c718b819 */ /* 0x000fe400000102e0 */
[----:B------:R-:W-:Y:S02]  /*7ac0*/  CS2R R30, SRZ ;  /* 0x00000000001e7805 */ /* 0x000fe4000001ff00 */
[----:B------:R-:W-:Y:S01]  /*7ad0*/  CS2R R20, SRZ ;  /* 0x0000000000147805 */ /* 0x000fe2000001ff00 */
[----:B------:R-:W-:Y:S01]  /*7ae0*/  @!P2 IMAD.WIDE R10, R188, 0x2, R10 ;  /* 0x00000002bc0aa825 */ /* 0x000fe200078e020a */
[-C--:B------:R-:W-:Y:S02]  /*7af0*/  @!P3 IADD3 R26, P0, R0, R33.reuse, RZ ;  /* 0x00000021001ab210 */ /* 0x080fe40007f1e0ff */
[----:B0-----:R-:W-:Y:S01]  /*7b00*/  @!P3 IADD3 R32, P1, R14, R33, RZ ;  /* 0x000000210e20b210 */ /* 0x001fe20007f3e0ff */
[----:B------:R-:W-:Y:S01]  /*7b10*/  @!P2 IMAD.WIDE R12, R188, 0x2, R14 ;  /* 0x00000002bc0ca825 */ /* 0x000fe200078e020e */
[----:B------:R0:W5:Y:S03]  /*7b20*/  @!P2 LD.E.64 R28, desc[UR42][R10.64] ;  /* 0x0000002a0a1ca980 */ /* 0x000166000c101b00 */
[--C-:B------:R-:W-:Y:S01]  /*7b30*/  @!P3 IMAD.X R27, R3, 0x1, R24.reuse, P0 ;  /* 0x00000001031bb824 */ /* 0x100fe200000e0618 */
[----:B------:R0:W5:Y:S01]  /*7b40*/  @!P2 LD.E.64 R30, desc[UR42][R12.64] ;  /* 0x0000002a0c1ea980 */ /* 0x000162000c101b00 */
[----:B------:R-:W-:Y:S01]  /*7b50*/  @!P3 IMAD.X R33, R5, 0x1, R24, P1 ;  /* 0x000000010521b824 */ /* 0x000fe200008e0618 */
[----:B------:R-:W-:-:S02]  /*7b60*/  CS2R R24, SRZ ;  /* 0x0000000000187805 */ /* 0x000fc4000001ff00 */
[----:B------:R0:W5:Y:S04]  /*7b70*/  @!P3 LD.E.64 R20, desc[UR42][R26.64] ;  /* 0x0000002a1a14b980 */ /* 0x000168000c101b00 */
[----:B------:R0:W5:Y:S02]  /*7b80*/  @!P3 LD.E.64 R24, desc[UR42][R32.64] ;  /* 0x0000002a2018b980 */ /* 0x000164000c101b00 */
.L_x_5980:
[----:B------:R-:W-:Y:S05]  /*7b90*/  BSYNC B1 ;  /* 0x0000000000017941 */ /* 0x000fea0003800000 */
.L_x_5979:
[----:B---3-5:R-:W-:Y:S01]  /*7ba0*/  IMAD.MOV.U32 R0, RZ, RZ, R20 ;  /* 0x000000ffff007224 */ /* 0x028fe200078e0014 */
[----:B------:R-:W-:Y:S01]  /*7bb0*/  UMOV UR4, 0xffffffff ;  /* 0xffffffff00047882 */ /* 0x000fe20000000000 */
[----:B--2---:R-:W-:Y:S01]  /*7bc0*/  IMAD.MOV.U32 R3, RZ, RZ, R21 ;  /* 0x000000ffff037224 */ /* 0x004fe200078e0015 */
[----:B0-----:R-:W-:Y:S01]  /*7bd0*/  CS2R R26, SRZ ;  /* 0x00000000001a7805 */ /* 0x001fe2000001ff00 */
[----:B----4-:R-:W-:Y:S01]  /*7be0*/  IMAD.MOV.U32 R5, RZ, RZ, R28 ;  /* 0x000000ffff057224 */ /* 0x010fe200078e001c */
        /* <DEDUP_REMOVED lines=16> */
[----:B------:R0:W4:Y:S04]  /*7cf0*/  SHFL.IDX PT, R5, R8, 0x1, 0x1c1f ;  /* 0x003c1f0008057f89 */ /* 0x00012800000e0000 */
[----:B------:R0:W0:Y:S02]  /*7d00*/  SHFL.IDX PT, R14, R7, 0x1, 0x1c1f ;  /* 0x003c1f00070e7f89 */ /* 0x00002400000e0000 */
.L_x_6314:
[----:B01----:R-:W-:Y:S01]  /*7d10*/  VIADD R4, R34, 0x20 ;  /* 0x0000002022047836 */ /* 0x003fe20000000000 */
[----:B------:R-:W-:Y:S01]  /*7d20*/  LEA.HI R6, R217, R217, RZ, 0x1 ;  /* 0x000000d9d9067211 */ /* 0x000fe200078f08ff */
[----:B------:R-:W-:Y:S01]  /*7d30*/  BSSY B1, `(.L_x_5982) ;  /* 0x0000020000017945 */ /* 0x000fe20003800000 */
[----:B------:R-:W-:Y:S01]  /*7d40*/  IMAD.SHL.U32 R34, R193, 0x40, RZ ;  /* 0x00000040c1227824 */ /* 0x000fe200078e00ff */
[----:B------:R-:W-:Y:S02]  /*7d50*/  CS2R R10, SRZ ;  /* 0x00000000000a7805 */ /* 0x000fe4000001ff00 */
[----:B------:R-:W-:Y:S02]  /*7d60*/  ISETP.GE.AND P0, PT, R4, R37, PT ;  /* 0x000000250400720c */ /* 0x000fe40003f06270 */
[----:B------:R-:W-:Y:S02]  /*7d70*/  CS2R R8, SRZ ;  /* 0x0000000000087805 */ /* 0x000fe4000001ff00 */
[----:B------:R-:W-:-:S02]  /*7d80*/  LOP3.LUT R6, R6, 0xfffffffe, RZ, 0xc0, !PT ;  /* 0xfffffffe06067812 */ /* 0x000fc400078ec0ff */
[----:B------:R-:W-:-:S03]  /*7d90*/  CS2R R12, SRZ ;  /* 0x00000000000c7805 */ /* 0x000fc6000001ff00 */
[----:B------:R-:W-:-:S05]  /*7da0*/  IMAD.IADD R6, R217, 0x1, -R6 ;  /* 0x00000001d9067824 */ /* 0x000fca00078e0a06 */
[----:B------:R-:W-:Y:S01]  /*7db0*/  SHF.L.U32 R35, R6, 0x1f, RZ ;  /* 0x0000001f06237819 */ /* 0x000fe200000006ff */
[----:B------:R-:W-:Y:S06]  /*7dc0*/  @P0 BRA `(.L_x_5983) ;  /* 0x0000000000580947 */ /* 0x000fec0003800000 */
        /* <DEDUP_REMOVED lines=13> */
[----:B------:R-:W-:Y:S01]  /*7ea0*/  @!P3 IADD3 R4, P1, R14, R9, RZ ;  /* 0x000000090e04b210 */ /* 0x000fe20007f3e0ff */
        /* <DEDUP_REMOVED lines=8> */
.L_x_5983:
[----:B------:R-:W-:Y:S05]  /*7f30*/  BSYNC B1 ;  /* 0x0000000000017941 */ /* 0x000fea0003800000 */
.L_x_5982:
[----:B------:R-:W1:Y:S01]  /*7f40*/  SYNCS.PHASECHK.TRANS64.TRYWAIT P0, [R2+URZ+0x28c00], R35 ;  /* 0x028c0023020075a7 */ /* 0x000e62000800017f */
[----:B--2---:R-:W-:Y:S01]  /*7f50*/  LOP3.LUT R3, R34, 0x1c0, RZ, 0xc0, !PT ;  /* 0x000001c022037812 */ /* 0x004fe200078ec0ff */
[----:B0----5:R-:W-:Y:S01]  /*7f60*/  IMAD.MOV.U32 R4, RZ, RZ, R26 ;  /* 0x000000ffff047224 */ /* 0x021fe200078e001a */
[----:B------:R-:W-:Y:S01]  /*7f70*/  VIADDMNMX R38, R37, -R192, 0x40, PT ;  /* 0x0000004025267446 */ /* 0x000fe200038009c0 */
[----:B----4-:R-:W-:Y:S01]  /*7f80*/  IMAD.MOV.U32 R5, RZ, RZ, R11 ;  /* 0x000000ffff057224 */ /* 0x010fe200078e000b */
[----:B---3--:R-:W-:Y:S01]  /*7f90*/  LOP3.LUT R0, R3, 0x18, R16, 0xf8, !PT ;  /* 0x0000001803007812 */ /* 0x008fe200078ef810 */
[----:B------:R-:W-:Y:S01]  /*7fa0*/  IMAD.MOV.U32 R6, RZ, RZ, R8 ;  /* 0x000000ffff067224 */ /* 0x000fe200078e0008 */
[----:B------:R-:W-:Y:S01]  /*7fb0*/  SHF.R.U32.HI R3, RZ, 0x3, R3 ;  /* 0x00000003ff037819 */ /* 0x000fe20000011603 */
[----:B------:R-:W-:Y:S01]  /*7fc0*/  BSSY B1, `(.L_x_5984) ;  /* 0x0000015000017945 */ /* 0x000fe20003800000 */
[----:B------:R-:W-:Y:S01]  /*7fd0*/  PRMT R41, R4, 0x7610, R41 ;  /* 0x0000761004297816 */ /* 0x000fe20000000029 */
[----:B------:R-:W-:Y:S01]  /*7fe0*/  IMAD.MOV.U32 R4, RZ, RZ, R10 ;  /* 0x000000ffff047224 */ /* 0x000fe200078e000a */
[----:B------:R-:W-:Y:S01]  /*7ff0*/  LOP3.LUT R0, R0, R3, RZ, 0x3c, !PT ;  /* 0x0000000300007212 */ /* 0x000fe200078e3cff */
[----:B------:R-:W-:Y:S01]  /*8000*/  IMAD.MOV.U32 R3, RZ, RZ, R27 ;  /* 0x000000ffff037224 */ /* 0x000fe200078e001b */
[----:B------:R-:W-:Y:S01]  /*8010*/  PRMT R42, R5, 0x7610, R42 ;  /* 0x00007610052a7816 */ /* 0x000fe2000000002a */
[----:B------:R-:W-:Y:S01]  /*8020*/  IMAD.MOV.U32 R5, RZ, RZ, R13 ;  /* 0x000000ffff057224 */ /* 0x000fe200078e000d */
[----:B------:R-:W-:Y:S01]  /*8030*/  PRMT R45, R45, 0x5410, R4 ;  /* 0x000054102d2d7816 */ /* 0x000fe20000000004 */
[----:B------:R-:W-:Y:S01]  /*8040*/  IMAD.MOV.U32 R4, RZ, RZ, R12 ;  /* 0x000000ffff047224 */ /* 0x000fe200078e000c */
[----:B------:R-:W-:Y:S01]  /*8050*/  PRMT R44, R44, 0x5410, R3 ;  /* 0x000054102c2c7816 */ /* 0x000fe20000000003 */
[----:B------:R-:W-:Y:S01]  /*8060*/  IMAD R3, R203, 0x200, R0 ;  /* 0x00000200cb037824 */ /* 0x000fe200078e0200 */
[----:B------:R-:W-:Y:S01]  /*8070*/  PRMT R46, R46, 0x5410, R6 ;  /* 0x000054102e2e7816 */ /* 0x000fe20000000006 */
[----:B------:R-:W-:Y:S01]  /*8080*/  IMAD.MOV.U32 R0, RZ, RZ, R9 ;  /* 0x000000ffff007224 */ /* 0x000fe200078e0009 */
[----:B------:R-:W-:Y:S01]  /*8090*/  PRMT R44, R4, 0x7610, R44 ;  /* 0x00007610042c7816 */ /* 0x000fe2000000002c */
[----:B------:R-:W-:Y:S01]  /*80a0*/  IMAD R3, R3, 0x2, R2 ;  /* 0x0000000203037824 */ /* 0x000fe200078e0202 */
[----:B------:R-:W-:-:S02]  /*80b0*/  LOP3.LUT P2, RZ, R193, 0x4, RZ, 0xc0, !PT ;  /* 0x00000004c1ff7812 */ /* 0x000fc4000784c0ff */
[----:B------:R-:W-:Y:S01]  /*80c0*/  PRMT R43, R0, 0x7610, R43 ;  /* 0x00007610002b7816 */ /* 0x000fe2000000002b */
[C---:B------:R-:W-:Y:S01]  /*80d0*/  VIADD R4, R3.reuse, 0x20400 ;  /* 0x0002040003047836 */ /* 0x040fe20000000000 */
[----:B------:R-:W-:Y:S01]  /*80e0*/  ISETP.GE.AND P1, PT, R186, R38, PT ;  /* 0x00000026ba00720c */ /* 0x000fe20003f26270 */
[----:B------:R-:W-:Y:S01]  /*80f0*/  VIADD R0, R3, 0x20440 ;  /* 0x0002044003007836 */ /* 0x000fe20000000000 */
[----:B-1----:R-:W-:Y:S11]  /*8100*/  @!P0 BRA `(.L_x_5985) ;  /* 0x0000018c001c8947 */ /* 0x002ff60003800000 */
.L_x_6315:
[----:B------:R-:W-:Y:S05]  /*8110*/  BSYNC B1 ;  /* 0x0000000000017941 */ /* 0x000fea0003800000 */
.L_x_5984:
[----:B------:R-:W-:Y:S01]  /*8120*/  BSSY B1, `(.L_x_5986) ;  /* 0x0000067000017945 */ /* 0x000fe20003800000 */
[----:B------:R-:W-:Y:S01]  /*8130*/  PRMT R47, R47, 0x5410, R5 ;  /* 0x000054102f2f7816 */ /* 0x000fe20000000005 */
[----:B------:R-:W-:Y:S02]  /*8140*/  @P2 VIADD R0, R4, 0xffffffc0 ;  /* 0xffffffc004002836 */ /* 0x000fe40000000000 */
[----:B------:R-:W-:Y:S05]  /*8150*/  @P1 BRA `(.L_x_5987) ;  /* 0x00000004008c1947 */ /* 0x000fea0003800000 */
[----:B------:R-:W1:Y:S01]  /*8160*/  LDC R4, c[0x0][0x3f4] ;  /* 0x0000fd00ff047b82 */ /* 0x000e620000000800 */
[----:B------:R-:W-:Y:S01]  /*8170*/  BSSY B2, `(.L_x_5988) ;  /* 0x0000032000027945 */ /* 0x000fe20003800000 */
[-C--:B-1----:R-:W-:Y:S02]  /*8180*/  ISETP.GE.AND P0, PT, R188, R4.reuse, PT ;  /* 0x00000004bc00720c */ /* 0x082fe40003f06270 */
[----:B------:R-:W-:-:S11]  /*8190*/  ISETP.GE.AND P1, PT, R199, R4, PT ;  /* 0x00000004c700720c */ /* 0x000fd60003f26270 */
[----:B------:R-:W-:Y:S05]  /*81a0*/  @P0 BRA `(.L_x_5989) ;  /* 0x0000000000b80947 */ /* 0x000fea0003800000 */
[----:B------:R-:W1:Y:S01]  /*81b0*/  LDS.128 R4, [R3+0x20400] ;  /* 0x0204000003047984 */ /* 0x000e620000000c00 */
[----:B------:R-:W-:Y:S02]  /*81c0*/  SHF.R.U64 R14, R28, 0x10, R29 ;  /* 0x000000101c0e7819 */ /* 0x000fe4000000121d */
[----:B------:R-:W-:Y:S02]  /*81d0*/  SHF.R.U32.HI R34, RZ, 0x10, R31 ;  /* 0x00000010ff227819 */ /* 0x000fe4000001161f */
[----:B------:R-:W-:Y:S02]  /*81e0*/  SHF.R.U32.HI R28, RZ, 0x10, R29 ;  /* 0x00000010ff1c7819 */ /* 0x000fe4000001161d */
[----:B------:R-:W-:Y:S02]  /*81f0*/  SHF.R.U64 R33, R30, 0x10, R31 ;  /* 0x000000101e217819 */ /* 0x000fe4000000121f */
[----:B------:R-:W-:Y:S02]  /*8200*/  PRMT R34, R43, 0x5432, R34 ;  /* 0x000054322b227816 */ /* 0x000fe40000000022 */
[----:B------:R-:W-:-:S02]  /*8210*/  PRMT R31, R39, 0x5432, R28 ;  /* 0x00005432271f7816 */ /* 0x000fc4000000001c */
[----:B------:R-:W-:Y:S01]  /*8220*/  PRMT R30, R36, 0x5432, R14 ;  /* 0x00005432241e7816 */ /* 0x000fe2000000000e */
[C---:B0-----:R-:W-:Y:S01]  /*8230*/  IMAD.U32 R35, R34.reuse, 0x10000, RZ ;  /* 0x0001000022237824 */ /* 0x041fe200078e00ff */
[----:B------:R-:W-:Y:S01]  /*8240*/  LOP3.LUT R34, R34, 0xffff0000, RZ, 0xc0, !PT ;  /* 0xffff000022227812 */ /* 0x000fe200078ec0ff */
[C---:B------:R-:W-:Y:S01]  /*8250*/  IMAD.U32 R32, R31.reuse, 0x10000, RZ ;  /* 0x000100001f207824 */ /* 0x040fe200078e00ff */
[----:B------:R-:W-:Y:S02]  /*8260*/  PRMT R33, R36, 0x5410, R33 ;  /* 0x0000541024217816 */ /* 0x000fe40000000021 */
[----:B------:R-:W-:Y:S02]  /*8270*/  LOP3.LUT R31, R31, 0xffff0000, RZ, 0xc0, !PT ;  /* 0xffff00001f1f7812 */ /* 0x000fe400078ec0ff */
[C---:B-1----:R-:W-:Y:S01]  /*8280*/  LOP3.LUT R15, R6.reuse, 0xffff0000, RZ, 0xc0, !PT ;  /* 0xffff0000060f7812 */ /* 0x042fe200078ec0ff */
[----:B------:R-:W-:Y:S01]  /*8290*/  IMAD.U32 R14, R6, 0x10000, RZ ;  /* 0x00010000060e7824 */ /* 0x000fe200078e00ff */
[C---:B------:R-:W-:Y:S01]  /*82a0*/  LOP3.LUT R29, R7.reuse, 0xffff0000, RZ, 0xc0, !PT ;  /* 0xffff0000071d7812 */ /* 0x040fe200078ec0ff */
[----:B------:R-:W-:-:S02]  /*82b0*/  IMAD.U32 R28, R7, 0x10000, RZ ;  /* 0x00010000071c7824 */ /* 0x000fc400078e00ff */
[CC--:B------:R-:W-:Y:S01]  /*82c0*/  FMUL.FTZ R37, R15.reuse, R35.reuse ;  /* 0x000000230f257220 */ /* 0x0c0fe20000410000 */
[----:B------:R-:W-:Y:S01]  /*82d0*/  FMUL.FTZ R36, R15, R32 ;  /* 0x000000200f247220 */ /* 0x000fe20000410000 */
[----:B------:R-:W-:Y:S01]  /*82e0*/  FMUL.FTZ R15, R29, R34 ;  /* 0x000000221d0f7220 */ /* 0x000fe20000410000 */
[----:B------:R-:W-:Y:S02]  /*82f0*/  IMAD.U32 R6, R4, 0x10000, RZ ;  /* 0x0001000004067824 */ /* 0x000fe400078e00ff */
[C---:B------:R-:W-:Y:S01]  /*8300*/  FFMA.FTZ R37, R14.reuse, R32, -R37 ;  /* 0x000000200e257223 */ /* 0x040fe20000010825 */
[----:B------:R-:W-:Y:S01]  /*8310*/  FFMA.FTZ R36, R14, R35, R36 ;  /* 0x000000230e247223 */ /* 0x000fe20000010024 */
[-C--:B------:R-:W-:Y:S01]  /*8320*/  FFMA.FTZ R35, R28, R31.reuse, -R15 ;  /* 0x0000001f1c237223 */ /* 0x080fe2000001080f */
[C---:B------:R-:W-:Y:S01]  /*8330*/  IMAD.U32 R7, R5.reuse, 0x10000, RZ ;  /* 0x0001000005077824 */ /* 0x040fe200078e00ff */
[----:B------:R-:W-:Y:S01]  /*8340*/  LOP3.LUT R4, R4, 0xffff0000, RZ, 0xc0, !PT ;  /* 0xffff000004047812 */ /* 0x000fe200078ec0ff */
[C---:B------:R-:W-:Y:S01]  /*8350*/  IMAD.U32 R15, R30.reuse, 0x10000, RZ ;  /* 0x000100001e0f7824 */ /* 0x040fe200078e00ff */
[----:B------:R-:W-:Y:S01]  /*8360*/  LOP3.LUT R5, R5, 0xffff0000, RZ, 0xc0, !PT ;  /* 0xffff000005057812 */ /* 0x000fe200078ec0ff */
[----:B------:R-:W-:Y:S01]  /*8370*/  FMUL.FTZ R39, R29, R31 ;  /* 0x0000001f1d277220 */ /* 0x000fe20000410000 */
[C---:B------:R-:W-:Y:S01]  /*8380*/  LOP3.LUT R14, R33.reuse, 0xffff0000, RZ, 0xc0, !PT ;  /* 0xffff0000210e7812 */ /* 0x040fe200078ec0ff */
[----:B------:R-:W-:Y:S01]  /*8390*/  IMAD.U32 R29, R33, 0x10000, RZ ;  /* 0x00010000211d7824 */ /* 0x000fe200078e00ff */
[----:B------:R-:W-:Y:S01]  /*83a0*/  LOP3.LUT R30, R30, 0xffff0000, RZ, 0xc0, !PT ;  /* 0xffff00001e1e7812 */ /* 0x000fe200078ec0ff */
[----:B------:R-:W-:Y:S01]  /*83b0*/  FFMA.FTZ R34, R28, R34, R39 ;  /* 0x000000221c227223 */ /* 0x000fe20000010027 */
[C---:B------:R-:W-:Y:S01]  /*83c0*/  FMUL.FTZ R28, R4.reuse, R15 ;  /* 0x0000000f041c7220 */ /* 0x040fe20000410000 */
[-C--:B------:R-:W-:Y:S01]  /*83d0*/  FMUL.FTZ R31, R4, R29.reuse ;  /* 0x0000001d041f7220 */ /* 0x080fe20000410000 */
        /* <DEDUP_REMOVED lines=9> */
[----:B------:R-:W-:-:S05]  /*8470*/  F2FP.BF16.F32.PACK_AB R5, R14, R5 ;  /* 0x000000050e05723e */ /* 0x000fca00000010ff */
[----:B------:R1:W-:Y:S02]  /*8480*/  STS.128 [R3+0x20400], R4 ;  /* 0x0204000403007388 */ /* 0x0003e40000000c00 */
.L_x_5989:
[----:B------:R-:W-:Y:S05]  /*8490*/  BSYNC B2 ;  /* 0x0000000000027941 */ /* 0x000fea0003800000 */
.L_x_5988:
[----:B------:R-:W-:Y:S05]  /*84a0*/  @P1 BRA `(.L_x_5987) ;  /* 0x0000000000b81947 */ /* 0x000fea0003800000 */
[----:B-1----:R-:W1:Y:S01]  /*84b0*/  LDS.128 R4, [R0] ;  /* 0x0000000000047984 */ /* 0x002e620000000c00 */
[----:B------:R-:W-:Y:S02]  /*84c0*/  SHF.R.U64 R14, R20, 0x10, R21 ;  /* 0x00000010140e7819 */ /* 0x000fe40000001215 */
[----:B------:R-:W-:Y:S02]  /*84d0*/  SHF.R.U32.HI R30, RZ, 0x10, R25 ;  /* 0x00000010ff1e7819 */ /* 0x000fe40000011619 */
[----:B------:R-:W-:Y:S02]  /*84e0*/  SHF.R.U32.HI R20, RZ, 0x10, R21 ;  /* 0x00000010ff147819 */ /* 0x000fe40000011615 */
[----:B------:R-:W-:Y:S02]  /*84f0*/  SHF.R.U64 R29, R24, 0x10, R25 ;  /* 0x00000010181d7819 */ /* 0x000fe40000001219 */
        /* <DEDUP_REMOVED lines=23> */
[----:B0-----:R-:W-:Y:S01]  /*8670*/  FMUL.FTZ R35, R21, R25 ;  /* 0x0000001915237220 */ /* 0x001fe20000410000 */
        /* <DEDUP_REMOVED lines=16> */
[----:B------:R2:W-:Y:S02]  /*8780*/  STS.128 [R0], R4 ;  /* 0x0000000400007388 */ /* 0x0005e40000000c00 */
.L_x_5987:
[----:B------:R-:W-:Y:S05]  /*8790*/  BSYNC B1 ;  /* 0x0000000000017941 */ /* 0x000fea0003800000 */
.L_x_5986:
        /* <DEDUP_REMOVED lines=8> */
[----:B------:R-:W-:Y:S02]  /*8820*/  SHF.R.U32.HI R24, RZ, 0x10, R13 ;  /* 0x00000010ff187819 */ /* 0x000fe4000001160d */
[----:B------:R-:W-:Y:S02]  /*8830*/  SHF.R.U32.HI R15, RZ, 0x10, R11 ;  /* 0x00000010ff0f7819 */ /* 0x000fe4000001160b */
[----:B------:R-:W-:Y:S02]  /*8840*/  PRMT R24, R47, 0x5432, R24 ;  /* 0x000054322f187816 */ /* 0x000fe40000000018 */
[----:B------:R-:W-:Y:S02]  /*8850*/  PRMT R15, R42, 0x5410, R15 ;  /* 0x000054102a0f7816 */ /* 0x000fe4000000000f */
[----:B------:R-:W-:Y:S01]  /*8860*/  SHF.R.U64 R14, R10, 0x10, R11 ;  /* 0x000000100a0e7819 */ /* 0x000fe2000000120b */
[----:B------:R-:W-:Y:S01]  /*8870*/  IMAD.U32 R25, R24, 0x10000, RZ ;  /* 0x0001000018197824 */ /* 0x000fe200078e00ff */
[----:B------:R-:W-:Y:S01]  /*8880*/  SHF.R.U64 R21, R12, 0x10, R13 ;  /* 0x000000100c157819 */ /* 0x000fe2000000120d */
[----:B------:R-:W-:Y:S01]  /*8890*/  IMAD.U32 R20, R15, 0x10000, RZ ;  /* 0x000100000f147824 */ /* 0x000fe200078e00ff */
[----:B------:R-:W-:-:S02]  /*88a0*/  LOP3.LUT R24, R24, 0xffff0000, RZ, 0xc0, !PT ;  /* 0xffff000018187812 */ /* 0x000fc400078ec0ff */
[----:B------:R-:W-:Y:S02]  /*88b0*/  LOP3.LUT R15, R15, 0xffff0000, RZ, 0xc0, !PT ;  /* 0xffff00000f0f7812 */ /* 0x000fe400078ec0ff */
[----:B------:R-:W-:Y:S02]  /*88c0*/  PRMT R14, R45, 0x5432, R14 ;  /* 0x000054322d0e7816 */ /* 0x000fe4000000000e */
[----:B------:R-:W-:Y:S02]  /*88d0*/  PRMT R21, R44, 0x5410, R21 ;  /* 0x000054102c157816 */ /* 0x000fe40000000015 */
[C---:B-1----:R-:W-:Y:S01]  /*88e0*/  LOP3.LUT R11, R6.reuse, 0xffff0000, RZ, 0xc0, !PT ;  /* 0xffff0000060b7812 */ /* 0x042fe200078ec0ff */
[----:B------:R-:W-:Y:S01]  /*88f0*/  IMAD.U32 R10, R6, 0x10000, RZ ;  /* 0x00010000060a7824 */ /* 0x000fe200078e00ff */
[C---:B------:R-:W-:Y:S01]  /*8900*/  LOP3.LUT R13, R7.reuse, 0xffff0000, RZ, 0xc0, !PT ;  /* 0xffff0000070d7812 */ /* 0x040fe200078ec0ff */
[----:B------:R-:W-:Y:S02]  /*8910*/  IMAD.U32 R12, R7, 0x10000, RZ ;  /* 0x00010000070c7824 */ /* 0x000fe400078e00ff */
[C---:B------:R-:W-:Y:S01]  /*8920*/  FMUL.FTZ R29, R11.reuse, R25 ;  /* 0x000000190b1d7220 */ /* 0x040fe20000410000 */
[----:B------:R-:W-:Y:S01]  /*8930*/  FMUL.FTZ R28, R11, R20 ;  /* 0x000000140b1c7220 */ /* 0x000fe20000410000 */
[----:B------:R-:W-:Y:S01]  /*8940*/  FMUL.FTZ R11, R13, R24 ;  /* 0x000000180d0b7220 */ /* 0x000fe20000410000 */
[----:B------:R-:W-:-:S02]  /*8950*/  IMAD.U32 R6, R4, 0x10000, RZ ;  /* 0x0001000004067824 */ /* 0x000fc400078e00ff */
        /* <DEDUP_REMOVED lines=25> */
.L_x_5992:
[----:B------:R-:W-:Y:S05]  /*8af0*/  BSYNC B1 ;  /* 0x0000000000017941 */ /* 0x000fea0003800000 */
.L_x_5991:
[----:B------:R-:W-:Y:S05]  /*8b00*/  @P1 BRA `(.L_x_5990) ;  /* 0x0000001400e01947 */ /* 0x000fea0003800000 */
[----:B-1----:R-:W1:Y:S01]  /*8b10*/  LDS.128 R4, [R0+0x1000] ;  /* 0x0010000000047984 */ /* 0x002e620000000c00 */
[----:B------:R-:W-:Y:S02]  /*8b20*/  SHF.R.U32.HI R15, RZ, 0x10, R9 ;  /* 0x00000010ff0f7819 */ /* 0x000fe40000011609 */
[----:B------:R-:W-:Y:S02]  /*8b30*/  SHF.R.U32.HI R12, RZ, 0x10, R27 ;  /* 0x00000010ff0c7819 */ /* 0x000fe4000001161b */
[----:B------:R-:W-:Y:S02]  /*8b40*/  PRMT R15, R43, 0x5410, R15 ;  /* 0x000054102b0f7816 */ /* 0x000fe4000000000f */
[----:B------:R-:W-:Y:S02]  /*8b50*/  PRMT R12, R44, 0x5432, R12 ;  /* 0x000054322c0c7816 */ /* 0x000fe4000000000c */
[----:B------:R-:W-:Y:S01]  /*8b60*/  SHF.R.U64 R14, R8, 0x10, R9 ;  /* 0x00000010080e7819 */ /* 0x000fe20000001209 */
[C---:B------:R-:W-:Y:S01]  /*8b70*/  IMAD.U32 R20, R15.reuse, 0x10000, RZ ;  /* 0x000100000f147824 */ /* 0x040fe200078e00ff */
[----:B------:R-:W-:Y:S01]  /*8b80*/  SHF.R.U64 R11, R26, 0x10, R27 ;  /* 0x000000101a0b7819 */ /* 0x000fe2000000121b */
[----:B------:R-:W-:Y:S01]  /*8b90*/  IMAD.U32 R13, R12, 0x10000, RZ ;  /* 0x000100000c0d7824 */ /* 0x000fe200078e00ff */
[----:B------:R-:W-:-:S02]  /*8ba0*/  LOP3.LUT R15, R15, 0xffff0000, RZ, 0xc0, !PT ;  /* 0xffff00000f0f7812 */ /* 0x000fc400078ec0ff */
[----:B------:R-:W-:Y:S02]  /*8bb0*/  LOP3.LUT R12, R12, 0xffff0000, RZ, 0xc0, !PT ;  /* 0xffff00000c0c7812 */ /* 0x000fe400078ec0ff */
[----:B------:R-:W-:Y:S02]  /*8bc0*/  PRMT R11, R41, 0x5410, R11 ;  /* 0x00005410290b7816 */ /* 0x000fe4000000000b */
[----:B------:R-:W-:Y:S02]  /*8bd0*/  PRMT R14, R46, 0x5432, R14 ;  /* 0x000054322e0e7816 */ /* 0x000fe4000000000e */
[C---:B-1----:R-:W-:Y:S01]  /*8be0*/  LOP3.LUT R9, R6.reuse, 0xffff0000, RZ, 0xc0, !PT ;  /* 0xffff000006097812 */ /* 0x042fe200078ec0ff */
[C---:B------:R-:W-:Y:S01]  /*8bf0*/  IMAD.U32 R10, R7.reuse, 0x10000, RZ ;  /* 0x00010000070a7824 */ /* 0x040fe200078e00ff */
[----:B------:R-:W-:Y:S01]  /*8c00*/  LOP3.LUT R7, R7, 0xffff0000, RZ, 0xc0, !PT ;  /* 0xffff000007077812 */ /* 0x000fe200078ec0ff */
[----:B------:R-:W-:Y:S02]  /*8c10*/  IMAD.U32 R8, R6, 0x10000, RZ ;  /* 0x0001000006087824 */ /* 0x000fe400078e00ff */
[C---:B------:R-:W-:Y:S01]  /*8c20*/  FMUL.FTZ R21, R9.reuse, R20 ;  /* 0x0000001409157220 */ /* 0x040fe20000410000 */
[----:B------:R-:W-:Y:S01]  /*8c30*/  FMUL.FTZ R9, R9, R13 ;  /* 0x0000000d09097220 */ /* 0x000fe20000410000 */
[----:B------:R-:W-:Y:S01]  /*8c40*/  FMUL.FTZ R25, R7, R15 ;  /* 0x0000000f07197220 */ /* 0x000fe20000410000 */
[----:B------:R-:W-:-:S02]  /*8c50*/  IMAD.U32 R3, R4, 0x10000, RZ ;  /* 0x0001000004037824 */ /* 0x000fc400078e00ff */
[C---:B------:R-:W-:Y:S01]  /*8c60*/  FFMA.FTZ R21, R8.reuse, R13, -R21 ;  /* 0x0000000d08157223 */ /* 0x040fe20000010815 */
[----:B------:R-:W-:Y:S01]  /*8c70*/  FFMA.FTZ R20, R8, R20, R9 ;  /* 0x0000001408147223 */ /* 0x000fe20000010009 */
[-C--:B------:R-:W-:Y:S01]  /*8c80*/  FMUL.FTZ R9, R7, R12.reuse ;  /* 0x0000000c07097220 */ /* 0x080fe20000410000 */
[C---:B------:R-:W-:Y:S01]  /*8c90*/  IMAD.U32 R6, R5.reuse, 0x10000, RZ ;  /* 0x0001000005067824 */ /* 0x040fe200078e00ff */
[----:B------:R-:W-:Y:S01]  /*8ca0*/  LOP3.LUT R4, R4, 0xffff0000, RZ, 0xc0, !PT ;  /* 0xffff000004047812 */ /* 0x000fe200078ec0ff */
[C---:B------:R-:W-:Y:S01]  /*8cb0*/  IMAD.U32 R8, R14.reuse, 0x10000, RZ ;  /* 0x000100000e087824 */ /* 0x040fe200078e00ff */
[----:B------:R-:W-:Y:S01]  /*8cc0*/  LOP3.LUT R5, R5, 0xffff0000, RZ, 0xc0, !PT ;  /* 0xffff000005057812 */ /* 0x000fe200078ec0ff */
[C---:B------:R-:W-:Y:S01]  /*8cd0*/  IMAD.U32 R7, R11.reuse, 0x10000, RZ ;  /* 0x000100000b077824 */ /* 0x040fe200078e00ff */
[----:B------:R-:W-:Y:S01]  /*8ce0*/  LOP3.LUT R14, R14, 0xffff0000, RZ, 0xc0, !PT ;  /* 0xffff00000e0e7812 */ /* 0x000fe200078ec0ff */
[C---:B------:R-:W-:Y:S01]  /*8cf0*/  FFMA.FTZ R25, R10.reuse, R12, -R25 ;  /* 0x0000000c0a197223 */ /* 0x040fe20000010819 */
[----:B------:R-:W-:Y:S01]  /*8d00*/  LOP3.LUT R11, R11, 0xffff0000, RZ, 0xc0, !PT ;  /* 0xffff00000b0b7812 */ /* 0x000fe200078ec0ff */
[----:B------:R-:W-:Y:S01]  /*8d10*/  FFMA.FTZ R12, R10, R15, R9 ;  /* 0x0000000f0a0c7223 */ /* 0x000fe20000010009 */
[C---:B------:R-:W-:Y:S01]  /*8d20*/  FMUL.FTZ R10, R4.reuse, R8 ;  /* 0x00000008040a7220 */ /* 0x040fe20000410000 */
        /* <DEDUP_REMOVED lines=13> */
.L_x_5977:
[----:B------:R-:W1:Y:S01]  /*8e00*/  LDC R21, c[0x0][0x448] ;  /* 0x00011200ff157b82 */ /* 0x000e620000000800 */
[----:B------:R-:W-:Y:S01]  /*8e10*/  IMAD R3, R223, 0x20, R34 ;  /* 0x00000020df037824 */ /* 0x000fe200078e0222 */
[----:B------:R-:W-:Y:S01]  /*8e20*/  ULDC.64 UR4, c[0x0][0x3f8] ;  /* 0x0000fe0000047ab9 */ /* 0x000fe20000000a00 */
[----:B------:R-:W-:Y:S01]  /*8e30*/  ULDC.64 UR6, c[0x0][0x408] ;  /* 0x0001020000067ab9 */ /* 0x000fe20000000a00 */
[----:B------:R-:W-:Y:S02]  /*8e40*/  IMAD.MOV.U32 R8, RZ, RZ, R24 ;  /* 0x000000ffff087224 */ /* 0x000fe400078e0018 */
[----:B------:R-:W-:Y:S02]  /*8e50*/  IMAD.MOV.U32 R9, RZ, RZ, R29 ;  /* 0x000000ffff097224 */ /* 0x000fe400078e001d */
[----:B------:R-:W-:Y:S01]  /*8e60*/  IMAD.MOV.U32 R4, RZ, RZ, R26 ;  /* 0x000000ffff047224 */ /* 0x000fe200078e001a */
[----:B-1----:R-:W-:-:S13]  /*8e70*/  ISETP.NE.AND P0, PT, R21, 0x1, PT ;  /* 0x000000011500780c */ /* 0x002fda0003f05270 */
[----:B------:R-:W1:Y:S08]  /*8e80*/  @P0 LDC R0, c[0x0][0x44c] ;  /* 0x00011300ff000b82 */ /* 0x000e700000000800 */
[----:B------:R-:W2:Y:S01]  /*8e90*/  @P0 LDC R5, c[0x0][0x450] ;  /* 0x00011400ff050b82 */ /* 0x000ea20000000800 */
[----:B-1----:R-:W-:-:S05]  /*8ea0*/  @P0 IMAD.HI.U32 R0, R3, R0, RZ ;  /* 0x0000000003000227 */ /* 0x002fca00078e00ff */
[----:B--2---:R-:W-:Y:S01]  /*8eb0*/  @P0 SHF.R.U32.HI R3, RZ, R5, R0 ;  /* 0x00000005ff030219 */ /* 0x004fe20000011600 */
        /* <DEDUP_REMOVED lines=18> */
[----:B------:R-:W1:Y:S04]  /*8fe0*/  SHFL.IDX PT, R3, R8, RZ, 0x1c1f ;  /* 0x001c1fff08037589 */ /* 0x000e6800000e0000 */
[----:B------:R-:W2:Y:S04]  /*8ff0*/  SHFL.IDX PT, R0, R6, RZ, 0x1c1f ;  /* 0x001c1fff06007589 */ /* 0x000ea800000e0000 */
[----:B------:R3:W4:Y:S04]  /*9000*/  SHFL.IDX PT, R5, R7, RZ, 0x1c1f ;  /* 0x001c1fff07057589 */ /* 0x00072800000e0000 */
[----:B------:R3:W0:Y:S01]  /*9010*/  SHFL.IDX PT, R14, R9, RZ, 0x1c1f ;  /* 0x001c1fff090e7589 */ /* 0x00062200000e0000 */
[----:B-1----:R-:W-:-:S02]  /*9020*/  IMAD.MOV.U32 R11, RZ, RZ, R3 ;  /* 0x000000ffff0b7224 */ /* 0x002fc400078e0003 */
[----:B--23--:R-:W-:-:S07]  /*9030*/  IMAD.MOV.U32 R10, RZ, RZ, R0 ;  /* 0x000000ffff0a7224 */ /* 0x00cfce00078e0000 */
.L_x_6321:
[----:B------:R-:W-:Y:S01]  /*9040*/  IMAD R21, R22, R21, RZ ;  /* 0x0000001516157224 */ /* 0x000fe200078e02ff */
[----:B------:R-:W-:Y:S01]  /*9050*/  BSSY B1, `(.L_x_5994) ;  /* 0x000000f000017945 */ /* 0x000fe20003800000 */
[----:B----4-:R-:W-:Y:S01]  /*9060*/  IMAD.MOV.U32 R15, RZ, RZ, R5 ;  /* 0x000000ffff0f7224 */ /* 0x010fe200078e0005 */
[----:B------:R-:W-:Y:S02]  /*9070*/  CS2R R28, SRZ ;  /* 0x00000000001c7805 */ /* 0x000fe4000001ff00 */
[----:B------:R-:W-:Y:S02]  /*9080*/  CS2R R30, SRZ ;  /* 0x00000000001e7805 */ /* 0x000fe4000001ff00 */
[----:B------:R-:W-:Y:S02]  /*9090*/  ISETP.GE.AND P0, PT, R34, R21, PT ;  /* 0x000000152200720c */ /* 0x000fe40003f06270 */
[----:B------:R-:W-:Y:S02]  /*90a0*/  CS2R R24, SRZ ;  /* 0x0000000000187805 */ /* 0x000fe4000001ff00 */
[----:B------:R-:W-:-:S09]  /*90b0*/  CS2R R26, SRZ ;  /* 0x00000000001a7805 */ /* 0x000fd2000001ff00 */
[----:B------:R-:W-:Y:S05]  /*90c0*/  @P0 BRA `(.L_x_5995) ;  /* 0x00000000001c0947 */ /* 0x000fea0003800000 */
[----:B------:R-:W-:Y:S02]  /*90d0*/  ULDC UR4, c[0x0][0x3f4] ;  /* 0x0000fd0000047ab9 */ /* 0x000fe40000000800 */
[----:B------:R-:W-:-:S13]  /*90e0*/  ISETP.GE.AND P0, PT, R16, UR4, PT ;  /* 0x0000000410007c0c */ /* 0x000fda000bf06270 */
[----:B------:R-:W-:Y:S05]  /*90f0*/  @P0 BRA `(.L_x_5995) ;  /* 0x0000000000100947 */ /* 0x000fea0003800000 */
[----:B------:R-:W-:-:S04]  /*9100*/  IMAD.WIDE R10, R16, 0x2, R10 ;  /* 0x00000002100a7825 */ /* 0x000fc800078e020a */
[----:B0-----:R-:W-:Y:S01]  /*9110*/  IMAD.WIDE R14, R16, 0x2, R14 ;  /* 0x00000002100e7825 */ /* 0x001fe200078e020e */
[----:B------:R1:W5:Y:S04]  /*9120*/  LD.E.128 R24, desc[UR42][R10.64] ;  /* 0x0000002a0a187980 */ /* 0x000368000c101d00 */
[----:B------:R1:W5:Y:S02]  /*9130*/  LD.E.128 R28, desc[UR42][R14.64] ;  /* 0x0000002a0e1c7980 */ /* 0x000364000c101d00 */
.L_x_5995:
[----:B------:R-:W-:Y:S05]  /*9140*/  BSYNC B1 ;  /* 0x0000000000017941 */ /* 0x000fea0003800000 */
.L_x_5994:
[----:B-----5:R-:W-:Y:S01]  /*9150*/  IMAD.MOV.U32 R0, RZ, RZ, R28 ;  /* 0x000000ffff007224 */ /* 0x020fe200078e001c */
[----:B------:R-:W-:Y:S01]  /*9160*/  UMOV UR4, 0xffffffff ;  /* 0xffffffff00047882 */ /* 0x000fe20000000000 */
[----:B------:R-:W-:Y:S02]  /*9170*/  IMAD.MOV.U32 R3, RZ, RZ, R29 ;  /* 0x000000ffff037224 */ /* 0x000fe400078e001d */
[----:B------:R-:W-:Y:S02]  /*9180*/  IMAD.MOV.U32 R4, RZ, RZ, R30 ;  /* 0x000000ffff047224 */ /* 0x000fe400078e001e */
[----:B------:R-:W-:Y:S01]  /*9190*/  IMAD.MOV.U32 R5, RZ, RZ, R31 ;  /* 0x000000ffff057224 */ /* 0x000fe200078e001f */
[----:B------:R-:W-:Y:S01]  /*91a0*/  PRMT R20, R0, 0x5410, R3 ;  /* 0x0000541000147816 */ /* 0x000fe20000000003 */
[----:B------:R-:W-:Y:S02]  /*91b0*/  IMAD.MOV.U32 R0, RZ, RZ, R24 ;  /* 0x000000ffff007224 */ /* 0x000fe400078e0018 */
[----:B------:R-:W-:Y:S01]  /*91c0*/  IMAD.MOV.U32 R3, RZ, RZ, R25 ;  /* 0x000000ffff037224 */ /* 0x000fe200078e0019 */
[----:B------:R-:W-:Y:S01]  /*91d0*/  PRMT R40, R5, 0x5410, R4 ;  /* 0x0000541005287816 */ /* 0x000fe20000000004 */
[----:B------:R-:W-:-:S02]  /*91e0*/  IMAD.MOV.U32 R4, RZ, RZ, R26 ;  /* 0x000000ffff047224 */ /* 0x000fc400078e001a */
[----:B------:R-:W-:Y:S01]  /*91f0*/  IMAD.MOV.U32 R5, RZ, RZ, R27 ;  /* 0x000000ffff057224 */ /* 0x000fe200078e001b */
[----:B------:R-:W-:Y:S02]  /*9200*/  PRMT R45, R45, 0x5410, R3 ;  /* 0x000054102d2d7816 */ /* 0x000fe40000000003 */
[----:B------:R-:W-:Y:S02]  /*9210*/  PRMT R44, R4, 0x5410, R0 ;  /* 0x00005410042c7816 */ /* 0x000fe40000000000 */
[----:B------:R-:W-:Y:S02]  /*9220*/  PRMT R48, R48, 0x5410, R5 ;  /* 0x0000541030307816 */ /* 0x000fe40000000005 */
[----:B------:R-:W-:Y:S01]  /*9230*/  CS2R R4, SRZ ;  /* 0x0000000000047805 */ /* 0x000fe2000001ff00 */
[----:B------:R-:W-:Y:S06]  /*9240*/  BRA.DIV UR4, `(.L_x_5996) ;  /* 0x0000017e04587947 */ /* 0x000fec000b800000 */
[----:B------:R-:W2:Y:S04]  /*9250*/  SHFL.IDX PT, R3, R8, 0x1, 0x1c1f ;  /* 0x003c1f0008037f89 */ /* 0x000ea800000e0000 */
[----:B------:R-:W3:Y:S04]  /*9260*/  SHFL.IDX PT, R0, R6, 0x1, 0x1c1f ;  /* 0x003c1f0006007f89 */ /* 0x000ee800000e0000 */
[----:B------:R-:W4:Y:S04]  /*9270*/  SHFL.IDX PT, R7, R7, 0x1, 0x1c1f ;  /* 0x003c1f0007077f89 */ /* 0x000f2800000e0000 */
[----:B01----:R0:W1:Y:S01]  /*9280*/  SHFL.IDX PT, R14, R9, 0x1, 0x1c1f ;  /* 0x003c1f00090e7f89 */ /* 0x00306200000e0000 */
[----:B--2---:R-:W-:-:S02]  /*9290*/  IMAD.MOV.U32 R13, RZ, RZ, R3 ;  /* 0x000000ffff0d7224 */ /* 0x004fc400078e0003 */
[----:B0--3--:R-:W-:-:S07]  /*92a0*/  IMAD.MOV.U32 R12, RZ, RZ, R0 ;  /* 0x000000ffff0c7224 */ /* 0x009fce00078e0000 */
.L_x_6327:
[----:B------:R-:W0:Y:S01]  /*92b0*/  LDC R49, c[0x0][0x3f4] ;  /* 0x0000fd00ff317b82 */ /* 0x000e220000000800 */
[----:B------:R-:W-:Y:S01]  /*92c0*/  VIADD R34, R34, 0x20 ;  /* 0x0000002022227836 */ /* 0x000fe20000000000 */
[----:B------:R-:W-:Y:S01]  /*92d0*/  LEA.HI R0, R217, R217, RZ, 0x1 ;  /* 0x000000d9d9007211 */ /* 0x000fe200078f08ff */
[----:B------:R-:W-:Y:S01]  /*92e0*/  BSSY B1, `(.L_x_5997) ;  /* 0x0000014000017945 */ /* 0x000fe20003800000 */
[----:B----4-:R-:W-:Y:S01]  /*92f0*/  IMAD.MOV.U32 R15, RZ, RZ, R7 ;  /* 0x000000ffff0f7224 */ /* 0x010fe200078e0007 */
        /* <DEDUP_REMOVED lines=9> */
[----:B------:R-:W-:Y:S02]  /*9390*/  CS2R R6, SRZ ;  /* 0x0000000000067805 */ /* 0x000fe4000001ff00 */
[----:B------:R-:W-:Y:S02]  /*93a0*/  ISETP.GE.AND P0, PT, R16, UR4, PT ;  /* 0x0000000410007c0c */ /* 0x000fe4000bf06270 */
[----:B------:R-:W-:Y:S02]  /*93b0*/  CS2R R8, SRZ ;  /* 0x0000000000087805 */ /* 0x000fe4000001ff00 */
[----:B------:R-:W-:-:S09]  /*93c0*/  CS2R R10, SRZ ;  /* 0x00000000000a7805 */ /* 0x000fd2000001ff00 */
[----:B------:R-:W-:Y:S05]  /*93d0*/  @P0 BRA `(.L_x_5998) ;  /* 0x0000000000100947 */ /* 0x000fea0003800000 */
[----:B------:R-:W-:-:S04]  /*93e0*/  IMAD.WIDE R12, R16, 0x2, R12 ;  /* 0x00000002100c7825 */ /* 0x000fc800078e020c */
[----:B-1----:R-:W-:Y:S01]  /*93f0*/  IMAD.WIDE R14, R16, 0x2, R14 ;  /* 0x00000002100e7825 */ /* 0x002fe200078e020e */
[----:B------:R2:W5:Y:S04]  /*9400*/  LD.E.128 R8, desc[UR42][R12.64] ;  /* 0x0000002a0c087980 */ /* 0x000568000c101d00 */
[----:B------:R2:W5:Y:S02]  /*9410*/  LD.E.128 R4, desc[UR42][R14.64] ;  /* 0x0000002a0e047980 */ /* 0x000564000c101d00 */
.L_x_5998:
[----:B------:R-:W-:Y:S05]  /*9420*/  BSYNC B1 ;  /* 0x0000000000017941 */ /* 0x000fea0003800000 */
.L_x_5997:
[----:B------:R-:W3:Y:S01]  /*9430*/  SYNCS.PHASECHK.TRANS64.TRYWAIT P1, [R2+URZ+0x28c00], R3 ;  /* 0x028c0003020075a7 */ /* 0x000ee2000802017f */
[----:B------:R-:W-:Y:S01]  /*9440*/  VIADDMNMX R0, R21, -R192, 0x40, PT ;  /* 0x0000004015007446 */ /* 0x000fe200038009c0 */
[----:B--2--5:R-:W-:Y:S01]  /*9450*/  IMAD.MOV.U32 R12, RZ, RZ, R4 ;  /* 0x000000ffff0c7224 */ /* 0x024fe200078e0004 */
[----:B0-----:R-:W-:Y:S01]  /*9460*/  ISETP.GE.AND P0, PT, R16, R49, PT ;  /* 0x000000311000720c */ /* 0x001fe20003f06270 */
[----:B------:R-:W-:Y:S01]  /*9470*/  IMAD.MOV.U32 R13, RZ, RZ, R5 ;  /* 0x000000ffff0d7224 */ /* 0x000fe200078e0005 */
[----:B------:R-:W-:Y:S01]  /*9480*/  BSSY B1, `(.L_x_5999) ;  /* 0x0000010000017945 */ /* 0x000fe20003800000 */
[----:B-1----:R-:W-:Y:S01]  /*9490*/  IMAD.MOV.U32 R14, RZ, RZ, R9 ;  /* 0x000000ffff0e7224 */ /* 0x002fe200078e0009 */
[-C--:B------:R-:W-:Y:S01]  /*94a0*/  ISETP.GE.OR P2, PT, R186, R0.reuse, P0 ;  /* 0x00000000ba00720c */ /* 0x080fe20000746670 */
[----:B------:R-:W-:Y:S01]  /*94b0*/  IMAD.MOV.U32 R53, RZ, RZ, R10 ;  /* 0x000000ffff357224 */ /* 0x000fe200078e000a */
[----:B------:R-:W-:Y:S01]  /*94c0*/  PRMT R50, R50, 0x5410, R12 ;  /* 0x0000541032327816 */ /* 0x000fe2000000000c */
[----:B------:R-:W-:Y:S01]  /*94d0*/  IMAD.MOV.U32 R12, RZ, RZ, R7 ;  /* 0x000000ffff0c7224 */ /* 0x000fe200078e0007 */
[----:B------:R-:W-:Y:S01]  /*94e0*/  PRMT R51, R51, 0x5410, R13 ;  /* 0x0000541033337816 */ /* 0x000fe2000000000d */
[----:B------:R-:W-:Y:S01]  /*94f0*/  IMAD.MOV.U32 R13, RZ, RZ, R8 ;  /* 0x000000ffff0d7224 */ /* 0x000fe200078e0008 */
[----:B------:R-:W-:Y:S01]  /*9500*/  ISETP.GE.OR P0, PT, R235, R0, P0 ;  /* 0x00000000eb00720c */ /* 0x000fe20000706670 */
[----:B------:R-:W-:Y:S01]  /*9510*/  IMAD.MOV.U32 R0, RZ, RZ, R6 ;  /* 0x000000ffff007224 */ /* 0x000fe200078e0006 */
[----:B------:R-:W-:Y:S01]  /*9520*/  PRMT R50, R12, 0x7610, R50 ;  /* 0x000076100c327816 */ /* 0x000fe20000000032 */
[----:B------:R-:W-:Y:S01]  /*9530*/  IMAD.MOV.U32 R54, RZ, RZ, R11 ;  /* 0x000000ffff367224 */ /* 0x000fe200078e000b */
[----:B------:R-:W-:-:S02]  /*9540*/  PRMT R51, R13, 0x7610, R51 ;  /* 0x000076100d337816 */ /* 0x000fc40000000033 */
[----:B------:R-:W-:Y:S02]  /*9550*/  PRMT R48, R0, 0x7610, R48 ;  /* 0x0000761000307816 */ /* 0x000fe40000000030 */
[----:B------:R-:W-:Y:S01]  /*9560*/  PRMT R52, R52, 0x5410, R14 ;  /* 0x0000541034347816 */ /* 0x000fe2000000000e */
[----:B---3--:R-:W-:Y:S06]  /*9570*/  @!P1 BRA `(.L_x_6000) ;  /* 0x0000017c00049947 */ /* 0x008fec0003800000 */
.L_x_6328:
[----:B------:R-:W-:Y:S05]  /*9580*/  BSYNC B1 ;  /* 0x0000000000017941 */ /* 0x000fea0003800000 */
.L_x_5999:
[----:B------:R-:W-:Y:S04]  /*9590*/  BSSY B1, `(.L_x_6001) ;  /* 0x000006a000017945 */ /* 0x000fe80003800000 */
[----:B------:R-:W-:Y:S05]  /*95a0*/  @P2 BRA `(.L_x_6002) ;  /* 0x0000000400a02947 */ /* 0x000fea0003800000 */
[----:B------:R-:W-:Y:S01]  /*95b0*/  IMAD.SHL.U32 R0, R193, 0x40, RZ ;  /* 0x00000040c1007824 */ /* 0x000fe200078e00ff */
[----:B------:R-:W-:Y:S01]  /*95c0*/  SHF.R.U64 R39, R28, 0x10, R29 ;  /* 0x000000101c277819 */ /* 0x000fe2000000121d */
[----:B0-----:R-:W-:Y:S01]  /*95d0*/  IMAD.IADD R3, R16, 0x1, R49 ;  /* 0x0000000110037824 */ /* 0x001fe200078e0231 */
[----:B------:R-:W-:Y:S02]  /*95e0*/  SHF.R.U64 R42, R30, 0x10, R31 ;  /* 0x000000101e2a7819 */ /* 0x000fe4000000121f */
[----:B------:R-:W-:Y:S02]  /*95f0*/  LOP3.LUT R12, R0, 0x1c0, RZ, 0xc0, !PT ;  /* 0x000001c0000c7812 */ /* 0x000fe400078ec0ff */
[----:B------:R-:W-:Y:S02]  /*9600*/  PRMT R39, R20, 0x5410, R39 ;  /* 0x0000541014277816 */ /* 0x000fe40000000027 */
[----:B------:R-:W-:Y:S02]  /*9610*/  LOP3.LUT R0, R12, 0x38, R16, 0xf8, !PT ;  /* 0x000000380c007812 */ /* 0x000fe400078ef810 */
[----:B------:R-:W-:-:S02]  /*9620*/  SHF.R.U32.HI R13, RZ, 0x3, R12 ;  /* 0x00000003ff0d7819 */ /* 0x000fc4000001160c */
[----:B------:R-:W-:Y:S02]  /*9630*/  LOP3.LUT R12, R12, 0x38, R3, 0xf8, !PT ;  /* 0x000000380c0c7812 */ /* 0x000fe400078ef803 */
[-C--:B------:R-:W-:Y:S02]  /*9640*/  LOP3.LUT R0, R0, R13.reuse, RZ, 0x3c, !PT ;  /* 0x0000000d00007212 */ /* 0x080fe400078e3cff */
[----:B------:R-:W-:Y:S02]  /*9650*/  LOP3.LUT R12, R12, R13, RZ, 0x3c, !PT ;  /* 0x0000000d0c0c7212 */ /* 0x000fe400078e3cff */
[--C-:B------:R-:W-:Y:S01]  /*9660*/  SHF.R.U32.HI R36, RZ, 0x10, R25.reuse ;  /* 0x00000010ff247819 */ /* 0x100fe20000011619 */
[----:B------:R-:W-:Y:S01]  /*9670*/  IMAD R3, R203, 0x200, R0 ;  /* 0x00000200cb037824 */ /* 0x000fe200078e0200 */
[----:B------:R-:W-:Y:S02]  /*9680*/  SHF.R.U64 R0, R24, 0x10, R25 ;  /* 0x0000001018007819 */ /* 0x000fe40000001219 */
[----:B------:R-:W-:Y:S01]  /*9690*/  SHF.R.U64 R37, R26, 0x10, R27 ;  /* 0x000000101a257819 */ /* 0x000fe2000000121b */
[----:B------:R-:W-:Y:S01]  /*96a0*/  IMAD R46, R3, 0x2, R2 ;  /* 0x00000002032e7824 */ /* 0x000fe200078e0202 */
[----:B------:R-:W-:Y:S01]  /*96b0*/  PRMT R30, R44, 0x5432, R0 ;  /* 0x000054322c1e7816 */ /* 0x000fe20000000000 */
[----:B------:R-:W-:Y:S01]  /*96c0*/  IMAD R3, R203, 0x200, R12 ;  /* 0x00000200cb037824 */ /* 0x000fe200078e020c */
[----:B------:R-:W-:-:S02]  /*96d0*/  SHF.R.U32.HI R41, RZ, 0x10, R29 ;  /* 0x00000010ff297819 */ /* 0x000fc4000001161d */
[----:B------:R-:W0:Y:S01]  /*96e0*/  LDS.128 R12, [R46+0x20400] ;  /* 0x020400002e0c7984 */ /* 0x000e220000000c00 */
[----:B------:R-:W-:Y:S01]  /*96f0*/  IMAD R47, R3, 0x2, R2 ;  /* 0x00000002032f7824 */ /* 0x000fe200078e0202 */
[----:B------:R-:W-:Y:S01]  /*9700*/  SHF.R.U32.HI R43, RZ, 0x10, R31 ;  /* 0x00000010ff2b7819 */ /* 0x000fe2000001161f */
[----:B------:R-:W-:Y:S01]  /*9710*/  IMAD.U32 R31, R30, 0x10000, RZ ;  /* 0x000100001e1f7824 */ /* 0x000fe200078e00ff */
[----:B------:R-:W-:Y:S02]  /*9720*/  PRMT R36, R45, 0x5432, R36 ;  /* 0x000054322d247816 */ /* 0x000fe40000000024 */
[----:B------:R-:W1:Y:S01]  /*9730*/  LDS.128 R32, [R47+0x20400] ;  /* 0x020400002f207984 */ /* 0x000e620000000c00 */
[----:B------:R-:W-:Y:S02]  /*9740*/  PRMT R41, R20, 0x5432, R41 ;  /* 0x0000543214297816 */ /* 0x000fe40000000029 */
[C---:B------:R-:W-:Y:S02]  /*9750*/  PRMT R42, R40.reuse, 0x5432, R42 ;  /* 0x00005432282a7816 */ /* 0x040fe4000000002a */
[----:B------:R-:W-:-:S02]  /*9760*/  PRMT R43, R40, 0x5410, R43 ;  /* 0x00005410282b7816 */ /* 0x000fc4000000002b */
[----:B------:R-:W-:Y:S02]  /*9770*/  LOP3.LUT R40, R39, 0xffff0000, RZ, 0xc0, !PT ;  /* 0xffff000027287812 */ /* 0x000fe400078ec0ff */
[----:B------:R-:W-:Y:S02]  /*9780*/  SHF.R.U32.HI R38, RZ, 0x10, R27 ;  /* 0x00000010ff267819 */ /* 0x000fe4000001161b */
[----:B------:R-:W-:Y:S02]  /*9790*/  LOP3.LUT R30, R30, 0xffff0000, RZ, 0xc0, !PT ;  /* 0xffff00001e1e7812 */ /* 0x000fe400078ec0ff */
[----:B------:R-:W-:Y:S02]  /*97a0*/  PRMT R37, R44, 0x5410, R37 ;  /* 0x000054102c257816 */ /* 0x000fe40000000025 */
[----:B------:R-:W-:Y:S01]  /*97b0*/  PRMT R38, R48, 0x5432, R38 ;  /* 0x0000543230267816 */ /* 0x000fe20000000026 */
[C---:B0-----:R-:W-:Y:S01]  /*97c0*/  IMAD.U32 R0, R12.reuse, 0x10000, RZ ;  /* 0x000100000c007824 */ /* 0x041fe200078e00ff */
        /* <DEDUP_REMOVED lines=9> */
[----:B------:R-:W-:-:S02]  /*9860*/  IMAD.U32 R33, R39, 0x10000, RZ ;  /* 0x0001000027217824 */ /* 0x000fc400078e00ff */
[----:B------:R-:W-:Y:S01]  /*9870*/  FMUL.FTZ R39, R24, R31 ;  /* 0x0000001f18277220 */ /* 0x000fe20000410000 */
[C---:B------:R-:W-:Y:S01]  /*9880*/  IMAD.U32 R27, R34.reuse, 0x10000, RZ ;  /* 0x00010000221b7824 */ /* 0x040fe200078e00ff */
[----:B------:R-:W-:Y:S01]  /*9890*/  LOP3.LUT R28, R34, 0xffff0000, RZ, 0xc0, !PT ;  /* 0xffff0000221c7812 */ /* 0x000fe200078ec0ff */
[----:B------:R-:W-:Y:S01]  /*98a0*/  FMUL.FTZ R45, R24, R33 ;  /* 0x00000021182d7220 */ /* 0x000fe20000410000 */
[C---:B------:R-:W-:Y:S01]  /*98b0*/  IMAD.U32 R29, R35.reuse, 0x10000, RZ ;  /* 0x00010000231d7824 */ /* 0x040fe200078e00ff */
[----:B------:R-:W-:Y:S01]  /*98c0*/  LOP3.LUT R34, R35, 0xffff0000, RZ, 0xc0, !PT ;  /* 0xffff000023227812 */ /* 0x000fe200078ec0ff */
[----:B------:R-:W-:Y:S02]  /*98d0*/  IMAD.U32 R35, R41, 0x10000, RZ ;  /* 0x0001000029237824 */ /* 0x000fe400078e00ff */
[C---:B------:R-:W-:Y:S01]  /*98e0*/  FFMA.FTZ R45, R0.reuse, R31, -R45 ;  /* 0x0000001f002d7223 */ /* 0x040fe2000001082d */
[----:B------:R-:W-:Y:S01]  /*98f0*/  FFMA.FTZ R39, R0, R33, R39 ;  /* 0x0000002100277223 */ /* 0x000fe20000010027 */
[----:B------:R-:W-:-:S02]  /*9900*/  IMAD.U32 R31, R36, 0x10000, RZ ;  /* 0x00010000241f7824 */ /* 0x000fc400078e00ff */
[C---:B------:R-:W-:Y:S01]  /*9910*/  FMUL.FTZ R0, R25.reuse, R30 ;  /* 0x0000001e19007220 */ /* 0x040fe20000410000 */
[-C--:B------:R-:W-:Y:S01]  /*9920*/  FMUL.FTZ R24, R25, R40.reuse ;  /* 0x0000002819187220 */ /* 0x080fe20000410000 */
[C---:B------:R-:W-:Y:S01]  /*9930*/  FMUL.FTZ R25, R26.reuse, R35 ;  /* 0x000000231a197220 */ /* 0x040fe20000410000 */
[----:B------:R-:W-:Y:S01]  /*9940*/  LOP3.LUT R41, R41, 0xffff0000, RZ, 0xc0, !PT ;  /* 0xffff000029297812 */ /* 0x000fe200078ec0ff */
[-C--:B------:R-:W-:Y:S01]  /*9950*/  FMUL.FTZ R26, R26, R31.reuse ;  /* 0x0000001f1a1a7220 */ /* 0x080fe20000410000 */
[----:B------:R-:W-:Y:S01]  /*9960*/  FFMA.FTZ R40, R3, R40, R0 ;  /* 0x0000002803287223 */ /* 0x000fe20000010000 */
[----:B------:R-:W-:Y:S01]  /*9970*/  LOP3.LUT R36, R36, 0xffff0000, RZ, 0xc0, !PT ;  /* 0xffff000024247812 */ /* 0x000fe200078ec0ff */
[----:B------:R-:W-:Y:S02]  /*9980*/  IMAD.U32 R0, R37, 0x10000, RZ ;  /* 0x0001000025007824 */ /* 0x000fe400078e00ff */
[C---:B------:R-:W-:Y:S01]  /*9990*/  FFMA.FTZ R25, R12.reuse, R31, -R25 ;  /* 0x0000001f0c197223 */ /* 0x040fe20000010819 */
[----:B------:R-:W-:Y:S01]  /*99a0*/  FFMA.FTZ R26, R12, R35, R26 ;  /* 0x000000230c1a7223 */ /* 0x000fe2000001001a */
[----:B------:R-:W-:Y:S01]  /*99b0*/  FFMA.FTZ R30, R3, R30, -R24 ;  /* 0x0000001e031e7223 */ /* 0x000fe20000010818 */
[----:B------:R-:W-:Y:S01]  /*99c0*/  FMUL.FTZ R12, R32, R41 ;  /* 0x00000029200c7220 */ /* 0x000fe20000410000 */
[----:B------:R-:W-:-:S02]  /*99d0*/  IMAD.U32 R3, R42, 0x10000, RZ ;  /* 0x000100002a037824 */ /* 0x000fc400078e00ff */
[----:B------:R-:W-:Y:S01]  /*99e0*/  FMUL.FTZ R32, R32, R36 ;  /* 0x0000002420207220 */ /* 0x000fe20000410000 */
[----:B------:R-:W-:Y:S01]  /*99f0*/  FMUL.FTZ R44, R27, R0 ;  /* 0x000000001b2c7220 */ /* 0x000fe20000410000 */
[----:B------:R-:W-:Y:S02]  /*9a00*/  IMAD.U32 R24, R43, 0x10000, RZ ;  /* 0x000100002b187824 */ /* 0x000fe400078e00ff */
[----:B------:R-:W-:Y:S01]  /*9a10*/  FFMA.FTZ R36, R13, R36, -R12 ;  /* 0x000000240d247223 */ /* 0x000fe2000001080c */
[----:B------:R-:W-:Y:S01]  /*9a20*/  FMUL.FTZ R31, R27, R3 ;  /* 0x000000031b1f7220 */ /* 0x000fe20000410000 */
[----:B------:R-:W-:Y:S01]  /*9a30*/  FFMA.FTZ R41, R13, R41, R32 ;  /* 0x000000290d297223 */ /* 0x000fe20000010020 */
[----:B------:R-:W-:Y:S01]  /*9a40*/  FFMA.FTZ R44, R20, R3, R44 ;  /* 0x00000003142c7223 */ /* 0x000fe2000001002c */
[----:B------:R-:W-:Y:S02]  /*9a50*/  IMAD.U32 R21, R15, 0x10000, RZ ;  /* 0x000100000f157824 */ /* 0x000fe400078e00ff */
[----:B------:R-:W-:Y:S01]  /*9a60*/  FMUL.FTZ R32, R29, R24 ;  /* 0x000000181d207220 */ /* 0x000fe20000410000 */
[----:B------:R-:W-:Y:S01]  /*9a70*/  IMAD.U32 R12, R38, 0x10000, RZ ;  /* 0x00010000260c7824 */ /* 0x000fe200078e00ff */
[----:B------:R-:W-:Y:S01]  /*9a80*/  LOP3.LUT R3, R42, 0xffff0000, RZ, 0xc0, !PT ;  /* 0xffff00002a037812 */ /* 0x000fe200078ec0ff */
[----:B------:R-:W-:Y:S01]  /*9a90*/  FFMA.FTZ R31, R20, R0, -R31 ;  /* 0x00000000141f7223 */ /* 0x000fe2000001081f */
        /* <DEDUP_REMOVED lines=8> */
[-C--:B------:R-:W-:Y:S01]  /*9b20*/  FMUL.FTZ R28, R28, R37.reuse ;  /* 0x000000251c1c7220 */ /* 0x080fe20000410000 */
[----:B------:R-:W-:Y:S01]  /*9b30*/  FMUL.FTZ R34, R34, R38 ;  /* 0x0000002622227220 */ /* 0x000fe20000410000 */
        /* <DEDUP_REMOVED lines=12> */
[----:B------:R1:W-:Y:S01]  /*9c00*/  STS.128 [R46+0x20400], R12 ;  /* 0x0204000c2e007388 */ /* 0x0003e20000000c00 */
[----:B------:R-:W-:-:S05]  /*9c10*/  F2FP.BF16.F32.PACK_AB R27, R34, R27 ;  /* 0x0000001b221b723e */ /* 0x000fca00000010ff */
[----:B------:R1:W-:Y:S02]  /*9c20*/  STS.128 [R47+0x20400], R24 ;  /* 0x020400182f007388 */ /* 0x0003e40000000c00 */
.L_x_6002:
[----:B------:R-:W-:Y:S05]  /*9c30*/  BSYNC B1 ;  /* 0x0000000000017941 */ /* 0x000fea0003800000 */
.L_x_6001:
[----:B------:R-:W-:Y:S02]  /*9c40*/  PRMT R20, R53, 0x7610, R20 ;  /* 0x0000761035147816 */ /* 0x000fe40000000014 */
[----:B------:R-:W-:Y:S01]  /*9c50*/  PRMT R30, R54, 0x7610, R30 ;  /* 0x00007610361e7816 */ /* 0x000fe2000000001e */
[----:B------:R-:W-:Y:S06]  /*9c60*/  @P0 BRA `(.L_x_5990) ;  /* 0x0000000400880947 */ /* 0x000fec0003800000 */
[----:B------:R-:W-:Y:S01]  /*9c70*/  IMAD.IADD R49, R16, 0x1, R49 ;  /* 0x0000000110317824 */ /* 0x000fe200078e0231 */
[----:B0-----:R-:W-:Y:S01]  /*9c80*/  SHF.R.U32.HI R3, RZ, 0x3, R226 ;  /* 0x00000003ff037819 */ /* 0x001fe200000116e2 */
[----:B-1----:R-:W0:Y:S01]  /*9c90*/  LDS.128 R12, [R225+0x20400] ;  /* 0x02040000e10c7984 */ /* 0x002e220000000c00 */
[----:B------:R-:W-:Y:S02]  /*9ca0*/  SHF.R.U64 R32, R4, 0x10, R5 ;  /* 0x0000001004207819 */ /* 0x000fe40000001205 */
[----:B------:R-:W-:Y:S02]  /*9cb0*/  LOP3.LUT R0, R226, 0x38, R49, 0xf8, !PT ;  /* 0x00000038e2007812 */ /* 0x000fe400078ef831 */
[----:B------:R-:W-:Y:S02]  /*9cc0*/  SHF.R.U64 R21, R8, 0x10, R9 ;  /* 0x0000001008157819 */ /* 0x000fe40000001209 */
[----:B------:R-:W-:Y:S02]  /*9cd0*/  LOP3.LUT R0, R0, R3, RZ, 0x3c, !PT ;  /* 0x0000000300007212 */ /* 0x000fe400078e3cff */
[----:B------:R-:W-:-:S02]  /*9ce0*/  PRMT R32, R50, 0x5432, R32 ;  /* 0x0000543232207816 */ /* 0x000fc40000000020 */
[----:B------:R-:W-:Y:S01]  /*9cf0*/  PRMT R21, R51, 0x5410, R21 ;  /* 0x0000541033157816 */ /* 0x000fe20000000015 */
[----:B------:R-:W-:Y:S01]  /*9d00*/  IMAD.IADD R3, R227, 0x1, R0 ;  /* 0x00000001e3037824 */ /* 0x000fe200078e0200 */
[----:B------:R-:W-:Y:S01]  /*9d10*/  SHF.R.U32.HI R28, RZ, 0x10, R9 ;  /* 0x00000010ff1c7819 */ /* 0x000fe20000011609 */
[----:B------:R-:W-:Y:S01]  /*9d20*/  IMAD.U32 R33, R32, 0x10000, RZ ;  /* 0x0001000020217824 */ /* 0x000fe200078e00ff */
[--C-:B------:R-:W-:Y:S01]  /*9d30*/  SHF.R.U64 R29, R10, 0x10, R11.reuse ;  /* 0x000000100a1d7819 */ /* 0x100fe2000000120b */
[----:B------:R-:W-:Y:S01]  /*9d40*/  IMAD R3, R3, 0x2, R2 ;  /* 0x0000000203037824 */ /* 0x000fe200078e0202 */
[----:B------:R-:W-:Y:S02]  /*9d50*/  SHF.R.U32.HI R31, RZ, 0x10, R11 ;  /* 0x00000010ff1f7819 */ /* 0x000fe4000001160b */
[----:B------:R-:W-:Y:S02]  /*9d60*/  SHF.R.U32.HI R34, RZ, 0x10, R5 ;  /* 0x00000010ff227819 */ /* 0x000fe40000011605 */
[----:B------:R-:W1:Y:S01]  /*9d70*/  LDS.128 R24, [R3+0x20400] ;  /* 0x0204000003187984 */ /* 0x000e620000000c00 */
[----:B------:R-:W-:-:S02]  /*9d80*/  SHF.R.U32.HI R37, RZ, 0x10, R7 ;  /* 0x00000010ff257819 */ /* 0x000fc40000011607 */
[----:B------:R-:W-:Y:S02]  /*9d90*/  PRMT R34, R51, 0x5432, R34 ;  /* 0x0000543233227816 */ /* 0x000fe40000000022 */
[----:B------:R-:W-:Y:S02]  /*9da0*/  PRMT R37, R50, 0x5410, R37 ;  /* 0x0000541032257816 */ /* 0x000fe40000000025 */
[----:B------:R-:W-:Y:S01]  /*9db0*/  PRMT R31, R30, 0x5410, R31 ;  /* 0x000054101e1f7816 */ /* 0x000fe2000000001f */
[----:B------:R-:W-:Y:S01]  /*9dc0*/  IMAD.U32 R36, R34, 0x10000, RZ ;  /* 0x0001000022247824 */ /* 0x000fe200078e00ff */
[----:B------:R-:W-:Y:S02]  /*9dd0*/  PRMT R28, R52, 0x5432, R28 ;  /* 0x00005432341c7816 */ /* 0x000fe4000000001c */
[----:B------:R-:W-:Y:S02]  /*9de0*/  SHF.R.U64 R35, R6, 0x10, R7 ;  /* 0x0000001006237819 */ /* 0x000fe40000001207 */
[----:B------:R-:W-:Y:S01]  /*9df0*/  PRMT R29, R20, 0x5410, R29 ;  /* 0x00005410141d7816 */ /* 0x000fe2000000001d */
[----:B------:R-:W-:Y:S01]  /*9e00*/  IMAD.U32 R30, R28, 0x10000, RZ ;  /* 0x000100001c1e7824 */ /* 0x000fe200078e00ff */
[----:B------:R-:W-:Y:S01]  /*9e10*/  PRMT R35, R48, 0x5410, R35 ;  /* 0x0000541030237816 */ /* 0x000fe20000000023 */
        /* <DEDUP_REMOVED lines=14> */
[----:B------:R-:W-:Y:S01]  /*9f00*/  IMAD.U32 R20, R27, 0x10000, RZ ;  /* 0x000100001b147824 */ /* 0x000fe200078e00ff */
[----:B------:R-:W-:Y:S01]  /*9f10*/  LOP3.LUT R15, R26, 0xffff0000, RZ, 0xc0, !PT ;  /* 0xffff00001a0f7812 */ /* 0x000fe200078ec0ff */
[-C--:B------:R-:W-:Y:S01]  /*9f20*/  FMUL.FTZ R9, R9, R25.reuse ;  /* 0x0000001909097220 */ /* 0x080fe20000410000 */
[C---:B------:R-:W-:Y:S01]  /*9f30*/  FFMA.FTZ R39, R0.reuse, R25, -R39 ;  /* 0x0000001900277223 */ /* 0x040fe20000010827 */
[----:B------:R-:W-:Y:S02]  /*9f40*/  IMAD.U32 R25, R37, 0x10000, RZ ;  /* 0x0001000025197824 */ /* 0x000fe400078e00ff */
[----:B------:R-:W-:Y:S01]  /*9f50*/  FMUL.FTZ R38, R11, R36 ;  /* 0x000000240b267220 */ /* 0x000fe20000410000 */
[----:B------:R-:W-:Y:S01]  /*9f60*/  FFMA.FTZ R33, R0, R33, R9 ;  /* 0x0000002100217223 */ /* 0x000fe20000010009 */
[----:B------:R-:W-:Y:S01]  /*9f70*/  IMAD.U32 R9, R31, 0x10000, RZ ;  /* 0x000100001f097824 */ /* 0x000fe200078e00ff */
[----:B------:R-:W-:Y:S01]  /*9f80*/  LOP3.LUT R21, R21, 0xffff0000, RZ, 0xc0, !PT ;  /* 0xffff000015157812 */ /* 0x000fe200078ec0ff */
[----:B------:R-:W-:Y:S01]  /*9f90*/  IMAD.U32 R13, R26, 0x10000, RZ ;  /* 0x000100001a0d7824 */ /* 0x000fe200078e00ff */
[----:B------:R-:W-:Y:S01]  /*9fa0*/  LOP3.LUT R26, R27, 0xffff0000, RZ, 0xc0, !PT ;  /* 0xffff00001b1a7812 */ /* 0x000fe200078ec0ff */
[C---:B------:R-:W-:Y:S01]  /*9fb0*/  FMUL.FTZ R27, R20.reuse, R25 ;  /* 0x00000019141b7220 */ /* 0x040fe20000410000 */
[-C--:B------:R-:W-:Y:S01]  /*9fc0*/  FMUL.FTZ R20, R20, R9.reuse ;  /* 0x0000000914147220 */ /* 0x080fe20000410000 */
[-C--:B------:R-:W-:Y:S01]  /*9fd0*/  FMUL.FTZ R0, R11, R30.reuse ;  /* 0x0000001e0b007220 */ /* 0x080fe20000410000 */
[----:B------:R-:W-:Y:S01]  /*9fe0*/  FFMA.FTZ R38, R5, R30, -R38 ;  /* 0x0000001e05267223 */ /* 0x000fe20000010826 */
[----:B------:R-:W-:Y:S01]  /*9ff0*/  LOP3.LUT R11, R32, 0xffff0000, RZ, 0xc0, !PT ;  /* 0xffff0000200b7812 */ /* 0x000fe200078ec0ff */
[C---:B------:R-:W-:Y:S01]  /*a000*/  FFMA.FTZ R30, R8.reuse, R9, -R27 ;  /* 0x00000009081e7223 */ /* 0x040fe2000001081b */
[----:B------:R-:W-:Y:S01]  /*a010*/  FFMA.FTZ R32, R8, R25, R20 ;  /* 0x0000001908207223 */ /* 0x000fe20000010014 */
[----:B------:R-:W-:Y:S01]  /*a020*/  FMUL.FTZ R27, R10, R21 ;  /* 0x000000150a1b7220 */ /* 0x000fe20000410000 */
[----:B------:R-:W-:-:S02]  /*a030*/  IMAD.U32 R8, R35, 0x10000, RZ ;  /* 0x0001000023087824 */ /* 0x000fc400078e00ff */
[----:B------:R-:W-:Y:S01]  /*a040*/  FFMA.FTZ R36, R5, R36, R0 ;  /* 0x0000002405247223 */ /* 0x000fe20000010000 */
[-C--:B------:R-:W-:Y:S01]  /*a050*/  FMUL.FTZ R25, R10, R11.reuse ;  /* 0x0000000b0a197220 */ /* 0x080fe20000410000 */
[----:B------:R-:W-:Y:S01]  /*a060*/  FFMA.FTZ R20, R4, R11, R27 ;  /* 0x0000000b04147223 */ /* 0x000fe2000001001b */
[----:B------:R-:W-:Y:S02]  /*a070*/  IMAD.U32 R0, R29, 0x10000, RZ ;  /* 0x000100001d007824 */ /* 0x000fe400078e00ff */
[C---:B------:R-:W-:Y:S01]  /*a080*/  FMUL.FTZ R11, R13.reuse, R8 ;  /* 0x000000080d0b7220 */ /* 0x040fe20000410000 */
[----:B------:R-:W-:Y:S01]  /*a090*/  LOP3.LUT R9, R34, 0xffff0000, RZ, 0xc0, !PT ;  /* 0xffff000022097812 */ /* 0x000fe200078ec0ff */
[----:B------:R-:W-:Y:S01]  /*a0a0*/  FFMA.FTZ R10, R4, R21, -R25 ;  /* 0x00000015040a7223 */ /* 0x000fe20000010819 */
[----:B------:R-:W-:Y:S01]  /*a0b0*/  LOP3.LUT R5, R28, 0xffff0000, RZ, 0xc0, !PT ;  /* 0xffff00001c057812 */ /* 0x000fe200078ec0ff */
[-C--:B------:R-:W-:Y:S01]  /*a0c0*/  FMUL.FTZ R13, R13, R0.reuse ;  /* 0x000000000d0d7220 */ /* 0x080fe20000410000 */
[----:B------:R-:W-:Y:S01]  /*a0d0*/  FFMA.FTZ R11, R6, R0, -R11 ;  /* 0x00000000060b7223 */ /* 0x000fe2000001080b */
[----:B------:R-:W-:Y:S01]  /*a0e0*/  LOP3.LUT R4, R35, 0xffff0000, RZ, 0xc0, !PT ;  /* 0xffff000023047812 */ /* 0x000fe200078ec0ff */
[----:B------:R-:W-:Y:S01]  /*a0f0*/  FMUL.FTZ R21, R24, R9 ;  /* 0x0000000918157220 */ /* 0x000fe20000410000 */
[----:B------:R-:W-:Y:S01]  /*a100*/  LOP3.LUT R0, R29, 0xffff0000, RZ, 0xc0, !PT ;  /* 0xffff00001d007812 */ /* 0x000fe200078ec0ff */
[----:B------:R-:W-:Y:S01]  /*a110*/  FFMA.FTZ R13, R6, R8, R13 ;  /* 0x00000008060d7223 */ /* 0x000fe2000001000d */
[----:B------:R-:W-:Y:S01]  /*a120*/  LOP3.LUT R37, R37, 0xffff0000, RZ, 0xc0, !PT ;  /* 0xffff000025257812 */ /* 0x000fe200078ec0ff */
[-C--:B------:R-:W-:Y:S01]  /*a130*/  FMUL.FTZ R24, R24, R5.reuse ;  /* 0x0000000518187220 */ /* 0x080fe20000410000 */
[----:B------:R-:W-:Y:S01]  /*a140*/  LOP3.LUT R31, R31, 0xffff0000, RZ, 0xc0, !PT ;  /* 0xffff00001f1f7812 */ /* 0x000fe200078ec0ff */
[C---:B------:R-:W-:Y:S01]  /*a150*/  FMUL.FTZ R6, R15.reuse, R4 ;  /* 0x000000040f067220 */ /* 0x040fe20000410000 */
[----:B------:R-:W-:Y:S01]  /*a160*/  FFMA.FTZ R5, R12, R5, -R21 ;  /* 0x000000050c057223 */ /* 0x000fe20000010815 */
[-C--:B------:R-:W-:Y:S01]  /*a170*/  FMUL.FTZ R15, R15, R0.reuse ;  /* 0x000000000f0f7220 */ /* 0x080fe20000410000 */
[C---:B------:R-:W-:Y:S01]  /*a180*/  FMUL.FTZ R21, R26.reuse, R37 ;  /* 0x000000251a157220 */ /* 0x040fe20000410000 */
[-C--:B------:R-:W-:Y:S01]  /*a190*/  FMUL.FTZ R26, R26, R31.reuse ;  /* 0x0000001f1a1a7220 */ /* 0x080fe20000410000 */
        /* <DEDUP_REMOVED lines=15> */
.L_x_5990:
[----:B------:R-:W-:Y:S05]  /*a290*/  BSYNC B0 ;  /* 0x0000000000007941 */ /* 0x000fea0003800000 */
.L_x_5976:
        /* <DEDUP_REMOVED lines=8> */
.L_x_5973:
[----:B--23--:R-:W-:-:S05]  /*a320*/  IMAD.U32 R0, RZ, RZ, UR37 ;  /* 0x00000025ff007e24 */ /* 0x00cfca000f8e00ff */
[----:B------:R-:W-:-:S13]  /*a330*/  ISETP.NE.AND P0, PT, R0, 0x3, PT ;  /* 0x000000030000780c */ /* 0x000fda0003f05270 */
[----:B------:R-:W-:Y:S05]  /*a340*/  @!P0 BRA `(.L_x_6003) ;  /* 0x0000000000048947 */ /* 0x000fea0003800000 */
[----:B------:R-:W-:Y:S01]  /*a350*/  BPT.TRAP 0x1 ;  /* 0x000000040000795c */ /* 0x000fe20000300000 */
.L_x_6003:
[----:B-1----:R-:W-:Y:S01]  /*a360*/  IMAD R12, R18, 0x8, R2 ;  /* 0x00000008120c7824 */ /* 0x002fe200078e0202 */
[----:B------:R-:W-:-:S04]  /*a370*/  SHF.L.U32 R21, R19, 0x1f, RZ ;  /* 0x0000001f13157819 */ /* 0x000fc800000006ff */
[----:B------:R1:W2:Y:S01]  /*a380*/  SYNCS.PHASECHK.TRANS64.TRYWAIT P2, [R12+URZ+0x28c30], R21 ;  /* 0x028c30150c0075a7 */ /* 0x0002a2000804017f */
[----:B------:R-:W-:Y:S05]  /*a390*/  @!P0 BRA `(.L_x_6004) ;  /* 0x0000000000048947 */ /* 0x000fea0003800000 */
[----:B------:R-:W-:Y:S01]  /*a3a0*/  BPT.TRAP 0x1 ;  /* 0x000000040000795c */ /* 0x000fe20000300000 */
.L_x_6004:
[----:B------:R-:W3:Y:S02]  /*a3b0*/  S2R R0, SR_TID.X ;  /* 0x0000000000007919 */ /* 0x000ee40000002100 */
[----:B---3--:R-:W-:-:S04]  /*a3c0*/  LOP3.LUT R0, R0, 0x7f, RZ, 0xc0, !PT ;  /* 0x0000007f00007812 */ /* 0x008fc800078ec0ff */
[----:B------:R-:W-:Y:S01]  /*a3d0*/  ISETP.NE.AND P1, PT, R0, RZ, PT ;  /* 0x000000ff0000720c */ /* 0x000fe20003f25270 */
[----:B------:R-:W-:-:S05]  /*a3e0*/  VIADD R0, R2, 0x22400 ;  /* 0x0002240002007836 */ /* 0x000fca0000000000 */
[----:B------:R-:W-:Y:S01]  /*a3f0*/  SHF.R.U32.HI R0, RZ, 0x4, R0 ;  /* 0x00000004ff007819 */ /* 0x000fe20000011600 */
[----:B--2---:R-:W-:Y:S06]  /*a400*/  @P2 BRA `(.L_x_6005) ;  /* 0x0000000000082947 */ /* 0x004fec0003800000 */
[----:B------:R-:W2:Y:S02]  /*a410*/  SYNCS.PHASECHK.TRANS64.TRYWAIT P2, [R12+URZ+0x28c30], R21 ;  /* 0x028c30150c0075a7 */ /* 0x000ea4000804017f */
[----:B--2---:R-:W-:Y:S05]  /*a420*/  @!P2 BRA `(.L_x_6006) ;  /* 0x0000016c006ca947 */ /* 0x004fea0003800000 */
.L_x_6005:
[----:B------:R-:W-:Y:S01]  /*a430*/  LOP3.LUT R0, R0, 0x3fff, RZ, 0xc0, !PT ;  /* 0x00003fff00007812 */ /* 0x000fe200078ec0ff */
[----:B------:R-:W-:Y:S05]  /*a440*/  WARPSYNC.ALL ;  /* 0x0000000000007948 */ /* 0x000fea0003800000 */
[----:B------:R-:W-:Y:S01]  /*a450*/  LOP3.LUT R13, R0, 0x10000, RZ, 0xfc, !PT ;  /* 0x00010000000d7812 */ /* 0x000fe200078efcff */
[----:B------:R-:W-:Y:S01]  /*a460*/  VIADD R0, R2, 0x20400 ;  /* 0x0002040002007836 */ /* 0x000fe20000000000 */
[----:B0---45:R-:W-:-:S03]  /*a470*/  WARPGROUP.ARRIVE ;  /* 0x00000000000079c5 */ /* 0x031fc60000000000 */
[----:B------:R-:W-:Y:S01]  /*a480*/  IMAD R6, R18, 0x200, R13 ;  /* 0x0000020012067824 */ /* 0x000fe200078e020d */
[----:B------:R-:W-:Y:S01]  /*a490*/  ULDC.64 UR46, c[0x0][0x9e0] ;  /* 0x00027800002e7ab9 */ /* 0x000fe20000000a00 */
[----:B------:R-:W-:Y:S01]  /*a4a0*/  IMAD.MOV.U32 R7, RZ, RZ, 0x40000040 ;  /* 0x40000040ff077424 */ /* 0x000fe200078e00ff */
[----:B------:R-:W-:Y:S01]  /*a4b0*/  SHF.R.U32.HI R0, RZ, 0x4, R0 ;  /* 0x00000004ff007819 */ /* 0x000fe20000011600 */
[----:B------:R-:W-:Y:S01]  /*a4c0*/  IMAD.MOV.U32 R5, RZ, RZ, 0x40000040 ;  /* 0x40000040ff057424 */ /* 0x000fe200078e00ff */
[C---:B------:R-:W-:Y:S01]  /*a4d0*/  R2UR UR6, R6.reuse ;  /* 0x00000000060672ca */ /* 0x040fe200000e0000 */
[----:B------:R-:W-:Y:S01]  /*a4e0*/  VIADD R8, R6, 0x2 ;  /* 0x0000000206087836 */ /* 0x000fe20000000000 */
[----:B------:R-:W-:Y:S01]  /*a4f0*/  LOP3.LUT R0, R0, 0x3fff, RZ, 0xc0, !PT ;  /* 0x00003fff00007812 */ /* 0x000fe200078ec0ff */
[----:B------:R-:W-:Y:S01]  /*a500*/  IMAD.MOV.U32 R9, RZ, RZ, 0x40000040 ;  /* 0x40000040ff097424 */ /* 0x000fe200078e00ff */
[----:B------:R-:W-:Y:S01]  /*a510*/  R2UR UR7, R7 ;  /* 0x00000000070772ca */ /* 0x000fe200000e0000 */
[----:B------:R-:W-:Y:S01]  /*a520*/  IMAD.MOV.U32 R11, RZ, RZ, 0x40000040 ;  /* 0x40000040ff0b7424 */ /* 0x000fe200078e00ff */
[----:B------:R-:W-:Y:S01]  /*a530*/  LOP3.LUT R4, R0, 0x10000, RZ, 0xfc, !PT ;  /* 0x0001000000047812 */ /* 0x000fe200078efcff */
[----:B------:R-:W-:Y:S01]  /*a540*/  VIADD R14, R6, 0x4 ;  /* 0x00000004060e7836 */ /* 0x000fe20000000000 */
[----:B------:R-:W-:Y:S01]  /*a550*/  R2UR UR5, R5 ;  /* 0x00000000050572ca */ /* 0x000fe200000e0000 */
[----:B------:R-:W-:Y:S01]  /*a560*/  IMAD.MOV.U32 R15, RZ, RZ, 0x40000040 ;  /* 0x40000040ff0f7424 */ /* 0x000fe200078e00ff */
[C---:B------:R-:W-:Y:S01]  /*a570*/  R2UR UR4, R4.reuse ;  /* 0x00000000040472ca */ /* 0x040fe200000e0000 */
[----:B------:R-:W-:Y:S01]  /*a580*/  VIADD R10, R4, 0x2 ;  /* 0x00000002040a7836 */ /* 0x000fe20000000000 */
[----:B------:R-:W0:Y:S01]  /*a590*/  LDC R0, c[0x0][0x448] ;  /* 0x00011200ff007b82 */ /* 0x000e220000000800 */
[----:B------:R-:W-:Y:S01]  /*a5a0*/  IMAD.MOV.U32 R7, RZ, RZ, 0x40000040 ;  /* 0x40000040ff077424 */ /* 0x000fe200078e00ff */
[----:B------:R-:W-:Y:S01]  /*a5b0*/  UISETP.GE.AND UP0, UPT, UR47, 0x1, UPT ;  /* 0x000000012f00788c */ /* 0x000fe2000bf06270 */
[----:B------:R-:W-:Y:S01]  /*a5c0*/  LEA R20, R168, 0xffffffc0, 0x6 ;  /* 0xffffffc0a8147811 */ /* 0x000fe200078e30ff */
[----:B------:R-:W-:-:S02]  /*a5d0*/  ULDC UR45, c[0x0][0x9dc] ;  /* 0x00027700002d7ab9 */ /* 0x000fc40000000800 */
[----:B------:R-:W-:Y:S01]  /*a5e0*/  ULOP3.LUT UR45, URZ, UR45, URZ, 0x33, !UPT ;  /* 0x0000002d3f2d7292 */ /* 0x000fe2000f8e333f */
[----:B------:R-:W-:Y:S01]  /*a5f0*/  IADD3 R57, -R184, R23, -R20 ;  /* 0x00000017b8397210 */ /* 0x000fe20007ffe914 */
[----:B------:R-:W-:Y:S01]  /*a600*/  UP2UR UR48, UPR, URZ, 0x1 ;  /* 0x000000013f307883 */ /* 0x000fe20008000000 */
[----:B------:R-:W-:Y:S02]  /*a610*/  PLOP3.LUT P3, PT, PT, PT, UP0, 0x40, 0x0 ;  /* 0x000000000000781c */ /* 0x000fe40003f6e808 */
[----:B------:R-:W-:Y:S01]  /*a620*/  HGMMA.64x64x16.F32.BF16 R24, gdesc[UR4], RZ, !UPT, gsb0 ;  /* 0x00e00000041879f0 */ /* 0x000fe2000c0018ff */
[----:B------:R-:W-:Y:S01]  /*a630*/  R2UR UR6, R8 ;  /* 0x00000000080672ca */ /* 0x000fe200000e0000 */
[----:B------:R-:W-:Y:S01]  /*a640*/  VIADD R8, R4, 0x4 ;  /* 0x0000000404087836 */ /* 0x000fe20000000000 */
[----:B------:R-:W-:Y:S01]  /*a650*/  R2UR UR7, R9 ;  /* 0x00000000090772ca */ /* 0x000fe200000e0000 */
[----:B------:R-:W-:Y:S01]  /*a660*/  IMAD.MOV.U32 R9, RZ, RZ, 0x40000040 ;  /* 0x40000040ff097424 */ /* 0x000fe200078e00ff */
[----:B------:R-:W-:-:S02]  /*a670*/  R2UR UR4, R10 ;  /* 0x000000000a0472ca */ /* 0x000fc400000e0000 */
[----:B------:R-:W-:Y:S02]  /*a680*/  R2UR UR5, R11 ;  /* 0x000000000b0572ca */ /* 0x000fe400000e0000 */
[----:B0-----:R-:W-:Y:S01]  /*a690*/  ISETP.NE.AND P2, PT, R0, 0x1, PT ;  /* 0x000000010000780c */ /* 0x001fe20003f45270 */
[----:B------:R-:W-:-:S12]  /*a6a0*/  IMAD.IADD R0, R201, 0x1, R192 ;  /* 0x00000001c9007824 */ /* 0x000fd800078e02c0 */
[----:B------:R-:W0:Y:S01]  /*a6b0*/  @P2 LDC R3, c[0x0][0x44c] ;  /* 0x00011300ff032b82 */ /* 0x000e220000000800 */
[----:B------:R-:W-:Y:S02]  /*a6c0*/  WARPGROUP.DEPBAR.LE gsb0, 0x0 ;  /* 0x00008000000079c5 */ /* 0x000fe40000010000 */
[----:B------:R-:W-:-:S06]  /*a6d0*/  WARPGROUP.ARRIVE ;  /* 0x00000000000079c5 */ /* 0x000fcc0000000000 */
[----:B------:R-:W-:Y:S01]  /*a6e0*/  HGMMA.64x64x16.F32.BF16 R24, gdesc[UR4], R24, gsb0 ;  /* 0x00e00000041879f0 */ /* 0x000fe20008001818 */
        /* <DEDUP_REMOVED lines=8> */
[----:B------:R-:W-:-:S10]  /*a770*/  WARPGROUP.ARRIVE ;  /* 0x00000000000079c5 */ /* 0x000fd40000000000 */
[----:B------:R-:W-:Y:S01]  /*a780*/  HGMMA.64x64x16.F32.BF16 R24, gdesc[UR4], R24, gsb0 ;  /* 0x00e00000041879f0 */ /* 0x000fe20008001818 */
[----:B------:R-:W-:Y:S01]  /*a790*/  R2UR UR6, R14 ;  /* 0x000000000e0672ca */ /* 0x000fe200000e0000 */
[----:B0-----:R-:W-:Y:S01]  /*a7a0*/  @P2 IMAD.HI.U32 R14, R0, R3, RZ ;  /* 0x00000003000e2227 */ /* 0x001fe200078e00ff */
[----:B------:R-:W-:Y:S02]  /*a7b0*/  R2UR UR7, R15 ;  /* 0x000000000f0772ca */ /* 0x000fe400000e0000 */
[----:B------:R-:W-:Y:S01]  /*a7c0*/  R2UR UR4, R6 ;  /* 0x00000000060472ca */ /* 0x000fe200000e0000 */
[----:B------:R-:W0:Y:S01]  /*a7d0*/  @P2 LDC R15, c[0x0][0x450] ;  /* 0x00011400ff0f2b82 */ /* 0x000e220000000800 */
[----:B------:R-:W-:Y:S01]  /*a7e0*/  R2UR UR5, R7 ;  /* 0x00000000070572ca */ /* 0x000fe200000e0000 */
[----:B------:R-:W-:Y:S02]  /*a7f0*/  IMAD.MOV.U32 R3, RZ, RZ, R0 ;  /* 0x000000ffff037224 */ /* 0x000fe400078e0000 */
[----:B------:R-:W-:-:S05]  /*a800*/  @!P1 VIADD R0, R12, 0x28c40 ;  /* 0x00028c400c009836 */ /* 0x000fca0000000000 */
[----:B------:R-:W-:Y:S02]  /*a810*/  @!P1 PRMT R0, RZ, 0x654, R0 ;  /* 0x00000654ff009816 */ /* 0x000fe40000000000 */
[----:B0-----:R-:W-:Y:S01]  /*a820*/  @P2 SHF.R.U32.HI R3, RZ, R15, R14 ;  /* 0x0000000fff032219 */ /* 0x001fe2000001160e */
[----:B------:R-:W-:-:S04]  /*a830*/  IMAD.MOV.U32 R15, RZ, RZ, -0x40 ;  /* 0xffffffc0ff0f7424 */ /* 0x000fc800078e00ff */
[----:B------:R-:W0:Y:S01]  /*a840*/  SHFL.IDX PT, R62, R3, RZ, 0x1c1f ;  /* 0x001c1fff033e7589 */ /* 0x000e2200000e0000 */
[----:B------:R-:W-:Y:S02]  /*a850*/  WARPGROUP.DEPBAR.LE gsb0, 0x0 ;  /* 0x00008000000079c5 */ /* 0x000fe40000010000 */
[----:B------:R-:W-:-:S06]  /*a860*/  WARPGROUP.ARRIVE ;  /* 0x00000000000079c5 */ /* 0x000fcc0000000000 */
[----:B------:R-:W-:Y:S01]  /*a870*/  HGMMA.64x64x16.F32.BF16 R24, gdesc[UR4], R24, gsb0 ;  /* 0x00e00000041879f0 */ /* 0x000fe20008001818 */
[----:B------:R-:W-:Y:S02]  /*a880*/  ULDC UR4, c[0x0][0x9d8] ;  /* 0x0002760000047ab9 */ /* 0x000fe40000000800 */
        /* <DEDUP_REMOVED lines=35> */
[----:B------:R-:W-:Y:S01]  /*aac0*/  IADD3 R15, -R184, R0, R23 ;  /* 0x00000000b80f7210 */ /* 0x000fe20007ffe117 */
[----:B------:R-:W3:Y:S01]  /*aad0*/  MUFU.TANH R24, R24 ;  /* 0x0000001800187308 */ /* 0x000ee20000002400 */
[----:B------:R-:W-:-:S03]  /*aae0*/  VIADD R60, R0, 0xffffffff ;  /* 0xffffffff003c7836 */ /* 0x000fc60000000000 */
[----:B------:R-:W-:-:S04]  /*aaf0*/  IMAD.IADD R15, R15, 0x1, -R22 ;  /* 0x000000010f0f7824 */ /* 0x000fc800078e0a16 */
[----:B------:R-:W4:Y:S01]  /*ab00*/  MUFU.TANH R25, R25 ;  /* 0x0000001900197308 */ /* 0x000f220000002400 */
[C---:B------:R-:W-:Y:S02]  /*ab10*/  VIADD R58, R15.reuse, UR46 ;  /* 0x0000002e0f3a7c36 */ /* 0x040fe40008000000 */
[----:B------:R-:W-:-:S03]  /*ab20*/  VIADD R59, R15, UR45 ;  /* 0x0000002d0f3b7c36 */ /* 0x000fc60008000000 */
[----:B0-----:R-:W-:Y:S01]  /*ab30*/  VIADDMNMX R0, R62, R58, R57, PT ;  /* 0x0000003a3e007246 */ /* 0x001fe20003800139 */
        /* <DEDUP_REMOVED lines=30> */
[----:B------:R0:W0:Y:S01]  /*ad20*/  MUFU.TANH R56, R55 ;  /* 0x0000003700387308 */ /* 0x0000220000002400 */
[----:B---34-:R-:W-:Y:S05]  /*ad30*/  @P3 BRA `(.L_x_6007) ;  /* 0x0000000000583947 */ /* 0x018fea0003800000 */
[----:B------:R-:W-:Y:S01]  /*ad40*/  IADD3 R15, -R22, R23, R62 ;  /* 0x00000017160f7210 */ /* 0x000fe20007ffe13e */
[----:B------:R-:W-:Y:S03]  /*ad50*/  BSSY B0, `(.L_x_6008) ;  /* 0x0000010000007945 */ /* 0x000fe60003800000 */
[----:B------:R-:W-:-:S13]  /*ad60*/  ISETP.GT.AND P3, PT, R15, -0x1, PT ;  /* 0xffffffff0f00780c */ /* 0x000fda0003f64270 */
[----:B------:R-:W-:Y:S05]  /*ad70*/  @P3 BRA `(.L_x_6009) ;  /* 0x0000000000203947 */ /* 0x000fea0003800000 */
[----:B------:R-:W-:Y:S01]  /*ad80*/  UISETP.NE.AND UP0, UPT, UR47, 0x1, UPT ;  /* 0x000000012f00788c */ /* 0x000fe2000bf05270 */
[----:B------:R-:W-:-:S05]  /*ad90*/  LOP3.LUT R15, RZ, R15, RZ, 0x33, !PT ;  /* 0x0000000fff0f7212 */ /* 0x000fca00078e33ff */
[----:B------:R-:W-:-:S05]  /*ada0*/  PLOP3.LUT P3, PT, PT, PT, UP0, 0x80, 0x0 ;  /* 0x000000000000781c */ /* 0x000fca0003f6f008 */
[----:B------:R-:W-:-:S08]  /*adb0*/  @UP0 ULDC.64 UR4, c[0x0][0x9e8] ;  /* 0x00027a0000040ab9 */ /* 0x000fd00000000a00 */
[----:B0-----:R-:W-:-:S05]  /*adc0*/  @P3 IMAD.HI.U32 R55, R15, UR4, RZ ;  /* 0x000000040f373c27 */ /* 0x001fca000f8e00ff */
[----:B------:R-:W-:-:S04]  /*add0*/  @P3 SHF.R.U32.HI R15, RZ, UR5, R55 ;  /* 0x00000005ff0f3c19 */ /* 0x000fc80008011637 */
[----:B------:R-:W-:Y:S01]  /*ade0*/  LOP3.LUT R15, RZ, R15, RZ, 0x33, !PT ;  /* 0x0000000fff0f7212 */ /* 0x000fe200078e33ff */
[----:B------:R-:W-:Y:S06]  /*adf0*/  BRA `(.L_x_6010) ;  /* 0x0000000000147947 */ /* 0x000fec0003800000 */
.L_x_6009:
[----:B------:R-:W-:-:S06]  /*ae00*/  UISETP.NE.AND UP0, UPT, UR47, 0x1, UPT ;  /* 0x000000012f00788c */ /* 0x000fcc000bf05270 */
[----:B------:R-:W-:-:S05]  /*ae10*/  PLOP3.LUT P3, PT, PT, PT, UP0, 0x80, 0x0 ;  /* 0x000000000000781c */ /* 0x000fca0003f6f008 */
[----:B------:R-:W-:-:S08]  /*ae20*/  @UP0 ULDC.64 UR4, c[0x0][0x9e8] ;  /* 0x00027a0000040ab9 */ /* 0x000fd00000000a00 */
[----:B0-----:R-:W-:-:S05]  /*ae30*/  @P3 IMAD.HI.U32 R55, R15, UR4, RZ ;  /* 0x000000040f373c27 */ /* 0x001fca000f8e00ff */
[----:B------:R-:W-:-:S07]  /*ae40*/  @P3 SHF.R.U32.HI R15, RZ, UR5, R55 ;  /* 0x00000005ff0f3c19 */ /* 0x000fce0008011637 */
.L_x_6010:
[----:B------:R-:W-:Y:S05]  /*ae50*/  BSYNC B0 ;  /* 0x0000000000007941 */ /* 0x000fea0003800000 */
.L_x_6008:
[----:B------:R-:W-:-:S04]  /*ae60*/  IMAD R15, R15, UR47, -R20 ;  /* 0x0000002f0f0f7c24 */ /* 0x000fc8000f8e0a14 */
[----:B------:R-:W-:-:S05]  /*ae70*/  IMAD.IADD R15, R15, 0x1, -R184 ;  /* 0x000000010f0f7824 */ /* 0x000fca00078e0ab8 */
[----:B------:R-:W-:Y:S02]  /*ae80*/  VIMNMX R14, R14, R15, !PT ;  /* 0x0000000f0e0e7248 */ /* 0x000fe40007fe0100 */
[----:B------:R-:W-:-:S07]  /*ae90*/  VIADDMNMX R0, R15, UR47, R0, PT ;  /* 0x0000002f0f007c46 */ /* 0x000fce000b800100 */
.L_x_6007:
[C---:B------:R-:W-:Y:S01]  /*aea0*/  ISETP.GE.AND P3, PT, R60.reuse, 0x2, PT ;  /* 0x000000023c00780c */ /* 0x040fe20003f66270 */
[----:B------:R-:W-:Y:S01]  /*aeb0*/  UISETP.NE.AND UP0, UPT, UR48, URZ, UPT ;  /* 0x0000003f3000728c */ /* 0x000fe2000bf05270 */
[----:B------:R-:W-:Y:S02]  /*aec0*/  ISETP.GE.AND P4, PT, R60, 0x9, PT ;  /* 0x000000093c00780c */ /* 0x000fe40003f86270 */
[C---:B------:R-:W-:Y:S02]  /*aed0*/  ISETP.GT.AND P6, PT, R14.reuse, 0x1, !P3 ;  /* 0x000000010e00780c */ /* 0x040fe40005fc4270 */
[----:B------:R-:W-:Y:S02]  /*aee0*/  ISETP.GT.AND P5, PT, R14, 0x8, !P4 ;  /* 0x000000080e00780c */ /* 0x000fe400067a4270 */
[C---:B------:R-:W-:Y:S02]  /*aef0*/  ISETP.LT.OR P6, PT, R0.reuse, 0x2, P6 ;  /* 0x000000020000780c */ /* 0x040fe400037c1670 */
[----:B------:R-:W-:-:S02]  /*af00*/  ISETP.LT.OR P5, PT, R0, 0x9, P5 ;  /* 0x000000090000780c */ /* 0x000fc40002fa1670 */
[----:B------:R-:W-:Y:S02]  /*af10*/  FSEL R62, R25, -INF , !P6 ;  /* 0xff800000193e7808 */ /* 0x000fe40007000000 */
[----:B------:R-:W-:Y:S02]  /*af20*/  ISETP.GE.AND P6, PT, R60, 0xa, PT ;  /* 0x0000000a3c00780c */ /* 0x000fe40003fc6270 */
[----:B0-----:R-:W-:Y:S02]  /*af30*/  FSEL R64, R28, -INF , !P5 ;  /* 0xff8000001c407808 */ /* 0x001fe40006800000 */
        /* <DEDUP_REMOVED lines=86> */
.L_x_6013:
[----:B------:R-:W-:-:S06]  /*b4a0*/  UISETP.NE.AND UP0, UPT, UR47, 0x1, UPT ;  /* 0x000000012f00788c */ /* 0x000fcc000bf05270 */
[----:B------:R-:W-:-:S05]  /*b4b0*/  PLOP3.LUT P6, PT, PT, PT, UP0, 0x80, 0x0 ;  /* 0x000000000000781c */ /* 0x000fca0003fcf008 */
[----:B------:R-:W-:-:S08]  /*b4c0*/  @UP0 ULDC.64 UR4, c[0x0][0x9e8] ;  /* 0x00027a0000040ab9 */ /* 0x000fd00000000a00 */
[----:B------:R-:W-:Y:S01]  /*b4d0*/  @P6 IMAD.HI.U32 R14, R3, UR4, RZ ;  /* 0x00000004030e6c27 */ /* 0x000fe2000f8e00ff */
[----:B------:R-:W-:-:S13]  /*b4e0*/  PLOP3.LUT P6, PT, PT, PT, UP0, 0x80, 0x0 ;  /* 0x000000000000781c */ /* 0x000fda0003fcf008 */
[----:B------:R-:W-:-:S07]  /*b4f0*/  @P6 SHF.R.U32.HI R3, RZ, UR5, R14 ;  /* 0x00000005ff036c19 */ /* 0x000fce000801160e */
.L_x_6014:
[----:B------:R-:W-:Y:S05]  /*b500*/  BSYNC B0 ;  /* 0x0000000000007941 */ /* 0x000fea0003800000 */
.L_x_6012:
[----:B------:R-:W-:-:S04]  /*b510*/  IMAD R3, R3, UR47, -R20 ;  /* 0x0000002f03037c24 */ /* 0x000fc8000f8e0a14 */
[----:B------:R-:W-:-:S05]  /*b520*/  IMAD.IADD R3, R3, 0x1, -R184 ;  /* 0x0000000103037824 */ /* 0x000fca00078e0ab8 */
[----:B------:R-:W-:Y:S02]  /*b530*/  VIMNMX R15, R15, R3, !PT ;  /* 0x000000030f0f7248 */ /* 0x000fe40007fe0100 */
[----:B------:R-:W-:-:S07]  /*b540*/  VIADDMNMX R0, R3, UR47, R0, PT ;  /* 0x0000002f03007c46 */ /* 0x000fce000b800100 */
.L_x_6011:
[----:B------:R-:W-:Y:S01]  /*b550*/  BAR.SYNC.DEFER_BLOCKING 0xf, 0x100 ;  /* 0x03c4000000007b1d */ /* 0x000fe20000010000 */
[----:B------:R-:W-:Y:S02]  /*b560*/  ISETP.GT.AND P3, PT, R15, 0x1, !P3 ;  /* 0x000000010f00780c */ /* 0x000fe40005f64270 */
[----:B------:R-:W-:Y:S02]  /*b570*/  FMNMX.FTZ R14, R32, R62, !PT ;  /* 0x0000003e200e7209 */ /* 0x000fe40007810000 */
[----:B------:R-:W-:Y:S01]  /*b580*/  ISETP.LT.OR P3, PT, R0, 0x2, P3 ;  /* 0x000000020000780c */ /* 0x000fe20001f61670 */
[----:B------:R-:W-:Y:S01]  /*b590*/  ULDC UR4, c[0x0][0x988] ;  /* 0x0002620000047ab9 */ /* 0x000fe20000000800 */
[----:B------:R-:W-:Y:S01]  /*b5a0*/  FMNMX.FTZ R14, R64, R14, !PT ;  /* 0x0000000e400e7209 */ /* 0x000fe20007810000 */
[----:B------:R-:W-:Y:S01]  /*b5b0*/  IMAD.U32 R20, RZ, RZ, UR4 ;  /* 0x00000004ff147e24 */ /* 0x000fe2000f8e00ff */
        /* <DEDUP_REMOVED lines=24> */
[C---:B------:R-:W-:Y:S02]  /*b740*/  ISETP.GT.AND P3, PT, R15.reuse, 0x18, !P3 ;  /* 0x000000180f00780c */ /* 0x040fe40005f64270 */
[----:B------:R-:W-:-:S02]  /*b750*/  ISETP.GT.AND P4, PT, R15, 0x8, !P4 ;  /* 0x000000080f00780c */ /* 0x000fc40006784270 */
[----:B------:R-:W-:Y:S02]  /*b760*/  ISETP.LT.OR P3, PT, R0, 0x19, P3 ;  /* 0x000000190000780c */ /* 0x000fe40001f61670 */
[----:B------:R-:W-:Y:S02]  /*b770*/  FMNMX.FTZ R14, R78, R14, !PT ;  /* 0x0000000e4e0e7209 */ /* 0x000fe40007810000 */
[----:B------:R-:W-:Y:S02]  /*b780*/  FSEL R33, R38, -INF , !P3 ;  /* 0xff80000026217808 */ /* 0x000fe40005800000 */
[----:B------:R-:W-:Y:S02]  /*b790*/  ISETP.NE.AND P3, PT, R61, RZ, PT ;  /* 0x000000ff3d00720c */ /* 0x000fe40003f65270 */
[----:B------:R-:W-:Y:S02]  /*b7a0*/  ISETP.LT.OR P4, PT, R0, 0x9, P4 ;  /* 0x000000090000780c */ /* 0x000fe40002781670 */
[----:B------:R-:W-:-:S02]  /*b7b0*/  ISETP.GT.AND P3, PT, R15, 0x19, !P3 ;  /* 0x000000190f00780c */ /* 0x000fc40005f64270 */
[----:B------:R-:W-:Y:S02]  /*b7c0*/  FMNMX.FTZ R14, R52, R14, !PT ;  /* 0x0000000e340e7209 */ /* 0x000fe40007810000 */
[----:B------:R-:W-:Y:S02]  /*b7d0*/  ISETP.LT.OR P3, PT, R0, 0x1a, P3 ;  /* 0x0000001a0000780c */ /* 0x000fe40001f61670 */
[----:B------:R-:W-:Y:S02]  /*b7e0*/  ISETP.NE.AND P6, PT, R25, RZ, PT ;  /* 0x000000ff1900720c */ /* 0x000fe40003fc5270 */
[----:B------:R-:W-:Y:S02]  /*b7f0*/  FSEL R35, R39, -INF , !P3 ;  /* 0xff80000027237808 */ /* 0x000fe40005800000 */
[----:B------:R-:W-:Y:S02]  /*b800*/  ISETP.NE.AND P3, PT, R37, RZ, PT ;  /* 0x000000ff2500720c */ /* 0x000fe40003f65270 */
[----:B------:R-:W-:-:S02]  /*b810*/  FSEL R25, R30, -INF , !P4 ;  /* 0xff8000001e197808 */ /* 0x000fc40006000000 */
[----:B------:R-:W-:Y:S02]  /*b820*/  ISETP.GT.AND P3, PT, R15, 0x20, !P3 ;  /* 0x000000200f00780c */ /* 0x000fe40005f64270 */
[----:B------:R-:W-:Y:S02]  /*b830*/  ISETP.NE.AND P4, PT, R65, RZ, PT ;  /* 0x000000ff4100720c */ /* 0x000fe40003f85270 */
[----:B------:R-:W-:Y:S02]  /*b840*/  ISETP.LT.OR P3, PT, R0, 0x21, P3 ;  /* 0x000000210000780c */ /* 0x000fe40001f61670 */
[----:B------:R-:W-:Y:S02]  /*b850*/  FMNMX.FTZ R28, R60, R14, !PT ;  /* 0x0000000e3c1c7209 */ /* 0x000fe40007810000 */
[----:B------:R-:W-:Y:S02]  /*b860*/  FSEL R37, R42, -INF , !P3 ;  /* 0xff8000002a257808 */ /* 0x000fe40005800000 */
[----:B------:R-:W-:-:S02]  /*b870*/  ISETP.NE.AND P3, PT, R63, RZ, PT ;  /* 0x000000ff3f00720c */ /* 0x000fc40003f65270 */
[C---:B------:R-:W-:Y:S02]  /*b880*/  ISETP.GT.AND P5, PT, R15.reuse, 0x38, !P5 ;  /* 0x000000380f00780c */ /* 0x040fe40006fa4270 */
        /* <DEDUP_REMOVED lines=10> */
[----:B------:R-:W0:Y:S01]  /*b930*/  SHFL.BFLY PT, R45, R28, 0x2, 0x1f ;  /* 0x0c401f001c2d7f89 */ /* 0x000e2200000e0000 */
[----:B------:R-:W-:Y:S02]  /*b940*/  ISETP.LT.OR P3, PT, R0, 0x2a, P3 ;  /* 0x0000002a0000780c */ /* 0x000fe40001f61670 */
[----:B------:R-:W-:Y:S02]  /*b950*/  ISETP.GT.AND P4, PT, R15, 0x31, !P4 ;  /* 0x000000310f00780c */ /* 0x000fe40006784270 */
[----:B------:R-:W-:-:S02]  /*b960*/  FSEL R43, R47, -INF , !P3 ;  /* 0xff8000002f2b7808 */ /* 0x000fc40005800000 */
[----:B------:R-:W-:Y:S02]  /*b970*/  ISETP.GT.AND P3, PT, R15, RZ, !P6 ;  /* 0x000000ff0f00720c */ /* 0x000fe40007764270 */
[----:B------:R-:W-:Y:S02]  /*b980*/  ISETP.NE.AND P6, PT, R49, RZ, PT ;  /* 0x000000ff3100720c */ /* 0x000fe40003fc5270 */
[C---:B------:R-:W-:Y:S02]  /*b990*/  ISETP.LT.OR P3, PT, R0.reuse, 0x1, P3 ;  /* 0x000000010000780c */ /* 0x040fe40001f61670 */
[----:B------:R-:W-:Y:S02]  /*b9a0*/  ISETP.LT.OR P4, PT, R0, 0x32, P4 ;  /* 0x000000320000780c */ /* 0x000fe40002781670 */
[----:B------:R-:W-:Y:S02]  /*b9b0*/  FSEL R3, R26, -INF , !P3 ;  /* 0xff8000001a037808 */ /* 0x000fe40005800000 */
[----:B------:R-:W-:-:S02]  /*b9c0*/  ISETP.GT.AND P6, PT, R15, 0x39, !P6 ;  /* 0x000000390f00780c */ /* 0x000fc400077c4270 */
[----:B------:R-:W-:Y:S02]  /*b9d0*/  FSEL R47, R51, -INF , !P4 ;  /* 0xff800000332f7808 */ /* 0x000fe40006000000 */
[----:B------:R-:W-:Y:S02]  /*b9e0*/  ISETP.LT.OR P6, PT, R0, 0x3a, P6 ;  /* 0x0000003a0000780c */ /* 0x000fe400037c1670 */
[----:B------:R-:W-:Y:S02]  /*b9f0*/  FSEL R49, R54, -INF , !P5 ;  /* 0xff80000036317808 */ /* 0x000fe40006800000 */
[----:B0-----:R-:W-:Y:S02]  /*ba00*/  FMNMX.FTZ R45, R28, R45, !PT ;  /* 0x0000002d1c2d7209 */ /* 0x001fe40007810000 */
[----:B------:R-:W-:-:S03]  /*ba10*/  FSEL R51, R56, -INF , !P6 ;  /* 0xff80000038337808 */ /* 0x000fc60007000000 */
[----:B------:R-:W0:Y:S02]  /*ba20*/  SHFL.BFLY PT, R14, R45, 0x1, 0x1f ;  /* 0x0c201f002d0e7f89 */ /* 0x000e2400000e0000 */
[----:B0-----:R-:W-:-:S04]  /*ba30*/  FMNMX.FTZ R14, R45, R14, !PT ;  /* 0x0000000e2d0e7209 */ /* 0x001fc80007810000 */
[C---:B------:R-:W-:Y:S01]  /*ba40*/  FSETP.NEU.FTZ.AND P3, PT, R14.reuse, -INF , PT ;  /* 0xff8000000e00780b */ /* 0x040fe20003f7d000 */
[----:B------:R-:W-:-:S05]  /*ba50*/  FMUL.FTZ R26, R14, R20 ;  /* 0x000000140e1a7220 */ /* 0x000fca0000410000 */
[----:B------:R-:W-:Y:S02]  /*ba60*/  FSEL R53, R26, RZ, P3 ;  /* 0x000000ff1a357208 */ /* 0x000fe40001800000 */
[----:B------:R-:W-:Y:S02]  /*ba70*/  FMNMX.FTZ R26, R3, R24, !PT ;  /* 0x00000018031a7209 */ /* 0x000fe40007810000 */
[----:B------:R-:W-:Y:S01]  /*ba80*/  ISETP.NE.AND P3, PT, R67, RZ, PT ;  /* 0x000000ff4300720c */ /* 0x000fe20003f65270 */
[--C-:B------:R-:W-:Y:S01]  /*ba90*/  FFMA.FTZ R28, R62, R20, -R53.reuse ;  /* 0x000000143e1c7223 */ /* 0x100fe20000010835 */
[----:B------:R-:W-:Y:S01]  /*baa0*/  FMNMX.FTZ R26, R25, R26, !PT ;  /* 0x0000001a191a7209 */ /* 0x000fe20007810000 */
[-CC-:B------:R-:W-:Y:S01]  /*bab0*/  FFMA.FTZ R30, R66, R20.reuse, -R53.reuse ;  /* 0x00000014421e7223 */ /* 0x180fe20000010835 */
[----:B------:R-:W-:Y:S01]  /*bac0*/  ISETP.GT.AND P3, PT, R15, 0x30, !P3 ;  /* 0x000000300f00780c */ /* 0x000fe20005f64270 */
[--C-:B------:R-:W-:Y:S01]  /*bad0*/  FFMA.FTZ R15, R32, R20, -R53.reuse ;  /* 0x00000014200f7223 */ /* 0x100fe20000010835 */
[----:B------:R-:W-:Y:S01]  /*bae0*/  FMNMX.FTZ R26, R27, R26, !PT ;  /* 0x0000001a1b1a7209 */ /* 0x000fe20007810000 */
[----:B------:R0:W-:Y:S01]  /*baf0*/  MUFU.EX2 R55, R28 ;  /* 0x0000001c00377308 */ /* 0x0001e20000000800 */
[----:B------:R-:W-:Y:S01]  /*bb00*/  ISETP.LT.OR P3, PT, R0, 0x31, P3 ;  /* 0x000000310000780c */ /* 0x000fe20001f61670 */
[--C-:B------:R-:W-:Y:S01]  /*bb10*/  FFMA.FTZ R0, R64, R20, -R53.reuse ;  /* 0x0000001440007223 */ /* 0x100fe20000010835 */
[----:B------:R-:W-:Y:S01]  /*bb20*/  FMNMX.FTZ R26, R29, R26, !PT ;  /* 0x0000001a1d1a7209 */ /* 0x000fe20007810000 */
[-CC-:B------:R-:W-:Y:S01]  /*bb30*/  FFMA.FTZ R32, R68, R20.reuse, -R53.reuse ;  /* 0x0000001444207223 */ /* 0x180fe20000010835 */
[----:B------:R-:W-:Y:S01]  /*bb40*/  FSEL R45, R50, -INF , !P3 ;  /* 0xff800000322d7808 */ /* 0x000fe20005800000 */
[--C-:B------:R-:W-:Y:S01]  /*bb50*/  FFMA.FTZ R38, R40, R20, -R53.reuse ;  /* 0x0000001428267223 */ /* 0x100fe20000010835 */
[----:B------:R-:W-:Y:S01]  /*bb60*/  FMNMX.FTZ R26, R31, R26, !PT ;  /* 0x0000001a1f1a7209 */ /* 0x000fe20007810000 */
[----:B------:R-:W-:Y:S01]  /*bb70*/  MUFU.EX2 R164, R15 ;  /* 0x0000000f00a47308 */ /* 0x000fe20000000800 */
[-CC-:B------:R-:W-:Y:S01]  /*bb80*/  FFMA.FTZ R34, R36, R20.reuse, -R53.reuse ;  /* 0x0000001424227223 */ /* 0x180fe20000010835 */
[--C-:B------:R-:W-:Y:S01]  /*bb90*/  FFMA.FTZ R40, R78, R20, -R53.reuse ;  /* 0x000000144e287223 */ /* 0x100fe20000010835 */
[----:B------:R-:W-:Y:S01]  /*bba0*/  FMNMX.FTZ R26, R33, R26, !PT ;  /* 0x0000001a211a7209 */ /* 0x000fe20007810000 */
[-CC-:B------:R-:W-:Y:S01]  /*bbb0*/  FFMA.FTZ R36, R72, R20.reuse, -R53.reuse ;  /* 0x0000001448247223 */ /* 0x180fe20000010835 */
[----:B0-----:R-:W-:-:S02]  /*bbc0*/  FFMA.FTZ R28, R70, R20, -R53 ;  /* 0x00000014461c7223 */ /* 0x001fc40000010835 */
[----:B------:R-:W-:Y:S01]  /*bbd0*/  FMNMX.FTZ R26, R35, R26, !PT ;  /* 0x0000001a231a7209 */ /* 0x000fe20007810000 */
[----:B------:R-:W-:Y:S03]  /*bbe0*/  MUFU.EX2 R166, R0 ;  /* 0x0000000000a67308 */ /* 0x000fe60000000800 */
[----:B------:R-:W-:-:S04]  /*bbf0*/  FMNMX.FTZ R26, R37, R26, !PT ;  /* 0x0000001a251a7209 */ /* 0x000fc80007810000 */
[----:B------:R-:W-:Y:S01]  /*bc00*/  FMNMX.FTZ R26, R39, R26, !PT ;  /* 0x0000001a271a7209 */ /* 0x000fe20007810000 */
[----:B------:R0:W-:Y:S03]  /*bc10*/  MUFU.EX2 R57, R30 ;  /* 0x0000001e00397308 */ /* 0x0001e60000000800 */
[----:B------:R-:W-:-:S04]  /*bc20*/  FMNMX.FTZ R26, R41, R26, !PT ;  /* 0x0000001a291a7209 */ /* 0x000fc80007810000 */
[----:B------:R-:W-:Y:S01]  /*bc30*/  FMNMX.FTZ R26, R43, R26, !PT ;  /* 0x0000001a2b1a7209 */ /* 0x000fe20007810000 */
[----:B------:R-:W-:Y:S01]  /*bc40*/  MUFU.EX2 R32, R32 ;  /* 0x0000002000207308 */ /* 0x000fe20000000800 */
[----:B0-----:R-:W-:Y:S02]  /*bc50*/  FFMA.FTZ R30, R76, R20, -R53 ;  /* 0x000000144c1e7223 */ /* 0x001fe40000010835 */
[----:B------:R-:W-:-:S04]  /*bc60*/  FMNMX.FTZ R26, R45, R26, !PT ;  /* 0x0000001a2d1a7209 */ /* 0x000fc80007810000 */
[----:B------:R-:W-:Y:S01]  /*bc70*/  FMNMX.FTZ R26, R47, R26, !PT ;  /* 0x0000001a2f1a7209 */ /* 0x000fe20007810000 */
[----:B------:R-:W-:Y:S03]  /*bc80*/  MUFU.EX2 R65, R30 ;  /* 0x0000001e00417308 */ /* 0x000fe60000000800 */
[----:B------:R-:W-:-:S04]  /*bc90*/  FMNMX.FTZ R26, R49, R26, !PT ;  /* 0x0000001a311a7209 */ /* 0x000fc80007810000 */
[----:B------:R-:W-:Y:S01]  /*bca0*/  FMNMX.FTZ R26, R51, R26, !PT ;  /* 0x0000001a331a7209 */ /* 0x000fe20007810000 */
[----:B------:R0:W-:Y:S04]  /*bcb0*/  MUFU.EX2 R61, R36 ;  /* 0x00000024003d7308 */ /* 0x0001e80000000800 */
[----:B------:R-:W3:Y:S04]  /*bcc0*/  SHFL.BFLY PT, R15, R26, 0x2, 0x1f ;  /* 0x0c401f001a0f7f89 */ /* 0x000ee800000e0000 */
[----:B------:R-:W-:Y:S01]  /*bcd0*/  MUFU.EX2 R67, R40 ;  /* 0x0000002800437308 */ /* 0x000fe20000000800 */
[----:B0-----:R-:W-:-:S07]  /*bce0*/  FFMA.FTZ R36, R48, R20, -R53 ;  /* 0x0000001430247223 */ /* 0x001fce0000010835 */
[----:B------:R0:W4:Y:S08]  /*bcf0*/  MUFU.EX2 R59, R28 ;  /* 0x0000001c003b7308 */ /* 0x0001300000000800 */
[----:B------:R-:W5:Y:S01]  /*bd00*/  MUFU.EX2 R34, R34 ;  /* 0x0000002200227308 */ /* 0x000f620000000800 */
[-CC-:B0-----:R-:W-:Y:S01]  /*bd10*/  FFMA.FTZ R28, R44, R20.reuse, -R53.reuse ;  /* 0x000000142c1c7223 */ /* 0x181fe20000010835 */
[----:B---3--:R-:W-:Y:S01]  /*bd20*/  FMNMX.FTZ R0, R26, R15, !PT ;  /* 0x0000000f1a007209 */ /* 0x008fe20007810000 */
[----:B------:R-:W-:-:S05]  /*bd30*/  FFMA.FTZ R26, R74, R20, -R53 ;  /* 0x000000144a1a7223 */ /* 0x000fca0000010835 */
[----:B------:R-:W-:Y:S01]  /*bd40*/  MUFU.EX2 R38, R38 ;  /* 0x0000002600267308 */ /* 0x000fe20000000800 */
[----:B------:R-:W0:Y:S01]  /*bd50*/  SHFL.BFLY PT, R15, R0, 0x1, 0x1f ;  /* 0x0c201f00000f7f89 */ /* 0x000e2200000e0000 */
[----:B----4-:R-:W-:-:S06]  /*bd60*/  F2FP.BF16.F32.PACK_AB R160, R59, R32 ;  /* 0x000000203ba0723e */ /* 0x010fcc00000010ff */
[----:B------:R-:W3:Y:S01]  /*bd70*/  MUFU.EX2 R63, R26 ;  /* 0x0000001a003f7308 */ /* 0x000ee20000000800 */
[----:B-----5:R-:W-:-:S07]  /*bd80*/  F2FP.BF16.F32.PACK_AB R162, R61, R34 ;  /* 0x000000223da2723e */ /* 0x020fce00000010ff */
[----:B------:R-:W4:Y:S08]  /*bd90*/  MUFU.EX2 R28, R28 ;  /* 0x0000001c001c7308 */ /* 0x000f300000000800 */
[----:B------:R-:W5:Y:S01]  /*bda0*/  MUFU.EX2 R36, R36 ;  /* 0x0000002400247308 */ /* 0x000f620000000800 */
[----:B0-----:R-:W-:Y:S01]  /*bdb0*/  FMNMX.FTZ R15, R0, R15, !PT ;  /* 0x0000000f000f7209 */ /* 0x001fe20007810000 */
[-CC-:B------:R-:W-:Y:S01]  /*bdc0*/  FFMA.FTZ R0, R52, R20.reuse, -R53.reuse ;  /* 0x0000001434007223 */ /* 0x180fe20000010835 */
[----:B------:R-:W-:Y:S01]  /*bdd0*/  FFMA.FTZ R53, R60, R20, -R53 ;  /* 0x000000143c357223 */ /* 0x000fe20000010835 */
[----:B---3--:R-:W-:-:S02]  /*bde0*/  F2FP.BF16.F32.PACK_AB R156, R63, R38 ;  /* 0x000000263f9c723e */ /* 0x008fc400000010ff */
[C---:B------:R-:W-:Y:S01]  /*bdf0*/  FMUL.FTZ R26, R15.reuse, R20 ;  /* 0x000000140f1a7220 */ /* 0x040fe20000410000 */
[----:B------:R-:W-:Y:S01]  /*be00*/  FSETP.NEU.FTZ.AND P3, PT, R15, -INF , PT ;  /* 0xff8000000f00780b */ /* 0x000fe20003f7d000 */
[----:B------:R-:W-:Y:S01]  /*be10*/  MUFU.EX2 R0, R0 ;  /* 0x0000000000007308 */ /* 0x000fe20000000800 */
[----:B----4-:R-:W-:Y:S02]  /*be20*/  F2FP.BF16.F32.PACK_AB R158, R65, R28 ;  /* 0x0000001c419e723e */ /* 0x010fe400000010ff */
[----:B------:R-:W-:-:S05]  /*be30*/  FSEL R26, R26, RZ, P3 ;  /* 0x000000ff1a1a7208 */ /* 0x000fca0001800000 */
        /* <DEDUP_REMOVED lines=17> */
[----:B------:R-:W-:Y:S01]  /*bf50*/  FFMA.FTZ R26, R51, R20, -R26 ;  /* 0x00000014331a7223 */ /* 0x000fe2000001081a */
[----:B-----5:R-:W-:-:S04]  /*bf60*/  F2FP.BF16.F32.PACK_AB R152, R67, R36 ;  /* 0x000000244398723e */ /* 0x020fc800000010ff */
[----:B------:R-:W3:Y:S08]  /*bf70*/  MUFU.EX2 R25, R25 ;  /* 0x0000001900197308 */ /* 0x000ef00000000800 */
[----:B------:R4:W5:Y:S01]  /*bf80*/  MUFU.EX2 R30, R27 ;  /* 0x0000001b001e7308 */ /* 0x0009620000000800 */
[----:B0-----:R-:W-:Y:S01]  /*bf90*/  FADD.FTZ R48, R3, R24 ;  /* 0x0000001803307221 */ /* 0x001fe20000010000 */
[----:B------:R-:W-:-:S06]  /*bfa0*/  F2FP.BF16.F32.PACK_AB R165, R24, R3 ;  /* 0x0000000318a5723e */ /* 0x000fcc00000010ff */
[----:B------:R-:W0:Y:S01]  /*bfb0*/  MUFU.EX2 R29, R29 ;  /* 0x0000001d001d7308 */ /* 0x000e220000000800 */
[----:B----4-:R-:W-:Y:S01]  /*bfc0*/  FADD.FTZ R27, R164, R55 ;  /* 0x00000037a41b7221 */ /* 0x010fe20000010000 */
[----:B------:R-:W-:-:S03]  /*bfd0*/  F2FP.BF16.F32.PACK_AB R164, R55, R164 ;  /* 0x000000a437a4723e */ /* 0x000fc600000010ff */
[----:B------:R-:W-:Y:S01]  /*bfe0*/  FADD.FTZ R50, R166, R27 ;  /* 0x0000001ba6327221 */ /* 0x000fe20000010000 */
[----:B---3--:R-:W-:Y:S01]  /*bff0*/  FADD.FTZ R27, R25, R48 ;  /* 0x00000030191b7221 */ /* 0x008fe20000010000 */
[----:B------:R-:W-:Y:S01]  /*c000*/  F2FP.BF16.F32.PACK_AB R166, R57, R166 ;  /* 0x000000a639a6723e */ /* 0x000fe200000010ff */
[----:B------:R3:W4:Y:S01]  /*c010*/  MUFU.EX2 R40, R31 ;  /* 0x0000001f00287308 */ /* 0x0007220000000800 */
[----:B-----5:R-:W-:-:S05]  /*c020*/  F2FP.BF16.F32.PACK_AB R167, R30, R25 ;  /* 0x000000191ea7723e */ /* 0x020fca00000010ff */
[----:B------:R1:W-:Y:S02]  /*c030*/  STSM.16.M88.4 [R195+0x26800], R164 ;  /* 0x026800a4c3007844 */ /* 0x0003e40000000200 */
[----:B------:R-:W5:Y:S01]  /*c040*/  MUFU.EX2 R33, R33 ;  /* 0x0000002100217308 */ /* 0x000f620000000800 */
[----:B---3--:R-:W-:Y:S01]  /*c050*/  FADD.FTZ R31, R57, R50 ;  /* 0x00000032391f7221 */ /* 0x008fe20000010000 */
[----:B------:R-:W-:-:S03]  /*c060*/  FADD.FTZ R50, R30, R27 ;  /* 0x0000001b1e327221 */ /* 0x000fc60000010000 */
[----:B------:R-:W-:Y:S01]  /*c070*/  FADD.FTZ R52, R32, R31 ;  /* 0x0000001f20347221 */ /* 0x000fe20000010000 */
[----:B0-----:R-:W-:Y:S02]  /*c080*/  FADD.FTZ R27, R29, R50 ;  /* 0x000000321d1b7221 */ /* 0x001fe40000010000 */
[----:B------:R-:W0:Y:S01]  /*c090*/  MUFU.EX2 R42, R35 ;  /* 0x00000023002a7308 */ /* 0x000e220000000800 */
[----:B------:R-:W-:Y:S01]  /*c0a0*/  FADD.FTZ R31, R59, R52 ;  /* 0x000000343b1f7221 */ /* 0x000fe20000010000 */
[C---:B----4-:R-:W-:Y:S01]  /*c0b0*/  FADD.FTZ R50, R40.reuse, R27 ;  /* 0x0000001b28327221 */ /* 0x050fe20000010000 */
[----:B------:R-:W-:Y:S02]  /*c0c0*/  F2FP.BF16.F32.PACK_AB R161, R40, R29 ;  /* 0x0000001d28a1723e */ /* 0x000fe400000010ff */
[----:B------:R-:W-:-:S03]  /*c0d0*/  FADD.FTZ R52, R34, R31 ;  /* 0x0000001f22347221 */ /* 0x000fc60000010000 */
[----:B------:R-:W3:Y:S01]  /*c0e0*/  MUFU.EX2 R37, R37 ;  /* 0x0000002500257308 */ /* 0x000ee20000000800 */
[----:B-----5:R-:W-:Y:S01]  /*c0f0*/  FADD.FTZ R27, R33, R50 ;  /* 0x00000032211b7221 */ /* 0x020fe20000010000 */
[----:B------:R-:W-:-:S04]  /*c100*/  FADD.FTZ R31, R61, R52 ;  /* 0x000000343d1f7221 */ /* 0x000fc80000010000 */
[----:B------:R-:W-:Y:S02]  /*c110*/  FADD.FTZ R50, R38, R31 ;  /* 0x0000001f26327221 */ /* 0x000fe40000010000 */
[----:B------:R-:W4:Y:S01]  /*c120*/  MUFU.EX2 R44, R39 ;  /* 0x00000027002c7308 */ /* 0x000f220000000800 */
[C---:B0-----:R-:W-:Y:S01]  /*c130*/  FADD.FTZ R32, R42.reuse, R27 ;  /* 0x0000001b2a207221 */ /* 0x041fe20000010000 */
[----:B------:R-:W-:Y:S01]  /*c140*/  FADD.FTZ R27, R63, R50 ;  /* 0x000000323f1b7221 */ /* 0x000fe20000010000 */
[----:B------:R-:W-:-:S03]  /*c150*/  F2FP.BF16.F32.PACK_AB R163, R42, R33 ;  /* 0x000000212aa3723e */ /* 0x000fc600000010ff */
[----:B------:R-:W-:Y:S02]  /*c160*/  FADD.FTZ R30, R28, R27 ;  /* 0x0000001b1c1e7221 */ /* 0x000fe40000010000 */
[----:B------:R-:W0:Y:S01]  /*c170*/  MUFU.EX2 R41, R41 ;  /* 0x0000002900297308 */ /* 0x000e220000000800 */
[----:B---3--:R-:W-:Y:S01]  /*c180*/  FADD.FTZ R3, R37, R32 ;  /* 0x0000002025037221 */ /* 0x008fe20000010000 */
[----:B------:R-:W-:Y:S01]  /*c190*/  FADD.FTZ R65, R65, R30 ;  /* 0x0000001e41417221 */ /* 0x000fe20000010000 */
[----:B------:R1:W-:Y:S03]  /*c1a0*/  STSM.16.M88.4 [R198], R160 ;  /* 0x000000a0c6007844 */ /* 0x0003e60000000200 */
[----:B------:R-:W-:Y:S02]  /*c1b0*/  FADD.FTZ R36, R36, R65 ;  /* 0x0000004124247221 */ /* 0x000fe40000010000 */
[----:B------:R-:W3:Y:S01]  /*c1c0*/  MUFU.EX2 R46, R43 ;  /* 0x0000002b002e7308 */ /* 0x000ee20000000800 */
[C---:B----4-:R-:W-:Y:S01]  /*c1d0*/  FADD.FTZ R24, R44.reuse, R3 ;  /* 0x000000032c187221 */ /* 0x050fe20000010000 */
[----:B------:R-:W-:Y:S01]  /*c1e0*/  F2FP.BF16.F32.PACK_AB R157, R44, R37 ;  /* 0x000000252c9d723e */ /* 0x000fe200000010ff */
[----:B------:R-:W-:-:S05]  /*c1f0*/  FADD.FTZ R67, R67, R36 ;  /* 0x0000002443437221 */ /* 0x000fca0000010000 */
[----:B------:R-:W-:Y:S01]  /*c200*/  MUFU.EX2 R45, R45 ;  /* 0x0000002d002d7308 */ /* 0x000fe20000000800 */
[----:B0-----:R-:W-:-:S07]  /*c210*/  FADD.FTZ R3, R41, R24 ;  /* 0x0000001829037221 */ /* 0x001fce0000010000 */
[----:B------:R-:W0:Y:S01]  /*c220*/  MUFU.EX2 R48, R47 ;  /* 0x0000002f00307308 */ /* 0x000e220000000800 */
[C---:B---3--:R-:W-:Y:S01]  /*c230*/  F2FP.BF16.F32.PACK_AB R159, R46.reuse, R41 ;  /* 0x000000292e9f723e */ /* 0x048fe200000010ff */
[----:B------:R-:W-:-:S04]  /*c240*/  FADD.FTZ R46, R46, R3 ;  /* 0x000000032e2e7221 */ /* 0x000fc80000010000 */
[----:B------:R1:W-:Y:S02]  /*c250*/  STSM.16.M88.4 [R196], R156 ;  /* 0x0000009cc4007844 */ /* 0x0003e40000000200 */
[----:B------:R-:W3:Y:S08]  /*c260*/  MUFU.EX2 R53, R53 ;  /* 0x0000003500357308 */ /* 0x000ef00000000800 */
[----:B------:R-:W4:Y:S01]  /*c270*/  MUFU.EX2 R49, R49 ;  /* 0x0000003100317308 */ /* 0x000f220000000800 */
[----:B0-----:R-:W-:Y:S01]  /*c280*/  F2FP.BF16.F32.PACK_AB R153, R48, R45 ;  /* 0x0000002d3099723e */ /* 0x001fe200000010ff */
[----:B------:R-:W-:-:S04]  /*c290*/  FADD.FTZ R45, R45, R46 ;  /* 0x0000002e2d2d7221 */ /* 0x000fc80000010000 */
[----:B------:R-:W-:Y:S02]  /*c2a0*/  FADD.FTZ R48, R48, R45 ;  /* 0x0000002d30307221 */ /* 0x000fe40000010000 */
[----:B------:R-:W0:Y:S01]  /*c2b0*/  MUFU.EX2 R26, R26 ;  /* 0x0000001a001a7308 */ /* 0x000e220000000800 */
[----:B---3--:R-:W-:Y:S01]  /*c2c0*/  F2FP.BF16.F32.PACK_AB R154, R53, R0 ;  /* 0x00000000359a723e */ /* 0x008fe200000010ff */
[----:B------:R-:W-:-:S04]  /*c2d0*/  FADD.FTZ R0, R0, R67 ;  /* 0x0000004300007221 */ /* 0x000fc80000010000 */
[----:B------:R-:W-:Y:S01]  /*c2e0*/  FADD.FTZ R0, R53, R0 ;  /* 0x0000000035007221 */ /* 0x000fe20000010000 */
[----:B----4-:R-:W-:Y:S01]  /*c2f0*/  FADD.FTZ R3, R49, R48 ;  /* 0x0000003031037221 */ /* 0x010fe20000010000 */
[----:B0-----:R-:W-:-:S03]  /*c300*/  F2FP.BF16.F32.PACK_AB R155, R26, R49 ;  /* 0x000000311a9b723e */ /* 0x001fc600000010ff */
[----:B------:R-:W-:Y:S02]  /*c310*/  FADD.FTZ R3, R26, R3 ;  /* 0x000000031a037221 */ /* 0x000fe40000010000 */
[----:B------:R1:W-:Y:S01]  /*c320*/  STSM.16.M88.4 [R197], R152 ;  /* 0x00000098c5007844 */ /* 0x0003e20000000200 */
[----:B------:R-:W-:Y:S05]  /*c330*/  @!P0 BRA `(.L_x_6015) ;  /* 0x0000000000048947 */ /* 0x000fea0003800000 */
[----:B------:R-:W-:Y:S01]  /*c340*/  BPT.TRAP 0x1 ;  /* 0x000000040000795c */ /* 0x000fe20000300000 */
.L_x_6015:
[----:B------:R0:W3:Y:S01]  /*c350*/  SYNCS.PHASECHK.TRANS64.TRYWAIT P3, [R12+URZ+0x28c50], R21 ;  /* 0x028c50150c0075a7 */ /* 0x0000e2000806017f */
[----:B------:R-:W-:Y:S05]  /*c360*/  @!P0 BRA `(.L_x_6016) ;  /* 0x0000000000048947 */ /* 0x000fea0003800000 */
[----:B------:R-:W-:Y:S01]  /*c370*/  BPT.TRAP 0x1 ;  /* 0x000000040000795c */ /* 0x000fe20000300000 */
.L_x_6016:
[----:B------:R-:W-:Y:S01]  /*c380*/  ULDC UR40, c[0x0][0x9e4] ;  /* 0x0002790000287ab9 */ /* 0x000fe20000000800 */
[----:B------:R-:W-:Y:S01]  /*c390*/  ULDC UR44, c[0x0][0x9d8] ;  /* 0x00027600002c7ab9 */ /* 0x000fe20000000800 */
[----:B------:R-:W-:Y:S01]  /*c3a0*/  ULDC UR39, c[0x0][0x988] ;  /* 0x0002620000277ab9 */ /* 0x000fe20000000800 */
[----:B------:R-:W-:Y:S01]  /*c3b0*/  ULDC UR41, c[0x0][0x9e0] ;  /* 0x0002780000297ab9 */ /* 0x000fe20000000800 */
[----:B------:R-:W-:Y:S01]  /*c3c0*/  BSSY B0, `(.L_x_6017) ;  /* 0x0000006000007945 */ /* 0x000fe20003800000 */
[----:B------:R-:W-:Y:S02]  /*c3d0*/  IMAD R170, R18, 0x1000, R190 ;  /* 0x0000100012aa7824 */ /* 0x000fe400078e02be */
[----:B------:R-:W-:Y:S01]  /*c3e0*/  IMAD.MOV.U32 R171, RZ, RZ, 0x40000040 ;  /* 0x40000040ffab7424 */ /* 0x000fe200078e00ff */
[----:B---3--:R-:W-:Y:S06]  /*c3f0*/  @P3 BRA `(.L_x_6018) ;  /* 0x0000000000083947 */ /* 0x008fec0003800000 */
[----:B------:R-:W3:Y:S02]  /*c400*/  SYNCS.PHASECHK.TRANS64.TRYWAIT P3, [R12+URZ+0x28c50], R21 ;  /* 0x028c50150c0075a7 */ /* 0x000ee4000806017f */
[----:B---3--:R-:W-:Y:S05]  /*c410*/  @!P3 BRA `(.L_x_6019) ;  /* 0x0000014c0084b947 */ /* 0x008fea0003800000 */
.L_x_6018:
[----:B------:R-:W-:Y:S05]  /*c420*/  BSYNC B0 ;  /* 0x0000000000007941 */ /* 0x000fea0003800000 */
.L_x_6017:
[----:B------:R-:W-:Y:S01]  /*c430*/  R2UR UR6, R170 ;  /* 0x00000000aa0672ca */ /* 0x000fe200000e0000 */
[----:B------:R-:W-:Y:S01]  /*c440*/  WARPGROUP.ARRIVE ;  /* 0x00000000000079c5 */ /* 0x000fe20000000000 */
[----:B------:R-:W-:Y:S01]  /*c450*/  R2UR UR7, R171 ;  /* 0x00000000ab0772ca */ /* 0x000fe200000e0000 */
[----:B------:R-:W-:Y:S01]  /*c460*/  IMAD.MOV.U32 R171, RZ, RZ, 0x40000040 ;  /* 0x40000040ffab7424 */ /* 0x000fe200078e00ff */
[----:B0123--:R-:W0:Y:S01]  /*c470*/  @P2 LDC R21, c[0x0][0x44c] ;  /* 0x00011300ff152b82 */ /* 0x00fe220000000800 */
[----:B------:R-:W-:Y:S01]  /*c480*/  UISETP.NE.AND UP0, UPT, UR48, URZ, UPT ;  /* 0x0000003f3000728c */ /* 0x000fe2000bf05270 */
[----:B------:R-:W-:-:S05]  /*c490*/  @!P1 VIADD R12, R12, 0x28c60 ;  /* 0x00028c600c0c9836 */ /* 0x000fca0000000000 */
[----:B------:R-:W-:Y:S02]  /*c4a0*/  @!P1 PRMT R12, RZ, 0x654, R12 ;  /* 0x00000654ff0c9816 */ /* 0x000fe4000000000c */
[----:B------:R-:W-:Y:S02]  /*c4b0*/  PLOP3.LUT P3, PT, PT, PT, UP0, 0x40, 0x0 ;  /* 0x000000000000781c */ /* 0x000fe40003f6e808 */
[----:B------:R-:W-:Y:S01]  /*c4c0*/  HGMMA.64x256x16.F32.BF16 R24, R164, gdesc[UR4].tnspB, RZ, !UPT, gsb0 ;  /* 0x43e00004a4187df0 */ /* 0x000fe2000c0018ff */
[----:B0-----:R-:W-:Y:S02]  /*c4d0*/  @P2 IMAD.HI.U32 R21, R192, R21, RZ ;  /* 0x00000015c0152227 */ /* 0x001fe400078e00ff */
[----:B------:R-:W-:Y:S02]  /*c4e0*/  WARPGROUP.DEPBAR.LE gsb0, 0x0 ;  /* 0x00008000000079c5 */ /* 0x000fe40000010000 */
[----:B------:R-:W-:Y:S01]  /*c4f0*/  VIADD R164, R170, 0x80 ;  /* 0x00000080aaa47836 */ /* 0x000fe20000000000 */
[----:B------:R-:W-:Y:S01]  /*c500*/  WARPGROUP.ARRIVE ;  /* 0x00000000000079c5 */ /* 0x000fe20000000000 */
[----:B------:R-:W-:-:S03]  /*c510*/  IMAD.MOV.U32 R165, RZ, RZ, 0x40000040 ;  /* 0x40000040ffa57424 */ /* 0x000fc600078e00ff */
[----:B------:R-:W-:Y:S02]  /*c520*/  R2UR UR6, R164 ;  /* 0x00000000a40672ca */ /* 0x000fe400000e0000 */
[----:B------:R-:W-:-:S15]  /*c530*/  R2UR UR7, R165 ;  /* 0x00000000a50772ca */ /* 0x000fde00000e0000 */
[----:B------:R-:W-:-:S01]  /*c540*/  NOP ;  /* 0x0000000000007918 */ /* 0x000fc20000000000 */
[----:B------:R-:W-:Y:S03]  /*c550*/  HGMMA.64x256x16.F32.BF16 R24, R160, gdesc[UR4].tnspB, R24, gsb0 ;  /* 0x43e00004a0187df0 */ /* 0x000fe60008001818 */
[----:B------:R-:W-:Y:S02]  /*c560*/  WARPGROUP.DEPBAR.LE gsb0, 0x0 ;  /* 0x00008000000079c5 */ /* 0x000fe40000010000 */
[C---:B------:R-:W-:Y:S01]  /*c570*/  VIADD R160, R170.reuse, 0x100 ;  /* 0x00000100aaa07836 */ /* 0x040fe20000000000 */
[----:B------:R-:W-:Y:S01]  /*c580*/  WARPGROUP.ARRIVE ;  /* 0x00000000000079c5 */ /* 0x000fe20000000000 */
[----:B------:R-:W-:Y:S02]  /*c590*/  IMAD.MOV.U32 R161, RZ, RZ, 0x40000040 ;  /* 0x40000040ffa17424 */ /* 0x000fe400078e00ff */
[----:B------:R-:W-:Y:S01]  /*c5a0*/  VIADD R170, R170, 0x180 ;  /* 0x00000180aaaa7836 */ /* 0x000fe20000000000 */
[----:B------:R-:W-:-:S02]  /*c5b0*/  R2UR UR6, R160 ;  /* 0x00000000a00672ca */ /* 0x000fc400000e0000 */
[----:B------:R-:W-:-:S15]  /*c5c0*/  R2UR UR7, R161 ;  /* 0x00000000a10772ca */ /* 0x000fde00000e0000 */
[----:B------:R-:W-:-:S01]  /*c5d0*/  NOP ;  /* 0x0000000000007918 */ /* 0x000fc20000000000 */
        /* <DEDUP_REMOVED lines=13> */
[----:B0-----:R-:W0:Y:S01]  /*c6b0*/  FENCE.VIEW.ASYNC.S ;  /* 0x00000000000073c6 */ /* 0x001e220000000000 */
[----:B------:R-:W1:Y:S01]  /*c6c0*/  @P2 LDC R152, c[0x0][0x450] ;  /* 0x00011400ff982b82 */ /* 0x000e620000000800 */
[----:B0-----:R-:W-:-:S07]  /*c6d0*/  NOP ;  /* 0x0000000000007918 */ /* 0x001fce0000000000 */
[----:B------:R-:W-:Y:S06]  /*c6e0*/  BAR.ARV 0xe, 0x100 ;  /* 0x0384000000007b1d */ /* 0x000fec0000002000 */
[----:B------:R0:W-:Y:S02]  /*c6f0*/  @!P1 SYNCS.ARRIVE.TRANS64.RED.A1T0 RZ, [R12+URZ], RZ ;  /* 0x000000ff0cff99a7 */ /* 0x0001e4000810043f */
[----:B0-----:R-:W-:Y:S01]  /*c700*/  IMAD.MOV.U32 R12, RZ, RZ, R192 ;  /* 0x000000ffff0c7224 */ /* 0x001fe200078e00c0 */
[----:B-1----:R-:W-:-:S04]  /*c710*/  @P2 SHF.R.U32.HI R12, RZ, R152, R21 ;  /* 0x00000098ff0c2219 */ /* 0x002fc80000011615 */
[----:B------:R-:W-:Y:S01]  /*c720*/  IADD3 R153, R12, R23, -R22 ;  /* 0x000000170c997210 */ /* 0x000fe20007ffe816 */
[----:B------:R-:W-:-:S04]  /*c730*/  VIADD R12, R168, 0xfffffffe ;  /* 0xfffffffea80c7836 */ /* 0x000fc80000000000 */
[----:B------:R-:W-:Y:S01]  /*c740*/  VIADD R21, R153, UR46 ;  /* 0x0000002e99157c36 */ /* 0x000fe20008000000 */
[----:B------:R-:W-:Y:S06]  /*c750*/  @P3 BRA `(.L_x_6020) ;  /* 0x0000000000543947 */ /* 0x000fec0003800000 */
[C---:B------:R-:W-:Y:S01]  /*c760*/  ISETP.GT.AND P3, PT, R153.reuse, RZ, PT ;  /* 0x000000ff9900720c */ /* 0x040fe20003f64270 */
[----:B------:R-:W-:Y:S01]  /*c770*/  BSSY B0, `(.L_x_6021) ;  /* 0x0000010000007945 */ /* 0x000fe20003800000 */
[----:B------:R-:W-:-:S11]  /*c780*/  VIADD R152, R153, 0xffffffff ;  /* 0xffffffff99987836 */ /* 0x000fd60000000000 */
[----:B------:R-:W-:Y:S05]  /*c790*/  @P3 BRA `(.L_x_6022) ;  /* 0x0000000000203947 */ /* 0x000fea0003800000 */
[----:B------:R-:W-:Y:S01]  /*c7a0*/  UISETP.NE.AND UP0, UPT, UR47, 0x1, UPT ;  /* 0x000000012f00788c */ /* 0x000fe2000bf05270 */
[----:B------:R-:W-:-:S05]  /*c7b0*/  IMAD.MOV R152, RZ, RZ, -R153 ;  /* 0x000000ffff987224 */ /* 0x000fca00078e0a99 */
[----:B------:R-:W-:-:S05]  /*c7c0*/  PLOP3.LUT P3, PT, PT, PT, UP0, 0x80, 0x0 ;  /* 0x000000000000781c */ /* 0x000fca0003f6f008 */
[----:B------:R-:W-:-:S08]  /*c7d0*/  @UP0 ULDC.64 UR4, c[0x0][0x9e8] ;  /* 0x00027a0000040ab9 */ /* 0x000fd00000000a00 */
[----:B------:R-:W-:-:S05]  /*c7e0*/  @P3 IMAD.HI.U32 R153, R152, UR4, RZ ;  /* 0x0000000498993c27 */ /* 0x000fca000f8e00ff */
[----:B------:R-:W-:-:S04]  /*c7f0*/  @P3 SHF.R.U32.HI R152, RZ, UR5, R153 ;  /* 0x00000005ff983c19 */ /* 0x000fc80008011699 */
[----:B------:R-:W-:Y:S01]  /*c800*/  LOP3.LUT R152, RZ, R152, RZ, 0x33, !PT ;  /* 0x00000098ff987212 */ /* 0x000fe200078e33ff */
[----:B------:R-:W-:Y:S06]  /*c810*/  BRA `(.L_x_6023) ;  /* 0x0000000000147947 */ /* 0x000fec0003800000 */
.L_x_6022:
[----:B------:R-:W-:-:S06]  /*c820*/  UISETP.NE.AND UP0, UPT, UR47, 0x1, UPT ;  /* 0x000000012f00788c */ /* 0x000fcc000bf05270 */
[----:B------:R-:W-:-:S05]  /*c830*/  PLOP3.LUT P3, PT, PT, PT, UP0, 0x80, 0x0 ;  /* 0x000000000000781c */ /* 0x000fca0003f6f008 */
[----:B------:R-:W-:-:S08]  /*c840*/  @UP0 ULDC.64 UR4, c[0x0][0x9e8] ;  /* 0x00027a0000040ab9 */ /* 0x000fd00000000a00 */
[----:B------:R-:W-:-:S05]  /*c850*/  @P3 IMAD.HI.U32 R153, R152, UR4, RZ ;  /* 0x0000000498993c27 */ /* 0x000fca000f8e00ff */
[----:B------:R-:W-:-:S07]  /*c860*/  @P3 SHF.R.U32.HI R152, RZ, UR5, R153 ;  /* 0x00000005ff983c19 */ /* 0x000fce0008011699 */
.L_x_6023:
[----:B------:R-:W-:Y:S05]  /*c870*/  BSYNC B0 ;  /* 0x0000000000007941 */ /* 0x000fea0003800000 */
.L_x_6021:
[----:B------:R-:W-:-:S04]  /*c880*/  IMAD.U32 R153, RZ, RZ, UR47 ;  /* 0x0000002fff997e24 */ /* 0x000fc8000f8e00ff */
[----:B------:R-:W-:-:S05]  /*c890*/  IMAD R152, R152, R153, UR47 ;  /* 0x0000002f98987e24 */ /* 0x000fca000f8e0299 */
[----:B------:R-:W-:-:S07]  /*c8a0*/  VIMNMX R21, R21, R152, PT ;  /* 0x0000009815157248 */ /* 0x000fce0003fe0100 */
.L_x_6020:
[----:B------:R-:W-:Y:S01]  /*c8b0*/  SHF.R.S32.HI R152, RZ, 0x1f, R21 ;  /* 0x0000001fff987819 */ /* 0x000fe20000011415 */
[----:B------:R-:W-:Y:S03]  /*c8c0*/  BSSY B1, `(.L_x_6024) ;  /* 0x0000291000017945 */ /* 0x000fe60003800000 */
[----:B------:R-:W-:-:S04]  /*c8d0*/  LEA.HI R152, R152, R21, RZ, 0x6 ;  /* 0x0000001598987211 */ /* 0x000fc800078f30ff */
[----:B------:R-:W-:-:S04]  /*c8e0*/  SHF.R.S32.HI R213, RZ, 0x6, R152 ;  /* 0x00000006ffd57819 */ /* 0x000fc80000011498 */
[----:B------:R-:W-:-:S04]  /*c8f0*/  VIMNMX R213, R202, R213, !PT ;  /* 0x000000d5cad57248 */ /* 0x000fc80007fe0100 */
[----:B------:R-:W-:-:S13]  /*c900*/  ISETP.GE.AND P3, PT, R12, R213, PT ;  /* 0x000000d50c00720c */ /* 0x000fda0003f66270 */
[----:B------:R-:W-:Y:S05]  /*c910*/  @!P3 BRA `(.L_x_6025) ;  /* 0x00000028002cb947 */ /* 0x000fea0003800000 */
[----:B------:R-:W-:Y:S01]  /*c920*/  BSSY B0, `(.L_x_6026) ;  /* 0x0000287000007945 */ /* 0x000fe20003800000 */
.L_x_6045:
[----:B------:R-:W-:-:S05]  /*c930*/  VIADD R214, R18, 0x1 ;  /* 0x0000000112d67836 */ /* 0x000fca0000000000 */
[----:B------:R-:W-:-:S04]  /*c940*/  ISETP.NE.AND P3, PT, R214, 0x2, PT ;  /* 0x00000002d600780c */ /* 0x000fc80003f65270 */
[----:B------:R-:W-:Y:S02]  /*c950*/  SEL R20, RZ, 0x1, P3 ;  /* 0x00000001ff147807 */ /* 0x000fe40001800000 */
[----:B------:R-:W-:Y:S02]  /*c960*/  SEL R214, R214, RZ, P3 ;  /* 0x000000ffd6d67207 */ /* 0x000fe40001800000 */
[----:B------:R-:W-:Y:S01]  /*c970*/  LOP3.LUT R19, R19, R20, RZ, 0x3c, !PT ;  /* 0x0000001413137212 */ /* 0x000fe200078e3cff */
[----:B0-----:R-:W-:Y:S06]  /*c980*/  @!P0 BRA `(.L_x_6027) ;  /* 0x0000000000048947 */ /* 0x001fec0003800000 */
[----:B------:R-:W-:Y:S01]  /*c990*/  BPT.TRAP 0x1 ;  /* 0x000000040000795c */ /* 0x000fe20000300000 */
.L_x_6027:
[----:B------:R-:W-:Y:S01]  /*c9a0*/  IMAD R215, R214, 0x8, R2 ;  /* 0x00000008d6d77824 */ /* 0x000fe200078e0202 */
[----:B------:R-:W-:-:S04]  /*c9b0*/  SHF.L.U32 R216, R19, 0x1f, RZ ;  /* 0x0000001f13d87819 */ /* 0x000fc800000006ff */
[----:B------:R0:W1:Y:S01]  /*c9c0*/  SYNCS.PHASECHK.TRANS64.TRYWAIT P3, [R215+URZ+0x28c30], R216 ;  /* 0x028c30d8d70075a7 */ /* 0x000062000806017f */
[----:B------:R-:W-:Y:S05]  /*c9d0*/  @!P0 BRA `(.L_x_6028) ;  /* 0x0000000000048947 */ /* 0x000fea0003800000 */
[----:B------:R-:W-:Y:S01]  /*c9e0*/  BPT.TRAP 0x1 ;  /* 0x000000040000795c */ /* 0x000fe20000300000 */
.L_x_6028:
[----:B------:R-:W-:Y:S01]  /*c9f0*/  BSSY B2, `(.L_x_6029) ;  /* 0x0000006000027945 */ /* 0x000fe20003800000 */
[----:B------:R-:W-:Y:S02]  /*ca00*/  IMAD R20, R214, 0x200, R13 ;  /* 0x00000200d6147824 */ /* 0x000fe400078e020d */
[----:B------:R-:W-:Y:S01]  /*ca10*/  IMAD.MOV.U32 R21, RZ, RZ, 0x40000040 ;  /* 0x40000040ff157424 */ /* 0x000fe200078e00ff */
[----:B-1----:R-:W-:Y:S06]  /*ca20*/  @P3 BRA `(.L_x_6030) ;  /* 0x0000000000083947 */ /* 0x002fec0003800000 */
[----:B------:R-:W1:Y:S02]  /*ca30*/  SYNCS.PHASECHK.TRANS64.TRYWAIT P3, [R215+URZ+0x28c30], R216 ;  /* 0x028c30d8d70075a7 */ /* 0x000e64000806017f */
[----:B-1----:R-:W-:Y:S05]  /*ca40*/  @!P3 BRA `(.L_x_6031) ;  /* 0x00000148000cb947 */ /* 0x002fea0003800000 */
.L_x_6030:
[----:B------:R-:W-:Y:S05]  /*ca50*/  BSYNC B2 ;  /* 0x0000000000027941 */ /* 0x000fea0003800000 */
.L_x_6029:
[C---:B------:R-:W-:Y:S01]  /*ca60*/  R2UR UR6, R20.reuse ;  /* 0x00000000140672ca */ /* 0x040fe200000e0000 */
[----:B------:R-:W-:Y:S01]  /*ca70*/  WARPGROUP.ARRIVE ;  /* 0x00000000000079c5 */ /* 0x000fe20000000000 */
[----:B------:R-:W-:Y:S01]  /*ca80*/  R2UR UR7, R21 ;  /* 0x00000000150772ca */ /* 0x000fe200000e0000 */
[----:B------:R-:W-:Y:S01]  /*ca90*/  VIADD R206, R20, 0x2 ;  /* 0x0000000214ce7836 */ /* 0x000fe20000000000 */
[----:B------:R-:W-:Y:S01]  /*caa0*/  R2UR UR4, R4 ;  /* 0x00000000040472ca */ /* 0x000fe200000e0000 */
[----:B------:R-:W-:Y:S01]  /*cab0*/  IMAD.MOV.U32 R207, RZ, RZ, 0x40000040 ;  /* 0x40000040ffcf7424 */ /* 0x000fe200078e00ff */
[----:B------:R-:W-:Y:S01]  /*cac0*/  R2UR UR5, R5 ;  /* 0x00000000050572ca */ /* 0x000fe200000e0000 */
[----:B------:R-:W-:Y:S01]  /*cad0*/  IMAD.MOV.U32 R21, RZ, RZ, 0x40000040 ;  /* 0x40000040ff157424 */ /* 0x000fe200078e00ff */
[----:B------:R-:W-:-:S06]  /*cae0*/  UISETP.NE.AND UP0, UPT, UR48, URZ, UPT ;  /* 0x0000003f3000728c */ /* 0x000fcc000bf05270 */
[----:B------:R-:W-:-:S05]  /*caf0*/  PLOP3.LUT P3, PT, PT, PT, UP0, 0x40, 0x0 ;  /* 0x000000000000781c */ /* 0x000fca0003f6e808 */
[----:B------:R-:W-:Y:S01]  /*cb00*/  HGMMA.64x64x16.F32.BF16 R152, gdesc[UR4], RZ, !UPT, gsb0 ;  /* 0x00e00000049879f0 */ /* 0x000fe2000c0018ff */
[----:B------:R-:W-:Y:S01]  /*cb10*/  R2UR UR6, R206 ;  /* 0x00000000ce0672ca */ /* 0x000fe200000e0000 */
[----:B------:R-:W-:Y:S01]  /*cb20*/  VIADD R206, R20, 0x4 ;  /* 0x0000000414ce7836 */ /* 0x000fe20000000000 */
        /* <DEDUP_REMOVED lines=10> */
[----:B------:R-:W-:Y:S02]  /*cbd0*/  R2UR UR7, R207 ;  /* 0x00000000cf0772ca */ /* 0x000fe400000e0000 */
[----:B------:R-:W-:Y:S02]  /*cbe0*/  R2UR UR4, R8 ;  /* 0x00000000080472ca */ /* 0x000fe400000e0000 */
[----:B------:R-:W-:Y:S01]  /*cbf0*/  R2UR UR5, R9 ;  /* 0x00000000090572ca */ /* 0x000fe200000e0000 */
[----:B------:R-:W-:Y:S02]  /*cc00*/  WARPGROUP.DEPBAR.LE gsb0, 0x0 ;  /* 0x00008000000079c5 */ /* 0x000fe40000010000 */
[----:B------:R-:W-:-:S10]  /*cc10*/  WARPGROUP.ARRIVE ;  /* 0x00000000000079c5 */ /* 0x000fd40000000000 */
[----:B------:R-:W-:Y:S01]  /*cc20*/  HGMMA.64x64x16.F32.BF16 R152, gdesc[UR4], R152, gsb0 ;  /* 0x00e00000049879f0 */ /* 0x000fe20008001898 */
[----:B------:R-:W-:Y:S02]  /*cc30*/  R2UR UR6, R20 ;  /* 0x00000000140672ca */ /* 0x000fe400000e0000 */
[----:B------:R-:W-:Y:S01]  /*cc40*/  R2UR UR7, R21 ;  /* 0x00000000150772ca */ /* 0x000fe200000e0000 */
[----:B------:R-:W2:Y:S01]  /*cc50*/  @P2 LDC R20, c[0x0][0x450] ;  /* 0x00011400ff142b82 */ /* 0x000ea20000000800 */
[----:B------:R-:W-:Y:S02]  /*cc60*/  R2UR UR4, R6 ;  /* 0x00000000060472ca */ /* 0x000fe400000e0000 */
[----:B------:R-:W-:-:S05]  /*cc70*/  R2UR UR5, R7 ;  /* 0x00000000070572ca */ /* 0x000fca00000e0000 */
[----:B------:R-:W3:Y:S02]  /*cc80*/  @P2 LDC R21, c[0x0][0x44c] ;  /* 0x00011300ff152b82 */ /* 0x000ee40000000800 */
[----:B---3--:R-:W-:-:S05]  /*cc90*/  @P2 IMAD.HI.U32 R21, R206, R21, RZ ;  /* 0x00000015ce152227 */ /* 0x008fca00078e00ff */
[----:B--2---:R-:W-:Y:S01]  /*cca0*/  @P2 SHF.R.U32.HI R206, RZ, R20, R21 ;  /* 0x00000014ffce2219 */ /* 0x004fe20000011615 */
[----:B------:R-:W-:-:S04]  /*ccb0*/  @!P1 VIADD R20, R215, 0x28c40 ;  /* 0x00028c40d7149836 */ /* 0x000fc80000000000 */
[----:B------:R-:W2:Y:S01]  /*ccc0*/  SHFL.IDX PT, R233, R206, RZ, 0x1c1f ;  /* 0x001c1fffcee97589 */ /* 0x000ea200000e0000 */
[----:B------:R-:W-:Y:S01]  /*ccd0*/  @!P1 PRMT R20, RZ, 0x654, R20 ;  /* 0x00000654ff149816 */ /* 0x000fe20000000014 */
        /* <DEDUP_REMOVED lines=30> */
[----:B------:R-:W-:-:S02]  /*cec0*/  IMAD.SHL.U32 R178, R12, 0x40, RZ ;  /* 0x000000400cb27824 */ /* 0x000fc400078e00ff */
[----:B------:R-:W-:Y:S01]  /*ced0*/  FMUL.FTZ R152, R152, UR44 ;  /* 0x0000002c98987c20 */ /* 0x000fe20008410000 */
[----:B------:R-:W-:Y:S01]  /*cee0*/  FMUL.FTZ R169, R169, UR44 ;  /* 0x0000002ca9a97c20 */ /* 0x000fe20008410000 */
[----:B------:R-:W-:Y:S01]  /*cef0*/  FMUL.FTZ R177, R177, UR44 ;  /* 0x0000002cb1b17c20 */ /* 0x000fe20008410000 */
[----:B------:R-:W-:Y:S01]  /*cf00*/  FMUL.FTZ R180, R181, UR44 ;  /* 0x0000002cb5b47c20 */ /* 0x000fe20008410000 */
[----:B------:R-:W-:Y:S01]  /*cf10*/  FMUL.FTZ R175, R182, UR44 ;  /* 0x0000002cb6af7c20 */ /* 0x000fe20008410000 */
[----:B------:R-:W-:Y:S01]  /*cf20*/  FMUL.FTZ R176, R183, UR44 ;  /* 0x0000002cb7b07c20 */ /* 0x000fe20008410000 */
[----:B------:R-:W-:Y:S01]  /*cf30*/  IADD3 R183, -R184, 0x1, -R178 ;  /* 0x00000001b8b77810 */ /* 0x000fe20007ffe9b2 */
[----:B------:R-:W3:Y:S01]  /*cf40*/  MUFU.TANH R152, R152 ;  /* 0x0000009800987308 */ /* 0x000ee20000002400 */
[----:B------:R4:W-:Y:S02]  /*cf50*/  @!P1 SYNCS.ARRIVE.TRANS64.RED.A1T0 RZ, [R20+URZ], RZ ;  /* 0x000000ff14ff99a7 */ /* 0x0009e4000810043f */
[----:B------:R-:W-:-:S05]  /*cf60*/  IADD3 R183, -R22, R183, R23 ;  /* 0x000000b716b77210 */ /* 0x000fca0007ffe117 */
[----:B------:R-:W0:Y:S01]  /*cf70*/  MUFU.TANH R207, R207 ;  /* 0x000000cf00cf7308 */ /* 0x000e220000002400 */
[C---:B------:R-:W-:Y:S02]  /*cf80*/  VIADD R232, R183.reuse, UR41 ;  /* 0x00000029b7e87c36 */ /* 0x040fe40008000000 */
[----:B------:R-:W-:Y:S02]  /*cf90*/  VIADD R183, R183, UR45 ;  /* 0x0000002db7b77c36 */ /* 0x000fe40008000000 */
[C---:B--2---:R-:W-:Y:S02]  /*cfa0*/  IMAD.IADD R182, R233.reuse, 0x1, R232 ;  /* 0x00000001e9b67824 */ /* 0x044fe400078e02e8 */
[----:B------:R-:W-:Y:S01]  /*cfb0*/  IMAD.IADD R181, R233, 0x1, R183 ;  /* 0x00000001e9b57824 */ /* 0x000fe200078e02b7 */
[----:B------:R-:W2:Y:S08]  /*cfc0*/  MUFU.TANH R153, R153 ;  /* 0x0000009900997308 */ /* 0x000eb00000002400 */
        /* <DEDUP_REMOVED lines=29> */
[----:B--234-:R-:W-:Y:S05]  /*d1a0*/  @P3 BRA `(.L_x_6032) ;  /* 0x0000000000583947 */ /* 0x01cfea0003800000 */
        /* <DEDUP_REMOVED lines=12> */
.L_x_6034:
[----:B------:R-:W-:-:S05]  /*d270*/  IMAD.U32 R234, RZ, RZ, UR40 ;  /* 0x00000028ffea7e24 */ /* 0x000fca000f8e00ff */
[----:B------:R-:W-:-:S13]  /*d280*/  ISETP.NE.AND P3, PT, R234, 0x1, PT ;  /* 0x00000001ea00780c */ /* 0x000fda0003f65270 */
[----:B------:R-:W2:Y:S02]  /*d290*/  @P3 LDC.64 R20, c[0x0][0x9e8] ;  /* 0x00027a00ff143b82 */ /* 0x000ea40000000a00 */
[----:B--2---:R-:W-:-:S05]  /*d2a0*/  @P3 IMAD.HI.U32 R20, R233, R20, RZ ;  /* 0x00000014e9143227 */ /* 0x004fca00078e00ff */
[----:B------:R-:W-:-:S07]  /*d2b0*/  @P3 SHF.R.U32.HI R233, RZ, R21, R20 ;  /* 0x00000015ffe93219 */ /* 0x000fce0000011614 */
.L_x_6035:
[----:B------:R-:W-:Y:S05]  /*d2c0*/  BSYNC B2 ;  /* 0x0000000000027941 */ /* 0x000fea0003800000 */
.L_x_6033:
[----:B------:R-:W-:-:S04]  /*d2d0*/  IMAD R233, R233, R234, -R178 ;  /* 0x000000eae9e97224 */ /* 0x000fc800078e0ab2 */
[----:B------:R-:W-:-:S05]  /*d2e0*/  IMAD.IADD R233, R233, 0x1, -R184 ;  /* 0x00000001e9e97824 */ /* 0x000fca00078e0ab8 */
[----:B------:R-:W-:Y:S02]  /*d2f0*/  VIMNMX R181, R181, R233, !PT ;  /* 0x000000e9b5b57248 */ /* 0x000fe40007fe0100 */
[----:B------:R-:W-:-:S07]  /*d300*/  VIADDMNMX R182, R233, R234, R182, PT ;  /* 0x000000eae9b67246 */ /* 0x000fce00038001b6 */
.L_x_6032:
[----:B------:R-:W-:Y:S01]  /*d310*/  ISETP.GT.AND P3, PT, R12, -0x1, PT ;  /* 0xffffffff0c00780c */ /* 0x000fe20003f64270 */
[----:B------:R-:W2:Y:S01]  /*d320*/  SHFL.IDX PT, R206, R206, 0x1, 0x1c1f ;  /* 0x003c1f00cece7f89 */ /* 0x000ea200000e0000 */
[----:B------:R-:W-:Y:S02]  /*d330*/  UISETP.NE.AND UP0, UPT, UR48, URZ, UPT ;  /* 0x0000003f3000728c */ /* 0x000fe4000bf05270 */
[C---:B------:R-:W-:Y:S02]  /*d340*/  ISETP.GT.AND P4, PT, R181.reuse, RZ, P3 ;  /* 0x000000ffb500720c */ /* 0x040fe40001f84270 */
[C---:B------:R-:W-:Y:S02]  /*d350*/  ISETP.GT.AND P6, PT, R181.reuse, 0x8, P3 ;  /* 0x00000008b500780c */ /* 0x040fe40001fc4270 */
[----:B------:R-:W-:Y:S02]  /*d360*/  ISETP.LT.OR P5, PT, R182, 0x1, P4 ;  /* 0x00000001b600780c */ /* 0x000fe400027a1670 */
[----:B------:R-:W-:-:S02]  /*d370*/  ISETP.GT.AND P4, PT, R181, 0x1, P3 ;  /* 0x00000001b500780c */ /* 0x000fc40001f84270 */
[----:B------:R-:W-:Y:S02]  /*d380*/  FSEL R152, R152, -INF , !P5 ;  /* 0xff80000098987808 */ /* 0x000fe40006800000 */
[C---:B------:R-:W-:Y:S02]  /*d390*/  ISETP.LT.OR P4, PT, R182.reuse, 0x2, P4 ;  /* 0x00000002b600780c */ /* 0x040fe40002781670 */
[----:B------:R-:W-:Y:S02]  /*d3a0*/  ISETP.GT.AND P5, PT, R181, 0x9, P3 ;  /* 0x00000009b500780c */ /* 0x000fe40001fa4270 */
[----:B0-----:R-:W-:Y:S02]  /*d3b0*/  FSEL R207, R207, -INF , !P4 ;  /* 0xff800000cfcf7808 */ /* 0x001fe40006000000 */
[----:B------:R-:W-:Y:S02]  /*d3c0*/  ISETP.GT.AND P4, PT, R181, 0x10, P3 ;  /* 0x00000010b500780c */ /* 0x000fe40001f84270 */
[----:B------:R-:W-:-:S02]  /*d3d0*/  ISETP.LT.OR P6, PT, R182, 0x9, P6 ;  /* 0x00000009b600780c */ /* 0x000fc400037c1670 */
[----:B------:R-:W-:Y:S01]  /*d3e0*/  ISETP.LT.OR P4, PT, R182, 0x11, P4 ;  /* 0x00000011b600780c */ /* 0x000fe20002781670 */
[--C-:B--2---:R-:W-:Y:S01]  /*d3f0*/  IMAD.IADD R232, R232, 0x1, R206.reuse ;  /* 0x00000001e8e87824 */ /* 0x104fe200078e02ce */
[C---:B------:R-:W-:Y:S01]  /*d400*/  ISETP.LT.OR P5, PT, R182.reuse, 0xa, P5 ;  /* 0x0000000ab600780c */ /* 0x040fe20002fa1670 */
[----:B------:R-:W-:Y:S01]  /*d410*/  IMAD.IADD R183, R183, 0x1, R206 ;  /* 0x00000001b7b77824 */ /* 0x000fe200078e02ce */
[----:B------:R-:W-:Y:S02]  /*d420*/  FSEL R159, R159, -INF , !P4 ;  /* 0xff8000009f9f7808 */ /* 0x000fe40006000000 */
[----:B------:R-:W-:Y:S02]  /*d430*/  ISETP.GT.AND P4, PT, R181, 0x19, P3 ;  /* 0x00000019b500780c */ /* 0x000fe40001f84270 */
[----:B------:R-:W-:Y:S02]  /*d440*/  FSEL R229, R229, -INF , !P6 ;  /* 0xff800000e5e57808 */ /* 0x000fe40007000000 */
[----:B------:R-:W-:-:S02]  /*d450*/  ISETP.LT.OR P4, PT, R182, 0x1a, P4 ;  /* 0x0000001ab600780c */ /* 0x000fc40002781670 */
[----:B------:R-:W-:Y:S02]  /*d460*/  FSEL R230, R230, -INF , !P5 ;  /* 0xff800000e6e67808 */ /* 0x000fe40006800000 */
[C---:B------:R-:W-:Y:S02]  /*d470*/  ISETP.GT.AND P6, PT, R181.reuse, 0x11, P3 ;  /* 0x00000011b500780c */ /* 0x040fe40001fc4270 */
[C---:B------:R-:W-:Y:S02]  /*d480*/  ISETP.GT.AND P5, PT, R181.reuse, 0x18, P3 ;  /* 0x00000018b500780c */ /* 0x040fe40001fa4270 */
[----:B------:R-:W-:Y:S02]  /*d490*/  FSEL R164, R164, -INF , !P4 ;  /* 0xff800000a4a47808 */ /* 0x000fe40006000000 */
[----:B------:R-:W-:Y:S02]  /*d4a0*/  ISETP.GT.AND P4, PT, R181, 0x28, P3 ;  /* 0x00000028b500780c */ /* 0x000fe40001f84270 */
[----:B------:R-:W-:-:S02]  /*d4b0*/  ISETP.LT.OR P6, PT, R182, 0x12, P6 ;  /* 0x00000012b600780c */ /* 0x000fc400037c1670 */
[C---:B------:R-:W-:Y:S02]  /*d4c0*/  ISETP.LT.OR P5, PT, R182.reuse, 0x19, P5 ;  /* 0x00000019b600780c */ /* 0x040fe40002fa1670 */
[----:B------:R-:W-:Y:S02]  /*d4d0*/  ISETP.LT.OR P4, PT, R182, 0x29, P4 ;  /* 0x00000029b600780c */ /* 0x000fe40002781670 */
[----:B------:R-:W-:Y:S02]  /*d4e0*/  FSEL R231, R231, -INF , !P6 ;  /* 0xff800000e7e77808 */ /* 0x000fe40007000000 */
[----:B------:R-:W-:Y:S02]  /*d4f0*/  FSEL R163, R163, -INF , !P5 ;  /* 0xff800000a3a37808 */ /* 0x000fe40006800000 */
[C---:B------:R-:W-:Y:S02]  /*d500*/  ISETP.GT.AND P6, PT, R181.reuse, 0x20, P3 ;  /* 0x00000020b500780c */ /* 0x040fe40001fc4270 */
[----:B------:R-:W-:-:S02]  /*d510*/  ISETP.GT.AND P5, PT, R181, 0x21, P3 ;  /* 0x00000021b500780c */ /* 0x000fc40001fa4270 */
[----:B------:R-:W-:Y:S02]  /*d520*/  FSEL R171, R171, -INF , !P4 ;  /* 0xff800000abab7808 */ /* 0x000fe40006000000 */
[----:B------:R-:W-:Y:S02]  /*d530*/  ISETP.GT.AND P4, PT, R181, 0x31, P3 ;  /* 0x00000031b500780c */ /* 0x000fe40001f84270 */
[C---:B------:R-:W-:Y:S02]  /*d540*/  ISETP.LT.OR P6, PT, R182.reuse, 0x21, P6 ;  /* 0x00000021b600780c */ /* 0x040fe400037c1670 */
[C---:B------:R-:W-:Y:S02]  /*d550*/  ISETP.LT.OR P5, PT, R182.reuse, 0x22, P5 ;  /* 0x00000022b600780c */ /* 0x040fe40002fa1670 */
[----:B------:R-:W-:Y:S02]  /*d560*/  ISETP.LT.OR P4, PT, R182, 0x32, P4 ;  /* 0x00000032b600780c */ /* 0x000fe40002781670 */
[----:B------:R-:W-:-:S02]  /*d570*/  FSEL R166, R166, -INF , !P6 ;  /* 0xff800000a6a67808 */ /* 0x000fc40007000000 */
[----:B------:R-:W-:Y:S02]  /*d580*/  FSEL R169, R169, -INF , !P5 ;  /* 0xff800000a9a97808 */ /* 0x000fe40006800000 */
[C---:B------:R-:W-:Y:S02]  /*d590*/  ISETP.GT.AND P6, PT, R181.reuse, 0x29, P3 ;  /* 0x00000029b500780c */ /* 0x040fe40001fc4270 */
[----:B------:R-:W-:Y:S02]  /*d5a0*/  ISETP.GT.AND P5, PT, R181, 0x30, P3 ;  /* 0x00000030b500780c */ /* 0x000fe40001fa4270 */
[----:B------:R-:W-:Y:S02]  /*d5b0*/  FSEL R177, R177, -INF , !P4 ;  /* 0xff800000b1b17808 */ /* 0x000fe40006000000 */
[----:B------:R-:W-:Y:S02]  /*d5c0*/  PLOP3.LUT P4, PT, PT, PT, UP0, 0x40, 0x0 ;  /* 0x000000000000781c */ /* 0x000fe40003f8e808 */
[----:B------:R-:W-:-:S02]  /*d5d0*/  ISETP.LT.OR P6, PT, R182, 0x2a, P6 ;  /* 0x0000002ab600780c */ /* 0x000fc400037c1670 */
[----:B------:R-:W-:Y:S02]  /*d5e0*/  ISETP.LT.OR P5, PT, R182, 0x31, P5 ;  /* 0x00000031b600780c */ /* 0x000fe40002fa1670 */
[----:B------:R-:W-:Y:S02]  /*d5f0*/  FSEL R172, R172, -INF , !P6 ;  /* 0xff800000acac7808 */ /* 0x000fe40007000000 */
[----:B------:R-:W-:Y:S02]  /*d600*/  FSEL R174, R174, -INF , !P5 ;  /* 0xff800000aeae7808 */ /* 0x000fe40006800000 */
[C---:B------:R-:W-:Y:S02]  /*d610*/  ISETP.GT.AND P6, PT, R181.reuse, 0x38, P3 ;  /* 0x00000038b500780c */ /* 0x040fe40001fc4270 */
[----:B------:R-:W-:Y:S02]  /*d620*/  ISETP.GT.AND P5, PT, R181, 0x39, P3 ;  /* 0x00000039b500780c */ /* 0x000fe40001fa4270 */
[----:B------:R-:W-:-:S02]  /*d630*/  ISETP.LT.OR P6, PT, R182, 0x39, P6 ;  /* 0x00000039b600780c */ /* 0x000fc400037c1670 */
[----:B------:R-:W-:Y:S02]  /*d640*/  ISETP.LT.OR P5, PT, R182, 0x3a, P5 ;  /* 0x0000003ab600780c */ /* 0x000fe40002fa1670 */
[----:B------:R-:W-:Y:S02]  /*d650*/  FSEL R179, R179, -INF , !P6 ;  /* 0xff800000b3b37808 */ /* 0x000fe40007000000 */
[----:B------:R-:W-:Y:S01]  /*d660*/  FSEL R180, R180, -INF , !P5 ;  /* 0xff800000b4b47808 */ /* 0x000fe20006800000 */
[----:B------:R-:W-:Y:S08]  /*d670*/  @P4 BRA `(.L_x_6036) ;  /* 0x0000000000584947 */ /* 0x000ff00003800000 */
        /* <DEDUP_REMOVED lines=12> */
.L_x_6038:
[----:B------:R-:W-:-:S05]  /*d740*/  IMAD.U32 R181, RZ, RZ, UR40 ;  /* 0x00000028ffb57e24 */ /* 0x000fca000f8e00ff */
[----:B------:R-:W-:-:S13]  /*d750*/  ISETP.NE.AND P4, PT, R181, 0x1, PT ;  /* 0x00000001b500780c */ /* 0x000fda0003f85270 */
[----:B------:R-:W0:Y:S02]  /*d760*/  @P4 LDC.64 R20, c[0x0][0x9e8] ;  /* 0x00027a00ff144b82 */ /* 0x000e240000000a00 */
[----:B0-----:R-:W-:-:S05]  /*d770*/  @P4 IMAD.HI.U32 R20, R206, R20, RZ ;  /* 0x00000014ce144227 */ /* 0x001fca00078e00ff */
[----:B------:R-:W-:-:S07]  /*d780*/  @P4 SHF.R.U32.HI R206, RZ, R21, R20 ;  /* 0x00000015ffce4219 */ /* 0x000fce0000011614 */
.L_x_6039:
[----:B------:R-:W-:Y:S05]  /*d790*/  BSYNC B2 ;  /* 0x0000000000027941 */ /* 0x000fea0003800000 */
.L_x_6037:
[----:B------:R-:W-:-:S04]  /*d7a0*/  IMAD R178, R206, R181, -R178 ;  /* 0x000000b5ceb27224 */ /* 0x000fc800078e0ab2 */
[----:B------:R-:W-:-:S05]  /*d7b0*/  IMAD.IADD R178, R178, 0x1, -R184 ;  /* 0x00000001b2b27824 */ /* 0x000fca00078e0ab8 */
[----:B------:R-:W-:Y:S02]  /*d7c0*/  VIMNMX R183, R183, R178, !PT ;  /* 0x000000b2b7b77248 */ /* 0x000fe40007fe0100 */
[----:B------:R-:W-:-:S07]  /*d7d0*/  VIADDMNMX R232, R178, R181, R232, PT ;  /* 0x000000b5b2e87246 */ /* 0x000fce00038001e8 */
.L_x_6036:
        /* <DEDUP_REMOVED lines=19> */
[----:B------:R-:W-:Y:S02]  /*d910*/  ISETP.GT.AND P6, PT, R183, RZ, P3 ;  /* 0x000000ffb700720c */ /* 0x000fe40001fc4270 */
        /* <DEDUP_REMOVED lines=9> */
[----:B------:R-:W-:-:S02]  /*d9b0*/  FSEL R154, R154, -INF , !P5 ;  /* 0xff8000009a9a7808 */ /* 0x000fc40006800000 */
[----:B------:R-:W-:Y:S02]  /*d9c0*/  FMNMX.FTZ R20, R180, R20, !PT ;  /* 0x00000014b4147209 */ /* 0x000fe40007810000 */
[----:B------:R-:W-:Y:S02]  /*d9d0*/  FMNMX.FTZ R181, R153, R15, !PT ;  /* 0x0000000f99b57209 */ /* 0x000fe40007810000 */
[C---:B------:R-:W-:Y:S01]  /*d9e0*/  ISETP.GT.AND P5, PT, R183.reuse, 0x10, P3 ;  /* 0x00000010b700780c */ /* 0x040fe20001fa4270 */
[----:B------:R-:W0:Y:S01]  /*d9f0*/  SHFL.BFLY PT, R21, R20, 0x2, 0x1f ;  /* 0x0c401f0014157f89 */ /* 0x000e2200000e0000 */
[----:B------:R-:W-:Y:S02]  /*da00*/  ISETP.GT.AND P6, PT, R183, 0x38, P3 ;  /* 0x00000038b700780c */ /* 0x000fe40001fc4270 */
[C---:B------:R-:W-:Y:S02]  /*da10*/  ISETP.LT.OR P5, PT, R232.reuse, 0x11, P5 ;  /* 0x00000011e800780c */ /* 0x040fe40002fa1670 */
[----:B------:R-:W-:-:S02]  /*da20*/  ISETP.LT.OR P6, PT, R232, 0x39, P6 ;  /* 0x00000039e800780c */ /* 0x000fc400037c1670 */
[----:B------:R-:W-:Y:S02]  /*da30*/  FSEL R157, R157, -INF , !P5 ;  /* 0xff8000009d9d7808 */ /* 0x000fe40006800000 */
[----:B------:R-:W-:Y:S02]  /*da40*/  ISETP.GT.AND P5, PT, R183, 0x19, P3 ;  /* 0x00000019b700780c */ /* 0x000fe40001fa4270 */
[----:B------:R-:W-:Y:S02]  /*da50*/  FSEL R175, R175, -INF , !P6 ;  /* 0xff800000afaf7808 */ /* 0x000fe40007000000 */
[----:B------:R-:W-:-:S04]  /*da60*/  ISETP.LT.OR P5, PT, R232, 0x1a, P5 ;  /* 0x0000001ae800780c */ /* 0x000fc80002fa1670 */
[----:B------:R-:W-:Y:S02]  /*da70*/  FSEL R161, R161, -INF , !P5 ;  /* 0xff800000a1a17808 */ /* 0x000fe40006800000 */
[----:B------:R-:W-:-:S04]  /*da80*/  ISETP.GT.AND P5, PT, R183, 0x28, P3 ;  /* 0x00000028b700780c */ /* 0x000fc80001fa4270 */
[----:B------:R-:W-:Y:S02]  /*da90*/  ISETP.LT.OR P5, PT, R232, 0x29, P5 ;  /* 0x00000029e800780c */ /* 0x000fe40002fa1670 */
[----:B0-----:R-:W-:Y:S02]  /*daa0*/  FMNMX.FTZ R21, R20, R21, !PT ;  /* 0x0000001514157209 */ /* 0x001fe40007810000 */
[----:B------:R-:W-:Y:S02]  /*dab0*/  FSEL R167, R167, -INF , !P5 ;  /* 0xff800000a7a77808 */ /* 0x000fe40006800000 */
[----:B------:R-:W-:Y:S01]  /*dac0*/  ISETP.GT.AND P5, PT, R183, 0x30, P3 ;  /* 0x00000030b700780c */ /* 0x000fe20001fa4270 */
[----:B------:R-:W0:Y:S03]  /*dad0*/  SHFL.BFLY PT, R20, R21, 0x1, 0x1f ;  /* 0x0c201f0015147f89 */ /* 0x000e2600000e0000 */
[----:B------:R-:W-:-:S04]  /*dae0*/  ISETP.LT.OR P5, PT, R232, 0x31, P5 ;  /* 0x00000031e800780c */ /* 0x000fc80002fa1670 */
[----:B------:R-:W-:Y:S02]  /*daf0*/  FSEL R170, R170, -INF , !P5 ;  /* 0xff800000aaaa7808 */ /* 0x000fe40006800000 */
[----:B0-----:R-:W-:Y:S01]  /*db00*/  FMNMX.FTZ R21, R21, R20, !PT ;  /* 0x0000001415157209 */ /* 0x001fe20007810000 */
[----:B------:R-:W-:-:S03]  /*db10*/  IMAD.U32 R20, RZ, RZ, UR39 ;  /* 0x00000027ff147e24 */ /* 0x000fc6000f8e00ff */
[----:B------:R-:W-:-:S04]  /*db20*/  FSETP.NEU.FTZ.AND P4, PT, R21, -INF , PT ;  /* 0xff8000001500780b */ /* 0x000fc80003f9d000 */
[----:B------:R-:W-:-:S05]  /*db30*/  FSEL R178, R21, RZ, P4 ;  /* 0x000000ff15b27208 */ /* 0x000fca0002000000 */
[----:B------:R-:W-:Y:S01]  /*db40*/  FADD.FTZ R178, -R178, R14 ;  /* 0x0000000eb2b27221 */ /* 0x000fe20000010100 */
[----:B------:R-:W-:-:S05]  /*db50*/  FMUL.FTZ R14, R21, R20 ;  /* 0x00000014150e7220 */ /* 0x000fca0000410000 */
[----:B------:R-:W-:Y:S02]  /*db60*/  FSEL R14, R14, RZ, P4 ;  /* 0x000000ff0e0e7208 */ /* 0x000fe40002000000 */
[----:B------:R-:W-:-:S03]  /*db70*/  ISETP.GT.AND P4, PT, R183, 0x8, P3 ;  /* 0x00000008b700780c */ /* 0x000fc60001f84270 */
[-CC-:B------:R-:W-:Y:S01]  /*db80*/  FFMA.FTZ R152, R152, R20.reuse, -R14.reuse ;  /* 0x0000001498987223 */ /* 0x180fe2000001080e */
[----:B------:R-:W-:Y:S01]  /*db90*/  ISETP.LT.OR P4, PT, R232, 0x9, P4 ;  /* 0x00000009e800780c */ /* 0x000fe20002781670 */
[-CC-:B------:R-:W-:Y:S01]  /*dba0*/  FFMA.FTZ R207, R207, R20.reuse, -R14.reuse ;  /* 0x00000014cfcf7223 */ /* 0x180fe2000001080e */
[-CC-:B------:R-:W-:Y:S01]  /*dbb0*/  FFMA.FTZ R229, R229, R20.reuse, -R14.reuse ;  /* 0x00000014e5e57223 */ /* 0x180fe2000001080e */
[-CC-:B------:R-:W-:Y:S01]  /*dbc0*/  FFMA.FTZ R230, R230, R20.reuse, -R14.reuse ;  /* 0x00000014e6e67223 */ /* 0x180fe2000001080e */
[----:B------:R-:W-:Y:S01]  /*dbd0*/  FSEL R155, R155, -INF , !P4 ;  /* 0xff8000009b9b7808 */ /* 0x000fe20006000000 */
[-CC-:B------:R-:W-:Y:S01]  /*dbe0*/  FFMA.FTZ R159, R159, R20.reuse, -R14.reuse ;  /* 0x000000149f9f7223 */ /* 0x180fe2000001080e */
[----:B------:R-:W-:Y:S01]  /*dbf0*/  ISETP.GT.AND P4, PT, R183, 0x11, P3 ;  /* 0x00000011b700780c */ /* 0x000fe20001f84270 */
[-CC-:B------:R-:W-:Y:S01]  /*dc00*/  FFMA.FTZ R231, R231, R20.reuse, -R14.reuse ;  /* 0x00000014e7e77223 */ /* 0x180fe2000001080e */
[-CC-:B------:R-:W-:Y:S01]  /*dc10*/  FFMA.FTZ R163, R163, R20.reuse, -R14.reuse ;  /* 0x00000014a3a37223 */ /* 0x180fe2000001080e */
        /* <DEDUP_REMOVED lines=12> */
[-C--:B------:R-:W-:Y:S01]  /*dce0*/  FFMA.FTZ R180, R180, R20.reuse, -R14 ;  /* 0x00000014b4b47223 */ /* 0x080fe2000001080e */
[----:B------:R-:W-:Y:S01]  /*dcf0*/  FMUL.FTZ R14, R178, R20 ;  /* 0x00000014b20e7220 */ /* 0x000fe20000410000 */
[----:B------:R-:W-:Y:S01]  /*dd00*/  MUFU.EX2 R152, R152 ;  /* 0x0000009800987308 */ /* 0x000fe20000000800 */
[----:B------:R-:W-:-:S02]  /*dd10*/  FSEL R162, R162, -INF , !P4 ;  /* 0xff800000a2a27808 */ /* 0x000fc40006000000 */
[----:B------:R-:W-:-:S04]  /*dd20*/  ISETP.GT.AND P4, PT, R183, 0x29, P3 ;  /* 0x00000029b700780c */ /* 0x000fc80001f84270 */
[----:B------:R-:W-:Y:S01]  /*dd30*/  ISETP.LT.OR P4, PT, R232, 0x2a, P4 ;  /* 0x0000002ae800780c */ /* 0x000fe20002781670 */
[----:B------:R-:W0:Y:S03]  /*dd40*/  MUFU.EX2 R14, R14 ;  /* 0x0000000e000e7308 */ /* 0x000e260000000800 */
[----:B------:R-:W-:Y:S02]  /*dd50*/  FSEL R178, R168, -INF , !P4 ;  /* 0xff800000a8b27808 */ /* 0x000fe40006000000 */
[----:B------:R-:W-:Y:S02]  /*dd60*/  FMNMX.FTZ R168, R154, R181, !PT ;  /* 0x000000b59aa87209 */ /* 0x000fe40007810000 */
[----:B------:R-:W-:Y:S01]  /*dd70*/  ISETP.GT.AND P4, PT, R183, 0x31, P3 ;  /* 0x00000031b700780c */ /* 0x000fe20001f84270 */
[----:B------:R-:W2:Y:S01]  /*dd80*/  MUFU.EX2 R207, R207 ;  /* 0x000000cf00cf7308 */ /* 0x000ea20000000800 */
[----:B------:R-:W-:-:S02]  /*dd90*/  FMNMX.FTZ R181, R155, R168, !PT ;  /* 0x000000a89bb57209 */ /* 0x000fc40007810000 */
[----:B------:R-:W-:Y:S02]  /*dda0*/  ISETP.LT.OR P4, PT, R232, 0x32, P4 ;  /* 0x00000032e800780c */ /* 0x000fe40002781670 */
[----:B------:R-:W-:Y:S02]  /*ddb0*/  FMNMX.FTZ R168, R156, R181, !PT ;  /* 0x000000b59ca87209 */ /* 0x000fe40007810000 */
[----:B------:R-:W-:Y:S01]  /*ddc0*/  ISETP.GT.AND P3, PT, R183, 0x39, P3 ;  /* 0x00000039b700780c */ /* 0x000fe20001f64270 */
[----:B------:R-:W3:Y:S01]  /*ddd0*/  MUFU.EX2 R229, R229 ;  /* 0x000000e500e57308 */ /* 0x000ee20000000800 */
[----:B------:R-:W-:Y:S01]  /*dde0*/  FMNMX.FTZ R181, R157, R168, !PT ;  /* 0x000000a89db57209 */ /* 0x000fe20007810000 */
[----:B0-----:R-:W-:Y:S01]  /*ddf0*/  FFMA.FTZ R0, R14, R0, R152 ;  /* 0x000000000e007223 */ /* 0x001fe20000010098 */
[----:B------:R-:W-:Y:S01]  /*de00*/  FSEL R173, R173, -INF , !P4 ;  /* 0xff800000adad7808 */ /* 0x000fe20006000000 */
[-C--:B------:R-:W-:Y:S01]  /*de10*/  FMUL.FTZ R24, R24, R14.reuse ;  /* 0x0000000e18187220 */ /* 0x080fe20000410000 */
[----:B------:R-:W-:Y:S01]  /*de20*/  FMNMX.FTZ R181, R158, R181, !PT ;  /* 0x000000b59eb57209 */ /* 0x000fe20007810000 */
[-C--:B------:R-:W-:Y:S01]  /*de30*/  FMUL.FTZ R25, R25, R14.reuse ;  /* 0x0000000e19197220 */ /* 0x080fe20000410000 */
[----:B------:R-:W-:Y:S01]  /*de40*/  ISETP.LT.OR P3, PT, R232, 0x3a, P3 ;  /* 0x0000003ae800780c */ /* 0x000fe20001f61670 */
[----:B------:R-:W0:Y:S01]  /*de50*/  MUFU.EX2 R230, R230 ;  /* 0x000000e600e67308 */ /* 0x000e220000000800 */
[----:B------:R-:W-:Y:S01]  /*de60*/  FMNMX.FTZ R168, R160, R181, !PT ;  /* 0x000000b5a0a87209 */ /* 0x000fe20007810000 */
[----:B--2---:R-:W-:Y:S01]  /*de70*/  FADD.FTZ R0, R207, R0 ;  /* 0x00000000cf007221 */ /* 0x004fe20000010000 */
[----:B------:R-:W-:Y:S01]  /*de80*/  FSEL R176, R176, -INF , !P3 ;  /* 0xff800000b0b07808 */ /* 0x000fe20005800000 */
[----:B------:R-:W-:Y:S01]  /*de90*/  FMUL.FTZ R28, R28, R14 ;  /* 0x0000000e1c1c7220 */ /* 0x000fe20000410000 */
[----:B------:R-:W-:Y:S01]  /*dea0*/  FMNMX.FTZ R181, R161, R168, !PT ;  /* 0x000000a8a1b57209 */ /* 0x000fe20007810000 */
[----:B------:R-:W-:Y:S01]  /*deb0*/  FMUL.FTZ R29, R29, R14 ;  /* 0x0000000e1d1d7220 */ /* 0x000fe20000410000 */
[----:B------:R-:W-:Y:S01]  /*dec0*/  F2FP.BF16.F32.PACK_AB R152, R207, R152 ;  /* 0x00000098cf98723e */ /* 0x000fe200000010ff */
[----:B------:R-:W2:Y:S01]  /*ded0*/  MUFU.EX2 R159, R159 ;  /* 0x0000009f009f7308 */ /* 0x000ea20000000800 */
[----:B------:R-:W-:Y:S01]  /*dee0*/  FMNMX.FTZ R168, R162, R181, !PT ;  /* 0x000000b5a2a87209 */ /* 0x000fe20007810000 */
[----:B---3--:R-:W-:Y:S01]  /*def0*/  FADD.FTZ R233, R229, R0 ;  /* 0x00000000e5e97221 */ /* 0x008fe20000010000 */
[-C--:B------:R-:W-:Y:S01]  /*df00*/  FMUL.FTZ R32, R32, R14.reuse ;  /* 0x0000000e20207220 */ /* 0x080fe20000410000 */
[----:B------:R-:W-:Y:S01]  /*df10*/  FMUL.FTZ R33, R33, R14 ;  /* 0x0000000e21217220 */ /* 0x000fe20000410000 */
[----:B------:R-:W-:Y:S01]  /*df20*/  FMNMX.FTZ R168, R165, R168, !PT ;  /* 0x000000a8a5a87209 */ /* 0x000fe20007810000 */
[-C--:B------:R-:W-:Y:S01]  /*df30*/  FMUL.FTZ R36, R36, R14.reuse ;  /* 0x0000000e24247220 */ /* 0x080fe20000410000 */
[----:B------:R-:W-:Y:S01]  /*df40*/  FMUL.FTZ R37, R37, R14 ;  /* 0x0000000e25257220 */ /* 0x000fe20000410000 */
[----:B------:R-:W3:Y:S01]  /*df50*/  MUFU.EX2 R231, R231 ;  /* 0x000000e700e77308 */ /* 0x000ee20000000800 */
[----:B------:R-:W-:Y:S01]  /*df60*/  FMNMX.FTZ R168, R167, R168, !PT ;  /* 0x000000a8a7a87209 */ /* 0x000fe20007810000 */
[----:B0-----:R-:W-:Y:S01]  /*df70*/  FADD.FTZ R0, R230, R233 ;  /* 0x000000e9e6007221 */ /* 0x001fe20000010000 */
[-C--:B------:R-:W-:Y:S01]  /*df80*/  FMUL.FTZ R40, R40, R14.reuse ;  /* 0x0000000e28287220 */ /* 0x080fe20000410000 */
[----:B------:R-:W-:Y:S01]  /*df90*/  FMUL.FTZ R41, R41, R14 ;  /* 0x0000000e29297220 */ /* 0x000fe20000410000 */
[----:B------:R-:W-:Y:S01]  /*dfa0*/  FMNMX.FTZ R168, R178, R168, !PT ;  /* 0x000000a8b2a87209 */ /* 0x000fe20007810000 */
[-C--:B------:R-:W-:Y:S01]  /*dfb0*/  FMUL.FTZ R44, R44, R14.reuse ;  /* 0x0000000e2c2c7220 */ /* 0x080fe20000410000 */
[----:B------:R-:W-:Y:S01]  /*dfc0*/  FMUL.FTZ R45, R45, R14 ;  /* 0x0000000e2d2d7220 */ /* 0x000fe20000410000 */
[----:B------:R-:W0:Y:S01]  /*dfd0*/  MUFU.EX2 R163, R163 ;  /* 0x000000a300a37308 */ /* 0x000e220000000800 */
[----:B------:R-:W-:Y:S01]  /*dfe0*/  FMNMX.FTZ R168, R170, R168, !PT ;  /* 0x000000a8aaa87209 */ /* 0x000fe20007810000 */
[----:B--2---:R-:W-:Y:S01]  /*dff0*/  FADD.FTZ R0, R159, R0 ;  /* 0x000000009f007221 */ /* 0x004fe20000010000 */
[-C--:B------:R-:W-:Y:S01]  /*e000*/  FMUL.FTZ R48, R48, R14.reuse ;  /* 0x0000000e30307220 */ /* 0x080fe20000410000 */
[----:B------:R-:W-:Y:S01]  /*e010*/  FMUL.FTZ R49, R49, R14 ;  /* 0x0000000e31317220 */ /* 0x000fe20000410000 */
[----:B------:R-:W-:Y:S01]  /*e020*/  FMNMX.FTZ R168, R173, R168, !PT ;  /* 0x000000a8ada87209 */ /* 0x000fe20007810000 */
[-C--:B------:R-:W-:Y:S01]  /*e030*/  FMUL.FTZ R52, R52, R14.reuse ;  /* 0x0000000e34347220 */ /* 0x080fe20000410000 */
[----:B------:R-:W-:Y:S01]  /*e040*/  FMUL.FTZ R53, R53, R14 ;  /* 0x0000000e35357220 */ /* 0x000fe20000410000 */
[----:B------:R-:W2:Y:S01]  /*e050*/  MUFU.EX2 R164, R164 ;  /* 0x000000a400a47308 */ /* 0x000ea20000000800 */
[----:B------:R-:W-:Y:S01]  /*e060*/  FMNMX.FTZ R181, R175, R168, !PT ;  /* 0x000000a8afb57209 */ /* 0x000fe20007810000 */
[----:B---3--:R-:W-:Y:S01]  /*e070*/  FADD.FTZ R0, R231, R0 ;  /* 0x00000000e7007221 */ /* 0x008fe20000010000 */
[-C--:B------:R-:W-:Y:S01]  /*e080*/  FMUL.FTZ R56, R56, R14.reuse ;  /* 0x0000000e38387220 */ /* 0x080fe20000410000 */
[-C--:B------:R-:W-:Y:S01]  /*e090*/  FMUL.FTZ R57, R57, R14.reuse ;  /* 0x0000000e39397220 */ /* 0x080fe20000410000 */
[----:B------:R-:W-:Y:S01]  /*e0a0*/  FMNMX.FTZ R168, R176, R181, !PT ;  /* 0x000000b5b0a87209 */ /* 0x000fe20007810000 */
[-C--:B------:R-:W-:Y:S01]  /*e0b0*/  FMUL.FTZ R60, R60, R14.reuse ;  /* 0x0000000e3c3c7220 */ /* 0x080fe20000410000 */
[-C--:B------:R-:W-:Y:S01]  /*e0c0*/  FMUL.FTZ R61, R61, R14.reuse ;  /* 0x0000000e3d3d7220 */ /* 0x080fe20000410000 */
[----:B------:R-:W3:Y:S01]  /*e0d0*/  MUFU.EX2 R166, R166 ;  /* 0x000000a600a67308 */ /* 0x000ee20000000800 */
[-C--:B------:R-:W-:Y:S01]  /*e0e0*/  FMUL.FTZ R64, R64, R14.reuse ;  /* 0x0000000e40407220 */ /* 0x080fe20000410000 */
[----:B------:R-:W4:Y:S01]  /*e0f0*/  SHFL.BFLY PT, R181, R168, 0x2, 0x1f ;  /* 0x0c401f00a8b57f89 */ /* 0x000f2200000e0000 */
        /* <DEDUP_REMOVED lines=23> */
[----:B----4-:R-:W-:Y:S01]  /*e270*/  FMNMX.FTZ R168, R168, R181, !PT ;  /* 0x000000b5a8a87209 */ /* 0x010fe20007810000 */
[-C--:B------:R-:W-:Y:S01]  /*e280*/  FMUL.FTZ R105, R105, R14.reuse ;  /* 0x0000000e69697220 */ /* 0x080fe20000410000 */
[-C--:B------:R-:W-:Y:S01]  /*e290*/  FMUL.FTZ R108, R108, R14.reuse ;  /* 0x0000000e6c6c7220 */ /* 0x080fe20000410000 */
[-C--:B------:R-:W-:Y:S01]  /*e2a0*/  FMUL.FTZ R109, R109, R14.reuse ;  /* 0x0000000e6d6d7220 */ /* 0x080fe20000410000 */
[-C--:B------:R-:W-:Y:S01]  /*e2b0*/  FMUL.FTZ R112, R112, R14.reuse ;  /* 0x0000000e70707220 */ /* 0x080fe20000410000 */
[----:B------:R-:W4:Y:S01]  /*e2c0*/  SHFL.BFLY PT, R181, R168, 0x1, 0x1f ;  /* 0x0c201f00a8b57f89 */ /* 0x000f2200000e0000 */
        /* <DEDUP_REMOVED lines=22> */
[----:B----4-:R-:W-:Y:S01]  /*e430*/  FMNMX.FTZ R168, R168, R181, !PT ;  /* 0x000000b5a8a87209 */ /* 0x010fe20007810000 */
[----:B------:R-:W-:Y:S01]  /*e440*/  IMAD.MOV R181, RZ, RZ, -R194 ;  /* 0x000000ffffb57224 */ /* 0x000fe200078e0ac2 */
[----:B------:R-:W-:Y:S02]  /*e450*/  MUFU.EX2 R180, R180 ;  /* 0x000000b400b47308 */ /* 0x000fe40000000800 */
[C---:B------:R-:W-:Y:S01]  /*e460*/  FSETP.NEU.FTZ.AND P4, PT, R168.reuse, -INF , PT ;  /* 0xff800000a800780b */ /* 0x040fe20003f9d000 */
[----:B------:R-:W-:Y:S01]  /*e470*/  FMUL.FTZ R206, R168, R20 ;  /* 0x00000014a8ce7220 */ /* 0x000fe20000410000 */
[----:B------:R-:W-:-:S02]  /*e480*/  ISETP.NE.AND P3, PT, R184, R181, PT ;  /* 0x000000b5b800720c */ /* 0x000fc40003f65270 */
[----:B------:R-:W-:Y:S02]  /*e490*/  FSEL R181, R168, RZ, P4 ;  /* 0x000000ffa8b57208 */ /* 0x000fe40002000000 */
[----:B------:R-:W-:-:S03]  /*e4a0*/  FSEL R206, R206, RZ, P4 ;  /* 0x000000ffcece7208 */ /* 0x000fc60002000000 */
[----:B------:R-:W-:Y:S02]  /*e4b0*/  FADD.FTZ R181, -R181, R15 ;  /* 0x0000000fb5b57221 */ /* 0x000fe40000010100 */
[-CC-:B------:R-:W-:Y:S01]  /*e4c0*/  FFMA.FTZ R153, R153, R20.reuse, -R206.reuse ;  /* 0x0000001499997223 */ /* 0x180fe200000108ce */
[-CC-:B------:R-:W-:Y:S01]  /*e4d0*/  FFMA.FTZ R155, R155, R20.reuse, -R206.reuse ;  /* 0x000000149b9b7223 */ /* 0x180fe200000108ce */
[-C--:B------:R-:W-:Y:S01]  /*e4e0*/  FMUL.FTZ R15, R181, R20.reuse ;  /* 0x00000014b50f7220 */ /* 0x080fe20000410000 */
[-CC-:B------:R-:W-:Y:S01]  /*e4f0*/  FFMA.FTZ R181, R154, R20.reuse, -R206.reuse ;  /* 0x000000149ab57223 */ /* 0x180fe200000108ce */
[----:B------:R-:W-:Y:S02]  /*e500*/  @!P3 IMAD R18, R18, 0x40, R191 ;  /* 0x000000401212b824 */ /* 0x000fe400078e02bf */
[-CC-:B------:R-:W-:Y:S01]  /*e510*/  FFMA.FTZ R157, R157, R20.reuse, -R206.reuse ;  /* 0x000000149d9d7223 */ /* 0x180fe200000108ce */
[-CC-:B------:R-:W-:Y:S01]  /*e520*/  FFMA.FTZ R182, R158, R20.reuse, -R206.reuse ;  /* 0x000000149eb67223 */ /* 0x180fe200000108ce */
[----:B------:R-:W-:Y:S01]  /*e530*/  FFMA.FTZ R161, R161, R20, -R206 ;  /* 0x00000014a1a17223 */ /* 0x000fe200000108ce */
[----:B------:R-:W-:-:S02]  /*e540*/  @!P3 IMAD R183, R18, 0x4, R2 ;  /* 0x0000000412b7b824 */ /* 0x000fc400078e0202 */
[-C--:B------:R-:W-:Y:S01]  /*e550*/  FFMA.FTZ R18, R156, R20.reuse, -R206 ;  /* 0x000000149c127223 */ /* 0x080fe200000108ce */
[----:B------:R-:W-:Y:S01]  /*e560*/  F2FP.BF16.F32.PACK_AB R156, R231, R159 ;  /* 0x0000009fe79c723e */ /* 0x000fe200000010ff */
[----:B0-----:R-:W-:Y:S01]  /*e570*/  FADD.FTZ R159, R163, R0 ;  /* 0x00000000a39f7221 */ /* 0x001fe20000010000 */
[----:B------:R-:W0:Y:S01]  /*e580*/  MUFU.EX2 R15, R15 ;  /* 0x0000000f000f7308 */ /* 0x000e220000000800 */
[----:B------:R-:W-:Y:S01]  /*e590*/  @!P3 STS [R183+0x28800], R14 ;  /* 0x0288000eb700b388 */ /* 0x000fe20000000800 */
[-CC-:B------:R-:W-:Y:S01]  /*e5a0*/  FFMA.FTZ R207, R162, R20.reuse, -R206.reuse ;  /* 0x00000014a2cf7223 */ /* 0x180fe200000108ce */
[----:B--2---:R-:W-:Y:S01]  /*e5b0*/  FADD.FTZ R159, R164, R159 ;  /* 0x0000009fa49f7221 */ /* 0x004fe20000010000 */
[-CC-:B------:R-:W-:Y:S01]  /*e5c0*/  FFMA.FTZ R165, R165, R20.reuse, -R206.reuse ;  /* 0x00000014a5a57223 */ /* 0x180fe200000108ce */
[-CC-:B------:R-:W-:Y:S01]  /*e5d0*/  FFMA.FTZ R167, R167, R20.reuse, -R206.reuse ;  /* 0x00000014a7a77223 */ /* 0x180fe200000108ce */
[-CC-:B------:R-:W-:Y:S01]  /*e5e0*/  FFMA.FTZ R178, R178, R20.reuse, -R206.reuse ;  /* 0x00000014b2b27223 */ /* 0x180fe200000108ce */
[----:B---3--:R-:W-:Y:S01]  /*e5f0*/  FADD.FTZ R0, R166, R159 ;  /* 0x0000009fa6007221 */ /* 0x008fe20000010000 */
[-CC-:B------:R-:W-:Y:S01]  /*e600*/  FFMA.FTZ R170, R170, R20.reuse, -R206.reuse ;  /* 0x00000014aaaa7223 */ /* 0x180fe200000108ce */
[-CC-:B------:R-:W-:Y:S01]  /*e610*/  FFMA.FTZ R173, R173, R20.reuse, -R206.reuse ;  /* 0x00000014adad7223 */ /* 0x180fe200000108ce */
[-C--:B------:R-:W-:Y:S01]  /*e620*/  FFMA.FTZ R175, R175, R20.reuse, -R206 ;  /* 0x00000014afaf7223 */ /* 0x080fe200000108ce */
[----:B-----5:R-:W-:Y:S01]  /*e630*/  FADD.FTZ R0, R169, R0 ;  /* 0x00000000a9007221 */ /* 0x020fe20000010000 */
[----:B------:R-:W-:Y:S01]  /*e640*/  FFMA.FTZ R176, R176, R20, -R206 ;  /* 0x00000014b0b07223 */ /* 0x000fe200000108ce */
[----:B------:R-:W-:Y:S01]  /*e650*/  MUFU.EX2 R181, R181 ;  /* 0x000000b500b57308 */ /* 0x000fe20000000800 */
[----:B-1----:R-:W-:Y:S01]  /*e660*/  F2FP.BF16.F32.PACK_AB R162, R172, R171 ;  /* 0x000000abaca2723e */ /* 0x002fe200000010ff */
[----:B------:R-:W-:Y:S01]  /*e670*/  FADD.FTZ R159, R171, R0 ;  /* 0x00000000ab9f7221 */ /* 0x000fe20000010000 */
[----:B------:R-:W-:Y:S01]  /*e680*/  F2FP.BF16.F32.PACK_AB R158, R164, R163 ;  /* 0x000000a3a49e723e */ /* 0x000fe200000010ff */
[----:B0-----:R0:W-:Y:S01]  /*e690*/  @!P3 STS [R183+0x28820], R15 ;  /* 0x0288200fb700b388 */ /* 0x0011e20000000800 */
[----:B------:R-:W-:Y:S01]  /*e6a0*/  F2FP.BF16.F32.PACK_AB R164, R177, R174 ;  /* 0x000000aeb1a4723e */ /* 0x000fe200000010ff */
[----:B------:R-:W-:Y:S01]  /*e6b0*/  FADD.FTZ R159, R172, R159 ;  /* 0x0000009fac9f7221 */ /* 0x000fe20000010000 */
[----:B------:R-:W-:Y:S01]  /*e6c0*/  F2FP.BF16.F32.PACK_AB R154, R230, R229 ;  /* 0x000000e5e69a723e */ /* 0x000fe200000010ff */
[----:B------:R-:W-:Y:S01]  /*e6d0*/  MUFU.EX2 R155, R155 ;  /* 0x0000009b009b7308 */ /* 0x000fe20000000800 */
[-C--:B------:R-:W-:Y:S01]  /*e6e0*/  FMUL.FTZ R26, R26, R15.reuse ;  /* 0x0000000f1a1a7220 */ /* 0x080fe20000410000 */
[----:B------:R-:W-:Y:S01]  /*e6f0*/  FADD.FTZ R0, R174, R159 ;  /* 0x0000009fae007221 */ /* 0x000fe20000010000 */
[-C--:B------:R-:W-:Y:S01]  /*e700*/  FMUL.FTZ R27, R27, R15.reuse ;  /* 0x0000000f1b1b7220 */ /* 0x080fe20000410000 */
[-C--:B------:R-:W-:Y:S01]  /*e710*/  FMUL.FTZ R30, R30, R15.reuse ;  /* 0x0000000f1e1e7220 */ /* 0x080fe20000410000 */
[-C--:B------:R-:W-:Y:S01]  /*e720*/  FMUL.FTZ R31, R31, R15.reuse ;  /* 0x0000000f1f1f7220 */ /* 0x080fe20000410000 */
[----:B0-----:R-:W-:Y:S01]  /*e730*/  FFMA.FTZ R183, R160, R20, -R206 ;  /* 0x00000014a0b77223 */ /* 0x001fe200000108ce */
[----:B------:R-:W-:Y:S01]  /*e740*/  FADD.FTZ R0, R177, R0 ;  /* 0x00000000b1007221 */ /* 0x000fe20000010000 */
[----:B------:R-:W0:Y:S01]  /*e750*/  MUFU.EX2 R206, R153 ;  /* 0x0000009900ce7308 */ /* 0x000e220000000800 */
[----:B------:R-:W-:Y:S01]  /*e760*/  F2FP.BF16.F32.PACK_AB R160, R169, R166 ;  /* 0x000000a6a9a0723e */ /* 0x000fe200000010ff */
[----:B------:R-:W-:Y:S01]  /*e770*/  FMUL.FTZ R34, R34, R15 ;  /* 0x0000000f22227220 */ /* 0x000fe20000410000 */
[----:B------:R-:W-:Y:S01]  /*e780*/  FADD.FTZ R159, R179, R0 ;  /* 0x00000000b39f7221 */ /* 0x000fe20000010000 */
[----:B------:R-:W-:Y:S01]  /*e790*/  F2FP.BF16.F32.PACK_AB R166, R180, R179 ;  /* 0x000000b3b4a6723e */ /* 0x000fe200000010ff */
[-C--:B------:R-:W-:Y:S01]  /*e7a0*/  FMUL.FTZ R35, R35, R15.reuse ;  /* 0x0000000f23237220 */ /* 0x080fe20000410000 */
[-C--:B------:R-:W-:Y:S01]  /*e7b0*/  FMUL.FTZ R38, R38, R15.reuse ;  /* 0x0000000f26267220 */ /* 0x080fe20000410000 */
[----:B------:R-:W-:Y:S01]  /*e7c0*/  FADD.FTZ R0, R180, R159 ;  /* 0x0000009fb4007221 */ /* 0x000fe20000010000 */
[----:B------:R-:W1:Y:S01]  /*e7d0*/  MUFU.EX2 R18, R18 ;  /* 0x0000001200127308 */ /* 0x000e620000000800 */
[-C--:B------:R-:W-:Y:S01]  /*e7e0*/  FMUL.FTZ R39, R39, R15.reuse ;  /* 0x0000000f27277220 */ /* 0x080fe20000410000 */
[-C--:B------:R-:W-:Y:S01]  /*e7f0*/  FMUL.FTZ R42, R42, R15.reuse ;  /* 0x0000000f2a2a7220 */ /* 0x080fe20000410000 */
[-C--:B------:R-:W-:Y:S01]  /*e800*/  FMUL.FTZ R43, R43, R15.reuse ;  /* 0x0000000f2b2b7220 */ /* 0x080fe20000410000 */
[-C--:B------:R-:W-:Y:S01]  /*e810*/  FMUL.FTZ R46, R46, R15.reuse ;  /* 0x0000000f2e2e7220 */ /* 0x080fe20000410000 */
[-C--:B------:R-:W-:Y:S01]  /*e820*/  FMUL.FTZ R47, R47, R15.reuse ;  /* 0x0000000f2f2f7220 */ /* 0x080fe20000410000 */
[-C--:B------:R-:W-:Y:S01]  /*e830*/  FMUL.FTZ R50, R50, R15.reuse ;  /* 0x0000000f32327220 */ /* 0x080fe20000410000 */
[----:B------:R-:W-:Y:S01]  /*e840*/  FMUL.FTZ R51, R51, R15 ;  /* 0x0000000f33337220 */ /* 0x000fe20000410000 */
[----:B------:R-:W2:Y:S01]  /*e850*/  MUFU.EX2 R157, R157 ;  /* 0x0000009d009d7308 */ /* 0x000ea20000000800 */
[----:B0-----:R-:W-:Y:S01]  /*e860*/  FFMA.FTZ R180, R15, R3, R206 ;  /* 0x000000030fb47223 */ /* 0x001fe200000100ce */
[----:B------:R-:W-:Y:S01]  /*e870*/  F2FP.BF16.F32.PACK_AB R153, R181, R206 ;  /* 0x000000ceb599723e */ /* 0x000fe200000010ff */
[-C--:B------:R-:W-:Y:S01]  /*e880*/  FMUL.FTZ R54, R54, R15.reuse ;  /* 0x0000000f36367220 */ /* 0x080fe20000410000 */
[-C--:B------:R-:W-:Y:S01]  /*e890*/  FMUL.FTZ R55, R55, R15.reuse ;  /* 0x0000000f37377220 */ /* 0x080fe20000410000 */
[----:B------:R-:W-:Y:S01]  /*e8a0*/  FADD.FTZ R180, R181, R180 ;  /* 0x000000b4b5b47221 */ /* 0x000fe20000010000 */
[-C--:B------:R-:W-:Y:S01]  /*e8b0*/  FMUL.FTZ R58, R58, R15.reuse ;  /* 0x0000000f3a3a7220 */ /* 0x080fe20000410000 */
[----:B------:R-:W-:Y:S01]  /*e8c0*/  FMUL.FTZ R59, R59, R15 ;  /* 0x0000000f3b3b7220 */ /* 0x000fe20000410000 */
[----:B------:R-:W0:Y:S01]  /*e8d0*/  MUFU.EX2 R182, R182 ;  /* 0x000000b600b67308 */ /* 0x000e220000000800 */
[----:B------:R-:W-:Y:S01]  /*e8e0*/  FADD.FTZ R3, R155, R180 ;  /* 0x000000b49b037221 */ /* 0x000fe20000010000 */
[----:B-1----:R-:W-:Y:S01]  /*e8f0*/  F2FP.BF16.F32.PACK_AB R155, R18, R155 ;  /* 0x0000009b129b723e */ /* 0x002fe200000010ff */
[----:B------:R-:W-:Y:S01]  /*e900*/  BAR.SYNC.DEFER_BLOCKING 0xf, 0x100 ;  /* 0x03c4000000007b1d */ /* 0x000fe20000010000 */
[-C--:B------:R-:W-:Y:S01]  /*e910*/  FMUL.FTZ R62, R62, R15.reuse ;  /* 0x0000000f3e3e7220 */ /* 0x080fe20000410000 */
[----:B------:R-:W-:Y:S01]  /*e920*/  FADD.FTZ R180, R18, R3 ;  /* 0x0000000312b47221 */ /* 0x000fe20000010000 */
        /* <DEDUP_REMOVED lines=18> */
[-C--:B------:R-:W-:Y:S01]  /*ea50*/  FMUL.FTZ R90, R90, R15.reuse ;  /* 0x0000000f5a5a7220 */ /* 0x080fe20000410000 */
[----:B------:R-:W0:Y:S01]  /*ea60*/  MUFU.EX2 R207, R207 ;  /* 0x000000cf00cf7308 */ /* 0x000e220000000800 */
[----:B-1----:R-:W-:Y:S01]  /*ea70*/  FADD.FTZ R3, R159, R180 ;  /* 0x000000b49f037221 */ /* 0x002fe20000010000 */
[----:B------:R1:W-:Y:S01]  /*ea80*/  STSM.16.M88.4 [R195+0x26800], R152 ;  /* 0x02680098c3007844 */ /* 0x0003e20000000200 */
[-C--:B------:R-:W-:Y:S01]  /*ea90*/  FMUL.FTZ R91, R91, R15.reuse ;  /* 0x0000000f5b5b7220 */ /* 0x080fe20000410000 */
[-C--:B------:R-:W-:Y:S01]  /*eaa0*/  FMUL.FTZ R94, R94, R15.reuse ;  /* 0x0000000f5e5e7220 */ /* 0x080fe20000410000 */
[-C--:B------:R-:W-:Y:S01]  /*eab0*/  FMUL.FTZ R95, R95, R15.reuse ;  /* 0x0000000f5f5f7220 */ /* 0x080fe20000410000 */
[-C--:B------:R-:W-:Y:S01]  /*eac0*/  FMUL.FTZ R98, R98, R15.reuse ;  /* 0x0000000f62627220 */ /* 0x080fe20000410000 */
[----:B------:R-:W-:Y:S01]  /*ead0*/  FMUL.FTZ R99, R99, R15 ;  /* 0x0000000f63637220 */ /* 0x000fe20000410000 */
[----:B------:R-:W3:Y:S01]  /*eae0*/  MUFU.EX2 R174, R165 ;  /* 0x000000a500ae7308 */ /* 0x000ee20000000800 */
[C---:B--2---:R-:W-:Y:S01]  /*eaf0*/  FADD.FTZ R180, R172.reuse, R3 ;  /* 0x00000003acb47221 */ /* 0x044fe20000010000 */
[----:B------:R-:W-:Y:S01]  /*eb00*/  F2FP.BF16.F32.PACK_AB R159, R172, R159 ;  /* 0x0000009fac9f723e */ /* 0x000fe200000010ff */
[-C--:B------:R-:W-:Y:S01]  /*eb10*/  FMUL.FTZ R102, R102, R15.reuse ;  /* 0x0000000f66667220 */ /* 0x080fe20000410000 */
[-C--:B------:R-:W-:Y:S01]  /*eb20*/  FMUL.FTZ R103, R103, R15.reuse ;  /* 0x0000000f67677220 */ /* 0x080fe20000410000 */
[-C--:B------:R-:W-:Y:S01]  /*eb30*/  FMUL.FTZ R106, R106, R15.reuse ;  /* 0x0000000f6a6a7220 */ /* 0x080fe20000410000 */
[-C--:B------:R-:W-:Y:S01]  /*eb40*/  FMUL.FTZ R107, R107, R15.reuse ;  /* 0x0000000f6b6b7220 */ /* 0x080fe20000410000 */
[----:B------:R1:W-:Y:S01]  /*eb50*/  STSM.16.M88.4 [R198], R156 ;  /* 0x0000009cc6007844 */ /* 0x0003e20000000200 */
[----:B------:R-:W2:Y:S01]  /*eb60*/  MUFU.EX2 R163, R167 ;  /* 0x000000a700a37308 */ /* 0x000ea20000000800 */
[----:B0-----:R-:W-:Y:S01]  /*eb70*/  FADD.FTZ R3, R207, R180 ;  /* 0x000000b4cf037221 */ /* 0x001fe20000010000 */
[-C--:B------:R-:W-:Y:S01]  /*eb80*/  FMUL.FTZ R110, R110, R15.reuse ;  /* 0x0000000f6e6e7220 */ /* 0x080fe20000410000 */
[-C--:B------:R-:W-:Y:S01]  /*eb90*/  FMUL.FTZ R111, R111, R15.reuse ;  /* 0x0000000f6f6f7220 */ /* 0x080fe20000410000 */
[-C--:B------:R-:W-:Y:S01]  /*eba0*/  FMUL.FTZ R114, R114, R15.reuse ;  /* 0x0000000f72727220 */ /* 0x080fe20000410000 */
[-C--:B------:R-:W-:Y:S01]  /*ebb0*/  FMUL.FTZ R115, R115, R15.reuse ;  /* 0x0000000f73737220 */ /* 0x080fe20000410000 */
[-C--:B------:R-:W-:Y:S01]  /*ebc0*/  FMUL.FTZ R118, R118, R15.reuse ;  /* 0x0000000f76767220 */ /* 0x080fe20000410000 */
[----:B------:R-:W-:Y:S01]  /*ebd0*/  FMUL.FTZ R119, R119, R15 ;  /* 0x0000000f77777220 */ /* 0x000fe20000410000 */
[----:B------:R-:W0:Y:S01]  /*ebe0*/  MUFU.EX2 R178, R178 ;  /* 0x000000b200b27308 */ /* 0x000e220000000800 */
[----:B---3--:R-:W-:Y:S01]  /*ebf0*/  F2FP.BF16.F32.PACK_AB R161, R174, R207 ;  /* 0x000000cfaea1723e */ /* 0x008fe200000010ff */
[-C--:B------:R-:W-:Y:S01]  /*ec00*/  FMUL.FTZ R122, R122, R15.reuse ;  /* 0x0000000f7a7a7220 */ /* 0x080fe20000410000 */
[-C--:B------:R-:W-:Y:S01]  /*ec10*/  FMUL.FTZ R123, R123, R15.reuse ;  /* 0x0000000f7b7b7220 */ /* 0x080fe20000410000 */
[-C--:B------:R-:W-:Y:S01]  /*ec20*/  FMUL.FTZ R126, R126, R15.reuse ;  /* 0x0000000f7e7e7220 */ /* 0x080fe20000410000 */
        /* <DEDUP_REMOVED lines=13> */
[-C--:B------:R-:W-:Y:S01]  /*ed00*/  FMUL.FTZ R147, R147, R15.reuse ;  /* 0x0000000f93937220 */ /* 0x080fe20000410000 */
[-C--:B------:R-:W-:Y:S01]  /*ed10*/  FMUL.FTZ R150, R150, R15.reuse ;  /* 0x0000000f96967220 */ /* 0x080fe20000410000 */
[----:B------:R-:W-:Y:S01]  /*ed20*/  FMUL.FTZ R151, R151, R15 ;  /* 0x0000000f97977220 */ /* 0x000fe20000410000 */
[----:B--2---:R-:W-:Y:S01]  /*ed30*/  FADD.FTZ R3, R163, R170 ;  /* 0x000000aaa3037221 */ /* 0x004fe20000010000 */
[----:B0-----:R-:W-:-:S02]  /*ed40*/  F2FP.BF16.F32.PACK_AB R163, R178, R163 ;  /* 0x000000a3b2a3723e */ /* 0x001fc400000010ff */
[----:B------:R-:W0:Y:S01]  /*ed50*/  MUFU.EX2 R167, R175 ;  /* 0x000000af00a77308 */ /* 0x000e220000000800 */
[----:B------:R-:W-:Y:S02]  /*ed60*/  FADD.FTZ R18, R178, R3 ;  /* 0x00000003b2127221 */ /* 0x000fe40000010000 */
[----:B------:R1:W-:Y:S02]  /*ed70*/  STSM.16.M88.4 [R196], R160 ;  /* 0x000000a0c4007844 */ /* 0x0003e40000000200 */
[----:B----4-:R-:W-:-:S03]  /*ed80*/  FADD.FTZ R3, R165, R18 ;  /* 0x00000012a5037221 */ /* 0x010fc60000010000 */
[----:B------:R-:W2:Y:S01]  /*ed90*/  MUFU.EX2 R176, R176 ;  /* 0x000000b000b07308 */ /* 0x000ea20000000800 */
[C---:B-----5:R-:W-:Y:S01]  /*eda0*/  FADD.FTZ R18, R14.reuse, R3 ;  /* 0x000000030e127221 */ /* 0x060fe20000010000 */
[----:B------:R-:W-:-:S03]  /*edb0*/  F2FP.BF16.F32.PACK_AB R165, R14, R165 ;  /* 0x000000a50ea5723e */ /* 0x000fc600000010ff */
[----:B0-----:R-:W-:Y:S01]  /*edc0*/  FADD.FTZ R3, R167, R18 ;  /* 0x00000012a7037221 */ /* 0x001fe20000010000 */
[----:B--2---:R-:W-:-:S03]  /*edd0*/  F2FP.BF16.F32.PACK_AB R167, R176, R167 ;  /* 0x000000a7b0a7723e */ /* 0x004fc600000010ff */
[----:B------:R-:W-:Y:S02]  /*ede0*/  FADD.FTZ R3, R176, R3 ;  /* 0x00000003b0037221 */ /* 0x000fe40000010000 */
[----:B------:R1:W-:Y:S01]  /*edf0*/  STSM.16.M88.4 [R197], R164 ;  /* 0x000000a4c5007844 */ /* 0x0003e20000000200 */
[----:B------:R-:W-:Y:S05]  /*ee00*/  @!P0 BRA `(.L_x_6040) ;  /* 0x0000000000048947 */ /* 0x000fea0003800000 */
[----:B------:R-:W-:Y:S01]  /*ee10*/  BPT.TRAP 0x1 ;  /* 0x000000040000795c */ /* 0x000fe20000300000 */
.L_x_6040:
[----:B------:R0:W2:Y:S01]  /*ee20*/  SYNCS.PHASECHK.TRANS64.TRYWAIT P3, [R215+URZ+0x28c50], R216 ;  /* 0x028c50d8d70075a7 */ /* 0x0000a2000806017f */
[----:B------:R-:W-:Y:S05]  /*ee30*/  @!P0 BRA `(.L_x_6041) ;  /* 0x0000000000048947 */ /* 0x000fea0003800000 */
[----:B------:R-:W-:Y:S01]  /*ee40*/  BPT.TRAP 0x1 ;  /* 0x000000040000795c */ /* 0x000fe20000300000 */
.L_x_6041:
[----:B------:R-:W-:Y:S04]  /*ee50*/  BSSY B2, `(.L_x_6042) ;  /* 0x0000004000027945 */ /* 0x000fe80003800000 */
[----:B--2---:R-:W-:Y:S05]  /*ee60*/  @P3 BRA `(.L_x_6043) ;  /* 0x0000000000083947 */ /* 0x004fea0003800000 */
[----:B------:R-:W2:Y:S02]  /*ee70*/  SYNCS.PHASECHK.TRANS64.TRYWAIT P3, [R215+URZ+0x28c50], R216 ;  /* 0x028c50d8d70075a7 */ /* 0x000ea4000806017f */
[----:B--2---:R-:W-:Y:S05]  /*ee80*/  @!P3 BRA `(.L_x_6044) ;  /* 0x000001240010b947 */ /* 0x004fea0003800000 */
.L_x_6043:
[----:B------:R-:W-:Y:S05]  /*ee90*/  BSYNC B2 ;  /* 0x0000000000027941 */ /* 0x000fea0003800000 */
.L_x_6042:
[----:B------:R-:W-:Y:S01]  /*eea0*/  IMAD R14, R214, 0x1000, R190 ;  /* 0x00001000d60e7824 */ /* 0x000fe200078e02be */
[----:B------:R-:W-:Y:S01]  /*eeb0*/  WARPGROUP.ARRIVE ;  /* 0x00000000000079c5 */ /* 0x000fe20000000000 */
[----:B------:R-:W-:Y:S01]  /*eec0*/  IMAD.MOV.U32 R15, RZ, RZ, 0x40000040 ;  /* 0x40000040ff0f7424 */ /* 0x000fe200078e00ff */
[----:B------:R-:W-:Y:S01]  /*eed0*/  ISETP.GT.AND P3, PT, R12, R213, PT ;  /* 0x000000d50c00720c */ /* 0x000fe20003f64270 */
[----:B0-2---:R-:W-:Y:S01]  /*eee0*/  @!P1 VIADD R215, R215, 0x28c60 ;  /* 0x00028c60d7d79836 */ /* 0x005fe20000000000 */
[----:B------:R-:W-:Y:S01]  /*eef0*/  R2UR UR6, R14 ;  /* 0x000000000e0672ca */ /* 0x000fe200000e0000 */
[----:B------:R-:W-:Y:S01]  /*ef00*/  VIADD R12, R12, 0xffffffff ;  /* 0xffffffff0c0c7836 */ /* 0x000fe20000000000 */
[----:B------:R-:W-:Y:S01]  /*ef10*/  R2UR UR7, R15 ;  /* 0x000000000f0772ca */ /* 0x000fe200000e0000 */
[----:B------:R-:W-:Y:S01]  /*ef20*/  IMAD.MOV.U32 R15, RZ, RZ, 0x40000040 ;  /* 0x40000040ff0f7424 */ /* 0x000fe200078e00ff */
[----:B------:R-:W-:Y:S01]  /*ef30*/  @!P1 PRMT R215, RZ, 0x654, R215 ;  /* 0x00000654ffd79816 */ /* 0x000fe200000000d7 */
[----:B------:R-:W-:-:S10]  /*ef40*/  IMAD.MOV.U32 R18, RZ, RZ, R214 ;  /* 0x000000ffff127224 */ /* 0x000fd400078e00d6 */
[----:B------:R-:W-:Y:S03]  /*ef50*/  HGMMA.64x256x16.F32.BF16 R24, R152, gdesc[UR4].tnspB, R24, gsb0 ;  /* 0x43e0000498187df0 */ /* 0x000fe60008001818 */
[----:B------:R-:W-:Y:S02]  /*ef60*/  WARPGROUP.DEPBAR.LE gsb0, 0x0 ;  /* 0x00008000000079c5 */ /* 0x000fe40000010000 */
[----:B-1----:R-:W-:Y:S01]  /*ef70*/  VIADD R152, R14, 0x80 ;  /* 0x000000800e987836 */ /* 0x002fe20000000000 */
        /* <DEDUP_REMOVED lines=33> */
[----:B------:R-:W-:Y:S05]  /*f190*/  BSYNC B0 ;  /* 0x0000000000007941 */ /* 0x000fea0003800000 */
.L_x_6026:
[----:B------:R-:W-:Y:S02]  /*f1a0*/  IMAD.MOV.U32 R15, RZ, RZ, R168 ;  /* 0x000000ffff0f7224 */ /* 0x000fe400078e00a8 */
[----:B------:R-:W-:Y:S02]  /*f1b0*/  IMAD.MOV.U32 R14, RZ, RZ, R21 ;  /* 0x000000ffff0e7224 */ /* 0x000fe400078e0015 */
[----:B------:R-:W-:-:S07]  /*f1c0*/  IMAD.MOV.U32 R18, RZ, RZ, R214 ;  /* 0x000000ffff127224 */ /* 0x000fce00078e00d6 */
.L_x_6025:
[----:B------:R-:W-:Y:S05]  /*f1d0*/  BSYNC B1 ;  /* 0x0000000000017941 */ /* 0x000fea0003800000 */
.L_x_6024:
[----:B------:R-:W1:Y:S01]  /*f1e0*/  LDC R21, c[0x0][0x448] ;  /* 0x00011200ff157b82 */ /* 0x000e620000000800 */
[----:B------:R-:W-:Y:S01]  /*f1f0*/  IADD3 R154, R23, 0x1, -R22 ;  /* 0x00000001179a7810 */ /* 0x000fe20007ffe816 */
[----:B------:R-:W-:-:S06]  /*f200*/  ULDC UR4, c[0x0][0x9dc] ;  /* 0x0002770000047ab9 */ /* 0x000fcc0000000800 */
[----:B------:R-:W2:Y:S01]  /*f210*/  LDC R156, c[0x0][0x9e4] ;  /* 0x00027900ff9c7b82 */ /* 0x000ea20000000800 */
        /* <DEDUP_REMOVED lines=20> */
.L_x_6048:
[----:B------:R-:W-:-:S13]  /*f360*/  ISETP.NE.AND P2, PT, R156, 0x1, PT ;  /* 0x000000019c00780c */ /* 0x000fda0003f45270 */
[----:B------:R-:W1:Y:S02]  /*f370*/  @P2 LDC.64 R152, c[0x0][0x9e8] ;  /* 0x00027a00ff982b82 */ /* 0x000e640000000a00 */
[----:B-1----:R-:W-:-:S05]  /*f380*/  @P2 IMAD.HI.U32 R152, R21, R152, RZ ;  /* 0x0000009815982227 */ /* 0x002fca00078e00ff */
[----:B------:R-:W-:-:S07]  /*f390*/  @P2 SHF.R.U32.HI R21, RZ, R153, R152 ;  /* 0x00000099ff152219 */ /* 0x000fce0000011698 */
.L_x_6049:
[----:B------:R-:W-:Y:S05]  /*f3a0*/  BSYNC B0 ;  /* 0x0000000000007941 */ /* 0x000fea0003800000 */
.L_x_6047:
[----:B------:R-:W-:-:S05]  /*f3b0*/  IMAD R21, R21, R156, RZ ;  /* 0x0000009c15157224 */ /* 0x000fca00078e02ff */
[----:B------:R-:W-:-:S07]  /*f3c0*/  VIMNMX R154, R154, R21, !PT ;  /* 0x000000159a9a7248 */ /* 0x000fce0007fe0100 */
.L_x_6046:
[----:B------:R-:W-:Y:S01]  /*f3d0*/  VIADD R154, R154, 0x3f ;  /* 0x0000003f9a9a7836 */ /* 0x000fe20000000000 */
[----:B------:R-:W-:Y:S04]  /*f3e0*/  BSSY B0, `(.L_x_6050) ;  /* 0x00001ee000007945 */ /* 0x000fe80003800000 */
[----:B------:R-:W-:-:S04]  /*f3f0*/  SHF.R.S32.HI R21, RZ, 0x1f, R154 ;  /* 0x0000001fff157819 */ /* 0x000fc8000001149a */
[----:B------:R-:W-:-:S04]  /*f400*/  LEA.HI R21, R21, R154, RZ, 0x6 ;  /* 0x0000009a15157211 */ /* 0x000fc800078f30ff */
[----:B------:R-:W-:-:S04]  /*f410*/  SHF.R.S32.HI R21, RZ, 0x6, R21 ;  /* 0x00000006ff157819 */ /* 0x000fc80000011415 */
[----:B------:R-:W-:-:S04]  /*f420*/  VIMNMX R21, R202, R21, !PT ;  /* 0x00000015ca157248 */ /* 0x000fc80007fe0100 */
[----:B------:R-:W-:-:S13]  /*f430*/  ISETP.GE.AND P2, PT, R12, R21, PT ;  /* 0x000000150c00720c */ /* 0x000fda0003f46270 */
[----:B------:R-:W-:Y:S05]  /*f440*/  @!P2 BRA `(.L_x_6051) ;  /* 0x0000001c009ca947 */ /* 0x000fea0003800000 */
[----:B------:R-:W-:Y:S01]  /*f450*/  BSSY B1, `(.L_x_6052) ;  /* 0x00001e5000017945 */ /* 0x000fe20003800000 */
[----:B------:R-:W-:Y:S02]  /*f460*/  IMAD.MOV.U32 R213, RZ, RZ, R15 ;  /* 0x000000ffffd57224 */ /* 0x000fe400078e000f */
[----:B------:R-:W-:Y:S02]  /*f470*/  IMAD.MOV.U32 R214, RZ, RZ, R14 ;  /* 0x000000ffffd67224 */ /* 0x000fe400078e000e */
[----:B------:R-:W-:Y:S02]  /*f480*/  IMAD.MOV.U32 R206, RZ, RZ, R12 ;  /* 0x000000ffffce7224 */ /* 0x000fe400078e000c */
[----:B0-----:R-:W-:-:S07]  /*f490*/  IMAD.MOV.U32 R215, RZ, RZ, R18 ;  /* 0x000000ffffd77224 */ /* 0x001fce00078e0012 */
.L_x_6063:
[----:B------:R-:W-:Y:S02]  /*f4a0*/  VIADD R18, R215, 0x1 ;  /* 0x00000001d7127836 */ /* 0x000fe40000000000 */
[----:B0-----:R-:W-:Y:S02]  /*f4b0*/  IMAD.MOV.U32 R12, RZ, RZ, R206 ;  /* 0x000000ffff0c7224 */ /* 0x001fe400078e00ce */
[----:B------:R-:W-:Y:S01]  /*f4c0*/  VIADD R206, R206, 0xffffffff ;  /* 0xffffffffcece7836 */ /* 0x000fe20000000000 */
[----:B------:R-:W-:Y:S02]  /*f4d0*/  ISETP.NE.AND P3, PT, R18, 0x2, PT ;  /* 0x000000021200780c */ /* 0x000fe40003f65270 */
[----:B------:R-:W-:Y:S02]  /*f4e0*/  ISETP.GT.AND P2, PT, R12, R21, PT ;  /* 0x000000150c00720c */ /* 0x000fe40003f44270 */
[----:B------:R-:W-:Y:S02]  /*f4f0*/  SEL R12, RZ, 0x1, P3 ;  /* 0x00000001ff0c7807 */ /* 0x000fe40001800000 */
[----:B------:R-:W-:-:S02]  /*f500*/  SEL R18, R18, RZ, P3 ;  /* 0x000000ff12127207 */ /* 0x000fc40001800000 */
[----:B------:R-:W-:Y:S01]  /*f510*/  LOP3.LUT R19, R19, R12, RZ, 0x3c, !PT ;  /* 0x0000000c13137212 */ /* 0x000fe200078e3cff */
[----:B------:R-:W-:Y:S06]  /*f520*/  @!P0 BRA `(.L_x_6053) ;  /* 0x0000000000048947 */ /* 0x000fec0003800000 */
[----:B------:R-:W-:Y:S01]  /*f530*/  BPT.TRAP 0x1 ;  /* 0x000000040000795c */ /* 0x000fe20000300000 */
.L_x_6053:
[----:B------:R-:W-:Y:S01]  /*f540*/  IMAD R12, R18, 0x8, R2 ;  /* 0x00000008120c7824 */ /* 0x000fe200078e0202 */
[----:B------:R-:W-:-:S04]  /*f550*/  SHF.L.U32 R207, R19, 0x1f, RZ ;  /* 0x0000001f13cf7819 */ /* 0x000fc800000006ff */
[----:B------:R0:W1:Y:S01]  /*f560*/  SYNCS.PHASECHK.TRANS64.TRYWAIT P3, [R12+URZ+0x28c30], R207 ;  /* 0x028c30cf0c0075a7 */ /* 0x000062000806017f */
[----:B------:R-:W-:Y:S05]  /*f570*/  @!P0 BRA `(.L_x_6054) ;  /* 0x0000000000048947 */ /* 0x000fea0003800000 */
[----:B------:R-:W-:Y:S01]  /*f580*/  BPT.TRAP 0x1 ;  /* 0x000000040000795c */ /* 0x000fe20000300000 */
.L_x_6054:
[----:B------:R-:W-:Y:S01]  /*f590*/  BSSY B2, `(.L_x_6055) ;  /* 0x0000006000027945 */ /* 0x000fe20003800000 */
[----:B------:R-:W-:Y:S02]  /*f5a0*/  IMAD R154, R18, 0x200, R13 ;  /* 0x00000200129a7824 */ /* 0x000fe400078e020d */
[----:B------:R-:W-:Y:S01]  /*f5b0*/  IMAD.MOV.U32 R155, RZ, RZ, 0x40000040 ;  /* 0x40000040ff9b7424 */ /* 0x000fe200078e00ff */
[----:B-1----:R-:W-:Y:S06]  /*f5c0*/  @P3 BRA `(.L_x_6056) ;  /* 0x0000000000083947 */ /* 0x002fec0003800000 */
[----:B------:R-:W1:Y:S02]  /*f5d0*/  SYNCS.PHASECHK.TRANS64.TRYWAIT P3, [R12+URZ+0x28c30], R207 ;  /* 0x028c30cf0c0075a7 */ /* 0x000e64000806017f */
[----:B-1----:R-:W-:Y:S05]  /*f5e0*/  @!P3 BRA `(.L_x_6057) ;  /* 0x0000011c004cb947 */ /* 0x002fea0003800000 */
.L_x_6056:
[----:B------:R-:W-:Y:S05]  /*f5f0*/  BSYNC B2 ;  /* 0x0000000000027941 */ /* 0x000fea0003800000 */
.L_x_6055:
[C---:B------:R-:W-:Y:S01]  /*f600*/  R2UR UR6, R154.reuse ;  /* 0x000000009a0672ca */ /* 0x040fe200000e0000 */
[C---:B------:R-:W-:Y:S01]  /*f610*/  VIADD R152, R154.reuse, 0x2 ;  /* 0x000000029a987836 */ /* 0x040fe20000000000 */
[----:B------:R-:W-:Y:S01]  /*f620*/  R2UR UR7, R155 ;  /* 0x000000009b0772ca */ /* 0x000fe200000e0000 */
[----:B------:R-:W-:Y:S01]  /*f630*/  VIADD R14, R154, 0x4 ;  /* 0x000000049a0e7836 */ /* 0x000fe20000000000 */
[----:B------:R-:W-:Y:S01]  /*f640*/  R2UR UR4, R4 ;  /* 0x00000000040472ca */ /* 0x000fe200000e0000 */
[----:B------:R-:W-:Y:S01]  /*f650*/  VIADD R154, R154, 0x6 ;  /* 0x000000069a9a7836 */ /* 0x000fe20000000000 */
[----:B------:R-:W-:Y:S01]  /*f660*/  R2UR UR5, R5 ;  /* 0x00000000050572ca */ /* 0x000fe200000e0000 */
[----:B------:R-:W-:Y:S01]  /*f670*/  IMAD.MOV.U32 R153, RZ, RZ, 0x40000040 ;  /* 0x40000040ff997424 */ /* 0x000fe200078e00ff */
[----:B------:R-:W-:Y:S01]  /*f680*/  R2UR UR10, R152 ;  /* 0x00000000980a72ca */ /* 0x000fe200000e0000 */
[----:B------:R-:W-:Y:S01]  /*f690*/  IMAD.MOV.U32 R155, RZ, RZ, 0x40000040 ;  /* 0x40000040ff9b7424 */ /* 0x000fe200078e00ff */
[----:B------:R-:W-:Y:S01]  /*f6a0*/  R2UR UR18, R154 ;  /* 0x000000009a1272ca */ /* 0x000fe200000e0000 */
[----:B------:R-:W-:Y:S01]  /*f6b0*/  IMAD.MOV.U32 R15, RZ, RZ, 0x40000040 ;  /* 0x40000040ff0f7424 */ /* 0x000fe200078e00ff */
[----:B------:R-:W-:-:S02]  /*f6c0*/  R2UR UR11, R153 ;  /* 0x00000000990b72ca */ /* 0x000fc400000e0000 */
[----:B------:R-:W-:Y:S02]  /*f6d0*/  R2UR UR19, R155 ;  /* 0x000000009b1372ca */ /* 0x000fe400000e0000 */
[----:B------:R-:W-:Y:S01]  /*f6e0*/  WARPGROUP.ARRIVE ;  /* 0x00000000000079c5 */ /* 0x000fe20000000000 */
[----:B------:R-:W-:Y:S02]  /*f6f0*/  R2UR UR8, R10 ;  /* 0x000000000a0872ca */ /* 0x000fe400000e0000 */
[----:B------:R-:W-:Y:S02]  /*f700*/  R2UR UR9, R11 ;  /* 0x000000000b0972ca */ /* 0x000fe400000e0000 */
[----:B------:R-:W-:Y:S01]  /*f710*/  R2UR UR14, R14 ;  /* 0x000000000e0e72ca */ /* 0x000fe200000e0000 */
[----:B------:R-:W-:Y:S01]  /*f720*/  HGMMA.64x64x16.F32.BF16 R152, gdesc[UR4], RZ, !UPT, gsb0 ;  /* 0x00e00000049879f0 */ /* 0x000fe2000c0018ff */
[----:B------:R-:W-:Y:S01]  /*f730*/  R2UR UR15, R15 ;  /* 0x000000000f0f72ca */ /* 0x000fe200000e0000 */
[----:B------:R-:W-:Y:S01]  /*f740*/  ULDC UR4, c[0x0][0x9d8] ;  /* 0x0002760000047ab9 */ /* 0x000fe20000000800 */
[----:B------:R-:W-:Y:S01]  /*f750*/  R2UR UR12, R8 ;  /* 0x00000000080c72ca */ /* 0x000fe200000e0000 */
[----:B------:R-:W-:Y:S01]  /*f760*/  ULDC UR5, c[0x0][0x988] ;  /* 0x0002620000057ab9 */ /* 0x000fe20000000800 */
[----:B------:R-:W-:-:S02]  /*f770*/  R2UR UR13, R9 ;  /* 0x00000000090d72ca */ /* 0x000fc400000e0000 */
        /* <DEDUP_REMOVED lines=48> */
[----:B------:R-:W-:-:S02]  /*fa80*/  FMUL.FTZ R183, R183, UR4 ;  /* 0x00000004b7b77c20 */ /* 0x000fc40008410000 */
        /* <DEDUP_REMOVED lines=57> */
[----:B------:R-:W4:Y:S01]  /*fe20*/  MUFU.EX2 R15, R15 ;  /* 0x0000000f000f7308 */ /* 0x000f220000000800 */
[-CC-:B------:R-:W-:Y:S01]  /*fe30*/  FFMA.FTZ R173, R173, R20.reuse, -R181.reuse ;  /* 0x00000014adad7223 */ /* 0x180fe200000108b5 */
[-CC-:B------:R-:W-:Y:S01]  /*fe40*/  FFMA.FTZ R176, R176, R20.reuse, -R181.reuse ;  /* 0x00000014b0b07223 */ /* 0x180fe200000108b5 */
[-CC-:B------:R-:W-:Y:S01]  /*fe50*/  FFMA.FTZ R177, R177, R20.reuse, -R181.reuse ;  /* 0x00000014b1b17223 */ /* 0x180fe200000108b5 */
[----:B------:R-:W-:Y:S01]  /*fe60*/  FFMA.FTZ R180, R180, R20, -R181 ;  /* 0x00000014b4b47223 */ /* 0x000fe200000108b5 */
[----:B------:R-:W-:Y:S01]  /*fe70*/  FMUL.FTZ R181, R170, UR4 ;  /* 0x00000004aab57c20 */ /* 0x000fe20008410000 */
[----:B---3--:R-:W-:-:S02]  /*fe80*/  FMNMX.FTZ R170, R154, R213, !PT ;  /* 0x000000d59aaa7209 */ /* 0x008fc40007810000 */
[----:B------:R-:W3:Y:S01]  /*fe90*/  MUFU.EX2 R152, R152 ;  /* 0x0000009800987308 */ /* 0x000ee20000000800 */
        /* <DEDUP_REMOVED lines=8> */
[----:B----4-:R-:W-:Y:S01]  /*ff20*/  FFMA.FTZ R0, R214, R0, R15 ;  /* 0x00000000d6007223 */ /* 0x010fe2000001000f */
[-C--:B------:R-:W-:Y:S01]  /*ff30*/  FMUL.FTZ R37, R37, R214.reuse ;  /* 0x000000d625257220 */ /* 0x080fe20000410000 */
[-C--:B------:R-:W-:Y:S01]  /*ff40*/  FMUL.FTZ R40, R40, R214.reuse ;  /* 0x000000d628287220 */ /* 0x080fe20000410000 */
[-C--:B------:R-:W-:Y:S01]  /*ff50*/  FMUL.FTZ R41, R41, R214.reuse ;  /* 0x000000d629297220 */ /* 0x080fe20000410000 */
[-C--:B------:R-:W-:Y:S01]  /*ff60*/  FMUL.FTZ R44, R44, R214.reuse ;  /* 0x000000d62c2c7220 */ /* 0x080fe20000410000 */
[-C--:B------:R-:W-:Y:S01]  /*ff70*/  FMUL.FTZ R45, R45, R214.reuse ;  /* 0x000000d62d2d7220 */ /* 0x080fe20000410000 */
[----:B------:R-:W-:Y:S01]  /*ff80*/  FMUL.FTZ R48, R48, R214 ;  /* 0x000000d630307220 */ /* 0x000fe20000410000 */
[----:B------:R-:W-:Y:S01]  /*ff90*/  MUFU.TANH R175, R175 ;  /* 0x000000af00af7308 */ /* 0x000fe20000002400 */
[C---:B---3--:R-:W-:Y:S01]  /*ffa0*/  FADD.FTZ R0, R152.reuse, R0 ;  /* 0x0000000098007221 */ /* 0x048fe20000010000 */
[----:B------:R-:W-:Y:S01]  /*ffb0*/  F2FP.BF16.F32.PACK_AB R152, R152, R15 ;  /* 0x0000000f9898723e */ /* 0x000fe200000010ff */
[----:B------:R-:W-:-:S02]  /*ffc0*/  @!P1 VIADD R15, R12, 0x28c40 ;  /* 0x00028c400c0f9836 */ /* 0x000fc40000000000 */
[-C--:B------:R-:W-:Y:S01]  /*ffd0*/  FMUL.FTZ R49, R49, R214.reuse ;  /* 0x000000d631317220 */ /* 0x080fe20000410000 */
[-C--:B------:R-:W-:Y:S01]  /*ffe0*/  FMUL.FTZ R52, R52, R214.reuse ;  /* 0x000000d634347220 */ /* 0x080fe20000410000 */
[-C--:B------:R-:W-:Y:S01]  /*fff0*/  FMUL.FTZ R53, R53, R214.reuse ;  /* 0x000000d635357220 */ /* 0x080fe20000410000 */
[-C--:B------:R-:W-:Y:S01]  /*10000*/  FMUL.FTZ R56, R56, R214.reuse ;  /* 0x000000d638387220 */ /* 0x080fe20000410000 */
[----:B------:R-:W-:Y:S01]  /*10010*/  @!P1 PRMT R15, RZ, 0x654, R15 ;  /* 0x00000654ff0f9816 */ /* 0x000fe2000000000f */
[----:B------:R-:W-:Y:S01]  /*10020*/  MUFU.TANH R178, R178 ;  /* 0x000000b200b27308 */ /* 0x000fe20000002400 */
[-C--:B------:R-:W-:Y:S01]  /*10030*/  FMUL.FTZ R57, R57, R214.reuse ;  /* 0x000000d639397220 */ /* 0x080fe20000410000 */
[-C--:B------:R-:W-:Y:S01]  /*10040*/  FMUL.FTZ R60, R60, R214.reuse ;  /* 0x000000d63c3c7220 */ /* 0x080fe20000410000 */
[----:B------:R3:W-:Y:S01]  /*10050*/  @!P1 SYNCS.ARRIVE.TRANS64.RED.A1T0 RZ, [R15+URZ], RZ ;  /* 0x000000ff0fff99a7 */ /* 0x0007e2000810043f */
[-C--:B------:R-:W-:Y:S01]  /*10060*/  FMUL.FTZ R61, R61, R214.reuse ;  /* 0x000000d63d3d7220 */ /* 0x080fe20000410000 */
[-C--:B------:R-:W-:Y:S01]  /*10070*/  FMUL.FTZ R64, R64, R214.reuse ;  /* 0x000000d640407220 */ /* 0x080fe20000410000 */
[-C--:B------:R-:W-:Y:S01]  /*10080*/  FMUL.FTZ R65, R65, R214.reuse ;  /* 0x000000d641417220 */ /* 0x080fe20000410000 */
[-C--:B------:R-:W-:Y:S01]  /*10090*/  FMUL.FTZ R68, R68, R214.reuse ;  /* 0x000000d644447220 */ /* 0x080fe20000410000 */
[----:B------:R-:W-:Y:S01]  /*100a0*/  MUFU.TANH R179, R179 ;  /* 0x000000b300b37308 */ /* 0x000fe20000002400 */
[-C--:B------:R-:W-:Y:S01]  /*100b0*/  FMUL.FTZ R69, R69, R214.reuse ;  /* 0x000000d645457220 */ /* 0x080fe20000410000 */
[----:B------:R-:W-:Y:S01]  /*100c0*/  FMUL.FTZ R72, R72, R214 ;  /* 0x000000d648487220 */ /* 0x000fe20000410000 */
[----:B---3--:R-:W-:-:S02]  /*100d0*/  IMAD.MOV R15, RZ, RZ, -R194 ;  /* 0x000000ffff0f7224 */ /* 0x008fc400078e0ac2 */
[-C--:B------:R-:W-:Y:S01]  /*100e0*/  FMUL.FTZ R73, R73, R214.reuse ;  /* 0x000000d649497220 */ /* 0x080fe20000410000 */
[-C--:B------:R-:W-:Y:S01]  /*100f0*/  FMUL.FTZ R76, R76, R214.reuse ;  /* 0x000000d64c4c7220 */ /* 0x080fe20000410000 */
[-C--:B------:R-:W-:Y:S01]  /*10100*/  FMUL.FTZ R77, R77, R214.reuse ;  /* 0x000000d64d4d7220 */ /* 0x080fe20000410000 */
[----:B------:R-:W-:Y:S01]  /*10110*/  FMUL.FTZ R80, R80, R214 ;  /* 0x000000d650507220 */ /* 0x000fe20000410000 */
[----:B------:R-:W-:Y:S01]  /*10120*/  ISETP.NE.AND P3, PT, R184, R15, PT ;  /* 0x0000000fb800720c */ /* 0x000fe20003f65270 */
[----:B------:R-:W-:Y:S01]  /*10130*/  MUFU.TANH R182, R182 ;  /* 0x000000b600b67308 */ /* 0x000fe20000002400 */
[----:B------:R-:W-:Y:S01]  /*10140*/  FMNMX.FTZ R15, R155, R170, !PT ;  /* 0x000000aa9b0f7209 */ /* 0x000fe20007810000 */
[-C--:B------:R-:W-:Y:S01]  /*10150*/  FMUL.FTZ R81, R81, R214.reuse ;  /* 0x000000d651517220 */ /* 0x080fe20000410000 */
[-C--:B------:R-:W-:Y:S01]  /*10160*/  FMUL.FTZ R84, R84, R214.reuse ;  /* 0x000000d654547220 */ /* 0x080fe20000410000 */
[-C--:B------:R-:W-:Y:S01]  /*10170*/  FMUL.FTZ R85, R85, R214.reuse ;  /* 0x000000d655557220 */ /* 0x080fe20000410000 */
[----:B------:R-:W-:Y:S01]  /*10180*/  FMNMX.FTZ R15, R158, R15, !PT ;  /* 0x0000000f9e0f7209 */ /* 0x000fe20007810000 */
[-C--:B------:R-:W-:Y:S01]  /*10190*/  FMUL.FTZ R88, R88, R214.reuse ;  /* 0x000000d658587220 */ /* 0x080fe20000410000 */
[-C--:B------:R-:W-:Y:S01]  /*101a0*/  FMUL.FTZ R89, R89, R214.reuse ;  /* 0x000000d659597220 */ /* 0x080fe20000410000 */
[----:B------:R-:W-:Y:S01]  /*101b0*/  MUFU.TANH R183, R183 ;  /* 0x000000b700b77308 */ /* 0x000fe20000002400 */
[----:B------:R-:W-:Y:S01]  /*101c0*/  FMNMX.FTZ R15, R159, R15, !PT ;  /* 0x0000000f9f0f7209 */ /* 0x000fe20007810000 */
[-C--:B------:R-:W-:Y:S01]  /*101d0*/  FMUL.FTZ R92, R92, R214.reuse ;  /* 0x000000d65c5c7220 */ /* 0x080fe20000410000 */
[-C--:B------:R-:W-:Y:S01]  /*101e0*/  FMUL.FTZ R93, R93, R214.reuse ;  /* 0x000000d65d5d7220 */ /* 0x080fe20000410000 */
[----:B------:R-:W-:Y:S01]  /*101f0*/  @!P3 IMAD R215, R215, 0x40, R191 ;  /* 0x00000040d7d7b824 */ /* 0x000fe200078e02bf */
[----:B------:R-:W-:Y:S01]  /*10200*/  FMNMX.FTZ R15, R162, R15, !PT ;  /* 0x0000000fa20f7209 */ /* 0x000fe20007810000 */
[-C--:B------:R-:W-:Y:S01]  /*10210*/  FMUL.FTZ R96, R96, R214.reuse ;  /* 0x000000d660607220 */ /* 0x080fe20000410000 */
[----:B------:R-:W-:Y:S01]  /*10220*/  FMUL.FTZ R97, R97, R214 ;  /* 0x000000d661617220 */ /* 0x000fe20000410000 */
[----:B------:R-:W3:Y:S01]  /*10230*/  MUFU.EX2 R153, R153 ;  /* 0x0000009900997308 */ /* 0x000ee20000000800 */
[----:B------:R-:W-:Y:S01]  /*10240*/  FMNMX.FTZ R15, R163, R15, !PT ;  /* 0x0000000fa30f7209 */ /* 0x000fe20007810000 */
[----:B------:R-:W-:-:S02]  /*10250*/  @!P3 IMAD R215, R215, 0x4, R2 ;  /* 0x00000004d7d7b824 */ /* 0x000fc400078e0202 */
[-C--:B------:R-:W-:Y:S01]  /*10260*/  FMUL.FTZ R100, R100, R214.reuse ;  /* 0x000000d664647220 */ /* 0x080fe20000410000 */
[-C--:B------:R-:W-:Y:S01]  /*10270*/  FMUL.FTZ R101, R101, R214.reuse ;  /* 0x000000d665657220 */ /* 0x080fe20000410000 */
[----:B------:R-:W-:Y:S01]  /*10280*/  FMNMX.FTZ R15, R166, R15, !PT ;  /* 0x0000000fa60f7209 */ /* 0x000fe20007810000 */
[-C--:B------:R-:W-:Y:S01]  /*10290*/  FMUL.FTZ R104, R104, R214.reuse ;  /* 0x000000d668687220 */ /* 0x080fe20000410000 */
[-C--:B------:R-:W-:Y:S01]  /*102a0*/  FMUL.FTZ R105, R105, R214.reuse ;  /* 0x000000d669697220 */ /* 0x080fe20000410000 */
[----:B------:R-:W4:Y:S01]  /*102b0*/  MUFU.EX2 R156, R156 ;  /* 0x0000009c009c7308 */ /* 0x000f220000000800 */
[----:B------:R-:W-:Y:S01]  /*102c0*/  FMNMX.FTZ R15, R167, R15, !PT ;  /* 0x0000000fa70f7209 */ /* 0x000fe20007810000 */
[-C--:B------:R-:W-:Y:S01]  /*102d0*/  FMUL.FTZ R108, R108, R214.reuse ;  /* 0x000000d66c6c7220 */ /* 0x080fe20000410000 */
[-C--:B------:R-:W-:Y:S01]  /*102e0*/  FMUL.FTZ R109, R109, R214.reuse ;  /* 0x000000d66d6d7220 */ /* 0x080fe20000410000 */
[-C--:B------:R-:W-:Y:S01]  /*102f0*/  FMUL.FTZ R112, R112, R214.reuse ;  /* 0x000000d670707220 */ /* 0x080fe20000410000 */
[----:B--2---:R-:W-:Y:S01]  /*10300*/  FMNMX.FTZ R15, R181, R15, !PT ;  /* 0x0000000fb50f7209 */ /* 0x004fe20007810000 */
[-C--:B------:R-:W-:Y:S01]  /*10310*/  FMUL.FTZ R113, R113, R214.reuse ;  /* 0x000000d671717220 */ /* 0x080fe20000410000 */
[-C--:B------:R-:W-:Y:S01]  /*10320*/  FMUL.FTZ R116, R116, R214.reuse ;  /* 0x000000d674747220 */ /* 0x080fe20000410000 */
        /* <DEDUP_REMOVED lines=9> */
[----:B------:R-:W-:Y:S01]  /*103c0*/  FMNMX.FTZ R15, R175, R15, !PT ;  /* 0x0000000faf0f7209 */ /* 0x000fe20007810000 */
[-C--:B------:R-:W-:Y:S01]  /*103d0*/  FMUL.FTZ R125, R125, R214.reuse ;  /* 0x000000d67d7d7220 */ /* 0x080fe20000410000 */
[-C--:B------:R-:W-:Y:S01]  /*103e0*/  FMUL.FTZ R128, R128, R214.reuse ;  /* 0x000000d680807220 */ /* 0x080fe20000410000 */
[-C--:B------:R-:W-:Y:S01]  /*103f0*/  FMUL.FTZ R129, R129, R214.reuse ;  /* 0x000000d681817220 */ /* 0x080fe20000410000 */
[----:B------:R-:W-:Y:S01]  /*10400*/  FMNMX.FTZ R170, R178, R15, !PT ;  /* 0x0000000fb2aa7209 */ /* 0x000fe20007810000 */
[-C--:B------:R-:W-:Y:S01]  /*10410*/  FMUL.FTZ R132, R132, R214.reuse ;  /* 0x000000d684847220 */ /* 0x080fe20000410000 */
[----:B------:R-:W-:Y:S01]  /*10420*/  FMUL.FTZ R133, R133, R214 ;  /* 0x000000d685857220 */ /* 0x000fe20000410000 */
[----:B------:R-:W-:Y:S01]  /*10430*/  MUFU.EX2 R161, R161 ;  /* 0x000000a100a17308 */ /* 0x000fe20000000800 */
[----:B------:R-:W-:Y:S01]  /*10440*/  FMNMX.FTZ R15, R179, R170, !PT ;  /* 0x000000aab30f7209 */ /* 0x000fe20007810000 */
[-C--:B------:R-:W-:Y:S01]  /*10450*/  FMUL.FTZ R136, R136, R214.reuse ;  /* 0x000000d688887220 */ /* 0x080fe20000410000 */
[-C--:B------:R-:W-:Y:S01]  /*10460*/  FMUL.FTZ R137, R137, R214.reuse ;  /* 0x000000d689897220 */ /* 0x080fe20000410000 */
[-C--:B------:R-:W-:Y:S01]  /*10470*/  FMUL.FTZ R140, R140, R214.reuse ;  /* 0x000000d68c8c7220 */ /* 0x080fe20000410000 */
[----:B------:R-:W-:Y:S01]  /*10480*/  FMNMX.FTZ R170, R182, R15, !PT ;  /* 0x0000000fb6aa7209 */ /* 0x000fe20007810000 */
[-C--:B------:R-:W-:Y:S01]  /*10490*/  FMUL.FTZ R141, R141, R214.reuse ;  /* 0x000000d68d8d7220 */ /* 0x080fe20000410000 */
[-C--:B------:R-:W-:Y:S01]  /*104a0*/  FMUL.FTZ R144, R144, R214.reuse ;  /* 0x000000d690907220 */ /* 0x080fe20000410000 */
[----:B------:R-:W-:Y:S01]  /*104b0*/  FMUL.FTZ R145, R145, R214 ;  /* 0x000000d691917220 */ /* 0x000fe20000410000 */
[----:B------:R-:W-:Y:S01]  /*104c0*/  FMNMX.FTZ R15, R183, R170, !PT ;  /* 0x000000aab70f7209 */ /* 0x000fe20007810000 */
[-C--:B------:R-:W-:Y:S01]  /*104d0*/  FMUL.FTZ R148, R148, R214.reuse ;  /* 0x000000d694947220 */ /* 0x080fe20000410000 */
[----:B------:R-:W-:Y:S01]  /*104e0*/  FMUL.FTZ R149, R149, R214 ;  /* 0x000000d695957220 */ /* 0x000fe20000410000 */
[----:B------:R-:W-:Y:S01]  /*104f0*/  @!P3 STS [R215+0x28800], R214 ;  /* 0x028800d6d700b388 */ /* 0x000fe20000000800 */
[----:B------:R-:W-:Y:S01]  /*10500*/  MUFU.EX2 R164, R164 ;  /* 0x000000a400a47308 */ /* 0x000fe20000000800 */
[----:B----4-:R-:W-:-:S02]  /*10510*/  FADD.FTZ R0, R156, R229 ;  /* 0x000000e59c007221 */ /* 0x010fc40000010000 */
[----:B------:R-:W4:Y:S05]  /*10520*/  SHFL.BFLY PT, R170, R15, 0x2, 0x1f ;  /* 0x0c401f000faa7f89 */ /* 0x000f2a00000e0000 */
[----:B------:R-:W-:Y:S08]  /*10530*/  MUFU.EX2 R165, R165 ;  /* 0x000000a500a57308 */ /* 0x000ff00000000800 */
[----:B------:R-:W5:Y:S08]  /*10540*/  MUFU.EX2 R168, R168 ;  /* 0x000000a800a87308 */ /* 0x000f700000000800 */
[----:B------:R-:W-:Y:S01]  /*10550*/  MUFU.EX2 R169, R169 ;  /* 0x000000a900a97308 */ /* 0x000fe20000000800 */
[----:B----4-:R-:W-:-:S05]  /*10560*/  FMNMX.FTZ R15, R15, R170, !PT ;  /* 0x000000aa0f0f7209 */ /* 0x010fca0007810000 */
[----:B------:R-:W4:Y:S02]  /*10570*/  SHFL.BFLY PT, R170, R15, 0x1, 0x1f ;  /* 0x0c201f000faa7f89 */ /* 0x000f2400000e0000 */
[----:B------:R-:W-:Y:S08]  /*10580*/  MUFU.EX2 R172, R172 ;  /* 0x000000ac00ac7308 */ /* 0x000ff00000000800 */
[----:B------:R-:W-:Y:S08]  /*10590*/  MUFU.EX2 R173, R173 ;  /* 0x000000ad00ad7308 */ /* 0x000ff00000000800 */
[----:B------:R-:W-:Y:S01]  /*105a0*/  MUFU.EX2 R176, R176 ;  /* 0x000000b000b07308 */ /* 0x000fe20000000800 */
[----:B----4-:R-:W-:-:S07]  /*105b0*/  FMNMX.FTZ R15, R15, R170, !PT ;  /* 0x000000aa0f0f7209 */ /* 0x010fce0007810000 */
[----:B------:R-:W-:Y:S01]  /*105c0*/  MUFU.EX2 R177, R177 ;  /* 0x000000b100b17308 */ /* 0x000fe20000000800 */
[C---:B------:R-:W-:Y:S01]  /*105d0*/  FADD.FTZ R170, -R15.reuse, R213 ;  /* 0x000000d50faa7221 */ /* 0x040fe20000010100 */
[----:B------:R-:W-:-:S03]  /*105e0*/  FMUL.FTZ R213, R15, R20 ;  /* 0x000000140fd57220 */ /* 0x000fc60000410000 */
[-C--:B------:R-:W-:Y:S01]  /*105f0*/  FMUL.FTZ R170, R170, R20.reuse ;  /* 0x00000014aaaa7220 */ /* 0x080fe20000410000 */
        /* <DEDUP_REMOVED lines=17> */
[----:B------:R-:W-:-:S02]  /*10710*/  FFMA.FTZ R183, R183, R20, -R213 ;  /* 0x00000014b7b77223 */ /* 0x000fc400000108d5 */
[----:B------:R-:W0:Y:S01]  /*10720*/  MUFU.EX2 R170, R170 ;  /* 0x000000aa00aa7308 */ /* 0x000e220000000800 */
[----:B----4-:R-:W-:Y:S01]  /*10730*/  F2FP.BF16.F32.PACK_AB R154, R156, R153 ;  /* 0x000000999c9a723e */ /* 0x010fe200000010ff */
[----:B--2---:R-:W-:Y:S01]  /*10740*/  FADD.FTZ R153, R157, R0 ;  /* 0x000000009d997221 */ /* 0x004fe20000010000 */
[----:B---3--:R-:W-:-:S03]  /*10750*/  F2FP.BF16.F32.PACK_AB R156, R160, R157 ;  /* 0x0000009da09c723e */ /* 0x008fc600000010ff */
[----:B------:R-:W-:Y:S01]  /*10760*/  FADD.FTZ R0, R160, R153 ;  /* 0x00000099a0007221 */ /* 0x000fe20000010000 */
[----:B-----5:R-:W-:Y:S01]  /*10770*/  F2FP.BF16.F32.PACK_AB R160, R168, R165 ;  /* 0x000000a5a8a0723e */ /* 0x020fe200000010ff */
[----:B------:R-:W2:Y:S02]  /*10780*/  MUFU.EX2 R155, R155 ;  /* 0x0000009b009b7308 */ /* 0x000ea40000000800 */
[----:B------:R-:W-:-:S04]  /*10790*/  FADD.FTZ R153, R161, R0 ;  /* 0x00000000a1997221 */ /* 0x000fc80000010000 */
[----:B------:R-:W-:Y:S02]  /*107a0*/  FADD.FTZ R0, R164, R153 ;  /* 0x00000099a4007221 */ /* 0x000fe40000010000 */
[----:B------:R3:W4:Y:S01]  /*107b0*/  MUFU.EX2 R213, R158 ;  /* 0x0000009e00d57308 */ /* 0x0007220000000800 */
[----:B0-----:R0:W-:Y:S01]  /*107c0*/  @!P3 STS [R215+0x28820], R170 ;  /* 0x028820aad700b388 */ /* 0x0011e20000000800 */
[----:B------:R-:W-:Y:S01]  /*107d0*/  FADD.FTZ R153, R165, R0 ;  /* 0x00000000a5997221 */ /* 0x000fe20000010000 */
[-C--:B------:R-:W-:Y:S01]  /*107e0*/  FMUL.FTZ R26, R26, R170.reuse ;  /* 0x000000aa1a1a7220 */ /* 0x080fe20000410000 */
[-C--:B------:R-:W-:Y:S01]  /*107f0*/  FMUL.FTZ R27, R27, R170.reuse ;  /* 0x000000aa1b1b7220 */ /* 0x080fe20000410000 */
[-C--:B------:R-:W-:Y:S01]  /*10800*/  FMUL.FTZ R30, R30, R170.reuse ;  /* 0x000000aa1e1e7220 */ /* 0x080fe20000410000 */
[----:B------:R-:W-:Y:S01]  /*10810*/  FADD.FTZ R0, R168, R153 ;  /* 0x00000099a8007221 */ /* 0x000fe20000010000 */
[-C--:B------:R-:W-:Y:S01]  /*10820*/  FMUL.FTZ R31, R31, R170.reuse ;  /* 0x000000aa1f1f7220 */ /* 0x080fe20000410000 */
[----:B------:R-:W5:Y:S01]  /*10830*/  MUFU.EX2 R159, R159 ;  /* 0x0000009f009f7308 */ /* 0x000f620000000800 */
[----:B---3--:R-:W-:Y:S01]  /*10840*/  F2FP.BF16.F32.PACK_AB R158, R164, R161 ;  /* 0x000000a1a49e723e */ /* 0x008fe200000010ff */
[----:B------:R-:W-:Y:S01]  /*10850*/  FADD.FTZ R153, R169, R0 ;  /* 0x00000000a9997221 */ /* 0x000fe20000010000 */
[----:B------:R-:W-:Y:S01]  /*10860*/  FFMA.FTZ R0, R170, R3, R180 ;  /* 0x00000003aa007223 */ /* 0x000fe200000100b4 */
[-C--:B------:R-:W-:Y:S01]  /*10870*/  FMUL.FTZ R34, R34, R170.reuse ;  /* 0x000000aa22227220 */ /* 0x080fe20000410000 */
[----:B------:R-:W-:Y:S01]  /*10880*/  FMUL.FTZ R35, R35, R170 ;  /* 0x000000aa23237220 */ /* 0x000fe20000410000 */
[----:B------:R-:W-:Y:S01]  /*10890*/  FADD.FTZ R164, R172, R153 ;  /* 0x00000099aca47221 */ /* 0x000fe20000010000 */
[C---:B--2---:R-:W-:Y:S01]  /*108a0*/  FADD.FTZ R0, R155.reuse, R0 ;  /* 0x000000009b007221 */ /* 0x044fe20000010000 */
[----:B0-----:R0:W2:Y:S01]  /*108b0*/  MUFU.EX2 R215, R162 ;  /* 0x000000a200d77308 */ /* 0x0010a20000000800 */
[----:B------:R-:W-:Y:S01]  /*108c0*/  F2FP.BF16.F32.PACK_AB R153, R155, R180 ;  /* 0x000000b49b99723e */ /* 0x000fe200000010ff */
[----:B------:R-:W-:Y:S01]  /*108d0*/  FADD.FTZ R3, R173, R164 ;  /* 0x000000a4ad037221 */ /* 0x000fe20000010000 */
[----:B----4-:R-:W-:Y:S01]  /*108e0*/  FADD.FTZ R0, R213, R0 ;  /* 0x00000000d5007221 */ /* 0x010fe20000010000 */
[----:B------:R-:W-:Y:S01]  /*108f0*/  F2FP.BF16.F32.PACK_AB R164, R176, R173 ;  /* 0x000000adb0a4723e */ /* 0x000fe200000010ff */
[-C--:B------:R-:W-:Y:S01]  /*10900*/  FMUL.FTZ R38, R38, R170.reuse ;  /* 0x000000aa26267220 */ /* 0x080fe20000410000 */
[----:B------:R-:W-:Y:S01]  /*10910*/  FADD.FTZ R168, R176, R3 ;  /* 0x00000003b0a87221 */ /* 0x000fe20000010000 */
[-C--:B------:R-:W-:Y:S01]  /*10920*/  FMUL.FTZ R39, R39, R170.reuse ;  /* 0x000000aa27277220 */ /* 0x080fe20000410000 */
[----:B------:R-:W3:Y:S01]  /*10930*/  MUFU.EX2 R163, R163 ;  /* 0x000000a300a37308 */ /* 0x000ee20000000800 */
[----:B0-----:R-:W-:Y:S01]  /*10940*/  F2FP.BF16.F32.PACK_AB R162, R172, R169 ;  /* 0x000000a9aca2723e */ /* 0x001fe200000010ff */
[----:B------:R-:W-:Y:S01]  /*10950*/  FADD.FTZ R3, R177, R168 ;  /* 0x000000a8b1037221 */ /* 0x000fe20000010000 */
[C---:B-----5:R-:W-:Y:S01]  /*10960*/  FADD.FTZ R168, R159.reuse, R0 ;  /* 0x000000009fa87221 */ /* 0x060fe20000010000 */
[----:B------:R-:W-:Y:S01]  /*10970*/  F2FP.BF16.F32.PACK_AB R155, R159, R213 ;  /* 0x000000d59f9b723e */ /* 0x000fe200000010ff */
[----:B------:R-:W-:Y:S01]  /*10980*/  BAR.SYNC.DEFER_BLOCKING 0xf, 0x100 ;  /* 0x03c4000000007b1d */ /* 0x000fe20000010000 */
[C---:B------:R-:W-:Y:S01]  /*10990*/  FADD.FTZ R0, R166.reuse, R3 ;  /* 0x00000003a6007221 */ /* 0x040fe20000010000 */
[----:B------:R-:W-:Y:S01]  /*109a0*/  F2FP.BF16.F32.PACK_AB R166, R166, R177 ;  /* 0x000000b1a6a6723e */ /* 0x000fe200000010ff */
[-C--:B------:R-:W-:Y:S01]  /*109b0*/  FMUL.FTZ R42, R42, R170.reuse ;  /* 0x000000aa2a2a7220 */ /* 0x080fe20000410000 */
[----:B--2---:R-:W-:Y:S01]  /*109c0*/  FADD.FTZ R168, R215, R168 ;  /* 0x000000a8d7a87221 */ /* 0x004fe20000010000 */
[-C--:B------:R-:W-:Y:S01]  /*109d0*/  FMUL.FTZ R43, R43, R170.reuse ;  /* 0x000000aa2b2b7220 */ /* 0x080fe20000410000 */
[----:B------:R-:W0:Y:S01]  /*109e0*/  MUFU.EX2 R214, R214 ;  /* 0x000000d600d67308 */ /* 0x000e220000000800 */
[-C--:B------:R-:W-:Y:S01]  /*109f0*/  FMUL.FTZ R46, R46, R170.reuse ;  /* 0x000000aa2e2e7220 */ /* 0x080fe20000410000 */
[-C--:B------:R-:W-:Y:S01]  /*10a00*/  FMUL.FTZ R47, R47, R170.reuse ;  /* 0x000000aa2f2f7220 */ /* 0x080fe20000410000 */
[-C--:B------:R-:W-:Y:S01]  /*10a10*/  FMUL.FTZ R50, R50, R170.reuse ;  /* 0x000000aa32327220 */ /* 0x080fe20000410000 */
[-C--:B------:R-:W-:Y:S01]  /*10a20*/  FMUL.FTZ R51, R51, R170.reuse ;  /* 0x000000aa33337220 */ /* 0x080fe20000410000 */
[-C--:B------:R-:W-:Y:S01]  /*10a30*/  FMUL.FTZ R54, R54, R170.reuse ;  /* 0x000000aa36367220 */ /* 0x080fe20000410000 */
[C---:B---3--:R-:W-:Y:S01]  /*10a40*/  FADD.FTZ R3, R163.reuse, R168 ;  /* 0x000000a8a3037221 */ /* 0x048fe20000010000 */
[----:B------:R-:W-:Y:S01]  /*10a50*/  F2FP.BF16.F32.PACK_AB R157, R163, R215 ;  /* 0x000000d7a39d723e */ /* 0x000fe200000010ff */
[----:B------:R-:W2:Y:S01]  /*10a60*/  MUFU.EX2 R167, R167 ;  /* 0x000000a700a77308 */ /* 0x000ea20000000800 */
[-C--:B------:R-:W-:Y:S01]  /*10a70*/  FMUL.FTZ R55, R55, R170.reuse ;  /* 0x000000aa37377220 */ /* 0x080fe20000410000 */
        /* <DEDUP_REMOVED lines=8> */
[----:B------:R0:W-:Y:S01]  /*10b00*/  STSM.16.M88.4 [R195+0x26800], R152 ;  /* 0x02680098c3007844 */ /* 0x0001e20000000200 */
        /* <DEDUP_REMOVED lines=44> */
[----:B------:R0:W-:Y:S01]  /*10dd0*/  STSM.16.M88.4 [R196], R160 ;  /* 0x000000a0c4007844 */ /* 0x0001e20000000200 */
[----:B------:R-:W3:Y:S01]  /*10de0*/  MUFU.EX2 R182, R182 ;  /* 0x000000b600b67308 */ /* 0x000ee20000000800 */
        /* <DEDUP_REMOVED lines=8> */
[C---:B--2---:R-:W-:Y:S01]  /*10e70*/  FADD.FTZ R3, R168.reuse, R3 ;  /* 0x00000003a8037221 */ /* 0x044fe20000010000 */
[----:B------:R-:W-:Y:S01]  /*10e80*/  F2FP.BF16.F32.PACK_AB R165, R168, R165 ;  /* 0x000000a5a8a5723e */ /* 0x000fe200000010ff */
[-C--:B------:R-:W-:Y:S01]  /*10e90*/  FMUL.FTZ R142, R142, R170.reuse ;  /* 0x000000aa8e8e7220 */ /* 0x080fe20000410000 */
[-C--:B------:R-:W-:Y:S01]  /*10ea0*/  FMUL.FTZ R143, R143, R170.reuse ;  /* 0x000000aa8f8f7220 */ /* 0x080fe20000410000 */
[-C--:B------:R-:W-:Y:S01]  /*10eb0*/  FMUL.FTZ R146, R146, R170.reuse ;  /* 0x000000aa92927220 */ /* 0x080fe20000410000 */
[-C--:B------:R-:W-:Y:S01]  /*10ec0*/  FMUL.FTZ R147, R147, R170.reuse ;  /* 0x000000aa93937220 */ /* 0x080fe20000410000 */
[-C--:B------:R-:W-:Y:S01]  /*10ed0*/  FMUL.FTZ R150, R150, R170.reuse ;  /* 0x000000aa96967220 */ /* 0x080fe20000410000 */
[----:B------:R-:W-:Y:S01]  /*10ee0*/  FMUL.FTZ R151, R151, R170 ;  /* 0x000000aa97977220 */ /* 0x000fe20000410000 */
[----:B---3--:R-:W-:Y:S01]  /*10ef0*/  FADD.FTZ R172, R182, R3 ;  /* 0x00000003b6ac7221 */ /* 0x008fe20000010000 */
[----:B----4-:R-:W-:-:S03]  /*10f00*/  F2FP.BF16.F32.PACK_AB R167, R183, R182 ;  /* 0x000000b6b7a7723e */ /* 0x010fc600000010ff */
[----:B------:R-:W-:Y:S02]  /*10f10*/  FADD.FTZ R3, R183, R172 ;  /* 0x000000acb7037221 */ /* 0x000fe40000010000 */
[----:B------:R0:W-:Y:S01]  /*10f20*/  STSM.16.M88.4 [R197], R164 ;  /* 0x000000a4c5007844 */ /* 0x0001e20000000200 */
[----:B------:R-:W-:Y:S05]  /*10f30*/  @!P0 BRA `(.L_x_6058) ;  /* 0x0000000000048947 */ /* 0x000fea0003800000 */
[----:B------:R-:W-:Y:S01]  /*10f40*/  BPT.TRAP 0x1 ;  /* 0x000000040000795c */ /* 0x000fe20000300000 */
.L_x_6058:
[----:B------:R2:W3:Y:S01]  /*10f50*/  SYNCS.PHASECHK.TRANS64.TRYWAIT P3, [R12+URZ+0x28c50], R207 ;  /* 0x028c50cf0c0075a7 */ /* 0x0004e2000806017f */
[----:B------:R-:W-:Y:S05]  /*10f60*/  @!P0 BRA `(.L_x_6059) ;  /* 0x0000000000048947 */ /* 0x000fea0003800000 */
[----:B------:R-:W-:Y:S01]  /*10f70*/  BPT.TRAP 0x1 ;  /* 0x000000040000795c */ /* 0x000fe20000300000 */
.L_x_6059:
[----:B------:R-:W-:Y:S04]  /*10f80*/  BSSY B2, `(.L_x_6060) ;  /* 0x0000004000027945 */ /* 0x000fe80003800000 */
[----:B---3--:R-:W-:Y:S05]  /*10f90*/  @P3 BRA `(.L_x_6061) ;  /* 0x0000000000083947 */ /* 0x008fea0003800000 */
[----:B------:R-:W3:Y:S02]  /*10fa0*/  SYNCS.PHASECHK.TRANS64.TRYWAIT P3, [R12+URZ+0x28c50], R207 ;  /* 0x028c50cf0c0075a7 */ /* 0x000ee4000806017f */
[----:B---3--:R-:W-:Y:S05]  /*10fb0*/  @!P3 BRA `(.L_x_6062) ;  /* 0x0000010000ecb947 */ /* 0x008fea0003800000 */
.L_x_6061:
[----:B------:R-:W-:Y:S05]  /*10fc0*/  BSYNC B2 ;  /* 0x0000000000027941 */ /* 0x000fea0003800000 */
.L_x_6060:
[----:B------:R-:W-:Y:S01]  /*10fd0*/  IMAD R168, R18, 0x1000, R190 ;  /* 0x0000100012a87824 */ /* 0x000fe200078e02be */
[----:B------:R-:W-:Y:S01]  /*10fe0*/  WARPGROUP.ARRIVE ;  /* 0x00000000000079c5 */ /* 0x000fe20000000000 */
[----:B------:R-:W-:Y:S02]  /*10ff0*/  IMAD.MOV.U32 R169, RZ, RZ, 0x40000040 ;  /* 0x40000040ffa97424 */ /* 0x000fe400078e00ff */
[----:B-123--:R-:W-:Y:S01]  /*11000*/  @!P1 VIADD R12, R12, 0x28c60 ;  /* 0x00028c600c0c9836 */ /* 0x00efe20000000000 */
[----:B------:R-:W-:Y:S01]  /*11010*/  R2UR UR6, R168 ;  /* 0x00000000a80672ca */ /* 0x000fe200000e0000 */
[----:B------:R-:W-:Y:S01]  /*11020*/  IMAD.MOV.U32 R213, RZ, RZ, R15 ;  /* 0x000000ffffd57224 */ /* 0x000fe200078e000f */
[----:B------:R-:W-:Y:S01]  /*11030*/  R2UR UR7, R169 ;  /* 0x00000000a90772ca */ /* 0x000fe200000e0000 */
[----:B------:R-:W-:Y:S01]  /*11040*/  IMAD.MOV.U32 R169, RZ, RZ, 0x40000040 ;  /* 0x40000040ffa97424 */ /* 0x000fe200078e00ff */
[----:B------:R-:W-:Y:S01]  /*11050*/  @!P1 PRMT R12, RZ, 0x654, R12 ;  /* 0x00000654ff0c9816 */ /* 0x000fe2000000000c */
[----:B------:R-:W-:-:S02]  /*11060*/  IMAD.MOV.U32 R214, RZ, RZ, R14 ;  /* 0x000000ffffd67224 */ /* 0x000fc400078e000e */
[----:B------:R-:W-:-:S08]  /*11070*/  IMAD.MOV.U32 R215, RZ, RZ, R18 ;  /* 0x000000ffffd77224 */ /* 0x000fd000078e0012 */
        /* <DEDUP_REMOVED lines=35> */
.L_x_6052:
[----:B0-----:R-:W-:-:S07]  /*112b0*/  IMAD.MOV.U32 R12, RZ, RZ, R206 ;  /* 0x000000ffff0c7224 */ /* 0x001fce00078e00ce */
.L_x_6051:
[----:B------:R-:W-:Y:S05]  /*112c0*/  BSYNC B0 ;  /* 0x0000000000007941 */ /* 0x000fea0003800000 */
.L_x_6050:
[----:B------:R-:W-:Y:S01]  /*112d0*/  ISETP.GE.AND P2, PT, R12, R202, PT ;  /* 0x000000ca0c00720c */ /* 0x000fe20003f46270 */
[----:B------:R-:W-:-:S12]  /*112e0*/  BSSY B0, `(.L_x_6064) ;  /* 0x000028e000007945 */ /* 0x000fd80003800000 */
[----:B------:R-:W-:Y:S05]  /*112f0*/  @!P2 BRA `(.L_x_6065) ;  /* 0x000000280030a947 */ /* 0x000fea0003800000 */
[----:B------:R-:W-:Y:S02]  /*11300*/  IMAD.MOV.U32 R213, RZ, RZ, R15 ;  /* 0x000000ffffd57224 */ /* 0x000fe400078e000f */
[----:B0-----:R-:W-:Y:S02]  /*11310*/  IMAD.MOV.U32 R215, RZ, RZ, R14 ;  /* 0x000000ffffd77224 */ /* 0x001fe400078e000e */
[----:B------:R-:W-:-:S07]  /*11320*/  IMAD.MOV.U32 R214, RZ, RZ, R18 ;  /* 0x000000ffffd67224 */ /* 0x000fce00078e0012 */
.L_x_6084:
[----:B------:R-:W-:-:S05]  /*11330*/  VIADD R18, R214, 0x1 ;  /* 0x00000001d6127836 */ /* 0x000fca0000000000 */
[----:B------:R-:W-:-:S04]  /*11340*/  ISETP.NE.AND P2, PT, R18, 0x2, PT ;  /* 0x000000021200780c */ /* 0x000fc80003f45270 */
[----:B------:R-:W-:Y:S02]  /*11350*/  SEL R14, RZ, 0x1, P2 ;  /* 0x00000001ff0e7807 */ /* 0x000fe40001000000 */
[----:B------:R-:W-:Y:S02]  /*11360*/  SEL R18, R18, RZ, P2 ;  /* 0x000000ff12127207 */ /* 0x000fe40001000000 */
[----:B------:R-:W-:Y:S01]  /*11370*/  LOP3.LUT R19, R19, R14, RZ, 0x3c, !PT ;  /* 0x0000000e13137212 */ /* 0x000fe200078e3cff */
[----:B-1----:R-:W-:Y:S06]  /*11380*/  @!P0 BRA `(.L_x_6066) ;  /* 0x0000000000048947 */ /* 0x002fec0003800000 */
[----:B------:R-:W-:Y:S01]  /*11390*/  BPT.TRAP 0x1 ;  /* 0x000000040000795c */ /* 0x000fe20000300000 */
.L_x_6066:
[----:B------:R-:W-:Y:S01]  /*113a0*/  IMAD R206, R18, 0x8, R2 ;  /* 0x0000000812ce7824 */ /* 0x000fe200078e0202 */
[----:B------:R-:W-:-:S04]  /*113b0*/  SHF.L.U32 R207, R19, 0x1f, RZ ;  /* 0x0000001f13cf7819 */ /* 0x000fc800000006ff */
[----:B------:R0:W1:Y:S01]  /*113c0*/  SYNCS.PHASECHK.TRANS64.TRYWAIT P2, [R206+URZ+0x28c30], R207 ;  /* 0x028c30cfce0075a7 */ /* 0x000062000804017f */
[----:B------:R-:W-:Y:S05]  /*113d0*/  @!P0 BRA `(.L_x_6067) ;  /* 0x0000000000048947 */ /* 0x000fea0003800000 */
[----:B------:R-:W-:Y:S01]  /*113e0*/  BPT.TRAP 0x1 ;  /* 0x000000040000795c */ /* 0x000fe20000300000 */
.L_x_6067:
[----:B------:R-:W-:Y:S01]  /*113f0*/  BSSY B1, `(.L_x_6068) ;  /* 0x0000006000017945 */ /* 0x000fe20003800000 */
[----:B------:R-:W-:Y:S02]  /*11400*/  IMAD R14, R18, 0x200, R13 ;  /* 0x00000200120e7824 */ /* 0x000fe400078e020d */
[----:B------:R-:W-:Y:S01]  /*11410*/  IMAD.MOV.U32 R15, RZ, RZ, 0x40000040 ;  /* 0x40000040ff0f7424 */ /* 0x000fe200078e00ff */
[----:B-1----:R-:W-:Y:S06]  /*11420*/  @P2 BRA `(.L_x_6069) ;  /* 0x0000000000082947 */ /* 0x002fec0003800000 */
[----:B------:R-:W1:Y:S02]  /*11430*/  SYNCS.PHASECHK.TRANS64.TRYWAIT P2, [R206+URZ+0x28c30], R207 ;  /* 0x028c30cfce0075a7 */ /* 0x000e64000804017f */
[----:B-1----:R-:W-:Y:S05]  /*11440*/  @!P2 BRA `(.L_x_6070) ;  /* 0x000000fc00dca947 */ /* 0x002fea0003800000 */
.L_x_6069:
[----:B------:R-:W-:Y:S05]  /*11450*/  BSYNC B1 ;  /* 0x0000000000017941 */ /* 0x000fea0003800000 */
.L_x_6068:
[C---:B------:R-:W-:Y:S01]  /*11460*/  R2UR UR6, R14.reuse ;  /* 0x000000000e0672ca */ /* 0x040fe200000e0000 */
[----:B------:R-:W-:Y:S01]  /*11470*/  WARPGROUP.ARRIVE ;  /* 0x00000000000079c5 */ /* 0x000fe20000000000 */
[----:B------:R-:W-:Y:S01]  /*11480*/  R2UR UR7, R15 ;  /* 0x000000000f0772ca */ /* 0x000fe200000e0000 */
[----:B------:R-:W-:Y:S01]  /*11490*/  VIADD R20, R14, 0x2 ;  /* 0x000000020e147836 */ /* 0x000fe20000000000 */
[----:B------:R-:W-:Y:S01]  /*114a0*/  R2UR UR4, R4 ;  /* 0x00000000040472ca */ /* 0x000fe200000e0000 */
[----:B------:R-:W-:Y:S01]  /*114b0*/  IMAD.MOV.U32 R21, RZ, RZ, 0x40000040 ;  /* 0x40000040ff157424 */ /* 0x000fe200078e00ff */
[----:B------:R-:W-:Y:S01]  /*114c0*/  R2UR UR5, R5 ;  /* 0x00000000050572ca */ /* 0x000fe200000e0000 */
[----:B------:R-:W-:-:S12]  /*114d0*/  IMAD.MOV.U32 R15, RZ, RZ, 0x40000040 ;  /* 0x40000040ff0f7424 */ /* 0x000fd800078e00ff */
        /* <DEDUP_REMOVED lines=32> */
[----:B------:R-:W-:Y:S01]  /*116e0*/  HGMMA.64x64x16.F32.BF16 R152, gdesc[UR4], R152, gsb0 ;  /* 0x00e00000049879f0 */ /* 0x000fe20008001898 */
[----:B------:R-:W-:Y:S02]  /*116f0*/  ULDC UR4, c[0x0][0x9d8] ;  /* 0x0002760000047ab9 */ /* 0x000fe40000000800 */
        /* <DEDUP_REMOVED lines=36> */
[----:B------:R-:W-:Y:S01]  /*11940*/  ULDC UR4, c[0x0][0x9e0] ;  /* 0x0002780000047ab9 */ /* 0x000fe20000000800 */
[----:B------:R4:W-:Y:S01]  /*11950*/  @!P1 SYNCS.ARRIVE.TRANS64.RED.A1T0 RZ, [R14+URZ], RZ ;  /* 0x000000ff0eff99a7 */ /* 0x0009e2000810043f */
[----:B------:R-:W-:-:S05]  /*11960*/  IADD3 R183, -R22, R183, R23 ;  /* 0x000000b716b77210 */ /* 0x000fca0007ffe117 */
[----:B------:R-:W0:Y:S01]  /*11970*/  MUFU.TANH R229, R229 ;  /* 0x000000e500e57308 */ /* 0x000e220000002400 */
[C---:B------:R-:W-:Y:S02]  /*11980*/  VIADD R231, R183.reuse, UR45 ;  /* 0x0000002db7e77c36 */ /* 0x040fe40008000000 */
[----:B------:R-:W-:Y:S02]  /*11990*/  VIADD R183, R183, UR4 ;  /* 0x00000004b7b77c36 */ /* 0x000fe40008000000 */
[--C-:B--2---:R-:W-:Y:S02]  /*119a0*/  IMAD.IADD R182, R231, 0x1, R232.reuse ;  /* 0x00000001e7b67824 */ /* 0x104fe400078e02e8 */
        /* <DEDUP_REMOVED lines=32> */
[----:B------:R-:W-:Y:S01]  /*11bb0*/  IADD3 R232, -R22, R23, R232 ;  /* 0x0000001716e87210 */ /* 0x000fe20007ffe1e8 */
[----:B------:R-:W-:Y:S03]  /*11bc0*/  BSSY B1, `(.L_x_6072) ;  /* 0x0000012000017945 */ /* 0x000fe60003800000 */
[----:B------:R-:W-:-:S13]  /*11bd0*/  ISETP.GT.AND P2, PT, R232, -0x1, PT ;  /* 0xffffffffe800780c */ /* 0x000fda0003f44270 */
[----:B------:R-:W-:Y:S05]  /*11be0*/  @P2 BRA `(.L_x_6073) ;  /* 0x0000000000242947 */ /* 0x000fea0003800000 */
[----:B------:R-:W-:Y:S01]  /*11bf0*/  ULDC UR4, c[0x0][0x9e4] ;  /* 0x0002790000047ab9 */ /* 0x000fe20000000800 */
[----:B------:R-:W-:Y:S01]  /*11c00*/  LOP3.LUT R232, RZ, R232, RZ, 0x33, !PT ;  /* 0x000000e8ffe87212 */ /* 0x000fe200078e33ff */
[----:B------:R-:W-:-:S05]  /*11c10*/  IMAD.U32 R233, RZ, RZ, UR4 ;  /* 0x00000004ffe97e24 */ /* 0x000fca000f8e00ff */
[----:B------:R-:W-:-:S13]  /*11c20*/  ISETP.NE.AND P2, PT, R233, 0x1, PT ;  /* 0x00000001e900780c */ /* 0x000fda0003f45270 */
[----:B------:R-:W2:Y:S02]  /*11c30*/  @P2 LDC.64 R14, c[0x0][0x9e8] ;  /* 0x00027a00ff0e2b82 */ /* 0x000ea40000000a00 */
[----:B--2---:R-:W-:-:S05]  /*11c40*/  @P2 IMAD.HI.U32 R14, R232, R14, RZ ;  /* 0x0000000ee80e2227 */ /* 0x004fca00078e00ff */
[----:B------:R-:W-:-:S04]  /*11c50*/  @P2 SHF.R.U32.HI R232, RZ, R15, R14 ;  /* 0x0000000fffe82219 */ /* 0x000fc8000001160e */
[----:B------:R-:W-:Y:S01]  /*11c60*/  LOP3.LUT R232, RZ, R232, RZ, 0x33, !PT ;  /* 0x000000e8ffe87212 */ /* 0x000fe200078e33ff */
[----:B------:R-:W-:Y:S06]  /*11c70*/  BRA `(.L_x_6074) ;  /* 0x0000000000187947 */ /* 0x000fec0003800000 */
.L_x_6073:
[----:B------:R-:W-:Y:S02]  /*11c80*/  ULDC UR4, c[0x0][0x9e4] ;  /* 0x0002790000047ab9 */ /* 0x000fe40000000800 */
[----:B------:R-:W-:-:S05]  /*11c90*/  IMAD.U32 R233, RZ, RZ, UR4 ;  /* 0x00000004ffe97e24 */ /* 0x000fca000f8e00ff */
[----:B------:R-:W-:-:S13]  /*11ca0*/  ISETP.NE.AND P2, PT, R233, 0x1, PT ;  /* 0x00000001e900780c */ /* 0x000fda0003f45270 */
[----:B------:R-:W2:Y:S02]  /*11cb0*/  @P2 LDC.64 R14, c[0x0][0x9e8] ;  /* 0x00027a00ff0e2b82 */ /* 0x000ea40000000a00 */
[----:B--2---:R-:W-:-:S05]  /*11cc0*/  @P2 IMAD.HI.U32 R14, R232, R14, RZ ;  /* 0x0000000ee80e2227 */ /* 0x004fca00078e00ff */
[----:B------:R-:W-:-:S07]  /*11cd0*/  @P2 SHF.R.U32.HI R232, RZ, R15, R14 ;  /* 0x0000000fffe82219 */ /* 0x000fce000001160e */
.L_x_6074:
[----:B------:R-:W-:Y:S05]  /*11ce0*/  BSYNC B1 ;  /* 0x0000000000017941 */ /* 0x000fea0003800000 */
.L_x_6072:
[----:B------:R-:W-:-:S04]  /*11cf0*/  IMAD R232, R232, R233, -R178 ;  /* 0x000000e9e8e87224 */ /* 0x000fc800078e0ab2 */
[----:B------:R-:W-:-:S05]  /*11d00*/  IMAD.IADD R232, R232, 0x1, -R184 ;  /* 0x00000001e8e87824 */ /* 0x000fca00078e0ab8 */
[----:B------:R-:W-:Y:S02]  /*11d10*/  VIMNMX R182, R182, R232, !PT ;  /* 0x000000e8b6b67248 */ /* 0x000fe40007fe0100 */
[----:B------:R-:W-:-:S07]  /*11d20*/  VIADDMNMX R181, R232, R233, R181, PT ;  /* 0x000000e9e8b57246 */ /* 0x000fce00038001b5 */
.L_x_6071:
[----:B------:R-:W-:Y:S01]  /*11d30*/  ISETP.GT.AND P2, PT, R12, -0x1, PT ;  /* 0xffffffff0c00780c */ /* 0x000fe20003f44270 */
[----:B------:R-:W2:Y:S03]  /*11d40*/  SHFL.IDX PT, R20, R20, 0x1, 0x1c1f ;  /* 0x003c1f0014147f89 */ /* 0x000ea600000e0000 */
[C---:B------:R-:W-:Y:S02]  /*11d50*/  ISETP.GT.AND P4, PT, R182.reuse, RZ, P2 ;  /* 0x000000ffb600720c */ /* 0x040fe40001784270 */
[----:B------:R-:W-:Y:S02]  /*11d60*/  ISETP.GT.AND P3, PT, R182, 0x1, P2 ;  /* 0x00000001b600780c */ /* 0x000fe40001764270 */
[C---:B------:R-:W-:Y:S02]  /*11d70*/  ISETP.LT.OR P4, PT, R181.reuse, 0x1, P4 ;  /* 0x00000001b500780c */ /* 0x040fe40002781670 */
[----:B------:R-:W-:-:S02]  /*11d80*/  ISETP.LT.OR P3, PT, R181, 0x2, P3 ;  /* 0x00000002b500780c */ /* 0x000fc40001f61670 */
[----:B------:R-:W-:Y:S02]  /*11d90*/  FSEL R216, R216, -INF , !P4 ;  /* 0xff800000d8d87808 */ /* 0x000fe40006000000 */
[----:B0-----:R-:W-:Y:S02]  /*11da0*/  FSEL R229, R229, -INF , !P3 ;  /* 0xff800000e5e57808 */ /* 0x001fe40005800000 */
[C---:B------:R-:W-:Y:S02]  /*11db0*/  ISETP.GT.AND P4, PT, R182.reuse, 0x8, P2 ;  /* 0x00000008b600780c */ /* 0x040fe40001784270 */
[----:B------:R-:W-:Y:S02]  /*11dc0*/  ISETP.GT.AND P3, PT, R182, 0x9, P2 ;  /* 0x00000009b600780c */ /* 0x000fe40001764270 */
[C---:B------:R-:W-:Y:S02]  /*11dd0*/  ISETP.LT.OR P4, PT, R181.reuse, 0x9, P4 ;  /* 0x00000009b500780c */ /* 0x040fe40002781670 */
[----:B------:R-:W-:-:S02]  /*11de0*/  ISETP.LT.OR P3, PT, R181, 0xa, P3 ;  /* 0x0000000ab500780c */ /* 0x000fc40001f61670 */
[----:B------:R-:W-:Y:S01]  /*11df0*/  FSEL R155, R155, -INF , !P4 ;  /* 0xff8000009b9b7808 */ /* 0x000fe20006000000 */
[--C-:B--2---:R-:W-:Y:S01]  /*11e00*/  IMAD.IADD R183, R183, 0x1, R20.reuse ;  /* 0x00000001b7b77824 */ /* 0x104fe200078e0214 */
[----:B------:R-:W-:Y:S01]  /*11e10*/  FSEL R230, R230, -INF , !P3 ;  /* 0xff800000e6e67808 */ /* 0x000fe20005800000 */
[----:B------:R-:W-:Y:S01]  /*11e20*/  IMAD.IADD R231, R231, 0x1, R20 ;  /* 0x00000001e7e77824 */ /* 0x000fe200078e0214 */
[C---:B------:R-:W-:Y:S02]  /*11e30*/  ISETP.GT.AND P4, PT, R182.reuse, 0x10, P2 ;  /* 0x00000010b600780c */ /* 0x040fe40001784270 */
[----:B------:R-:W-:Y:S02]  /*11e40*/  ISETP.GT.AND P3, PT, R182, 0x11, P2 ;  /* 0x00000011b600780c */ /* 0x000fe40001764270 */
[C---:B------:R-:W-:Y:S02]  /*11e50*/  ISETP.LT.OR P4, PT, R181.reuse, 0x11, P4 ;  /* 0x00000011b500780c */ /* 0x040fe40002781670 */
[----:B------:R-:W-:-:S02]  /*11e60*/  ISETP.LT.OR P3, PT, R181, 0x12, P3 ;  /* 0x00000012b500780c */ /* 0x000fc40001f61670 */
[----:B------:R-:W-:Y:S02]  /*11e70*/  FSEL R159, R159, -INF , !P4 ;  /* 0xff8000009f9f7808 */ /* 0x000fe40006000000 */
[----:B------:R-:W-:Y:S02]  /*11e80*/  FSEL R160, R160, -INF , !P3 ;  /* 0xff800000a0a07808 */ /* 0x000fe40005800000 */
        /* <DEDUP_REMOVED lines=29> */
[----:B------:R-:W-:Y:S01]  /*12060*/  FSEL R180, R180, -INF , !P3 ;  /* 0xff800000b4b47808 */ /* 0x000fe20005800000 */
[----:B------:R-:W-:Y:S08]  /*12070*/  @!P6 BRA `(.L_x_6075) ;  /* 0x000000000060e947 */ /* 0x000ff00003800000 */
        /* <DEDUP_REMOVED lines=8> */
[----:B------:R-:W0:Y:S02]  /*12100*/  @P3 LDC.64 R14, c[0x0][0x9e8] ;  /* 0x00027a00ff0e3b82 */ /* 0x000e240000000a00 */
[----:B0-----:R-:W-:-:S05]  /*12110*/  @P3 IMAD.HI.U32 R14, R20, R14, RZ ;  /* 0x0000000e140e3227 */ /* 0x001fca00078e00ff */
[----:B------:R-:W-:-:S04]  /*12120*/  @P3 SHF.R.U32.HI R20, RZ, R15, R14 ;  /* 0x0000000fff143219 */ /* 0x000fc8000001160e */
[----:B------:R-:W-:Y:S01]  /*12130*/  LOP3.LUT R20, RZ, R20, RZ, 0x33, !PT ;  /* 0x00000014ff147212 */ /* 0x000fe200078e33ff */
[----:B------:R-:W-:Y:S06]  /*12140*/  BRA `(.L_x_6078) ;  /* 0x0000000000187947 */ /* 0x000fec0003800000 */
.L_x_6077:
[----:B------:R-:W-:Y:S02]  /*12150*/  ULDC UR4, c[0x0][0x9e4] ;  /* 0x0002790000047ab9 */ /* 0x000fe40000000800 */
[----:B------:R-:W-:-:S05]  /*12160*/  IMAD.U32 R181, RZ, RZ, UR4 ;  /* 0x00000004ffb57e24 */ /* 0x000fca000f8e00ff */
[----:B------:R-:W-:-:S13]  /*12170*/  ISETP.NE.AND P3, PT, R181, 0x1, PT ;  /* 0x00000001b500780c */ /* 0x000fda0003f65270 */
[----:B------:R-:W0:Y:S02]  /*12180*/  @P3 LDC.64 R14, c[0x0][0x9e8] ;  /* 0x00027a00ff0e3b82 */ /* 0x000e240000000a00 */
[----:B0-----:R-:W-:-:S05]  /*12190*/  @P3 IMAD.HI.U32 R14, R20, R14, RZ ;  /* 0x0000000e140e3227 */ /* 0x001fca00078e00ff */
[----:B------:R-:W-:-:S07]  /*121a0*/  @P3 SHF.R.U32.HI R20, RZ, R15, R14 ;  /* 0x0000000fff143219 */ /* 0x000fce000001160e */
.L_x_6078:
[----:B------:R-:W-:Y:S05]  /*121b0*/  BSYNC B1 ;  /* 0x0000000000017941 */ /* 0x000fea0003800000 */
.L_x_6076:
[----:B------:R-:W-:-:S04]  /*121c0*/  IMAD R20, R20, R181, -R178 ;  /* 0x000000b514147224 */ /* 0x000fc800078e0ab2 */
[----:B------:R-:W-:-:S05]  /*121d0*/  IMAD.IADD R20, R20, 0x1, -R184 ;  /* 0x0000000114147824 */ /* 0x000fca00078e0ab8 */
[----:B------:R-:W-:Y:S02]  /*121e0*/  VIMNMX R231, R231, R20, !PT ;  /* 0x00000014e7e77248 */ /* 0x000fe40007fe0100 */
[----:B------:R-:W-:-:S07]  /*121f0*/  VIADDMNMX R183, R20, R181, R183, PT ;  /* 0x000000b514b77246 */ /* 0x000fce00038001b7 */
.L_x_6075:
[----:B------:R-:W-:Y:S01]  /*12200*/  FMNMX.FTZ R14, R216, R215, !PT ;  /* 0x000000d7d80e7209 */ /* 0x000fe20007810000 */
[----:B------:R-:W-:Y:S02]  /*12210*/  ULDC UR4, c[0x0][0x988] ;  /* 0x0002620000047ab9 */ /* 0x000fe40000000800 */
[----:B------:R-:W-:Y:S01]  /*12220*/  IMAD.U32 R20, RZ, RZ, UR4 ;  /* 0x00000004ff147e24 */ /* 0x000fe2000f8e00ff */
        /* <DEDUP_REMOVED lines=18> */
[----:B0-----:R-:W-:-:S04]  /*12350*/  FMNMX.FTZ R14, R14, R15, !PT ;  /* 0x0000000f0e0e7209 */ /* 0x001fc80007810000 */
[C---:B------:R-:W-:Y:S01]  /*12360*/  FSETP.NEU.FTZ.AND P3, PT, R14.reuse, -INF , PT ;  /* 0xff8000000e00780b */ /* 0x040fe20003f7d000 */
[----:B------:R-:W-:-:S03]  /*12370*/  FMUL.FTZ R15, R14, R20 ;  /* 0x000000140e0f7220 */ /* 0x000fc60000410000 */
[----:B------:R-:W-:Y:S02]  /*12380*/  FSEL R178, R14, RZ, P3 ;  /* 0x000000ff0eb27208 */ /* 0x000fe40001800000 */
[----:B------:R-:W-:Y:S02]  /*12390*/  FSEL R15, R15, RZ, P3 ;  /* 0x000000ff0f0f7208 */ /* 0x000fe40001800000 */
[----:B------:R-:W-:Y:S01]  /*123a0*/  ISETP.GT.AND P3, PT, R231, 0x1, P2 ;  /* 0x00000001e700780c */ /* 0x000fe20001764270 */
[----:B------:R-:W-:Y:S01]  /*123b0*/  FADD.FTZ R178, -R178, R215 ;  /* 0x000000d7b2b27221 */ /* 0x000fe20000010100 */
[----:B------:R-:W-:Y:S02]  /*123c0*/  IMAD.MOV R215, RZ, RZ, -R194 ;  /* 0x000000ffffd77224 */ /* 0x000fe400078e0ac2 */
[-CC-:B------:R-:W-:Y:S01]  /*123d0*/  FFMA.FTZ R216, R216, R20.reuse, -R15.reuse ;  /* 0x00000014d8d87223 */ /* 0x180fe2000001080f */
[----:B------:R-:W-:Y:S01]  /*123e0*/  ISETP.LT.OR P4, PT, R183, 0x2, P3 ;  /* 0x00000002b700780c */ /* 0x000fe20001f81670 */
[-CC-:B------:R-:W-:Y:S01]  /*123f0*/  FFMA.FTZ R229, R229, R20.reuse, -R15.reuse ;  /* 0x00000014e5e57223 */ /* 0x180fe2000001080f */
[----:B------:R-:W-:Y:S01]  /*12400*/  ISETP.GT.AND P3, PT, R231, 0x8, P2 ;  /* 0x00000008e700780c */ /* 0x000fe20001764270 */
[-CC-:B------:R-:W-:Y:S01]  /*12410*/  FFMA.FTZ R155, R155, R20.reuse, -R15.reuse ;  /* 0x000000149b9b7223 */ /* 0x180fe2000001080f */
[----:B------:R-:W-:Y:S01]  /*12420*/  FSEL R181, R152, -INF , !P4 ;  /* 0xff80000098b57808 */ /* 0x000fe20006000000 */
[-CC-:B------:R-:W-:Y:S01]  /*12430*/  FFMA.FTZ R230, R230, R20.reuse, -R15.reuse ;  /* 0x00000014e6e67223 */ /* 0x180fe2000001080f */
[----:B------:R-:W-:Y:S01]  /*12440*/  ISETP.GT.AND P4, PT, R231, 0x9, P2 ;  /* 0x00000009e700780c */ /* 0x000fe20001784270 */
[-CC-:B------:R-:W-:Y:S01]  /*12450*/  FFMA.FTZ R159, R159, R20.reuse, -R15.reuse ;  /* 0x000000149f9f7223 */ /* 0x180fe2000001080f */
[C---:B------:R-:W-:Y:S01]  /*12460*/  ISETP.LT.OR P3, PT, R183.reuse, 0x9, P3 ;  /* 0x00000009b700780c */ /* 0x040fe20001f61670 */
[-CC-:B------:R-:W-:Y:S01]  /*12470*/  FFMA.FTZ R160, R160, R20.reuse, -R15.reuse ;  /* 0x00000014a0a07223 */ /* 0x180fe2000001080f */
[----:B------:R-:W-:Y:S01]  /*12480*/  ISETP.LT.OR P4, PT, R183, 0xa, P4 ;  /* 0x0000000ab700780c */ /* 0x000fe20002781670 */
[-CC-:B------:R-:W-:Y:S01]  /*12490*/  FFMA.FTZ R162, R162, R20.reuse, -R15.reuse ;  /* 0x00000014a2a27223 */ /* 0x180fe2000001080f */
[----:B------:R-:W-:Y:S01]  /*124a0*/  FSEL R153, R153, -INF , !P3 ;  /* 0xff80000099997808 */ /* 0x000fe20005800000 */
[-CC-:B------:R-:W-:Y:S01]  /*124b0*/  FFMA.FTZ R165, R165, R20.reuse, -R15.reuse ;  /* 0x00000014a5a57223 */ /* 0x180fe2000001080f */
[----:B------:R-:W-:Y:S01]  /*124c0*/  FSEL R154, R154, -INF , !P4 ;  /* 0xff8000009a9a7808 */ /* 0x000fe20006000000 */
[-CC-:B------:R-:W-:Y:S01]  /*124d0*/  FFMA.FTZ R166, R166, R20.reuse, -R15.reuse ;  /* 0x00000014a6a67223 */ /* 0x180fe2000001080f */
[C---:B------:R-:W-:Y:S01]  /*124e0*/  ISETP.GT.AND P4, PT, R231.reuse, 0x11, P2 ;  /* 0x00000011e700780c */ /* 0x040fe20001784270 */
[-CC-:B------:R-:W-:Y:S01]  /*124f0*/  FFMA.FTZ R168, R168, R20.reuse, -R15.reuse ;  /* 0x00000014a8a87223 */ /* 0x180fe2000001080f */
[----:B------:R-:W-:Y:S01]  /*12500*/  ISETP.GT.AND P3, PT, R231, 0x10, P2 ;  /* 0x00000010e700780c */ /* 0x000fe20001764270 */
[-CC-:B------:R-:W-:Y:S01]  /*12510*/  FFMA.FTZ R172, R172, R20.reuse, -R15.reuse ;  /* 0x00000014acac7223 */ /* 0x180fe2000001080f */
[----:B------:R-:W-:Y:S01]  /*12520*/  ISETP.LT.OR P4, PT, R183, 0x12, P4 ;  /* 0x00000012b700780c */ /* 0x000fe20002781670 */
[-CC-:B------:R-:W-:Y:S01]  /*12530*/  FFMA.FTZ R173, R173, R20.reuse, -R15.reuse ;  /* 0x00000014adad7223 */ /* 0x180fe2000001080f */
[----:B------:R-:W-:Y:S01]  /*12540*/  ISETP.LT.OR P3, PT, R183, 0x11, P3 ;  /* 0x00000011b700780c */ /* 0x000fe20001f61670 */
[-CC-:B------:R-:W-:Y:S01]  /*12550*/  FFMA.FTZ R175, R175, R20.reuse, -R15.reuse ;  /* 0x00000014afaf7223 */ /* 0x180fe2000001080f */
[----:B------:R-:W-:Y:S01]  /*12560*/  FSEL R182, R157, -INF , !P4 ;  /* 0xff8000009db67808 */ /* 0x000fe20006000000 */
[-C--:B------:R-:W-:Y:S01]  /*12570*/  FMUL.FTZ R157, R178, R20.reuse ;  /* 0x00000014b29d7220 */ /* 0x080fe20000410000 */
[----:B------:R-:W-:Y:S01]  /*12580*/  ISETP.GT.AND P4, PT, R231, 0x19, P2 ;  /* 0x00000019e700780c */ /* 0x000fe20001784270 */
[-CC-:B------:R-:W-:Y:S01]  /*12590*/  FFMA.FTZ R177, R177, R20.reuse, -R15.reuse ;  /* 0x00000014b1b17223 */ /* 0x180fe2000001080f */
[----:B------:R-:W-:Y:S01]  /*125a0*/  FSEL R156, R156, -INF , !P3 ;  /* 0xff8000009c9c7808 */ /* 0x000fe20005800000 */
[-CC-:B------:R-:W-:Y:S01]  /*125b0*/  FFMA.FTZ R179, R179, R20.reuse, -R15.reuse ;  /* 0x00000014b3b37223 */ /* 0x180fe2000001080f */
[----:B------:R-:W-:Y:S01]  /*125c0*/  ISETP.LT.OR P4, PT, R183, 0x1a, P4 ;  /* 0x0000001ab700780c */ /* 0x000fe20002781670 */
[----:B------:R-:W-:Y:S01]  /*125d0*/  FFMA.FTZ R180, R180, R20, -R15 ;  /* 0x00000014b4b47223 */ /* 0x000fe2000001080f */
[----:B------:R-:W-:Y:S01]  /*125e0*/  ISETP.GT.AND P3, PT, R231, 0x18, P2 ;  /* 0x00000018e700780c */ /* 0x000fe20001764270 */
[----:B------:R-:W-:Y:S01]  /*125f0*/  MUFU.EX2 R152, R216 ;  /* 0x000000d800987308 */ /* 0x000fe20000000800 */
[----:B------:R-:W-:-:S02]  /*12600*/  FSEL R161, R161, -INF , !P4 ;  /* 0xff800000a1a17808 */ /* 0x000fc40006000000 */
[----:B------:R-:W-:Y:S02]  /*12610*/  ISETP.GT.AND P4, PT, R231, 0x21, P2 ;  /* 0x00000021e700780c */ /* 0x000fe40001784270 */
[C---:B------:R-:W-:Y:S02]  /*12620*/  ISETP.LT.OR P3, PT, R183.reuse, 0x19, P3 ;  /* 0x00000019b700780c */ /* 0x040fe40001f61670 */
[----:B------:R-:W-:Y:S01]  /*12630*/  ISETP.LT.OR P4, PT, R183, 0x22, P4 ;  /* 0x00000022b700780c */ /* 0x000fe20002781670 */
[----:B------:R-:W0:Y:S01]  /*12640*/  MUFU.EX2 R157, R157 ;  /* 0x0000009d009d7308 */ /* 0x000e220000000800 */
[----:B------:R-:W-:Y:S02]  /*12650*/  FSEL R158, R158, -INF , !P3 ;  /* 0xff8000009e9e7808 */ /* 0x000fe40005800000 */
[----:B------:R-:W-:Y:S02]  /*12660*/  FSEL R164, R164, -INF , !P4 ;  /* 0xff800000a4a47808 */ /* 0x000fe40006000000 */
[----:B------:R-:W-:-:S02]  /*12670*/  ISETP.GT.AND P4, PT, R231, 0x29, P2 ;  /* 0x00000029e700780c */ /* 0x000fc40001784270 */
[----:B------:R-:W-:Y:S01]  /*12680*/  ISETP.GT.AND P3, PT, R231, 0x20, P2 ;  /* 0x00000020e700780c */ /* 0x000fe20001764270 */
[----:B------:R-:W2:Y:S01]  /*12690*/  MUFU.EX2 R229, R229 ;  /* 0x000000e500e57308 */ /* 0x000ea20000000800 */
[C---:B------:R-:W-:Y:S02]  /*126a0*/  ISETP.LT.OR P4, PT, R183.reuse, 0x2a, P4 ;  /* 0x0000002ab700780c */ /* 0x040fe40002781670 */
[----:B------:R-:W-:Y:S02]  /*126b0*/  ISETP.LT.OR P3, PT, R183, 0x21, P3 ;  /* 0x00000021b700780c */ /* 0x000fe40001f61670 */
[----:B------:R-:W-:Y:S02]  /*126c0*/  FSEL R169, R169, -INF , !P4 ;  /* 0xff800000a9a97808 */ /* 0x000fe40006000000 */
[----:B------:R-:W-:Y:S01]  /*126d0*/  ISETP.GT.AND P4, PT, R231, RZ, P2 ;  /* 0x000000ffe700720c */ /* 0x000fe20001784270 */
[----:B------:R-:W3:Y:S01]  /*126e0*/  MUFU.EX2 R155, R155 ;  /* 0x0000009b009b7308 */ /* 0x000ee20000000800 */
[----:B------:R-:W-:Y:S01]  /*126f0*/  FSEL R163, R163, -INF , !P3 ;  /* 0xff800000a3a37808 */ /* 0x000fe20005800000 */
[----:B0-----:R-:W-:Y:S01]  /*12700*/  FFMA.FTZ R0, R157, R0, R152 ;  /* 0x000000009d007223 */ /* 0x001fe20000010098 */
[----:B------:R-:W-:Y:S01]  /*12710*/  ISETP.LT.OR P4, PT, R183, 0x1, P4 ;  /* 0x00000001b700780c */ /* 0x000fe20002781670 */
[-C--:B------:R-:W-:Y:S01]  /*12720*/  FMUL.FTZ R24, R24, R157.reuse ;  /* 0x0000009d18187220 */ /* 0x080fe20000410000 */
[----:B------:R-:W-:Y:S01]  /*12730*/  ISETP.GT.AND P3, PT, R231, 0x28, P2 ;  /* 0x00000028e700780c */ /* 0x000fe20001764270 */
[----:B------:R-:W-:Y:S01]  /*12740*/  FMUL.FTZ R25, R25, R157 ;  /* 0x0000009d19197220 */ /* 0x000fe20000410000 */
[----:B------:R-:W-:Y:S01]  /*12750*/  FSEL R21, R21, -INF , !P4 ;  /* 0xff80000015157808 */ /* 0x000fe20006000000 */
[----:B------:R-:W0:Y:S01]  /*12760*/  MUFU.EX2 R230, R230 ;  /* 0x000000e600e67308 */ /* 0x000e220000000800 */
[----:B------:R-:W-:Y:S01]  /*12770*/  ISETP.LT.OR P3, PT, R183, 0x29, P3 ;  /* 0x00000029b700780c */ /* 0x000fe20001f61670 */
[----:B--2---:R-:W-:Y:S01]  /*12780*/  FADD.FTZ R0, R229, R0 ;  /* 0x00000000e5007221 */ /* 0x004fe20000010000 */
[----:B------:R-:W-:Y:S01]  /*12790*/  FMNMX.FTZ R178, R21, R213, !PT ;  /* 0x000000d515b27209 */ /* 0x000fe20007810000 */
[-C--:B------:R-:W-:Y:S01]  /*127a0*/  FMUL.FTZ R28, R28, R157.reuse ;  /* 0x0000009d1c1c7220 */ /* 0x080fe20000410000 */
[----:B------:R-:W-:Y:S01]  /*127b0*/  FSEL R167, R167, -INF , !P3 ;  /* 0xff800000a7a77808 */ /* 0x000fe20005800000 */
[-C--:B------:R-:W-:Y:S01]  /*127c0*/  FMUL.FTZ R29, R29, R157.reuse ;  /* 0x0000009d1d1d7220 */ /* 0x080fe20000410000 */
[----:B------:R-:W-:Y:S01]  /*127d0*/  FMNMX.FTZ R178, R181, R178, !PT ;  /* 0x000000b2b5b27209 */ /* 0x000fe20007810000 */
[----:B------:R-:W-:Y:S01]  /*127e0*/  MUFU.EX2 R159, R159 ;  /* 0x0000009f009f7308 */ /* 0x000fe20000000800 */
[----:B------:R-:W-:Y:S01]  /*127f0*/  ISETP.GT.AND P3, PT, R231, 0x30, P2 ;  /* 0x00000030e700780c */ /* 0x000fe20001764270 */
[-C--:B------:R-:W-:Y:S01]  /*12800*/  FMUL.FTZ R32, R32, R157.reuse ;  /* 0x0000009d20207220 */ /* 0x080fe20000410000 */
[----:B------:R-:W-:Y:S01]  /*12810*/  FMNMX.FTZ R15, R153, R178, !PT ;  /* 0x000000b2990f7209 */ /* 0x000fe20007810000 */
[-C--:B------:R-:W-:Y:S01]  /*12820*/  FMUL.FTZ R33, R33, R157.reuse ;  /* 0x0000009d21217220 */ /* 0x080fe20000410000 */
[----:B------:R-:W-:Y:S01]  /*12830*/  ISETP.LT.OR P3, PT, R183, 0x31, P3 ;  /* 0x00000031b700780c */ /* 0x000fe20001f61670 */
[----:B------:R-:W-:Y:S01]  /*12840*/  FMUL.FTZ R36, R36, R157 ;  /* 0x0000009d24247220 */ /* 0x000fe20000410000 */
[----:B------:R-:W-:Y:S01]  /*12850*/  FMNMX.FTZ R15, R154, R15, !PT ;  /* 0x0000000f9a0f7209 */ /* 0x000fe20007810000 */
[----:B------:R-:W2:Y:S01]  /*12860*/  MUFU.EX2 R160, R160 ;  /* 0x000000a000a07308 */ /* 0x000ea20000000800 */
[----:B------:R-:W-:Y:S01]  /*12870*/  FSEL R171, R171, -INF , !P3 ;  /* 0xff800000abab7808 */ /* 0x000fe20005800000 */
[----:B------:R-:W-:Y:S01]  /*12880*/  FMUL.FTZ R37, R37, R157 ;  /* 0x0000009d25257220 */ /* 0x000fe20000410000 */
[----:B------:R-:W-:Y:S01]  /*12890*/  FMNMX.FTZ R15, R156, R15, !PT ;  /* 0x0000000f9c0f7209 */ /* 0x000fe20007810000 */
[-C--:B------:R-:W-:Y:S01]  /*128a0*/  FMUL.FTZ R40, R40, R157.reuse ;  /* 0x0000009d28287220 */ /* 0x080fe20000410000 */
[----:B------:R-:W-:Y:S01]  /*128b0*/  ISETP.GT.AND P3, PT, R231, 0x31, P2 ;  /* 0x00000031e700780c */ /* 0x000fe20001764270 */
[----:B------:R-:W-:Y:S01]  /*128c0*/  FMUL.FTZ R41, R41, R157 ;  /* 0x0000009d29297220 */ /* 0x000fe20000410000 */
[----:B------:R-:W-:Y:S01]  /*128d0*/  FMNMX.FTZ R15, R182, R15, !PT ;  /* 0x0000000fb60f7209 */ /* 0x000fe20007810000 */
[----:B------:R-:W-:Y:S01]  /*128e0*/  MUFU.EX2 R162, R162 ;  /* 0x000000a200a27308 */ /* 0x000fe20000000800 */
[----:B------:R-:W-:Y:S01]  /*128f0*/  ISETP.GT.AND P4, PT, R231, 0x38, P2 ;  /* 0x00000038e700780c */ /* 0x000fe20001784270 */
[----:B------:R-:W-:Y:S01]  /*12900*/  FMUL.FTZ R44, R44, R157 ;  /* 0x0000009d2c2c7220 */ /* 0x000fe20000410000 */
[----:B------:R-:W-:Y:S01]  /*12910*/  FMNMX.FTZ R178, R158, R15, !PT ;  /* 0x0000000f9eb27209 */ /* 0x000fe20007810000 */
[-C--:B------:R-:W-:Y:S01]  /*12920*/  FMUL.FTZ R45, R45, R157.reuse ;  /* 0x0000009d2d2d7220 */ /* 0x080fe20000410000 */
[----:B------:R-:W-:Y:S01]  /*12930*/  ISETP.LT.OR P3, PT, R183, 0x32, P3 ;  /* 0x00000032b700780c */ /* 0x000fe20001f61670 */
[-C--:B------:R-:W-:Y:S01]  /*12940*/  FMUL.FTZ R48, R48, R157.reuse ;  /* 0x0000009d30307220 */ /* 0x080fe20000410000 */
[----:B------:R-:W-:Y:S01]  /*12950*/  FMNMX.FTZ R178, R161, R178, !PT ;  /* 0x000000b2a1b27209 */ /* 0x000fe20007810000 */
[----:B------:R-:W4:Y:S01]  /*12960*/  MUFU.EX2 R165, R165 ;  /* 0x000000a500a57308 */ /* 0x000f220000000800 */
[----:B------:R-:W-:Y:S01]  /*12970*/  ISETP.GT.AND P2, PT, R231, 0x39, P2 ;  /* 0x00000039e700780c */ /* 0x000fe20001744270 */
[----:B---3--:R-:W-:Y:S01]  /*12980*/  FADD.FTZ R231, R155, R0 ;  /* 0x000000009be77221 */ /* 0x008fe20000010000 */
[----:B------:R-:W-:Y:S01]  /*12990*/  FMNMX.FTZ R15, R163, R178, !PT ;  /* 0x000000b2a30f7209 */ /* 0x000fe20007810000 */
[----:B------:R-:W-:Y:S01]  /*129a0*/  FMUL.FTZ R49, R49, R157 ;  /* 0x0000009d31317220 */ /* 0x000fe20000410000 */
[----:B------:R-:W-:Y:S01]  /*129b0*/  ISETP.LT.OR P4, PT, R183, 0x39, P4 ;  /* 0x00000039b700780c */ /* 0x000fe20002781670 */
[----:B0-----:R-:W-:Y:S01]  /*129c0*/  FADD.FTZ R0, R230, R231 ;  /* 0x000000e7e6007221 */ /* 0x001fe20000010000 */
[----:B------:R-:W-:Y:S01]  /*129d0*/  FMNMX.FTZ R178, R164, R15, !PT ;  /* 0x0000000fa4b27209 */ /* 0x000fe20007810000 */
[----:B------:R-:W-:Y:S01]  /*129e0*/  MUFU.EX2 R166, R166 ;  /* 0x000000a600a67308 */ /* 0x000fe20000000800 */
[----:B------:R-:W-:Y:S01]  /*129f0*/  FSEL R170, R170, -INF , !P3 ;  /* 0xff800000aaaa7808 */ /* 0x000fe20005800000 */
[-C--:B------:R-:W-:Y:S01]  /*12a00*/  FMUL.FTZ R52, R52, R157.reuse ;  /* 0x0000009d34347220 */ /* 0x080fe20000410000 */
[----:B------:R-:W-:Y:S01]  /*12a10*/  FMNMX.FTZ R178, R167, R178, !PT ;  /* 0x000000b2a7b27209 */ /* 0x000fe20007810000 */
[-C--:B------:R-:W-:Y:S01]  /*12a20*/  FMUL.FTZ R53, R53, R157.reuse ;  /* 0x0000009d35357220 */ /* 0x080fe20000410000 */
[----:B------:R-:W-:Y:S01]  /*12a30*/  ISETP.LT.OR P2, PT, R183, 0x3a, P2 ;  /* 0x0000003ab700780c */ /* 0x000fe20001741670 */
[-C--:B------:R-:W-:Y:S01]  /*12a40*/  FMUL.FTZ R56, R56, R157.reuse ;  /* 0x0000009d38387220 */ /* 0x080fe20000410000 */
[----:B------:R-:W-:Y:S01]  /*12a50*/  FMNMX.FTZ R178, R169, R178, !PT ;  /* 0x000000b2a9b27209 */ /* 0x000fe20007810000 */
[----:B------:R-:W0:Y:S01]  /*12a60*/  MUFU.EX2 R168, R168 ;  /* 0x000000a800a87308 */ /* 0x000e220000000800 */
[----:B------:R-:W-:Y:S01]  /*12a70*/  FSEL R174, R174, -INF , !P4 ;  /* 0xff800000aeae7808 */ /* 0x000fe20006000000 */
[-C--:B------:R-:W-:Y:S01]  /*12a80*/  FMUL.FTZ R57, R57, R157.reuse ;  /* 0x0000009d39397220 */ /* 0x080fe20000410000 */
[----:B------:R-:W-:Y:S01]  /*12a90*/  FMNMX.FTZ R15, R171, R178, !PT ;  /* 0x000000b2ab0f7209 */ /* 0x000fe20007810000 */
[-C--:B------:R-:W-:Y:S01]  /*12aa0*/  FMUL.FTZ R60, R60, R157.reuse ;  /* 0x0000009d3c3c7220 */ /* 0x080fe20000410000 */
[----:B------:R-:W-:Y:S01]  /*12ab0*/  FSEL R176, R176, -INF , !P2 ;  /* 0xff800000b0b07808 */ /* 0x000fe20005000000 */
[----:B------:R-:W-:Y:S01]  /*12ac0*/  FMUL.FTZ R61, R61, R157 ;  /* 0x0000009d3d3d7220 */ /* 0x000fe20000410000 */
[----:B------:R-:W-:Y:S01]  /*12ad0*/  FMNMX.FTZ R15, R170, R15, !PT ;  /* 0x0000000faa0f7209 */ /* 0x000fe20007810000 */
[----:B------:R-:W-:Y:S01]  /*12ae0*/  MUFU.EX2 R172, R172 ;  /* 0x000000ac00ac7308 */ /* 0x000fe20000000800 */
[----:B------:R-:W-:Y:S01]  /*12af0*/  F2FP.BF16.F32.PACK_AB R152, R229, R152 ;  /* 0x00000098e598723e */ /* 0x000fe200000010ff */
[----:B------:R-:W-:Y:S01]  /*12b00*/  FMUL.FTZ R64, R64, R157 ;  /* 0x0000009d40407220 */ /* 0x000fe20000410000 */
[----:B------:R-:W-:Y:S01]  /*12b10*/  FMNMX.FTZ R15, R174, R15, !PT ;  /* 0x0000000fae0f7209 */ /* 0x000fe20007810000 */
[----:B------:R-:W-:Y:S01]  /*12b20*/  FMUL.FTZ R65, R65, R157 ;  /* 0x0000009d41417220 */ /* 0x000fe20000410000 */
[----:B------:R-:W-:Y:S01]  /*12b30*/  ISETP.NE.AND P3, PT, R184, R215, PT ;  /* 0x000000d7b800720c */ /* 0x000fe20003f65270 */
[----:B------:R-:W-:Y:S01]  /*12b40*/  FMUL.FTZ R68, R68, R157 ;  /* 0x0000009d44447220 */ /* 0x000fe20000410000 */
[----:B------:R-:W-:Y:S01]  /*12b50*/  FMNMX.FTZ R183, R176, R15, !PT ;  /* 0x0000000fb0b77209 */ /* 0x000fe20007810000 */
[----:B------:R-:W-:Y:S01]  /*12b60*/  MUFU.EX2 R173, R173 ;  /* 0x000000ad00ad7308 */ /* 0x000fe20000000800 */
[-C--:B------:R-:W-:Y:S01]  /*12b70*/  FMUL.FTZ R69, R69, R157.reuse ;  /* 0x0000009d45457220 */ /* 0x080fe20000410000 */
[-C--:B------:R-:W-:Y:S01]  /*12b80*/  FMUL.FTZ R72, R72, R157.reuse ;  /* 0x0000009d48487220 */ /* 0x080fe20000410000 */
[-C--:B------:R-:W-:Y:S01]  /*12b90*/  FMUL.FTZ R73, R73, R157.reuse ;  /* 0x0000009d49497220 */ /* 0x080fe20000410000 */
[----:B------:R-:W3:Y:S01]  /*12ba0*/  SHFL.BFLY PT, R178, R183, 0x2, 0x1f ;  /* 0x0c401f00b7b27f89 */ /* 0x000ee200000e0000 */
[-C--:B------:R-:W-:Y:S01]  /*12bb0*/  FMUL.FTZ R76, R76, R157.reuse ;  /* 0x0000009d4c4c7220 */ /* 0x080fe20000410000 */
[-C--:B------:R-:W-:Y:S01]  /*12bc0*/  FMUL.FTZ R77, R77, R157.reuse ;  /* 0x0000009d4d4d7220 */ /* 0x080fe20000410000 */
[-C--:B------:R-:W-:Y:S01]  /*12bd0*/  FMUL.FTZ R80, R80, R157.reuse ;  /* 0x0000009d50507220 */ /* 0x080fe20000410000 */
[----:B------:R-:W-:Y:S01]  /*12be0*/  MUFU.EX2 R177, R177 ;  /* 0x000000b100b17308 */ /* 0x000fe20000000800 */
[----:B------:R-:W-:Y:S01]  /*12bf0*/  FMUL.FTZ R81, R81, R157 ;  /* 0x0000009d51517220 */ /* 0x000fe20000410000 */
[----:B------:R-:W-:-:S02]  /*12c00*/  @!P3 IMAD R215, R214, 0x40, R191 ;  /* 0x00000040d6d7b824 */ /* 0x000fc400078e02bf */
[-C--:B------:R-:W-:Y:S01]  /*12c10*/  FMUL.FTZ R84, R84, R157.reuse ;  /* 0x0000009d54547220 */ /* 0x080fe20000410000 */
[-C--:B------:R-:W-:Y:S01]  /*12c20*/  FMUL.FTZ R85, R85, R157.reuse ;  /* 0x0000009d55557220 */ /* 0x080fe20000410000 */
[-C--:B------:R-:W-:Y:S01]  /*12c30*/  FMUL.FTZ R88, R88, R157.reuse ;  /* 0x0000009d58587220 */ /* 0x080fe20000410000 */
[----:B------:R-:W-:Y:S02]  /*12c40*/  @!P3 IMAD R215, R215, 0x4, R2 ;  /* 0x00000004d7d7b824 */ /* 0x000fe400078e0202 */
[-C--:B------:R-:W-:Y:S01]  /*12c50*/  FMUL.FTZ R89, R89, R157.reuse ;  /* 0x0000009d59597220 */ /* 0x080fe20000410000 */
[----:B------:R-:W-:Y:S01]  /*12c60*/  MUFU.EX2 R179, R179 ;  /* 0x000000b300b37308 */ /* 0x000fe20000000800 */
[-C--:B------:R-:W-:Y:S01]  /*12c70*/  FMUL.FTZ R92, R92, R157.reuse ;  /* 0x0000009d5c5c7220 */ /* 0x080fe20000410000 */
[-C--:B------:R-:W-:Y:S01]  /*12c80*/  FMUL.FTZ R93, R93, R157.reuse ;  /* 0x0000009d5d5d7220 */ /* 0x080fe20000410000 */
[----:B------:R-:W-:Y:S01]  /*12c90*/  @!P3 STS [R215+0x28800], R157 ;  /* 0x0288009dd700b388 */ /* 0x000fe20000000800 */
        /* <DEDUP_REMOVED lines=8> */
[----:B---3--:R-:W-:Y:S01]  /*12d20*/  FMNMX.FTZ R15, R183, R178, !PT ;  /* 0x000000b2b70f7209 */ /* 0x008fe20007810000 */
[-C--:B------:R-:W-:Y:S01]  /*12d30*/  FMUL.FTZ R109, R109, R157.reuse ;  /* 0x0000009d6d6d7220 */ /* 0x080fe20000410000 */
[-C--:B------:R-:W-:Y:S01]  /*12d40*/  FMUL.FTZ R112, R112, R157.reuse ;  /* 0x0000009d70707220 */ /* 0x080fe20000410000 */
[-C--:B------:R-:W-:Y:S01]  /*12d50*/  FMUL.FTZ R113, R113, R157.reuse ;  /* 0x0000009d71717220 */ /* 0x080fe20000410000 */
[-C--:B------:R-:W-:Y:S01]  /*12d60*/  FMUL.FTZ R116, R116, R157.reuse ;  /* 0x0000009d74747220 */ /* 0x080fe20000410000 */
[----:B------:R-:W3:Y:S01]  /*12d70*/  SHFL.BFLY PT, R178, R15, 0x1, 0x1f ;  /* 0x0c201f000fb27f89 */ /* 0x000ee200000e0000 */
        /* <DEDUP_REMOVED lines=17> */
[----:B---3--:R-:W-:-:S04]  /*12e90*/  FMNMX.FTZ R15, R15, R178, !PT ;  /* 0x000000b20f0f7209 */ /* 0x008fc80007810000 */
[C---:B------:R-:W-:Y:S01]  /*12ea0*/  FSETP.NEU.FTZ.AND P2, PT, R15.reuse, -INF , PT ;  /* 0xff8000000f00780b */ /* 0x040fe20003f5d000 */
[----:B------:R-:W-:-:S03]  /*12eb0*/  FMUL.FTZ R216, R15, R20 ;  /* 0x000000140fd87220 */ /* 0x000fc60000410000 */
[----:B------:R-:W-:Y:S02]  /*12ec0*/  FSEL R183, R15, RZ, P2 ;  /* 0x000000ff0fb77208 */ /* 0x000fe40001000000 */
[----:B------:R-:W-:-:S03]  /*12ed0*/  FSEL R216, R216, RZ, P2 ;  /* 0x000000ffd8d87208 */ /* 0x000fc60001000000 */
[----:B------:R-:W-:Y:S02]  /*12ee0*/  FADD.FTZ R183, -R183, R213 ;  /* 0x000000d5b7b77221 */ /* 0x000fe40000010100 */
[-CC-:B------:R-:W-:Y:S01]  /*12ef0*/  FFMA.FTZ R178, R21, R20.reuse, -R216.reuse ;  /* 0x0000001415b27223 */ /* 0x180fe200000108d8 */
[-CC-:B------:R-:W-:Y:S01]  /*12f00*/  FFMA.FTZ R229, R164, R20.reuse, -R216.reuse ;  /* 0x00000014a4e57223 */ /* 0x180fe200000108d8 */
[-C--:B------:R-:W-:Y:S01]  /*12f10*/  FMUL.FTZ R183, R183, R20.reuse ;  /* 0x00000014b7b77220 */ /* 0x080fe20000410000 */
[----:B------:R-:W-:Y:S01]  /*12f20*/  MUFU.EX2 R164, R175 ;  /* 0x000000af00a47308 */ /* 0x000fe20000000800 */
[-CC-:B------:R-:W-:Y:S01]  /*12f30*/  FFMA.FTZ R181, R181, R20.reuse, -R216.reuse ;  /* 0x00000014b5b57223 */ /* 0x180fe200000108d8 */
[-CC-:B------:R-:W-:Y:S01]  /*12f40*/  FFMA.FTZ R213, R156, R20.reuse, -R216.reuse ;  /* 0x000000149cd57223 */ /* 0x180fe200000108d8 */
[----:B--2---:R-:W-:Y:S01]  /*12f50*/  F2FP.BF16.F32.PACK_AB R156, R160, R159 ;  /* 0x0000009fa09c723e */ /* 0x004fe200000010ff */
[-CC-:B------:R-:W-:Y:S01]  /*12f60*/  FFMA.FTZ R214, R158, R20.reuse, -R216.reuse ;  /* 0x000000149ed67223 */ /* 0x180fe200000108d8 */
[-CC-:B------:R-:W-:Y:S01]  /*12f70*/  FFMA.FTZ R182, R182, R20.reuse, -R216.reuse ;  /* 0x00000014b6b67223 */ /* 0x180fe200000108d8 */
[-CC-:B------:R-:W-:Y:S01]  /*12f80*/  FFMA.FTZ R161, R161, R20.reuse, -R216.reuse ;  /* 0x00000014a1a17223 */ /* 0x180fe200000108d8 */
[--C-:B------:R-:W-:Y:S01]  /*12f90*/  FFMA.FTZ R163, R163, R20, -R216.reuse ;  /* 0x00000014a3a37223 */ /* 0x100fe200000108d8 */
[----:B------:R2:W3:Y:S01]  /*12fa0*/  MUFU.EX2 R21, R183 ;  /* 0x000000b700157308 */ /* 0x0004e20000000800 */
[----:B----4-:R-:W-:Y:S01]  /*12fb0*/  F2FP.BF16.F32.PACK_AB R158, R165, R162 ;  /* 0x000000a2a59e723e */ /* 0x010fe200000010ff */
[-CC-:B------:R-:W-:Y:S01]  /*12fc0*/  FFMA.FTZ R167, R167, R20.reuse, -R216.reuse ;  /* 0x00000014a7a77223 */ /* 0x180fe200000108d8 */
[-CC-:B------:R-:W-:Y:S01]  /*12fd0*/  FFMA.FTZ R169, R169, R20.reuse, -R216.reuse ;  /* 0x00000014a9a97223 */ /* 0x180fe200000108d8 */
[-CC-:B------:R-:W-:Y:S01]  /*12fe0*/  FFMA.FTZ R171, R171, R20.reuse, -R216.reuse ;  /* 0x00000014abab7223 */ /* 0x180fe200000108d8 */
[-CC-:B------:R-:W-:Y:S01]  /*12ff0*/  FFMA.FTZ R170, R170, R20.reuse, -R216.reuse ;  /* 0x00000014aaaa7223 */ /* 0x180fe200000108d8 */
[-CC-:B------:R-:W-:Y:S01]  /*13000*/  FFMA.FTZ R174, R174, R20.reuse, -R216.reuse ;  /* 0x00000014aeae7223 */ /* 0x180fe200000108d8 */
[-CC-:B------:R-:W-:Y:S01]  /*13010*/  FFMA.FTZ R176, R176, R20.reuse, -R216.reuse ;  /* 0x00000014b0b07223 */ /* 0x180fe200000108d8 */
[----:B------:R-:W-:Y:S01]  /*13020*/  MUFU.EX2 R178, R178 ;  /* 0x000000b200b27308 */ /* 0x000fe20000000800 */
[-CC-:B--2---:R-:W-:Y:S01]  /*13030*/  FFMA.FTZ R183, R153, R20.reuse, -R216.reuse ;  /* 0x0000001499b77223 */ /* 0x184fe200000108d8 */
[----:B------:R-:W-:Y:S01]  /*13040*/  FFMA.FTZ R153, R154, R20, -R216 ;  /* 0x000000149a997223 */ /* 0x000fe200000108d8 */
[----:B------:R-:W-:Y:S01]  /*13050*/  F2FP.BF16.F32.PACK_AB R154, R230, R155 ;  /* 0x0000009be69a723e */ /* 0x000fe200000010ff */
[----:B------:R-:W-:-:S04]  /*13060*/  FADD.FTZ R155, R159, R0 ;  /* 0x000000009f9b7221 */ /* 0x000fc80000010000 */
[----:B------:R-:W-:Y:S01]  /*13070*/  FADD.FTZ R155, R160, R155 ;  /* 0x0000009ba09b7221 */ /* 0x000fe20000010000 */
[----:B------:R-:W2:Y:S01]  /*13080*/  MUFU.EX2 R181, R181 ;  /* 0x000000b500b57308 */ /* 0x000ea20000000800 */
[----:B0-----:R-:W-:Y:S01]  /*13090*/  F2FP.BF16.F32.PACK_AB R160, R168, R166 ;  /* 0x000000a6a8a0723e */ /* 0x001fe200000010ff */
[----:B---3--:R0:W-:Y:S01]  /*130a0*/  @!P3 STS [R215+0x28820], R21 ;  /* 0x02882015d700b388 */ /* 0x0081e20000000800 */
[----:B------:R-:W-:Y:S01]  /*130b0*/  FADD.FTZ R0, R162, R155 ;  /* 0x0000009ba2007221 */ /* 0x000fe20000010000 */
[----:B------:R-:W-:Y:S01]  /*130c0*/  F2FP.BF16.F32.PACK_AB R162, R173, R172 ;  /* 0x000000acada2723e */ /* 0x000fe200000010ff */
[-C--:B------:R-:W-:Y:S01]  /*130d0*/  FMUL.FTZ R26, R26, R21.reuse ;  /* 0x000000151a1a7220 */ /* 0x080fe20000410000 */
[-C--:B------:R-:W-:Y:S01]  /*130e0*/  FMUL.FTZ R27, R27, R21.reuse ;  /* 0x000000151b1b7220 */ /* 0x080fe20000410000 */
[----:B------:R-:W-:Y:S01]  /*130f0*/  FADD.FTZ R155, R165, R0 ;  /* 0x00000000a59b7221 */ /* 0x000fe20000010000 */
[----:B------:R-:W-:Y:S01]  /*13100*/  MUFU.EX2 R213, R213 ;  /* 0x000000d500d57308 */ /* 0x000fe20000000800 */
[-C--:B------:R-:W-:Y:S01]  /*13110*/  FMUL.FTZ R30, R30, R21.reuse ;  /* 0x000000151e1e7220 */ /* 0x080fe20000410000 */
[----:B------:R-:W-:Y:S01]  /*13120*/  FMUL.FTZ R31, R31, R21 ;  /* 0x000000151f1f7220 */ /* 0x000fe20000410000 */
[----:B------:R-:W-:Y:S01]  /*13130*/  FADD.FTZ R155, R166, R155 ;  /* 0x0000009ba69b7221 */ /* 0x000fe20000010000 */
[----:B------:R-:W-:Y:S01]  /*13140*/  F2FP.BF16.F32.PACK_AB R166, R180, R179 ;  /* 0x000000b3b4a6723e */ /* 0x000fe200000010ff */
[-C--:B------:R-:W-:Y:S01]  /*13150*/  FMUL.FTZ R34, R34, R21.reuse ;  /* 0x0000001522227220 */ /* 0x080fe20000410000 */
[-C--:B------:R-:W-:Y:S01]  /*13160*/  FMUL.FTZ R35, R35, R21.reuse ;  /* 0x0000001523237220 */ /* 0x080fe20000410000 */
[----:B------:R-:W-:Y:S01]  /*13170*/  FADD.FTZ R155, R168, R155 ;  /* 0x0000009ba89b7221 */ /* 0x000fe20000010000 */
[----:B------:R-:W3:Y:S01]  /*13180*/  MUFU.EX2 R182, R182 ;  /* 0x000000b600b67308 */ /* 0x000ee20000000800 */
[-C--:B------:R-:W-:Y:S01]  /*13190*/  FMUL.FTZ R38, R38, R21.reuse ;  /* 0x0000001526267220 */ /* 0x080fe20000410000 */
[-C--:B------:R-:W-:Y:S01]  /*131a0*/  FMUL.FTZ R39, R39, R21.reuse ;  /* 0x0000001527277220 */ /* 0x080fe20000410000 */
[----:B------:R-:W-:Y:S01]  /*131b0*/  FADD.FTZ R0, R172, R155 ;  /* 0x0000009bac007221 */ /* 0x000fe20000010000 */
[-C--:B------:R-:W-:Y:S01]  /*131c0*/  FMUL.FTZ R42, R42, R21.reuse ;  /* 0x000000152a2a7220 */ /* 0x080fe20000410000 */
[-C--:B------:R-:W-:Y:S01]  /*131d0*/  FMUL.FTZ R43, R43, R21.reuse ;  /* 0x000000152b2b7220 */ /* 0x080fe20000410000 */
[-C--:B------:R-:W-:Y:S01]  /*131e0*/  FMUL.FTZ R46, R46, R21.reuse ;  /* 0x000000152e2e7220 */ /* 0x080fe20000410000 */
[----:B------:R-:W-:Y:S01]  /*131f0*/  FADD.FTZ R155, R173, R0 ;  /* 0x00000000ad9b7221 */ /* 0x000fe20000010000 */
[----:B------:R2:W-:Y:S01]  /*13200*/  MUFU.EX2 R168, R153 ;  /* 0x0000009900a87308 */ /* 0x0005e20000000800 */
[-C--:B------:R-:W-:Y:S01]  /*13210*/  FMUL.FTZ R47, R47, R21.reuse ;  /* 0x000000152f2f7220 */ /* 0x080fe20000410000 */
[-C--:B------:R-:W-:Y:S01]  /*13220*/  FMUL.FTZ R50, R50, R21.reuse ;  /* 0x0000001532327220 */ /* 0x080fe20000410000 */
[----:B------:R-:W-:Y:S01]  /*13230*/  FADD.FTZ R0, R164, R155 ;  /* 0x0000009ba4007221 */ /* 0x000fe20000010000 */
[----:B------:R-:W-:Y:S01]  /*13240*/  F2FP.BF16.F32.PACK_AB R164, R177, R164 ;  /* 0x000000a4b1a4723e */ /* 0x000fe200000010ff */
[-C--:B------:R-:W-:Y:S01]  /*13250*/  FMUL.FTZ R51, R51, R21.reuse ;  /* 0x0000001533337220 */ /* 0x080fe20000410000 */
[-C--:B------:R-:W-:Y:S01]  /*13260*/  FMUL.FTZ R54, R54, R21.reuse ;  /* 0x0000001536367220 */ /* 0x080fe20000410000 */
[----:B------:R-:W-:Y:S01]  /*13270*/  FADD.FTZ R0, R177, R0 ;  /* 0x00000000b1007221 */ /* 0x000fe20000010000 */
[----:B------:R-:W4:Y:S01]  /*13280*/  MUFU.EX2 R155, R183 ;  /* 0x000000b7009b7308 */ /* 0x000f220000000800 */
[----:B--2---:R-:W-:Y:S01]  /*13290*/  F2FP.BF16.F32.PACK_AB R153, R181, R178 ;  /* 0x000000b2b599723e */ /* 0x004fe200000010ff */
[----:B------:R-:W-:Y:S01]  /*132a0*/  FMUL.FTZ R55, R55, R21 ;  /* 0x0000001537377220 */ /* 0x000fe20000410000 */
[----:B------:R-:W-:Y:S01]  /*132b0*/  FADD.FTZ R159, R179, R0 ;  /* 0x00000000b39f7221 */ /* 0x000fe20000010000 */
[----:B---3--:R-:W-:Y:S01]  /*132c0*/  F2FP.BF16.F32.PACK_AB R157, R182, R213 ;  /* 0x000000d5b69d723e */ /* 0x008fe200000010ff */
[-C--:B------:R-:W-:Y:S01]  /*132d0*/  FMUL.FTZ R58, R58, R21.reuse ;  /* 0x000000153a3a7220 */ /* 0x080fe20000410000 */
[-C--:B------:R-:W-:Y:S01]  /*132e0*/  FMUL.FTZ R59, R59, R21.reuse ;  /* 0x000000153b3b7220 */ /* 0x080fe20000410000 */
[----:B------:R-:W-:Y:S01]  /*132f0*/  FADD.FTZ R0, R180, R159 ;  /* 0x0000009fb4007221 */ /* 0x000fe20000010000 */
        /* <DEDUP_REMOVED lines=8> */
[----:B------:R2:W3:Y:S01]  /*13380*/  MUFU.EX2 R159, R214 ;  /* 0x000000d6009f7308 */ /* 0x0004e20000000800 */
        /* <DEDUP_REMOVED lines=16> */
[----:B----4-:R-:W-:Y:S01]  /*13490*/  FADD.FTZ R3, R155, R214 ;  /* 0x000000d69b037221 */ /* 0x010fe20000010000 */
[C---:B------:R-:W-:Y:S01]  /*134a0*/  F2FP.BF16.F32.PACK_AB R155, R168.reuse, R155 ;  /* 0x0000009ba89b723e */ /* 0x040fe200000010ff */
[----:B------:R-:W-:Y:S01]  /*134b0*/  BAR.SYNC.DEFER_BLOCKING 0xf, 0x100 ;  /* 0x03c4000000007b1d */ /* 0x000fe20000010000 */
[-C--:B------:R-:W-:Y:S01]  /*134c0*/  FMUL.FTZ R99, R99, R21.reuse ;  /* 0x0000001563637220 */ /* 0x080fe20000410000 */
[----:B------:R-:W-:Y:S01]  /*134d0*/  FADD.FTZ R216, R168, R3 ;  /* 0x00000003a8d87221 */ /* 0x000fe20000010000 */
[-C--:B------:R-:W-:Y:S01]  /*134e0*/  FMUL.FTZ R102, R102, R21.reuse ;  /* 0x0000001566667220 */ /* 0x080fe20000410000 */
[-C--:B------:R-:W-:Y:S01]  /*134f0*/  FMUL.FTZ R103, R103, R21.reuse ;  /* 0x0000001567677220 */ /* 0x080fe20000410000 */
[-C--:B------:R-:W-:Y:S01]  /*13500*/  FMUL.FTZ R106, R106, R21.reuse ;  /* 0x000000156a6a7220 */ /* 0x080fe20000410000 */
[----:B------:R-:W-:Y:S01]  /*13510*/  FADD.FTZ R3, R213, R216 ;  /* 0x000000d8d5037221 */ /* 0x000fe20000010000 */
[----:B------:R-:W4:Y:S01]  /*13520*/  MUFU.EX2 R167, R167 ;  /* 0x000000a700a77308 */ /* 0x000f220000000800 */
[-C--:B------:R-:W-:Y:S01]  /*13530*/  FMUL.FTZ R107, R107, R21.reuse ;  /* 0x000000156b6b7220 */ /* 0x080fe20000410000 */
[-C--:B------:R-:W-:Y:S01]  /*13540*/  FMUL.FTZ R110, R110, R21.reuse ;  /* 0x000000156e6e7220 */ /* 0x080fe20000410000 */
[----:B------:R-:W-:Y:S01]  /*13550*/  FADD.FTZ R216, R182, R3 ;  /* 0x00000003b6d87221 */ /* 0x000fe20000010000 */
[-C--:B------:R-:W-:Y:S01]  /*13560*/  FMUL.FTZ R111, R111, R21.reuse ;  /* 0x000000156f6f7220 */ /* 0x080fe20000410000 */
[-C--:B------:R-:W-:Y:S01]  /*13570*/  FMUL.FTZ R114, R114, R21.reuse ;  /* 0x0000001572727220 */ /* 0x080fe20000410000 */
[----:B------:R-:W-:Y:S01]  /*13580*/  FMUL.FTZ R115, R115, R21 ;  /* 0x0000001573737220 */ /* 0x000fe20000410000 */
[----:B---3--:R-:W-:Y:S01]  /*13590*/  FADD.FTZ R3, R159, R216 ;  /* 0x000000d89f037221 */ /* 0x008fe20000010000 */
[----:B------:R-:W3:Y:S01]  /*135a0*/  MUFU.EX2 R214, R169 ;  /* 0x000000a900d67308 */ /* 0x000ee20000000800 */
[----:B------:R-:W-:Y:S01]  /*135b0*/  F2FP.BF16.F32.PACK_AB R159, R172, R159 ;  /* 0x0000009fac9f723e */ /* 0x000fe200000010ff */
[----:B------:R-:W-:Y:S01]  /*135c0*/  FMUL.FTZ R118, R118, R21 ;  /* 0x0000001576767220 */ /* 0x000fe20000410000 */
[----:B------:R-:W-:Y:S01]  /*135d0*/  FADD.FTZ R216, R172, R3 ;  /* 0x00000003acd87221 */ /* 0x000fe20000010000 */
[----:B--2---:R-:W-:Y:S01]  /*135e0*/  F2FP.BF16.F32.PACK_AB R161, R180, R163 ;  /* 0x000000a3b4a1723e */ /* 0x004fe200000010ff */
[-C--:B------:R-:W-:Y:S01]  /*135f0*/  FMUL.FTZ R119, R119, R21.reuse ;  /* 0x0000001577777220 */ /* 0x080fe20000410000 */
[-C--:B------:R-:W-:Y:S01]  /*13600*/  FMUL.FTZ R122, R122, R21.reuse ;  /* 0x000000157a7a7220 */ /* 0x080fe20000410000 */
[----:B------:R-:W-:Y:S01]  /*13610*/  FADD.FTZ R3, R163, R216 ;  /* 0x000000d8a3037221 */ /* 0x000fe20000010000 */
[----:B------:R-:W2:Y:S01]  /*13620*/  MUFU.EX2 R165, R171 ;  /* 0x000000ab00a57308 */ /* 0x000ea20000000800 */
[----:B------:R0:W-:Y:S01]  /*13630*/  STSM.16.M88.4 [R195+0x26800], R152 ;  /* 0x02680098c3007844 */ /* 0x0001e20000000200 */
[-C--:B------:R-:W-:Y:S01]  /*13640*/  FMUL.FTZ R123, R123, R21.reuse ;  /* 0x000000157b7b7220 */ /* 0x080fe20000410000 */
[----:B------:R-:W-:Y:S01]  /*13650*/  FADD.FTZ R178, R180, R3 ;  /* 0x00000003b4b27221 */ /* 0x000fe20000010000 */
[-C--:B------:R-:W-:Y:S01]  /*13660*/  FMUL.FTZ R126, R126, R21.reuse ;  /* 0x000000157e7e7220 */ /* 0x080fe20000410000 */
[----:B------:R0:W-:Y:S01]  /*13670*/  STSM.16.M88.4 [R198], R156 ;  /* 0x0000009cc6007844 */ /* 0x0001e20000000200 */
[----:B------:R-:W-:Y:S01]  /*13680*/  FMUL.FTZ R127, R127, R21 ;  /* 0x000000157f7f7220 */ /* 0x000fe20000410000 */
[----:B----4-:R-:W-:Y:S01]  /*13690*/  FADD.FTZ R3, R167, R178 ;  /* 0x000000b2a7037221 */ /* 0x010fe20000010000 */
[----:B------:R-:W4:Y:S01]  /*136a0*/  MUFU.EX2 R170, R170 ;  /* 0x000000aa00aa7308 */ /* 0x000f220000000800 */
[----:B---3--:R-:W-:Y:S01]  /*136b0*/  F2FP.BF16.F32.PACK_AB R163, R214, R167 ;  /* 0x000000a7d6a3723e */ /* 0x008fe200000010ff */
[-C--:B------:R-:W-:Y:S01]  /*136c0*/  FMUL.FTZ R130, R130, R21.reuse ;  /* 0x0000001582827220 */ /* 0x080fe20000410000 */
[----:B------:R-:W-:Y:S01]  /*136d0*/  FADD.FTZ R168, R214, R3 ;  /* 0x00000003d6a87221 */ /* 0x000fe20000010000 */
[-C--:B------:R-:W-:Y:S01]  /*136e0*/  FMUL.FTZ R131, R131, R21.reuse ;  /* 0x0000001583837220 */ /* 0x080fe20000410000 */
[-C--:B------:R-:W-:Y:S01]  /*136f0*/  FMUL.FTZ R134, R134, R21.reuse ;  /* 0x0000001586867220 */ /* 0x080fe20000410000 */
[----:B------:R0:W-:Y:S01]  /*13700*/  STSM.16.M88.4 [R196], R160 ;  /* 0x000000a0c4007844 */ /* 0x0001e20000000200 */
        /* <DEDUP_REMOVED lines=10> */
[C---:B----4-:R-:W-:Y:S01]  /*137b0*/  FADD.FTZ R3, R170.reuse, R3 ;  /* 0x00000003aa037221 */ /* 0x050fe20000010000 */
[----:B------:R-:W-:Y:S01]  /*137c0*/  F2FP.BF16.F32.PACK_AB R165, R170, R165 ;  /* 0x000000a5aaa5723e */ /* 0x000fe200000010ff */
[-C--:B------:R-:W-:Y:S01]  /*137d0*/  FMUL.FTZ R150, R150, R21.reuse ;  /* 0x0000001596967220 */ /* 0x080fe20000410000 */
[----:B------:R-:W-:Y:S01]  /*137e0*/  FMUL.FTZ R151, R151, R21 ;  /* 0x0000001597977220 */ /* 0x000fe20000410000 */
[----:B---3--:R-:W-:Y:S01]  /*137f0*/  FADD.FTZ R168, R174, R3 ;  /* 0x00000003aea87221 */ /* 0x008fe20000010000 */
[----:B--2---:R-:W-:-:S03]  /*13800*/  F2FP.BF16.F32.PACK_AB R167, R169, R174 ;  /* 0x000000aea9a7723e */ /* 0x004fc600000010ff */
[----:B------:R-:W-:Y:S02]  /*13810*/  FADD.FTZ R3, R169, R168 ;  /* 0x000000a8a9037221 */ /* 0x000fe40000010000 */
[----:B------:R0:W-:Y:S01]  /*13820*/  STSM.16.M88.4 [R197], R164 ;  /* 0x000000a4c5007844 */ /* 0x0001e20000000200 */
[----:B------:R-:W-:Y:S05]  /*13830*/  @!P0 BRA `(.L_x_6079) ;  /* 0x0000000000048947 */ /* 0x000fea0003800000 */
[----:B------:R-:W-:Y:S01]  /*13840*/  BPT.TRAP 0x1 ;  /* 0x000000040000795c */ /* 0x000fe20000300000 */
.L_x_6079:
[----:B------:R2:W3:Y:S01]  /*13850*/  SYNCS.PHASECHK.TRANS64.TRYWAIT P2, [R206+URZ+0x28c50], R207 ;  /* 0x028c50cfce0075a7 */ /* 0x0004e2000804017f */
[----:B------:R-:W-:Y:S05]  /*13860*/  @!P0 BRA `(.L_x_6080) ;  /* 0x0000000000048947 */ /* 0x000fea0003800000 */
[----:B------:R-:W-:Y:S01]  /*13870*/  BPT.TRAP 0x1 ;  /* 0x000000040000795c */ /* 0x000fe20000300000 */
.L_x_6080:
[----:B------:R-:W-:Y:S04]  /*13880*/  BSSY B1, `(.L_x_6081) ;  /* 0x0000004000017945 */ /* 0x000fe80003800000 */
[----:B---3--:R-:W-:Y:S05]  /*13890*/  @P2 BRA `(.L_x_6082) ;  /* 0x0000000000082947 */ /* 0x008fea0003800000 */
[----:B------:R-:W3:Y:S02]  /*138a0*/  SYNCS.PHASECHK.TRANS64.TRYWAIT P2, [R206+URZ+0x28c50], R207 ;  /* 0x028c50cfce0075a7 */ /* 0x000ee4000804017f */
[----:B---3--:R-:W-:Y:S05]  /*138b0*/  @!P2 BRA `(.L_x_6083) ;  /* 0x000000d800d4a947 */ /* 0x008fea0003800000 */
.L_x_6082:
[----:B------:R-:W-:Y:S05]  /*138c0*/  BSYNC B1 ;  /* 0x0000000000017941 */ /* 0x000fea0003800000 */
.L_x_6081:
[----:B------:R-:W-:Y:S01]  /*138d0*/  IMAD R168, R18, 0x1000, R190 ;  /* 0x0000100012a87824 */ /* 0x000fe200078e02be */
[----:B------:R-:W-:Y:S01]  /*138e0*/  WARPGROUP.ARRIVE ;  /* 0x00000000000079c5 */ /* 0x000fe20000000000 */
[----:B------:R-:W-:Y:S01]  /*138f0*/  IMAD.MOV.U32 R169, RZ, RZ, 0x40000040 ;  /* 0x40000040ffa97424 */ /* 0x000fe200078e00ff */
[----:B------:R-:W-:Y:S01]  /*13900*/  ISETP.GT.AND P2, PT, R12, R202, PT ;  /* 0x000000ca0c00720c */ /* 0x000fe20003f44270 */
[----:B-123--:R-:W-:Y:S01]  /*13910*/  @!P1 VIADD R206, R206, 0x28c60 ;  /* 0x00028c60cece9836 */ /* 0x00efe20000000000 */
[----:B------:R-:W-:Y:S01]  /*13920*/  R2UR UR6, R168 ;  /* 0x00000000a80672ca */ /* 0x000fe200000e0000 */
[----:B------:R-:W-:Y:S01]  /*13930*/  VIADD R12, R12, 0xffffffff ;  /* 0xffffffff0c0c7836 */ /* 0x000fe20000000000 */
[----:B------:R-:W-:Y:S01]  /*13940*/  R2UR UR7, R169 ;  /* 0x00000000a90772ca */ /* 0x000fe200000e0000 */
[----:B------:R-:W-:Y:S01]  /*13950*/  IMAD.MOV.U32 R169, RZ, RZ, 0x40000040 ;  /* 0x40000040ffa97424 */ /* 0x000fe200078e00ff */
[----:B------:R-:W-:Y:S01]  /*13960*/  @!P1 PRMT R206, RZ, 0x654, R206 ;  /* 0x00000654ffce9816 */ /* 0x000fe200000000ce */
[----:B------:R-:W-:-:S02]  /*13970*/  IMAD.MOV.U32 R213, RZ, RZ, R15 ;  /* 0x000000ffffd57224 */ /* 0x000fc400078e000f */
[----:B0-----:R-:W-:Y:S02]  /*13980*/  IMAD.MOV.U32 R215, RZ, RZ, R14 ;  /* 0x000000ffffd77224 */ /* 0x001fe400078e000e */
[----:B------:R-:W-:-:S06]  /*13990*/  IMAD.MOV.U32 R214, RZ, RZ, R18 ;  /* 0x000000ffffd67224 */ /* 0x000fcc00078e0012 */
[----:B------:R-:W-:Y:S03]  /*139a0*/  HGMMA.64x256x16.F32.BF16 R24, R152, gdesc[UR4].tnspB, R24, gsb0 ;  /* 0x43e0000498187df0 */ /* 0x000fe60008001818 */
        /* <DEDUP_REMOVED lines=33> */
.L_x_6065:
[----:B------:R-:W-:Y:S05]  /*13bc0*/  BSYNC B0 ;  /* 0x0000000000007941 */ /* 0x000fea0003800000 */
.L_x_6064:
[----:B------:R-:W2:Y:S01]  /*13bd0*/  SHFL.BFLY PT, R5, R0, 0x2, 0x1f ;  /* 0x0c401f0000057f89 */ /* 0x000ea200000e0000 */
[----:B------:R-:W-:Y:S02]  /*13be0*/  VIADD R22, R18, 0x1 ;  /* 0x0000000112167836 */ /* 0x000fe40000000000 */
[----:B------:R-:W-:Y:S01]  /*13bf0*/  VIADD R217, R217, 0x1 ;  /* 0x00000001d9d97836 */ /* 0x000fe20000000000 */
[----:B------:R-:W3:Y:S01]  /*13c00*/  SHFL.BFLY PT, R6, R3, 0x2, 0x1f ;  /* 0x0c401f0003067f89 */ /* 0x000ee200000e0000 */
[----:B------:R-:W-:Y:S08]  /*13c10*/  BAR.ARV 0x8, 0x100 ;  /* 0x0204000000007b1d */ /* 0x000ff00000002000 */
[----:B------:R-:W-:Y:S01]  /*13c20*/  BAR.SYNC.DEFER_BLOCKING 0xf, 0x100 ;  /* 0x03c4000000007b1d */ /* 0x000fe20000010000 */
[----:B------:R-:W-:Y:S01]  /*13c30*/  ISETP.NE.AND P1, PT, R22, 0x2, PT ;  /* 0x000000021600780c */ /* 0x000fe20003f25270 */
[----:B--2---:R-:W-:Y:S01]  /*13c40*/  FADD.FTZ R5, R5, R0 ;  /* 0x0000000005057221 */ /* 0x004fe20000010000 */
[----:B---3--:R-:W-:-:S04]  /*13c50*/  FADD.FTZ R6, R6, R3 ;  /* 0x0000000306067221 */ /* 0x008fc80000010000 */
[----:B------:R-:W2:Y:S01]  /*13c60*/  SHFL.BFLY PT, R4, R5, 0x1, 0x1f ;  /* 0x0c201f0005047f89 */ /* 0x000ea200000e0000 */
[----:B------:R-:W-:-:S03]  /*13c70*/  IMAD.MOV.U32 R3, RZ, RZ, RZ ;  /* 0x000000ffff037224 */ /* 0x000fc600078e00ff */
[----:B------:R-:W3:Y:S01]  /*13c80*/  SHFL.BFLY PT, R7, R6, 0x1, 0x1f ;  /* 0x0c201f0006077f89 */ /* 0x000ee200000e0000 */
[----:B--2---:R-:W-:Y:S01]  /*13c90*/  FADD.FTZ R9, R5, R4 ;  /* 0x0000000405097221 */ /* 0x004fe20000010000 */
[----:B------:R-:W-:Y:S02]  /*13ca0*/  IMAD.MOV.U32 R4, RZ, RZ, RZ ;  /* 0x000000ffff047224 */ /* 0x000fe400078e00ff */
[----:B---3--:R-:W-:Y:S02]  /*13cb0*/  FADD.FTZ R0, R6, R7 ;  /* 0x0000000706007221 */ /* 0x008fe40000010000 */
[----:B------:R-:W-:Y:S01]  /*13cc0*/  FSETP.NE.FTZ.AND P2, PT, R9, RZ, PT ;  /* 0x000000ff0900720b */ /* 0x000fe20003f55000 */
[----:B------:R-:W-:Y:S01]  /*13cd0*/  IMAD.MOV R7, RZ, RZ, -R194 ;  /* 0x000000ffff077224 */ /* 0x000fe200078e0ac2 */
[----:B------:R-:W-:Y:S02]  /*13ce0*/  SEL R6, RZ, 0x1, P1 ;  /* 0x00000001ff067807 */ /* 0x000fe40000800000 */
[----:B------:R-:W-:-:S02]  /*13cf0*/  FSETP.NE.FTZ.AND P3, PT, R0, RZ, PT ;  /* 0x000000ff0000720b */ /* 0x000fc40003f75000 */
[----:B------:R-:W-:Y:S02]  /*13d00*/  ISETP.NE.AND P0, PT, R184, R7, PT ;  /* 0x00000007b800720c */ /* 0x000fe40003f05270 */
[----:B------:R-:W-:-:S05]  /*13d10*/  LOP3.LUT R19, R19, R6, RZ, 0x3c, !PT ;  /* 0x0000000613137212 */ /* 0x000fca00078e3cff */
[----:B------:R-:W2:Y:S06]  /*13d20*/  @P2 MUFU.RCP R3, R9 ;  /* 0x0000000900032308 */ /* 0x000eac0000001000 */
[----:B------:R-:W-:Y:S02]  /*13d30*/  @!P0 IMAD R5, R18, 0x40, R191 ;  /* 0x0000004012058824 */ /* 0x000fe400078e02bf */
[C---:B------:R-:W-:Y:S01]  /*13d40*/  @P2 FMUL.FTZ R18, R20.reuse, 0.69314718246459960938 ;  /* 0x3f31721814122820 */ /* 0x040fe20000410000 */
[----:B------:R-:W3:Y:S01]  /*13d50*/  @P3 MUFU.RCP R4, R0 ;  /* 0x0000000000043308 */ /* 0x000ee20000001000 */
[----:B------:R-:W-:Y:S01]  /*13d60*/  @P3 FMUL.FTZ R20, R20, 0.69314718246459960938 ;  /* 0x3f31721814143820 */ /* 0x000fe20000410000 */
[----:B------:R-:W-:-:S06]  /*13d70*/  @!P0 IMAD R5, R5, 0x4, R2 ;  /* 0x0000000405058824 */ /* 0x000fcc00078e0202 */
        /* <DEDUP_REMOVED lines=8> */
[----:B------:R-:W5:Y:S01]  /*13e00*/  @P3 MUFU.LG2 R23, R0 ;  /* 0x0000000000173308 */ /* 0x000f620000000c00 */
        /* <DEDUP_REMOVED lines=61> */
[----:B------:R-:W-:-:S02]  /*141e0*/  IMAD.MOV.U32 R32, RZ, RZ, -0x800000 ;  /* 0xff800000ff207424 */ /* 0x000fc400078e00ff */
[-C--:B------:R-:W-:Y:S01]  /*141f0*/  FMUL.FTZ R9, R42, R4.reuse ;  /* 0x000000042a097220 */ /* 0x080fe20000410000 */
[----:B--2---:R-:W-:Y:S02]  /*14200*/  IMAD.MOV.U32 R3, RZ, RZ, -0x800000 ;  /* 0xff800000ff037424 */ /* 0x004fe400078e00ff */
[-C--:B------:R-:W-:Y:S01]  /*14210*/  FMUL.FTZ R11, R46, R4.reuse ;  /* 0x000000042e0b7220 */ /* 0x080fe20000410000 */
[-C--:B------:R-:W-:Y:S01]  /*14220*/  FMUL.FTZ R13, R50, R4.reuse ;  /* 0x00000004320d7220 */ /* 0x080fe20000410000 */
[-C--:B------:R-:W-:Y:S01]  /*14230*/  FMUL.FTZ R21, R58, R4.reuse ;  /* 0x000000043a157220 */ /* 0x080fe20000410000 */
[----:B------:R-:W-:Y:S01]  /*14240*/  FMUL.FTZ R29, R66, R4 ;  /* 0x00000004421d7220 */ /* 0x000fe20000410000 */
[----:B------:R-:W-:Y:S01]  /*14250*/  @P2 FFMA.FTZ R32, R18, R14, R25 ;  /* 0x0000000e12202223 */ /* 0x000fe20000010019 */
[----:B------:R-:W-:Y:S01]  /*14260*/  PLOP3.LUT P0, PT, PT, PT, PT, 0x8, 0x0 ;  /* 0x000000000000781c */ /* 0x000fe20003f0e170 */
        /* <DEDUP_REMOVED lines=62> */
.L_x_5947:
[----:B------:R-:W-:Y:S05]  /*14650*/  BSYNC B7 ;  /* 0x0000000000077941 */ /* 0x000fea0003800000 */
.L_x_5937:
[----:B------:R-:W2:Y:S08]  /*14660*/  S2UR UR5, SR_CgaCtaId ;  /* 0x00000000000579c3 */ /* 0x000eb00000008800 */
[----:B------:R-:W-:Y:S06]  /*14670*/  BAR.SYNC.DEFER_BLOCKING 0x5, 0x180 ;  /* 0x0146000000007b1d */ /* 0x000fec0000010000 */
[----:B------:R-:W-:Y:S01]  /*14680*/  UMOV UR4, 0x400 ;  /* 0x0000040000047882 */ /* 0x000fe20000000000 */
[----:B------:R-:W-:Y:S01]  /*14690*/  BSSY B0, `(.L_x_6085) ;  /* 0x00002e4000007945 */ /* 0x000fe20003800000 */
[----:B--2---:R-:W-:-:S06]  /*146a0*/  ULEA UR4, UR5, UR4, 0x18 ;  /* 0x0000000405047291 */ /* 0x004fcc000f8ec03f */
[----:B------:R-:W-:-:S05]  /*146b0*/  IMAD.U32 R2, RZ, RZ, UR4 ;  /* 0x00000004ff027e24 */ /* 0x000fca000f8e00ff */
[----:B----4-:R2:W3:Y:S01]  /*146c0*/  LDS.128 R24, [R2+0x28cd0] ;  /* 0x028cd00002187984 */ /* 0x0104e20000000c00 */
[----:B------:R-:W-:Y:S06]  /*146d0*/  BAR.ARV 0x4, 0x180 ;  /* 0x0106000000007b1d */ /* 0x000fec0000002000 */
[----:B------:R-:W-:Y:S05]  /*146e0*/  @P0 BRA `(.L_x_6086) ;  /* 0x0000002000080947 */ /* 0x000fea0003800000 */
[----:B------:R-:W4:Y:S01]  /*146f0*/  S2R R15, SR_SWINHI ;  /* 0x00000000000f7919 */ /* 0x000f220000002f00 */
        /* <DEDUP_REMOVED lines=17> */
[----:B----45:R-:W-:-:S02]  /*14810*/  MOV R37, R15 ;  /* 0x0000000f00257202 */ /* 0x030fc40000000f00 */
[----:B------:R-:W-:Y:S02]  /*14820*/  F2FP.BF16.F32.PACK_AB R81, R83, R82 ;  /* 0x000000525351723e */ /* 0x000fe400000010ff */
[----:B------:R-:W-:Y:S01]  /*14830*/  F2FP.BF16.F32.PACK_AB R88, R89, R88 ;  /* 0x000000585958723e */ /* 0x000fe200000010ff */
[----:B------:R-:W-:Y:S01]  /*14840*/  IMAD.WIDE R114, R228, 0x2, R36 ;  /* 0x00000002e4727825 */ /* 0x000fe200078e0224 */
[----:B------:R-:W-:Y:S02]  /*14850*/  F2FP.BF16.F32.PACK_AB R82, R85, R84 ;  /* 0x000000545552723e */ /* 0x000fe400000010ff */
[----:B------:R-:W-:Y:S02]  /*14860*/  F2FP.BF16.F32.PACK_AB R83, R87, R86 ;  /* 0x000000565753723e */ /* 0x000fe400000010ff */
[C---:B------:R-:W-:Y:S02]  /*14870*/  IADD3 R15, P1, R114.reuse, 0x20, RZ ;  /* 0x00000020720f7810 */ /* 0x040fe40007f3e0ff */
[----:B------:R-:W-:-:S02]  /*14880*/  IADD3 R41, P0, R114, 0x40, RZ ;  /* 0x0000004072297810 */ /* 0x000fc40007f1e0ff */
[----:B------:R-:W-:Y:S02]  /*14890*/  LOP3.LUT R14, R15, 0x380, RZ, 0xc0, !PT ;  /* 0x000003800f0e7812 */ /* 0x000fe400078ec0ff */
[C---:B------:R-:W-:Y:S02]  /*148a0*/  IADD3 R53, P6, R114.reuse, 0x2020, RZ ;  /* 0x0000202072357810 */ /* 0x040fe40007fde0ff */
[C---:B------:R-:W-:Y:S02]  /*148b0*/  IADD3 R45, P4, R114.reuse, 0x60, RZ ;  /* 0x00000060722d7810 */ /* 0x040fe40007f9e0ff */
[----:B------:R-:W-:Y:S02]  /*148c0*/  IADD3 R49, P3, R114, 0x2000, RZ ;  /* 0x0000200072317810 */ /* 0x000fe40007f7e0ff */
[----:B------:R-:W-:Y:S02]  /*148d0*/  SHF.R.U64 R14, R14, 0x3, RZ ;  /* 0x000000030e0e7819 */ /* 0x000fe400000012ff */
[----:B------:R-:W-:-:S02]  /*148e0*/  LOP3.LUT R40, R41, 0x380, RZ, 0xc0, !PT ;  /* 0x0000038029287812 */ /* 0x000fc400078ec0ff */
[----:B------:R-:W-:Y:S02]  /*148f0*/  LOP3.LUT R52, R53, 0x380, RZ, 0xc0, !PT ;  /* 0x0000038035347812 */ /* 0x000fe400078ec0ff */
[----:B------:R-:W-:Y:S02]  /*14900*/  LOP3.LUT R44, R45, 0x380, RZ, 0xc0, !PT ;  /* 0x000003802d2c7812 */ /* 0x000fe400078ec0ff */
[----:B------:R-:W-:Y:S02]  /*14910*/  LOP3.LUT R48, R49, 0x380, RZ, 0xc0, !PT ;  /* 0x0000038031307812 */ /* 0x000fe400078ec0ff */
[----:B------:R-:W-:Y:S01]  /*14920*/  LOP3.LUT R14, R14, R15, RZ, 0x3c, !PT ;  /* 0x0000000f0e0e7212 */ /* 0x000fe200078e3cff */
[----:B------:R-:W-:Y:S01]  /*14930*/  IMAD.X R15, RZ, RZ, R115, P1 ;  /* 0x000000ffff0f7224 */ /* 0x000fe200008e0673 */
[----:B------:R-:W-:Y:S02]  /*14940*/  SHF.R.U64 R40, R40, 0x3, RZ ;  /* 0x0000000328287819 */ /* 0x000fe400000012ff */
[----:B------:R-:W-:-:S02]  /*14950*/  SHF.R.U64 R52, R52, 0x3, RZ ;  /* 0x0000000334347819 */ /* 0x000fc400000012ff */
[----:B------:R-:W-:Y:S02]  /*14960*/  IADD3 R65, P1, R114, 0x4000, RZ ;  /* 0x0000400072417810 */ /* 0x000fe40007f3e0ff */
[----:B------:R-:W-:Y:S02]  /*14970*/  SHF.R.U64 R44, R44, 0x3, RZ ;  /* 0x000000032c2c7819 */ /* 0x000fe400000012ff */
[C---:B------:R-:W-:Y:S02]  /*14980*/  IADD3 R57, P5, R114.reuse, 0x2040, RZ ;  /* 0x0000204072397810 */ /* 0x040fe40007fbe0ff */
[----:B------:R-:W-:Y:S02]  /*14990*/  IADD3 R61, P2, R114, 0x2060, RZ ;  /* 0x00002060723d7810 */ /* 0x000fe40007f5e0ff */
[----:B------:R-:W-:Y:S02]  /*149a0*/  SHF.R.U64 R48, R48, 0x3, RZ ;  /* 0x0000000330307819 */ /* 0x000fe400000012ff */
[----:B------:R-:W-:Y:S01]  /*149b0*/  LOP3.LUT R40, R40, R41, RZ, 0x3c, !PT ;  /* 0x0000002928287212 */ /* 0x000fe200078e3cff */
[--C-:B------:R-:W-:Y:S01]  /*149c0*/  IMAD.X R41, RZ, RZ, R115.reuse, P0 ;  /* 0x000000ffff297224 */ /* 0x100fe200000e0673 */
[----:B------:R-:W-:Y:S01]  /*149d0*/  LOP3.LUT R52, R52, R53, RZ, 0x3c, !PT ;  /* 0x0000003534347212 */ /* 0x000fe200078e3cff */
[----:B------:R-:W-:Y:S01]  /*149e0*/  IMAD.X R53, RZ, RZ, R115, P6 ;  /* 0x000000ffff357224 */ /* 0x000fe200030e0673 */
[----:B0-----:R-:W-:-:S02]  /*149f0*/  LOP3.LUT R64, R65, 0x380, RZ, 0xc0, !PT ;  /* 0x0000038041407812 */ /* 0x001fc400078ec0ff */
[----:B------:R-:W-:Y:S01]  /*14a00*/  LOP3.LUT R44, R44, R45, RZ, 0x3c, !PT ;  /* 0x0000002d2c2c7212 */ /* 0x000fe200078e3cff */
[--C-:B------:R-:W-:Y:S01]  /*14a10*/  IMAD.X R45, RZ, RZ, R115.reuse, P4 ;  /* 0x000000ffff2d7224 */ /* 0x100fe200020e0673 */
[----:B------:R-:W-:Y:S02]  /*14a20*/  LOP3.LUT R56, R57, 0x380, RZ, 0xc0, !PT ;  /* 0x0000038039387812 */ /* 0x000fe400078ec0ff */
[----:B------:R-:W-:Y:S02]  /*14a30*/  LOP3.LUT R60, R61, 0x380, RZ, 0xc0, !PT ;  /* 0x000003803d3c7812 */ /* 0x000fe400078ec0ff */
[----:B------:R-:W-:Y:S01]  /*14a40*/  LOP3.LUT R48, R48, R49, RZ, 0x3c, !PT ;  /* 0x0000003130307212 */ /* 0x000fe200078e3cff */
[----:B------:R-:W-:Y:S01]  /*14a50*/  IMAD.X R49, RZ, RZ, R115, P3 ;  /* 0x000000ffff317224 */ /* 0x000fe200018e0673 */
[C---:B------:R-:W-:Y:S02]  /*14a60*/  IADD3 R69, P0, R114.reuse, 0x4020, RZ ;  /* 0x0000402072457810 */ /* 0x040fe40007f1e0ff */
[----:B------:R-:W-:-:S02]  /*14a70*/  IADD3 R179, P6, R114, 0x6000, RZ ;  /* 0x0000600072b37810 */ /* 0x000fc40007fde0ff */
[C---:B------:R-:W-:Y:S02]  /*14a80*/  IADD3 R73, P4, R114.reuse, 0x4040, RZ ;  /* 0x0000404072497810 */ /* 0x040fe40007f9e0ff */
[----:B------:R-:W-:Y:S01]  /*14a90*/  IADD3 R99, P3, R114, 0x4060, RZ ;  /* 0x0000406072637810 */ /* 0x000fe20007f7e0ff */
[----:B------:R-:W-:Y:S01]  /*14aa0*/  IMAD.X R103, RZ, RZ, R115, P6 ;  /* 0x000000ffff677224 */ /* 0x000fe200030e0673 */
[----:B------:R-:W-:Y:S02]  /*14ab0*/  SHF.R.U64 R64, R64, 0x3, RZ ;  /* 0x0000000340407819 */ /* 0x000fe400000012ff */
[----:B------:R-:W-:Y:S02]  /*14ac0*/  SHF.R.U64 R56, R56, 0x3, RZ ;  /* 0x0000000338387819 */ /* 0x000fe400000012ff */
[----:B------:R-:W-:Y:S02]  /*14ad0*/  SHF.R.U64 R60, R60, 0x3, RZ ;  /* 0x000000033c3c7819 */ /* 0x000fe400000012ff */
[----:B------:R-:W-:-:S02]  /*14ae0*/  LOP3.LUT R68, R69, 0x380, RZ, 0xc0, !PT ;  /* 0x0000038045447812 */ /* 0x000fc400078ec0ff */
[----:B------:R-:W-:Y:S02]  /*14af0*/  LOP3.LUT R23, R114, 0x380, RZ, 0xc0, !PT ;  /* 0x0000038072177812 */ /* 0x000fe400078ec0ff */
[----:B------:R-:W-:Y:S02]  /*14b00*/  LOP3.LUT R4, R179, 0x380, RZ, 0xc0, !PT ;  /* 0x00000380b3047812 */ /* 0x000fe400078ec0ff */
[----:B------:R-:W-:Y:S02]  /*14b10*/  LOP3.LUT R72, R73, 0x380, RZ, 0xc0, !PT ;  /* 0x0000038049487812 */ /* 0x000fe400078ec0ff */
[----:B------:R-:W-:Y:S02]  /*14b20*/  LOP3.LUT R98, R99, 0x380, RZ, 0xc0, !PT ;  /* 0x0000038063627812 */ /* 0x000fe400078ec0ff */
        /* <DEDUP_REMOVED lines=9> */
[----:B------:R-:W-:Y:S02]  /*14bc0*/  IADD3 R22, P1, R114, 0x6060, RZ ;  /* 0x0000606072167810 */ /* 0x000fe40007f3e0ff */
[----:B------:R-:W-:Y:S02]  /*14bd0*/  SHF.R.U64 R72, R72, 0x3, RZ ;  /* 0x0000000348487819 */ /* 0x000fe400000012ff */
[----:B------:R-:W-:Y:S02]  /*14be0*/  SHF.R.U64 R98, R98, 0x3, RZ ;  /* 0x0000000362627819 */ /* 0x000fe400000012ff */
[----:B------:R-:W-:-:S02]  /*14bf0*/  IADD3 R20, P5, R114, 0x6020, RZ ;  /* 0x0000602072147810 */ /* 0x000fc40007fbe0ff */
[----:B---3--:R-:W-:Y:S02]  /*14c00*/  IADD3 R24, P2, R114, 0x6040, RZ ;  /* 0x0000604072187810 */ /* 0x008fe40007f5e0ff */
[----:B------:R-:W-:Y:S01]  /*14c10*/  LOP3.LUT R68, R68, R69, RZ, 0x3c, !PT ;  /* 0x0000004544447212 */ /* 0x000fe200078e3cff */
[--C-:B------:R-:W-:Y:S01]  /*14c20*/  IMAD.X R69, RZ, RZ, R115.reuse, P0 ;  /* 0x000000ffff457224 */ /* 0x100fe200000e0673 */
[----:B------:R-:W-:Y:S01]  /*14c30*/  LOP3.LUT R114, R23, R114, RZ, 0x3c, !PT ;  /* 0x0000007217727212 */ /* 0x000fe200078e3cff */
[--C-:B------:R-:W-:Y:S01]  /*14c40*/  IMAD.X R107, RZ, RZ, R115.reuse, P5 ;  /* 0x000000ffff6b7224 */ /* 0x100fe200028e0673 */
[----:B------:R-:W-:Y:S01]  /*14c50*/  LOP3.LUT R102, R4, R179, RZ, 0x3c, !PT ;  /* 0x000000b304667212 */ /* 0x000fe200078e3cff */
[--C-:B------:R-:W-:Y:S01]  /*14c60*/  IMAD.X R111, RZ, RZ, R115.reuse, P2 ;  /* 0x000000ffff6f7224 */ /* 0x100fe200010e0673 */
[----:B------:R-:W-:Y:S01]  /*14c70*/  LOP3.LUT R179, R22, 0x380, RZ, 0xc0, !PT ;  /* 0x0000038016b37812 */ /* 0x000fe200078ec0ff */
[--C-:B------:R-:W-:Y:S01]  /*14c80*/  IMAD.X R23, RZ, RZ, R115.reuse, P1 ;  /* 0x000000ffff177224 */ /* 0x100fe200008e0673 */
[----:B------:R-:W-:Y:S01]  /*14c90*/  LOP3.LUT R72, R72, R73, RZ, 0x3c, !PT ;  /* 0x0000004948487212 */ /* 0x000fe200078e3cff */
[--C-:B------:R-:W-:Y:S01]  /*14ca0*/  IMAD.X R73, RZ, RZ, R115.reuse, P4 ;  /* 0x000000ffff497224 */ /* 0x100fe200020e0673 */
[----:B------:R-:W-:Y:S01]  /*14cb0*/  LOP3.LUT R98, R98, R99, RZ, 0x3c, !PT ;  /* 0x0000006362627212 */ /* 0x000fe200078e3cff */
[----:B------:R-:W-:Y:S01]  /*14cc0*/  IMAD.X R99, RZ, RZ, R115, P3 ;  /* 0x000000ffff637224 */ /* 0x000fe200018e0673 */
[----:B------:R-:W-:-:S02]  /*14cd0*/  ISETP.NE.U32.AND P0, PT, RZ, UR4, PT ;  /* 0x00000004ff007c0c */ /* 0x000fc4000bf05070 */
[----:B------:R-:W-:Y:S02]  /*14ce0*/  MOV R115, R114 ;  /* 0x0000007200737202 */ /* 0x000fe40000000f00 */
[----:B------:R-:W-:Y:S01]  /*14cf0*/  F2FP.BF16.F32.PACK_AB R4, R175, R177 ;  /* 0x000000b1af04723e */ /* 0x000fe200000010ff */
[----:B------:R-:W-:Y:S01]  /*14d00*/  BAR.SYNC.DEFER_BLOCKING 0x1, 0x100 ;  /* 0x0044000000007b1d */ /* 0x000fe20000010000 */
[----:B------:R-:W-:Y:S02]  /*14d10*/  LOP3.LUT R175, R20, 0x380, RZ, 0xc0, !PT ;  /* 0x0000038014af7812 */ /* 0x000fe400078ec0ff */
[----:B------:R-:W-:Y:S02]  /*14d20*/  SHF.R.U64 R179, R179, 0x3, RZ ;  /* 0x00000003b3b37819 */ /* 0x000fe400000012ff */
[----:B------:R-:W-:Y:S01]  /*14d30*/  ISETP.NE.AND.EX P0, PT, RZ, UR5, PT, P0 ;  /* 0x00000005ff007c0c */ /* 0x000fe2000bf05300 */
[----:B------:R-:W-:Y:S01]  /*14d40*/  ULDC.64 UR4, c[0x0][0xc08] ;  /* 0x0003020000047ab9 */ /* 0x000fe20000000a00 */
[----:B------:R-:W-:-:S02]  /*14d50*/  LOP3.LUT R177, R24, 0x380, RZ, 0xc0, !PT ;  /* 0x0000038018b17812 */ /* 0x000fc400078ec0ff */
[----:B------:R-:W-:Y:S02]  /*14d60*/  SHF.R.U64 R175, R175, 0x3, RZ ;  /* 0x00000003afaf7819 */ /* 0x000fe400000012ff */
[----:B------:R-:W-:Y:S02]  /*14d70*/  LOP3.LUT R22, R179, R22, RZ, 0x3c, !PT ;  /* 0x00000016b3167212 */ /* 0x000fe400078e3cff */
[----:B------:R-:W-:Y:S02]  /*14d80*/  ISETP.NE.U32.AND P6, PT, RZ, UR4, PT ;  /* 0x00000004ff007c0c */ /* 0x000fe4000bfc5070 */
[----:B------:R-:W-:Y:S02]  /*14d90*/  MOV R114, R14 ;  /* 0x0000000e00727202 */ /* 0x000fe40000000f00 */
[----:B------:R-:W-:Y:S02]  /*14da0*/  MOV R40, R40 ;  /* 0x0000002800287202 */ /* 0x000fe40000000f00 */
[----:B------:R-:W-:-:S02]  /*14db0*/  SHF.R.U64 R177, R177, 0x3, RZ ;  /* 0x00000003b1b17819 */ /* 0x000fc400000012ff */
[----:B------:R-:W-:Y:S02]  /*14dc0*/  LOP3.LUT R106, R175, R20, RZ, 0x3c, !PT ;  /* 0x00000014af6a7212 */ /* 0x000fe400078e3cff */
[----:B------:R-:W-:Y:S01]  /*14dd0*/  MOV R44, R44 ;  /* 0x0000002c002c7202 */ /* 0x000fe20000000f00 */
[----:B------:R0:W-:Y:S01]  /*14de0*/  STSM.16.M88.4 [R115], R4 ;  /* 0x0000000473007844 */ /* 0x0001e20000000200 */
[----:B------:R-:W-:Y:S02]  /*14df0*/  F2FP.BF16.F32.PACK_AB R14, R164, R166 ;  /* 0x000000a6a40e723e */ /* 0x000fe400000010ff */
[----:B------:R-:W-:Y:S02]  /*14e00*/  F2FP.BF16.F32.PACK_AB R15, R55, R54 ;  /* 0x00000036370f723e */ /* 0x000fe400000010ff */
[----:B------:R-:W-:Y:S02]  /*14e10*/  ISETP.NE.AND.EX P6, PT, RZ, UR5, PT, P6 ;  /* 0x00000005ff007c0c */ /* 0x000fe4000bfc5360 */
[----:B------:R-:W-:-:S02]  /*14e20*/  MOV R48, R48 ;  /* 0x0000003000307202 */ /* 0x000fc40000000f00 */
[----:B------:R-:W-:Y:S02]  /*14e30*/  F2FP.BF16.F32.PACK_AB R20, R162, R165 ;  /* 0x000000a5a214723e */ /* 0x000fe400000010ff */
[----:B------:R-:W-:Y:S02]  /*14e40*/  MOV R52, R52 ;  /* 0x0000003400347202 */ /* 0x000fe40000000f00 */
[----:B------:R-:W-:Y:S02]  /*14e50*/  MOV R56, R56 ;  /* 0x0000003800387202 */ /* 0x000fe40000000f00 */
[----:B------:R-:W-:Y:S02]  /*14e60*/  LOP3.LUT R110, R177, R24, RZ, 0x3c, !PT ;  /* 0x00000018b16e7212 */ /* 0x000fe400078e3cff */
[----:B0-----:R-:W-:Y:S02]  /*14e70*/  F2FP.BF16.F32.PACK_AB R4, R172, R174 ;  /* 0x000000aeac04723e */ /* 0x001fe400000010ff */
[----:B------:R-:W-:-:S02]  /*14e80*/  F2FP.BF16.F32.PACK_AB R5, R35, R34 ;  /* 0x000000222305723e */ /* 0x000fc400000010ff */
[----:B------:R-:W-:Y:S02]  /*14e90*/  F2FP.BF16.F32.PACK_AB R6, R170, R173 ;  /* 0x000000adaa06723e */ /* 0x000fe400000010ff */
[----:B------:R-:W-:Y:S02]  /*14ea0*/  F2FP.BF16.F32.PACK_AB R7, R39, R38 ;  /* 0x000000262707723e */ /* 0x000fe400000010ff */
[----:B------:R-:W-:Y:S02]  /*14eb0*/  MOV R34, R22 ;  /* 0x0000001600227202 */ /* 0x000fe40000000f00 */
[----:B------:R-:W-:Y:S01]  /*14ec0*/  F2FP.BF16.F32.PACK_AB R22, R160, R163 ;  /* 0x000000a3a016723e */ /* 0x000fe200000010ff */
[----:B------:R0:W-:Y:S01]  /*14ed0*/  STSM.16.M88.4 [R114], R4 ;  /* 0x0000000472007844 */ /* 0x0001e20000000200 */
[----:B------:R-:W-:Y:S02]  /*14ee0*/  F2FP.BF16.F32.PACK_AB R23, R63, R62 ;  /* 0x0000003e3f17723e */ /* 0x000fe400000010ff */
[----:B------:R-:W-:Y:S01]  /*14ef0*/  MOV R60, R60 ;  /* 0x0000003c003c7202 */ /* 0x000fe20000000f00 */
[----:B------:R-:W-:Y:S01]  /*14f00*/  STSM.16.M88.4 [R40], R8 ;  /* 0x0000000828007844 */ /* 0x000fe20000000200 */
[----:B------:R-:W-:-:S02]  /*14f10*/  F2FP.BF16.F32.PACK_AB R89, R91, R90 ;  /* 0x0000005a5b59723e */ /* 0x000fc400000010ff */
[----:B------:R-:W-:Y:S01]  /*14f20*/  MOV R64, R64 ;  /* 0x0000004000407202 */ /* 0x000fe20000000f00 */
[----:B------:R-:W-:Y:S01]  /*14f30*/  STSM.16.M88.4 [R44], R12 ;  /* 0x0000000c2c007844 */ /* 0x000fe20000000200 */
[----:B------:R-:W-:Y:S02]  /*14f40*/  MOV R24, R98 ;  /* 0x0000006200187202 */ /* 0x000fe40000000f00 */
[----:B------:R-:W-:Y:S01]  /*14f50*/  F2FP.BF16.F32.PACK_AB R90, R93, R92 ;  /* 0x0000005c5d5a723e */ /* 0x000fe200000010ff */
[----:B------:R-:W-:Y:S01]  /*14f60*/  STSM.16.M88.4 [R48], R20 ;  /* 0x0000001430007844 */ /* 0x000fe20000000200 */
[----:B------:R-:W-:Y:S02]  /*14f70*/  F2FP.BF16.F32.PACK_AB R91, R95, R94 ;  /* 0x0000005e5f5b723e */ /* 0x000fe400000010ff */
[----:B------:R-:W-:Y:S01]  /*14f80*/  F2FP.BF16.F32.PACK_AB R96, R97, R96 ;  /* 0x000000606160723e */ /* 0x000fe200000010ff */
[----:B------:R-:W-:Y:S01]  /*14f90*/  STSM.16.M88.4 [R52], R28 ;  /* 0x0000001c34007844 */ /* 0x000fe20000000200 */
[----:B0-----:R-:W-:-:S02]  /*14fa0*/  F2FP.BF16.F32.PACK_AB R4, R155, R158 ;  /* 0x0000009e9b04723e */ /* 0x001fc400000010ff */
[----:B------:R-:W-:Y:S02]  /*14fb0*/  F2FP.BF16.F32.PACK_AB R5, R75, R74 ;  /* 0x0000004a4b05723e */ /* 0x000fe400000010ff */
[----:B------:R-:W-:Y:S02]  /*14fc0*/  F2FP.BF16.F32.PACK_AB R6, R77, R156 ;  /* 0x0000009c4d06723e */ /* 0x000fe400000010ff */
[----:B------:R-:W-:Y:S02]  /*14fd0*/  F2FP.BF16.F32.PACK_AB R7, R79, R78 ;  /* 0x0000004e4f07723e */ /* 0x000fe400000010ff */
[----:B------:R-:W-:Y:S02]  /*14fe0*/  MOV R68, R68 ;  /* 0x0000004400447202 */ /* 0x000fe40000000f00 */
[----:B------:R-:W-:Y:S01]  /*14ff0*/  MOV R0, R106 ;  /* 0x0000006a00007202 */ /* 0x000fe20000000f00 */
[----:B------:R0:W-:Y:S01]  /*15000*/  STSM.16.M88.4 [R56], R4 ;  /* 0x0000000438007844 */ /* 0x0001e20000000200 */
[----:B------:R-:W-:-:S02]  /*15010*/  F2FP.BF16.F32.PACK_AB R97, R42, R33 ;  /* 0x000000212a61723e */ /* 0x000fc400000010ff */
[----:B------:R-:W-:Y:S01]  /*15020*/  F2FP.BF16.F32.PACK_AB R98, R101, R100 ;  /* 0x000000646562723e */ /* 0x000fe200000010ff */
[----:B------:R-:W-:Y:S01]  /*15030*/  STSM.16.M88.4 [R60], R80 ;  /* 0x000000503c007844 */ /* 0x000fe20000000200 */
[----:B------:R-:W-:Y:S02]  /*15040*/  F2FP.BF16.F32.PACK_AB R99, R50, R46 ;  /* 0x0000002e3263723e */ /* 0x000fe400000010ff */
[----:B------:R-:W-:Y:S01]  /*15050*/  F2FP.BF16.F32.PACK_AB R104, R105, R104 ;  /* 0x000000686968723e */ /* 0x000fe200000010ff */
[----:B------:R-:W-:Y:S01]  /*15060*/  STSM.16.M88.4 [R64], R88 ;  /* 0x0000005840007844 */ /* 0x000fe20000000200 */
[----:B------:R-:W-:Y:S02]  /*15070*/  MOV R72, R72 ;  /* 0x0000004800487202 */ /* 0x000fe40000000f00 */
[----:B------:R-:W-:Y:S01]  /*15080*/  F2FP.BF16.F32.PACK_AB R105, R66, R58 ;  /* 0x0000003a4269723e */ /* 0x000fe200000010ff */
[----:B------:R-:W-:Y:S01]  /*15090*/  STSM.16.M88.4 [R68], R96 ;  /* 0x0000006044007844 */ /* 0x000fe20000000200 */
[----:B------:R-:W-:-:S02]  /*150a0*/  F2FP.BF16.F32.PACK_AB R106, R109, R108 ;  /* 0x0000006c6d6a723e */ /* 0x000fc400000010ff */
[----:B------:R-:W-:Y:S01]  /*150b0*/  F2FP.BF16.F32.PACK_AB R107, R152, R76 ;  /* 0x0000004c986b723e */ /* 0x000fe200000010ff */
[----:B0-----:R-:W0:Y:S01]  /*150c0*/  LDC.64 R4, c[0x0][0xc00] ;  /* 0x00030000ff047b82 */ /* 0x001e220000000a00 */
[----:B------:R-:W-:Y:S02]  /*150d0*/  F2FP.BF16.F32.PACK_AB R112, R113, R112 ;  /* 0x000000707170723e */ /* 0x000fe400000010ff */
[----:B------:R-:W-:Y:S01]  /*150e0*/  F2FP.BF16.F32.PACK_AB R120, R121, R120 ;  /* 0x000000787978723e */ /* 0x000fe200000010ff */
[----:B------:R-:W-:Y:S01]  /*150f0*/  STSM.16.M88.4 [R72], R104 ;  /* 0x0000006848007844 */ /* 0x000fe20000000200 */
[----:B------:R-:W-:Y:S02]  /*15100*/  F2FP.BF16.F32.PACK_AB R113, R154, R153 ;  /* 0x000000999a71723e */ /* 0x000fe400000010ff */
[----:B------:R-:W-:Y:S01]  /*15110*/  F2FP.BF16.F32.PACK_AB R114, R117, R116 ;  /* 0x000000747572723e */ /* 0x000fe200000010ff */
[----:B------:R-:W3:Y:S01]  /*15120*/  @P6 LDC.64 R6, c[0x0][0xc08] ;  /* 0x00030200ff066b82 */ /* 0x000ee20000000a00 */
        /* <DEDUP_REMOVED lines=8> */
[----:B------:R-:W-:Y:S01]  /*151b0*/  F2FP.BF16.F32.PACK_AB R136, R137, R136 ;  /* 0x000000888988723e */ /* 0x000fe200000010ff */
[----:B------:R-:W-:Y:S01]  /*151c0*/  STSM.16.M88.4 [R102], R120 ;  /* 0x0000007866007844 */ /* 0x000fe20000000200 */
[----:B------:R-:W-:Y:S02]  /*151d0*/  F2FP.BF16.F32.PACK_AB R130, R133, R132 ;  /* 0x000000848582723e */ /* 0x000fe400000010ff */
[----:B------:R-:W-:Y:S01]  /*151e0*/  F2FP.BF16.F32.PACK_AB R144, R145, R144 ;  /* 0x000000909190723e */ /* 0x000fe200000010ff */
[----:B------:R-:W-:Y:S01]  /*151f0*/  ULDC UR4, c[0x0][0xa88] ;  /* 0x0002a20000047ab9 */ /* 0x000fe20000000800 */
[----:B------:R-:W-:Y:S01]  /*15200*/  F2FP.BF16.F32.PACK_AB R131, R135, R134 ;  /* 0x000000868783723e */ /* 0x000fe200000010ff */
[----:B----4-:R-:W-:Y:S01]  /*15210*/  IMAD.MOV.U32 R24, RZ, RZ, RZ ;  /* 0x000000ffff187224 */ /* 0x010fe200078e00ff */
[----:B------:R-:W-:Y:S01]  /*15220*/  F2FP.BF16.F32.PACK_AB R137, R139, R138 ;  /* 0x0000008a8b89723e */ /* 0x000fe200000010ff */
[----:B0-----:R-:W-:Y:S01]  /*15230*/  IMAD.WIDE R10, R205, 0x4, R4 ;  /* 0x00000004cd0a7825 */ /* 0x001fe200078e0204 */
[----:B------:R-:W-:Y:S01]  /*15240*/  MOV R110, R110 ;  /* 0x0000006e006e7202 */ /* 0x000fe20000000f00 */
[----:B------:R0:W-:Y:S01]  /*15250*/  STSM.16.M88.4 [R0], R128 ;  /* 0x0000008000007844 */ /* 0x0001e20000000200 */
[----:B------:R-:W-:-:S02]  /*15260*/  F2FP.BF16.F32.PACK_AB R138, R141, R140 ;  /* 0x0000008c8d8a723e */ /* 0x000fc400000010ff */
[----:B------:R-:W-:Y:S02]  /*15270*/  F2FP.BF16.F32.PACK_AB R139, R143, R142 ;  /* 0x0000008e8f8b723e */ /* 0x000fe400000010ff */
[----:B------:R-:W-:Y:S02]  /*15280*/  F2FP.BF16.F32.PACK_AB R145, R147, R146 ;  /* 0x000000929391723e */ /* 0x000fe400000010ff */
[----:B------:R-:W-:Y:S01]  /*15290*/  F2FP.BF16.F32.PACK_AB R146, R149, R148 ;  /* 0x000000949592723e */ /* 0x000fe200000010ff */
[----:B------:R-:W-:Y:S01]  /*152a0*/  STSM.16.M88.4 [R110], R136 ;  /* 0x000000886e007844 */ /* 0x000fe20000000200 */
[----:B------:R-:W-:-:S05]  /*152b0*/  F2FP.BF16.F32.PACK_AB R147, R151, R150 ;  /* 0x000000969793723e */ /* 0x000fca00000010ff */
[----:B------:R4:W-:Y:S01]  /*152c0*/  STSM.16.M88.4 [R34], R144 ;  /* 0x0000009022007844 */ /* 0x0009e20000000200 */
[----:B------:R-:W-:Y:S01]  /*152d0*/  BAR.SYNC.DEFER_BLOCKING 0x1, 0x100 ;  /* 0x0044000000007b1d */ /* 0x000fe20000010000 */
[----:B0-----:R-:W-:Y:S02]  /*152e0*/  IMAD.U32 R0, RZ, RZ, UR4 ;  /* 0x00000004ff007e24 */ /* 0x001fe4000f8e00ff */
[----:B---3--:R-:W-:-:S03]  /*152f0*/  @P6 IMAD.WIDE R6, R205, 0x4, R6 ;  /* 0x00000004cd066825 */ /* 0x008fc600078e0206 */
        /* <DEDUP_REMOVED lines=24> */
[C---:B------:R-:W-:Y:S02]  /*15480*/  IADD3 R35, P5, R4.reuse, 0x5000, RZ ;  /* 0x0000500004237810 */ /* 0x040fe40007fbe0ff */
[----:B------:R-:W-:-:S02]  /*15490*/  IADD3 R37, P1, R4, 0x6000, RZ ;  /* 0x0000600004257810 */ /* 0x000fc40007f3e0ff */
[C---:B------:R-:W-:Y:S02]  /*154a0*/  IADD3 R41, P2, R4.reuse, 0x7000, RZ ;  /* 0x0000700004297810 */ /* 0x040fe40007f5e0ff */
[C---:B------:R-:W-:Y:S02]  /*154b0*/  IADD3 R45, P3, R4.reuse, 0x8000, RZ ;  /* 0x00008000042d7810 */ /* 0x040fe40007f7e0ff */
[----:B------:R-:W-:Y:S02]  /*154c0*/  IADD3 R49, P4, R4, 0x9000, RZ ;  /* 0x0000900004317810 */ /* 0x000fe40007f9e0ff */
[----:B------:R-:W-:Y:S02]  /*154d0*/  P2R R14, PR, RZ, 0x20 ;  /* 0x00000020ff0e7803 */ /* 0x000fe40000000000 */
[----:B----4-:R-:W-:Y:S02]  /*154e0*/  LOP3.LUT R34, R35, 0x380, RZ, 0xc0, !PT ;  /* 0x0000038023227812 */ /* 0x010fe400078ec0ff */
[----:B------:R-:W-:-:S02]  /*154f0*/  LOP3.LUT R36, R37, 0x380, RZ, 0xc0, !PT ;  /* 0x0000038025247812 */ /* 0x000fc400078ec0ff */
[----:B------:R-:W-:Y:S02]  /*15500*/  LOP3.LUT R40, R41, 0x380, RZ, 0xc0, !PT ;  /* 0x0000038029287812 */ /* 0x000fe400078ec0ff */
[----:B------:R-:W-:Y:S02]  /*15510*/  LOP3.LUT R44, R45, 0x380, RZ, 0xc0, !PT ;  /* 0x000003802d2c7812 */ /* 0x000fe400078ec0ff */
[----:B------:R-:W-:Y:S02]  /*15520*/  LOP3.LUT R48, R49, 0x380, RZ, 0xc0, !PT ;  /* 0x0000038031307812 */ /* 0x000fe400078ec0ff */
[----:B------:R-:W-:Y:S02]  /*15530*/  IADD3 R53, P5, R4, 0xa000, RZ ;  /* 0x0000a00004357810 */ /* 0x000fe40007fbe0ff */
[----:B------:R-:W-:Y:S02]  /*15540*/  SHF.R.U64 R34, R34, 0x3, RZ ;  /* 0x0000000322227819 */ /* 0x000fe400000012ff */
[----:B------:R-:W-:-:S02]  /*15550*/  SHF.R.U64 R36, R36, 0x3, RZ ;  /* 0x0000000324247819 */ /* 0x000fc400000012ff */
[----:B------:R-:W-:Y:S02]  /*15560*/  LOP3.LUT R52, R53, 0x380, RZ, 0xc0, !PT ;  /* 0x0000038035347812 */ /* 0x000fe400078ec0ff */
[----:B------:R-:W-:Y:S02]  /*15570*/  SHF.R.U64 R40, R40, 0x3, RZ ;  /* 0x0000000328287819 */ /* 0x000fe400000012ff */
[----:B------:R-:W-:Y:S02]  /*15580*/  SHF.R.U64 R44, R44, 0x3, RZ ;  /* 0x000000032c2c7819 */ /* 0x000fe400000012ff */
[----:B------:R-:W-:Y:S02]  /*15590*/  SHF.R.U64 R48, R48, 0x3, RZ ;  /* 0x0000000330307819 */ /* 0x000fe400000012ff */
[----:B------:R-:W-:Y:S02]  /*155a0*/  LOP3.LUT R34, R34, R35, RZ, 0x3c, !PT ;  /* 0x0000002322227212 */ /* 0x000fe400078e3cff */
[----:B------:R-:W-:-:S02]  /*155b0*/  LOP3.LUT R36, R36, R37, RZ, 0x3c, !PT ;  /* 0x0000002524247212 */ /* 0x000fc400078e3cff */
[----:B------:R-:W-:Y:S02]  /*155c0*/  LOP3.LUT R40, R40, R41, RZ, 0x3c, !PT ;  /* 0x0000002928287212 */ /* 0x000fe400078e3cff */
[----:B------:R-:W-:Y:S02]  /*155d0*/  LOP3.LUT R44, R44, R45, RZ, 0x3c, !PT ;  /* 0x0000002d2c2c7212 */ /* 0x000fe400078e3cff */
[----:B------:R-:W-:Y:S02]  /*155e0*/  LOP3.LUT R48, R48, R49, RZ, 0x3c, !PT ;  /* 0x0000003130307212 */ /* 0x000fe400078e3cff */
[----:B------:R-:W-:Y:S01]  /*155f0*/  SHF.R.U64 R52, R52, 0x3, RZ ;  /* 0x0000000334347819 */ /* 0x000fe200000012ff */
[----:B0-----:R-:W-:Y:S06]  /*15600*/  @P6 BRA `(.L_x_6087) ;  /* 0x0000000000106947 */ /* 0x001fec0003800000 */
[----:B------:R-:W-:Y:S05]  /*15610*/  @!P0 BRA `(.L_x_6087) ;  /* 0x00000000000c8947 */ /* 0x000fea0003800000 */
[----:B------:R-:W3:Y:S04]  /*15620*/  LDG.E R7, desc[UR42][R10.64] ;  /* 0x0000002a0a077981 */ /* 0x000ee8000c1e1900 */
[----:B-----5:R-:W3:Y:S02]  /*15630*/  LDG.E R0, desc[UR42][R10.64+0x4] ;  /* 0x0000042a0a007981 */ /* 0x020ee4000c1e1900 */
[----:B---3--:R-:W-:-:S07]  /*15640*/  IMAD.IADD R0, R0, 0x1, -R7 ;  /* 0x0000000100007824 */ /* 0x008fce00078e0a07 */
.L_x_6087:
[----:B------:R-:W0:Y:S01]  /*15650*/  SHFL.IDX PT, R6, R220, RZ, 0x1f ;  /* 0x00001fffdc067589 */ /* 0x000e2200000e0000 */
[----:B------:R-:W-:Y:S01]  /*15660*/  ISETP.NE.AND P6, PT, R14, RZ, PT ;  /* 0x000000ff0e00720c */ /* 0x000fe20003fc5270 */
[--C-:B------:R-:W-:Y:S01]  /*15670*/  IMAD.X R49, RZ, RZ, R5.reuse, P4 ;  /* 0x000000ffff317224 */ /* 0x100fe200020e0605 */
[----:B------:R-:W-:Y:S01]  /*15680*/  LOP3.LUT R52, R52, R53, RZ, 0x3c, !PT ;  /* 0x0000003534347212 */ /* 0x000fe200078e3cff */
        /* <DEDUP_REMOVED lines=9> */
[----:B------:R-:W-:-:S02]  /*15720*/  LOP3.LUT R7, R4, 0x380, RZ, 0xc0, !PT ;  /* 0x0000038004077812 */ /* 0x000fc400078ec0ff */
[----:B------:R-:W-:Y:S02]  /*15730*/  IADD3 R11, P5, R4, 0xf000, RZ ;  /* 0x0000f000040b7810 */ /* 0x000fe40007fbe0ff */
[----:B------:R-:W-:Y:S02]  /*15740*/  LOP3.LUT R56, R57, 0x380, RZ, 0xc0, !PT ;  /* 0x0000038039387812 */ /* 0x000fe400078ec0ff */
[----:B------:R-:W-:Y:S01]  /*15750*/  LOP3.LUT R60, R61, 0x380, RZ, 0xc0, !PT ;  /* 0x000003803d3c7812 */ /* 0x000fe200078ec0ff */
[----:B------:R-:W-:Y:S01]  /*15760*/  IMAD.X R73, RZ, RZ, R5, P5 ;  /* 0x000000ffff497224 */ /* 0x000fe200028e0605 */
[----:B------:R-:W-:Y:S02]  /*15770*/  LOP3.LUT R64, R65, 0x380, RZ, 0xc0, !PT ;  /* 0x0000038041407812 */ /* 0x000fe400078ec0ff */
[----:B------:R-:W-:Y:S02]  /*15780*/  LOP3.LUT R68, R69, 0x380, RZ, 0xc0, !PT ;  /* 0x0000038045447812 */ /* 0x000fe400078ec0ff */
[----:B0-----:R-:W-:-:S02]  /*15790*/  ISETP.NE.AND P4, PT, R6, RZ, PT ;  /* 0x000000ff0600720c */ /* 0x001fc40003f85270 */
[----:B------:R-:W-:Y:S02]  /*157a0*/  SHF.R.U64 R7, R7, 0x3, RZ ;  /* 0x0000000307077819 */ /* 0x000fe400000012ff */
[----:B------:R-:W-:Y:S02]  /*157b0*/  LOP3.LUT R10, R11, 0x380, RZ, 0xc0, !PT ;  /* 0x000003800b0a7812 */ /* 0x000fe400078ec0ff */
[----:B------:R-:W-:Y:S02]  /*157c0*/  SHF.R.U64 R56, R56, 0x3, RZ ;  /* 0x0000000338387819 */ /* 0x000fe400000012ff */
[----:B------:R-:W-:Y:S02]  /*157d0*/  SHF.R.U64 R60, R60, 0x3, RZ ;  /* 0x000000033c3c7819 */ /* 0x000fe400000012ff */
[----:B------:R-:W-:Y:S02]  /*157e0*/  SHF.R.U64 R64, R64, 0x3, RZ ;  /* 0x0000000340407819 */ /* 0x000fe400000012ff */
[----:B------:R-:W-:-:S02]  /*157f0*/  SHF.R.U64 R68, R68, 0x3, RZ ;  /* 0x0000000344447819 */ /* 0x000fc400000012ff */
[----:B------:R-:W-:Y:S01]  /*15800*/  LOP3.LUT R6, R7, R4, RZ, 0x3c, !PT ;  /* 0x0000000407067212 */ /* 0x000fe200078e3cff */
[----:B------:R-:W-:Y:S01]  /*15810*/  IMAD.MOV.U32 R7, RZ, RZ, R5 ;  /* 0x000000ffff077224 */ /* 0x000fe200078e0005 */
[----:B------:R-:W-:Y:S02]  /*15820*/  SHF.R.U64 R10, R10, 0x3, RZ ;  /* 0x000000030a0a7819 */ /* 0x000fe400000012ff */
[----:B------:R-:W-:Y:S02]  /*15830*/  SHF.R.S32.HI R4, RZ, 0x1f, R205 ;  /* 0x0000001fff047819 */ /* 0x000fe400000114cd */
        /* <DEDUP_REMOVED lines=9> */
[----:B------:R-:W-:Y:S02]  /*158d0*/  SHF.R.S32.HI R79, RZ, 0x1f, R204 ;  /* 0x0000001fff4f7819 */ /* 0x000fe400000114cc */
[----:B------:R-:W-:Y:S02]  /*158e0*/  SEL R81, R205, RZ, !P0 ;  /* 0x000000ffcd517207 */ /* 0x000fe40004000000 */
[----:B------:R-:W-:Y:S02]  /*158f0*/  SEL R78, R4, RZ, !P0 ;  /* 0x000000ff044e7207 */ /* 0x000fe40004000000 */
[----:B-----5:R-:W-:Y:S01]  /*15900*/  SHF.R.S32.HI R77, RZ, 0x1f, R24 ;  /* 0x0000001fff4d7819 */ /* 0x020fe20000011418 */
[----:B------:R-:W-:Y:S06]  /*15910*/  @P4 BRA `(.L_x_6088) ;  /* 0x0000000000b84947 */ /* 0x000fec0003800000 */
[----:B------:R-:W0:Y:S01]  /*15920*/  LDC R31, c[0x0][0xbe8] ;  /* 0x0002fa00ff1f7b82 */ /* 0x000e220000000800 */
[----:B------:R-:W-:Y:S01]  /*15930*/  IMAD.IADD R33, R201, 0x1, R192 ;  /* 0x00000001c9217824 */ /* 0x000fe200078e02c0 */
[----:B------:R-:W-:Y:S01]  /*15940*/  ULDC.64 UR4, c[0x0][0xb90] ;  /* 0x0002e40000047ab9 */ /* 0x000fe20000000a00 */
[----:B------:R-:W-:Y:S02]  /*15950*/  IMAD.MOV.U32 R4, RZ, RZ, R24 ;  /* 0x000000ffff047224 */ /* 0x000fe400078e0018 */
[----:B------:R-:W-:Y:S02]  /*15960*/  IMAD R11, R79, UR4, RZ ;  /* 0x000000044f0b7c24 */ /* 0x000fe4000f8e02ff */
[----:B------:R-:W-:Y:S02]  /*15970*/  IMAD.MOV.U32 R5, RZ, RZ, R77 ;  /* 0x000000ffff057224 */ /* 0x000fe400078e004d */
[----:B------:R-:W-:Y:S02]  /*15980*/  IMAD R15, R204, UR5, R11 ;  /* 0x00000005cc0f7c24 */ /* 0x000fe4000f8e020b */
[----:B------:R-:W-:-:S02]  /*15990*/  IMAD.MOV.U32 R11, RZ, RZ, R33 ;  /* 0x000000ffff0b7224 */ /* 0x000fc400078e0021 */
[----:B------:R-:W-:Y:S01]  /*159a0*/  IMAD.WIDE.U32 R4, R204, UR4, R4 ;  /* 0x00000004cc047c25 */ /* 0x000fe2000f8e0004 */
[----:B------:R-:W-:-:S03]  /*159b0*/  ULDC.64 UR4, c[0x0][0xb98] ;  /* 0x0002e60000047ab9 */ /* 0x000fc60000000a00 */
[----:B------:R-:W-:Y:S02]  /*159c0*/  IMAD.IADD R5, R5, 0x1, R15 ;  /* 0x0000000105057824 */ /* 0x000fe400078e020f */
[----:B------:R-:W-:Y:S02]  /*159d0*/  IMAD.IADD R30, R191, 0x1, R192 ;  /* 0x00000001bf1e7824 */ /* 0x000fe400078e02c0 */
[----:B------:R-:W-:Y:S01]  /*159e0*/  IMAD.WIDE.U32 R4, R81, UR4, R4 ;  /* 0x0000000451047c25 */ /* 0x000fe2000f8e0004 */
[----:B0-----:R-:W-:-:S13]  /*159f0*/  ISETP.NE.AND P0, PT, R31, 0x1, PT ;  /* 0x000000011f00780c */ /* 0x001fda0003f05270 */
[----:B------:R-:W0:Y:S08]  /*15a00*/  @P0 LDC R10, c[0x0][0xbec] ;  /* 0x0002fb00ff0a0b82 */ /* 0x000e300000000800 */
[----:B------:R-:W3:Y:S01]  /*15a10*/  @P0 LDC R23, c[0x0][0xbf0] ;  /* 0x0002fc00ff170b82 */ /* 0x000ee20000000800 */
[----:B0-----:R-:W-:-:S05]  /*15a20*/  @P0 IMAD.HI.U32 R10, R33, R10, RZ ;  /* 0x0000000a210a0227 */ /* 0x001fca00078e00ff */
[----:B---3--:R-:W-:Y:S01]  /*15a30*/  @P0 SHF.R.U32.HI R11, RZ, R23, R10 ;  /* 0x00000017ff0b0219 */ /* 0x008fe2000001160a */
[----:B------:R-:W-:-:S03]  /*15a40*/  IMAD R10, R78, UR4, RZ ;  /* 0x000000044e0a7c24 */ /* 0x000fc6000f8e02ff */
[--C-:B------:R-:W-:Y:S01]  /*15a50*/  SHF.R.S32.HI R23, RZ, 0x1f, R11.reuse ;  /* 0x0000001fff177819 */ /* 0x100fe2000001140b */
[----:B------:R-:W-:Y:S01]  /*15a60*/  IMAD.MOV R14, RZ, RZ, -R11 ;  /* 0x000000ffff0e7224 */ /* 0x000fe200078e0a0b */
[----:B------:R-:W-:-:S03]  /*15a70*/  IADD3 R4, P0, R11, R4, RZ ;  /* 0x000000040b047210 */ /* 0x000fc60007f1e0ff */
[----:B------:R-:W-:Y:S02]  /*15a80*/  IMAD R15, R31, R14, R33 ;  /* 0x0000000e1f0f7224 */ /* 0x000fe400078e0221 */
[----:B------:R-:W-:Y:S01]  /*15a90*/  IMAD R14, R81, UR5, R10 ;  /* 0x00000005510e7c24 */ /* 0x000fe2000f8e020a */
[----:B------:R-:W-:Y:S01]  /*15aa0*/  ULDC.64 UR4, c[0x0][0xb88] ;  /* 0x0002e20000047ab9 */ /* 0x000fe20000000a00 */
[----:B------:R-:W-:Y:S01]  /*15ab0*/  IMAD R31, R0, R31, RZ ;  /* 0x0000001f001f7224 */ /* 0x000fe200078e02ff */
[----:B------:R-:W-:Y:S02]  /*15ac0*/  SHF.R.S32.HI R10, RZ, 0x1f, R15 ;  /* 0x0000001fff0a7819 */ /* 0x000fe4000001140f */
[----:B------:R-:W-:Y:S01]  /*15ad0*/  IADD3.X R5, R23, R5, R14, P0, !PT ;  /* 0x0000000517057210 */ /* 0x000fe200007fe40e */
[----:B------:R-:W-:Y:S02]  /*15ae0*/  IMAD.MOV R23, RZ, RZ, -R194 ;  /* 0x000000ffff177224 */ /* 0x000fe400078e0ac2 */
[----:B------:R-:W-:-:S02]  /*15af0*/  IMAD R10, R10, UR4, RZ ;  /* 0x000000040a0a7c24 */ /* 0x000fc4000f8e02ff */
[----:B------:R-:W-:-:S04]  /*15b00*/  IMAD.WIDE.U32 R4, R15, UR4, R4 ;  /* 0x000000040f047c25 */ /* 0x000fc8000f8e0004 */
[----:B------:R-:W-:Y:S01]  /*15b10*/  IMAD R15, R15, UR5, R10 ;  /* 0x000000050f0f7c24 */ /* 0x000fe2000f8e020a */
[----:B------:R-:W-:Y:S01]  /*15b20*/  ULDC.64 UR4, c[0x0][0xb50] ;  /* 0x0002d40000047ab9 */ /* 0x000fe20000000a00 */
[----:B------:R-:W-:Y:S02]  /*15b30*/  VIADD R14, R30, 0x8 ;  /* 0x000000081e0e7836 */ /* 0x000fe40000000000 */
[----:B------:R-:W-:Y:S01]  /*15b40*/  IMAD.IADD R5, R5, 0x1, R15 ;  /* 0x0000000105057824 */ /* 0x000fe200078e020f */
[----:B------:R-:W-:-:S04]  /*15b50*/  LEA R15, P0, R4, UR4, 0x2 ;  /* 0x00000004040f7c11 */ /* 0x000fc8000f8010ff */
[----:B------:R-:W-:Y:S01]  /*15b60*/  LEA.HI.X R22, R4, UR5, R5, 0x2, P0 ;  /* 0x0000000504167c11 */ /* 0x000fe200080f1405 */
[----:B------:R-:W-:Y:S01]  /*15b70*/  SHFL.IDX PT, R10, R15, 0x1, 0x1c1f ;  /* 0x003c1f000f0a7f89 */ /* 0x000fe200000e0000 */
[----:B------:R-:W-:-:S03]  /*15b80*/  ISETP.NE.AND P0, PT, R184, R23, PT ;  /* 0x00000017b800720c */ /* 0x000fc60003f05270 */
[----:B------:R-:W-:Y:S01]  /*15b90*/  SHFL.IDX PT, R4, R15, RZ, 0x1c1f ;  /* 0x001c1fff0f047589 */ /* 0x000fe200000e0000 */
[-C--:B------:R-:W-:Y:S02]  /*15ba0*/  ISETP.GE.OR P1, PT, R30, R31.reuse, P0 ;  /* 0x0000001f1e00720c */ /* 0x080fe40000726670 */
[----:B------:R-:W-:Y:S01]  /*15bb0*/  ISETP.GE.OR P0, PT, R14, R31, P0 ;  /* 0x0000001f0e00720c */ /* 0x000fe20000706670 */
[----:B------:R-:W0:Y:S04]  /*15bc0*/  SHFL.IDX PT, R5, R22, RZ, 0x1c1f ;  /* 0x001c1fff16057589 */ /* 0x000e2800000e0000 */
[----:B------:R-:W3:Y:S06]  /*15bd0*/  SHFL.IDX PT, R11, R22, 0x1, 0x1c1f ;  /* 0x003c1f00160b7f89 */ /* 0x000eec00000e0000 */
[----:B0-----:R0:W-:Y:S04]  /*15be0*/  @!P1 ST.E desc[UR42][R4.64], R32 ;  /* 0x0000002004009985 */ /* 0x0011e8000c10192a */
[----:B---3--:R0:W-:Y:S02]  /*15bf0*/  @!P0 ST.E desc[UR42][R10.64], R3 ;  /* 0x000000030a008985 */ /* 0x0081e4000c10192a */
.L_x_6088:
[----:B------:R-:W3:Y:S01]  /*15c00*/  LDC R83, c[0x0][0xbe8] ;  /* 0x0002fa00ff537b82 */ /* 0x000ee20000000800 */
[----:B------:R-:W-:Y:S01]  /*15c10*/  ULDC.64 UR4, c[0x0][0xaa0] ;  /* 0x0002a80000047ab9 */ /* 0x000fe20000000a00 */
[----:B0-----:R-:W5:Y:S01]  /*15c20*/  LD.E.128 R4, desc[UR42][R6.64] ;  /* 0x0000002a06047980 */ /* 0x001f62000c101d00 */
[----:B------:R-:W-:Y:S02]  /*15c30*/  IMAD R3, R77, UR4, RZ ;  /* 0x000000044d037c24 */ /* 0x000fe4000f8e02ff */
[C---:B------:R-:W-:Y:S01]  /*15c40*/  IMAD.WIDE.U32 R76, R24.reuse, UR4, RZ ;  /* 0x00000004184c7c25 */ /* 0x040fe2000f8e00ff */
[----:B------:R-:W5:Y:S02]  /*15c50*/  LD.E.128 R8, desc[UR42][R8.64] ;  /* 0x0000002a08087980 */ /* 0x000f64000c101d00 */
[----:B------:R-:W0:Y:S01]  /*15c60*/  LDC R87, c[0x0][0xac8] ;  /* 0x0002b200ff577b82 */ /* 0x000e220000000800 */
[----:B------:R-:W-:Y:S01]  /*15c70*/  IMAD R3, R24, UR5, R3 ;  /* 0x0000000518037c24 */ /* 0x000fe2000f8e0203 */
[----:B------:R-:W-:Y:S01]  /*15c80*/  ULDC.64 UR4, c[0x0][0xae8] ;  /* 0x0002ba0000047ab9 */ /* 0x000fe20000000a00 */
[----:B------:R-:W5:Y:S04]  /*15c90*/  LD.E.128 R12, desc[UR42][R12.64] ;  /* 0x0000002a0c0c7980 */ /* 0x000f68000c101d00 */
[----:B------:R-:W5:Y:S04]  /*15ca0*/  LD.E.128 R20, desc[UR42][R20.64] ;  /* 0x0000002a14147980 */ /* 0x000f68000c101d00 */
[----:B------:R-:W5:Y:S04]  /*15cb0*/  LD.E.128 R28, desc[UR42][R28.64] ;  /* 0x0000002a1c1c7980 */ /* 0x000f68000c101d00 */
[----:B------:R-:W5:Y:S01]  /*15cc0*/  LD.E.128 R32, desc[UR42][R34.64] ;  /* 0x0000002a22207980 */ /* 0x000f62000c101d00 */
[----:B---3--:R-:W-:Y:S01]  /*15cd0*/  ISETP.NE.AND P1, PT, R83, 0x1, PT ;  /* 0x000000015300780c */ /* 0x008fe20003f25270 */
[----:B------:R-:W-:-:S02]  /*15ce0*/  IMAD.IADD R77, R77, 0x1, R3 ;  /* 0x000000014d4d7824 */ /* 0x000fc400078e0203 */
[----:B------:R-:W-:Y:S01]  /*15cf0*/  IMAD R3, R79, UR4, RZ ;  /* 0x000000044f037c24 */ /* 0x000fe2000f8e02ff */
[----:B------:R-:W5:Y:S04]  /*15d00*/  LD.E.128 R36, desc[UR42][R36.64] ;  /* 0x0000002a24247980 */ /* 0x000f68000c101d00 */
[----:B------:R-:W5:Y:S04]  /*15d10*/  LD.E.128 R40, desc[UR42][R40.64] ;  /* 0x0000002a28287980 */ /* 0x000f68000c101d00 */
[----:B------:R-:W5:Y:S01]  /*15d20*/  LD.E.128 R44, desc[UR42][R44.64] ;  /* 0x0000002a2c2c7980 */ /* 0x000f62000c101d00 */
[----:B------:R-:W3:Y:S01]  /*15d30*/  @P1 LDC R85, c[0x0][0xbec] ;  /* 0x0002fb00ff551b82 */ /* 0x000ee20000000800 */
[----:B------:R-:W-:-:S02]  /*15d40*/  IMAD R3, R204, UR5, R3 ;  /* 0x00000005cc037c24 */ /* 0x000fc4000f8e0203 */
[----:B------:R-:W5:Y:S04]  /*15d50*/  LD.E.128 R48, desc[UR42][R48.64] ;  /* 0x0000002a30307980 */ /* 0x000f68000c101d00 */
[----:B------:R-:W5:Y:S01]  /*15d60*/  LD.E.128 R52, desc[UR42][R52.64] ;  /* 0x0000002a34347980 */ /* 0x000f62000c101d00 */
[----:B------:R-:W4:Y:S01]  /*15d70*/  @P1 LDC R89, c[0x0][0xbf0] ;  /* 0x0002fc00ff591b82 */ /* 0x000f220000000800 */
[----:B------:R-:W-:Y:S01]  /*15d80*/  IMAD.WIDE.U32 R76, R204, UR4, R76 ;  /* 0x00000004cc4c7c25 */ /* 0x000fe2000f8e004c */
[----:B------:R-:W-:Y:S01]  /*15d90*/  ULDC.64 UR4, c[0x0][0xaf0] ;  /* 0x0002bc0000047ab9 */ /* 0x000fe20000000a00 */
[----:B------:R-:W5:Y:S02]  /*15da0*/  LD.E.128 R56, desc[UR42][R56.64] ;  /* 0x0000002a38387980 */ /* 0x000f64000c101d00 */
[----:B------:R-:W-:-:S02]  /*15db0*/  IMAD.IADD R77, R77, 0x1, R3 ;  /* 0x000000014d4d7824 */ /* 0x000fc400078e0203 */
[----:B------:R-:W-:Y:S01]  /*15dc0*/  IMAD R3, R218, 0x20, R219 ;  /* 0x00000020da037824 */ /* 0x000fe200078e02db */
[----:B------:R-:W5:Y:S01]  /*15dd0*/  LD.E.128 R60, desc[UR42][R60.64] ;  /* 0x0000002a3c3c7980 */ /* 0x000f62000c101d00 */
[----:B------:R-:W-:Y:S02]  /*15de0*/  IMAD R24, R78, UR4, RZ ;  /* 0x000000044e187c24 */ /* 0x000fe4000f8e02ff */
[----:B------:R-:W-:Y:S01]  /*15df0*/  IMAD.IADD R80, R192, 0x1, R3 ;  /* 0x00000001c0507824 */ /* 0x000fe200078e0203 */
[----:B0-----:R-:W-:Y:S01]  /*15e00*/  ISETP.GE.AND P0, PT, R212, R87, PT ;  /* 0x00000057d400720c */ /* 0x001fe20003f06270 */
[----:B------:R-:W-:Y:S01]  /*15e10*/  IMAD R79, R81, UR5, R24 ;  /* 0x00000005514f7c24 */ /* 0x000fe2000f8e0218 */
[----:B------:R-:W5:Y:S01]  /*15e20*/  LD.E.128 R64, desc[UR42][R64.64] ;  /* 0x0000002a40407980 */ /* 0x000f62000c101d00 */
[----:B---3--:R-:W-:Y:S01]  /*15e30*/  @P1 IMAD.HI.U32 R24, R80, R85, RZ ;  /* 0x0000005550181227 */ /* 0x008fe200078e00ff */
[----:B------:R-:W-:Y:S02]  /*15e40*/  SEL R78, RZ, 0xffffffff, P0 ;  /* 0xffffffffff4e7807 */ /* 0x000fe40000000000 */
[----:B------:R-:W5:Y:S01]  /*15e50*/  LD.E.128 R68, desc[UR42][R68.64] ;  /* 0x0000002a44447980 */ /* 0x000f62000c101d00 */
[----:B------:R-:W-:Y:S01]  /*15e60*/  IMAD.MOV.U32 R3, RZ, RZ, R80 ;  /* 0x000000ffff037224 */ /* 0x000fe200078e0050 */
[----:B------:R-:W-:-:S02]  /*15e70*/  ISETP.GE.AND P0, PT, R211, R87, PT ;  /* 0x00000057d300720c */ /* 0x000fc40003f06270 */
[----:B------:R-:W5:Y:S01]  /*15e80*/  LD.E.128 R72, desc[UR42][R72.64] ;  /* 0x0000002a48487980 */ /* 0x000f62000c101d00 */
[----:B------:R-:W-:Y:S01]  /*15e90*/  IMAD.WIDE.U32 R76, R81, UR4, R76 ;  /* 0x00000004514c7c25 */ /* 0x000fe2000f8e004c */
[----:B----4-:R-:W-:Y:S01]  /*15ea0*/  @P1 SHF.R.U32.HI R3, RZ, R89, R24 ;  /* 0x00000059ff031219 */ /* 0x010fe20000011618 */
[----:B------:R-:W-:Y:S01]  /*15eb0*/  ULDC.64 UR4, c[0x0][0xae0] ;  /* 0x0002b80000047ab9 */ /* 0x000fe20000000a00 */
[-C--:B------:R-:W-:Y:S01]  /*15ec0*/  ISETP.GE.AND P1, PT, R200, R87.reuse, PT ;  /* 0x00000057c800720c */ /* 0x080fe20003f26270 */
[----:B------:R-:W-:Y:S01]  /*15ed0*/  IMAD.SHL.U32 R81, R78, 0x2, RZ ;  /* 0x000000024e517824 */ /* 0x000fe200078e00ff */
[----:B------:R-:W-:Y:S01]  /*15ee0*/  SEL R78, RZ, 0xffffffff, P0 ;  /* 0xffffffffff4e7807 */ /* 0x000fe20000000000 */
[----:B------:R-:W-:Y:S01]  /*15ef0*/  IMAD.IADD R77, R77, 0x1, R79 ;  /* 0x000000014d4d7824 */ /* 0x000fe200078e024f */
[----:B------:R-:W-:Y:S01]  /*15f00*/  SEL R24, RZ, 0x1, P1 ;  /* 0x00000001ff187807 */ /* 0x000fe20000800000 */
[----:B------:R-:W-:Y:S01]  /*15f10*/  IMAD.MOV R79, RZ, RZ, -R3 ;  /* 0x000000ffff4f7224 */ /* 0x000fe200078e0a03 */
[----:B------:R-:W-:Y:S01]  /*15f20*/  ISETP.GE.AND P0, PT, R210, R87, PT ;  /* 0x00000057d200720c */ /* 0x000fe20003f06270 */
[----:B------:R-:W-:Y:S01]  /*15f30*/  @!PT LDS RZ, [RZ] ;  /* 0x00000000fffff984 */ /* 0x000fe20000000800 */
[----:B------:R-:W-:Y:S01]  /*15f40*/  @!PT LDS RZ, [RZ] ;  /* 0x00000000fffff984 */ /* 0x000fe20000000800 */
[----:B------:R-:W-:Y:S01]  /*15f50*/  @!PT LDS RZ, [RZ] ;  /* 0x00000000fffff984 */ /* 0x000fe20000000800 */
[----:B------:R-:W-:Y:S01]  /*15f60*/  @!PT LDS RZ, [RZ] ;  /* 0x00000000fffff984 */ /* 0x000fe20000000800 */
[----:B------:R0:W-:Y:S06]  /*15f70*/  MEMBAR.ALL.CTA ;  /* 0x0000000000007992 */ /* 0x0001ec0000008000 */
[----:B0-----:R-:W0:Y:S01]  /*15f80*/  FENCE.VIEW.ASYNC.S ;  /* 0x00000000000073c6 */ /* 0x001e220000000000 */
[----:B------:R-:W-:Y:S01]  /*15f90*/  LOP3.LUT R24, R81, 0x2, R24, 0xe2, !PT ;  /* 0x0000000251187812 */ /* 0x000fe200078ee218 */
[----:B------:R-:W-:Y:S01]  /*15fa0*/  IMAD.SHL.U32 R81, R78, 0x4, RZ ;  /* 0x000000044e517824 */ /* 0x000fe200078e00ff */
[----:B------:R-:W-:Y:S01]  /*15fb0*/  SEL R78, RZ, 0xffffffff, P0 ;  /* 0xffffffffff4e7807 */ /* 0x000fe20000000000 */
[----:B------:R-:W-:Y:S01]  /*15fc0*/  IMAD R79, R83, R79, R80 ;  /* 0x0000004f534f7224 */ /* 0x000fe200078e0250 */
[-C--:B------:R-:W-:Y:S01]  /*15fd0*/  ISETP.GE.AND P0, PT, R209, R87.reuse, PT ;  /* 0x00000057d100720c */ /* 0x080fe20003f06270 */
[----:B------:R-:W-:Y:S01]  /*15fe0*/  IMAD.WIDE.U32 R76, R3, UR4, R76 ;  /* 0x00000004034c7c25 */ /* 0x000fe2000f8e004c */
[----:B------:R-:W-:Y:S01]  /*15ff0*/  SHF.R.S32.HI R80, RZ, 0x1f, R3 ;  /* 0x0000001fff507819 */ /* 0x000fe20000011403 */
[----:B------:R-:W-:Y:S01]  /*16000*/  BSSY B1, `(.L_x_6089) ;  /* 0x000004a000017945 */ /* 0x000fe20003800000 */
[----:B------:R-:W-:Y:S01]  /*16010*/  LOP3.LUT R24, R81, 0x4, R24, 0xe2, !PT ;  /* 0x0000000451187812 */ /* 0x000fe200078ee218 */
[----:B------:R-:W-:Y:S01]  /*16020*/  IMAD.SHL.U32 R81, R78, 0x8, RZ ;  /* 0x000000084e517824 */ /* 0x000fe200078e00ff */
[----:B------:R-:W-:Y:S01]  /*16030*/  SEL R78, RZ, 0xffffffff, P0 ;  /* 0xffffffffff4e7807 */ /* 0x000fe20000000000 */
[----:B------:R-:W-:Y:S01]  /*16040*/  IMAD R80, R80, UR4, RZ ;  /* 0x0000000450507c24 */ /* 0x000fe2000f8e02ff */
[----:B------:R-:W-:Y:S01]  /*16050*/  ISETP.GE.AND P0, PT, R208, R87, PT ;  /* 0x00000057d000720c */ /* 0x000fe20003f06270 */
[----:B------:R-:W-:Y:S01]  /*16060*/  IMAD R89, R0, R83, RZ ;  /* 0x0000005300597224 */ /* 0x000fe200078e02ff */
[----:B------:R-:W-:Y:S01]  /*16070*/  LOP3.LUT R24, R81, 0x8, R24, 0xe2, !PT ;  /* 0x0000000851187812 */ /* 0x000fe200078ee218 */
[----:B------:R-:W-:Y:S01]  /*16080*/  IMAD.SHL.U32 R85, R78, 0x10, RZ ;  /* 0x000000104e557824 */ /* 0x000fe200078e00ff */
[----:B------:R-:W-:Y:S01]  /*16090*/  SHF.R.S32.HI R78, RZ, 0x1f, R79 ;  /* 0x0000001fff4e7819 */ /* 0x000fe2000001144f */
[----:B------:R-:W-:Y:S01]  /*160a0*/  IMAD R81, R3, UR5, R80 ;  /* 0x0000000503517c24 */ /* 0x000fe2000f8e0250 */
[----:B------:R-:W-:Y:S01]  /*160b0*/  ULDC.64 UR4, c[0x0][0xad8] ;  /* 0x0002b60000047ab9 */ /* 0x000fe20000000a00 */
[----:B------:R-:W-:Y:S01]  /*160c0*/  SEL R3, RZ, 0xffffffff, P0 ;  /* 0xffffffffff037807 */ /* 0x000fe20000000000 */
[----:B------:R-:W-:Y:S01]  /*160d0*/  IMAD.IADD R192, R219, 0x1, R192 ;  /* 0x00000001dbc07824 */ /* 0x000fe200078e02c0 */
[----:B------:R-:W-:Y:S01]  /*160e0*/  LOP3.LUT R24, R85, 0x10, R24, 0xe2, !PT ;  /* 0x0000001055187812 */ /* 0x000fe200078ee218 */
[----:B------:R-:W-:Y:S01]  /*160f0*/  IMAD.IADD R77, R77, 0x1, R81 ;  /* 0x000000014d4d7824 */ /* 0x000fe200078e0251 */
[----:B------:R-:W-:Y:S01]  /*16100*/  ISETP.GE.AND P0, PT, R222, R87, PT ;  /* 0x00000057de00720c */ /* 0x000fe20003f06270 */
[----:B------:R-:W-:Y:S01]  /*16110*/  IMAD R78, R78, UR4, RZ ;  /* 0x000000044e4e7c24 */ /* 0x000fe2000f8e02ff */
[----:B------:R-:W-:Y:S01]  /*16120*/  ISETP.GE.AND P1, PT, R192, R89, PT ;  /* 0x00000059c000720c */ /* 0x000fe20003f26270 */
[----:B------:R-:W-:Y:S01]  /*16130*/  IMAD.WIDE.U32 R76, R79, UR4, R76 ;  /* 0x000000044f4c7c25 */ /* 0x000fe2000f8e004c */
[----:B------:R-:W-:-:S02]  /*16140*/  SHF.R.S32.HI R90, RZ, 0x1f, R208 ;  /* 0x0000001fff5a7819 */ /* 0x000fc400000114d0 */
[----:B------:R-:W-:Y:S01]  /*16150*/  SHF.R.S32.HI R91, RZ, 0x1f, R209 ;  /* 0x0000001fff5b7819 */ /* 0x000fe200000114d1 */
[----:B------:R-:W-:Y:S01]  /*16160*/  IMAD R81, R79, UR5, R78 ;  /* 0x000000054f517c24 */ /* 0x000fe2000f8e024e */
[----:B------:R-:W-:Y:S01]  /*16170*/  ULDC.64 UR4, c[0x0][0xa80] ;  /* 0x0002a00000047ab9 */ /* 0x000fe20000000a00 */
[----:B------:R-:W-:Y:S01]  /*16180*/  IMAD.SHL.U32 R3, R3, 0x20, RZ ;  /* 0x0000002003037824 */ /* 0x000fe200078e00ff */
[----:B------:R-:W-:Y:S01]  /*16190*/  LEA R86, P2, R76, UR4, 0x1 ;  /* 0x000000044c567c11 */ /* 0x000fe2000f8408ff */
[----:B------:R-:W-:Y:S01]  /*161a0*/  IMAD.IADD R77, R77, 0x1, R81 ;  /* 0x000000014d4d7824 */ /* 0x000fe200078e0251 */
[----:B------:R-:W-:Y:S01]  /*161b0*/  SHF.R.S32.HI R92, RZ, 0x1f, R210 ;  /* 0x0000001fff5c7819 */ /* 0x000fe200000114d2 */
[----:B------:R-:W-:Y:S01]  /*161c0*/  VIADD R0, R2, 0x28c20 ;  /* 0x00028c2002007836 */ /* 0x000fe20000000000 */
[----:B------:R-:W-:Y:S01]  /*161d0*/  LOP3.LUT R24, R3, 0x20, R24, 0xe2, !PT ;  /* 0x0000002003187812 */ /* 0x000fe200078ee218 */
[----:B0-----:R0:W3:Y:S01]  /*161e0*/  SHFL.IDX PT, R78, R86, RZ, 0x181f ;  /* 0x00181fff564e7589 */ /* 0x0010e200000e0000 */
[----:B------:R-:W-:-:S02]  /*161f0*/  SEL R3, RZ, 0x40, P0 ;  /* 0x00000040ff037807 */ /* 0x000fc40000000000 */
[----:B------:R-:W-:Y:S02]  /*16200*/  ISETP.GE.AND P0, PT, R221, R87, PT ;  /* 0x00000057dd00720c */ /* 0x000fe40003f06270 */
[----:B------:R-:W-:Y:S02]  /*16210*/  LEA.HI.X R88, R76, UR5, R77, 0x1, P2 ;  /* 0x000000054c587c11 */ /* 0x000fe400090f0c4d */
[----:B------:R-:W-:Y:S02]  /*16220*/  PRMT R0, RZ, 0x654, R0 ;  /* 0x00000654ff007816 */ /* 0x000fe40000000000 */
[----:B------:R-:W-:Y:S01]  /*16230*/  LOP3.LUT R3, R24, R3, RZ, 0xfc, !PT ;  /* 0x0000000318037212 */ /* 0x000fe200078efcff */
[----:B------:R0:W4:Y:S01]  /*16240*/  SHFL.IDX PT, R79, R88, RZ, 0x181f ;  /* 0x00181fff584f7589 */ /* 0x00012200000e0000 */
[----:B------:R-:W-:Y:S01]  /*16250*/  SEL R24, RZ, 0x80, P0 ;  /* 0x00000080ff187807 */ /* 0x000fe20000000000 */
[----:B------:R0:W-:Y:S01]  /*16260*/  SYNCS.ARRIVE.TRANS64.RED.A1T0 RZ, [R0+URZ], RZ ;  /* 0x000000ff00ff79a7 */ /* 0x0001e2000810043f */
[----:B------:R-:W-:-:S02]  /*16270*/  SHF.R.S32.HI R93, RZ, 0x1f, R211 ;  /* 0x0000001fff5d7819 */ /* 0x000fc400000114d3 */
[----:B------:R-:W-:Y:S02]  /*16280*/  LOP3.LUT R24, R3, R24, RZ, 0xfc, !PT ;  /* 0x0000001803187212 */ /* 0x000fe400078efcff */
[----:B------:R-:W-:Y:S01]  /*16290*/  SHF.R.S32.HI R94, RZ, 0x1f, R212 ;  /* 0x0000001fff5e7819 */ /* 0x000fe200000114d4 */
[----:B------:R-:W-:Y:S06]  /*162a0*/  @P1 BRA `(.L_x_6090) ;  /* 0x00000000007c1947 */ /* 0x000fec0003800000 */
[-C--:B------:R-:W-:Y:S02]  /*162b0*/  ISETP.GE.AND P1, PT, R212, R87.reuse, PT ;  /* 0x00000057d400720c */ /* 0x080fe40003f26270 */
[-C--:B------:R-:W-:Y:S02]  /*162c0*/  ISETP.GE.AND P0, PT, R200, R87.reuse, PT ;  /* 0x00000057c800720c */ /* 0x080fe40003f06270 */
[-C--:B------:R-:W-:Y:S02]  /*162d0*/  ISETP.GE.AND P5, PT, R211, R87.reuse, PT ;  /* 0x00000057d300720c */ /* 0x080fe40003fa6270 */
[----:B------:R-:W-:-:S07]  /*162e0*/  ISETP.GE.AND P3, PT, R210, R87, PT ;  /* 0x00000057d200720c */ /* 0x000fce0003f66270 */
[-C--:B---3--:R-:W-:Y:S02]  /*162f0*/  @!P1 LEA R80, P2, R212, R78.reuse, 0x1 ;  /* 0x0000004ed4509211 */ /* 0x088fe400078408ff */
[----:B----4-:R-:W-:Y:S02]  /*16300*/  @!P0 IMAD.WIDE R76, R200, 0x2, R78 ;  /* 0x00000002c84c8825 */ /* 0x010fe400078e024e */
[----:B------:R-:W-:Y:S02]  /*16310*/  @!P1 LEA.HI.X R81, R212, R79, R94, 0x1, P2 ;  /* 0x0000004fd4519211 */ /* 0x000fe400010f0c5e */
[-C--:B------:R-:W-:Y:S01]  /*16320*/  ISETP.GE.AND P2, PT, R209, R87.reuse, PT ;  /* 0x00000057d100720c */ /* 0x080fe20003f46270 */
        /* <DEDUP_REMOVED lines=10> */
[----:B---3--:R-:W-:-:S03]  /*163d0*/  @!P2 LEA R4, P5, R209, R78, 0x1 ;  /* 0x0000004ed104a211 */ /* 0x008fc600078a08ff */
[----:B------:R0:W-:Y:S01]  /*163e0*/  @!P3 ST.E.128 desc[UR42][R84.64], R36 ;  /* 0x000000245400b985 */ /* 0x0001e2000c101d2a */
[-C--:B------:R-:W-:Y:S02]  /*163f0*/  @!P1 LEA R6, P6, R208, R78.reuse, 0x1 ;  /* 0x0000004ed0069211 */ /* 0x080fe400078c08ff */
[-C--:B----4-:R-:W-:Y:S02]  /*16400*/  @P0 LEA R12, P3, R222, R78.reuse, 0x1 ;  /* 0x0000004ede0c0211 */ /* 0x090fe400078608ff */
        /* <DEDUP_REMOVED lines=9> */
.L_x_6090:
[----:B------:R-:W-:Y:S05]  /*164a0*/  BSYNC B1 ;  /* 0x0000000000017941 */ /* 0x000fea0003800000 */
.L_x_6089:
[----:B0-----:R-:W-:Y:S01]  /*164b0*/  VIADD R0, R192, 0x20 ;  /* 0x00000020c0007836 */ /* 0x001fe20000000000 */
[----:B-----5:R0:W0:Y:S04]  /*164c0*/  SHFL.IDX PT, R7, R88, 0x1, 0x181f ;  /* 0x00381f0058077f89 */ /* 0x02002800000e0000 */
        /* <DEDUP_REMOVED lines=10> */
[----:B------:R-:W-:Y:S02]  /*16570*/  @!P6 IMAD.WIDE R4, R200, 0x2, R6 ;  /* 0x00000002c804e825 */ /* 0x000fe400078e0206 */
        /* <DEDUP_REMOVED lines=25> */
.L_x_6086:
[----:B------:R-:W-:Y:S01]  /*16710*/  ULDC.64 UR4, c[0x0][0xc00] ;  /* 0x0003000000047ab9 */ /* 0x000fe20000000a00 */
[----:B------:R-:W4:Y:S01]  /*16720*/  LDC.64 R4, c[0x0][0xc00] ;  /* 0x00030000ff047b82 */ /* 0x000f220000000a00 */
[----:B------:R-:W-:Y:S01]  /*16730*/  ISETP.NE.U32.AND P0, PT, RZ, UR4, PT ;  /* 0x00000004ff007c0c */ /* 0x000fe2000bf05070 */
[----:B------:R-:W-:-:S03]  /*16740*/  IMAD.MOV.U32 R3, RZ, RZ, RZ ;  /* 0x000000ffff037224 */ /* 0x000fc600078e00ff */
[----:B------:R-:W-:Y:S01]  /*16750*/  ISETP.NE.AND.EX P0, PT, RZ, UR5, PT, P0 ;  /* 0x00000005ff007c0c */ /* 0x000fe2000bf05300 */
[----:B------:R-:W-:Y:S02]  /*16760*/  ULDC.64 UR4, c[0x0][0xc08] ;  /* 0x0003020000047ab9 */ /* 0x000fe40000000a00 */
[----:B------:R-:W-:Y:S01]  /*16770*/  ISETP.NE.U32.AND P1, PT, RZ, UR4, PT ;  /* 0x00000004ff007c0c */ /* 0x000fe2000bf25070 */
[----:B------:R-:W0:Y:S01]  /*16780*/  S2R R8, SR_TID.X ;  /* 0x0000000000087919 */ /* 0x000e220000002100 */
[----:B------:R-:W0:Y:S02]  /*16790*/  LDC R23, c[0x0][0xbe8] ;  /* 0x0002fa00ff177b82 */ /* 0x000e240000000800 */
[----:B------:R-:W-:Y:S01]  /*167a0*/  ISETP.NE.AND.EX P1, PT, RZ, UR5, PT, P1 ;  /* 0x00000005ff007c0c */ /* 0x000fe2000bf25310 */
[----:B----4-:R-:W-:-:S12]  /*167b0*/  IMAD.WIDE R4, R205, 0x4, R4 ;  /* 0x00000004cd047825 */ /* 0x010fd800078e0204 */
[----:B------:R-:W4:Y:S01]  /*167c0*/  @P1 LDC.64 R6, c[0x0][0xc08] ;  /* 0x00030200ff061b82 */ /* 0x000f220000000a00 */
[----:B------:R-:W-:Y:S02]  /*167d0*/  ULDC UR4, c[0x0][0xa88] ;  /* 0x0002a20000047ab9 */ /* 0x000fe40000000800 */
[----:B------:R-:W-:Y:S01]  /*167e0*/  IMAD.U32 R0, RZ, RZ, UR4 ;  /* 0x00000004ff007e24 */ /* 0x000fe2000f8e00ff */
[----:B------:R1:W5:Y:S01]  /*167f0*/  @P0 LDG.E R3, desc[UR42][R4.64] ;  /* 0x0000002a04030981 */ /* 0x000362000c1e1900 */
[----:B0-----:R-:W-:Y:S02]  /*16800*/  VIADD R8, R8, 0xffffff80 ;  /* 0xffffff8008087836 */ /* 0x001fe40000000000 */
[----:B----4-:R-:W-:-:S05]  /*16810*/  @P1 IMAD.WIDE R6, R205, 0x4, R6 ;  /* 0x00000004cd061825 */ /* 0x010fca00078e0206 */
[----:B------:R1:W5:Y:S01]  /*16820*/  @P1 LDG.E R0, desc[UR42][R6.64] ;  /* 0x0000002a06001981 */ /* 0x000362000c1e1900 */
[----:B------:R-:W-:Y:S02]  /*16830*/  ISETP.GE.AND P2, PT, R8, 0x40, PT ;  /* 0x000000400800780c */ /* 0x000fe40003f46270 */
[----:B------:R-:W-:Y:S01]  /*16840*/  SHF.R.S32.HI R8, RZ, 0x1f, R205 ;  /* 0x0000001fff087819 */ /* 0x000fe200000114cd */
[----:B------:R-:W-:Y:S10]  /*16850*/  @P1 BRA `(.L_x_6092) ;  /* 0x0000000000101947 */ /* 0x000ff40003800000 */
[----:B------:R-:W-:Y:S05]  /*16860*/  @!P0 BRA `(.L_x_6092) ;  /* 0x00000000000c8947 */ /* 0x000fea0003800000 */
[----:B-1----:R-:W4:Y:S04]  /*16870*/  LDG.E R7, desc[UR42][R4.64] ;  /* 0x0000002a04077981 */ /* 0x002f28000c1e1900 */
[----:B-----5:R-:W4:Y:S02]  /*16880*/  LDG.E R0, desc[UR42][R4.64+0x4] ;  /* 0x0000042a04007981 */ /* 0x020f24000c1e1900 */
[----:B----4-:R-:W-:-:S07]  /*16890*/  IMAD.IADD R0, R0, 0x1, -R7 ;  /* 0x0000000100007824 */ /* 0x010fce00078e0a07 */
.L_x_6092:
[----:B------:R-:W-:Y:S01]  /*168a0*/  BSSY B1, `(.L_x_6093) ;  /* 0x000002d000017945 */ /* 0x000fe20003800000 */
[----:B------:R-:W-:Y:S02]  /*168b0*/  SHF.R.S32.HI R12, RZ, 0x1f, R204 ;  /* 0x0000001fff0c7819 */ /* 0x000fe400000114cc */
[----:B------:R-:W-:Y:S02]  /*168c0*/  SEL R13, R205, RZ, !P0 ;  /* 0x000000ffcd0d7207 */ /* 0x000fe40004000000 */
[----:B------:R-:W-:Y:S02]  /*168d0*/  SEL R14, R8, RZ, !P0 ;  /* 0x000000ff080e7207 */ /* 0x000fe40004000000 */
[----:B-----5:R-:W-:Y:S01]  /*168e0*/  SHF.R.S32.HI R10, RZ, 0x1f, R3 ;  /* 0x0000001fff0a7819 */ /* 0x020fe20000011403 */
[----:B------:R-:W-:Y:S06]  /*168f0*/  @P2 BRA `(.L_x_6094) ;  /* 0x00000000009c2947 */ /* 0x000fec0003800000 */
[----:B-1----:R-:W0:Y:S01]  /*16900*/  S2R R5, SR_TID.X ;  /* 0x0000000000057919 */ /* 0x002e220000002100 */
[----:B------:R-:W1:Y:S02]  /*16910*/  LDC R11, c[0x0][0xbe8] ;  /* 0x0002fa00ff0b7b82 */ /* 0x000e640000000800 */
[----:B-1----:R-:W-:Y:S01]  /*16920*/  IMAD R4, R0, R11, RZ ;  /* 0x0000000b00047224 */ /* 0x002fe200078e02ff */
[----:B0-----:R-:W-:-:S04]  /*16930*/  IADD3 R8, R192, -0x80, R5 ;  /* 0xffffff80c0087810 */ /* 0x001fc80007ffe005 */
        /* <DEDUP_REMOVED lines=13> */
[----:B------:R-:W1:Y:S01]  /*16a10*/  @P0 LDC R21, c[0x0][0xbf0] ;  /* 0x0002fc00ff150b82 */ /* 0x000e620000000800 */
[----:B------:R-:W-:-:S04]  /*16a20*/  IMAD.WIDE.U32 R4, R13, UR4, R4 ;  /* 0x000000040d047c25 */ /* 0x000fc8000f8e0004 */
[----:B0-----:R-:W-:-:S05]  /*16a30*/  @P0 IMAD.HI.U32 R6, R8, R15, RZ ;  /* 0x0000000f08060227 */ /* 0x001fca00078e00ff */
[----:B-1----:R-:W-:Y:S01]  /*16a40*/  @P0 SHF.R.U32.HI R7, RZ, R21, R6 ;  /* 0x00000015ff070219 */ /* 0x002fe20000011606 */
        /* <DEDUP_REMOVED lines=18> */
.L_x_6094:
[----:B------:R-:W-:Y:S05]  /*16b70*/  BSYNC B1 ;  /* 0x0000000000017941 */ /* 0x000fea0003800000 */
.L_x_6093:
[----:B------:R-:W-:Y:S01]  /*16b80*/  ISETP.NE.AND P0, PT, R23, 0x1, PT ;  /* 0x000000011700780c */ /* 0x000fe20003f05270 */
[----:B------:R-:W4:Y:S01]  /*16b90*/  LDC R21, c[0x0][0xac8] ;  /* 0x0002b200ff157b82 */ /* 0x000f220000000800 */
[----:B------:R-:W-:Y:S01]  /*16ba0*/  ULDC.64 UR4, c[0x0][0xaa0] ;  /* 0x0002a80000047ab9 */ /* 0x000fe20000000a00 */
[----:B01----:R-:W-:Y:S01]  /*16bb0*/  IMAD R7, R218, 0x20, R219 ;  /* 0x00000020da077824 */ /* 0x003fe200078e02db */
[----:B------:R-:W-:Y:S01]  /*16bc0*/  BSSY B1, `(.L_x_6095) ;  /* 0x000006c000017945 */ /* 0x000fe20003800000 */
[----:B------:R-:W-:Y:S01]  /*16bd0*/  IMAD R6, R10, UR4, RZ ;  /* 0x000000040a067c24 */ /* 0x000fe2000f8e02ff */
[----:B---3--:R-:W-:Y:S01]  /*16be0*/  SHF.R.S32.HI R24, RZ, 0x1f, R208 ;  /* 0x0000001fff187819 */ /* 0x008fe200000114d0 */
[C---:B------:R-:W-:Y:S01]  /*16bf0*/  IMAD.WIDE.U32 R4, R3.reuse, UR4, RZ ;  /* 0x0000000403047c25 */ /* 0x040fe2000f8e00ff */
[----:B------:R-:W-:Y:S02]  /*16c00*/  SHF.R.S32.HI R28, RZ, 0x1f, R209 ;  /* 0x0000001fff1c7819 */ /* 0x000fe400000114d1 */
[----:B------:R-:W-:Y:S01]  /*16c10*/  SHF.R.S32.HI R30, RZ, 0x1f, R210 ;  /* 0x0000001fff1e7819 */ /* 0x000fe200000114d2 */
[----:B------:R-:W-:Y:S01]  /*16c20*/  IMAD R3, R3, UR5, R6 ;  /* 0x0000000503037c24 */ /* 0x000fe2000f8e0206 */
[----:B------:R-:W-:Y:S01]  /*16c30*/  ULDC.64 UR4, c[0x0][0xae8] ;  /* 0x0002ba0000047ab9 */ /* 0x000fe20000000a00 */
[----:B------:R-:W0:Y:S01]  /*16c40*/  @P0 LDC R9, c[0x0][0xbec] ;  /* 0x0002fb00ff090b82 */ /* 0x000e220000000800 */
[----:B------:R-:W-:Y:S01]  /*16c50*/  IMAD.IADD R8, R192, 0x1, R7 ;  /* 0x00000001c0087824 */ /* 0x000fe200078e0207 */
[----:B------:R-:W-:Y:S01]  /*16c60*/  SHF.R.S32.HI R31, RZ, 0x1f, R211 ;  /* 0x0000001fff1f7819 */ /* 0x000fe200000114d3 */
[----:B------:R-:W-:Y:S01]  /*16c70*/  IMAD.IADD R5, R5, 0x1, R3 ;  /* 0x0000000105057824 */ /* 0x000fe200078e0203 */
[----:B------:R-:W-:Y:S01]  /*16c80*/  SHF.R.S32.HI R32, RZ, 0x1f, R212 ;  /* 0x0000001fff207819 */ /* 0x000fe200000114d4 */
[----:B------:R-:W-:-:S02]  /*16c90*/  IMAD R3, R12, UR4, RZ ;  /* 0x000000040c037c24 */ /* 0x000fc4000f8e02ff */
[C---:B------:R-:W-:Y:S01]  /*16ca0*/  IMAD.WIDE.U32 R4, R204.reuse, UR4, R4 ;  /* 0x00000004cc047c25 */ /* 0x040fe2000f8e0004 */
[----:B------:R-:W1:Y:S03]  /*16cb0*/  @P0 LDC R11, c[0x0][0xbf0] ;  /* 0x0002fc00ff0b0b82 */ /* 0x000e660000000800 */
[----:B------:R-:W-:Y:S01]  /*16cc0*/  IMAD R3, R204, UR5, R3 ;  /* 0x00000005cc037c24 */ /* 0x000fe2000f8e0203 */
[-C--:B----4-:R-:W-:Y:S01]  /*16cd0*/  ISETP.GE.AND P1, PT, R212, R21.reuse, PT ;  /* 0x00000015d400720c */ /* 0x090fe20003f26270 */
[----:B------:R-:W-:Y:S01]  /*16ce0*/  ULDC.64 UR4, c[0x0][0xaf0] ;  /* 0x0002bc0000047ab9 */ /* 0x000fe20000000a00 */
[-C--:B------:R-:W-:Y:S01]  /*16cf0*/  ISETP.GE.AND P2, PT, R200, R21.reuse, PT ;  /* 0x00000015c800720c */ /* 0x080fe20003f46270 */
[----:B------:R-:W-:Y:S01]  /*16d00*/  IMAD.IADD R5, R5, 0x1, R3 ;  /* 0x0000000105057824 */ /* 0x000fe200078e0203 */
[----:B------:R-:W-:Y:S01]  /*16d10*/  SEL R10, RZ, 0xffffffff, P1 ;  /* 0xffffffffff0a7807 */ /* 0x000fe20000800000 */
[----:B------:R-:W-:Y:S01]  /*16d20*/  IMAD R3, R14, UR4, RZ ;  /* 0x000000040e037c24 */ /* 0x000fe2000f8e02ff */
[----:B------:R-:W-:Y:S01]  /*16d30*/  SEL R7, RZ, 0x1, P2 ;  /* 0x00000001ff077807 */ /* 0x000fe20001000000 */
[----:B------:R-:W-:Y:S01]  /*16d40*/  IMAD.WIDE.U32 R4, R13, UR4, R4 ;  /* 0x000000040d047c25 */ /* 0x000fe2000f8e0004 */
[----:B------:R-:W-:-:S02]  /*16d50*/  ISETP.GE.AND P2, PT, R211, R21, PT ;  /* 0x00000015d300720c */ /* 0x000fc40003f46270 */
[----:B------:R-:W-:Y:S01]  /*16d60*/  ISETP.GE.AND P1, PT, R210, R21, PT ;  /* 0x00000015d200720c */ /* 0x000fe20003f26270 */
[----:B------:R-:W-:Y:S01]  /*16d70*/  IMAD R3, R13, UR5, R3 ;  /* 0x000000050d037c24 */ /* 0x000fe2000f8e0203 */
[----:B------:R-:W-:Y:S01]  /*16d80*/  ULDC.64 UR4, c[0x0][0xae0] ;  /* 0x0002b80000047ab9 */ /* 0x000fe20000000a00 */
[----:B0-----:R-:W-:-:S04]  /*16d90*/  @P0 IMAD.HI.U32 R6, R8, R9, RZ ;  /* 0x0000000908060227 */ /* 0x001fc800078e00ff */
[----:B------:R-:W-:Y:S02]  /*16da0*/  IMAD.SHL.U32 R10, R10, 0x2, RZ ;  /* 0x000000020a0a7824 */ /* 0x000fe400078e00ff */
[----:B------:R-:W-:Y:S02]  /*16db0*/  IMAD.IADD R5, R5, 0x1, R3 ;  /* 0x0000000105057824 */ /* 0x000fe400078e0203 */
[----:B------:R-:W-:Y:S01]  /*16dc0*/  IMAD.MOV.U32 R3, RZ, RZ, R8 ;  /* 0x000000ffff037224 */ /* 0x000fe200078e0008 */
[----:B-1----:R-:W-:Y:S01]  /*16dd0*/  @P0 SHF.R.U32.HI R3, RZ, R11, R6 ;  /* 0x0000000bff030219 */ /* 0x002fe20000011606 */
[----:B------:R-:W-:Y:S01]  /*16de0*/  IMAD R29, R0, R23, RZ ;  /* 0x00000017001d7224 */ /* 0x000fe200078e02ff */
[----:B------:R-:W-:Y:S02]  /*16df0*/  LOP3.LUT R9, R10, 0x2, R7, 0xe2, !PT ;  /* 0x000000020a097812 */ /* 0x000fe400078ee207 */
[----:B------:R-:W-:Y:S01]  /*16e00*/  SEL R10, RZ, 0xffffffff, P2 ;  /* 0xffffffffff0a7807 */ /* 0x000fe20001000000 */
[--C-:B------:R-:W-:Y:S01]  /*16e10*/  IMAD.MOV R7, RZ, RZ, -R3.reuse ;  /* 0x000000ffff077224 */ /* 0x100fe200078e0a03 */
[----:B------:R-:W-:Y:S01]  /*16e20*/  SHF.R.S32.HI R6, RZ, 0x1f, R3 ;  /* 0x0000001fff067819 */ /* 0x000fe20000011403 */
[----:B------:R-:W-:Y:S01]  /*16e30*/  IMAD.WIDE.U32 R4, R3, UR4, R4 ;  /* 0x0000000403047c25 */ /* 0x000fe2000f8e0004 */
[----:B------:R-:W-:-:S02]  /*16e40*/  SEL R11, RZ, 0xffffffff, P1 ;  /* 0xffffffffff0b7807 */ /* 0x000fc40000800000 */
[-C--:B------:R-:W-:Y:S01]  /*16e50*/  ISETP.GE.AND P0, PT, R209, R21.reuse, PT ;  /* 0x00000015d100720c */ /* 0x080fe20003f06270 */
[----:B------:R-:W-:Y:S01]  /*16e60*/  IMAD.SHL.U32 R10, R10, 0x4, RZ ;  /* 0x000000040a0a7824 */ /* 0x000fe200078e00ff */
[----:B------:R-:W-:Y:S01]  /*16e70*/  ISETP.GE.AND P2, PT, R221, R21, PT ;  /* 0x00000015dd00720c */ /* 0x000fe20003f46270 */
[----:B------:R-:W-:Y:S02]  /*16e80*/  IMAD R6, R6, UR4, RZ ;  /* 0x0000000406067c24 */ /* 0x000fe4000f8e02ff */
[----:B------:R-:W-:Y:S01]  /*16e90*/  IMAD.SHL.U32 R11, R11, 0x8, RZ ;  /* 0x000000080b0b7824 */ /* 0x000fe200078e00ff */
[----:B------:R-:W-:Y:S01]  /*16ea0*/  LOP3.LUT R0, R10, 0x4, R9, 0xe2, !PT ;  /* 0x000000040a007812 */ /* 0x000fe200078ee209 */
[----:B------:R-:W-:Y:S02]  /*16eb0*/  IMAD R7, R23, R7, R8 ;  /* 0x0000000717077224 */ /* 0x000fe400078e0208 */
        /* <DEDUP_REMOVED lines=9> */
[----:B------:R-:W-:Y:S01]  /*16f50*/  LOP3.LUT R6, R6, 0x10, R3, 0xe2, !PT ;  /* 0x0000001006067812 */ /* 0x000fe200078ee203 */
[----:B------:R-:W-:Y:S01]  /*16f60*/  IMAD R0, R0, UR4, RZ ;  /* 0x0000000400007c24 */ /* 0x000fe2000f8e02ff */
[----:B------:R-:W-:Y:S02]  /*16f70*/  SEL R8, RZ, 0xffffffff, P0 ;  /* 0xffffffffff087807 */ /* 0x000fe40000000000 */
[----:B------:R-:W-:Y:S01]  /*16f80*/  ISETP.GE.AND P0, PT, R222, R21, PT ;  /* 0x00000015de00720c */ /* 0x000fe20003f06270 */
[----:B------:R-:W-:Y:S01]  /*16f90*/  IMAD R3, R7, UR5, R0 ;  /* 0x0000000507037c24 */ /* 0x000fe2000f8e0200 */
[----:B------:R-:W-:Y:S01]  /*16fa0*/  ULDC.64 UR4, c[0x0][0xa80] ;  /* 0x0002a00000047ab9 */ /* 0x000fe20000000a00 */
[----:B------:R-:W-:Y:S01]  /*16fb0*/  IMAD.IADD R0, R219, 0x1, R192 ;  /* 0x00000001db007824 */ /* 0x000fe200078e02c0 */
[----:B------:R-:W-:Y:S01]  /*16fc0*/  SEL R7, RZ, 0x40, P0 ;  /* 0x00000040ff077807 */ /* 0x000fe20000000000 */
[----:B------:R-:W-:Y:S01]  /*16fd0*/  IMAD.SHL.U32 R9, R8, 0x20, RZ ;  /* 0x0000002008097824 */ /* 0x000fe200078e00ff */
[----:B------:R-:W-:Y:S01]  /*16fe0*/  LEA R20, P1, R4, UR4, 0x1 ;  /* 0x0000000404147c11 */ /* 0x000fe2000f8208ff */
[----:B------:R-:W-:Y:S01]  /*16ff0*/  IMAD.IADD R3, R5, 0x1, R3 ;  /* 0x0000000105037824 */ /* 0x000fe200078e0203 */
[----:B------:R-:W-:-:S02]  /*17000*/  ISETP.GE.AND P0, PT, R0, R29, PT ;  /* 0x0000001d0000720c */ /* 0x000fc40003f06270 */
[----:B------:R-:W-:Y:S02]  /*17010*/  LOP3.LUT R6, R9, 0x20, R6, 0xe2, !PT ;  /* 0x0000002009067812 */ /* 0x000fe400078ee206 */
[----:B------:R-:W-:Y:S02]  /*17020*/  LEA.HI.X R3, R4, UR5, R3, 0x1, P1 ;  /* 0x0000000504037c11 */ /* 0x000fe400088f0c03 */
[----:B------:R-:W-:Y:S02]  /*17030*/  LOP3.LUT R22, R6, R7, RZ, 0xfc, !PT ;  /* 0x0000000706167212 */ /* 0x000fe400078efcff */
[----:B------:R-:W-:Y:S01]  /*17040*/  SEL R5, RZ, 0x80, P2 ;  /* 0x00000080ff057807 */ /* 0x000fe20001000000 */
[----:B------:R0:W1:Y:S03]  /*17050*/  SHFL.IDX PT, R6, R20, RZ, 0x181f ;  /* 0x00181fff14067589 */ /* 0x00006600000e0000 */
[----:B------:R-:W-:Y:S01]  /*17060*/  LOP3.LUT R23, R22, R5, RZ, 0xfc, !PT ;  /* 0x0000000516177212 */ /* 0x000fe200078efcff */
[----:B------:R0:W3:Y:S01]  /*17070*/  SHFL.IDX PT, R7, R3, RZ, 0x181f ;  /* 0x00181fff03077589 */ /* 0x0000e200000e0000 */
[----:B------:R-:W-:Y:S05]  /*17080*/  @P0 BRA `(.L_x_6096) ;  /* 0x00000000007c0947 */ /* 0x000fea0003800000 */
[-C--:B------:R-:W-:Y:S02]  /*17090*/  ISETP.GE.AND P2, PT, R212, R21.reuse, PT ;  /* 0x00000015d400720c */ /* 0x080fe40003f46270 */
[-C--:B------:R-:W-:Y:S02]  /*170a0*/  ISETP.GE.AND P1, PT, R200, R21.reuse, PT ;  /* 0x00000015c800720c */ /* 0x080fe40003f26270 */
[-C--:B------:R-:W-:Y:S02]  /*170b0*/  ISETP.GE.AND P5, PT, R211, R21.reuse, PT ;  /* 0x00000015d300720c */ /* 0x080fe40003fa6270 */
[----:B------:R-:W-:-:S07]  /*170c0*/  ISETP.GE.AND P3, PT, R210, R21, PT ;  /* 0x00000015d200720c */ /* 0x000fce0003f66270 */
[-C--:B-1----:R-:W-:Y:S02]  /*170d0*/  @!P2 LEA R8, P0, R212, R6.reuse, 0x1 ;  /* 0x00000006d408a211 */ /* 0x082fe400078008ff */
        /* <DEDUP_REMOVED lines=26> */
.L_x_6096:
[----:B------:R-:W-:Y:S05]  /*17280*/  BSYNC B1 ;  /* 0x0000000000017941 */ /* 0x000fea0003800000 */
.L_x_6095:
[----:B------:R-:W-:Y:S01]  /*17290*/  VIADD R0, R0, 0x20 ;  /* 0x0000002000007836 */ /* 0x000fe20000000000 */
[----:B---34-:R3:W4:Y:S04]  /*172a0*/  SHFL.IDX PT, R7, R3, 0x1, 0x181f ;  /* 0x00381f0003077f89 */ /* 0x01872800000e0000 */
[----:B------:R-:W-:Y:S01]  /*172b0*/  ISETP.GE.AND P0, PT, R0, R29, PT ;  /* 0x0000001d0000720c */ /* 0x000fe20003f06270 */
[----:B-1----:R3:W1:-:S12]  /*172c0*/  SHFL.IDX PT, R6, R20, 0x1, 0x181f ;  /* 0x00381f0014067f89 */ /* 0x00265800000e0000 */
[----:B---3--:R-:W-:Y:S05]  /*172d0*/  @P0 BRA `(.L_x_6091) ;  /* 0x00000000007c0947 */ /* 0x008fea0003800000 */
[-C--:B------:R-:W-:Y:S02]  /*172e0*/  ISETP.GE.AND P6, PT, R200, R21.reuse, PT ;  /* 0x00000015c800720c */ /* 0x080fe40003fc6270 */
[-C--:B------:R-:W-:Y:S02]  /*172f0*/  ISETP.GE.AND P5, PT, R212, R21.reuse, PT ;  /* 0x00000015d400720c */ /* 0x080fe40003fa6270 */
[-C--:B------:R-:W-:Y:S02]  /*17300*/  ISETP.GE.AND P4, PT, R211, R21.reuse, PT ;  /* 0x00000015d300720c */ /* 0x080fe40003f86270 */
[-C--:B------:R-:W-:Y:S02]  /*17310*/  ISETP.GE.AND P3, PT, R210, R21.reuse, PT ;  /* 0x00000015d200720c */ /* 0x080fe40003f66270 */
[-C--:B------:R-:W-:Y:S02]  /*17320*/  ISETP.GE.AND P2, PT, R209, R21.reuse, PT ;  /* 0x00000015d100720c */ /* 0x080fe40003f46270 */
[----:B------:R-:W-:-:S03]  /*17330*/  ISETP.GE.AND P1, PT, R208, R21, PT ;  /* 0x00000015d000720c */ /* 0x000fc60003f26270 */
[----:B-1--4-:R-:W-:Y:S02]  /*17340*/  @!P6 IMAD.WIDE R4, R200, 0x2, R6 ;  /* 0x00000002c804e825 */ /* 0x012fe400078e0206 */
        /* <DEDUP_REMOVED lines=12> */
[-C--:B-1----:R-:W-:Y:S02]  /*17410*/  @!P1 LEA R4, P5, R208, R6.reuse, 0x1 ;  /* 0x00000006d0049211 */ /* 0x082fe400078a08ff */
        /* <DEDUP_REMOVED lines=11> */
.L_x_6091:
[----:B------:R-:W-:Y:S05]  /*174d0*/  BSYNC B0 ;  /* 0x0000000000007941 */ /* 0x000fea0003800000 */
.L_x_6085:
[----:B------:R-:W-:Y:S02]  /*174e0*/  ULDC UR4, c[0x0][0xc3c] ;  /* 0x00030f0000047ab9 */ /* 0x000fe40000000800 */
[----:B------:R-:W-:-:S13]  /*174f0*/  ISETP.GE.AND P0, PT, R27, UR4, PT ;  /* 0x000000041b007c0c */ /* 0x000fda000bf06270 */
[----:B------:R-:W-:Y:S05]  /*17500*/  @!P0 BRA `(.L_x_6097) ;  /* 0xfffffe9c00308947 */ /* 0x000fea000383ffff */
[----:B------:R-:W-:Y:S05]  /*17510*/  BRA `(.L_x_5888) ;  /* 0x0000009000b87947 */ /* 0x000fea0003800000 */
.L_x_5886:
        /* <DEDUP_REMOVED lines=18> */
.L_x_6098:
        /* <DEDUP_REMOVED lines=41> */
.L_x_6104:
        /* <DEDUP_REMOVED lines=12> */
.L_x_6103:
[----:B------:R-:W-:Y:S05]  /*17990*/  BSYNC B0 ;  /* 0x0000000000007941 */ /* 0x000fea0003800000 */
.L_x_6102:
        /* <DEDUP_REMOVED lines=21> */
.L_x_6100:
        /* <DEDUP_REMOVED lines=20> */
.L_x_6105:
        /* <DEDUP_REMOVED lines=57> */
.L_x_6101:
[----:B------:R-:W-:Y:S02]  /*17fc0*/  IMAD.MOV.U32 R17, RZ, RZ, RZ ;  /* 0x000000ffff117224 */ /* 0x000fe400078e00ff */
[----:B------:R-:W-:Y:S02]  /*17fd0*/  IMAD.U32 R16, RZ, RZ, UR6 ;  /* 0x00000006ff107e24 */ /* 0x000fe4000f8e00ff */
[----:B------:R-:W-:-:S07]  /*17fe0*/  IMAD.MOV.U32 R18, RZ, RZ, RZ ;  /* 0x000000ffff127224 */ /* 0x000fce00078e00ff */
.L_x_6106:
[----:B------:R-:W-:-:S13]  /*17ff0*/  ISETP.NE.AND P0, PT, R0, RZ, PT ;  /* 0x000000ff0000720c */ /* 0x000fda0003f05270 */
[----:B------:R-:W1:Y:S01]  /*18000*/  @!P0 S2R R3, SR_CgaCtaId ;  /* 0x0000000000038919 */ /* 0x000e620000008800 */
[----:B------:R-:W-:-:S04]  /*18010*/  @!P0 MOV R0, 0x400 ;  /* 0x0000040000008802 */ /* 0x000fc80000000f00 */
[----:B-1----:R-:W-:-:S05]  /*18020*/  @!P0 LEA R0, R3, R0, 0x18 ;  /* 0x0000000003008211 */ /* 0x002fca00078ec0ff */
[----:B------:R2:W-:Y:S01]  /*18030*/  @!P0 STS.128 [R0+0x28cd0], R16 ;  /* 0x028cd01000008388 */ /* 0x0005e20000000c00 */
[----:B------:R-:W-:Y:S06]  /*18040*/  BAR.ARV 0x5, 0x180 ;  /* 0x0146000000007b1d */ /* 0x000fec0000002000 */
.L_x_6099:
[----:B--2---:R-:W-:Y:S01]  /*18050*/  IMAD.MOV.U32 R0, RZ, RZ, 0x1 ;  /* 0x00000001ff007424 */ /* 0x004fe200078e00ff */
[----:B------:R2:W-:Y:S01]  /*18060*/  STL [R1+0x4], RZ ;  /* 0x000004ff01007387 */ /* 0x0005e20000100800 */
[----:B------:R-:W-:Y:S02]  /*18070*/  ULDC UR4, c[0x0][0xc3c] ;  /* 0x00030f0000047ab9 */ /* 0x000fe40000000800 */
[----:B-1----:R-:W-:Y:S01]  /*18080*/  ISETP.GE.AND P0, PT, R19, UR4, PT ;  /* 0x0000000413007c0c */ /* 0x002fe2000bf06270 */
[----:B------:R2:W-:Y:S04]  /*18090*/  STL [R1+0x10], R0 ;  /* 0x0000100001007387 */ /* 0x0005e80000100800 */
[----:B------:R2:W-:Y:S08]  /*180a0*/  STL [R1+0x48], RZ ;  /* 0x000048ff01007387 */ /* 0x0005f00000100800 */
[----:B--2---:R-:W-:Y:S05]  /*180b0*/  @P0 BRA `(.L_x_6107) ;  /* 0x0000008000e80947 */ /* 0x004fea0003800000 */
[----:B------:R-:W1:Y:S01]  /*180c0*/  S2UR UR5, SR_CgaCtaId ;  /* 0x00000000000579c3 */ /* 0x000e620000008800 */
[C---:B------:R-:W-:Y:S01]  /*180d0*/  IMAD.SHL.U32 R0, R4.reuse, 0x8, RZ ;  /* 0x0000000804007824 */ /* 0x040fe200078e00ff */
[----:B------:R-:W-:Y:S01]  /*180e0*/  LOP3.LUT R5, R4, 0x7f, RZ, 0xc0, !PT ;  /* 0x0000007f04057812 */ /* 0x000fe200078ec0ff */
[----:B------:R-:W-:Y:S01]  /*180f0*/  UMOV UR4, 0x400 ;  /* 0x0000040000047882 */ /* 0x000fe20000000000 */
[----:B------:R-:W-:Y:S01]  /*18100*/  BSSY B8, `(.L_x_6107) ;  /* 0x0000835000087945 */ /* 0x000fe20003800000 */
[----:B------:R-:W-:Y:S01]  /*18110*/  ULDC.64 UR40, c[0x0][0x198] ;  /* 0x0000660000287ab9 */ /* 0x000fe20000000a00 */
[----:B------:R-:W-:Y:S01]  /*18120*/  LOP3.LUT R3, R0, 0x1f8, RZ, 0xc0, !PT ;  /* 0x000001f800037812 */ /* 0x000fe200078ec0ff */
[----:B0-----:R-:W-:Y:S01]  /*18130*/  IMAD.SHL.U32 R2, R5, 0x8, RZ ;  /* 0x0000000805027824 */ /* 0x001fe200078e00ff */
[----:B------:R-:W-:Y:S01]  /*18140*/  SHF.R.U32.HI R5, RZ, 0x3, R5 ;  /* 0x00000003ff057819 */ /* 0x000fe20000011605 */
[----:B------:R-:W-:Y:S01]  /*18150*/  ULDC UR37, c[0x0][0xc] ;  /* 0x0000030000257ab9 */ /* 0x000fe20000000800 */
        /* <DEDUP_REMOVED lines=12> */
[----:B------:R0:W-:Y:S04]  /*18220*/  STL [R1+0x8], RZ ;  /* 0x000008ff01007387 */ /* 0x0001e80000100800 */
[----:B------:R0:W-:Y:S04]  /*18230*/  STL [R1+0x4], RZ ;  /* 0x000004ff01007387 */ /* 0x0001e80000100800 */
[----:B------:R0:W-:Y:S02]  /*18240*/  STL [R1+0x10], R0 ;  /* 0x0000100001007387 */ /* 0x0001e40000100800 */
.L_x_6287:
[----:B------:R-:W-:Y:S05]  /*18250*/  YIELD ;  /* 0x0000000000007946 */ /* 0x000fea0003800000 */
[----:B------:R-:W-:Y:S01]  /*18260*/  ULDC.64 UR4, c[0x0][0xa28] ;  /* 0x00028a0000047ab9 */ /* 0x000fe20000000a00 */
[----:B------:R-:W-:Y:S01]  /*18270*/  IMAD.MOV.U32 R9, RZ, RZ, RZ ;  /* 0x000000ffff097224 */ /* 0x000fe200078e00ff */
[----:B------:R-:W-:Y:S01]  /*18280*/  ISETP.NE.U32.AND P0, PT, RZ, UR4, PT ;  /* 0x00000004ff007c0c */ /* 0x000fe2000bf05070 */
[----:B-1----:R-:W1:Y:S01]  /*18290*/  LDC.64 R12, c[0x0][0xa00] ;  /* 0x00028000ff0c7b82 */ /* 0x002e620000000a00 */
[----:B0-----:R-:W-:Y:S01]  /*182a0*/  CS2R R6, SRZ ;  /* 0x0000000000067805 */ /* 0x001fe2000001ff00 */
[----:B------:R-:W-:Y:S01]  /*182b0*/  ULDC.64 UR6, c[0x0][0xa08] ;  /* 0x0002820000067ab9 */ /* 0x000fe20000000a00 */
[----:B------:R-:W-:Y:S01]  /*182c0*/  ISETP.NE.AND.EX P0, PT, RZ, UR5, PT, P0 ;  /* 0x00000005ff007c0c */ /* 0x000fe2000bf05300 */
[----:B------:R-:W-:Y:S01]  /*182d0*/  ULDC.64 UR4, c[0x0][0xa18] ;  /* 0x0002860000047ab9 */ /* 0x000fe20000000a00 */
[----:B------:R-:W-:-:S03]  /*182e0*/  ULDC.64 UR8, c[0x0][0xa10] ;  /* 0x0002840000087ab9 */ /* 0x000fc60000000a00 */
[----:B--2---:R-:W2:Y:S08]  /*182f0*/  LDC.64 R4, c[0x0][0xa08] ;  /* 0x00028200ff047b82 */ /* 0x004eb00000000a00 */
[----:B0-----:R-:W0:Y:S02]  /*18300*/  @P0 LDC.64 R2, c[0x0][0xa28] ;  /* 0x00028a00ff020b82 */ /* 0x001e240000000a00 */
[----:B0-----:R-:W-:-:S05]  /*18310*/  @P0 IMAD.WIDE R2, R19, 0x4, R2 ;  /* 0x0000000413020825 */ /* 0x001fca00078e0202 */
[----:B-----5:R0:W5:Y:S01]  /*18320*/  @P0 LDG.E R9, desc[UR42][R2.64] ;  /* 0x0000002a02090981 */ /* 0x020162000c1e1900 */
[----:B------:R-:W-:Y:S01]  /*18330*/  ISETP.NE.U32.AND P0, PT, RZ, UR4, PT ;  /* 0x00000004ff007c0c */ /* 0x000fe2000bf05070 */
[C---:B-1----:R-:W-:Y:S01]  /*18340*/  IMAD.WIDE R12, R19.reuse, 0x4, R12 ;  /* 0x00000004130c7825 */ /* 0x042fe200078e020c */
[----:B------:R-:W-:Y:S02]  /*18350*/  ISETP.NE.U32.AND P2, PT, RZ, UR6, PT ;  /* 0x00000006ff007c0c */ /* 0x000fe4000bf45070 */
[----:B------:R-:W-:Y:S01]  /*18360*/  ISETP.NE.AND.EX P0, PT, RZ, UR5, PT, P0 ;  /* 0x00000005ff007c0c */ /* 0x000fe2000bf05300 */
[----:B------:R-:W-:Y:S01]  /*18370*/  ULDC.64 UR4, c[0x0][0xa00] ;  /* 0x0002800000047ab9 */ /* 0x000fe20000000a00 */
[----:B------:R-:W-:Y:S01]  /*18380*/  ISETP.NE.U32.AND P4, PT, RZ, UR8, PT ;  /* 0x00000008ff007c0c */ /* 0x000fe2000bf85070 */
[----:B------:R-:W-:Y:S01]  /*18390*/  IMAD.MOV.U32 R0, RZ, RZ, RZ ;  /* 0x000000ffff007224 */ /* 0x000fe200078e00ff */
[----:B------:R-:W-:Y:S01]  /*183a0*/  ISETP.NE.U32.AND P1, PT, RZ, UR4, PT ;  /* 0x00000004ff007c0c */ /* 0x000fe2000bf25070 */
[----:B0-----:R-:W0:Y:S01]  /*183b0*/  LDC.64 R2, c[0x0][0xa10] ;  /* 0x00028400ff027b82 */ /* 0x001e220000000a00 */
[----:B--2---:R-:W-:-:S02]  /*183c0*/  IMAD.WIDE R4, R19, 0x4, R4 ;  /* 0x0000000413047825 */ /* 0x004fc400078e0204 */
[----:B------:R-:W-:-:S05]  /*183d0*/  ISETP.NE.AND.EX P3, PT, RZ, UR5, PT, P1 ;  /* 0x00000005ff007c0c */ /* 0x000fca000bf65310 */
[----:B------:R-:W1:Y:S01]  /*183e0*/  @P0 LDC.64 R10, c[0x0][0xa18] ;  /* 0x00028600ff0a0b82 */ /* 0x000e620000000a00 */
[----:B------:R-:W-:Y:S01]  /*183f0*/  ULDC UR4, c[0x0][0x288] ;  /* 0x0000a20000047ab9 */ /* 0x000fe20000000800 */
[----:B------:R-:W-:Y:S02]  /*18400*/  ISETP.NE.AND.EX P1, PT, RZ, UR7, PT, P2 ;  /* 0x00000007ff007c0c */ /* 0x000fe4000bf25320 */
[----:B------:R-:W-:-:S04]  /*18410*/  ISETP.NE.AND.EX P2, PT, RZ, UR9, PT, P4 ;  /* 0x00000009ff007c0c */ /* 0x000fc8000bf45340 */
[----:B------:R-:W2:Y:S07]  /*18420*/  @P3 LDG.E R6, desc[UR42][R12.64] ;  /* 0x0000002a0c063981 */ /* 0x000eae000c1e1900 */
[----:B------:R-:W5:Y:S01]  /*18430*/  @P1 LDG.E R7, desc[UR42][R4.64] ;  /* 0x0000002a04071981 */ /* 0x000f62000c1e1900 */
        /* <DEDUP_REMOVED lines=18> */
[----:B------:R-:W-:Y:S06]  /*18560*/  @P0 BRA `(.L_x_6108) ;  /* 0x0000000000140947 */ /* 0x000fec0003800000 */
[----:B------:R-:W-:Y:S05]  /*18570*/  @!P3 BRA `(.L_x_6108) ;  /* 0x000000000010b947 */ /* 0x000fea0003800000 */
[----:B------:R-:W2:Y:S04]  /*18580*/  LDG.E R8, desc[UR42][R12.64] ;  /* 0x0000002a0c087981 */ /* 0x000ea8000c1e1900 */
[----:B------:R-:W2:Y:S02]  /*18590*/  LDG.E R12, desc[UR42][R12.64+0x4] ;  /* 0x0000042a0c0c7981 */ /* 0x000ea4000c1e1900 */
[----:B--2---:R-:W-:-:S05]  /*185a0*/  IMAD.IADD R11, R12, 0x1, -R8 ;  /* 0x000000010c0b7824 */ /* 0x004fca00078e0a08 */
[----:B------:R0:W-:Y:S02]  /*185b0*/  STL [R1+0x38], R11 ;  /* 0x0000380b01007387 */ /* 0x0001e40000100800 */
.L_x_6108:
[----:B-----5:R-:W-:Y:S01]  /*185c0*/  IMAD.IADD R7, R7, 0x1, R9 ;  /* 0x0000000107077824 */ /* 0x020fe200078e0209 */
[----:B------:R-:W-:Y:S02]  /*185d0*/  ULDC.64 UR4, c[0x0][0xa20] ;  /* 0x0002880000047ab9 */ /* 0x000fe40000000a00 */
[----:B------:R-:W-:Y:S02]  /*185e0*/  ISETP.NE.U32.AND P0, PT, RZ, UR4, PT ;  /* 0x00000004ff007c0c */ /* 0x000fe4000bf05070 */
[----:B------:R1:W-:Y:S02]  /*185f0*/  STL [R1+0x20], R7 ;  /* 0x0000200701007387 */ /* 0x0003e40000100800 */
[----:B------:R-:W-:-:S13]  /*18600*/  ISETP.NE.AND.EX P0, PT, RZ, UR5, PT, P0 ;  /* 0x00000005ff007c0c */ /* 0x000fda000bf05300 */
[----:B-1----:R-:W-:Y:S05]  /*18610*/  @!P0 BRA `(.L_x_6109) ;  /* 0x0000000000108947 */ /* 0x002fea0003800000 */
[----:B------:R-:W1:Y:S02]  /*18620*/  LDC.64 R6, c[0x0][0xa20] ;  /* 0x00028800ff067b82 */ /* 0x000e640000000a00 */
[----:B-1----:R-:W-:-:S06]  /*18630*/  IMAD.WIDE R6, R19, 0x4, R6 ;  /* 0x0000000413067825 */ /* 0x002fcc00078e0206 */
[----:B------:R1:W5:Y:S01]  /*18640*/  LDG.E R6, desc[UR42][R6.64] ;  /* 0x0000002a06067981 */ /* 0x000362000c1e1900 */
[----:B------:R-:W-:Y:S05]  /*18650*/  BRA `(.L_x_6110) ;  /* 0x0000000000107947 */ /* 0x000fea0003800000 */
.L_x_6109:
[----:B------:R-:W-:Y:S05]  /*18660*/  @!P1 BRA `(.L_x_6110) ;  /* 0x00000000000c9947 */ /* 0x000fea0003800000 */
[----:B------:R-:W2:Y:S04]  /*18670*/  LDG.E R6, desc[UR42][R4.64] ;  /* 0x0000002a04067981 */ /* 0x000ea8000c1e1900 */
[----:B------:R-:W2:Y:S02]  /*18680*/  LDG.E R4, desc[UR42][R4.64+0x4] ;  /* 0x0000042a04047981 */ /* 0x000ea4000c1e1900 */
[----:B--2---:R-:W-:-:S07]  /*18690*/  IMAD.IADD R6, R4, 0x1, -R6 ;  /* 0x0000000104067824 */ /* 0x004fce00078e0a06 */
.L_x_6110:
[----:B------:R-:W2:Y:S04]  /*186a0*/  @P2 LDG.E R4, desc[UR42][R2.64] ;  /* 0x0000002a02042981 */ /* 0x000ea8000c1e1900 */
[----:B------:R3:W2:Y:S01]  /*186b0*/  @P2 LDG.E R2, desc[UR42][R2.64+0x4] ;  /* 0x0000042a02022981 */ /* 0x0006a2000c1e1900 */
[----:B------:R-:W-:Y:S02]  /*186c0*/  IMAD.SHL.U32 R12, R17, 0x40, RZ ;  /* 0x00000040110c7824 */ /* 0x000fe400078e00ff */
[----:B-----5:R-:W-:Y:S02]  /*186d0*/  IMAD.IADD R9, R6, 0x1, -R9 ;  /* 0x0000000106097824 */ /* 0x020fe400078e0a09 */
[----:B------:R-:W-:Y:S01]  /*186e0*/  VIADD R8, R12, 0x3f ;  /* 0x0000003f0c087836 */ /* 0x000fe20000000000 */
[----:B------:R4:W-:Y:S01]  /*186f0*/  STL [R1+0x28], R12 ;  /* 0x0000280c01007387 */ /* 0x0009e20000100800 */
[----:B---3--:R-:W3:Y:S02]  /*18700*/  LDC R3, c[0x0][0x448] ;  /* 0x00011200ff037b82 */ /* 0x008ee40000000800 */
[----:B---3--:R-:W-:-:S13]  /*18710*/  ISETP.NE.AND P1, PT, R3, 0x1, PT ;  /* 0x000000010300780c */ /* 0x008fda0003f25270 */
[----:B------:R-:W3:Y:S08]  /*18720*/  @P1 LDC R3, c[0x0][0x44c] ;  /* 0x00011300ff031b82 */ /* 0x000ef00000000800 */
[----:B------:R-:W0:Y:S01]  /*18730*/  @P1 LDC R5, c[0x0][0x450] ;  /* 0x00011400ff051b82 */ /* 0x000e220000000800 */
[----:B--2---:R-:W-:Y:S02]  /*18740*/  @P2 IMAD.IADD R10, R2, 0x1, -R4 ;  /* 0x00000001020a2824 */ /* 0x004fe400078e0a04 */
[----:B---3--:R-:W-:-:S04]  /*18750*/  @P1 IMAD.HI.U32 R2, R8, R3, RZ ;  /* 0x0000000308021227 */ /* 0x008fc800078e00ff */
[----:B------:R-:W-:Y:S01]  /*18760*/  IMAD.IADD R6, R9, 0x1, R10 ;  /* 0x0000000109067824 */ /* 0x000fe200078e020a */
[----:B0-----:R-:W-:-:S03]  /*18770*/  @P1 SHF.R.U32.HI R8, RZ, R5, R2 ;  /* 0x00000005ff081219 */ /* 0x001fc60000011602 */
[C---:B------:R-:W-:Y:S01]  /*18780*/  VIADD R2, R6.reuse, 0x3f ;  /* 0x0000003f06027836 */ /* 0x040fe20000000000 */
[----:B------:R-:W-:-:S04]  /*18790*/  IADD3 R20, R6, 0x1, -R11 ;  /* 0x0000000106147810 */ /* 0x000fc80007ffe80b */
[----:B------:R-:W-:Y:S01]  /*187a0*/  SHF.R.S32.HI R3, RZ, 0x1f, R2 ;  /* 0x0000001fff037819 */ /* 0x000fe20000011402 */
[----:B------:R-:W-:-:S03]  /*187b0*/  IMAD.IADD R8, R20, 0x1, R8 ;  /* 0x0000000114087824 */ /* 0x000fc600078e0208 */
[----:B------:R-:W-:Y:S02]  /*187c0*/  LEA.HI R21, R3, R2, RZ, 0x6 ;  /* 0x0000000203157211 */ /* 0x000fe400078f30ff */
[----:B------:R-:W0:Y:S02]  /*187d0*/  LDC.64 R2, c[0x0][0x9e0] ;  /* 0x00027800ff027b82 */ /* 0x000e240000000a00 */
[----:B------:R-:W-:Y:S02]  /*187e0*/  SHF.R.S32.HI R21, RZ, 0x6, R21 ;  /* 0x00000006ff157819 */ /* 0x000fe40000011415 */
[----:B0-----:R-:W-:Y:S01]  /*187f0*/  ISETP.GE.AND P3, PT, R3, 0x1, PT ;  /* 0x000000010300780c */ /* 0x001fe20003f66270 */
[----:B-1----:R-:W-:-:S12]  /*18800*/  IMAD.IADD R7, R8, 0x1, R2 ;  /* 0x0000000108077824 */ /* 0x002fd800078e0202 */
[----:B----4-:R-:W-:Y:S05]  /*18810*/  @!P3 BRA `(.L_x_6111) ;  /* 0x000000000048b947 */ /* 0x010fea0003800000 */
        /* <DEDUP_REMOVED lines=11> */
.L_x_6113:
[----:B------:R-:W-:-:S13]  /*188d0*/  ISETP.NE.AND P0, PT, R3, 0x1, PT ;  /* 0x000000010300780c */ /* 0x000fda0003f05270 */
[----:B------:R-:W0:Y:S02]  /*188e0*/  @P0 LDC.64 R4, c[0x0][0x9e8] ;  /* 0x00027a00ff040b82 */ /* 0x000e240000000a00 */
[----:B0-----:R-:W-:-:S05]  /*188f0*/  @P0 IMAD.HI.U32 R4, R2, R4, RZ ;  /* 0x0000000402040227 */ /* 0x001fca00078e00ff */
[----:B------:R-:W-:-:S07]  /*18900*/  @P0 SHF.R.U32.HI R2, RZ, R5, R4 ;  /* 0x00000005ff020219 */ /* 0x000fce0000011604 */
.L_x_6114:
[----:B------:R-:W-:Y:S05]  /*18910*/  BSYNC B0 ;  /* 0x0000000000007941 */ /* 0x000fea0003800000 */
.L_x_6112:
[----:B------:R-:W-:-:S05]  /*18920*/  IMAD R2, R2, R3, R3 ;  /* 0x0000000302027224 */ /* 0x000fca00078e0203 */
[----:B------:R-:W-:-:S07]  /*18930*/  VIMNMX R7, R7, R2, PT ;  /* 0x0000000207077248 */ /* 0x000fce0003fe0100 */
.L_x_6111:
        /* <DEDUP_REMOVED lines=20> */
.L_x_6117:
[----:B------:R-:W-:-:S13]  /*18a80*/  ISETP.NE.AND P0, PT, R3, 0x1, PT ;  /* 0x000000010300780c */ /* 0x000fda0003f05270 */
[----:B------:R-:W0:Y:S02]  /*18a90*/  @P0 LDC.64 R4, c[0x0][0x9e8] ;  /* 0x00027a00ff040b82 */ /* 0x000e240000000a00 */
[----:B0-----:R-:W-:-:S05]  /*18aa0*/  @P0 IMAD.HI.U32 R4, R6, R4, RZ ;  /* 0x0000000406040227 */ /* 0x001fca00078e00ff */
[----:B------:R-:W-:-:S07]  /*18ab0*/  @P0 SHF.R.U32.HI R6, RZ, R5, R4 ;  /* 0x00000005ff060219 */ /* 0x000fce0000011604 */
.L_x_6118:
[----:B------:R-:W-:Y:S05]  /*18ac0*/  BSYNC B0 ;  /* 0x0000000000007941 */ /* 0x000fea0003800000 */
.L_x_6116:
[----:B------:R-:W-:-:S05]  /*18ad0*/  IMAD R3, R6, R3, RZ ;  /* 0x0000000306037224 */ /* 0x000fca00078e02ff */
[----:B------:R-:W-:-:S07]  /*18ae0*/  VIMNMX R2, R2, R3, !PT ;  /* 0x0000000302027248 */ /* 0x000fce0007fe0100 */
.L_x_6115:
[----:B------:R-:W-:Y:S01]  /*18af0*/  VIADD R7, R7, 0x3f ;  /* 0x0000003f07077836 */ /* 0x000fe20000000000 */
[----:B------:R-:W-:Y:S04]  /*18b00*/  BSSY B0, `(.L_x_6119) ;  /* 0x00001c6000007945 */ /* 0x000fe80003800000 */
[----:B------:R-:W-:-:S04]  /*18b10*/  SHF.R.S32.HI R3, RZ, 0x1f, R7 ;  /* 0x0000001fff037819 */ /* 0x000fc80000011407 */
[----:B------:R-:W-:Y:S02]  /*18b20*/  LEA.HI R4, R3, R7, RZ, 0x6 ;  /* 0x0000000703047211 */ /* 0x000fe400078f30ff */
[----:B------:R-:W-:Y:S02]  /*18b30*/  SHF.R.S32.HI R3, RZ, 0x1f, R2 ;  /* 0x0000001fff037819 */ /* 0x000fe40000011402 */
[----:B------:R-:W-:Y:S02]  /*18b40*/  SHF.R.S32.HI R4, RZ, 0x6, R4 ;  /* 0x00000006ff047819 */ /* 0x000fe40000011404 */
[----:B------:R-:W-:-:S04]  /*18b50*/  LEA.HI R2, R3, R2, RZ, 0x6 ;  /* 0x0000000203027211 */ /* 0x000fc800078f30ff */
[----:B------:R-:W-:-:S04]  /*18b60*/  SHF.R.S32.HI R2, RZ, 0x6, R2 ;  /* 0x00000006ff027819 */ /* 0x000fc80000011402 */
[----:B------:R-:W-:Y:S02]  /*18b70*/  VIMNMX R3, RZ, R2, !PT ;  /* 0x00000002ff037248 */ /* 0x000fe40007fe0100 */
[----:B------:R-:W-:-:S03]  /*18b80*/  VIMNMX R2, R21, R4, PT ;  /* 0x0000000415027248 */ /* 0x000fc60003fe0100 */
[--C-:B------:R-:W-:Y:S02]  /*18b90*/  IMAD R3, R3, 0x40, -R9.reuse ;  /* 0x0000004003037824 */ /* 0x100fe400078e0a09 */
[----:B------:R-:W-:-:S03]  /*18ba0*/  IMAD R2, R2, 0x40, -R9 ;  /* 0x0000004002027824 */ /* 0x000fc600078e0a09 */
[----:B------:R-:W-:Y:S02]  /*18bb0*/  VIMNMX R3, RZ, R3, !PT ;  /* 0x00000003ff037248 */ /* 0x000fe40007fe0100 */
[----:B------:R-:W-:-:S04]  /*18bc0*/  VIMNMX R2, R2, R10, PT ;  /* 0x0000000a02027248 */ /* 0x000fc80003fe0100 */
[----:B------:R-:W-:Y:S02]  /*18bd0*/  ISETP.GT.AND P0, PT, R2, R3, PT ;  /* 0x000000030200720c */ /* 0x000fe40003f04270 */
[----:B------:R-:W-:-:S11]  /*18be0*/  SHF.R.U32.HI R3, RZ, 0x6, R3 ;  /* 0x00000006ff037819 */ /* 0x000fd60000011603 */
[----:B------:R-:W-:-:S05]  /*18bf0*/  @P0 VIADD R2, R2, 0x3f ;  /* 0x0000003f02020836 */ /* 0x000fca0000000000 */
[----:B------:R-:W-:-:S04]  /*18c00*/  @P0 SHF.R.S32.HI R4, RZ, 0x1f, R2 ;  /* 0x0000001fff040819 */ /* 0x000fc80000011402 */
[----:B------:R-:W-:Y:S01]  /*18c10*/  @P0 LEA.HI R2, R4, R2, RZ, 0x6 ;  /* 0x0000000204020211 */ /* 0x000fe200078f30ff */
[----:B------:R-:W-:-:S03]  /*18c20*/  IMAD.MOV.U32 R4, RZ, RZ, R3 ;  /* 0x000000ffff047224 */ /* 0x000fc600078e0003 */
[----:B------:R-:W-:Y:S02]  /*18c30*/  @P0 SHF.R.S32.HI R4, RZ, 0x6, R2 ;  /* 0x00000006ff040819 */ /* 0x000fe40000011402 */
[----:B------:R-:W-:Y:S02]  /*18c40*/  PLOP3.LUT P0, PT, PT, PT, PT, 0x80, 0x0 ;  /* 0x000000000000781c */ /* 0x000fe40003f0f070 */
[----:B------:R-:W-:-:S13]  /*18c50*/  ISETP.GT.AND P1, PT, R4, R3, PT ;  /* 0x000000030400720c */ /* 0x000fda0003f24270 */
[----:B------:R-:W-:Y:S05]  /*18c60*/  @!P1 BRA `(.L_x_6120) ;  /* 0x0000001800bc9947 */ /* 0x000fea0003800000 */
[----:B------:R-:W-:Y:S01]  /*18c70*/  UMOV UR4, 0xffffffff ;  /* 0xffffffff00047882 */ /* 0x000fe20000000000 */
[----:B------:R-:W-:Y:S02]  /*18c80*/  SEL R2, R19, RZ, !P2 ;  /* 0x000000ff13027207 */ /* 0x000fe40005000000 */
[----:B------:R-:W-:Y:S05]  /*18c90*/  BRA.DIV UR4, `(.L_x_6121) ;  /* 0x0000008604f07947 */ /* 0x000fea000b800000 */
[----:B------:R-:W0:Y:S02]  /*18ca0*/  S2R R5, SR_TID.X ;  /* 0x0000000000057919 */ /* 0x000e240000002100 */
[----:B0-----:R-:W-:-:S04]  /*18cb0*/  SHF.R.U32.HI R5, RZ, 0x5, R5 ;  /* 0x00000005ff057819 */ /* 0x001fc80000011605 */
[----:B------:R-:W-:-:S05]  /*18cc0*/  LOP3.LUT R5, R5, 0x3, RZ, 0xc0, !PT ;  /* 0x0000000305057812 */ /* 0x000fca00078ec0ff */
[----:B------:R0:W1:Y:S02]  /*18cd0*/  SHFL.IDX PT, R14, R5, RZ, 0x1f ;  /* 0x00001fff050e7589 */ /* 0x00006400000e0000 */
.L_x_6331:
[----:B-1----:R-:W-:Y:S02]  /*18ce0*/  ISETP.NE.AND P0, PT, R14, RZ, PT ;  /* 0x000000ff0e00720c */ /* 0x002fe40003f05270 */
[----:B------:R-:W-:-:S11]  /*18cf0*/  PLOP3.LUT P6, PT, PT, PT, PT, 0x8, 0x0 ;  /* 0x000000000000781c */ /* 0x000fd60003fce170 */
[----:B------:R-:W-:Y:S05]  /*18d00*/  @P0 BRA `(.L_x_6122) ;  /* 0x00000000000c0947 */ /* 0x000fea0003800000 */
[----:B------:R-:W-:-:S03]  /*18d10*/  UMOV UR4, 0xffffffff ;  /* 0xffffffff00047882 */ /* 0x000fc60000000000 */
[----:B------:R-:W-:Y:S05]  /*18d20*/  BRA.DIV UR4, `(.L_x_6123) ;  /* 0x0000008a04007947 */ /* 0x000fea000b800000 */
[----:B------:R-:W-:-:S13]  /*18d30*/  ELECT P6, URZ, PT ;  /* 0x00000000003f782f */ /* 0x000fda00038c0000 */
.L_x_6122:
[----:B0-----:R-:W2:Y:S04]  /*18d40*/  LDL R5, [R1+0x48] ;  /* 0x0000480001057983 */ /* 0x001ea80000100800 */
[----:B------:R-:W3:Y:S01]  /*18d50*/  LDL R7, [R1] ;  /* 0x0000000001077983 */ /* 0x000ee20000100800 */
        /* <DEDUP_REMOVED lines=8> */
.L_x_6334:
[----:B------:R-:W-:Y:S05]  /*18de0*/  BSYNC B1 ;  /* 0x0000000000017941 */ /* 0x000fea0003800000 */
.L_x_6124:
[----:B------:R-:W-:Y:S04]  /*18df0*/  BSSY B1, `(.L_x_6126) ;  /* 0x00000be000017945 */ /* 0x000fe80003800000 */
[----:B------:R-:W-:Y:S05]  /*18e00*/  @!P6 BRA `(.L_x_6127) ;  /* 0x0000000800f0e947 */ /* 0x000fea0003800000 */
[----:B------:R-:W2:Y:S04]  /*18e10*/  LDL R9, [R1] ;  /* 0x0000000001097983 */ /* 0x000ea80000100800 */
        /* <DEDUP_REMOVED lines=10> */
.L_x_6335:
[----:B------:R-:W-:Y:S05]  /*18ec0*/  BSYNC B2 ;  /* 0x0000000000027941 */ /* 0x000fea0003800000 */
.L_x_6128:
        /* <DEDUP_REMOVED lines=9> */
.L_x_6131:
[----:B------:R-:W-:Y:S05]  /*18f60*/  BSYNC B2 ;  /* 0x0000000000027941 */ /* 0x000fea0003800000 */
.L_x_6130:
[----:B------:R-:W2:Y:S04]  /*18f70*/  LDL R8, [R1] ;  /* 0x0000000001087983 */ /* 0x000ea80000100800 */
        /* <DEDUP_REMOVED lines=13> */
.L_x_6132:
        /* <DEDUP_REMOVED lines=13> */
.L_x_6336:
[----:B------:R-:W-:Y:S05]  /*19120*/  BSYNC B2 ;  /* 0x0000000000027941 */ /* 0x000fea0003800000 */
.L_x_6133:
[----:B------:R-:W-:Y:S01]  /*19130*/  BSSY B2, `(.L_x_6135) ;  /* 0x000000b000027945 */ /* 0x000fe20003800000 */
[----:B------:R-:W-:Y:S02]  /*19140*/  IMAD.MOV.U32 R10, RZ, RZ, 0x0 ;  /* 0x00000000ff0a7424 */ /* 0x000fe400078e00ff */
[----:B------:R-:W-:Y:S01]  /*19150*/  IMAD.MOV.U32 R11, RZ, RZ, 0x12f00000 ;  /* 0x12f00000ff0b7424 */ /* 0x000fe200078e00ff */
[----:B------:R-:W-:Y:S06]  /*19160*/  @P1 BRA `(.L_x_6136) ;  /* 0x00000000001c1947 */ /* 0x000fec0003800000 */
[----:B------:R-:W2:Y:S01]  /*19170*/  S2R R8, SR_TID.X ;  /* 0x0000000000087919 */ /* 0x000ea20000002100 */
[----:B------:R-:W-:-:S04]  /*19180*/  IMAD.MOV.U32 R7, RZ, RZ, 0x10000 ;  /* 0x00010000ff077424 */ /* 0x000fc800078e00ff */
[----:B------:R3:W-:Y:S01]  /*19190*/  SYNCS.ARRIVE.TRANS64 RZ, [R6+URZ+0x28cb0], R7 ;  /* 0x028cb00706ff79a7 */ /* 0x0007e2000800003f */
[----:B--2---:R-:W-:-:S04]  /*191a0*/  LOP3.LUT R8, R8, 0x1f, RZ, 0xc0, !PT ;  /* 0x0000001f08087812 */ /* 0x004fc800078ec0ff */
[----:B------:R-:W-:-:S13]  /*191b0*/  ISETP.NE.AND P0, PT, R8, RZ, PT ;  /* 0x000000ff0800720c */ /* 0x000fda0003f05270 */
[----:B---3--:R-:W-:Y:S05]  /*191c0*/  @!P0 BRA `(.L_x_6136) ;  /* 0x0000000000048947 */ /* 0x008fea0003800000 */
[----:B------:R-:W-:Y:S01]  /*191d0*/  BPT.TRAP 0x1 ;  /* 0x000000040000795c */ /* 0x000fe20000300000 */
.L_x_6136:
[----:B------:R-:W-:Y:S05]  /*191e0*/  BSYNC B2 ;  /* 0x0000000000027941 */ /* 0x000fea0003800000 */
.L_x_6135:
[----:B------:R-:W2:Y:S04]  /*191f0*/  LDL R8, [R1] ;  /* 0x0000000001087983 */ /* 0x000ea80000100800 */
        /* <DEDUP_REMOVED lines=10> */
.L_x_6137:
        /* <DEDUP_REMOVED lines=15> */
.L_x_6138:
        /* <DEDUP_REMOVED lines=15> */
.L_x_6139:
        /* <DEDUP_REMOVED lines=15> */
.L_x_6140:
        /* <DEDUP_REMOVED lines=15> */
.L_x_6141:
        /* <DEDUP_REMOVED lines=15> */
.L_x_6142:
        /* <DEDUP_REMOVED lines=15> */
.L_x_6143:
        /* <DEDUP_REMOVED lines=15> */
.L_x_6144:
        /* <DEDUP_REMOVED lines=10> */
.L_x_6127:
[----:B------:R-:W-:Y:S05]  /*199d0*/  BSYNC B1 ;  /* 0x0000000000017941 */ /* 0x000fea0003800000 */
.L_x_6126:
[----:B------:R-:W0:Y:S04]  /*199e0*/  LDL.LU R9, [R1+0x8] ;  /* 0x0000080001097983 */ /* 0x000e280000300800 */
[----:B------:R-:W2:Y:S01]  /*199f0*/  LDL.LU R8, [R1+0x14] ;  /* 0x0000140001087983 */ /* 0x000ea20000300800 */
[----:B------:R-:W-:Y:S01]  /*19a00*/  VIADD R4, R4, 0xfffffffe ;  /* 0xfffffffe04047836 */ /* 0x000fe20000000000 */
[----:B------:R-:W-:-:S04]  /*19a10*/  PLOP3.LUT P0, PT, PT, PT, PT, 0x8, 0x0 ;  /* 0x000000000000781c */ /* 0x000fc80003f0e170 */
[----:B------:R-:W-:Y:S01]  /*19a20*/  ISETP.GE.AND P2, PT, R4, R3, PT ;  /* 0x000000030400720c */ /* 0x000fe20003f46270 */
[----:B0-----:R-:W-:-:S05]  /*19a30*/  VIADD R5, R9, 0x1 ;  /* 0x0000000109057836 */ /* 0x001fca0000000000 */
[----:B------:R-:W-:-:S04]  /*19a40*/  ISETP.NE.AND P1, PT, R5, 0x2, PT ;  /* 0x000000020500780c */ /* 0x000fc80003f25270 */
[----:B------:R-:W-:Y:S02]  /*19a50*/  SEL R6, RZ, 0x1, P1 ;  /* 0x00000001ff067807 */ /* 0x000fe40000800000 */
[----:B------:R-:W-:Y:S02]  /*19a60*/  SEL R5, R5, RZ, P1 ;  /* 0x000000ff05057207 */ /* 0x000fe40000800000 */
[----:B--2---:R-:W-:-:S03]  /*19a70*/  LOP3.LUT R8, R8, R6, RZ, 0x3c, !PT ;  /* 0x0000000608087212 */ /* 0x004fc600078e3cff */
[----:B------:R0:W-:Y:S04]  /*19a80*/  STL [R1+0x8], R5 ;  /* 0x0000080501007387 */ /* 0x0001e80000100800 */
[----:B------:R0:W-:Y:S01]  /*19a90*/  STL [R1+0x14], R8 ;  /* 0x0000140801007387 */ /* 0x0001e20000100800 */
[----:B------:R-:W-:Y:S05]  /*19aa0*/  @!P2 BRA `(.L_x_6120) ;  /* 0x0000000c002ca947 */ /* 0x000fea0003800000 */
.L_x_6164:
[----:B------:R-:W-:Y:S05]  /*19ab0*/  YIELD ;  /* 0x0000000000007946 */ /* 0x000fea0003800000 */
[----:B------:R-:W-:Y:S04]  /*19ac0*/  BSSY B1, `(.L_x_6145) ;  /* 0x00000bd000017945 */ /* 0x000fe80003800000 */
[----:B-1----:R-:W-:Y:S05]  /*19ad0*/  @!P6 BRA `(.L_x_6146) ;  /* 0x0000000800ece947 */ /* 0x002fea0003800000 */
[----:B0-----:R-:W2:Y:S04]  /*19ae0*/  LDL R8, [R1] ;  /* 0x0000000001087983 */ /* 0x001ea80000100800 */
[----:B------:R-:W2:Y:S04]  /*19af0*/  LDL R5, [R1+0x8] ;  /* 0x0000080001057983 */ /* 0x000ea80000100800 */
        /* <DEDUP_REMOVED lines=9> */
.L_x_6337:
[----:B------:R-:W-:Y:S05]  /*19b90*/  BSYNC B2 ;  /* 0x0000000000027941 */ /* 0x000fea0003800000 */
.L_x_6147:
        /* <DEDUP_REMOVED lines=9> */
.L_x_6150:
[----:B------:R-:W-:Y:S05]  /*19c30*/  BSYNC B2 ;  /* 0x0000000000027941 */ /* 0x000fea0003800000 */
.L_x_6149:
[----:B------:R-:W2:Y:S04]  /*19c40*/  LDL R8, [R1] ;  /* 0x0000000001087983 */ /* 0x000ea80000100800 */
        /* <DEDUP_REMOVED lines=12> */
.L_x_6151:
        /* <DEDUP_REMOVED lines=13> */
.L_x_6338:
[----:B------:R-:W-:Y:S05]  /*19de0*/  BSYNC B2 ;  /* 0x0000000000027941 */ /* 0x000fea0003800000 */
.L_x_6152:
        /* <DEDUP_REMOVED lines=11> */
.L_x_6155:
[----:B------:R-:W-:Y:S05]  /*19ea0*/  BSYNC B2 ;  /* 0x0000000000027941 */ /* 0x000fea0003800000 */
.L_x_6154:
        /* <DEDUP_REMOVED lines=11> */
.L_x_6156:
        /* <DEDUP_REMOVED lines=15> */
.L_x_6157:
        /* <DEDUP_REMOVED lines=15> */
.L_x_6158:
        /* <DEDUP_REMOVED lines=15> */
.L_x_6159:
        /* <DEDUP_REMOVED lines=15> */
.L_x_6160:
        /* <DEDUP_REMOVED lines=15> */
.L_x_6161:
        /* <DEDUP_REMOVED lines=15> */
.L_x_6162:
        /* <DEDUP_REMOVED lines=15> */
.L_x_6163:
        /* <DEDUP_REMOVED lines=10> */
.L_x_6146:
[----:B------:R-:W-:Y:S05]  /*1a690*/  BSYNC B1 ;  /* 0x0000000000017941 */ /* 0x000fea0003800000 */
.L_x_6145:
[----:B------:R-:W0:Y:S04]  /*1a6a0*/  LDL.LU R9, [R1+0x8] ;  /* 0x0000080001097983 */ /* 0x000e280000300800 */
[----:B------:R-:W2:Y:S01]  /*1a6b0*/  LDL.LU R7, [R1+0x14] ;  /* 0x0000140001077983 */ /* 0x000ea20000300800 */
[C---:B------:R-:W-:Y:S01]  /*1a6c0*/  ISETP.GT.AND P2, PT, R4.reuse, R3, PT ;  /* 0x000000030400720c */ /* 0x040fe20003f44270 */
[----:B------:R-:W-:Y:S02]  /*1a6d0*/  VIADD R4, R4, 0xffffffff ;  /* 0xffffffff04047836 */ /* 0x000fe40000000000 */
[----:B0-----:R-:W-:-:S05]  /*1a6e0*/  VIADD R5, R9, 0x1 ;  /* 0x0000000109057836 */ /* 0x001fca0000000000 */
[----:B------:R-:W-:-:S04]  /*1a6f0*/  ISETP.NE.AND P1, PT, R5, 0x2, PT ;  /* 0x000000020500780c */ /* 0x000fc80003f25270 */
[----:B------:R-:W-:Y:S02]  /*1a700*/  SEL R6, RZ, 0x1, P1 ;  /* 0x00000001ff067807 */ /* 0x000fe40000800000 */
[----:B------:R-:W-:Y:S02]  /*1a710*/  SEL R5, R5, RZ, P1 ;  /* 0x000000ff05057207 */ /* 0x000fe40000800000 */
[----:B--2---:R-:W-:-:S05]  /*1a720*/  LOP3.LUT R7, R7, R6, RZ, 0x3c, !PT ;  /* 0x0000000607077212 */ /* 0x004fca00078e3cff */
[----:B------:R1:W-:Y:S04]  /*1a730*/  STL [R1+0x14], R7 ;  /* 0x0000140701007387 */ /* 0x0003e80000100800 */
[----:B------:R1:W-:Y:S01]  /*1a740*/  STL [R1+0x8], R5 ;  /* 0x0000080501007387 */ /* 0x0003e20000100800 */
[----:B------:R-:W-:Y:S05]  /*1a750*/  @P2 BRA `(.L_x_6164) ;  /* 0xfffffff000d42947 */ /* 0x000fea000383ffff */
.L_x_6120:
[----:B------:R-:W-:Y:S05]  /*1a760*/  BSYNC B0 ;  /* 0x0000000000007941 */ /* 0x000fea0003800000 */
.L_x_6119:
[----:B-1----:R-:W2:Y:S01]  /*1a770*/  LDL R7, [R1+0x28] ;  /* 0x0000280001077983 */ /* 0x002ea20000100800 */
[----:B------:R-:W1:Y:S01]  /*1a780*/  LDC R0, c[0x0][0x448] ;  /* 0x00011200ff007b82 */ /* 0x000e620000000800 */
[----:B------:R-:W-:Y:S07]  /*1a790*/  @!P0 WARPSYNC.ALL ;  /* 0x0000000000008948 */ /* 0x000fee0003800000 */
[----:B------:R-:W-:Y:S01]  /*1a7a0*/  @!P0 BAR.SYNC.DEFER_BLOCKING 0xc, 0x180 ;  /* 0x0306000000008b1d */ /* 0x000fe20000010000 */
[----:B-1----:R-:W-:-:S13]  /*1a7b0*/  ISETP.NE.AND P1, PT, R0, 0x1, PT ;  /* 0x000000010000780c */ /* 0x002fda0003f25270 */
[----:B------:R-:W1:Y:S08]  /*1a7c0*/  @P1 LDC R2, c[0x0][0x44c] ;  /* 0x00011300ff021b82 */ /* 0x000e700000000800 */
[----:B------:R-:W3:Y:S01]  /*1a7d0*/  @P1 LDC R3, c[0x0][0x450] ;  /* 0x00011400ff031b82 */ /* 0x000ee20000000800 */
[----:B--2---:R-:W-:-:S04]  /*1a7e0*/  VIADD R0, R7, 0x3f ;  /* 0x0000003f07007836 */ /* 0x004fc80000000000 */
[----:B-1----:R-:W-:-:S05]  /*1a7f0*/  @P1 IMAD.HI.U32 R2, R0, R2, RZ ;  /* 0x0000000200021227 */ /* 0x002fca00078e00ff */
[----:B---3--:R-:W-:Y:S02]  /*1a800*/  @P1 SHF.R.U32.HI R0, RZ, R3, R2 ;  /* 0x00000003ff001219 */ /* 0x008fe40000011602 */
[----:B------:R-:W1:Y:S03]  /*1a810*/  LDC.64 R2, c[0x0][0x9e0] ;  /* 0x00027800ff027b82 */ /* 0x000e660000000a00 */
[----:B------:R-:W-:Y:S01]  /*1a820*/  IMAD.IADD R0, R20, 0x1, R0 ;  /* 0x0000000114007824 */ /* 0x000fe200078e0200 */
[----:B-1----:R-:W-:-:S03]  /*1a830*/  ISETP.GE.AND P2, PT, R3, 0x1, PT ;  /* 0x000000010300780c */ /* 0x002fc60003f46270 */
[----:B------:R-:W-:-:S10]  /*1a840*/  IMAD.IADD R2, R0, 0x1, R2 ;  /* 0x0000000100027824 */ /* 0x000fd400078e0202 */
[----:B------:R-:W-:Y:S05]  /*1a850*/  @!P2 BRA `(.L_x_6165) ;  /* 0x000000000048a947 */ /* 0x000fea0003800000 */
[C---:B------:R-:W-:Y:S01]  /*1a860*/  ISETP.GT.AND P0, PT, R0.reuse, RZ, PT ;  /* 0x000000ff0000720c */ /* 0x040fe20003f04270 */
[----:B------:R-:W-:Y:S01]  /*1a870*/  BSSY B0, `(.L_x_6166) ;  /* 0x000000e000007945 */ /* 0x000fe20003800000 */
[----:B------:R-:W-:-:S11]  /*1a880*/  VIADD R6, R0, 0xffffffff ;  /* 0xffffffff00067836 */ /* 0x000fd60000000000 */
[----:B------:R-:W-:Y:S05]  /*1a890*/  @P0 BRA `(.L_x_6167) ;  /* 0x00000000001c0947 */ /* 0x000fea0003800000 */
[----:B------:R-:W-:Y:S01]  /*1a8a0*/  ISETP.NE.AND P0, PT, R3, 0x1, PT ;  /* 0x000000010300780c */ /* 0x000fe20003f05270 */
[----:B------:R-:W-:-:S12]  /*1a8b0*/  IMAD.MOV R0, RZ, RZ, -R0 ;  /* 0x000000ffff007224 */ /* 0x000fd800078e0a00 */
[----:B0-----:R-:W0:Y:S02]  /*1a8c0*/  @P0 LDC.64 R4, c[0x0][0x9e8] ;  /* 0x00027a00ff040b82 */ /* 0x001e240000000a00 */
[----:B0-----:R-:W-:-:S05]  /*1a8d0*/  @P0 IMAD.HI.U32 R4, R0, R4, RZ ;  /* 0x0000000400040227 */ /* 0x001fca00078e00ff */
[----:B------:R-:W-:-:S04]  /*1a8e0*/  @P0 SHF.R.U32.HI R0, RZ, R5, R4 ;  /* 0x00000005ff000219 */ /* 0x000fc80000011604 */
[----:B------:R-:W-:Y:S01]  /*1a8f0*/  LOP3.LUT R6, RZ, R0, RZ, 0x33, !PT ;  /* 0x00000000ff067212 */ /* 0x000fe200078e33ff */
[----:B------:R-:W-:Y:S06]  /*1a900*/  BRA `(.L_x_6168) ;  /* 0x0000000000107947 */ /* 0x000fec0003800000 */
.L_x_6167:
[----:B------:R-:W-:-:S13]  /*1a910*/  ISETP.NE.AND P0, PT, R3, 0x1, PT ;  /* 0x000000010300780c */ /* 0x000fda0003f05270 */
[----:B0-----:R-:W0:Y:S02]  /*1a920*/  @P0 LDC.64 R4, c[0x0][0x9e8] ;  /* 0x00027a00ff040b82 */ /* 0x001e240000000a00 */
[----:B0-----:R-:W-:-:S05]  /*1a930*/  @P0 IMAD.HI.U32 R4, R6, R4, RZ ;  /* 0x0000000406040227 */ /* 0x001fca00078e00ff */
[----:B------:R-:W-:-:S07]  /*1a940*/  @P0 SHF.R.U32.HI R6, RZ, R5, R4 ;  /* 0x00000005ff060219 */ /* 0x000fce0000011604 */
.L_x_6168:
[----:B------:R-:W-:Y:S05]  /*1a950*/  BSYNC B0 ;  /* 0x0000000000007941 */ /* 0x000fea0003800000 */
.L_x_6166:
[----:B------:R-:W-:-:S05]  /*1a960*/  IMAD R6, R6, R3, R3 ;  /* 0x0000000306067224 */ /* 0x000fca00078e0203 */
[----:B------:R-:W-:-:S07]  /*1a970*/  VIMNMX R2, R2, R6, PT ;  /* 0x0000000602027248 */ /* 0x000fce0003fe0100 */
.L_x_6165:
[----:B------:R-:W-:Y:S01]  /*1a980*/  VIADD R2, R2, 0x3f ;  /* 0x0000003f02027836 */ /* 0x000fe20000000000 */
[----:B------:R-:W1:Y:S01]  /*1a990*/  @P1 LDC R4, c[0x0][0x450] ;  /* 0x00011400ff041b82 */ /* 0x000e620000000800 */
[----:B------:R-:W-:-:S03]  /*1a9a0*/  ULDC UR4, c[0x0][0x9dc] ;  /* 0x0002770000047ab9 */ /* 0x000fc60000000800 */
[----:B------:R-:W-:-:S04]  /*1a9b0*/  SHF.R.S32.HI R0, RZ, 0x1f, R2 ;  /* 0x0000001fff007819 */ /* 0x000fc80000011402 */
[----:B------:R-:W-:Y:S01]  /*1a9c0*/  LEA.HI R0, R0, R2, RZ, 0x6 ;  /* 0x0000000200007211 */ /* 0x000fe200078f30ff */
[----:B------:R-:W-:-:S03]  /*1a9d0*/  IMAD.MOV.U32 R2, RZ, RZ, R7 ;  /* 0x000000ffff027224 */ /* 0x000fc600078e0007 */
[----:B------:R-:W-:-:S04]  /*1a9e0*/  SHF.R.S32.HI R0, RZ, 0x6, R0 ;  /* 0x00000006ff007819 */ /* 0x000fc80000011400 */
[----:B------:R-:W-:Y:S02]  /*1a9f0*/  VIMNMX R6, R21, R0, PT ;  /* 0x0000000015067248 */ /* 0x000fe40003fe0100 */
[----:B------:R-:W2:Y:S03]  /*1aa00*/  @P1 LDC R0, c[0x0][0x44c] ;  /* 0x00011300ff001b82 */ /* 0x000ea60000000800 */
        /* <DEDUP_REMOVED lines=11> */
[----:B0-----:R-:W0:Y:S02]  /*1aac0*/  @P0 LDC.64 R4, c[0x0][0x9e8] ;  /* 0x00027a00ff040b82 */ /* 0x001e240000000a00 */
[----:B0-----:R-:W-:-:S05]  /*1aad0*/  @P0 IMAD.HI.U32 R4, R2, R4, RZ ;  /* 0x0000000402040227 */ /* 0x001fca00078e00ff */
[----:B------:R-:W-:-:S04]  /*1aae0*/  @P0 SHF.R.U32.HI R2, RZ, R5, R4 ;  /* 0x00000005ff020219 */ /* 0x000fc80000011604 */
[----:B------:R-:W-:Y:S01]  /*1aaf0*/  LOP3.LUT R2, RZ, R2, RZ, 0x33, !PT ;  /* 0x00000002ff027212 */ /* 0x000fe200078e33ff */
[----:B------:R-:W-:Y:S06]  /*1ab00*/  BRA `(.L_x_6172) ;  /* 0x0000000000107947 */ /* 0x000fec0003800000 */
.L_x_6171:
[----:B------:R-:W-:-:S13]  /*1ab10*/  ISETP.NE.AND P0, PT, R3, 0x1, PT ;  /* 0x000000010300780c */ /* 0x000fda0003f05270 */
[----:B0-----:R-:W0:Y:S02]  /*1ab20*/  @P0 LDC.64 R4, c[0x0][0x9e8] ;  /* 0x00027a00ff040b82 */ /* 0x001e240000000a00 */
[----:B0-----:R-:W-:-:S05]  /*1ab30*/  @P0 IMAD.HI.U32 R4, R2, R4, RZ ;  /* 0x0000000402040227 */ /* 0x001fca00078e00ff */
[----:B------:R-:W-:-:S07]  /*1ab40*/  @P0 SHF.R.U32.HI R2, RZ, R5, R4 ;  /* 0x00000005ff020219 */ /* 0x000fce0000011604 */
.L_x_6172:
[----:B------:R-:W-:Y:S05]  /*1ab50*/  BSYNC B0 ;  /* 0x0000000000007941 */ /* 0x000fea0003800000 */
.L_x_6170:
[----:B------:R-:W-:-:S05]  /*1ab60*/  IMAD R2, R2, R3, RZ ;  /* 0x0000000302027224 */ /* 0x000fca00078e02ff */
[----:B------:R-:W-:-:S07]  /*1ab70*/  VIMNMX R0, R0, R2, !PT ;  /* 0x0000000200007248 */ /* 0x000fce0007fe0100 */
.L_x_6169:
[----:B------:R-:W-:Y:S01]  /*1ab80*/  SHF.R.S32.HI R2, RZ, 0x1f, R0 ;  /* 0x0000001fff027819 */ /* 0x000fe20000011400 */
[----:B------:R-:W-:Y:S03]  /*1ab90*/  BSSY B7, `(.L_x_6173) ;  /* 0x00004c6000077945 */ /* 0x000fe60003800000 */
[----:B------:R-:W-:-:S04]  /*1aba0*/  LEA.HI R2, R2, R0, RZ, 0x6 ;  /* 0x0000000002027211 */ /* 0x000fc800078f30ff */
[----:B------:R-:W-:-:S04]  /*1abb0*/  SHF.R.S32.HI R2, RZ, 0x6, R2 ;  /* 0x00000006ff027819 */ /* 0x000fc80000011402 */
        /* <DEDUP_REMOVED lines=8> */
[----:B0-----:R-:W0:Y:S01]  /*1ac40*/  S2R R5, SR_LANEID ;  /* 0x0000000000057919 */ /* 0x001e220000000000 */
        /* <DEDUP_REMOVED lines=10> */
[----:B0-----:R-:W-:Y:S01]  /*1acf0*/  IADD3 R16, R0, UR37, R7 ;  /* 0x0000002500107c10 */ /* 0x001fe2000fffe007 */
[----:B------:R-:W-:Y:S06]  /*1ad00*/  BRA `(.L_x_6175) ;  /* 0x0000004800b87947 */ /* 0x000fec0003800000 */
.L_x_6174:
        /* <DEDUP_REMOVED lines=21> */
.L_x_6177:
[----:B------:R-:W-:Y:S05]  /*1ae60*/  BSYNC B6 ;  /* 0x0000000000067941 */ /* 0x000fea0003800000 */
.L_x_6176:
        /* <DEDUP_REMOVED lines=10> */
[----:B0-----:R-:W-:Y:S02]  /*1af10*/  IMAD.U32 R5, RZ, RZ, UR7 ;  /* 0x00000007ff057e24 */ /* 0x001fe4000f8e00ff */
        /* <DEDUP_REMOVED lines=9> */
.L_x_6180:
        /* <DEDUP_REMOVED lines=15> */
.L_x_6179:
[----:B------:R-:W-:Y:S05]  /*1b0a0*/  BSYNC B6 ;  /* 0x0000000000067941 */ /* 0x000fea0003800000 */
.L_x_6178:
[----:B------:R-:W-:Y:S01]  /*1b0b0*/  ULDC.64 UR4, c[0x0][0x9f8] ;  /* 0x00027e0000047ab9 */ /* 0x000fe20000000a00 */
[----:B------:R-:W2:Y:S01]  /*1b0c0*/  LDL R17, [R1+0x2c] ;  /* 0x00002c0001117983 */ /* 0x000ea20000100800 */
[----:B------:R-:W-:Y:S01]  /*1b0d0*/  ISETP.NE.U32.AND P0, PT, RZ, UR4, PT ;  /* 0x00000004ff007c0c */ /* 0x000fe2000bf05070 */
[----:B------:R-:W-:-:S03]  /*1b0e0*/  IMAD.MOV.U32 R7, RZ, RZ, R19 ;  /* 0x000000ffff077224 */ /* 0x000fc600078e0013 */
[----:B------:R-:W-:Y:S01]  /*1b0f0*/  ISETP.NE.AND.EX P0, PT, RZ, UR5, PT, P0 ;  /* 0x00000005ff007c0c */ /* 0x000fe2000bf05300 */
[----:B------:R-:W-:-:S12]  /*1b100*/  ULDC.64 UR4, c[0x0][0xa08] ;  /* 0x0002820000047ab9 */ /* 0x000fd80000000a00 */
[----:B------:R-:W1:Y:S02]  /*1b110*/  @P0 LDC.64 R2, c[0x0][0x9f8] ;  /* 0x00027e00ff020b82 */ /* 0x000e640000000a00 */
[----:B-1----:R-:W-:-:S05]  /*1b120*/  @P0 IMAD.WIDE R2, R19, 0x4, R2 ;  /* 0x0000000413020825 */ /* 0x002fca00078e0202 */
[----:B------:R1:W0:Y:S02]  /*1b130*/  @P0 LDG.E R7, desc[UR42][R2.64] ;  /* 0x0000002a02070981 */ /* 0x000224000c1e1900 */
[----:B-1----:R-:W1:Y:S02]  /*1b140*/  LDC.64 R2, c[0x0][0x418] ;  /* 0x00010600ff027b82 */ /* 0x002e640000000a00 */
[----:B-1----:R-:W-:Y:S01]  /*1b150*/  LOP3.LUT P0, RZ, R2, UR4, RZ, 0xfc, !PT ;  /* 0x0000000402ff7c12 */ /* 0x002fe2000f80fcff */
[----:B------:R-:W-:-:S03]  /*1b160*/  UMOV UR4, 0xffffffff ;  /* 0xffffffff00047882 */ /* 0x000fc60000000000 */
[----:B------:R-:W-:Y:S01]  /*1b170*/  LOP3.LUT P0, RZ, R3, UR5, RZ, 0xfc, P0 ;  /* 0x0000000503ff7c12 */ /* 0x000fe2000800fcff */
[----:B--2---:R-:W-:Y:S01]  /*1b180*/  VIADD R0, R17, 0xffffffff ;  /* 0xffffffff11007836 */ /* 0x004fe20000000000 */
[----:B0-----:R-:W-:Y:S01]  /*1b190*/  SHF.R.S32.HI R8, RZ, 0x1f, R7 ;  /* 0x0000001fff087819 */ /* 0x001fe20000011407 */
[----:B------:R0:W-:Y:S01]  /*1b1a0*/  STL [R1+0xc], R7 ;  /* 0x00000c0701007387 */ /* 0x0001e20000100800 */
[----:B------:R-:W-:-:S03]  /*1b1b0*/  SEL R17, R7, RZ, !P0 ;  /* 0x000000ff07117207 */ /* 0x000fc60004000000 */
[----:B------:R0:W-:Y:S01]  /*1b1c0*/  STL [R1+0x1c], R8 ;  /* 0x00001c0801007387 */ /* 0x0001e20000100800 */
[----:B------:R-:W-:Y:S05]  /*1b1d0*/  BRA.DIV UR4, `(.L_x_6181) ;  /* 0x00000066045c7947 */ /* 0x000fea000b800000 */
[----:B------:R-:W1:Y:S02]  /*1b1e0*/  S2R R4, SR_TID.X ;  /* 0x0000000000047919 */ /* 0x000e640000002100 */
[----:B-1----:R-:W-:-:S04]  /*1b1f0*/  SHF.R.U32.HI R4, RZ, 0x5, R4 ;  /* 0x00000005ff047819 */ /* 0x002fc80000011604 */
[----:B------:R-:W-:-:S05]  /*1b200*/  LOP3.LUT R4, R4, 0x3, RZ, 0xc0, !PT ;  /* 0x0000000304047812 */ /* 0x000fca00078ec0ff */
[----:B------:R1:W2:Y:S02]  /*1b210*/  SHFL.IDX PT, R14, R4, RZ, 0x1f ;  /* 0x00001fff040e7589 */ /* 0x0002a400000e0000 */
.L_x_6341:
[----:B-1----:R-:W3:Y:S01]  /*1b220*/  LDL.LU R4, [R1+0x18] ;  /* 0x0000180001047983 */ /* 0x002ee20000300800 */
[----:B------:R-:W-:Y:S02]  /*1b230*/  PLOP3.LUT P1, PT, PT, PT, PT, 0x8, 0x0 ;  /* 0x000000000000781c */ /* 0x000fe40003f2e170 */
[----:B--2---:R-:W-:Y:S01]  /*1b240*/  ISETP.NE.AND P0, PT, R14, RZ, PT ;  /* 0x000000ff0e00720c */ /* 0x004fe20003f05270 */
        /* <DEDUP_REMOVED lines=8> */
.L_x_6344:
        /* <DEDUP_REMOVED lines=24> */
.L_x_6184:
[----:B0-----:R-:W3:Y:S04]  /*1b450*/  LDL R7, [R1] ;  /* 0x0000000001077983 */ /* 0x001ee80000100800 */
[----:B-1----:R-:W3:Y:S04]  /*1b460*/  LDL R0, [R1+0x4] ;  /* 0x0000040001007983 */ /* 0x002ee80000100800 */
[----:B--2---:R-:W2:Y:S01]  /*1b470*/  LDL R2, [R1+0x10] ;  /* 0x0000100001027983 */ /* 0x004ea20000100800 */
[----:B---3--:R-:W-:Y:S01]  /*1b480*/  IMAD R0, R0, 0x8, R7 ;  /* 0x0000000800007824 */ /* 0x008fe200078e0207 */
[----:B--2---:R-:W-:-:S04]  /*1b490*/  SHF.L.U32 R2, R2, 0x1f, RZ ;  /* 0x0000001f02027819 */ /* 0x004fc800000006ff */
[----:B------:R-:W0:Y:S02]  /*1b4a0*/  SYNCS.PHASECHK.TRANS64.TRYWAIT P0, [R0+URZ+0x28c40], R2 ;  /* 0x028c4002000075a7 */ /* 0x000e24000800017f */
[----:B0-----:R-:W-:Y:S05]  /*1b4b0*/  @!P0 BRA `(.L_x_6185) ;  /* 0x0000006000f88947 */ /* 0x001fea0003800000 */
.L_x_6345:
        /* <DEDUP_REMOVED lines=11> */
.L_x_6186:
[----:B------:R-:W2:Y:S04]  /*1b570*/  LDL R5, [R1] ;  /* 0x0000000001057983 */ /* 0x000ea80000100800 */
[----:B------:R-:W2:Y:S04]  /*1b580*/  LDL R4, [R1+0x4] ;  /* 0x0000040001047983 */ /* 0x000ea80000100800 */
[----:B------:R-:W3:Y:S04]  /*1b590*/  LDL R6, [R1+0x34] ;  /* 0x0000340001067983 */ /* 0x000ee80000100800 */
[----:B------:R-:W4:Y:S04]  /*1b5a0*/  LDL R3, [R1+0x20] ;  /* 0x0000200001037983 */ /* 0x000f280000100800 */
[----:B0-----:R-:W4:Y:S01]  /*1b5b0*/  LDL.LU R2, [R1+0x18] ;  /* 0x0000180001027983 */ /* 0x001f220000300800 */
        /* <DEDUP_REMOVED lines=13> */
[----:B------:R-:W-:-:S09]  /*1b690*/  LOP3.LUT R2, R2, 0xfffffffe, RZ, 0xc0, !PT ;  /* 0xfffffffe02027812 */ /* 0x000fd200078ec0ff */
[----:B------:R-:W-:Y:S02]  /*1b6a0*/  UIADD3 UR8, UR8, 0x22400, URZ ;  /* 0x0002240008087890 */ /* 0x000fe4000fffe03f */
[----:B------:R-:W-:Y:S01]  /*1b6b0*/  ULEA UR11, UR11, UR4, 0x6 ;  /* 0x000000040b0b7291 */ /* 0x000fe2000f8e303f */
[----:B------:R-:W-:Y:S02]  /*1b6c0*/  @P0 LOP3.LUT R2, R2, 0x1, RZ, 0xfc, !PT ;  /* 0x0000000102020812 */ /* 0x000fe400078efcff */
[----:B------:R-:W-:-:S03]  /*1b6d0*/  UMOV UR4, 0x0 ;  /* 0x0000000000047882 */ /* 0x000fc60000000000 */
[----:B------:R2:W-:Y:S03]  /*1b6e0*/  STL [R1+0x18], R2 ;  /* 0x0000180201007387 */ /* 0x0005e60000100800 */
[----:B------:R2:W-:Y:S01]  /*1b6f0*/  UTMALDG.4D [UR8], [UR6], desc[UR4] ;  /* 0x00000408060075b4 */ /* 0x0005e20008019000 */
[----:B------:R-:W-:Y:S02]  /*1b700*/  NOP ;  /* 0x0000000000007918 */ /* 0x000fe40000000000 */
.L_x_6182:
[----:B-1----:R-:W3:Y:S04]  /*1b710*/  LDL R4, [R1] ;  /* 0x0000000001047983 */ /* 0x002ee80000100800 */
[----:B------:R-:W4:Y:S01]  /*1b720*/  LDL.LU R3, [R1+0x3c] ;  /* 0x00003c0001037983 */ /* 0x000f220000300800 */
[----:B------:R-:W-:Y:S05]  /*1b730*/  WARPSYNC.ALL ;  /* 0x0000000000007948 */ /* 0x000fea0003800000 */
[----:B--2---:R-:W-:Y:S01]  /*1b740*/  ULDC.64 UR4, c[0x0][0x298] ;  /* 0x0000a60000047ab9 */ /* 0x004fe20000000a00 */
[----:B------:R-:W-:Y:S01]  /*1b750*/  BSSY B6, `(.L_x_6187) ;  /* 0x000001c000067945 */ /* 0x000fe20003800000 */
[----:B------:R-:W-:Y:S01]  /*1b760*/  BAR.SYNC.DEFER_BLOCKING 0x8, 0x100 ;  /* 0x0204000000007b1d */ /* 0x000fe20000010000 */
[----:B----4-:R-:W-:-:S05]  /*1b770*/  SHF.R.S32.HI R0, RZ, 0x1f, R3 ;  /* 0x0000001fff007819 */ /* 0x010fca0000011403 */
[----:B------:R-:W-:Y:S02]  /*1b780*/  IMAD R2, R0, UR4, RZ ;  /* 0x0000000400027c24 */ /* 0x000fe4000f8e02ff */
[----:B---3--:R-:W-:Y:S02]  /*1b790*/  VIADD R0, R4, 0x20400 ;  /* 0x0002040004007836 */ /* 0x008fe40000000000 */
        /* <DEDUP_REMOVED lines=23> */
.L_x_6188:
[----:B------:R-:W-:Y:S05]  /*1b910*/  BSYNC B6 ;  /* 0x0000000000067941 */ /* 0x000fea0003800000 */
.L_x_6187:
[----:B-1----:R-:W2:Y:S01]  /*1b920*/  LDL.LU R0, [R1+0x3c] ;  /* 0x00003c0001007983 */ /* 0x002ea20000300800 */
[----:B0-----:R-:W0:Y:S01]  /*1b930*/  LDC R7, c[0x0][0x448] ;  /* 0x00011200ff077b82 */ /* 0x001e220000000800 */
[----:B------:R-:W-:Y:S01]  /*1b940*/  ULDC.64 UR4, c[0x0][0x2d8] ;  /* 0x0000b60000047ab9 */ /* 0x000fe20000000a00 */
[----:B------:R-:W-:Y:S01]  /*1b950*/  ULDC UR6, c[0x0][0x2b8] ;  /* 0x0000ae0000067ab9 */ /* 0x000fe20000000800 */
[----:B------:R-:W2:Y:S04]  /*1b960*/  LDL.LU.64 R2, [R1+0x40] ;  /* 0x0000400001027983 */ /* 0x000ea80000300a00 */
[----:B------:R-:W3:Y:S04]  /*1b970*/  LDL R12, [R1+0x28] ;  /* 0x00002800010c7983 */ /* 0x000ee80000100800 */
[----:B------:R1:W5:Y:S01]  /*1b980*/  LDL R9, [R1+0x4c] ;  /* 0x00004c0001097983 */ /* 0x0003620000100800 */
[----:B------:R-:W4:Y:S01]  /*1b990*/  S2R R5, SR_TID.X ;  /* 0x0000000000057919 */ /* 0x000f220000002100 */
[----:B------:R-:W1:Y:S01]  /*1b9a0*/  S2R R8, SR_TID.X ;  /* 0x0000000000087919 */ /* 0x000e620000002100 */
[----:B----4-:R-:W-:-:S04]  /*1b9b0*/  LOP3.LUT R5, R5, 0x7f, RZ, 0xc0, !PT ;  /* 0x0000007f05057812 */ /* 0x010fc800078ec0ff */
[----:B------:R-:W-:Y:S01]  /*1b9c0*/  SHF.R.U32.HI R5, RZ, 0x3, R5 ;  /* 0x00000003ff057819 */ /* 0x000fe20000011605 */
[----:B-1----:R-:W-:-:S05]  /*1b9d0*/  IMAD.SHL.U32 R8, R8, 0x10, RZ ;  /* 0x0000001008087824 */ /* 0x002fca00078e00ff */
[----:B------:R-:W-:Y:S01]  /*1b9e0*/  LOP3.LUT R8, R5, 0x70, R8, 0xf8, !PT ;  /* 0x0000007005087812 */ /* 0x000fe200078ef808 */
[----:B------:R-:W1:Y:S02]  /*1b9f0*/  S2R R10, SR_TID.X ;  /* 0x00000000000a7919 */ /* 0x000e640000002100 */
[----:B-1----:R-:W-:-:S05]  /*1ba00*/  IMAD.SHL.U32 R10, R10, 0x8, RZ ;  /* 0x000000080a0a7824 */ /* 0x002fca00078e00ff */
[----:B------:R-:W-:Y:S01]  /*1ba10*/  LOP3.LUT R10, R10, 0x38, RZ, 0xc0, !PT ;  /* 0x000000380a0a7812 */ /* 0x000fe200078ec0ff */
        /* <DEDUP_REMOVED lines=13> */
[----:B0-----:R-:W-:-:S13]  /*1baf0*/  ISETP.NE.AND P0, PT, R7, 0x1, PT ;  /* 0x000000010700780c */ /* 0x001fda0003f05270 */
        /* <DEDUP_REMOVED lines=59> */
[----:B0-----:R-:W0:Y:S07]  /*1beb0*/  SHFL.IDX PT, R6, R3, 0x2, 0x181f ;  /* 0x00581f0003067f89 */ /* 0x001e2e00000e0000 */
[----:B-1----:R-:W-:-:S05]  /*1bec0*/  @!P1 LEA R5, P2, R10, R5, 0x1 ;  /* 0x000000050a059211 */ /* 0x002fca00078408ff */
[----:B0-----:R-:W-:-:S04]  /*1bed0*/  @!P1 IMAD.X R6, RZ, RZ, R6, P2 ;  /* 0x000000ffff069224 */ /* 0x001fc800010e0606 */
[----:B------:R-:W-:Y:S02]  /*1bee0*/  @!P1 IMAD.MOV.U32 R7, RZ, RZ, R6 ;  /* 0x000000ffff079224 */ /* 0x000fe400078e0006 */
[----:B------:R-:W-:Y:S02]  /*1bef0*/  @!P1 IMAD.MOV.U32 R6, RZ, RZ, R5 ;  /* 0x000000ffff069224 */ /* 0x000fe400078e0005 */
[----:B------:R0:W1:Y:S04]  /*1bf00*/  SHFL.IDX PT, R5, R3, 0x3, 0x181f ;  /* 0x00781f0003057f89 */ /* 0x00006800000e0000 */
[----:B------:R0:W-:Y:S04]  /*1bf10*/  @!P1 LDGSTS.E.BYPASS.LTC128B.128 [R9+0x21400], desc[UR42][R6.64], !P0 ;  /* 0x2140000006099fae */ /* 0x0001e8000c101d6a */
[----:B------:R0:W2:Y:S02]  /*1bf20*/  SHFL.IDX PT, R3, R4, 0x3, 0x181f ;  /* 0x00781f0004037f89 */ /* 0x0000a400000e0000 */
.L_x_6354:
[----:B------:R3:W5:Y:S01]  /*1bf30*/  LDL R8, [R1] ;  /* 0x0000000001087983 */ /* 0x0007620000100800 */
[----:B------:R-:W-:-:S05]  /*1bf40*/  VIADD R0, R0, 0x30 ;  /* 0x0000003000007836 */ /* 0x000fca0000000000 */
[----:B------:R-:W-:-:S13]  /*1bf50*/  ISETP.GE.AND P1, PT, R0, R2, PT ;  /* 0x000000020000720c */ /* 0x000fda0003f26270 */
[----:B--2---:R-:W-:-:S05]  /*1bf60*/  @!P1 LEA R2, P2, R10, R3, 0x1 ;  /* 0x000000030a029211 */ /* 0x004fca00078408ff */
[----:B01----:R-:W-:-:S05]  /*1bf70*/  @!P1 IMAD.X R3, RZ, RZ, R5, P2 ;  /* 0x000000ffff039224 */ /* 0x003fca00010e0605 */
[----:B------:R-:W-:Y:S01]  /*1bf80*/  @!PT LDS RZ, [RZ] ;  /* 0x00000000fffff984 */ /* 0x000fe20000000800 */
[----:B------:R-:W-:Y:S01]  /*1bf90*/  @!PT LDS RZ, [RZ] ;  /* 0x00000000fffff984 */ /* 0x000fe20000000800 */
[----:B------:R-:W-:Y:S01]  /*1bfa0*/  @!PT LDS RZ, [RZ] ;  /* 0x00000000fffff984 */ /* 0x000fe20000000800 */
[----:B------:R3:W-:Y:S01]  /*1bfb0*/  @!P1 LDGSTS.E.BYPASS.LTC128B.128 [R9+0x21c00], desc[UR42][R2.64], !P0 ;  /* 0x21c0000002099fae */ /* 0x0007e2000c101d6a */
[----:B------:R-:W-:Y:S01]  /*1bfc0*/  PLOP3.LUT P0, PT, PT, PT, PT, 0x80, 0x0 ;  /* 0x000000000000781c */ /* 0x000fe20003f0f070 */
[----:B------:R-:W-:-:S12]  /*1bfd0*/  NOP ;  /* 0x0000000000007918 */ /* 0x000fd80000000000 */
.L_x_6190:
[----:B---3--:R-:W2:Y:S01]  /*1bfe0*/  LDL R2, [R1] ;  /* 0x0000000001027983 */ /* 0x008ea20000100800 */
        /* <DEDUP_REMOVED lines=18> */
.L_x_6355:
[----:B------:R-:W-:Y:S05]  /*1c110*/  BSYNC B0 ;  /* 0x0000000000007941 */ /* 0x000fea0003800000 */
.L_x_6191:
[----:B0-----:R-:W2:Y:S01]  /*1c120*/  LDL R2, [R1+0x18] ;  /* 0x0000180001027983 */ /* 0x001ea20000100800 */
[----:B------:R-:W-:Y:S01]  /*1c130*/  BSSY B0, `(.L_x_6193) ;  /* 0x000009a000007945 */ /* 0x000fe20003800000 */
[----:B--2---:R-:W-:-:S13]  /*1c140*/  LOP3.LUT P0, RZ, R2, 0x1, RZ, 0xc0, !PT ;  /* 0x0000000102ff7812 */ /* 0x004fda000780c0ff */
[----:B------:R-:W-:Y:S05]  /*1c150*/  @!P0 BRA `(.L_x_6194) ;  /* 0x00000008005c8947 */ /* 0x000fea0003800000 */
[----:B------:R-:W2:Y:S04]  /*1c160*/  LDL R5, [R1] ;  /* 0x0000000001057983 */ /* 0x000ea80000100800 */
        /* <DEDUP_REMOVED lines=10> */
.L_x_6356:
[----:B------:R-:W-:Y:S05]  /*1c210*/  BSYNC B1 ;  /* 0x0000000000017941 */ /* 0x000fea0003800000 */
.L_x_6195:
        /* <DEDUP_REMOVED lines=9> */
.L_x_6198:
[----:B------:R-:W-:Y:S05]  /*1c2b0*/  BSYNC B1 ;  /* 0x0000000000017941 */ /* 0x000fea0003800000 */
.L_x_6197:
[----:B------:R-:W2:Y:S04]  /*1c2c0*/  LDL R5, [R1+0x20] ;  /* 0x0000200001057983 */ /* 0x000ea80000100800 */
[----:B------:R-:W2:Y:S04]  /*1c2d0*/  LDL.LU R3, [R1+0x34] ;  /* 0x0000340001037983 */ /* 0x000ea80000300800 */
[----:B------:R-:W3:Y:S04]  /*1c2e0*/  LDL R4, [R1] ;  /* 0x0000000001047983 */ /* 0x000ee80000100800 */
        /* <DEDUP_REMOVED lines=11> */
.L_x_6199:
        /* <DEDUP_REMOVED lines=15> */
.L_x_6200:
        /* <DEDUP_REMOVED lines=15> */
.L_x_6201:
        /* <DEDUP_REMOVED lines=15> */
.L_x_6202:
        /* <DEDUP_REMOVED lines=15> */
.L_x_6203:
        /* <DEDUP_REMOVED lines=15> */
.L_x_6204:
        /* <DEDUP_REMOVED lines=15> */
.L_x_6205:
        /* <DEDUP_REMOVED lines=15> */
.L_x_6206:
        /* <DEDUP_REMOVED lines=10> */
.L_x_6194:
[----:B------:R-:W-:Y:S05]  /*1cad0*/  BSYNC B0 ;  /* 0x0000000000007941 */ /* 0x000fea0003800000 */
.L_x_6193:
[----:B------:R-:W2:Y:S04]  /*1cae0*/  LDL R4, [R1+0x2c] ;  /* 0x00002c0001047983 */ /* 0x000ea80000100800 */
[----:B------:R-:W3:Y:S01]  /*1caf0*/  LDL R5, [R1+0x24] ;  /* 0x0000240001057983 */ /* 0x000ee20000100800 */
[----:B------:R-:W-:Y:S01]  /*1cb00*/  BSSY B0, `(.L_x_6207) ;  /* 0x00002b3000007945 */ /* 0x000fe20003800000 */
[----:B--2---:R-:W-:-:S05]  /*1cb10*/  VIADD R0, R4, 0xfffffffe ;  /* 0xfffffffe04007836 */ /* 0x004fca0000000000 */
[----:B---3--:R-:W-:-:S13]  /*1cb20*/  ISETP.GE.AND P0, PT, R0, R5, PT ;  /* 0x000000050000720c */ /* 0x008fda0003f06270 */
[----:B------:R-:W-:Y:S05]  /*1cb30*/  @!P0 BRA `(.L_x_6208) ;  /* 0x0000002800bc8947 */ /* 0x000fea0003800000 */
[----:B------:R-:W-:Y:S01]  /*1cb40*/  IMAD.MOV R2, RZ, RZ, -R4 ;  /* 0x000000ffff027224 */ /* 0x000fe200078e0a04 */
[----:B------:R-:W-:Y:S01]  /*1cb50*/  LOP3.LUT R6, RZ, R5, RZ, 0x33, !PT ;  /* 0x00000005ff067212 */ /* 0x000fe200078e33ff */
        /* <DEDUP_REMOVED lines=42> */
.L_x_6213:
        /* <DEDUP_REMOVED lines=9> */
.L_x_6357:
[----:B------:R-:W-:Y:S05]  /*1ce90*/  BSYNC B3 ;  /* 0x0000000000037941 */ /* 0x000fea0003800000 */
.L_x_6214:
        /* <DEDUP_REMOVED lines=9> */
.L_x_6217:
[----:B------:R-:W-:Y:S05]  /*1cf30*/  BSYNC B3 ;  /* 0x0000000000037941 */ /* 0x000fea0003800000 */
.L_x_6216:
        /* <DEDUP_REMOVED lines=14> */
.L_x_6218:
        /* <DEDUP_REMOVED lines=13> */
.L_x_6358:
[----:B------:R-:W-:Y:S05]  /*1d0f0*/  BSYNC B3 ;  /* 0x0000000000037941 */ /* 0x000fea0003800000 */
.L_x_6219:
        /* <DEDUP_REMOVED lines=11> */
.L_x_6222:
[----:B------:R-:W-:Y:S05]  /*1d1b0*/  BSYNC B3 ;  /* 0x0000000000037941 */ /* 0x000fea0003800000 */
.L_x_6221:
        /* <DEDUP_REMOVED lines=11> */
.L_x_6223:
        /* <DEDUP_REMOVED lines=15> */
.L_x_6224:
        /* <DEDUP_REMOVED lines=15> */
.L_x_6225:
        /* <DEDUP_REMOVED lines=15> */
.L_x_6226:
        /* <DEDUP_REMOVED lines=15> */
.L_x_6227:
        /* <DEDUP_REMOVED lines=15> */
.L_x_6228:
        /* <DEDUP_REMOVED lines=15> */
.L_x_6229:
        /* <DEDUP_REMOVED lines=15> */
.L_x_6230:
        /* <DEDUP_REMOVED lines=10> */
.L_x_6212:
[----:B------:R-:W-:Y:S05]  /*1d9a0*/  BSYNC B1 ;  /* 0x0000000000017941 */ /* 0x000fea0003800000 */
.L_x_6211:
[----:B------:R-:W2:Y:S02]  /*1d9b0*/  LDL R4, [R1+0x2c] ;  /* 0x00002c0001047983 */ /* 0x000ea40000100800 */
[----:B--2---:R-:W-:-:S07]  /*1d9c0*/  VIADD R0, R4, 0xfffffffd ;  /* 0xfffffffd04007836 */ /* 0x004fce0000000000 */
.L_x_6210:
[----:B------:R-:W-:Y:S05]  /*1d9d0*/  BSYNC B2 ;  /* 0x0000000000027941 */ /* 0x000fea0003800000 */
.L_x_6209:
[----:B------:R-:W2:Y:S01]  /*1d9e0*/  LDL.LU R2, [R1+0x2c] ;  /* 0x00002c0001027983 */ /* 0x000ea20000300800 */
[----:B------:R-:W-:Y:S01]  /*1d9f0*/  VIADD R6, R6, 0xfffffffe ;  /* 0xfffffffe06067836 */ /* 0x000fe20000000000 */
[----:B--2---:R-:W-:-:S04]  /*1da00*/  LOP3.LUT R2, RZ, R2, RZ, 0x33, !PT ;  /* 0x00000002ff027212 */ /* 0x004fc800078e33ff */
[----:B------:R-:W-:-:S13]  /*1da10*/  ISETP.NE.AND P0, PT, R6, R2, PT ;  /* 0x000000020600720c */ /* 0x000fda0003f05270 */
[----:B------:R-:W-:Y:S05]  /*1da20*/  @!P0 BRA `(.L_x_6208) ;  /* 0x0000001c00008947 */ /* 0x000fea0003800000 */
.L_x_6271:
[----:B------:R-:W2:Y:S04]  /*1da30*/  LDL R4, [R1+0x18] ;  /* 0x0000180001047983 */ /* 0x000ea80000100800 */
[----:B------:R-:W0:Y:S04]  /*1da40*/  LDL.LU R3, [R1+0x4] ;  /* 0x0000040001037983 */ /* 0x000e280000300800 */
        /* <DEDUP_REMOVED lines=34> */
.L_x_6233:
[----:B------:R-:W2:Y:S01]  /*1dc70*/  LDL R2, [R1] ;  /* 0x0000000001027983 */ /* 0x000ea20000100800 */
[----:B------:R-:W-:Y:S01]  /*1dc80*/  SHF.L.U32 R3, R6, 0x1f, RZ ;  /* 0x0000001f06037819 */ /* 0x000fe200000006ff */
[----:B------:R-:W-:Y:S01]  /*1dc90*/  BSSY B2, `(.L_x_6234) ;  /* 0x0000007000027945 */ /* 0x000fe20003800000 */
[----:B0-----:R-:W0:Y:S02]  /*1dca0*/  S2R R4, SR_TID.X ;  /* 0x0000000000047919 */ /* 0x001e240000002100 */
[----:B0-----:R-:W-:-:S04]  /*1dcb0*/  LOP3.LUT R4, R4, 0x7f, RZ, 0xc0, !PT ;  /* 0x0000007f04047812 */ /* 0x001fc800078ec0ff */
[----:B------:R-:W-:Y:S01]  /*1dcc0*/  ISETP.NE.AND P1, PT, R4, RZ, PT ;  /* 0x000000ff0400720c */ /* 0x000fe20003f25270 */
[----:B--2---:R-:W-:-:S04]  /*1dcd0*/  IMAD R2, R7, 0x8, R2 ;  /* 0x0000000807027824 */ /* 0x004fc800078e0202 */
[----:B------:R-:W0:Y:S02]  /*1dce0*/  SYNCS.PHASECHK.TRANS64.TRYWAIT P0, [R2+URZ+0x28c40], R3 ;  /* 0x028c4003020075a7 */ /* 0x000e24000800017f */
[----:B0-----:R-:W-:Y:S06]  /*1dcf0*/  @!P0 BRA `(.L_x_6235) ;  /* 0x0000004000948947 */ /* 0x001fec0003800000 */
.L_x_6359:
[----:B------:R-:W-:Y:S05]  /*1dd00*/  BSYNC B2 ;  /* 0x0000000000027941 */ /* 0x000fea0003800000 */
.L_x_6234:
        /* <DEDUP_REMOVED lines=9> */
.L_x_6237:
[----:B------:R-:W-:Y:S05]  /*1dda0*/  BSYNC B2 ;  /* 0x0000000000027941 */ /* 0x000fea0003800000 */
.L_x_6236:
        /* <DEDUP_REMOVED lines=13> */
.L_x_6238:
        /* <DEDUP_REMOVED lines=13> */
.L_x_6360:
[----:B------:R-:W-:Y:S05]  /*1df50*/  BSYNC B2 ;  /* 0x0000000000027941 */ /* 0x000fea0003800000 */
.L_x_6239:
        /* <DEDUP_REMOVED lines=11> */
.L_x_6242:
[----:B------:R-:W-:Y:S05]  /*1e010*/  BSYNC B2 ;  /* 0x0000000000027941 */ /* 0x000fea0003800000 */
.L_x_6241:
[----:B01----:R-:W2:Y:S01]  /*1e020*/  LDL R3, [R1] ;  /* 0x0000000001037983 */ /* 0x003ea20000100800 */
        /* <DEDUP_REMOVED lines=9> */
.L_x_6243:
        /* <DEDUP_REMOVED lines=15> */
.L_x_6244:
        /* <DEDUP_REMOVED lines=15> */
.L_x_6245:
        /* <DEDUP_REMOVED lines=15> */
.L_x_6246:
        /* <DEDUP_REMOVED lines=15> */
.L_x_6247:
        /* <DEDUP_REMOVED lines=15> */
.L_x_6248:
        /* <DEDUP_REMOVED lines=15> */
.L_x_6249:
        /* <DEDUP_REMOVED lines=15> */
.L_x_6250:
        /* <DEDUP_REMOVED lines=10> */
.L_x_6232:
[----:B------:R-:W-:Y:S05]  /*1e7f0*/  BSYNC B1 ;  /* 0x0000000000017941 */ /* 0x000fea0003800000 */
.L_x_6231:
[----:B------:R-:W2:Y:S01]  /*1e800*/  LDL R5, [R1+0x18] ;  /* 0x0000180001057983 */ /* 0x000ea20000100800 */
[----:B------:R-:W-:Y:S01]  /*1e810*/  VIADD R7, R7, 0x1 ;  /* 0x0000000107077836 */ /* 0x000fe20000000000 */
[----:B------:R-:W-:Y:S04]  /*1e820*/  BSSY B1, `(.L_x_6251) ;  /* 0x00000dc000017945 */ /* 0x000fe80003800000 */
[----:B------:R-:W-:-:S04]  /*1e830*/  ISETP.NE.AND P0, PT, R7, 0x2, PT ;  /* 0x000000020700780c */ /* 0x000fc80003f05270 */
[----:B------:R-:W-:Y:S02]  /*1e840*/  SEL R2, RZ, 0x1, P0 ;  /* 0x00000001ff027807 */ /* 0x000fe40000000000 */
[----:B------:R-:W-:Y:S02]  /*1e850*/  SEL R9, R7, RZ, P0 ;  /* 0x000000ff07097207 */ /* 0x000fe40000000000 */
[----:B-----5:R-:W-:Y:S01]  /*1e860*/  LOP3.LUT R8, R6, R2, RZ, 0x3c, !PT ;  /* 0x0000000206087212 */ /* 0x020fe200078e3cff */
[----:B------:R-:W-:-:S04]  /*1e870*/  VIADD R6, R0, 0xffffffff ;  /* 0xffffffff00067836 */ /* 0x000fc80000000000 */
[----:B------:R0:W-:Y:S04]  /*1e880*/  STL [R1+0x10], R8 ;  /* 0x0000100801007387 */ /* 0x0001e80000100800 */
[----:B------:R0:W-:Y:S01]  /*1e890*/  STL [R1+0x4], R9 ;  /* 0x0000040901007387 */ /* 0x0001e20000100800 */
[----:B--2---:R-:W-:-:S13]  /*1e8a0*/  LOP3.LUT P2, RZ, R5, 0x1, RZ, 0xc0, !PT ;  /* 0x0000000105ff7812 */ /* 0x004fda000784c0ff */
[----:B0-----:R-:W-:Y:S05]  /*1e8b0*/  @!P2 BRA `(.L_x_6252) ;  /* 0x0000000c0048a947 */ /* 0x001fea0003800000 */
        /* <DEDUP_REMOVED lines=24> */
.L_x_6253:
[----:B------:R-:W2:Y:S01]  /*1ea40*/  LDL R2, [R1] ;  /* 0x0000000001027983 */ /* 0x000ea20000100800 */
[----:B------:R-:W-:Y:S01]  /*1ea50*/  BSSY B2, `(.L_x_6254) ;  /* 0x0000008000027945 */ /* 0x000fe20003800000 */
[----:B0-----:R-:W0:Y:S02]  /*1ea60*/  S2R R4, SR_TID.X ;  /* 0x0000000000047919 */ /* 0x001e240000002100 */
[----:B0-----:R-:W-:-:S04]  /*1ea70*/  LOP3.LUT R4, R4, 0x7f, RZ, 0xc0, !PT ;  /* 0x0000007f04047812 */ /* 0x001fc800078ec0ff */
[----:B------:R-:W-:Y:S01]  /*1ea80*/  ISETP.NE.AND P1, PT, R4, RZ, PT ;  /* 0x000000ff0400720c */ /* 0x000fe20003f25270 */
[----:B--2---:R-:W-:Y:S01]  /*1ea90*/  IMAD R3, R9, 0x8, R2 ;  /* 0x0000000809037824 */ /* 0x004fe200078e0202 */
[----:B------:R-:W-:-:S04]  /*1eaa0*/  SHF.L.U32 R2, R8, 0x1f, RZ ;  /* 0x0000001f08027819 */ /* 0x000fc800000006ff */
[----:B------:R-:W0:Y:S02]  /*1eab0*/  SYNCS.PHASECHK.TRANS64.TRYWAIT P0, [R3+URZ+0x28c40], R2 ;  /* 0x028c4002030075a7 */ /* 0x000e24000800017f */
[----:B0-----:R-:W-:Y:S05]  /*1eac0*/  @!P0 BRA `(.L_x_6255) ;  /* 0x0000003400488947 */ /* 0x001fea0003800000 */
.L_x_6361:
[----:B------:R-:W-:Y:S05]  /*1ead0*/  BSYNC B2 ;  /* 0x0000000000027941 */ /* 0x000fea0003800000 */
.L_x_6254:
        /* <DEDUP_REMOVED lines=9> */
.L_x_6257:
[----:B------:R-:W-:Y:S05]  /*1eb70*/  BSYNC B2 ;  /* 0x0000000000027941 */ /* 0x000fea0003800000 */
.L_x_6256:
[----:B------:R-:W2:Y:S04]  /*1eb80*/  LDL R8, [R1] ;  /* 0x0000000001087983 */ /* 0x000ea80000100800 */
        /* <DEDUP_REMOVED lines=13> */
.L_x_6258:
        /* <DEDUP_REMOVED lines=13> */
.L_x_6362:
[----:B------:R-:W-:Y:S05]  /*1ed30*/  BSYNC B2 ;  /* 0x0000000000027941 */ /* 0x000fea0003800000 */
.L_x_6259:
        /* <DEDUP_REMOVED lines=11> */
.L_x_6262:
[----:B------:R-:W-:Y:S05]  /*1edf0*/  BSYNC B2 ;  /* 0x0000000000027941 */ /* 0x000fea0003800000 */
.L_x_6261:
        /* <DEDUP_REMOVED lines=11> */
.L_x_6263:
        /* <DEDUP_REMOVED lines=15> */
.L_x_6264:
        /* <DEDUP_REMOVED lines=15> */
.L_x_6265:
        /* <DEDUP_REMOVED lines=15> */
.L_x_6266:
        /* <DEDUP_REMOVED lines=15> */
.L_x_6267:
        /* <DEDUP_REMOVED lines=15> */
.L_x_6268:
        /* <DEDUP_REMOVED lines=15> */
.L_x_6269:
        /* <DEDUP_REMOVED lines=15> */
.L_x_6270:
        /* <DEDUP_REMOVED lines=10> */
.L_x_6252:
[----:B------:R-:W-:Y:S05]  /*1f5e0*/  BSYNC B1 ;  /* 0x0000000000017941 */ /* 0x000fea0003800000 */
.L_x_6251:
[----:B------:R-:W2:Y:S01]  /*1f5f0*/  LDL R5, [R1+0x24] ;  /* 0x0000240001057983 */ /* 0x000ea20000100800 */
[----:B------:R-:W-:Y:S01]  /*1f600*/  VIADD R0, R0, 0xfffffffe ;  /* 0xfffffffe00007836 */ /* 0x000fe20000000000 */
[----:B--2---:R-:W-:-:S13]  /*1f610*/  ISETP.GT.AND P0, PT, R6, R5, PT ;  /* 0x000000050600720c */ /* 0x004fda0003f04270 */
[----:B------:R-:W-:Y:S05]  /*1f620*/  @P0 BRA `(.L_x_6271) ;  /* 0xffffffe400000947 */ /* 0x000fea000383ffff */
.L_x_6208:
[----:B------:R-:W-:Y:S05]  /*1f630*/  BSYNC B0 ;  /* 0x0000000000007941 */ /* 0x000fea0003800000 */
.L_x_6207:
        /* <DEDUP_REMOVED lines=24> */
.L_x_6273:
[----:B------:R-:W-:Y:S05]  /*1f7c0*/  BSYNC B0 ;  /* 0x0000000000007941 */ /* 0x000fea0003800000 */
.L_x_6272:
[----:B------:R-:W-:-:S05]  /*1f7d0*/  SEL R0, R0, RZ, P0 ;  /* 0x000000ff00007207 */ /* 0x000fca0000000000 */
[----:B------:R2:W-:Y:S02]  /*1f7e0*/  STL [R1+0x4], R0 ;  /* 0x0000040001007387 */ /* 0x0005e40000100800 */
.L_x_6175:
[----:B------:R-:W-:Y:S05]  /*1f7f0*/  BSYNC B7 ;  /* 0x0000000000077941 */ /* 0x000fea0003800000 */
.L_x_6173:
        /* <DEDUP_REMOVED lines=10> */
[----:B------:R2:W-:Y:S01]  /*1f8a0*/  STL [R1], R0 ;  /* 0x0000000001007387 */ /* 0x0005e20000100800 */
[----:B------:R-:W-:Y:S06]  /*1f8b0*/  BAR.ARV 0x4, 0x180 ;  /* 0x0106000000007b1d */ /* 0x000fec0000002000 */
[----:B------:R-:W-:Y:S05]  /*1f8c0*/  BRA `(.L_x_6275) ;  /* 0x0000000800d47947 */ /* 0x000fea0003800000 */
.L_x_6274:
[----:B------:R-:W2:Y:S01]  /*1f8d0*/  S2R R6, SR_TID.X ;  /* 0x0000000000067919 */ /* 0x000ea20000002100 */
[----:B------:R-:W-:Y:S01]  /*1f8e0*/  UMOV UR4, 0xffffffff ;  /* 0xffffffff00047882 */ /* 0x000fe20000000000 */
[----:B--2---:R-:W-:-:S04]  /*1f8f0*/  LOP3.LUT R6, R6, 0x1f, RZ, 0xc0, !PT ;  /* 0x0000001f06067812 */ /* 0x004fc800078ec0ff */
[----:B------:R-:W-:Y:S01]  /*1f900*/  ISETP.NE.AND P0, PT, R6, 0x1f, PT ;  /* 0x0000001f0600780c */ /* 0x000fe20003f05270 */
[----:B------:R-:W-:-:S12]  /*1f910*/  BRA.DIV UR4, `(.L_x_6276) ;  /* 0x0000002604dc7947 */ /* 0x000fd8000b800000 */
[----:B0-----:R-:W-:Y:S01]  /*1f920*/  IMAD.IADD R5, R19, 0x1, R6 ;  /* 0x0000000113057824 */ /* 0x001fe200078e0206 */
[----:B------:R-:W-:-:S04]  /*1f930*/  ULDC UR4, c[0x0][0xc3c] ;  /* 0x00030f0000047ab9 */ /* 0x000fc80000000800 */
[----:B------:R-:W-:-:S13]  /*1f940*/  ISETP.GE.OR P1, PT, R5, UR4, !P0 ;  /* 0x0000000405007c0c */ /* 0x000fda000c726670 */
[----:B-1----:R-:W0:Y:S02]  /*1f950*/  @!P1 LDC.64 R2, c[0x0][0xc80] ;  /* 0x00032000ff029b82 */ /* 0x002e240000000a00 */
[----:B0-----:R-:W-:-:S06]  /*1f960*/  @!P1 IMAD.WIDE R2, R5, 0x4, R2 ;  /* 0x0000000405029825 */ /* 0x001fcc00078e0202 */
[----:B------:R0:W2:Y:S01]  /*1f970*/  @!P1 LDG.E R3, desc[UR42][R2.64] ;  /* 0x0000002a02039981 */ /* 0x0000a2000c1e1900 */
[C---:B------:R-:W-:Y:S02]  /*1f980*/  ISETP.GE.U32.AND P2, PT, R6.reuse, 0x2, PT ;  /* 0x000000020600780c */ /* 0x040fe40003f46070 */
[C---:B------:R-:W-:Y:S01]  /*1f990*/  ISETP.GE.U32.AND P3, PT, R6.reuse, 0x4, PT ;  /* 0x000000040600780c */ /* 0x040fe20003f66070 */
[----:B------:R-:W-:Y:S01]  /*1f9a0*/  SHFL.IDX PT, R0, R16, RZ, 0x1f ;  /* 0x00001fff10007589 */ /* 0x000fe200000e0000 */
[C---:B------:R-:W-:Y:S02]  /*1f9b0*/  ISETP.GE.U32.AND P4, PT, R6.reuse, 0x8, PT ;  /* 0x000000080600780c */ /* 0x040fe40003f86070 */
[C---:B------:R-:W-:Y:S01]  /*1f9c0*/  ISETP.GE.U32.AND P5, PT, R6.reuse, 0x10, PT ;  /* 0x000000100600780c */ /* 0x040fe20003fa6070 */
[----:B------:R-:W-:Y:S01]  /*1f9d0*/  SHFL.IDX PT, R4, R16, 0x1, 0x1f ;  /* 0x00201f0010047f89 */ /* 0x000fe200000e0000 */
        /* <DEDUP_REMOVED lines=19> */
.L_x_6372:
[----:B------:R-:W-:Y:S02]  /*1fb10*/  ULDC UR4, c[0x0][0xc38] ;  /* 0x00030e0000047ab9 */ /* 0x000fe40000000800 */
[----:B------:R-:W-:-:S04]  /*1fb20*/  IMAD.U32 R5, RZ, RZ, UR4 ;  /* 0x00000004ff057e24 */ /* 0x000fc8000f8e00ff */
[----:B-1----:R-:W-:-:S04]  /*1fb30*/  IMAD R16, R14, R5, RZ ;  /* 0x000000050e107224 */ /* 0x002fc800078e02ff */
[----:B------:R-:W-:-:S05]  /*1fb40*/  IMAD.IADD R4, R4, 0x1, R16 ;  /* 0x0000000104047824 */ /* 0x000fca00078e0210 */
[----:B------:R-:W-:-:S13]  /*1fb50*/  ISETP.GT.AND P6, PT, R4, R0, PT ;  /* 0x000000000400720c */ /* 0x000fda0003fc4270 */
[----:B------:R-:W-:Y:S05]  /*1fb60*/  @P6 BRA `(.L_x_6277) ;  /* 0x00000000009c6947 */ /* 0x000fea0003800000 */
.L_x_6282:
        /* <DEDUP_REMOVED lines=14> */
.L_x_6280:
[----:B------:R-:W-:Y:S05]  /*1fc50*/  BSYNC B0 ;  /* 0x0000000000007941 */ /* 0x000fea0003800000 */
.L_x_6279:
        /* <DEDUP_REMOVED lines=18> */
.L_x_6380:
[----:B------:R-:W-:Y:S02]  /*1fd80*/  ULDC UR4, c[0x0][0xc38] ;  /* 0x00030e0000047ab9 */ /* 0x000fe40000000800 */
[----:B------:R-:W-:-:S04]  /*1fd90*/  IMAD.U32 R5, RZ, RZ, UR4 ;  /* 0x00000004ff057e24 */ /* 0x000fc8000f8e00ff */
[----:B-1----:R-:W-:-:S04]  /*1fda0*/  IMAD R16, R14, R5, RZ ;  /* 0x000000050e107224 */ /* 0x002fc800078e02ff */
[----:B------:R-:W-:-:S05]  /*1fdb0*/  IMAD.IADD R4, R16, 0x1, R4 ;  /* 0x0000000110047824 */ /* 0x000fca00078e0204 */
[----:B------:R-:W-:-:S13]  /*1fdc0*/  ISETP.GT.AND P6, PT, R4, R0, PT ;  /* 0x000000000400720c */ /* 0x000fda0003fc4270 */
[----:B------:R-:W-:Y:S05]  /*1fdd0*/  @!P6 BRA `(.L_x_6282) ;  /* 0xfffffffc0064e947 */ /* 0x000fea000383ffff */
.L_x_6277:
        /* <DEDUP_REMOVED lines=8> */
.L_x_6384:
[----:B------:R-:W-:Y:S01]  /*1fe60*/  ISETP.NE.AND P0, PT, R4, RZ, PT ;  /* 0x000000ff0400720c */ /* 0x000fe20003f05270 */
[----:B------:R-:W-:-:S12]  /*1fe70*/  IMAD.MOV.U32 R4, RZ, RZ, RZ ;  /* 0x000000ffff047224 */ /* 0x000fd800078e00ff */
[----:B------:R-:W-:Y:S05]  /*1fe80*/  @!P0 BRA `(.L_x_6284) ;  /* 0x0000000000108947 */ /* 0x000fea0003800000 */
[----:B------:R-:W-:Y:S01]  /*1fe90*/  UMOV UR4, 0xffffffff ;  /* 0xffffffff00047882 */ /* 0x000fe20000000000 */
[----:B------:R-:W-:Y:S02]  /*1fea0*/  VIADD R12, R6, 0xffffffff ;  /* 0xffffffff060c7836 */ /* 0x000fe40000000000 */
[----:B------:R-:W-:Y:S05]  /*1feb0*/  BRA.DIV UR4, `(.L_x_6285) ;  /* 0x0000002a04a07947 */ /* 0x000fea000b800000 */
[----:B------:R3:W4:Y:S02]  /*1fec0*/  SHFL.IDX PT, R4, R3, R12, 0x1f ;  /* 0x00001f0c03047589 */ /* 0x00072400000e0000 */
.L_x_6284:
        /* <DEDUP_REMOVED lines=56> */
[----:B------:R-:W-:Y:S01]  /*20250*/  ISETP.GE.AND P2, PT, R3, RZ, PT ;  /* 0x000000ff0300720c */ /* 0x000fe20003f46270 */
[----:B------:R-:W-:-:S06]  /*20260*/  IMAD.IADD R3, R0, 0x1, R4 ;  /* 0x0000000100037824 */ /* 0x000fcc00078e0204 */
        /* <DEDUP_REMOVED lines=8> */
.L_x_6278:
[----:B------:R-:W-:Y:S01]  /*202f0*/  UMOV UR4, URZ ;  /* 0x0000003f00047c82 */ /* 0x000fe20008000000 */
[----:B------:R-:W-:Y:S01]  /*20300*/  UMOV UR5, URZ ;  /* 0x0000003f00057c82 */ /* 0x000fe20008000000 */
[----:B------:R-:W-:Y:S01]  /*20310*/  ULDC UR6, c[0x0][0xc3c] ;  /* 0x00030f0000067ab9 */ /* 0x000fe20000000800 */
[----:B------:R-:W-:Y:S02]  /*20320*/  IMAD.MOV.U32 R16, RZ, RZ, R0 ;  /* 0x000000ffff107224 */ /* 0x000fe400078e0000 */
[----:B------:R-:W-:Y:S02]  /*20330*/  IMAD.U32 R17, RZ, RZ, UR4 ;  /* 0x00000004ff117e24 */ /* 0x000fe4000f8e00ff */
[----:B------:R-:W-:Y:S02]  /*20340*/  IMAD.U32 R18, RZ, RZ, UR5 ;  /* 0x00000005ff127e24 */ /* 0x000fe4000f8e00ff */
[----:B------:R-:W-:-:S07]  /*20350*/  IMAD.U32 R19, RZ, RZ, UR6 ;  /* 0x00000006ff137e24 */ /* 0x000fce000f8e00ff */
.L_x_6286:
[----:B------:R1:W2:Y:S01]  /*20360*/  LDL R2, [R1] ;  /* 0x0000000001027983 */ /* 0x0002a20000100800 */
[----:B------:R-:W3:Y:S01]  /*20370*/  S2R R0, SR_TID.X ;  /* 0x0000000000007919 */ /* 0x000ee20000002100 */
[----:B------:R-:W-:Y:S05]  /*20380*/  WARPSYNC.ALL ;  /* 0x0000000000007948 */ /* 0x000fea0003800000 */
[----:B---3--:R-:W-:Y:S01]  /*20390*/  LOP3.LUT R0, R0, 0x1f, RZ, 0xc0, !PT ;  /* 0x0000001f00007812 */ /* 0x008fe200078ec0ff */
[----:B------:R-:W-:Y:S03]  /*203a0*/  BAR.SYNC.DEFER_BLOCKING 0x4, 0x180 ;  /* 0x0106000000007b1d */ /* 0x000fe60000010000 */
[----:B------:R-:W-:-:S13]  /*203b0*/  ISETP.NE.AND P0, PT, R0, RZ, PT ;  /* 0x000000ff0000720c */ /* 0x000fda0003f05270 */
[----:B0-----:R-:W2:Y:S01]  /*203c0*/  @!P0 S2R R3, SR_CgaCtaId ;  /* 0x0000000000038919 */ /* 0x001ea20000008800 */
[----:B------:R-:W-:-:S04]  /*203d0*/  @!P0 MOV R0, 0x400 ;  /* 0x0000040000008802 */ /* 0x000fc80000000f00 */
[----:B--2---:R-:W-:-:S05]  /*203e0*/  @!P0 LEA R2, R3, R0, 0x18 ;  /* 0x0000000003028211 */ /* 0x004fca00078ec0ff */
[----:B------:R1:W-:Y:S04]  /*203f0*/  @!P0 STS.128 [R2+0x28cd0], R16 ;  /* 0x028cd01002008388 */ /* 0x0003e80000000c00 */
[----:B------:R1:W-:Y:S01]  /*20400*/  @!P0 STL [R1], R2 ;  /* 0x0000000201008387 */ /* 0x0003e20000100800 */
[----:B------:R-:W-:Y:S06]  /*20410*/  BAR.ARV 0x5, 0x180 ;  /* 0x0146000000007b1d */ /* 0x000fec0000002000 */
.L_x_6275:
[----:B------:R-:W-:Y:S02]  /*20420*/  ULDC UR4, c[0x0][0xc3c] ;  /* 0x00030f0000047ab9 */ /* 0x000fe40000000800 */
[----:B---3--:R-:W-:-:S13]  /*20430*/  ISETP.GE.AND P0, PT, R19, UR4, PT ;  /* 0x0000000413007c0c */ /* 0x008fda000bf06270 */
[----:B------:R-:W-:Y:S05]  /*20440*/  @!P0 BRA `(.L_x_6287) ;  /* 0xffffff7c00808947 */ /* 0x000fea000383ffff */
[----:B------:R-:W-:Y:S05]  /*20450*/  BSYNC B8 ;  /* 0x0000000000087941 */ /* 0x000fea0003800000 */
.L_x_6107:
[----:B--2---:R-:W2:Y:S01]  /*20460*/  LDL.LU R0, [R1+0x48] ;  /* 0x0000480001007983 */ /* 0x004ea20000300800 */
[----:B------:R-:W-:Y:S01]  /*20470*/  BSSY B0, `(.L_x_6288) ;  /* 0x000000b000007945 */ /* 0x000fe20003800000 */
[----:B0-----:R-:W0:Y:S01]  /*20480*/  S2R R5, SR_CgaCtaId ;  /* 0x0000000000057919 */ /* 0x001e220000008800 */
[----:B--2---:R-:W-:-:S05]  /*20490*/  VIADD R0, R0, 0x1 ;  /* 0x0000000100007836 */ /* 0x004fca0000000000 */
[----:B-1----:R-:W-:-:S04]  /*204a0*/  LEA.HI R2, R0, R0, RZ, 0x1 ;  /* 0x0000000000027211 */ /* 0x002fc800078f08ff */
[----:B------:R-:W-:-:S05]  /*204b0*/  LOP3.LUT R3, R2, 0xfffffffe, RZ, 0xc0, !PT ;  /* 0xfffffffe02037812 */ /* 0x000fca00078ec0ff */
[----:B------:R-:W-:Y:S01]  /*204c0*/  IMAD.IADD R3, R0, 0x1, -R3 ;  /* 0x0000000100037824 */ /* 0x000fe200078e0a03 */
[----:B------:R-:W-:-:S04]  /*204d0*/  MOV R0, 0x400 ;  /* 0x0000040000007802 */ /* 0x000fc80000000f00 */
[----:B0-----:R-:W-:Y:S02]  /*204e0*/  LEA R0, R5, R0, 0x18 ;  /* 0x0000000005007211 */ /* 0x001fe400078ec0ff */
[----:B------:R-:W-:-:S04]  /*204f0*/  SHF.L.U32 R3, R3, 0x1f, RZ ;  /* 0x0000001f03037819 */ /* 0x000fc800000006ff */
[----:B------:R-:W0:Y:S02]  /*20500*/  SYNCS.PHASECHK.TRANS64.TRYWAIT P0, [R0+URZ+0x28c20], R3 ;  /* 0x028c2003000075a7 */ /* 0x000e24000800017f */
[----:B0-----:R-:W-:Y:S05]  /*20510*/  @!P0 BRA `(.L_x_6289) ;  /* 0x0000002400308947 */ /* 0x001fea0003800000 */
.L_x_6387:
[----:B------:R-:W-:Y:S05]  /*20520*/  BSYNC B0 ;  /* 0x0000000000007941 */ /* 0x000fea0003800000 */
.L_x_6288:
[----:B------:R-:W-:-:S03]  /*20530*/  UMOV UR4, 0xffffffff ;  /* 0xffffffff00047882 */ /* 0x000fc60000000000 */
[----:B------:R-:W-:Y:S05]  /*20540*/  BRA.DIV UR4, `(.L_x_6290) ;  /* 0x0000002604387947 */ /* 0x000fea000b800000 */
[----:B------:R-:W1:Y:S02]  /*20550*/  S2R R2, SR_TID.X ;  /* 0x0000000000027919 */ /* 0x000e640000002100 */
[----:B-1----:R-:W-:-:S04]  /*20560*/  SHF.R.U32.HI R2, RZ, 0x5, R2 ;  /* 0x00000005ff027819 */ /* 0x002fc80000011602 */
[----:B------:R-:W-:-:S05]  /*20570*/  LOP3.LUT R2, R2, 0x3, RZ, 0xc0, !PT ;  /* 0x0000000302027812 */ /* 0x000fca00078ec0ff */
[----:B------:R1:W2:Y:S02]  /*20580*/  SHFL.IDX PT, R14, R2, RZ, 0x1f ;  /* 0x00001fff020e7589 */ /* 0x0002a400000e0000 */
.L_x_6390:
[----:B--2---:R-:W-:-:S13]  /*20590*/  ISETP.NE.AND P0, PT, R14, RZ, PT ;  /* 0x000000ff0e00720c */ /* 0x004fda0003f05270 */
[----:B------:R-:W-:Y:S05]  /*205a0*/  @P0 BRA `(.L_x_5888) ;  /* 0x0000000000940947 */ /* 0x000fea0003800000 */
[----:B------:R-:W-:-:S03]  /*205b0*/  UMOV UR4, 0xffffffff ;  /* 0xffffffff00047882 */ /* 0x000fc60000000000 */
[----:B------:R-:W-:Y:S05]  /*205c0*/  BRA.DIV UR4, `(.L_x_6291) ;  /* 0x00000026044c7947 */ /* 0x000fea000b800000 */
[----:B------:R-:W-:-:S13]  /*205d0*/  ELECT P6, URZ, PT ;  /* 0x00000000003f782f */ /* 0x000fda00038c0000 */
.L_x_6393:
[----:B------:R-:W-:Y:S05]  /*205e0*/  @!P6 BRA `(.L_x_5888) ;  /* 0x000000000084e947 */ /* 0x000fea0003800000 */
[----:B------:R-:W-:-:S06]  /*205f0*/  ULOP3.LUT UR4, UR36, 0x2, URZ, 0xfc, !UPT ;  /* 0x0000000224047892 */ /* 0x000fcc000f8efc3f */
[----:B-1----:R-:W-:-:S05]  /*20600*/  IMAD.U32 R2, RZ, RZ, UR4 ;  /* 0x00000004ff027e24 */ /* 0x002fca000f8e00ff */
[----:B------:R-:W-:-:S13]  /*20610*/  ISETP.NE.AND P2, PT, R2, 0x3, PT ;  /* 0x000000030200780c */ /* 0x000fda0003f45270 */
[----:B------:R-:W-:Y:S05]  /*20620*/  @!P2 BRA `(.L_x_6292) ;  /* 0x000000000004a947 */ /* 0x000fea0003800000 */
[----:B------:R-:W-:Y:S01]  /*20630*/  BPT.TRAP 0x1 ;  /* 0x000000040000795c */ /* 0x000fe20000300000 */
.L_x_6292:
        /* <DEDUP_REMOVED lines=14> */
.L_x_6394:
[----:B------:R-:W1:Y:S02]  /*20720*/  SYNCS.PHASECHK.TRANS64.TRYWAIT P0, [R7+URZ], R2 ;  /* 0x00000002070075a7 */ /* 0x000e64000800017f */
[----:B-1----:R-:W-:Y:S05]  /*20730*/  @!P0 BRA `(.L_x_6294) ;  /* 0x0000002400248947 */ /* 0x002fea0003800000 */
.L_x_6395:
[----:B------:R-:W-:Y:S05]  /*20740*/  @!P2 BRA `(.L_x_6295) ;  /* 0x000000000004a947 */ /* 0x000fea0003800000 */
[----:B------:R-:W-:Y:S01]  /*20750*/  BPT.TRAP 0x1 ;  /* 0x000000040000795c */ /* 0x000fe20000300000 */
.L_x_6295:
[----:B------:R-:W2:Y:S01]  /*20760*/  LDL.LU R4, [R1+0x4] ;  /* 0x0000040001047983 */ /* 0x000ea20000300800 */
[----:B------:R-:W-:-:S04]  /*20770*/  VIADD R0, R0, 0x28c60 ;  /* 0x00028c6000007836 */ /* 0x000fc80000000000 */
[----:B--2---:R-:W-:-:S04]  /*20780*/  IMAD R4, R4, 0x8, R0 ;  /* 0x0000000804047824 */ /* 0x004fc800078e0200 */
[----:B------:R-:W2:Y:S02]  /*20790*/  SYNCS.PHASECHK.TRANS64.TRYWAIT P0, [R4+URZ], R5 ;  /* 0x00000005040075a7 */ /* 0x000ea4000800017f */
[----:B--2---:R-:W-:Y:S05]  /*207a0*/  @!P0 BRA `(.L_x_6296) ;  /* 0x00000024001c8947 */ /* 0x004fea0003800000 */
.L_x_6396:
[----:B------:R-:W-:-:S07]  /*207b0*/  IMAD R3, R3, 0x8, R0 ;  /* 0x0000000803037824 */ /* 0x000fce00078e0200 */
.L_x_6297:
[----:B---3--:R3:W4:Y:S02]  /*207c0*/  SYNCS.PHASECHK.TRANS64.TRYWAIT P0, [R3+URZ], R2 ;  /* 0x00000002030075a7 */ /* 0x008724000800017f */
[----:B----4-:R-:W-:Y:S05]  /*207d0*/  @!P0 NANOSLEEP.SYNCS 0x989680 ;  /* 0x009896800000895d */ /* 0x010fea0003900000 */
[----:B------:R-:W4:Y:S02]  /*207e0*/  @!P0 SYNCS.PHASECHK.TRANS64 P0, [R3+URZ], R2 ;  /* 0x00000002030085a7 */ /* 0x000f24000800007f */
[----:B----4-:R-:W-:Y:S05]  /*207f0*/  @!P0 BRA `(.L_x_6297) ;  /* 0xfffffffc00f08947 */ /* 0x010fea000383ffff */
.L_x_5888:
[----:B------:R-:W-:Y:S05]  /*20800*/  BSYNC B9 ;  /* 0x0000000000097941 */ /* 0x000fea0003800000 */
.L_x_5885:
[----:B------:R-:W-:Y:S05]  /*20810*/  EXIT ;  /* 0x000000000000794d */ /* 0x000fea0003800000 */
.L_x_5912:
[----:B0-----:R0:W1:Y:S02]  /*20820*/  SYNCS.PHASECHK.TRANS64.TRYWAIT P5, [R64+URZ+0x28c90], R43 ;  /* 0x028c902b400075a7 */ /* 0x00106400080a017f */
[----:B-1----:R-:W-:Y:S05]  /*20830*/  @!P5 NANOSLEEP.SYNCS 0x989680 ;  /* 0x009896800000d95d */ /* 0x002fea0003900000 */
[----:B------:R-:W1:Y:S02]  /*20840*/  @!P5 SYNCS.PHASECHK.TRANS64 P5, [R64+URZ+0x28c90], R43 ;  /* 0x028c902b4000d5a7 */ /* 0x000e6400080a007f */
[----:B-1----:R-:W-:Y:S05]  /*20850*/  @!P5 BRA `(.L_x_5912) ;  /* 0xfffffffc00f0d947 */ /* 0x002fea000383ffff */
[----:B------:R-:W-:Y:S05]  /*20860*/  BRA `(.L_x_6298) ;  /* 0xfffffe2000787947 */ /* 0x000fea000383ffff */
.L_x_5922:
[----:B-1----:R1:W2:Y:S02]  /*20870*/  SYNCS.PHASECHK.TRANS64.TRYWAIT P5, [R64+URZ+0x28c90], R43 ;  /* 0x028c902b400075a7 */ /* 0x0022a400080a017f */
[----:B--2---:R-:W-:Y:S05]  /*20880*/  @!P5 NANOSLEEP.SYNCS 0x989680 ;  /* 0x009896800000d95d */ /* 0x004fea0003900000 */
[----:B------:R-:W2:Y:S02]  /*20890*/  @!P5 SYNCS.PHASECHK.TRANS64 P5, [R64+URZ+0x28c90], R43 ;  /* 0x028c902b4000d5a7 */ /* 0x000ea400080a007f */
[----:B--2---:R-:W-:Y:S05]  /*208a0*/  @!P5 BRA `(.L_x_5922) ;  /* 0xfffffffc00f0d947 */ /* 0x004fea000383ffff */
[----:B------:R-:W-:Y:S05]  /*208b0*/  BRA `(.L_x_6299) ;  /* 0xfffffe2800f87947 */ /* 0x000fea000383ffff */
.L_x_5927:
[----:B0-----:R0:W1:Y:S02]  /*208c0*/  SYNCS.PHASECHK.TRANS64.TRYWAIT P5, [R64+URZ+0x28c90], R43 ;  /* 0x028c902b400075a7 */ /* 0x00106400080a017f */
[----:B-1----:R-:W-:Y:S05]  /*208d0*/  @!P5 NANOSLEEP.SYNCS 0x989680 ;  /* 0x009896800000d95d */ /* 0x002fea0003900000 */
[----:B------:R-:W1:Y:S02]  /*208e0*/  @!P5 SYNCS.PHASECHK.TRANS64 P5, [R64+URZ+0x28c90], R43 ;  /* 0x028c902b4000d5a7 */ /* 0x000e6400080a007f */
[----:B-1----:R-:W-:Y:S05]  /*208f0*/  @!P5 BRA `(.L_x_5927) ;  /* 0xfffffffc00f0d947 */ /* 0x002fea000383ffff */
[----:B------:R-:W-:Y:S05]  /*20900*/  BRA `(.L_x_6300) ;  /* 0xfffffe3400387947 */ /* 0x000fea000383ffff */
.L_x_5931:
[----:B--2---:R2:W0:Y:S02]  /*20910*/  SYNCS.PHASECHK.TRANS64.TRYWAIT P0, [R64+URZ+0x28cb0], R43 ;  /* 0x028cb02b400075a7 */ /* 0x004424000800017f */
[----:B0-----:R-:W-:Y:S05]  /*20920*/  @!P0 NANOSLEEP.SYNCS 0x989680 ;  /* 0x009896800000895d */ /* 0x001fea0003900000 */
[----:B------:R-:W0:Y:S02]  /*20930*/  @!P0 SYNCS.PHASECHK.TRANS64 P0, [R64+URZ+0x28cb0], R43 ;  /* 0x028cb02b400085a7 */ /* 0x000e24000800007f */
[----:B0-----:R-:W-:Y:S05]  /*20940*/  @!P0 BRA `(.L_x_5931) ;  /* 0xfffffffc00f08947 */ /* 0x001fea000383ffff */
[----:B------:R-:W-:Y:S05]  /*20950*/  BRA `(.L_x_6301) ;  /* 0xfffffe3400b07947 */ /* 0x000fea000383ffff */
.L_x_5950:
[----:B-1----:R1:W2:Y:S02]  /*20960*/  SYNCS.PHASECHK.TRANS64.TRYWAIT P1, [R22+URZ+0x28c50], R3 ;  /* 0x028c5003160075a7 */ /* 0x0022a4000802017f */
[----:B--2---:R-:W-:Y:S05]  /*20970*/  @!P1 NANOSLEEP.SYNCS 0x989680 ;  /* 0x009896800000995d */ /* 0x004fea0003900000 */
[----:B------:R-:W2:Y:S02]  /*20980*/  @!P1 SYNCS.PHASECHK.TRANS64 P1, [R22+URZ+0x28c50], R3 ;  /* 0x028c5003160095a7 */ /* 0x000ea4000802007f */
[----:B--2---:R-:W-:Y:S05]  /*20990*/  @!P1 BRA `(.L_x_5950) ;  /* 0xfffffffc00f09947 */ /* 0x004fea000383ffff */
[----:B------:R-:W-:Y:S05]  /*209a0*/  BRA `(.L_x_6302) ;  /* 0xfffffe4400d47947 */ /* 0x000fea000383ffff */
.L_x_5957:
[----:B-1----:R1:W2:Y:S02]  /*209b0*/  SYNCS.PHASECHK.TRANS64.TRYWAIT P2, [R0+URZ+0x28c50], R5 ;  /* 0x028c5005000075a7 */ /* 0x0022a4000804017f */
[----:B--2---:R-:W-:Y:S05]  /*209c0*/  @!P2 NANOSLEEP.SYNCS 0x989680 ;  /* 0x009896800000a95d */ /* 0x004fea0003900000 */
[----:B------:R-:W2:Y:S02]  /*209d0*/  @!P2 SYNCS.PHASECHK.TRANS64 P2, [R0+URZ+0x28c50], R5 ;  /* 0x028c50050000a5a7 */ /* 0x000ea4000804007f */
[----:B--2---:R-:W-:Y:S05]  /*209e0*/  @!P2 BRA `(.L_x_5957) ;  /* 0xfffffffc00f0a947 */ /* 0x004fea000383ffff */
[----:B------:R-:W-:Y:S05]  /*209f0*/  BRA `(.L_x_5956) ;  /* 0xfffffe5000fc7947 */ /* 0x000fea000383ffff */
.L_x_5978:
        /* <DEDUP_REMOVED lines=8> */
.L_x_6304:
[----:B------:R-:W-:Y:S05]  /*20a80*/  BSYNC B1 ;  /* 0x0000000000017941 */ /* 0x000fea0003800000 */
.L_x_6303:
        /* <DEDUP_REMOVED lines=8> */
.L_x_6305:
[----:B------:R-:W-:Y:S02]  /*20b10*/  IMAD.MOV.U32 R13, RZ, RZ, R8 ;  /* 0x000000ffff0d7224 */ /* 0x000fe400078e0008 */
[----:B------:R-:W-:-:S07]  /*20b20*/  IMAD.MOV.U32 R0, RZ, RZ, R14 ;  /* 0x000000ffff007224 */ /* 0x000fce00078e000e */
[----:B------:R-:W-:Y:S05]  /*20b30*/  WARPSYNC.COLLECTIVE R15, `(.L_x_6306) ;  /* 0x000000000f087348 */ /* 0x000fea0003c00000 */
[----:B------:R0:W1:Y:S02]  /*20b40*/  SHFL.IDX P6, R14, R13, R12, R11 ;  /* 0x0000000c0d0e7389 */ /* 0x00006400000c000b */
[----:B01----:R-:W-:Y:S01]  /*20b50*/  ENDCOLLECTIVE ;  /* 0x000000000000791b */ /* 0x003fe20003800000 */
.L_x_6306:
[----:B------:R-:W-:Y:S02]  /*20b60*/  IMAD.MOV.U32 R13, RZ, RZ, R7 ;  /* 0x000000ffff0d7224 */ /* 0x000fe400078e0007 */
[----:B------:R-:W-:-:S07]  /*20b70*/  IMAD.MOV.U32 R5, RZ, RZ, R14 ;  /* 0x000000ffff057224 */ /* 0x000fce00078e000e */
[----:B------:R-:W-:Y:S05]  /*20b80*/  WARPSYNC.COLLECTIVE R15, `(.L_x_6307) ;  /* 0x000000000f087348 */ /* 0x000fea0003c00000 */
[----:B------:R0:W1:Y:S02]  /*20b90*/  SHFL.IDX P6, R14, R13, R12, R11 ;  /* 0x0000000c0d0e7389 */ /* 0x00006400000c000b */
[----:B01----:R-:W-:Y:S01]  /*20ba0*/  ENDCOLLECTIVE ;  /* 0x000000000000791b */ /* 0x003fe20003800000 */
.L_x_6307:
[----:B------:R-:W-:Y:S05]  /*20bb0*/  BRA `(.L_x_6308) ;  /* 0xfffffe6c007c7947 */ /* 0x000fea000383ffff */
.L_x_5981:
[----:B------:R-:W-:Y:S01]  /*20bc0*/  BSSY B1, `(.L_x_6309) ;  /* 0x0000008000017945 */ /* 0x000fe20003800000 */
[----:B------:R-:W-:Y:S02]  /*20bd0*/  IMAD.MOV.U32 R13, RZ, RZ, R6 ;  /* 0x000000ffff0d7224 */ /* 0x000fe400078e0006 */
[----:B------:R-:W-:Y:S02]  /*20be0*/  IMAD.MOV.U32 R12, RZ, RZ, 0x1 ;  /* 0x00000001ff0c7424 */ /* 0x000fe400078e00ff */
[----:B------:R-:W-:Y:S02]  /*20bf0*/  IMAD.MOV.U32 R11, RZ, RZ, 0x1c1f ;  /* 0x00001c1fff0b7424 */ /* 0x000fe400078e00ff */
[----:B------:R-:W-:-:S07]  /*20c00*/  IMAD.MOV.U32 R15, RZ, RZ, -0x1 ;  /* 0xffffffffff0f7424 */ /* 0x000fce00078e00ff */
[----:B-1----:R-:W-:Y:S05]  /*20c10*/  WARPSYNC.COLLECTIVE R15, `(.L_x_6310) ;  /* 0x000000000f087348 */ /* 0x002fea0003c00000 */
[----:B------:R0:W2:Y:S02]  /*20c20*/  SHFL.IDX P6, R14, R13, R12, R11 ;  /* 0x0000000c0d0e7389 */ /* 0x0000a400000c000b */
[----:B012---:R-:W-:Y:S01]  /*20c30*/  ENDCOLLECTIVE ;  /* 0x000000000000791b */ /* 0x007fe20003800000 */
.L_x_6310:
[----:B------:R-:W-:Y:S05]  /*20c40*/  BSYNC B1 ;  /* 0x0000000000017941 */ /* 0x000fea0003800000 */
.L_x_6309:
        /* <DEDUP_REMOVED lines=8> */
.L_x_6311:
[----:B------:R-:W-:Y:S02]  /*20cd0*/  IMAD.MOV.U32 R13, RZ, RZ, R8 ;  /* 0x000000ffff0d7224 */ /* 0x000fe400078e0008 */
[----:B------:R-:W-:-:S07]  /*20ce0*/  IMAD.MOV.U32 R0, RZ, RZ, R14 ;  /* 0x000000ffff007224 */ /* 0x000fce00078e000e */
[----:B------:R-:W-:Y:S05]  /*20cf0*/  WARPSYNC.COLLECTIVE R15, `(.L_x_6312) ;  /* 0x000000000f087348 */ /* 0x000fea0003c00000 */
[----:B------:R0:W1:Y:S02]  /*20d00*/  SHFL.IDX P6, R14, R13, R12, R11 ;  /* 0x0000000c0d0e7389 */ /* 0x00006400000c000b */
[----:B01----:R-:W-:Y:S01]  /*20d10*/  ENDCOLLECTIVE ;  /* 0x000000000000791b */ /* 0x003fe20003800000 */
.L_x_6312:
[----:B------:R-:W-:Y:S02]  /*20d20*/  IMAD.MOV.U32 R13, RZ, RZ, R7 ;  /* 0x000000ffff0d7224 */ /* 0x000fe400078e0007 */
[----:B------:R-:W-:-:S07]  /*20d30*/  IMAD.MOV.U32 R5, RZ, RZ, R14 ;  /* 0x000000ffff057224 */ /* 0x000fce00078e000e */
[----:B------:R-:W-:Y:S05]  /*20d40*/  WARPSYNC.COLLECTIVE R15, `(.L_x_6313) ;  /* 0x000000000f087348 */ /* 0x000fea0003c00000 */
[----:B------:R0:W1:Y:S02]  /*20d50*/  SHFL.IDX P6, R14, R13, R12, R11 ;  /* 0x0000000c0d0e7389 */ /* 0x00006400000c000b */
[----:B01----:R-:W-:Y:S01]  /*20d60*/  ENDCOLLECTIVE ;  /* 0x000000000000791b */ /* 0x003fe20003800000 */
.L_x_6313:
[----:B------:R-:W-:Y:S05]  /*20d70*/  BRA `(.L_x_6314) ;  /* 0xfffffe6c00e47947 */ /* 0x000fea000383ffff */
.L_x_5985:
[----:B0-----:R0:W1:Y:S02]  /*20d80*/  SYNCS.PHASECHK.TRANS64.TRYWAIT P0, [R2+URZ+0x28c00], R35 ;  /* 0x028c0023020075a7 */ /* 0x001064000800017f */
[----:B-1----:R-:W-:Y:S05]  /*20d90*/  @!P0 NANOSLEEP.SYNCS 0x989680 ;  /* 0x009896800000895d */ /* 0x002fea0003900000 */
[----:B------:R-:W1:Y:S02]  /*20da0*/  @!P0 SYNCS.PHASECHK.TRANS64 P0, [R2+URZ+0x28c00], R35 ;  /* 0x028c0023020085a7 */ /* 0x000e64000800007f */
[----:B-1----:R-:W-:Y:S05]  /*20db0*/  @!P0 BRA `(.L_x_5985) ;  /* 0xfffffffc00f08947 */ /* 0x002fea000383ffff */
[----:B------:R-:W-:Y:S05]  /*20dc0*/  BRA `(.L_x_6315) ;  /* 0xfffffe7000d07947 */ /* 0x000fea000383ffff */
.L_x_5993:
        /* <DEDUP_REMOVED lines=8> */
.L_x_6317:
[----:B------:R-:W-:Y:S05]  /*20e50*/  BSYNC B1 ;  /* 0x0000000000017941 */ /* 0x000fea0003800000 */
.L_x_6316:
        /* <DEDUP_REMOVED lines=8> */
.L_x_6318:
[----:B------:R-:W-:Y:S02]  /*20ee0*/  IMAD.MOV.U32 R13, RZ, RZ, R7 ;  /* 0x000000ffff0d7224 */ /* 0x000fe400078e0007 */
[----:B------:R-:W-:-:S07]  /*20ef0*/  IMAD.MOV.U32 R0, RZ, RZ, R14 ;  /* 0x000000ffff007224 */ /* 0x000fce00078e000e */
[----:B------:R-:W-:Y:S05]  /*20f00*/  WARPSYNC.COLLECTIVE R15, `(.L_x_6319) ;  /* 0x000000000f087348 */ /* 0x000fea0003c00000 */
[----:B------:R0:W1:Y:S02]  /*20f10*/  SHFL.IDX P6, R14, R13, R12, R11 ;  /* 0x0000000c0d0e7389 */ /* 0x00006400000c000b */
[----:B01----:R-:W-:Y:S01]  /*20f20*/  ENDCOLLECTIVE ;  /* 0x000000000000791b */ /* 0x003fe20003800000 */
.L_x_6319:
[----:B------:R-:W-:Y:S02]  /*20f30*/  IMAD.MOV.U32 R10, RZ, RZ, R0 ;  /* 0x000000ffff0a7224 */ /* 0x000fe400078e0000 */
[----:B------:R-:W-:Y:S02]  /*20f40*/  IMAD.MOV.U32 R13, RZ, RZ, R9 ;  /* 0x000000ffff0d7224 */ /* 0x000fe400078e0009 */
[----:B------:R-:W-:-:S07]  /*20f50*/  IMAD.MOV.U32 R5, RZ, RZ, R14 ;  /* 0x000000ffff057224 */ /* 0x000fce00078e000e */
[----:B------:R-:W-:Y:S05]  /*20f60*/  WARPSYNC.COLLECTIVE R15, `(.L_x_6320) ;  /* 0x000000000f087348 */ /* 0x000fea0003c00000 */
[----:B------:R0:W1:Y:S02]  /*20f70*/  SHFL.IDX P6, R14, R13, R12, R11 ;  /* 0x0000000c0d0e7389 */ /* 0x00006400000c000b */
[----:B01----:R-:W-:Y:S01]  /*20f80*/  ENDCOLLECTIVE ;  /* 0x000000000000791b */ /* 0x003fe20003800000 */
.L_x_6320:
[----:B------:R-:W-:Y:S01]  /*20f90*/  IMAD.MOV.U32 R11, RZ, RZ, R3 ;  /* 0x000000ffff0b7224 */ /* 0x000fe200078e0003 */
[----:B------:R-:W-:Y:S06]  /*20fa0*/  BRA `(.L_x_6321) ;  /* 0xfffffe8000247947 */ /* 0x000fec000383ffff */
.L_x_5996:
[----:B------:R-:W-:Y:S01]  /*20fb0*/  BSSY B1, `(.L_x_6322) ;  /* 0x0000008000017945 */ /* 0x000fe20003800000 */
[----:B------:R-:W-:Y:S02]  /*20fc0*/  IMAD.MOV.U32 R13, RZ, RZ, R8 ;  /* 0x000000ffff0d7224 */ /* 0x000fe400078e0008 */
[----:B------:R-:W-:Y:S02]  /*20fd0*/  IMAD.MOV.U32 R12, RZ, RZ, 0x1 ;  /* 0x00000001ff0c7424 */ /* 0x000fe400078e00ff */
[----:B-1----:R-:W-:Y:S02]  /*20fe0*/  IMAD.MOV.U32 R11, RZ, RZ, 0x1c1f ;  /* 0x00001c1fff0b7424 */ /* 0x002fe400078e00ff */
[----:B------:R-:W-:-:S07]  /*20ff0*/  IMAD.MOV.U32 R15, RZ, RZ, -0x1 ;  /* 0xffffffffff0f7424 */ /* 0x000fce00078e00ff */
[----:B0-----:R-:W-:Y:S05]  /*21000*/  WARPSYNC.COLLECTIVE R15, `(.L_x_6323) ;  /* 0x000000000f087348 */ /* 0x001fea0003c00000 */
[----:B0-----:R0:W1:Y:S02]  /*21010*/  SHFL.IDX P6, R14, R13, R12, R11 ;  /* 0x0000000c0d0e7389 */ /* 0x00106400000c000b */
[----:B01----:R-:W-:Y:S01]  /*21020*/  ENDCOLLECTIVE ;  /* 0x000000000000791b */ /* 0x003fe20003800000 */
.L_x_6323:
[----:B------:R-:W-:Y:S05]  /*21030*/  BSYNC B1 ;  /* 0x0000000000017941 */ /* 0x000fea0003800000 */
.L_x_6322:
        /* <DEDUP_REMOVED lines=8> */
.L_x_6324:
[----:B------:R-:W-:Y:S02]  /*210c0*/  IMAD.MOV.U32 R13, RZ, RZ, R7 ;  /* 0x000000ffff0d7224 */ /* 0x000fe400078e0007 */
[----:B------:R-:W-:-:S07]  /*210d0*/  IMAD.MOV.U32 R0, RZ, RZ, R14 ;  /* 0x000000ffff007224 */ /* 0x000fce00078e000e */
[----:B------:R-:W-:Y:S05]  /*210e0*/  WARPSYNC.COLLECTIVE R15, `(.L_x_6325) ;  /* 0x000000000f087348 */ /* 0x000fea0003c00000 */
[----:B------:R0:W1:Y:S02]  /*210f0*/  SHFL.IDX P6, R14, R13, R12, R11 ;  /* 0x0000000c0d0e7389 */ /* 0x00006400000c000b */
[----:B01----:R-:W-:Y:S01]  /*21100*/  ENDCOLLECTIVE ;  /* 0x000000000000791b */ /* 0x003fe20003800000 */
.L_x_6325:
[----:B------:R-:W-:Y:S02]  /*21110*/  IMAD.MOV.U32 R13, RZ, RZ, R9 ;  /* 0x000000ffff0d7224 */ /* 0x000fe400078e0009 */
[----:B------:R-:W-:-:S07]  /*21120*/  IMAD.MOV.U32 R7, RZ, RZ, R14 ;  /* 0x000000ffff077224 */ /* 0x000fce00078e000e */
[----:B------:R-:W-:Y:S05]  /*21130*/  WARPSYNC.COLLECTIVE R15, `(.L_x_6326) ;  /* 0x000000000f087348 */ /* 0x000fea0003c00000 */
[----:B------:R0:W1:Y:S02]  /*21140*/  SHFL.IDX P6, R14, R13, R12, R11 ;  /* 0x0000000c0d0e7389 */ /* 0x00006400000c000b */
[----:B01----:R-:W-:Y:S01]  /*21150*/  ENDCOLLECTIVE ;  /* 0x000000000000791b */ /* 0x003fe20003800000 */
.L_x_6326:
[----:B------:R-:W-:Y:S02]  /*21160*/  IMAD.MOV.U32 R12, RZ, RZ, R0 ;  /* 0x000000ffff0c7224 */ /* 0x000fe400078e0000 */
[----:B------:R-:W-:Y:S01]  /*21170*/  IMAD.MOV.U32 R13, RZ, RZ, R3 ;  /* 0x000000ffff0d7224 */ /* 0x000fe200078e0003 */
[----:B------:R-:W-:Y:S06]  /*21180*/  BRA `(.L_x_6327) ;  /* 0xfffffe8000487947 */ /* 0x000fec000383ffff */
.L_x_6000:
[----:B0-----:R0:W1:Y:S02]  /*21190*/  SYNCS.PHASECHK.TRANS64.TRYWAIT P1, [R2+URZ+0x28c00], R3 ;  /* 0x028c0003020075a7 */ /* 0x001064000802017f */
[----:B-1----:R-:W-:Y:S05]  /*211a0*/  @!P1 NANOSLEEP.SYNCS 0x989680 ;  /* 0x009896800000995d */ /* 0x002fea0003900000 */
[----:B------:R-:W1:Y:S02]  /*211b0*/  @!P1 SYNCS.PHASECHK.TRANS64 P1, [R2+URZ+0x28c00], R3 ;  /* 0x028c0003020095a7 */ /* 0x000e64000802007f */
[----:B-1----:R-:W-:Y:S05]  /*211c0*/  @!P1 BRA `(.L_x_6000) ;  /* 0xfffffffc00f09947 */ /* 0x002fea000383ffff */
[----:B------:R-:W-:Y:S05]  /*211d0*/  BRA `(.L_x_6328) ;  /* 0xfffffe8000e87947 */ /* 0x000fea000383ffff */
.L_x_6006:
[----:B--2---:R2:W3:Y:S02]  /*211e0*/  SYNCS.PHASECHK.TRANS64.TRYWAIT P2, [R12+URZ+0x28c30], R21 ;  /* 0x028c30150c0075a7 */ /* 0x0044e4000804017f */
[----:B---3--:R-:W-:Y:S05]  /*211f0*/  @!P2 NANOSLEEP.SYNCS 0x989680 ;  /* 0x009896800000a95d */ /* 0x008fea0003900000 */
[----:B------:R-:W3:Y:S02]  /*21200*/  @!P2 SYNCS.PHASECHK.TRANS64 P2, [R12+URZ+0x28c30], R21 ;  /* 0x028c30150c00a5a7 */ /* 0x000ee4000804007f */
[----:B---3--:R-:W-:Y:S05]  /*21210*/  @!P2 BRA `(.L_x_6006) ;  /* 0xfffffffc00f0a947 */ /* 0x008fea000383ffff */
[----:B------:R-:W-:Y:S05]  /*21220*/  BRA `(.L_x_6005) ;  /* 0xfffffe9000807947 */ /* 0x000fea000383ffff */
.L_x_6019:
[----:B---3--:R3:W4:Y:S02]  /*21230*/  SYNCS.PHASECHK.TRANS64.TRYWAIT P3, [R12+URZ+0x28c50], R21 ;  /* 0x028c50150c0075a7 */ /* 0x008724000806017f */
[----:B----4-:R-:W-:Y:S05]  /*21240*/  @!P3 NANOSLEEP.SYNCS 0x989680 ;  /* 0x009896800000b95d */ /* 0x010fea0003900000 */
[----:B------:R-:W4:Y:S02]  /*21250*/  @!P3 SYNCS.PHASECHK.TRANS64 P3, [R12+URZ+0x28c50], R21 ;  /* 0x028c50150c00b5a7 */ /* 0x000f24000806007f */
[----:B----4-:R-:W-:Y:S05]  /*21260*/  @!P3 BRA `(.L_x_6019) ;  /* 0xfffffffc00f0b947 */ /* 0x010fea000383ffff */
[----:B------:R-:W-:Y:S05]  /*21270*/  BRA `(.L_x_6018) ;  /* 0xfffffeb000687947 */ /* 0x000fea000383ffff */
.L_x_6031:
[----:B-1----:R1:W2:Y:S02]  /*21280*/  SYNCS.PHASECHK.TRANS64.TRYWAIT P3, [R215+URZ+0x28c30], R216 ;  /* 0x028c30d8d70075a7 */ /* 0x0022a4000806017f */
[----:B--2---:R-:W-:Y:S05]  /*21290*/  @!P3 NANOSLEEP.SYNCS 0x989680 ;  /* 0x009896800000b95d */ /* 0x004fea0003900000 */
[----:B------:R-:W2:Y:S02]  /*212a0*/  @!P3 SYNCS.PHASECHK.TRANS64 P3, [R215+URZ+0x28c30], R216 ;  /* 0x028c30d8d700b5a7 */ /* 0x000ea4000806007f */
[----:B--2---:R-:W-:Y:S05]  /*212b0*/  @!P3 BRA `(.L_x_6031) ;  /* 0xfffffffc00f0b947 */ /* 0x004fea000383ffff */
[----:B------:R-:W-:Y:S05]  /*212c0*/  BRA `(.L_x_6030) ;  /* 0xfffffeb400e07947 */ /* 0x000fea000383ffff */
.L_x_6044:
[----:B--2---:R2:W3:Y:S02]  /*212d0*/  SYNCS.PHASECHK.TRANS64.TRYWAIT P3, [R215+URZ+0x28c50], R216 ;  /* 0x028c50d8d70075a7 */ /* 0x0044e4000806017f */
[----:B---3--:R-:W-:Y:S05]  /*212e0*/  @!P3 NANOSLEEP.SYNCS 0x989680 ;  /* 0x009896800000b95d */ /* 0x008fea0003900000 */
[----:B------:R-:W3:Y:S02]  /*212f0*/  @!P3 SYNCS.PHASECHK.TRANS64 P3, [R215+URZ+0x28c50], R216 ;  /* 0x028c50d8d700b5a7 */ /* 0x000ee4000806007f */
[----:B---3--:R-:W-:Y:S05]  /*21300*/  @!P3 BRA `(.L_x_6044) ;  /* 0xfffffffc00f0b947 */ /* 0x008fea000383ffff */
[----:B------:R-:W-:Y:S05]  /*21310*/  BRA `(.L_x_6043) ;  /* 0xfffffed800dc7947 */ /* 0x000fea000383ffff */
.L_x_6057:
[----:B-1----:R1:W2:Y:S02]  /*21320*/  SYNCS.PHASECHK.TRANS64.TRYWAIT P3, [R12+URZ+0x28c30], R207 ;  /* 0x028c30cf0c0075a7 */ /* 0x0022a4000806017f */
[----:B--2---:R-:W-:Y:S05]  /*21330*/  @!P3 NANOSLEEP.SYNCS 0x989680 ;  /* 0x009896800000b95d */ /* 0x004fea0003900000 */
[----:B------:R-:W2:Y:S02]  /*21340*/  @!P3 SYNCS.PHASECHK.TRANS64 P3, [R12+URZ+0x28c30], R207 ;  /* 0x028c30cf0c00b5a7 */ /* 0x000ea4000806007f */
[----:B--2---:R-:W-:Y:S05]  /*21350*/  @!P3 BRA `(.L_x_6057) ;  /* 0xfffffffc00f0b947 */ /* 0x004fea000383ffff */
[----:B------:R-:W-:Y:S05]  /*21360*/  BRA `(.L_x_6056) ;  /* 0xfffffee000a07947 */ /* 0x000fea000383ffff */
.L_x_6062:
[----:B---3--:R3:W4:Y:S02]  /*21370*/  SYNCS.PHASECHK.TRANS64.TRYWAIT P3, [R12+URZ+0x28c50], R207 ;  /* 0x028c50cf0c0075a7 */ /* 0x008724000806017f */
[----:B----4-:R-:W-:Y:S05]  /*21380*/  @!P3 NANOSLEEP.SYNCS 0x989680 ;  /* 0x009896800000b95d */ /* 0x010fea0003900000 */
[----:B------:R-:W4:Y:S02]  /*21390*/  @!P3 SYNCS.PHASECHK.TRANS64 P3, [R12+URZ+0x28c50], R207 ;  /* 0x028c50cf0c00b5a7 */ /* 0x000f24000806007f */
[----:B----4-:R-:W-:Y:S05]  /*213a0*/  @!P3 BRA `(.L_x_6062) ;  /* 0xfffffffc00f0b947 */ /* 0x010fea000383ffff */
[----:B------:R-:W-:Y:S05]  /*213b0*/  BRA `(.L_x_6061) ;  /* 0xfffffefc00007947 */ /* 0x000fea000383ffff */
.L_x_6070:
[----:B-1----:R1:W2:Y:S02]  /*213c0*/  SYNCS.PHASECHK.TRANS64.TRYWAIT P2, [R206+URZ+0x28c30], R207 ;  /* 0x028c30cfce0075a7 */ /* 0x0022a4000804017f */
[----:B--2---:R-:W-:Y:S05]  /*213d0*/  @!P2 NANOSLEEP.SYNCS 0x989680 ;  /* 0x009896800000a95d */ /* 0x004fea0003900000 */
[----:B------:R-:W2:Y:S02]  /*213e0*/  @!P2 SYNCS.PHASECHK.TRANS64 P2, [R206+URZ+0x28c30], R207 ;  /* 0x028c30cfce00a5a7 */ /* 0x000ea4000804007f */
[----:B--2---:R-:W-:Y:S05]  /*213f0*/  @!P2 BRA `(.L_x_6070) ;  /* 0xfffffffc00f0a947 */ /* 0x004fea000383ffff */
[----:B------:R-:W-:Y:S05]  /*21400*/  BRA `(.L_x_6069) ;  /* 0xffffff0000107947 */ /* 0x000fea000383ffff */
.L_x_6083:
[----:B---3--:R3:W4:Y:S02]  /*21410*/  SYNCS.PHASECHK.TRANS64.TRYWAIT P2, [R206+URZ+0x28c50], R207 ;  /* 0x028c50cfce0075a7 */ /* 0x008724000804017f */
[----:B----4-:R-:W-:Y:S05]  /*21420*/  @!P2 NANOSLEEP.SYNCS 0x989680 ;  /* 0x009896800000a95d */ /* 0x010fea0003900000 */
[----:B------:R-:W4:Y:S02]  /*21430*/  @!P2 SYNCS.PHASECHK.TRANS64 P2, [R206+URZ+0x28c50], R207 ;  /* 0x028c50cfce00a5a7 */ /* 0x000f24000804007f */
[----:B----4-:R-:W-:Y:S05]  /*21440*/  @!P2 BRA `(.L_x_6083) ;  /* 0xfffffffc00f0a947 */ /* 0x010fea000383ffff */
[----:B------:R-:W-:Y:S05]  /*21450*/  BRA `(.L_x_6082) ;  /* 0xffffff2400187947 */ /* 0x000fea000383ffff */
.L_x_6121:
        /* <DEDUP_REMOVED lines=11> */
.L_x_6330:
[----:B------:R-:W-:Y:S05]  /*21510*/  BSYNC B1 ;  /* 0x0000000000017941 */ /* 0x000fea0003800000 */
.L_x_6329:
[----:B------:R-:W-:Y:S05]  /*21520*/  BRA `(.L_x_6331) ;  /* 0xffffff7400ec7947 */ /* 0x000fea000383ffff */
.L_x_6123:
[----:B------:R-:W-:Y:S01]  /*21530*/  BSSY B1, `(.L_x_6332) ;  /* 0x0000006000017945 */ /* 0x000fe20003800000 */
[----:B------:R-:W-:-:S07]  /*21540*/  IMAD.MOV.U32 R15, RZ, RZ, -0x1 ;  /* 0xffffffffff0f7424 */ /* 0x000fce00078e00ff */
[----:B0-----:R-:W-:Y:S05]  /*21550*/  WARPSYNC.COLLECTIVE R15, `(.L_x_6333) ;  /* 0x000000000f0c7348 */ /* 0x001fea0003c00000 */
[----:B------:R-:W-:Y:S02]  /*21560*/  ELECT P6, UR62, PT ;  /* 0x00000000003e782f */ /* 0x000fe400038c0000 */
[----:B------:R-:W-:Y:S01]  /*21570*/  MOV R14, UR62 ;  /* 0x0000003e000e7c02 */ /* 0x000fe20008000f00 */
[----:B0-----:R-:W-:Y:S10]  /*21580*/  ENDCOLLECTIVE ;  /* 0x000000000000791b */ /* 0x001ff40003800000 */
.L_x_6333:
[----:B------:R-:W-:Y:S05]  /*21590*/  BSYNC B1 ;  /* 0x0000000000017941 */ /* 0x000fea0003800000 */
.L_x_6332:
[----:B------:R-:W-:Y:S05]  /*215a0*/  BRA `(.L_x_6122) ;  /* 0xffffff7400e47947 */ /* 0x000fea000383ffff */
.L_x_6125:
[----:B0-----:R-:W2:Y:S02]  /*215b0*/  LDL R6, [R1] ;  /* 0x0000000001067983 */ /* 0x001ea40000100800 */
[----:B--2---:R0:W1:Y:S02]  /*215c0*/  SYNCS.PHASECHK.TRANS64.TRYWAIT P0, [R6+URZ+0x28c20], R5 ;  /* 0x028c2005060075a7 */ /* 0x004064000800017f */
[----:B-1----:R-:W-:Y:S05]  /*215d0*/  @!P0 NANOSLEEP.SYNCS 0x989680 ;  /* 0x009896800000895d */ /* 0x002fea0003900000 */
[----:B------:R-:W1:Y:S02]  /*215e0*/  @!P0 SYNCS.PHASECHK.TRANS64 P0, [R6+URZ+0x28c20], R5 ;  /* 0x028c2005060085a7 */ /* 0x000e64000800007f */
[----:B-1----:R-:W-:Y:S05]  /*215f0*/  @!P0 BRA `(.L_x_6125) ;  /* 0xfffffffc00ec8947 */ /* 0x002fea000383ffff */
[----:B------:R-:W-:Y:S05]  /*21600*/  BRA `(.L_x_6334) ;  /* 0xffffff7400f47947 */ /* 0x000fea000383ffff */
.L_x_6129:
[----:B0-----:R0:W1:Y:S02]  /*21610*/  SYNCS.PHASECHK.TRANS64.TRYWAIT P0, [R6+URZ+0x28ca0], R9 ;  /* 0x028ca009060075a7 */ /* 0x001064000800017f */
[----:B-1----:R-:W-:Y:S05]  /*21620*/  @!P0 NANOSLEEP.SYNCS 0x989680 ;  /* 0x009896800000895d */ /* 0x002fea0003900000 */
[----:B------:R-:W1:Y:S02]  /*21630*/  @!P0 SYNCS.PHASECHK.TRANS64 P0, [R6+URZ+0x28ca0], R9 ;  /* 0x028ca009060085a7 */ /* 0x000e64000800007f */
[----:B-1----:R-:W-:Y:S05]  /*21640*/  @!P0 BRA `(.L_x_6129) ;  /* 0xfffffffc00f08947 */ /* 0x002fea000383ffff */
[----:B------:R-:W-:Y:S05]  /*21650*/  BRA `(.L_x_6335) ;  /* 0xffffff7800187947 */ /* 0x000fea000383ffff */
.L_x_6134:
[----:B-1----:R1:W2:Y:S02]  /*21660*/  SYNCS.PHASECHK.TRANS64.TRYWAIT P0, [R6+URZ+0x28cc0], R9 ;  /* 0x028cc009060075a7 */ /* 0x0022a4000800017f */
[----:B--2---:R-:W-:Y:S05]  /*21670*/  @!P0 NANOSLEEP.SYNCS 0x989680 ;  /* 0x009896800000895d */ /* 0x004fea0003900000 */
[----:B------:R-:W2:Y:S02]  /*21680*/  @!P0 SYNCS.PHASECHK.TRANS64 P0, [R6+URZ+0x28cc0], R9 ;  /* 0x028cc009060085a7 */ /* 0x000ea4000800007f */
[----:B--2---:R-:W-:Y:S05]  /*21690*/  @!P0 BRA `(.L_x_6134) ;  /* 0xfffffffc00f08947 */ /* 0x004fea000383ffff */
[----:B------:R-:W-:Y:S05]  /*216a0*/  BRA `(.L_x_6336) ;  /* 0xffffff78009c7947 */ /* 0x000fea000383ffff */
.L_x_6148:
[----:B0-----:R0:W1:Y:S02]  /*216b0*/  SYNCS.PHASECHK.TRANS64.TRYWAIT P1, [R5+URZ+0x28ca0], R6 ;  /* 0x028ca006050075a7 */ /* 0x001064000802017f */
[----:B-1----:R-:W-:Y:S05]  /*216c0*/  @!P1 NANOSLEEP.SYNCS 0x989680 ;  /* 0x009896800000995d */ /* 0x002fea0003900000 */
[----:B------:R-:W1:Y:S02]  /*216d0*/  @!P1 SYNCS.PHASECHK.TRANS64 P1, [R5+URZ+0x28ca0], R6 ;  /* 0x028ca006050095a7 */ /* 0x000e64000802007f */
[----:B-1----:R-:W-:Y:S05]  /*216e0*/  @!P1 BRA `(.L_x_6148) ;  /* 0xfffffffc00f09947 */ /* 0x002fea000383ffff */
[----:B------:R-:W-:Y:S05]  /*216f0*/  BRA `(.L_x_6337) ;  /* 0xffffff8400247947 */ /* 0x000fea000383ffff */
.L_x_6153:
[----:B-1----:R1:W2:Y:S02]  /*21700*/  SYNCS.PHASECHK.TRANS64.TRYWAIT P1, [R5+URZ+0x28cc0], R6 ;  /* 0x028cc006050075a7 */ /* 0x0022a4000802017f */
[----:B--2---:R-:W-:Y:S05]  /*21710*/  @!P1 NANOSLEEP.SYNCS 0x989680 ;  /* 0x009896800000995d */ /* 0x004fea0003900000 */
[----:B------:R-:W2:Y:S02]  /*21720*/  @!P1 SYNCS.PHASECHK.TRANS64 P1, [R5+URZ+0x28cc0], R6 ;  /* 0x028cc006050095a7 */ /* 0x000ea4000802007f */
[----:B--2---:R-:W-:Y:S05]  /*21730*/  @!P1 BRA `(.L_x_6153) ;  /* 0xfffffffc00f09947 */ /* 0x004fea000383ffff */
[----:B------:R-:W-:Y:S05]  /*21740*/  BRA `(.L_x_6338) ;  /* 0xffffff8400a47947 */ /* 0x000fea000383ffff */
.L_x_6181:
        /* <DEDUP_REMOVED lines=11> */
.L_x_6340:
[----:B------:R-:W-:Y:S05]  /*21800*/  BSYNC B0 ;  /* 0x0000000000007941 */ /* 0x000fea0003800000 */
.L_x_6339:
[----:B------:R-:W-:Y:S05]  /*21810*/  BRA `(.L_x_6341) ;  /* 0xffffff9800807947 */ /* 0x000fea000383ffff */
.L_x_6183:
[----:B------:R-:W-:Y:S01]  /*21820*/  BSSY B0, `(.L_x_6342) ;  /* 0x0000006000007945 */ /* 0x000fe20003800000 */
[----:B------:R-:W-:-:S07]  /*21830*/  IMAD.MOV.U32 R15, RZ, RZ, -0x1 ;  /* 0xffffffffff0f7424 */ /* 0x000fce00078e00ff */
[----:B01----:R-:W-:Y:S05]  /*21840*/  WARPSYNC.COLLECTIVE R15, `(.L_x_6343) ;  /* 0x000000000f0c7348 */ /* 0x003fea0003c00000 */
[----:B------:R-:W-:Y:S02]  /*21850*/  ELECT P6, UR62, PT ;  /* 0x00000000003e782f */ /* 0x000fe400038c0000 */
[----:B------:R-:W-:Y:S01]  /*21860*/  MOV R14, UR62 ;  /* 0x0000003e000e7c02 */ /* 0x000fe20008000f00 */
[----:B01----:R-:W-:Y:S10]  /*21870*/  ENDCOLLECTIVE ;  /* 0x000000000000791b */ /* 0x003ff40003800000 */
.L_x_6343:
[----:B------:R-:W-:Y:S05]  /*21880*/  BSYNC B0 ;  /* 0x0000000000007941 */ /* 0x000fea0003800000 */
.L_x_6342:
[----:B------:R-:W-:Y:S05]  /*21890*/  BRA `(.L_x_6344) ;  /* 0xffffff98008c7947 */ /* 0x000fea000383ffff */
.L_x_6185:
[----:B0-----:R0:W1:Y:S02]  /*218a0*/  SYNCS.PHASECHK.TRANS64.TRYWAIT P0, [R0+URZ+0x28c40], R2 ;  /* 0x028c4002000075a7 */ /* 0x001064000800017f */
[----:B-1----:R-:W-:Y:S05]  /*218b0*/  @!P0 NANOSLEEP.SYNCS 0x989680 ;  /* 0x009896800000895d */ /* 0x002fea0003900000 */
[----:B------:R-:W1:Y:S02]  /*218c0*/  @!P0 SYNCS.PHASECHK.TRANS64 P0, [R0+URZ+0x28c40], R2 ;  /* 0x028c4002000085a7 */ /* 0x000e64000800007f */
[----:B-1----:R-:W-:Y:S05]  /*218d0*/  @!P0 BRA `(.L_x_6185) ;  /* 0xfffffffc00f08947 */ /* 0x002fea000383ffff */
[----:B------:R-:W-:Y:S05]  /*218e0*/  BRA `(.L_x_6345) ;  /* 0xffffff9800f47947 */ /* 0x000fea000383ffff */
.L_x_6189:
        /* <DEDUP_REMOVED lines=13> */
.L_x_6346:
[----:B------:R-:W-:Y:S02]  /*219c0*/  IMAD.MOV.U32 R13, RZ, RZ, R4 ;  /* 0x000000ffff0d7224 */ /* 0x000fe400078e0004 */
[----:B------:R-:W-:-:S07]  /*219d0*/  IMAD.MOV.U32 R6, RZ, RZ, R14 ;  /* 0x000000ffff067224 */ /* 0x000fce00078e000e */
[----:B------:R-:W-:Y:S05]  /*219e0*/  WARPSYNC.COLLECTIVE R15, `(.L_x_6347) ;  /* 0x000000000f087348 */ /* 0x000fea0003c00000 */
[----:B------:R0:W1:Y:S02]  /*219f0*/  SHFL.IDX P6, R14, R13, R12, R11 ;  /* 0x0000000c0d0e7389 */ /* 0x00006400000c000b */
[----:B01----:R-:W-:Y:S01]  /*21a00*/  ENDCOLLECTIVE ;  /* 0x000000000000791b */ /* 0x003fe20003800000 */
.L_x_6347:
[----:B------:R-:W-:Y:S02]  /*21a10*/  IMAD.MOV.U32 R13, RZ, RZ, R3 ;  /* 0x000000ffff0d7224 */ /* 0x000fe400078e0003 */
[----:B------:R-:W-:Y:S02]  /*21a20*/  IMAD.MOV.U32 R12, RZ, RZ, 0x1 ;  /* 0x00000001ff0c7424 */ /* 0x000fe400078e00ff */
[----:B------:R-:W-:-:S07]  /*21a30*/  IMAD.MOV.U32 R7, RZ, RZ, R14 ;  /* 0x000000ffff077224 */ /* 0x000fce00078e000e */
[----:B------:R-:W-:Y:S05]  /*21a40*/  WARPSYNC.COLLECTIVE R15, `(.L_x_6348) ;  /* 0x000000000f087348 */ /* 0x000fea0003c00000 */
[----:B------:R0:W1:Y:S02]  /*21a50*/  SHFL.IDX P6, R14, R13, R12, R11 ;  /* 0x0000000c0d0e7389 */ /* 0x00006400000c000b */
[----:B01----:R-:W-:Y:S01]  /*21a60*/  ENDCOLLECTIVE ;  /* 0x000000000000791b */ /* 0x003fe20003800000 */
.L_x_6348:
        /* <DEDUP_REMOVED lines=15> */
.L_x_6349:
[----:B------:R-:W-:Y:S02]  /*21b60*/  IMAD.MOV.U32 R13, RZ, RZ, R3 ;  /* 0x000000ffff0d7224 */ /* 0x000fe400078e0003 */
[----:B------:R-:W-:Y:S02]  /*21b70*/  IMAD.MOV.U32 R12, RZ, RZ, 0x2 ;  /* 0x00000002ff0c7424 */ /* 0x000fe400078e00ff */
[----:B------:R-:W-:-:S07]  /*21b80*/  IMAD.MOV.U32 R5, RZ, RZ, R14 ;  /* 0x000000ffff057224 */ /* 0x000fce00078e000e */
[----:B------:R-:W-:Y:S05]  /*21b90*/  WARPSYNC.COLLECTIVE R15, `(.L_x_6350) ;  /* 0x000000000f087348 */ /* 0x000fea0003c00000 */
[----:B------:R0:W1:Y:S02]  /*21ba0*/  SHFL.IDX P6, R14, R13, R12, R11 ;  /* 0x0000000c0d0e7389 */ /* 0x00006400000c000b */
[----:B01----:R-:W-:Y:S01]  /*21bb0*/  ENDCOLLECTIVE ;  /* 0x000000000000791b */ /* 0x003fe20003800000 */
.L_x_6350:
        /* <DEDUP_REMOVED lines=15> */
.L_x_6351:
[----:B------:R-:W-:Y:S02]  /*21cb0*/  IMAD.MOV.U32 R13, RZ, RZ, R3 ;  /* 0x000000ffff0d7224 */ /* 0x000fe400078e0003 */
[----:B------:R-:W-:Y:S02]  /*21cc0*/  IMAD.MOV.U32 R12, RZ, RZ, 0x3 ;  /* 0x00000003ff0c7424 */ /* 0x000fe400078e00ff */
[----:B------:R-:W-:-:S07]  /*21cd0*/  IMAD.MOV.U32 R5, RZ, RZ, R14 ;  /* 0x000000ffff057224 */ /* 0x000fce00078e000e */
[----:B------:R-:W-:Y:S05]  /*21ce0*/  WARPSYNC.COLLECTIVE R15, `(.L_x_6352) ;  /* 0x000000000f087348 */ /* 0x000fea0003c00000 */
[----:B------:R0:W1:Y:S02]  /*21cf0*/  SHFL.IDX P6, R14, R13, R12, R11 ;  /* 0x0000000c0d0e7389 */ /* 0x00006400000c000b */
[----:B01----:R-:W-:Y:S01]  /*21d00*/  ENDCOLLECTIVE ;  /* 0x000000000000791b */ /* 0x003fe20003800000 */
.L_x_6352:
        /* <DEDUP_REMOVED lines=13> */
.L_x_6353:
[----:B------:R-:W-:Y:S01]  /*21de0*/  IMAD.MOV.U32 R3, RZ, RZ, R14 ;  /* 0x000000ffff037224 */ /* 0x000fe200078e000e */
[----:B------:R-:W-:Y:S06]  /*21df0*/  BRA `(.L_x_6354) ;  /* 0xffffffa0004c7947 */ /* 0x000fec000383ffff */
.L_x_6192:
[----:B0-----:R-:W2:Y:S02]  /*21e00*/  LDL R2, [R1] ;  /* 0x0000000001027983 */ /* 0x001ea40000100800 */
[----:B--2---:R0:W1:Y:S02]  /*21e10*/  SYNCS.PHASECHK.TRANS64.TRYWAIT P0, [R2+URZ+0x28c20], R0 ;  /* 0x028c2000020075a7 */ /* 0x004064000800017f */
[----:B-1----:R-:W-:Y:S05]  /*21e20*/  @!P0 NANOSLEEP.SYNCS 0x989680 ;  /* 0x009896800000895d */ /* 0x002fea0003900000 */
[----:B------:R-:W1:Y:S02]  /*21e30*/  @!P0 SYNCS.PHASECHK.TRANS64 P0, [R2+URZ+0x28c20], R0 ;  /* 0x028c2000020085a7 */ /* 0x000e64000800007f */
[----:B-1----:R-:W-:Y:S05]  /*21e40*/  @!P0 BRA `(.L_x_6192) ;  /* 0xfffffffc00ec8947 */ /* 0x002fea000383ffff */
[----:B------:R-:W-:Y:S05]  /*21e50*/  BRA `(.L_x_6355) ;  /* 0xffffffa000ac7947 */ /* 0x000fea000383ffff */
.L_x_6196:
[----:B0-----:R0:W1:Y:S02]  /*21e60*/  SYNCS.PHASECHK.TRANS64.TRYWAIT P0, [R0+URZ+0x28c60], R2 ;  /* 0x028c6002000075a7 */ /* 0x001064000800017f */
[----:B-1----:R-:W-:Y:S05]  /*21e70*/  @!P0 NANOSLEEP.SYNCS 0x989680 ;  /* 0x009896800000895d */ /* 0x002fea0003900000 */
[----:B------:R-:W1:Y:S02]  /*21e80*/  @!P0 SYNCS.PHASECHK.TRANS64 P0, [R0+URZ+0x28c60], R2 ;  /* 0x028c6002000085a7 */ /* 0x000e64000800007f */
[----:B-1----:R-:W-:Y:S05]  /*21e90*/  @!P0 BRA `(.L_x_6196) ;  /* 0xfffffffc00f08947 */ /* 0x002fea000383ffff */
[----:B------:R-:W-:Y:S05]  /*21ea0*/  BRA `(.L_x_6356) ;  /* 0xffffffa000d87947 */ /* 0x000fea000383ffff */
.L_x_6215:
[----:B-1----:R1:W2:Y:S02]  /*21eb0*/  SYNCS.PHASECHK.TRANS64.TRYWAIT P0, [R3+URZ+0x28c40], R2 ;  /* 0x028c4002030075a7 */ /* 0x0022a4000800017f */
[----:B--2---:R-:W-:Y:S05]  /*21ec0*/  @!P0 NANOSLEEP.SYNCS 0x989680 ;  /* 0x009896800000895d */ /* 0x004fea0003900000 */
[----:B------:R-:W2:Y:S02]  /*21ed0*/  @!P0 SYNCS.PHASECHK.TRANS64 P0, [R3+URZ+0x28c40], R2 ;  /* 0x028c4002030085a7 */ /* 0x000ea4000800007f */
[----:B--2---:R-:W-:Y:S05]  /*21ee0*/  @!P0 BRA `(.L_x_6215) ;  /* 0xfffffffc00f08947 */ /* 0x004fea000383ffff */
[----:B------:R-:W-:Y:S05]  /*21ef0*/  BRA `(.L_x_6357) ;  /* 0xffffffac00e47947 */ /* 0x000fea000383ffff */
.L_x_6220:
[----:B0-----:R0:W2:Y:S02]  /*21f00*/  SYNCS.PHASECHK.TRANS64.TRYWAIT P0, [R3+URZ+0x28c60], R2 ;  /* 0x028c6002030075a7 */ /* 0x0010a4000800017f */
[----:B--2---:R-:W-:Y:S05]  /*21f10*/  @!P0 NANOSLEEP.SYNCS 0x989680 ;  /* 0x009896800000895d */ /* 0x004fea0003900000 */
[----:B------:R-:W2:Y:S02]  /*21f20*/  @!P0 SYNCS.PHASECHK.TRANS64 P0, [R3+URZ+0x28c60], R2 ;  /* 0x028c6002030085a7 */ /* 0x000ea4000800007f */
[----:B--2---:R-:W-:Y:S05]  /*21f30*/  @!P0 BRA `(.L_x_6220) ;  /* 0xfffffffc00f08947 */ /* 0x004fea000383ffff */
[----:B------:R-:W-:Y:S05]  /*21f40*/  BRA `(.L_x_6358) ;  /* 0xffffffb000687947 */ /* 0x000fea000383ffff */
.L_x_6235:
[----:B0-----:R0:W1:Y:S02]  /*21f50*/  SYNCS.PHASECHK.TRANS64.TRYWAIT P0, [R2+URZ+0x28c40], R3 ;  /* 0x028c4003020075a7 */ /* 0x001064000800017f */
[----:B-1----:R-:W-:Y:S05]  /*21f60*/  @!P0 NANOSLEEP.SYNCS 0x989680 ;  /* 0x009896800000895d */ /* 0x002fea0003900000 */
[----:B------:R-:W1:Y:S02]  /*21f70*/  @!P0 SYNCS.PHASECHK.TRANS64 P0, [R2+URZ+0x28c40], R3 ;  /* 0x028c4003020085a7 */ /* 0x000e64000800007f */
[----:B-1----:R-:W-:Y:S05]  /*21f80*/  @!P0 BRA `(.L_x_6235) ;  /* 0xfffffffc00f08947 */ /* 0x002fea000383ffff */
[----:B------:R-:W-:Y:S05]  /*21f90*/  BRA `(.L_x_6359) ;  /* 0xffffffbc00587947 */ /* 0x000fea000383ffff */
.L_x_6240:
[----:B-1----:R1:W2:Y:S02]  /*21fa0*/  SYNCS.PHASECHK.TRANS64.TRYWAIT P0, [R2+URZ+0x28c60], R3 ;  /* 0x028c6003020075a7 */ /* 0x0022a4000800017f */
[----:B--2---:R-:W-:Y:S05]  /*21fb0*/  @!P0 NANOSLEEP.SYNCS 0x989680 ;  /* 0x009896800000895d */ /* 0x004fea0003900000 */
[----:B------:R-:W2:Y:S02]  /*21fc0*/  @!P0 SYNCS.PHASECHK.TRANS64 P0, [R2+URZ+0x28c60], R3 ;  /* 0x028c6003020085a7 */ /* 0x000ea4000800007f */
[----:B--2---:R-:W-:Y:S05]  /*21fd0*/  @!P0 BRA `(.L_x_6240) ;  /* 0xfffffffc00f08947 */ /* 0x004fea000383ffff */
[----:B------:R-:W-:Y:S05]  /*21fe0*/  BRA `(.L_x_6360) ;  /* 0xffffffbc00d87947 */ /* 0x000fea000383ffff */
.L_x_6255:
[----:B0-----:R0:W1:Y:S02]  /*21ff0*/  SYNCS.PHASECHK.TRANS64.TRYWAIT P0, [R3+URZ+0x28c40], R2 ;  /* 0x028c4002030075a7 */ /* 0x001064000800017f */
[----:B-1----:R-:W-:Y:S05]  /*22000*/  @!P0 NANOSLEEP.SYNCS 0x989680 ;  /* 0x009896800000895d */ /* 0x002fea0003900000 */
[----:B------:R-:W1:Y:S02]  /*22010*/  @!P0 SYNCS.PHASECHK.TRANS64 P0, [R3+URZ+0x28c40], R2 ;  /* 0x028c4002030085a7 */ /* 0x000e64000800007f */
[----:B-1----:R-:W-:Y:S05]  /*22020*/  @!P0 BRA `(.L_x_6255) ;  /* 0xfffffffc00f08947 */ /* 0x002fea000383ffff */
[----:B------:R-:W-:Y:S05]  /*22030*/  BRA `(.L_x_6361) ;  /* 0xffffffc800a47947 */ /* 0x000fea000383ffff */
.L_x_6260:
[----:B-1----:R1:W2:Y:S02]  /*22040*/  SYNCS.PHASECHK.TRANS64.TRYWAIT P0, [R3+URZ+0x28c60], R2 ;  /* 0x028c6002030075a7 */ /* 0x0022a4000800017f */
[----:B--2---:R-:W-:Y:S05]  /*22050*/  @!P0 NANOSLEEP.SYNCS 0x989680 ;  /* 0x009896800000895d */ /* 0x004fea0003900000 */
[----:B------:R-:W2:Y:S02]  /*22060*/  @!P0 SYNCS.PHASECHK.TRANS64 P0, [R3+URZ+0x28c60], R2 ;  /* 0x028c6002030085a7 */ /* 0x000ea4000800007f */
[----:B--2---:R-:W-:Y:S05]  /*22070*/  @!P0 BRA `(.L_x_6260) ;  /* 0xfffffffc00f08947 */ /* 0x004fea000383ffff */
[----:B------:R-:W-:Y:S05]  /*22080*/  BRA `(.L_x_6362) ;  /* 0xffffffcc00287947 */ /* 0x000fea000383ffff */
.L_x_6276:
        /* <DEDUP_REMOVED lines=8> */
.L_x_6364:
[----:B------:R-:W-:Y:S05]  /*22110*/  BSYNC B0 ;  /* 0x0000000000007941 */ /* 0x000fea0003800000 */
.L_x_6363:
        /* <DEDUP_REMOVED lines=9> */
.L_x_6365:
        /* <DEDUP_REMOVED lines=18> */
.L_x_6366:
[----:B------:R-:W-:Y:S01]  /*222d0*/  IMAD.MOV.U32 R12, RZ, RZ, 0x2 ;  /* 0x00000002ff0c7424 */ /* 0x000fe200078e00ff */
[----:B------:R-:W-:-:S05]  /*222e0*/  SEL R5, R14, RZ, P1 ;  /* 0x000000ff0e057207 */ /* 0x000fca0000800000 */
[----:B------:R-:W-:-:S04]  /*222f0*/  IMAD.IADD R3, R2, 0x1, R5 ;  /* 0x0000000102037824 */ /* 0x000fc800078e0205 */
[----:B------:R-:W-:-:S07]  /*22300*/  IMAD.MOV.U32 R13, RZ, RZ, R3 ;  /* 0x000000ffff0d7224 */ /* 0x000fce00078e0003 */
[----:B------:R-:W-:Y:S05]  /*22310*/  WARPSYNC.COLLECTIVE R15, `(.L_x_6367) ;  /* 0x000000000f087348 */ /* 0x000fea0003c00000 */
[----:B------:R0:W1:Y:S02]  /*22320*/  SHFL.UP P6, R14, R13, R12, R11 ;  /* 0x0400000c0d0e7389 */ /* 0x00006400000c000b */
[----:B01----:R-:W-:Y:S01]  /*22330*/  ENDCOLLECTIVE ;  /* 0x000000000000791b */ /* 0x003fe20003800000 */
.L_x_6367:
[----:B------:R-:W-:Y:S01]  /*22340*/  IMAD.MOV.U32 R12, RZ, RZ, 0x4 ;  /* 0x00000004ff0c7424 */ /* 0x000fe200078e00ff */
[----:B------:R-:W-:-:S05]  /*22350*/  SEL R14, R14, RZ, P2 ;  /* 0x000000ff0e0e7207 */ /* 0x000fca0001000000 */
[----:B------:R-:W-:-:S04]  /*22360*/  IMAD.IADD R3, R3, 0x1, R14 ;  /* 0x0000000103037824 */ /* 0x000fc800078e020e */
[----:B------:R-:W-:-:S07]  /*22370*/  IMAD.MOV.U32 R13, RZ, RZ, R3 ;  /* 0x000000ffff0d7224 */ /* 0x000fce00078e0003 */
[----:B------:R-:W-:Y:S05]  /*22380*/  WARPSYNC.COLLECTIVE R15, `(.L_x_6368) ;  /* 0x000000000f087348 */ /* 0x000fea0003c00000 */
[----:B------:R0:W1:Y:S02]  /*22390*/  SHFL.UP P6, R14, R13, R12, R11 ;  /* 0x0400000c0d0e7389 */ /* 0x00006400000c000b */
[----:B01----:R-:W-:Y:S01]  /*223a0*/  ENDCOLLECTIVE ;  /* 0x000000000000791b */ /* 0x003fe20003800000 */
.L_x_6368:
[----:B------:R-:W-:Y:S01]  /*223b0*/  IMAD.MOV.U32 R12, RZ, RZ, 0x8 ;  /* 0x00000008ff0c7424 */ /* 0x000fe200078e00ff */
[----:B------:R-:W-:-:S05]  /*223c0*/  SEL R14, R14, RZ, P3 ;  /* 0x000000ff0e0e7207 */ /* 0x000fca0001800000 */
[----:B------:R-:W-:-:S04]  /*223d0*/  IMAD.IADD R3, R3, 0x1, R14 ;  /* 0x0000000103037824 */ /* 0x000fc800078e020e */
[----:B------:R-:W-:-:S07]  /*223e0*/  IMAD.MOV.U32 R13, RZ, RZ, R3 ;  /* 0x000000ffff0d7224 */ /* 0x000fce00078e0003 */
[----:B------:R-:W-:Y:S05]  /*223f0*/  WARPSYNC.COLLECTIVE R15, `(.L_x_6369) ;  /* 0x000000000f087348 */ /* 0x000fea0003c00000 */
[----:B------:R0:W1:Y:S02]  /*22400*/  SHFL.UP P6, R14, R13, R12, R11 ;  /* 0x0400000c0d0e7389 */ /* 0x00006400000c000b */
[----:B01----:R-:W-:Y:S01]  /*22410*/  ENDCOLLECTIVE ;  /* 0x000000000000791b */ /* 0x003fe20003800000 */
.L_x_6369:
[----:B------:R-:W-:Y:S01]  /*22420*/  IMAD.MOV.U32 R12, RZ, RZ, 0x10 ;  /* 0x00000010ff0c7424 */ /* 0x000fe200078e00ff */
[----:B------:R-:W-:-:S05]  /*22430*/  SEL R14, R14, RZ, P4 ;  /* 0x000000ff0e0e7207 */ /* 0x000fca0002000000 */
[----:B------:R-:W-:-:S04]  /*22440*/  IMAD.IADD R3, R3, 0x1, R14 ;  /* 0x0000000103037824 */ /* 0x000fc800078e020e */
[----:B------:R-:W-:-:S07]  /*22450*/  IMAD.MOV.U32 R13, RZ, RZ, R3 ;  /* 0x000000ffff0d7224 */ /* 0x000fce00078e0003 */
[----:B------:R-:W-:Y:S05]  /*22460*/  WARPSYNC.COLLECTIVE R15, `(.L_x_6370) ;  /* 0x000000000f087348 */ /* 0x000fea0003c00000 */
[----:B------:R0:W1:Y:S02]  /*22470*/  SHFL.UP P6, R14, R13, R12, R11 ;  /* 0x0400000c0d0e7389 */ /* 0x00006400000c000b */
[----:B01----:R-:W-:Y:S01]  /*22480*/  ENDCOLLECTIVE ;  /* 0x000000000000791b */ /* 0x003fe20003800000 */
.L_x_6370:
        /* <DEDUP_REMOVED lines=8> */
.L_x_6371:
[----:B------:R-:W-:Y:S05]  /*22510*/  BRA `(.L_x_6372) ;  /* 0xffffffd4007c7947 */ /* 0x000fea000383ffff */
.L_x_6281:
        /* <DEDUP_REMOVED lines=8> */
.L_x_6374:
[----:B------:R-:W-:Y:S05]  /*225a0*/  BSYNC B0 ;  /* 0x0000000000007941 */ /* 0x000fea0003800000 */
.L_x_6373:
        /* <DEDUP_REMOVED lines=9> */
.L_x_6375:
[----:B------:R-:W-:Y:S01]  /*22640*/  IMAD.MOV.U32 R12, RZ, RZ, 0x4 ;  /* 0x00000004ff0c7424 */ /* 0x000fe200078e00ff */
[----:B------:R-:W-:-:S05]  /*22650*/  SEL R14, R14, RZ, P2 ;  /* 0x000000ff0e0e7207 */ /* 0x000fca0001000000 */
[----:B------:R-:W-:-:S04]  /*22660*/  IMAD.IADD R3, R3, 0x1, R14 ;  /* 0x0000000103037824 */ /* 0x000fc800078e020e */
[----:B------:R-:W-:-:S07]  /*22670*/  IMAD.MOV.U32 R13, RZ, RZ, R3 ;  /* 0x000000ffff0d7224 */ /* 0x000fce00078e0003 */
[----:B------:R-:W-:Y:S05]  /*22680*/  WARPSYNC.COLLECTIVE R15, `(.L_x_6376) ;  /* 0x000000000f087348 */ /* 0x000fea0003c00000 */
[----:B------:R0:W1:Y:S02]  /*22690*/  SHFL.UP P6, R14, R13, R12, R11 ;  /* 0x0400000c0d0e7389 */ /* 0x00006400000c000b */
[----:B01----:R-:W-:Y:S01]  /*226a0*/  ENDCOLLECTIVE ;  /* 0x000000000000791b */ /* 0x003fe20003800000 */
.L_x_6376:
[----:B------:R-:W-:Y:S01]  /*226b0*/  IMAD.MOV.U32 R12, RZ, RZ, 0x8 ;  /* 0x00000008ff0c7424 */ /* 0x000fe200078e00ff */
[----:B------:R-:W-:-:S05]  /*226c0*/  SEL R14, R14, RZ, P3 ;  /* 0x000000ff0e0e7207 */ /* 0x000fca0001800000 */
[----:B------:R-:W-:-:S04]  /*226d0*/  IMAD.IADD R3, R3, 0x1, R14 ;  /* 0x0000000103037824 */ /* 0x000fc800078e020e */
[----:B------:R-:W-:-:S07]  /*226e0*/  IMAD.MOV.U32 R13, RZ, RZ, R3 ;  /* 0x000000ffff0d7224 */ /* 0x000fce00078e0003 */
[----:B------:R-:W-:Y:S05]  /*226f0*/  WARPSYNC.COLLECTIVE R15, `(.L_x_6377) ;  /* 0x000000000f087348 */ /* 0x000fea0003c00000 */
[----:B------:R0:W1:Y:S02]  /*22700*/  SHFL.UP P6, R14, R13, R12, R11 ;  /* 0x0400000c0d0e7389 */ /* 0x00006400000c000b */
[----:B01----:R-:W-:Y:S01]  /*22710*/  ENDCOLLECTIVE ;  /* 0x000000000000791b */ /* 0x003fe20003800000 */
.L_x_6377:
[----:B------:R-:W-:Y:S01]  /*22720*/  IMAD.MOV.U32 R12, RZ, RZ, 0x10 ;  /* 0x00000010ff0c7424 */ /* 0x000fe200078e00ff */
[----:B------:R-:W-:-:S05]  /*22730*/  SEL R14, R14, RZ, P4 ;  /* 0x000000ff0e0e7207 */ /* 0x000fca0002000000 */
[----:B------:R-:W-:-:S04]  /*22740*/  IMAD.IADD R3, R3, 0x1, R14 ;  /* 0x0000000103037824 */ /* 0x000fc800078e020e */
[----:B------:R-:W-:-:S07]  /*22750*/  IMAD.MOV.U32 R13, RZ, RZ, R3 ;  /* 0x000000ffff0d7224 */ /* 0x000fce00078e0003 */
[----:B------:R-:W-:Y:S05]  /*22760*/  WARPSYNC.COLLECTIVE R15, `(.L_x_6378) ;  /* 0x000000000f087348 */ /* 0x000fea0003c00000 */
[----:B------:R0:W1:Y:S02]  /*22770*/  SHFL.UP P6, R14, R13, R12, R11 ;  /* 0x0400000c0d0e7389 */ /* 0x00006400000c000b */
[----:B01----:R-:W-:Y:S01]  /*22780*/  ENDCOLLECTIVE ;  /* 0x000000000000791b */ /* 0x003fe20003800000 */
.L_x_6378:
        /* <DEDUP_REMOVED lines=8> */
.L_x_6379:
[----:B------:R-:W-:Y:S05]  /*22810*/  BRA `(.L_x_6380) ;  /* 0xffffffd400587947 */ /* 0x000fea000383ffff */
.L_x_6283:
[----:B------:R-:W-:Y:S01]  /*22820*/  BSSY B0, `(.L_x_6381) ;  /* 0x0000006000007945 */ /* 0x000fe20003800000 */
[----:B------:R-:W-:Y:S01]  /*22830*/  PLOP3.LUT P6, PT, P6, PT, PT, 0x8, 0x0 ;  /* 0x000000000000781c */ /* 0x000fe200037ce170 */
[----:B------:R-:W-:-:S12]  /*22840*/  IMAD.MOV.U32 R15, RZ, RZ, -0x1 ;  /* 0xffffffffff0f7424 */ /* 0x000fd800078e00ff */
[----:B0----5:R-:W-:Y:S05]  /*22850*/  WARPSYNC.COLLECTIVE R15, `(.L_x_6382) ;  /* 0x000000000f087348 */ /* 0x021fea0003c00000 */
[----:B------:R-:W-:Y:S01]  /*22860*/  VOTE.ANY R14, PT, P6 ;  /* 0x00000000000e7806 */ /* 0x000fe200030e0100 */
[----:B0----5:R-:W-:Y:S06]  /*22870*/  ENDCOLLECTIVE ;  /* 0x000000000000791b */ /* 0x021fec0003800000 */
.L_x_6382:
[----:B------:R-:W-:Y:S05]  /*22880*/  BSYNC B0 ;  /* 0x0000000000007941 */ /* 0x000fea0003800000 */
.L_x_6381:
        /* <DEDUP_REMOVED lines=9> */
.L_x_6383:
[----:B------:R-:W-:Y:S01]  /*22920*/  IMAD.MOV.U32 R17, RZ, RZ, R14 ;  /* 0x000000ffff117224 */ /* 0x000fe200078e000e */
[----:B------:R-:W-:Y:S06]  /*22930*/  BRA `(.L_x_6384) ;  /* 0xffffffd400487947 */ /* 0x000fec000383ffff */
.L_x_6285:
[----:B------:R-:W-:Y:S01]  /*22940*/  BSSY B0, `(.L_x_6385) ;  /* 0x0000007000007945 */ /* 0x000fe20003800000 */
[----:B------:R-:W-:Y:S02]  /*22950*/  IMAD.MOV.U32 R13, RZ, RZ, R3 ;  /* 0x000000ffff0d7224 */ /* 0x000fe400078e0003 */
[----:B------:R-:W-:Y:S02]  /*22960*/  IMAD.MOV.U32 R11, RZ, RZ, 0x1f ;  /* 0x0000001fff0b7424 */ /* 0x000fe400078e00ff */
[----:B------:R-:W-:-:S07]  /*22970*/  IMAD.MOV.U32 R15, RZ, RZ, -0x1 ;  /* 0xffffffffff0f7424 */ /* 0x000fce00078e00ff */
[----:B012--5:R-:W-:Y:S05]  /*22980*/  WARPSYNC.COLLECTIVE R15, `(.L_x_6386) ;  /* 0x000000000f087348 */ /* 0x027fea0003c00000 */
[----:B------:R3:W4:Y:S02]  /*22990*/  SHFL.IDX P6, R14, R13, R12, R11 ;  /* 0x0000000c0d0e7389 */ /* 0x00072400000c000b */
[----:B012345:R-:W-:Y:S01]  /*229a0*/  ENDCOLLECTIVE ;  /* 0x000000000000791b */ /* 0x03ffe20003800000 */
.L_x_6386:
[----:B------:R-:W-:Y:S05]  /*229b0*/  BSYNC B0 ;  /* 0x0000000000007941 */ /* 0x000fea0003800000 */
.L_x_6385:
[----:B------:R-:W-:Y:S01]  /*229c0*/  IMAD.MOV.U32 R4, RZ, RZ, R14 ;  /* 0x000000ffff047224 */ /* 0x000fe200078e000e */
[----:B------:R-:W-:Y:S06]  /*229d0*/  BRA `(.L_x_6284) ;  /* 0xffffffd4003c7947 */ /* 0x000fec000383ffff */
.L_x_6289:
[----:B0-----:R0:W1:Y:S02]  /*229e0*/  SYNCS.PHASECHK.TRANS64.TRYWAIT P0, [R0+URZ+0x28c20], R3 ;  /* 0x028c2003000075a7 */ /* 0x001064000800017f */
[----:B-1----:R-:W-:Y:S05]  /*229f0*/  @!P0 NANOSLEEP.SYNCS 0x989680 ;  /* 0x009896800000895d */ /* 0x002fea0003900000 */
[----:B------:R-:W1:Y:S02]  /*22a00*/  @!P0 SYNCS.PHASECHK.TRANS64 P0, [R0+URZ+0x28c20], R3 ;  /* 0x028c2003000085a7 */ /* 0x000e64000800007f */
[----:B-1----:R-:W-:Y:S05]  /*22a10*/  @!P0 BRA `(.L_x_6289) ;  /* 0xfffffffc00f08947 */ /* 0x002fea000383ffff */
[----:B------:R-:W-:Y:S05]  /*22a20*/  BRA `(.L_x_6387) ;  /* 0xffffffd800bc7947 */ /* 0x000fea000383ffff */
.L_x_6290:
        /* <DEDUP_REMOVED lines=11> */
.L_x_6389:
[----:B------:R-:W-:Y:S05]  /*22ae0*/  BSYNC B0 ;  /* 0x0000000000007941 */ /* 0x000fea0003800000 */
.L_x_6388:
[----:B------:R-:W-:Y:S05]  /*22af0*/  BRA `(.L_x_6390) ;  /* 0xffffffd800a47947 */ /* 0x000fea000383ffff */
.L_x_6291:
[----:B------:R-:W-:Y:S01]  /*22b00*/  BSSY B0, `(.L_x_6391) ;  /* 0x0000006000007945 */ /* 0x000fe20003800000 */
[----:B------:R-:W-:-:S07]  /*22b10*/  IMAD.MOV.U32 R15, RZ, RZ, -0x1 ;  /* 0xffffffffff0f7424 */ /* 0x000fce00078e00ff */
[----:B01---5:R-:W-:Y:S05]  /*22b20*/  WARPSYNC.COLLECTIVE R15, `(.L_x_6392) ;  /* 0x000000000f0c7348 */ /* 0x023fea0003c00000 */
[----:B------:R-:W-:Y:S02]  /*22b30*/  ELECT P6, UR62, PT ;  /* 0x00000000003e782f */ /* 0x000fe400038c0000 */
[----:B------:R-:W-:Y:S01]  /*22b40*/  MOV R14, UR62 ;  /* 0x0000003e000e7c02 */ /* 0x000fe20008000f00 */
[----:B01---5:R-:W-:Y:S10]  /*22b50*/  ENDCOLLECTIVE ;  /* 0x000000000000791b */ /* 0x023ff40003800000 */
.L_x_6392:
[----:B------:R-:W-:Y:S05]  /*22b60*/  BSYNC B0 ;  /* 0x0000000000007941 */ /* 0x000fea0003800000 */
.L_x_6391:
[----:B------:R-:W-:Y:S05]  /*22b70*/  BRA `(.L_x_6393) ;  /* 0xffffffd800987947 */ /* 0x000fea000383ffff */
.L_x_6293:
[----:B0-----:R0:W1:Y:S02]  /*22b80*/  SYNCS.PHASECHK.TRANS64.TRYWAIT P0, [R6+URZ], R5 ;  /* 0x00000005060075a7 */ /* 0x001064000800017f */
[----:B-1----:R-:W-:Y:S05]  /*22b90*/  @!P0 NANOSLEEP.SYNCS 0x989680 ;  /* 0x009896800000895d */ /* 0x002fea0003900000 */
[----:B------:R-:W1:Y:S02]  /*22ba0*/  @!P0 SYNCS.PHASECHK.TRANS64 P0, [R6+URZ], R5 ;  /* 0x00000005060085a7 */ /* 0x000e64000800007f */
[----:B-1----:R-:W-:Y:S05]  /*22bb0*/  @!P0 BRA `(.L_x_6293) ;  /* 0xfffffffc00f08947 */ /* 0x002fea000383ffff */
[----:B------:R-:W-:Y:S05]  /*22bc0*/  BRA `(.L_x_6394) ;  /* 0xffffffd800d47947 */ /* 0x000fea000383ffff */
.L_x_6294:
[----:B-1----:R1:W2:Y:S02]  /*22bd0*/  SYNCS.PHASECHK.TRANS64.TRYWAIT P0, [R7+URZ], R2 ;  /* 0x00000002070075a7 */ /* 0x0022a4000800017f */
[----:B--2---:R-:W-:Y:S05]  /*22be0*/  @!P0 NANOSLEEP.SYNCS 0x989680 ;  /* 0x009896800000895d */ /* 0x004fea0003900000 */
[----:B------:R-:W2:Y:S02]  /*22bf0*/  @!P0 SYNCS.PHASECHK.TRANS64 P0, [R7+URZ], R2 ;  /* 0x00000002070085a7 */ /* 0x000ea4000800007f */
[----:B--2---:R-:W-:Y:S05]  /*22c00*/  @!P0 BRA `(.L_x_6294) ;  /* 0xfffffffc00f08947 */ /* 0x004fea000383ffff */
[----:B------:R-:W-:Y:S05]  /*22c10*/  BRA `(.L_x_6395) ;  /* 0xffffffd800c87947 */ /* 0x000fea000383ffff */
.L_x_6296:
[----:B--2---:R2:W3:Y:S02]  /*22c20*/  SYNCS.PHASECHK.TRANS64.TRYWAIT P0, [R4+URZ], R5 ;  /* 0x00000005040075a7 */ /* 0x0044e4000800017f */
[----:B---3--:R-:W-:Y:S05]  /*22c30*/  @!P0 NANOSLEEP.SYNCS 0x989680 ;  /* 0x009896800000895d */ /* 0x008fea0003900000 */
[----:B------:R-:W3:Y:S02]  /*22c40*/  @!P0 SYNCS.PHASECHK.TRANS64 P0, [R4+URZ], R5 ;  /* 0x00000005040085a7 */ /* 0x000ee4000800007f */
[----:B---3--:R-:W-:Y:S05]  /*22c50*/  @!P0 BRA `(.L_x_6296) ;  /* 0xfffffffc00f08947 */ /* 0x008fea000383ffff */
[----:B------:R-:W-:Y:S05]  /*22c60*/  BRA `(.L_x_6396) ;  /* 0xffffffd800d07947 */ /* 0x000fea000383ffff */
.L_x_6397:
        /* <DEDUP_REMOVED lines=9> */
.L_x_15294:


//--------------------- .text._ZN7cutlass13device_kernelIN5flash11enable_sm90INS1_16FlashAttnFwdSm90INS1_25CollectiveMainloopFwdSm90ILi2EN4cute5tupleIJNS5_1CILi1EEES8_S8_EEENS6_IJNS7_ILi64EEESA_SA_EEELi512ENS_10bfloat16_tEfNS_4arch4Sm90ELb0ELb1ELb1ELb1ELb0ELb0ELb1ELb0ELb0ELb1ELb0ELb0EEENS1_21CollectiveEpilogueFwdINS6_IJSA_NS7_ILi512EEESA_EEES9_SC_SE_Li256ELb1ELb1ELb0ELb0EEENS1_36VarlenDynamicPersistentTileSchedulerILi64ELi64ELi256ELi128ELb0ELb1ELb1ELb1ELb0ELb1EEEEEEEEEvNT_6ParamsE --------------------------
	.section	.text._ZN7cutlass13device_kernelIN5flash11enable_sm90INS1_16FlashAttnFwdSm90INS1_25CollectiveMainloopFwdSm90ILi2EN4cute5tupleIJNS5_1CILi1EEES8_S8_EEENS6_IJNS7_ILi64EEESA_SA_EEELi512ENS_10bfloat16_tEfNS_4arch4Sm90ELb0ELb1ELb1ELb1ELb0ELb0ELb1ELb0ELb0ELb1ELb0ELb0EEENS1_21CollectiveEpilogueFwdINS6_IJSA_NS7_ILi512EEESA_EEES9_SC_SE_Li256ELb1ELb1ELb0ELb0EEENS1_36VarlenDynamicPersistentTileSchedulerILi64ELi64ELi256ELi128ELb0ELb1ELb1ELb1ELb0ELb1EEEEEEEEEvNT_6ParamsE,"ax",@progbits
	.align	128
.text._ZN7cutlass13device_kernelIN5flash11enable_sm90INS1_16FlashAttnFwdSm90INS1_25CollectiveMainloopFwdSm90ILi2EN4cute5tupleIJNS5_1CILi1EEES8_S8_EEENS6_IJNS7_ILi64EEESA_SA_EEELi512ENS_10bfloat16_tEfNS_4arch4Sm90ELb0ELb1ELb1ELb1ELb0ELb0ELb1ELb0ELb0ELb1ELb0ELb0EEENS1_21CollectiveEpilogueFwdINS6_IJSA_NS7_ILi512EEESA_EEES9_SC_SE_Li256ELb1ELb1ELb0ELb0EEENS1_36VarlenDynamicPersistentTileSchedulerILi64ELi64ELi256ELi128ELb0ELb1ELb1ELb1ELb0ELb1EEEEEEEEEvNT_6ParamsE:
        .type           _ZN7cutlass13device_kernelIN5flash11enable_sm90INS1_16FlashAttnFwdSm90INS1_25CollectiveMainloopFwdSm90ILi2EN4cute5tupleIJNS5_1CILi1EEES8_S8_EEENS6_IJNS7_ILi64EEESA_SA_EEELi512ENS_10bfloat16_tEfNS_4arch4Sm90ELb0ELb1ELb1ELb1ELb0ELb0ELb1ELb0ELb0ELb1ELb0ELb0EEENS1_21CollectiveEpilogueFwdINS6_IJSA_NS7_ILi512EEESA_EEES9_SC_SE_Li256ELb1ELb1ELb0ELb0EEENS1_36VarlenDynamicPersistentTileSchedulerILi64ELi64ELi256ELi128ELb0ELb1ELb1ELb1ELb0ELb1EEEEEEEEEvNT_6ParamsE,@function
        .size           _ZN7cutlass13device_kernelIN5flash11enable_sm90INS1_16FlashAttnFwdSm90INS1_25CollectiveMainloopFwdSm90ILi2EN4cute5tupleIJNS5_1CILi1EEES8_S8_EEENS6_IJNS7_ILi64EEESA_SA_EEELi512ENS_10bfloat16_tEfNS_4arch4Sm90ELb0ELb1ELb1ELb1ELb0ELb0ELb1ELb0ELb0ELb1ELb0ELb0EEENS1_21CollectiveEpilogueFwdINS6_IJSA_NS7_ILi512EEESA_EEES9_SC_SE_Li256ELb1ELb1ELb0ELb0EEENS1_36VarlenDynamicPersistentTileSchedulerILi64ELi64ELi256ELi128ELb0ELb1ELb1ELb1ELb0ELb1EEEEEEEEEvNT_6ParamsE,(.L_x_15295 - _ZN7cutlass13device_kernelIN5flash11enable_sm90INS1_16FlashAttnFwdSm90INS1_25CollectiveMainloopFwdSm90ILi2EN4cute5tupleIJNS5_1CILi1EEES8_S8_EEENS6_IJNS7_ILi64EEESA_SA_EEELi512ENS_10bfloat16_tEfNS_4arch4Sm90ELb0ELb1ELb1ELb1ELb0ELb0ELb1ELb0ELb0ELb1ELb0ELb0EEENS1_21CollectiveEpilogueFwdINS6_IJSA_NS7_ILi512EEESA_EEES9_SC_SE_Li256ELb1ELb1ELb0ELb0EEENS1_36VarlenDynamicPersistentTileSchedulerILi64ELi64ELi256ELi128ELb0ELb1ELb1ELb1ELb0ELb1EEEEEEEEEvNT_6ParamsE)
        .other          _ZN7cutlass13device_kernelIN5flash11enable_sm90INS1_16FlashAttnFwdSm90INS1_25CollectiveMainloopFwdSm90ILi2EN4cute5tupleIJNS5_1CILi1EEES8_S8_EEENS6_IJNS7_ILi64EEESA_SA_EEELi512ENS_10bfloat16_tEfNS_4arch4Sm90ELb0ELb1ELb1ELb1ELb0ELb0ELb1ELb0ELb0ELb1ELb0ELb0EEENS1_21CollectiveEpilogueFwdINS6_IJSA_NS7_ILi512EEESA_EEES9_SC_SE_Li256ELb1ELb1ELb0ELb0EEENS1_36VarlenDynamicPersistentTileSchedulerILi64ELi64ELi256ELi128ELb0ELb1ELb1ELb1ELb0ELb1EEEEEEEEEvNT_6ParamsE,@"STO_CUDA_ENTRY STV_DEFAULT"
_ZN7cutlass13device_kernelIN5flash11enable_sm90INS1_16FlashAttnFwdSm90INS1_25CollectiveMainloopFwdSm90ILi2EN4cute5tupleIJNS5_1CILi1EEES8_S8_EEENS6_IJNS7_ILi64EEESA_SA_EEELi512ENS_10bfloat16_tEfNS_4arch4Sm90ELb0ELb1ELb1ELb1ELb0ELb0ELb1ELb0ELb0ELb1ELb0ELb0EEENS1_21CollectiveEpilogueFwdINS6_IJSA_NS7_ILi512EEESA_EEES9_SC_SE_Li256ELb1ELb1ELb0ELb0EEENS1_36VarlenDynamicPersistentTileSchedulerILi64ELi64ELi256ELi128ELb0ELb1ELb1ELb1ELb0ELb1EEEEEEEEEvNT_6ParamsE:
        /* <DEDUP_REMOVED lines=21> */
.L_x_6399:
[----:B------:R-:W-:Y:S05]  /*0150*/  BSYNC B0 ;  /* 0x0000000000007941 */ /* 0x000fea0003800000 */
.L_x_6398:
        /* <DEDUP_REMOVED lines=38> */
.L_x_6400:
        /* <DEDUP_REMOVED lines=22> */
.L_x_6401:
        /* <DEDUP_REMOVED lines=18> */
.L_x_6402:
        /* <DEDUP_REMOVED lines=22> */
.L_x_6403:
        /* <DEDUP_REMOVED lines=23> */
.L_x_6404:
        /* <DEDUP_REMOVED lines=13> */
.L_x_6406:
[----:B------:R-:W-:-:S08]  /*09e0*/  NOP ;  /* 0x0000000000007918 */ /* 0x000fd00000000000 */
[----:B------:R-:W0:Y:S02]  /*09f0*/  USETMAXREG.TRY_ALLOC.CTAPOOL UP0, 0xf0 ;  /* 0x000000f0000079c8 */ /* 0x000e240008000600 */
[----:B0-----:R-:W-:-:S13]  /*0a00*/  PLOP3.LUT P0, PT, PT, PT, UP0, 0x80, 0x0 ;  /* 0x000000000000781c */ /* 0x001fda0003f0f008 */
[----:B------:R-:W-:Y:S05]  /*0a10*/  @!P0 BRA `(.L_x_6406) ;  /* 0xfffffffc00f08947 */ /* 0x000fea000383ffff */
[----:B------:R-:W0:Y:S01]  /*0a20*/  S2R R3, SR_TID.X ;  /* 0x0000000000037919 */ /* 0x000e220000002100 */
[----:B------:R-:W1:Y:S01]  /*0a30*/  S2UR UR4, SR_CgaCtaId ;  /* 0x00000000000479c3 */ /* 0x000e620000008800 */
[----:B------:R-:W-:Y:S01]  /*0a40*/  UMOV UR47, 0x400 ;  /* 0x00000400002f7882 */ /* 0x000fe20000000000 */
[C---:B------:R-:W-:Y:S01]  /*0a50*/  IADD3 R224, P1, R2.reuse, 0x1e8, RZ ;  /* 0x000001e802e07810 */ /* 0x040fe20007f3e0ff */
[----:B------:R-:W-:Y:S01]  /*0a60*/  STL.64 [R1+0x1e8], RZ ;  /* 0x0001e8ff01007387 */ /* 0x000fe20000100a00 */
[----:B------:R-:W-:-:S03]  /*0a70*/  IADD3 R227, P2, R2, 0x1f4, RZ ;  /* 0x000001f402e37810 */ /* 0x000fc60007f5e0ff */
[----:B------:R-:W-:Y:S01]  /*0a80*/  STL [R1+0x1f0], RZ ;  /* 0x0001f0ff01007387 */ /* 0x000fe20000100800 */
[--C-:B------:R-:W-:Y:S02]  /*0a90*/  IMAD.X R225, RZ, RZ, R16.reuse, P1 ;  /* 0x000000ffffe17224 */ /* 0x100fe400008e0610 */
[----:B------:R-:W-:Y:S01]  /*0aa0*/  IMAD.X R226, RZ, RZ, R16, P2 ;  /* 0x000000ffffe27224 */ /* 0x000fe200010e0610 */
[----:B------:R-:W-:Y:S01]  /*0ab0*/  STL [R1+0x1f4], RZ ;  /* 0x0001f4ff01007387 */ /* 0x000fe20000100800 */
        /* <DEDUP_REMOVED lines=13> */
[----:B------:R-:W0:Y:S01]  /*0b90*/  S2UR UR4, SR_SWINHI ;  /* 0x00000000000479c3 */ /* 0x000e220000002f00 */
[----:B------:R-:W-:Y:S02]  /*0ba0*/  R2UR UR5, R9 ;  /* 0x00000000090572ca */ /* 0x000fe400000e0000 */
[----:B------:R-:W-:Y:S02]  /*0bb0*/  R2UR UR6, R11 ;  /* 0x000000000b0672ca */ /* 0x000fe400000e0000 */
[----:B------:R-:W-:Y:S02]  /*0bc0*/  SHF.R.S32.HI R3, RZ, 0x1f, R20 ;  /* 0x0000001fff037819 */ /* 0x000fe40000011414 */
[----:B------:R-:W-:Y:S02]  /*0bd0*/  R2UR UR7, R10 ;  /* 0x000000000a0772ca */ /* 0x000fe400000e0000 */
[----:B------:R-:W-:-:S02]  /*0be0*/  LEA.HI R0, R3, R20, RZ, 0x4 ;  /* 0x0000001403007211 */ /* 0x000fc400078f20ff */
[CC--:B------:R-:W-:Y:S02]  /*0bf0*/  LEA.HI R4, R3.reuse, R20.reuse, RZ, 0x5 ;  /* 0x0000001403047211 */ /* 0x0c0fe400078f28ff */
[----:B------:R-:W-:Y:S02]  /*0c00*/  SHF.R.S32.HI R7, RZ, 0x4, R0 ;  /* 0x00000004ff077819 */ /* 0x000fe40000011400 */
[C---:B------:R-:W-:Y:S02]  /*0c10*/  LOP3.LUT R5, R0.reuse, 0xfffffff0, RZ, 0xc0, !PT ;  /* 0xfffffff000057812 */ /* 0x040fe400078ec0ff */
[----:B------:R-:W-:Y:S02]  /*0c20*/  LEA.HI R0, R0, R7, RZ, 0x1 ;  /* 0x0000000700007211 */ /* 0x000fe400078f08ff */
[----:B------:R-:W-:Y:S01]  /*0c30*/  LEA.HI R188, R3, R20, RZ, 0x3 ;  /* 0x0000001403bc7211 */ /* 0x000fe200078f18ff */
[----:B------:R-:W-:Y:S01]  /*0c40*/  IMAD.IADD R230, R20, 0x1, -R5 ;  /* 0x0000000114e67824 */ /* 0x000fe200078e0a05 */
[----:B------:R-:W-:-:S02]  /*0c50*/  LOP3.LUT R0, R0, 0x1ffffffe, RZ, 0xc0, !PT ;  /* 0x1ffffffe00007812 */ /* 0x000fc400078ec0ff */
[--C-:B------:R-:W-:Y:S01]  /*0c60*/  SHF.R.S32.HI R229, RZ, 0x5, R4.reuse ;  /* 0x00000005ffe57819 */ /* 0x100fe20000011404 */
[----:B------:R-:W-:Y:S01]  /*0c70*/  UMOV UR36, UR47 ;  /* 0x0000002f00247c82 */ /* 0x000fe20008000000 */
[----:B0-----:R-:W-:Y:S01]  /*0c80*/  UMOV UR37, UR4 ;  /* 0x0000000400257c82 */ /* 0x001fe20008000000 */
[----:B------:R-:W-:Y:S01]  /*0c90*/  SHF.R.S32.HI R6, RZ, 0x1f, R4 ;  /* 0x0000001fff067819 */ /* 0x000fe20000011404 */
[----:B------:R-:W-:Y:S01]  /*0ca0*/  IMAD.IADD R0, R7, 0x1, -R0 ;  /* 0x0000000107007824 */ /* 0x000fe200078e0a00 */
[CC--:B------:R-:W-:Y:S01]  /*0cb0*/  LEA.HI R4, R3.reuse, R20.reuse, RZ, 0x7 ;  /* 0x0000001403047211 */ /* 0x0c0fe200078f38ff */
[----:B------:R-:W-:Y:S01]  /*0cc0*/  IMAD.U32 R156, RZ, RZ, UR36 ;  /* 0x00000024ff9c7e24 */ /* 0x000fe2000f8e00ff */
[----:B------:R-:W-:Y:S01]  /*0cd0*/  LEA.HI R7, R3, R20, RZ, 0x2 ;  /* 0x0000001403077211 */ /* 0x000fe200078f10ff */
[----:B------:R-:W-:Y:S01]  /*0ce0*/  IMAD.U32 R157, RZ, RZ, UR37 ;  /* 0x00000025ff9d7e24 */ /* 0x000fe2000f8e00ff */
[----:B------:R-:W-:Y:S01]  /*0cf0*/  LOP3.LUT R3, R188, 0xfffffff8, RZ, 0xc0, !PT ;  /* 0xfffffff8bc037812 */ /* 0x000fe200078ec0ff */
[----:B------:R-:W-:Y:S01]  /*0d00*/  IMAD.SHL.U32 R234, R0, 0x8, RZ ;  /* 0x0000000800ea7824 */ /* 0x000fe200078e00ff */
[----:B------:R-:W-:-:S02]  /*0d10*/  LEA.HI R6, R6, R229, RZ, 0x2 ;  /* 0x000000e506067211 */ /* 0x000fc400078f10ff */
[----:B------:R-:W-:Y:S01]  /*0d20*/  SHF.R.S32.HI R197, RZ, 0x7, R4 ;  /* 0x00000007ffc57819 */ /* 0x000fe20000011404 */
[----:B------:R-:W-:Y:S01]  /*0d30*/  IMAD.IADD R198, R20, 0x1, -R3 ;  /* 0x0000000114c67824 */ /* 0x000fe200078e0a03 */
[----:B------:R-:W-:Y:S02]  /*0d40*/  LOP3.LUT R6, R6, 0x3ffffc, RZ, 0xc0, !PT ;  /* 0x003ffffc06067812 */ /* 0x000fe400078ec0ff */
[----:B------:R-:W-:Y:S01]  /*0d50*/  SHF.R.S32.HI R188, RZ, 0x3, R188 ;  /* 0x00000003ffbc7819 */ /* 0x000fe200000114bc */
[----:B------:R-:W-:Y:S01]  /*0d60*/  IMAD.SHL.U32 R164, R198, 0x8, RZ ;  /* 0x00000008c6a47824 */ /* 0x000fe200078e00ff */
[C---:B------:R-:W-:Y:S01]  /*0d70*/  LOP3.LUT R5, R4.reuse, 0xffffff80, RZ, 0xc0, !PT ;  /* 0xffffff8004057812 */ /* 0x040fe200078ec0ff */
[----:B------:R-:W-:Y:S01]  /*0d80*/  IMAD R9, R197, 0x100, R230 ;  /* 0x00000100c5097824 */ /* 0x000fe200078e02e6 */
[----:B------:R-:W-:Y:S01]  /*0d90*/  LOP3.LUT R7, R7, 0xfffffffc, RZ, 0xc0, !PT ;  /* 0xfffffffc07077812 */ /* 0x000fe200078ec0ff */
[----:B------:R-:W-:Y:S01]  /*0da0*/  IMAD.IADD R6, R229, 0x1, -R6 ;  /* 0x00000001e5067824 */ /* 0x000fe200078e0a06 */
[----:B------:R-:W-:Y:S01]  /*0db0*/  LEA.HI R4, R4, R197, RZ, 0x1 ;  /* 0x000000c504047211 */ /* 0x000fe200078f08ff */
[--C-:B------:R-:W-:Y:S01]  /*0dc0*/  IMAD R161, R188, 0x40, R164.reuse ;  /* 0x00000040bca17824 */ /* 0x100fe200078e02a4 */
[----:B------:R-:W-:Y:S01]  /*0dd0*/  SHF.R.S32.HI R196, RZ, 0x1f, R164 ;  /* 0x0000001fffc47819 */ /* 0x000fe200000114a4 */
[----:B------:R-:W-:Y:S01]  /*0de0*/  IMAD.IADD R5, R20, 0x1, -R5 ;  /* 0x0000000114057824 */ /* 0x000fe200078e0a05 */
[----:B------:R-:W-:Y:S01]  /*0df0*/  LOP3.LUT R4, R4, 0xfffffe, RZ, 0xc0, !PT ;  /* 0x00fffffe04047812 */ /* 0x000fe200078ec0ff */
[----:B------:R-:W-:-:S02]  /*0e00*/  IMAD R11, R6, 0x10, R9 ;  /* 0x00000010060b7824 */ /* 0x000fc400078e0209 */
[----:B------:R-:W-:Y:S01]  /*0e10*/  IMAD.WIDE R160, R161, 0x2, R156 ;  /* 0x00000002a1a07825 */ /* 0x000fe200078e029c */
[----:B------:R-:W-:-:S03]  /*0e20*/  SHF.R.S32.HI R6, RZ, 0x1f, R5 ;  /* 0x0000001fff067819 */ /* 0x000fc60000011405 */
[----:B------:R-:W-:Y:S01]  /*0e30*/  IMAD.IADD R9, R20, 0x1, -R7 ;  /* 0x0000000114097824 */ /* 0x000fe200078e0a07 */
[C---:B------:R-:W-:Y:S01]  /*0e40*/  IADD3 R223, P3, R160.reuse, 0x4000, RZ ;  /* 0x00004000a0df7810 */ /* 0x040fe20007f7e0ff */
[----:B------:R-:W-:Y:S01]  /*0e50*/  IMAD.IADD R4, R197, 0x1, -R4 ;  /* 0x00000001c5047824 */ /* 0x000fe200078e0a04 */
[----:B------:R-:W-:Y:S01]  /*0e60*/  IADD3 R221, P2, R160, 0x5000, RZ ;  /* 0x00005000a0dd7810 */ /* 0x000fe20007f5e0ff */
[----:B------:R-:W-:Y:S01]  /*0e70*/  VIADD R185, R164, 0x40 ;  /* 0x00000040a4b97836 */ /* 0x000fe20000000000 */
[----:B------:R-:W-:Y:S01]  /*0e80*/  IADD3 R219, P1, R160, 0x6000, RZ ;  /* 0x00006000a0db7810 */ /* 0x000fe20007f3e0ff */
[----:B------:R-:W-:Y:S01]  /*0e90*/  VIADD R184, R164, 0x80 ;  /* 0x00000080a4b87836 */ /* 0x000fe20000000000 */
[----:B------:R-:W-:Y:S01]  /*0ea0*/  IADD3 R217, P6, R160, 0x7000, RZ ;  /* 0x00007000a0d97810 */ /* 0x000fe20007fde0ff */
[----:B------:R-:W-:Y:S01]  /*0eb0*/  VIADD R167, R164, 0xc0 ;  /* 0x000000c0a4a77836 */ /* 0x000fe20000000000 */
[----:B------:R-:W-:Y:S01]  /*0ec0*/  IADD3 R215, P5, R160, 0x8000, RZ ;  /* 0x00008000a0d77810 */ /* 0x000fe20007fbe0ff */
[C---:B------:R-:W-:Y:S01]  /*0ed0*/  VIADD R166, R164.reuse, 0x100 ;  /* 0x00000100a4a67836 */ /* 0x040fe20000000000 */
[----:B------:R-:W-:Y:S01]  /*0ee0*/  LEA.HI R7, R9, R9, RZ, 0x1 ;  /* 0x0000000909077211 */ /* 0x000fe200078f08ff */
[----:B------:R-:W-:Y:S01]  /*0ef0*/  VIADD R165, R164, 0x140 ;  /* 0x00000140a4a57836 */ /* 0x000fe20000000000 */
[----:B------:R-:W-:Y:S01]  /*0f00*/  LEA.HI R3, R6, R5, RZ, 0x2 ;  /* 0x0000000506037211 */ /* 0x000fe200078f10ff */
[C---:B------:R-:W-:Y:S01]  /*0f10*/  VIADD R187, R164.reuse, 0x180 ;  /* 0x00000180a4bb7836 */ /* 0x040fe20000000000 */
[----:B------:R-:W-:Y:S01]  /*0f20*/  LOP3.LUT R222, R223, 0x380, RZ, 0xc0, !PT ;  /* 0x00000380dfde7812 */ /* 0x000fe200078ec0ff */
[----:B------:R-:W-:Y:S01]  /*0f30*/  VIADD R186, R164, 0x1c0 ;  /* 0x000001c0a4ba7836 */ /* 0x000fe20000000000 */
[----:B------:R-:W-:Y:S01]  /*0f40*/  LOP3.LUT R220, R221, 0x380, RZ, 0xc0, !PT ;  /* 0x00000380dddc7812 */ /* 0x000fe200078ec0ff */
[----:B------:R-:W-:Y:S01]  /*0f50*/  IMAD.SHL.U32 R228, R4, 0x100, RZ ;  /* 0x0000010004e47824 */ /* 0x000fe200078e00ff */
[----:B------:R-:W-:-:S02]  /*0f60*/  LOP3.LUT R218, R219, 0x380, RZ, 0xc0, !PT ;  /* 0x00000380dbda7812 */ /* 0x000fc400078ec0ff */
[----:B------:R-:W-:Y:S02]  /*0f70*/  LOP3.LUT R216, R217, 0x380, RZ, 0xc0, !PT ;  /* 0x00000380d9d87812 */ /* 0x000fe400078ec0ff */
[----:B------:R-:W-:Y:S02]  /*0f80*/  LOP3.LUT R214, R215, 0x380, RZ, 0xc0, !PT ;  /* 0x00000380d7d67812 */ /* 0x000fe400078ec0ff */
[----:B------:R-:W-:Y:S02]  /*0f90*/  LOP3.LUT R10, R7, 0x1ffffffe, RZ, 0xc0, !PT ;  /* 0x1ffffffe070a7812 */ /* 0x000fe400078ec0ff */
[--C-:B------:R-:W-:Y:S02]  /*0fa0*/  SHF.R.S32.HI R7, RZ, 0x2, R3.reuse ;  /* 0x00000002ff077819 */ /* 0x100fe40000011403 */
[----:B------:R-:W-:Y:S01]  /*0fb0*/  SHF.R.S32.HI R8, RZ, 0x1f, R3 ;  /* 0x0000001fff087819 */ /* 0x000fe20000011403 */
[----:B------:R-:W-:Y:S01]  /*0fc0*/  IMAD.IADD R235, R9, 0x1, -R10 ;  /* 0x0000000109eb7824 */ /* 0x000fe200078e0a0a */
[----:B------:R-:W-:-:S02]  /*0fd0*/  SHF.R.U64 R222, R222, 0x3, RZ ;  /* 0x00000003dede7819 */ /* 0x000fc400000012ff */
[----:B------:R-:W-:Y:S02]  /*0fe0*/  SHF.R.U64 R220, R220, 0x3, RZ ;  /* 0x00000003dcdc7819 */ /* 0x000fe400000012ff */
[----:B------:R-:W-:Y:S02]  /*0ff0*/  SHF.R.U64 R218, R218, 0x3, RZ ;  /* 0x00000003dada7819 */ /* 0x000fe400000012ff */
[----:B------:R-:W-:Y:S02]  /*1000*/  SHF.R.U64 R216, R216, 0x3, RZ ;  /* 0x00000003d8d87819 */ /* 0x000fe400000012ff */
[----:B------:R-:W-:Y:S02]  /*1010*/  IADD3 R213, P0, R160, 0x9000, RZ ;  /* 0x00009000a0d57810 */ /* 0x000fe40007f1e0ff */
[----:B------:R-:W-:Y:S02]  /*1020*/  SHF.R.U64 R214, R214, 0x3, RZ ;  /* 0x00000003d6d67819 */ /* 0x000fe400000012ff */
[----:B------:R-:W-:-:S02]  /*1030*/  LEA.HI R8, R8, R7, RZ, 0x3 ;  /* 0x0000000708087211 */ /* 0x000fc400078f18ff */
        /* <DEDUP_REMOVED lines=8> */
[----:B------:R-:W-:Y:S02]  /*10c0*/  LOP3.LUT R212, R213, 0x380, RZ, 0xc0, !PT ;  /* 0x00000380d5d47812 */ /* 0x000fe400078ec0ff */
[----:B------:R-:W-:Y:S01]  /*10d0*/  LOP3.LUT R214, R214, R215, RZ, 0x3c, !PT ;  /* 0x000000d7d6d67212 */ /* 0x000fe200078e3cff */
[----:B------:R-:W-:Y:S01]  /*10e0*/  IMAD.X R215, RZ, RZ, R161, P5 ;  /* 0x000000ffffd77224 */ /* 0x000fe200028e06a1 */
[----:B------:R-:W-:Y:S01]  /*10f0*/  LOP3.LUT R0, R3, 0x7ffffffc, RZ, 0xc0, !PT ;  /* 0x7ffffffc03007812 */ /* 0x000fe200078ec0ff */
[----:B------:R-:W-:Y:S01]  /*1100*/  IMAD.U32 R3, R11, 0x40, R234 ;  /* 0x000000400b037824 */ /* 0x000fe200078e00ea */
[----:B------:R-:W-:-:S02]  /*1110*/  LOP3.LUT R8, R8, 0xfffffff8, RZ, 0xc0, !PT ;  /* 0xfffffff808087812 */ /* 0x000fc400078ec0ff */
[----:B------:R-:W-:Y:S01]  /*1120*/  LEA.HI R6, R6, R5, RZ, 0x5 ;  /* 0x0000000506067211 */ /* 0x000fe200078f28ff */
[----:B------:R-:W-:Y:S01]  /*1130*/  IMAD.IADD R0, R5, 0x1, -R0 ;  /* 0x0000000105007824 */ /* 0x000fe200078e0a00 */
[C---:B------:R-:W-:Y:S01]  /*1140*/  IADD3 R211, P4, R160.reuse, 0xa000, RZ ;  /* 0x0000a000a0d37810 */ /* 0x040fe20007f9e0ff */
[----:B------:R-:W-:Y:S01]  /*1150*/  IMAD.IADD R7, R7, 0x1, -R8 ;  /* 0x0000000107077824 */ /* 0x000fe200078e0a08 */
[----:B------:R-:W-:Y:S01]  /*1160*/  IADD3 R209, P3, R160, 0xb000, RZ ;  /* 0x0000b000a0d17810 */ /* 0x000fe20007f7e0ff */
[----:B------:R-:W-:Y:S01]  /*1170*/  IMAD.SHL.U32 R231, R0, 0x2, RZ ;  /* 0x0000000200e77824 */ /* 0x000fe200078e00ff */
[C---:B------:R-:W-:Y:S01]  /*1180*/  IADD3 R207, P2, R160.reuse, 0xc000, RZ ;  /* 0x0000c000a0cf7810 */ /* 0x040fe20007f5e0ff */
[----:B------:R-:W-:Y:S01]  /*1190*/  IMAD.WIDE R156, R3, 0x2, R156 ;  /* 0x00000002039c7825 */ /* 0x000fe200078e029c */
[C---:B------:R-:W-:Y:S02]  /*11a0*/  IADD3 R205, P1, R160.reuse, 0xd000, RZ ;  /* 0x0000d000a0cd7810 */ /* 0x040fe40007f3e0ff */
[C---:B------:R-:W-:Y:S01]  /*11b0*/  IADD3 R203, P6, R160.reuse, 0xe000, RZ ;  /* 0x0000e000a0cb7810 */ /* 0x040fe20007fde0ff */
[----:B------:R-:W-:Y:S01]  /*11c0*/  IMAD.IADD R159, R231, 0x1, R228 ;  /* 0x00000001e79f7824 */ /* 0x000fe200078e02e4 */
[----:B------:R-:W-:-:S02]  /*11d0*/  IADD3 R201, P5, R160, 0xf000, RZ ;  /* 0x0000f000a0c97810 */ /* 0x000fc40007fbe0ff */
[----:B------:R-:W-:Y:S02]  /*11e0*/  SHF.R.U64 R212, R212, 0x3, RZ ;  /* 0x00000003d4d47819 */ /* 0x000fe400000012ff */
[----:B------:R-:W-:Y:S02]  /*11f0*/  LOP3.LUT R210, R211, 0x380, RZ, 0xc0, !PT ;  /* 0x00000380d3d27812 */ /* 0x000fe400078ec0ff */
[----:B------:R-:W-:Y:S02]  /*1200*/  LOP3.LUT R208, R209, 0x380, RZ, 0xc0, !PT ;  /* 0x00000380d1d07812 */ /* 0x000fe400078ec0ff */
[----:B------:R-:W-:Y:S02]  /*1210*/  LOP3.LUT R206, R207, 0x380, RZ, 0xc0, !PT ;  /* 0x00000380cfce7812 */ /* 0x000fe400078ec0ff */
[----:B------:R-:W-:Y:S02]  /*1220*/  LOP3.LUT R204, R205, 0x380, RZ, 0xc0, !PT ;  /* 0x00000380cdcc7812 */ /* 0x000fe400078ec0ff */
[----:B------:R-:W-:-:S02]  /*1230*/  LOP3.LUT R202, R203, 0x380, RZ, 0xc0, !PT ;  /* 0x00000380cbca7812 */ /* 0x000fc400078ec0ff */
[----:B------:R-:W-:Y:S02]  /*1240*/  LOP3.LUT R200, R201, 0x380, RZ, 0xc0, !PT ;  /* 0x00000380c9c87812 */ /* 0x000fe400078ec0ff */
[----:B------:R-:W-:Y:S02]  /*1250*/  SHF.R.S32.HI R6, RZ, 0x5, R6 ;  /* 0x00000005ff067819 */ /* 0x000fe40000011406 */
[----:B------:R-:W-:Y:S01]  /*1260*/  LOP3.LUT R212, R212, R213, RZ, 0x3c, !PT ;  /* 0x000000d5d4d47212 */ /* 0x000fe200078e3cff */
[----:B------:R-:W-:Y:S01]  /*1270*/  IMAD.X R213, RZ, RZ, R161, P0 ;  /* 0x000000ffffd57224 */ /* 0x000fe200000e06a1 */
[----:B------:R-:W-:Y:S01]  /*1280*/  SHF.R.U64 R210, R210, 0x3, RZ ;  /* 0x00000003d2d27819 */ /* 0x000fe200000012ff */
[----:B------:R-:W-:Y:S01]  /*1290*/  IMAD R158, R6, 0x10, R7 ;  /* 0x00000010069e7824 */ /* 0x000fe200078e0207 */
[----:B------:R-:W-:Y:S02]  /*12a0*/  SHF.R.U64 R208, R208, 0x3, RZ ;  /* 0x00000003d0d07819 */ /* 0x000fe400000012ff */
[----:B------:R-:W-:Y:S01]  /*12b0*/  SHF.R.U64 R206, R206, 0x3, RZ ;  /* 0x00000003cece7819 */ /* 0x000fe200000012ff */
[----:B------:R-:W-:Y:S01]  /*12c0*/  IMAD R235, R235, 0x8, R158 ;  /* 0x00000008ebeb7824 */ /* 0x000fe200078e029e */
[----:B------:R-:W-:-:S02]  /*12d0*/  SHF.R.U64 R204, R204, 0x3, RZ ;  /* 0x00000003cccc7819 */ /* 0x000fc400000012ff */
[----:B------:R-:W-:Y:S02]  /*12e0*/  SHF.R.U64 R202, R202, 0x3, RZ ;  /* 0x00000003caca7819 */ /* 0x000fe400000012ff */
        /* <DEDUP_REMOVED lines=14> */
[----:B------:R-:W-:Y:S01]  /*13d0*/  SHF.R.S32.HI R195, RZ, 0x1f, R185 ;  /* 0x0000001fffc37819 */ /* 0x000fe200000114b9 */
[----:B------:R-:W-:Y:S01]  /*13e0*/  IMAD.X R201, RZ, RZ, R161, P5 ;  /* 0x000000ffffc97224 */ /* 0x000fe200028e06a1 */
[----:B------:R-:W-:-:S02]  /*13f0*/  SHF.R.S32.HI R194, RZ, 0x1f, R184 ;  /* 0x0000001fffc27819 */ /* 0x000fc400000114b8 */
[----:B------:R-:W-:Y:S02]  /*1400*/  SHF.R.S32.HI R193, RZ, 0x1f, R167 ;  /* 0x0000001fffc17819 */ /* 0x000fe400000114a7 */
[----:B------:R-:W-:Y:S02]  /*1410*/  SHF.R.S32.HI R192, RZ, 0x1f, R166 ;  /* 0x0000001fffc07819 */ /* 0x000fe400000114a6 */
[----:B------:R-:W-:Y:S02]  /*1420*/  SHF.R.S32.HI R191, RZ, 0x1f, R165 ;  /* 0x0000001fffbf7819 */ /* 0x000fe400000114a5 */
[----:B------:R-:W-:Y:S02]  /*1430*/  SHF.R.S32.HI R190, RZ, 0x1f, R187 ;  /* 0x0000001fffbe7819 */ /* 0x000fe400000114bb */
[----:B------:R-:W-:-:S07]  /*1440*/  SHF.R.S32.HI R189, RZ, 0x1f, R186 ;  /* 0x0000001fffbd7819 */ /* 0x000fce00000114ba */
.L_x_6545:
        /* <DEDUP_REMOVED lines=12> */
[----:B0--34-:R-:W-:Y:S02]  /*1510*/  IMAD.U32 R4, RZ, RZ, UR8 ;  /* 0x00000008ff047e24 */ /* 0x019fe4000f8e00ff */
[----:B------:R-:W-:Y:S01]  /*1520*/  IMAD.U32 R5, RZ, RZ, UR9 ;  /* 0x00000009ff057e24 */ /* 0x000fe2000f8e00ff */
[----:B------:R-:W-:-:S03]  /*1530*/  @UP1 UIMAD.WIDE UR8, UR6, 0x4, UR10 ;  /* 0x00000004060818a5 */ /* 0x000fc6000f8e020a */
[----:B------:R-:W-:Y:S01]  /*1540*/  ULDC.64 UR10, c[0x0][0xb18] ;  /* 0x0002c600000a7ab9 */ /* 0x000fe20000000a00 */
[----:B--2---:R-:W2:Y:S02]  /*1550*/  @P0 LDG.E R4, desc[UR40][R4.64] ;  /* 0x0000002804040981 */ /* 0x004ea4000c1e1900 */
[----:B------:R-:W-:Y:S02]  /*1560*/  IMAD.U32 R6, RZ, RZ, UR8 ;  /* 0x00000008ff067e24 */ /* 0x000fe4000f8e00ff */
[----:B------:R-:W-:Y:S01]  /*1570*/  IMAD.U32 R7, RZ, RZ, UR9 ;  /* 0x00000009ff077e24 */ /* 0x000fe2000f8e00ff */
[----:B------:R-:W-:-:S04]  /*1580*/  ULDC.64 UR8, c[0x0][0x418] ;  /* 0x0001060000087ab9 */ /* 0x000fc80000000a00 */
[----:B------:R-:W3:Y:S01]  /*1590*/  @P2 LDG.E R6, desc[UR40][R6.64] ;  /* 0x0000002806062981 */ /* 0x000ee2000c1e1900 */
[----:B------:R-:W-:Y:S01]  /*15a0*/  UISETP.NE.U32.AND UP0, UPT, UR8, URZ, UPT ;  /* 0x0000003f0800728c */ /* 0x000fe2000bf05070 */
[----:B------:R-:W-:Y:S01]  /*15b0*/  ISETP.NE.U32.AND P1, PT, RZ, UR10, PT ;  /* 0x0000000aff007c0c */ /* 0x000fe2000bf25070 */
[----:B------:R-:W-:Y:S01]  /*15c0*/  UMOV UR4, URZ ;  /* 0x0000003f00047c82 */ /* 0x000fe20008000000 */
[----:B------:R-:W-:Y:S01]  /*15d0*/  ULDC UR8, c[0x0][0x424] ;  /* 0x0001090000087ab9 */ /* 0x000fe20000000800 */
[----:B------:R-:W-:Y:S01]  /*15e0*/  UISETP.NE.AND.EX UP0, UPT, UR9, URZ, UPT, UP0 ;  /* 0x0000003f0900728c */ /* 0x000fe2000bf05300 */
[----:B------:R-:W-:Y:S01]  /*15f0*/  ISETP.NE.AND.EX P1, PT, RZ, UR11, PT, P1 ;  /* 0x0000000bff007c0c */ /* 0x000fe2000bf25310 */
[----:B------:R-:W-:Y:S01]  /*1600*/  ULDC UR48, c[0x0][0x288] ;  /* 0x0000a20000307ab9 */ /* 0x000fe20000000800 */
[----:B------:R-:W-:Y:S01]  /*1610*/  UMOV UR39, UR7 ;  /* 0x0000000700277c82 */ /* 0x000fe20008000000 */
[----:B------:R-:W-:-:S04]  /*1620*/  USEL UR8, UR8, 0x1, UP0 ;  /* 0x0000000108087887 */ /* 0x000fc80008000000 */
[----:B------:R-:W-:Y:S01]  /*1630*/  UIMAD UR49, UR8, UR49, URZ ;  /* 0x00000031083172a4 */ /* 0x000fe2000f8e023f */
[----:B--2---:R-:W-:Y:S02]  /*1640*/  @P0 R2UR UR4, R4 ;  /* 0x00000000040402ca */ /* 0x004fe400000e0000 */
[----:B---3--:R-:W-:Y:S01]  /*1650*/  @P2 R2UR UR48, R6 ;  /* 0x00000000063022ca */ /* 0x008fe200000e0000 */
[----:B-1----:R-:W-:-:S14]  /*1660*/  @P2 BRA `(.L_x_6407) ;  /* 0x0000000000342947 */ /* 0x002fdc0003800000 */
        /* <DEDUP_REMOVED lines=13> */
.L_x_6407:
[----:B------:R-:W-:Y:S01]  /*1740*/  UMOV UR42, UR5 ;  /* 0x00000005002a7c82 */ /* 0x000fe20008000000 */
        /* <DEDUP_REMOVED lines=9> */
.L_x_6408:
        /* <DEDUP_REMOVED lines=13> */
.L_x_6409:
[----:B------:R-:W0:Y:S01]  /*18b0*/  LDC R0, c[0x0][0xa80] ;  /* 0x0002a000ff007b82 */ /* 0x000e220000000800 */
[----:B------:R-:W-:Y:S01]  /*18c0*/  UISETP.NE.AND UP0, UPT, UR38, 0x1, UPT ;  /* 0x000000012600788c */ /* 0x000fe2000bf05270 */
[----:B------:R1:W-:Y:S01]  /*18d0*/  STL.128 [R1+0x410], RZ ;  /* 0x000410ff01007387 */ /* 0x0003e20000100c00 */
[----:B------:R-:W-:Y:S01]  /*18e0*/  IADD3 R28, P0, R2, 0x410, RZ ;  /* 0x00000410021c7810 */ /* 0x000fe20007f1e0ff */
[----:B------:R-:W-:Y:S02]  /*18f0*/  UIADD3 UR49, -UR4, UR49, URZ ;  /* 0x0000003104317290 */ /* 0x000fe4000fffe13f */
[----:B------:R1:W-:Y:S01]  /*1900*/  STL.128 [R1+0x420], RZ ;  /* 0x000420ff01007387 */ /* 0x0003e20000100c00 */
[----:B------:R-:W-:Y:S01]  /*1910*/  PLOP3.LUT P1, PT, PT, PT, UP0, 0x80, 0x0 ;  /* 0x000000000000781c */ /* 0x000fe20003f2f008 */
[----:B------:R-:W-:Y:S02]  /*1920*/  IMAD.X R29, RZ, RZ, R16, P0 ;  /* 0x000000ffff1d7224 */ /* 0x000fe400000e0610 */
[----:B------:R1:W-:Y:S04]  /*1930*/  STL.128 [R1+0x200], RZ ;  /* 0x000200ff01007387 */ /* 0x0003e80000100c00 */
[----:B------:R1:W-:Y:S04]  /*1940*/  STL.128 [R1+0x210], RZ ;  /* 0x000210ff01007387 */ /* 0x0003e80000100c00 */
[----:B------:R1:W-:Y:S04]  /*1950*/  STL.128 [R1+0x220], RZ ;  /* 0x000220ff01007387 */ /* 0x0003e80000100c00 */
[----:B------:R1:W-:Y:S04]  /*1960*/  STL.128 [R1+0x230], RZ ;  /* 0x000230ff01007387 */ /* 0x0003e80000100c00 */
[----:B0-----:R1:W-:Y:S04]  /*1970*/  STL [R1+0x430], R0 ;  /* 0x0004300001007387 */ /* 0x0013e80000100800 */
        /* <DEDUP_REMOVED lines=31> */
[----:B------:R-:W-:Y:S02]  /*1b70*/  UISETP.NE.AND UP0, UPT, UR4, 0x1, UPT ;  /* 0x000000010400788c */ /* 0x000fe4000bf05270 */
[----:B------:R-:W-:Y:S01]  /*1b80*/  UIADD3 UR9, UR8, 0x3f, URZ ;  /* 0x0000003f08097890 */ /* 0x000fe2000fffe03f */
[----:B------:R-:W-:Y:S01]  /*1b90*/  ULDC.64 UR4, c[0x0][0xad8] ;  /* 0x0002b60000047ab9 */ /* 0x000fe20000000a00 */
[----:B------:R-:W-:Y:S02]  /*1ba0*/  UIADD3 UR10, UR49, 0x1, -UR48 ;  /* 0x00000001310a7890 */ /* 0x000fe4000fffe830 */
[----:B------:R-:W-:-:S05]  /*1bb0*/  UISETP.GE.AND UP1, UPT, UR5, 0x1, UPT ;  /* 0x000000010500788c */ /* 0x000fca000bf26270 */
[----:B------:R-:W-:Y:S01]  /*1bc0*/  @UP0 UIADD3 UR6, UR8, 0x3f, URZ ;  /* 0x0000003f08060890 */ /* 0x000fe2000fffe03f */
[----:B------:R-:W-:Y:S01]  /*1bd0*/  @UP0 ULDC UR7, c[0x0][0x44c] ;  /* 0x0001130000070ab9 */ /* 0x000fe20000000800 */
[----:B------:R-:W-:Y:S02]  /*1be0*/  PLOP3.LUT P1, PT, PT, PT, UP1, 0x80, 0x0 ;  /* 0x000000000000781c */ /* 0x000fe40003f2f018 */
        /* <DEDUP_REMOVED lines=16> */
.L_x_6412:
[----:B------:R-:W-:-:S11]  /*1cf0*/  UISETP.NE.AND UP1, UPT, UR5, 0x1, UPT ;  /* 0x000000010500788c */ /* 0x000fd6000bf25270 */
[----:B------:R-:W-:Y:S02]  /*1d00*/  @UP1 ULDC.64 UR10, c[0x0][0xae0] ;  /* 0x0002b800000a1ab9 */ /* 0x000fe40000000a00 */
[----:B------:R-:W-:-:S04]  /*1d10*/  UIMAD.WIDE.U32 UR6, UR9, UR10, URZ ;  /* 0x0000000a090672a5 */ /* 0x000fc8000f8e003f */
[----:B------:R-:W-:-:S12]  /*1d20*/  @UP1 USHF.R.U32.HI UR9, URZ, UR11, UR7 ;  /* 0x0000000b3f091299 */ /* 0x000fd80008011607 */
.L_x_6413:
[----:B------:R-:W-:-:S04]  /*1d30*/  UIMAD UR9, UR9, UR5, UR5 ;  /* 0x00000005090972a4 */ /* 0x000fc8000f8e0205 */
[----:B------:R-:W-:-:S04]  /*1d40*/  UISETP.LT.AND UP1, UPT, UR4, UR9, UPT ;  /* 0x000000090400728c */ /* 0x000fc8000bf21270 */
[----:B------:R-:W-:-:S12]  /*1d50*/  USEL UR4, UR4, UR9, UP1 ;  /* 0x0000000904047287 */ /* 0x000fd80008800000 */
.L_x_6411:
        /* <DEDUP_REMOVED lines=13> */
[----:B------:R-:W-:Y:S01]  /*1e30*/  UIADD3 UR8, UR8, UR49, -UR48 ;  /* 0x0000003108087290 */ /* 0x000fe2000fffe830 */
        /* <DEDUP_REMOVED lines=14> */
.L_x_6415:
[----:B------:R-:W-:-:S11]  /*1f20*/  UISETP.NE.AND UP0, UPT, UR5, 0x1, UPT ;  /* 0x000000010500788c */ /* 0x000fd6000bf05270 */
[----:B------:R-:W-:Y:S02]  /*1f30*/  @UP0 ULDC.64 UR10, c[0x0][0xae0] ;  /* 0x0002b800000a0ab9 */ /* 0x000fe40000000a00 */
[----:B------:R-:W-:-:S04]  /*1f40*/  UIMAD.WIDE.U32 UR6, UR8, UR10, URZ ;  /* 0x0000000a080672a5 */ /* 0x000fc8000f8e003f */
[----:B------:R-:W-:-:S12]  /*1f50*/  @UP0 USHF.R.U32.HI UR8, URZ, UR11, UR7 ;  /* 0x0000000b3f080299 */ /* 0x000fd80008011607 */
.L_x_6416:
[----:B------:R-:W-:-:S04]  /*1f60*/  UIMAD UR5, UR8, UR5, URZ ;  /* 0x00000005080572a4 */ /* 0x000fc8000f8e023f */
[----:B------:R-:W-:-:S04]  /*1f70*/  UISETP.LT.AND UP0, UPT, UR4, UR5, UPT ;  /* 0x000000050400728c */ /* 0x000fc8000bf01270 */
[----:B------:R-:W-:-:S12]  /*1f80*/  USEL UR4, UR4, UR5, !UP0 ;  /* 0x0000000504047287 */ /* 0x000fd8000c000000 */
.L_x_6414:
        /* <DEDUP_REMOVED lines=711> */
.L_x_6419:
[----:B------:R-:W-:Y:S05]  /*4c00*/  BSYNC B0 ;  /* 0x0000000000007941 */ /* 0x000fea0003800000 */
.L_x_6418:
[----:B------:R-:W-:-:S04]  /*4c10*/  UIADD3 UR21, UR21, -0x2, URZ ;  /* 0xfffffffe15157890 */ /* 0x000fc8000fffe03f */
[----:B------:R-:W-:-:S06]  /*4c20*/  UISETP.GE.AND UP0, UPT, UR21, UR20, UPT ;  /* 0x000000141500728c */ /* 0x000fcc000bf06270 */
[----:B------:R-:W-:-:S13]  /*4c30*/  PLOP3.LUT P0, PT, PT, PT, UP0, 0x80, 0x0 ;  /* 0x000000000000781c */ /* 0x000fda0003f0f008 */
[----:B------:R-:W-:Y:S05]  /*4c40*/  @!P0 BRA `(.L_x_6420) ;  /* 0x0000003c00648947 */ /* 0x000fea0003800000 */
.L_x_6423:
[----:B0-----:R-:W2:Y:S04]  /*4c50*/  LDL R0, [R1+0x1e8] ;  /* 0x0001e80001007983 */ /* 0x001ea80000100800 */
        /* <DEDUP_REMOVED lines=64> */
[----:B--2---:R-:W-:-:S05]  /*5060*/  IMAD R21, R0, 0x40, R158 ;  /* 0x0000004000157824 */ /* 0x004fca00078e029e */
[----:B------:R-:W-:Y:S01]  /*5070*/  LEA R21, R21, UR47, 0x2 ;  /* 0x0000002f15157c11 */ /* 0x000fe2000f8e10ff */
[----:B------:R-:W-:Y:S06]  /*5080*/  BAR.SYNC.DEFER_BLOCKING 0xe, 0x100 ;  /* 0x0384000000007b1d */ /* 0x000fec0000010000 */
[----:B------:R-:W3:Y:S04]  /*5090*/  LDS R3, [R21+0x38400] ;  /* 0x0384000015037984 */ /* 0x000ee80000000800 */
[----:B------:R-:W0:Y:S01]  /*50a0*/  LDS R21, [R21+0x38420] ;  /* 0x0384200015157984 */ /* 0x000e220000000800 */
[C---:B---3--:R-:W-:Y:S01]  /*50b0*/  FMUL.FTZ R137, R3.reuse, R137 ;  /* 0x0000008903897220 */ /* 0x048fe20000410000 */
[C---:B------:R-:W-:Y:S01]  /*50c0*/  FMUL.FTZ R136, R3.reuse, R136 ;  /* 0x0000008803887220 */ /* 0x040fe20000410000 */
        /* <DEDUP_REMOVED lines=66> */
[----:B------:R-:W-:Y:S01]  /*54f0*/  STL.64 [R1+0x210], R136 ;  /* 0x0002108801007387 */ /* 0x000fe20000100a00 */
[C---:B------:R-:W-:Y:S01]  /*5500*/  FMUL.FTZ R65, R21.reuse, R65 ;  /* 0x0000004115417220 */ /* 0x040fe20000410000 */
[----:B------:R-:W-:-:S02]  /*5510*/  FMUL.FTZ R64, R21, R64 ;  /* 0x0000004015407220 */ /* 0x000fc40000410000 */
[----:B------:R-:W-:Y:S01]  /*5520*/  STL.64 [R1+0x220], R134 ;  /* 0x0002208601007387 */ /* 0x000fe20000100a00 */
[C---:B------:R-:W-:Y:S01]  /*5530*/  FMUL.FTZ R73, R21.reuse, R73 ;  /* 0x0000004915497220 */ /* 0x040fe20000410000 */
[C---:B------:R-:W-:Y:S02]  /*5540*/  FMUL.FTZ R72, R21.reuse, R72 ;  /* 0x0000004815487220 */ /* 0x040fe40000410000 */
[----:B------:R-:W-:Y:S01]  /*5550*/  STL.64 [R1+0x230], R138 ;  /* 0x0002308a01007387 */ /* 0x000fe20000100a00 */
[C---:B------:R-:W-:Y:S01]  /*5560*/  FMUL.FTZ R71, R21.reuse, R71 ;  /* 0x0000004715477220 */ /* 0x040fe20000410000 */
[C---:B------:R-:W-:Y:S02]  /*5570*/  FMUL.FTZ R70, R21.reuse, R70 ;  /* 0x0000004615467220 */ /* 0x040fe40000410000 */
        /* <DEDUP_REMOVED lines=78> */
[----:B------:R0:W-:Y:S01]  /*5a60*/  STL.64 [R1+0x3e0], R74 ;  /* 0x0003e04a01007387 */ /* 0x0001e20000100a00 */
[C---:B------:R-:W-:Y:S01]  /*5a70*/  FMUL.FTZ R7, R21.reuse, R7 ;  /* 0x0000000715077220 */ /* 0x040fe20000410000 */
[----:B------:R-:W-:Y:S02]  /*5a80*/  FMUL.FTZ R6, R21, R6 ;  /* 0x0000000615067220 */ /* 0x000fe40000410000 */
        /* <DEDUP_REMOVED lines=34> */
[----:B0-----:R-:W4:Y:S04]  /*5cb0*/  LDL R74, [R1+0x204] ;  /* 0x00020400014a7983 */ /* 0x001f280000100800 */
[----:B-1----:R-:W5:Y:S04]  /*5cc0*/  LDL R76, [R1+0x208] ;  /* 0x00020800014c7983 */ /* 0x002f680000100800 */
[----:B------:R-:W5:Y:S04]  /*5cd0*/  LDL R78, [R1+0x20c] ;  /* 0x00020c00014e7983 */ /* 0x000f680000100800 */
[----:B------:R-:W5:Y:S04]  /*5ce0*/  LDL R14, [R1+0x210] ;  /* 0x00021000010e7983 */ /* 0x000f680000100800 */
[----:B------:R-:W5:Y:S04]  /*5cf0*/  LDL R80, [R1+0x214] ;  /* 0x0002140001507983 */ /* 0x000f680000100800 */
[----:B------:R-:W5:Y:S04]  /*5d00*/  LDL R84, [R1+0x218] ;  /* 0x0002180001547983 */ /* 0x000f680000100800 */
[----:B------:R-:W5:Y:S04]  /*5d10*/  LDL R86, [R1+0x21c] ;  /* 0x00021c0001567983 */ /* 0x000f680000100800 */
[----:B--2---:R-:W2:Y:S04]  /*5d20*/  LDL R4, [R1+0x220] ;  /* 0x0002200001047983 */ /* 0x004ea80000100800 */
[----:B------:R-:W2:Y:S04]  /*5d30*/  LDL R88, [R1+0x224] ;  /* 0x0002240001587983 */ /* 0x000ea80000100800 */
[----:B------:R-:W2:Y:S04]  /*5d40*/  LDL R90, [R1+0x228] ;  /* 0x00022800015a7983 */ /* 0x000ea80000100800 */
[----:B------:R-:W2:Y:S04]  /*5d50*/  LDL R92, [R1+0x22c] ;  /* 0x00022c00015c7983 */ /* 0x000ea80000100800 */
[----:B---3--:R-:W3:Y:S04]  /*5d60*/  LDL R6, [R1+0x230] ;  /* 0x0002300001067983 */ /* 0x008ee80000100800 */
[----:B------:R-:W3:Y:S04]  /*5d70*/  LDL R94, [R1+0x234] ;  /* 0x00023400015e7983 */ /* 0x000ee80000100800 */
        /* <DEDUP_REMOVED lines=114> */
[----:B------:R-:W-:Y:S04]  /*64a0*/  STL [R1+0x200], R82 ;  /* 0x0002005201007387 */ /* 0x000fe80000100800 */
[----:B----4-:R-:W-:Y:S04]  /*64b0*/  STL [R1+0x204], R74 ;  /* 0x0002044a01007387 */ /* 0x010fe80000100800 */
[----:B-----5:R-:W-:Y:S04]  /*64c0*/  STL [R1+0x208], R76 ;  /* 0x0002084c01007387 */ /* 0x020fe80000100800 */
        /* <DEDUP_REMOVED lines=9> */
[----:B---3--:R-:W-:Y:S04]  /*6560*/  STL [R1+0x230], R6 ;  /* 0x0002300601007387 */ /* 0x008fe80000100800 */
        /* <DEDUP_REMOVED lines=147> */
[----:B------:R-:W-:-:S02]  /*6ea0*/  VIADD R0, R0, 0x1 ;  /* 0x0000000100007836 */ /* 0x000fc40000000000 */
[----:B------:R-:W-:Y:S02]  /*6eb0*/  IMAD.MOV.U32 R5, RZ, RZ, 0x40000040 ;  /* 0x40000040ff057424 */ /* 0x000fe400078e00ff */
[----:B------:R-:W-:Y:S01]  /*6ec0*/  IMAD.MOV.U32 R7, RZ, RZ, 0x40000040 ;  /* 0x40000040ff077424 */ /* 0x000fe200078e00ff */
[----:B------:R-:W-:Y:S01]  /*6ed0*/  ISETP.NE.AND P0, PT, R0, 0x2, PT ;  /* 0x000000020000780c */ /* 0x000fe20003f05270 */
[----:B------:R0:W-:Y:S01]  /*6ee0*/  STL [R1+0x1e8], R0 ;  /* 0x0001e80001007387 */ /* 0x0001e20000100800 */
[----:B------:R-:W-:Y:S01]  /*6ef0*/  R2UR UR15, R5 ;  /* 0x00000000050f72ca */ /* 0x000fe200000e0000 */
[----:B------:R-:W-:Y:S01]  /*6f00*/  IMAD.MOV.U32 R5, RZ, RZ, 0x40000040 ;  /* 0x40000040ff057424 */ /* 0x000fe200078e00ff */
[----:B------:R-:W-:Y:S01]  /*6f10*/  R2UR UR19, R7 ;  /* 0x00000000071372ca */ /* 0x000fe200000e0000 */
[----:B------:R-:W-:-:S03]  /*6f20*/  IMAD.MOV.U32 R7, RZ, RZ, 0x40000040 ;  /* 0x40000040ff077424 */ /* 0x000fc600078e00ff */
[----:B------:R-:W-:Y:S02]  /*6f30*/  R2UR UR11, R5 ;  /* 0x00000000050b72ca */ /* 0x000fe400000e0000 */
[----:B------:R-:W-:-:S03]  /*6f40*/  R2UR UR7, R7 ;  /* 0x00000000070772ca */ /* 0x000fc600000e0000 */
[----:B0-----:R-:W-:-:S05]  /*6f50*/  @!P0 IMAD.MOV.U32 R0, RZ, RZ, RZ ;  /* 0x000000ffff008224 */ /* 0x001fca00078e00ff */
[----:B------:R-:W-:Y:S02]  /*6f60*/  LEA R4, R0, UR22, 0xc ;  /* 0x0000001600047c11 */ /* 0x000fe4000f8e60ff */
[----:B------:R-:W3:Y:S02]  /*6f70*/  LDL R0, [R1+0x1f0] ;  /* 0x0001f00001007983 */ /* 0x000ee40000100800 */
[C---:B------:R-:W-:Y:S01]  /*6f80*/  R2UR UR14, R4.reuse ;  /* 0x00000000040e72ca */ /* 0x040fe200000e0000 */
[----:B------:R-:W-:-:S05]  /*6f90*/  VIADD R6, R4, 0x80 ;  /* 0x0000008004067836 */ /* 0x000fca0000000000 */
[----:B------:R-:W-:Y:S01]  /*6fa0*/  R2UR UR18, R6 ;  /* 0x00000000061272ca */ /* 0x000fe200000e0000 */
[C---:B------:R-:W-:Y:S02]  /*6fb0*/  VIADD R6, R4.reuse, 0x100 ;  /* 0x0000010004067836 */ /* 0x040fe40000000000 */
[----:B------:R-:W-:-:S03]  /*6fc0*/  VIADD R4, R4, 0x180 ;  /* 0x0000018004047836 */ /* 0x000fc60000000000 */
[----:B------:R-:W-:Y:S02]  /*6fd0*/  R2UR UR6, R6 ;  /* 0x00000000060672ca */ /* 0x000fe400000e0000 */
[----:B------:R-:W-:Y:S02]  /*6fe0*/  R2UR UR10, R4 ;  /* 0x00000000040a72ca */ /* 0x000fe400000e0000 */
[----:B------:R-:W4:Y:S01]  /*6ff0*/  @!P0 LDL R4, [R1+0x1ec] ;  /* 0x0001ec0001048983 */ /* 0x000f220000100800 */
[----:B--2---:R-:W-:-:S06]  /*7000*/  WARPGROUP.ARRIVE ;  /* 0x00000000000079c5 */ /* 0x004fcc0000000000 */
        /* <DEDUP_REMOVED lines=139> */
[----:B------:R-:W4:Y:S04]  /*78c0*/  LDL R6, [R1+0x200] ;  /* 0x0002000001067983 */ /* 0x000f280000100800 */
[----:B0-----:R-:W4:Y:S04]  /*78d0*/  LDL R78, [R1+0x204] ;  /* 0x00020400014e7983 */ /* 0x001f280000100800 */
[----:B-1----:R-:W4:Y:S04]  /*78e0*/  LDL R80, [R1+0x208] ;  /* 0x0002080001507983 */ /* 0x002f280000100800 */
[----:B------:R-:W4:Y:S04]  /*78f0*/  LDL R82, [R1+0x20c] ;  /* 0x00020c0001527983 */ /* 0x000f280000100800 */
[----:B------:R-:W4:Y:S04]  /*7900*/  LDL R8, [R1+0x210] ;  /* 0x0002100001087983 */ /* 0x000f280000100800 */
[----:B--2---:R-:W2:Y:S04]  /*7910*/  LDL R84, [R1+0x214] ;  /* 0x0002140001547983 */ /* 0x004ea80000100800 */
[----:B------:R-:W2:Y:S04]  /*7920*/  LDL R86, [R1+0x218] ;  /* 0x0002180001567983 */ /* 0x000ea80000100800 */
[----:B-----5:R-:W5:Y:S04]  /*7930*/  LDL R88, [R1+0x21c] ;  /* 0x00021c0001587983 */ /* 0x020f680000100800 */
[----:B------:R-:W5:Y:S04]  /*7940*/  LDL R10, [R1+0x220] ;  /* 0x00022000010a7983 */ /* 0x000f680000100800 */
[----:B------:R-:W5:Y:S04]  /*7950*/  LDL R90, [R1+0x224] ;  /* 0x00022400015a7983 */ /* 0x000f680000100800 */
[----:B---3--:R-:W3:Y:S04]  /*7960*/  LDL R92, [R1+0x228] ;  /* 0x00022800015c7983 */ /* 0x008ee80000100800 */
[----:B------:R-:W3:Y:S04]  /*7970*/  LDL R94, [R1+0x22c] ;  /* 0x00022c00015e7983 */ /* 0x000ee80000100800 */
[----:B------:R-:W3:Y:S04]  /*7980*/  LDL R12, [R1+0x230] ;  /* 0x00023000010c7983 */ /* 0x000ee80000100800 */
[----:B----4-:R-:W4:Y:S04]  /*7990*/  LDL R96, [R1+0x234] ;  /* 0x0002340001607983 */ /* 0x010f280000100800 */
        /* <DEDUP_REMOVED lines=114> */
[----:B------:R-:W-:Y:S04]  /*80c0*/  STL [R1+0x200], R6 ;  /* 0x0002000601007387 */ /* 0x000fe80000100800 */
[----:B------:R-:W-:Y:S04]  /*80d0*/  STL [R1+0x204], R78 ;  /* 0x0002044e01007387 */ /* 0x000fe80000100800 */
[----:B------:R-:W-:Y:S04]  /*80e0*/  STL [R1+0x208], R80 ;  /* 0x0002085001007387 */ /* 0x000fe80000100800 */
[----:B------:R-:W-:Y:S04]  /*80f0*/  STL [R1+0x20c], R82 ;  /* 0x00020c5201007387 */ /* 0x000fe80000100800 */
[----:B------:R-:W-:Y:S04]  /*8100*/  STL [R1+0x210], R8 ;  /* 0x0002100801007387 */ /* 0x000fe80000100800 */
[----:B--2---:R-:W-:Y:S04]  /*8110*/  STL [R1+0x214], R84 ;  /* 0x0002145401007387 */ /* 0x004fe80000100800 */
[----:B------:R-:W-:Y:S04]  /*8120*/  STL [R1+0x218], R86 ;  /* 0x0002185601007387 */ /* 0x000fe80000100800 */
[----:B-----5:R-:W-:Y:S04]  /*8130*/  STL [R1+0x21c], R88 ;  /* 0x00021c5801007387 */ /* 0x020fe80000100800 */
[----:B------:R-:W-:Y:S04]  /*8140*/  STL [R1+0x220], R10 ;  /* 0x0002200a01007387 */ /* 0x000fe80000100800 */
[----:B------:R-:W-:Y:S04]  /*8150*/  STL [R1+0x224], R90 ;  /* 0x0002245a01007387 */ /* 0x000fe80000100800 */
[----:B---3--:R-:W-:Y:S04]  /*8160*/  STL [R1+0x228], R92 ;  /* 0x0002285c01007387 */ /* 0x008fe80000100800 */
[----:B------:R-:W-:Y:S04]  /*8170*/  STL [R1+0x22c], R94 ;  /* 0x00022c5e01007387 */ /* 0x000fe80000100800 */
[----:B------:R-:W-:Y:S04]  /*8180*/  STL [R1+0x230], R12 ;  /* 0x0002300c01007387 */ /* 0x000fe80000100800 */
[----:B----4-:R-:W-:Y:S04]  /*8190*/  STL [R1+0x234], R96 ;  /* 0x0002346001007387 */ /* 0x010fe80000100800 */
        /* <DEDUP_REMOVED lines=130> */
.L_x_6422:
[----:B------:R-:W-:Y:S05]  /*89c0*/  BSYNC B0 ;  /* 0x0000000000007941 */ /* 0x000fea0003800000 */
.L_x_6421:
[----:B------:R-:W-:Y:S05]  /*89d0*/  @P0 BRA `(.L_x_6423) ;  /* 0xffffffc0009c0947 */ /* 0x000fea000383ffff */
.L_x_6420:
        /* <DEDUP_REMOVED lines=70> */
[----:B------:R-:W-:Y:S04]  /*8e40*/  LDS R21, [R140+0x38400] ;  /* 0x038400008c157984 */ /* 0x000fe80000000800 */
[----:B------:R-:W3:Y:S01]  /*8e50*/  LDS R140, [R140+0x38420] ;  /* 0x038420008c8c7984 */ /* 0x000ee20000000800 */
[----:B------:R-:W-:Y:S01]  /*8e60*/  BSSY B0, `(.L_x_6424) ;  /* 0x00000cd000007945 */ /* 0x000fe20003800000 */
[C---:B---3--:R-:W-:Y:S01]  /*8e70*/  FMUL.FTZ R29, R140.reuse, R29 ;  /* 0x0000001d8c1d7220 */ /* 0x048fe20000410000 */
[C---:B------:R-:W-:Y:S01]  /*8e80*/  FMUL.FTZ R28, R140.reuse, R28 ;  /* 0x0000001c8c1c7220 */ /* 0x040fe20000410000 */
[C---:B----4-:R-:W-:Y:S01]  /*8e90*/  FMUL.FTZ R11, R140.reuse, R11 ;  /* 0x0000000b8c0b7220 */ /* 0x050fe20000410000 */
[C---:B------:R-:W-:Y:S01]  /*8ea0*/  FMUL.FTZ R10, R140.reuse, R10 ;  /* 0x0000000a8c0a7220 */ /* 0x040fe20000410000 */
[C---:B-----5:R-:W-:Y:S01]  /*8eb0*/  FMUL.FTZ R139, R21.reuse, R139 ;  /* 0x0000008b158b7220 */ /* 0x060fe20000410000 */
        /* <DEDUP_REMOVED lines=193> */
[----:B------:R-:W-:-:S12]  /*9ad0*/  IMAD.MOV.U32 R0, RZ, RZ, 0x1 ;  /* 0x00000001ff007424 */ /* 0x000fd800078e00ff */
[----:B0-----:R-:W-:Y:S05]  /*9ae0*/  @P0 BRA `(.L_x_6425) ;  /* 0x0000000000100947 */ /* 0x001fea0003800000 */
[----:B------:R-:W2:Y:S04]  /*9af0*/  LDL R4, [R1+0x1ec] ;  /* 0x0001ec0001047983 */ /* 0x000ea80000100800 */
[----:B------:R0:W-:Y:S01]  /*9b00*/  STL [R1+0x1e8], RZ ;  /* 0x0001e8ff01007387 */ /* 0x0001e20000100800 */
[----:B--2---:R-:W-:-:S05]  /*9b10*/  LOP3.LUT R4, R4, 0x1, RZ, 0x3c, !PT ;  /* 0x0000000104047812 */ /* 0x004fca00078e3cff */
[----:B------:R0:W-:Y:S02]  /*9b20*/  STL [R1+0x1ec], R4 ;  /* 0x0001ec0401007387 */ /* 0x0001e40000100800 */
.L_x_6425:
[----:B------:R-:W-:Y:S05]  /*9b30*/  BSYNC B0 ;  /* 0x0000000000007941 */ /* 0x000fea0003800000 */
.L_x_6424:
[----:B------:R-:W-:Y:S05]  /*9b40*/  BRA `(.L_x_6417) ;  /* 0x000001e000007947 */ /* 0x000fea0003800000 */
.L_x_6410:
[----:B------:R-:W0:Y:S01]  /*9b50*/  S2R R3, SR_TID.X ;  /* 0x0000000000037919 */ /* 0x000e220000002100 */
[----:B------:R-:W-:Y:S01]  /*9b60*/  UISETP.NE.AND UP0, UPT, UR38, URZ, UPT ;  /* 0x0000003f2600728c */ /* 0x000fe2000bf05270 */
[----:B-1----:R-:W-:Y:S01]  /*9b70*/  IMAD.U32 R0, RZ, RZ, UR5 ;  /* 0x00000005ff007e24 */ /* 0x002fe2000f8e00ff */
[----:B------:R-:W-:Y:S01]  /*9b80*/  UMOV UR4, 0x1 ;  /* 0x0000000100047882 */ /* 0x000fe20000000000 */
[----:B------:R-:W-:Y:S01]  /*9b90*/  IMAD.MOV.U32 R5, RZ, RZ, 0x80 ;  /* 0x00000080ff057424 */ /* 0x000fe200078e00ff */
[----:B------:R-:W-:Y:S01]  /*9ba0*/  USEL UR4, UR4, 0x2, !UP0 ;  /* 0x0000000204047887 */ /* 0x000fe2000c000000 */
[----:B------:R-:W-:Y:S01]  /*9bb0*/  IMAD.MOV.U32 R6, RZ, RZ, 0x1 ;  /* 0x00000001ff067424 */ /* 0x000fe200078e00ff */
[----:B------:R-:W-:Y:S01]  /*9bc0*/  UIADD3 UR7, UP1, UR36, 0x38830, URZ ;  /* 0x0003883024077890 */ /* 0x000fe2000ff3e03f */
[----:B------:R-:W-:Y:S01]  /*9bd0*/  IMAD.MOV.U32 R7, RZ, RZ, RZ ;  /* 0x000000ffff077224 */ /* 0x000fe200078e00ff */
[----:B------:R-:W-:Y:S01]  /*9be0*/  UIADD3 UR9, UP0, UR36, 0x38840, URZ ;  /* 0x0003884024097890 */ /* 0x000fe2000ff1e03f */
[----:B------:R1:W-:Y:S01]  /*9bf0*/  STL [R1+0x70], R0 ;  /* 0x0000700001007387 */ /* 0x0003e20000100800 */
[----:B------:R-:W-:Y:S01]  /*9c00*/  IMAD.U32 R13, RZ, RZ, UR4 ;  /* 0x00000004ff0d7e24 */ /* 0x000fe2000f8e00ff */
[----:B------:R-:W-:Y:S01]  /*9c10*/  UIADD3 UR4, UP2, UR36, 0x38850, URZ ;  /* 0x0003885024047890 */ /* 0x000fe2000ff5e03f */
[----:B------:R-:W-:Y:S01]  /*9c20*/  IMAD.MOV.U32 R8, RZ, RZ, 0x1 ;  /* 0x00000001ff087424 */ /* 0x000fe200078e00ff */
[----:B------:R-:W-:Y:S01]  /*9c30*/  UIADD3 UR8, UP3, UR36, 0x38860, URZ ;  /* 0x0003886024087890 */ /* 0x000fe2000ff7e03f */
[----:B------:R-:W-:Y:S01]  /*9c40*/  IMAD.MOV.U32 R9, RZ, RZ, RZ ;  /* 0x000000ffff097224 */ /* 0x000fe200078e00ff */
[----:B------:R-:W-:Y:S01]  /*9c50*/  UIADD3.X UR6, URZ, UR37, URZ, UP2, !UPT ;  /* 0x000000253f067290 */ /* 0x000fe200097fe43f */
[----:B------:R-:W-:Y:S01]  /*9c60*/  IMAD.MOV.U32 R12, RZ, RZ, 0x2000 ;  /* 0x00002000ff0c7424 */ /* 0x000fe200078e00ff */
[----:B------:R-:W-:Y:S01]  /*9c70*/  ULDC UR11, c[0x0][0x448] ;  /* 0x00011200000b7ab9 */ /* 0x000fe20000000800 */
[----:B------:R-:W-:Y:S01]  /*9c80*/  UIADD3.X UR10, URZ, UR37, URZ, UP3, !UPT ;  /* 0x000000253f0a7290 */ /* 0x000fe20009ffe43f */
[----:B-1----:R-:W-:Y:S01]  /*9c90*/  IMAD.U32 R0, RZ, RZ, UR4 ;  /* 0x00000004ff007e24 */ /* 0x002fe2000f8e00ff */
[----:B------:R-:W-:Y:S01]  /*9ca0*/  UIADD3.X UR4, URZ, UR37, URZ, UP1, !UPT ;  /* 0x000000253f047290 */ /* 0x000fe20008ffe43f */
[----:B------:R1:W-:Y:S01]  /*9cb0*/  STL.64 [R1+0x60], R8 ;  /* 0x0000600801007387 */ /* 0x0003e20000100a00 */
[----:B------:R-:W-:Y:S01]  /*9cc0*/  UISETP.NE.AND UP1, UPT, UR11, 0x1, UPT ;  /* 0x000000010b00788c */ /* 0x000fe2000bf25270 */
[----:B------:R-:W-:Y:S01]  /*9cd0*/  IMAD.MOV.U32 R11, RZ, RZ, 0x100 ;  /* 0x00000100ff0b7424 */ /* 0x000fe200078e00ff */
[----:B------:R-:W-:Y:S01]  /*9ce0*/  UIADD3 UR44, UR49, 0x1, -UR48 ;  /* 0x00000001312c7890 */ /* 0x000fe2000fffe830 */
[----:B------:R2:W-:Y:S01]  /*9cf0*/  STL.64 [R1+0x18], R12 ;  /* 0x0000180c01007387 */ /* 0x0005e20000100a00 */
[----:B------:R-:W-:-:S02]  /*9d00*/  IMAD.U32 R14, RZ, RZ, UR7 ;  /* 0x00000007ff0e7e24 */ /* 0x000fc4000f8e00ff */
[----:B------:R-:W-:Y:S01]  /*9d10*/  IMAD.U32 R15, RZ, RZ, UR4 ;  /* 0x00000004ff0f7e24 */ /* 0x000fe2000f8e00ff */
[----:B------:R-:W-:Y:S01]  /*9d20*/  STL.64 [R1], RZ ;  /* 0x000000ff01007387 */ /* 0x000fe20000100a00 */
[----:B0-----:R-:W-:Y:S01]  /*9d30*/  LOP3.LUT R3, R3, 0x7f, RZ, 0xc0, !PT ;  /* 0x0000007f03037812 */ /* 0x001fe200078ec0ff */
[----:B-1----:R-:W-:Y:S02]  /*9d40*/  IMAD.MOV.U32 R9, RZ, RZ, R13 ;  /* 0x000000ffff097224 */ /* 0x002fe400078e000d */
[----:B------:R-:W-:Y:S01]  /*9d50*/  STL.64 [R1+0x8], R14 ;  /* 0x0000080e01007387 */ /* 0x000fe20000100a00 */
[----:B------:R-:W-:Y:S01]  /*9d60*/  ISETP.NE.AND P0, PT, R3, RZ, PT ;  /* 0x000000ff0300720c */ /* 0x000fe20003f05270 */
[----:B------:R-:W-:Y:S01]  /*9d70*/  IMAD.MOV.U32 R8, RZ, RZ, 0x10000 ;  /* 0x00010000ff087424 */ /* 0x000fe200078e00ff */
[----:B------:R-:W-:Y:S01]  /*9d80*/  @UP1 ULDC UR7, c[0x0][0x44c] ;  /* 0x0001130000071ab9 */ /* 0x000fe20000000800 */
[----:B--2---:R-:W-:Y:S01]  /*9d90*/  IMAD.U32 R12, RZ, RZ, UR9 ;  /* 0x00000009ff0c7e24 */ /* 0x004fe2000f8e00ff */
[----:B------:R-:W-:Y:S01]  /*9da0*/  SEL R4, RZ, 0x1, P0 ;  /* 0x00000001ff047807 */ /* 0x000fe20000000000 */
[----:B------:R-:W-:Y:S01]  /*9db0*/  STL.64 [R1+0x38], RZ ;  /* 0x000038ff01007387 */ /* 0x000fe20000100a00 */
[----:B------:R-:W-:-:S03]  /*9dc0*/  IADD3 R38, P0, R2, 0x38, RZ ;  /* 0x0000003802267810 */ /* 0x000fc60007f1e0ff */
[----:B------:R0:W-:Y:S01]  /*9dd0*/  STL.128 [R1+0x20], R4 ;  /* 0x0000200401007387 */ /* 0x0001e20000100c00 */
[----:B------:R-:W-:Y:S02]  /*9de0*/  IMAD.MOV.U32 R10, RZ, RZ, R4 ;  /* 0x000000ffff0a7224 */ /* 0x000fe400078e0004 */
[----:B------:R-:W-:-:S03]  /*9df0*/  IMAD.X R47, RZ, RZ, R16, P0 ;  /* 0x000000ffff2f7224 */ /* 0x000fc600000e0610 */
[----:B------:R1:W-:Y:S01]  /*9e00*/  STL.128 [R1+0x50], R8 ;  /* 0x0000500801007387 */ /* 0x0003e20000100c00 */
[----:B0-----:R-:W-:Y:S01]  /*9e10*/  IMAD.U32 R5, RZ, RZ, UR6 ;  /* 0x00000006ff057e24 */ /* 0x001fe2000f8e00ff */
[----:B------:R-:W-:Y:S01]  /*9e20*/  UIADD3.X UR6, URZ, UR37, URZ, UP0, !UPT ;  /* 0x000000253f067290 */ /* 0x000fe200087fe43f */
[----:B------:R-:W-:Y:S01]  /*9e30*/  IMAD.U32 R6, RZ, RZ, UR8 ;  /* 0x00000008ff067e24 */ /* 0x000fe2000f8e00ff */
[----:B------:R-:W-:Y:S01]  /*9e40*/  USHF.L.U32 UR8, UR5, 0x6, URZ ;  /* 0x0000000605087899 */ /* 0x000fe2000800063f */
[----:B------:R-:W-:Y:S01]  /*9e50*/  IMAD.U32 R7, RZ, RZ, UR10 ;  /* 0x0000000aff077e24 */ /* 0x000fe2000f8e00ff */
[----:B------:R-:W-:Y:S01]  /*9e60*/  @UP1 ULDC UR10, c[0x0][0x450] ;  /* 0x00011400000a1ab9 */ /* 0x000fe20000000800 */
[----:B------:R-:W-:Y:S01]  /*9e70*/  IMAD.MOV.U32 R4, RZ, RZ, R0 ;  /* 0x000000ffff047224 */ /* 0x000fe200078e0000 */
[----:B------:R-:W-:Y:S01]  /*9e80*/  ULDC.64 UR4, c[0x0][0xad8] ;  /* 0x0002b60000047ab9 */ /* 0x000fe20000000a00 */
[----:B------:R-:W-:Y:S01]  /*9e90*/  IMAD.U32 R13, RZ, RZ, UR6 ;  /* 0x00000006ff0d7e24 */ /* 0x000fe2000f8e00ff */
[----:B------:R-:W-:Y:S01]  /*9ea0*/  UISETP.GE.AND UP0, UPT, UR5, 0x1, UPT ;  /* 0x000000010500788c */ /* 0x000fe2000bf06270 */
[----:B------:R1:W-:Y:S01]  /*9eb0*/  STL.64 [R1+0x68], R6 ;  /* 0x0000680601007387 */ /* 0x0003e20000100a00 */
[----:B------:R-:W-:-:S02]  /*9ec0*/  @UP1 UIADD3 UR6, UR8, 0x3f, URZ ;  /* 0x0000003f08061890 */ /* 0x000fc4000fffe03f */
[----:B------:R-:W-:Y:S01]  /*9ed0*/  UIADD3 UR9, UR8, 0x3f, URZ ;  /* 0x0000003f08097890 */ /* 0x000fe2000fffe03f */
[----:B------:R1:W-:Y:S01]  /*9ee0*/  STL.128 [R1+0x40], R4 ;  /* 0x0000400401007387 */ /* 0x0003e20000100c00 */
[----:B------:R-:W-:Y:S01]  /*9ef0*/  UIMAD.WIDE.U32 UR6, UR6, UR7, URZ ;  /* 0x00000007060672a5 */ /* 0x000fe2000f8e003f */
[----:B------:R-:W-:Y:S02]  /*9f00*/  PLOP3.LUT P1, PT, PT, PT, UP0, 0x80, 0x0 ;  /* 0x000000000000781c */ /* 0x000fe40003f2f008 */
[----:B------:R1:W-:Y:S01]  /*9f10*/  STL.64 [R1+0x10], R12 ;  /* 0x0000100c01007387 */ /* 0x0003e20000100a00 */
[----:B------:R-:W-:-:S03]  /*9f20*/  @UP1 USHF.R.U32.HI UR9, URZ, UR10, UR7 ;  /* 0x0000000a3f091299 */ /* 0x000fc60008011607 */
[----:B------:R1:W-:Y:S01]  /*9f30*/  STL.64 [R1+0x30], R12 ;  /* 0x0000300c01007387 */ /* 0x0003e20000100a00 */
[----:B------:R-:W-:-:S04]  /*9f40*/  UIADD3 UR6, UR44, UR9, URZ ;  /* 0x000000092c067290 */ /* 0x000fc8000fffe03f */
[----:B------:R-:W-:Y:S02]  /*9f50*/  UIADD3 UR4, UR6, UR4, URZ ;  /* 0x0000000406047290 */ /* 0x000fe4000fffe03f */
[----:B------:R-:W-:Y:S10]  /*9f60*/  @!P1 BRA `(.L_x_6426) ;  /* 0x0000000000449947 */ /* 0x000ff40003800000 */
        /* <DEDUP_REMOVED lines=10> */
.L_x_6427:
[----:B------:R-:W-:-:S11]  /*a010*/  UISETP.NE.AND UP0, UPT, UR5, 0x1, UPT ;  /* 0x000000010500788c */ /* 0x000fd6000bf05270 */
[----:B------:R-:W-:Y:S02]  /*a020*/  @UP0 ULDC.64 UR10, c[0x0][0xae0] ;  /* 0x0002b800000a0ab9 */ /* 0x000fe40000000a00 */
[----:B------:R-:W-:-:S04]  /*a030*/  UIMAD.WIDE.U32 UR6, UR9, UR10, URZ ;  /* 0x0000000a090672a5 */ /* 0x000fc8000f8e003f */
[----:B------:R-:W-:-:S12]  /*a040*/  @UP0 USHF.R.U32.HI UR9, URZ, UR11, UR7 ;  /* 0x0000000b3f090299 */ /* 0x000fd80008011607 */
.L_x_6428:
[----:B------:R-:W-:-:S04]  /*a050*/  UIMAD UR9, UR9, UR5, UR5 ;  /* 0x00000005090972a4 */ /* 0x000fc8000f8e0205 */
[----:B------:R-:W-:-:S04]  /*a060*/  UISETP.LT.AND UP0, UPT, UR4, UR9, UPT ;  /* 0x000000090400728c */ /* 0x000fc8000bf01270 */
[----:B------:R-:W-:-:S12]  /*a070*/  USEL UR4, UR4, UR9, UP0 ;  /* 0x0000000904047287 */ /* 0x000fd80008000000 */
.L_x_6426:
        /* <DEDUP_REMOVED lines=29> */
.L_x_6430:
[----:B------:R-:W-:-:S11]  /*a250*/  UISETP.NE.AND UP0, UPT, UR5, 0x1, UPT ;  /* 0x000000010500788c */ /* 0x000fd6000bf05270 */
[----:B------:R-:W-:Y:S02]  /*a260*/  @UP0 ULDC.64 UR10, c[0x0][0xae0] ;  /* 0x0002b800000a0ab9 */ /* 0x000fe40000000a00 */
[----:B------:R-:W-:-:S04]  /*a270*/  UIMAD.WIDE.U32 UR6, UR8, UR10, URZ ;  /* 0x0000000a080672a5 */ /* 0x000fc8000f8e003f */
[----:B------:R-:W-:-:S12]  /*a280*/  @UP0 USHF.R.U32.HI UR8, URZ, UR11, UR7 ;  /* 0x0000000b3f080299 */ /* 0x000fd80008011607 */
.L_x_6431:
[----:B------:R-:W-:-:S04]  /*a290*/  UIMAD UR5, UR8, UR5, URZ ;  /* 0x00000005080572a4 */ /* 0x000fc8000f8e023f */
[----:B------:R-:W-:-:S04]  /*a2a0*/  UISETP.LT.AND UP0, UPT, UR4, UR5, UPT ;  /* 0x000000050400728c */ /* 0x000fc8000bf01270 */
[----:B------:R-:W-:-:S12]  /*a2b0*/  USEL UR4, UR4, UR5, !UP0 ;  /* 0x0000000504047287 */ /* 0x000fd8000c000000 */
.L_x_6429:
        /* <DEDUP_REMOVED lines=9> */
[----:B------:R-:W0:Y:S01]  /*a350*/  SHFL.IDX PT, R0, R197, RZ, 0x1f ;  /* 0x00001fffc5007589 */ /* 0x000e2200000e0000 */
[----:B------:R-:W-:Y:S01]  /*a360*/  UIADD3 UR5, UR47, 0x22400, URZ ;  /* 0x000224002f057890 */ /* 0x000fe2000fffe03f */
[----:B-1----:R-:W-:Y:S01]  /*a370*/  IMAD.MOV.U32 R13, RZ, RZ, 0x40000040 ;  /* 0x40000040ff0d7424 */ /* 0x002fe200078e00ff */
[----:B------:R-:W-:Y:S01]  /*a380*/  UIADD3 UR4, UR47, 0x20400, URZ ;  /* 0x000204002f047890 */ /* 0x000fe2000fffe03f */
[----:B------:R-:W1:Y:S01]  /*a390*/  S2R R48, SR_TID.X ;  /* 0x0000000000307919 */ /* 0x000e620000002100 */
[----:B------:R-:W-:Y:S01]  /*a3a0*/  UIADD3 UR8, UR47, 0x400, URZ ;  /* 0x000004002f087890 */ /* 0x000fe2000fffe03f */
[----:B------:R-:W-:Y:S01]  /*a3b0*/  IMAD.MOV.U32 R11, RZ, RZ, 0x40000040 ;  /* 0x40000040ff0b7424 */ /* 0x000fe200078e00ff */
[----:B------:R-:W-:Y:S01]  /*a3c0*/  USHF.R.U32.HI UR5, URZ, 0x4, UR5 ;  /* 0x000000043f057899 */ /* 0x000fe20008011605 */
[----:B------:R-:W-:Y:S01]  /*a3d0*/  IADD3 R34, P5, R2, 0xa8, RZ ;  /* 0x000000a802227810 */ /* 0x000fe20007fbe0ff */
[----:B------:R-:W-:Y:S01]  /*a3e0*/  UIADD3 UR9, UP0, UR36, 0x38400, URZ ;  /* 0x0003840024097890 */ /* 0x000fe2000ff1e03f */
[----:B------:R-:W-:Y:S01]  /*a3f0*/  IMAD.MOV.U32 R4, RZ, RZ, 0x1 ;  /* 0x00000001ff047424 */ /* 0x000fe200078e00ff */
[----:B------:R-:W-:Y:S01]  /*a400*/  USHF.R.U32.HI UR4, URZ, 0x4, UR4 ;  /* 0x000000043f047899 */ /* 0x000fe20008011604 */
[----:B------:R-:W-:Y:S01]  /*a410*/  IMAD.MOV.U32 R5, RZ, RZ, RZ ;  /* 0x000000ffff057224 */ /* 0x000fe200078e00ff */
[----:B------:R-:W-:Y:S01]  /*a420*/  ULOP3.LUT UR5, UR5, 0x3fff, URZ, 0xc0, !UPT ;  /* 0x00003fff05057892 */ /* 0x000fe2000f8ec03f */
[----:B------:R-:W-:Y:S01]  /*a430*/  IMAD.X R45, RZ, RZ, R16, P5 ;  /* 0x000000ffff2d7224 */ /* 0x000fe200028e0610 */
[----:B------:R-:W-:Y:S01]  /*a440*/  UIADD3.X UR10, URZ, UR37, URZ, UP0, !UPT ;  /* 0x000000253f0a7290 */ /* 0x000fe200087fe43f */
[----:B------:R-:W-:Y:S01]  /*a450*/  IMAD.U32 R8, RZ, RZ, UR9 ;  /* 0x00000009ff087e24 */ /* 0x000fe2000f8e00ff */
[----:B------:R-:W-:Y:S01]  /*a460*/  ULOP3.LUT UR4, UR4, 0x3fff, URZ, 0xc0, !UPT ;  /* 0x00003fff04047892 */ /* 0x000fe2000f8ec03f */
[----:B------:R-:W-:Y:S01]  /*a470*/  IMAD.MOV.U32 R6, RZ, RZ, 0x1 ;  /* 0x00000001ff067424 */ /* 0x000fe200078e00ff */
[----:B------:R-:W-:Y:S01]  /*a480*/  ULOP3.LUT UR5, UR5, 0x10000, URZ, 0xfc, !UPT ;  /* 0x0001000005057892 */ /* 0x000fe2000f8efc3f */
[----:B------:R-:W-:Y:S01]  /*a490*/  IMAD.MOV.U32 R7, RZ, RZ, RZ ;  /* 0x000000ffff077224 */ /* 0x000fe200078e00ff */
[----:B------:R-:W-:Y:S01]  /*a4a0*/  ULOP3.LUT UR4, UR4, 0x10000, URZ, 0xfc, !UPT ;  /* 0x0001000004047892 */ /* 0x000fe2000f8efc3f */
[----:B------:R-:W-:Y:S01]  /*a4b0*/  IMAD.U32 R9, RZ, RZ, UR10 ;  /* 0x0000000aff097e24 */ /* 0x000fe2000f8e00ff */
[----:B------:R-:W-:Y:S01]  /*a4c0*/  UIADD3 UR6, UR47, 0x26400, URZ ;  /* 0x000264002f067890 */ /* 0x000fe2000fffe03f */
[----:B0-----:R-:W-:Y:S01]  /*a4d0*/  LEA.HI R3, R0, R0, RZ, 0x1 ;  /* 0x0000000000037211 */ /* 0x001fe200078f08ff */
[----:B------:R-:W-:Y:S01]  /*a4e0*/  USHF.R.U32.HI UR7, URZ, 0x4, UR8 ;  /* 0x000000043f077899 */ /* 0x000fe20008011608 */
[C---:B------:R-:W-:Y:S01]  /*a4f0*/  IADD3 R36, P1, R2.reuse, 0xb8, RZ ;  /* 0x000000b802247810 */ /* 0x040fe20007f3e0ff */
[----:B------:R0:W-:Y:S01]  /*a500*/  STL.64 [R1+0x78], R8 ;  /* 0x0000780801007387 */ /* 0x0001e20000100a00 */
[----:B------:R-:W-:Y:S01]  /*a510*/  LOP3.LUT R3, R3, 0x6, RZ, 0xc0, !PT ;  /* 0x0000000603037812 */ /* 0x000fe200078ec0ff */
[----:B------:R-:W-:Y:S01]  /*a520*/  IMAD.U32 R12, RZ, RZ, UR4 ;  /* 0x00000004ff0c7e24 */ /* 0x000fe2000f8e00ff */
[----:B------:R-:W-:Y:S01]  /*a530*/  UIADD3 UR4, UR47, 0x36400, URZ ;  /* 0x000364002f047890 */ /* 0x000fe2000fffe03f */
[----:B------:R-:W-:Y:S01]  /*a540*/  IADD3 R35, P6, R2, 0xb0, RZ ;  /* 0x000000b002237810 */ /* 0x000fe20007fde0ff */
[----:B------:R-:W-:Y:S01]  /*a550*/  USHF.R.U32.HI UR6, URZ, 0x4, UR6 ;  /* 0x000000043f067899 */ /* 0x000fe20008011606 */
[----:B------:R-:W-:Y:S01]  /*a560*/  IMAD.IADD R0, R0, 0x1, -R3 ;  /* 0x0000000100007824 */ /* 0x000fe200078e0a03 */
[----:B------:R-:W-:Y:S01]  /*a570*/  ULOP3.LUT UP0, URZ, UR4, 0x3ff, URZ, 0xc0, !UPT ;  /* 0x000003ff043f7892 */ /* 0x000fe2000f80c03f */
[----:B------:R-:W-:Y:S01]  /*a580*/  IMAD.U32 R3, RZ, RZ, UR5 ;  /* 0x00000005ff037e24 */ /* 0x000fe2000f8e00ff */
[----:B------:R-:W-:Y:S01]  /*a590*/  STL.64 [R1+0x98], R12 ;  /* 0x0000980c01007387 */ /* 0x000fe20000100a00 */
[----:B-1----:R-:W-:Y:S01]  /*a5a0*/  VIADD R10, R48, 0xffffff80 ;  /* 0xffffff80300a7836 */ /* 0x002fe20000000000 */
[----:B------:R-:W-:Y:S01]  /*a5b0*/  LEA R0, R0, UR8, 0xf ;  /* 0x0000000800007c11 */ /* 0x000fe2000f8e78ff */
[----:B0-----:R-:W-:Y:S01]  /*a5c0*/  IMAD.MOV.U32 R8, RZ, RZ, R3 ;  /* 0x000000ffff087224 */ /* 0x001fe200078e0003 */
[----:B------:R-:W-:Y:S01]  /*a5d0*/  ULOP3.LUT UR6, UR6, 0x3fff, URZ, 0xc0, !UPT ;  /* 0x00003fff06067892 */ /* 0x000fe2000f8ec03f */
[----:B------:R-:W-:Y:S01]  /*a5e0*/  IMAD.MOV.U32 R9, RZ, RZ, 0x40000040 ;  /* 0x40000040ff097424 */ /* 0x000fe200078e00ff */
[----:B------:R-:W-:Y:S01]  /*a5f0*/  SHF.R.U32.HI R0, RZ, 0x4, R0 ;  /* 0x00000004ff007819 */ /* 0x000fe20000011600 */
[----:B------:R0:W-:Y:S01]  /*a600*/  STL [R1+0x94], R10 ;  /* 0x0000940a01007387 */ /* 0x0001e20000100800 */
[----:B------:R-:W-:Y:S01]  /*a610*/  ULOP3.LUT UR7, UR7, 0x3fff, URZ, 0xc0, !UPT ;  /* 0x00003fff07077892 */ /* 0x000fe2000f8ec03f */
[----:B------:R-:W-:Y:S01]  /*a620*/  PLOP3.LUT P5, PT, PT, PT, UP0, 0x80, 0x0 ;  /* 0x000000000000781c */ /* 0x000fe20003faf008 */
[----:B------:R-:W-:Y:S01]  /*a630*/  ULOP3.LUT UR6, UR6, 0x10000, URZ, 0xfc, !UPT ;  /* 0x0001000006067892 */ /* 0x000fe2000f8efc3f */
[----:B------:R-:W-:Y:S01]  /*a640*/  LOP3.LUT R0, R0, 0x3fff, RZ, 0xc0, !PT ;  /* 0x00003fff00007812 */ /* 0x000fe200078ec0ff */
[----:B------:R-:W-:Y:S01]  /*a650*/  ULOP3.LUT UR7, UR7, 0x10000, URZ, 0xfc, !UPT ;  /* 0x0001000007077892 */ /* 0x000fe2000f8efc3f */
[----:B------:R1:W-:Y:S01]  /*a660*/  STL.128 [R1+0x80], R4 ;  /* 0x0000800401007387 */ /* 0x0003e20000100c00 */
[--C-:B------:R-:W-:Y:S01]  /*a670*/  IMAD.X R37, RZ, RZ, R16.reuse, P1 ;  /* 0x000000ffff257224 */ /* 0x100fe200008e0610 */
[----:B------:R-:W-:Y:S01]  /*a680*/  IADD3 R33, P0, R2, 0xa0, RZ ;  /* 0x000000a002217810 */ /* 0x000fe20007f1e0ff */
[----:B------:R-:W-:Y:S01]  /*a690*/  IMAD.X R46, RZ, RZ, R16, P6 ;  /* 0x000000ffff2e7224 */ /* 0x000fe200030e0610 */
[----:B0-----:R-:W-:Y:S01]  /*a6a0*/  LOP3.LUT R10, R0, 0x2000000, RZ, 0xfc, !PT ;  /* 0x02000000000a7812 */ /* 0x001fe200078efcff */
[----:B------:R-:W-:Y:S01]  /*a6b0*/  IMAD.MOV.U32 R0, RZ, RZ, R229 ;  /* 0x000000ffff007224 */ /* 0x000fe200078e00e5 */
[C---:B------:R-:W-:Y:S01]  /*a6c0*/  IADD3 R154, P4, R2.reuse, 0x98, RZ ;  /* 0x00000098029a7810 */ /* 0x040fe20007f9e0ff */
[----:B------:R-:W-:Y:S01]  /*a6d0*/  IMAD.MOV.U32 R3, RZ, RZ, R230 ;  /* 0x000000ffff037224 */ /* 0x000fe200078e00e6 */
[C---:B------:R-:W-:Y:S01]  /*a6e0*/  IADD3 R32, P3, R2.reuse, 0x94, RZ ;  /* 0x0000009402207810 */ /* 0x040fe20007f7e0ff */
[----:B------:R-:W-:Y:S01]  /*a6f0*/  STL.128 [R1+0xa0], R8 ;  /* 0x0000a00801007387 */ /* 0x000fe20000100c00 */
[C---:B------:R-:W-:Y:S01]  /*a700*/  IADD3 R31, P2, R2.reuse, 0x88, RZ ;  /* 0x00000088021f7810 */ /* 0x040fe20007f5e0ff */
[--C-:B------:R-:W-:Y:S01]  /*a710*/  IMAD.X R44, RZ, RZ, R16.reuse, P0 ;  /* 0x000000ffff2c7224 */ /* 0x100fe200000e0610 */
[C---:B------:R-:W-:Y:S01]  /*a720*/  IADD3 R30, P1, R2.reuse, 0x80, RZ ;  /* 0x00000080021e7810 */ /* 0x040fe20007f3e0ff */
[--C-:B------:R-:W-:Y:S01]  /*a730*/  IMAD.X R155, RZ, RZ, R16.reuse, P4 ;  /* 0x000000ffff9b7224 */ /* 0x100fe200020e0610 */
[----:B------:R-:W-:Y:S01]  /*a740*/  IADD3 R24, P6, R2, 0x78, RZ ;  /* 0x0000007802187810 */ /* 0x000fe20007fde0ff */
[----:B------:R-:W-:-:S02]  /*a750*/  IMAD.X R43, RZ, RZ, R16, P3 ;  /* 0x000000ffff2b7224 */ /* 0x000fc400018e0610 */
[----:B-1----:R-:W-:Y:S02]  /*a760*/  IMAD.U32 R4, RZ, RZ, UR6 ;  /* 0x00000006ff047e24 */ /* 0x002fe4000f8e00ff */
[----:B------:R-:W-:Y:S02]  /*a770*/  IMAD.U32 R6, RZ, RZ, UR7 ;  /* 0x00000007ff067e24 */ /* 0x000fe4000f8e00ff */
[----:B------:R-:W-:Y:S02]  /*a780*/  IMAD.MOV.U32 R5, RZ, RZ, 0x40000040 ;  /* 0x40000040ff057424 */ /* 0x000fe400078e00ff */
[----:B------:R-:W-:Y:S02]  /*a790*/  IMAD.MOV.U32 R7, RZ, RZ, 0x40000040 ;  /* 0x40000040ff077424 */ /* 0x000fe400078e00ff */
[--C-:B------:R-:W-:Y:S02]  /*a7a0*/  IMAD.X R42, RZ, RZ, R16.reuse, P2 ;  /* 0x000000ffff2a7224 */ /* 0x100fe400010e0610 */
[--C-:B------:R-:W-:Y:S01]  /*a7b0*/  IMAD.X R39, RZ, RZ, R16.reuse, P1 ;  /* 0x000000ffff277224 */ /* 0x100fe200008e0610 */
[----:B------:R0:W-:Y:S01]  /*a7c0*/  STL.128 [R1+0xb0], R4 ;  /* 0x0000b00401007387 */ /* 0x0001e20000100c00 */
[----:B------:R-:W-:-:S02]  /*a7d0*/  IMAD.X R25, RZ, RZ, R16, P6 ;  /* 0x000000ffff197224 */ /* 0x000fc400030e0610 */
[----:B0-----:R-:W-:Y:S01]  /*a7e0*/  IMAD.MOV.U32 R5, RZ, RZ, R234 ;  /* 0x000000ffff057224 */ /* 0x001fe200078e00ea */
        /* <DEDUP_REMOVED lines=17> */
.L_x_6433:
        /* <DEDUP_REMOVED lines=12> */
.L_x_6432:
[----:B------:R-:W-:Y:S01]  /*a9c0*/  SHF.R.S32.HI R4, RZ, 0x1f, R3 ;  /* 0x0000001fff047819 */ /* 0x000fe20000011403 */
[----:B------:R-:W0:Y:S01]  /*a9d0*/  LDC.64 R40, c[0x0][0xad0] ;  /* 0x0002b400ff287b82 */ /* 0x000e220000000a00 */
[----:B------:R-:W-:Y:S01]  /*a9e0*/  IMAD.U32 R14, RZ, RZ, UR36 ;  /* 0x00000024ff0e7e24 */ /* 0x000fe2000f8e00ff */
        /* <DEDUP_REMOVED lines=8> */
[----:B------:R-:W1:Y:S01]  /*aa70*/  LDC.64 R8, c[0x0][0x448] ;  /* 0x00011200ff087b82 */ /* 0x000e620000000a00 */
        /* <DEDUP_REMOVED lines=12> */
[----:B------:R-:W-:Y:S01]  /*ab40*/  IMAD.U32 R0, RZ, RZ, UR48 ;  /* 0x00000030ff007e24 */ /* 0x000fe2000f8e00ff */
[----:B------:R-:W-:Y:S01]  /*ab50*/  SEL R13, R13, 0xffffffe0, !P1 ;  /* 0xffffffe00d0d7807 */ /* 0x000fe20004800000 */
[----:B--2---:R-:W-:Y:S01]  /*ab60*/  IMAD.U32 R24, RZ, RZ, UR49 ;  /* 0x00000031ff187e24 */ /* 0x004fe2000f8e00ff */
[----:B------:R-:W-:Y:S01]  /*ab70*/  LOP3.LUT R3, R4, 0x8, R5, 0xf8, !PT ;  /* 0x0000000804037812 */ /* 0x000fe200078ef805 */
[----:B------:R-:W-:Y:S01]  /*ab80*/  STL.64 [R1+0xd0], R158 ;  /* 0x0000d09e01007387 */ /* 0x000fe20000100a00 */
[----:B------:R-:W-:-:S02]  /*ab90*/  SHF.R.U32.HI R4, RZ, 0x3, R4 ;  /* 0x00000003ff047819 */ /* 0x000fc40000011604 */
[----:B------:R-:W-:Y:S01]  /*aba0*/  SEL R12, R12, 0xfffffff0, !P0 ;  /* 0xfffffff00c0c7807 */ /* 0x000fe20004000000 */
[----:B------:R-:W-:Y:S01]  /*abb0*/  STL.U8 [R1+0xe8], RZ ;  /* 0x0000e8ff01007387 */ /* 0x000fe20000100000 */
[----:B------:R-:W-:-:S03]  /*abc0*/  LOP3.LUT R4, R3, R4, RZ, 0x3c, !PT ;  /* 0x0000000403047212 */ /* 0x000fc600078e3cff */
[----:B------:R-:W-:Y:S02]  /*abd0*/  STL.64 [R1+0xc0], R12 ;  /* 0x0000c00c01007387 */ /* 0x000fe40000100a00 */
[----:B------:R-:W-:Y:S02]  /*abe0*/  IMAD.IADD R3, R7, 0x1, R4 ;  /* 0x0000000107037824 */ /* 0x000fe400078e0204 */
[----:B------:R-:W2:Y:S02]  /*abf0*/  LDC.64 R4, c[0x0][0xad8] ;  /* 0x0002b600ff047b82 */ /* 0x000ea40000000a00 */
[----:B------:R-:W-:-:S04]  /*ac00*/  IMAD.WIDE.U32 R10, R3, 0x2, R14 ;  /* 0x00000002030a7825 */ /* 0x000fc800078e000e */
[----:B------:R-:W-:Y:S01]  /*ac10*/  VIADD R3, R17, -UR4 ;  /* 0x8000000411037c36 */ /* 0x000fe20008000000 */
[----:B------:R-:W-:Y:S01]  /*ac20*/  IADD3 R10, P3, R10, 0x36400, RZ ;  /* 0x000364000a0a7810 */ /* 0x000fe20007f7e0ff */
[----:B------:R-:W4:Y:S04]  /*ac30*/  LDC.64 R6, c[0x0][0xae0] ;  /* 0x0002b800ff067b82 */ /* 0x000f280000000a00 */
[----:B------:R-:W-:-:S05]  /*ac40*/  IMAD.X R11, RZ, RZ, R11, P3 ;  /* 0x000000ffff0b7224 */ /* 0x000fca00018e060b */
[----:B------:R5:W-:Y:S04]  /*ac50*/  STL.64 [R1+0xc8], R10 ;  /* 0x0000c80a01007387 */ /* 0x000be80000100a00 */
[----:B------:R-:W-:Y:S04]  /*ac60*/  STL [R3+0x4], R0 ;  /* 0x0000040003007387 */ /* 0x000fe80000100800 */
[----:B------:R5:W-:Y:S04]  /*ac70*/  STL [R3+0x8], R24 ;  /* 0x0000081803007387 */ /* 0x000be80000100800 */
[----:B0-----:R-:W-:Y:S04]  /*ac80*/  STL [R3+0xc], R41 ;  /* 0x00000c2903007387 */ /* 0x001fe80000100800 */
[----:B------:R-:W-:Y:S04]  /*ac90*/  STL [R3+0x14], RZ ;  /* 0x000014ff03007387 */ /* 0x000fe80000100800 */
[----:B------:R-:W-:Y:S04]  /*aca0*/  STL [R3], R20 ;  /* 0x0000001403007387 */ /* 0x000fe80000100800 */
[----:B--2---:R-:W-:Y:S04]  /*acb0*/  STL [R3+0x10], R4 ;  /* 0x0000100403007387 */ /* 0x004fe80000100800 */
[----:B------:R-:W-:Y:S04]  /*acc0*/  STL [R3+0x18], R5 ;  /* 0x0000180503007387 */ /* 0x000fe80000100800 */
[----:B----4-:R-:W-:Y:S04]  /*acd0*/  STL [R3+0x1c], R6 ;  /* 0x00001c0603007387 */ /* 0x010fe80000100800 */
[----:B------:R-:W-:Y:S04]  /*ace0*/  STL [R3+0x20], R7 ;  /* 0x0000200703007387 */ /* 0x000fe80000100800 */
[----:B-1----:R-:W-:Y:S04]  /*acf0*/  STL [R3+0x24], R8 ;  /* 0x0000240803007387 */ /* 0x002fe80000100800 */
[----:B------:R-:W-:Y:S04]  /*ad00*/  STL [R3+0x28], R9 ;  /* 0x0000280903007387 */ /* 0x000fe80000100800 */
[----:B---3--:R-:W-:Y:S04]  /*ad10*/  STL [R3+0x2c], R236 ;  /* 0x00002cec03007387 */ /* 0x008fe80000100800 */
[----:B-----5:R-:W2:Y:S01]  /*ad20*/  LDL R11, [R1+0x1f4] ;  /* 0x0001f400010b7983 */ /* 0x020ea20000100800 */
        /* <DEDUP_REMOVED lines=21> */
.L_x_6698:
[----:B------:R-:W-:Y:S05]  /*ae80*/  BSYNC B0 ;  /* 0x0000000000007941 */ /* 0x000fea0003800000 */
.L_x_6434:
        /* <DEDUP_REMOVED lines=8> */
[--C-:B------:R-:W-:Y:S01]  /*af10*/  IMAD.X R27, RZ, RZ, R16.reuse, P0 ;  /* 0x000000ffff1b7224 */ /* 0x100fe200000e0610 */
        /* <DEDUP_REMOVED lines=10> */
[----:B------:R-:W-:Y:S01]  /*afc0*/  IMAD.MOV.U32 R13, RZ, RZ, R226 ;  /* 0x000000ffff0d7224 */ /* 0x000fe200078e00e2 */
[C---:B---3--:R-:W-:Y:S02]  /*afd0*/  IADD3 R26, P0, R2.reuse, 0x128, RZ ;  /* 0x00000128021a7810 */ /* 0x048fe40007f1e0ff */
[----:B------:R-:W-:-:S02]  /*afe0*/  IADD3 R24, P2, R2, 0xd8, RZ ;  /* 0x000000d802187810 */ /* 0x000fc40007f5e0ff */
[----:B------:R1:W-:Y:S01]  /*aff0*/  STL.128 [R1+0x180], R12 ;  /* 0x0001800c01007387 */ /* 0x0003e20000100c00 */
[--C-:B------:R-:W-:Y:S02]  /*b000*/  IMAD.X R27, RZ, RZ, R16.reuse, P0 ;  /* 0x000000ffff1b7224 */ /* 0x100fe400000e0610 */
[----:B------:R-:W-:Y:S02]  /*b010*/  IMAD.X R25, RZ, RZ, R16, P2 ;  /* 0x000000ffff197224 */ /* 0x000fe400010e0610 */
[----:B-1----:R-:W-:Y:S02]  /*b020*/  IMAD.MOV.U32 R12, RZ, RZ, R31 ;  /* 0x000000ffff0c7224 */ /* 0x002fe400078e001f */
[----:B------:R-:W-:Y:S02]  /*b030*/  IMAD.MOV.U32 R13, RZ, RZ, R42 ;  /* 0x000000ffff0d7224 */ /* 0x000fe400078e002a */
[----:B------:R-:W-:Y:S02]  /*b040*/  IMAD.MOV.U32 R14, RZ, RZ, R35 ;  /* 0x000000ffff0e7224 */ /* 0x000fe400078e0023 */
[----:B------:R-:W-:-:S02]  /*b050*/  IMAD.MOV.U32 R15, RZ, RZ, R46 ;  /* 0x000000ffff0f7224 */ /* 0x000fc400078e002e */
[----:B------:R-:W-:-:S03]  /*b060*/  IMAD.X R31, RZ, RZ, R16, P1 ;  /* 0x000000ffff1f7224 */ /* 0x000fc600008e0610 */
[----:B------:R1:W-:Y:S02]  /*b070*/  STL.128 [R1+0x190], R12 ;  /* 0x0001900c01007387 */ /* 0x0003e40000100c00 */
[----:B-1----:R-:W-:Y:S02]  /*b080*/  IMAD.MOV.U32 R12, RZ, RZ, R36 ;  /* 0x000000ffff0c7224 */ /* 0x002fe400078e0024 */
[----:B------:R-:W-:Y:S02]  /*b090*/  IMAD.MOV.U32 R13, RZ, RZ, R37 ;  /* 0x000000ffff0d7224 */ /* 0x000fe400078e0025 */
[----:B------:R-:W-:Y:S02]  /*b0a0*/  IMAD.MOV.U32 R14, RZ, RZ, R0 ;  /* 0x000000ffff0e7224 */ /* 0x000fe400078e0000 */
[----:B------:R-:W-:-:S05]  /*b0b0*/  IMAD.MOV.U32 R15, RZ, RZ, R21 ;  /* 0x000000ffff0f7224 */ /* 0x000fca00078e0015 */
[----:B------:R1:W-:Y:S02]  /*b0c0*/  STL.128 [R1+0x1a0], R12 ;  /* 0x0001a00c01007387 */ /* 0x0003e40000100c00 */
[----:B-1----:R-:W-:Y:S01]  /*b0d0*/  IMAD.MOV.U32 R14, RZ, RZ, R28 ;  /* 0x000000ffff0e7224 */ /* 0x002fe200078e001c */
[----:B------:R-:W-:Y:S01]  /*b0e0*/  IADD3 R28, P0, R2, 0x140, RZ ;  /* 0x00000140021c7810 */ /* 0x000fe20007f1e0ff */
[----:B------:R-:W-:Y:S02]  /*b0f0*/  IMAD.MOV.U32 R15, RZ, RZ, R29 ;  /* 0x000000ffff0f7224 */ /* 0x000fe400078e001d */
[----:B------:R-:W-:Y:S02]  /*b100*/  IMAD.MOV.U32 R12, RZ, RZ, R30 ;  /* 0x000000ffff0c7224 */ /* 0x000fe400078e001e */
[----:B------:R-:W-:Y:S02]  /*b110*/  IMAD.MOV.U32 R13, RZ, RZ, R31 ;  /* 0x000000ffff0d7224 */ /* 0x000fe400078e001f */
[----:B------:R-:W-:-:S03]  /*b120*/  IMAD.X R29, RZ, RZ, R16, P0 ;  /* 0x000000ffff1d7224 */ /* 0x000fc600000e0610 */
[----:B------:R1:W-:Y:S04]  /*b130*/  STL.128 [R1+0x1b0], R12 ;  /* 0x0001b00c01007387 */ /* 0x0003e80000100c00 */
[----:B------:R-:W-:Y:S01]  /*b140*/  STL.64 [R1+0x1e0], R28 ;  /* 0x0001e01c01007387 */ /* 0x000fe20000100a00 */
        /* <DEDUP_REMOVED lines=14> */
.L_x_6437:
[----:B------:R-:W-:Y:S05]  /*b230*/  BSYNC B0 ;  /* 0x0000000000007941 */ /* 0x000fea0003800000 */
.L_x_6436:
        /* <DEDUP_REMOVED lines=8> */
.L_x_6439:
[----:B------:R-:W-:Y:S05]  /*b2c0*/  BSYNC B0 ;  /* 0x0000000000007941 */ /* 0x000fea0003800000 */
.L_x_6438:
[----:B------:R-:W-:Y:S04]  /*b2d0*/  BSSY B0, `(.L_x_6440) ;  /* 0x0000004000007945 */ /* 0x000fe80003800000 */
[----:B-1----:R-:W-:Y:S05]  /*b2e0*/  @P0 BRA `(.L_x_6441) ;  /* 0x0000000000080947 */ /* 0x002fea0003800000 */
[----:B------:R-:W1:Y:S02]  /*b2f0*/  SYNCS.PHASECHK.TRANS64.TRYWAIT P0, [R10+URZ], R11 ;  /* 0x0000000b0a0075a7 */ /* 0x000e64000800017f */
[----:B-1----:R-:W-:Y:S05]  /*b300*/  @!P0 BRA `(.L_x_6442) ;  /* 0x0000027800888947 */ /* 0x002fea0003800000 */
.L_x_6441:
[----:B------:R-:W-:Y:S05]  /*b310*/  BSYNC B0 ;  /* 0x0000000000007941 */ /* 0x000fea0003800000 */
.L_x_6440:
        /* <DEDUP_REMOVED lines=58> */
.L_x_6699:
[----:B------:R-:W-:Y:S05]  /*b6c0*/  BSYNC B0 ;  /* 0x0000000000007941 */ /* 0x000fea0003800000 */
.L_x_6443:
[----:B------:R-:W2:Y:S04]  /*b6d0*/  LDL R12, [R1+0x54] ;  /* 0x00005400010c7983 */ /* 0x000ea80000100800 */
[----:B0-----:R0:W5:Y:S01]  /*b6e0*/  LDL.64 R10, [R1+0x1e8] ;  /* 0x0001e800010a7983 */ /* 0x0011620000100a00 */
[----:B------:R-:W-:Y:S01]  /*b6f0*/  BSSY B0, `(.L_x_6445) ;  /* 0x0000005000007945 */ /* 0x000fe20003800000 */
[----:B--2---:R-:W-:-:S04]  /*b700*/  LOP3.LUT R12, R12, 0x1, RZ, 0xfc, !PT ;  /* 0x000000010c0c7812 */ /* 0x004fc800078efcff */
[----:B------:R-:W-:-:S13]  /*b710*/  ISETP.NE.AND P1, PT, R12, 0x3, PT ;  /* 0x000000030c00780c */ /* 0x000fda0003f25270 */
[----:B0-----:R-:W-:Y:S05]  /*b720*/  @!P1 BRA `(.L_x_6446) ;  /* 0x0000000000049947 */ /* 0x001fea0003800000 */
[----:B------:R-:W-:Y:S01]  /*b730*/  BPT.TRAP 0x1 ;  /* 0x000000040000795c */ /* 0x000fe20000300000 */
.L_x_6446:
[----:B------:R-:W-:Y:S05]  /*b740*/  BSYNC B0 ;  /* 0x0000000000007941 */ /* 0x000fea0003800000 */
.L_x_6445:
        /* <DEDUP_REMOVED lines=8> */
.L_x_6448:
[----:B------:R-:W-:Y:S05]  /*b7d0*/  BSYNC B0 ;  /* 0x0000000000007941 */ /* 0x000fea0003800000 */
.L_x_6447:
[----:B------:R-:W-:Y:S04]  /*b7e0*/  BSSY B0, `(.L_x_6449) ;  /* 0x0000004000007945 */ /* 0x000fe80003800000 */
[----:B-1----:R-:W-:Y:S05]  /*b7f0*/  @P0 BRA `(.L_x_6450) ;  /* 0x0000000000080947 */ /* 0x002fea0003800000 */
[----:B------:R-:W1:Y:S02]  /*b800*/  SYNCS.PHASECHK.TRANS64.TRYWAIT P0, [R10+URZ], R11 ;  /* 0x0000000b0a0075a7 */ /* 0x000e64000800017f */
[----:B-1----:R-:W-:Y:S05]  /*b810*/  @!P0 BRA `(.L_x_6451) ;  /* 0x0000027400708947 */ /* 0x002fea0003800000 */
.L_x_6450:
[----:B------:R-:W-:Y:S05]  /*b820*/  BSYNC B0 ;  /* 0x0000000000007941 */ /* 0x000fea0003800000 */
.L_x_6449:
        /* <DEDUP_REMOVED lines=572> */
.L_x_6457:
[----:B------:R-:W-:Y:S05]  /*dbf0*/  BSYNC B2 ;  /* 0x0000000000027941 */ /* 0x000fea0003800000 */
.L_x_6456:
[----:B------:R-:W-:Y:S01]  /*dc00*/  LOP3.LUT R13, RZ, R13, RZ, 0x33, !PT ;  /* 0x0000000dff0d7212 */ /* 0x000fe200078e33ff */
[----:B------:R-:W-:Y:S06]  /*dc10*/  BRA `(.L_x_6458) ;  /* 0x0000000000187947 */ /* 0x000fec0003800000 */
.L_x_6455:
[----:B------:R-:W-:-:S13]  /*dc20*/  ISETP.NE.AND P1, PT, R0, 0x1, PT ;  /* 0x000000010000780c */ /* 0x000fda0003f25270 */
[----:B------:R-:W-:Y:S05]  /*dc30*/  @!P1 BRA `(.L_x_6458) ;  /* 0x0000000000109947 */ /* 0x000fea0003800000 */
[----:B------:R-:W2:Y:S04]  /*dc40*/  LDL R40, [R3+0x1c] ;  /* 0x00001c0003287983 */ /* 0x000ea80000100800 */
[----:B------:R-:W3:Y:S01]  /*dc50*/  LDL R44, [R3+0x20] ;  /* 0x00002000032c7983 */ /* 0x000ee20000100800 */
[----:B--2---:R-:W-:-:S05]  /*dc60*/  IMAD.HI.U32 R13, R13, R40, RZ ;  /* 0x000000280d0d7227 */ /* 0x004fca00078e00ff */
[----:B---3--:R-:W-:-:S07]  /*dc70*/  SHF.R.U32.HI R13, RZ, R44, R13 ;  /* 0x0000002cff0d7219 */ /* 0x008fce000001160d */
.L_x_6458:
[----:B------:R-:W-:Y:S05]  /*dc80*/  BSYNC B1 ;  /* 0x0000000000017941 */ /* 0x000fea0003800000 */
.L_x_6454:
[----:B------:R-:W-:-:S04]  /*dc90*/  IMAD R13, R0, R13, -UR4 ;  /* 0x80000004000d7e24 */ /* 0x000fc8000f8e020d */
[----:B------:R-:W-:-:S05]  /*dca0*/  IMAD R13, R38, -0x2, R13 ;  /* 0xfffffffe260d7824 */ /* 0x000fca00078e020d */
[----:B------:R-:W-:Y:S02]  /*dcb0*/  VIMNMX R36, R36, R13, !PT ;  /* 0x0000000d24247248 */ /* 0x000fe40007fe0100 */
[----:B------:R-:W-:-:S07]  /*dcc0*/  VIADDMNMX R21, R13, R0, R21, PT ;  /* 0x000000000d157246 */ /* 0x000fce0003800115 */
.L_x_6453:
[----:B------:R-:W-:Y:S05]  /*dcd0*/  BSYNC B0 ;  /* 0x0000000000007941 */ /* 0x000fea0003800000 */
.L_x_6452:
[C---:B------:R-:W-:Y:S01]  /*dce0*/  ISETP.GE.AND P1, PT, R59.reuse, 0x2, PT ;  /* 0x000000023b00780c */ /* 0x040fe20003f26270 */
[----:B------:R-:W0:Y:S01]  /*dcf0*/  SHFL.IDX PT, R42, R42, 0x1, 0x1c1f ;  /* 0x003c1f002a2a7f89 */ /* 0x000e2200000e0000 */
[C---:B------:R-:W-:Y:S01]  /*dd00*/  ISETP.GE.AND P5, PT, R59.reuse, 0xa, PT ;  /* 0x0000000a3b00780c */ /* 0x040fe20003fa6270 */
        /* <DEDUP_REMOVED lines=90> */
.L_x_6464:
[----:B------:R-:W-:Y:S05]  /*e2b0*/  BSYNC B2 ;  /* 0x0000000000027941 */ /* 0x000fea0003800000 */
.L_x_6463:
[----:B------:R-:W-:Y:S01]  /*e2c0*/  LOP3.LUT R11, RZ, R11, RZ, 0x33, !PT ;  /* 0x0000000bff0b7212 */ /* 0x000fe200078e33ff */
[----:B------:R-:W-:Y:S06]  /*e2d0*/  BRA `(.L_x_6465) ;  /* 0x0000000000187947 */ /* 0x000fec0003800000 */
.L_x_6462:
[----:B------:R-:W-:-:S13]  /*e2e0*/  ISETP.NE.AND P6, PT, R0, 0x1, PT ;  /* 0x000000010000780c */ /* 0x000fda0003fc5270 */
[----:B------:R-:W-:Y:S05]  /*e2f0*/  @!P6 BRA `(.L_x_6465) ;  /* 0x000000000010e947 */ /* 0x000fea0003800000 */
[----:B------:R-:W2:Y:S04]  /*e300*/  LDL R10, [R3+0x1c] ;  /* 0x00001c00030a7983 */ /* 0x000ea80000100800 */
[----:B------:R-:W3:Y:S01]  /*e310*/  LDL R36, [R3+0x20] ;  /* 0x0000200003247983 */ /* 0x000ee20000100800 */
[----:B--2---:R-:W-:-:S05]  /*e320*/  IMAD.HI.U32 R11, R11, R10, RZ ;  /* 0x0000000a0b0b7227 */ /* 0x004fca00078e00ff */
[----:B---3--:R-:W-:-:S07]  /*e330*/  SHF.R.U32.HI R11, RZ, R36, R11 ;  /* 0x00000024ff0b7219 */ /* 0x008fce000001160b */
.L_x_6465:
[----:B------:R-:W-:Y:S05]  /*e340*/  BSYNC B1 ;  /* 0x0000000000017941 */ /* 0x000fea0003800000 */
.L_x_6461:
[----:B------:R-:W-:-:S04]  /*e350*/  IMAD R11, R0, R11, -UR4 ;  /* 0x80000004000b7e24 */ /* 0x000fc8000f8e020b */
[----:B------:R-:W-:-:S05]  /*e360*/  IMAD R11, R38, -0x2, R11 ;  /* 0xfffffffe260b7824 */ /* 0x000fca00078e020b */
[----:B------:R-:W-:Y:S02]  /*e370*/  VIADDMNMX R13, R11, R0, R13, PT ;  /* 0x000000000b0d7246 */ /* 0x000fe4000380010d */
[----:B------:R-:W-:-:S07]  /*e380*/  VIMNMX R12, R12, R11, !PT ;  /* 0x0000000b0c0c7248 */ /* 0x000fce0007fe0100 */
.L_x_6460:
[----:B------:R-:W-:Y:S05]  /*e390*/  BSYNC B0 ;  /* 0x0000000000007941 */ /* 0x000fea0003800000 */
.L_x_6459:
[----:B------:R-:W-:Y:S01]  /*e3a0*/  ISETP.GT.AND P1, PT, R12, 0x1, !P1 ;  /* 0x000000010c00780c */ /* 0x000fe20004f24270 */
[----:B------:R-:W2:Y:S01]  /*e3b0*/  LDL R47, [R1+0x430] ;  /* 0x00043000012f7983 */ /* 0x000ea20000100800 */
[----:B------:R-:W-:Y:S02]  /*e3c0*/  FMNMX.FTZ R0, R45, R55, !PT ;  /* 0x000000372d007209 */ /* 0x000fe40007810000 */
[----:B------:R-:W-:Y:S01]  /*e3d0*/  ISETP.LT.OR P1, PT, R13, 0x2, P1 ;  /* 0x000000020d00780c */ /* 0x000fe20000f21670 */
[----:B------:R-:W3:Y:S01]  /*e3e0*/  LDL R135, [R1+0x1e8] ;  /* 0x0001e80001877983 */ /* 0x000ee20000100800 */
        /* <DEDUP_REMOVED lines=8> */
[----:B------:R-:W5:Y:S01]  /*e470*/  LDL R70, [R1+0x258] ;  /* 0x0002580001467983 */ /* 0x000f620000100800 */
[----:B------:R-:W-:Y:S02]  /*e480*/  ISETP.LT.OR P1, PT, R13, 0xa, P1 ;  /* 0x0000000a0d00780c */ /* 0x000fe40000f21670 */
[----:B------:R-:W-:Y:S01]  /*e490*/  FMNMX.FTZ R0, R69, R0, !PT ;  /* 0x0000000045007209 */ /* 0x000fe20007810000 */
[----:B------:R-:W5:Y:S01]  /*e4a0*/  LDL R72, [R1+0x25c] ;  /* 0x00025c0001487983 */ /* 0x000f620000100800 */
[----:B------:R-:W-:-:S02]  /*e4b0*/  FSEL R29, R29, -INF , !P1 ;  /* 0xff8000001d1d7808 */ /* 0x000fc40004800000 */
[----:B------:R-:W-:Y:S01]  /*e4c0*/  ISETP.NE.AND P1, PT, R56, RZ, PT ;  /* 0x000000ff3800720c */ /* 0x000fe20003f25270 */
[----:B------:R-:W5:Y:S01]  /*e4d0*/  LDL R74, [R1+0x260] ;  /* 0x00026000014a7983 */ /* 0x000f620000100800 */
[----:B------:R-:W-:Y:S02]  /*e4e0*/  FMNMX.FTZ R0, R65, R0, !PT ;  /* 0x0000000041007209 */ /* 0x000fe40007810000 */
[C---:B------:R-:W-:Y:S01]  /*e4f0*/  ISETP.GT.AND P1, PT, R12.reuse, 0x10, !P1 ;  /* 0x000000100c00780c */ /* 0x040fe20004f24270 */
[----:B------:R-:W5:Y:S01]  /*e500*/  LDL R56, [R1+0x23c] ;  /* 0x00023c0001387983 */ /* 0x000f620000100800 */
[----:B------:R-:W-:Y:S02]  /*e510*/  ISETP.GT.AND P2, PT, R12, 0x8, !P2 ;  /* 0x000000080c00780c */ /* 0x000fe40005744270 */
[----:B------:R-:W-:Y:S01]  /*e520*/  ISETP.LT.OR P1, PT, R13, 0x11, P1 ;  /* 0x000000110d00780c */ /* 0x000fe20000f21670 */
[----:B------:R-:W5:Y:S01]  /*e530*/  LDL R76, [R1+0x264] ;  /* 0x00026400014c7983 */ /* 0x000f620000100800 */
[----:B------:R-:W-:-:S02]  /*e540*/  FMNMX.FTZ R0, R149, R0, !PT ;  /* 0x0000000095007209 */ /* 0x000fc40007810000 */
[----:B------:R-:W-:Y:S01]  /*e550*/  FSEL R30, R30, -INF , !P1 ;  /* 0xff8000001e1e7808 */ /* 0x000fe20004800000 */
[----:B------:R-:W5:Y:S01]  /*e560*/  LDL R78, [R1+0x268] ;  /* 0x00026800014e7983 */ /* 0x000f620000100800 */
[----:B------:R-:W-:Y:S02]  /*e570*/  ISETP.NE.AND P1, PT, R58, RZ, PT ;  /* 0x000000ff3a00720c */ /* 0x000fe40003f25270 */
[----:B------:R-:W-:Y:S01]  /*e580*/  ISETP.LT.OR P2, PT, R13, 0x9, P2 ;  /* 0x000000090d00780c */ /* 0x000fe20001741670 */
[----:B------:R-:W5:Y:S01]  /*e590*/  LDL R58, [R1+0x240] ;  /* 0x00024000013a7983 */ /* 0x000f620000100800 */
[----:B------:R-:W-:Y:S02]  /*e5a0*/  ISETP.GT.AND P1, PT, R12, 0x11, !P1 ;  /* 0x000000110c00780c */ /* 0x000fe40004f24270 */
[----:B------:R-:W-:Y:S01]  /*e5b0*/  FMNMX.FTZ R0, R67, R0, !PT ;  /* 0x0000000043007209 */ /* 0x000fe20007810000 */
[----:B------:R-:W5:Y:S01]  /*e5c0*/  LDL R80, [R1+0x26c] ;  /* 0x00026c0001507983 */ /* 0x000f620000100800 */
[----:B------:R-:W-:-:S02]  /*e5d0*/  ISETP.LT.OR P1, PT, R13, 0x12, P1 ;  /* 0x000000120d00780c */ /* 0x000fc40000f21670 */
[----:B------:R-:W-:Y:S01]  /*e5e0*/  FSEL R38, R28, -INF , !P2 ;  /* 0xff8000001c267808 */ /* 0x000fe20005000000 */
[----:B------:R-:W5:Y:S01]  /*e5f0*/  LDL R82, [R1+0x270] ;  /* 0x0002700001527983 */ /* 0x000f620000100800 */
[----:B------:R-:W-:Y:S02]  /*e600*/  FSEL R31, R31, -INF , !P1 ;  /* 0xff8000001f1f7808 */ /* 0x000fe40004800000 */
[----:B------:R-:W-:Y:S01]  /*e610*/  ISETP.NE.AND P1, PT, R60, RZ, PT ;  /* 0x000000ff3c00720c */ /* 0x000fe20003f25270 */
[----:B------:R-:W5:Y:S01]  /*e620*/  LDL R84, [R1+0x274] ;  /* 0x0002740001547983 */ /* 0x000f620000100800 */
[----:B------:R-:W-:Y:S02]  /*e630*/  ISETP.NE.AND P2, PT, R66, RZ, PT ;  /* 0x000000ff4200720c */ /* 0x000fe40003f45270 */
[----:B------:R-:W-:Y:S01]  /*e640*/  ISETP.GT.AND P1, PT, R12, 0x18, !P1 ;  /* 0x000000180c00780c */ /* 0x000fe20004f24270 */
[----:B------:R-:W5:Y:S01]  /*e650*/  LDL R60, [R1+0x244] ;  /* 0x00024400013c7983 */ /* 0x000f620000100800 */
[----:B------:R-:W-:-:S02]  /*e660*/  FMNMX.FTZ R0, R147, R0, !PT ;  /* 0x0000000093007209 */ /* 0x000fc40007810000 */
[----:B------:R-:W-:Y:S01]  /*e670*/  ISETP.LT.OR P1, PT, R13, 0x19, P1 ;  /* 0x000000190d00780c */ /* 0x000fe20000f21670 */
[----:B------:R-:W5:Y:S01]  /*e680*/  LDL R66, [R1+0x250] ;  /* 0x0002500001427983 */ /* 0x000f620000100800 */
[----:B------:R-:W-:Y:S02]  /*e690*/  FMNMX.FTZ R0, R71, R0, !PT ;  /* 0x0000000047007209 */ /* 0x000fe40007810000 */
[----:B------:R-:W-:Y:S01]  /*e6a0*/  FSEL R32, R32, -INF , !P1 ;  /* 0xff80000020207808 */ /* 0x000fe20004800000 */
[----:B------:R-:W5:Y:S01]  /*e6b0*/  LDL R86, [R1+0x278] ;  /* 0x0002780001567983 */ /* 0x000f620000100800 */
[----:B------:R-:W-:Y:S02]  /*e6c0*/  ISETP.NE.AND P1, PT, R62, RZ, PT ;  /* 0x000000ff3e00720c */ /* 0x000fe40003f25270 */
[----:B------:R-:W-:Y:S01]  /*e6d0*/  FMNMX.FTZ R0, R145, R0, !PT ;  /* 0x0000000091007209 */ /* 0x000fe20007810000 */
[----:B------:R-:W5:Y:S01]  /*e6e0*/  LDL R62, [R1+0x248] ;  /* 0x00024800013e7983 */ /* 0x000f620000100800 */
[----:B------:R-:W-:-:S02]  /*e6f0*/  ISETP.GT.AND P1, PT, R12, 0x19, !P1 ;  /* 0x000000190c00780c */ /* 0x000fc40004f24270 */
[----:B------:R-:W-:Y:S01]  /*e700*/  ISETP.NE.AND P6, PT, R40, RZ, PT ;  /* 0x000000ff2800720c */ /* 0x000fe20003fc5270 */
[----:B------:R-:W5:Y:S01]  /*e710*/  LDL R88, [R1+0x27c] ;  /* 0x00027c0001587983 */ /* 0x000f620000100800 */
[----:B------:R-:W-:Y:S02]  /*e720*/  ISETP.LT.OR P1, PT, R13, 0x1a, P1 ;  /* 0x0000001a0d00780c */ /* 0x000fe40000f21670 */
[----:B------:R-:W-:Y:S01]  /*e730*/  FMNMX.FTZ R0, R73, R0, !PT ;  /* 0x0000000049007209 */ /* 0x000fe20007810000 */
[----:B------:R-:W5:Y:S01]  /*e740*/  LDL R90, [R1+0x280] ;  /* 0x00028000015a7983 */ /* 0x000f620000100800 */
[----:B------:R-:W-:Y:S02]  /*e750*/  FSEL R33, R33, -INF , !P1 ;  /* 0xff80000021217808 */ /* 0x000fe40004800000 */
[----:B------:R-:W-:Y:S01]  /*e760*/  ISETP.NE.AND P1, PT, R64, RZ, PT ;  /* 0x000000ff4000720c */ /* 0x000fe20003f25270 */
[----:B------:R-:W5:Y:S01]  /*e770*/  LDL R92, [R1+0x284] ;  /* 0x00028400015c7983 */ /* 0x000f620000100800 */
[----:B------:R-:W-:-:S02]  /*e780*/  FMNMX.FTZ R0, R41, R0, !PT ;  /* 0x0000000029007209 */ /* 0x000fc40007810000 */
[----:B------:R-:W-:Y:S01]  /*e790*/  ISETP.GT.AND P1, PT, R12, 0x20, !P1 ;  /* 0x000000200c00780c */ /* 0x000fe20004f24270 */
[----:B------:R-:W5:Y:S01]  /*e7a0*/  LDL R64, [R1+0x24c] ;  /* 0x00024c0001407983 */ /* 0x000f620000100800 */
[----:B------:R-:W-:Y:S02]  /*e7b0*/  FMNMX.FTZ R0, R37, R0, !PT ;  /* 0x0000000025007209 */ /* 0x000fe40007810000 */
[----:B------:R-:W-:Y:S01]  /*e7c0*/  ISETP.LT.OR P1, PT, R13, 0x21, P1 ;  /* 0x000000210d00780c */ /* 0x000fe20000f21670 */
[----:B------:R-:W5:Y:S01]  /*e7d0*/  LDL R94, [R1+0x288] ;  /* 0x00028800015e7983 */ /* 0x000f620000100800 */
[----:B------:R-:W-:Y:S02]  /*e7e0*/  FMNMX.FTZ R10, R39, R0, !PT ;  /* 0x00000000270a7209 */ /* 0x000fe40007810000 */
[----:B------:R-:W-:Y:S01]  /*e7f0*/  FSEL R34, R34, -INF , !P1 ;  /* 0xff80000022227808 */ /* 0x000fe20004800000 */
[----:B------:R-:W5:Y:S01]  /*e800*/  LDL R96, [R1+0x28c] ;  /* 0x00028c0001607983 */ /* 0x000f620000100800 */
        /* <DEDUP_REMOVED lines=8> */
[----:B------:R-:W5:Y:S01]  /*e890*/  LDL R100, [R1+0x294] ;  /* 0x0002940001647983 */ /* 0x000f620000100800 */
[----:B------:R-:W-:-:S02]  /*e8a0*/  ISETP.GT.AND P3, PT, R12, 0x30, !P3 ;  /* 0x000000300c00780c */ /* 0x000fc40005f64270 */
[C---:B------:R-:W-:Y:S01]  /*e8b0*/  ISETP.LT.OR P1, PT, R13.reuse, 0x1, P1 ;  /* 0x000000010d00780c */ /* 0x040fe20000f21670 */
[----:B------:R-:W5:Y:S01]  /*e8c0*/  LDL R102, [R1+0x298] ;  /* 0x0002980001667983 */ /* 0x000f620000100800 */
[----:B------:R-:W-:Y:S02]  /*e8d0*/  ISETP.LT.OR P2, PT, R13, 0x2a, P2 ;  /* 0x0000002a0d00780c */ /* 0x000fe40001741670 */
[----:B------:R-:W-:Y:S01]  /*e8e0*/  FSEL R25, R24, -INF , !P1 ;  /* 0xff80000018197808 */ /* 0x000fe20004800000 */
[----:B------:R-:W5:Y:S01]  /*e8f0*/  LDL R104, [R1+0x29c] ;  /* 0x00029c0001687983 */ /* 0x000f620000100800 */
[----:B------:R-:W-:Y:S02]  /*e900*/  ISETP.NE.AND P1, PT, R68, RZ, PT ;  /* 0x000000ff4400720c */ /* 0x000fe40003f25270 */
[----:B------:R-:W-:Y:S01]  /*e910*/  FMNMX.FTZ R11, R25, R36, !PT ;  /* 0x00000024190b7209 */ /* 0x000fe20007810000 */
[----:B------:R-:W5:Y:S01]  /*e920*/  LDL R68, [R1+0x254] ;  /* 0x0002540001447983 */ /* 0x000f620000100800 */
[----:B------:R-:W-:-:S02]  /*e930*/  ISETP.GT.AND P1, PT, R12, 0x28, !P1 ;  /* 0x000000280c00780c */ /* 0x000fc40004f24270 */
[----:B------:R-:W-:Y:S01]  /*e940*/  FMNMX.FTZ R0, R38, R11, !PT ;  /* 0x0000000b26007209 */ /* 0x000fe20007810000 */
[----:B------:R-:W5:Y:S01]  /*e950*/  LDL R106, [R1+0x2a0] ;  /* 0x0002a000016a7983 */ /* 0x000f620000100800 */
[----:B------:R-:W-:Y:S02]  /*e960*/  ISETP.LT.OR P1, PT, R13, 0x29, P1 ;  /* 0x000000290d00780c */ /* 0x000fe40000f21670 */
[----:B------:R-:W-:Y:S01]  /*e970*/  FMNMX.FTZ R11, R29, R0, !PT ;  /* 0x000000001d0b7209 */ /* 0x000fe20007810000 */
[----:B------:R-:W5:Y:S01]  /*e980*/  LDL R108, [R1+0x2a4] ;  /* 0x0002a400016c7983 */ /* 0x000f620000100800 */
[----:B0-----:R-:W-:Y:S02]  /*e990*/  FMNMX.FTZ R21, R10, R21, !PT ;  /* 0x000000150a157209 */ /* 0x001fe40007810000 */
[----:B------:R-:W-:Y:S01]  /*e9a0*/  FMNMX.FTZ R0, R30, R11, !PT ;  /* 0x0000000b1e007209 */ /* 0x000fe20007810000 */
[----:B------:R-:W5:Y:S01]  /*e9b0*/  LDL R110, [R1+0x2a8] ;  /* 0x0002a800016e7983 */ /* 0x000f620000100800 */
[----:B------:R-:W-:-:S02]  /*e9c0*/  FSEL R27, R27, -INF , !P1 ;  /* 0xff8000001b1b7808 */ /* 0x000fc40004800000 */
[----:B------:R-:W-:Y:S01]  /*e9d0*/  FMNMX.FTZ R11, R31, R0, !PT ;  /* 0x000000001f0b7209 */ /* 0x000fe20007810000 */
[----:B------:R-:W0:Y:S01]  /*e9e0*/  SHFL.BFLY PT, R24, R21, 0x1, 0x1f ;  /* 0x0c201f0015187f89 */ /* 0x000e2200000e0000 */
[----:B------:R-:W-:Y:S02]  /*e9f0*/  ISETP.GT.AND P4, PT, R12, 0x31, !P4 ;  /* 0x000000310c00780c */ /* 0x000fe40006784270 */
[----:B------:R-:W-:Y:S01]  /*ea00*/  FMNMX.FTZ R0, R32, R11, !PT ;  /* 0x0000000b20007209 */ /* 0x000fe20007810000 */
[----:B------:R-:W5:Y:S01]  /*ea10*/  LDL R112, [R1+0x2ac] ;  /* 0x0002ac0001707983 */ /* 0x000f620000100800 */
[----:B------:R-:W-:Y:S02]  /*ea20*/  ISETP.LT.OR P3, PT, R13, 0x31, P3 ;  /* 0x000000310d00780c */ /* 0x000fe40001f61670 */
[----:B------:R-:W-:Y:S01]  /*ea30*/  FMNMX.FTZ R11, R33, R0, !PT ;  /* 0x00000000210b7209 */ /* 0x000fe20007810000 */
[----:B------:R-:W5:Y:S01]  /*ea40*/  LDL R114, [R1+0x2b0] ;  /* 0x0002b00001727983 */ /* 0x000f620000100800 */
[----:B------:R-:W-:-:S02]  /*ea50*/  FSEL R26, R26, -INF , !P2 ;  /* 0xff8000001a1a7808 */ /* 0x000fc40005000000 */
[----:B------:R-:W-:Y:S01]  /*ea60*/  FMNMX.FTZ R0, R34, R11, !PT ;  /* 0x0000000b22007209 */ /* 0x000fe20007810000 */
[----:B------:R-:W5:Y:S01]  /*ea70*/  LDL R116, [R1+0x2b4] ;  /* 0x0002b40001747983 */ /* 0x000f620000100800 */
[----:B------:R-:W-:Y:S02]  /*ea80*/  ISETP.NE.AND P6, PT, R48, RZ, PT ;  /* 0x000000ff3000720c */ /* 0x000fe40003fc5270 */
[----:B------:R-:W-:Y:S01]  /*ea90*/  FMNMX.FTZ R0, R35, R0, !PT ;  /* 0x0000000023007209 */ /* 0x000fe20007810000 */
[----:B------:R-:W4:Y:S01]  /*eaa0*/  LDL R48, [R1+0x22c] ;  /* 0x00022c0001307983 */ /* 0x000f220000100800 */
[----:B------:R-:W-:Y:S02]  /*eab0*/  ISETP.GT.AND P5, PT, R12, 0x38, !P5 ;  /* 0x000000380c00780c */ /* 0x000fe40006fa4270 */
[----:B------:R-:W-:Y:S01]  /*eac0*/  FMNMX.FTZ R11, R27, R0, !PT ;  /* 0x000000001b0b7209 */ /* 0x000fe20007810000 */
[----:B------:R-:W5:Y:S01]  /*ead0*/  LDL R118, [R1+0x2b8] ;  /* 0x0002b80001767983 */ /* 0x000f620000100800 */
[----:B------:R-:W-:-:S02]  /*eae0*/  ISETP.LT.OR P4, PT, R13, 0x32, P4 ;  /* 0x000000320d00780c */ /* 0x000fc40002781670 */
[----:B------:R-:W-:Y:S01]  /*eaf0*/  FSEL R40, R14, -INF , !P3 ;  /* 0xff8000000e287808 */ /* 0x000fe20005800000 */
[----:B------:R-:W5:Y:S01]  /*eb00*/  LDL R120, [R1+0x2bc] ;  /* 0x0002bc0001787983 */ /* 0x000f620000100800 */
[----:B------:R-:W-:Y:S02]  /*eb10*/  FMNMX.FTZ R11, R26, R11, !PT ;  /* 0x0000000b1a0b7209 */ /* 0x000fe40007810000 */
[----:B------:R-:W-:Y:S01]  /*eb20*/  ISETP.GT.AND P1, PT, R12, 0x39, !P6 ;  /* 0x000000390c00780c */ /* 0x000fe20007724270 */
[----:B------:R-:W5:Y:S01]  /*eb30*/  LDL R122, [R1+0x2c0] ;  /* 0x0002c000017a7983 */ /* 0x000f620000100800 */
[----:B------:R-:W-:Y:S02]  /*eb40*/  ISETP.LT.OR P5, PT, R13, 0x39, P5 ;  /* 0x000000390d00780c */ /* 0x000fe40002fa1670 */
[----:B------:R-:W-:Y:S01]  /*eb50*/  FSEL R42, R15, -INF , !P4 ;  /* 0xff8000000f2a7808 */ /* 0x000fe20006000000 */
[----:B------:R-:W5:Y:S01]  /*eb60*/  LDL R124, [R1+0x2c4] ;  /* 0x0002c400017c7983 */ /* 0x000f620000100800 */
[----:B------:R-:W-:-:S02]  /*eb70*/  FMNMX.FTZ R11, R40, R11, !PT ;  /* 0x0000000b280b7209 */ /* 0x000fc40007810000 */
[----:B------:R-:W-:Y:S01]  /*eb80*/  ISETP.LT.OR P1, PT, R13, 0x3a, P1 ;  /* 0x0000003a0d00780c */ /* 0x000fe20000f21670 */
[----:B------:R-:W5:Y:S01]  /*eb90*/  LDL R126, [R1+0x2c8] ;  /* 0x0002c800017e7983 */ /* 0x000f620000100800 */
[----:B------:R-:W-:Y:S02]  /*eba0*/  FSEL R43, R54, -INF , !P5 ;  /* 0xff800000362b7808 */ /* 0x000fe40006800000 */
[----:B------:R-:W-:Y:S01]  /*ebb0*/  FMNMX.FTZ R0, R42, R11, !PT ;  /* 0x0000000b2a007209 */ /* 0x000fe20007810000 */
[----:B------:R-:W3:Y:S01]  /*ebc0*/  LDL.64 R12, [R1+0x138] ;  /* 0x00013800010c7983 */ /* 0x000ee20000100a00 */
[----:B------:R-:W-:Y:S02]  /*ebd0*/  FSEL R44, R46, -INF , !P1 ;  /* 0xff8000002e2c7808 */ /* 0x000fe40004800000 */
[----:B------:R-:W-:Y:S01]  /*ebe0*/  FMNMX.FTZ R11, R43, R0, !PT ;  /* 0x000000002b0b7209 */ /* 0x000fe20007810000 */
[----:B------:R-:W4:Y:S01]  /*ebf0*/  LDL R46, [R1+0x228] ;  /* 0x00022800012e7983 */ /* 0x000f220000100800 */
[----:B0-----:R-:W-:-:S02]  /*ec00*/  FMNMX.FTZ R0, R21, R24, !PT ;  /* 0x0000001815007209 */ /* 0x001fc40007810000 */
[----:B------:R-:W-:Y:S01]  /*ec10*/  FMNMX.FTZ R11, R44, R11, !PT ;  /* 0x0000000b2c0b7209 */ /* 0x000fe20007810000 */
[----:B------:R-:W5:Y:S04]  /*ec20*/  LDL R54, [R1+0x238] ;  /* 0x0002380001367983 */ /* 0x000f680000100800 */
[----:B------:R-:W-:Y:S04]  /*ec30*/  STL.64 [R1+0x410], R10 ;  /* 0x0004100a01007387 */ /* 0x000fe80000100a00 */
[----:B------:R-:W-:Y:S04]  /*ec40*/  STL [R1+0x410], R0 ;  /* 0x0004100001007387 */ /* 0x000fe80000100800 */
[----:B------:R-:W2:Y:S04]  /*ec50*/  LDL R15, [R1+0x410] ;  /* 0x00041000010f7983 */ /* 0x000ea80000100800 */
[----:B------:R-:W3:Y:S04]  /*ec60*/  LDL R24, [R1+0x414] ;  /* 0x0004140001187983 */ /* 0x000ee80000100800 */
        /* <DEDUP_REMOVED lines=48> */
[----:B--2---:R-:W-:Y:S01]  /*ef70*/  FMUL.FTZ R14, R47, R15 ;  /* 0x0000000f2f0e7220 */ /* 0x004fe20000410000 */
[----:B------:R-:W-:Y:S01]  /*ef80*/  BAR.SYNC.DEFER_BLOCKING 0xf, 0x100 ;  /* 0x03c4000000007b1d */ /* 0x000fe20000010000 */
[----:B------:R-:W-:-:S04]  /*ef90*/  FSETP.NEU.FTZ.AND P1, PT, R15, -INF , PT ;  /* 0xff8000000f00780b */ /* 0x000fc80003f3d000 */
[----:B------:R-:W-:-:S05]  /*efa0*/  FSEL R14, R14, RZ, P1 ;  /* 0x000000ff0e0e7208 */ /* 0x000fca0000800000 */
[----:B------:R-:W-:Y:S02]  /*efb0*/  FFMA.FTZ R15, R45, R47, -R14 ;  /* 0x0000002f2d0f7223 */ /* 0x000fe4000001080e */
[----:B---3--:R-:W0:Y:S02]  /*efc0*/  SHFL.BFLY PT, R45, R24, 0x2, 0x1f ;  /* 0x0c401f00182d7f89 */ /* 0x008e2400000e0000 */
[----:B0-----:R-:W-:-:S05]  /*efd0*/  FMNMX.FTZ R45, R45, R24, !PT ;  /* 0x000000182d2d7209 */ /* 0x001fca0007810000 */
[----:B------:R-:W0:Y:S01]  /*efe0*/  SHFL.BFLY PT, R28, R45, 0x1, 0x1f ;  /* 0x0c201f002d1c7f89 */ /* 0x000e2200000e0000 */
        /* <DEDUP_REMOVED lines=16> */
[-C--:B------:R-:W-:Y:S01]  /*f0f0*/  FFMA.FTZ R141, R39, R47.reuse, -R14 ;  /* 0x0000002f278d7223 */ /* 0x080fe2000001080e */
[----:B------:R-:W2:Y:S01]  /*f100*/  LDL R37, [R1+0x310] ;  /* 0x0003100001257983 */ /* 0x000ea20000100800 */
[----:B0-----:R-:W-:Y:S01]  /*f110*/  FMNMX.FTZ R28, R45, R28, !PT ;  /* 0x0000001c2d1c7209 */ /* 0x001fe20007810000 */
[----:B------:R0:W-:Y:S02]  /*f120*/  MUFU.EX2 R49, R10 ;  /* 0x0000000a00317308 */ /* 0x0001e40000000800 */
[----:B------:R-:W3:Y:S01]  /*f130*/  LDL R39, [R1+0x314] ;  /* 0x0003140001277983 */ /* 0x000ee20000100800 */
[C---:B------:R-:W-:Y:S01]  /*f140*/  FSETP.NEU.FTZ.AND P1, PT, R28.reuse, -INF , PT ;  /* 0xff8000001c00780b */ /* 0x040fe20003f3d000 */
[----:B-1----:R-:W-:-:S02]  /*f150*/  FMUL.FTZ R0, R28, R47 ;  /* 0x0000002f1c007220 */ /* 0x002fc40000410000 */
[----:B------:R-:W3:Y:S03]  /*f160*/  LDL R41, [R1+0x318] ;  /* 0x0003180001297983 */ /* 0x000ee60000100800 */
[----:B0-----:R-:W-:Y:S01]  /*f170*/  FSEL R10, R0, RZ, P1 ;  /* 0x000000ff000a7208 */ /* 0x001fe20000800000 */
[----:B------:R0:W1:Y:S01]  /*f180*/  MUFU.EX2 R11, R21 ;  /* 0x00000015000b7308 */ /* 0x0000620000000800 */
[----:B------:R-:W3:Y:S03]  /*f190*/  LDL R45, [R1+0x320] ;  /* 0x00032000012d7983 */ /* 0x000ee60000100800 */
[-CC-:B------:R-:W-:Y:S01]  /*f1a0*/  FFMA.FTZ R169, R25, R47.reuse, -R10.reuse ;  /* 0x0000002f19a97223 */ /* 0x180fe2000001080a */
[-CC-:B------:R-:W-:Y:S01]  /*f1b0*/  FFMA.FTZ R139, R36, R47.reuse, -R10.reuse ;  /* 0x0000002f248b7223 */ /* 0x180fe2000001080a */
[-CC-:B------:R-:W-:Y:S01]  /*f1c0*/  FFMA.FTZ R171, R38, R47.reuse, -R10.reuse ;  /* 0x0000002f26ab7223 */ /* 0x180fe2000001080a */
[-CC-:B------:R-:W-:Y:S01]  /*f1d0*/  FFMA.FTZ R173, R30, R47.reuse, -R10.reuse ;  /* 0x0000002f1ead7223 */ /* 0x180fe2000001080a */
[-CC-:B------:R-:W-:Y:S01]  /*f1e0*/  FFMA.FTZ R15, R31, R47.reuse, -R10.reuse ;  /* 0x0000002f1f0f7223 */ /* 0x180fe2000001080a */
[-CC-:B0-----:R-:W-:Y:S01]  /*f1f0*/  FFMA.FTZ R21, R29, R47.reuse, -R10.reuse ;  /* 0x0000002f1d157223 */ /* 0x181fe2000001080a */
[----:B------:R-:W-:Y:S01]  /*f200*/  MUFU.EX2 R169, R169 ;  /* 0x000000a900a97308 */ /* 0x000fe20000000800 */
[-CC-:B------:R-:W-:Y:S01]  /*f210*/  FFMA.FTZ R175, R32, R47.reuse, -R10.reuse ;  /* 0x0000002f20af7223 */ /* 0x180fe2000001080a */
[----:B------:R-:W3:Y:S04]  /*f220*/  LDL R55, [R1+0x334] ;  /* 0x0003340001377983 */ /* 0x000ee80000100800 */
[----:B------:R-:W3:Y:S02]  /*f230*/  LDL R57, [R1+0x338] ;  /* 0x0003380001397983 */ /* 0x000ee40000100800 */
[----:B------:R-:W0:Y:S01]  /*f240*/  MUFU.EX2 R139, R139 ;  /* 0x0000008b008b7308 */ /* 0x000e220000000800 */
[----:B-1----:R-:W-:Y:S01]  /*f250*/  FADD.FTZ R25, R168, R11 ;  /* 0x0000000ba8197221 */ /* 0x002fe20000010000 */
[----:B------:R-:W3:Y:S04]  /*f260*/  LDL R61, [R1+0x340] ;  /* 0x00034000013d7983 */ /* 0x000ee80000100800 */
[----:B------:R-:W3:Y:S02]  /*f270*/  LDL R63, [R1+0x344] ;  /* 0x00034400013f7983 */ /* 0x000ee40000100800 */
[----:B------:R-:W1:Y:S01]  /*f280*/  MUFU.EX2 R171, R171 ;  /* 0x000000ab00ab7308 */ /* 0x000e620000000800 */
[-CC-:B------:R-:W-:Y:S01]  /*f290*/  FFMA.FTZ R232, R33, R47.reuse, -R10.reuse ;  /* 0x0000002f21e87223 */ /* 0x180fe2000001080a */
[----:B------:R-:W3:Y:S06]  /*f2a0*/  LDL R69, [R1+0x350] ;  /* 0x0003500001457983 */ /* 0x000eec0000100800 */
        /* <DEDUP_REMOVED lines=13> */
[----:B------:R-:W-:Y:S08]  /*f380*/  MUFU.EX2 R147, R147 ;  /* 0x0000009300937308 */ /* 0x000ff00000000800 */
[----:B------:R-:W-:Y:S01]  /*f390*/  MUFU.EX2 R178, R178 ;  /* 0x000000b200b27308 */ /* 0x000fe20000000800 */
[----:B------:R-:W-:-:S07]  /*f3a0*/  FFMA.FTZ R183, R43, R47, -R10 ;  /* 0x0000002f2bb77223 */ /* 0x000fce000001080a */
[----:B------:R-:W-:Y:S01]  /*f3b0*/  MUFU.EX2 R145, R145 ;  /* 0x0000009100917308 */ /* 0x000fe20000000800 */
[----:B------:R-:W-:Y:S01]  /*f3c0*/  FFMA.FTZ R137, R44, R47, -R10 ;  /* 0x0000002f2c897223 */ /* 0x000fe2000001080a */
[----:B------:R-:W3:Y:S06]  /*f3d0*/  LDL R73, [R1+0x358] ;  /* 0x0003580001497983 */ /* 0x000eec0000100800 */
[----:B------:R-:W-:Y:S08]  /*f3e0*/  MUFU.EX2 R180, R180 ;  /* 0x000000b400b47308 */ /* 0x000ff00000000800 */
[----:B------:R-:W-:Y:S08]  /*f3f0*/  MUFU.EX2 R143, R143 ;  /* 0x0000008f008f7308 */ /* 0x000ff00000000800 */
[----:B------:R-:W-:Y:S08]  /*f400*/  MUFU.EX2 R182, R182 ;  /* 0x000000b600b67308 */ /* 0x000ff00000000800 */
[----:B------:R-:W-:Y:S01]  /*f410*/  MUFU.EX2 R141, R141 ;  /* 0x0000008d008d7308 */ /* 0x000fe20000000800 */
[----:B------:R4:W-:Y:S04]  /*f420*/  STL [R1+0x414], R28 ;  /* 0x0004141c01007387 */ /* 0x0009e80000100800 */
[----:B------:R-:W5:Y:S03]  /*f430*/  LDL R36, [R1+0x214] ;  /* 0x0002140001247983 */ /* 0x000f660000100800 */
[----:B------:R-:W4:Y:S01]  /*f440*/  MUFU.EX2 R21, R21 ;  /* 0x0000001500157308 */ /* 0x000f220000000800 */
[----:B0-----:R-:W-:Y:S01]  /*f450*/  FADD.FTZ R0, R169, R139 ;  /* 0x0000008ba9007221 */ /* 0x001fe20000010000 */
[----:B------:R-:W2:Y:S06]  /*f460*/  LDL R38, [R1+0x218] ;  /* 0x0002180001267983 */ /* 0x000eac0000100800 */
[----:B------:R-:W0:Y:S01]  /*f470*/  MUFU.EX2 R173, R173 ;  /* 0x000000ad00ad7308 */ /* 0x000e220000000800 */
[----:B------:R-:W-:Y:S01]  /*f480*/  FADD.FTZ R24, R170, R25 ;  /* 0x00000019aa187221 */ /* 0x000fe20000010000 */
[----:B-1----:R-:W-:Y:S01]  /*f490*/  FADD.FTZ R0, R171, R0 ;  /* 0x00000000ab007221 */ /* 0x002fe20000010000 */
[----:B------:R-:W3:Y:S04]  /*f4a0*/  LDL R32, [R1+0x20c] ;  /* 0x00020c0001207983 */ /* 0x000ee80000100800 */
[----:B------:R-:W2:Y:S01]  /*f4b0*/  LDL R29, [R1+0x300] ;  /* 0x00030000011d7983 */ /* 0x000ea20000100800 */
[----:B------:R-:W1:Y:S01]  /*f4c0*/  MUFU.EX2 R15, R15 ;  /* 0x0000000f000f7308 */ /* 0x000e620000000800 */
[----:B------:R-:W-:Y:S01]  /*f4d0*/  FADD.FTZ R24, R49, R24 ;  /* 0x0000001831187221 */ /* 0x000fe20000010000 */
[----:B----4-:R-:W-:-:S06]  /*f4e0*/  FADD.FTZ R0, R21, R0 ;  /* 0x0000000015007221 */ /* 0x010fcc0000010000 */
[----:B------:R-:W4:Y:S01]  /*f4f0*/  MUFU.EX2 R175, R175 ;  /* 0x000000af00af7308 */ /* 0x000f220000000800 */
[----:B------:R-:W-:Y:S01]  /*f500*/  FADD.FTZ R25, R151, R24 ;  /* 0x0000001897197221 */ /* 0x000fe20000010000 */
[----:B0-----:R-:W-:Y:S01]  /*f510*/  FADD.FTZ R0, R173, R0 ;  /* 0x00000000ad007221 */ /* 0x001fe20000010000 */
[----:B------:R-:W-:Y:S01]  /*f520*/  F2FP.BF16.F32.PACK_AB R168, R11, R168 ;  /* 0x000000a80ba8723e */ /* 0x000fe200000010ff */
[----:B------:R-:W5:Y:S04]  /*f530*/  LDL R28, [R1+0x204] ;  /* 0x00020400011c7983 */ /* 0x000f680000100800 */
[----:B------:R-:W0:Y:S01]  /*f540*/  MUFU.EX2 R232, R232 ;  /* 0x000000e800e87308 */ /* 0x000e220000000800 */
[----:B------:R-:W-:Y:S01]  /*f550*/  FADD.FTZ R25, R172, R25 ;  /* 0x00000019ac197221 */ /* 0x000fe20000010000 */
[----:B-1----:R-:W-:Y:S01]  /*f560*/  FADD.FTZ R24, R15, R0 ;  /* 0x000000000f187221 */ /* 0x002fe20000010000 */
[----:B------:R-:W2:Y:S04]  /*f570*/  LDL R34, [R1+0x210] ;  /* 0x0002100001227983 */ /* 0x000ea80000100800 */
[----:B------:R-:W2:Y:S01]  /*f580*/  LDL R33, [R1+0x308] ;  /* 0x0003080001217983 */ /* 0x000ea20000100800 */
[----:B------:R-:W1:Y:S01]  /*f590*/  MUFU.EX2 R177, R177 ;  /* 0x000000b100b17308 */ /* 0x000e620000000800 */
[----:B------:R-:W-:Y:S01]  /*f5a0*/  FADD.FTZ R26, R174, R25 ;  /* 0x00000019ae1a7221 */ /* 0x000fe20000010000 */
[----:B----4-:R-:W-:Y:S01]  /*f5b0*/  FADD.FTZ R25, R175, R24 ;  /* 0x00000018af197221 */ /* 0x010fe20000010000 */
[----:B------:R-:W4:Y:S05]  /*f5c0*/  LDL R35, [R1+0x30c] ;  /* 0x00030c0001237983 */ /* 0x000f2a0000100800 */
[----:B------:R-:W1:Y:S01]  /*f5d0*/  MUFU.EX2 R154, R154 ;  /* 0x0000009a009a7308 */ /* 0x000e620000000800 */
[----:B------:R-:W-:Y:S01]  /*f5e0*/  FADD.FTZ R27, R149, R26 ;  /* 0x0000001a951b7221 */ /* 0x000fe20000010000 */
[----:B0-----:R-:W-:-:S06]  /*f5f0*/  FADD.FTZ R24, R232, R25 ;  /* 0x00000019e8187221 */ /* 0x001fcc0000010000 */
[----:B------:R-:W0:Y:S01]  /*f600*/  MUFU.EX2 R179, R179 ;  /* 0x000000b300b37308 */ /* 0x000e220000000800 */
[----:B------:R-:W-:Y:S01]  /*f610*/  FFMA.FTZ R0, R42, R47, -R10 ;  /* 0x0000002f2a007223 */ /* 0x000fe2000001080a */
[----:B------:R-:W-:Y:S01]  /*f620*/  FADD.FTZ R26, R176, R27 ;  /* 0x0000001bb01a7221 */ /* 0x000fe20000010000 */
[----:B-1----:R-:W-:Y:S01]  /*f630*/  FADD.FTZ R25, R177, R24 ;  /* 0x00000018b1197221 */ /* 0x002fe20000010000 */
[----:B------:R-:W4:Y:S04]  /*f640*/  LDL R40, [R1+0x21c] ;  /* 0x00021c0001287983 */ /* 0x000f280000100800 */
[----:B------:R-:W1:Y:S01]  /*f650*/  MUFU.EX2 R14, R14 ;  /* 0x0000000e000e7308 */ /* 0x000e620000000800 */
[----:B------:R-:W-:Y:S01]  /*f660*/  FADD.FTZ R27, R147, R26 ;  /* 0x0000001a931b7221 */ /* 0x000fe20000010000 */
[----:B------:R-:W-:Y:S01]  /*f670*/  FADD.FTZ R24, R154, R25 ;  /* 0x000000199a187221 */ /* 0x000fe20000010000 */
[----:B------:R-:W4:Y:S04]  /*f680*/  LDL R44, [R1+0x224] ;  /* 0x00022400012c7983 */ /* 0x000f280000100800 */
[----:B------:R-:W4:Y:S01]  /*f690*/  LDL R43, [R1+0x31c] ;  /* 0x00031c00012b7983 */ /* 0x000f220000100800 */
[----:B------:R-:W1:Y:S01]  /*f6a0*/  MUFU.EX2 R181, R181 ;  /* 0x000000b500b57308 */ /* 0x000e620000000800 */
[----:B------:R-:W-:Y:S01]  /*f6b0*/  FADD.FTZ R10, R178, R27 ;  /* 0x0000001bb20a7221 */ /* 0x000fe20000010000 */
[----:B0-----:R-:W-:-:S06]  /*f6c0*/  FADD.FTZ R25, R179, R24 ;  /* 0x00000018b3197221 */ /* 0x001fcc0000010000 */
[----:B------:R-:W-:Y:S08]  /*f6d0*/  MUFU.EX2 R183, R183 ;  /* 0x000000b700b77308 */ /* 0x000ff00000000800 */
[----:B------:R-:W-:Y:S01]  /*f6e0*/  MUFU.EX2 R137, R137 ;  /* 0x0000008900897308 */ /* 0x000fe20000000800 */
[----:B------:R-:W-:Y:S01]  /*f6f0*/  F2FP.BF16.F32.PACK_AB R170, R49, R170 ;  /* 0x000000aa31aa723e */ /* 0x000fe200000010ff */
[----:B------:R-:W4:Y:S04]  /*f700*/  LDL R42, [R1+0x220] ;  /* 0x00022000012a7983 */ /* 0x000f280000100800 */
[----:B------:R-:W4:Y:S02]  /*f710*/  LDL R47, [R1+0x324] ;  /* 0x00032400012f7983 */ /* 0x000f240000100800 */
[----:B------:R-:W0:Y:S01]  /*f720*/  MUFU.EX2 R0, R0 ;  /* 0x0000000000007308 */ /* 0x000e220000000800 */
[----:B------:R-:W-:Y:S01]  /*f730*/  FADD.FTZ R27, R145, R10 ;  /* 0x0000000a911b7221 */ /* 0x000fe20000010000 */
[----:B-1----:R-:W-:Y:S01]  /*f740*/  FADD.FTZ R10, R14, R25 ;  /* 0x000000190e0a7221 */ /* 0x002fe20000010000 */
[----:B------:R-:W4:Y:S02]  /*f750*/  LDL R49, [R1+0x328] ;  /* 0x0003280001317983 */ /* 0x000f240000100800 */
[----:B------:R-:W-:Y:S01]  /*f760*/  FADD.FTZ R24, R180, R27 ;  /* 0x0000001bb4187221 */ /* 0x000fe20000010000 */
[----:B------:R-:W-:-:S03]  /*f770*/  FADD.FTZ R25, R181, R10 ;  /* 0x0000000ab5197221 */ /* 0x000fc60000010000 */
[----:B------:R-:W-:-:S04]  /*f780*/  FADD.FTZ R27, R143, R24 ;  /* 0x000000188f1b7221 */ /* 0x000fc80000010000 */
[----:B------:R-:W-:Y:S01]  /*f790*/  FADD.FTZ R30, R182, R27 ;  /* 0x0000001bb61e7221 */ /* 0x000fe20000010000 */
[----:B0-----:R-:W-:-:S04]  /*f7a0*/  FADD.FTZ R10, R0, R25 ;  /* 0x00000019000a7221 */ /* 0x001fc80000010000 */
[----:B------:R-:W-:Y:S01]  /*f7b0*/  FADD.FTZ R10, R183, R10 ;  /* 0x0000000ab70a7221 */ /* 0x000fe20000010000 */
[----:B------:R-:W-:-:S03]  /*f7c0*/  FADD.FTZ R30, R141, R30 ;  /* 0x0000001e8d1e7221 */ /* 0x000fc60000010000 */
[----:B------:R-:W-:Y:S02]  /*f7d0*/  FADD.FTZ R31, R137, R10 ;  /* 0x0000000a891f7221 */ /* 0x000fe40000010000 */
[----:B------:R-:W3:Y:S04]  /*f7e0*/  LDL.64 R10, [R1+0xa8] ;  /* 0x0000a800010a7983 */ /* 0x000ee80000100a00 */
[----:B------:R0:W-:Y:S04]  /*f7f0*/  STL.64 [R1+0x420], R30 ;  /* 0x0004201e01007387 */ /* 0x0001e80000100a00 */
[----:B------:R-:W5:Y:S04]  /*f800*/  LD.E.64 R26, desc[UR40][R12.64+0x8] ;  /* 0x000008280c1a7980 */ /* 0x000f68000c101b00 */
[----:B------:R-:W2:Y:S04]  /*f810*/  LD.E.64 R24, desc[UR40][R12.64] ;  /* 0x000000280c187980 */ /* 0x000ea8000c101b00 */
[----:B0-----:R-:W4:Y:S04]  /*f820*/  LDL R30, [R1+0x208] ;  /* 0x00020800011e7983 */ /* 0x001f280000100800 */
[----:B------:R-:W4:Y:S01]  /*f830*/  LDL R31, [R1+0x304] ;  /* 0x00030400011f7983 */ /* 0x000f220000100800 */
[----:B------:R-:W-:-:S02]  /*f840*/  F2FP.BF16.F32.PACK_AB R171, R21, R171 ;  /* 0x000000ab15ab723e */ /* 0x000fc400000010ff */
[----:B------:R-:W-:Y:S01]  /*f850*/  F2FP.BF16.F32.PACK_AB R173, R15, R173 ;  /* 0x000000ad0fad723e */ /* 0x000fe200000010ff */
[----:B------:R-:W4:Y:S01]  /*f860*/  LDL R12, [R1+0x3d8] ;  /* 0x0003d800010c7983 */ /* 0x000f220000100800 */
[----:B------:R-:W-:Y:S02]  /*f870*/  F2FP.BF16.F32.PACK_AB R175, R232, R175 ;  /* 0x000000afe8af723e */ /* 0x000fe400000010ff */
[----:B------:R-:W-:Y:S01]  /*f880*/  F2FP.BF16.F32.PACK_AB R177, R154, R177 ;  /* 0x000000b19ab1723e */ /* 0x000fe200000010ff */
[----:B------:R-:W4:Y:S01]  /*f890*/  LDL R13, [R1+0x3dc] ;  /* 0x0003dc00010d7983 */ /* 0x000f220000100800 */
[----:B------:R-:W-:Y:S02]  /*f8a0*/  F2FP.BF16.F32.PACK_AB R179, R14, R179 ;  /* 0x000000b30eb3723e */ /* 0x000fe400000010ff */
[----:B------:R-:W-:Y:S01]  /*f8b0*/  F2FP.BF16.F32.PACK_AB R181, R0, R181 ;  /* 0x000000b500b5723e */ /* 0x000fe200000010ff */
[----:B------:R-:W4:Y:S04]  /*f8c0*/  LDL R14, [R1+0x3e0] ;  /* 0x0003e000010e7983 */ /* 0x000f280000100800 */
[----:B------:R-:W4:Y:S04]  /*f8d0*/  LDL R0, [R1+0x3d4] ;  /* 0x0003d40001007983 */ /* 0x000f280000100800 */
[----:B------:R-:W4:Y:S04]  /*f8e0*/  LDL R15, [R1+0x3e4] ;  /* 0x0003e400010f7983 */ /* 0x000f280000100800 */
[----:B------:R-:W4:Y:S04]  /*f8f0*/  LDL R21, [R1+0x3e8] ;  /* 0x0003e80001157983 */ /* 0x000f280000100800 */
[----:B------:R-:W4:Y:S04]  /*f900*/  LDL R154, [R1+0x3ec] ;  /* 0x0003ec00019a7983 */ /* 0x000f280000100800 */
[----:B------:R-:W4:Y:S01]  /*f910*/  LDL R232, [R1+0x3f8] ;  /* 0x0003f80001e87983 */ /* 0x000f220000100800 */
[----:B-----5:R-:W-:-:S03]  /*f920*/  MOV R133, R26 ;  /* 0x0000001a00857202 */ /* 0x020fc60000000f00 */
[----:B------:R-:W5:Y:S04]  /*f930*/  LDL R26, [R1+0x200] ;  /* 0x00020000011a7983 */ /* 0x000f680000100800 */
[----:B------:R-:W5:Y:S01]  /*f940*/  LDL R27, [R1+0x2fc] ;  /* 0x0002fc00011b7983 */ /* 0x000f620000100800 */
[----:B------:R-:W-:Y:S01]  /*f950*/  F2FP.BF16.F32.PACK_AB R183, R137, R183 ;  /* 0x000000b789b7723e */ /* 0x000fe200000010ff */
[--C-:B--2---:R-:W-:Y:S01]  /*f960*/  IMAD R137, R25, 0x2, R133.reuse ;  /* 0x0000000219897824 */ /* 0x104fe200078e0285 */
[----:B------:R-:W-:Y:S01]  /*f970*/  F2FP.BF16.F32.PACK_AB R169, R139, R169 ;  /* 0x000000a98ba9723e */ /* 0x000fe200000010ff */
[----:B------:R-:W-:Y:S01]  /*f980*/  IMAD R25, R24, 0x2, R133 ;  /* 0x0000000218197824 */ /* 0x000fe200078e0285 */
[----:B------:R-:W-:Y:S02]  /*f990*/  F2FP.BF16.F32.PACK_AB R172, R172, R151 ;  /* 0x00000097acac723e */ /* 0x000fe400000010ff */
[----:B------:R-:W-:Y:S01]  /*f9a0*/  F2FP.BF16.F32.PACK_AB R174, R149, R174 ;  /* 0x000000ae95ae723e */ /* 0x000fe200000010ff */
[----:B------:R-:W-:Y:S01]  /*f9b0*/  IMAD R24, R24, 0x2, R137 ;  /* 0x0000000218187824 */ /* 0x000fe200078e0289 */
[----:B------:R-:W-:Y:S01]  /*f9c0*/  F2FP.BF16.F32.PACK_AB R176, R147, R176 ;  /* 0x000000b093b0723e */ /* 0x000fe200000010ff */
[----:B---3--:R-:W-:Y:S01]  /*f9d0*/  IMAD R10, R135, 0x1000, R10 ;  /* 0x00001000870a7824 */ /* 0x008fe200078e020a */
[----:B------:R-:W-:-:S02]  /*f9e0*/  F2FP.BF16.F32.PACK_AB R178, R145, R178 ;  /* 0x000000b291b2723e */ /* 0x000fc400000010ff */
[----:B------:R-:W-:Y:S02]  /*f9f0*/  F2FP.BF16.F32.PACK_AB R180, R143, R180 ;  /* 0x000000b48fb4723e */ /* 0x000fe400000010ff */
[----:B------:R-:W-:Y:S01]  /*fa00*/  F2FP.BF16.F32.PACK_AB R182, R141, R182 ;  /* 0x000000b68db6723e */ /* 0x000fe200000010ff */
[----:B------:R-:W-:Y:S01]  /*fa10*/  STSM.16.M88.4 [R133], R168 ;  /* 0x000000a885007844 */ /* 0x000fe20000000200 */
[----:B------:R-:W-:-:S03]  /*fa20*/  R2UR UR6, R10 ;  /* 0x000000000a0672ca */ /* 0x000fc600000e0000 */
[----:B------:R0:W-:Y:S01]  /*fa30*/  STSM.16.M88.4 [R25], R172 ;  /* 0x000000ac19007844 */ /* 0x0001e20000000200 */
[----:B------:R-:W-:-:S03]  /*fa40*/  R2UR UR7, R11 ;  /* 0x000000000b0772ca */ /* 0x000fc600000e0000 */
[----:B------:R-:W-:Y:S04]  /*fa50*/  STSM.16.M88.4 [R137], R176 ;  /* 0x000000b089007844 */ /* 0x000fe80000000200 */
[----:B------:R1:W-:Y:S01]  /*fa60*/  STSM.16.M88.4 [R24], R180 ;  /* 0x000000b418007844 */ /* 0x0003e20000000200 */
[----:B0-----:R-:W-:-:S03]  /*fa70*/  IMAD.MOV.U32 R25, RZ, RZ, R11 ;  /* 0x000000ffff197224 */ /* 0x001fc600078e000b */
[----:B------:R-:W-:Y:S01]  /*fa80*/  STL [R1+0x204], R28 ;  /* 0x0002041c01007387 */ /* 0x000fe20000100800 */
[----:B-1----:R-:W-:-:S03]  /*fa90*/  VIADD R24, R10, 0x80 ;  /* 0x000000800a187836 */ /* 0x002fc60000000000 */
[----:B----4-:R-:W-:Y:S01]  /*faa0*/  STL [R1+0x208], R30 ;  /* 0x0002081e01007387 */ /* 0x010fe20000100800 */
[----:B------:R-:W-:-:S03]  /*fab0*/  R2UR UR11, R25 ;  /* 0x00000000190b72ca */ /* 0x000fc600000e0000 */
[----:B------:R-:W-:Y:S01]  /*fac0*/  STL [R1+0x20c], R32 ;  /* 0x00020c2001007387 */ /* 0x000fe20000100800 */
[----:B------:R-:W-:-:S03]  /*fad0*/  R2UR UR10, R24 ;  /* 0x00000000180a72ca */ /* 0x000fc600000e0000 */
        /* <DEDUP_REMOVED lines=115> */
[----:B------:R-:W-:Y:S04]  /*10210*/  STL [R1+0x3b8], R237 ;  /* 0x0003b8ed01007387 */ /* 0x000fe80000100800 */
[----:B------:R-:W-:Y:S04]  /*10220*/  STL [R1+0x3d4], R0 ;  /* 0x0003d40001007387 */ /* 0x000fe80000100800 */
[----:B------:R0:W-:Y:S04]  /*10230*/  STL [R1+0x3d8], R12 ;  /* 0x0003d80c01007387 */ /* 0x0001e80000100800 */
        /* <DEDUP_REMOVED lines=9> */
[----:B0-----:R-:W-:-:S02]  /*102d0*/  VIADD R12, R10, 0x100 ;  /* 0x000001000a0c7836 */ /* 0x001fc40000000000 */
[----:B-1----:R-:W-:-:S03]  /*102e0*/  IMAD.MOV.U32 R13, RZ, RZ, R11 ;  /* 0x000000ffff0d7224 */ /* 0x002fc600078e000b */
        /* <DEDUP_REMOVED lines=37> */
[----:B------:R-:W-:Y:S02]  /*10540*/  VIADD R10, R10, 0x180 ;  /* 0x000001800a0a7836 */ /* 0x000fe40000000000 */
        /* <DEDUP_REMOVED lines=397> */
.L_x_6468:
[----:B------:R-:W-:-:S13]  /*11e20*/  ISETP.NE.AND P1, PT, R5, 0x1, PT ;  /* 0x000000010500780c */ /* 0x000fda0003f25270 */
[----:B------:R-:W-:-:S05]  /*11e30*/  @P1 IMAD.HI.U32 R6, R10, R6, RZ ;  /* 0x000000060a061227 */ /* 0x000fca00078e00ff */
[----:B------:R-:W-:-:S07]  /*11e40*/  @P1 SHF.R.U32.HI R10, RZ, R7, R6 ;  /* 0x00000007ff0a1219 */ /* 0x000fce0000011606 */
.L_x_6469:
[----:B------:R-:W-:Y:S05]  /*11e50*/  BSYNC B0 ;  /* 0x0000000000007941 */ /* 0x000fea0003800000 */
.L_x_6467:
[----:B------:R-:W-:-:S05]  /*11e60*/  IMAD R5, R10, R5, R5 ;  /* 0x000000050a057224 */ /* 0x000fca00078e0205 */
[----:B------:R-:W-:-:S07]  /*11e70*/  VIMNMX R4, R4, R5, PT ;  /* 0x0000000504047248 */ /* 0x000fce0003fe0100 */
.L_x_6466:
        /* <DEDUP_REMOVED lines=8> */
.L_x_6474:
[----:B------:R-:W-:Y:S01]  /*11f00*/  BSSY B0, `(.L_x_6473) ;  /* 0x0000004000007945 */ /* 0x000fe20003800000 */
[----:B------:R-:W-:Y:S01]  /*11f10*/  VIADD R8, R2, 0x148 ;  /* 0x0000014802087836 */ /* 0x000fe20000000000 */
[----:B------:R-:W-:-:S07]  /*11f20*/  MOV R6, 0x11f40 ;  /* 0x00011f4000067802 */ /* 0x000fce0000000f00 */
[----:B------:R-:W-:Y:S05]  /*11f30*/  CALL.REL.NOINC `($_ZN7cutlass13device_kernelIN5flash11enable_sm90INS1_16FlashAttnFwdSm90INS1_25CollectiveMainloopFwdSm90ILi2EN4cute5tupleIJNS5_1CILi1EEES8_S8_EEENS6_IJNS7_ILi64EEESA_SA_EEELi512ENS_10bfloat16_tEfNS_4arch4Sm90ELb0ELb1ELb1ELb1ELb0ELb0ELb1ELb0ELb0ELb1ELb0ELb0EEENS1_21CollectiveEpilogueFwdINS6_IJSA_NS7_ILi512EEESA_EEES9_SC_SE_Li256ELb1ELb1ELb0ELb0EEENS1_36VarlenDynamicPersistentTileSchedulerILi64ELi64ELi256ELi128ELb0ELb1ELb1ELb1ELb0ELb1EEEEEEEEEvNT_6ParamsE$_ZZN5flash25CollectiveMainloopFwdSm90ILi2EN4cute5tupleIJNS1_1CILi1EEES4_S4_EEENS2_IJNS3_ILi64EEES6_S6_EEELi512EN7cutlass10bfloat16_tEfNS8_4arch4Sm90ELb0ELb1ELb1ELb1ELb0ELb0ELb1ELb0ELb0ELb1ELb0ELb0EE3mmaINS_16FlashAttnFwdSm90ISC_NS_21CollectiveEpilogueFwdINS2_IJS6_NS3_ILi512EEES6_EEES5_S9_SB_Li256ELb1ELb1ELb0ELb0EEENS_36VarlenDynamicPersistentTileSchedulerILi64ELi64ELi256ELi128ELb0ELb1ELb1ELb1ELb0ELb1EEEE13SharedStorageENS1_6TensorINS1_11ArrayEngineIfLm128EEENS1_6LayoutINS2_IJNS2_IJNS3_ILi2EEESR_NS3_ILi32EEEEEES4_S4_EEENS2_IJNS2_IJS4_SR_NS3_ILi4EEEEEENS3_ILi0EEESX_EEEEEEENS_7SoftmaxILi2ELi0EEEEEbRKNSC_6ParamsENS8_25PipelineTmaAsyncNoClusterILi2ENS8_16PipelineTmaAsyncILi2EEEEES19_RNS8_13PipelineStateILj2EEERT0_RT1_iRiRKNS_16SeqlenInfoQKNewKILb1ELb0EEENS2_IJiiiiEEERT_ENKUliT_T0_T1_E_clIZSD_ISM_S10_S12_EbS15_S19_S19_S1C_S1E_S1G_iS1H_S1L_S1M_S1O_EUlRS1P_iE1_NS3_ILb0EEENS3_ILb1EEEEEDaiS1P_S1Q_S1R_) ;  /* 0x00000230007c7944 */ /* 0x000fea0003c00000 */
[----:B------:R-:W-:Y:S05]  /*11f40*/  BSYNC B0 ;  /* 0x0000000000007941 */ /* 0x000fea0003800000 */
.L_x_6473:
[C---:B------:R-:W-:Y:S01]  /*11f50*/  ISETP.GT.AND P1, PT, R0.reuse, R7, PT ;  /* 0x000000070000720c */ /* 0x040fe20003f24270 */
[----:B------:R-:W-:-:S12]  /*11f60*/  VIADD R0, R0, 0xffffffff ;  /* 0xffffffff00007836 */ /* 0x000fd80000000000 */
[----:B------:R-:W-:Y:S05]  /*11f70*/  @P1 BRA `(.L_x_6474) ;  /* 0xfffffffc00e01947 */ /* 0x000fea000383ffff */
[----:B------:R-:W-:Y:S05]  /*11f80*/  BSYNC B1 ;  /* 0x0000000000017941 */ /* 0x000fea0003800000 */
.L_x_6472:
[----:B------:R-:W2:Y:S02]  /*11f90*/  LDL R8, [R1+0x70] ;  /* 0x0000700001087983 */ /* 0x000ea40000100800 */
[----:B--2---:R-:W-:-:S07]  /*11fa0*/  IMAD.SHL.U32 R8, R8, 0x40, RZ ;  /* 0x0000004008087824 */ /* 0x004fce00078e00ff */
.L_x_6471:
[----:B------:R-:W-:Y:S05]  /*11fb0*/  BSYNC B2 ;  /* 0x0000000000027941 */ /* 0x000fea0003800000 */
.L_x_6470:
        /* <DEDUP_REMOVED lines=23> */
.L_x_6477:
[----:B------:R-:W-:-:S13]  /*12130*/  ISETP.NE.AND P1, PT, R9, 0x1, PT ;  /* 0x000000010900780c */ /* 0x000fda0003f25270 */
[----:B------:R-:W0:Y:S02]  /*12140*/  @P1 LDC.64 R6, c[0x0][0xae0] ;  /* 0x0002b800ff061b82 */ /* 0x000e240000000a00 */
[----:B0-----:R-:W-:-:S05]  /*12150*/  @P1 IMAD.HI.U32 R6, R8, R6, RZ ;  /* 0x0000000608061227 */ /* 0x001fca00078e00ff */
[----:B------:R-:W-:-:S07]  /*12160*/  @P1 SHF.R.U32.HI R8, RZ, R7, R6 ;  /* 0x00000007ff081219 */ /* 0x000fce0000011606 */
.L_x_6478:
[----:B------:R-:W-:Y:S05]  /*12170*/  BSYNC B0 ;  /* 0x0000000000007941 */ /* 0x000fea0003800000 */
.L_x_6476:
[----:B------:R-:W-:-:S05]  /*12180*/  IMAD R5, R8, R9, RZ ;  /* 0x0000000908057224 */ /* 0x000fca00078e02ff */
[----:B------:R-:W-:-:S07]  /*12190*/  VIMNMX R4, R4, R5, !PT ;  /* 0x0000000504047248 */ /* 0x000fce0007fe0100 */
.L_x_6475:
[----:B------:R-:W-:-:S05]  /*121a0*/  VIADD R4, R4, 0x3f ;  /* 0x0000003f04047836 */ /* 0x000fca0000000000 */
[----:B------:R-:W-:-:S04]  /*121b0*/  SHF.R.S32.HI R5, RZ, 0x1f, R4 ;  /* 0x0000001fff057819 */ /* 0x000fc80000011404 */
[----:B------:R-:W-:-:S04]  /*121c0*/  LEA.HI R5, R5, R4, RZ, 0x6 ;  /* 0x0000000405057211 */ /* 0x000fc800078f30ff */
[----:B------:R-:W-:-:S04]  /*121d0*/  SHF.R.S32.HI R4, RZ, 0x6, R5 ;  /* 0x00000006ff047819 */ /* 0x000fc80000011405 */
[----:B------:R-:W-:-:S04]  /*121e0*/  VIMNMX R4, R4, UR46, !PT ;  /* 0x0000002e04047c48 */ /* 0x000fc8000ffe0100 */
[----:B------:R-:W-:-:S13]  /*121f0*/  ISETP.GE.AND P1, PT, R0, R4, PT ;  /* 0x000000040000720c */ /* 0x000fda0003f26270 */
[----:B------:R-:W-:Y:S05]  /*12200*/  @!P1 BRA `(.L_x_6479) ;  /* 0x00000098008c9947 */ /* 0x000fea0003800000 */
.L_x_6498:
        /* <DEDUP_REMOVED lines=23> */
.L_x_6481:
[----:B------:R-:W-:Y:S05]  /*12380*/  BSYNC B0 ;  /* 0x0000000000007941 */ /* 0x000fea0003800000 */
.L_x_6480:
        /* <DEDUP_REMOVED lines=13> */
.L_x_6483:
[----:B------:R-:W-:Y:S05]  /*12460*/  BSYNC B0 ;  /* 0x0000000000007941 */ /* 0x000fea0003800000 */
.L_x_6482:
        /* <DEDUP_REMOVED lines=8> */
.L_x_6485:
[----:B------:R-:W-:Y:S05]  /*124f0*/  BSYNC B0 ;  /* 0x0000000000007941 */ /* 0x000fea0003800000 */
.L_x_6484:
        /* <DEDUP_REMOVED lines=62> */
.L_x_6488:
[----:B------:R-:W-:Y:S05]  /*128e0*/  BSYNC B0 ;  /* 0x0000000000007941 */ /* 0x000fea0003800000 */
.L_x_6487:
        /* <DEDUP_REMOVED lines=13> */
.L_x_6490:
[----:B------:R-:W-:Y:S05]  /*129c0*/  BSYNC B0 ;  /* 0x0000000000007941 */ /* 0x000fea0003800000 */
.L_x_6489:
        /* <DEDUP_REMOVED lines=8> */
.L_x_6492:
[----:B------:R-:W-:Y:S05]  /*12a50*/  BSYNC B0 ;  /* 0x0000000000007941 */ /* 0x000fea0003800000 */
.L_x_6491:
        /* <DEDUP_REMOVED lines=471> */
[----:B------:R-:W-:-:S06]  /*147d0*/  FMUL.FTZ R25, R32, R8 ;  /* 0x0000000820197220 */ /* 0x000fcc0000410000 */
[----:B------:R-:W2:Y:S01]  /*147e0*/  MUFU.TANH R10, R10 ;  /* 0x0000000a000a7308 */ /* 0x000ea20000002400 */
[-C--:B------:R-:W-:Y:S01]  /*147f0*/  FMUL.FTZ R12, R26, R8.reuse ;  /* 0x000000081a0c7220 */ /* 0x080fe20000410000 */
[----:B------:R-:W-:-:S06]  /*14800*/  FMUL.FTZ R26, R33, R8 ;  /* 0x00000008211a7220 */ /* 0x000fcc0000410000 */
[----:B------:R-:W3:Y:S01]  /*14810*/  MUFU.TANH R14, R28 ;  /* 0x0000001c000e7308 */ /* 0x000ee20000002400 */
[----:B0-----:R-:W-:Y:S01]  /*14820*/  FMNMX.FTZ R9, R11, R6, !PT ;  /* 0x000000060b097209 */ /* 0x001fe20007810000 */
[----:B------:R-:W-:-:S06]  /*14830*/  FMUL.FTZ R29, R36, R8 ;  /* 0x00000008241d7220 */ /* 0x000fcc0000410000 */
[----:B------:R-:W0:Y:S01]  /*14840*/  MUFU.TANH R15, R15 ;  /* 0x0000000f000f7308 */ /* 0x000e220000002400 */
[----:B------:R-:W-:Y:S01]  /*14850*/  FMUL.FTZ R21, R30, R8 ;  /* 0x000000081e157220 */ /* 0x000fe20000410000 */
[----:B--2---:R-:W-:-:S06]  /*14860*/  FMNMX.FTZ R9, R10, R9, !PT ;  /* 0x000000090a097209 */ /* 0x004fcc0007810000 */
[----:B------:R-:W2:Y:S01]  /*14870*/  MUFU.TANH R25, R25 ;  /* 0x0000001900197308 */ /* 0x000ea20000002400 */
[-C--:B------:R-:W-:Y:S01]  /*14880*/  FMUL.FTZ R30, R37, R8.reuse ;  /* 0x00000008251e7220 */ /* 0x080fe20000410000 */
[-C--:B------:R-:W-:Y:S01]  /*14890*/  FMUL.FTZ R13, R27, R8.reuse ;  /* 0x000000081b0d7220 */ /* 0x080fe20000410000 */
[----:B------:R-:W-:-:S05]  /*148a0*/  FMUL.FTZ R27, R34, R8 ;  /* 0x00000008221b7220 */ /* 0x000fca0000410000 */
[----:B------:R-:W4:Y:S01]  /*148b0*/  MUFU.TANH R26, R26 ;  /* 0x0000001a001a7308 */ /* 0x000f220000002400 */
[----:B---3--:R-:W-:Y:S01]  /*148c0*/  FMNMX.FTZ R34, R14, R9, !PT ;  /* 0x000000090e227209 */ /* 0x008fe20007810000 */
[-C--:B------:R-:W-:Y:S01]  /*148d0*/  FMUL.FTZ R37, R40, R8.reuse ;  /* 0x0000000828257220 */ /* 0x080fe20000410000 */
[----:B------:R-:W-:-:S05]  /*148e0*/  FMUL.FTZ R24, R31, R8 ;  /* 0x000000081f187220 */ /* 0x000fca0000410000 */
[----:B------:R-:W3:Y:S01]  /*148f0*/  MUFU.TANH R29, R29 ;  /* 0x0000001d001d7308 */ /* 0x000ee20000002400 */
[----:B------:R-:W-:Y:S01]  /*14900*/  FMUL.FTZ R31, R38, R8 ;  /* 0x00000008261f7220 */ /* 0x000fe20000410000 */
[----:B0-----:R-:W-:Y:S01]  /*14910*/  FMNMX.FTZ R34, R15, R34, !PT ;  /* 0x000000220f227209 */ /* 0x001fe20007810000 */
[----:B------:R-:W-:-:S05]  /*14920*/  FMUL.FTZ R38, R41, R8 ;  /* 0x0000000829267220 */ /* 0x000fca0000410000 */
[----:B------:R-:W0:Y:S01]  /*14930*/  MUFU.TANH R30, R30 ;  /* 0x0000001e001e7308 */ /* 0x000e220000002400 */
[----:B--2---:R-:W-:Y:S01]  /*14940*/  FMNMX.FTZ R9, R25, R34, !PT ;  /* 0x0000002219097209 */ /* 0x004fe20007810000 */
[----:B------:R-:W-:-:S06]  /*14950*/  FMUL.FTZ R44, R44, R8 ;  /* 0x000000082c2c7220 */ /* 0x000fcc0000410000 */
[----:B------:R-:W2:Y:S01]  /*14960*/  MUFU.TANH R37, R37 ;  /* 0x0000002500257308 */ /* 0x000ea20000002400 */
[----:B----4-:R-:W-:Y:S01]  /*14970*/  FMNMX.FTZ R34, R26, R9, !PT ;  /* 0x000000091a227209 */ /* 0x010fe20007810000 */
[----:B------:R-:W-:-:S06]  /*14980*/  FMUL.FTZ R45, R45, R8 ;  /* 0x000000082d2d7220 */ /* 0x000fcc0000410000 */
[----:B------:R-:W4:Y:S01]  /*14990*/  MUFU.TANH R38, R38 ;  /* 0x0000002600267308 */ /* 0x000f220000002400 */
[----:B---3--:R-:W-:Y:S01]  /*149a0*/  FMNMX.FTZ R9, R29, R34, !PT ;  /* 0x000000221d097209 */ /* 0x008fe20007810000 */
[----:B------:R-:W-:-:S06]  /*149b0*/  FMUL.FTZ R48, R48, R8 ;  /* 0x0000000830307220 */ /* 0x000fcc0000410000 */
[----:B------:R-:W3:Y:S01]  /*149c0*/  MUFU.TANH R44, R44 ;  /* 0x0000002c002c7308 */ /* 0x000ee20000002400 */
[----:B0-----:R-:W-:Y:S01]  /*149d0*/  FMNMX.FTZ R34, R30, R9, !PT ;  /* 0x000000091e227209 */ /* 0x001fe20007810000 */
[----:B------:R-:W-:-:S06]  /*149e0*/  FMUL.FTZ R49, R49, R8 ;  /* 0x0000000831317220 */ /* 0x000fcc0000410000 */
[----:B------:R-:W0:Y:S01]  /*149f0*/  MUFU.TANH R45, R45 ;  /* 0x0000002d002d7308 */ /* 0x000e220000002400 */
[----:B--2---:R-:W-:Y:S01]  /*14a00*/  FMNMX.FTZ R9, R37, R34, !PT ;  /* 0x0000002225097209 */ /* 0x004fe20007810000 */
[----:B------:R-:W-:-:S06]  /*14a10*/  FMUL.FTZ R52, R52, R8 ;  /* 0x0000000834347220 */ /* 0x000fcc0000410000 */
[----:B-1----:R-:W1:Y:S01]  /*14a20*/  MUFU.TANH R56, R48 ;  /* 0x0000003000387308 */ /* 0x002e620000002400 */
[----:B----4-:R-:W-:Y:S01]  /*14a30*/  FMNMX.FTZ R9, R38, R9, !PT ;  /* 0x0000000926097209 */ /* 0x010fe20007810000 */
[----:B------:R-:W-:-:S06]  /*14a40*/  FMUL.FTZ R53, R53, R8 ;  /* 0x0000000835357220 */ /* 0x000fcc0000410000 */
[----:B------:R-:W2:Y:S01]  /*14a50*/  MUFU.TANH R58, R49 ;  /* 0x00000031003a7308 */ /* 0x000ea20000002400 */
[----:B---3--:R-:W-:-:S07]  /*14a60*/  FMNMX.FTZ R34, R44, R9, !PT ;  /* 0x000000092c227209 */ /* 0x008fce0007810000 */
[----:B------:R-:W3:Y:S01]  /*14a70*/  MUFU.TANH R52, R52 ;  /* 0x0000003400347308 */ /* 0x000ee20000002400 */
[----:B0-----:R-:W-:-:S07]  /*14a80*/  FMNMX.FTZ R9, R45, R34, !PT ;  /* 0x000000222d097209 */ /* 0x001fce0007810000 */
[----:B------:R-:W0:Y:S01]  /*14a90*/  MUFU.TANH R12, R12 ;  /* 0x0000000c000c7308 */ /* 0x000e220000002400 */
[----:B-1----:R-:W-:-:S07]  /*14aa0*/  FMNMX.FTZ R9, R56, R9, !PT ;  /* 0x0000000938097209 */ /* 0x002fce0007810000 */
[----:B------:R-:W1:Y:S08]  /*14ab0*/  MUFU.TANH R60, R53 ;  /* 0x00000035003c7308 */ /* 0x000e700000002400 */
[----:B------:R-:W4:Y:S01]  /*14ac0*/  MUFU.TANH R13, R13 ;  /* 0x0000000d000d7308 */ /* 0x000f220000002400 */
[----:B--2---:R-:W-:Y:S01]  /*14ad0*/  FMNMX.FTZ R9, R58, R9, !PT ;  /* 0x000000093a097209 */ /* 0x004fe20007810000 */
[----:B------:R-:W-:-:S06]  /*14ae0*/  FMUL.FTZ R28, R35, R8 ;  /* 0x00000008231c7220 */ /* 0x000fcc0000410000 */
[----:B------:R-:W2:Y:S01]  /*14af0*/  MUFU.TANH R21, R21 ;  /* 0x0000001500157308 */ /* 0x000ea20000002400 */
[----:B---3--:R-:W-:Y:S02]  /*14b00*/  FMNMX.FTZ R9, R52, R9, !PT ;  /* 0x0000000934097209 */ /* 0x008fe40007810000 */
[----:B0-----:R-:W-:-:S05]  /*14b10*/  FMNMX.FTZ R36, R12, R7, !PT ;  /* 0x000000070c247209 */ /* 0x001fca0007810000 */
[----:B------:R-:W0:Y:S01]  /*14b20*/  MUFU.TANH R24, R24 ;  /* 0x0000001800187308 */ /* 0x000e220000002400 */
[----:B-1----:R-:W-:Y:S01]  /*14b30*/  FMNMX.FTZ R49, R60, R9, !PT ;  /* 0x000000093c317209 */ /* 0x002fe20007810000 */
[----:B------:R-:W-:Y:S01]  /*14b40*/  FMUL.FTZ R32, R39, R8 ;  /* 0x0000000827207220 */ /* 0x000fe20000410000 */
[----:B----4-:R-:W-:-:S05]  /*14b50*/  FMNMX.FTZ R40, R13, R36, !PT ;  /* 0x000000240d287209 */ /* 0x010fca0007810000 */
[----:B------:R-:W1:Y:S01]  /*14b60*/  MUFU.TANH R27, R27 ;  /* 0x0000001b001b7308 */ /* 0x000e620000002400 */
[----:B------:R-:W-:Y:S01]  /*14b70*/  FMUL.FTZ R35, R46, R8 ;  /* 0x000000082e237220 */ /* 0x000fe20000410000 */
[----:B--2---:R-:W-:Y:S01]  /*14b80*/  FMNMX.FTZ R9, R21, R40, !PT ;  /* 0x0000002815097209 */ /* 0x004fe20007810000 */
[----:B------:R-:W2:Y:S05]  /*14b90*/  SHFL.BFLY PT, R46, R49, 0x2, 0x1f ;  /* 0x0c401f00312e7f89 */ /* 0x000eaa00000e0000 */
[----:B------:R-:W3:Y:S01]  /*14ba0*/  MUFU.TANH R28, R28 ;  /* 0x0000001c001c7308 */ /* 0x000ee20000002400 */
[----:B------:R-:W-:Y:S01]  /*14bb0*/  FMUL.FTZ R33, R42, R8 ;  /* 0x000000082a217220 */ /* 0x000fe20000410000 */
[----:B0-----:R-:W-:-:S06]  /*14bc0*/  FMNMX.FTZ R40, R24, R9, !PT ;  /* 0x0000000918287209 */ /* 0x001fcc0007810000 */
[----:B------:R-:W0:Y:S01]  /*14bd0*/  MUFU.TANH R31, R31 ;  /* 0x0000001f001f7308 */ /* 0x000e220000002400 */
[----:B------:R-:W-:Y:S01]  /*14be0*/  FMUL.FTZ R34, R43, R8 ;  /* 0x000000082b227220 */ /* 0x000fe20000410000 */
[----:B-1----:R-:W-:-:S06]  /*14bf0*/  FMNMX.FTZ R9, R27, R40, !PT ;  /* 0x000000281b097209 */ /* 0x002fcc0007810000 */
[----:B------:R-:W1:Y:S01]  /*14c00*/  MUFU.TANH R32, R32 ;  /* 0x0000002000207308 */ /* 0x000e620000002400 */
[----:B---3--:R-:W-:Y:S01]  /*14c10*/  FMNMX.FTZ R40, R28, R9, !PT ;  /* 0x000000091c287209 */ /* 0x008fe20007810000 */
[----:B------:R-:W-:-:S06]  /*14c20*/  FMUL.FTZ R36, R47, R8 ;  /* 0x000000082f247220 */ /* 0x000fcc0000410000 */
[----:B------:R-:W3:Y:S01]  /*14c30*/  MUFU.TANH R33, R33 ;  /* 0x0000002100217308 */ /* 0x000ee20000002400 */
[----:B0-----:R-:W-:Y:S01]  /*14c40*/  FMNMX.FTZ R9, R31, R40, !PT ;  /* 0x000000281f097209 */ /* 0x001fe20007810000 */
[----:B------:R-:W-:-:S06]  /*14c50*/  FMUL.FTZ R39, R50, R8 ;  /* 0x0000000832277220 */ /* 0x000fcc0000410000 */
[----:B------:R-:W0:Y:S01]  /*14c60*/  MUFU.TANH R34, R34 ;  /* 0x0000002200227308 */ /* 0x000e220000002400 */
[----:B-1----:R-:W-:Y:S01]  /*14c70*/  FMNMX.FTZ R40, R32, R9, !PT ;  /* 0x0000000920287209 */ /* 0x002fe20007810000 */
[----:B------:R-:W-:-:S06]  /*14c80*/  FMUL.FTZ R41, R51, R8 ;  /* 0x0000000833297220 */ /* 0x000fcc0000410000 */
[----:B------:R-:W1:Y:S01]  /*14c90*/  MUFU.TANH R35, R35 ;  /* 0x0000002300237308 */ /* 0x000e620000002400 */
[----:B---3--:R-:W-:Y:S01]  /*14ca0*/  FMNMX.FTZ R9, R33, R40, !PT ;  /* 0x0000002821097209 */ /* 0x008fe20007810000 */
[----:B------:R-:W-:Y:S01]  /*14cb0*/  FMUL.FTZ R42, R54, R8 ;  /* 0x00000008362a7220 */ /* 0x000fe20000410000 */
[----:B--2---:R-:W-:-:S05]  /*14cc0*/  FMNMX.FTZ R46, R49, R46, !PT ;  /* 0x0000002e312e7209 */ /* 0x004fca0007810000 */
[----:B------:R-:W2:Y:S01]  /*14cd0*/  MUFU.TANH R36, R36 ;  /* 0x0000002400247308 */ /* 0x000ea20000002400 */
[----:B0-----:R-:W-:Y:S01]  /*14ce0*/  FMNMX.FTZ R40, R34, R9, !PT ;  /* 0x0000000922287209 */ /* 0x001fe20007810000 */
[----:B------:R-:W0:Y:S06]  /*14cf0*/  SHFL.BFLY PT, R51, R46, 0x1, 0x1f ;  /* 0x0c201f002e337f89 */ /* 0x000e2c00000e0000 */
[----:B------:R-:W3:Y:S01]  /*14d00*/  MUFU.TANH R39, R39 ;  /* 0x0000002700277308 */ /* 0x000ee20000002400 */
[----:B------:R-:W-:Y:S01]  /*14d10*/  FMUL.FTZ R43, R55, R8 ;  /* 0x00000008372b7220 */ /* 0x000fe20000410000 */
[----:B-1----:R-:W-:-:S06]  /*14d20*/  FMNMX.FTZ R9, R35, R40, !PT ;  /* 0x0000002823097209 */ /* 0x002fcc0007810000 */
[----:B------:R-:W1:Y:S01]  /*14d30*/  MUFU.TANH R41, R41 ;  /* 0x0000002900297308 */ /* 0x000e620000002400 */
[----:B--2---:R-:W-:-:S07]  /*14d40*/  FMNMX.FTZ R8, R36, R9, !PT ;  /* 0x0000000924087209 */ /* 0x004fce0007810000 */
[----:B------:R-:W2:Y:S01]  /*14d50*/  MUFU.TANH R42, R42 ;  /* 0x0000002a002a7308 */ /* 0x000ea20000002400 */
[----:B---3--:R-:W-:-:S07]  /*14d60*/  FMNMX.FTZ R8, R39, R8, !PT ;  /* 0x0000000827087209 */ /* 0x008fce0007810000 */
[----:B------:R-:W3:Y:S01]  /*14d70*/  MUFU.TANH R43, R43 ;  /* 0x0000002b002b7308 */ /* 0x000ee20000002400 */
[----:B-1----:R-:W-:Y:S02]  /*14d80*/  FMNMX.FTZ R9, R41, R8, !PT ;  /* 0x0000000829097209 */ /* 0x002fe40007810000 */
[----:B------:R-:W-:Y:S02]  /*14d90*/  IADD3 R8, P2, R2, 0x410, RZ ;  /* 0x0000041002087810 */ /* 0x000fe40007f5e0ff */
[----:B--2---:R-:W-:-:S03]  /*14da0*/  FMNMX.FTZ R40, R42, R9, !PT ;  /* 0x000000092a287209 */ /* 0x004fc60007810000 */
[----:B------:R-:W-:Y:S01]  /*14db0*/  IMAD.X R9, RZ, RZ, R16, P2 ;  /* 0x000000ffff097224 */ /* 0x000fe200010e0610 */
[----:B------:R-:W-:Y:S02]  /*14dc0*/  LOP3.LUT R8, R8, 0x4, RZ, 0xfc, !PT ;  /* 0x0000000408087812 */ /* 0x000fe400078efcff */
[----:B0-----:R-:W-:Y:S02]  /*14dd0*/  FMNMX.FTZ R51, R46, R51, !PT ;  /* 0x000000332e337209 */ /* 0x001fe40007810000 */
[----:B---3--:R-:W-:Y:S01]  /*14de0*/  FMNMX.FTZ R47, R43, R40, !PT ;  /* 0x000000282b2f7209 */ /* 0x008fe20007810000 */
        /* <DEDUP_REMOVED lines=37> */
.L_x_6495:
[----:B------:R-:W-:Y:S05]  /*15040*/  BSYNC B0 ;  /* 0x0000000000007941 */ /* 0x000fea0003800000 */
.L_x_6494:
        /* <DEDUP_REMOVED lines=22> */
[-C--:B------:R-:W-:Y:S01]  /*151b0*/  FFMA.FTZ R15, R15, R18.reuse, -R5 ;  /* 0x000000120f0f7223 */ /* 0x080fe20000010805 */
[----:B------:R-:W-:-:S06]  /*151c0*/  FFMA.FTZ R24, R24, R18, -R53 ;  /* 0x0000001218187223 */ /* 0x000fcc0000010835 */
[----:B------:R0:W-:Y:S01]  /*151d0*/  MUFU.EX2 R7, R10 ;  /* 0x0000000a00077308 */ /* 0x0001e20000000800 */
[-C--:B------:R-:W-:Y:S01]  /*151e0*/  FFMA.FTZ R25, R25, R18.reuse, -R5 ;  /* 0x0000001219197223 */ /* 0x080fe20000010805 */
[----:B------:R-:W-:-:S06]  /*151f0*/  FFMA.FTZ R27, R27, R18, -R53 ;  /* 0x000000121b1b7223 */ /* 0x000fcc0000010835 */
[----:B------:R-:W1:Y:S01]  /*15200*/  MUFU.EX2 R13, R13 ;  /* 0x0000000d000d7308 */ /* 0x000e620000000800 */
[-CC-:B------:R-:W-:Y:S01]  /*15210*/  FFMA.FTZ R8, R56, R18.reuse, -R5.reuse ;  /* 0x0000001238087223 */ /* 0x180fe20000010805 */
[----:B0-----:R-:W-:-:S06]  /*15220*/  FFMA.FTZ R10, R52, R18, -R5 ;  /* 0x00000012340a7223 */ /* 0x001fcc0000010805 */
[----:B------:R-:W0:Y:S01]  /*15230*/  MUFU.EX2 R14, R14 ;  /* 0x0000000e000e7308 */ /* 0x000e220000000800 */
[-C--:B------:R-:W-:Y:S01]  /*15240*/  FFMA.FTZ R26, R26, R18.reuse, -R5 ;  /* 0x000000121a1a7223 */ /* 0x080fe20000010805 */
[----:B------:R-:W-:-:S06]  /*15250*/  FFMA.FTZ R28, R28, R18, -R53 ;  /* 0x000000121c1c7223 */ /* 0x000fcc0000010835 */
[----:B------:R-:W2:Y:S01]  /*15260*/  MUFU.EX2 R21, R21 ;  /* 0x0000001500157308 */ /* 0x000ea20000000800 */
[-CC-:B------:R-:W-:Y:S01]  /*15270*/  FFMA.FTZ R9, R58, R18.reuse, -R5.reuse ;  /* 0x000000123a097223 */ /* 0x180fe20000010805 */
[----:B------:R-:W-:-:S06]  /*15280*/  FFMA.FTZ R29, R29, R18, -R5 ;  /* 0x000000121d1d7223 */ /* 0x000fcc0000010805 */
[----:B------:R-:W3:Y:S01]  /*15290*/  MUFU.EX2 R15, R15 ;  /* 0x0000000f000f7308 */ /* 0x000ee20000000800 */
[----:B------:R-:W-:-:S07]  /*152a0*/  FFMA.FTZ R31, R31, R18, -R53 ;  /* 0x000000121f1f7223 */ /* 0x000fce0000010835 */
[----:B------:R-:W3:Y:S01]  /*152b0*/  MUFU.EX2 R24, R24 ;  /* 0x0000001800187308 */ /* 0x000ee20000000800 */
[----:B------:R-:W-:-:S07]  /*152c0*/  FFMA.FTZ R30, R30, R18, -R5 ;  /* 0x000000121e1e7223 */ /* 0x000fce0000010805 */
[----:B------:R-:W3:Y:S01]  /*152d0*/  MUFU.EX2 R25, R25 ;  /* 0x0000001900197308 */ /* 0x000ee20000000800 */
[----:B------:R-:W-:-:S07]  /*152e0*/  FFMA.FTZ R32, R32, R18, -R53 ;  /* 0x0000001220207223 */ /* 0x000fce0000010835 */
[----:B------:R4:W-:Y:S08]  /*152f0*/  MUFU.EX2 R180, R8 ;  /* 0x0000000800b47308 */ /* 0x0009f00000000800 */
[----:B------:R5:W-:Y:S01]  /*15300*/  MUFU.EX2 R182, R10 ;  /* 0x0000000a00b67308 */ /* 0x000be20000000800 */
[----:B----4-:R-:W-:-:S07]  /*15310*/  FADD.FTZ R8, R168, R55 ;  /* 0x00000037a8087221 */ /* 0x010fce0000010000 */
[----:B------:R-:W4:Y:S01]  /*15320*/  MUFU.EX2 R27, R27 ;  /* 0x0000001b001b7308 */ /* 0x000f220000000800 */
[----:B-----5:R-:W-:-:S04]  /*15330*/  FADD.FTZ R10, R12, R57 ;  /* 0x000000390c0a7221 */ /* 0x020fc80000010000 */
[----:B-1----:R-:W-:-:S03]  /*15340*/  FADD.FTZ R10, R13, R10 ;  /* 0x0000000a0d0a7221 */ /* 0x002fc60000010000 */
[----:B------:R-:W1:Y:S01]  /*15350*/  MUFU.EX2 R26, R26 ;  /* 0x0000001a001a7308 */ /* 0x000e620000000800 */
[----:B------:R-:W-:-:S07]  /*15360*/  FFMA.FTZ R37, R37, R18, -R5 ;  /* 0x0000001225257223 */ /* 0x000fce0000010805 */
[----:B------:R5:W-:Y:S01]  /*15370*/  MUFU.EX2 R47, R9 ;  /* 0x00000009002f7308 */ /* 0x000be20000000800 */
[----:B------:R-:W-:-:S07]  /*15380*/  FFMA.FTZ R33, R33, R18, -R53 ;  /* 0x0000001221217223 */ /* 0x000fce0000010835 */
[----:B------:R-:W1:Y:S01]  /*15390*/  MUFU.EX2 R28, R28 ;  /* 0x0000001c001c7308 */ /* 0x000e620000000800 */
[----:B-----5:R-:W-:-:S04]  /*153a0*/  FADD.FTZ R9, R7, R8 ;  /* 0x0000000807097221 */ /* 0x020fc80000010000 */
[----:B0-----:R-:W-:Y:S01]  /*153b0*/  FADD.FTZ R8, R14, R9 ;  /* 0x000000090e087221 */ /* 0x001fe20000010000 */
[----:B--2---:R-:W-:Y:S02]  /*153c0*/  FADD.FTZ R9, R21, R10 ;  /* 0x0000000a15097221 */ /* 0x004fe40000010000 */
[----:B------:R-:W0:Y:S01]  /*153d0*/  MUFU.EX2 R29, R29 ;  /* 0x0000001d001d7308 */ /* 0x000e220000000800 */
[----:B---3--:R-:W-:Y:S01]  /*153e0*/  FADD.FTZ R8, R15, R8 ;  /* 0x000000080f087221 */ /* 0x008fe20000010000 */
[----:B------:R-:W-:Y:S01]  /*153f0*/  FFMA.FTZ R38, R38, R18, -R5 ;  /* 0x0000001226267223 */ /* 0x000fe20000010805 */
[----:B------:R-:W-:-:S05]  /*15400*/  FADD.FTZ R10, R24, R9 ;  /* 0x00000009180a7221 */ /* 0x000fca0000010000 */
[----:B------:R-:W2:Y:S01]  /*15410*/  MUFU.EX2 R31, R31 ;  /* 0x0000001f001f7308 */ /* 0x000ea20000000800 */
[----:B------:R-:W-:Y:S01]  /*15420*/  FFMA.FTZ R34, R34, R18, -R53 ;  /* 0x0000001222227223 */ /* 0x000fe20000010835 */
[----:B------:R-:W-:-:S06]  /*15430*/  FADD.FTZ R9, R25, R8 ;  /* 0x0000000819097221 */ /* 0x000fcc0000010000 */
[----:B------:R-:W3:Y:S01]  /*15440*/  MUFU.EX2 R30, R30 ;  /* 0x0000001e001e7308 */ /* 0x000ee20000000800 */
[----:B------:R-:W-:Y:S01]  /*15450*/  FFMA.FTZ R44, R44, R18, -R5 ;  /* 0x000000122c2c7223 */ /* 0x000fe20000010805 */
[----:B----4-:R-:W-:-:S06]  /*15460*/  FADD.FTZ R11, R27, R10 ;  /* 0x0000000a1b0b7221 */ /* 0x010fcc0000010000 */
[----:B------:R-:W4:Y:S01]  /*15470*/  MUFU.EX2 R32, R32 ;  /* 0x0000002000207308 */ /* 0x000f220000000800 */
[----:B------:R-:W-:Y:S01]  /*15480*/  FFMA.FTZ R35, R35, R18, -R53 ;  /* 0x0000001223237223 */ /* 0x000fe20000010835 */
[----:B-1----:R-:W-:-:S06]  /*15490*/  FADD.FTZ R8, R26, R9 ;  /* 0x000000091a087221 */ /* 0x002fcc0000010000 */
[----:B------:R-:W1:Y:S01]  /*154a0*/  MUFU.EX2 R37, R37 ;  /* 0x0000002500257308 */ /* 0x000e620000000800 */
[----:B------:R-:W-:Y:S01]  /*154b0*/  FADD.FTZ R10, R28, R11 ;  /* 0x0000000b1c0a7221 */ /* 0x000fe20000010000 */
[----:B------:R-:W-:-:S06]  /*154c0*/  FFMA.FTZ R45, R45, R18, -R5 ;  /* 0x000000122d2d7223 */ /* 0x000fcc0000010805 */
[----:B------:R-:W5:Y:S01]  /*154d0*/  MUFU.EX2 R33, R33 ;  /* 0x0000002100217308 */ /* 0x000f620000000800 */
[----:B------:R-:W-:Y:S01]  /*154e0*/  FFMA.FTZ R36, R36, R18, -R53 ;  /* 0x0000001224247223 */ /* 0x000fe20000010835 */
[----:B0-----:R-:W-:-:S06]  /*154f0*/  FADD.FTZ R9, R29, R8 ;  /* 0x000000081d097221 */ /* 0x001fcc0000010000 */
[----:B------:R-:W0:Y:S01]  /*15500*/  MUFU.EX2 R38, R38 ;  /* 0x0000002600267308 */ /* 0x000e220000000800 */
[----:B--2---:R-:W-:Y:S01]  /*15510*/  FADD.FTZ R11, R31, R10 ;  /* 0x0000000a1f0b7221 */ /* 0x004fe20000010000 */
[----:B------:R-:W-:-:S06]  /*15520*/  FFMA.FTZ R39, R39, R18, -R53 ;  /* 0x0000001227277223 */ /* 0x000fcc0000010835 */
[----:B------:R-:W2:Y:S01]  /*15530*/  MUFU.EX2 R34, R34 ;  /* 0x0000002200227308 */ /* 0x000ea20000000800 */
[----:B---3--:R-:W-:Y:S01]  /*15540*/  FADD.FTZ R8, R30, R9 ;  /* 0x000000091e087221 */ /* 0x008fe20000010000 */
[----:B----4-:R-:W-:-:S06]  /*15550*/  FADD.FTZ R10, R32, R11 ;  /* 0x0000000b200a7221 */ /* 0x010fcc0000010000 */
[----:B------:R-:W3:Y:S08]  /*15560*/  MUFU.EX2 R44, R44 ;  /* 0x0000002c002c7308 */ /* 0x000ef00000000800 */
[----:B------:R-:W4:Y:S01]  /*15570*/  MUFU.EX2 R35, R35 ;  /* 0x0000002300237308 */ /* 0x000f220000000800 */
[----:B------:R-:W-:Y:S01]  /*15580*/  FFMA.FTZ R41, R41, R18, -R53 ;  /* 0x0000001229297223 */ /* 0x000fe20000010835 */
[----:B-1----:R-:W-:Y:S01]  /*15590*/  FADD.FTZ R9, R37, R8 ;  /* 0x0000000825097221 */ /* 0x002fe20000010000 */
[----:B-----5:R-:W-:-:S05]  /*155a0*/  FADD.FTZ R11, R33, R10 ;  /* 0x0000000a210b7221 */ /* 0x020fca0000010000 */
[----:B------:R-:W1:Y:S01]  /*155b0*/  MUFU.EX2 R45, R45 ;  /* 0x0000002d002d7308 */ /* 0x000e620000000800 */
[----:B------:R-:W-:-:S07]  /*155c0*/  FFMA.FTZ R42, R42, R18, -R53 ;  /* 0x000000122a2a7223 */ /* 0x000fce0000010835 */
[----:B------:R-:W5:Y:S01]  /*155d0*/  MUFU.EX2 R36, R36 ;  /* 0x0000002400247308 */ /* 0x000f620000000800 */
[----:B0-----:R-:W-:Y:S01]  /*155e0*/  FADD.FTZ R9, R38, R9 ;  /* 0x0000000926097221 */ /* 0x001fe20000010000 */
[----:B--2---:R-:W-:-:S06]  /*155f0*/  FADD.FTZ R8, R34, R11 ;  /* 0x0000000b22087221 */ /* 0x004fcc0000010000 */
[----:B------:R-:W0:Y:S01]  /*15600*/  MUFU.EX2 R39, R39 ;  /* 0x0000002700277308 */ /* 0x000e220000000800 */
[-C--:B------:R-:W-:Y:S01]  /*15610*/  FFMA.FTZ R5, R60, R18.reuse, -R5 ;  /* 0x000000123c057223 */ /* 0x080fe20000010805 */
[----:B------:R-:W-:Y:S01]  /*15620*/  FFMA.FTZ R18, R43, R18, -R53 ;  /* 0x000000122b127223 */ /* 0x000fe20000010835 */
[----:B---3--:R-:W-:-:S05]  /*15630*/  FADD.FTZ R10, R44, R9 ;  /* 0x000000092c0a7221 */ /* 0x008fca0000010000 */
[----:B------:R-:W2:Y:S01]  /*15640*/  MUFU.EX2 R46, R41 ;  /* 0x00000029002e7308 */ /* 0x000ea20000000800 */
[----:B----4-:R-:W-:Y:S01]  /*15650*/  FADD.FTZ R9, R35, R8 ;  /* 0x0000000823097221 */ /* 0x010fe20000010000 */
[----:B-1----:R-:W-:-:S06]  /*15660*/  FADD.FTZ R11, R45, R10 ;  /* 0x0000000a2d0b7221 */ /* 0x002fcc0000010000 */
[----:B------:R-:W1:Y:S01]  /*15670*/  MUFU.EX2 R42, R42 ;  /* 0x0000002a002a7308 */ /* 0x000e620000000800 */
[----:B-----5:R-:W-:Y:S01]  /*15680*/  FADD.FTZ R8, R36, R9 ;  /* 0x0000000924087221 */ /* 0x020fe20000010000 */
[----:B------:R-:W-:-:S06]  /*15690*/  FADD.FTZ R10, R180, R11 ;  /* 0x0000000bb40a7221 */ /* 0x000fcc0000010000 */
[----:B------:R-:W3:Y:S01]  /*156a0*/  MUFU.EX2 R5, R5 ;  /* 0x0000000500057308 */ /* 0x000ee20000000800 */
[----:B0-----:R-:W-:-:S07]  /*156b0*/  FADD.FTZ R9, R39, R8 ;  /* 0x0000000827097221 */ /* 0x001fce0000010000 */
[----:B------:R-:W0:Y:S01]  /*156c0*/  MUFU.EX2 R183, R18 ;  /* 0x0000001200b77308 */ /* 0x000e220000000800 */
[----:B------:R-:W-:Y:S01]  /*156d0*/  FADD.FTZ R11, R47, R10 ;  /* 0x0000000a2f0b7221 */ /* 0x000fe20000010000 */
[----:B--2---:R-:W-:-:S03]  /*156e0*/  FADD.FTZ R9, R46, R9 ;  /* 0x000000092e097221 */ /* 0x004fc60000010000 */
[----:B------:R-:W-:Y:S01]  /*156f0*/  FADD.FTZ R8, R182, R11 ;  /* 0x0000000bb6087221 */ /* 0x000fe20000010000 */
[----:B-1----:R-:W-:-:S03]  /*15700*/  FADD.FTZ R10, R42, R9 ;  /* 0x000000092a0a7221 */ /* 0x002fc60000010000 */
[----:B---3--:R-:W-:Y:S01]  /*15710*/  FADD.FTZ R41, R5, R8 ;  /* 0x0000000805297221 */ /* 0x008fe20000010000 */
[----:B0-----:R-:W-:-:S04]  /*15720*/  FADD.FTZ R43, R183, R10 ;  /* 0x0000000ab72b7221 */ /* 0x001fc80000010000 */
        /* <DEDUP_REMOVED lines=1615> */
.L_x_6497:
[----:B------:R-:W-:Y:S05]  /*1bc20*/  BSYNC B0 ;  /* 0x0000000000007941 */ /* 0x000fea0003800000 */
.L_x_6496:
[----:B------:R-:W-:Y:S05]  /*1bc30*/  @P1 BRA `(.L_x_6498) ;  /* 0xffffff6400741947 */ /* 0x000fea000383ffff */
.L_x_6479:
[----:B------:R-:W-:-:S04]  /*1bc40*/  UISETP.LT.AND UP0, UPT, URZ, UR45, UPT ;  /* 0x0000002d3f00728c */ /* 0x000fc8000bf01270 */
[----:B------:R-:W-:-:S06]  /*1bc50*/  USEL UR4, URZ, UR45, !UP0 ;  /* 0x0000002d3f047287 */ /* 0x000fcc000c000000 */
[----:B------:R-:W-:-:S13]  /*1bc60*/  ISETP.GE.AND P1, PT, R0, UR4, PT ;  /* 0x0000000400007c0c */ /* 0x000fda000bf26270 */
[----:B------:R-:W-:Y:S05]  /*1bc70*/  @!P1 BRA `(.L_x_6499) ;  /* 0x000000a8008c9947 */ /* 0x000fea0003800000 */
.L_x_6532:
        /* <DEDUP_REMOVED lines=20> */
.L_x_6501:
[----:B------:R-:W-:Y:S05]  /*1bdc0*/  BSYNC B0 ;  /* 0x0000000000007941 */ /* 0x000fea0003800000 */
.L_x_6500:
        /* <DEDUP_REMOVED lines=13> */
.L_x_6503:
[----:B------:R-:W-:Y:S05]  /*1bea0*/  BSYNC B0 ;  /* 0x0000000000007941 */ /* 0x000fea0003800000 */
.L_x_6502:
        /* <DEDUP_REMOVED lines=8> */
.L_x_6505:
[----:B------:R-:W-:Y:S05]  /*1bf30*/  BSYNC B0 ;  /* 0x0000000000007941 */ /* 0x000fea0003800000 */
.L_x_6504:
        /* <DEDUP_REMOVED lines=62> */
.L_x_6508:
[----:B------:R-:W-:Y:S05]  /*1c320*/  BSYNC B0 ;  /* 0x0000000000007941 */ /* 0x000fea0003800000 */
.L_x_6507:
        /* <DEDUP_REMOVED lines=13> */
.L_x_6510:
[----:B------:R-:W-:Y:S05]  /*1c400*/  BSYNC B0 ;  /* 0x0000000000007941 */ /* 0x000fea0003800000 */
.L_x_6509:
        /* <DEDUP_REMOVED lines=8> */
.L_x_6512:
[----:B------:R-:W-:Y:S05]  /*1c490*/  BSYNC B0 ;  /* 0x0000000000007941 */ /* 0x000fea0003800000 */
.L_x_6511:
        /* <DEDUP_REMOVED lines=472> */
[----:B--2---:R-:W0:Y:S01]  /*1e220*/  LD.E R14, desc[UR40][R14.64] ;  /* 0x000000280e0e7980 */ /* 0x004e22000c101900 */
[----:B---3--:R-:W-:-:S03]  /*1e230*/  ISETP.NE.AND P1, PT, R4, 0x1, PT ;  /* 0x000000010400780c */ /* 0x008fc60003f25270 */
[----:B------:R-:W2:Y:S10]  /*1e240*/  LDL R4, [R3+0x18] ;  /* 0x0000180003047983 */ /* 0x000eb40000100800 */
[----:B------:R-:W3:Y:S04]  /*1e250*/  @P1 LDL R8, [R3+0x28] ;  /* 0x0000280003081983 */ /* 0x000ee80000100800 */
[----:B------:R-:W2:Y:S01]  /*1e260*/  @P1 LDL R9, [R3+0x2c] ;  /* 0x00002c0003091983 */ /* 0x000ea20000100800 */
[----:B------:R-:W-:Y:S01]  /*1e270*/  BSSY B0, `(.L_x_6514) ;  /* 0x0000082000007945 */ /* 0x000fe20003800000 */
[-C--:B0-----:R-:W-:Y:S01]  /*1e280*/  FMUL.FTZ R7, R24, R14.reuse ;  /* 0x0000000e18077220 */ /* 0x081fe20000410000 */
[-C--:B------:R-:W-:Y:S01]  /*1e290*/  FMUL.FTZ R24, R26, R14.reuse ;  /* 0x0000000e1a187220 */ /* 0x080fe20000410000 */
[-C--:B------:R-:W-:Y:S01]  /*1e2a0*/  FMUL.FTZ R26, R30, R14.reuse ;  /* 0x0000000e1e1a7220 */ /* 0x080fe20000410000 */
[-C--:B------:R-:W-:Y:S01]  /*1e2b0*/  FMUL.FTZ R15, R25, R14.reuse ;  /* 0x0000000e190f7220 */ /* 0x080fe20000410000 */
[-C--:B------:R-:W-:Y:S01]  /*1e2c0*/  FMUL.FTZ R30, R38, R14.reuse ;  /* 0x0000000e261e7220 */ /* 0x080fe20000410000 */
[----:B----4-:R-:W-:Y:S01]  /*1e2d0*/  SHF.R.S32.HI R38, RZ, 0x1f, R21 ;  /* 0x0000001fff267819 */ /* 0x010fe20000011415 */
[----:B------:R-:W-:Y:S01]  /*1e2e0*/  FMUL.FTZ R36, R36, R14 ;  /* 0x0000000e24247220 */ /* 0x000fe20000410000 */
[----:B------:R0:W1:Y:S02]  /*1e2f0*/  MUFU.TANH R56, R15 ;  /* 0x0000000f00387308 */ /* 0x0000640000002400 */
[----:B0-----:R-:W-:-:S06]  /*1e300*/  LEA.HI R15, R38, R21, RZ, 0x7 ;  /* 0x00000015260f7211 */ /* 0x001fcc00078f38ff */
[----:B------:R0:W4:Y:S01]  /*1e310*/  MUFU.TANH R62, R36 ;  /* 0x00000024003e7308 */ /* 0x0001220000002400 */
[-C--:B------:R-:W-:Y:S01]  /*1e320*/  FMUL.FTZ R40, R40, R14.reuse ;  /* 0x0000000e28287220 */ /* 0x080fe20000410000 */
[----:B0-----:R-:W-:Y:S01]  /*1e330*/  LOP3.LUT R36, R15, 0xffffff80, RZ, 0xc0, !PT ;  /* 0xffffff800f247812 */ /* 0x001fe200078ec0ff */
[----:B------:R-:W-:-:S04]  /*1e340*/  FMUL.FTZ R29, R29, R14 ;  /* 0x0000000e1d1d7220 */ /* 0x000fc80000410000 */
[----:B------:R-:W-:Y:S02]  /*1e350*/  IMAD.IADD R15, R21, 0x1, -R36 ;  /* 0x00000001150f7824 */ /* 0x000fe400078e0a24 */
[-C--:B------:R-:W-:Y:S01]  /*1e360*/  FMUL.FTZ R25, R27, R14.reuse ;  /* 0x0000000e1b197220 */ /* 0x080fe20000410000 */
[----:B------:R0:W1:Y:S01]  /*1e370*/  MUFU.TANH R64, R40 ;  /* 0x0000002800407308 */ /* 0x0000620000002400 */
[-C--:B------:R-:W-:Y:S01]  /*1e380*/  FMUL.FTZ R27, R31, R14.reuse ;  /* 0x0000000e1f1b7220 */ /* 0x080fe20000410000 */
[-C--:B------:R-:W-:Y:S01]  /*1e390*/  FMUL.FTZ R32, R32, R14.reuse ;  /* 0x0000000e20207220 */ /* 0x080fe20000410000 */
[-C--:B------:R-:W-:Y:S01]  /*1e3a0*/  FMUL.FTZ R31, R39, R14.reuse ;  /* 0x0000000e271f7220 */ /* 0x080fe20000410000 */
[----:B------:R-:W-:Y:S01]  /*1e3b0*/  LEA.HI R39, R38, R21, RZ, 0x2 ;  /* 0x0000001526277211 */ /* 0x000fe200078f10ff */
[-C--:B------:R-:W-:Y:S01]  /*1e3c0*/  FMUL.FTZ R37, R37, R14.reuse ;  /* 0x0000000e25257220 */ /* 0x080fe20000410000 */
[----:B0-----:R-:W-:Y:S02]  /*1e3d0*/  SHF.R.S32.HI R40, RZ, 0x1f, R15 ;  /* 0x0000001fff287819 */ /* 0x001fe4000001140f */
[----:B------:R0:W1:Y:S08]  /*1e3e0*/  MUFU.TANH R59, R29 ;  /* 0x0000001d003b7308 */ /* 0x0000700000002400 */
[----:B------:R3:W1:Y:S01]  /*1e3f0*/  MUFU.TANH R60, R32 ;  /* 0x00000020003c7308 */ /* 0x0006620000002400 */
[----:B0-----:R-:W-:Y:S01]  /*1e400*/  FMUL.FTZ R29, R35, R14 ;  /* 0x0000000e231d7220 */ /* 0x001fe20000410000 */
[----:B------:R-:W-:-:S04]  /*1e410*/  LEA.HI R35, R40, R15, RZ, 0x2 ;  /* 0x0000000f28237211 */ /* 0x000fc800078f10ff */
[----:B------:R-:W-:Y:S01]  /*1e420*/  SHF.R.S32.HI R38, RZ, 0x1f, R35 ;  /* 0x0000001fff267819 */ /* 0x000fe20000011423 */
[----:B---3--:R-:W-:Y:S01]  /*1e430*/  FMUL.FTZ R32, R42, R14 ;  /* 0x0000000e2a207220 */ /* 0x008fe20000410000 */
[----:B------:R-:W-:Y:S01]  /*1e440*/  LOP3.LUT R42, R39, 0xfffffffc, RZ, 0xc0, !PT ;  /* 0xfffffffc272a7812 */ /* 0x000fe200078ec0ff */
[----:B------:R0:W3:Y:S01]  /*1e450*/  MUFU.TANH R63, R37 ;  /* 0x00000025003f7308 */ /* 0x0000e20000002400 */
[----:B------:R-:W-:-:S03]  /*1e460*/  LEA.HI R40, R40, R15, RZ, 0x5 ;  /* 0x0000000f28287211 */ /* 0x000fc600078f28ff */
[----:B------:R-:W-:Y:S01]  /*1e470*/  IMAD.IADD R42, R21, 0x1, -R42 ;  /* 0x00000001152a7824 */ /* 0x000fe200078e0a2a */
[----:B0-----:R-:W-:-:S04]  /*1e480*/  SHF.R.S32.HI R37, RZ, 0x2, R35 ;  /* 0x00000002ff257819 */ /* 0x001fc80000011423 */
[----:B------:R-:W-:Y:S02]  /*1e490*/  LEA.HI R38, R38, R37, RZ, 0x3 ;  /* 0x0000002526267211 */ /* 0x000fe400078f18ff */
[----:B------:R-:W-:Y:S02]  /*1e4a0*/  LEA.HI R21, R42, R42, RZ, 0x1 ;  /* 0x0000002a2a157211 */ /* 0x000fe400078f08ff */
[----:B------:R-:W-:Y:S02]  /*1e4b0*/  LOP3.LUT R38, R38, 0xfffffff8, RZ, 0xc0, !PT ;  /* 0xfffffff826267812 */ /* 0x000fe400078ec0ff */
[----:B------:R-:W-:Y:S02]  /*1e4c0*/  SHF.R.S32.HI R40, RZ, 0x5, R40 ;  /* 0x00000005ff287819 */ /* 0x000fe40000011428 */
[----:B------:R-:W-:Y:S01]  /*1e4d0*/  LOP3.LUT R21, R21, 0x1ffffffe, RZ, 0xc0, !PT ;  /* 0x1ffffffe15157812 */ /* 0x000fe200078ec0ff */
[----:B------:R-:W-:Y:S02]  /*1e4e0*/  IMAD.IADD R37, R37, 0x1, -R38 ;  /* 0x0000000125257824 */ /* 0x000fe400078e0a26 */
[----:B------:R-:W-:-:S02]  /*1e4f0*/  IMAD R40, R57, 0x4, R40 ;  /* 0x0000000439287824 */ /* 0x000fc400078e0228 */
[----:B------:R-:W-:Y:S02]  /*1e500*/  IMAD.IADD R21, R42, 0x1, -R21 ;  /* 0x000000012a157824 */ /* 0x000fe400078e0a15 */
[----:B------:R-:W-:Y:S02]  /*1e510*/  IMAD.U32 R40, R40, 0x10, R37 ;  /* 0x0000001028287824 */ /* 0x000fe400078e0025 */
[----:B------:R-:W-:Y:S02]  /*1e520*/  FMUL.FTZ R39, R51, R14 ;  /* 0x0000000e33277220 */ /* 0x000fe40000410000 */
[----:B------:R-:W-:-:S04]  /*1e530*/  IMAD R51, R21, 0x8, R40 ;  /* 0x0000000815337824 */ /* 0x000fc800078e0228 */
[----:B------:R-:W-:-:S05]  /*1e540*/  @P1 IMAD.HI.U32 R8, R51, R8, RZ ;  /* 0x0000000833081227 */ /* 0x000fca00078e00ff */
[----:B--2---:R-:W-:Y:S01]  /*1e550*/  @P1 SHF.R.U32.HI R51, RZ, R9, R8 ;  /* 0x00000009ff331219 */ /* 0x004fe20000011608 */
[----:B------:R-:W-:Y:S01]  /*1e560*/  IMAD.SHL.U32 R57, R0, 0x40, RZ ;  /* 0x0000004000397824 */ /* 0x000fe200078e00ff */
[----:B------:R-:W-:Y:S01]  /*1e570*/  LOP3.LUT R8, R35, 0x7ffffffc, RZ, 0xc0, !PT ;  /* 0x7ffffffc23087812 */ /* 0x000fe200078ec0ff */
[-C--:B------:R-:W-:Y:S01]  /*1e580*/  FMUL.FTZ R28, R28, R14.reuse ;  /* 0x0000000e1c1c7220 */ /* 0x080fe20000410000 */
[-C--:B------:R-:W-:Y:S01]  /*1e590*/  FMUL.FTZ R33, R33, R14.reuse ;  /* 0x0000000e21217220 */ /* 0x080fe20000410000 */
[----:B------:R-:W0:Y:S02]  /*1e5a0*/  SHFL.IDX PT, R35, R51, RZ, 0x1c1f ;  /* 0x001c1fff33237589 */ /* 0x000e2400000e0000 */
[----:B------:R-:W-:Y:S01]  /*1e5b0*/  IMAD.IADD R37, R15, 0x1, -R8 ;  /* 0x000000010f257824 */ /* 0x000fe200078e0a08 */
        /* <DEDUP_REMOVED lines=9> */
[-C--:B--2---:R-:W-:Y:S01]  /*1e650*/  FMUL.FTZ R28, R34, R14.reuse ;  /* 0x0000000e221c7220 */ /* 0x084fe20000410000 */
[-C--:B------:R-:W-:Y:S01]  /*1e660*/  FMUL.FTZ R34, R46, R14.reuse ;  /* 0x0000000e2e227220 */ /* 0x080fe20000410000 */
[-C--:B------:R-:W-:Y:S01]  /*1e670*/  FMUL.FTZ R54, R54, R14.reuse ;  /* 0x0000000e36367220 */ /* 0x080fe20000410000 */
[-C--:B------:R-:W-:Y:S01]  /*1e680*/  FMUL.FTZ R41, R41, R14.reuse ;  /* 0x0000000e29297220 */ /* 0x080fe20000410000 */
[-C--:B------:R-:W-:Y:S01]  /*1e690*/  FMUL.FTZ R44, R44, R14.reuse ;  /* 0x0000000e2c2c7220 */ /* 0x080fe20000410000 */
[-C--:B------:R-:W-:Y:S01]  /*1e6a0*/  FMUL.FTZ R45, R45, R14.reuse ;  /* 0x0000000e2d2d7220 */ /* 0x080fe20000410000 */
[-C--:B----4-:R-:W-:Y:S01]  /*1e6b0*/  FMUL.FTZ R33, R43, R14.reuse ;  /* 0x0000000e2b217220 */ /* 0x090fe20000410000 */
[----:B------:R-:W-:Y:S01]  /*1e6c0*/  FMUL.FTZ R14, R55, R14 ;  /* 0x0000000e370e7220 */ /* 0x000fe20000410000 */
[----:B------:R-:W-:Y:S01]  /*1e6d0*/  IMAD R8, R37, -0x2, R8 ;  /* 0xfffffffe25087824 */ /* 0x000fe200078e0208 */
[----:B------:R-:W-:Y:S01]  /*1e6e0*/  ISETP.GE.AND P2, PT, R4, 0x1, PT ;  /* 0x000000010400780c */ /* 0x000fe20003f46270 */
[----:B------:R-:W2:Y:S03]  /*1e6f0*/  MUFU.TANH R7, R7 ;  /* 0x0000000700077308 */ /* 0x000ea60000002400 */
[----:B------:R-:W-:-:S02]  /*1e700*/  IADD3 R9, -R5, R8, R6 ;  /* 0x0000000805097210 */ /* 0x000fc40007ffe106 */
[----:B------:R-:W-:-:S03]  /*1e710*/  LOP3.LUT R8, RZ, R11, RZ, 0x33, !PT ;  /* 0x0000000bff087212 */ /* 0x000fc600078e33ff */
        /* <DEDUP_REMOVED lines=11> */
[----:B------:R0:W0:Y:S08]  /*1e7d0*/  MUFU.TANH R66, R44 ;  /* 0x0000002c00427308 */ /* 0x0000300000002400 */
        /* <DEDUP_REMOVED lines=11> */
[----:B------:R-:W-:-:S02]  /*1e890*/  IMAD.IADD R50, R9, 0x1, R10 ;  /* 0x0000000109327824 */ /* 0x000fc400078e020a */
[----:B------:R-:W-:Y:S02]  /*1e8a0*/  IMAD.IADD R68, R9, 0x1, R8 ;  /* 0x0000000109447824 */ /* 0x000fe400078e0208 */
[----:B------:R-:W-:Y:S02]  /*1e8b0*/  IMAD.IADD R69, R12, 0x1, -R57 ;  /* 0x000000010c457824 */ /* 0x000fe400078e0a39 */
[--C-:B0-----:R-:W-:Y:S02]  /*1e8c0*/  IMAD.IADD R21, R50, 0x1, R35.reuse ;  /* 0x0000000132157824 */ /* 0x101fe400078e0223 */
[----:B------:R-:W-:Y:S01]  /*1e8d0*/  IMAD.IADD R40, R68, 0x1, R35 ;  /* 0x0000000144287824 */ /* 0x000fe200078e0223 */
[----:B--234-:R-:W-:Y:S06]  /*1e8e0*/  @!P2 BRA `(.L_x_6515) ;  /* 0x000000000068a947 */ /* 0x01cfec0003800000 */
        /* <DEDUP_REMOVED lines=12> */
.L_x_6519:
[----:B------:R-:W-:Y:S05]  /*1e9b0*/  BSYNC B2 ;  /* 0x0000000000027941 */ /* 0x000fea0003800000 */
.L_x_6518:
[----:B------:R-:W-:Y:S01]  /*1e9c0*/  LOP3.LUT R9, RZ, R9, RZ, 0x33, !PT ;  /* 0x00000009ff097212 */ /* 0x000fe200078e33ff */
[----:B------:R-:W-:Y:S06]  /*1e9d0*/  BRA `(.L_x_6520) ;  /* 0x0000000000187947 */ /* 0x000fec0003800000 */
.L_x_6517:
[----:B------:R-:W-:-:S13]  /*1e9e0*/  ISETP.NE.AND P1, PT, R4, 0x1, PT ;  /* 0x000000010400780c */ /* 0x000fda0003f25270 */
[----:B------:R-:W-:Y:S05]  /*1e9f0*/  @!P1 BRA `(.L_x_6520) ;  /* 0x0000000000109947 */ /* 0x000fea0003800000 */
[----:B------:R-:W2:Y:S04]  /*1ea00*/  LDL R8, [R3+0x1c] ;  /* 0x00001c0003087983 */ /* 0x000ea80000100800 */
[----:B------:R-:W3:Y:S01]  /*1ea10*/  LDL R10, [R3+0x20] ;  /* 0x00002000030a7983 */ /* 0x000ee20000100800 */
[----:B--2---:R-:W-:-:S05]  /*1ea20*/  IMAD.HI.U32 R9, R9, R8, RZ ;  /* 0x0000000809097227 */ /* 0x004fca00078e00ff */
[----:B---3--:R-:W-:-:S07]  /*1ea30*/  SHF.R.U32.HI R9, RZ, R10, R9 ;  /* 0x0000000aff097219 */ /* 0x008fce0000011609 */
.L_x_6520:
[----:B------:R-:W-:Y:S05]  /*1ea40*/  BSYNC B1 ;  /* 0x0000000000017941 */ /* 0x000fea0003800000 */
.L_x_6516:
[----:B------:R-:W-:-:S04]  /*1ea50*/  IMAD R8, R4, R9, -R57 ;  /* 0x0000000904087224 */ /* 0x000fc800078e0a39 */
[----:B------:R-:W-:-:S05]  /*1ea60*/  IMAD R9, R37, -0x2, R8 ;  /* 0xfffffffe25097824 */ /* 0x000fca00078e0208 */
[----:B------:R-:W-:Y:S02]  /*1ea70*/  VIMNMX R40, R40, R9, !PT ;  /* 0x0000000928287248 */ /* 0x000fe40007fe0100 */
[----:B------:R-:W-:-:S07]  /*1ea80*/  VIADDMNMX R21, R9, R4, R21, PT ;  /* 0x0000000409157246 */ /* 0x000fce0003800115 */
.L_x_6515:
[----:B------:R-:W-:Y:S05]  /*1ea90*/  BSYNC B0 ;  /* 0x0000000000007941 */ /* 0x000fea0003800000 */
.L_x_6514:
        /* <DEDUP_REMOVED lines=9> */
[----:B-1----:R-:W-:Y:S02]  /*1eb30*/  FSEL R46, R56, -INF , !P1 ;  /* 0xff800000382e7808 */ /* 0x002fe40004800000 */
[C---:B------:R-:W-:Y:S02]  /*1eb40*/  ISETP.GT.AND P1, PT, R40.reuse, 0x9, !P3 ;  /* 0x000000092800780c */ /* 0x040fe40005f24270 */
[----:B------:R-:W-:Y:S02]  /*1eb50*/  P2R R56, PR, RZ, 0x8 ;  /* 0x00000008ff387803 */ /* 0x000fe40000000000 */
[----:B------:R-:W-:Y:S02]  /*1eb60*/  ISETP.LT.OR P1, PT, R21, 0xa, P1 ;  /* 0x0000000a1500780c */ /* 0x000fe40000f21670 */
[----:B------:R-:W-:-:S02]  /*1eb70*/  ISETP.GT.AND P2, PT, R40, 0x8, !P2 ;  /* 0x000000082800780c */ /* 0x000fc40005744270 */
[----:B------:R-:W-:Y:S02]  /*1eb80*/  ISETP.GE.AND P3, PT, R69, 0x11, PT ;  /* 0x000000114500780c */ /* 0x000fe40003f66270 */
[----:B------:R-:W-:Y:S02]  /*1eb90*/  FSEL R44, R59, -INF , !P1 ;  /* 0xff8000003b2c7808 */ /* 0x000fe40004800000 */
[C---:B------:R-:W-:Y:S02]  /*1eba0*/  ISETP.LT.OR P2, PT, R21.reuse, 0x9, P2 ;  /* 0x000000091500780c */ /* 0x040fe40001741670 */
[----:B------:R-:W-:Y:S02]  /*1ebb0*/  ISETP.GT.AND P1, PT, R40, 0x10, !P3 ;  /* 0x000000102800780c */ /* 0x000fe40005f24270 */
[----:B------:R-:W-:Y:S02]  /*1ebc0*/  FSEL R45, R58, -INF , !P2 ;  /* 0xff8000003a2d7808 */ /* 0x000fe40005000000 */
        /* <DEDUP_REMOVED lines=53> */
[----:B0-----:R-:W-:Y:S01]  /*1ef20*/  IMAD.IADD R7, R50, 0x1, R51 ;  /* 0x0000000132077824 */ /* 0x001fe200078e0233 */
        /* <DEDUP_REMOVED lines=20> */
.L_x_6526:
[----:B------:R-:W-:Y:S05]  /*1f070*/  BSYNC B2 ;  /* 0x0000000000027941 */ /* 0x000fea0003800000 */
.L_x_6525:
[----:B------:R-:W-:Y:S01]  /*1f080*/  LOP3.LUT R5, RZ, R5, RZ, 0x33, !PT ;  /* 0x00000005ff057212 */ /* 0x000fe200078e33ff */
[----:B------:R-:W-:Y:S06]  /*1f090*/  BRA `(.L_x_6527) ;  /* 0x0000000000187947 */ /* 0x000fec0003800000 */
.L_x_6524:
[----:B------:R-:W-:-:S13]  /*1f0a0*/  ISETP.NE.AND P6, PT, R4, 0x1, PT ;  /* 0x000000010400780c */ /* 0x000fda0003fc5270 */
[----:B------:R-:W-:Y:S05]  /*1f0b0*/  @!P6 BRA `(.L_x_6527) ;  /* 0x000000000010e947 */ /* 0x000fea0003800000 */
[----:B------:R-:W2:Y:S04]  /*1f0c0*/  LDL R6, [R3+0x1c] ;  /* 0x00001c0003067983 */ /* 0x000ea80000100800 */
[----:B------:R-:W3:Y:S01]  /*1f0d0*/  LDL R48, [R3+0x20] ;  /* 0x0000200003307983 */ /* 0x000ee20000100800 */
[----:B--2---:R-:W-:-:S05]  /*1f0e0*/  IMAD.HI.U32 R5, R5, R6, RZ ;  /* 0x0000000605057227 */ /* 0x004fca00078e00ff */
[----:B---3--:R-:W-:-:S07]  /*1f0f0*/  SHF.R.U32.HI R5, RZ, R48, R5 ;  /* 0x00000030ff057219 */ /* 0x008fce0000011605 */
.L_x_6527:
[----:B------:R-:W-:Y:S05]  /*1f100*/  BSYNC B1 ;  /* 0x0000000000017941 */ /* 0x000fea0003800000 */
.L_x_6523:
[----:B------:R-:W-:-:S04]  /*1f110*/  IMAD R6, R4, R5, -R57 ;  /* 0x0000000504067224 */ /* 0x000fc800078e0a39 */
[----:B------:R-:W-:-:S05]  /*1f120*/  IMAD R37, R37, -0x2, R6 ;  /* 0xfffffffe25257824 */ /* 0x000fca00078e0206 */
[----:B------:R-:W-:Y:S02]  /*1f130*/  VIADDMNMX R7, R37, R4, R7, PT ;  /* 0x0000000425077246 */ /* 0x000fe40003800107 */
[----:B------:R-:W-:-:S07]  /*1f140*/  VIMNMX R40, R40, R37, !PT ;  /* 0x0000002528287248 */ /* 0x000fce0007fe0100 */
.L_x_6522:
[----:B------:R-:W-:Y:S05]  /*1f150*/  BSYNC B0 ;  /* 0x0000000000007941 */ /* 0x000fea0003800000 */
.L_x_6521:
        /* <DEDUP_REMOVED lines=48> */
[C---:B------:R-:W-:Y:S02]  /*1f460*/  ISETP.GT.AND P3, PT, R40.reuse, 0x31, !P3 ;  /* 0x000000312800780c */ /* 0x040fe40005f64270 */
[C---:B------:R-:W-:Y:S02]  /*1f470*/  ISETP.LT.OR P2, PT, R7.reuse, 0x31, P2 ;  /* 0x000000310700780c */ /* 0x040fe40001741670 */
[----:B------:R-:W-:Y:S02]  /*1f480*/  ISETP.GT.AND P4, PT, R40, 0x38, !P4 ;  /* 0x000000382800780c */ /* 0x000fe40006784270 */
[C---:B------:R-:W-:Y:S02]  /*1f490*/  ISETP.LT.OR P3, PT, R7.reuse, 0x32, P3 ;  /* 0x000000320700780c */ /* 0x040fe40001f61670 */
[----:B------:R-:W-:Y:S02]  /*1f4a0*/  FSEL R38, R38, -INF , !P2 ;  /* 0xff80000026267808 */ /* 0x000fe40005000000 */
[----:B------:R-:W-:-:S02]  /*1f4b0*/  ISETP.LT.OR P4, PT, R7, 0x39, P4 ;  /* 0x000000390700780c */ /* 0x000fc40002781670 */
[----:B------:R-:W-:Y:S02]  /*1f4c0*/  FSEL R39, R39, -INF , !P3 ;  /* 0xff80000027277808 */ /* 0x000fe40005800000 */
        /* <DEDUP_REMOVED lines=29> */
[----:B------:R-:W-:Y:S02]  /*1f6a0*/  FSEL R48, R36, -INF , !P1 ;  /* 0xff80000024307808 */ /* 0x000fe40004800000 */
[----:B------:R-:W-:-:S04]  /*1f6b0*/  FMNMX.FTZ R37, R58, R6, !PT ;  /* 0x000000063a257209 */ /* 0x000fc80007810000 */
[----:B------:R-:W-:Y:S02]  /*1f6c0*/  FMNMX.FTZ R37, R48, R37, !PT ;  /* 0x0000002530257209 */ /* 0x000fe40007810000 */
[----:B------:R-:W-:Y:S02]  /*1f6d0*/  ISETP.GT.AND P1, PT, R40, 0x39, !P6 ;  /* 0x000000392800780c */ /* 0x000fe40007724270 */
[----:B------:R-:W-:Y:S02]  /*1f6e0*/  FMNMX.FTZ R6, R38, R37, !PT ;  /* 0x0000002526067209 */ /* 0x000fe40007810000 */
[----:B------:R-:W-:Y:S02]  /*1f6f0*/  ISETP.LT.OR P1, PT, R7, 0x3a, P1 ;  /* 0x0000003a0700780c */ /* 0x000fe40000f21670 */
[----:B------:R-:W-:Y:S02]  /*1f700*/  FSEL R40, R54, -INF , !P4 ;  /* 0xff80000036287808 */ /* 0x000fe40006000000 */
[----:B------:R-:W-:-:S02]  /*1f710*/  FMNMX.FTZ R7, R39, R6, !PT ;  /* 0x0000000627077209 */ /* 0x000fc40007810000 */
[----:B------:R-:W-:Y:S02]  /*1f720*/  IADD3 R6, P2, R2, 0x410, RZ ;  /* 0x0000041002067810 */ /* 0x000fe40007f5e0ff */
[----:B------:R-:W-:Y:S02]  /*1f730*/  FSEL R37, R55, -INF , !P1 ;  /* 0xff80000037257808 */ /* 0x000fe40004800000 */
[----:B------:R-:W-:Y:S01]  /*1f740*/  FMNMX.FTZ R34, R40, R7, !PT ;  /* 0x0000000728227209 */ /* 0x000fe20007810000 */
[----:B------:R-:W-:Y:S01]  /*1f750*/  IMAD.X R7, RZ, RZ, R16, P2 ;  /* 0x000000ffff077224 */ /* 0x000fe200010e0610 */
[----:B------:R-:W-:Y:S02]  /*1f760*/  LOP3.LUT R6, R6, 0x4, RZ, 0xfc, !PT ;  /* 0x0000000406067812 */ /* 0x000fe400078efcff */
        /* <DEDUP_REMOVED lines=43> */
.L_x_6529:
[----:B------:R-:W-:Y:S05]  /*1fa20*/  BSYNC B0 ;  /* 0x0000000000007941 */ /* 0x000fea0003800000 */
.L_x_6528:
        /* <DEDUP_REMOVED lines=24> */
[-CC-:B------:R-:W-:Y:S01]  /*1fbb0*/  FFMA.FTZ R25, R25, R54.reuse, -R5.reuse ;  /* 0x0000003619197223 */ /* 0x180fe20000010805 */
[----:B------:R-:W5:Y:S01]  /*1fbc0*/  MUFU.EX2 R47, R47 ;  /* 0x0000002f002f7308 */ /* 0x000f620000000800 */
[-CC-:B------:R-:W-:Y:S01]  /*1fbd0*/  FFMA.FTZ R26, R26, R54.reuse, -R5.reuse ;  /* 0x000000361a1a7223 */ /* 0x180fe20000010805 */
[-CC-:B------:R-:W-:Y:S01]  /*1fbe0*/  FFMA.FTZ R27, R27, R54.reuse, -R5.reuse ;  /* 0x000000361b1b7223 */ /* 0x180fe20000010805 */
[-C--:B------:R-:W-:Y:S01]  /*1fbf0*/  FFMA.FTZ R28, R28, R54.reuse, -R5 ;  /* 0x000000361c1c7223 */ /* 0x080fe20000010805 */
[-C--:B------:R-:W-:Y:S01]  /*1fc00*/  FFMA.FTZ R42, R42, R54.reuse, -R49 ;  /* 0x000000362a2a7223 */ /* 0x080fe20000010831 */
[-C--:B------:R-:W-:Y:S01]  /*1fc10*/  FFMA.FTZ R29, R29, R54.reuse, -R5 ;  /* 0x000000361d1d7223 */ /* 0x080fe20000010805 */
[-CC-:B------:R-:W-:Y:S01]  /*1fc20*/  FFMA.FTZ R12, R12, R54.reuse, -R49.reuse ;  /* 0x000000360c0c7223 */ /* 0x180fe20000010831 */
[-C--:B------:R-:W-:Y:S01]  /*1fc30*/  FFMA.FTZ R41, R41, R54.reuse, -R49 ;  /* 0x0000003629297223 */ /* 0x080fe20000010831 */
[----:B------:R-:W0:Y:S01]  /*1fc40*/  MUFU.EX2 R24, R24 ;  /* 0x0000001800187308 */ /* 0x000e220000000800 */
[-C--:B------:R-:W-:Y:S01]  /*1fc50*/  FFMA.FTZ R30, R30, R54.reuse, -R5 ;  /* 0x000000361e1e7223 */ /* 0x080fe20000010805 */
[-C--:B------:R-:W-:Y:S01]  /*1fc60*/  FFMA.FTZ R21, R21, R54.reuse, -R49 ;  /* 0x0000003615157223 */ /* 0x080fe20000010831 */
[-C--:B------:R-:W-:Y:S01]  /*1fc70*/  FFMA.FTZ R31, R31, R54.reuse, -R5 ;  /* 0x000000361f1f7223 */ /* 0x080fe20000010805 */
[-CC-:B------:R-:W-:Y:S01]  /*1fc80*/  FFMA.FTZ R35, R35, R54.reuse, -R49.reuse ;  /* 0x0000003623237223 */ /* 0x180fe20000010831 */
[-C--:B------:R-:W-:Y:S01]  /*1fc90*/  FFMA.FTZ R15, R15, R54.reuse, -R49 ;  /* 0x000000360f0f7223 */ /* 0x080fe20000010831 */
[-CC-:B------:R-:W-:Y:S01]  /*1fca0*/  FFMA.FTZ R32, R32, R54.reuse, -R5.reuse ;  /* 0x0000003620207223 */ /* 0x180fe20000010805 */
[-C--:B------:R-:W-:Y:S01]  /*1fcb0*/  FFMA.FTZ R4, R58, R54.reuse, -R5 ;  /* 0x000000363a047223 */ /* 0x080fe20000010805 */
[----:B------:R-:W1:Y:S01]  /*1fcc0*/  MUFU.EX2 R46, R46 ;  /* 0x0000002e002e7308 */ /* 0x000e620000000800 */
[----:B-----5:R-:W-:Y:S01]  /*1fcd0*/  FADD.FTZ R7, R47, R56 ;  /* 0x000000382f077221 */ /* 0x020fe20000010000 */
[-C--:B------:R-:W-:Y:S01]  /*1fce0*/  FFMA.FTZ R14, R14, R54.reuse, -R49 ;  /* 0x000000360e0e7223 */ /* 0x080fe20000010831 */
[-C--:B------:R-:W-:Y:S01]  /*1fcf0*/  FFMA.FTZ R33, R33, R54.reuse, -R5 ;  /* 0x0000003621217223 */ /* 0x080fe20000010805 */
[-C--:B------:R-:W-:Y:S01]  /*1fd00*/  FFMA.FTZ R10, R10, R54.reuse, -R49 ;  /* 0x000000360a0a7223 */ /* 0x080fe20000010831 */
[-C--:B------:R-:W-:Y:S01]  /*1fd10*/  FFMA.FTZ R48, R48, R54.reuse, -R5 ;  /* 0x0000003630307223 */ /* 0x080fe20000010805 */
[-C--:B------:R-:W-:Y:S01]  /*1fd20*/  FFMA.FTZ R8, R8, R54.reuse, -R49 ;  /* 0x0000003608087223 */ /* 0x080fe20000010831 */
[-C--:B------:R-:W-:Y:S01]  /*1fd30*/  FFMA.FTZ R38, R38, R54.reuse, -R5 ;  /* 0x0000003626267223 */ /* 0x080fe20000010805 */
[----:B------:R-:W2:Y:S01]  /*1fd40*/  MUFU.EX2 R25, R25 ;  /* 0x0000001900197308 */ /* 0x000ea20000000800 */
[----:B0-----:R-:W-:Y:S01]  /*1fd50*/  FADD.FTZ R6, R24, R55 ;  /* 0x0000003718067221 */ /* 0x001fe20000010000 */
[-C--:B------:R-:W-:Y:S01]  /*1fd60*/  FFMA.FTZ R11, R11, R54.reuse, -R49 ;  /* 0x000000360b0b7223 */ /* 0x080fe20000010831 */
[-C--:B------:R-:W-:Y:S01]  /*1fd70*/  FFMA.FTZ R39, R39, R54.reuse, -R5 ;  /* 0x0000003627277223 */ /* 0x080fe20000010805 */
[-C--:B------:R-:W-:Y:S01]  /*1fd80*/  FFMA.FTZ R9, R9, R54.reuse, -R49 ;  /* 0x0000003609097223 */ /* 0x080fe20000010831 */
[-CC-:B------:R-:W-:Y:S01]  /*1fd90*/  FFMA.FTZ R40, R40, R54.reuse, -R5.reuse ;  /* 0x0000003628287223 */ /* 0x180fe20000010805 */
[----:B------:R-:W-:-:S02]  /*1fda0*/  FFMA.FTZ R5, R37, R54, -R5 ;  /* 0x0000003625057223 */ /* 0x000fc40000010805 */
[----:B------:R-:W-:Y:S08]  /*1fdb0*/  MUFU.EX2 R45, R45 ;  /* 0x0000002d002d7308 */ /* 0x000ff00000000800 */
[----:B------:R-:W0:Y:S08]  /*1fdc0*/  MUFU.EX2 R26, R26 ;  /* 0x0000001a001a7308 */ /* 0x000e300000000800 */
[----:B------:R-:W-:Y:S08]  /*1fdd0*/  MUFU.EX2 R44, R44 ;  /* 0x0000002c002c7308 */ /* 0x000ff00000000800 */
[----:B------:R-:W3:Y:S08]  /*1fde0*/  MUFU.EX2 R27, R27 ;  /* 0x0000001b001b7308 */ /* 0x000ef00000000800 */
[----:B------:R-:W4:Y:S08]  /*1fdf0*/  MUFU.EX2 R43, R43 ;  /* 0x0000002b002b7308 */ /* 0x000f300000000800 */
[----:B------:R-:W-:Y:S08]  /*1fe00*/  MUFU.EX2 R28, R28 ;  /* 0x0000001c001c7308 */ /* 0x000ff00000000800 */
[----:B------:R-:W5:Y:S08]  /*1fe10*/  MUFU.EX2 R42, R42 ;  /* 0x0000002a002a7308 */ /* 0x000f700000000800 */
[----:B------:R1:W-:Y:S08]  /*1fe20*/  MUFU.EX2 R13, R12 ;  /* 0x0000000c000d7308 */ /* 0x0003f00000000800 */
[----:B------:R-:W-:Y:S01]  /*1fe30*/  MUFU.EX2 R29, R29 ;  /* 0x0000001d001d7308 */ /* 0x000fe20000000800 */
[----:B-1----:R-:W-:Y:S01]  /*1fe40*/  FADD.FTZ R12, R46, R7 ;  /* 0x000000072e0c7221 */ /* 0x002fe20000010000 */
[----:B--2---:R-:W-:-:S04]  /*1fe50*/  FADD.FTZ R7, R25, R6 ;  /* 0x0000000619077221 */ /* 0x004fc80000010000 */
[----:B0-----:R-:W-:Y:S02]  /*1fe60*/  FADD.FTZ R6, R26, R7 ;  /* 0x000000071a067221 */ /* 0x001fe40000010000 */
[----:B------:R-:W0:Y:S02]  /*1fe70*/  MUFU.EX2 R41, R41 ;  /* 0x0000002900297308 */ /* 0x000e240000000800 */
[----:B---3--:R-:W-:-:S06]  /*1fe80*/  FADD.FTZ R7, R27, R6 ;  /* 0x000000061b077221 */ /* 0x008fcc0000010000 */
[----:B------:R1:W-:Y:S08]  /*1fe90*/  MUFU.EX2 R182, R21 ;  /* 0x0000001500b67308 */ /* 0x0003f00000000800 */
[----:B------:R-:W-:Y:S01]  /*1fea0*/  MUFU.EX2 R30, R30 ;  /* 0x0000001e001e7308 */ /* 0x000fe20000000800 */
[----:B-1----:R-:W-:-:S04]  /*1feb0*/  FADD.FTZ R21, R45, R12 ;  /* 0x0000000c2d157221 */ /* 0x002fc80000010000 */
[----:B------:R-:W-:-:S03]  /*1fec0*/  FADD.FTZ R12, R44, R21 ;  /* 0x000000152c0c7221 */ /* 0x000fc60000010000 */
[----:B------:R-:W1:Y:S01]  /*1fed0*/  MUFU.EX2 R174, R35 ;  /* 0x0000002300ae7308 */ /* 0x000e620000000800 */
[----:B----4-:R-:W-:-:S04]  /*1fee0*/  FADD.FTZ R21, R43, R12 ;  /* 0x0000000c2b157221 */ /* 0x010fc80000010000 */
[----:B-----5:R-:W-:-:S03]  /*1fef0*/  FADD.FTZ R6, R42, R21 ;  /* 0x000000152a067221 */ /* 0x020fc60000010000 */
[----:B------:R-:W-:Y:S01]  /*1ff00*/  MUFU.EX2 R31, R31 ;  /* 0x0000001f001f7308 */ /* 0x000fe20000000800 */
[----:B0-----:R-:W-:-:S07]  /*1ff10*/  FADD.FTZ R21, R41, R6 ;  /* 0x0000000629157221 */ /* 0x001fce0000010000 */
[----:B------:R-:W0:Y:S01]  /*1ff20*/  MUFU.EX2 R15, R15 ;  /* 0x0000000f000f7308 */ /* 0x000e220000000800 */
[----:B-1----:R-:W-:-:S07]  /*1ff30*/  FADD.FTZ R6, R174, R21 ;  /* 0x00000015ae067221 */ /* 0x002fce0000010000 */
[----:B------:R-:W1:Y:S08]  /*1ff40*/  MUFU.EX2 R32, R32 ;  /* 0x0000002000207308 */ /* 0x000e700000000800 */
[----:B------:R2:W-:Y:S01]  /*1ff50*/  MUFU.EX2 R179, R4 ;  /* 0x0000000400b37308 */ /* 0x0005e20000000800 */
[----:B0-----:R-:W-:-:S07]  /*1ff60*/  FADD.FTZ R21, R15, R6 ;  /* 0x000000060f157221 */ /* 0x001fce0000010000 */
[----:B------:R-:W0:Y:S01]  /*1ff70*/  MUFU.EX2 R14, R14 ;  /* 0x0000000e000e7308 */ /* 0x000e220000000800 */
[----:B--2---:R-:W-:-:S04]  /*1ff80*/  FADD.FTZ R4, R28, R7 ;  /* 0x000000071c047221 */ /* 0x004fc80000010000 */
[----:B------:R-:W-:-:S03]  /*1ff90*/  FADD.FTZ R7, R29, R4 ;  /* 0x000000041d077221 */ /* 0x000fc60000010000 */
[----:B------:R-:W2:Y:S01]  /*1ffa0*/  MUFU.EX2 R33, R33 ;  /* 0x0000002100217308 */ /* 0x000ea20000000800 */
[----:B------:R-:W-:-:S04]  /*1ffb0*/  FADD.FTZ R4, R30, R7 ;  /* 0x000000071e047221 */ /* 0x000fc80000010000 */
[----:B------:R-:W-:-:S03]  /*1ffc0*/  FADD.FTZ R7, R31, R4 ;  /* 0x000000041f077221 */ /* 0x000fc60000010000 */
[----:B------:R-:W3:Y:S01]  /*1ffd0*/  MUFU.EX2 R10, R10 ;  /* 0x0000000a000a7308 */ /* 0x000ee20000000800 */
[----:B-1----:R-:W-:Y:S01]  /*1ffe0*/  FADD.FTZ R4, R32, R7 ;  /* 0x0000000720047221 */ /* 0x002fe20000010000 */
[----:B0-----:R-:W-:-:S06]  /*1fff0*/  FADD.FTZ R21, R14, R21 ;  /* 0x000000150e157221 */ /* 0x001fcc0000010000 */
[----:B------:R-:W0:Y:S01]  /*20000*/  MUFU.EX2 R48, R48 ;  /* 0x0000003000307308 */ /* 0x000e220000000800 */
[----:B--2---:R-:W-:-:S04]  /*20010*/  FADD.FTZ R4, R33, R4 ;  /* 0x0000000421047221 */ /* 0x004fc80000010000 */
[----:B------:R-:W-:-:S03]  /*20020*/  FADD.FTZ R7, R179, R4 ;  /* 0x00000004b3077221 */ /* 0x000fc60000010000 */
[----:B------:R-:W1:Y:S01]  /*20030*/  MUFU.EX2 R8, R8 ;  /* 0x0000000800087308 */ /* 0x000e620000000800 */
[----:B---3--:R-:W-:-:S04]  /*20040*/  FADD.FTZ R6, R10, R21 ;  /* 0x000000150a067221 */ /* 0x008fc80000010000 */
[----:B------:R-:W-:-:S03]  /*20050*/  FADD.FTZ R21, R13, R6 ;  /* 0x000000060d157221 */ /* 0x000fc60000010000 */
        /* <DEDUP_REMOVED lines=243> */
[----:B--2---:R-:W-:Y:S01]  /*20f90*/  FMUL.FTZ R11, R34, R9 ;  /* 0x00000009220b7220 */ /* 0x004fe20000410000 */
[----:B------:R-:W-:-:S04]  /*20fa0*/  IMAD.MOV.U32 R9, RZ, RZ, R19 ;  /* 0x000000ffff097224 */ /* 0x000fc800078e0013 */
        /* <DEDUP_REMOVED lines=192> */
[----:B0-----:R-:W3:Y:S04]  /*21bb0*/  LD.E R15, desc[UR40][R4.64] ;  /* 0x00000028040f7980 */ /* 0x001ee8000c101900 */
[----:B-1----:R-:W4:Y:S04]  /*21bc0*/  LD.E R13, desc[UR40][R152.64+0x1e8] ;  /* 0x0001e828980d7980 */ /* 0x002f28000c101900 */
[----:B------:R-:W4:Y:S04]  /*21bd0*/  LD.E.64 R10, desc[UR40][R152.64+0xa8] ;  /* 0x0000a828980a7980 */ /* 0x000f28000c101b00 */
[----:B---3--:R0:W-:Y:S04]  /*21be0*/  ST.E desc[UR40][R4.64], R15 ;  /* 0x0000000f04007985 */ /* 0x0081e8000c101928 */
[----:B------:R-:W3:Y:S04]  /*21bf0*/  LD.E R21, desc[UR40][R6.64] ;  /* 0x0000002806157980 */ /* 0x000ee8000c101900 */
[----:B---3--:R1:W-:Y:S04]  /*21c00*/  ST.E desc[UR40][R6.64], R21 ;  /* 0x0000001506007985 */ /* 0x0083e8000c101928 */
[----:B------:R-:W3:Y:S04]  /*21c10*/  LD.E R25, desc[UR40][R8.64] ;  /* 0x0000002808197980 */ /* 0x000ee8000c101900 */
[----:B---3--:R3:W-:Y:S04]  /*21c20*/  ST.E desc[UR40][R8.64], R25 ;  /* 0x0000001908007985 */ /* 0x0087e8000c101928 */
[----:B------:R-:W5:Y:S04]  /*21c30*/  LD.E R27, desc[UR40][R152.64+0x210] ;  /* 0x00021028981b7980 */ /* 0x000f68000c101900 */
[----:B------:R-:W4:Y:S04]  /*21c40*/  LD.E R29, desc[UR40][R152.64+0x214] ;  /* 0x00021428981d7980 */ /* 0x000f28000c101900 */
[----:B------:R-:W4:Y:S04]  /*21c50*/  LD.E R31, desc[UR40][R152.64+0x218] ;  /* 0x00021828981f7980 */ /* 0x000f28000c101900 */
[----:B------:R-:W4:Y:S04]  /*21c60*/  LD.E R33, desc[UR40][R152.64+0x21c] ;  /* 0x00021c2898217980 */ /* 0x000f28000c101900 */
[----:B------:R-:W4:Y:S04]  /*21c70*/  LD.E R35, desc[UR40][R152.64+0x220] ;  /* 0x0002202898237980 */ /* 0x000f28000c101900 */
[----:B--2---:R-:W2:Y:S04]  /*21c80*/  LD.E R37, desc[UR40][R152.64+0x224] ;  /* 0x0002242898257980 */ /* 0x004ea8000c101900 */
[----:B0-----:R-:W2:Y:S04]  /*21c90*/  LD.E R15, desc[UR40][R152.64+0x228] ;  /* 0x00022828980f7980 */ /* 0x001ea8000c101900 */
[----:B------:R-:W2:Y:S04]  /*21ca0*/  LD.E R39, desc[UR40][R152.64+0x22c] ;  /* 0x00022c2898277980 */ /* 0x000ea8000c101900 */
[----:B-1----:R-:W2:Y:S04]  /*21cb0*/  LD.E R21, desc[UR40][R152.64+0x230] ;  /* 0x0002302898157980 */ /* 0x002ea8000c101900 */
[----:B------:R-:W2:Y:S04]  /*21cc0*/  LD.E R41, desc[UR40][R152.64+0x234] ;  /* 0x0002342898297980 */ /* 0x000ea8000c101900 */
        /* <DEDUP_REMOVED lines=114> */
[----:B-----5:R-:W-:Y:S04]  /*223f0*/  ST.E desc[UR40][R152.64+0x210], R27 ;  /* 0x0002101b98007985 */ /* 0x020fe8000c101928 */
[----:B----4-:R-:W-:Y:S04]  /*22400*/  ST.E desc[UR40][R152.64+0x214], R29 ;  /* 0x0002141d98007985 */ /* 0x010fe8000c101928 */
        /* <DEDUP_REMOVED lines=1060> */
.L_x_6531:
[----:B------:R-:W-:Y:S05]  /*26650*/  BSYNC B0 ;  /* 0x0000000000007941 */ /* 0x000fea0003800000 */
.L_x_6530:
[----:B------:R-:W-:-:S04]  /*26660*/  UISETP.LT.AND UP0, UPT, URZ, UR45, UPT ;  /* 0x0000002d3f00728c */ /* 0x000fc8000bf01270 */
[----:B------:R-:W-:-:S06]  /*26670*/  USEL UR4, URZ, UR45, !UP0 ;  /* 0x0000002d3f047287 */ /* 0x000fcc000c000000 */
[C---:B------:R-:W-:Y:S01]  /*26680*/  ISETP.GT.AND P1, PT, R0.reuse, UR4, PT ;  /* 0x0000000400007c0c */ /* 0x040fe2000bf24270 */
[----:B------:R-:W-:-:S12]  /*26690*/  VIADD R0, R0, 0xffffffff ;  /* 0xffffffff00007836 */ /* 0x000fd80000000000 */
[----:B------:R-:W-:Y:S05]  /*266a0*/  @P1 BRA `(.L_x_6532) ;  /* 0xffffff5400741947 */ /* 0x000fea000383ffff */
.L_x_6499:
        /* <DEDUP_REMOVED lines=60> */
[----:B--2---:R-:W2:Y:S04]  /*26a70*/  LDL.64 R6, [R1+0x210] ;  /* 0x0002100001067983 */ /* 0x004ea80000100a00 */
[----:B------:R-:W5:Y:S04]  /*26a80*/  LDL.64 R136, [R1+0x3f0] ;  /* 0x0003f00001887983 */ /* 0x000f680000100a00 */
[----:B------:R-:W5:Y:S04]  /*26a90*/  LDL.64 R138, [R1+0x3f8] ;  /* 0x0003f800018a7983 */ /* 0x000f680000100a00 */
[----:B------:R-:W5:Y:S04]  /*26aa0*/  LDL.64 R8, [R1+0x220] ;  /* 0x0002200001087983 */ /* 0x000f680000100a00 */
[----:B------:R-:W5:Y:S04]  /*26ab0*/  LDL.64 R10, [R1+0x230] ;  /* 0x00023000010a7983 */ /* 0x000f680000100a00 */
[----:B------:R-:W5:Y:S04]  /*26ac0*/  LDL.64 R12, [R1+0x240] ;  /* 0x00024000010c7983 */ /* 0x000f680000100a00 */
[----:B------:R-:W5:Y:S04]  /*26ad0*/  LDL.64 R14, [R1+0x250] ;  /* 0x00025000010e7983 */ /* 0x000f680000100a00 */
[----:B------:R-:W5:Y:S04]  /*26ae0*/  LDL.64 R24, [R1+0x260] ;  /* 0x0002600001187983 */ /* 0x000f680000100a00 */
[----:B0-----:R-:W5:Y:S04]  /*26af0*/  LDL.64 R26, [R1+0x270] ;  /* 0x00027000011a7983 */ /* 0x001f680000100a00 */
        /* <DEDUP_REMOVED lines=54> */
[----:B------:R-:W5:Y:S04]  /*26e60*/  LDL R141, [R1+0x1f0] ;  /* 0x0001f000018d7983 */ /* 0x000f680000100800 */
[----:B------:R-:W5:Y:S01]  /*26e70*/  LDL R21, [R1+0x1f4] ;  /* 0x0001f40001157983 */ /* 0x000f620000100800 */
[----:B---3--:R-:W-:-:S05]  /*26e80*/  VIADD R142, R142, 0x1 ;  /* 0x000000018e8e7836 */ /* 0x008fca0000000000 */
[----:B------:R-:W-:-:S13]  /*26e90*/  ISETP.NE.AND P0, PT, R142, 0x2, PT ;  /* 0x000000028e00780c */ /* 0x000fda0003f05270 */
[----:B------:R-:W3:Y:S01]  /*26ea0*/  @!P0 LDL R140, [R1+0x1ec] ;  /* 0x0001ec00018c8983 */ /* 0x000ee20000100800 */
[-C--:B----4-:R-:W-:Y:S01]  /*26eb0*/  FMUL.FTZ R5, R5, R0.reuse ;  /* 0x0000000005057220 */ /* 0x090fe20000410000 */
[-C--:B------:R-:W-:Y:S01]  /*26ec0*/  FMUL.FTZ R4, R4, R0.reuse ;  /* 0x0000000004047220 */ /* 0x080fe20000410000 */
[-C--:B--2---:R-:W-:Y:S01]  /*26ed0*/  FMUL.FTZ R7, R7, R0.reuse ;  /* 0x0000000007077220 */ /* 0x084fe20000410000 */
[-C--:B------:R-:W-:Y:S01]  /*26ee0*/  FMUL.FTZ R6, R6, R0.reuse ;  /* 0x0000000006067220 */ /* 0x080fe20000410000 */
[-C--:B-----5:R-:W-:Y:S01]  /*26ef0*/  FMUL.FTZ R137, R137, R0.reuse ;  /* 0x0000000089897220 */ /* 0x0a0fe20000410000 */
        /* <DEDUP_REMOVED lines=197> */
.L_x_6417:
[----:B------:R-:W2:Y:S08]  /*27b50*/  S2UR UR4, SR_CgaCtaId ;  /* 0x00000000000479c3 */ /* 0x000eb00000008800 */
[----:B------:R-:W-:Y:S01]  /*27b60*/  BAR.SYNC.DEFER_BLOCKING 0x5, 0x180 ;  /* 0x0146000000007b1d */ /* 0x000fe20000010000 */
[----:B------:R-:W-:-:S04]  /*27b70*/  PRMT R0, R0, 0x9910, RZ ;  /* 0x0000991000007816 */ /* 0x000fc800000000ff */
[----:B------:R-:W-:Y:S01]  /*27b80*/  ISETP.NE.AND P0, PT, R0, RZ, PT ;  /* 0x000000ff0000720c */ /* 0x000fe20003f05270 */
[----:B------:R-:W-:Y:S01]  /*27b90*/  UMOV UR47, 0x400 ;  /* 0x00000400002f7882 */ /* 0x000fe20000000000 */
[----:B------:R-:W-:Y:S01]  /*27ba0*/  BSSY B0, `(.L_x_6533) ;  /* 0x00002db000007945 */ /* 0x000fe20003800000 */
[----:B--2---:R-:W-:-:S09]  /*27bb0*/  ULEA UR47, UR4, UR47, 0x18 ;  /* 0x0000002f042f7291 */ /* 0x004fd2000f8ec03f */
[----:B01----:R-:W0:Y:S02]  /*27bc0*/  LDS.128 R4, [UR47+0x388d0] ;  /* 0x0388d02fff047984 */ /* 0x003e240008000c00 */
[----:B0-----:R-:W-:Y:S02]  /*27bd0*/  R2UR UR5, R5 ;  /* 0x00000000050572ca */ /* 0x001fe400000e0000 */
[----:B------:R-:W-:Y:S02]  /*27be0*/  R2UR UR7, R6 ;  /* 0x00000000060772ca */ /* 0x000fe400000e0000 */
[----:B------:R-:W-:Y:S01]  /*27bf0*/  R2UR UR6, R7 ;  /* 0x00000000070672ca */ /* 0x000fe200000e0000 */
[----:B------:R-:W-:Y:S06]  /*27c00*/  BAR.ARV 0x4, 0x180 ;  /* 0x0106000000007b1d */ /* 0x000fec0000002000 */
[----:B------:R-:W-:Y:S08]  /*27c10*/  @!P0 BRA `(.L_x_6534) ;  /* 0x0000001c00b48947 */ /* 0x000ff00003800000 */
[----:B------:R-:W2:Y:S04]  /*27c20*/  LDL.128 R136, [R1+0x200] ;  /* 0x0002000001887983 */ /* 0x000ea80000100c00 */
[----:B------:R-:W3:Y:S04]  /*27c30*/  LDL.128 R128, [R1+0x220] ;  /* 0x0002200001807983 */ /* 0x000ee80000100c00 */
[----:B------:R-:W4:Y:S04]  /*27c40*/  LDL.128 R132, [R1+0x210] ;  /* 0x0002100001847983 */ /* 0x000f280000100c00 */
        /* <DEDUP_REMOVED lines=28> */
[----:B------:R-:W4:Y:S01]  /*27e10*/  LDL.128 R4, [R1+0x3f0] ;  /* 0x0003f00001047983 */ /* 0x000f220000100c00 */
[----:B------:R-:W-:Y:S01]  /*27e20*/  IADD3 R145, P1, R156, 0x20, RZ ;  /* 0x000000209c917810 */ /* 0x000fe20007f3e0ff */
[----:B------:R-:W-:-:S03]  /*27e30*/  ULDC.64 UR8, c[0x0][0xd00] ;  /* 0x0003400000087ab9 */ /* 0x000fc60000000a00 */
[----:B------:R-:W-:-:S04]  /*27e40*/  LOP3.LUT R144, R145, 0x380, RZ, 0xc0, !PT ;  /* 0x0000038091907812 */ /* 0x000fc800078ec0ff */
[----:B------:R-:W-:Y:S02]  /*27e50*/  SHF.R.U64 R144, R144, 0x3, RZ ;  /* 0x0000000390907819 */ /* 0x000fe400000012ff */
[----:B------:R-:W-:Y:S02]  /*27e60*/  IADD3 R147, P4, R156, 0x60, RZ ;  /* 0x000000609c937810 */ /* 0x000fe40007f9e0ff */
[----:B------:R-:W-:Y:S01]  /*27e70*/  LOP3.LUT R144, R144, R145, RZ, 0x3c, !PT ;  /* 0x0000009190907212 */ /* 0x000fe200078e3cff */
[----:B------:R-:W-:Y:S01]  /*27e80*/  IMAD.X R145, RZ, RZ, R157, P1 ;  /* 0x000000ffff917224 */ /* 0x000fe200008e069d */
[C---:B------:R-:W-:Y:S02]  /*27e90*/  IADD3 R175, P1, R156.reuse, 0x4000, RZ ;  /* 0x000040009caf7810 */ /* 0x040fe40007f3e0ff */
[----:B------:R-:W-:Y:S02]  /*27ea0*/  IADD3 R180, P3, R156, 0x2000, RZ ;  /* 0x000020009cb47810 */ /* 0x000fe40007f7e0ff */
[----:B------:R-:W-:-:S02]  /*27eb0*/  LOP3.LUT R146, R147, 0x380, RZ, 0xc0, !PT ;  /* 0x0000038093927812 */ /* 0x000fc400078ec0ff */
[----:B------:R-:W-:Y:S02]  /*27ec0*/  LOP3.LUT R174, R175, 0x380, RZ, 0xc0, !PT ;  /* 0x00000380afae7812 */ /* 0x000fe400078ec0ff */
[----:B------:R-:W-:Y:S02]  /*27ed0*/  LOP3.LUT R181, R180, 0x380, RZ, 0xc0, !PT ;  /* 0x00000380b4b57812 */ /* 0x000fe400078ec0ff */
        /* <DEDUP_REMOVED lines=8> */
[----:B------:R-:W-:Y:S01]  /*27f60*/  IMAD.X R181, RZ, RZ, R157, P3 ;  /* 0x000000ffffb57224 */ /* 0x000fe200018e069d */
[----:B------:R-:W-:-:S02]  /*27f70*/  IADD3 R141, P4, R156, 0x4040, RZ ;  /* 0x000040409c8d7810 */ /* 0x000fc40007f9e0ff */
[C---:B------:R-:W-:Y:S02]  /*27f80*/  IADD3 R149, P1, R156.reuse, 0x6060, RZ ;  /* 0x000060609c957810 */ /* 0x040fe40007f3e0ff */
[C---:B------:R-:W-:Y:S02]  /*27f90*/  IADD3 R171, P3, R156.reuse, 0x4060, RZ ;  /* 0x000040609cab7810 */ /* 0x040fe40007f7e0ff */
[C---:B------:R-:W-:Y:S02]  /*27fa0*/  IADD3 R183, P0, R156.reuse, 0x40, RZ ;  /* 0x000000409cb77810 */ /* 0x040fe40007f1e0ff */
[----:B------:R-:W-:Y:S02]  /*27fb0*/  LOP3.LUT R140, R141, 0x380, RZ, 0xc0, !PT ;  /* 0x000003808d8c7812 */ /* 0x000fe400078ec0ff */
[----:B------:R-:W-:Y:S02]  /*27fc0*/  LOP3.LUT R148, R149, 0x380, RZ, 0xc0, !PT ;  /* 0x0000038095947812 */ /* 0x000fe400078ec0ff */
[----:B------:R-:W-:-:S02]  /*27fd0*/  IADD3 R151, P6, R156, 0x2020, RZ ;  /* 0x000020209c977810 */ /* 0x000fc40007fde0ff */
[----:B------:R-:W-:Y:S02]  /*27fe0*/  LOP3.LUT R170, R171, 0x380, RZ, 0xc0, !PT ;  /* 0x00000380abaa7812 */ /* 0x000fe400078ec0ff */
[----:B------:R-:W-:Y:S02]  /*27ff0*/  LOP3.LUT R182, R183, 0x380, RZ, 0xc0, !PT ;  /* 0x00000380b7b67812 */ /* 0x000fe400078ec0ff */
[C---:B------:R-:W-:Y:S02]  /*28000*/  IADD3 R179, P5, R156.reuse, 0x2040, RZ ;  /* 0x000020409cb37810 */ /* 0x040fe40007fbe0ff */
[----:B------:R-:W-:Y:S02]  /*28010*/  IADD3 R177, P2, R156, 0x2060, RZ ;  /* 0x000020609cb17810 */ /* 0x000fe40007f5e0ff */
[----:B------:R-:W-:Y:S02]  /*28020*/  SHF.R.U64 R140, R140, 0x3, RZ ;  /* 0x000000038c8c7819 */ /* 0x000fe400000012ff */
[----:B------:R-:W-:-:S02]  /*28030*/  SHF.R.U64 R148, R148, 0x3, RZ ;  /* 0x0000000394947819 */ /* 0x000fc400000012ff */
[----:B------:R-:W-:Y:S02]  /*28040*/  LOP3.LUT R150, R151, 0x380, RZ, 0xc0, !PT ;  /* 0x0000038097967812 */ /* 0x000fe400078ec0ff */
[----:B------:R-:W-:Y:S02]  /*28050*/  SHF.R.U64 R170, R170, 0x3, RZ ;  /* 0x00000003aaaa7819 */ /* 0x000fe400000012ff */
[----:B------:R-:W-:Y:S02]  /*28060*/  SHF.R.U64 R182, R182, 0x3, RZ ;  /* 0x00000003b6b67819 */ /* 0x000fe400000012ff */
[----:B------:R-:W-:Y:S02]  /*28070*/  LOP3.LUT R178, R179, 0x380, RZ, 0xc0, !PT ;  /* 0x00000380b3b27812 */ /* 0x000fe400078ec0ff */
[----:B------:R-:W-:Y:S02]  /*28080*/  LOP3.LUT R176, R177, 0x380, RZ, 0xc0, !PT ;  /* 0x00000380b1b07812 */ /* 0x000fe400078ec0ff */
[----:B------:R-:W-:Y:S01]  /*28090*/  LOP3.LUT R140, R140, R141, RZ, 0x3c, !PT ;  /* 0x0000008d8c8c7212 */ /* 0x000fe200078e3cff */
[----:B------:R-:W-:Y:S01]  /*280a0*/  IMAD.X R141, RZ, RZ, R157, P4 ;  /* 0x000000ffff8d7224 */ /* 0x000fe200020e069d */
[----:B------:R-:W-:-:S02]  /*280b0*/  LOP3.LUT R148, R148, R149, RZ, 0x3c, !PT ;  /* 0x0000009594947212 */ /* 0x000fc400078e3cff */
[----:B------:R-:W-:Y:S02]  /*280c0*/  SHF.R.U64 R150, R150, 0x3, RZ ;  /* 0x0000000396967819 */ /* 0x000fe400000012ff */
[----:B------:R-:W-:Y:S01]  /*280d0*/  LOP3.LUT R170, R170, R171, RZ, 0x3c, !PT ;  /* 0x000000abaaaa7212 */ /* 0x000fe200078e3cff */
[--C-:B------:R-:W-:Y:S01]  /*280e0*/  IMAD.X R171, RZ, RZ, R157.reuse, P3 ;  /* 0x000000ffffab7224 */ /* 0x100fe200018e069d */
[----:B------:R-:W-:Y:S02]  /*280f0*/  LOP3.LUT R149, R156, 0x380, RZ, 0xc0, !PT ;  /* 0x000003809c957812 */ /* 0x000fe400078ec0ff */
[----:B------:R-:W-:Y:S01]  /*28100*/  LOP3.LUT R182, R182, R183, RZ, 0x3c, !PT ;  /* 0x000000b7b6b67212 */ /* 0x000fe200078e3cff */
[----:B------:R-:W-:Y:S01]  /*28110*/  IMAD.X R183, RZ, RZ, R157, P0 ;  /* 0x000000ffffb77224 */ /* 0x000fe200000e069d */
[----:B------:R-:W-:Y:S02]  /*28120*/  SHF.R.U64 R178, R178, 0x3, RZ ;  /* 0x00000003b2b27819 */ /* 0x000fe400000012ff */
[----:B------:R-:W-:-:S02]  /*28130*/  SHF.R.U64 R176, R176, 0x3, RZ ;  /* 0x00000003b0b07819 */ /* 0x000fc400000012ff */
[----:B------:R-:W-:Y:S02]  /*28140*/  IADD3 R173, P0, R156, 0x4020, RZ ;  /* 0x000040209cad7810 */ /* 0x000fe40007f1e0ff */
[----:B------:R-:W-:Y:S01]  /*28150*/  LOP3.LUT R150, R150, R151, RZ, 0x3c, !PT ;  /* 0x0000009796967212 */ /* 0x000fe200078e3cff */
[--C-:B------:R-:W-:Y:S01]  /*28160*/  IMAD.X R151, RZ, RZ, R157.reuse, P6 ;  /* 0x000000ffff977224 */ /* 0x100fe200030e069d */
[----:B------:R-:W-:Y:S02]  /*28170*/  SHF.R.U64 R149, R149, 0x3, RZ ;  /* 0x0000000395957819 */ /* 0x000fe400000012ff */
[----:B------:R-:W-:Y:S01]  /*28180*/  LOP3.LUT R178, R178, R179, RZ, 0x3c, !PT ;  /* 0x000000b3b2b27212 */ /* 0x000fe200078e3cff */
[--C-:B------:R-:W-:Y:S01]  /*28190*/  IMAD.X R179, RZ, RZ, R157.reuse, P5 ;  /* 0x000000ffffb37224 */ /* 0x100fe200028e069d */
[----:B------:R-:W-:Y:S02]  /*281a0*/  MOV R140, R140 ;  /* 0x0000008c008c7202 */ /* 0x000fe40000000f00 */
[----:B------:R-:W-:Y:S01]  /*281b0*/  LOP3.LUT R176, R176, R177, RZ, 0x3c, !PT ;  /* 0x000000b1b0b07212 */ /* 0x000fe200078e3cff */
[----:B------:R-:W-:Y:S01]  /*281c0*/  IMAD.X R177, RZ, RZ, R157, P2 ;  /* 0x000000ffffb17224 */ /* 0x000fe200010e069d */
[----:B------:R-:W-:-:S02]  /*281d0*/  IADD3 R143, P6, R156, 0x6000, RZ ;  /* 0x000060009c8f7810 */ /* 0x000fc40007fde0ff */
[----:B------:R-:W-:Y:S01]  /*281e0*/  MOV R141, R170 ;  /* 0x000000aa008d7202 */ /* 0x000fe20000000f00 */
[----:B------:R-:W-:Y:S01]  /*281f0*/  IMAD.MOV.U32 R171, RZ, RZ, R157 ;  /* 0x000000ffffab7224 */ /* 0x000fe200078e009d */
[----:B------:R-:W-:Y:S02]  /*28200*/  LOP3.LUT R172, R173, 0x380, RZ, 0xc0, !PT ;  /* 0x00000380adac7812 */ /* 0x000fe400078ec0ff */
[C---:B------:R-:W-:Y:S02]  /*28210*/  IADD3 R169, P5, R156.reuse, 0x6020, RZ ;  /* 0x000060209ca97810 */ /* 0x040fe40007fbe0ff */
[----:B------:R-:W-:Y:S02]  /*28220*/  IADD3 R155, P2, R156, 0x6040, RZ ;  /* 0x000060409c9b7810 */ /* 0x000fe40007f5e0ff */
[----:B------:R-:W-:Y:S02]  /*28230*/  LOP3.LUT R170, R149, R156, RZ, 0x3c, !PT ;  /* 0x0000009c95aa7212 */ /* 0x000fe400078e3cff */
[----:B------:R-:W-:-:S02]  /*28240*/  LOP3.LUT R142, R143, 0x380, RZ, 0xc0, !PT ;  /* 0x000003808f8e7812 */ /* 0x000fc400078ec0ff */
[----:B------:R-:W-:Y:S02]  /*28250*/  SHF.R.U64 R172, R172, 0x3, RZ ;  /* 0x00000003acac7819 */ /* 0x000fe400000012ff */
[----:B------:R-:W-:Y:S02]  /*28260*/  LOP3.LUT R168, R169, 0x380, RZ, 0xc0, !PT ;  /* 0x00000380a9a87812 */ /* 0x000fe400078ec0ff */
[----:B------:R-:W-:Y:S02]  /*28270*/  LOP3.LUT R154, R155, 0x380, RZ, 0xc0, !PT ;  /* 0x000003809b9a7812 */ /* 0x000fe400078ec0ff */
[----:B------:R-:W-:Y:S02]  /*28280*/  MOV R170, R170 ;  /* 0x000000aa00aa7202 */ /* 0x000fe40000000f00 */
[----:B------:R-:W-:Y:S02]  /*28290*/  MOV R199, R144 ;  /* 0x0000009000c77202 */ /* 0x000fe40000000f00 */
[----:B------:R-:W-:-:S02]  /*282a0*/  SHF.R.U64 R142, R142, 0x3, RZ ;  /* 0x000000038e8e7819 */ /* 0x000fc400000012ff */
[----:B------:R-:W-:Y:S02]  /*282b0*/  MOV R145, R182 ;  /* 0x000000b600917202 */ /* 0x000fe40000000f00 */
[----:B------:R-:W-:Y:S01]  /*282c0*/  LOP3.LUT R172, R172, R173, RZ, 0x3c, !PT ;  /* 0x000000adacac7212 */ /* 0x000fe200078e3cff */
[----:B------:R-:W-:Y:S01]  /*282d0*/  IMAD.X R173, RZ, RZ, R157, P0 ;  /* 0x000000ffffad7224 */ /* 0x000fe200000e069d */
[----:B------:R-:W-:Y:S02]  /*282e0*/  SHF.R.U64 R168, R168, 0x3, RZ ;  /* 0x00000003a8a87819 */ /* 0x000fe400000012ff */
[----:B------:R-:W-:Y:S02]  /*282f0*/  MOV R146, R146 ;  /* 0x0000009200927202 */ /* 0x000fe40000000f00 */
[----:B------:R-:W-:Y:S02]  /*28300*/  SHF.R.U64 R154, R154, 0x3, RZ ;  /* 0x000000039a9a7819 */ /* 0x000fe400000012ff */
[----:B------:R-:W-:-:S02]  /*28310*/  MOV R147, R180 ;  /* 0x000000b400937202 */ /* 0x000fc40000000f00 */
[----:B------:R-:W-:Y:S02]  /*28320*/  MOV R150, R150 ;  /* 0x0000009600967202 */ /* 0x000fe40000000f00 */
[----:B------:R-:W-:Y:S01]  /*28330*/  LOP3.LUT R142, R142, R143, RZ, 0x3c, !PT ;  /* 0x0000008f8e8e7212 */ /* 0x000fe200078e3cff */
[--C-:B------:R-:W-:Y:S01]  /*28340*/  IMAD.X R143, RZ, RZ, R157.reuse, P6 ;  /* 0x000000ffff8f7224 */ /* 0x100fe200030e069d */
[----:B------:R-:W-:Y:S01]  /*28350*/  MOV R151, R178 ;  /* 0x000000b200977202 */ /* 0x000fe20000000f00 */
[----:B------:R-:W-:Y:S01]  /*28360*/  UISETP.NE.U32.AND UP0, UPT, UR8, URZ, UPT ;  /* 0x0000003f0800728c */ /* 0x000fe2000bf05070 */
[----:B------:R-:W-:Y:S01]  /*28370*/  LOP3.LUT R168, R168, R169, RZ, 0x3c, !PT ;  /* 0x000000a9a8a87212 */ /* 0x000fe200078e3cff */
[--C-:B------:R-:W-:Y:S01]  /*28380*/  IMAD.X R169, RZ, RZ, R157.reuse, P5 ;  /* 0x000000ffffa97224 */ /* 0x100fe200028e069d */
[----:B------:R-:W-:Y:S02]  /*28390*/  MOV R0, R176 ;  /* 0x000000b000007202 */ /* 0x000fe40000000f00 */
[----:B------:R-:W-:Y:S01]  /*283a0*/  LOP3.LUT R154, R154, R155, RZ, 0x3c, !PT ;  /* 0x0000009b9a9a7212 */ /* 0x000fe200078e3cff */
[--C-:B------:R-:W-:Y:S01]  /*283b0*/  IMAD.X R155, RZ, RZ, R157.reuse, P2 ;  /* 0x000000ffff9b7224 */ /* 0x100fe200010e069d */
[----:B------:R-:W-:Y:S01]  /*283c0*/  MOV R3, R174 ;  /* 0x000000ae00037202 */ /* 0x000fe20000000f00 */
[----:B------:R-:W-:Y:S01]  /*283d0*/  IMAD.X R149, RZ, RZ, R157, P1 ;  /* 0x000000ffff957224 */ /* 0x000fe200008e069d */
[----:B------:R-:W-:Y:S01]  /*283e0*/  MOV R21, R172 ;  /* 0x000000ac00157202 */ /* 0x000fe20000000f00 */
[----:B------:R-:W-:Y:S01]  /*283f0*/  UISETP.NE.AND.EX UP0, UPT, UR9, URZ, UPT, UP0 ;  /* 0x0000003f0900728c */ /* 0x000fe2000bf05300 */
[----:B------:R-:W-:-:S02]  /*28400*/  MOV R142, R142 ;  /* 0x0000008e008e7202 */ /* 0x000fc40000000f00 */
[----:B------:R-:W-:Y:S01]  /*28410*/  MOV R143, R168 ;  /* 0x000000a8008f7202 */ /* 0x000fe20000000f00 */
[----:B------:R-:W-:Y:S01]  /*28420*/  ULDC.64 UR8, c[0x0][0xd00] ;  /* 0x0003400000087ab9 */ /* 0x000fe20000000a00 */
[----:B------:R-:W-:Y:S02]  /*28430*/  MOV R144, R154 ;  /* 0x0000009a00907202 */ /* 0x000fe40000000f00 */
[----:B--2---:R-:W-:Y:S02]  /*28440*/  F2FP.BF16.F32.PACK_AB R136, R137, R136 ;  /* 0x000000888988723e */ /* 0x004fe400000010ff */
[----:B------:R-:W-:Y:S02]  /*28450*/  F2FP.BF16.F32.PACK_AB R137, R139, R138 ;  /* 0x0000008a8b89723e */ /* 0x000fe400000010ff */
[----:B---3--:R-:W-:Y:S02]  /*28460*/  F2FP.BF16.F32.PACK_AB R128, R129, R128 ;  /* 0x000000808180723e */ /* 0x008fe400000010ff */
[----:B------:R-:W-:-:S02]  /*28470*/  F2FP.BF16.F32.PACK_AB R129, R131, R130 ;  /* 0x000000828381723e */ /* 0x000fc400000010ff */
[----:B----4-:R-:W-:Y:S02]  /*28480*/  F2FP.BF16.F32.PACK_AB R138, R133, R132 ;  /* 0x00000084858a723e */ /* 0x010fe400000010ff */
        /* <DEDUP_REMOVED lines=60> */
[----:B------:R0:W-:Y:S01]  /*28850*/  STSM.16.M88.4 [R21], R64 ;  /* 0x0000004015007844 */ /* 0x0001e20000000200 */
[----:B------:R-:W-:Y:S02]  /*28860*/  F2FP.BF16.F32.PACK_AB R25, R27, R26 ;  /* 0x0000001a1b19723e */ /* 0x000fe400000010ff */
[----:B------:R-:W-:Y:S02]  /*28870*/  F2FP.BF16.F32.PACK_AB R34, R29, R28 ;  /* 0x0000001c1d22723e */ /* 0x000fe400000010ff */
[----:B------:R-:W-:-:S02]  /*28880*/  F2FP.BF16.F32.PACK_AB R35, R31, R30 ;  /* 0x0000001e1f23723e */ /* 0x000fc400000010ff */
[----:B------:R-:W-:Y:S01]  /*28890*/  F2FP.BF16.F32.PACK_AB R8, R9, R8 ;  /* 0x000000080908723e */ /* 0x000fe200000010ff */
[----:B------:R1:W-:Y:S01]  /*288a0*/  STSM.16.M88.4 [R140], R56 ;  /* 0x000000388c007844 */ /* 0x0003e20000000200 */
[----:B------:R-:W-:Y:S01]  /*288b0*/  F2FP.BF16.F32.PACK_AB R9, R11, R10 ;  /* 0x0000000a0b09723e */ /* 0x000fe200000010ff */
[----:B------:R-:W-:Y:S01]  /*288c0*/  UIMAD.WIDE UR8, UR43, 0x4, UR8 ;  /* 0x000000042b0878a5 */ /* 0x000fe2000f8e0208 */
[----:B------:R-:W-:Y:S02]  /*288d0*/  F2FP.BF16.F32.PACK_AB R26, R13, R12 ;  /* 0x0000000c0d1a723e */ /* 0x000fe400000010ff */
[----:B------:R-:W-:Y:S01]  /*288e0*/  F2FP.BF16.F32.PACK_AB R27, R15, R14 ;  /* 0x0000000e0f1b723e */ /* 0x000fe200000010ff */
[----:B------:R1:W-:Y:S01]  /*288f0*/  STSM.16.M88.4 [R141], R48 ;  /* 0x000000308d007844 */ /* 0x0003e20000000200 */
[----:B------:R-:W-:Y:S02]  /*28900*/  MOV R148, R148 ;  /* 0x0000009400947202 */ /* 0x000fe40000000f00 */
[----:B------:R-:W-:-:S02]  /*28910*/  F2FP.BF16.F32.PACK_AB R10, R5, R4 ;  /* 0x00000004050a723e */ /* 0x000fc400000010ff */
[----:B------:R-:W-:Y:S01]  /*28920*/  F2FP.BF16.F32.PACK_AB R11, R7, R6 ;  /* 0x00000006070b723e */ /* 0x000fe200000010ff */
[----:B------:R1:W-:Y:S01]  /*28930*/  STSM.16.M88.4 [R142], R40 ;  /* 0x000000288e007844 */ /* 0x0003e20000000200 */
[----:B------:R-:W-:-:S03]  /*28940*/  IMAD.U32 R4, RZ, RZ, UR8 ;  /* 0x00000008ff047e24 */ /* 0x000fc6000f8e00ff */
[----:B------:R1:W-:Y:S01]  /*28950*/  STSM.16.M88.4 [R143], R32 ;  /* 0x000000208f007844 */ /* 0x0003e20000000200 */
[----:B------:R-:W-:Y:S01]  /*28960*/  IMAD.U32 R5, RZ, RZ, UR9 ;  /* 0x00000009ff057e24 */ /* 0x000fe2000f8e00ff */
[----:B------:R-:W-:Y:S02]  /*28970*/  ULDC.64 UR8, c[0x0][0xd08] ;  /* 0x0003420000087ab9 */ /* 0x000fe40000000a00 */
[----:B------:R1:W-:Y:S04]  /*28980*/  STSM.16.M88.4 [R144], R24 ;  /* 0x0000001890007844 */ /* 0x0003e80000000200 */
[----:B------:R1:W-:Y:S01]  /*28990*/  STSM.16.M88.4 [R148], R8 ;  /* 0x0000000894007844 */ /* 0x0003e20000000200 */
[----:B------:R-:W-:-:S04]  /*289a0*/  UISETP.NE.U32.AND UP1, UPT, UR8, URZ, UPT ;  /* 0x0000003f0800728c */ /* 0x000fc8000bf25070 */
[----:B------:R-:W-:Y:S01]  /*289b0*/  UISETP.NE.AND.EX UP1, UPT, UR9, URZ, UPT, UP1 ;  /* 0x0000003f0900728c */ /* 0x000fe2000bf25310 */
[----:B------:R-:W-:Y:S01]  /*289c0*/  BAR.SYNC.DEFER_BLOCKING 0x1, 0x100 ;  /* 0x0044000000007b1d */ /* 0x000fe20000010000 */
[----:B------:R-:W-:-:S04]  /*289d0*/  PLOP3.LUT P0, PT, PT, PT, UP0, 0x80, 0x0 ;  /* 0x000000000000781c */ /* 0x000fc80003f0f008 */
[----:B------:R-:W-:-:S05]  /*289e0*/  PLOP3.LUT P1, PT, PT, PT, UP1, 0x80, 0x0 ;  /* 0x000000000000781c */ /* 0x000fca0003f2f018 */
[----:B------:R-:W-:Y:S02]  /*289f0*/  @UP1 ULDC.64 UR8, c[0x0][0xd08] ;  /* 0x0003420000081ab9 */ /* 0x000fe40000000a00 */
[----:B------:R-:W-:Y:S01]  /*28a00*/  @UP1 UIMAD.WIDE UR8, UR43, 0x4, UR8 ;  /* 0x000000042b0818a5 */ /* 0x000fe2000f8e0208 */
[----:B------:R-:W-:Y:S02]  /*28a10*/  ULDC UR4, c[0x0][0xb88] ;  /* 0x0002e20000047ab9 */ /* 0x000fe40000000800 */
[----:B0-----:R-:W-:-:S03]  /*28a20*/  IMAD.U32 R21, RZ, RZ, UR4 ;  /* 0x00000004ff157e24 */ /* 0x001fc6000f8e00ff */
[----:B------:R-:W-:Y:S02]  /*28a30*/  IMAD.U32 R6, RZ, RZ, UR8 ;  /* 0x00000008ff067e24 */ /* 0x000fe4000f8e00ff */
[----:B------:R-:W-:Y:S01]  /*28a40*/  IMAD.U32 R7, RZ, RZ, UR9 ;  /* 0x00000009ff077e24 */ /* 0x000fe2000f8e00ff */
[----:B------:R-:W2:Y:S04]  /*28a50*/  @P0 LDG.E R0, desc[UR40][R4.64] ;  /* 0x0000002804000981 */ /* 0x000ea8000c1e1900 */
[----:B------:R1:W5:Y:S01]  /*28a60*/  @P1 LDG.E R21, desc[UR40][R6.64] ;  /* 0x0000002806151981 */ /* 0x000362000c1e1900 */
[----:B------:R-:W-:Y:S01]  /*28a70*/  UMOV UR4, URZ ;  /* 0x0000003f00047c82 */ /* 0x000fe20008000000 */
[----:B--2---:R-:W-:Y:S01]  /*28a80*/  @P0 R2UR UR4, R0 ;  /* 0x00000000000402ca */ /* 0x004fe200000e0000 */
[----:B-1----:R-:W-:-:S14]  /*28a90*/  @P1 BRA `(.L_x_6535) ;  /* 0x0000000000101947 */ /* 0x002fdc0003800000 */
[----:B------:R-:W-:Y:S05]  /*28aa0*/  @!P0 BRA `(.L_x_6535) ;  /* 0x00000000000c8947 */ /* 0x000fea0003800000 */
[----:B------:R-:W2:Y:S04]  /*28ab0*/  LDG.E R0, desc[UR40][R4.64] ;  /* 0x0000002804007981 */ /* 0x000ea8000c1e1900 */
[----:B-----5:R-:W2:Y:S02]  /*28ac0*/  LDG.E R21, desc[UR40][R4.64+0x4] ;  /* 0x0000042804157981 */ /* 0x020ea4000c1e1900 */
[----:B--2---:R-:W-:-:S07]  /*28ad0*/  IMAD.IADD R21, R21, 0x1, -R0 ;  /* 0x0000000115157824 */ /* 0x004fce00078e0a00 */
.L_x_6535:
[----:B------:R-:W0:Y:S01]  /*28ae0*/  SHFL.IDX PT, R0, R197, RZ, 0x1f ;  /* 0x00001fffc5007589 */ /* 0x000e2200000e0000 */
[C---:B------:R-:W-:Y:S01]  /*28af0*/  IADD3 R9, P1, R160.reuse, 0x1000, RZ ;  /* 0x00001000a0097810 */ /* 0x040fe20007f3e0ff */
[----:B------:R-:W-:Y:S01]  /*28b00*/  USHF.R.S32.HI UR8, URZ, 0x1f, UR43 ;  /* 0x0000001f3f087899 */ /* 0x000fe2000801142b */
[C---:B------:R-:W-:Y:S01]  /*28b10*/  IADD3 R13, P2, R160.reuse, 0x2000, RZ ;  /* 0x00002000a00d7810 */ /* 0x040fe20007f5e0ff */
[----:B------:R-:W-:Y:S01]  /*28b20*/  USHF.R.S32.HI UR14, URZ, 0x1f, UR4 ;  /* 0x0000001f3f0e7899 */ /* 0x000fe20008011404 */
[----:B------:R-:W-:Y:S01]  /*28b30*/  IADD3 R25, P3, R160, 0x3000, RZ ;  /* 0x00003000a0197810 */ /* 0x000fe20007f7e0ff */
[----:B------:R-:W-:Y:S01]  /*28b40*/  USHF.R.S32.HI UR15, URZ, 0x1f, UR39 ;  /* 0x0000001f3f0f7899 */ /* 0x000fe20008011427 */
[----:B------:R-:W-:Y:S01]  /*28b50*/  LOP3.LUT R8, R9, 0x380, RZ, 0xc0, !PT ;  /* 0x0000038009087812 */ /* 0x000fe200078ec0ff */
[----:B------:R-:W-:Y:S01]  /*28b60*/  USEL UR16, UR43, URZ, !UP0 ;  /* 0x0000003f2b107287 */ /* 0x000fe2000c000000 */
[----:B------:R-:W-:Y:S01]  /*28b70*/  LOP3.LUT R12, R13, 0x380, RZ, 0xc0, !PT ;  /* 0x000003800d0c7812 */ /* 0x000fe200078ec0ff */
[----:B------:R-:W-:Y:S01]  /*28b80*/  USEL UR17, UR8, URZ, !UP0 ;  /* 0x0000003f08117287 */ /* 0x000fe2000c000000 */
[----:B------:R-:W-:-:S02]  /*28b90*/  LOP3.LUT R24, R25, 0x380, RZ, 0xc0, !PT ;  /* 0x0000038019187812 */ /* 0x000fc400078ec0ff */
[----:B------:R-:W-:Y:S02]  /*28ba0*/  LOP3.LUT R7, R160, 0x380, RZ, 0xc0, !PT ;  /* 0x00000380a0077812 */ /* 0x000fe400078ec0ff */
[----:B------:R-:W-:Y:S02]  /*28bb0*/  SHF.R.U64 R8, R8, 0x3, RZ ;  /* 0x0000000308087819 */ /* 0x000fe400000012ff */
[----:B------:R-:W-:Y:S02]  /*28bc0*/  SHF.R.U64 R12, R12, 0x3, RZ ;  /* 0x000000030c0c7819 */ /* 0x000fe400000012ff */
[----:B------:R-:W-:Y:S02]  /*28bd0*/  SHF.R.U64 R24, R24, 0x3, RZ ;  /* 0x0000000318187819 */ /* 0x000fe400000012ff */
[----:B------:R-:W-:Y:S02]  /*28be0*/  SHF.R.U64 R7, R7, 0x3, RZ ;  /* 0x0000000307077819 */ /* 0x000fe400000012ff */
[----:B------:R-:W-:Y:S01]  /*28bf0*/  LOP3.LUT R8, R8, R9, RZ, 0x3c, !PT ;  /* 0x0000000908087212 */ /* 0x000fe200078e3cff */
[----:B------:R-:W-:Y:S01]  /*28c00*/  IMAD.X R9, RZ, RZ, R161, P1 ;  /* 0x000000ffff097224 */ /* 0x000fe200008e06a1 */
[----:B0-----:R-:W-:-:S02]  /*28c10*/  ISETP.NE.AND P0, PT, R0, RZ, PT ;  /* 0x000000ff0000720c */ /* 0x001fc40003f05270 */
[----:B------:R-:W-:Y:S01]  /*28c20*/  LOP3.LUT R12, R12, R13, RZ, 0x3c, !PT ;  /* 0x0000000d0c0c7212 */ /* 0x000fe200078e3cff */
[--C-:B------:R-:W-:Y:S01]  /*28c30*/  IMAD.X R13, RZ, RZ, R161.reuse, P2 ;  /* 0x000000ffff0d7224 */ /* 0x100fe200010e06a1 */
[----:B------:R-:W-:Y:S01]  /*28c40*/  LOP3.LUT R24, R24, R25, RZ, 0x3c, !PT ;  /* 0x0000001918187212 */ /* 0x000fe200078e3cff */
[--C-:B------:R-:W-:Y:S01]  /*28c50*/  IMAD.X R25, RZ, RZ, R161.reuse, P3 ;  /* 0x000000ffff197224 */ /* 0x100fe200018e06a1 */
[----:B------:R-:W-:Y:S01]  /*28c60*/  LOP3.LUT R6, R7, R160, RZ, 0x3c, !PT ;  /* 0x000000a007067212 */ /* 0x000fe200078e3cff */
[----:B------:R-:W-:-:S06]  /*28c70*/  IMAD.MOV.U32 R7, RZ, RZ, R161 ;  /* 0x000000ffff077224 */ /* 0x000fcc00078e00a1 */
[----:B------:R-:W-:Y:S05]  /*28c80*/  @P0 BRA `(.L_x_6536) ;  /* 0x0000000000cc0947 */ /* 0x000fea0003800000 */
[----:B------:R-:W0:Y:S01]  /*28c90*/  LDC R10, c[0x0][0xce8] ;  /* 0x00033a00ff0a7b82 */ /* 0x000e220000000800 */
[----:B------:R-:W-:Y:S01]  /*28ca0*/  IMAD.MOV R0, RZ, RZ, -R228 ;  /* 0x000000ffff007224 */ /* 0x000fe200078e0ae4 */
[----:B------:R-:W-:Y:S01]  /*28cb0*/  ULDC.64 UR12, c[0x0][0xc90] ;  /* 0x00032400000c7ab9 */ /* 0x000fe20000000a00 */
[----:B------:R-:W-:-:S03]  /*28cc0*/  IMAD.U32 R3, RZ, RZ, UR42 ;  /* 0x0000002aff037e24 */ /* 0x000fc6000f8e00ff */
[----:B------:R-:W-:Y:S01]  /*28cd0*/  ISETP.NE.AND P0, PT, R231, R0, PT ;  /* 0x00000000e700720c */ /* 0x000fe20003f05270 */
[----:B------:R-:W-:Y:S02]  /*28ce0*/  IMAD R28, R3, 0x40, R158 ;  /* 0x00000040031c7824 */ /* 0x000fe400078e029e */
[----:B0----5:R-:W-:-:S05]  /*28cf0*/  IMAD R27, R21, R10, RZ ;  /* 0x0000000a151b7224 */ /* 0x021fca00078e02ff */
[----:B------:R-:W-:-:S13]  /*28d00*/  ISETP.GE.OR P1, PT, R28, R27, P0 ;  /* 0x0000001b1c00720c */ /* 0x000fda0000726670 */
[----:B------:R-:W2:Y:S01]  /*28d10*/  @!P1 LDL R15, [R1+0x420] ;  /* 0x00042000010f9983 */ /* 0x000ea20000100800 */
[----:B------:R-:W-:Y:S01]  /*28d20*/  ISETP.NE.AND P2, PT, R10, 0x1, PT ;  /* 0x000000010a00780c */ /* 0x000fe20003f45270 */
[----:B------:R-:W-:Y:S01]  /*28d30*/  IMAD.U32 R4, RZ, RZ, UR42 ;  /* 0x0000002aff047e24 */ /* 0x000fe2000f8e00ff */
[----:B------:R-:W-:Y:S01]  /*28d40*/  UIMAD UR10, UR15, UR12, URZ ;  /* 0x0000000c0f0a72a4 */ /* 0x000fe2000f8e023f */
[----:B------:R-:W-:Y:S02]  /*28d50*/  UMOV UR8, UR4 ;  /* 0x0000000400087c82 */ /* 0x000fe40008000000 */
[----:B------:R-:W-:Y:S01]  /*28d60*/  IMAD R5, R4, 0x40, R235 ;  /* 0x0000004004057824 */ /* 0x000fe200078e02eb */
[----:B------:R-:W-:Y:S01]  /*28d70*/  UMOV UR9, UR14 ;  /* 0x0000000e00097c82 */ /* 0x000fe20008000000 */
[----:B------:R-:W-:Y:S02]  /*28d80*/  UIMAD UR10, UR39, UR13, UR10 ;  /* 0x0000000d270a72a4 */ /* 0x000fe4000f8e020a */
[----:B------:R-:W-:Y:S01]  /*28d90*/  UIMAD.WIDE.U32 UR8, UR39, UR12, UR8 ;  /* 0x0000000c270872a5 */ /* 0x000fe2000f8e0008 */
[----:B------:R-:W-:-:S02]  /*28da0*/  IMAD.MOV.U32 R4, RZ, RZ, R5 ;  /* 0x000000ffff047224 */ /* 0x000fc400078e0005 */
[----:B------:R-:W-:Y:S01]  /*28db0*/  ULDC.64 UR12, c[0x0][0xc98] ;  /* 0x00032600000c7ab9 */ /* 0x000fe20000000a00 */
[----:B------:R-:W0:Y:S01]  /*28dc0*/  @P2 LDC R0, c[0x0][0xcec] ;  /* 0x00033b00ff002b82 */ /* 0x000e220000000800 */
[----:B------:R-:W-:Y:S02]  /*28dd0*/  UIMAD UR11, UR17, UR12, URZ ;  /* 0x0000000c110b72a4 */ /* 0x000fe4000f8e023f */
[----:B------:R-:W-:Y:S02]  /*28de0*/  UIADD3 UR9, UR9, UR10, URZ ;  /* 0x0000000a09097290 */ /* 0x000fe4000fffe03f */
[----:B------:R-:W-:Y:S02]  /*28df0*/  UIMAD UR11, UR16, UR13, UR11 ;  /* 0x0000000d100b72a4 */ /* 0x000fe4000f8e020b */
[----:B------:R-:W-:Y:S01]  /*28e00*/  UIMAD.WIDE.U32 UR8, UR16, UR12, UR8 ;  /* 0x0000000c100872a5 */ /* 0x000fe2000f8e0008 */
[----:B------:R-:W1:Y:S01]  /*28e10*/  @P2 LDC R3, c[0x0][0xcf0] ;  /* 0x00033c00ff032b82 */ /* 0x000e620000000800 */
[----:B0-----:R-:W-:-:S05]  /*28e20*/  @P2 IMAD.HI.U32 R0, R5, R0, RZ ;  /* 0x0000000005002227 */ /* 0x001fca00078e00ff */
        /* <DEDUP_REMOVED lines=12> */
[----:B------:R-:W-:Y:S01]  /*28ef0*/  ULDC.64 UR8, c[0x0][0xc50] ;  /* 0x0003140000087ab9 */ /* 0x000fe20000000a00 */
[----:B------:R-:W-:Y:S01]  /*28f00*/  VIADD R0, R28, 0x8 ;  /* 0x000000081c007836 */ /* 0x000fe20000000000 */
[----:B------:R-:W-:Y:S01]  /*28f10*/  LEA R14, P2, R4, UR8, 0x2 ;  /* 0x00000008040e7c11 */ /* 0x000fe2000f8410ff */
[----:B------:R-:W-:-:S03]  /*28f20*/  IMAD.IADD R3, R5, 0x1, R3 ;  /* 0x0000000105037824 */ /* 0x000fc600078e0203 */
[----:B------:R-:W-:Y:S01]  /*28f30*/  ISETP.GE.OR P0, PT, R0, R27, P0 ;  /* 0x0000001b0000720c */ /* 0x000fe20000706670 */
[----:B------:R-:W-:Y:S01]  /*28f40*/  SHFL.IDX PT, R10, R14, RZ, 0x1c1f ;  /* 0x001c1fff0e0a7589 */ /* 0x000fe200000e0000 */
[----:B------:R-:W-:-:S05]  /*28f50*/  LEA.HI.X R26, R4, UR9, R3, 0x2, P2 ;  /* 0x00000009041a7c11 */ /* 0x000fca00090f1403 */
[----:B------:R-:W2:Y:S04]  /*28f60*/  SHFL.IDX PT, R11, R26, RZ, 0x1c1f ;  /* 0x001c1fff1a0b7589 */ /* 0x000ea800000e0000 */
[----:B--2---:R-:W-:Y:S04]  /*28f70*/  @!P1 ST.E desc[UR40][R10.64], R15 ;  /* 0x0000000f0a009985 */ /* 0x004fe8000c101928 */
[----:B------:R-:W2:Y:S04]  /*28f80*/  @!P0 LDL R3, [R1+0x424] ;  /* 0x0004240001038983 */ /* 0x000ea80000100800 */
[----:B------:R-:W-:Y:S04]  /*28f90*/  SHFL.IDX PT, R4, R14, 0x1, 0x1c1f ;  /* 0x003c1f000e047f89 */ /* 0x000fe800000e0000 */
[----:B------:R-:W2:Y:S04]  /*28fa0*/  SHFL.IDX PT, R5, R26, 0x1, 0x1c1f ;  /* 0x003c1f001a057f89 */ /* 0x000ea800000e0000 */
[----:B--2---:R0:W-:Y:S02]  /*28fb0*/  @!P0 ST.E desc[UR40][R4.64], R3 ;  /* 0x0000000304008985 */ /* 0x0041e4000c101928 */
.L_x_6536:
[----:B------:R-:W1:Y:S01]  /*28fc0*/  LDC R84, c[0x0][0xce8] ;  /* 0x00033a00ff547b82 */ /* 0x000e620000000800 */
[----:B------:R-:W-:Y:S01]  /*28fd0*/  ULDC UR18, c[0x0][0xbc8] ;  /* 0x0002f20000127ab9 */ /* 0x000fe20000000800 */
[----:B------:R-:W-:Y:S01]  /*28fe0*/  ULDC.64 UR12, c[0x0][0xba0] ;  /* 0x0002e800000c7ab9 */ /* 0x000fe20000000a00 */
[----:B------:R-:W-:Y:S01]  /*28ff0*/  ISETP.GE.AND P0, PT, R185, UR18, PT ;  /* 0x00000012b9007c0c */ /* 0x000fe2000bf06270 */
[----:B0-----:R-:W5:Y:S01]  /*29000*/  LD.E.128 R4, desc[UR40][R6.64] ;  /* 0x0000002806047980 */ /* 0x001f62000c101d00 */
        /* <DEDUP_REMOVED lines=8> */
[----:B------:R0:W5:Y:S01]  /*29090*/  LD.E.128 R28, desc[UR40][R222.64] ;  /* 0x00000028de1c7980 */ /* 0x000162000c101d00 */
[----:B-1----:R-:W-:-:S02]  /*290a0*/  ISETP.NE.AND P2, PT, R84, 0x1, PT ;  /* 0x000000015400780c */ /* 0x002fc40003f45270 */
[----:B------:R-:W-:Y:S01]  /*290b0*/  LOP3.LUT R0, R77, 0x2, R0, 0xe2, !PT ;  /* 0x000000024d007812 */ /* 0x000fe200078ee200 */
[----:B------:R0:W5:Y:S01]  /*290c0*/  LD.E.128 R32, desc[UR40][R220.64] ;  /* 0x00000028dc207980 */ /* 0x000162000c101d00 */
[----:B------:R-:W-:-:S03]  /*290d0*/  SEL R3, RZ, 0xffffffff, P0 ;  /* 0xffffffffff037807 */ /* 0x000fc60000000000 */
[----:B------:R0:W5:Y:S04]  /*290e0*/  LD.E.128 R36, desc[UR40][R218.64] ;  /* 0x00000028da247980 */ /* 0x000168000c101d00 */
[----:B------:R0:W5:Y:S02]  /*290f0*/  LD.E.128 R40, desc[UR40][R216.64] ;  /* 0x00000028d8287980 */ /* 0x000164000c101d00 */
[----:B------:R-:W1:Y:S01]  /*29100*/  @P2 LDC R77, c[0x0][0xcec] ;  /* 0x00033b00ff4d2b82 */ /* 0x000e620000000800 */
[----:B------:R-:W-:Y:S01]  /*29110*/  IMAD.SHL.U32 R3, R3, 0x4, RZ ;  /* 0x0000000403037824 */ /* 0x000fe200078e00ff */
[----:B------:R-:W-:Y:S01]  /*29120*/  UIMAD UR10, UR14, UR12, URZ ;  /* 0x0000000c0e0a72a4 */ /* 0x000fe2000f8e023f */
[----:B------:R-:W-:Y:S01]  /*29130*/  ISETP.GE.AND P0, PT, R167, UR18, PT ;  /* 0x00000012a7007c0c */ /* 0x000fe2000bf06270 */
[----:B------:R0:W5:Y:S04]  /*29140*/  LD.E.128 R44, desc[UR40][R214.64] ;  /* 0x00000028d62c7980 */ /* 0x000168000c101d00 */
        /* <DEDUP_REMOVED lines=10> */
[----:B------:R0:W5:Y:S01]  /*291f0*/  LD.E.128 R48, desc[UR40][R212.64] ;  /* 0x00000028d4307980 */ /* 0x000162000c101d00 */
[----:B------:R-:W-:Y:S01]  /*29200*/  UIMAD UR4, UR15, UR12, URZ ;  /* 0x0000000c0f0472a4 */ /* 0x000fe2000f8e023f */
[----:B------:R-:W-:Y:S01]  /*29210*/  IMAD R82, R81, 0x40, R0 ;  /* 0x0000004051527824 */ /* 0x000fe200078e0200 */
[----:B------:R-:W-:Y:S01]  /*29220*/  SEL R0, RZ, 0xffffffff, P0 ;  /* 0xffffffffff007807 */ /* 0x000fe20000000000 */
[----:B------:R-:W-:Y:S01]  /*29230*/  UIMAD.WIDE.U32 UR8, UR39, UR12, UR8 ;  /* 0x0000000c270872a5 */ /* 0x000fe2000f8e0008 */
[----:B------:R-:W-:Y:S01]  /*29240*/  IMAD.SHL.U32 R76, R76, 0x8, RZ ;  /* 0x000000084c4c7824 */ /* 0x000fe200078e00ff */
[----:B------:R-:W-:Y:S01]  /*29250*/  UIMAD UR4, UR39, UR13, UR4 ;  /* 0x0000000d270472a4 */ /* 0x000fe2000f8e0204 */
[----:B------:R0:W5:Y:S01]  /*29260*/  LD.E.128 R52, desc[UR40][R210.64] ;  /* 0x00000028d2347980 */ /* 0x000162000c101d00 */
[----:B------:R-:W-:Y:S01]  /*29270*/  IMAD.SHL.U32 R81, R0, 0x10, RZ ;  /* 0x0000001000517824 */ /* 0x000fe200078e00ff */
[----:B------:R-:W-:Y:S01]  /*29280*/  ULDC.64 UR10, c[0x0][0xbf0] ;  /* 0x0002fc00000a7ab9 */ /* 0x000fe20000000a00 */
[----:B-1----:R-:W-:Y:S01]  /*29290*/  @P2 IMAD.HI.U32 R0, R82, R77, RZ ;  /* 0x0000004d52002227 */ /* 0x002fe200078e00ff */
[----:B------:R-:W-:Y:S01]  /*292a0*/  UIADD3 UR9, UR9, UR4, URZ ;  /* 0x0000000409097290 */ /* 0x000fe2000fffe03f */
[----:B------:R-:W-:Y:S01]  /*292b0*/  LOP3.LUT R76, R76, 0x8, R3, 0xe2, !PT ;  /* 0x000000084c4c7812 */ /* 0x000fe200078ee203 */
[----:B------:R-:W-:Y:S01]  /*292c0*/  UIMAD UR4, UR17, UR10, URZ ;  /* 0x0000000a110472a4 */ /* 0x000fe2000f8e023f */
[----:B------:R-:W-:Y:S01]  /*292d0*/  IMAD.MOV.U32 R3, RZ, RZ, R82 ;  /* 0x000000ffff037224 */ /* 0x000fe200078e0052 */
[----:B------:R-:W-:Y:S01]  /*292e0*/  UIMAD.WIDE.U32 UR8, UR16, UR10, UR8 ;  /* 0x0000000a100872a5 */ /* 0x000fe2000f8e0008 */
[----:B--2---:R-:W-:Y:S01]  /*292f0*/  @P2 SHF.R.U32.HI R3, RZ, R79, R0 ;  /* 0x0000004fff032219 */ /* 0x004fe20000011600 */
[----:B------:R-:W-:Y:S01]  /*29300*/  UIMAD UR4, UR16, UR11, UR4 ;  /* 0x0000000b100472a4 */ /* 0x000fe2000f8e0204 */
[----:B------:R-:W-:Y:S01]  /*29310*/  LOP3.LUT R78, R81, 0x10, R76, 0xe2, !PT ;  /* 0x00000010514e7812 */ /* 0x000fe200078ee24c */
[----:B------:R0:W5:Y:S01]  /*29320*/  LD.E.128 R56, desc[UR40][R208.64] ;  /* 0x00000028d0387980 */ /* 0x000162000c101d00 */
[--C-:B------:R-:W-:Y:S01]  /*29330*/  SHF.R.S32.HI R79, RZ, 0x1f, R3.reuse ;  /* 0x0000001fff4f7819 */ /* 0x100fe20000011403 */
[----:B------:R-:W-:Y:S01]  /*29340*/  UIADD3 UR4, UR9, UR4, URZ ;  /* 0x0000000409047290 */ /* 0x000fe2000fffe03f */
[----:B------:R-:W-:Y:S01]  /*29350*/  ISETP.GE.AND P0, PT, R165, UR18, PT ;  /* 0x00000012a5007c0c */ /* 0x000fe2000bf06270 */
[----:B------:R-:W-:Y:S01]  /*29360*/  IMAD.U32 R76, RZ, RZ, UR8 ;  /* 0x00000008ff4c7e24 */ /* 0x000fe2000f8e00ff */
[----:B------:R0:W5:Y:S01]  /*29370*/  LD.E.128 R60, desc[UR40][R206.64] ;  /* 0x00000028ce3c7980 */ /* 0x000162000c101d00 */
[----:B------:R-:W-:Y:S01]  /*29380*/  IMAD.U32 R77, RZ, RZ, UR9 ;  /* 0x00000009ff4d7e24 */ /* 0x000fe2000f8e00ff */
[----:B------:R-:W-:Y:S01]  /*29390*/  ULDC.64 UR8, c[0x0][0xbe0] ;  /* 0x0002f80000087ab9 */ /* 0x000fe20000000a00 */
[----:B------:R-:W-:Y:S01]  /*293a0*/  IMAD.MOV R81, RZ, RZ, -R3 ;  /* 0x000000ffff517224 */ /* 0x000fe200078e0a03 */
[----:B------:R-:W-:Y:S01]  /*293b0*/  SEL R0, RZ, 0xffffffff, P0 ;  /* 0xffffffffff007807 */ /* 0x000fe20000000000 */
[----:B------:R-:W-:Y:S01]  /*293c0*/  IMAD R80, R79, UR8, RZ ;  /* 0x000000084f507c24 */ /* 0x000fe2000f8e02ff */
[----:B------:R0:W5:Y:S01]  /*293d0*/  LD.E.128 R64, desc[UR40][R204.64] ;  /* 0x00000028cc407980 */ /* 0x000162000c101d00 */
[----:B------:R-:W-:-:S02]  /*293e0*/  IMAD R79, R84, R81, R82 ;  /* 0x00000051544f7224 */ /* 0x000fc400078e0252 */
[----:B------:R-:W-:Y:S01]  /*293f0*/  IMAD.U32 R77, RZ, RZ, UR4 ;  /* 0x00000004ff4d7e24 */ /* 0x000fe2000f8e00ff */
[----:B------:R0:W5:Y:S01]  /*29400*/  LD.E.128 R68, desc[UR40][R202.64] ;  /* 0x00000028ca447980 */ /* 0x000162000c101d00 */
[----:B------:R-:W-:Y:S01]  /*29410*/  IMAD.SHL.U32 R83, R0, 0x20, RZ ;  /* 0x0000002000537824 */ /* 0x000fe200078e00ff */
[----:B------:R-:W-:Y:S02]  /*29420*/  SHF.R.S32.HI R0, RZ, 0x1f, R79 ;  /* 0x0000001fff007819 */ /* 0x000fe4000001144f */
[----:B------:R0:W5:Y:S01]  /*29430*/  LD.E.128 R72, desc[UR40][R200.64] ;  /* 0x00000028c8487980 */ /* 0x000162000c101d00 */
[----:B------:R-:W-:Y:S01]  /*29440*/  ISETP.GE.AND P0, PT, R187, UR18, PT ;  /* 0x00000012bb007c0c */ /* 0x000fe2000bf06270 */
[C---:B------:R-:W-:Y:S01]  /*29450*/  IMAD R81, R3.reuse, UR9, R80 ;  /* 0x0000000903517c24 */ /* 0x040fe2000f8e0250 */
[----:B------:R-:W-:Y:S01]  /*29460*/  UIADD3 UR4, UR47, 0x38820, URZ ;  /* 0x000388202f047890 */ /* 0x000fe2000fffe03f */
        /* <DEDUP_REMOVED lines=9> */
[----:B------:R-:W-:Y:S01]  /*29500*/  UPRMT UR4, URZ, 0x654, UR4 ;  /* 0x000006543f047896 */ /* 0x000fe20008000004 */
[----:B------:R-:W-:Y:S01]  /*29510*/  IMAD.U32 R87, RZ, RZ, UR42 ;  /* 0x0000002aff577e24 */ /* 0x000fe2000f8e00ff */
[----:B------:R-:W-:Y:S01]  /*29520*/  ISETP.GE.AND P0, PT, R186, UR18, PT ;  /* 0x00000012ba007c0c */ /* 0x000fe2000bf06270 */
[----:B------:R-:W-:Y:S01]  /*29530*/  IMAD.IADD R77, R77, 0x1, R81 ;  /* 0x000000014d4d7824 */ /* 0x000fe200078e0251 */
[----:B------:R-:W-:Y:S01]  /*29540*/  LOP3.LUT R78, R83, 0x20, R78, 0xe2, !PT ;  /* 0x00000020534e7812 */ /* 0x000fe200078ee24e */
[----:B------:R-:W-:Y:S01]  /*29550*/  IMAD R0, R0, UR8, RZ ;  /* 0x0000000800007c24 */ /* 0x000fe2000f8e02ff */
[----:B------:R-:W-:Y:S01]  /*29560*/  BSSY B1, `(.L_x_6537) ;  /* 0x0000031000017945 */ /* 0x000fe20003800000 */
[----:B-----5:R-:W-:Y:S01]  /*29570*/  IMAD R88, R21, R84, RZ ;  /* 0x0000005415587224 */ /* 0x020fe200078e02ff */
[----:B------:R-:W-:Y:S01]  /*29580*/  LOP3.LUT R3, R78, R3, RZ, 0xfc, !PT ;  /* 0x000000034e037212 */ /* 0x000fe200078efcff */
        /* <DEDUP_REMOVED lines=19> */
[CC--:B------:R-:W-:Y:S02]  /*296c0*/  @!P1 LEA R78, P4, R185.reuse, R86.reuse, 0x1 ;  /* 0x00000056b94e9211 */ /* 0x0c0fe400078808ff */
[-C--:B--2---:R-:W-:Y:S02]  /*296d0*/  @!P0 LEA.HI.X R77, R164, R85.reuse, R196, 0x1, P2 ;  /* 0x00000055a44d8211 */ /* 0x084fe400010f0cc4 */
[----:B------:R-:W-:Y:S02]  /*296e0*/  @!P1 LEA.HI.X R79, R185, R85, R195, 0x1, P4 ;  /* 0x00000055b94f9211 */ /* 0x000fe400020f0cc3 */
[----:B------:R-:W-:Y:S01]  /*296f0*/  ISETP.GE.AND P2, PT, R166, UR18, PT ;  /* 0x00000012a6007c0c */ /* 0x000fe2000bf46270 */
[----:B------:R1:W-:Y:S01]  /*29700*/  @!P0 ST.E.128 desc[UR40][R76.64], R4 ;  /* 0x000000044c008985 */ /* 0x0003e2000c101d28 */
        /* <DEDUP_REMOVED lines=22> */
.L_x_6538:
[----:B------:R-:W-:Y:S05]  /*29870*/  BSYNC B1 ;  /* 0x0000000000017941 */ /* 0x000fea0003800000 */
.L_x_6537:
[----:B---3--:R-:W-:Y:S01]  /*29880*/  VIADD R4, R87, 0x20 ;  /* 0x0000002057047836 */ /* 0x008fe20000000000 */
[----:B0-----:R-:W0:Y:S04]  /*29890*/  SHFL.IDX PT, R21, R21, 0x1, 0x181f ;  /* 0x00381f0015157f89 */ /* 0x001e2800000e0000 */
[----:B------:R-:W-:Y:S01]  /*298a0*/  ISETP.GE.AND P0, PT, R4, R88, PT ;  /* 0x000000580400720c */ /* 0x000fe20003f06270 */
[----:B------:R-:W3:-:S12]  /*298b0*/  SHFL.IDX PT, R84, R84, 0x1, 0x181f ;  /* 0x00381f0054547f89 */ /* 0x000ed800000e0000 */
[----:B------:R-:W-:Y:S05]  /*298c0*/  @P0 BRA `(.L_x_6539) ;  /* 0x0000001000200947 */ /* 0x000fea0003800000 */
[----:B------:R-:W-:Y:S02]  /*298d0*/  ISETP.GE.AND P1, PT, R164, UR18, PT ;  /* 0x00000012a4007c0c */ /* 0x000fe4000bf26270 */
[----:B------:R-:W-:Y:S02]  /*298e0*/  ISETP.GE.AND P5, PT, R185, UR18, PT ;  /* 0x00000012b9007c0c */ /* 0x000fe4000bfa6270 */
[----:B------:R-:W-:Y:S02]  /*298f0*/  ISETP.GE.AND P3, PT, R184, UR18, PT ;  /* 0x00000012b8007c0c */ /* 0x000fe4000bf66270 */
[----:B------:R-:W-:-:S07]  /*29900*/  ISETP.GE.AND P2, PT, R167, UR18, PT ;  /* 0x00000012a7007c0c */ /* 0x000fce000bf46270 */
[CC--:B---3--:R-:W-:Y:S02]  /*29910*/  @!P1 LEA R4, P0, R164.reuse, R84.reuse, 0x1 ;  /* 0x00000054a4049211 */ /* 0x0c8fe400078008ff */
[----:B------:R-:W-:Y:S02]  /*29920*/  @!P5 LEA R6, P4, R185, R84, 0x1 ;  /* 0x00000054b906d211 */ /* 0x000fe400078808ff */
[-C--:B0-----:R-:W-:Y:S02]  /*29930*/  @!P1 LEA.HI.X R5, R164, R21.reuse, R196, 0x1, P0 ;  /* 0x00000015a4059211 */ /* 0x081fe400000f0cc4 */
[----:B------:R-:W-:Y:S02]  /*29940*/  ISETP.GE.AND P0, PT, R165, UR18, PT ;  /* 0x00000012a5007c0c */ /* 0x000fe4000bf06270 */
[----:B------:R-:W-:Y:S01]  /*29950*/  @!P5 LEA.HI.X R7, R185, R21, R195, 0x1, P4 ;  /* 0x00000015b907d211 */ /* 0x000fe200020f0cc3 */
[----:B------:R0:W-:Y:S01]  /*29960*/  @!P1 ST.E.128 desc[UR40][R4.64], R8 ;  /* 0x0000000804009985 */ /* 0x0001e2000c101d28 */
[----:B------:R-:W-:-:S02]  /*29970*/  ISETP.GE.AND P1, PT, R166, UR18, PT ;  /* 0x00000012a6007c0c */ /* 0x000fc4000bf26270 */
[----:B------:R-:W-:Y:S01]  /*29980*/  LOP3.LUT P4, RZ, R3, 0x40, RZ, 0xc0, !PT ;  /* 0x0000004003ff7812 */ /* 0x000fe2000788c0ff */
[----:B------:R3:W-:Y:S01]  /*29990*/  @!P5 ST.E.128 desc[UR40][R6.64], R24 ;  /* 0x000000180600d985 */ /* 0x0007e2000c101d28 */
[CC--:B------:R-:W-:Y:S02]  /*299a0*/  @!P3 LEA R12, P6, R184.reuse, R84.reuse, 0x1 ;  /* 0x00000054b80cb211 */ /* 0x0c0fe400078c08ff */
[C---:B------:R-:W-:Y:S02]  /*299b0*/  @!P2 LEA R14, P5, R167.reuse, R84, 0x1 ;  /* 0x00000054a70ea211 */ /* 0x040fe400078a08ff */
[-C--:B------:R-:W-:Y:S02]  /*299c0*/  @!P3 LEA.HI.X R13, R184, R21.reuse, R194, 0x1, P6 ;  /* 0x00000015b80db211 */ /* 0x080fe400030f0cc2 */
[----:B------:R-:W-:-:S03]  /*299d0*/  @!P2 LEA.HI.X R15, R167, R21, R193, 0x1, P5 ;  /* 0x00000015a70fa211 */ /* 0x000fc600028f0cc1 */
[----:B------:R3:W-:Y:S01]  /*299e0*/  @!P3 ST.E.128 desc[UR40][R12.64], R32 ;  /* 0x000000200c00b985 */ /* 0x0007e2000c101d28 */
        /* <DEDUP_REMOVED lines=16> */
.L_x_6534:
        /* <DEDUP_REMOVED lines=13> */
[----:B------:R-:W2:Y:S01]  /*29bc0*/  @P1 LDG.E R3, desc[UR40][R4.64] ;  /* 0x0000002804031981 */ /* 0x000ea2000c1e1900 */
        /* <DEDUP_REMOVED lines=10> */
[----:B--2---:R-:W-:Y:S01]  /*29c70*/  @P1 R2UR UR4, R3 ;  /* 0x00000000030412ca */ /* 0x004fe200000e0000 */
[----:B01----:R-:W-:-:S14]  /*29c80*/  @P2 BRA `(.L_x_6540) ;  /* 0x0000000000102947 */ /* 0x003fdc0003800000 */
[----:B------:R-:W-:Y:S05]  /*29c90*/  @!P1 BRA `(.L_x_6540) ;  /* 0x00000000000c9947 */ /* 0x000fea0003800000 */
[----:B------:R-:W2:Y:S04]  /*29ca0*/  LDG.E R3, desc[UR40][R4.64] ;  /* 0x0000002804037981 */ /* 0x000ea8000c1e1900 */
[----:B-----5:R-:W2:Y:S02]  /*29cb0*/  LDG.E R0, desc[UR40][R4.64+0x4] ;  /* 0x0000042804007981 */ /* 0x020ea4000c1e1900 */
[----:B--2---:R-:W-:-:S07]  /*29cc0*/  IMAD.IADD R0, R0, 0x1, -R3 ;  /* 0x0000000100007824 */ /* 0x004fce00078e0a03 */
.L_x_6540:
        /* <DEDUP_REMOVED lines=48> */
.L_x_6542:
[----:B------:R-:W-:Y:S05]  /*29fd0*/  BSYNC B1 ;  /* 0x0000000000017941 */ /* 0x000fea0003800000 */
.L_x_6541:
        /* <DEDUP_REMOVED lines=62> */
[----:B------:R-:W-:Y:S02]  /*2a3c0*/  IMAD.U32 R9, RZ, RZ, UR42 ;  /* 0x0000002aff097e24 */ /* 0x000fe4000f8e00ff */
[----:B------:R-:W-:Y:S02]  /*2a3d0*/  IMAD R0, R3, UR8, RZ ;  /* 0x0000000803007c24 */ /* 0x000fe4000f8e02ff */
[----:B------:R-:W-:Y:S02]  /*2a3e0*/  IMAD R26, R9, 0x40, R188 ;  /* 0x00000040091a7824 */ /* 0x000fe400078e02bc */
[C---:B------:R-:W-:Y:S02]  /*2a3f0*/  IMAD R3, R7.reuse, UR9, R0 ;  /* 0x0000000907037c24 */ /* 0x040fe4000f8e0200 */
        /* <DEDUP_REMOVED lines=19> */
[CC--:B-1----:R-:W-:Y:S02]  /*2a530*/  @!P2 LEA R4, P0, R164.reuse, R14.reuse, 0x1 ;  /* 0x0000000ea404a211 */ /* 0x0c2fe400078008ff */
[C---:B------:R-:W-:Y:S02]  /*2a540*/  @!P4 LEA R6, P1, R185.reuse, R14, 0x1 ;  /* 0x0000000eb906c211 */ /* 0x040fe400078208ff */
[-C--:B--2---:R-:W-:Y:S02]  /*2a550*/  @!P2 LEA.HI.X R5, R164, R0.reuse, R196, 0x1, P0 ;  /* 0x00000000a405a211 */ /* 0x084fe400000f0cc4 */
[----:B------:R-:W-:Y:S02]  /*2a560*/  @!P4 LEA.HI.X R7, R185, R0, R195, 0x1, P1 ;  /* 0x00000000b907c211 */ /* 0x000fe400008f0cc3 */
[----:B------:R-:W-:Y:S01]  /*2a570*/  ISETP.GE.AND P1, PT, R165, UR15, PT ;  /* 0x0000000fa5007c0c */ /* 0x000fe2000bf26270 */
[----:B------:R1:W-:Y:S01]  /*2a580*/  @!P2 ST.E.128 desc[UR40][R4.64], RZ ;  /* 0x000000ff0400a985 */ /* 0x0003e2000c101d28 */
[----:B------:R-:W-:-:S02]  /*2a590*/  ISETP.GE.AND P2, PT, R166, UR15, PT ;  /* 0x0000000fa6007c0c */ /* 0x000fc4000bf46270 */
[----:B------:R-:W-:Y:S01]  /*2a5a0*/  LOP3.LUT P0, RZ, R24, 0x40, RZ, 0xc0, !PT ;  /* 0x0000004018ff7812 */ /* 0x000fe2000780c0ff */
[----:B------:R2:W-:Y:S01]  /*2a5b0*/  @!P4 ST.E.128 desc[UR40][R6.64], RZ ;  /* 0x000000ff0600c985 */ /* 0x0005e2000c101d28 */
[CC--:B------:R-:W-:Y:S02]  /*2a5c0*/  @!P5 LEA R8, P4, R184.reuse, R14.reuse, 0x1 ;  /* 0x0000000eb808d211 */ /* 0x0c0fe400078808ff */
        /* <DEDUP_REMOVED lines=18> */
.L_x_6544:
[----:B------:R-:W-:Y:S05]  /*2a6f0*/  BSYNC B1 ;  /* 0x0000000000017941 */ /* 0x000fea0003800000 */
.L_x_6543:
[----:B--2---:R-:W-:Y:S01]  /*2a700*/  VIADD R0, R26, 0x20 ;  /* 0x000000201a007836 */ /* 0x004fe20000000000 */
[----:B0-----:R-:W0:Y:S04]  /*2a710*/  SHFL.IDX PT, R3, R3, 0x1, 0x181f ;  /* 0x00381f0003037f89 */ /* 0x001e2800000e0000 */
[----:B------:R-:W-:Y:S01]  /*2a720*/  ISETP.GE.AND P0, PT, R0, R27, PT ;  /* 0x0000001b0000720c */ /* 0x000fe20003f06270 */
[----:B------:R-:W2:-:S12]  /*2a730*/  SHFL.IDX PT, R21, R21, 0x1, 0x181f ;  /* 0x00381f0015157f89 */ /* 0x000e9800000e0000 */
[----:B------:R-:W-:Y:S05]  /*2a740*/  @P0 BRA `(.L_x_6539) ;  /* 0x0000000000800947 */ /* 0x000fea0003800000 */
[----:B------:R-:W-:Y:S02]  /*2a750*/  ISETP.GE.AND P5, PT, R164, UR15, PT ;  /* 0x0000000fa4007c0c */ /* 0x000fe4000bfa6270 */
[----:B------:R-:W-:Y:S02]  /*2a760*/  ISETP.GE.AND P4, PT, R185, UR15, PT ;  /* 0x0000000fb9007c0c */ /* 0x000fe4000bf86270 */
[----:B------:R-:W-:Y:S02]  /*2a770*/  ISETP.GE.AND P1, PT, R184, UR15, PT ;  /* 0x0000000fb8007c0c */ /* 0x000fe4000bf26270 */
[----:B------:R-:W-:-:S07]  /*2a780*/  ISETP.GE.AND P3, PT, R167, UR15, PT ;  /* 0x0000000fa7007c0c */ /* 0x000fce000bf66270 */
[CC--:B--23--:R-:W-:Y:S02]  /*2a790*/  @!P5 LEA R4, P0, R164.reuse, R21.reuse, 0x1 ;  /* 0x00000015a404d211 */ /* 0x0ccfe400078008ff */
[C---:B------:R-:W-:Y:S02]  /*2a7a0*/  @!P4 LEA R6, P2, R185.reuse, R21, 0x1 ;  /* 0x00000015b906c211 */ /* 0x040fe400078408ff */
[-C--:B0-----:R-:W-:Y:S02]  /*2a7b0*/  @!P5 LEA.HI.X R5, R164, R3.reuse, R196, 0x1, P0 ;  /* 0x00000003a405d211 */ /* 0x081fe400000f0cc4 */
        /* <DEDUP_REMOVED lines=13> */
[----:B------:R-:W-:Y:S02]  /*2a890*/  @!P2 LEA.HI.X R13, R166, R3, R192, 0x1, P1 ;  /* 0x00000003a60da211 */ /* 0x000fe400008f0cc0 */
[-C--:B0-----:R-:W-:Y:S01]  /*2a8a0*/  @!P4 LEA R4, P5, R165, R21.reuse, 0x1 ;  /* 0x00000015a504c211 */ /* 0x081fe200078a08ff */
[----:B------:R4:W-:Y:S01]  /*2a8b0*/  @!P3 ST.E.128 desc[UR40][R10.64], RZ ;  /* 0x000000ff0a00b985 */ /* 0x0009e2000c101d28 */
[-C--:B-1----:R-:W-:Y:S02]  /*2a8c0*/  @P0 LEA R14, P3, R187, R21.reuse, 0x1 ;  /* 0x00000015bb0e0211 */ /* 0x082fe400078608ff */
[----:B--2---:R-:W-:Y:S01]  /*2a8d0*/  @P6 LEA R6, P1, R186, R21, 0x1 ;  /* 0x00000015ba066211 */ /* 0x004fe200078208ff */
[----:B------:R4:W-:Y:S01]  /*2a8e0*/  @!P2 ST.E.128 desc[UR40][R12.64], RZ ;  /* 0x000000ff0c00a985 */ /* 0x0009e2000c101d28 */
[----:B------:R-:W-:-:S02]  /*2a8f0*/  @!P4 LEA.HI.X R5, R165, R3, R191, 0x1, P5 ;  /* 0x00000003a505c211 */ /* 0x000fc400028f0cbf */
[-C--:B------:R-:W-:Y:S02]  /*2a900*/  @P0 LEA.HI.X R15, R187, R3.reuse, R190, 0x1, P3 ;  /* 0x00000003bb0f0211 */ /* 0x080fe400018f0cbe */
[----:B------:R-:W-:Y:S01]  /*2a910*/  @P6 LEA.HI.X R7, R186, R3, R189, 0x1, P1 ;  /* 0x00000003ba076211 */ /* 0x000fe200008f0cbd */
[----:B------:R4:W-:Y:S04]  /*2a920*/  @!P4 ST.E.128 desc[UR40][R4.64], RZ ;  /* 0x000000ff0400c985 */ /* 0x0009e8000c101d28 */
[----:B------:R4:W-:Y:S04]  /*2a930*/  @P0 ST.E.128 desc[UR40][R14.64], RZ ;  /* 0x000000ff0e000985 */ /* 0x0009e8000c101d28 */
[----:B------:R4:W-:Y:S02]  /*2a940*/  @P6 ST.E.128 desc[UR40][R6.64], RZ ;  /* 0x000000ff06006985 */ /* 0x0009e4000c101d28 */
.L_x_6539:
[----:B------:R-:W-:Y:S05]  /*2a950*/  BSYNC B0 ;  /* 0x0000000000007941 */ /* 0x000fea0003800000 */
.L_x_6533:
[----:B------:R-:W-:Y:S02]  /*2a960*/  ULDC UR4, c[0x0][0xd3c] ;  /* 0x00034f0000047ab9 */ /* 0x000fe40000000800 */
[----:B------:R-:W-:-:S06]  /*2a970*/  UISETP.GE.AND UP0, UPT, UR6, UR4, UPT ;  /* 0x000000040600728c */ /* 0x000fcc000bf06270 */
[----:B------:R-:W-:-:S13]  /*2a980*/  PLOP3.LUT P0, PT, PT, PT, UP0, 0x80, 0x0 ;  /* 0x000000000000781c */ /* 0x000fda0003f0f008 */
[----:B------:R-:W-:Y:S05]  /*2a990*/  @!P0 BRA `(.L_x_6545) ;  /* 0xfffffd6800ac8947 */ /* 0x000fea000383ffff */
[----:B------:R-:W-:Y:S05]  /*2a9a0*/  EXIT ;  /* 0x000000000000794d */ /* 0x000fea0003800000 */
.L_x_6405:
        /* <DEDUP_REMOVED lines=18> */
.L_x_6546:
[----:B------:R-:W1:Y:S01]  /*2aad0*/  S2R R0, SR_TID.X ;  /* 0x0000000000007919 */ /* 0x000e620000002100 */
[----:B------:R-:W-:Y:S01]  /*2aae0*/  ULDC UR4, c[0x0][0xd3c] ;  /* 0x00034f0000047ab9 */ /* 0x000fe20000000800 */
[----:B------:R-:W2:Y:S01]  /*2aaf0*/  S2UR UR6, SR_CTAID.X ;  /* 0x00000000000679c3 */ /* 0x000ea20000002500 */
[----:B------:R-:W-:Y:S01]  /*2ab00*/  ULDC UR5, c[0x0][0xd38] ;  /* 0x00034e0000057ab9 */ /* 0x000fe20000000800 */
[----:B-1----:R-:W-:-:S04]  /*2ab10*/  LOP3.LUT R0, R0, 0x1f, RZ, 0xc0, !PT ;  /* 0x0000001f00007812 */ /* 0x002fc800078ec0ff */
[----:B------:R-:W-:-:S04]  /*2ab20*/  ISETP.NE.AND P0, PT, R0, 0x1f, PT ;  /* 0x0000001f0000780c */ /* 0x000fc80003f05270 */
[----:B------:R-:W-:-:S13]  /*2ab30*/  ISETP.GE.OR P1, PT, R0, UR4, !P0 ;  /* 0x0000000400007c0c */ /* 0x000fda000c726670 */
[----:B0-----:R-:W0:Y:S02]  /*2ab40*/  @!P1 LDC.64 R2, c[0x0][0xd80] ;  /* 0x00036000ff029b82 */ /* 0x001e240000000a00 */
[----:B0-----:R-:W-:-:S05]  /*2ab50*/  @!P1 IMAD.WIDE.U32 R2, R0, 0x4, R2 ;  /* 0x0000000400029825 */ /* 0x001fca00078e0002 */
[----:B------:R-:W3:Y:S01]  /*2ab60*/  @!P1 LDG.E R4, desc[UR40][R2.64] ;  /* 0x0000002802049981 */ /* 0x000ee2000c1e1900 */
[C---:B------:R-:W-:Y:S01]  /*2ab70*/  ISETP.NE.AND P1, PT, R0.reuse, RZ, PT ;  /* 0x000000ff0000720c */ /* 0x040fe20003f25270 */
[----:B------:R-:W-:Y:S01]  /*2ab80*/  UMOV UR4, URZ ;  /* 0x0000003f00047c82 */ /* 0x000fe20008000000 */
[C---:B------:R-:W-:Y:S01]  /*2ab90*/  ISETP.GE.U32.AND P2, PT, R0.reuse, 0x2, PT ;  /* 0x000000020000780c */ /* 0x040fe20003f46070 */
[----:B------:R-:W-:Y:S01]  /*2aba0*/  IMAD.MOV.U32 R16, RZ, RZ, RZ ;  /* 0x000000ffff107224 */ /* 0x000fe200078e00ff */
[C---:B------:R-:W-:Y:S02]  /*2abb0*/  ISETP.GE.U32.AND P3, PT, R0.reuse, 0x4, PT ;  /* 0x000000040000780c */ /* 0x040fe40003f66070 */
[C---:B------:R-:W-:Y:S02]  /*2abc0*/  ISETP.GE.U32.AND P4, PT, R0.reuse, 0x8, PT ;  /* 0x000000080000780c */ /* 0x040fe40003f86070 */
[----:B------:R-:W-:Y:S01]  /*2abd0*/  ISETP.GE.U32.AND P5, PT, R0, 0x10, PT ;  /* 0x000000100000780c */ /* 0x000fe20003fa6070 */
[----:B---3--:R-:W0:Y:S02]  /*2abe0*/  SHFL.UP PT, R5, R4, 0x1, RZ ;  /* 0x0420000004057989 */ /* 0x008e2400000e00ff */
        /* <DEDUP_REMOVED lines=17> */
[----:B--2---:R-:W-:-:S13]  /*2ad00*/  ISETP.GT.AND P6, PT, R6, UR6, PT ;  /* 0x0000000606007c0c */ /* 0x004fda000bfc4270 */
[----:B------:R-:W-:Y:S05]  /*2ad10*/  @P6 BRA `(.L_x_6548) ;  /* 0x00000000009c6947 */ /* 0x000fea0003800000 */
[----:B------:R-:W0:Y:S01]  /*2ad20*/  LDC R5, c[0x0][0xd3c] ;  /* 0x00034f00ff057b82 */ /* 0x000e220000000800 */
[----:B------:R-:W-:Y:S01]  /*2ad30*/  IMAD.MOV.U32 R6, RZ, RZ, R3 ;  /* 0x000000ffff067224 */ /* 0x000fe200078e0003 */
[----:B------:R-:W-:Y:S01]  /*2ad40*/  UMOV UR4, URZ ;  /* 0x0000003f00047c82 */ /* 0x000fe20008000000 */
[----:B------:R-:W-:Y:S01]  /*2ad50*/  ULDC UR7, c[0x0][0xd3c] ;  /* 0x00034f0000077ab9 */ /* 0x000fe20000000800 */
[----:B------:R-:W-:-:S05]  /*2ad60*/  ULDC UR5, c[0x0][0xd38] ;  /* 0x00034e0000057ab9 */ /* 0x000fca0000000800 */
.L_x_6552:
        /* <DEDUP_REMOVED lines=12> */
.L_x_6551:
[----:B------:R-:W-:Y:S05]  /*2ae30*/  BSYNC B0 ;  /* 0x0000000000007941 */ /* 0x000fea0003800000 */
.L_x_6550:
        /* <DEDUP_REMOVED lines=21> */
.L_x_6548:
        /* <DEDUP_REMOVED lines=20> */
.L_x_6553:
[--C-:B-12---:R-:W-:Y:S02]  /*2b0d0*/  IMAD.MOV R5, RZ, RZ, -R3.reuse ;  /* 0x000000ffff057224 */ /* 0x106fe400078e0a03 */
[----:B---3--:R-:W-:Y:S01]  /*2b0e0*/  IMAD R16, R16, UR5, R6 ;  /* 0x0000000510107c24 */ /* 0x008fe2000f8e0206 */
[----:B------:R-:W-:Y:S01]  /*2b0f0*/  IABS R6, R8 ;  /* 0x0000000800067213 */ /* 0x000fe20000000000 */
        /* <DEDUP_REMOVED lines=22> */
[----:B------:R-:W-:-:S04]  /*2b260*/  VIADDMNMX R9, R10, UR5, R9, PT ;  /* 0x000000050a097c46 */ /* 0x000fc8000b800109 */
[-C--:B------:R-:W-:Y:S02]  /*2b270*/  IABS R7, R9.reuse ;  /* 0x0000000900077213 */ /* 0x080fe40000000000 */
[----:B------:R-:W-:Y:S02]  /*2b280*/  IABS R8, R9 ;  /* 0x0000000900087213 */ /* 0x000fe40000000000 */
[----:B------:R-:W1:Y:S03]  /*2b290*/  I2F.RP R10, R7 ;  /* 0x00000007000a7306 */ /* 0x000e660000209400 */
[----:B------:R-:W-:-:S05]  /*2b2a0*/  IMAD.MOV R8, RZ, RZ, -R8 ;  /* 0x000000ffff087224 */ /* 0x000fca00078e0a08 */
        /* <DEDUP_REMOVED lines=26> */
.L_x_6549:
[----:B------:R-:W-:Y:S02]  /*2b450*/  IMAD.MOV.U32 R17, RZ, RZ, RZ ;  /* 0x000000ffff117224 */ /* 0x000fe400078e00ff */
[----:B------:R-:W-:Y:S02]  /*2b460*/  IMAD.U32 R16, RZ, RZ, UR6 ;  /* 0x00000006ff107e24 */ /* 0x000fe4000f8e00ff */
[----:B------:R-:W-:-:S07]  /*2b470*/  IMAD.MOV.U32 R18, RZ, RZ, RZ ;  /* 0x000000ffff127224 */ /* 0x000fce00078e00ff */
.L_x_6554:
[----:B------:R-:W-:-:S13]  /*2b480*/  ISETP.NE.AND P0, PT, R0, RZ, PT ;  /* 0x000000ff0000720c */ /* 0x000fda0003f05270 */
[----:B------:R-:W1:Y:S01]  /*2b490*/  @!P0 S2R R3, SR_CgaCtaId ;  /* 0x0000000000038919 */ /* 0x000e620000008800 */
[----:B------:R-:W-:-:S04]  /*2b4a0*/  @!P0 MOV R0, 0x400 ;  /* 0x0000040000008802 */ /* 0x000fc80000000f00 */
[----:B-1----:R-:W-:-:S05]  /*2b4b0*/  @!P0 LEA R0, R3, R0, 0x18 ;  /* 0x0000000003008211 */ /* 0x002fca00078ec0ff */
[----:B------:R2:W-:Y:S01]  /*2b4c0*/  @!P0 STS.128 [R0+0x388d0], R16 ;  /* 0x0388d01000008388 */ /* 0x0005e20000000c00 */
[----:B------:R-:W-:Y:S06]  /*2b4d0*/  BAR.ARV 0x5, 0x180 ;  /* 0x0146000000007b1d */ /* 0x000fec0000002000 */
.L_x_6547:
        /* <DEDUP_REMOVED lines=11> */
[----:B------:R-:W-:Y:S01]  /*2b590*/  STL [R1+0x4a0], RZ ;  /* 0x0004a0ff01007387 */ /* 0x000fe20000100800 */
[----:B------:R-:W-:Y:S01]  /*2b5a0*/  ULDC UR36, c[0x0][0xc] ;  /* 0x0000030000247ab9 */ /* 0x000fe20000000800 */
[----:B------:R-:W-:Y:S02]  /*2b5b0*/  ULDC.64 UR38, c[0x0][0x198] ;  /* 0x0000660000267ab9 */ /* 0x000fe40000000a00 */
[----:B------:R-:W-:Y:S01]  /*2b5c0*/  STL [R1+0x448], RZ ;  /* 0x000448ff01007387 */ /* 0x000fe20000100800 */
        /* <DEDUP_REMOVED lines=16> */
[----:B------:R2:W-:Y:S01]  /*2b6d0*/  STL [R1+0x454], R2 ;  /* 0x0004540201007387 */ /* 0x0005e20000100800 */
[C---:B0-----:R-:W-:Y:S02]  /*2b6e0*/  LOP3.LUT R4, R0.reuse, 0x40, RZ, 0xfc, !PT ;  /* 0x0000004000047812 */ /* 0x041fe400078efcff */
[C---:B------:R-:W-:Y:S02]  /*2b6f0*/  LOP3.LUT R4, R0.reuse, 0x100, RZ, 0xfc, !PT ;  /* 0x0000010000047812 */ /* 0x040fe400078efcff */
[C---:B-1----:R-:W-:Y:S02]  /*2b700*/  LOP3.LUT R3, R0.reuse, 0x80, RZ, 0xfc, !PT ;  /* 0x0000008000037812 */ /* 0x042fe400078efcff */
[----:B------:R-:W-:-:S02]  /*2b710*/  LOP3.LUT R3, R0, 0x140, RZ, 0xfc, !PT ;  /* 0x0000014000037812 */ /* 0x000fc400078efcff */
[C---:B--2---:R-:W-:Y:S02]  /*2b720*/  LOP3.LUT R2, R0.reuse, 0xc0, RZ, 0xfc, !PT ;  /* 0x000000c000027812 */ /* 0x044fe400078efcff */
[C---:B------:R-:W-:Y:S02]  /*2b730*/  LOP3.LUT R2, R0.reuse, 0x180, RZ, 0xfc, !PT ;  /* 0x0000018000027812 */ /* 0x040fe400078efcff */
[----:B------:R-:W-:-:S07]  /*2b740*/  LOP3.LUT R0, R0, 0x1c0, RZ, 0xfc, !PT ;  /* 0x000001c000007812 */ /* 0x000fce00078efcff */
.L_x_6687:
[----:B------:R-:W-:Y:S05]  /*2b750*/  YIELD ;  /* 0x0000000000007946 */ /* 0x000fea0003800000 */
[----:B------:R-:W-:Y:S01]  /*2b760*/  ULDC.64 UR4, c[0x0][0xb20] ;  /* 0x0002c80000047ab9 */ /* 0x000fe20000000a00 */
[----:B---3--:R-:W-:Y:S01]  /*2b770*/  IMAD.MOV.U32 R0, RZ, RZ, RZ ;  /* 0x000000ffff007224 */ /* 0x008fe200078e00ff */
[----:B------:R-:W-:Y:S01]  /*2b780*/  ISETP.NE.U32.AND P0, PT, RZ, UR4, PT ;  /* 0x00000004ff007c0c */ /* 0x000fe2000bf05070 */
[----:B0-----:R-:W0:Y:S01]  /*2b790*/  LDC.64 R4, c[0x0][0xaf8] ;  /* 0x0002be00ff047b82 */ /* 0x001e220000000a00 */
[----:B-1----:R-:W-:Y:S01]  /*2b7a0*/  CS2R R8, SRZ ;  /* 0x0000000000087805 */ /* 0x002fe2000001ff00 */
[----:B------:R-:W-:Y:S01]  /*2b7b0*/  ULDC.64 UR6, c[0x0][0xb00] ;  /* 0x0002c00000067ab9 */ /* 0x000fe20000000a00 */
[----:B------:R-:W-:Y:S01]  /*2b7c0*/  ISETP.NE.AND.EX P0, PT, RZ, UR5, PT, P0 ;  /* 0x00000005ff007c0c */ /* 0x000fe2000bf05300 */
[----:B------:R-:W-:-:S12]  /*2b7d0*/  ULDC.64 UR4, c[0x0][0xb10] ;  /* 0x0002c40000047ab9 */ /* 0x000fd80000000a00 */
        /* <DEDUP_REMOVED lines=12> */
[----:B--2---:R-:W1:Y:S08]  /*2b8a0*/  @P2 LDC.64 R6, c[0x0][0xb10] ;  /* 0x0002c400ff062b82 */ /* 0x004e700000000a00 */
        /* <DEDUP_REMOVED lines=23> */
.L_x_6556:
        /* <DEDUP_REMOVED lines=10> */
.L_x_6557:
[----:B------:R-:W-:Y:S05]  /*2bac0*/  @!P1 BRA `(.L_x_6558) ;  /* 0x00000000000c9947 */ /* 0x000fea0003800000 */
[----:B------:R-:W2:Y:S04]  /*2bad0*/  LDG.E R6, desc[UR40][R2.64] ;  /* 0x0000002802067981 */ /* 0x000ea8000c1e1900 */
[----:B------:R-:W2:Y:S02]  /*2bae0*/  LDG.E R2, desc[UR40][R2.64+0x4] ;  /* 0x0000042802027981 */ /* 0x000ea4000c1e1900 */
[----:B--2---:R-:W-:-:S07]  /*2baf0*/  IMAD.IADD R6, R2, 0x1, -R6 ;  /* 0x0000000102067824 */ /* 0x004fce00078e0a06 */
.L_x_6558:
        /* <DEDUP_REMOVED lines=28> */
.L_x_6561:
[----:B------:R-:W-:-:S13]  /*2bcc0*/  ISETP.NE.AND P0, PT, R3, 0x1, PT ;  /* 0x000000010300780c */ /* 0x000fda0003f05270 */
[----:B------:R-:W2:Y:S02]  /*2bcd0*/  @P0 LDC.64 R4, c[0x0][0xae0] ;  /* 0x0002b800ff040b82 */ /* 0x000ea40000000a00 */
[----:B--2---:R-:W-:-:S05]  /*2bce0*/  @P0 IMAD.HI.U32 R4, R7, R4, RZ ;  /* 0x0000000407040227 */ /* 0x004fca00078e00ff */
[----:B------:R-:W-:-:S07]  /*2bcf0*/  @P0 SHF.R.U32.HI R7, RZ, R5, R4 ;  /* 0x00000005ff070219 */ /* 0x000fce0000011604 */
.L_x_6562:
[----:B------:R-:W-:Y:S05]  /*2bd00*/  BSYNC B0 ;  /* 0x0000000000007941 */ /* 0x000fea0003800000 */
.L_x_6560:
[----:B------:R-:W-:-:S05]  /*2bd10*/  IMAD R7, R7, R3, R3 ;  /* 0x0000000307077224 */ /* 0x000fca00078e0203 */
[----:B------:R-:W-:-:S07]  /*2bd20*/  VIMNMX R2, R2, R7, PT ;  /* 0x0000000702027248 */ /* 0x000fce0003fe0100 */
.L_x_6559:
        /* <DEDUP_REMOVED lines=29> */
.L_x_6565:
[----:B------:R-:W-:-:S13]  /*2bf00*/  ISETP.NE.AND P0, PT, R3, 0x1, PT ;  /* 0x000000010300780c */ /* 0x000fda0003f05270 */
[----:B------:R-:W3:Y:S02]  /*2bf10*/  @P0 LDC.64 R4, c[0x0][0xae0] ;  /* 0x0002b800ff040b82 */ /* 0x000ee40000000a00 */
[----:B---3--:R-:W-:-:S05]  /*2bf20*/  @P0 IMAD.HI.U32 R4, R2, R4, RZ ;  /* 0x0000000402040227 */ /* 0x008fca00078e00ff */
[----:B------:R-:W-:-:S07]  /*2bf30*/  @P0 SHF.R.U32.HI R2, RZ, R5, R4 ;  /* 0x00000005ff020219 */ /* 0x000fce0000011604 */
.L_x_6566:
[----:B------:R-:W-:Y:S05]  /*2bf40*/  BSYNC B0 ;  /* 0x0000000000007941 */ /* 0x000fea0003800000 */
.L_x_6564:
[----:B------:R-:W-:-:S05]  /*2bf50*/  IMAD R2, R2, R3, RZ ;  /* 0x0000000302027224 */ /* 0x000fca00078e02ff */
[----:B------:R-:W-:-:S07]  /*2bf60*/  VIMNMX R0, R0, R2, !PT ;  /* 0x0000000200007248 */ /* 0x000fce0007fe0100 */
.L_x_6563:
        /* <DEDUP_REMOVED lines=18> */
[----:B----4-:R-:W3:Y:S04]  /*2c090*/  @P0 ATOMG.E.ADD.STRONG.GPU PT, R2, desc[UR40][R2.64], R4 ;  /* 0x00000004020209a8 */ /* 0x010ee800081ee1e8 */
[----:B---3--:R3:W4:Y:S02]  /*2c0a0*/  SHFL.IDX PT, R2, R2, R0, 0x1f ;  /* 0x00001f0002027589 */ /* 0x00872400000e0000 */
[----:B---3--:R-:W3:Y:S02]  /*2c0b0*/  S2R R0, SR_LTMASK ;  /* 0x0000000000007919 */ /* 0x008ee40000003900 */
[----:B---3--:R-:W-:-:S06]  /*2c0c0*/  LOP3.LUT R0, R0, UR4, RZ, 0xc0, !PT ;  /* 0x0000000400007c12 */ /* 0x008fcc000f8ec0ff */
[----:B------:R-:W4:Y:S02]  /*2c0d0*/  POPC R0, R0 ;  /* 0x0000000000007309 */ /* 0x000f240000000000 */
[----:B----4-:R-:W-:Y:S01]  /*2c0e0*/  IADD3 R16, R2, UR36, R0 ;  /* 0x0000002402107c10 */ /* 0x010fe2000fffe000 */
[----:B------:R-:W-:Y:S06]  /*2c0f0*/  BRA `(.L_x_6569) ;  /* 0x0000005800fc7947 */ /* 0x000fec0003800000 */
.L_x_6568:
        /* <DEDUP_REMOVED lines=21> */
.L_x_6571:
[----:B------:R-:W-:Y:S05]  /*2c250*/  BSYNC B6 ;  /* 0x0000000000067941 */ /* 0x000fea0003800000 */
.L_x_6570:
        /* <DEDUP_REMOVED lines=20> */
.L_x_6574:
        /* <DEDUP_REMOVED lines=15> */
.L_x_6573:
[----:B------:R-:W-:Y:S05]  /*2c490*/  BSYNC B6 ;  /* 0x0000000000067941 */ /* 0x000fea0003800000 */
.L_x_6572:
        /* <DEDUP_REMOVED lines=23> */
.L_x_6702:
        /* <DEDUP_REMOVED lines=11> */
.L_x_6705:
        /* <DEDUP_REMOVED lines=24> */
.L_x_6578:
[----:B--2---:R-:W2:Y:S04]  /*2c840*/  LDL R7, [R1+0x440] ;  /* 0x0004400001077983 */ /* 0x004ea80000100800 */
[----:B----4-:R-:W2:Y:S04]  /*2c850*/  LDL R0, [R1+0x448] ;  /* 0x0004480001007983 */ /* 0x010ea80000100800 */
[----:B---3--:R-:W3:Y:S01]  /*2c860*/  LDL R2, [R1+0x454] ;  /* 0x0004540001027983 */ /* 0x008ee20000100800 */
[----:B--2---:R-:W-:Y:S01]  /*2c870*/  IMAD R0, R0, 0x8, R7 ;  /* 0x0000000800007824 */ /* 0x004fe200078e0207 */
[----:B---3--:R-:W-:-:S04]  /*2c880*/  SHF.L.U32 R2, R2, 0x1f, RZ ;  /* 0x0000001f02027819 */ /* 0x008fc800000006ff */
[----:B------:R-:W2:Y:S02]  /*2c890*/  SYNCS.PHASECHK.TRANS64.TRYWAIT P0, [R0+URZ+0x38840], R2 ;  /* 0x03884002000075a7 */ /* 0x000ea4000800017f */
[----:B--2---:R-:W-:Y:S05]  /*2c8a0*/  @!P0 BRA `(.L_x_6579) ;  /* 0x0000006800048947 */ /* 0x004fea0003800000 */
.L_x_6706:
        /* <DEDUP_REMOVED lines=11> */
.L_x_6580:
[----:B------:R-:W3:Y:S04]  /*2c960*/  LDL R5, [R1+0x440] ;  /* 0x0004400001057983 */ /* 0x000ee80000100800 */
        /* <DEDUP_REMOVED lines=25> */
.L_x_6576:
[----:B----4-:R-:W4:Y:S04]  /*2cb00*/  LDL R0, [R1+0x440] ;  /* 0x0004400001007983 */ /* 0x010f280000100800 */
[----:B---3--:R-:W3:Y:S01]  /*2cb10*/  LDL R2, [R1+0x46c] ;  /* 0x00046c0001027983 */ /* 0x008ee20000100800 */
[----:B------:R-:W-:Y:S05]  /*2cb20*/  WARPSYNC.ALL ;  /* 0x0000000000007948 */ /* 0x000fea0003800000 */
[----:B------:R-:W-:Y:S01]  /*2cb30*/  ULDC.64 UR4, c[0x0][0xaf8] ;  /* 0x0002be0000047ab9 */ /* 0x000fe20000000a00 */
[----:B------:R-:W-:Y:S01]  /*2cb40*/  BSSY B6, `(.L_x_6581) ;  /* 0x0000020000067945 */ /* 0x000fe20003800000 */
[----:B------:R-:W-:Y:S01]  /*2cb50*/  BAR.SYNC.DEFER_BLOCKING 0x8, 0x100 ;  /* 0x0204000000007b1d */ /* 0x000fe20000010000 */
[----:B------:R-:W-:-:S04]  /*2cb60*/  ISETP.NE.U32.AND P0, PT, RZ, UR4, PT ;  /* 0x00000004ff007c0c */ /* 0x000fc8000bf05070 */
[----:B------:R-:W-:Y:S01]  /*2cb70*/  ISETP.NE.AND.EX P0, PT, RZ, UR5, PT, P0 ;  /* 0x00000005ff007c0c */ /* 0x000fe2000bf05300 */
[----:B----4-:R-:W-:Y:S01]  /*2cb80*/  VIADD R0, R0, 0x20400 ;  /* 0x0002040000007836 */ /* 0x010fe20000000000 */
[----:B---3--:R-:W-:-:S04]  /*2cb90*/  SHF.R.S32.HI R3, RZ, 0x1f, R2 ;  /* 0x0000001fff037819 */ /* 0x008fc80000011402 */
[----:B------:R-:W-:Y:S02]  /*2cba0*/  LOP3.LUT P1, RZ, R0, 0x3ff, RZ, 0xc0, !PT ;  /* 0x000003ff00ff7812 */ /* 0x000fe4000782c0ff */
[----:B------:R-:W-:Y:S01]  /*2cbb0*/  SHF.R.S32.HI R0, RZ, 0x1f, R19 ;  /* 0x0000001fff007819 */ /* 0x000fe20000011413 */
[----:B------:R-:W-:Y:S01]  /*2cbc0*/  STL [R1+0x488], R3 ;  /* 0x0004880301007387 */ /* 0x000fe20000100800 */
[----:B------:R-:W-:Y:S02]  /*2cbd0*/  SHF.R.S32.HI R2, RZ, 0x1f, R18 ;  /* 0x0000001fff027819 */ /* 0x000fe40000011412 */
[----:B------:R-:W-:-:S03]  /*2cbe0*/  SEL R0, R0, RZ, !P0 ;  /* 0x000000ff00007207 */ /* 0x000fc60004000000 */
[----:B------:R-:W-:Y:S04]  /*2cbf0*/  STL [R1+0x490], R2 ;  /* 0x0004900201007387 */ /* 0x000fe80000100800 */
[----:B------:R3:W-:Y:S02]  /*2cc00*/  STL [R1+0x494], R0 ;  /* 0x0004940001007387 */ /* 0x0007e40000100800 */
[----:B---3--:R-:W-:-:S05]  /*2cc10*/  SEL R0, R19, RZ, !P0 ;  /* 0x000000ff13007207 */ /* 0x008fca0004000000 */
[----:B------:R3:W-:Y:S01]  /*2cc20*/  STL [R1+0x47c], R0 ;  /* 0x00047c0001007387 */ /* 0x0007e20000100800 */
[----:B------:R-:W-:Y:S05]  /*2cc30*/  @!P1 BRA `(.L_x_6582) ;  /* 0x0000000000409947 */ /* 0x000fea0003800000 */
[----:B------:R-:W-:Y:S01]  /*2cc40*/  MOV R2, 0x0 ;  /* 0x0000000000027802 */ /* 0x000fe20000000f00 */
[----:B------:R-:W-:Y:S01]  /*2cc50*/  ULDC.64 UR4, c[0x4][0x118] ;  /* 0x0100460000047ab9 */ /* 0x000fe20000000a00 */
[----:B------:R-:W-:Y:S01]  /*2cc60*/  ULDC.64 UR6, c[0x4][0x120] ;  /* 0x0100480000067ab9 */ /* 0x000fe20000000a00 */
[----:B------:R-:W-:Y:S01]  /*2cc70*/  ULDC.64 UR8, c[0x4][0x58] ;  /* 0x0100160000087ab9 */ /* 0x000fe20000000a00 */
[----:B------:R-:W-:Y:S02]  /*2cc80*/  IMAD.U32 R4, RZ, RZ, UR4 ;  /* 0x00000004ff047e24 */ /* 0x000fe4000f8e00ff */
[----:B------:R-:W4:Y:S01]  /*2cc90*/  LDC.64 R2, c[0x4][R2] ;  /* 0x0100000002027b82 */ /* 0x000f220000000a00 */
        /* <DEDUP_REMOVED lines=9> */
[----:B01-34-:R-:W-:Y:S05]  /*2cd30*/  CALL.ABS.NOINC R2 ;  /* 0x0000000002007343 */ /* 0x01bfea0003c00000 */
.L_x_6582:
[----:B------:R-:W-:Y:S05]  /*2cd40*/  BSYNC B6 ;  /* 0x0000000000067941 */ /* 0x000fea0003800000 */
.L_x_6581:
[----:B------:R-:W4:Y:S01]  /*2cd50*/  LDL R11, [R1+0x478] ;  /* 0x00047800010b7983 */ /* 0x000f220000100800 */
[----:B--2---:R-:W2:Y:S01]  /*2cd60*/  LDC R7, c[0x0][0x448] ;  /* 0x00011200ff077b82 */ /* 0x004ea20000000800 */
[----:B------:R-:W-:Y:S01]  /*2cd70*/  ULDC.64 UR4, c[0x0][0x298] ;  /* 0x0000a60000047ab9 */ /* 0x000fe20000000a00 */
[----:B------:R-:W-:Y:S01]  /*2cd80*/  ULDC.64 UR6, c[0x0][0x280] ;  /* 0x0000a00000067ab9 */ /* 0x000fe20000000a00 */
[----:B------:R-:W4:Y:S04]  /*2cd90*/  LDL R4, [R1+0x488] ;  /* 0x0004880001047983 */ /* 0x000f280000100800 */
[----:B------:R-:W4:Y:S04]  /*2cda0*/  LDL R10, [R1+0x46c] ;  /* 0x00046c00010a7983 */ /* 0x000f280000100800 */
[----:B01----:R-:W4:Y:S01]  /*2cdb0*/  LDL R9, [R1+0x490] ;  /* 0x0004900001097983 */ /* 0x003f220000100800 */
[----:B------:R-:W0:Y:S01]  /*2cdc0*/  S2R R2, SR_TID.X ;  /* 0x0000000000027919 */ /* 0x000e220000002100 */
[----:B---3--:R-:W1:Y:S02]  /*2cdd0*/  S2R R0, SR_TID.X ;  /* 0x0000000000007919 */ /* 0x008e640000002100 */
[----:B------:R-:W3:Y:S01]  /*2cde0*/  LDL R8, [R1+0x494] ;  /* 0x0004940001087983 */ /* 0x000ee20000100800 */
[----:B--2---:R-:W-:-:S03]  /*2cdf0*/  ISETP.NE.AND P0, PT, R7, 0x1, PT ;  /* 0x000000010700780c */ /* 0x004fc60003f05270 */
[----:B------:R-:W2:Y:S10]  /*2ce00*/  LDL R6, [R1+0x47c] ;  /* 0x00047c0001067983 */ /* 0x000eb40000100800 */
[----:B------:R-:W4:Y:S01]  /*2ce10*/  @P0 LDC R3, c[0x0][0x450] ;  /* 0x00011400ff030b82 */ /* 0x000f220000000800 */
[----:B0-----:R-:W-:-:S04]  /*2ce20*/  LOP3.LUT R2, R2, 0x7f, RZ, 0xc0, !PT ;  /* 0x0000007f02027812 */ /* 0x001fc800078ec0ff */
[----:B------:R-:W-:Y:S01]  /*2ce30*/  SHF.R.U32.HI R2, RZ, 0x3, R2 ;  /* 0x00000003ff027819 */ /* 0x000fe20000011602 */
[----:B-1----:R-:W-:-:S05]  /*2ce40*/  IMAD.SHL.U32 R0, R0, 0x10, RZ ;  /* 0x0000001000007824 */ /* 0x002fca00078e00ff */
[----:B------:R-:W-:Y:S02]  /*2ce50*/  LOP3.LUT R0, R2, 0x70, R0, 0xf8, !PT ;  /* 0x0000007002007812 */ /* 0x000fe400078ef800 */
[----:B------:R-:W0:Y:S03]  /*2ce60*/  @P0 LDC R2, c[0x0][0x44c] ;  /* 0x00011300ff020b82 */ /* 0x000e260000000800 */
[----:B----4-:R-:W-:-:S04]  /*2ce70*/  IMAD.IADD R5, R0, 0x1, R11 ;  /* 0x0000000100057824 */ /* 0x010fc800078e020b */
[----:B0-----:R-:W-:-:S04]  /*2ce80*/  @P0 IMAD.HI.U32 R2, R5, R2, RZ ;  /* 0x0000000205020227 */ /* 0x001fc800078e00ff */
[----:B------:R-:W-:Y:S01]  /*2ce90*/  IMAD.MOV.U32 R0, RZ, RZ, R5 ;  /* 0x000000ffff007224 */ /* 0x000fe200078e0005 */
[----:B------:R-:W-:Y:S01]  /*2cea0*/  @P0 SHF.R.U32.HI R0, RZ, R3, R2 ;  /* 0x00000003ff000219 */ /* 0x000fe20000011602 */
[----:B------:R-:W-:-:S04]  /*2ceb0*/  IMAD R2, R4, UR4, RZ ;  /* 0x0000000404027c24 */ /* 0x000fc8000f8e02ff */
[C---:B------:R-:W-:Y:S02]  /*2cec0*/  IMAD R4, R10.reuse, UR5, R2 ;  /* 0x000000050a047c24 */ /* 0x040fe4000f8e0202 */
        /* <DEDUP_REMOVED lines=9> */
[----:B---3--:R-:W-:Y:S02]  /*2cf60*/  IMAD R4, R8, UR4, RZ ;  /* 0x0000000408047c24 */ /* 0x008fe4000f8e02ff */
[----:B------:R-:W1:Y:S01]  /*2cf70*/  S2R R8, SR_TID.X ;  /* 0x0000000000087919 */ /* 0x000e620000002100 */
[----:B--2---:R-:W-:-:S04]  /*2cf80*/  IMAD.WIDE.U32 R2, R6, UR4, R2 ;  /* 0x0000000406027c25 */ /* 0x004fc8000f8e0002 */
        /* <DEDUP_REMOVED lines=11> */
[----:B------:R-:W-:Y:S01]  /*2d040*/  IMAD.IADD R3, R3, 0x1, R4 ;  /* 0x0000000103037824 */ /* 0x000fe200078e0204 */
[----:B------:R2:W-:Y:S01]  /*2d050*/  STL [R1+0x468], R5 ;  /* 0x0004680501007387 */ /* 0x0005e20000100800 */
[----:B-1----:R-:W-:Y:S02]  /*2d060*/  IMAD.SHL.U32 R10, R8, 0x8, RZ ;  /* 0x00000008080a7824 */ /* 0x002fe400078e00ff */
[----:B------:R-:W-:-:S03]  /*2d070*/  IMAD R6, R6, UR4, RZ ;  /* 0x0000000406067c24 */ /* 0x000fc6000f8e02ff */
[----:B------:R-:W-:Y:S01]  /*2d080*/  LOP3.LUT R10, R10, 0x38, RZ, 0xc0, !PT ;  /* 0x000000380a0a7812 */ /* 0x000fe200078ec0ff */
[----:B--2---:R-:W-:Y:S01]  /*2d090*/  IMAD.WIDE.U32 R4, R0, UR4, R2 ;  /* 0x0000000400047c25 */ /* 0x004fe2000f8e0002 */
[----:B------:R-:W-:-:S03]  /*2d0a0*/  ULDC UR4, c[0x0][0x2b8] ;  /* 0x0000ae0000047ab9 */ /* 0x000fc60000000800 */
        /* <DEDUP_REMOVED lines=9> */
[----:B------:R-:W2:Y:S04]  /*2d140*/  LDL R11, [R1+0x474] ;  /* 0x00047400010b7983 */ /* 0x000ea80000100800 */
[----:B------:R-:W3:Y:S04]  /*2d150*/  LDL.LU R6, [R1+0x478] ;  /* 0x0004780001067983 */ /* 0x000ee80000300800 */
[----:B------:R-:W0:Y:S04]  /*2d160*/  SHFL.IDX PT, R5, R3, RZ, 0x181f ;  /* 0x00181fff03057589 */ /* 0x000e2800000e0000 */
[----:B------:R-:W1:Y:S01]  /*2d170*/  SHFL.IDX PT, R4, R2, RZ, 0x181f ;  /* 0x00181fff02047589 */ /* 0x000e6200000e0000 */
[----:B--2---:R-:W-:-:S02]  /*2d180*/  IMAD R0, R11, R7, RZ ;  /* 0x000000070b007224 */ /* 0x004fc400078e02ff */
[----:B---3--:R-:W-:Y:S02]  /*2d190*/  IMAD.IADD R8, R8, 0x1, R6 ;  /* 0x0000000108087824 */ /* 0x008fe400078e0206 */
[----:B------:R-:W-:Y:S02]  /*2d1a0*/  SHFL.IDX PT, R6, R2, 0x1, 0x181f ;  /* 0x00381f0002067f89 */ /* 0x000fe400000e0000 */
[C---:B------:R-:W-:Y:S01]  /*2d1b0*/  VIADD R7, R8.reuse, 0x10 ;  /* 0x0000001008077836 */ /* 0x040fe20000000000 */
[----:B------:R-:W-:Y:S01]  /*2d1c0*/  ISETP.GE.AND P1, PT, R8, R0, PT ;  /* 0x000000000800720c */ /* 0x000fe20003f26270 */
[----:B------:R-:W-:Y:S04]  /*2d1d0*/  STL [R1+0x478], R8 ;  /* 0x0004780801007387 */ /* 0x000fe80000100800 */
[----:B------:R2:W-:Y:S08]  /*2d1e0*/  STL [R1+0x480], R7 ;  /* 0x0004800701007387 */ /* 0x0005f00000100800 */
        /* <DEDUP_REMOVED lines=27> */
.L_x_6715:
[----:B0-----:R-:W3:Y:S04]  /*2d3a0*/  LDL R2, [R1+0x478] ;  /* 0x0004780001027983 */ /* 0x001ee80000100800 */
[----:B------:R0:W5:Y:S01]  /*2d3b0*/  LDL R8, [R1+0x440] ;  /* 0x0004400001087983 */ /* 0x0001620000100800 */
[----:B---3--:R-:W-:-:S05]  /*2d3c0*/  VIADD R2, R2, 0x30 ;  /* 0x0000003002027836 */ /* 0x008fca0000000000 */
[----:B------:R-:W-:Y:S01]  /*2d3d0*/  ISETP.GE.AND P1, PT, R2, R0, PT ;  /* 0x000000000200720c */ /* 0x000fe20003f26270 */
[----:B------:R1:W-:-:S12]  /*2d3e0*/  STL [R1+0x49c], R2 ;  /* 0x00049c0201007387 */ /* 0x0003d80000100800 */
[----:B-1----:R-:W-:-:S05]  /*2d3f0*/  @!P1 LEA R2, P2, R10, R3, 0x1 ;  /* 0x000000030a029211 */ /* 0x002fca00078408ff */
[----:B--2---:R-:W-:-:S05]  /*2d400*/  @!P1 IMAD.X R3, RZ, RZ, R4, P2 ;  /* 0x000000ffff039224 */ /* 0x004fca00010e0604 */
[----:B------:R-:W-:Y:S01]  /*2d410*/  @!PT LDS RZ, [RZ] ;  /* 0x00000000fffff984 */ /* 0x000fe20000000800 */
[----:B------:R-:W-:Y:S01]  /*2d420*/  @!PT LDS RZ, [RZ] ;  /* 0x00000000fffff984 */ /* 0x000fe20000000800 */
[----:B------:R-:W-:Y:S01]  /*2d430*/  @!PT LDS RZ, [RZ] ;  /* 0x00000000fffff984 */ /* 0x000fe20000000800 */
[----:B------:R0:W-:Y:S01]  /*2d440*/  @!P1 LDGSTS.E.BYPASS.LTC128B.128 [R9+0x21c00], desc[UR40][R2.64], !P0 ;  /* 0x21c0000002099fae */ /* 0x0001e2000c101d68 */
[----:B------:R-:W-:Y:S01]  /*2d450*/  PLOP3.LUT P0, PT, PT, PT, PT, 0x80, 0x0 ;  /* 0x000000000000781c */ /* 0x000fe20003f0f070 */
[----:B------:R-:W-:-:S12]  /*2d460*/  NOP ;  /* 0x0000000000007918 */ /* 0x000fd80000000000 */
.L_x_6584:
        /* <DEDUP_REMOVED lines=8> */
[----:B0-----:R-:W2:Y:S01]  /*2d4f0*/  LDL.LU R2, [R1+0x488] ;  /* 0x0004880001027983 */ /* 0x001ea20000300800 */
        /* <DEDUP_REMOVED lines=29> */
.L_x_6586:
[----:B------:R-:W-:Y:S05]  /*2d6d0*/  BSYNC B6 ;  /* 0x0000000000067941 */ /* 0x000fea0003800000 */
.L_x_6585:
[----:B------:R-:W2:Y:S01]  /*2d6e0*/  LDL.LU R6, [R1+0x46c] ;  /* 0x00046c0001067983 */ /* 0x000ea20000300800 */
[----:B------:R-:W1:Y:S01]  /*2d6f0*/  LDC R7, c[0x0][0x448] ;  /* 0x00011200ff077b82 */ /* 0x000e620000000800 */
[----:B------:R-:W-:Y:S02]  /*2d700*/  ULDC.64 UR4, c[0x0][0x3d8] ;  /* 0x0000f60000047ab9 */ /* 0x000fe40000000a00 */
[----:B------:R-:W2:Y:S04]  /*2d710*/  LDL.LU.64 R2, [R1+0x488] ;  /* 0x0004880001027983 */ /* 0x000ea80000300a00 */
[----:B0-----:R-:W3:Y:S04]  /*2d720*/  LDL.LU R0, [R1+0x490] ;  /* 0x0004900001007983 */ /* 0x001ee80000300800 */
[----:B------:R-:W4:Y:S04]  /*2d730*/  LDL.LU R5, [R1+0x494] ;  /* 0x0004940001057983 */ /* 0x000f280000300800 */
[----:B------:R-:W4:Y:S04]  /*2d740*/  LDL.LU R4, [R1+0x47c] ;  /* 0x00047c0001047983 */ /* 0x000f280000300800 */
[----:B------:R-:W4:Y:S01]  /*2d750*/  LDL.LU R9, [R1+0x444] ;  /* 0x0004440001097983 */ /* 0x000f220000300800 */
[----:B-1----:R-:W-:Y:S01]  /*2d760*/  ISETP.NE.AND P0, PT, R7, 0x1, PT ;  /* 0x000000010700780c */ /* 0x002fe20003f05270 */
[----:B--2---:R-:W-:-:S02]  /*2d770*/  IMAD.MOV.U32 R3, RZ, RZ, R6 ;  /* 0x000000ffff037224 */ /* 0x004fc400078e0006 */
[----:B------:R-:W2:Y:S01]  /*2d780*/  LDL.LU R6, [R1+0x468] ;  /* 0x0004680001067983 */ /* 0x000ea20000300800 */
[----:B---3--:R-:W-:Y:S02]  /*2d790*/  IMAD R0, R0, UR4, RZ ;  /* 0x0000000400007c24 */ /* 0x008fe4000f8e02ff */
        /* <DEDUP_REMOVED lines=15> */
[----:B------:R-:W-:Y:S02]  /*2d890*/  LOP3.LUT R8, R8, 0x40, RZ, 0xfc, !PT ;  /* 0x0000004008087812 */ /* 0x000fe400078efcff */
        /* <DEDUP_REMOVED lines=25> */
[----:B------:R-:W-:-:S11]  /*2da30*/  ISETP.GE.AND P2, PT, R11, UR4, PT ;  /* 0x000000040b007c0c */ /* 0x000fd6000bf46270 */
        /* <DEDUP_REMOVED lines=41> */
[----:B------:R-:W5:Y:S04]  /*2dcd0*/  LDL.LU R12, [R1+0x444] ;  /* 0x00044400010c7983 */ /* 0x000f680000300800 */
[----:B------:R-:W5:Y:S04]  /*2dce0*/  LDL R11, [R1+0x450] ;  /* 0x00045000010b7983 */ /* 0x000f680000100800 */
[----:B------:R-:W5:Y:S04]  /*2dcf0*/  LDL.LU R10, [R1+0x498] ;  /* 0x00049800010a7983 */ /* 0x000f680000300800 */
[----:B------:R-:W-:Y:S04]  /*2dd00*/  SHFL.IDX PT, R14, R0, 0x1, 0x181f ;  /* 0x00381f00000e7f89 */ /* 0x000fe800000e0000 */
[----:B------:R-:W-:Y:S01]  /*2dd10*/  SHFL.IDX PT, R9, R4, 0x1, 0x181f ;  /* 0x00381f0004097f89 */ /* 0x000fe200000e0000 */
[----:B--2---:R-:W-:-:S05]  /*2dd20*/  IMAD R7, R8, R7, RZ ;  /* 0x0000000708077224 */ /* 0x004fca00078e02ff */
[-C--:B---3--:R-:W-:Y:S02]  /*2dd30*/  ISETP.GE.AND P2, PT, R3, R7.reuse, PT ;  /* 0x000000070300720c */ /* 0x088fe40003f46270 */
[----:B------:R-:W0:Y:S01]  /*2dd40*/  S2R R3, SR_TID.X ;  /* 0x0000000000037919 */ /* 0x000e220000002100 */
[----:B----4-:R-:W-:Y:S02]  /*2dd50*/  ISETP.GE.AND P3, PT, R2, R7, PT ;  /* 0x000000070200720c */ /* 0x010fe40003f66270 */
[----:B-----5:R-:W-:-:S04]  /*2dd60*/  LOP3.LUT R12, R12, 0xfffeffff, RZ, 0xc0, !PT ;  /* 0xfffeffff0c0c7812 */ /* 0x020fc800078ec0ff */
[----:B------:R-:W-:-:S04]  /*2dd70*/  @P1 LOP3.LUT R12, R12, 0x10000, RZ, 0xfc, !PT ;  /* 0x000100000c0c1812 */ /* 0x000fc800078efcff */
[----:B------:R-:W-:Y:S02]  /*2dd80*/  @!P2 LOP3.LUT R2, R5, 0x40, RZ, 0xc0, !PT ;  /* 0x000000400502a812 */ /* 0x000fe400078ec0ff */
[C---:B------:R-:W-:Y:S02]  /*2dd90*/  LOP3.LUT P1, RZ, R12.reuse, 0x8, RZ, 0xc0, !PT ;  /* 0x000000080cff7812 */ /* 0x040fe4000782c0ff */
[C---:B------:R-:W-:Y:S02]  /*2dda0*/  LOP3.LUT P4, RZ, R12.reuse, 0x2, RZ, 0xc0, !PT ;  /* 0x000000020cff7812 */ /* 0x040fe4000788c0ff */
[----:B------:R-:W-:Y:S02]  /*2ddb0*/  LOP3.LUT R12, R12, 0xffffbfff, RZ, 0xc0, !PT ;  /* 0xffffbfff0c0c7812 */ /* 0x000fe400078ec0ff */
[----:B------:R-:W-:Y:S02]  /*2ddc0*/  @!P2 SHF.R.U32.HI R2, RZ, 0x2, R2 ;  /* 0x00000002ff02a819 */ /* 0x000fe40000011602 */
[----:B------:R-:W-:-:S02]  /*2ddd0*/  @P3 LOP3.LUT R12, R12, 0x4000, RZ, 0xfc, !PT ;  /* 0x000040000c0c3812 */ /* 0x000fc400078efcff */
[----:B------:R-:W-:Y:S02]  /*2dde0*/  @!P2 ISETP.NE.U32.AND P3, PT, R2, RZ, PT ;  /* 0x000000ff0200a20c */ /* 0x000fe40003f65070 */
[----:B------:R-:W-:Y:S02]  /*2ddf0*/  @!P2 LOP3.LUT R2, R6, 0x80, RZ, 0xc0, !PT ;  /* 0x000000800602a812 */ /* 0x000fe400078ec0ff */
[----:B------:R-:W-:Y:S02]  /*2de00*/  LOP3.LUT R12, R12, 0xffffffdf, RZ, 0xc0, !PT ;  /* 0xffffffdf0c0c7812 */ /* 0x000fe400078ec0ff */
[----:B------:R-:W-:Y:S01]  /*2de10*/  @!P2 SHF.R.U32.HI R2, RZ, 0x3, R2 ;  /* 0x00000003ff02a819 */ /* 0x000fe20000011602 */
[----:B------:R-:W-:Y:S01]  /*2de20*/  SHFL.IDX PT, R8, R4, RZ, 0x181f ;  /* 0x00181fff04087589 */ /* 0x000fe200000e0000 */
[----:B0-----:R-:W-:-:S05]  /*2de30*/  IMAD.SHL.U32 R13, R3, 0x8, RZ ;  /* 0x00000008030d7824 */ /* 0x001fca00078e00ff */
[----:B------:R-:W-:Y:S02]  /*2de40*/  @P3 LOP3.LUT R12, R12, 0x20, RZ, 0xfc, !PT ;  /* 0x000000200c0c3812 */ /* 0x000fe400078efcff */
[----:B------:R-:W-:Y:S02]  /*2de50*/  @!P2 ISETP.NE.U32.AND P3, PT, R2, RZ, PT ;  /* 0x000000ff0200a20c */ /* 0x000fe40003f65070 */
[----:B------:R-:W0:Y:S01]  /*2de60*/  SHFL.IDX PT, R2, R0, RZ, 0x181f ;  /* 0x00181fff00027589 */ /* 0x000e2200000e0000 */
[----:B------:R-:W-:Y:S02]  /*2de70*/  LOP3.LUT R13, R13, 0x38, RZ, 0xc0, !PT ;  /* 0x000000380d0d7812 */ /* 0x000fe400078ec0ff */
[----:B------:R-:W-:-:S08]  /*2de80*/  LOP3.LUT R12, R12, 0xffff7fff, RZ, 0xc0, !PT ;  /* 0xffff7fff0c0c7812 */ /* 0x000fd000078ec0ff */
[----:B------:R-:W-:Y:S02]  /*2de90*/  @P3 LOP3.LUT R12, R12, 0x8000, RZ, 0xfc, !PT ;  /* 0x000080000c0c3812 */ /* 0x000fe400078efcff */
[----:B0-----:R-:W-:-:S05]  /*2dea0*/  @!P2 LEA R3, P6, R13, R2, 0x1 ;  /* 0x000000020d03a211 */ /* 0x001fca00078c08ff */
[----:B------:R-:W-:-:S05]  /*2deb0*/  @!P2 IMAD.X R2, RZ, RZ, R8, P6 ;  /* 0x000000ffff02a224 */ /* 0x000fca00030e0608 */
[----:B------:R-:W-:-:S04]  /*2dec0*/  @!P2 LOP3.LUT R3, R3, R2, RZ, 0x3c, !PT ;  /* 0x000000020303a212 */ /* 0x000fc800078e3cff */
[C---:B------:R-:W-:Y:S02]  /*2ded0*/  @!P2 LOP3.LUT R2, R3.reuse, R2, RZ, 0x3c, !PT ;  /* 0x000000020302a212 */ /* 0x040fe400078e3cff */
[C---:B------:R-:W-:Y:S02]  /*2dee0*/  LOP3.LUT P6, RZ, R12.reuse, 0x4, RZ, 0xc0, !PT ;  /* 0x000000040cff7812 */ /* 0x040fe400078cc0ff */
[----:B------:R-:W-:Y:S02]  /*2def0*/  @!P2 LOP3.LUT R3, R3, R2, RZ, 0x3c, !PT ;  /* 0x000000020303a212 */ /* 0x000fe400078e3cff */
[----:B------:R-:W-:-:S03]  /*2df00*/  LOP3.LUT P3, RZ, R12, 0x20, RZ, 0xc0, !PT ;  /* 0x000000200cff7812 */ /* 0x000fc6000786c0ff */
[----:B------:R-:W-:Y:S01]  /*2df10*/  @!P2 LDGSTS.E.BYPASS.LTC128B.128 [R11+0x26400], desc[UR40][R2.64], !P1 ;  /* 0x26400000020bafae */ /* 0x000fe2000c901d68 */
        /* <DEDUP_REMOVED lines=56> */
.L_x_6725:
        /* <DEDUP_REMOVED lines=31> */
.L_x_6589:
[----:B------:R-:W-:Y:S05]  /*2e490*/  BSYNC B0 ;  /* 0x0000000000007941 */ /* 0x000fea0003800000 */
.L_x_6588:
[----:B--2---:R2:W5:Y:S01]  /*2e4a0*/  LDL R0, [R1+0x440] ;  /* 0x0004400001007983 */ /* 0x0045620000100800 */
[----:B------:R-:W-:Y:S01]  /*2e4b0*/  PLOP3.LUT P0, PT, PT, PT, PT, 0x80, 0x0 ;  /* 0x000000000000781c */ /* 0x000fe20003f0f070 */
[----:B------:R-:W-:-:S12]  /*2e4c0*/  NOP ;  /* 0x0000000000007918 */ /* 0x000fd80000000000 */
.L_x_6590:
        /* <DEDUP_REMOVED lines=19> */
.L_x_6726:
[----:B------:R-:W-:Y:S05]  /*2e600*/  BSYNC B0 ;  /* 0x0000000000007941 */ /* 0x000fea0003800000 */
.L_x_6591:
        /* <DEDUP_REMOVED lines=8> */
[----:B------:R-:W3:Y:S02]  /*2e690*/  LDL R2, [R1+0x454] ;  /* 0x0004540001027983 */ /* 0x000ee40000100800 */
[----:B----4-:R-:W-:Y:S01]  /*2e6a0*/  IMAD R0, R4, 0x8, R5 ;  /* 0x0000000804007824 */ /* 0x010fe200078e0205 */
[----:B0-----:R-:W-:Y:S01]  /*2e6b0*/  LOP3.LUT R3, R3, 0x7f, RZ, 0xc0, !PT ;  /* 0x0000007f03037812 */ /* 0x001fe200078ec0ff */
[----:B------:R-:W-:Y:S03]  /*2e6c0*/  BSSY B1, `(.L_x_6595) ;  /* 0x0000005000017945 */ /* 0x000fe60003800000 */
[----:B------:R-:W-:-:S02]  /*2e6d0*/  ISETP.NE.AND P1, PT, R3, RZ, PT ;  /* 0x000000ff0300720c */ /* 0x000fc40003f25270 */
[----:B---3--:R-:W-:-:S04]  /*2e6e0*/  SHF.L.U32 R2, R2, 0x1f, RZ ;  /* 0x0000001f02027819 */ /* 0x008fc800000006ff */
[----:B------:R-:W0:Y:S02]  /*2e6f0*/  SYNCS.PHASECHK.TRANS64.TRYWAIT P0, [R0+URZ+0x38860], R2 ;  /* 0x03886002000075a7 */ /* 0x000e24000800017f */
[----:B0-----:R-:W-:Y:S05]  /*2e700*/  @!P0 BRA `(.L_x_6596) ;  /* 0x0000005800d48947 */ /* 0x001fea0003800000 */
.L_x_6727:
[----:B------:R-:W-:Y:S05]  /*2e710*/  BSYNC B1 ;  /* 0x0000000000017941 */ /* 0x000fea0003800000 */
.L_x_6595:
        /* <DEDUP_REMOVED lines=9> */
.L_x_6598:
[----:B------:R-:W-:Y:S05]  /*2e7b0*/  BSYNC B1 ;  /* 0x0000000000017941 */ /* 0x000fea0003800000 */
.L_x_6597:
[----:B------:R-:W3:Y:S04]  /*2e7c0*/  LDL R4, [R1+0x440] ;  /* 0x0004400001047983 */ /* 0x000ee80000100800 */
[----:B0-----:R-:W3:Y:S04]  /*2e7d0*/  LDL R2, [R1+0x448] ;  /* 0x0004480001027983 */ /* 0x001ee80000100800 */
[----:B------:R-:W4:Y:S04]  /*2e7e0*/  LDL R5, [R1+0x45c] ;  /* 0x00045c0001057983 */ /* 0x000f280000100800 */
[----:B------:R-:W4:Y:S01]  /*2e7f0*/  LDL.LU R3, [R1+0x470] ;  /* 0x0004700001037983 */ /* 0x000f220000300800 */
[----:B------:R-:W-:Y:S01]  /*2e800*/  UIADD3 UR4, UP0, UR38, 0x470, URZ ;  /* 0x0000047026047890 */ /* 0x000fe2000ff1e03f */
[----:B------:R-:W-:Y:S01]  /*2e810*/  PLOP3.LUT P0, PT, PT, PT, PT, 0x80, 0x0 ;  /* 0x000000000000781c */ /* 0x000fe20003f0f070 */
[----:B------:R-:W-:Y:S01]  /*2e820*/  VIADD R0, R0, 0x38850 ;  /* 0x0003885000007836 */ /* 0x000fe20000000000 */
[----:B------:R-:W-:Y:S01]  /*2e830*/  UMOV UR6, 0x0 ;  /* 0x0000000000067882 */ /* 0x000fe20000000000 */
[----:B------:R-:W-:Y:S01]  /*2e840*/  UIADD3.X UR5, URZ, UR39, URZ, UP0, !UPT ;  /* 0x000000273f057290 */ /* 0x000fe200087fe43f */
[----:B------:R-:W-:Y:S01]  /*2e850*/  UMOV UR7, 0x14f00000 ;  /* 0x14f0000000077882 */ /* 0x000fe20000000000 */
[----:B------:R-:W-:Y:S01]  /*2e860*/  UMOV UR10, URZ ;  /* 0x0000003f000a7c82 */ /* 0x000fe20008000000 */
[----:B---3--:R-:W-:-:S04]  /*2e870*/  IMAD R2, R2, 0x10000, R4 ;  /* 0x0001000002027824 */ /* 0x008fc800078e0204 */
[----:B------:R-:W-:Y:S02]  /*2e880*/  VIADD R4, R2, 0x400 ;  /* 0x0000040002047836 */ /* 0x000fe40000000000 */
[----:B----4-:R-:W-:-:S07]  /*2e890*/  IMAD R3, R3, 0x40, R5 ;  /* 0x0000004003037824 */ /* 0x010fce00078e0205 */
.L_x_6599:
        /* <DEDUP_REMOVED lines=15> */
.L_x_6600:
        /* <DEDUP_REMOVED lines=15> */
.L_x_6601:
        /* <DEDUP_REMOVED lines=15> */
.L_x_6602:
        /* <DEDUP_REMOVED lines=15> */
.L_x_6603:
        /* <DEDUP_REMOVED lines=15> */
.L_x_6604:
        /* <DEDUP_REMOVED lines=15> */
.L_x_6605:
        /* <DEDUP_REMOVED lines=15> */
.L_x_6606:
        /* <DEDUP_REMOVED lines=10> */
.L_x_6594:
[----:B------:R-:W-:Y:S05]  /*2efd0*/  BSYNC B0 ;  /* 0x0000000000007941 */ /* 0x000fea0003800000 */
.L_x_6593:
[----:B-1----:R-:W3:Y:S04]  /*2efe0*/  LDL R4, [R1+0x464] ;  /* 0x0004640001047983 */ /* 0x002ee80000100800 */
[----:B------:R-:W4:Y:S01]  /*2eff0*/  LDL R5, [R1+0x460] ;  /* 0x0004600001057983 */ /* 0x000f220000100800 */
[----:B------:R-:W-:Y:S01]  /*2f000*/  BSSY B0, `(.L_x_6607) ;  /* 0x00002b3000007945 */ /* 0x000fe20003800000 */
[----:B---3--:R-:W-:-:S05]  /*2f010*/  VIADD R0, R4, 0xfffffffe ;  /* 0xfffffffe04007836 */ /* 0x008fca0000000000 */
[----:B----4-:R-:W-:-:S13]  /*2f020*/  ISETP.GE.AND P0, PT, R0, R5, PT ;  /* 0x000000050000720c */ /* 0x010fda0003f06270 */
        /* <DEDUP_REMOVED lines=9> */
[----:B------:R-:W3:Y:S04]  /*2f0c0*/  LDL.LU R4, [R1+0x448] ;  /* 0x0004480001047983 */ /* 0x000ee80000300800 */
[----:B------:R-:W4:Y:S04]  /*2f0d0*/  LDL.LU R7, [R1+0x454] ;  /* 0x0004540001077983 */ /* 0x000f280000300800 */
[----:B------:R-:W5:Y:S01]  /*2f0e0*/  LDL R5, [R1+0x444] ;  /* 0x0004440001057983 */ /* 0x000f620000100800 */
[----:B------:R-:W-:Y:S01]  /*2f0f0*/  BSSY B1, `(.L_x_6611) ;  /* 0x00000db000017945 */ /* 0x000fe20003800000 */
[----:B---3--:R-:W-:-:S05]  /*2f100*/  VIADD R2, R4, 0x1 ;  /* 0x0000000104027836 */ /* 0x008fca0000000000 */
[----:B------:R-:W-:-:S04]  /*2f110*/  ISETP.NE.AND P0, PT, R2, 0x2, PT ;  /* 0x000000020200780c */ /* 0x000fc80003f05270 */
[----:B------:R-:W-:Y:S02]  /*2f120*/  SEL R3, RZ, 0x1, P0 ;  /* 0x00000001ff037807 */ /* 0x000fe40000000000 */
[----:B------:R-:W-:Y:S02]  /*2f130*/  SEL R8, R2, RZ, P0 ;  /* 0x000000ff02087207 */ /* 0x000fe40000000000 */
[----:B----4-:R-:W-:-:S03]  /*2f140*/  LOP3.LUT R7, R7, R3, RZ, 0x3c, !PT ;  /* 0x0000000307077212 */ /* 0x010fc600078e3cff */
[----:B------:R0:W-:Y:S04]  /*2f150*/  STL [R1+0x448], R8 ;  /* 0x0004480801007387 */ /* 0x0001e80000100800 */
[----:B------:R0:W-:Y:S01]  /*2f160*/  STL [R1+0x454], R7 ;  /* 0x0004540701007387 */ /* 0x0001e20000100800 */
[----:B-----5:R-:W-:-:S13]  /*2f170*/  LOP3.LUT P2, RZ, R5, 0x1, RZ, 0xc0, !PT ;  /* 0x0000000105ff7812 */ /* 0x020fda000784c0ff */
[----:B0-----:R-:W-:Y:S05]  /*2f180*/  @!P2 BRA `(.L_x_6612) ;  /* 0x0000000c0044a947 */ /* 0x001fea0003800000 */
[----:B------:R-:W-:Y:S02]  /*2f190*/  ULDC.64 UR4, c[0x0][0x418] ;  /* 0x0001060000047ab9 */ /* 0x000fe40000000a00 */
        /* <DEDUP_REMOVED lines=22> */
.L_x_6613:
[----:B------:R-:W3:Y:S01]  /*2f300*/  LDL R2, [R1+0x440] ;  /* 0x0004400001027983 */ /* 0x000ee20000100800 */
[----:B------:R-:W0:Y:S02]  /*2f310*/  S2R R3, SR_TID.X ;  /* 0x0000000000037919 */ /* 0x000e240000002100 */
[----:B0-----:R-:W-:Y:S01]  /*2f320*/  LOP3.LUT R4, R3, 0x7f, RZ, 0xc0, !PT ;  /* 0x0000007f03047812 */ /* 0x001fe200078ec0ff */
[----:B------:R-:W-:Y:S03]  /*2f330*/  BSSY B3, `(.L_x_6614) ;  /* 0x0000006000037945 */ /* 0x000fe60003800000 */
[----:B------:R-:W-:Y:S01]  /*2f340*/  ISETP.NE.AND P1, PT, R4, RZ, PT ;  /* 0x000000ff0400720c */ /* 0x000fe20003f25270 */
[----:B---3--:R-:W-:Y:S01]  /*2f350*/  IMAD R3, R8, 0x8, R2 ;  /* 0x0000000808037824 */ /* 0x008fe200078e0202 */
[----:B------:R-:W-:-:S04]  /*2f360*/  SHF.L.U32 R2, R7, 0x1f, RZ ;  /* 0x0000001f07027819 */ /* 0x000fc800000006ff */
[----:B------:R-:W0:Y:S02]  /*2f370*/  SYNCS.PHASECHK.TRANS64.TRYWAIT P0, [R3+URZ+0x38840], R2 ;  /* 0x03884002030075a7 */ /* 0x000e24000800017f */
[----:B0-----:R-:W-:Y:S05]  /*2f380*/  @!P0 BRA `(.L_x_6615) ;  /* 0x0000004c00c88947 */ /* 0x001fea0003800000 */
.L_x_6728:
[----:B------:R-:W-:Y:S05]  /*2f390*/  BSYNC B3 ;  /* 0x0000000000037941 */ /* 0x000fea0003800000 */
.L_x_6614:
        /* <DEDUP_REMOVED lines=9> */
.L_x_6617:
[----:B------:R-:W-:Y:S05]  /*2f430*/  BSYNC B3 ;  /* 0x0000000000037941 */ /* 0x000fea0003800000 */
.L_x_6616:
        /* <DEDUP_REMOVED lines=14> */
.L_x_6618:
        /* <DEDUP_REMOVED lines=13> */
.L_x_6729:
[----:B------:R-:W-:Y:S05]  /*2f5f0*/  BSYNC B3 ;  /* 0x0000000000037941 */ /* 0x000fea0003800000 */
.L_x_6619:
        /* <DEDUP_REMOVED lines=11> */
.L_x_6622:
[----:B------:R-:W-:Y:S05]  /*2f6b0*/  BSYNC B3 ;  /* 0x0000000000037941 */ /* 0x000fea0003800000 */
.L_x_6621:
        /* <DEDUP_REMOVED lines=11> */
.L_x_6623:
        /* <DEDUP_REMOVED lines=15> */
.L_x_6624:
        /* <DEDUP_REMOVED lines=15> */
.L_x_6625:
        /* <DEDUP_REMOVED lines=15> */
.L_x_6626:
        /* <DEDUP_REMOVED lines=15> */
.L_x_6627:
        /* <DEDUP_REMOVED lines=15> */
.L_x_6628:
        /* <DEDUP_REMOVED lines=15> */
.L_x_6629:
        /* <DEDUP_REMOVED lines=15> */
.L_x_6630:
        /* <DEDUP_REMOVED lines=10> */
.L_x_6612:
[----:B------:R-:W-:Y:S05]  /*2fea0*/  BSYNC B1 ;  /* 0x0000000000017941 */ /* 0x000fea0003800000 */
.L_x_6611:
[----:B------:R-:W3:Y:S02]  /*2feb0*/  LDL R4, [R1+0x464] ;  /* 0x0004640001047983 */ /* 0x000ee40000100800 */
[----:B---3--:R-:W-:-:S07]  /*2fec0*/  VIADD R0, R4, 0xfffffffd ;  /* 0xfffffffd04007836 */ /* 0x008fce0000000000 */
.L_x_6610:
[----:B------:R-:W-:Y:S05]  /*2fed0*/  BSYNC B2 ;  /* 0x0000000000027941 */ /* 0x000fea0003800000 */
.L_x_6609:
[----:B------:R-:W3:Y:S01]  /*2fee0*/  LDL.LU R2, [R1+0x464] ;  /* 0x0004640001027983 */ /* 0x000ee20000300800 */
[----:B------:R-:W-:Y:S01]  /*2fef0*/  VIADD R6, R6, 0xfffffffe ;  /* 0xfffffffe06067836 */ /* 0x000fe20000000000 */
[----:B---3--:R-:W-:-:S04]  /*2ff00*/  LOP3.LUT R2, RZ, R2, RZ, 0x33, !PT ;  /* 0x00000002ff027212 */ /* 0x008fc800078e33ff */
[----:B------:R-:W-:-:S13]  /*2ff10*/  ISETP.NE.AND P0, PT, R6, R2, PT ;  /* 0x000000020600720c */ /* 0x000fda0003f05270 */
[----:B------:R-:W-:Y:S05]  /*2ff20*/  @!P0 BRA `(.L_x_6608) ;  /* 0x0000001c00008947 */ /* 0x000fea0003800000 */
.L_x_6671:
[----:B------:R-:W3:Y:S04]  /*2ff30*/  LDL R4, [R1+0x444] ;  /* 0x0004440001047983 */ /* 0x000ee80000100800 */
[----:B------:R-:W4:Y:S04]  /*2ff40*/  LDL.LU R3, [R1+0x448] ;  /* 0x0004480001037983 */ /* 0x000f280000300800 */
[----:B------:R-:W5:Y:S01]  /*2ff50*/  LDL.LU R2, [R1+0x454] ;  /* 0x0004540001027983 */ /* 0x000f620000300800 */
[----:B------:R-:W-:Y:S05]  /*2ff60*/  YIELD ;  /* 0x0000000000007946 */ /* 0x000fea0003800000 */
[----:B------:R-:W-:Y:S01]  /*2ff70*/  BSSY B1, `(.L_x_6631) ;  /* 0x00000d8000017945 */ /* 0x000fe20003800000 */
[----:B---3--:R-:W-:Y:S01]  /*2ff80*/  LOP3.LUT P1, RZ, R4, 0x1, RZ, 0xc0, !PT ;  /* 0x0000000104ff7812 */ /* 0x008fe2000782c0ff */
[----:B----4-:R-:W-:-:S05]  /*2ff90*/  VIADD R7, R3, 0x1 ;  /* 0x0000000103077836 */ /* 0x010fca0000000000 */
[----:B------:R-:W-:-:S04]  /*2ffa0*/  ISETP.NE.AND P0, PT, R7, 0x2, PT ;  /* 0x000000020700780c */ /* 0x000fc80003f05270 */
[----:B------:R-:W-:Y:S02]  /*2ffb0*/  SEL R6, RZ, 0x1, P0 ;  /* 0x00000001ff067807 */ /* 0x000fe40000000000 */
        /* <DEDUP_REMOVED lines=27> */
.L_x_6633:
[----:B------:R-:W0:Y:S01]  /*30170*/  LDL R2, [R1+0x440] ;  /* 0x0004400001027983 */ /* 0x000e220000100800 */
[----:B------:R-:W1:Y:S01]  /*30180*/  S2R R3, SR_TID.X ;  /* 0x0000000000037919 */ /* 0x000e620000002100 */
[----:B------:R-:W-:Y:S01]  /*30190*/  BSSY B2, `(.L_x_6634) ;  /* 0x0000007000027945 */ /* 0x000fe20003800000 */
[----:B-1----:R-:W-:-:S04]  /*301a0*/  LOP3.LUT R3, R3, 0x7f, RZ, 0xc0, !PT ;  /* 0x0000007f03037812 */ /* 0x002fc800078ec0ff */
[----:B------:R-:W-:Y:S01]  /*301b0*/  ISETP.NE.AND P1, PT, R3, RZ, PT ;  /* 0x000000ff0300720c */ /* 0x000fe20003f25270 */
[----:B0-----:R-:W-:Y:S01]  /*301c0*/  IMAD R4, R7, 0x8, R2 ;  /* 0x0000000807047824 */ /* 0x001fe200078e0202 */
[----:B------:R-:W-:-:S04]  /*301d0*/  SHF.L.U32 R2, R6, 0x1f, RZ ;  /* 0x0000001f06027819 */ /* 0x000fc800000006ff */
[----:B------:R-:W0:Y:S02]  /*301e0*/  SYNCS.PHASECHK.TRANS64.TRYWAIT P0, [R4+URZ+0x38840], R2 ;  /* 0x03884002040075a7 */ /* 0x000e24000800017f */
[----:B0-----:R-:W-:Y:S05]  /*301f0*/  @!P0 BRA `(.L_x_6635) ;  /* 0x0000004000548947 */ /* 0x001fea0003800000 */
.L_x_6730:
[----:B------:R-:W-:Y:S05]  /*30200*/  BSYNC B2 ;  /* 0x0000000000027941 */ /* 0x000fea0003800000 */
.L_x_6634:
        /* <DEDUP_REMOVED lines=9> */
.L_x_6637:
[----:B------:R-:W-:Y:S05]  /*302a0*/  BSYNC B2 ;  /* 0x0000000000027941 */ /* 0x000fea0003800000 */
.L_x_6636:
        /* <DEDUP_REMOVED lines=13> */
.L_x_6638:
        /* <DEDUP_REMOVED lines=13> */
.L_x_6731:
[----:B------:R-:W-:Y:S05]  /*30450*/  BSYNC B2 ;  /* 0x0000000000027941 */ /* 0x000fea0003800000 */
.L_x_6639:
        /* <DEDUP_REMOVED lines=11> */
.L_x_6642:
[----:B------:R-:W-:Y:S05]  /*30510*/  BSYNC B2 ;  /* 0x0000000000027941 */ /* 0x000fea0003800000 */
.L_x_6641:
        /* <DEDUP_REMOVED lines=10> */
.L_x_6643:
        /* <DEDUP_REMOVED lines=15> */
.L_x_6644:
        /* <DEDUP_REMOVED lines=15> */
.L_x_6645:
        /* <DEDUP_REMOVED lines=15> */
.L_x_6646:
        /* <DEDUP_REMOVED lines=15> */
.L_x_6647:
        /* <DEDUP_REMOVED lines=15> */
.L_x_6648:
        /* <DEDUP_REMOVED lines=15> */
.L_x_6649:
        /* <DEDUP_REMOVED lines=15> */
.L_x_6650:
        /* <DEDUP_REMOVED lines=10> */
.L_x_6632:
[----:B------:R-:W-:Y:S05]  /*30cf0*/  BSYNC B1 ;  /* 0x0000000000017941 */ /* 0x000fea0003800000 */
.L_x_6631:
[----:B------:R-:W3:Y:S01]  /*30d00*/  LDL R2, [R1+0x444] ;  /* 0x0004440001027983 */ /* 0x000ee20000100800 */
[----:B------:R-:W-:Y:S01]  /*30d10*/  VIADD R7, R7, 0x1 ;  /* 0x0000000107077836 */ /* 0x000fe20000000000 */
[----:B------:R-:W-:Y:S04]  /*30d20*/  BSSY B1, `(.L_x_6651) ;  /* 0x00000dc000017945 */ /* 0x000fe80003800000 */
[----:B------:R-:W-:-:S04]  /*30d30*/  ISETP.NE.AND P0, PT, R7, 0x2, PT ;  /* 0x000000020700780c */ /* 0x000fc80003f05270 */
[----:B------:R-:W-:-:S05]  /*30d40*/  SEL R9, R7, RZ, P0 ;  /* 0x000000ff07097207 */ /* 0x000fca0000000000 */
[----:B------:R0:W-:Y:S01]  /*30d50*/  STL [R1+0x448], R9 ;  /* 0x0004480901007387 */ /* 0x0001e20000100800 */
[----:B---3--:R-:W-:Y:S02]  /*30d60*/  LOP3.LUT P2, RZ, R2, 0x1, RZ, 0xc0, !PT ;  /* 0x0000000102ff7812 */ /* 0x008fe4000784c0ff */
[----:B------:R-:W-:-:S04]  /*30d70*/  SEL R2, RZ, 0x1, P0 ;  /* 0x00000001ff027807 */ /* 0x000fc80000000000 */
[----:B------:R-:W-:Y:S01]  /*30d80*/  LOP3.LUT R8, R6, R2, RZ, 0x3c, !PT ;  /* 0x0000000206087212 */ /* 0x000fe200078e3cff */
[----:B------:R-:W-:-:S04]  /*30d90*/  VIADD R6, R0, 0xffffffff ;  /* 0xffffffff00067836 */ /* 0x000fc80000000000 */
[----:B------:R0:W-:Y:S02]  /*30da0*/  STL [R1+0x454], R8 ;  /* 0x0004540801007387 */ /* 0x0001e40000100800 */
[----:B------:R-:W-:Y:S05]  /*30db0*/  @!P2 BRA `(.L_x_6652) ;  /* 0x0000000c0048a947 */ /* 0x000fea0003800000 */
[----:B------:R-:W-:Y:S01]  /*30dc0*/  ULDC.64 UR4, c[0x0][0x418] ;  /* 0x0001060000047ab9 */ /* 0x000fe20000000a00 */
[----:B------:R-:W-:Y:S01]  /*30dd0*/  IMAD.MOV.U32 R7, RZ, RZ, R6 ;  /* 0x000000ffff077224 */ /* 0x000fe200078e0006 */
        /* <DEDUP_REMOVED lines=22> */
.L_x_6653:
[----:B------:R-:W3:Y:S01]  /*30f40*/  LDL R2, [R1+0x440] ;  /* 0x0004400001027983 */ /* 0x000ee20000100800 */
[----:B------:R-:W1:Y:S02]  /*30f50*/  S2R R3, SR_TID.X ;  /* 0x0000000000037919 */ /* 0x000e640000002100 */
[----:B-1----:R-:W-:Y:S02]  /*30f60*/  LOP3.LUT R4, R3, 0x7f, RZ, 0xc0, !PT ;  /* 0x0000007f03047812 */ /* 0x002fe400078ec0ff */
[----:B------:R-:W-:Y:S01]  /*30f70*/  SHF.L.U32 R3, R8, 0x1f, RZ ;  /* 0x0000001f08037819 */ /* 0x000fe200000006ff */
[----:B------:R-:W-:Y:S01]  /*30f80*/  BSSY B2, `(.L_x_6654) ;  /* 0x0000005000027945 */ /* 0x000fe20003800000 */
[----:B------:R-:W-:Y:S01]  /*30f90*/  ISETP.NE.AND P1, PT, R4, RZ, PT ;  /* 0x000000ff0400720c */ /* 0x000fe20003f25270 */
[----:B---3--:R-:W-:-:S04]  /*30fa0*/  IMAD R2, R9, 0x8, R2 ;  /* 0x0000000809027824 */ /* 0x008fc800078e0202 */
[----:B------:R-:W1:Y:S02]  /*30fb0*/  SYNCS.PHASECHK.TRANS64.TRYWAIT P0, [R2+URZ+0x38840], R3 ;  /* 0x03884003020075a7 */ /* 0x000e64000800017f */
[----:B-1----:R-:W-:Y:S06]  /*30fc0*/  @!P0 BRA `(.L_x_6655) ;  /* 0x0000003400088947 */ /* 0x002fec0003800000 */
.L_x_6732:
[----:B------:R-:W-:Y:S05]  /*30fd0*/  BSYNC B2 ;  /* 0x0000000000027941 */ /* 0x000fea0003800000 */
.L_x_6654:
        /* <DEDUP_REMOVED lines=9> */
.L_x_6657:
[----:B------:R-:W-:Y:S05]  /*31070*/  BSYNC B2 ;  /* 0x0000000000027941 */ /* 0x000fea0003800000 */
.L_x_6656:
        /* <DEDUP_REMOVED lines=14> */
.L_x_6658:
        /* <DEDUP_REMOVED lines=13> */
.L_x_6733:
[----:B------:R-:W-:Y:S05]  /*31230*/  BSYNC B2 ;  /* 0x0000000000027941 */ /* 0x000fea0003800000 */
.L_x_6659:
        /* <DEDUP_REMOVED lines=11> */
.L_x_6662:
[----:B------:R-:W-:Y:S05]  /*312f0*/  BSYNC B2 ;  /* 0x0000000000027941 */ /* 0x000fea0003800000 */
.L_x_6661:
        /* <DEDUP_REMOVED lines=11> */
.L_x_6663:
        /* <DEDUP_REMOVED lines=15> */
.L_x_6664:
        /* <DEDUP_REMOVED lines=15> */
.L_x_6665:
        /* <DEDUP_REMOVED lines=15> */
.L_x_6666:
        /* <DEDUP_REMOVED lines=15> */
.L_x_6667:
        /* <DEDUP_REMOVED lines=15> */
.L_x_6668:
        /* <DEDUP_REMOVED lines=15> */
.L_x_6669:
        /* <DEDUP_REMOVED lines=15> */
.L_x_6670:
        /* <DEDUP_REMOVED lines=10> */
.L_x_6652:
[----:B------:R-:W-:Y:S05]  /*31ae0*/  BSYNC B1 ;  /* 0x0000000000017941 */ /* 0x000fea0003800000 */
.L_x_6651:
[----:B------:R-:W3:Y:S01]  /*31af0*/  LDL R5, [R1+0x460] ;  /* 0x0004600001057983 */ /* 0x000ee20000100800 */
[----:B------:R-:W-:Y:S01]  /*31b00*/  VIADD R0, R0, 0xfffffffe ;  /* 0xfffffffe00007836 */ /* 0x000fe20000000000 */
[----:B---3--:R-:W-:-:S13]  /*31b10*/  ISETP.GT.AND P0, PT, R6, R5, PT ;  /* 0x000000050600720c */ /* 0x008fda0003f04270 */
[----:B------:R-:W-:Y:S05]  /*31b20*/  @P0 BRA `(.L_x_6671) ;  /* 0xffffffe400000947 */ /* 0x000fea000383ffff */
.L_x_6608:
[----:B------:R-:W-:Y:S05]  /*31b30*/  BSYNC B0 ;  /* 0x0000000000007941 */ /* 0x000fea0003800000 */
.L_x_6607:
        /* <DEDUP_REMOVED lines=12> */
[----:B------:R-:W3:Y:S01]  /*31c00*/  S2R R2, SR_LANEID ;  /* 0x0000000000027919 */ /* 0x000ee20000000000 */
[----:B------:R-:W-:Y:S02]  /*31c10*/  VOTEU.ANY UR4, UPT, PT ;  /* 0x0000000000047886 */ /* 0x000fe400038e0100 */
[----:B------:R-:W3:Y:S08]  /*31c20*/  FLO.U32 R4, UR4 ;  /* 0x0000000400047d00 */ /* 0x000ef000080e0000 */
[----:B------:R-:W4:Y:S01]  /*31c30*/  POPC R5, UR4 ;  /* 0x0000000400057d09 */ /* 0x000f220008000000 */
[----:B---3--:R-:W-:-:S02]  /*31c40*/  ISETP.EQ.U32.AND P1, PT, R4, R2, PT ;  /* 0x000000020400720c */ /* 0x008fc40003f22070 */
[----:B-1----:R-:W4:Y:S11]  /*31c50*/  LDC.64 R2, c[0x0][0xd60] ;  /* 0x00035800ff027b82 */ /* 0x002f360000000a00 */
[----:B----4-:R1:W3:Y:S02]  /*31c60*/  @P1 ATOMG.E.ADD.STRONG.GPU PT, R2, desc[UR40][R2.64], R5 ;  /* 0x00000005020219a8 */ /* 0x0102e400081ee1e8 */
[----:B-1----:R-:W1:Y:S02]  /*31c70*/  S2R R3, SR_LTMASK ;  /* 0x0000000000037919 */ /* 0x002e640000003900 */
[----:B-1----:R-:W-:-:S06]  /*31c80*/  LOP3.LUT R3, R3, UR4, RZ, 0xc0, !PT ;  /* 0x0000000403037c12 */ /* 0x002fcc000f8ec0ff */
[----:B------:R-:W1:Y:S01]  /*31c90*/  POPC R3, R3 ;  /* 0x0000000300037309 */ /* 0x000e620000000000 */
[----:B---3--:R-:W1:Y:S02]  /*31ca0*/  SHFL.IDX PT, R2, R2, R4, 0x1f ;  /* 0x00001f0402027589 */ /* 0x008e6400000e0000 */
[----:B-1----:R-:W-:-:S07]  /*31cb0*/  IADD3 R16, R2, UR36, R3 ;  /* 0x0000002402107c10 */ /* 0x002fce000fffe003 */
.L_x_6673:
[----:B------:R-:W-:Y:S05]  /*31cc0*/  BSYNC B0 ;  /* 0x0000000000007941 */ /* 0x000fea0003800000 */
.L_x_6672:
[----:B------:R-:W-:-:S05]  /*31cd0*/  SEL R0, R0, RZ, P0 ;  /* 0x000000ff00007207 */ /* 0x000fca0000000000 */
[----:B------:R3:W-:Y:S02]  /*31ce0*/  STL [R1+0x448], R0 ;  /* 0x0004480001007387 */ /* 0x0007e40000100800 */
.L_x_6569:
[----:B------:R-:W-:Y:S05]  /*31cf0*/  BSYNC B7 ;  /* 0x0000000000077941 */ /* 0x000fea0003800000 */
.L_x_6567:
        /* <DEDUP_REMOVED lines=13> */
.L_x_6674:
[----:B------:R-:W3:Y:S01]  /*31dd0*/  S2R R0, SR_TID.X ;  /* 0x0000000000007919 */ /* 0x000ee20000002100 */
[----:B------:R-:W-:Y:S01]  /*31de0*/  UMOV UR4, 0xffffffff ;  /* 0xffffffff00047882 */ /* 0x000fe20000000000 */
[----:B---3--:R-:W-:-:S04]  /*31df0*/  LOP3.LUT R6, R0, 0x1f, RZ, 0xc0, !PT ;  /* 0x0000001f00067812 */ /* 0x008fc800078ec0ff */
[----:B------:R-:W-:Y:S01]  /*31e00*/  ISETP.NE.AND P0, PT, R6, 0x1f, PT ;  /* 0x0000001f0600780c */ /* 0x000fe20003f05270 */
[----:B------:R-:W-:-:S12]  /*31e10*/  BRA.DIV UR4, `(.L_x_6676) ;  /* 0x00000026049c7947 */ /* 0x000fd8000b800000 */
[----:B------:R-:W-:Y:S01]  /*31e20*/  IMAD.IADD R0, R19, 0x1, R6 ;  /* 0x0000000113007824 */ /* 0x000fe200078e0206 */
[----:B------:R-:W-:-:S04]  /*31e30*/  ULDC UR4, c[0x0][0xd3c] ;  /* 0x00034f0000047ab9 */ /* 0x000fc80000000800 */
[----:B------:R-:W-:-:S13]  /*31e40*/  ISETP.GE.OR P1, PT, R0, UR4, !P0 ;  /* 0x0000000400007c0c */ /* 0x000fda000c726670 */
[----:B-1----:R-:W1:Y:S02]  /*31e50*/  @!P1 LDC.64 R2, c[0x0][0xd80] ;  /* 0x00036000ff029b82 */ /* 0x002e640000000a00 */
[----:B-1----:R-:W-:-:S06]  /*31e60*/  @!P1 IMAD.WIDE R2, R0, 0x4, R2 ;  /* 0x0000000400029825 */ /* 0x002fcc00078e0202 */
[----:B------:R1:W3:Y:S01]  /*31e70*/  @!P1 LDG.E R3, desc[UR40][R2.64] ;  /* 0x0000002802039981 */ /* 0x0002e2000c1e1900 */
[C---:B------:R-:W-:Y:S02]  /*31e80*/  ISETP.GE.U32.AND P2, PT, R6.reuse, 0x2, PT ;  /* 0x000000020600780c */ /* 0x040fe40003f46070 */
[C---:B------:R-:W-:Y:S01]  /*31e90*/  ISETP.GE.U32.AND P3, PT, R6.reuse, 0x4, PT ;  /* 0x000000040600780c */ /* 0x040fe20003f66070 */
[----:B------:R-:W-:Y:S01]  /*31ea0*/  SHFL.IDX PT, R0, R16, RZ, 0x1f ;  /* 0x00001fff10007589 */ /* 0x000fe200000e0000 */
[C---:B------:R-:W-:Y:S02]  /*31eb0*/  ISETP.GE.U32.AND P4, PT, R6.reuse, 0x8, PT ;  /* 0x000000080600780c */ /* 0x040fe40003f86070 */
[C---:B------:R-:W-:Y:S01]  /*31ec0*/  ISETP.GE.U32.AND P5, PT, R6.reuse, 0x10, PT ;  /* 0x000000100600780c */ /* 0x040fe20003fa6070 */
[----:B------:R-:W-:Y:S01]  /*31ed0*/  SHFL.IDX PT, R5, R16, 0x1, 0x1f ;  /* 0x00201f0010057f89 */ /* 0x000fe200000e0000 */
[----:B-1----:R-:W-:Y:S02]  /*31ee0*/  IMAD.MOV.U32 R2, RZ, RZ, RZ ;  /* 0x000000ffff027224 */ /* 0x002fe400078e00ff */
[----:B---3--:R-:W-:Y:S01]  /*31ef0*/  @!P1 IMAD.MOV.U32 R2, RZ, RZ, R3 ;  /* 0x000000ffff029224 */ /* 0x008fe200078e0003 */
        /* <DEDUP_REMOVED lines=16> */
[----:B------:R1:W3:Y:S02]  /*32000*/  SHFL.IDX PT, R16, R3, 0x1f, 0x1f ;  /* 0x03e01f0003107f89 */ /* 0x0002e400000e0000 */
.L_x_6743:
[----:B------:R-:W-:Y:S02]  /*32010*/  ULDC UR4, c[0x0][0xd38] ;  /* 0x00034e0000047ab9 */ /* 0x000fe40000000800 */
[----:B------:R-:W-:-:S04]  /*32020*/  IMAD.U32 R4, RZ, RZ, UR4 ;  /* 0x00000004ff047e24 */ /* 0x000fc8000f8e00ff */
[----:B---3--:R-:W-:-:S04]  /*32030*/  IMAD R16, R16, R4, RZ ;  /* 0x0000000410107224 */ /* 0x008fc800078e02ff */
[----:B------:R-:W-:-:S05]  /*32040*/  IMAD.IADD R5, R5, 0x1, R16 ;  /* 0x0000000105057824 */ /* 0x000fca00078e0210 */
[----:B------:R-:W-:-:S13]  /*32050*/  ISETP.GT.AND P6, PT, R5, R0, PT ;  /* 0x000000000500720c */ /* 0x000fda0003fc4270 */
[----:B------:R-:W-:Y:S05]  /*32060*/  @P6 BRA `(.L_x_6677) ;  /* 0x00000000009c6947 */ /* 0x000fea0003800000 */
.L_x_6682:
[----:B------:R-:W3:Y:S01]  /*32070*/  LDC R2, c[0x0][0xd3c] ;  /* 0x00034f00ff027b82 */ /* 0x000ee20000000800 */
[----:B------:R-:W-:-:S05]  /*32080*/  VIADD R19, R19, 0x1f ;  /* 0x0000001f13137836 */ /* 0x000fca0000000000 */
[----:B---3--:R-:W-:-:S13]  /*32090*/  ISETP.GE.AND P6, PT, R19, R2, PT ;  /* 0x000000021300720c */ /* 0x008fda0003fc6270 */
[----:B------:R-:W-:Y:S05]  /*320a0*/  @P6 BRA `(.L_x_6678) ;  /* 0x0000000400d46947 */ /* 0x000fea0003800000 */
[----:B-1----:R-:W1:Y:S01]  /*320b0*/  S2R R3, SR_TID.X ;  /* 0x0000000000037919 */ /* 0x002e620000002100 */
[----:B------:R-:W-:Y:S01]  /*320c0*/  BSSY B0, `(.L_x_6679) ;  /* 0x0000009000007945 */ /* 0x000fe20003800000 */
[----:B-1----:R-:W-:-:S05]  /*320d0*/  LOP3.LUT R3, R3, 0x1f, RZ, 0xc0, !PT ;  /* 0x0000001f03037812 */ /* 0x002fca00078ec0ff */
[----:B------:R-:W-:-:S05]  /*320e0*/  IMAD.IADD R4, R19, 0x1, R3 ;  /* 0x0000000113047824 */ /* 0x000fca00078e0203 */
[----:B------:R-:W-:Y:S01]  /*320f0*/  ISETP.GE.OR P6, PT, R4, R2, !P0 ;  /* 0x000000020400720c */ /* 0x000fe200047c6670 */
[----:B------:R-:W-:-:S12]  /*32100*/  IMAD.MOV.U32 R2, RZ, RZ, RZ ;  /* 0x000000ffff027224 */ /* 0x000fd800078e00ff */
[----:B------:R-:W-:Y:S05]  /*32110*/  @P6 BRA `(.L_x_6680) ;  /* 0x00000000000c6947 */ /* 0x000fea0003800000 */
[----:B------:R-:W1:Y:S02]  /*32120*/  LDC.64 R2, c[0x0][0xd80] ;  /* 0x00036000ff027b82 */ /* 0x000e640000000a00 */
[----:B-1----:R-:W-:-:S06]  /*32130*/  IMAD.WIDE R2, R4, 0x4, R2 ;  /* 0x0000000404027825 */ /* 0x002fcc00078e0202 */
[----:B------:R1:W5:Y:S02]  /*32140*/  LDG.E R2, desc[UR40][R2.64] ;  /* 0x0000002802027981 */ /* 0x000364000c1e1900 */
.L_x_6680:
[----:B------:R-:W-:Y:S05]  /*32150*/  BSYNC B0 ;  /* 0x0000000000007941 */ /* 0x000fea0003800000 */
.L_x_6679:
[----:B------:R-:W-:-:S03]  /*32160*/  UMOV UR4, 0xffffffff ;  /* 0xffffffff00047882 */ /* 0x000fc60000000000 */
[----:B------:R-:W-:Y:S05]  /*32170*/  BRA.DIV UR4, `(.L_x_6681) ;  /* 0x0000002a04007947 */ /* 0x000fea000b800000 */
[----:B-1---5:R-:W1:Y:S02]  /*32180*/  SHFL.UP PT, R3, R2, 0x1, RZ ;  /* 0x0420000002037989 */ /* 0x022e6400000e00ff */
        /* <DEDUP_REMOVED lines=15> */
.L_x_6751:
[----:B------:R-:W-:Y:S02]  /*32280*/  ULDC UR4, c[0x0][0xd38] ;  /* 0x00034e0000047ab9 */ /* 0x000fe40000000800 */
[----:B------:R-:W-:-:S04]  /*32290*/  IMAD.U32 R4, RZ, RZ, UR4 ;  /* 0x00000004ff047e24 */ /* 0x000fc8000f8e00ff */
[----:B---3--:R-:W-:-:S04]  /*322a0*/  IMAD R16, R16, R4, RZ ;  /* 0x0000000410107224 */ /* 0x008fc800078e02ff */
[----:B------:R-:W-:-:S05]  /*322b0*/  IMAD.IADD R5, R16, 0x1, R5 ;  /* 0x0000000110057824 */ /* 0x000fca00078e0205 */
[----:B------:R-:W-:-:S13]  /*322c0*/  ISETP.GT.AND P6, PT, R5, R0, PT ;  /* 0x000000000500720c */ /* 0x000fda0003fc4270 */
[----:B------:R-:W-:Y:S05]  /*322d0*/  @!P6 BRA `(.L_x_6682) ;  /* 0xfffffffc0064e947 */ /* 0x000fea000383ffff */
.L_x_6677:
        /* <DEDUP_REMOVED lines=8> */
.L_x_6755:
[----:B------:R-:W-:Y:S01]  /*32360*/  ISETP.NE.AND P0, PT, R5, RZ, PT ;  /* 0x000000ff0500720c */ /* 0x000fe20003f05270 */
[----:B------:R-:W-:-:S12]  /*32370*/  IMAD.MOV.U32 R5, RZ, RZ, RZ ;  /* 0x000000ffff057224 */ /* 0x000fd800078e00ff */
[----:B------:R-:W-:Y:S05]  /*32380*/  @!P0 BRA `(.L_x_6684) ;  /* 0x0000000000148947 */ /* 0x000fea0003800000 */
[----:B------:R-:W-:Y:S01]  /*32390*/  UMOV UR4, 0xffffffff ;  /* 0xffffffff00047882 */ /* 0x000fe20000000000 */
[----:B------:R-:W-:Y:S02]  /*323a0*/  VIADD R12, R6, 0xffffffff ;  /* 0xffffffff060c7836 */ /* 0x000fe40000000000 */
[----:B------:R-:W-:Y:S05]  /*323b0*/  BRA.DIV UR4, `(.L_x_6685) ;  /* 0x0000002a04907947 */ /* 0x000fea000b800000 */
[----:B-1----:R1:W0:Y:S02]  /*323c0*/  SHFL.IDX PT, R3, R3, R12, 0x1f ;  /* 0x00001f0c03037589 */ /* 0x00222400000e0000 */
.L_x_6758:
[----:B0-----:R-:W-:-:S07]  /*323d0*/  IMAD.MOV.U32 R5, RZ, RZ, R3 ;  /* 0x000000ffff057224 */ /* 0x001fce00078e0003 */
.L_x_6684:
[----:B-1-3--:R-:W1:Y:S01]  /*323e0*/  LDC.64 R2, c[0x0][0xd90] ;  /* 0x00036400ff027b82 */ /* 0x00ae620000000a00 */
[----:B------:R-:W-:-:S04]  /*323f0*/  IMAD.IADD R19, R6, 0x1, R19 ;  /* 0x0000000106137824 */ /* 0x000fc800078e0213 */
[----:B-1----:R-:W-:-:S05]  /*32400*/  IMAD.WIDE R2, R19, 0x4, R2 ;  /* 0x0000000413027825 */ /* 0x002fca00078e0202 */
[----:B--2---:R-:W4:Y:S01]  /*32410*/  LDG.E R7, desc[UR40][R2.64] ;  /* 0x0000002802077981 */ /* 0x004f22000c1e1900 */
[----:B------:R-:W-:-:S04]  /*32420*/  IMAD R16, R5, R4, R16 ;  /* 0x0000000405107224 */ /* 0x000fc800078e0210 */
[----:B------:R-:W-:Y:S02]  /*32430*/  IMAD.IADD R0, R0, 0x1, -R16 ;  /* 0x0000000100007824 */ /* 0x000fe400078e0a10 */
[----:B----4-:R-:W-:-:S05]  /*32440*/  IMAD R6, R17, R7, RZ ;  /* 0x0000000711067224 */ /* 0x010fca00078e02ff */
[----:B0-----:R-:W-:-:S04]  /*32450*/  IABS R8, R6 ;  /* 0x0000000600087213 */ /* 0x001fc80000000000 */
        /* <DEDUP_REMOVED lines=58> */
.L_x_6678:
[----:B------:R-:W-:Y:S01]  /*32800*/  UMOV UR4, URZ ;  /* 0x0000003f00047c82 */ /* 0x000fe20008000000 */
[----:B------:R-:W-:Y:S01]  /*32810*/  UMOV UR5, URZ ;  /* 0x0000003f00057c82 */ /* 0x000fe20008000000 */
[----:B------:R-:W-:Y:S01]  /*32820*/  ULDC UR6, c[0x0][0xd3c] ;  /* 0x00034f0000067ab9 */ /* 0x000fe20000000800 */
[----:B------:R-:W-:Y:S02]  /*32830*/  IMAD.MOV.U32 R16, RZ, RZ, R0 ;  /* 0x000000ffff107224 */ /* 0x000fe400078e0000 */
[----:B------:R-:W-:Y:S02]  /*32840*/  IMAD.U32 R17, RZ, RZ, UR4 ;  /* 0x00000004ff117e24 */ /* 0x000fe4000f8e00ff */
[----:B------:R-:W-:Y:S02]  /*32850*/  IMAD.U32 R18, RZ, RZ, UR5 ;  /* 0x00000005ff127e24 */ /* 0x000fe4000f8e00ff */
[----:B------:R-:W-:-:S07]  /*32860*/  IMAD.U32 R19, RZ, RZ, UR6 ;  /* 0x00000006ff137e24 */ /* 0x000fce000f8e00ff */
.L_x_6686:
[----:B-1----:R1:W3:Y:S01]  /*32870*/  LDL R3, [R1+0x440] ;  /* 0x0004400001037983 */ /* 0x0022e20000100800 */
[----:B------:R-:W4:Y:S01]  /*32880*/  S2R R0, SR_TID.X ;  /* 0x0000000000007919 */ /* 0x000f220000002100 */
[----:B------:R-:W-:Y:S05]  /*32890*/  WARPSYNC.ALL ;  /* 0x0000000000007948 */ /* 0x000fea0003800000 */
[----:B----4-:R-:W-:Y:S01]  /*328a0*/  LOP3.LUT R0, R0, 0x1f, RZ, 0xc0, !PT ;  /* 0x0000001f00007812 */ /* 0x010fe200078ec0ff */
        /* <DEDUP_REMOVED lines=8> */
.L_x_6675:
[----:B------:R-:W-:Y:S02]  /*32930*/  ULDC UR4, c[0x0][0xd3c] ;  /* 0x00034f0000047ab9 */ /* 0x000fe40000000800 */
[----:B----4-:R-:W-:-:S13]  /*32940*/  ISETP.GE.AND P0, PT, R19, UR4, PT ;  /* 0x0000000413007c0c */ /* 0x010fda000bf06270 */
[----:B------:R-:W-:Y:S05]  /*32950*/  @!P0 BRA `(.L_x_6687) ;  /* 0xffffff8c007c8947 */ /* 0x000fea000383ffff */
[----:B------:R-:W-:Y:S05]  /*32960*/  BSYNC B8 ;  /* 0x0000000000087941 */ /* 0x000fea0003800000 */
.L_x_6555:
[----:B---3--:R-:W3:Y:S01]  /*32970*/  LDL.LU R0, [R1+0x4a0] ;  /* 0x0004a00001007983 */ /* 0x008ee20000300800 */
[----:B------:R-:W-:Y:S01]  /*32980*/  BSSY B0, `(.L_x_6688) ;  /* 0x000000b000007945 */ /* 0x000fe20003800000 */
[----:B------:R-:W4:Y:S01]  /*32990*/  S2R R5, SR_CgaCtaId ;  /* 0x0000000000057919 */ /* 0x000f220000008800 */
[----:B---3--:R-:W-:-:S05]  /*329a0*/  VIADD R0, R0, 0x1 ;  /* 0x0000000100007836 */ /* 0x008fca0000000000 */
[----:B0-----:R-:W-:-:S04]  /*329b0*/  LEA.HI R2, R0, R0, RZ, 0x1 ;  /* 0x0000000000027211 */ /* 0x001fc800078f08ff */
[----:B-1----:R-:W-:Y:S02]  /*329c0*/  LOP3.LUT R3, R2, 0xfffffffe, RZ, 0xc0, !PT ;  /* 0xfffffffe02037812 */ /* 0x002fe400078ec0ff */
[----:B------:R-:W-:-:S03]  /*329d0*/  MOV R2, 0x400 ;  /* 0x0000040000027802 */ /* 0x000fc60000000f00 */
[----:B------:R-:W-:Y:S01]  /*329e0*/  IMAD.IADD R0, R0, 0x1, -R3 ;  /* 0x0000000100007824 */ /* 0x000fe200078e0a03 */
[----:B----4-:R-:W-:-:S04]  /*329f0*/  LEA R9, R5, R2, 0x18 ;  /* 0x0000000205097211 */ /* 0x010fc800078ec0ff */
[----:B------:R-:W-:-:S04]  /*32a00*/  SHF.L.U32 R0, R0, 0x1f, RZ ;  /* 0x0000001f00007819 */ /* 0x000fc800000006ff */
[----:B------:R-:W0:Y:S02]  /*32a10*/  SYNCS.PHASECHK.TRANS64.TRYWAIT P0, [R9+URZ+0x38820], R0 ;  /* 0x03882000090075a7 */ /* 0x000e24000800017f */
[----:B0-----:R-:W-:Y:S05]  /*32a20*/  @!P0 BRA `(.L_x_6689) ;  /* 0x00000024001c8947 */ /* 0x001fea0003800000 */
.L_x_6759:
[----:B------:R-:W-:Y:S05]  /*32a30*/  BSYNC B0 ;  /* 0x0000000000007941 */ /* 0x000fea0003800000 */
.L_x_6688:
[----:B------:R-:W-:-:S03]  /*32a40*/  UMOV UR4, 0xffffffff ;  /* 0xffffffff00047882 */ /* 0x000fc60000000000 */
[----:B------:R-:W-:Y:S05]  /*32a50*/  BRA.DIV UR4, `(.L_x_6690) ;  /* 0x0000002604247947 */ /* 0x000fea000b800000 */
[----:B0-----:R-:W0:Y:S02]  /*32a60*/  S2R R0, SR_TID.X ;  /* 0x0000000000007919 */ /* 0x001e240000002100 */
[----:B0-----:R-:W-:-:S04]  /*32a70*/  SHF.R.U32.HI R0, RZ, 0x5, R0 ;  /* 0x00000005ff007819 */ /* 0x001fc80000011600 */
[----:B------:R-:W-:-:S05]  /*32a80*/  LOP3.LUT R0, R0, 0x3, RZ, 0xc0, !PT ;  /* 0x0000000300007812 */ /* 0x000fca00078ec0ff */
[----:B------:R0:W1:Y:S02]  /*32a90*/  SHFL.IDX PT, R14, R0, RZ, 0x1f ;  /* 0x00001fff000e7589 */ /* 0x00006400000e0000 */
.L_x_6762:
[----:B-1----:R-:W-:Y:S01]  /*32aa0*/  ISETP.NE.AND P0, PT, R14, RZ, PT ;  /* 0x000000ff0e00720c */ /* 0x002fe20003f05270 */
[----:B------:R-:W-:-:S12]  /*32ab0*/  BSSY B0, `(.L_x_6691) ;  /* 0x0000020000007945 */ /* 0x000fd80003800000 */
[----:B------:R-:W-:Y:S05]  /*32ac0*/  @P0 BRA `(.L_x_6692) ;  /* 0x0000000000780947 */ /* 0x000fea0003800000 */
[----:B------:R-:W-:-:S03]  /*32ad0*/  UMOV UR4, 0xffffffff ;  /* 0xffffffff00047882 */ /* 0x000fc60000000000 */
[----:B------:R-:W-:Y:S05]  /*32ae0*/  BRA.DIV UR4, `(.L_x_6693) ;  /* 0x0000002604347947 */ /* 0x000fea000b800000 */
[----:B------:R-:W-:-:S13]  /*32af0*/  ELECT P6, URZ, PT ;  /* 0x00000000003f782f */ /* 0x000fda00038c0000 */
.L_x_6765:
        /* <DEDUP_REMOVED lines=13> */
[----:B--2---:R-:W-:Y:S01]  /*32bd0*/  IMAD R7, R3, 0x8, R0 ;  /* 0x0000000803077824 */ /* 0x004fe200078e0200 */
[----:B0-----:R-:W-:Y:S06]  /*32be0*/  @!P0 BRA `(.L_x_6694) ;  /* 0x0000002400148947 */ /* 0x001fec0003800000 */
.L_x_6766:
[----:B------:R-:W0:Y:S01]  /*32bf0*/  LDL.LU R6, [R1+0x448] ;  /* 0x0004480001067983 */ /* 0x000e220000300800 */
[----:B------:R-:W1:Y:S01]  /*32c00*/  SYNCS.PHASECHK.TRANS64.TRYWAIT P0, [R7+URZ], R2 ;  /* 0x00000002070075a7 */ /* 0x000e62000800017f */
[----:B------:R-:W-:-:S04]  /*32c10*/  VIADD R0, R9, 0x38860 ;  /* 0x0003886009007836 */ /* 0x000fc80000000000 */
[----:B0-----:R-:W-:Y:S01]  /*32c20*/  IMAD R5, R6, 0x8, R0 ;  /* 0x0000000806057824 */ /* 0x001fe200078e0200 */
[----:B-1----:R-:W-:Y:S06]  /*32c30*/  @!P0 BRA `(.L_x_6695) ;  /* 0x0000002400148947 */ /* 0x002fec0003800000 */
.L_x_6767:
[----:B------:R-:W1:Y:S02]  /*32c40*/  SYNCS.PHASECHK.TRANS64.TRYWAIT P0, [R5+URZ], R4 ;  /* 0x00000004050075a7 */ /* 0x000e64000800017f */
[----:B-1----:R-:W-:Y:S05]  /*32c50*/  @!P0 BRA `(.L_x_6696) ;  /* 0x0000002400208947 */ /* 0x002fea0003800000 */
.L_x_6768:
[----:B------:R-:W-:-:S07]  /*32c60*/  IMAD R3, R3, 0x8, R0 ;  /* 0x0000000803037824 */ /* 0x000fce00078e0200 */
.L_x_6697:
[----:B--2---:R2:W3:Y:S02]  /*32c70*/  SYNCS.PHASECHK.TRANS64.TRYWAIT P0, [R3+URZ], R2 ;  /* 0x00000002030075a7 */ /* 0x0044e4000800017f */
[----:B---3--:R-:W-:Y:S05]  /*32c80*/  @!P0 NANOSLEEP.SYNCS 0x989680 ;  /* 0x009896800000895d */ /* 0x008fea0003900000 */
[----:B------:R-:W3:Y:S02]  /*32c90*/  @!P0 SYNCS.PHASECHK.TRANS64 P0, [R3+URZ], R2 ;  /* 0x00000002030085a7 */ /* 0x000ee4000800007f */
[----:B---3--:R-:W-:Y:S05]  /*32ca0*/  @!P0 BRA `(.L_x_6697) ;  /* 0xfffffffc00f08947 */ /* 0x008fea000383ffff */
.L_x_6692:
[----:B------:R-:W-:Y:S05]  /*32cb0*/  BSYNC B0 ;  /* 0x0000000000007941 */ /* 0x000fea0003800000 */
.L_x_6691:
[----:B------:R-:W-:Y:S05]  /*32cc0*/  EXIT ;  /* 0x000000000000794d */ /* 0x000fea0003800000 */
.L_x_6435:
[----:B0-----:R-:W-:-:S04]  /*32cd0*/  IMAD.U32 R11, RZ, RZ, UR47 ;  /* 0x0000002fff0b7e24 */ /* 0x001fc8000f8e00ff */
[----:B------:R0:W1:Y:S03]  /*32ce0*/  SYNCS.PHASECHK.TRANS64.TRYWAIT P0, [R11+URZ+0x38800], R0 ;  /* 0x038800000b0075a7 */ /* 0x000066000800017f */
[----:B-1----:R-:W-:Y:S05]  /*32cf0*/  @!P0 NANOSLEEP.SYNCS 0x989680 ;  /* 0x009896800000895d */ /* 0x002fea0003900000 */
[----:B------:R-:W1:Y:S02]  /*32d00*/  @!P0 SYNCS.PHASECHK.TRANS64 P0, [R11+URZ+0x38800], R0 ;  /* 0x038800000b0085a7 */ /* 0x000e64000800007f */
[----:B-1----:R-:W-:Y:S05]  /*32d10*/  @!P0 BRA `(.L_x_6435) ;  /* 0xfffffffc00ec8947 */ /* 0x002fea000383ffff */
[----:B------:R-:W-:Y:S05]  /*32d20*/  BRA `(.L_x_6698) ;  /* 0xfffffd8000547947 */ /* 0x000fea000383ffff */
.L_x_6442:
[----:B-1----:R1:W2:Y:S02]  /*32d30*/  SYNCS.PHASECHK.TRANS64.TRYWAIT P0, [R10+URZ], R11 ;  /* 0x0000000b0a0075a7 */ /* 0x0022a4000800017f */
[----:B--2---:R-:W-:Y:S05]  /*32d40*/  @!P0 NANOSLEEP.SYNCS 0x989680 ;  /* 0x009896800000895d */ /* 0x004fea0003900000 */
[----:B------:R-:W2:Y:S02]  /*32d50*/  @!P0 SYNCS.PHASECHK.TRANS64 P0, [R10+URZ], R11 ;  /* 0x0000000b0a0085a7 */ /* 0x000ea4000800007f */
[----:B--2---:R-:W-:Y:S05]  /*32d60*/  @!P0 BRA `(.L_x_6442) ;  /* 0xfffffffc00f08947 */ /* 0x004fea000383ffff */
[----:B------:R-:W-:Y:S05]  /*32d70*/  BRA `(.L_x_6441) ;  /* 0xfffffd8400647947 */ /* 0x000fea000383ffff */
.L_x_6444:
[----:B0-----:R-:W-:-:S04]  /*32d80*/  IMAD.U32 R11, RZ, RZ, UR47 ;  /* 0x0000002fff0b7e24 */ /* 0x001fc8000f8e00ff */
[----:B------:R0:W1:Y:S03]  /*32d90*/  SYNCS.PHASECHK.TRANS64.TRYWAIT P0, [R11+URZ+0x38810], R10 ;  /* 0x0388100a0b0075a7 */ /* 0x000066000800017f */
[----:B-1----:R-:W-:Y:S05]  /*32da0*/  @!P0 NANOSLEEP.SYNCS 0x989680 ;  /* 0x009896800000895d */ /* 0x002fea0003900000 */
[----:B------:R-:W1:Y:S02]  /*32db0*/  @!P0 SYNCS.PHASECHK.TRANS64 P0, [R11+URZ+0x38810], R10 ;  /* 0x0388100a0b0085a7 */ /* 0x000e64000800007f */
[----:B-1----:R-:W-:Y:S05]  /*32dc0*/  @!P0 BRA `(.L_x_6444) ;  /* 0xfffffffc00ec8947 */ /* 0x002fea000383ffff */
[----:B------:R-:W-:Y:S05]  /*32dd0*/  BRA `(.L_x_6699) ;  /* 0xfffffd8800387947 */ /* 0x000fea000383ffff */
.L_x_6451:
[----:B-1----:R1:W2:Y:S02]  /*32de0*/  SYNCS.PHASECHK.TRANS64.TRYWAIT P0, [R10+URZ], R11 ;  /* 0x0000000b0a0075a7 */ /* 0x0022a4000800017f */
[----:B--2---:R-:W-:Y:S05]  /*32df0*/  @!P0 NANOSLEEP.SYNCS 0x989680 ;  /* 0x009896800000895d */ /* 0x004fea0003900000 */
[----:B------:R-:W2:Y:S02]  /*32e00*/  @!P0 SYNCS.PHASECHK.TRANS64 P0, [R10+URZ], R11 ;  /* 0x0000000b0a0085a7 */ /* 0x000ea4000800007f */
[----:B--2---:R-:W-:Y:S05]  /*32e10*/  @!P0 BRA `(.L_x_6451) ;  /* 0xfffffffc00f08947 */ /* 0x004fea000383ffff */
[----:B------:R-:W-:Y:S05]  /*32e20*/  BRA `(.L_x_6450) ;  /* 0xfffffd88007c7947 */ /* 0x000fea000383ffff */
.L_x_6486:
[----:B0-----:R0:W1:Y:S02]  /*32e30*/  SYNCS.PHASECHK.TRANS64.TRYWAIT P2, [R8+URZ], R9 ;  /* 0x00000009080075a7 */ /* 0x001064000804017f */
[----:B-1----:R-:W-:Y:S05]  /*32e40*/  @!P2 NANOSLEEP.SYNCS 0x989680 ;  /* 0x009896800000a95d */ /* 0x002fea0003900000 */
[----:B------:R-:W1:Y:S02]  /*32e50*/  @!P2 SYNCS.PHASECHK.TRANS64 P2, [R8+URZ], R9 ;  /* 0x000000090800a5a7 */ /* 0x000e64000804007f */
[----:B-1----:R-:W-:Y:S05]  /*32e60*/  @!P2 BRA `(.L_x_6486) ;  /* 0xfffffffc00f0a947 */ /* 0x002fea000383ffff */
[----:B------:R-:W-:Y:S05]  /*32e70*/  BRA `(.L_x_6485) ;  /* 0xfffffdf4009c7947 */ /* 0x000fea000383ffff */
.L_x_6493:
[----:B-1----:R1:W2:Y:S02]  /*32e80*/  SYNCS.PHASECHK.TRANS64.TRYWAIT P2, [R8+URZ], R11 ;  /* 0x0000000b080075a7 */ /* 0x0022a4000804017f */
[----:B--2---:R-:W-:Y:S05]  /*32e90*/  @!P2 NANOSLEEP.SYNCS 0x989680 ;  /* 0x009896800000a95d */ /* 0x004fea0003900000 */
[----:B------:R-:W2:Y:S02]  /*32ea0*/  @!P2 SYNCS.PHASECHK.TRANS64 P2, [R8+URZ], R11 ;  /* 0x0000000b0800a5a7 */ /* 0x000ea4000804007f */
[----:B--2---:R-:W-:Y:S05]  /*32eb0*/  @!P2 BRA `(.L_x_6493) ;  /* 0xfffffffc00f0a947 */ /* 0x004fea000383ffff */
[----:B------:R-:W-:Y:S05]  /*32ec0*/  BRA `(.L_x_6492) ;  /* 0xfffffdf800e07947 */ /* 0x000fea000383ffff */
.L_x_6506:
[----:B0-----:R0:W1:Y:S02]  /*32ed0*/  SYNCS.PHASECHK.TRANS64.TRYWAIT P1, [R6+URZ], R7 ;  /* 0x00000007060075a7 */ /* 0x001064000802017f */
[----:B-1----:R-:W-:Y:S05]  /*32ee0*/  @!P1 NANOSLEEP.SYNCS 0x989680 ;  /* 0x009896800000995d */ /* 0x002fea0003900000 */
[----:B------:R-:W1:Y:S02]  /*32ef0*/  @!P1 SYNCS.PHASECHK.TRANS64 P1, [R6+URZ], R7 ;  /* 0x00000007060095a7 */ /* 0x000e64000802007f */
[----:B-1----:R-:W-:Y:S05]  /*32f00*/  @!P1 BRA `(.L_x_6506) ;  /* 0xfffffffc00f09947 */ /* 0x002fea000383ffff */
[----:B------:R-:W-:Y:S05]  /*32f10*/  BRA `(.L_x_6505) ;  /* 0xfffffe9000047947 */ /* 0x000fea000383ffff */
.L_x_6513:
[----:B-1----:R1:W2:Y:S02]  /*32f20*/  SYNCS.PHASECHK.TRANS64.TRYWAIT P1, [R6+URZ], R9 ;  /* 0x00000009060075a7 */ /* 0x0022a4000802017f */
[----:B--2---:R-:W-:Y:S05]  /*32f30*/  @!P1 NANOSLEEP.SYNCS 0x989680 ;  /* 0x009896800000995d */ /* 0x004fea0003900000 */
[----:B------:R-:W2:Y:S02]  /*32f40*/  @!P1 SYNCS.PHASECHK.TRANS64 P1, [R6+URZ], R9 ;  /* 0x00000009060095a7 */ /* 0x000ea4000802007f */
[----:B--2---:R-:W-:Y:S05]  /*32f50*/  @!P1 BRA `(.L_x_6513) ;  /* 0xfffffffc00f09947 */ /* 0x004fea000383ffff */
[----:B------:R-:W-:Y:S05]  /*32f60*/  BRA `(.L_x_6512) ;  /* 0xfffffe9400487947 */ /* 0x000fea000383ffff */
.L_x_6575:
        /* <DEDUP_REMOVED lines=11> */
.L_x_6701:
[----:B------:R-:W-:Y:S05]  /*33020*/  BSYNC B0 ;  /* 0x0000000000007941 */ /* 0x000fea0003800000 */
.L_x_6700:
[----:B------:R-:W-:Y:S05]  /*33030*/  BRA `(.L_x_6702) ;  /* 0xffffff9400747947 */ /* 0x000fea000383ffff */
.L_x_6577:
[----:B------:R-:W-:Y:S01]  /*33040*/  BSSY B0, `(.L_x_6703) ;  /* 0x0000006000007945 */ /* 0x000fe20003800000 */
[----:B------:R-:W-:-:S07]  /*33050*/  IMAD.MOV.U32 R15, RZ, RZ, -0x1 ;  /* 0xffffffffff0f7424 */ /* 0x000fce00078e00ff */
[----:B012-4-:R-:W-:Y:S05]  /*33060*/  WARPSYNC.COLLECTIVE R15, `(.L_x_6704) ;  /* 0x000000000f0c7348 */ /* 0x017fea0003c00000 */
[----:B------:R-:W-:Y:S02]  /*33070*/  ELECT P6, UR62, PT ;  /* 0x00000000003e782f */ /* 0x000fe400038c0000 */
[----:B------:R-:W-:Y:S01]  /*33080*/  MOV R14, UR62 ;  /* 0x0000003e000e7c02 */ /* 0x000fe20008000f00 */
[----:B012-4-:R-:W-:Y:S10]  /*33090*/  ENDCOLLECTIVE ;  /* 0x000000000000791b */ /* 0x017ff40003800000 */
.L_x_6704:
[----:B------:R-:W-:Y:S05]  /*330a0*/  BSYNC B0 ;  /* 0x0000000000007941 */ /* 0x000fea0003800000 */
.L_x_6703:
[----:B------:R-:W-:Y:S05]  /*330b0*/  BRA `(.L_x_6705) ;  /* 0xffffff9400807947 */ /* 0x000fea000383ffff */
.L_x_6579:
[----:B--2---:R2:W3:Y:S02]  /*330c0*/  SYNCS.PHASECHK.TRANS64.TRYWAIT P0, [R0+URZ+0x38840], R2 ;  /* 0x03884002000075a7 */ /* 0x0044e4000800017f */
[----:B---3--:R-:W-:Y:S05]  /*330d0*/  @!P0 NANOSLEEP.SYNCS 0x989680 ;  /* 0x009896800000895d */ /* 0x008fea0003900000 */
[----:B------:R-:W3:Y:S02]  /*330e0*/  @!P0 SYNCS.PHASECHK.TRANS64 P0, [R0+URZ+0x38840], R2 ;  /* 0x03884002000085a7 */ /* 0x000ee4000800007f */
[----:B---3--:R-:W-:Y:S05]  /*330f0*/  @!P0 BRA `(.L_x_6579) ;  /* 0xfffffffc00f08947 */ /* 0x008fea000383ffff */
[----:B------:R-:W-:Y:S05]  /*33100*/  BRA `(.L_x_6706) ;  /* 0xffffff9400e87947 */ /* 0x000fea000383ffff */
.L_x_6583:
[----:B------:R0:W5:Y:S01]  /*33110*/  LDL R0, [R1+0x474] ;  /* 0x0004740001007983 */ /* 0x0001620000100800 */
[----:B------:R-:W-:Y:S02]  /*33120*/  IMAD.MOV.U32 R6, RZ, RZ, R11 ;  /* 0x000000ffff067224 */ /* 0x000fe400078e000b */
[----:B------:R-:W-:Y:S02]  /*33130*/  IMAD.MOV.U32 R13, RZ, RZ, R2 ;  /* 0x000000ffff0d7224 */ /* 0x000fe400078e0002 */
[----:B------:R-:W-:Y:S02]  /*33140*/  IMAD.MOV.U32 R12, RZ, RZ, RZ ;  /* 0x000000ffff0c7224 */ /* 0x000fe400078e00ff */
[----:B------:R-:W-:Y:S02]  /*33150*/  IMAD.MOV.U32 R11, RZ, RZ, 0x181f ;  /* 0x0000181fff0b7424 */ /* 0x000fe400078e00ff */
[----:B------:R-:W-:Y:S02]  /*33160*/  IMAD.MOV.U32 R15, RZ, RZ, -0x1 ;  /* 0xffffffffff0f7424 */ /* 0x000fe400078e00ff */
[----:B0-----:R-:W-:-:S07]  /*33170*/  IMAD.IADD R8, R8, 0x1, R6 ;  /* 0x0000000108087824 */ /* 0x001fce00078e0206 */
[----:B-----5:R-:W-:Y:S05]  /*33180*/  WARPSYNC.COLLECTIVE R15, `(.L_x_6707) ;  /* 0x000000000f087348 */ /* 0x020fea0003c00000 */
[----:B------:R0:W1:Y:S02]  /*33190*/  SHFL.IDX P6, R14, R13, R12, R11 ;  /* 0x0000000c0d0e7389 */ /* 0x00006400000c000b */
[----:B01---5:R-:W-:Y:S01]  /*331a0*/  ENDCOLLECTIVE ;  /* 0x000000000000791b */ /* 0x023fe20003800000 */
.L_x_6707:
[----:B------:R0:W-:Y:S01]  /*331b0*/  STL [R1+0x478], R8 ;  /* 0x0004780801007387 */ /* 0x0001e20000100800 */
[----:B------:R-:W-:Y:S02]  /*331c0*/  IMAD.MOV.U32 R13, RZ, RZ, R3 ;  /* 0x000000ffff0d7224 */ /* 0x000fe400078e0003 */
[----:B------:R-:W-:-:S07]  /*331d0*/  IMAD.MOV.U32 R4, RZ, RZ, R14 ;  /* 0x000000ffff047224 */ /* 0x000fce00078e000e */
[----:B0-----:R-:W-:Y:S05]  /*331e0*/  WARPSYNC.COLLECTIVE R15, `(.L_x_6708) ;  /* 0x000000000f087348 */ /* 0x001fea0003c00000 */
[----:B------:R1:W2:Y:S02]  /*331f0*/  SHFL.IDX P6, R14, R13, R12, R11 ;  /* 0x0000000c0d0e7389 */ /* 0x0002a400000c000b */
[----:B012---:R-:W-:Y:S01]  /*33200*/  ENDCOLLECTIVE ;  /* 0x000000000000791b */ /* 0x007fe20003800000 */
.L_x_6708:
[----:B------:R-:W-:Y:S02]  /*33210*/  IMAD.MOV.U32 R13, RZ, RZ, R2 ;  /* 0x000000ffff0d7224 */ /* 0x000fe400078e0002 */
[----:B------:R-:W-:Y:S02]  /*33220*/  IMAD.MOV.U32 R12, RZ, RZ, 0x1 ;  /* 0x00000001ff0c7424 */ /* 0x000fe400078e00ff */
[----:B------:R-:W-:-:S07]  /*33230*/  IMAD.MOV.U32 R5, RZ, RZ, R14 ;  /* 0x000000ffff057224 */ /* 0x000fce00078e000e */
[----:B------:R-:W-:Y:S05]  /*33240*/  WARPSYNC.COLLECTIVE R15, `(.L_x_6709) ;  /* 0x000000000f087348 */ /* 0x000fea0003c00000 */
[----:B------:R0:W1:Y:S02]  /*33250*/  SHFL.IDX P6, R14, R13, R12, R11 ;  /* 0x0000000c0d0e7389 */ /* 0x00006400000c000b */
[----:B01----:R-:W-:Y:S01]  /*33260*/  ENDCOLLECTIVE ;  /* 0x000000000000791b */ /* 0x003fe20003800000 */
.L_x_6709:
[----:B------:R-:W-:Y:S02]  /*33270*/  IMAD.MOV.U32 R13, RZ, RZ, R3 ;  /* 0x000000ffff0d7224 */ /* 0x000fe400078e0003 */
[----:B------:R-:W-:-:S07]  /*33280*/  IMAD.MOV.U32 R6, RZ, RZ, R14 ;  /* 0x000000ffff067224 */ /* 0x000fce00078e000e */
[----:B------:R-:W-:Y:S05]  /*33290*/  WARPSYNC.COLLECTIVE R15, `(.L_x_6710) ;  /* 0x000000000f087348 */ /* 0x000fea0003c00000 */
[----:B------:R0:W1:Y:S02]  /*332a0*/  SHFL.IDX P6, R14, R13, R12, R11 ;  /* 0x0000000c0d0e7389 */ /* 0x00006400000c000b */
[----:B01----:R-:W-:Y:S01]  /*332b0*/  ENDCOLLECTIVE ;  /* 0x000000000000791b */ /* 0x003fe20003800000 */
.L_x_6710:
[----:B------:R-:W-:Y:S02]  /*332c0*/  IMAD.MOV.U32 R13, RZ, RZ, R2 ;  /* 0x000000ffff0d7224 */ /* 0x000fe400078e0002 */
[----:B------:R-:W-:Y:S02]  /*332d0*/  IMAD.MOV.U32 R12, RZ, RZ, 0x2 ;  /* 0x00000002ff0c7424 */ /* 0x000fe400078e00ff */
[----:B------:R-:W-:Y:S02]  /*332e0*/  IMAD R0, R0, R7, RZ ;  /* 0x0000000700007224 */ /* 0x000fe400078e02ff */
[----:B------:R-:W-:-:S03]  /*332f0*/  VIADD R7, R8, 0x10 ;  /* 0x0000001008077836 */ /* 0x000fc60000000000 */
[----:B------:R-:W-:Y:S02]  /*33300*/  ISETP.GE.AND P1, PT, R8, R0, PT ;  /* 0x000000000800720c */ /* 0x000fe40003f26270 */
[----:B------:R0:W-:Y:S11]  /*33310*/  STL [R1+0x480], R7 ;  /* 0x0004800701007387 */ /* 0x0001f60000100800 */
        /* <DEDUP_REMOVED lines=16> */
.L_x_6711:
        /* <DEDUP_REMOVED lines=10> */
.L_x_6712:
        /* <DEDUP_REMOVED lines=11> */
.L_x_6713:
        /* <DEDUP_REMOVED lines=14> */
.L_x_6714:
[----:B------:R-:W-:Y:S01]  /*33650*/  IMAD.MOV.U32 R3, RZ, RZ, R14 ;  /* 0x000000ffff037224 */ /* 0x000fe200078e000e */
[----:B------:R-:W-:Y:S06]  /*33660*/  BRA `(.L_x_6715) ;  /* 0xffffff9c004c7947 */ /* 0x000fec000383ffff */
.L_x_6587:
[----:B------:R-:W2:Y:S04]  /*33670*/  LDL.LU R13, [R1+0x474] ;  /* 0x00047400010d7983 */ /* 0x000ea80000300800 */
[----:B------:R-:W3:Y:S04]  /*33680*/  LDL.LU R12, [R1+0x478] ;  /* 0x00047800010c7983 */ /* 0x000ee80000300800 */
[----:B------:R-:W4:Y:S04]  /*33690*/  LDL.LU R8, [R1+0x444] ;  /* 0x0004440001087983 */ /* 0x000f280000300800 */
[----:B------:R-:W5:Y:S04]  /*336a0*/  LDL.LU R11, [R1+0x480] ;  /* 0x00048000010b7983 */ /* 0x000f680000300800 */
[----:B------:R-:W5:Y:S01]  /*336b0*/  LDL.LU R9, [R1+0x498] ;  /* 0x0004980001097983 */ /* 0x000f620000300800 */
[----:B------:R-:W-:Y:S01]  /*336c0*/  BSSY B0, `(.L_x_6716) ;  /* 0x0000017000007945 */ /* 0x000fe20003800000 */
[----:B------:R-:W-:-:S02]  /*336d0*/  IMAD.MOV.U32 R15, RZ, RZ, -0x1 ;  /* 0xffffffffff0f7424 */ /* 0x000fc400078e00ff */
[----:B--2---:R-:W-:-:S05]  /*336e0*/  IMAD R7, R13, R7, RZ ;  /* 0x000000070d077224 */ /* 0x004fca00078e02ff */
[----:B---3--:R-:W-:-:S13]  /*336f0*/  ISETP.GE.AND P2, PT, R12, R7, PT ;  /* 0x000000070c00720c */ /* 0x008fda0003f46270 */
[----:B------:R-:W-:-:S04]  /*33700*/  @!P2 LOP3.LUT R2, R5, 0x40, RZ, 0xc0, !PT ;  /* 0x000000400502a812 */ /* 0x000fc800078ec0ff */
[----:B------:R-:W-:-:S04]  /*33710*/  @!P2 SHF.R.U32.HI R2, RZ, 0x2, R2 ;  /* 0x00000002ff02a819 */ /* 0x000fc80000011602 */
[----:B------:R-:W-:Y:S02]  /*33720*/  @!P2 ISETP.NE.U32.AND P6, PT, R2, RZ, PT ;  /* 0x000000ff0200a20c */ /* 0x000fe40003fc5070 */
[----:B------:R-:W-:Y:S02]  /*33730*/  @!P2 LOP3.LUT R2, R6, 0x80, RZ, 0xc0, !PT ;  /* 0x000000800602a812 */ /* 0x000fe400078ec0ff */
[----:B----4-:R-:W-:Y:S02]  /*33740*/  LOP3.LUT R8, R8, 0xffffffdf, RZ, 0xc0, !PT ;  /* 0xffffffdf08087812 */ /* 0x010fe400078ec0ff */
[----:B------:R-:W-:-:S07]  /*33750*/  @!P2 SHF.R.U32.HI R2, RZ, 0x3, R2 ;  /* 0x00000003ff02a819 */ /* 0x000fce0000011602 */
[----:B------:R-:W-:Y:S02]  /*33760*/  @P6 LOP3.LUT R8, R8, 0x20, RZ, 0xfc, !PT ;  /* 0x0000002008086812 */ /* 0x000fe400078efcff */
[----:B------:R-:W-:Y:S02]  /*33770*/  @!P2 ISETP.NE.U32.AND P6, PT, R2, RZ, PT ;  /* 0x000000ff0200a20c */ /* 0x000fe40003fc5070 */
[----:B------:R-:W-:-:S11]  /*33780*/  LOP3.LUT R8, R8, 0xffffffef, RZ, 0xc0, !PT ;  /* 0xffffffef08087812 */ /* 0x000fd600078ec0ff */
[----:B------:R-:W-:-:S05]  /*33790*/  @P6 LOP3.LUT R8, R8, 0x10, RZ, 0xfc, !PT ;  /* 0x0000001008086812 */ /* 0x000fca00078efcff */
[----:B------:R0:W-:Y:S01]  /*337a0*/  STL [R1+0x444], R8 ;  /* 0x0004440801007387 */ /* 0x0001e20000100800 */
[-C--:B-----5:R-:W-:Y:S01]  /*337b0*/  ISETP.GE.AND P3, PT, R11, R7.reuse, PT ;  /* 0x000000070b00720c */ /* 0x0a0fe20003f66270 */
[----:B------:R-:W-:Y:S01]  /*337c0*/  IMAD.MOV.U32 R13, RZ, RZ, R4 ;  /* 0x000000ffff0d7224 */ /* 0x000fe200078e0004 */
[----:B------:R-:W-:Y:S01]  /*337d0*/  ISETP.GE.AND P4, PT, R9, R7, PT ;  /* 0x000000070900720c */ /* 0x000fe20003f86270 */
[----:B------:R-:W-:Y:S02]  /*337e0*/  IMAD.MOV.U32 R12, RZ, RZ, RZ ;  /* 0x000000ffff0c7224 */ /* 0x000fe400078e00ff */
[----:B------:R-:W-:-:S10]  /*337f0*/  IMAD.MOV.U32 R11, RZ, RZ, 0x181f ;  /* 0x0000181fff0b7424 */ /* 0x000fd400078e00ff */
[----:B0-----:R-:W-:Y:S05]  /*33800*/  WARPSYNC.COLLECTIVE R15, `(.L_x_6717) ;  /* 0x000000000f087348 */ /* 0x001fea0003c00000 */
[----:B------:R1:W2:Y:S02]  /*33810*/  SHFL.IDX P6, R14, R13, R12, R11 ;  /* 0x0000000c0d0e7389 */ /* 0x0002a400000c000b */
[----:B012---:R-:W-:Y:S01]  /*33820*/  ENDCOLLECTIVE ;  /* 0x000000000000791b */ /* 0x007fe20003800000 */
.L_x_6717:
[----:B------:R-:W-:Y:S05]  /*33830*/  BSYNC B0 ;  /* 0x0000000000007941 */ /* 0x000fea0003800000 */
.L_x_6716:
[----:B------:R0:W-:Y:S04]  /*33840*/  STL [R1+0x4a8], R16 ;  /* 0x0004a81001007387 */ /* 0x0001e80000100800 */
[----:B0-----:R0:W5:Y:S04]  /*33850*/  LDL.LU R16, [R1+0x444] ;  /* 0x0004440001107983 */ /* 0x0011680000300800 */
[----:B------:R1:W-:Y:S04]  /*33860*/  STL [R1+0x4a4], R7 ;  /* 0x0004a40701007387 */ /* 0x0003e80000100800 */
[----:B-1----:R0:W5:Y:S01]  /*33870*/  LDL R7, [R1+0x450] ;  /* 0x0004500001077983 */ /* 0x0021620000100800 */
[----:B------:R-:W-:-:S02]  /*33880*/  IMAD.MOV.U32 R13, RZ, RZ, R0 ;  /* 0x000000ffff0d7224 */ /* 0x000fc400078e0000 */
[----:B------:R-:W-:Y:S02]  /*33890*/  IMAD.MOV.U32 R12, RZ, RZ, RZ ;  /* 0x000000ffff0c7224 */ /* 0x000fe400078e00ff */
[----:B------:R-:W-:Y:S02]  /*338a0*/  IMAD.MOV.U32 R11, RZ, RZ, 0x181f ;  /* 0x0000181fff0b7424 */ /* 0x000fe400078e00ff */
[----:B------:R-:W-:Y:S02]  /*338b0*/  IMAD.MOV.U32 R15, RZ, RZ, -0x1 ;  /* 0xffffffffff0f7424 */ /* 0x000fe400078e00ff */
[----:B0-----:R-:W-:-:S07]  /*338c0*/  IMAD.MOV.U32 R8, RZ, RZ, R14 ;  /* 0x000000ffff087224 */ /* 0x001fce00078e000e */
[----:B-----5:R-:W-:Y:S05]  /*338d0*/  WARPSYNC.COLLECTIVE R15, `(.L_x_6718) ;  /* 0x000000000f087348 */ /* 0x020fea0003c00000 */
[----:B------:R0:W1:Y:S02]  /*338e0*/  SHFL.IDX P6, R14, R13, R12, R11 ;  /* 0x0000000c0d0e7389 */ /* 0x00006400000c000b */
[----:B01---5:R-:W-:Y:S01]  /*338f0*/  ENDCOLLECTIVE ;  /* 0x000000000000791b */ /* 0x023fe20003800000 */
.L_x_6718:
        /* <DEDUP_REMOVED lines=35> */
[C---:B------:R-:W-:Y:S02]  /*33b30*/  LOP3.LUT P5, RZ, R16.reuse, 0x4, RZ, 0xc0, !PT ;  /* 0x0000000410ff7812 */ /* 0x040fe400078ac0ff */
[----:B------:R-:W-:Y:S01]  /*33b40*/  @!P3 LOP3.LUT R8, R5, 0x40, RZ, 0xc0, !PT ;  /* 0x000000400508b812 */ /* 0x000fe200078ec0ff */
[----:B------:R0:W-:Y:S01]  /*33b50*/  @!P2 LDGSTS.E.BYPASS.LTC128B.128 [R7+0x32400], desc[UR40][R2.64+0x300], P6 ;  /* 0x324003000207afae */ /* 0x0001e2000b101d68 */
[----:B------:R-:W-:Y:S02]  /*33b60*/  LOP3.LUT R16, R16, 0xfffbffff, RZ, 0xc0, !PT ;  /* 0xfffbffff10107812 */ /* 0x000fe400078ec0ff */
[----:B------:R-:W-:-:S07]  /*33b70*/  @!P3 SHF.R.U32.HI R8, RZ, 0x2, R8 ;  /* 0x00000002ff08b819 */ /* 0x000fce0000011608 */
[----:B0-----:R-:W-:Y:S05]  /*33b80*/  WARPSYNC.COLLECTIVE R15, `(.L_x_6719) ;  /* 0x000000000f087348 */ /* 0x001fea0003c00000 */
[----:B------:R1:W2:Y:S02]  /*33b90*/  SHFL.IDX P6, R14, R13, R12, R11 ;  /* 0x0000000c0d0e7389 */ /* 0x0002a400000c000b */
[----:B012---:R-:W-:Y:S01]  /*33ba0*/  ENDCOLLECTIVE ;  /* 0x000000000000791b */ /* 0x007fe20003800000 */
.L_x_6719:
        /* <DEDUP_REMOVED lines=18> */
.L_x_6720:
        /* <DEDUP_REMOVED lines=29> */
.L_x_6721:
        /* <DEDUP_REMOVED lines=13> */
.L_x_6722:
        /* <DEDUP_REMOVED lines=20> */
[----:B------:R0:W5:Y:S10]  /*340b0*/  LDL.LU R16, [R1+0x4a8] ;  /* 0x0004a80001107983 */ /* 0x0001740000300800 */
[----:B------:R0:W-:Y:S04]  /*340c0*/  @!P4 LDGSTS.E.BYPASS.LTC128B.128 [R7+0x2b400], desc[UR40][R2.64+0x100], !P2 ;  /* 0x2b4001000207cfae */ /* 0x0001e8000d101d68 */
[----:B------:R0:W-:Y:S04]  /*340d0*/  @!P4 LDGSTS.E.BYPASS.LTC128B.128 [R7+0x2d400], desc[UR40][R2.64+0x180], !P5 ;  /* 0x2d4001800207cfae */ /* 0x0001e8000e901d68 */
[----:B------:R0:W-:Y:S04]  /*340e0*/  @!P4 LDGSTS.E.BYPASS.LTC128B.128 [R7+0x2f400], desc[UR40][R2.64+0x200], !P0 ;  /* 0x2f4002000207cfae */ /* 0x0001e8000c101d68 */
[----:B------:R0:W-:Y:S04]  /*340f0*/  @!P4 LDGSTS.E.BYPASS.LTC128B.128 [R7+0x31400], desc[UR40][R2.64+0x280], !P1 ;  /* 0x314002800207cfae */ /* 0x0001e8000c901d68 */
[----:B------:R0:W-:Y:S04]  /*34100*/  @!P4 LDGSTS.E.BYPASS.LTC128B.128 [R7+0x33400], desc[UR40][R2.64+0x300], P6 ;  /* 0x334003000207cfae */ /* 0x0001e8000b101d68 */
[----:B------:R0:W-:Y:S04]  /*34110*/  @!P4 LDGSTS.E.BYPASS.LTC128B.128 [R7+0x35400], desc[UR40][R2.64+0x380], P3 ;  /* 0x354003800207cfae */ /* 0x0001e80009901d68 */
[----:B------:R0:W5:Y:S01]  /*34120*/  LDL.LU R7, [R1+0x4a4] ;  /* 0x0004a40001077983 */ /* 0x0001620000300800 */
[----:B------:R-:W-:-:S02]  /*34130*/  IMAD.MOV.U32 R13, RZ, RZ, R4 ;  /* 0x000000ffff0d7224 */ /* 0x000fc400078e0004 */
[----:B------:R-:W-:Y:S02]  /*34140*/  IMAD.MOV.U32 R12, RZ, RZ, 0x3 ;  /* 0x00000003ff0c7424 */ /* 0x000fe400078e00ff */
[----:B------:R-:W-:-:S07]  /*34150*/  IMAD.MOV.U32 R15, RZ, RZ, -0x1 ;  /* 0xffffffffff0f7424 */ /* 0x000fce00078e00ff */
[----:B0----5:R-:W-:Y:S05]  /*34160*/  WARPSYNC.COLLECTIVE R15, `(.L_x_6723) ;  /* 0x000000000f087348 */ /* 0x021fea0003c00000 */
[----:B------:R1:W2:Y:S02]  /*34170*/  SHFL.IDX P6, R14, R13, R12, R11 ;  /* 0x0000000c0d0e7389 */ /* 0x0002a400000c000b */
[----:B012--5:R-:W-:Y:S01]  /*34180*/  ENDCOLLECTIVE ;  /* 0x000000000000791b */ /* 0x027fe20003800000 */
.L_x_6723:
[----:B------:R-:W-:Y:S02]  /*34190*/  IMAD.MOV.U32 R13, RZ, RZ, R0 ;  /* 0x000000ffff0d7224 */ /* 0x000fe400078e0000 */
[----:B------:R-:W-:-:S07]  /*341a0*/  IMAD.MOV.U32 R4, RZ, RZ, R14 ;  /* 0x000000ffff047224 */ /* 0x000fce00078e000e */
[----:B------:R-:W-:Y:S05]  /*341b0*/  WARPSYNC.COLLECTIVE R15, `(.L_x_6724) ;  /* 0x000000000f087348 */ /* 0x000fea0003c00000 */
[----:B------:R0:W1:Y:S02]  /*341c0*/  SHFL.IDX P6, R14, R13, R12, R11 ;  /* 0x0000000c0d0e7389 */ /* 0x00006400000c000b */
[----:B01----:R-:W-:Y:S01]  /*341d0*/  ENDCOLLECTIVE ;  /* 0x000000000000791b */ /* 0x003fe20003800000 */
.L_x_6724:
[----:B------:R-:W-:Y:S01]  /*341e0*/  IMAD.MOV.U32 R0, RZ, RZ, R14 ;  /* 0x000000ffff007224 */ /* 0x000fe200078e000e */
[----:B------:R-:W-:Y:S06]  /*341f0*/  BRA `(.L_x_6725) ;  /* 0xffffffa000287947 */ /* 0x000fec000383ffff */
.L_x_6592:
[----:B0-----:R-:W3:Y:S02]  /*34200*/  LDL R2, [R1+0x440] ;  /* 0x0004400001027983 */ /* 0x001ee40000100800 */
[----:B---3--:R0:W3:Y:S02]  /*34210*/  SYNCS.PHASECHK.TRANS64.TRYWAIT P0, [R2+URZ+0x38820], R0 ;  /* 0x03882000020075a7 */ /* 0x0080e4000800017f */
[----:B---3--:R-:W-:Y:S05]  /*34220*/  @!P0 NANOSLEEP.SYNCS 0x989680 ;  /* 0x009896800000895d */ /* 0x008fea0003900000 */
[----:B------:R-:W3:Y:S02]  /*34230*/  @!P0 SYNCS.PHASECHK.TRANS64 P0, [R2+URZ+0x38820], R0 ;  /* 0x03882000020085a7 */ /* 0x000ee4000800007f */
[----:B---3--:R-:W-:Y:S05]  /*34240*/  @!P0 BRA `(.L_x_6592) ;  /* 0xfffffffc00ec8947 */ /* 0x008fea000383ffff */
[----:B------:R-:W-:Y:S05]  /*34250*/  BRA `(.L_x_6726) ;  /* 0xffffffa000e87947 */ /* 0x000fea000383ffff */
.L_x_6596:
[----:B0-----:R0:W1:Y:S02]  /*34260*/  SYNCS.PHASECHK.TRANS64.TRYWAIT P0, [R0+URZ+0x38860], R2 ;  /* 0x03886002000075a7 */ /* 0x001064000800017f */
[----:B-1----:R-:W-:Y:S05]  /*34270*/  @!P0 NANOSLEEP.SYNCS 0x989680 ;  /* 0x009896800000895d */ /* 0x002fea0003900000 */
[----:B------:R-:W1:Y:S02]  /*34280*/  @!P0 SYNCS.PHASECHK.TRANS64 P0, [R0+URZ+0x38860], R2 ;  /* 0x03886002000085a7 */ /* 0x000e64000800007f */
[----:B-1----:R-:W-:Y:S05]  /*34290*/  @!P0 BRA `(.L_x_6596) ;  /* 0xfffffffc00f08947 */ /* 0x002fea000383ffff */
[----:B------:R-:W-:Y:S05]  /*342a0*/  BRA `(.L_x_6727) ;  /* 0xffffffa400187947 */ /* 0x000fea000383ffff */
.L_x_6615:
[----:B0-----:R0:W1:Y:S02]  /*342b0*/  SYNCS.PHASECHK.TRANS64.TRYWAIT P0, [R3+URZ+0x38840], R2 ;  /* 0x03884002030075a7 */ /* 0x001064000800017f */
[----:B-1----:R-:W-:Y:S05]  /*342c0*/  @!P0 NANOSLEEP.SYNCS 0x989680 ;  /* 0x009896800000895d */ /* 0x002fea0003900000 */
[----:B------:R-:W1:Y:S02]  /*342d0*/  @!P0 SYNCS.PHASECHK.TRANS64 P0, [R3+URZ+0x38840], R2 ;  /* 0x03884002030085a7 */ /* 0x000e64000800007f */
[----:B-1----:R-:W-:Y:S05]  /*342e0*/  @!P0 BRA `(.L_x_6615) ;  /* 0xfffffffc00f08947 */ /* 0x002fea000383ffff */
[----:B------:R-:W-:Y:S05]  /*342f0*/  BRA `(.L_x_6728) ;  /* 0xffffffb000247947 */ /* 0x000fea000383ffff */
.L_x_6620:
[----:B-1----:R1:W3:Y:S02]  /*34300*/  SYNCS.PHASECHK.TRANS64.TRYWAIT P0, [R3+URZ+0x38860], R2 ;  /* 0x03886002030075a7 */ /* 0x0022e4000800017f */
[----:B---3--:R-:W-:Y:S05]  /*34310*/  @!P0 NANOSLEEP.SYNCS 0x989680 ;  /* 0x009896800000895d */ /* 0x008fea0003900000 */
[----:B------:R-:W3:Y:S02]  /*34320*/  @!P0 SYNCS.PHASECHK.TRANS64 P0, [R3+URZ+0x38860], R2 ;  /* 0x03886002030085a7 */ /* 0x000ee4000800007f */
[----:B---3--:R-:W-:Y:S05]  /*34330*/  @!P0 BRA `(.L_x_6620) ;  /* 0xfffffffc00f08947 */ /* 0x008fea000383ffff */
[----:B------:R-:W-:Y:S05]  /*34340*/  BRA `(.L_x_6729) ;  /* 0xffffffb000a87947 */ /* 0x000fea000383ffff */
.L_x_6635:
[----:B0-----:R0:W1:Y:S02]  /*34350*/  SYNCS.PHASECHK.TRANS64.TRYWAIT P0, [R4+URZ+0x38840], R2 ;  /* 0x03884002040075a7 */ /* 0x001064000800017f */
[----:B-1----:R-:W-:Y:S05]  /*34360*/  @!P0 NANOSLEEP.SYNCS 0x989680 ;  /* 0x009896800000895d */ /* 0x002fea0003900000 */
[----:B------:R-:W1:Y:S02]  /*34370*/  @!P0 SYNCS.PHASECHK.TRANS64 P0, [R4+URZ+0x38840], R2 ;  /* 0x03884002040085a7 */ /* 0x000e64000800007f */
[----:B-1----:R-:W-:Y:S05]  /*34380*/  @!P0 BRA `(.L_x_6635) ;  /* 0xfffffffc00f08947 */ /* 0x002fea000383ffff */
[----:B------:R-:W-:Y:S05]  /*34390*/  BRA `(.L_x_6730) ;  /* 0xffffffbc00987947 */ /* 0x000fea000383ffff */
.L_x_6640:
[----:B-1----:R1:W3:Y:S02]  /*343a0*/  SYNCS.PHASECHK.TRANS64.TRYWAIT P0, [R4+URZ+0x38860], R2 ;  /* 0x03886002040075a7 */ /* 0x0022e4000800017f */
[----:B---3--:R-:W-:Y:S05]  /*343b0*/  @!P0 NANOSLEEP.SYNCS 0x989680 ;  /* 0x009896800000895d */ /* 0x008fea0003900000 */
[----:B------:R-:W3:Y:S02]  /*343c0*/  @!P0 SYNCS.PHASECHK.TRANS64 P0, [R4+URZ+0x38860], R2 ;  /* 0x03886002040085a7 */ /* 0x000ee4000800007f */
[----:B---3--:R-:W-:Y:S05]  /*343d0*/  @!P0 BRA `(.L_x_6640) ;  /* 0xfffffffc00f08947 */ /* 0x008fea000383ffff */
[----:B------:R-:W-:Y:S05]  /*343e0*/  BRA `(.L_x_6731) ;  /* 0xffffffc000187947 */ /* 0x000fea000383ffff */
.L_x_6655:
[----:B-1----:R1:W3:Y:S02]  /*343f0*/  SYNCS.PHASECHK.TRANS64.TRYWAIT P0, [R2+URZ+0x38840], R3 ;  /* 0x03884003020075a7 */ /* 0x0022e4000800017f */
[----:B---3--:R-:W-:Y:S05]  /*34400*/  @!P0 NANOSLEEP.SYNCS 0x989680 ;  /* 0x009896800000895d */ /* 0x008fea0003900000 */
[----:B------:R-:W3:Y:S02]  /*34410*/  @!P0 SYNCS.PHASECHK.TRANS64 P0, [R2+URZ+0x38840], R3 ;  /* 0x03884003020085a7 */ /* 0x000ee4000800007f */
[----:B---3--:R-:W-:Y:S05]  /*34420*/  @!P0 BRA `(.L_x_6655) ;  /* 0xfffffffc00f08947 */ /* 0x008fea000383ffff */
[----:B------:R-:W-:Y:S05]  /*34430*/  BRA `(.L_x_6732) ;  /* 0xffffffc800e47947 */ /* 0x000fea000383ffff */
.L_x_6660:
[----:B0-----:R0:W3:Y:S02]  /*34440*/  SYNCS.PHASECHK.TRANS64.TRYWAIT P0, [R2+URZ+0x38860], R3 ;  /* 0x03886003020075a7 */ /* 0x0010e4000800017f */
[----:B---3--:R-:W-:Y:S05]  /*34450*/  @!P0 NANOSLEEP.SYNCS 0x989680 ;  /* 0x009896800000895d */ /* 0x008fea0003900000 */
[----:B------:R-:W3:Y:S02]  /*34460*/  @!P0 SYNCS.PHASECHK.TRANS64 P0, [R2+URZ+0x38860], R3 ;  /* 0x03886003020085a7 */ /* 0x000ee4000800007f */
[----:B---3--:R-:W-:Y:S05]  /*34470*/  @!P0 BRA `(.L_x_6660) ;  /* 0xfffffffc00f08947 */ /* 0x008fea000383ffff */
[----:B------:R-:W-:Y:S05]  /*34480*/  BRA `(.L_x_6733) ;  /* 0xffffffcc00687947 */ /* 0x000fea000383ffff */
.L_x_6676:
        /* <DEDUP_REMOVED lines=8> */
.L_x_6735:
[----:B------:R-:W-:Y:S05]  /*34510*/  BSYNC B0 ;  /* 0x0000000000007941 */ /* 0x000fea0003800000 */
.L_x_6734:
        /* <DEDUP_REMOVED lines=9> */
.L_x_6736:
        /* <DEDUP_REMOVED lines=18> */
.L_x_6737:
        /* <DEDUP_REMOVED lines=8> */
.L_x_6738:
        /* <DEDUP_REMOVED lines=8> */
.L_x_6739:
        /* <DEDUP_REMOVED lines=8> */
.L_x_6740:
        /* <DEDUP_REMOVED lines=8> */
.L_x_6741:
        /* <DEDUP_REMOVED lines=9> */
.L_x_6742:
[----:B------:R-:W-:Y:S01]  /*34960*/  IMAD.MOV.U32 R16, RZ, RZ, R14 ;  /* 0x000000ffff107224 */ /* 0x000fe200078e000e */
[----:B------:R-:W-:Y:S06]  /*34970*/  BRA `(.L_x_6743) ;  /* 0xffffffd400a47947 */ /* 0x000fec000383ffff */
.L_x_6681:
        /* <DEDUP_REMOVED lines=8> */
.L_x_6745:
[----:B------:R-:W-:Y:S05]  /*34a00*/  BSYNC B0 ;  /* 0x0000000000007941 */ /* 0x000fea0003800000 */
.L_x_6744:
        /* <DEDUP_REMOVED lines=10> */
.L_x_6746:
        /* <DEDUP_REMOVED lines=8> */
.L_x_6747:
        /* <DEDUP_REMOVED lines=8> */
.L_x_6748:
        /* <DEDUP_REMOVED lines=8> */
.L_x_6749:
        /* <DEDUP_REMOVED lines=9> */
.L_x_6750:
[----:B------:R-:W-:Y:S01]  /*34cc0*/  IMAD.MOV.U32 R16, RZ, RZ, R14 ;  /* 0x000000ffff107224 */ /* 0x000fe200078e000e */
[----:B------:R-:W-:Y:S06]  /*34cd0*/  BRA `(.L_x_6751) ;  /* 0xffffffd400687947 */ /* 0x000fec000383ffff */
.L_x_6683:
[----:B------:R-:W-:Y:S01]  /*34ce0*/  BSSY B0, `(.L_x_6752) ;  /* 0x0000006000007945 */ /* 0x000fe20003800000 */
[----:B------:R-:W-:Y:S01]  /*34cf0*/  PLOP3.LUT P6, PT, P6, PT, PT, 0x8, 0x0 ;  /* 0x000000000000781c */ /* 0x000fe200037ce170 */
[----:B------:R-:W-:-:S12]  /*34d00*/  IMAD.MOV.U32 R15, RZ, RZ, -0x1 ;  /* 0xffffffffff0f7424 */ /* 0x000fd800078e00ff */
[----:B012---:R-:W-:Y:S05]  /*34d10*/  WARPSYNC.COLLECTIVE R15, `(.L_x_6753) ;  /* 0x000000000f087348 */ /* 0x007fea0003c00000 */
[----:B------:R-:W-:Y:S01]  /*34d20*/  VOTE.ANY R14, PT, P6 ;  /* 0x00000000000e7806 */ /* 0x000fe200030e0100 */
[----:B012---:R-:W-:Y:S06]  /*34d30*/  ENDCOLLECTIVE ;  /* 0x000000000000791b */ /* 0x007fec0003800000 */
.L_x_6753:
[----:B------:R-:W-:Y:S05]  /*34d40*/  BSYNC B0 ;  /* 0x0000000000007941 */ /* 0x000fea0003800000 */
.L_x_6752:
        /* <DEDUP_REMOVED lines=9> */
.L_x_6754:
[----:B------:R-:W-:Y:S01]  /*34de0*/  IMAD.MOV.U32 R17, RZ, RZ, R14 ;  /* 0x000000ffff117224 */ /* 0x000fe200078e000e */
[----:B------:R-:W-:Y:S06]  /*34df0*/  BRA `(.L_x_6755) ;  /* 0xffffffd400587947 */ /* 0x000fec000383ffff */
.L_x_6685:
[----:B------:R-:W-:Y:S01]  /*34e00*/  BSSY B0, `(.L_x_6756) ;  /* 0x0000007000007945 */ /* 0x000fe20003800000 */
[----:B------:R-:W-:Y:S02]  /*34e10*/  IMAD.MOV.U32 R13, RZ, RZ, R3 ;  /* 0x000000ffff0d7224 */ /* 0x000fe400078e0003 */
[----:B------:R-:W-:Y:S02]  /*34e20*/  IMAD.MOV.U32 R11, RZ, RZ, 0x1f ;  /* 0x0000001fff0b7424 */ /* 0x000fe400078e00ff */
[----:B------:R-:W-:-:S07]  /*34e30*/  IMAD.MOV.U32 R15, RZ, RZ, -0x1 ;  /* 0xffffffffff0f7424 */ /* 0x000fce00078e00ff */
[----:B01234-:R-:W-:Y:S05]  /*34e40*/  WARPSYNC.COLLECTIVE R15, `(.L_x_6757) ;  /* 0x000000000f087348 */ /* 0x01ffea0003c00000 */
[----:B------:R0:W0:Y:S02]  /*34e50*/  SHFL.IDX P6, R14, R13, R12, R11 ;  /* 0x0000000c0d0e7389 */ /* 0x00002400000c000b */
[----:B01234-:R-:W-:Y:S01]  /*34e60*/  ENDCOLLECTIVE ;  /* 0x000000000000791b */ /* 0x01ffe20003800000 */
.L_x_6757:
[----:B------:R-:W-:Y:S05]  /*34e70*/  BSYNC B0 ;  /* 0x0000000000007941 */ /* 0x000fea0003800000 */
.L_x_6756:
[----:B------:R-:W-:Y:S01]  /*34e80*/  IMAD.MOV.U32 R3, RZ, RZ, R14 ;  /* 0x000000ffff037224 */ /* 0x000fe200078e000e */
[----:B------:R-:W-:Y:S06]  /*34e90*/  BRA `(.L_x_6758) ;  /* 0xffffffd4004c7947 */ /* 0x000fec000383ffff */
.L_x_6689:
[----:B0-----:R0:W1:Y:S02]  /*34ea0*/  SYNCS.PHASECHK.TRANS64.TRYWAIT P0, [R9+URZ+0x38820], R0 ;  /* 0x03882000090075a7 */ /* 0x001064000800017f */
[----:B-1----:R-:W-:Y:S05]  /*34eb0*/  @!P0 NANOSLEEP.SYNCS 0x989680 ;  /* 0x009896800000895d */ /* 0x002fea0003900000 */
[----:B------:R-:W1:Y:S02]  /*34ec0*/  @!P0 SYNCS.PHASECHK.TRANS64 P0, [R9+URZ+0x38820], R0 ;  /* 0x03882000090085a7 */ /* 0x000e64000800007f */
[----:B-1----:R-:W-:Y:S05]  /*34ed0*/  @!P0 BRA `(.L_x_6689) ;  /* 0xfffffffc00f08947 */ /* 0x002fea000383ffff */
[----:B------:R-:W-:Y:S05]  /*34ee0*/  BRA `(.L_x_6759) ;  /* 0xffffffd800d07947 */ /* 0x000fea000383ffff */
.L_x_6690:
        /* <DEDUP_REMOVED lines=11> */
.L_x_6761:
[----:B------:R-:W-:Y:S05]  /*34fa0*/  BSYNC B0 ;  /* 0x0000000000007941 */ /* 0x000fea0003800000 */
.L_x_6760:
[----:B------:R-:W-:Y:S05]  /*34fb0*/  BRA `(.L_x_6762) ;  /* 0xffffffd800b87947 */ /* 0x000fea000383ffff */
.L_x_6693:
[----:B------:R-:W-:Y:S01]  /*34fc0*/  BSSY B1, `(.L_x_6763) ;  /* 0x0000006000017945 */ /* 0x000fe20003800000 */
[----:B------:R-:W-:-:S07]  /*34fd0*/  IMAD.MOV.U32 R15, RZ, RZ, -0x1 ;  /* 0xffffffffff0f7424 */ /* 0x000fce00078e00ff */
[----:B0-2---:R-:W-:Y:S05]  /*34fe0*/  WARPSYNC.COLLECTIVE R15, `(.L_x_6764) ;  /* 0x000000000f0c7348 */ /* 0x005fea0003c00000 */
[----:B------:R-:W-:Y:S02]  /*34ff0*/  ELECT P6, UR62, PT ;  /* 0x00000000003e782f */ /* 0x000fe400038c0000 */
[----:B------:R-:W-:Y:S01]  /*35000*/  MOV R14, UR62 ;  /* 0x0000003e000e7c02 */ /* 0x000fe20008000f00 */
[----:B0-2---:R-:W-:Y:S10]  /*35010*/  ENDCOLLECTIVE ;  /* 0x000000000000791b */ /* 0x005ff40003800000 */
.L_x_6764:
[----:B------:R-:W-:Y:S05]  /*35020*/  BSYNC B1 ;  /* 0x0000000000017941 */ /* 0x000fea0003800000 */
.L_x_6763:
[----:B------:R-:W-:Y:S05]  /*35030*/  BRA `(.L_x_6765) ;  /* 0xffffffd800b07947 */ /* 0x000fea000383ffff */
.L_x_6694:
[----:B0-----:R0:W1:Y:S02]  /*35040*/  SYNCS.PHASECHK.TRANS64.TRYWAIT P0, [R5+URZ], R4 ;  /* 0x00000004050075a7 */ /* 0x001064000800017f */
[----:B-1----:R-:W-:Y:S05]  /*35050*/  @!P0 NANOSLEEP.SYNCS 0x989680 ;  /* 0x009896800000895d */ /* 0x002fea0003900000 */
[----:B------:R-:W1:Y:S02]  /*35060*/  @!P0 SYNCS.PHASECHK.TRANS64 P0, [R5+URZ], R4 ;  /* 0x00000004050085a7 */ /* 0x000e64000800007f */
[----:B-1----:R-:W-:Y:S05]  /*35070*/  @!P0 BRA `(.L_x_6694) ;  /* 0xfffffffc00f08947 */ /* 0x002fea000383ffff */
[----:B------:R-:W-:Y:S05]  /*35080*/  BRA `(.L_x_6766) ;  /* 0xffffffd800d87947 */ /* 0x000fea000383ffff */
.L_x_6695:
[----:B0-----:R0:W1:Y:S02]  /*35090*/  SYNCS.PHASECHK.TRANS64.TRYWAIT P0, [R7+URZ], R2 ;  /* 0x00000002070075a7 */ /* 0x001064000800017f */
[----:B-1----:R-:W-:Y:S05]  /*350a0*/  @!P0 NANOSLEEP.SYNCS 0x989680 ;  /* 0x009896800000895d */ /* 0x002fea0003900000 */
[----:B------:R-:W1:Y:S02]  /*350b0*/  @!P0 SYNCS.PHASECHK.TRANS64 P0, [R7+URZ], R2 ;  /* 0x00000002070085a7 */ /* 0x000e64000800007f */
[----:B-1----:R-:W-:Y:S05]  /*350c0*/  @!P0 BRA `(.L_x_6695) ;  /* 0xfffffffc00f08947 */ /* 0x002fea000383ffff */
[----:B------:R-:W-:Y:S05]  /*350d0*/  BRA `(.L_x_6767) ;  /* 0xffffffd800d87947 */ /* 0x000fea000383ffff */
.L_x_6696:
[----:B-1----:R1:W2:Y:S02]  /*350e0*/  SYNCS.PHASECHK.TRANS64.TRYWAIT P0, [R5+URZ], R4 ;  /* 0x00000004050075a7 */ /* 0x0022a4000800017f */
[----:B--2---:R-:W-:Y:S05]  /*350f0*/  @!P0 NANOSLEEP.SYNCS 0x989680 ;  /* 0x009896800000895d */ /* 0x004fea0003900000 */
[----:B------:R-:W2:Y:S02]  /*35100*/  @!P0 SYNCS.PHASECHK.TRANS64 P0, [R5+URZ], R4 ;  /* 0x00000004050085a7 */ /* 0x000ea4000800007f */
[----:B--2---:R-:W-:Y:S05]  /*35110*/  @!P0 BRA `(.L_x_6696) ;  /* 0xfffffffc00f08947 */ /* 0x004fea000383ffff */
[----:B------:R-:W-:Y:S05]  /*35120*/  BRA `(.L_x_6768) ;  /* 0xffffffd800cc7947 */ /* 0x000fea000383ffff */
        .type           $_ZN7cutlass13device_kernelIN5flash11enable_sm90INS1_16FlashAttnFwdSm90INS1_25CollectiveMainloopFwdSm90ILi2EN4cute5tupleIJNS5_1CILi1EEES8_S8_EEENS6_IJNS7_ILi64EEESA_SA_EEELi512ENS_10bfloat16_tEfNS_4arch4Sm90ELb0ELb1ELb1ELb1ELb0ELb0ELb1ELb0ELb0ELb1ELb0ELb0EEENS1_21CollectiveEpilogueFwdINS6_IJSA_NS7_ILi512EEESA_EEES9_SC_SE_Li256ELb1ELb1ELb0ELb0EEENS1_36VarlenDynamicPersistentTileSchedulerILi64ELi64ELi256ELi128ELb0ELb1ELb1ELb1ELb0ELb1EEEEEEEEEvNT_6ParamsE$_ZZN5flash25CollectiveMainloopFwdSm90ILi2EN4cute5tupleIJNS1_1CILi1EEES4_S4_EEENS2_IJNS3_ILi64EEES6_S6_EEELi512EN7cutlass10bfloat16_tEfNS8_4arch4Sm90ELb0ELb1ELb1ELb1ELb0ELb0ELb1ELb0ELb0ELb1ELb0ELb0EE3mmaINS_16FlashAttnFwdSm90ISC_NS_21CollectiveEpilogueFwdINS2_IJS6_NS3_ILi512EEES6_EEES5_S9_SB_Li256ELb1ELb1ELb0ELb0EEENS_36VarlenDynamicPersistentTileSchedulerILi64ELi64ELi256ELi128ELb0ELb1ELb1ELb1ELb0ELb1EEEE13SharedStorageENS1_6TensorINS1_11ArrayEngineIfLm128EEENS1_6LayoutINS2_IJNS2_IJNS3_ILi2EEESR_NS3_ILi32EEEEEES4_S4_EEENS2_IJNS2_IJS4_SR_NS3_ILi4EEEEEENS3_ILi0EEESX_EEEEEEENS_7SoftmaxILi2ELi0EEEEEbRKNSC_6ParamsENS8_25PipelineTmaAsyncNoClusterILi2ENS8_16PipelineTmaAsyncILi2EEEEES19_RNS8_13PipelineStateILj2EEERT0_RT1_iRiRKNS_16SeqlenInfoQKNewKILb1ELb0EEENS2_IJiiiiEEERT_ENKUliT_T0_T1_E_clIZSD_ISM_S10_S12_EbS15_S19_S19_S1C_S1E_S1G_iS1H_S1L_S1M_S1O_EUlRS1P_iE1_NS3_ILb0EEENS3_ILb1EEEEEDaiS1P_S1Q_S1R_,@function
        .size           $_ZN7cutlass13device_kernelIN5flash11enable_sm90INS1_16FlashAttnFwdSm90INS1_25CollectiveMainloopFwdSm90ILi2EN4cute5tupleIJNS5_1CILi1EEES8_S8_EEENS6_IJNS7_ILi64EEESA_SA_EEELi512ENS_10bfloat16_tEfNS_4arch4Sm90ELb0ELb1ELb1ELb1ELb0ELb0ELb1ELb0ELb0ELb1ELb0ELb0EEENS1_21CollectiveEpilogueFwdINS6_IJSA_NS7_ILi512EEESA_EEES9_SC_SE_Li256ELb1ELb1ELb0ELb0EEENS1_36VarlenDynamicPersistentTileSchedulerILi64ELi64ELi256ELi128ELb0ELb1ELb1ELb1ELb0ELb1EEEEEEEEEvNT_6ParamsE$_ZZN5flash25CollectiveMainloopFwdSm90ILi2EN4cute5tupleIJNS1_1CILi1EEES4_S4_EEENS2_IJNS3_ILi64EEES6_S6_EEELi512EN7cutlass10bfloat16_tEfNS8_4arch4Sm90ELb0ELb1ELb1ELb1ELb0ELb0ELb1ELb0ELb0ELb1ELb0ELb0EE3mmaINS_16FlashAttnFwdSm90ISC_NS_21CollectiveEpilogueFwdINS2_IJS6_NS3_ILi512EEES6_EEES5_S9_SB_Li256ELb1ELb1ELb0ELb0EEENS_36VarlenDynamicPersistentTileSchedulerILi64ELi64ELi256ELi128ELb0ELb1ELb1ELb1ELb0ELb1EEEE13SharedStorageENS1_6TensorINS1_11ArrayEngineIfLm128EEENS1_6LayoutINS2_IJNS2_IJNS3_ILi2EEESR_NS3_ILi32EEEEEES4_S4_EEENS2_IJNS2_IJS4_SR_NS3_ILi4EEEEEENS3_ILi0EEESX_EEEEEEENS_7SoftmaxILi2ELi0EEEEEbRKNSC_6ParamsENS8_25PipelineTmaAsyncNoClusterILi2ENS8_16PipelineTmaAsyncILi2EEEEES19_RNS8_13PipelineStateILj2EEERT0_RT1_iRiRKNS_16SeqlenInfoQKNewKILb1ELb0EEENS2_IJiiiiEEERT_ENKUliT_T0_T1_E_clIZSD_ISM_S10_S12_EbS15_S19_S19_S1C_S1E_S1G_iS1H_S1L_S1M_S1O_EUlRS1P_iE1_NS3_ILb0EEENS3_ILb1EEEEEDaiS1P_S1Q_S1R_,(.L_x_15295 - $_ZN7cutlass13device_kernelIN5flash11enable_sm90INS1_16FlashAttnFwdSm90INS1_25CollectiveMainloopFwdSm90ILi2EN4cute5tupleIJNS5_1CILi1EEES8_S8_EEENS6_IJNS7_ILi64EEESA_SA_EEELi512ENS_10bfloat16_tEfNS_4arch4Sm90ELb0ELb1ELb1ELb1ELb0ELb0ELb1ELb0ELb0ELb1ELb0ELb0EEENS1_21CollectiveEpilogueFwdINS6_IJSA_NS7_ILi512EEESA_EEES9_SC_SE_Li256ELb1ELb1ELb0ELb0EEENS1_36VarlenDynamicPersistentTileSchedulerILi64ELi64ELi256ELi128ELb0ELb1ELb1ELb1ELb0ELb1EEEEEEEEEvNT_6ParamsE$_ZZN5flash25CollectiveMainloopFwdSm90ILi2EN4cute5tupleIJNS1_1CILi1EEES4_S4_EEENS2_IJNS3_ILi64EEES6_S6_EEELi512EN7cutlass10bfloat16_tEfNS8_4arch4Sm90ELb0ELb1ELb1ELb1ELb0ELb0ELb1ELb0ELb0ELb1ELb0ELb0EE3mmaINS_16FlashAttnFwdSm90ISC_NS_21CollectiveEpilogueFwdINS2_IJS6_NS3_ILi512EEES6_EEES5_S9_SB_Li256ELb1ELb1ELb0ELb0EEENS_36VarlenDynamicPersistentTileSchedulerILi64ELi64ELi256ELi128ELb0ELb1ELb1ELb1ELb0ELb1EEEE13SharedStorageENS1_6TensorINS1_11ArrayEngineIfLm128EEENS1_6LayoutINS2_IJNS2_IJNS3_ILi2EEESR_NS3_ILi32EEEEEES4_S4_EEENS2_IJNS2_IJS4_SR_NS3_ILi4EEEEEENS3_ILi0EEESX_EEEEEEENS_7SoftmaxILi2ELi0EEEEEbRKNSC_6ParamsENS8_25PipelineTmaAsyncNoClusterILi2ENS8_16PipelineTmaAsyncILi2EEEEES19_RNS8_13PipelineStateILj2EEERT0_RT1_iRiRKNS_16SeqlenInfoQKNewKILb1ELb0EEENS2_IJiiiiEEERT_ENKUliT_T0_T1_E_clIZSD_ISM_S10_S12_EbS15_S19_S19_S1C_S1E_S1G_iS1H_S1L_S1M_S1O_EUlRS1P_iE1_NS3_ILb0EEENS3_ILb1EEEEEDaiS1P_S1Q_S1R_)
$_ZN7cutlass13device_kernelIN5flash11enable_sm90INS1_16FlashAttnFwdSm90INS1_25CollectiveMainloopFwdSm90ILi2EN4cute5tupleIJNS5_1CILi1EEES8_S8_EEENS6_IJNS7_ILi64EEESA_SA_EEELi512ENS_10bfloat16_tEfNS_4arch4Sm90ELb0ELb1ELb1ELb1ELb0ELb0ELb1ELb0ELb0ELb1ELb0ELb0EEENS1_21CollectiveEpilogueFwdINS6_IJSA_NS7_ILi512EEESA_EEES9_SC_SE_Li256ELb1ELb1ELb0ELb0EEENS1_36VarlenDynamicPersistentTileSchedulerILi64ELi64ELi256ELi128ELb0ELb1ELb1ELb1ELb0ELb1EEEEEEEEEvNT_6ParamsE$_ZZN5flash25CollectiveMainloopFwdSm90ILi2EN4cute5tupleIJNS1_1CILi1EEES4_S4_EEENS2_IJNS3_ILi64EEES6_S6_EEELi512EN7cutlass10bfloat16_tEfNS8_4arch4Sm90ELb0ELb1ELb1ELb1ELb0ELb0ELb1ELb0ELb0ELb1ELb0ELb0EE3mmaINS_16FlashAttnFwdSm90ISC_NS_21CollectiveEpilogueFwdINS2_IJS6_NS3_ILi512EEES6_EEES5_S9_SB_Li256ELb1ELb1ELb0ELb0EEENS_36VarlenDynamicPersistentTileSchedulerILi64ELi64ELi256ELi128ELb0ELb1ELb1ELb1ELb0ELb1EEEE13SharedStorageENS1_6TensorINS1_11ArrayEngineIfLm128EEENS1_6LayoutINS2_IJNS2_IJNS3_ILi2EEESR_NS3_ILi32EEEEEES4_S4_EEENS2_IJNS2_IJS4_SR_NS3_ILi4EEEEEENS3_ILi0EEESX_EEEEEEENS_7SoftmaxILi2ELi0EEEEEbRKNSC_6ParamsENS8_25PipelineTmaAsyncNoClusterILi2ENS8_16PipelineTmaAsyncILi2EEEEES19_RNS8_13PipelineStateILj2EEERT0_RT1_iRiRKNS_16SeqlenInfoQKNewKILb1ELb0EEENS2_IJiiiiEEERT_ENKUliT_T0_T1_E_clIZSD_ISM_S10_S12_EbS15_S19_S19_S1C_S1E_S1G_iS1H_S1L_S1M_S1O_EUlRS1P_iE1_NS3_ILb0EEENS3_ILb1EEEEEDaiS1P_S1Q_S1R_:
        /* <DEDUP_REMOVED lines=48> */
.L_x_6770:
[----:B------:R-:W-:Y:S05]  /*35430*/  BSYNC B3 ;  /* 0x0000000000037941 */ /* 0x000fea0003800000 */
.L_x_6769:
        /* <DEDUP_REMOVED lines=17> */
.L_x_6772:
[----:B------:R-:W-:Y:S05]  /*35550*/  BSYNC B3 ;  /* 0x0000000000037941 */ /* 0x000fea0003800000 */
.L_x_6771:
        /* <DEDUP_REMOVED lines=10> */
.L_x_6774:
[----:B------:R-:W-:Y:S05]  /*35600*/  BSYNC B3 ;  /* 0x0000000000037941 */ /* 0x000fea0003800000 */
.L_x_6773:
        /* <DEDUP_REMOVED lines=92> */
.L_x_6777:
[----:B------:R-:W-:Y:S05]  /*35bd0*/  BSYNC B3 ;  /* 0x0000000000037941 */ /* 0x000fea0003800000 */
.L_x_6776:
        /* <DEDUP_REMOVED lines=17> */
.L_x_6779:
[----:B------:R-:W-:Y:S05]  /*35cf0*/  BSYNC B3 ;  /* 0x0000000000037941 */ /* 0x000fea0003800000 */
.L_x_6778:
        /* <DEDUP_REMOVED lines=10> */
.L_x_6781:
[----:B------:R-:W-:Y:S05]  /*35da0*/  BSYNC B3 ;  /* 0x0000000000037941 */ /* 0x000fea0003800000 */
.L_x_6780:
        /* <DEDUP_REMOVED lines=626> */
[----:B------:R-:W-:-:S03]  /*384d0*/  FMUL.FTZ R25, R25, R14 ;  /* 0x0000000e19197220 */ /* 0x000fc60000410000 */
[----:B------:R4:W2:Y:S08]  /*384e0*/  MUFU.TANH R74, R15 ;  /* 0x0000000f004a7308 */ /* 0x0008b00000002400 */
[----:B------:R1:W2:Y:S01]  /*384f0*/  MUFU.TANH R71, R25 ;  /* 0x0000001900477308 */ /* 0x0002a20000002400 */
[----:B----4-:R-:W-:-:S04]  /*38500*/  SHF.R.S32.HI R15, RZ, 0x1f, R64 ;  /* 0x0000001fff0f7819 */ /* 0x010fc80000011440 */
[----:B-1----:R-:W-:-:S04]  /*38510*/  LEA.HI R25, R15, R64, RZ, 0x7 ;  /* 0x000000400f197211 */ /* 0x002fc800078f38ff */
[----:B------:R-:W-:Y:S01]  /*38520*/  LOP3.LUT R25, R25, 0xffffff80, RZ, 0xc0, !PT ;  /* 0xffffff8019197812 */ /* 0x000fe200078ec0ff */
[----:B0-----:R-:W-:-:S04]  /*38530*/  FMUL.FTZ R12, R26, R14 ;  /* 0x0000000e1a0c7220 */ /* 0x001fc80000410000 */
[----:B------:R-:W-:Y:S02]  /*38540*/  IMAD.IADD R25, R64, 0x1, -R25 ;  /* 0x0000000140197824 */ /* 0x000fe400078e0a19 */
[-C--:B------:R-:W-:Y:S01]  /*38550*/  FMUL.FTZ R58, R27, R14.reuse ;  /* 0x0000000e1b3a7220 */ /* 0x080fe20000410000 */
[-C--:B------:R-:W-:Y:S01]  /*38560*/  FMUL.FTZ R29, R29, R14.reuse ;  /* 0x0000000e1d1d7220 */ /* 0x080fe20000410000 */
[-C--:B------:R-:W-:Y:S01]  /*38570*/  FMUL.FTZ R21, R24, R14.reuse ;  /* 0x0000000e18157220 */ /* 0x080fe20000410000 */
[----:B------:R-:W-:Y:S01]  /*38580*/  SHF.R.S32.HI R26, RZ, 0x1f, R25 ;  /* 0x0000001fff1a7819 */ /* 0x000fe20000011419 */
[----:B------:R-:W-:Y:S01]  /*38590*/  FMUL.FTZ R24, R45, R14 ;  /* 0x0000000e2d187220 */ /* 0x000fe20000410000 */
[----:B------:R-:W-:Y:S01]  /*385a0*/  LEA.HI R27, R15, R64, RZ, 0x2 ;  /* 0x000000400f1b7211 */ /* 0x000fe200078f10ff */
[----:B------:R0:W1:Y:S01]  /*385b0*/  MUFU.TANH R73, R29 ;  /* 0x0000001d00497308 */ /* 0x0000620000002400 */
[-C--:B------:R-:W-:Y:S01]  /*385c0*/  LEA.HI R15, R26, R25.reuse, RZ, 0x2 ;  /* 0x000000191a0f7211 */ /* 0x080fe200078f10ff */
[----:B------:R-:W-:Y:S01]  /*385d0*/  FMUL.FTZ R28, R28, R14 ;  /* 0x0000000e1c1c7220 */ /* 0x000fe20000410000 */
[----:B------:R-:W-:-:S05]  /*385e0*/  LEA.HI R26, R26, R25, RZ, 0x5 ;  /* 0x000000191a1a7211 */ /* 0x000fca00078f28ff */
[----:B------:R4:W1:Y:S01]  /*385f0*/  MUFU.TANH R76, R24 ;  /* 0x00000018004c7308 */ /* 0x0008620000002400 */
[----:B0-----:R-:W-:Y:S02]  /*38600*/  LOP3.LUT R29, R27, 0xfffffffc, RZ, 0xc0, !PT ;  /* 0xfffffffc1b1d7812 */ /* 0x001fe400078ec0ff */
[----:B------:R-:W-:-:S03]  /*38610*/  SHF.R.S32.HI R27, RZ, 0x1f, R15 ;  /* 0x0000001fff1b7819 */ /* 0x000fc6000001140f */
[----:B------:R-:W-:Y:S01]  /*38620*/  IMAD.IADD R29, R64, 0x1, -R29 ;  /* 0x00000001401d7824 */ /* 0x000fe200078e0a1d */
[----:B----4-:R-:W-:Y:S01]  /*38630*/  SHF.R.S32.HI R24, RZ, 0x2, R15 ;  /* 0x00000002ff187819 */ /* 0x010fe2000001140f */
[----:B------:R0:W4:Y:S03]  /*38640*/  MUFU.TANH R72, R28 ;  /* 0x0000001c00487308 */ /* 0x0001260000002400 */
[----:B------:R-:W-:Y:S02]  /*38650*/  LEA.HI R27, R27, R24, RZ, 0x3 ;  /* 0x000000181b1b7211 */ /* 0x000fe400078f18ff */
[----:B------:R-:W-:Y:S02]  /*38660*/  SHF.R.S32.HI R26, RZ, 0x5, R26 ;  /* 0x00000005ff1a7819 */ /* 0x000fe4000001141a */
[----:B------:R-:W-:Y:S02]  /*38670*/  LOP3.LUT R27, R27, 0xfffffff8, RZ, 0xc0, !PT ;  /* 0xfffffff81b1b7812 */ /* 0x000fe400078ec0ff */
[----:B0-----:R-:W-:Y:S01]  /*38680*/  LEA.HI R28, R29, R29, RZ, 0x1 ;  /* 0x0000001d1d1c7211 */ /* 0x001fe200078f08ff */
[----:B---3--:R-:W-:-:S02]  /*38690*/  IMAD R26, R65, 0x4, R26 ;  /* 0x00000004411a7824 */ /* 0x008fc400078e021a */
[----:B------:R-:W-:Y:S01]  /*386a0*/  IMAD.IADD R27, R24, 0x1, -R27 ;  /* 0x00000001181b7824 */ /* 0x000fe200078e0a1b */
[----:B------:R-:W-:-:S03]  /*386b0*/  LOP3.LUT R28, R28, 0x1ffffffe, RZ, 0xc0, !PT ;  /* 0x1ffffffe1c1c7812 */ /* 0x000fc600078ec0ff */
[----:B------:R-:W-:Y:S02]  /*386c0*/  IMAD.U32 R27, R26, 0x10, R27 ;  /* 0x000000101a1b7824 */ /* 0x000fe400078e001b */
[----:B------:R-:W-:Y:S02]  /*386d0*/  IMAD.IADD R28, R29, 0x1, -R28 ;  /* 0x000000011d1c7824 */ /* 0x000fe400078e0a1c */
[----:B------:R-:W-:Y:S02]  /*386e0*/  FMUL.FTZ R40, R42, R14 ;  /* 0x0000000e2a287220 */ /* 0x000fe40000410000 */
[----:B------:R-:W-:-:S04]  /*386f0*/  IMAD R42, R28, 0x8, R27 ;  /* 0x000000081c2a7824 */ /* 0x000fc800078e021b */
[----:B------:R-:W-:-:S04]  /*38700*/  @P2 IMAD.HI.U32 R67, R42, R67, RZ ;  /* 0x000000432a432227 */ /* 0x000fc800078e00ff */
[----:B------:R-:W-:Y:S01]  /*38710*/  FMUL.FTZ R37, R37, R14 ;  /* 0x0000000e25257220 */ /* 0x000fe20000410000 */
[----:B------:R-:W-:Y:S01]  /*38720*/  @P2 SHF.R.U32.HI R42, RZ, R66, R67 ;  /* 0x00000042ff2a2219 */ /* 0x000fe20000011643 */
[-C--:B------:R-:W-:Y:S01]  /*38730*/  FMUL.FTZ R41, R41, R14.reuse ;  /* 0x0000000e29297220 */ /* 0x080fe20000410000 */
[----:B------:R-:W-:Y:S01]  /*38740*/  LOP3.LUT R24, R15, 0x7ffffffc, RZ, 0xc0, !PT ;  /* 0x7ffffffc0f187812 */ /* 0x000fe200078ec0ff */
[----:B------:R-:W-:Y:S02]  /*38750*/  IMAD.SHL.U32 R65, R0, 0x40, RZ ;  /* 0x0000004000417824 */ /* 0x000fe400078e00ff */
[-C--:B------:R-:W-:Y:S01]  /*38760*/  FMUL.FTZ R36, R36, R14.reuse ;  /* 0x0000000e24247220 */ /* 0x080fe20000410000 */
[----:B------:R-:W0:Y:S01]  /*38770*/  SHFL.IDX PT, R26, R42, RZ, 0x1c1f ;  /* 0x001c1fff2a1a7589 */ /* 0x000e2200000e0000 */
[-C--:B------:R-:W-:Y:S01]  /*38780*/  FMUL.FTZ R44, R44, R14.reuse ;  /* 0x0000000e2c2c7220 */ /* 0x080fe20000410000 */
[-C--:B------:R-:W-:Y:S01]  /*38790*/  FMUL.FTZ R62, R35, R14.reuse ;  /* 0x0000000e233e7220 */ /* 0x080fe20000410000 */
[----:B------:R3:W0:Y:S01]  /*387a0*/  MUFU.TANH R75, R41 ;  /* 0x00000029004b7308 */ /* 0x0006220000002400 */
[-C--:B------:R-:W-:Y:S01]  /*387b0*/  FMUL.FTZ R61, R34, R14.reuse ;  /* 0x0000000e223d7220 */ /* 0x080fe20000410000 */
[-C--:B------:R-:W-:Y:S01]  /*387c0*/  FMUL.FTZ R63, R43, R14.reuse ;  /* 0x0000000e2b3f7220 */ /* 0x080fe20000410000 */
[-C--:B------:R-:W-:Y:S01]  /*387d0*/  FMUL.FTZ R59, R30, R14.reuse ;  /* 0x0000000e1e3b7220 */ /* 0x080fe20000410000 */
[-C--:B------:R-:W-:Y:S01]  /*387e0*/  FMUL.FTZ R60, R31, R14.reuse ;  /* 0x0000000e1f3c7220 */ /* 0x080fe20000410000 */
[-C--:B------:R-:W-:Y:S01]  /*387f0*/  FMUL.FTZ R32, R32, R14.reuse ;  /* 0x0000000e20207220 */ /* 0x080fe20000410000 */
[----:B------:R-:W-:-:S02]  /*38800*/  FMUL.FTZ R33, R33, R14 ;  /* 0x0000000e21217220 */ /* 0x000fc40000410000 */
[----:B------:R-:W0:Y:S01]  /*38810*/  MUFU.TANH R35, R37 ;  /* 0x0000002500237308 */ /* 0x000e220000002400 */
[----:B---3--:R-:W-:Y:S01]  /*38820*/  IMAD.IADD R41, R25, 0x1, -R24 ;  /* 0x0000000119297824 */ /* 0x008fe200078e0a18 */
[----:B------:R-:W-:Y:S01]  /*38830*/  IADD3 R24, -R65, 0x1, RZ ;  /* 0x0000000141187810 */ /* 0x000fe20007ffe1ff */
[-C--:B------:R-:W-:Y:S01]  /*38840*/  FMUL.FTZ R38, R38, R14.reuse ;  /* 0x0000000e26267220 */ /* 0x080fe20000410000 */
[-C--:B------:R-:W-:Y:S01]  /*38850*/  FMUL.FTZ R39, R39, R14.reuse ;  /* 0x0000000e27277220 */ /* 0x080fe20000410000 */
[-C--:B------:R-:W-:Y:S01]  /*38860*/  FMUL.FTZ R45, R46, R14.reuse ;  /* 0x0000000e2e2d7220 */ /* 0x080fe20000410000 */
[-C--:B------:R-:W-:Y:S01]  /*38870*/  FMUL.FTZ R48, R48, R14.reuse ;  /* 0x0000000e30307220 */ /* 0x080fe20000410000 */
[-C--:B------:R-:W-:Y:S01]  /*38880*/  FMUL.FTZ R49, R49, R14.reuse ;  /* 0x0000000e31317220 */ /* 0x080fe20000410000 */
[----:B------:R3:W0:Y:S01]  /*38890*/  MUFU.TANH R34, R36 ;  /* 0x0000002400227308 */ /* 0x0006220000002400 */
[-C--:B------:R-:W-:Y:S01]  /*388a0*/  FMUL.FTZ R43, R50, R14.reuse ;  /* 0x0000000e322b7220 */ /* 0x080fe20000410000 */
[-C--:B------:R-:W-:Y:S01]  /*388b0*/  FMUL.FTZ R52, R52, R14.reuse ;  /* 0x0000000e34347220 */ /* 0x080fe20000410000 */
[-C--:B------:R-:W-:Y:S01]  /*388c0*/  FMUL.FTZ R53, R53, R14.reuse ;  /* 0x0000000e35357220 */ /* 0x080fe20000410000 */
[----:B------:R-:W-:-:S04]  /*388d0*/  FMUL.FTZ R54, R54, R14 ;  /* 0x0000000e36367220 */ /* 0x000fc80000410000 */
[----:B------:R2:W0:Y:S01]  /*388e0*/  MUFU.TANH R37, R44 ;  /* 0x0000002c00257308 */ /* 0x0004220000002400 */
[-C--:B---3--:R-:W-:Y:S01]  /*388f0*/  FMUL.FTZ R36, R47, R14.reuse ;  /* 0x0000000e2f247220 */ /* 0x088fe20000410000 */
[----:B------:R-:W-:Y:S01]  /*38900*/  ISETP.GE.AND P3, PT, R13, 0x1, PT ;  /* 0x000000010d00780c */ /* 0x000fe20003f66270 */
[----:B------:R-:W-:Y:S02]  /*38910*/  IMAD R24, R41, -0x2, R24 ;  /* 0xfffffffe29187824 */ /* 0x000fe400078e0218 */
[-C--:B--2---:R-:W-:Y:S01]  /*38920*/  FMUL.FTZ R44, R51, R14.reuse ;  /* 0x0000000e332c7220 */ /* 0x084fe20000410000 */
[----:B------:R-:W-:Y:S02]  /*38930*/  FMUL.FTZ R14, R55, R14 ;  /* 0x0000000e370e7220 */ /* 0x000fe40000410000 */
[----:B------:R-:W2:Y:S01]  /*38940*/  MUFU.TANH R21, R21 ;  /* 0x0000001500157308 */ /* 0x000ea20000002400 */
[----:B------:R-:W-:Y:S02]  /*38950*/  IADD3 R24, -R56, R24, R57 ;  /* 0x0000001838187210 */ /* 0x000fe40007ffe139 */
[----:B------:R-:W-:-:S05]  /*38960*/  LOP3.LUT R15, RZ, R68, RZ, 0x33, !PT ;  /* 0x00000044ff0f7212 */ /* 0x000fca00078e33ff */
        /* <DEDUP_REMOVED lines=44> */
.L_x_6788:
[----:B------:R-:W-:Y:S05]  /*38c30*/  BSYNC B5 ;  /* 0x0000000000057941 */ /* 0x000fea0003800000 */
.L_x_6787:
[----:B------:R-:W-:Y:S01]  /*38c40*/  LOP3.LUT R14, RZ, R14, RZ, 0x33, !PT ;  /* 0x0000000eff0e7212 */ /* 0x000fe200078e33ff */
[----:B------:R-:W-:Y:S06]  /*38c50*/  BRA `(.L_x_6789) ;  /* 0x0000000000287947 */ /* 0x000fec0003800000 */
.L_x_6786:
        /* <DEDUP_REMOVED lines=10> */
.L_x_6789:
[----:B------:R-:W-:Y:S05]  /*38d00*/  BSYNC B4 ;  /* 0x0000000000047941 */ /* 0x000fea0003800000 */
.L_x_6785:
[----:B------:R-:W-:-:S04]  /*38d10*/  IMAD R14, R13, R14, -R65 ;  /* 0x0000000e0d0e7224 */ /* 0x000fc800078e0a41 */
[----:B------:R-:W-:-:S05]  /*38d20*/  IMAD R14, R41, -0x2, R14 ;  /* 0xfffffffe290e7824 */ /* 0x000fca00078e020e */
[----:B------:R-:W-:Y:S02]  /*38d30*/  VIMNMX R47, R47, R14, !PT ;  /* 0x0000000e2f2f7248 */ /* 0x000fe40007fe0100 */
[----:B------:R-:W-:-:S07]  /*38d40*/  VIADDMNMX R46, R14, R13, R46, PT ;  /* 0x0000000d0e2e7246 */ /* 0x000fce000380012e */
.L_x_6784:
[----:B------:R-:W-:Y:S05]  /*38d50*/  BSYNC B3 ;  /* 0x0000000000037941 */ /* 0x000fea0003800000 */
.L_x_6783:
[C---:B------:R-:W-:Y:S01]  /*38d60*/  ISETP.GE.AND P3, PT, R70.reuse, 0x9, PT ;  /* 0x000000094600780c */ /* 0x040fe20003f66270 */
[----:B------:R-:W0:Y:S01]  /*38d70*/  SHFL.IDX PT, R42, R42, 0x1, 0x1c1f ;  /* 0x003c1f002a2a7f89 */ /* 0x000e2200000e0000 */
        /* <DEDUP_REMOVED lines=12> */
[----:B-1----:R-:W-:Y:S02]  /*38e40*/  FSEL R31, R73, -INF , !P4 ;  /* 0xff800000491f7808 */ /* 0x002fe40006000000 */
        /* <DEDUP_REMOVED lines=61> */
[----:B0-----:R-:W-:-:S03]  /*39220*/  IMAD.IADD R47, R50, 0x1, R42 ;  /* 0x00000001322f7824 */ /* 0x001fc600078e022a */
        /* <DEDUP_REMOVED lines=21> */
.L_x_6795:
[----:B------:R-:W-:Y:S05]  /*39380*/  BSYNC B5 ;  /* 0x0000000000057941 */ /* 0x000fea0003800000 */
.L_x_6794:
[----:B------:R-:W-:Y:S01]  /*39390*/  LOP3.LUT R56, RZ, R56, RZ, 0x33, !PT ;  /* 0x00000038ff387212 */ /* 0x000fe200078e33ff */
[----:B------:R-:W-:Y:S06]  /*393a0*/  BRA `(.L_x_6796) ;  /* 0x0000000000287947 */ /* 0x000fec0003800000 */
.L_x_6793:
        /* <DEDUP_REMOVED lines=10> */
.L_x_6796:
[----:B------:R-:W-:Y:S05]  /*39450*/  BSYNC B4 ;  /* 0x0000000000047941 */ /* 0x000fea0003800000 */
.L_x_6792:
[----:B------:R-:W-:-:S04]  /*39460*/  IMAD R56, R13, R56, -R65 ;  /* 0x000000380d387224 */ /* 0x000fc800078e0a41 */
[----:B------:R-:W-:-:S05]  /*39470*/  IMAD R56, R41, -0x2, R56 ;  /* 0xfffffffe29387824 */ /* 0x000fca00078e0238 */
[----:B------:R-:W-:Y:S02]  /*39480*/  VIADDMNMX R46, R56, R13, R46, PT ;  /* 0x0000000d382e7246 */ /* 0x000fe4000380012e */
[----:B------:R-:W-:-:S07]  /*39490*/  VIMNMX R47, R47, R56, !PT ;  /* 0x000000382f2f7248 */ /* 0x000fce0007fe0100 */
.L_x_6791:
[----:B------:R-:W-:Y:S05]  /*394a0*/  BSYNC B3 ;  /* 0x0000000000037941 */ /* 0x000fea0003800000 */
.L_x_6790:
        /* <DEDUP_REMOVED lines=50> */
[C---:B------:R-:W-:Y:S02]  /*397d0*/  ISETP.GT.AND P3, PT, R47.reuse, 0x30, !P3 ;  /* 0x000000302f00780c */ /* 0x040fe40005f64270 */
[----:B------:R-:W-:-:S02]  /*397e0*/  ISETP.GT.AND P4, PT, R47, 0x31, !P4 ;  /* 0x000000312f00780c */ /* 0x000fc40006784270 */
[C---:B------:R-:W-:Y:S02]  /*397f0*/  ISETP.GT.AND P5, PT, R47.reuse, 0x38, !P5 ;  /* 0x000000382f00780c */ /* 0x040fe40006fa4270 */
[----:B------:R-:W-:Y:S02]  /*39800*/  ISETP.GT.AND P6, PT, R47, 0x39, !P6 ;  /* 0x000000392f00780c */ /* 0x000fe400077c4270 */
[C---:B------:R-:W-:Y:S02]  /*39810*/  ISETP.LT.OR P2, PT, R46.reuse, 0x2a, P2 ;  /* 0x0000002a2e00780c */ /* 0x040fe40001741670 */
[----:B------:R-:W-:Y:S02]  /*39820*/  ISETP.LT.OR P3, PT, R46, 0x31, P3 ;  /* 0x000000312e00780c */ /* 0x000fe40001f61670 */
[----:B------:R-:W-:Y:S02]  /*39830*/  FSEL R56, R36, -INF , !P2 ;  /* 0xff80000024387808 */ /* 0x000fe40005000000 */
[----:B------:R-:W-:-:S02]  /*39840*/  ISETP.LT.OR P4, PT, R46, 0x32, P4 ;  /* 0x000000322e00780c */ /* 0x000fc40002781670 */
[----:B------:R-:W-:Y:S02]  /*39850*/  FSEL R64, R43, -INF , !P3 ;  /* 0xff8000002b407808 */ /* 0x000fe40005800000 */
[----:B------:R-:W-:Y:S02]  /*39860*/  ISETP.LT.OR P5, PT, R46, 0x39, P5 ;  /* 0x000000392e00780c */ /* 0x000fe40002fa1670 */
[----:B------:R-:W-:Y:S02]  /*39870*/  FSEL R66, R44, -INF , !P4 ;  /* 0xff8000002c427808 */ /* 0x000fe40006000000 */
[----:B------:R-:W-:Y:S01]  /*39880*/  ISETP.LT.OR P6, PT, R46, 0x3a, P6 ;  /* 0x0000003a2e00780c */ /* 0x000fe200037c1670 */
[----:B------:R-:W3:Y:S01]  /*39890*/  LD.E R44, desc[UR4][R10.64+0x20] ;  /* 0x000020040a2c7980 */ /* 0x000ee2000c101900 */
[----:B------:R-:W-:Y:S02]  /*398a0*/  FSEL R54, R54, -INF , !P5 ;  /* 0xff80000036367808 */ /* 0x000fe40006800000 */
[----:B------:R-:W-:-:S02]  /*398b0*/  R2UR UR6, R4 ;  /* 0x00000000040672ca */ /* 0x000fc400000e0000 */
[----:B------:R-:W-:Y:S02]  /*398c0*/  R2UR UR7, R5 ;  /* 0x00000000050772ca */ /* 0x000fe400000e0000 */
[----:B------:R-:W-:Y:S02]  /*398d0*/  FSEL R68, R51, -INF , !P6 ;  /* 0xff80000033447808 */ /* 0x000fe40007000000 */
[----:B--2---:R-:W-:Y:S02]  /*398e0*/  FMNMX.FTZ R48, R37, R12, !PT ;  /* 0x0000000c25307209 */ /* 0x004fe40007810000 */
        /* <DEDUP_REMOVED lines=19> */
[----:B------:R-:W-:Y:S01]  /*39a20*/  FMNMX.FTZ R48, R26, R45, !PT ;  /* 0x0000002d1a307209 */ /* 0x000fe20007810000 */
[----:B------:R-:W2:Y:S01]  /*39a30*/  LD.E R50, desc[UR6][R10.64+0x14] ;  /* 0x000014060a327980 */ /* 0x000ea2000c101900 */
        /* <DEDUP_REMOVED lines=32> */
[----:B------:R-:W-:Y:S02]  /*39c40*/  FMUL.FTZ R12, R45, R44 ;  /* 0x0000002c2d0c7220 */ /* 0x000fe40000410000 */
[----:B------:R-:W-:-:S04]  /*39c50*/  FMUL.FTZ R13, R44, R13 ;  /* 0x0000000d2c0d7220 */ /* 0x000fc80000410000 */
[----:B------:R-:W5:Y:S08]  /*39c60*/  MUFU.EX2 R12, R12 ;  /* 0x0000000c000c7308 */ /* 0x000f700000000800 */
[----:B------:R-:W2:Y:S01]  /*39c70*/  MUFU.EX2 R13, R13 ;  /* 0x0000000d000d7308 */ /* 0x000ea20000000800 */
[----:B------:R0:W-:Y:S01]  /*39c80*/  ST.E desc[UR4][R10.64+0x4], R43 ;  /* 0x0000042b0a007985 */ /* 0x0001e2000c101904 */
[----:B-----5:R-:W-:Y:S01]  /*39c90*/  FMUL.FTZ R49, R12, R47 ;  /* 0x0000002f0c317220 */ /* 0x020fe20000410000 */
[----:B--2---:R-:W-:-:S04]  /*39ca0*/  FMUL.FTZ R51, R13, R50 ;  /* 0x000000320d337220 */ /* 0x004fc80000410000 */
[----:B------:R0:W-:Y:S04]  /*39cb0*/  ST.E desc[UR6][R10.64+0x10], R49 ;  /* 0x000010310a007985 */ /* 0x0001e8000c101906 */
[----:B------:R0:W-:Y:S04]  /*39cc0*/  ST.E desc[UR8][R10.64+0x14], R51 ;  /* 0x000014330a007985 */ /* 0x0001e8000c101908 */
[----:B------:R-:W2:Y:S04]  /*39cd0*/  LDL.64 R44, [R8+0x78] ;  /* 0x00007800082c7983 */ /* 0x000ea80000100a00 */
[----:B--2---:R-:W2:Y:S04]  /*39ce0*/  LD.E.64 R46, desc[UR4][R44.64] ;  /* 0x000000042c2e7980 */ /* 0x004ea8000c101b00 */
[----:B--2---:R-:W2:Y:S01]  /*39cf0*/  LD.E R36, desc[UR4][R46.64+0x4] ;  /* 0x000004042e247980 */ /* 0x004ea2000c101900 */
[----:B------:R-:W-:Y:S01]  /*39d00*/  BSSY B3, `(.L_x_6797) ;  /* 0x0000010000037945 */ /* 0x000fe20003800000 */
[----:B--2---:R-:W-:-:S13]  /*39d10*/  ISETP.NE.AND P2, PT, R36, RZ, PT ;  /* 0x000000ff2400720c */ /* 0x004fda0003f45270 */
[----:B0-----:R-:W-:Y:S05]  /*39d20*/  @P2 BRA `(.L_x_6798) ;  /* 0x0000000000342947 */ /* 0x001fea0003800000 */
        /* <DEDUP_REMOVED lines=13> */
.L_x_6798:
[----:B------:R-:W-:Y:S05]  /*39e00*/  BSYNC B3 ;  /* 0x0000000000037941 */ /* 0x000fea0003800000 */
.L_x_6797:
        /* <DEDUP_REMOVED lines=13> */
.L_x_6800:
[----:B------:R-:W-:Y:S05]  /*39ee0*/  BSYNC B3 ;  /* 0x0000000000037941 */ /* 0x000fea0003800000 */
.L_x_6799:
        /* <DEDUP_REMOVED lines=26> */
[-C--:B------:R-:W-:Y:S01]  /*3a090*/  FFMA.FTZ R60, R60, R36.reuse, -R45 ;  /* 0x000000243c3c7223 */ /* 0x080fe2000001082d */
[-C--:B------:R-:W-:Y:S01]  /*3a0a0*/  FFMA.FTZ R32, R32, R36.reuse, -R43 ;  /* 0x0000002420207223 */ /* 0x080fe2000001082b */
[-C--:B------:R-:W-:Y:S01]  /*3a0b0*/  FFMA.FTZ R61, R61, R36.reuse, -R45 ;  /* 0x000000243d3d7223 */ /* 0x080fe2000001082d */
[-CC-:B------:R-:W-:Y:S01]  /*3a0c0*/  FFMA.FTZ R27, R27, R36.reuse, -R43.reuse ;  /* 0x000000241b1b7223 */ /* 0x180fe2000001082b */
[-CC-:B------:R-:W-:Y:S01]  /*3a0d0*/  FFMA.FTZ R26, R26, R36.reuse, -R43.reuse ;  /* 0x000000241a1a7223 */ /* 0x180fe2000001082b */
[-C--:B------:R-:W-:Y:S01]  /*3a0e0*/  FFMA.FTZ R33, R33, R36.reuse, -R43 ;  /* 0x0000002421217223 */ /* 0x080fe2000001082b */
[----:B------:R-:W-:Y:S01]  /*3a0f0*/  MUFU.EX2 R44, R44 ;  /* 0x0000002c002c7308 */ /* 0x000fe20000000800 */
[-C--:B------:R-:W-:Y:S01]  /*3a100*/  FFMA.FTZ R62, R62, R36.reuse, -R45 ;  /* 0x000000243e3e7223 */ /* 0x080fe2000001082d */
[-C--:B------:R-:W-:Y:S01]  /*3a110*/  FFMA.FTZ R34, R34, R36.reuse, -R43 ;  /* 0x0000002422227223 */ /* 0x080fe2000001082b */
[-C--:B------:R-:W-:Y:S01]  /*3a120*/  FFMA.FTZ R42, R42, R36.reuse, -R45 ;  /* 0x000000242a2a7223 */ /* 0x080fe2000001082d */
[-CC-:B------:R-:W-:Y:S01]  /*3a130*/  FFMA.FTZ R14, R14, R36.reuse, -R43.reuse ;  /* 0x000000240e0e7223 */ /* 0x180fe2000001082b */
[-CC-:B------:R-:W-:Y:S01]  /*3a140*/  FFMA.FTZ R15, R15, R36.reuse, -R43.reuse ;  /* 0x000000240f0f7223 */ /* 0x180fe2000001082b */
[-C--:B------:R-:W-:Y:S01]  /*3a150*/  FFMA.FTZ R35, R35, R36.reuse, -R43 ;  /* 0x0000002423237223 */ /* 0x080fe2000001082b */
[-C--:B------:R-:W-:Y:S01]  /*3a160*/  FFMA.FTZ R41, R41, R36.reuse, -R45 ;  /* 0x0000002429297223 */ /* 0x080fe2000001082d */
[----:B------:R-:W0:Y:S01]  /*3a170*/  MUFU.EX2 R168, R29 ;  /* 0x0000001d00a87308 */ /* 0x000e220000000800 */
[-CC-:B------:R-:W-:Y:S01]  /*3a180*/  FFMA.FTZ R25, R25, R36.reuse, -R43.reuse ;  /* 0x0000002419197223 */ /* 0x180fe2000001082b */
[-CC-:B------:R-:W-:Y:S01]  /*3a190*/  FFMA.FTZ R28, R28, R36.reuse, -R43.reuse ;  /* 0x000000241c1c7223 */ /* 0x180fe2000001082b */
[-CC-:B------:R-:W-:Y:S01]  /*3a1a0*/  FFMA.FTZ R24, R24, R36.reuse, -R43.reuse ;  /* 0x0000002418187223 */ /* 0x180fe2000001082b */
[-C--:B------:R-:W-:Y:S01]  /*3a1b0*/  FFMA.FTZ R43, R21, R36.reuse, -R43 ;  /* 0x00000024152b7223 */ /* 0x080fe2000001082b */
        /* <DEDUP_REMOVED lines=8> */
[----:B------:R-:W-:-:S03]  /*3a240*/  FFMA.FTZ R36, R68, R36, -R45 ;  /* 0x0000002444247223 */ /* 0x000fc6000001082d */
[----:B------:R-:W2:Y:S08]  /*3a250*/  MUFU.EX2 R30, R30 ;  /* 0x0000001e001e7308 */ /* 0x000eb00000000800 */
[----:B------:R-:W3:Y:S08]  /*3a260*/  MUFU.EX2 R59, R59 ;  /* 0x0000003b003b7308 */ /* 0x000ef00000000800 */
[----:B------:R-:W4:Y:S08]  /*3a270*/  MUFU.EX2 R31, R31 ;  /* 0x0000001f001f7308 */ /* 0x000f300000000800 */
[----:B------:R-:W4:Y:S08]  /*3a280*/  MUFU.EX2 R60, R60 ;  /* 0x0000003c003c7308 */ /* 0x000f300000000800 */
[----:B------:R-:W-:Y:S08]  /*3a290*/  MUFU.EX2 R32, R32 ;  /* 0x0000002000207308 */ /* 0x000ff00000000800 */
[----:B------:R5:W-:Y:S08]  /*3a2a0*/  MUFU.EX2 R9, R27 ;  /* 0x0000001b00097308 */ /* 0x000bf00000000800 */
[----:B------:R1:W-:Y:S01]  /*3a2b0*/  MUFU.EX2 R178, R26 ;  /* 0x0000001a00b27308 */ /* 0x0003e20000000800 */
[----:B-----5:R-:W-:-:S04]  /*3a2c0*/  FADD.FTZ R27, R37, R50 ;  /* 0x00000032251b7221 */ /* 0x020fc80000010000 */
[----:B0-----:R-:W-:-:S03]  /*3a2d0*/  FADD.FTZ R27, R168, R27 ;  /* 0x0000001ba81b7221 */ /* 0x001fc60000010000 */
[----:B------:R-:W0:Y:S01]  /*3a2e0*/  MUFU.EX2 R61, R61 ;  /* 0x0000003d003d7308 */ /* 0x000e220000000800 */
[----:B-1----:R-:W-:-:S04]  /*3a2f0*/  FADD.FTZ R26, R44, R51 ;  /* 0x000000332c1a7221 */ /* 0x002fc80000010000 */
[----:B------:R-:W-:-:S03]  /*3a300*/  FADD.FTZ R26, R169, R26 ;  /* 0x0000001aa91a7221 */ /* 0x000fc60000010000 */
[----:B------:R-:W-:Y:S08]  /*3a310*/  MUFU.EX2 R33, R33 ;  /* 0x0000002100217308 */ /* 0x000ff00000000800 */
[----:B------:R-:W1:Y:S08]  /*3a320*/  MUFU.EX2 R62, R62 ;  /* 0x0000003e003e7308 */ /* 0x000e700000000800 */
[----:B------:R-:W-:Y:S08]  /*3a330*/  MUFU.EX2 R34, R34 ;  /* 0x0000002200227308 */ /* 0x000ff00000000800 */
[----:B------:R2:W-:Y:S08]  /*3a340*/  MUFU.EX2 R182, R14 ;  /* 0x0000000e00b67308 */ /* 0x0005f00000000800 */
[----:B------:R3:W-:Y:S01]  /*3a350*/  MUFU.EX2 R29, R15 ;  /* 0x0000000f001d7308 */ /* 0x0007e20000000800 */
[----:B--2---:R-:W-:-:S07]  /*3a360*/  FADD.FTZ R14, R30, R27 ;  /* 0x0000001b1e0e7221 */ /* 0x004fce0000010000 */
[----:B------:R-:W2:Y:S01]  /*3a370*/  MUFU.EX2 R42, R42 ;  /* 0x0000002a002a7308 */ /* 0x000ea20000000800 */
[----:B---3--:R-:W-:-:S07]  /*3a380*/  FADD.FTZ R15, R59, R26 ;  /* 0x0000001a3b0f7221 */ /* 0x008fce0000010000 */
[----:B------:R-:W-:Y:S08]  /*3a390*/  MUFU.EX2 R35, R35 ;  /* 0x0000002300237308 */ /* 0x000ff00000000800 */
[----:B------:R4:W-:Y:S08]  /*3a3a0*/  MUFU.EX2 R21, R25 ;  /* 0x0000001900157308 */ /* 0x0009f00000000800 */
[----:B------:R-:W3:Y:S01]  /*3a3b0*/  MUFU.EX2 R41, R41 ;  /* 0x0000002900297308 */ /* 0x000ee20000000800 */
[----:B----4-:R-:W-:Y:S01]  /*3a3c0*/  FADD.FTZ R25, R31, R14 ;  /* 0x0000000e1f197221 */ /* 0x010fe20000010000 */
[----:B------:R-:W-:-:S04]  /*3a3d0*/  FADD.FTZ R14, R60, R15 ;  /* 0x0000000f3c0e7221 */ /* 0x000fc80000010000 */
[----:B0-----:R-:W-:Y:S02]  /*3a3e0*/  FADD.FTZ R15, R61, R14 ;  /* 0x0000000e3d0f7221 */ /* 0x001fe40000010000 */
[----:B------:R-:W0:Y:S02]  /*3a3f0*/  MUFU.EX2 R28, R28 ;  /* 0x0000001c001c7308 */ /* 0x000e240000000800 */
[----:B-1----:R-:W-:-:S06]  /*3a400*/  FADD.FTZ R15, R62, R15 ;  /* 0x0000000f3e0f7221 */ /* 0x002fcc0000010000 */
[----:B------:R1:W-:Y:S08]  /*3a410*/  MUFU.EX2 R180, R24 ;  /* 0x0000001800b47308 */ /* 0x0003f00000000800 */
[----:B------:R-:W4:Y:S01]  /*3a420*/  MUFU.EX2 R40, R40 ;  /* 0x0000002800287308 */ /* 0x000f220000000800 */
[----:B-1----:R-:W-:-:S04]  /*3a430*/  FADD.FTZ R24, R32, R25 ;  /* 0x0000001920187221 */ /* 0x002fc80000010000 */
[----:B------:R-:W-:Y:S01]  /*3a440*/  FADD.FTZ R25, R33, R24 ;  /* 0x0000001821197221 */ /* 0x000fe20000010000 */
[----:B--2---:R-:W-:Y:S02]  /*3a450*/  FADD.FTZ R24, R42, R15 ;  /* 0x0000000f2a187221 */ /* 0x004fe40000010000 */
[----:B------:R-:W1:Y:S01]  /*3a460*/  MUFU.EX2 R39, R39 ;  /* 0x0000002700277308 */ /* 0x000e620000000800 */
[----:B------:R-:W-:Y:S01]  /*3a470*/  FADD.FTZ R14, R34, R25 ;  /* 0x00000019220e7221 */ /* 0x000fe20000010000 */
[----:B---3--:R-:W-:-:S03]  /*3a480*/  FADD.FTZ R25, R41, R24 ;  /* 0x0000001829197221 */ /* 0x008fc60000010000 */
[----:B------:R-:W-:-:S03]  /*3a490*/  FADD.FTZ R15, R35, R14 ;  /* 0x0000000e230f7221 */ /* 0x000fc60000010000 */
[----:B------:R-:W2:Y:S01]  /*3a4a0*/  MUFU.EX2 R38, R38 ;  /* 0x0000002600267308 */ /* 0x000ea20000000800 */
[----:B0-----:R-:W-:Y:S01]  /*3a4b0*/  FADD.FTZ R14, R28, R15 ;  /* 0x0000000f1c0e7221 */ /* 0x001fe20000010000 */
[----:B----4-:R-:W-:-:S03]  /*3a4c0*/  FADD.FTZ R24, R40, R25 ;  /* 0x0000001928187221 */ /* 0x010fc60000010000 */
[----:B------:R-:W-:-:S03]  /*3a4d0*/  FADD.FTZ R15, R9, R14 ;  /* 0x0000000e090f7221 */ /* 0x000fc60000010000 */
[----:B------:R-:W0:Y:S01]  /*3a4e0*/  MUFU.EX2 R179, R46 ;  /* 0x0000002e00b37308 */ /* 0x000e220000000800 */
[----:B-1----:R-:W-:Y:S01]  /*3a4f0*/  FADD.FTZ R25, R39, R24 ;  /* 0x0000001827197221 */ /* 0x002fe20000010000 */
[----:B------:R-:W-:-:S04]  /*3a500*/  FADD.FTZ R14, R178, R15 ;  /* 0x0000000fb20e7221 */ /* 0x000fc80000010000 */
[----:B------:R-:W-:Y:S02]  /*3a510*/  FADD.FTZ R15, R21, R14 ;  /* 0x0000000e150f7221 */ /* 0x000fe40000010000 */
[----:B------:R-:W1:Y:S01]  /*3a520*/  MUFU.EX2 R47, R47 ;  /* 0x0000002f002f7308 */ /* 0x000e620000000800 */
[----:B--2---:R-:W-:Y:S01]  /*3a530*/  FADD.FTZ R24, R38, R25 ;  /* 0x0000001926187221 */ /* 0x004fe20000010000 */
[----:B------:R-:W-:-:S04]  /*3a540*/  FADD.FTZ R14, R180, R15 ;  /* 0x0000000fb40e7221 */ /* 0x000fc80000010000 */
[----:B------:R-:W-:Y:S02]  /*3a550*/  FADD.FTZ R25, R29, R14 ;  /* 0x0000000e1d197221 */ /* 0x000fe40000010000 */
[----:B------:R-:W2:Y:S01]  /*3a560*/  MUFU.EX2 R48, R48 ;  /* 0x0000003000307308 */ /* 0x000ea20000000800 */
[----:B0-----:R-:W-:-:S07]  /*3a570*/  FADD.FTZ R24, R179, R24 ;  /* 0x00000018b3187221 */ /* 0x001fce0000010000 */
[----:B------:R-:W0:Y:S01]  /*3a580*/  MUFU.EX2 R49, R49 ;  /* 0x0000003100317308 */ /* 0x000e220000000800 */
[----:B-1----:R-:W-:Y:S01]  /*3a590*/  FADD.FTZ R15, R47, R24 ;  /* 0x000000182f0f7221 */ /* 0x002fe20000010000 */
[----:B------:R-:W-:-:S06]  /*3a5a0*/  FADD.FTZ R24, R182, R25 ;  /* 0x00000019b6187221 */ /* 0x000fcc0000010000 */
[----:B------:R-:W1:Y:S01]  /*3a5b0*/  MUFU.EX2 R43, R43 ;  /* 0x0000002b002b7308 */ /* 0x000e620000000800 */
[----:B--2---:R-:W-:-:S07]  /*3a5c0*/  FADD.FTZ R14, R48, R15 ;  /* 0x0000000f300e7221 */ /* 0x004fce0000010000 */
[----:B------:R-:W2:Y:S01]  /*3a5d0*/  MUFU.EX2 R36, R36 ;  /* 0x0000002400247308 */ /* 0x000ea20000000800 */
[----:B0-----:R-:W-:Y:S01]  /*3a5e0*/  FADD.FTZ R15, R49, R14 ;  /* 0x0000000e310f7221 */ /* 0x001fe20000010000 */
[----:B-1----:R-:W-:-:S05]  /*3a5f0*/  FADD.FTZ R45, R43, R24 ;  /* 0x000000182b2d7221 */ /* 0x002fca0000010000 */
[----:B------:R-:W-:Y:S01]  /*3a600*/  ST.E desc[UR4][R10.64+0x10], R45 ;  /* 0x0000102d0a007985 */ /* 0x000fe2000c101904 */
[----:B--2---:R-:W-:-:S05]  /*3a610*/  FADD.FTZ R51, R36, R15 ;  /* 0x0000000f24337221 */ /* 0x004fca0000010000 */
[----:B------:R0:W-:Y:S04]  /*3a620*/  ST.E desc[UR6][R10.64+0x14], R51 ;  /* 0x000014330a007985 */ /* 0x0001e8000c101906 */
[----:B------:R-:W2:Y:S01]  /*3a630*/  LDL.64 R24, [R8+0x80] ;  /* 0x0000800008187983 */ /* 0x000ea20000100a00 */
[----:B------:R-:W-:Y:S06]  /*3a640*/  BAR.SYNC.DEFER_BLOCKING 0xf, 0x100 ;  /* 0x03c4000000007b1d */ /* 0x000fec0000010000 */
[----:B------:R-:W3:Y:S04]  /*3a650*/  LDL.64 R14, [R8+0x88] ;  /* 0x00008800080e7983 */ /* 0x000ee80000100a00 */
[----:B--2---:R-:W2:Y:S04]  /*3a660*/  LD.E.64 R24, desc[UR4][R24.64+0x10] ;  /* 0x0000100418187980 */ /* 0x004ea8000c101b00 */
[----:B--2---:R-:W2:Y:S04]  /*3a670*/  LD.E.64 R26, desc[UR6][R24.64+0x8] ;  /* 0x00000806181a7980 */ /* 0x004ea8000c101b00 */
[----:B------:R-:W4:Y:S01]  /*3a680*/  LD.E.64 R52, desc[UR4][R24.64] ;  /* 0x0000000418347980 */ /* 0x000f22000c101b00 */
        /* <DEDUP_REMOVED lines=17> */
[--C-:B----4-:R-:W-:Y:S02]  /*3a7a0*/  IMAD R53, R53, 0x2, R26.reuse ;  /* 0x0000000235357824 */ /* 0x110fe400078e021a */
[C---:B0-----:R-:W-:Y:S02]  /*3a7b0*/  IMAD R10, R52.reuse, 0x2, R26 ;  /* 0x00000002340a7824 */ /* 0x041fe400078e021a */
[----:B------:R-:W-:Y:S01]  /*3a7c0*/  IMAD R52, R52, 0x2, R53 ;  /* 0x0000000234347824 */ /* 0x000fe200078e0235 */
[----:B------:R-:W-:Y:S04]  /*3a7d0*/  STSM.16.M88.4 [R26], R168 ;  /* 0x000000a81a007844 */ /* 0x000fe80000000200 */
[----:B------:R0:W-:Y:S04]  /*3a7e0*/  STSM.16.M88.4 [R10], R172 ;  /* 0x000000ac0a007844 */ /* 0x0001e80000000200 */
[----:B------:R1:W-:Y:S04]  /*3a7f0*/  STSM.16.M88.4 [R53], R176 ;  /* 0x000000b035007844 */ /* 0x0003e80000000200 */
[----:B------:R-:W-:Y:S04]  /*3a800*/  STSM.16.M88.4 [R52], R180 ;  /* 0x000000b434007844 */ /* 0x000fe80000000200 */
[----:B---3--:R-:W2:Y:S04]  /*3a810*/  LD.E R11, desc[UR6][R14.64+0x4] ;  /* 0x000004060e0b7980 */ /* 0x008ea8000c101900 */
[----:B------:R-:W3:Y:S04]  /*3a820*/  LD.E R9, desc[UR4][R14.64] ;  /* 0x000000040e097980 */ /* 0x000ee8000c101900 */
[----:B------:R-:W4:Y:S01]  /*3a830*/  LD.E R21, desc[UR8][R14.64+0x10] ;  /* 0x000010080e157980 */ /* 0x000f22000c101900 */
[----:B------:R-:W-:-:S02]  /*3a840*/  R2UR UR18, R4 ;  /* 0x00000000041272ca */ /* 0x000fc400000e0000 */
[C---:B------:R-:W-:Y:S01]  /*3a850*/  R2UR UR19, R5.reuse ;  /* 0x00000000051372ca */ /* 0x040fe200000e0000 */
[----:B0-----:R-:W5:Y:S01]  /*3a860*/  LD.E R10, desc[UR6][R14.64+0x8] ;  /* 0x000008060e0a7980 */ /* 0x001f62000c101900 */
        /* <DEDUP_REMOVED lines=44> */
[----:B--2---:R-:W-:-:S05]  /*3ab30*/  FMUL.FTZ R11, R12, R11 ;  /* 0x0000000b0c0b7220 */ /* 0x004fca0000410000 */
[----:B------:R0:W-:Y:S04]  /*3ab40*/  ST.E desc[UR6][R14.64+0x4], R11 ;  /* 0x0000040b0e007985 */ /* 0x0001e8000c101906 */
[----:B0-----:R-:W2:Y:S01]  /*3ab50*/  LD.E R11, desc[UR6][R14.64+0x140] ;  /* 0x000140060e0b7980 */ /* 0x001ea2000c101900 */
[C---:B---3--:R-:W-:Y:S01]  /*3ab60*/  FMUL.FTZ R9, R12.reuse, R9 ;  /* 0x000000090c097220 */ /* 0x048fe20000410000 */
[----:B----4-:R-:W-:-:S04]  /*3ab70*/  FMUL.FTZ R21, R12, R21 ;  /* 0x000000150c157220 */ /* 0x010fc80000410000 */
[----:B------:R0:W-:Y:S04]  /*3ab80*/  ST.E desc[UR4][R14.64], R9 ;  /* 0x000000090e007985 */ /* 0x0001e8000c101904 */
[----:B------:R1:W-:Y:S04]  /*3ab90*/  ST.E desc[UR8][R14.64+0x10], R21 ;  /* 0x000010150e007985 */ /* 0x0003e8000c101908 */
[----:B0-----:R-:W3:Y:S04]  /*3aba0*/  LD.E R9, desc[UR18][R14.64+0x134] ;  /* 0x000134120e097980 */ /* 0x001ee8000c101900 */
[----:B-1----:R-:W4:Y:S01]  /*3abb0*/  LD.E R21, desc[UR6][R14.64+0x144] ;  /* 0x000144060e157980 */ /* 0x002f22000c101900 */
        /* <DEDUP_REMOVED lines=64> */
[----:B------:R5:W-:Y:S02]  /*3afc0*/  ST.E desc[UR4][R14.64+0x1e4], R11 ;  /* 0x0001e40b0e007985 */ /* 0x000be4000c101904 */
[----:B-----5:R-:W-:Y:S02]  /*3afd0*/  FMUL.FTZ R11, R13, R10 ;  /* 0x0000000a0d0b7220 */ /* 0x020fe40000410000 */
[----:B------:R-:W2:Y:S01]  /*3afe0*/  LD.E R10, desc[UR6][R14.64+0xc] ;  /* 0x00000c060e0a7980 */ /* 0x000ea2000c101900 */
[C---:B---3--:R-:W-:Y:S01]  /*3aff0*/  FMUL.FTZ R9, R12.reuse, R9 ;  /* 0x000000090c097220 */ /* 0x048fe20000410000 */
[----:B----4-:R-:W-:-:S04]  /*3b000*/  FMUL.FTZ R21, R12, R21 ;  /* 0x000000150c157220 */ /* 0x010fc80000410000 */
[----:B------:R0:W-:Y:S04]  /*3b010*/  ST.E desc[UR4][R14.64+0x1e0], R9 ;  /* 0x0001e0090e007985 */ /* 0x0001e8000c101904 */
[----:B------:R2:W-:Y:S04]  /*3b020*/  ST.E desc[UR4][R14.64+0x1f0], R21 ;  /* 0x0001f0150e007985 */ /* 0x0005e8000c101904 */
[----:B0-----:R-:W3:Y:S01]  /*3b030*/  LD.E R9, desc[UR6][R14.64+0x1f4] ;  /* 0x0001f4060e097980 */ /* 0x001ee2000c101900 */
[----:B--2---:R-:W-:-:S03]  /*3b040*/  FMUL.FTZ R21, R13, R10 ;  /* 0x0000000a0d157220 */ /* 0x004fc60000410000 */
[----:B------:R-:W2:Y:S01]  /*3b050*/  LD.E R10, desc[UR6][R14.64+0x18] ;  /* 0x000018060e0a7980 */ /* 0x000ea2000c101900 */
[----:B---3--:R-:W-:-:S05]  /*3b060*/  FMUL.FTZ R9, R12, R9 ;  /* 0x000000090c097220 */ /* 0x008fca0000410000 */
[----:B------:R2:W-:Y:S02]  /*3b070*/  ST.E desc[UR4][R14.64+0x1f4], R9 ;  /* 0x0001f4090e007985 */ /* 0x0005e4000c101904 */
[C---:B--2---:R-:W-:Y:S02]  /*3b080*/  FMUL.FTZ R9, R13.reuse, R10 ;  /* 0x0000000a0d097220 */ /* 0x044fe40000410000 */
[----:B------:R-:W2:Y:S04]  /*3b090*/  LD.E R10, desc[UR6][R14.64+0x1c] ;  /* 0x00001c060e0a7980 */ /* 0x000ea8000c101900 */
[----:B------:R2:W-:Y:S02]  /*3b0a0*/  ST.E desc[UR4][R14.64+0x8], R11 ;  /* 0x0000080b0e007985 */ /* 0x0005e4000c101904 */
[----:B--2---:R-:W-:-:S02]  /*3b0b0*/  FMUL.FTZ R11, R13, R10 ;  /* 0x0000000a0d0b7220 */ /* 0x004fc40000410000 */
[----:B------:R-:W2:Y:S04]  /*3b0c0*/  LD.E R10, desc[UR6][R14.64+0x28] ;  /* 0x000028060e0a7980 */ /* 0x000ea8000c101900 */
        /* <DEDUP_REMOVED lines=56> */
[----:B------:R-:W2:Y:S01]  /*3b450*/  LD.E R10, desc[UR6][R14.64+0xbc] ;  /* 0x0000bc060e0a7980 */ /* 0x000ea2000c101900 */
        /* <DEDUP_REMOVED lines=661> */
[----:B------:R-:W-:Y:S02]  /*3ddb0*/  R2UR UR4, R4 ;  /* 0x00000000040472ca */ /* 0x000fe400000e0000 */
[----:B------:R-:W-:Y:S01]  /*3ddc0*/  R2UR UR5, R5 ;  /* 0x00000000050572ca */ /* 0x000fe200000e0000 */
[----:B---3--:R-:W-:-:S12]  /*3ddd0*/  WARPGROUP.ARRIVE ;  /* 0x00000000000079c5 */ /* 0x008fd80000000000 */
        /* <DEDUP_REMOVED lines=329> */
[----:B------:R-:W-:Y:S02]  /*3f270*/  R2UR UR54, R4 ;  /* 0x00000000043672ca */ /* 0x000fe400000e0000 */
        /* <DEDUP_REMOVED lines=1973> */
.L_x_6801:
[----:B-1----:R-:W-:Y:S02]  /*46dd0*/  IMAD.MOV.U32 R4, RZ, RZ, R6 ;  /* 0x000000ffff047224 */ /* 0x002fe400078e0006 */
[----:B------:R-:W-:-:S04]  /*46de0*/  IMAD.MOV.U32 R5, RZ, RZ, 0x0 ;  /* 0x00000000ff057424 */ /* 0x000fc800078e00ff */
[----:B0-----:R-:W-:Y:S05]  /*46df0*/  RET.REL.NODEC R4 `(_ZN7cutlass13device_kernelIN5flash11enable_sm90INS1_16FlashAttnFwdSm90INS1_25CollectiveMainloopFwdSm90ILi2EN4cute5tupleIJNS5_1CILi1EEES8_S8_EEENS6_IJNS7_ILi64EEESA_SA_EEELi512ENS_10bfloat16_tEfNS_4arch4Sm90ELb0ELb1ELb1ELb1ELb0ELb0ELb1ELb0ELb0ELb1ELb0ELb0EEENS1_21CollectiveEpilogueFwdINS6_IJSA_NS7_ILi512EEESA_EEES9_SC_SE_Li256ELb1ELb1ELb0ELb0EEENS1_36VarlenDynamicPersistentTileSchedulerILi64ELi64ELi256ELi128ELb0ELb1ELb1ELb1ELb0ELb1EEEEEEEEEvNT_6ParamsE) ;  /* 0xfffffb9004807950 */ /* 0x001fea0003c3ffff */
.L_x_6775:
[----:B0-----:R0:W1:Y:S02]  /*46e00*/  SYNCS.PHASECHK.TRANS64.TRYWAIT P1, [R21+URZ], R24 ;  /* 0x00000018150075a7 */ /* 0x001064000802017f */
[----:B-1----:R-:W-:Y:S05]  /*46e10*/  @!P1 NANOSLEEP.SYNCS 0x989680 ;  /* 0x009896800000995d */ /* 0x002fea0003900000 */
[----:B------:R-:W1:Y:S02]  /*46e20*/  @!P1 SYNCS.PHASECHK.TRANS64 P1, [R21+URZ], R24 ;  /* 0x00000018150095a7 */ /* 0x000e64000802007f */
[----:B-1----:R-:W-:Y:S05]  /*46e30*/  @!P1 BRA `(.L_x_6775) ;  /* 0xfffffffc00f09947 */ /* 0x002fea000383ffff */
[----:B------:R-:W-:Y:S05]  /*46e40*/  BRA `(.L_x_6774) ;  /* 0xfffffee400ec7947 */ /* 0x000fea000383ffff */
.L_x_6782:
[----:B0-----:R0:W1:Y:S02]  /*46e50*/  SYNCS.PHASECHK.TRANS64.TRYWAIT P1, [R56+URZ], R57 ;  /* 0x00000039380075a7 */ /* 0x001064000802017f */
[----:B-1----:R-:W-:Y:S05]  /*46e60*/  @!P1 NANOSLEEP.SYNCS 0x989680 ;  /* 0x009896800000995d */ /* 0x002fea0003900000 */
[----:B------:R-:W1:Y:S02]  /*46e70*/  @!P1 SYNCS.PHASECHK.TRANS64 P1, [R56+URZ], R57 ;  /* 0x00000039380095a7 */ /* 0x000e64000802007f */
[----:B-1----:R-:W-:Y:S05]  /*46e80*/  @!P1 BRA `(.L_x_6782) ;  /* 0xfffffffc00f09947 */ /* 0x002fea000383ffff */
[----:B------:R-:W-:Y:S05]  /*46e90*/  BRA `(.L_x_6781) ;  /* 0xfffffeec00c07947 */ /* 0x000fea000383ffff */
.L_x_6802:
        /* <DEDUP_REMOVED lines=14> */
.L_x_15295:


//--------------------- .text._ZN7cutlass13device_kernelIN5flash11enable_sm90INS1_16FlashAttnFwdSm90INS1_25CollectiveMainloopFwdSm90ILi2EN4cute5tupleIJNS5_1CILi1EEES8_S8_EEENS6_IJNS7_ILi64EEESA_SA_EEELi512ENS_10bfloat16_tEfNS_4arch4Sm90ELb0ELb1ELb1ELb1ELb0ELb1ELb1ELb0ELb0ELb1ELb0ELb0EEENS1_21CollectiveEpilogueFwdINS6_IJSA_NS7_ILi512EEESA_EEES9_SC_SE_Li256ELb1ELb1ELb0ELb0EEENS1_36VarlenDynamicPersistentTileSchedulerILi64ELi64ELi256ELi128ELb0ELb1ELb1ELb1ELb0ELb1EEEEEEEEEvNT_6ParamsE --------------------------
	.section	.text._ZN7cutlass13device_kernelIN5flash11enable_sm90INS1_16FlashAttnFwdSm90INS1_25CollectiveMainloopFwdSm90ILi2EN4cute5tupleIJNS5_1CILi1EEES8_S8_EEENS6_IJNS7_ILi64EEESA_SA_EEELi512ENS_10bfloat16_tEfNS_4arch4Sm90ELb0ELb1ELb1ELb1ELb0ELb1ELb1ELb0ELb0ELb1ELb0ELb0EEENS1_21CollectiveEpilogueFwdINS6_IJSA_NS7_ILi512EEESA_EEES9_SC_SE_Li256ELb1ELb1ELb0ELb0EEENS1_36VarlenDynamicPersistentTileSchedulerILi64ELi64ELi256ELi128ELb0ELb1ELb1ELb1ELb0ELb1EEEEEEEEEvNT_6ParamsE,"ax",@progbits
	.align	128
.text._ZN7cutlass13device_kernelIN5flash11enable_sm90INS1_16FlashAttnFwdSm90INS1_25CollectiveMainloopFwdSm90ILi2EN4cute5tupleIJNS5_1CILi1EEES8_S8_EEENS6_IJNS7_ILi64EEESA_SA_EEELi512ENS_10bfloat16_tEfNS_4arch4Sm90ELb0ELb1ELb1ELb1ELb0ELb1ELb1ELb0ELb0ELb1ELb0ELb0EEENS1_21CollectiveEpilogueFwdINS6_IJSA_NS7_ILi512EEESA_EEES9_SC_SE_Li256ELb1ELb1ELb0ELb0EEENS1_36VarlenDynamicPersistentTileSchedulerILi64ELi64ELi256ELi128ELb0ELb1ELb1ELb1ELb0ELb1EEEEEEEEEvNT_6ParamsE:
        .type           _ZN7cutlass13device_kernelIN5flash11enable_sm90INS1_16FlashAttnFwdSm90INS1_25CollectiveMainloopFwdSm90ILi2EN4cute5tupleIJNS5_1CILi1EEES8_S8_EEENS6_IJNS7_ILi64EEESA_SA_EEELi512ENS_10bfloat16_tEfNS_4arch4Sm90ELb0ELb1ELb1ELb1ELb0ELb1ELb1ELb0ELb0ELb1ELb0ELb0EEENS1_21CollectiveEpilogueFwdINS6_IJSA_NS7_ILi512EEESA_EEES9_SC_SE_Li256ELb1ELb1ELb0ELb0EEENS1_36VarlenDynamicPersistentTileSchedulerILi64ELi64ELi256ELi128ELb0ELb1ELb1ELb1ELb0ELb1EEEEEEEEEvNT_6ParamsE,@function
        .size           _ZN7cutlass13device_kernelIN5flash11enable_sm90INS1_16FlashAttnFwdSm90INS1_25CollectiveMainloopFwdSm90ILi2EN4cute5tupleIJNS5_1CILi1EEES8_S8_EEENS6_IJNS7_ILi64EEESA_SA_EEELi512ENS_10bfloat16_tEfNS_4arch4Sm90ELb0ELb1ELb1ELb1ELb0ELb1ELb1ELb0ELb0ELb1ELb0ELb0EEENS1_21CollectiveEpilogueFwdINS6_IJSA_NS7_ILi512EEESA_EEES9_SC_SE_Li256ELb1ELb1ELb0ELb0EEENS1_36VarlenDynamicPersistentTileSchedulerILi64ELi64ELi256ELi128ELb0ELb1ELb1ELb1ELb0ELb1EEEEEEEEEvNT_6ParamsE,(.L_x_15297 - _ZN7cutlass13device_kernelIN5flash11enable_sm90INS1_16FlashAttnFwdSm90INS1_25CollectiveMainloopFwdSm90ILi2EN4cute5tupleIJNS5_1CILi1EEES8_S8_EEENS6_IJNS7_ILi64EEESA_SA_EEELi512ENS_10bfloat16_tEfNS_4arch4Sm90ELb0ELb1ELb1ELb1ELb0ELb1ELb1ELb0ELb0ELb1ELb0ELb0EEENS1_21CollectiveEpilogueFwdINS6_IJSA_NS7_ILi512EEESA_EEES9_SC_SE_Li256ELb1ELb1ELb0ELb0EEENS1_36VarlenDynamicPersistentTileSchedulerILi64ELi64ELi256ELi128ELb0ELb1ELb1ELb1ELb0ELb1EEEEEEEEEvNT_6ParamsE)
        .other          _ZN7cutlass13device_kernelIN5flash11enable_sm90INS1_16FlashAttnFwdSm90INS1_25CollectiveMainloopFwdSm90ILi2EN4cute5tupleIJNS5_1CILi1EEES8_S8_EEENS6_IJNS7_ILi64EEESA_SA_EEELi512ENS_10bfloat16_tEfNS_4arch4Sm90ELb0ELb1ELb1ELb1ELb0ELb1ELb1ELb0ELb0ELb1ELb0ELb0EEENS1_21CollectiveEpilogueFwdINS6_IJSA_NS7_ILi512EEESA_EEES9_SC_SE_Li256ELb1ELb1ELb0ELb0EEENS1_36VarlenDynamicPersistentTileSchedulerILi64ELi64ELi256ELi128ELb0ELb1ELb1ELb1ELb0ELb1EEEEEEEEEvNT_6ParamsE,@"STO_CUDA_ENTRY STV_DEFAULT"
_ZN7cutlass13device_kernelIN5flash11enable_sm90INS1_16FlashAttnFwdSm90INS1_25CollectiveMainloopFwdSm90ILi2EN4cute5tupleIJNS5_1CILi1EEES8_S8_EEENS6_IJNS7_ILi64EEESA_SA_EEELi512ENS_10bfloat16_tEfNS_4arch4Sm90ELb0ELb1ELb1ELb1ELb0ELb1ELb1ELb0ELb0ELb1ELb0ELb0EEENS1_21CollectiveEpilogueFwdINS6_IJSA_NS7_ILi512EEESA_EEES9_SC_SE_Li256ELb1ELb1ELb0ELb0EEENS1_36VarlenDynamicPersistentTileSchedulerILi64ELi64ELi256ELi128ELb0ELb1ELb1ELb1ELb0ELb1EEEEEEEEEvNT_6ParamsE:
[----:B------:R-:W0:Y:S02]  /*0000*/  LDC R1, c[0x0][0x28] ;  /* 0x00000a00ff017b82 */ /* 0x000e240000000800 */
[----:B0-----:R-:W-:-:S05]  /*0010*/  VIADD R1, R1, 0xfffffb50 ;  /* 0xfffffb5001017836 */ /* 0x001fca0000000000 */
[----:B------:R-:W-:Y:S01]  /*0020*/  R2UR UR4, R1 ;  /* 0x00000000010472ca */ /* 0x000fe200000e0000 */
[----:B------:R-:W0:Y:S01]  /*0030*/  S2R R3, SR_TID.X ;  /* 0x0000000000037919 */ /* 0x000e220000002100 */
[----:B------:R-:W-:Y:S01]  /*0040*/  ELECT P0, URZ, PT ;  /* 0x00000000003f782f */ /* 0x000fe20003800000 */
[----:B------:R-:W-:Y:S01]  /*0050*/  BSSY B0, `(.L_x_6803) ;  /* 0x0000018000007945 */ /* 0x000fe20003800000 */
[----:B------:R-:W-:Y:S01]  /*0060*/  ULDC UR37, c[0x0][0x20] ;  /* 0x0000080000257ab9 */ /* 0x000fe20000000800 */
[----:B------:R-:W-:-:S08]  /*0070*/  ULDC UR36, c[0x0][0x24] ;  /* 0x0000090000247ab9 */ /* 0x000fd00000000800 */
[----:B------:R-:W-:-:S04]  /*0080*/  UIADD3 UR37, UP0, UR4, UR37, URZ ;  /* 0x0000002504257290 */ /* 0x000fc8000ff1e03f */
[----:B------:R-:W-:Y:S01]  /*0090*/  UIADD3.X UR36, URZ, UR36, URZ, UP0, !UPT ;  /* 0x000000243f247290 */ /* 0x000fe200087fe43f */
        /* <DEDUP_REMOVED lines=19> */
.L_x_6804:
[----:B------:R-:W-:Y:S05]  /*01d0*/  BSYNC B0 ;  /* 0x0000000000007941 */ /* 0x000fea0003800000 */
.L_x_6803:
        /* <DEDUP_REMOVED lines=21> */
[----:B0-----:R0:W1:Y:S01]  /*0330*/  @UP1 SYNCS.EXCH.64 URZ, [UR8+0x38800], UR4 ;  /* 0x03880004083f15b2 */ /* 0x0010620008000100 */
[----:B------:R0:W2:Y:S04]  /*0340*/  @UP2 SYNCS.EXCH.64 URZ, [UR8+0x38810], UR4 ;  /* 0x03881004083f25b2 */ /* 0x0000a80008000100 */
[----:B------:R0:W3:Y:S01]  /*0350*/  @UP3 SYNCS.EXCH.64 URZ, [UR8+0x38820], UR6 ;  /* 0x03882006083f35b2 */ /* 0x0000e20008000100 */
        /* <DEDUP_REMOVED lines=14> */
[----:B----4-:R-:W-:Y:S01]  /*0440*/  NOP ;  /* 0x0000000000007918 */ /* 0x010fe20000000000 */
.L_x_6805:
[----:B------:R-:W4:Y:S01]  /*0450*/  SHFL.IDX PT, R2, R0, RZ, 0x1f ;  /* 0x00001fff00027589 */ /* 0x000f2200000e0000 */
[----:B------:R-:W-:Y:S01]  /*0460*/  NOP ;  /* 0x0000000000007918 */ /* 0x000fe20000000000 */
[----:B----4-:R-:W-:-:S13]  /*0470*/  ISETP.NE.AND P0, PT, R2, RZ, PT ;  /* 0x000000ff0200720c */ /* 0x010fda0003f05270 */
        /* <DEDUP_REMOVED lines=18> */
[----:B----4-:R-:W-:Y:S01]  /*05a0*/  NOP ;  /* 0x0000000000007918 */ /* 0x010fe20000000000 */
.L_x_6806:
[----:B------:R-:W4:Y:S01]  /*05b0*/  SHFL.IDX PT, R2, R0, RZ, 0x1f ;  /* 0x00001fff00027589 */ /* 0x000f2200000e0000 */
[----:B------:R-:W-:Y:S01]  /*05c0*/  NOP ;  /* 0x0000000000007918 */ /* 0x000fe20000000000 */
[----:B----4-:R-:W-:-:S13]  /*05d0*/  ISETP.NE.AND P0, PT, R2, RZ, PT ;  /* 0x000000ff0200720c */ /* 0x010fda0003f05270 */
        /* <DEDUP_REMOVED lines=15> */
.L_x_6807:
        /* <DEDUP_REMOVED lines=22> */
.L_x_6808:
        /* <DEDUP_REMOVED lines=22> */
.L_x_6809:
[----:B------:R-:W-:Y:S01]  /*0990*/  PLOP3.LUT P0, PT, PT, PT, UP0, 0x80, 0x0 ;  /* 0x000000000000781c */ /* 0x000fe20003f0f008 */
[----:B------:R-:W-:Y:S01]  /*09a0*/  UMOV UR38, 0x1 ;  /* 0x0000000100267882 */ /* 0x000fe20000000000 */
[----:B------:R-:W-:Y:S01]  /*09b0*/  NOP ;  /* 0x0000000000007918 */ /* 0x000fe20000000000 */
[----:B------:R-:W-:Y:S01]  /*09c0*/  USEL UR38, UR38, 0x2, !UP0 ;  /* 0x0000000226267887 */ /* 0x000fe2000c000000 */
[----:B------:R-:W-:Y:S01]  /*09d0*/  BSSY B9, `(.L_x_6810) ;  /* 0x0003e31000097945 */ /* 0x000fe20003800000 */
[----:B------:R-:W-:Y:S01]  /*09e0*/  ULDC.64 UR44, c[0x0][0x208] ;  /* 0x00008200002c7ab9 */ /* 0x000fe20000000a00 */
[----:B------:R-:W-:Y:S02]  /*09f0*/  IMAD.U32 R16, RZ, RZ, UR37 ;  /* 0x00000025ff107e24 */ /* 0x000fe4000f8e00ff */
[----:B------:R-:W-:Y:S01]  /*0a00*/  IMAD.U32 R17, RZ, RZ, UR36 ;  /* 0x00000024ff117e24 */ /* 0x000fe2000f8e00ff */
[----:B0123--:R-:W-:Y:S06]  /*0a10*/  BAR.SYNC.DEFER_BLOCKING 0x0 ;  /* 0x0000000000007b1d */ /* 0x00ffec0000010000 */
[----:B------:R-:W-:Y:S05]  /*0a20*/  @!P0 BRA `(.L_x_6811) ;  /* 0x0000033c00848947 */ /* 0x000fea0003800000 */
.L_x_6812:
[----:B------:R-:W-:-:S08]  /*0a30*/  NOP ;  /* 0x0000000000007918 */ /* 0x000fd00000000000 */
[----:B------:R-:W0:Y:S02]  /*0a40*/  USETMAXREG.TRY_ALLOC.CTAPOOL UP0, 0xf0 ;  /* 0x000000f0000079c8 */ /* 0x000e240008000600 */
[----:B0-----:R-:W-:-:S13]  /*0a50*/  PLOP3.LUT P0, PT, PT, PT, UP0, 0x80, 0x0 ;  /* 0x000000000000781c */ /* 0x001fda0003f0f008 */
[----:B------:R-:W-:Y:S05]  /*0a60*/  @!P0 BRA `(.L_x_6812) ;  /* 0xfffffffc00f08947 */ /* 0x000fea000383ffff */
[----:B------:R-:W0:Y:S01]  /*0a70*/  S2R R0, SR_TID.X ;  /* 0x0000000000007919 */ /* 0x000e220000002100 */
[----:B------:R-:W1:Y:S01]  /*0a80*/  S2UR UR5, SR_CgaCtaId ;  /* 0x00000000000579c3 */ /* 0x000e620000008800 */
[----:B------:R-:W-:Y:S01]  /*0a90*/  UMOV UR4, 0x400 ;  /* 0x0000040000047882 */ /* 0x000fe20000000000 */
[----:B------:R-:W-:Y:S04]  /*0aa0*/  STL.64 [R1+0x1e8], RZ ;  /* 0x0001e8ff01007387 */ /* 0x000fe80000100a00 */
[----:B------:R-:W-:Y:S04]  /*0ab0*/  STL [R1+0x1f0], RZ ;  /* 0x0001f0ff01007387 */ /* 0x000fe80000100800 */
[----:B------:R-:W-:Y:S01]  /*0ac0*/  STL [R1+0x1f4], RZ ;  /* 0x0001f4ff01007387 */ /* 0x000fe20000100800 */
[----:B-1----:R-:W-:-:S06]  /*0ad0*/  ULEA UR4, UR5, UR4, 0x18 ;  /* 0x0000000405047291 */ /* 0x002fcc000f8ec03f */
[----:B------:R-:W-:Y:S01]  /*0ae0*/  IMAD.U32 R2, RZ, RZ, UR4 ;  /* 0x00000004ff027e24 */ /* 0x000fe2000f8e00ff */
[----:B0-----:R-:W-:Y:S01]  /*0af0*/  SHF.R.U32.HI R13, RZ, 0x7, R0 ;  /* 0x00000007ff0d7819 */ /* 0x001fe20000011600 */
[----:B------:R-:W-:-:S03]  /*0b00*/  ULDC UR4, c[0x0][0xd3c] ;  /* 0x00034f0000047ab9 */ /* 0x000fc60000000800 */
[----:B------:R-:W-:-:S13]  /*0b10*/  ISETP.NE.AND P0, PT, R13, 0x1, PT ;  /* 0x000000010d00780c */ /* 0x000fda0003f05270 */
[----:B------:R-:W-:Y:S06]  /*0b20*/  @!P0 BAR.ARV 0x8, 0x100 ;  /* 0x0204000000008b1d */ /* 0x000fec0000002000 */
[----:B------:R-:W-:-:S13]  /*0b30*/  ISETP.GE.U32.AND P0, PT, R0, 0x100, PT ;  /* 0x000001000000780c */ /* 0x000fda0003f06070 */
[----:B------:R-:W-:Y:S08]  /*0b40*/  @P0 BAR.ARV 0xf, 0x100 ;  /* 0x03c4000000000b1d */ /* 0x000ff00000002000 */
[----:B------:R-:W-:Y:S06]  /*0b50*/  BAR.SYNC.DEFER_BLOCKING 0x5, 0x180 ;  /* 0x0146000000007b1d */ /* 0x000fec0000010000 */
[----:B------:R-:W0:Y:S02]  /*0b60*/  LDS.128 R116, [R2+0x388d0] ;  /* 0x0388d00002747984 */ /* 0x000e240000000c00 */
[----:B------:R-:W-:Y:S06]  /*0b70*/  BAR.ARV 0x4, 0x180 ;  /* 0x0106000000007b1d */ /* 0x000fec0000002000 */
[----:B0-----:R-:W-:-:S13]  /*0b80*/  ISETP.GE.AND P0, PT, R119, UR4, PT ;  /* 0x0000000477007c0c */ /* 0x001fda000bf06270 */
[----:B------:R-:W-:Y:S05]  /*0b90*/  @P0 BRA `(.L_x_6813) ;  /* 0x000003e000500947 */ /* 0x000fea0003800000 */
[----:B------:R-:W-:Y:S01]  /*0ba0*/  VIADD R212, R0, 0xffffff80 ;  /* 0xffffff8000d47836 */ /* 0x000fe20000000000 */
[----:B------:R-:W0:Y:S01]  /*0bb0*/  S2UR UR4, SR_SWINHI ;  /* 0x00000000000479c3 */ /* 0x000e220000002f00 */
[----:B------:R-:W-:Y:S01]  /*0bc0*/  R2UR UR42, R2 ;  /* 0x00000000022a72ca */ /* 0x000fe200000e0000 */
[----:B------:R-:W-:Y:S01]  /*0bd0*/  IMAD.MOV.U32 R160, RZ, RZ, 0x20 ;  /* 0x00000020ffa07424 */ /* 0x000fe200078e00ff */
[----:B------:R-:W-:Y:S01]  /*0be0*/  UIADD3 UR39, UP0, UR37, 0x1e8, URZ ;  /* 0x000001e825277890 */ /* 0x000fe2000ff1e03f */
[----:B------:R-:W-:Y:S01]  /*0bf0*/  SHF.R.S32.HI R3, RZ, 0x1f, R212 ;  /* 0x0000001fff037819 */ /* 0x000fe200000114d4 */
[----:B------:R-:W-:Y:S01]  /*0c00*/  IMAD.MOV.U32 R159, RZ, RZ, 0x2 ;  /* 0x00000002ff9f7424 */ /* 0x000fe200078e00ff */
[----:B------:R-:W-:Y:S01]  /*0c10*/  UIADD3 UR41, UP1, UR37, 0x1f4, URZ ;  /* 0x000001f425297890 */ /* 0x000fe2000ff3e03f */
[----:B------:R-:W-:Y:S01]  /*0c20*/  IMAD.MOV.U32 R152, RZ, RZ, RZ ;  /* 0x000000ffff987224 */ /* 0x000fe200078e00ff */
[-C--:B------:R-:W-:Y:S01]  /*0c30*/  LEA.HI R0, R3, R212.reuse, RZ, 0x4 ;  /* 0x000000d403007211 */ /* 0x080fe200078f20ff */
[----:B------:R-:W-:Y:S01]  /*0c40*/  VIADD R214, R13, 0x8 ;  /* 0x000000080dd67836 */ /* 0x000fe20000000000 */
[----:B------:R-:W-:Y:S01]  /*0c50*/  LEA.HI R8, R3, R212, RZ, 0x7 ;  /* 0x000000d403087211 */ /* 0x000fe200078f38ff */
[----:B------:R-:W-:Y:S01]  /*0c60*/  ULOP3.LUT UR46, UR38, 0x1, URZ, 0xfc, !UPT ;  /* 0x00000001262e7892 */ /* 0x000fe2000f8efc3f */
[----:B------:R-:W-:-:S02]  /*0c70*/  SHF.R.S32.HI R5, RZ, 0x4, R0 ;  /* 0x00000004ff057819 */ /* 0x000fc40000011400 */
[C---:B------:R-:W-:Y:S02]  /*0c80*/  LOP3.LUT R223, R0.reuse, 0xfffffff0, RZ, 0xc0, !PT ;  /* 0xfffffff000df7812 */ /* 0x040fe400078ec0ff */
[----:B------:R-:W-:Y:S02]  /*0c90*/  LEA.HI R4, R0, R5, RZ, 0x1 ;  /* 0x0000000500047211 */ /* 0x000fe400078f08ff */
[----:B------:R-:W-:Y:S01]  /*0ca0*/  SHF.R.S32.HI R213, RZ, 0x7, R8 ;  /* 0x00000007ffd57819 */ /* 0x000fe20000011408 */
[----:B------:R-:W-:Y:S01]  /*0cb0*/  IMAD.IADD R223, R212, 0x1, -R223 ;  /* 0x00000001d4df7824 */ /* 0x000fe200078e0adf */
[----:B------:R-:W-:Y:S02]  /*0cc0*/  LOP3.LUT R6, R4, 0x1ffffffe, RZ, 0xc0, !PT ;  /* 0x1ffffffe04067812 */ /* 0x000fe400078ec0ff */
[----:B------:R-:W-:Y:S01]  /*0cd0*/  LEA.HI R4, R3, R212, RZ, 0x5 ;  /* 0x000000d403047211 */ /* 0x000fe200078f28ff */
[----:B------:R-:W-:Y:S01]  /*0ce0*/  IMAD R12, R213, 0x100, R223 ;  /* 0x00000100d50c7824 */ /* 0x000fe200078e02df */
[----:B------:R-:W-:Y:S01]  /*0cf0*/  LOP3.LUT R7, R8, 0xffffff80, RZ, 0xc0, !PT ;  /* 0xffffff8008077812 */ /* 0x000fe200078ec0ff */
[----:B------:R-:W-:Y:S01]  /*0d00*/  IMAD.IADD R6, R5, 0x1, -R6 ;  /* 0x0000000105067824 */ /* 0x000fe200078e0a06 */
[----:B------:R-:W-:-:S02]  /*0d10*/  SHF.R.S32.HI R220, RZ, 0x5, R4 ;  /* 0x00000005ffdc7819 */ /* 0x000fc40000011404 */
[----:B------:R-:W-:Y:S01]  /*0d20*/  SHF.R.S32.HI R5, RZ, 0x1f, R4 ;  /* 0x0000001fff057819 */ /* 0x000fe20000011404 */
[----:B------:R-:W-:-:S03]  /*0d30*/  IMAD.IADD R7, R212, 0x1, -R7 ;  /* 0x00000001d4077824 */ /* 0x000fc600078e0a07 */
[----:B------:R-:W-:Y:S02]  /*0d40*/  LEA.HI R5, R5, R220, RZ, 0x2 ;  /* 0x000000dc05057211 */ /* 0x000fe400078f10ff */
[----:B------:R-:W-:Y:S02]  /*0d50*/  SHF.R.S32.HI R10, RZ, 0x1f, R7 ;  /* 0x0000001fff0a7819 */ /* 0x000fe40000011407 */
[----:B------:R-:W-:Y:S02]  /*0d60*/  LOP3.LUT R5, R5, 0x3ffffc, RZ, 0xc0, !PT ;  /* 0x003ffffc05057812 */ /* 0x000fe400078ec0ff */
[CC--:B------:R-:W-:Y:S02]  /*0d70*/  LEA.HI R9, R10.reuse, R7.reuse, RZ, 0x2 ;  /* 0x000000070a097211 */ /* 0x0c0fe400078f10ff */
[----:B------:R-:W-:Y:S01]  /*0d80*/  LEA.HI R10, R10, R7, RZ, 0x5 ;  /* 0x000000070a0a7211 */ /* 0x000fe200078f28ff */
[----:B------:R-:W-:Y:S01]  /*0d90*/  IMAD.IADD R5, R220, 0x1, -R5 ;  /* 0x00000001dc057824 */ /* 0x000fe200078e0a05 */
[----:B------:R-:W-:-:S02]  /*0da0*/  SHF.R.S32.HI R0, RZ, 0x2, R9 ;  /* 0x00000002ff007819 */ /* 0x000fc40000011409 */
[----:B------:R-:W-:Y:S01]  /*0db0*/  SHF.R.S32.HI R11, RZ, 0x1f, R9 ;  /* 0x0000001fff0b7819 */ /* 0x000fe20000011409 */
[----:B------:R-:W-:Y:S01]  /*0dc0*/  IMAD R158, R5, 0x10, R12 ;  /* 0x00000010059e7824 */ /* 0x000fe200078e020c */
[----:B------:R-:W-:Y:S01]  /*0dd0*/  LEA.HI R8, R8, R213, RZ, 0x1 ;  /* 0x000000d508087211 */ /* 0x000fe200078f08ff */
[----:B------:R-:W2:Y:S01]  /*0de0*/  LDL.LU R5, [R1+0x44c] ;  /* 0x00044c0001057983 */ /* 0x000ea20000300800 */
[----:B------:R-:W-:Y:S02]  /*0df0*/  LEA.HI R11, R11, R0, RZ, 0x3 ;  /* 0x000000000b0b7211 */ /* 0x000fe400078f18ff */
[----:B------:R-:W-:Y:S02]  /*0e00*/  SHF.R.S32.HI R10, RZ, 0x5, R10 ;  /* 0x00000005ff0a7819 */ /* 0x000fe4000001140a */
[----:B------:R-:W-:Y:S02]  /*0e10*/  LOP3.LUT R11, R11, 0xfffffff8, RZ, 0xc0, !PT ;  /* 0xfffffff80b0b7812 */ /* 0x000fe400078ec0ff */
[----:B------:R-:W-:-:S03]  /*0e20*/  LOP3.LUT R4, R9, 0x7ffffffc, RZ, 0xc0, !PT ;  /* 0x7ffffffc09047812 */ /* 0x000fc600078ec0ff */
[----:B------:R-:W-:Y:S01]  /*0e30*/  IMAD.IADD R11, R0, 0x1, -R11 ;  /* 0x00000001000b7824 */ /* 0x000fe200078e0a0b */
[----:B------:R-:W-:Y:S01]  /*0e40*/  LEA.HI R0, R3, R212, RZ, 0x2 ;  /* 0x000000d403007211 */ /* 0x000fe200078f10ff */
[----:B------:R-:W-:Y:S01]  /*0e50*/  IMAD.SHL.U32 R184, R220, 0x200, RZ ;  /* 0x00000200dcb87824 */ /* 0x000fe200078e00ff */
[----:B------:R-:W-:Y:S01]  /*0e60*/  LOP3.LUT R8, R8, 0xfffffe, RZ, 0xc0, !PT ;  /* 0x00fffffe08087812 */ /* 0x000fe200078ec0ff */
[----:B------:R-:W-:Y:S01]  /*0e70*/  IMAD R162, R10, 0x10, R11 ;  /* 0x000000100aa27824 */ /* 0x000fe200078e020b */
[----:B------:R-:W-:Y:S01]  /*0e80*/  LOP3.LUT R215, R0, 0xfffffffc, RZ, 0xc0, !PT ;  /* 0xfffffffc00d77812 */ /* 0x000fe200078ec0ff */
[----:B------:R-:W-:Y:S01]  /*0e90*/  IMAD.IADD R4, R7, 0x1, -R4 ;  /* 0x0000000107047824 */ /* 0x000fe200078e0a04 */
[--C-:B------:R-:W-:Y:S02]  /*0ea0*/  SHF.R.S32.HI R153, RZ, 0x2, R0.reuse ;  /* 0x00000002ff997819 */ /* 0x100fe40000011400 */
[----:B------:R-:W-:-:S04]  /*0eb0*/  SHF.R.S32.HI R0, RZ, 0x1f, R0 ;  /* 0x0000001fff007819 */ /* 0x000fc80000011400 */
[----:B------:R-:W-:-:S04]  /*0ec0*/  LEA.HI R0, R0, R153, RZ, 0x3 ;  /* 0x0000009900007211 */ /* 0x000fc800078f18ff */
[----:B------:R-:W-:-:S05]  /*0ed0*/  LOP3.LUT R0, R0, 0xfffffff8, RZ, 0xc0, !PT ;  /* 0xfffffff800007812 */ /* 0x000fca00078ec0ff */
[----:B------:R-:W-:-:S05]  /*0ee0*/  IMAD.IADD R0, R153, 0x1, -R0 ;  /* 0x0000000199007824 */ /* 0x000fca00078e0a00 */
[----:B------:R-:W-:Y:S01]  /*0ef0*/  LOP3.LUT P0, RZ, R0, 0x4, RZ, 0xc0, !PT ;  /* 0x0000000400ff7812 */ /* 0x000fe2000780c0ff */
[----:B------:R-:W-:Y:S01]  /*0f00*/  VIADD R217, R153, 0x20 ;  /* 0x0000002099d97836 */ /* 0x000fe20000000000 */
[----:B------:R-:W-:-:S04]  /*0f10*/  LEA.HI R3, R3, R212, RZ, 0x3 ;  /* 0x000000d403037211 */ /* 0x000fc800078f18ff */
[----:B------:R-:W-:Y:S02]  /*0f20*/  SHF.R.S32.HI R12, RZ, 0x1f, R217 ;  /* 0x0000001fff0c7819 */ /* 0x000fe400000114d9 */
[----:B------:R-:W-:Y:S01]  /*0f30*/  SHF.R.S32.HI R199, RZ, 0x3, R3 ;  /* 0x00000003ffc77819 */ /* 0x000fe20000011403 */
[----:B------:R-:W-:Y:S01]  /*0f40*/  IMAD.IADD R215, R212, 0x1, -R215 ;  /* 0x00000001d4d77824 */ /* 0x000fe200078e0ad7 */
[----:B------:R-:W-:Y:S01]  /*0f50*/  LOP3.LUT R3, R3, 0xfffffff8, RZ, 0xc0, !PT ;  /* 0xfffffff803037812 */ /* 0x000fe200078ec0ff */
[----:B------:R-:W-:Y:S01]  /*0f60*/  IMAD.SHL.U32 R221, R217, 0x40, RZ ;  /* 0x00000040d9dd7824 */ /* 0x000fe200078e00ff */
[----:B------:R-:W-:Y:S01]  /*0f70*/  LEA.HI R12, R12, R217, RZ, 0x3 ;  /* 0x000000d90c0c7211 */ /* 0x000fe200078f18ff */
[----:B------:R-:W-:Y:S02]  /*0f80*/  IMAD.SHL.U32 R165, R0, 0x40, RZ ;  /* 0x0000004000a57824 */ /* 0x000fe400078e00ff */
[----:B------:R-:W-:Y:S01]  /*0f90*/  IMAD.IADD R218, R212, 0x1, -R3 ;  /* 0x00000001d4da7824 */ /* 0x000fe200078e0a03 */
[C---:B------:R-:W-:Y:S01]  /*0fa0*/  LEA.HI R3, R215.reuse, R215, RZ, 0x1 ;  /* 0x000000d7d7037211 */ /* 0x040fe200078f08ff */
[----:B------:R-:W-:Y:S01]  /*0fb0*/  IMAD.SHL.U32 R22, R215, 0x8, RZ ;  /* 0x00000008d7167824 */ /* 0x000fe200078e00ff */
[----:B------:R-:W-:Y:S01]  /*0fc0*/  LOP3.LUT R221, R221, 0x1c0, RZ, 0xc0, !PT ;  /* 0x000001c0dddd7812 */ /* 0x000fe200078ec0ff */
[----:B------:R-:W-:Y:S01]  /*0fd0*/  IMAD.SHL.U32 R12, R12, 0x40, RZ ;  /* 0x000000400c0c7824 */ /* 0x000fe200078e00ff */
[----:B------:R-:W-:Y:S01]  /*0fe0*/  LOP3.LUT R165, R165, 0x1c0, RZ, 0xc0, !PT ;  /* 0x000001c0a5a57812 */ /* 0x000fe200078ec0ff */
[----:B------:R-:W-:Y:S01]  /*0ff0*/  IMAD.SHL.U32 R193, R218, 0x8, RZ ;  /* 0x00000008dac17824 */ /* 0x000fe200078e00ff */
[----:B------:R-:W-:Y:S01]  /*1000*/  LOP3.LUT R10, R3, 0x1ffffffe, RZ, 0xc0, !PT ;  /* 0x1ffffffe030a7812 */ /* 0x000fe200078ec0ff */
[----:B------:R-:W-:Y:S01]  /*1010*/  IMAD.SHL.U32 R154, R215, 0x4, RZ ;  /* 0x00000004d79a7824 */ /* 0x000fe200078e00ff */
[----:B------:R-:W-:Y:S01]  /*1020*/  LOP3.LUT R0, R221, 0x38, R22, 0xf8, !PT ;  /* 0x00000038dd007812 */ /* 0x000fe200078ef816 */
[----:B------:R-:W-:Y:S01]  /*1030*/  IMAD.IADD R8, R213, 0x1, -R8 ;  /* 0x00000001d5087824 */ /* 0x000fe200078e0a08 */
[----:B------:R-:W-:Y:S01]  /*1040*/  SHF.R.U32.HI R224, RZ, 0x3, R221 ;  /* 0x00000003ffe07819 */ /* 0x000fe200000116dd */
[----:B------:R-:W-:Y:S01]  /*1050*/  IMAD.SHL.U32 R227, R6, 0x8, RZ ;  /* 0x0000000806e37824 */ /* 0x000fe200078e00ff */
[----:B------:R-:W-:-:S02]  /*1060*/  LOP3.LUT R225, R12, 0xfffffe00, RZ, 0xc0, !PT ;  /* 0xfffffe000ce17812 */ /* 0x000fc400078ec0ff */
[----:B------:R-:W-:Y:S02]  /*1070*/  LOP3.LUT R157, R165, 0x18, R22, 0xf8, !PT ;  /* 0x00000018a59d7812 */ /* 0x000fe400078ef816 */
[----:B------:R-:W-:Y:S01]  /*1080*/  SHF.R.U32.HI R167, RZ, 0x3, R165 ;  /* 0x00000003ffa77819 */ /* 0x000fe200000116a5 */
[----:B------:R-:W-:Y:S01]  /*1090*/  VIADD R161, R154, 0x10 ;  /* 0x000000109aa17836 */ /* 0x000fe20000000000 */
[----:B------:R-:W-:Y:S01]  /*10a0*/  SEL R160, R160, 0xffffffe0, !P0 ;  /* 0xffffffe0a0a07807 */ /* 0x000fe20004000000 */
[----:B------:R-:W-:Y:S01]  /*10b0*/  VIADD R191, R193, 0x40 ;  /* 0x00000040c1bf7836 */ /* 0x000fe20000000000 */
[----:B------:R-:W-:Y:S01]  /*10c0*/  LOP3.LUT R219, R225, R0, R224, 0xf6, !PT ;  /* 0x00000000e1db7212 */ /* 0x000fe200078ef6e0 */
[C---:B------:R-:W-:Y:S01]  /*10d0*/  VIADD R190, R193.reuse, 0x80 ;  /* 0x00000080c1be7836 */ /* 0x040fe20000000000 */
[----:B------:R-:W-:Y:S01]  /*10e0*/  LOP3.LUT R157, R184, R157, R167, 0xf6, !PT ;  /* 0x0000009db89d7212 */ /* 0x000fe200078ef6a7 */
[C---:B------:R-:W-:Y:S02]  /*10f0*/  VIADD R189, R193.reuse, 0xc0 ;  /* 0x000000c0c1bd7836 */ /* 0x040fe40000000000 */
[----:B------:R-:W-:-:S02]  /*1100*/  VIADD R188, R193, 0x100 ;  /* 0x00000100c1bc7836 */ /* 0x000fc40000000000 */
[C---:B------:R-:W-:Y:S02]  /*1110*/  VIADD R187, R193.reuse, 0x140 ;  /* 0x00000140c1bb7836 */ /* 0x040fe40000000000 */
[C---:B------:R-:W-:Y:S02]  /*1120*/  VIADD R196, R193.reuse, 0x180 ;  /* 0x00000180c1c47836 */ /* 0x040fe40000000000 */
[----:B------:R-:W-:Y:S02]  /*1130*/  VIADD R195, R193, 0x1c0 ;  /* 0x000001c0c1c37836 */ /* 0x000fe40000000000 */
[----:B------:R-:W-:Y:S02]  /*1140*/  IMAD.SHL.U32 R222, R8, 0x100, RZ ;  /* 0x0000010008de7824 */ /* 0x000fe400078e00ff */
[----:B------:R-:W-:Y:S02]  /*1150*/  IMAD.IADD R3, R215, 0x1, -R10 ;  /* 0x00000001d7037824 */ /* 0x000fe400078e0a0a */
[----:B------:R-:W-:-:S02]  /*1160*/  IMAD.U32 R158, R158, 0x40, R227 ;  /* 0x000000409e9e7824 */ /* 0x000fc400078e00e3 */
[----:B------:R-:W-:Y:S01]  /*1170*/  IMAD.SHL.U32 R226, R4, 0x2, RZ ;  /* 0x0000000204e27824 */ /* 0x000fe200078e00ff */
[----:B------:R-:W-:Y:S01]  /*1180*/  UMOV UR42, UR42 ;  /* 0x0000002a002a7c82 */ /* 0x000fe20008000000 */
[----:B0-----:R-:W-:Y:S01]  /*1190*/  UMOV UR43, UR4 ;  /* 0x00000004002b7c82 */ /* 0x001fe20008000000 */
[----:B------:R-:W-:Y:S01]  /*11a0*/  IMAD.MOV.U32 R156, RZ, RZ, RZ ;  /* 0x000000ffff9c7224 */ /* 0x000fe200078e00ff */
[----:B------:R-:W-:Y:S01]  /*11b0*/  SHF.R.S32.HI R166, RZ, 0x1f, R153 ;  /* 0x0000001fffa67819 */ /* 0x000fe20000011499 */
[----:B------:R-:W-:Y:S01]  /*11c0*/  IMAD.WIDE R158, R158, R159, UR42 ;  /* 0x0000002a9e9e7e25 */ /* 0x000fe2000f8e029f */
[----:B------:R-:W-:Y:S02]  /*11d0*/  SHF.R.S32.HI R23, RZ, 0x1f, R22 ;  /* 0x0000001fff177819 */ /* 0x000fe40000011416 */
[----:B------:R-:W-:Y:S01]  /*11e0*/  SHF.R.S32.HI R155, RZ, 0x1f, R154 ;  /* 0x0000001fff9b7819 */ /* 0x000fe2000001149a */
[----:B------:R-:W-:Y:S01]  /*11f0*/  IMAD R219, R219, 0x2, R2 ;  /* 0x00000002dbdb7824 */ /* 0x000fe200078e0202 */
[----:B------:R-:W-:Y:S01]  /*1200*/  SHF.R.S32.HI R211, RZ, 0x1f, R191 ;  /* 0x0000001fffd37819 */ /* 0x000fe200000114bf */
[----:B------:R-:W-:Y:S01]  /*1210*/  IMAD.IADD R163, R226, 0x1, R222 ;  /* 0x00000001e2a37824 */ /* 0x000fe200078e02de */
[----:B------:R-:W-:Y:S01]  /*1220*/  SHF.R.S32.HI R210, RZ, 0x1f, R190 ;  /* 0x0000001fffd27819 */ /* 0x000fe200000114be */
[----:B------:R-:W-:Y:S01]  /*1230*/  IMAD.IADD R186, R160, 0x1, R157 ;  /* 0x00000001a0ba7824 */ /* 0x000fe200078e029d */
[----:B------:R-:W-:Y:S01]  /*1240*/  SHF.R.S32.HI R205, RZ, 0x1f, R189 ;  /* 0x0000001fffcd7819 */ /* 0x000fe200000114bd */
[----:B------:R-:W-:Y:S01]  /*1250*/  IMAD R228, R3, 0x8, R162 ;  /* 0x0000000803e47824 */ /* 0x000fe200078e02a2 */
[----:B------:R-:W-:-:S02]  /*1260*/  SHF.R.S32.HI R204, RZ, 0x1f, R188 ;  /* 0x0000001fffcc7819 */ /* 0x000fc400000114bc */
[----:B------:R-:W-:Y:S02]  /*1270*/  SHF.R.S32.HI R203, RZ, 0x1f, R187 ;  /* 0x0000001fffcb7819 */ /* 0x000fe400000114bb */
[----:B------:R-:W-:Y:S02]  /*1280*/  SHF.R.S32.HI R216, RZ, 0x1f, R161 ;  /* 0x0000001fffd87819 */ /* 0x000fe400000114a1 */
[----:B------:R-:W-:Y:S02]  /*1290*/  SHF.R.S32.HI R202, RZ, 0x1f, R196 ;  /* 0x0000001fffca7819 */ /* 0x000fe400000114c4 */
[----:B------:R-:W-:Y:S01]  /*12a0*/  SHF.R.S32.HI R201, RZ, 0x1f, R195 ;  /* 0x0000001fffc97819 */ /* 0x000fe200000114c3 */
[----:B------:R-:W-:Y:S02]  /*12b0*/  UIADD3.X UR47, URZ, UR36, URZ, UP0, !UPT ;  /* 0x000000243f2f7290 */ /* 0x000fe400087fe43f */
[----:B------:R-:W-:Y:S01]  /*12c0*/  UIADD3.X UR48, URZ, UR36, URZ, UP1, !UPT ;  /* 0x000000243f307290 */ /* 0x000fe20008ffe43f */
[----:B--2---:R-:W-:-:S04]  /*12d0*/  LOP3.LUT R5, R5, 0xffffefff, RZ, 0xc0, !PT ;  /* 0xffffefff05057812 */ /* 0x004fc800078ec0ff */
[----:B------:R-:W-:-:S05]  /*12e0*/  @P0 LOP3.LUT R5, R5, 0x1000, RZ, 0xfc, !PT ;  /* 0x0000100005050812 */ /* 0x000fca00078efcff */
[----:B------:R0:W-:Y:S02]  /*12f0*/  STL [R1+0x44c], R5 ;  /* 0x00044c0501007387 */ /* 0x0001e40000100800 */
.L_x_7023:
[----:B------:R-:W-:Y:S01]  /*1300*/  ULDC.64 UR4, c[0x0][0xb20] ;  /* 0x0002c80000047ab9 */ /* 0x000fe20000000a00 */
[----:B0-23--:R-:W1:Y:S01]  /*1310*/  LDC.64 R6, c[0x0][0xb00] ;  /* 0x0002c000ff067b82 */ /* 0x00de620000000a00 */
[----:B------:R-:W-:Y:S01]  /*1320*/  ISETP.NE.U32.AND P1, PT, RZ, UR4, PT ;  /* 0x00000004ff007c0c */ /* 0x000fe2000bf25070 */
[----:B------:R-:W-:Y:S01]  /*1330*/  IMAD.MOV.U32 R3, RZ, RZ, RZ ;  /* 0x000000ffff037224 */ /* 0x000fe200078e00ff */
[----:B------:R-:W-:Y:S01]  /*1340*/  ULDC.64 UR6, c[0x0][0xb18] ;  /* 0x0002c60000067ab9 */ /* 0x000fe20000000a00 */
[----:B----4-:R-:W-:Y:S01]  /*1350*/  IMAD.MOV.U32 R19, RZ, RZ, RZ ;  /* 0x000000ffff137224 */ /* 0x010fe200078e00ff */
[----:B------:R-:W-:Y:S01]  /*1360*/  ISETP.NE.AND.EX P1, PT, RZ, UR5, PT, P1 ;  /* 0x00000005ff007c0c */ /* 0x000fe2000bf25310 */
[----:B------:R-:W-:Y:S02]  /*1370*/  ULDC.64 UR4, c[0x0][0xb10] ;  /* 0x0002c40000047ab9 */ /* 0x000fe40000000a00 */
[----:B------:R-:W-:-:S04]  /*1380*/  ISETP.NE.U32.AND P2, PT, RZ, UR4, PT ;  /* 0x00000004ff007c0c */ /* 0x000fc8000bf45070 */
[----:B------:R-:W-:Y:S01]  /*1390*/  ISETP.NE.AND.EX P2, PT, RZ, UR5, PT, P2 ;  /* 0x00000005ff007c0c */ /* 0x000fe2000bf45320 */
[----:B------:R-:W-:Y:S02]  /*13a0*/  ULDC.64 UR4, c[0x0][0xb00] ;  /* 0x0002c00000047ab9 */ /* 0x000fe40000000a00 */
[----:B------:R-:W-:-:S03]  /*13b0*/  ISETP.NE.U32.AND P0, PT, RZ, UR4, PT ;  /* 0x00000004ff007c0c */ /* 0x000fc6000bf05070 */
[----:B0-----:R-:W0:Y:S01]  /*13c0*/  @P1 LDC.64 R4, c[0x0][0xb20] ;  /* 0x0002c800ff041b82 */ /* 0x001e220000000a00 */
[----:B------:R-:W-:Y:S01]  /*13d0*/  ISETP.NE.AND.EX P0, PT, RZ, UR5, PT, P0 ;  /* 0x00000005ff007c0c */ /* 0x000fe2000bf05300 */
[----:B-1----:R-:W-:-:S06]  /*13e0*/  IMAD.WIDE R10, R119, 0x4, R6 ;  /* 0x00000004770a7825 */ /* 0x002fcc00078e0206 */
[----:B------:R-:W1:Y:S01]  /*13f0*/  @P2 LDC.64 R8, c[0x0][0xb10] ;  /* 0x0002c400ff082b82 */ /* 0x000e620000000a00 */
[----:B------:R-:W-:Y:S02]  /*1400*/  ULDC UR4, c[0x0][0x288] ;  /* 0x0000a20000047ab9 */ /* 0x000fe40000000800 */
[----:B------:R-:W-:Y:S01]  /*1410*/  IMAD.U32 R24, RZ, RZ, UR4 ;  /* 0x00000004ff187e24 */ /* 0x000fe2000f8e00ff */
[----:B------:R-:W-:Y:S02]  /*1420*/  ULDC.64 UR4, c[0x0][0x418] ;  /* 0x0001060000047ab9 */ /* 0x000fe40000000a00 */
[----:B------:R2:W5:Y:S01]  /*1430*/  @P0 LDG.E R19, desc[UR44][R10.64] ;  /* 0x0000002c0a130981 */ /* 0x000562000c1e1900 */
[----:B0-----:R-:W-:-:S05]  /*1440*/  @P1 IMAD.WIDE R4, R119, 0x4, R4 ;  /* 0x0000000477041825 */ /* 0x001fca00078e0204 */
[----:B------:R2:W5:Y:S01]  /*1450*/  @P1 LDG.E R3, desc[UR44][R4.64] ;  /* 0x0000002c04031981 */ /* 0x000562000c1e1900 */
[----:B-1----:R-:W-:-:S05]  /*1460*/  @P2 IMAD.WIDE R6, R119, 0x4, R8 ;  /* 0x0000000477062825 */ /* 0x002fca00078e0208 */
        /* <DEDUP_REMOVED lines=22> */
.L_x_6814:
[----:B------:R-:W-:Y:S02]  /*15d0*/  IMAD.U32 R42, RZ, RZ, UR5 ;  /* 0x00000005ff2a7e24 */ /* 0x000fe4000f8e00ff */
[----:B------:R-:W-:Y:S01]  /*15e0*/  IMAD.U32 R18, RZ, RZ, UR4 ;  /* 0x00000004ff127e24 */ /* 0x000fe2000f8e00ff */
[----:B------:R-:W-:Y:S06]  /*15f0*/  @!P3 BRA `(.L_x_6815) ;  /* 0x000000000010b947 */ /* 0x000fec0003800000 */
[----:B------:R-:W0:Y:S02]  /*1600*/  LDC.64 R4, c[0x0][0xb18] ;  /* 0x0002c600ff047b82 */ /* 0x000e240000000a00 */
[----:B0-----:R-:W-:-:S05]  /*1610*/  IMAD.WIDE R4, R119, 0x4, R4 ;  /* 0x0000000477047825 */ /* 0x001fca00078e0204 */
[----:B------:R0:W5:Y:S01]  /*1620*/  LDG.E R18, desc[UR44][R4.64] ;  /* 0x0000002c04127981 */ /* 0x000162000c1e1900 */
[----:B------:R-:W-:Y:S05]  /*1630*/  BRA `(.L_x_6816) ;  /* 0x0000000000107947 */ /* 0x000fea0003800000 */
.L_x_6815:
[----:B------:R-:W-:Y:S05]  /*1640*/  @!P0 BRA `(.L_x_6816) ;  /* 0x00000000000c8947 */ /* 0x000fea0003800000 */
[----:B------:R-:W2:Y:S04]  /*1650*/  LDG.E R5, desc[UR44][R10.64] ;  /* 0x0000002c0a057981 */ /* 0x000ea8000c1e1900 */
[----:B------:R-:W2:Y:S02]  /*1660*/  LDG.E R18, desc[UR44][R10.64+0x4] ;  /* 0x0000042c0a127981 */ /* 0x000ea4000c1e1900 */
[----:B--2---:R-:W-:-:S07]  /*1670*/  IMAD.IADD R18, R18, 0x1, -R5 ;  /* 0x0000000112127824 */ /* 0x004fce00078e0a05 */
.L_x_6816:
        /* <DEDUP_REMOVED lines=47> */
.L_x_6819:
[----:B------:R-:W-:-:S13]  /*1970*/  ISETP.NE.AND P0, PT, R13, 0x1, PT ;  /* 0x000000010d00780c */ /* 0x000fda0003f05270 */
[----:B------:R-:W0:Y:S02]  /*1980*/  @P0 LDC.64 R4, c[0x0][0xae0] ;  /* 0x0002b800ff040b82 */ /* 0x000e240000000a00 */
[----:B0-----:R-:W-:-:S05]  /*1990*/  @P0 IMAD.HI.U32 R4, R3, R4, RZ ;  /* 0x0000000403040227 */ /* 0x001fca00078e00ff */
[----:B------:R-:W-:-:S07]  /*19a0*/  @P0 SHF.R.U32.HI R3, RZ, R5, R4 ;  /* 0x00000005ff030219 */ /* 0x000fce0000011604 */
.L_x_6820:
[----:B------:R-:W-:Y:S05]  /*19b0*/  BSYNC B0 ;  /* 0x0000000000007941 */ /* 0x000fea0003800000 */
.L_x_6818:
[----:B------:R-:W-:-:S05]  /*19c0*/  IMAD R3, R3, R13, R13 ;  /* 0x0000000d03037224 */ /* 0x000fca00078e020d */
[----:B------:R-:W-:-:S07]  /*19d0*/  VIMNMX R0, R0, R3, PT ;  /* 0x0000000300007248 */ /* 0x000fce0003fe0100 */
.L_x_6817:
[----:B------:R-:W0:Y:S01]  /*19e0*/  @P1 LDC R4, c[0x0][0x44c] ;  /* 0x00011300ff041b82 */ /* 0x000e220000000800 */
[----:B------:R-:W-:Y:S01]  /*19f0*/  IMAD.IADD R197, R25, 0x1, -R24 ;  /* 0x0000000119c57824 */ /* 0x000fe200078e0a18 */
[----:B------:R-:W-:-:S06]  /*1a00*/  ULDC UR4, c[0x0][0xad4] ;  /* 0x0002b50000047ab9 */ /* 0x000fcc0000000800 */
[----:B------:R-:W1:Y:S01]  /*1a10*/  @P1 LDC R6, c[0x0][0x450] ;  /* 0x00011400ff061b82 */ /* 0x000e620000000800 */
[----:B0-----:R-:W-:-:S04]  /*1a20*/  @P1 IMAD.HI.U32 R3, R185, R4, RZ ;  /* 0x00000004b9031227 */ /* 0x001fc800078e00ff */
[----:B------:R-:W-:Y:S01]  /*1a30*/  IMAD.MOV.U32 R4, RZ, RZ, R185 ;  /* 0x000000ffff047224 */ /* 0x000fe200078e00b9 */
        /* <DEDUP_REMOVED lines=14> */
.L_x_6823:
[----:B------:R-:W-:-:S13]  /*1b20*/  ISETP.NE.AND P0, PT, R13, 0x1, PT ;  /* 0x000000010d00780c */ /* 0x000fda0003f05270 */
[----:B------:R-:W0:Y:S02]  /*1b30*/  @P0 LDC.64 R6, c[0x0][0xae0] ;  /* 0x0002b800ff060b82 */ /* 0x000e240000000a00 */
[----:B0-----:R-:W-:-:S05]  /*1b40*/  @P0 IMAD.HI.U32 R6, R3, R6, RZ ;  /* 0x0000000603060227 */ /* 0x001fca00078e00ff */
[----:B------:R-:W-:-:S07]  /*1b50*/  @P0 SHF.R.U32.HI R3, RZ, R7, R6 ;  /* 0x00000007ff030219 */ /* 0x000fce0000011606 */
.L_x_6824:
[----:B------:R-:W-:Y:S05]  /*1b60*/  BSYNC B0 ;  /* 0x0000000000007941 */ /* 0x000fea0003800000 */
.L_x_6822:
[----:B------:R-:W-:-:S05]  /*1b70*/  IMAD R3, R3, R13, RZ ;  /* 0x0000000d03037224 */ /* 0x000fca00078e02ff */
[----:B------:R-:W-:-:S07]  /*1b80*/  VIMNMX R4, R4, R3, !PT ;  /* 0x0000000304047248 */ /* 0x000fce0007fe0100 */
.L_x_6821:
        /* <DEDUP_REMOVED lines=43> */
.L_x_6827:
[----:B------:R-:W-:Y:S05]  /*1e40*/  BSYNC B6 ;  /* 0x0000000000067941 */ /* 0x000fea0003800000 */
.L_x_6826:
        /* <DEDUP_REMOVED lines=20> */
.L_x_6829:
[----:B------:R-:W-:Y:S05]  /*1f90*/  BSYNC B6 ;  /* 0x0000000000067941 */ /* 0x000fea0003800000 */
.L_x_6828:
        /* <DEDUP_REMOVED lines=8> */
[----:B------:R-:W1:Y:S10]  /*2020*/  LDC R41, c[0x0][0x3f4] ;  /* 0x0000fd00ff297b82 */ /* 0x000e740000000800 */
[----:B------:R-:W2:Y:S02]  /*2030*/  @P0 LDC.64 R4, c[0x0][0xaf0] ;  /* 0x0002bc00ff040b82 */ /* 0x000ea40000000a00 */
[----:B--2---:R-:W-:-:S05]  /*2040*/  @P0 IMAD.WIDE R4, R119, 0x4, R4 ;  /* 0x0000000477040825 */ /* 0x004fca00078e0204 */
[----:B------:R2:W3:Y:S01]  /*2050*/  @P0 LDG.E R119, desc[UR44][R4.64] ;  /* 0x0000002c04770981 */ /* 0x0004e2000c1e1900 */
[----:B------:R-:W-:Y:S01]  /*2060*/  SHF.R.S32.HI R29, RZ, 0x1f, R40 ;  /* 0x0000001fff1d7819 */ /* 0x000fe20000011428 */
[-C--:B0-----:R-:W-:Y:S01]  /*2070*/  IMAD.WIDE.U32 R6, R40, R48.reuse, RZ ;  /* 0x0000003028067225 */ /* 0x081fe200078e00ff */
[----:B------:R-:W-:Y:S02]  /*2080*/  ISETP.NE.U32.AND P0, PT, RZ, UR8, PT ;  /* 0x00000008ff007c0c */ /* 0x000fe4000bf05070 */
[----:B-1----:R-:W-:Y:S01]  /*2090*/  ISETP.GE.AND P1, PT, R22, R41, PT ;  /* 0x000000291600720c */ /* 0x002fe20003f26270 */
[----:B------:R-:W-:Y:S01]  /*20a0*/  IMAD R0, R29, R48, RZ ;  /* 0x000000301d007224 */ /* 0x000fe200078e02ff */
[----:B------:R-:W-:Y:S01]  /*20b0*/  ISETP.NE.AND.EX P0, PT, RZ, UR9, PT, P0 ;  /* 0x00000009ff007c0c */ /* 0x000fe2000bf05300 */
[----:B------:R-:W-:Y:S01]  /*20c0*/  IMAD.MOV.U32 R8, RZ, RZ, R6 ;  /* 0x000000ffff087224 */ /* 0x000fe200078e0006 */
[----:B------:R-:W-:Y:S01]  /*20d0*/  SEL R27, R41, RZ, P1 ;  /* 0x000000ff291b7207 */ /* 0x000fe20000800000 */
[----:B------:R-:W-:Y:S01]  /*20e0*/  IMAD R9, R40, R49, R0 ;  /* 0x0000003128097224 */ /* 0x000fe200078e0200 */
[----:B------:R-:W-:Y:S01]  /*20f0*/  SHF.R.S32.HI R0, RZ, 0x1f, R118 ;  /* 0x0000001fff007819 */ /* 0x000fe20000011476 */
[----:B------:R-:W-:Y:S01]  /*2100*/  IMAD.WIDE.U32 R10, R118, UR6, R22 ;  /* 0x00000006760a7c25 */ /* 0x000fe2000f8e0016 */
[----:B------:R-:W-:-:S02]  /*2110*/  SHF.L.U64.HI R45, R48, 0x6, R49 ;  /* 0x00000006302d7819 */ /* 0x000fc40000010231 */
[----:B------:R-:W-:Y:S01]  /*2120*/  P2R R72, PR, RZ, 0x2 ;  /* 0x00000002ff487803 */ /* 0x000fe20000000000 */
[----:B------:R-:W-:Y:S02]  /*2130*/  IMAD.IADD R9, R7, 0x1, R9 ;  /* 0x0000000107097824 */ /* 0x000fe400078e0209 */
[----:B------:R-:W0:Y:S01]  /*2140*/  LDC.64 R6, c[0x0][0x3f8] ;  /* 0x0000fe00ff067b82 */ /* 0x000e220000000a00 */
[C---:B--2---:R-:W-:Y:S02]  /*2150*/  IMAD R5, R0.reuse, UR6, RZ ;  /* 0x0000000600057c24 */ /* 0x044fe4000f8e02ff */
[----:B------:R-:W-:Y:S02]  /*2160*/  IMAD R3, R0, UR4, RZ ;  /* 0x0000000400037c24 */ /* 0x000fe4000f8e02ff */
[C---:B------:R-:W-:Y:S01]  /*2170*/  IMAD R21, R118.reuse, UR7, R5 ;  /* 0x0000000776157c24 */ /* 0x040fe2000f8e0205 */
[----:B------:R-:W-:Y:S01]  /*2180*/  ULDC.64 UR6, c[0x0][0x338] ;  /* 0x0000ce0000067ab9 */ /* 0x000fe20000000a00 */
[C---:B------:R-:W-:Y:S01]  /*2190*/  IMAD R3, R118.reuse, UR5, R3 ;  /* 0x0000000576037c24 */ /* 0x040fe2000f8e0203 */
[----:B------:R-:W1:Y:S01]  /*21a0*/  LDC.64 R4, c[0x0][0x408] ;  /* 0x00010200ff047b82 */ /* 0x000e620000000a00 */
[----:B------:R-:W-:Y:S01]  /*21b0*/  IMAD.WIDE.U32 R8, R118, UR4, R8 ;  /* 0x0000000476087c25 */ /* 0x000fe2000f8e0008 */
[----:B------:R-:W-:-:S03]  /*21c0*/  ULDC.64 UR4, c[0x0][0x310] ;  /* 0x0000c40000047ab9 */ /* 0x000fc60000000a00 */
[----:B------:R-:W-:Y:S02]  /*21d0*/  IMAD.IADD R9, R9, 0x1, R3 ;  /* 0x0000000109097824 */ /* 0x000fe400078e0203 */
[----:B------:R-:W-:Y:S02]  /*21e0*/  IMAD.IADD R21, R11, 0x1, R21 ;  /* 0x000000010b157824 */ /* 0x000fe400078e0215 */
[----:B------:R-:W-:Y:S02]  /*21f0*/  IMAD.MOV.U32 R20, RZ, RZ, R10 ;  /* 0x000000ffff147224 */ /* 0x000fe400078e000a */
[----:B------:R-:W-:-:S04]  /*2200*/  IMAD.WIDE.U32 R10, R153, R48, R22 ;  /* 0x00000030990a7225 */ /* 0x000fc800078e0016 */
[----:B------:R-:W-:Y:S01]  /*2210*/  IMAD.IADD R27, R22, 0x1, R27 ;  /* 0x00000001161b7824 */ /* 0x000fe200078e021b */
[----:B0-----:R-:W-:Y:S01]  /*2220*/  SHF.L.U64.HI R47, R6, 0x6, R7 ;  /* 0x00000006062f7819 */ /* 0x001fe20000010207 */
[----:B------:R-:W-:Y:S02]  /*2230*/  VIADD R73, R22, 0x20 ;  /* 0x0000002016497836 */ /* 0x000fe40000000000 */
[----:B------:R-:W-:Y:S01]  /*2240*/  IMAD.SHL.U32 R52, R41, 0x2, RZ ;  /* 0x0000000229347824 */ /* 0x000fe200078e00ff */
[----:B------:R-:W-:Y:S01]  /*2250*/  SHF.R.S32.HI R46, RZ, 0x1f, R27 ;  /* 0x0000001fff2e7819 */ /* 0x000fe2000001141b */
[----:B-1----:R-:W-:-:S03]  /*2260*/  IMAD R14, R166, R4, RZ ;  /* 0x00000004a60e7224 */ /* 0x002fc600078e02ff */
[----:B------:R-:W-:Y:S01]  /*2270*/  LEA.HI R46, R46, R27, RZ, 0x3 ;  /* 0x0000001b2e2e7211 */ /* 0x000fe200078f18ff */
[C---:B------:R-:W-:Y:S01]  /*2280*/  IMAD.SHL.U32 R51, R4.reuse, 0x40, RZ ;  /* 0x0000004004337824 */ /* 0x040fe200078e00ff */
[----:B------:R-:W-:Y:S01]  /*2290*/  SHF.L.U64.HI R50, R4, 0x6, R5 ;  /* 0x0000000604327819 */ /* 0x000fe20000010205 */
[----:B------:R-:W-:Y:S01]  /*22a0*/  IMAD R35, R153, R5, R14 ;  /* 0x0000000599237224 */ /* 0x000fe200078e020e */
[----:B------:R-:W-:Y:S01]  /*22b0*/  LOP3.LUT R56, R165, 0x38, R46, 0xf8, !PT ;  /* 0x00000038a5387812 */ /* 0x000fe200078ef82e */
[----:B------:R-:W-:-:S03]  /*22c0*/  IMAD.WIDE.U32 R14, R153, R4, R22 ;  /* 0x00000004990e7225 */ /* 0x000fc600078e0016 */
[----:B------:R-:W-:Y:S01]  /*22d0*/  LOP3.LUT R56, R184, R56, R167, 0xf6, !PT ;  /* 0x00000038b8387212 */ /* 0x000fe200078ef6a7 */
[----:B------:R-:W-:Y:S02]  /*22e0*/  IMAD.IADD R15, R35, 0x1, R15 ;  /* 0x00000001230f7824 */ /* 0x000fe400078e020f */
[----:B-----5:R-:W-:Y:S01]  /*22f0*/  IMAD.WIDE.U32 R38, R33, R4, R14 ;  /* 0x0000000421267225 */ /* 0x020fe200078e000e */
[----:B---3--:R-:W-:Y:S02]  /*2300*/  SHF.R.S32.HI R0, RZ, 0x1f, R119 ;  /* 0x0000001fff007819 */ /* 0x008fe40000011477 */
[----:B------:R-:W-:Y:S02]  /*2310*/  SEL R119, R119, RZ, !P0 ;  /* 0x000000ff77777207 */ /* 0x000fe40004000000 */
[----:B------:R-:W-:-:S03]  /*2320*/  SEL R0, R0, RZ, !P0 ;  /* 0x000000ff00007207 */ /* 0x000fc60004000000 */
[----:B------:R-:W-:-:S04]  /*2330*/  IMAD.WIDE.U32 R18, R119, UR4, R8 ;  /* 0x0000000477127c25 */ /* 0x000fc8000f8e0008 */
[----:B------:R-:W-:Y:S01]  /*2340*/  IMAD R12, R0, UR4, RZ ;  /* 0x00000004000c7c24 */ /* 0x000fe2000f8e02ff */
[----:B------:R-:W-:Y:S01]  /*2350*/  IADD3 R44, P0, R18, R10, RZ ;  /* 0x0000000a122c7210 */ /* 0x000fe20007f1e0ff */
[----:B------:R-:W-:Y:S01]  /*2360*/  IMAD R0, R0, UR6, RZ ;  /* 0x0000000600007c24 */ /* 0x000fe2000f8e02ff */
[----:B------:R-:W-:Y:S01]  /*2370*/  ULDC UR4, c[0x0][0x2f4] ;  /* 0x0000bd0000047ab9 */ /* 0x000fe20000000800 */
[----:B------:R-:W-:Y:S01]  /*2380*/  IMAD R3, R119, UR5, R12 ;  /* 0x0000000577037c24 */ /* 0x000fe2000f8e020c */
[----:B------:R-:W-:Y:S01]  /*2390*/  ISETP.GE.AND P4, PT, R22, UR4, PT ;  /* 0x0000000416007c0c */ /* 0x000fe2000bf86270 */
[C---:B------:R-:W-:Y:S01]  /*23a0*/  IMAD R8, R166.reuse, R48, RZ ;  /* 0x00000030a6087224 */ /* 0x040fe200078e02ff */
[----:B------:R-:W-:Y:S01]  /*23b0*/  ISETP.GE.AND P3, PT, R73, UR4, PT ;  /* 0x0000000449007c0c */ /* 0x000fe2000bf66270 */
[----:B------:R-:W-:Y:S02]  /*23c0*/  IMAD R61, R119, UR7, R0 ;  /* 0x00000007773d7c24 */ /* 0x000fe4000f8e0200 */
[----:B------:R-:W-:-:S02]  /*23d0*/  IMAD R0, R166, R6, RZ ;  /* 0x00000006a6007224 */ /* 0x000fc400078e02ff */
[----:B------:R-:W-:Y:S02]  /*23e0*/  IMAD R12, R153, R49, R8 ;  /* 0x00000031990c7224 */ /* 0x000fe400078e0208 */
[----:B------:R-:W-:Y:S02]  /*23f0*/  IMAD.IADD R3, R19, 0x1, R3 ;  /* 0x0000000113037824 */ /* 0x000fe400078e0203 */
[C---:B------:R-:W-:Y:S02]  /*2400*/  IMAD R31, R153.reuse, R7, R0 ;  /* 0x00000007991f7224 */ /* 0x040fe400078e0200 */
[----:B------:R-:W-:Y:S01]  /*2410*/  IMAD.WIDE.U32 R8, R153, R6, R154 ;  /* 0x0000000699087225 */ /* 0x000fe200078e009a */
[----:B------:R-:W-:Y:S02]  /*2420*/  IADD3.X R0, R3, R11, R12, P0, !PT ;  /* 0x0000000b03007210 */ /* 0x000fe400007fe40c */
[C---:B------:R-:W-:Y:S01]  /*2430*/  IADD3 R40, P0, R153.reuse, R40, RZ ;  /* 0x0000002899287210 */ /* 0x040fe20007f1e0ff */
[----:B------:R-:W-:-:S04]  /*2440*/  IMAD.WIDE.U32 R12, R153, R6, R22 ;  /* 0x00000006990c7225 */ /* 0x000fc800078e0016 */
[----:B------:R-:W-:Y:S02]  /*2450*/  IMAD.IADD R9, R9, 0x1, R31 ;  /* 0x0000000109097824 */ /* 0x000fe400078e021f */
[----:B------:R-:W-:Y:S01]  /*2460*/  IMAD.IADD R13, R31, 0x1, R13 ;  /* 0x000000011f0d7824 */ /* 0x000fe200078e020d */
[----:B------:R-:W-:Y:S01]  /*2470*/  SHF.R.S32.HI R31, RZ, 0x1f, R33 ;  /* 0x0000001fff1f7819 */ /* 0x000fe20000011421 */
[----:B------:R-:W-:-:S04]  /*2480*/  IMAD.WIDE.U32 R10, R153, R4, R154 ;  /* 0x00000004990a7225 */ /* 0x000fc800078e009a */
[----:B------:R-:W-:Y:S02]  /*2490*/  IMAD R26, R31, R6, RZ ;  /* 0x000000061f1a7224 */ /* 0x000fe400078e02ff */
[----:B------:R-:W-:Y:S02]  /*24a0*/  IMAD.IADD R11, R11, 0x1, R35 ;  /* 0x000000010b0b7824 */ /* 0x000fe400078e0223 */
[----:B------:R-:W-:Y:S02]  /*24b0*/  IMAD R55, R33, R7, R26 ;  /* 0x0000000721377224 */ /* 0x000fe400078e021a */
[----:B------:R-:W-:Y:S02]  /*24c0*/  IMAD R28, R31, R4, RZ ;  /* 0x000000041f1c7224 */ /* 0x000fe400078e02ff */
[----:B------:R-:W-:-:S04]  /*24d0*/  IMAD.WIDE.U32 R26, R33, R6, R8 ;  /* 0x00000006211a7225 */ /* 0x000fc800078e0008 */
[----:B------:R-:W-:-:S04]  /*24e0*/  IMAD.WIDE.U32 R34, R33, R6, R12 ;  /* 0x0000000621227225 */ /* 0x000fc800078e000c */
[C---:B------:R-:W-:Y:S02]  /*24f0*/  IMAD R59, R33.reuse, R5, R28 ;  /* 0x00000005213b7224 */ /* 0x040fe400078e021c */
[----:B------:R-:W-:-:S04]  /*2500*/  IMAD.WIDE.U32 R36, R33, R4, R10 ;  /* 0x0000000421247225 */ /* 0x000fc800078e000a */
[----:B------:R-:W-:Y:S02]  /*2510*/  IMAD.IADD R53, R27, 0x1, R55 ;  /* 0x000000011b357824 */ /* 0x000fe400078e0237 */
[----:B------:R-:W-:Y:S01]  /*2520*/  IMAD.IADD R54, R55, 0x1, R35 ;  /* 0x0000000137367824 */ /* 0x000fe200078e0223 */
[----:B------:R-:W-:Y:S01]  /*2530*/  LOP3.LUT R55, R46, 0xfffffff8, RZ, 0xc0, !PT ;  /* 0xfffffff82e377812 */ /* 0x000fe200078ec0ff */
[----:B------:R-:W-:-:S03]  /*2540*/  IMAD.WIDE.U32 R20, R119, UR6, R20 ;  /* 0x0000000677147c25 */ /* 0x000fc6000f8e0014 */
[----:B------:R-:W-:Y:S01]  /*2550*/  SHF.R.S32.HI R58, RZ, 0x1f, R55 ;  /* 0x0000001fff3a7819 */ /* 0x000fe20000011437 */
[----:B------:R-:W-:Y:S02]  /*2560*/  IMAD.IADD R57, R37, 0x1, R59 ;  /* 0x0000000125397824 */ /* 0x000fe400078e023b */
[----:B------:R-:W-:Y:S02]  /*2570*/  IMAD.SHL.U32 R48, R48, 0x40, RZ ;  /* 0x0000004030307824 */ /* 0x000fe400078e00ff */
[----:B------:R-:W-:Y:S02]  /*2580*/  IMAD.SHL.U32 R49, R6, 0x40, RZ ;  /* 0x0000004006317824 */ /* 0x000fe400078e00ff */
[----:B------:R-:W-:Y:S02]  /*2590*/  IMAD.X R41, R166, 0x1, R29, P0 ;  /* 0x00000001a6297824 */ /* 0x000fe400000e061d */
[----:B------:R-:W-:Y:S02]  /*25a0*/  IMAD.IADD R59, R59, 0x1, R39 ;  /* 0x000000013b3b7824 */ /* 0x000fe400078e0227 */
[----:B------:R-:W-:-:S07]  /*25b0*/  IMAD.IADD R61, R21, 0x1, R61 ;  /* 0x00000001153d7824 */ /* 0x000fce00078e023d */
.L_x_6859:
        /* <DEDUP_REMOVED lines=36> */
[----:B------:R-:W-:Y:S01]  /*2800*/  IADD3 R8, P0, R26, R4, RZ ;  /* 0x000000041a087210 */ /* 0x000fe20007f1e0ff */
[----:B------:R-:W-:Y:S01]  /*2810*/  IMAD R6, R50, R43, RZ ;  /* 0x0000002b32067224 */ /* 0x000fe200078e02ff */
[----:B------:R-:W-:Y:S01]  /*2820*/  ULDC.64 UR6, c[0x0][0x400] ;  /* 0x0001000000067ab9 */ /* 0x000fe20000000a00 */
[----:B------:R-:W-:Y:S01]  /*2830*/  IMAD.MOV.U32 R4, RZ, RZ, R36 ;  /* 0x000000ffff047224 */ /* 0x000fe200078e0024 */
[----:B------:R-:W-:Y:S01]  /*2840*/  ULDC.64 UR4, c[0x0][0x3e8] ;  /* 0x0000fa0000047ab9 */ /* 0x000fe20000000a00 */
[----:B------:R-:W-:Y:S02]  /*2850*/  IMAD.MOV.U32 R5, RZ, RZ, R57 ;  /* 0x000000ffff057224 */ /* 0x000fe400078e0039 */
[-C--:B------:R-:W-:Y:S02]  /*2860*/  IMAD R7, R60, R51.reuse, R6 ;  /* 0x000000333c077224 */ /* 0x080fe400078e0206 */
[----:B------:R-:W-:-:S04]  /*2870*/  IMAD.WIDE.U32 R4, R43, R51, R4 ;  /* 0x000000332b047225 */ /* 0x000fc800078e0004 */
[----:B------:R-:W-:Y:S01]  /*2880*/  IMAD.X R9, R64, 0x1, R53, P0 ;  /* 0x0000000140097824 */ /* 0x000fe200000e0635 */
[----:B------:R-:W-:Y:S01]  /*2890*/  LEA R6, P0, R4, UR6, 0x1 ;  /* 0x0000000604067c11 */ /* 0x000fe2000f8008ff */
[----:B------:R-:W-:-:S05]  /*28a0*/  IMAD.IADD R5, R5, 0x1, R7 ;  /* 0x0000000105057824 */ /* 0x000fca00078e0207 */
[----:B------:R-:W-:Y:S02]  /*28b0*/  LEA.HI.X R7, R4, UR7, R5, 0x1, P0 ;  /* 0x0000000704077c11 */ /* 0x000fe400080f0c05 */
[----:B------:R-:W-:-:S04]  /*28c0*/  LEA R4, P0, R8, UR4, 0x1 ;  /* 0x0000000408047c11 */ /* 0x000fc8000f8008ff */
[----:B------:R-:W-:Y:S02]  /*28d0*/  LEA.HI.X R5, R8, UR5, R9, 0x1, P0 ;  /* 0x0000000508057c11 */ /* 0x000fe400080f0c09 */
        /* <DEDUP_REMOVED lines=8> */
.L_x_6834:
[----:B------:R-:W-:Y:S05]  /*2960*/  BSYNC B1 ;  /* 0x0000000000017941 */ /* 0x000fea0003800000 */
.L_x_6833:
[----:B------:R-:W-:Y:S01]  /*2970*/  UISETP.NE.AND UP0, UPT, UR46, 0x3, UPT ;  /* 0x000000032e00788c */ /* 0x000fe2000bf05270 */
[----:B0----5:R-:W-:Y:S02]  /*2980*/  IMAD.MOV.U32 R4, RZ, RZ, R8 ;  /* 0x000000ffff047224 */ /* 0x021fe400078e0008 */
[----:B------:R-:W-:Y:S02]  /*2990*/  IMAD.MOV.U32 R5, RZ, RZ, R9 ;  /* 0x000000ffff057224 */ /* 0x000fe400078e0009 */
[----:B------:R-:W-:Y:S01]  /*29a0*/  IMAD.MOV.U32 R6, RZ, RZ, R28 ;  /* 0x000000ffff067224 */ /* 0x000fe200078e001c */
[----:B------:R-:W-:Y:S01]  /*29b0*/  PLOP3.LUT P0, PT, PT, PT, UP0, 0x80, 0x0 ;  /* 0x000000000000781c */ /* 0x000fe20003f0f008 */
[----:B------:R-:W-:Y:S01]  /*29c0*/  IMAD.MOV.U32 R7, RZ, RZ, R15 ;  /* 0x000000ffff077224 */ /* 0x000fe200078e000f */
[----:B------:R-:W-:Y:S01]  /*29d0*/  PRMT R74, R74, 0x5410, R4 ;  /* 0x000054104a4a7816 */ /* 0x000fe20000000004 */
[----:B------:R-:W-:Y:S01]  /*29e0*/  IMAD.MOV.U32 R4, RZ, RZ, R29 ;  /* 0x000000ffff047224 */ /* 0x000fe200078e001d */
[----:B------:R-:W-:Y:S01]  /*29f0*/  PRMT R76, R76, 0x5410, R5 ;  /* 0x000054104c4c7816 */ /* 0x000fe20000000005 */
[----:B------:R-:W-:-:S03]  /*2a00*/  IMAD.MOV.U32 R5, RZ, RZ, R11 ;  /* 0x000000ffff057224 */ /* 0x000fc600078e000b */
[----:B------:R-:W-:Y:S01]  /*2a10*/  PRMT R62, R4, 0x5410, R6 ;  /* 0x00005410043e7816 */ /* 0x000fe20000000006 */
[----:B------:R-:W-:Y:S01]  /*2a20*/  IMAD.MOV.U32 R4, RZ, RZ, R10 ;  /* 0x000000ffff047224 */ /* 0x000fe200078e000a */
[----:B------:R-:W-:Y:S01]  /*2a30*/  PRMT R78, R78, 0x5410, R5 ;  /* 0x000054104e4e7816 */ /* 0x000fe20000000005 */
[----:B------:R-:W-:-:S03]  /*2a40*/  IMAD.MOV.U32 R6, RZ, RZ, R14 ;  /* 0x000000ffff067224 */ /* 0x000fc600078e000e */
[----:B------:R-:W-:Y:S02]  /*2a50*/  PRMT R77, R77, 0x5410, R4 ;  /* 0x000054104d4d7816 */ /* 0x000fe40000000004 */
[----:B------:R-:W-:Y:S01]  /*2a60*/  PRMT R64, R7, 0x5410, R6 ;  /* 0x0000541007407816 */ /* 0x000fe20000000006 */
[----:B------:R-:W-:Y:S06]  /*2a70*/  @!P0 BRA `(.L_x_6835) ;  /* 0x0000000000048947 */ /* 0x000fec0003800000 */
[----:B------:R-:W-:Y:S01]  /*2a80*/  BPT.TRAP 0x1 ;  /* 0x000000040000795c */ /* 0x000fe20000300000 */
.L_x_6835:
[----:B------:R-:W-:Y:S01]  /*2a90*/  IMAD R60, R152, 0x8, R2 ;  /* 0x00000008983c7824 */ /* 0x000fe200078e0202 */
[----:B------:R-:W-:Y:S01]  /*2aa0*/  SHF.L.U32 R65, R156, 0x1f, RZ ;  /* 0x0000001f9c417819 */ /* 0x000fe200000006ff */
[----:B------:R-:W-:Y:S03]  /*2ab0*/  BSSY B1, `(.L_x_6836) ;  /* 0x0000003000017945 */ /* 0x000fe60003800000 */
[----:B------:R-:W0:Y:S02]  /*2ac0*/  SYNCS.PHASECHK.TRANS64.TRYWAIT P5, [R60+URZ+0x38890], R65 ;  /* 0x038890413c0075a7 */ /* 0x000e2400080a017f */
[----:B0-----:R-:W-:Y:S05]  /*2ad0*/  @!P5 BRA `(.L_x_6837) ;  /* 0x000003c00088d947 */ /* 0x001fea0003800000 */
.L_x_7230:
[----:B------:R-:W-:Y:S05]  /*2ae0*/  BSYNC B1 ;  /* 0x0000000000017941 */ /* 0x000fea0003800000 */
.L_x_6836:
        /* <DEDUP_REMOVED lines=9> */
[----:B------:R-:W-:Y:S01]  /*2b80*/  SHF.R.U64 R66, R14, 0x10, R15 ;  /* 0x000000100e427819 */ /* 0x000fe2000000120f */
[----:B--2---:R-:W-:Y:S01]  /*2b90*/  IMAD.U32 R14, R6, 0x10000, RZ ;  /* 0x00010000060e7824 */ /* 0x004fe200078e00ff */
[----:B------:R-:W-:Y:S02]  /*2ba0*/  PRMT R69, R64, 0x5410, R69 ;  /* 0x0000541040457816 */ /* 0x000fe40000000045 */
[----:B------:R-:W-:Y:S01]  /*2bb0*/  SHF.R.U64 R30, R28, 0x10, R29 ;  /* 0x000000101c1e7819 */ /* 0x000fe2000000121d */
[----:B------:R-:W-:Y:S01]  /*2bc0*/  IMAD.U32 R28, R7, 0x10000, RZ ;  /* 0x00010000071c7824 */ /* 0x000fe200078e00ff */
[----:B------:R-:W-:Y:S01]  /*2bd0*/  PRMT R63, R62, 0x5410, R63 ;  /* 0x000054103e3f7816 */ /* 0x000fe2000000003f */
[----:B------:R-:W-:Y:S01]  /*2be0*/  IMAD.U32 R70, R69, 0x10000, RZ ;  /* 0x0001000045467824 */ /* 0x000fe200078e00ff */
[----:B------:R-:W-:-:S02]  /*2bf0*/  PRMT R66, R64, 0x5432, R66 ;  /* 0x0000543240427816 */ /* 0x000fc40000000042 */
        /* <DEDUP_REMOVED lines=36> */
.L_x_6842:
[----:B------:R-:W-:Y:S05]  /*2e40*/  BSYNC B2 ;  /* 0x0000000000027941 */ /* 0x000fea0003800000 */
.L_x_6841:
[----:B--2---:R1:W-:Y:S02]  /*2e50*/  STG.E.128 desc[UR44][R12.64], R4 ;  /* 0x000000040c007986 */ /* 0x0043e4000c101d2c */
.L_x_6840:
[----:B------:R-:W-:Y:S05]  /*2e60*/  BSYNC B1 ;  /* 0x0000000000017941 */ /* 0x000fea0003800000 */
.L_x_6839:
[----:B------:R-:W-:Y:S05]  /*2e70*/  @P3 BRA `(.L_x_6838) ;  /* 0x0000001000203947 */ /* 0x000fea0003800000 */
[----:B-1----:R-:W2:Y:S01]  /*2e80*/  LDL R4, [R1+0x44c] ;  /* 0x00044c0001047983 */ /* 0x002ea20000100800 */
[----:B------:R-:W-:Y:S01]  /*2e90*/  IMAD.MOV.U32 R160, RZ, RZ, 0x20 ;  /* 0x00000020ffa07424 */ /* 0x000fe200078e00ff */
[----:B------:R-:W-:Y:S01]  /*2ea0*/  BSSY B1, `(.L_x_6843) ;  /* 0x0000036000017945 */ /* 0x000fe20003800000 */
[----:B--2---:R-:W-:-:S04]  /*2eb0*/  LOP3.LUT P5, RZ, R4, 0x1000, RZ, 0xc0, !PT ;  /* 0x0000100004ff7812 */ /* 0x004fc800078ac0ff */
        /* <DEDUP_REMOVED lines=52> */
.L_x_6844:
[----:B------:R-:W-:Y:S05]  /*3200*/  BSYNC B1 ;  /* 0x0000000000017941 */ /* 0x000fea0003800000 */
.L_x_6843:
[----:B-1----:R2:W-:Y:S01]  /*3210*/  STG.E.128 desc[UR44][R12.64+0x40], R4 ;  /* 0x000040040c007986 */ /* 0x0025e2000c101d2c */
[----:B------:R-:W-:Y:S05]  /*3220*/  BRA `(.L_x_6838) ;  /* 0x0000000c00347947 */ /* 0x000fea0003800000 */
.L_x_6832:
[----:B------:R-:W-:-:S05]  /*3230*/  IMAD R5, R43, -0x40, R42 ;  /* 0xffffffc02b057824 */ /* 0x000fca00078e022a */
[----:B------:R-:W-:-:S04]  /*3240*/  VIMNMX R6, R5, 0x40, PT ;  /* 0x0000004005067848 */ /* 0x000fc80003fe0100 */
[----:B------:R-:W-:-:S04]  /*3250*/  ISETP.GE.AND P1, PT, R153, R6, PT ;  /* 0x000000069900720c */ /* 0x000fc80003f26270 */
[----:B------:R-:W-:-:S13]  /*3260*/  ISETP.GE.OR P0, PT, R22, R67, P1 ;  /* 0x000000431600720c */ /* 0x000fda0000f06670 */
[----:B------:R-:W0:Y:S01]  /*3270*/  @!P0 LDC.64 R12, c[0x0][0x3e8] ;  /* 0x0000fa00ff0c8b82 */ /* 0x000e220000000a00 */
[----:B------:R-:W-:-:S05]  /*3280*/  @!P0 IADD3 R4, P5, R34, R4, RZ ;  /* 0x0000000422048210 */ /* 0x000fca0007fbe0ff */
[----:B------:R-:W-:Y:S02]  /*3290*/  @!P0 IMAD.X R5, R64, 0x1, R54, P5 ;  /* 0x0000000140058824 */ /* 0x000fe400028e0636 */
[----:B------:R-:W1:Y:S01]  /*32a0*/  @!P0 LDC.64 R28, c[0x0][0x400] ;  /* 0x00010000ff1c8b82 */ /* 0x000e620000000a00 */
[----:B0-----:R-:W-:-:S04]  /*32b0*/  @!P0 LEA R12, P5, R4, R12, 0x1 ;  /* 0x0000000c040c8211 */ /* 0x001fc800078a08ff */
[----:B------:R-:W-:Y:S01]  /*32c0*/  @!P0 LEA.HI.X R13, R4, R13, R5, 0x1, P5 ;  /* 0x0000000d040d8211 */ /* 0x000fe200028f0c05 */
[----:B------:R-:W-:Y:S02]  /*32d0*/  @!P0 IMAD R4, R50, R43, RZ ;  /* 0x0000002b32048224 */ /* 0x000fe400078e02ff */
[----:B------:R-:W-:Y:S02]  /*32e0*/  @!P0 IMAD.MOV.U32 R5, RZ, RZ, R59 ;  /* 0x000000ffff058224 */ /* 0x000fe400078e003b */
[----:B------:R-:W-:Y:S02]  /*32f0*/  @!P0 IMAD R7, R60, R51, R4 ;  /* 0x000000333c078224 */ /* 0x000fe400078e0204 */
[----:B------:R-:W-:-:S04]  /*3300*/  @!P0 IMAD.MOV.U32 R4, RZ, RZ, R38 ;  /* 0x000000ffff048224 */ /* 0x000fc800078e0026 */
[----:B------:R-:W-:-:S04]  /*3310*/  @!P0 IMAD.WIDE.U32 R4, R43, R51, R4 ;  /* 0x000000332b048225 */ /* 0x000fc800078e0004 */
[----:B------:R-:W-:Y:S01]  /*3320*/  @!P0 IMAD.IADD R5, R7, 0x1, R5 ;  /* 0x0000000107058824 */ /* 0x000fe200078e0205 */
[C---:B-1----:R-:W-:Y:S02]  /*3330*/  @!P0 LEA R28, P5, R4.reuse, R28, 0x1 ;  /* 0x0000001c041c8211 */ /* 0x042fe400078a08ff */
[----:B------:R-:W-:Y:S02]  /*3340*/  CS2R R6, SRZ ;  /* 0x0000000000067805 */ /* 0x000fe4000001ff00 */
[----:B------:R-:W-:Y:S02]  /*3350*/  @!P0 LEA.HI.X R29, R4, R29, R5, 0x1, P5 ;  /* 0x0000001d041d8211 */ /* 0x000fe400028f0c05 */
[----:B------:R-:W-:Y:S02]  /*3360*/  CS2R R4, SRZ ;  /* 0x0000000000047805 */ /* 0x000fe4000001ff00 */
[----:B------:R-:W-:Y:S02]  /*3370*/  CS2R R8, SRZ ;  /* 0x0000000000087805 */ /* 0x000fe4000001ff00 */
[----:B------:R-:W-:-:S02]  /*3380*/  CS2R R10, SRZ ;  /* 0x00000000000a7805 */ /* 0x000fc4000001ff00 */
[----:B------:R-:W2:Y:S04]  /*3390*/  @!P0 LDG.E.128 R4, desc[UR44][R12.64] ;  /* 0x0000002c0c048981 */ /* 0x000ea8000c1e1d00 */
[----:B------:R-:W3:Y:S01]  /*33a0*/  @!P0 LDG.E.128 R8, desc[UR44][R28.64] ;  /* 0x0000002c1c088981 */ /* 0x000ee2000c1e1d00 */
[----:B------:R-:W-:Y:S01]  /*33b0*/  UISETP.NE.AND UP0, UPT, UR46, 0x3, UPT ;  /* 0x000000032e00788c */ /* 0x000fe2000bf05270 */
[----:B------:R-:W-:-:S04]  /*33c0*/  ISETP.GE.AND P0, PT, R22, R67, PT ;  /* 0x000000431600720c */ /* 0x000fc80003f06270 */
[----:B------:R-:W-:Y:S02]  /*33d0*/  P2R R68, PR, RZ, 0x1 ;  /* 0x00000001ff447803 */ /* 0x000fe40000000000 */
        /* <DEDUP_REMOVED lines=12> */
[----:B------:R-:W-:Y:S02]  /*34a0*/  PRMT R76, R12, 0x5410, R13 ;  /* 0x000054100c4c7816 */ /* 0x000fe4000000000d */
[----:B------:R-:W-:Y:S02]  /*34b0*/  PRMT R84, R28, 0x7610, R84 ;  /* 0x000076101c547816 */ /* 0x000fe40000000054 */
[----:B------:R-:W-:Y:S01]  /*34c0*/  PRMT R85, R29, 0x7610, R85 ;  /* 0x000076101d557816 */ /* 0x000fe20000000055 */
[----:B------:R-:W-:Y:S06]  /*34d0*/  @!P0 BRA `(.L_x_6845) ;  /* 0x0000000000048947 */ /* 0x000fec0003800000 */
[----:B------:R-:W-:Y:S01]  /*34e0*/  BPT.TRAP 0x1 ;  /* 0x000000040000795c */ /* 0x000fe20000300000 */
.L_x_6845:
[----:B------:R-:W-:Y:S01]  /*34f0*/  IMAD R60, R152, 0x8, R2 ;  /* 0x00000008983c7824 */ /* 0x000fe200078e0202 */
[----:B------:R-:W-:Y:S01]  /*3500*/  SHF.L.U32 R65, R156, 0x1f, RZ ;  /* 0x0000001f9c417819 */ /* 0x000fe200000006ff */
[----:B------:R-:W0:Y:S01]  /*3510*/  LDC R71, c[0x0][0x2f4] ;  /* 0x0000bd00ff477b82 */ /* 0x000e220000000800 */
[----:B------:R-:W-:Y:S02]  /*3520*/  BSSY B1, `(.L_x_6846) ;  /* 0x0000003000017945 */ /* 0x000fe40003800000 */
[----:B------:R-:W1:Y:S02]  /*3530*/  SYNCS.PHASECHK.TRANS64.TRYWAIT P5, [R60+URZ+0x38890], R65 ;  /* 0x038890413c0075a7 */ /* 0x000e6400080a017f */
[----:B-1----:R-:W-:Y:S05]  /*3540*/  @!P5 BRA `(.L_x_6847) ;  /* 0x000003b80000d947 */ /* 0x002fea0003800000 */
.L_x_7231:
[----:B------:R-:W-:Y:S05]  /*3550*/  BSYNC B1 ;  /* 0x0000000000017941 */ /* 0x000fea0003800000 */
.L_x_6846:
        /* <DEDUP_REMOVED lines=12> */
[----:B------:R-:W-:Y:S02]  /*3620*/  ISETP.NE.AND P6, PT, R68, RZ, PT ;  /* 0x000000ff4400720c */ /* 0x000fe40003fc5270 */
[----:B------:R-:W-:-:S04]  /*3630*/  LEA R68, P5, R12, R62, 0x1 ;  /* 0x0000003e0c447211 */ /* 0x000fc800078a08ff */
        /* <DEDUP_REMOVED lines=8> */
[----:B------:R-:W-:Y:S02]  /*36c0*/  IMAD.SHL.U32 R70, R13, 0x8, RZ ;  /* 0x000000080d467824 */ /* 0x000fe400078e00ff */
[----:B------:R-:W-:-:S03]  /*36d0*/  IMAD.IADD R13, R56, 0x1, R31 ;  /* 0x00000001380d7824 */ /* 0x000fc600078e021f */
[----:B------:R-:W-:Y:S01]  /*36e0*/  LOP3.LUT R12, R165, 0x38, R70, 0xf8, !PT ;  /* 0x00000038a50c7812 */ /* 0x000fe200078ef846 */
[----:B------:R-:W-:-:S03]  /*36f0*/  IMAD R13, R13, 0x2, R2 ;  /* 0x000000020d0d7824 */ /* 0x000fc600078e0202 */
[----:B------:R-:W-:-:S05]  /*3700*/  LOP3.LUT R12, R184, R12, R167, 0xf6, !PT ;  /* 0x0000000cb80c7212 */ /* 0x000fca00078ef6a7 */
[----:B------:R-:W-:Y:S02]  /*3710*/  IMAD.IADD R31, R31, 0x1, R12 ;  /* 0x000000011f1f7824 */ /* 0x000fe400078e020c */
[----:B------:R-:W0:Y:S02]  /*3720*/  LDS.128 R12, [R13+0x22400] ;  /* 0x022400000d0c7984 */ /* 0x000e240000000c00 */
[----:B------:R-:W-:-:S06]  /*3730*/  IMAD R31, R31, 0x2, R2 ;  /* 0x000000021f1f7824 */ /* 0x000fcc00078e0202 */
        /* <DEDUP_REMOVED lines=12> */
[--C-:B------:R-:W-:Y:S02]  /*3800*/  SHF.R.U64 R77, R6, 0x10, R7.reuse ;  /* 0x00000010064d7819 */ /* 0x100fe40000001207 */
[----:B------:R-:W-:Y:S01]  /*3810*/  SHF.R.U32.HI R78, RZ, 0x10, R7 ;  /* 0x00000010ff4e7819 */ /* 0x000fe20000011607 */
[----:B------:R-:W-:Y:S01]  /*3820*/  IMAD.U32 R7, R14, 0x10000, RZ ;  /* 0x000100000e077824 */ /* 0x000fe200078e00ff */
[----:B------:R-:W-:Y:S01]  /*3830*/  SHF.R.U64 R81, R10, 0x10, R11 ;  /* 0x000000100a517819 */ /* 0x000fe2000000120b */
[----:B--2---:R-:W-:Y:S01]  /*3840*/  IMAD.U32 R11, R29, 0x10000, RZ ;  /* 0x000100001d0b7824 */ /* 0x004fe200078e00ff */
[----:B------:R-:W-:Y:S01]  /*3850*/  PRMT R74, R82, 0x5432, R74 ;  /* 0x00005432524a7816 */ /* 0x000fe2000000004a */
[----:B------:R-:W-:Y:S01]  /*3860*/  IMAD.U32 R82, R80, 0x10000, RZ ;  /* 0x0001000050527824 */ /* 0x000fe200078e00ff */
[----:B------:R-:W-:Y:S01]  /*3870*/  PRMT R79, R76, 0x5410, R79 ;  /* 0x000054104c4f7816 */ /* 0x000fe2000000004f */
[----:B------:R-:W-:Y:S01]  /*3880*/  IMAD.U32 R76, R75, 0x10000, RZ ;  /* 0x000100004b4c7824 */ /* 0x000fe200078e00ff */
[----:B------:R-:W-:Y:S01]  /*3890*/  PRMT R83, R85, 0x5410, R83 ;  /* 0x0000541055537816 */ /* 0x000fe20000000053 */
[----:B------:R-:W-:Y:S01]  /*38a0*/  IMAD.U32 R10, R28, 0x10000, RZ ;  /* 0x000100001c0a7824 */ /* 0x000fe200078e00ff */
[----:B------:R-:W-:-:S02]  /*38b0*/  LOP3.LUT R6, R13, 0xffff0000, RZ, 0xc0, !PT ;  /* 0xffff00000d067812 */ /* 0x000fc400078ec0ff */
[----:B------:R-:W-:Y:S01]  /*38c0*/  LOP3.LUT R13, R29, 0xffff0000, RZ, 0xc0, !PT ;  /* 0xffff00001d0d7812 */ /* 0x000fe200078ec0ff */
[----:B------:R-:W-:Y:S01]  /*38d0*/  IMAD.U32 R29, R31, 0x10000, RZ ;  /* 0x000100001f1d7824 */ /* 0x000fe200078e00ff */
[----:B------:R-:W-:Y:S02]  /*38e0*/  LOP3.LUT R80, R80, 0xffff0000, RZ, 0xc0, !PT ;  /* 0xffff000050507812 */ /* 0x000fe400078ec0ff */
[----:B------:R-:W-:Y:S01]  /*38f0*/  PRMT R77, R86, 0x5410, R77 ;  /* 0x00005410564d7816 */ /* 0x000fe2000000004d */
[----:B------:R-:W-:Y:S01]  /*3900*/  FMUL.FTZ R86, R11, R76 ;  /* 0x0000004c0b567220 */ /* 0x000fe20000410000 */
[C---:B------:R-:W-:Y:S01]  /*3910*/  PRMT R78, R84.reuse, 0x5432, R78 ;  /* 0x00005432544e7816 */ /* 0x040fe2000000004e */
[----:B------:R-:W-:Y:S01]  /*3920*/  FMUL.FTZ R85, R13, R80 ;  /* 0x000000500d557220 */ /* 0x000fe20000410000 */
[----:B------:R-:W-:Y:S01]  /*3930*/  PRMT R81, R84, 0x5410, R81 ;  /* 0x0000541054517816 */ /* 0x000fe20000000051 */
[----:B------:R-:W-:Y:S01]  /*3940*/  FMUL.FTZ R84, R11, R82 ;  /* 0x000000520b547220 */ /* 0x000fe20000410000 */
[----:B------:R-:W-:Y:S01]  /*3950*/  LOP3.LUT R75, R75, 0xffff0000, RZ, 0xc0, !PT ;  /* 0xffff00004b4b7812 */ /* 0x000fe200078ec0ff */
[----:B------:R-:W-:-:S02]  /*3960*/  IMAD.U32 R11, R83, 0x10000, RZ ;  /* 0x00010000530b7824 */ /* 0x000fc400078e00ff */
[C---:B------:R-:W-:Y:S01]  /*3970*/  FFMA.FTZ R86, R5.reuse, R82, R86 ;  /* 0x0000005205567223 */ /* 0x040fe20000010056 */
[----:B------:R-:W-:Y:S01]  /*3980*/  FFMA.FTZ R84, R5, R76, -R84 ;  /* 0x0000004c05547223 */ /* 0x000fe20000010854 */
[----:B------:R-:W-:Y:S02]  /*3990*/  IMAD.U32 R5, R78, 0x10000, RZ ;  /* 0x000100004e057824 */ /* 0x000fe400078e00ff */
[----:B------:R-:W-:Y:S01]  /*39a0*/  FMUL.FTZ R13, R13, R75 ;  /* 0x0000004b0d0d7220 */ /* 0x000fe20000410000 */
[----:B------:R-:W-:Y:S01]  /*39b0*/  FMUL.FTZ R87, R29, R11 ;  /* 0x0000000b1d577220 */ /* 0x000fe20000410000 */
[C---:B------:R-:W-:Y:S01]  /*39c0*/  FFMA.FTZ R85, R6.reuse, R75, -R85 ;  /* 0x0000004b06557223 */ /* 0x040fe20000010855 */
[----:B------:R-:W-:Y:S01]  /*39d0*/  LOP3.LUT R31, R31, 0xffff0000, RZ, 0xc0, !PT ;  /* 0xffff00001f1f7812 */ /* 0x000fe200078ec0ff */
[----:B------:R-:W-:Y:S01]  /*39e0*/  FFMA.FTZ R75, R6, R80, R13 ;  /* 0x00000050064b7223 */ /* 0x000fe2000001000d */
[----:B------:R-:W-:Y:S01]  /*39f0*/  LOP3.LUT R76, R83, 0xffff0000, RZ, 0xc0, !PT ;  /* 0xffff0000534c7812 */ /* 0x000fe200078ec0ff */
[-C--:B------:R-:W-:Y:S01]  /*3a00*/  FMUL.FTZ R82, R29, R5.reuse ;  /* 0x000000051d527220 */ /* 0x080fe20000410000 */
[----:B------:R-:W-:Y:S01]  /*3a10*/  FFMA.FTZ R87, R8, R5, -R87 ;  /* 0x0000000508577223 */ /* 0x000fe20000010857 */
[----:B------:R-:W-:Y:S01]  /*3a20*/  LOP3.LUT R78, R78, 0xffff0000, RZ, 0xc0, !PT ;  /* 0xffff00004e4e7812 */ /* 0x000fe200078ec0ff */
[----:B------:R-:W-:Y:S01]  /*3a30*/  IMAD.U32 R13, R79, 0x10000, RZ ;  /* 0x000100004f0d7824 */ /* 0x000fe200078e00ff */
[----:B------:R-:W-:Y:S01]  /*3a40*/  LOP3.LUT R9, R15, 0xffff0000, RZ, 0xc0, !PT ;  /* 0xffff00000f097812 */ /* 0x000fe200078ec0ff */
[----:B------:R-:W-:-:S02]  /*3a50*/  IMAD.U32 R5, R74, 0x10000, RZ ;  /* 0x000100004a057824 */ /* 0x000fc400078e00ff */
[----:B------:R-:W-:Y:S01]  /*3a60*/  FFMA.FTZ R82, R8, R11, R82 ;  /* 0x0000000b08527223 */ /* 0x000fe20000010052 */
[C---:B------:R-:W-:Y:S01]  /*3a70*/  FMUL.FTZ R6, R31.reuse, R76 ;  /* 0x0000004c1f067220 */ /* 0x040fe20000410000 */
        /* <DEDUP_REMOVED lines=8> */
[----:B------:R-:W-:-:S02]  /*3b00*/  IMAD.U32 R15, R30, 0x10000, RZ ;  /* 0x000100001e0f7824 */ /* 0x000fc400078e00ff */
[----:B------:R-:W-:Y:S01]  /*3b10*/  FFMA.FTZ R31, R9, R76, R8 ;  /* 0x0000004c091f7223 */ /* 0x000fe20000010008 */
[C---:B------:R-:W-:Y:S01]  /*3b20*/  FFMA.FTZ R29, R4.reuse, R5, -R29 ;  /* 0x00000005041d7223 */ /* 0x040fe2000001081d */
[----:B------:R-:W-:Y:S01]  /*3b30*/  FFMA.FTZ R10, R4, R13, R10 ;  /* 0x0000000d040a7223 */ /* 0x000fe2000001000a */
[----:B------:R-:W-:Y:S01]  /*3b40*/  IMAD.U32 R6, R81, 0x10000, RZ ;  /* 0x0001000051067824 */ /* 0x000fe200078e00ff */
[----:B------:R-:W-:Y:S01]  /*3b50*/  LOP3.LUT R30, R30, 0xffff0000, RZ, 0xc0, !PT ;  /* 0xffff00001e1e7812 */ /* 0x000fe200078ec0ff */
[C---:B------:R-:W-:Y:S01]  /*3b60*/  FMUL.FTZ R9, R28.reuse, R79 ;  /* 0x0000004f1c097220 */ /* 0x040fe20000410000 */
[-C--:B------:R-:W-:Y:S01]  /*3b70*/  FMUL.FTZ R5, R28, R11.reuse ;  /* 0x0000000b1c057220 */ /* 0x080fe20000410000 */
[----:B------:R-:W-:Y:S01]  /*3b80*/  IMAD.U32 R4, R77, 0x10000, RZ ;  /* 0x000100004d047824 */ /* 0x000fe200078e00ff */
[----:B------:R-:W-:Y:S01]  /*3b90*/  LOP3.LUT R81, R81, 0xffff0000, RZ, 0xc0, !PT ;  /* 0xffff000051517812 */ /* 0x000fe200078ec0ff */
[C---:B------:R-:W-:Y:S01]  /*3ba0*/  FFMA.FTZ R8, R12.reuse, R11, -R9 ;  /* 0x0000000b0c087223 */ /* 0x040fe20000010809 */
[----:B------:R-:W-:Y:S01]  /*3bb0*/  LOP3.LUT R77, R77, 0xffff0000, RZ, 0xc0, !PT ;  /* 0xffff00004d4d7812 */ /* 0x000fe200078ec0ff */
        /* <DEDUP_REMOVED lines=21> */
.L_x_6849:
[----:B------:R-:W-:Y:S05]  /*3d10*/  BSYNC B1 ;  /* 0x0000000000017941 */ /* 0x000fea0003800000 */
.L_x_6848:
        /* <DEDUP_REMOVED lines=10> */
.L_x_6831:
[----:B------:R-:W-:-:S06]  /*3dc0*/  UISETP.NE.AND UP0, UPT, UR46, 0x3, UPT ;  /* 0x000000032e00788c */ /* 0x000fcc000bf05270 */
[----:B------:R-:W-:-:S13]  /*3dd0*/  PLOP3.LUT P0, PT, PT, PT, UP0, 0x80, 0x0 ;  /* 0x000000000000781c */ /* 0x000fda0003f0f008 */
[----:B------:R-:W-:Y:S05]  /*3de0*/  @!P0 BRA `(.L_x_6850) ;  /* 0x0000000000048947 */ /* 0x000fea0003800000 */
[----:B------:R-:W-:Y:S01]  /*3df0*/  BPT.TRAP 0x1 ;  /* 0x000000040000795c */ /* 0x000fe20000300000 */
.L_x_6850:
[----:B------:R-:W-:Y:S01]  /*3e00*/  IMAD R60, R152, 0x8, R2 ;  /* 0x00000008983c7824 */ /* 0x000fe200078e0202 */
[----:B------:R-:W-:Y:S01]  /*3e10*/  SHF.L.U32 R65, R156, 0x1f, RZ ;  /* 0x0000001f9c417819 */ /* 0x000fe200000006ff */
[----:B------:R-:W-:Y:S01]  /*3e20*/  IMAD R4, R43, -0x40, R42 ;  /* 0xffffffc02b047824 */ /* 0x000fe200078e022a */
[----:B------:R-:W-:Y:S02]  /*3e30*/  BSSY B1, `(.L_x_6851) ;  /* 0x0000004000017945 */ /* 0x000fe40003800000 */
[----:B------:R-:W0:Y:S02]  /*3e40*/  SYNCS.PHASECHK.TRANS64.TRYWAIT P1, [R60+URZ+0x38890], R65 ;  /* 0x038890413c0075a7 */ /* 0x000e24000802017f */
[----:B------:R-:W-:Y:S01]  /*3e50*/  VIMNMX R4, R4, 0x40, PT ;  /* 0x0000004004047848 */ /* 0x000fe20003fe0100 */
[----:B0-----:R-:W-:Y:S06]  /*3e60*/  @!P1 BRA `(.L_x_6852) ;  /* 0x000003ac00cc9947 */ /* 0x001fec0003800000 */
.L_x_7232:
[----:B------:R-:W-:Y:S05]  /*3e70*/  BSYNC B1 ;  /* 0x0000000000017941 */ /* 0x000fea0003800000 */
.L_x_6851:
[----:B------:R-:W-:-:S13]  /*3e80*/  ISETP.GE.AND P1, PT, R153, R4, PT ;  /* 0x000000049900720c */ /* 0x000fda0003f26270 */
[----:B------:R-:W-:Y:S05]  /*3e90*/  @P1 BRA `(.L_x_6838) ;  /* 0x0000000000181947 */ /* 0x000fea0003800000 */
[----:B------:R-:W-:Y:S01]  /*3ea0*/  @!P3 IMAD.IADD R31, R186, 0x1, R31 ;  /* 0x00000001ba1fb824 */ /* 0x000fe200078e021f */
[----:B------:R-:W1:Y:S03]  /*3eb0*/  @!P4 LDS.128 R4, [R30+0x22400] ;  /* 0x022400001e04c984 */ /* 0x000e660000000c00 */
[----:B------:R-:W-:-:S06]  /*3ec0*/  @!P3 IMAD R8, R31, 0x2, R2 ;  /* 0x000000021f08b824 */ /* 0x000fcc00078e0202 */
[----:B------:R-:W2:Y:S04]  /*3ed0*/  @!P3 LDS.128 R8, [R8+0x22400] ;  /* 0x022400000808b984 */ /* 0x000ea80000000c00 */
[----:B-1----:R1:W-:Y:S04]  /*3ee0*/  @!P4 STG.E.128 desc[UR44][R12.64], R4 ;  /* 0x000000040c00c986 */ /* 0x0023e8000c101d2c */
[----:B--2---:R1:W-:Y:S02]  /*3ef0*/  @!P3 STG.E.128 desc[UR44][R12.64+0x40], R8 ;  /* 0x000040080c00b986 */ /* 0x0043e4000c101d2c */
.L_x_6838:
[----:B------:R-:W-:Y:S05]  /*3f00*/  BSYNC B0 ;  /* 0x0000000000007941 */ /* 0x000fea0003800000 */
.L_x_6830:
        /* <DEDUP_REMOVED lines=17> */
.L_x_6854:
[----:B------:R-:W-:Y:S05]  /*4020*/  BSYNC B0 ;  /* 0x0000000000007941 */ /* 0x000fea0003800000 */
.L_x_6853:
[----:B------:R-:W2:Y:S01]  /*4030*/  SYNCS.PHASECHK.TRANS64.TRYWAIT P0, [R60+URZ+0x388b0], R65 ;  /* 0x0388b0413c0075a7 */ /* 0x000ea2000800017f */
[----:B------:R-:W-:Y:S04]  /*4040*/  BSSY B0, `(.L_x_6855) ;  /* 0x0000002000007945 */ /* 0x000fe80003800000 */
[----:B--2---:R-:W-:Y:S05]  /*4050*/  @!P0 BRA `(.L_x_6856) ;  /* 0x000003ac00648947 */ /* 0x004fea0003800000 */
.L_x_7233:
[----:B------:R-:W-:Y:S05]  /*4060*/  BSYNC B0 ;  /* 0x0000000000007941 */ /* 0x000fea0003800000 */
.L_x_6855:
[----:B------:R-:W-:Y:S04]  /*4070*/  BSSY B0, `(.L_x_6857) ;  /* 0x0000050000007945 */ /* 0x000fe80003800000 */
[----:B------:R-:W-:Y:S05]  /*4080*/  @P1 BRA `(.L_x_6858) ;  /* 0x0000000400381947 */ /* 0x000fea0003800000 */
[----:B-1----:R-:W-:Y:S01]  /*4090*/  IMAD.WIDE R4, R43, 0x40, R40 ;  /* 0x000000402b047825 */ /* 0x002fe200078e0228 */
[----:B------:R-:W-:-:S03]  /*40a0*/  ULDC.64 UR4, c[0x0][0x328] ;  /* 0x0000ca0000047ab9 */ /* 0x000fc60000000a00 */
[----:B------:R-:W-:Y:S02]  /*40b0*/  IMAD R5, R5, UR4, RZ ;  /* 0x0000000405057c24 */ /* 0x000fe4000f8e02ff */
[----:B------:R-:W-:Y:S02]  /*40c0*/  IMAD.MOV.U32 R6, RZ, RZ, R20 ;  /* 0x000000ffff067224 */ /* 0x000fe400078e0014 */
[----:B------:R-:W-:Y:S02]  /*40d0*/  IMAD.MOV.U32 R7, RZ, RZ, R61 ;  /* 0x000000ffff077224 */ /* 0x000fe400078e003d */
[C---:B------:R-:W-:Y:S02]  /*40e0*/  IMAD R5, R4.reuse, UR5, R5 ;  /* 0x0000000504057c24 */ /* 0x040fe4000f8e0205 */
[----:B------:R-:W-:Y:S01]  /*40f0*/  IMAD.WIDE.U32 R6, R4, UR4, R6 ;  /* 0x0000000404067c25 */ /* 0x000fe2000f8e0006 */
[----:B------:R-:W-:-:S03]  /*4100*/  ULDC.64 UR4, c[0x0][0x318] ;  /* 0x0000c60000047ab9 */ /* 0x000fc60000000a00 */
[----:B------:R-:W-:Y:S01]  /*4110*/  IMAD.IADD R5, R7, 0x1, R5 ;  /* 0x0000000107057824 */ /* 0x000fe200078e0205 */
[----:B------:R-:W-:Y:S01]  /*4120*/  LEA R8, P0, R6, UR4, 0x1 ;  /* 0x0000000406087c11 */ /* 0x000fe2000f8008ff */
[----:B------:R-:W-:Y:S01]  /*4130*/  ULDC UR4, c[0x0][0x320] ;  /* 0x0000c80000047ab9 */ /* 0x000fe20000000800 */
[----:B------:R-:W-:Y:S02]  /*4140*/  IMAD R11, R152, 0x8000, R157 ;  /* 0x00008000980b7824 */ /* 0x000fe400078e029d */
[----:B------:R-:W-:Y:S01]  /*4150*/  LEA.HI.X R9, R6, UR5, R5, 0x1, P0 ;  /* 0x0000000506097c11 */ /* 0x000fe200080f0c05 */
[C---:B------:R-:W-:Y:S01]  /*4160*/  VIADD R10, R22.reuse, 0x40 ;  /* 0x00000040160a7836 */ /* 0x040fe20000000000 */
[----:B------:R-:W-:Y:S01]  /*4170*/  ISETP.GE.AND P0, PT, R22, UR4, PT ;  /* 0x0000000416007c0c */ /* 0x000fe2000bf06270 */
[----:B---3--:R-:W-:Y:S02]  /*4180*/  IMAD R12, R11, 0x2, R2 ;  /* 0x000000020b0c7824 */ /* 0x008fe400078e0202 */
[----:B------:R-:W-:-:S04]  /*4190*/  IMAD.IADD R11, R160, 0x1, R11 ;  /* 0x00000001a00b7824 */ /* 0x000fc800078e020b */
[----:B------:R-:W-:-:S06]  /*41a0*/  IMAD R11, R11, 0x2, R2 ;  /* 0x000000020b0b7824 */ /* 0x000fcc00078e0202 */
[----:B------:R-:W1:Y:S04]  /*41b0*/  @!P0 LDS.128 R4, [R12+0x400] ;  /* 0x000400000c048984 */ /* 0x000e680000000c00 */
[----:B-1----:R-:W-:Y:S01]  /*41c0*/  @!P0 STG.E.128 desc[UR44][R8.64], R4 ;  /* 0x0000000408008986 */ /* 0x002fe2000c101d2c */
[----:B------:R-:W-:Y:S01]  /*41d0*/  ISETP.GE.AND P0, PT, R10, UR4, PT ;  /* 0x000000040a007c0c */ /* 0x000fe2000bf06270 */
[----:B------:R-:W-:-:S12]  /*41e0*/  VIADD R10, R22, 0x80 ;  /* 0x00000080160a7836 */ /* 0x000fd80000000000 */
        /* <DEDUP_REMOVED lines=26> */
[----:B------:R-:W-:-:S13]  /*4390*/  ISETP.GE.AND P0, PT, R73, UR4, PT ;  /* 0x0000000449007c0c */ /* 0x000fda000bf06270 */
        /* <DEDUP_REMOVED lines=28> */
[----:B-1----:R1:W-:Y:S02]  /*4560*/  @!P0 STG.E.128 desc[UR44][R8.64+0x3c0], R4 ;  /* 0x0003c00408008986 */ /* 0x0023e4000c101d2c */
.L_x_6858:
[----:B------:R-:W-:Y:S05]  /*4570*/  BSYNC B0 ;  /* 0x0000000000007941 */ /* 0x000fea0003800000 */
.L_x_6857:
        /* <DEDUP_REMOVED lines=17> */
.L_x_6825:
[----:B------:R-:W1:Y:S01]  /*4690*/  LDC R0, c[0x0][0xa80] ;  /* 0x0002a000ff007b82 */ /* 0x000e620000000800 */
[----:B------:R2:W-:Y:S01]  /*46a0*/  STL.128 [R1+0x200], RZ ;  /* 0x000200ff01007387 */ /* 0x0005e20000100c00 */
[----:B------:R-:W-:Y:S01]  /*46b0*/  BSSY B0, `(.L_x_6860) ;  /* 0x0000027000007945 */ /* 0x000fe20003800000 */
[----:B------:R-:W-:Y:S02]  /*46c0*/  IMAD.U32 R37, RZ, RZ, UR37 ;  /* 0x00000025ff257e24 */ /* 0x000fe4000f8e00ff */
[----:B------:R2:W-:Y:S04]  /*46d0*/  STL.128 [R1+0x210], RZ ;  /* 0x000210ff01007387 */ /* 0x0005e80000100c00 */
[----:B------:R2:W-:Y:S04]  /*46e0*/  STL.128 [R1+0x230], RZ ;  /* 0x000230ff01007387 */ /* 0x0005e80000100c00 */
[----:B------:R2:W-:Y:S04]  /*46f0*/  STL.128 [R1+0x240], RZ ;  /* 0x000240ff01007387 */ /* 0x0005e80000100c00 */
[----:B------:R2:W-:Y:S04]  /*4700*/  STL.128 [R1+0x250], RZ ;  /* 0x000250ff01007387 */ /* 0x0005e80000100c00 */
[----:B------:R2:W-:Y:S04]  /*4710*/  STL.128 [R1+0x260], RZ ;  /* 0x000260ff01007387 */ /* 0x0005e80000100c00 */
[----:B-1----:R2:W-:Y:S04]  /*4720*/  STL [R1+0x220], R0 ;  /* 0x0002200001007387 */ /* 0x0025e80000100800 */
        /* <DEDUP_REMOVED lines=28> */
[----:B------:R-:W-:Y:S05]  /*48f0*/  @P0 BRA `(.L_x_6861) ;  /* 0x0000000000080947 */ /* 0x000fea0003800000 */
[----:B------:R-:W1:Y:S02]  /*4900*/  FENCE.VIEW.ASYNC.G ;  /* 0x00000000000073c6 */ /* 0x000e640000000100 */
[----:B-1----:R-:W-:Y:S06]  /*4910*/  BAR.ARV 0xc, 0x180 ;  /* 0x0306000000007b1d */ /* 0x002fec0000002000 */
.L_x_6861:
[----:B------:R-:W-:Y:S05]  /*4920*/  BSYNC B0 ;  /* 0x0000000000007941 */ /* 0x000fea0003800000 */
.L_x_6860:
[----:B------:R-:W-:Y:S01]  /*4930*/  UISETP.NE.AND UP0, UPT, UR40, 0x1, UPT ;  /* 0x000000012800788c */ /* 0x000fe2000bf05270 */
[----:B------:R-:W-:Y:S01]  /*4940*/  IMAD.U32 R19, RZ, RZ, UR37 ;  /* 0x00000025ff137e24 */ /* 0x000fe2000f8e00ff */
[----:B------:R-:W-:Y:S01]  /*4950*/  IADD3 R37, P0, R37, 0x200, RZ ;  /* 0x0000020025257810 */ /* 0x000fe20007f1e0ff */
[----:B------:R-:W-:Y:S03]  /*4960*/  BSSY B7, `(.L_x_6862) ;  /* 0x0002cef000077945 */ /* 0x000fe60003800000 */
[----:B------:R-:W-:Y:S01]  /*4970*/  PLOP3.LUT P2, PT, PT, PT, UP0, 0x80, 0x0 ;  /* 0x000000000000781c */ /* 0x000fe20003f4f008 */
[----:B------:R-:W-:Y:S01]  /*4980*/  IMAD.X R36, RZ, RZ, UR36, P0 ;  /* 0x00000024ff247e24 */ /* 0x000fe200080e06ff */
[----:B------:R-:W-:-:S05]  /*4990*/  IADD3 R19, P1, R19, 0x230, RZ ;  /* 0x0000023013137810 */ /* 0x000fca0007f3e0ff */
[----:B------:R-:W-:-:S06]  /*49a0*/  IMAD.X R18, RZ, RZ, UR36, P1 ;  /* 0x00000024ff127e24 */ /* 0x000fcc00088e06ff */
[----:B------:R-:W-:Y:S05]  /*49b0*/  @!P2 BRA `(.L_x_6863) ;  /* 0x000000800010a947 */ /* 0x000fea0003800000 */
[----:B--2---:R-:W1:Y:S01]  /*49c0*/  LDC R0, c[0x0][0x448] ;  /* 0x00011200ff007b82 */ /* 0x004e620000000800 */
[----:B------:R-:W-:-:S07]  /*49d0*/  VIADD R3, R185, 0x3f ;  /* 0x0000003fb9037836 */ /* 0x000fce0000000000 */
[----:B------:R-:W2:Y:S01]  /*49e0*/  LDC.64 R6, c[0x0][0xad8] ;  /* 0x0002b600ff067b82 */ /* 0x000ea20000000a00 */
[----:B-1----:R-:W-:Y:S02]  /*49f0*/  ISETP.NE.AND P1, PT, R0, 0x1, PT ;  /* 0x000000010000780c */ /* 0x002fe40003f25270 */
        /* <DEDUP_REMOVED lines=19> */
.L_x_6866:
[----:B------:R-:W-:-:S13]  /*4b30*/  ISETP.NE.AND P0, PT, R7, 0x1, PT ;  /* 0x000000010700780c */ /* 0x000fda0003f05270 */
[----:B------:R-:W1:Y:S02]  /*4b40*/  @P0 LDC.64 R4, c[0x0][0xae0] ;  /* 0x0002b800ff040b82 */ /* 0x000e640000000a00 */
[----:B-1----:R-:W-:-:S05]  /*4b50*/  @P0 IMAD.HI.U32 R4, R3, R4, RZ ;  /* 0x0000000403040227 */ /* 0x002fca00078e00ff */
[----:B------:R-:W-:-:S07]  /*4b60*/  @P0 SHF.R.U32.HI R3, RZ, R5, R4 ;  /* 0x00000005ff030219 */ /* 0x000fce0000011604 */
.L_x_6867:
[----:B------:R-:W-:Y:S05]  /*4b70*/  BSYNC B0 ;  /* 0x0000000000007941 */ /* 0x000fea0003800000 */
.L_x_6865:
[----:B------:R-:W-:-:S05]  /*4b80*/  IMAD R3, R3, R7, R7 ;  /* 0x0000000703037224 */ /* 0x000fca00078e0207 */
[----:B------:R-:W-:-:S07]  /*4b90*/  VIMNMX R0, R0, R3, PT ;  /* 0x0000000300007248 */ /* 0x000fce0003fe0100 */
.L_x_6864:
[----:B------:R-:W1:Y:S01]  /*4ba0*/  @P1 LDC R4, c[0x0][0x44c] ;  /* 0x00011300ff041b82 */ /* 0x000e620000000800 */
[----:B------:R-:W-:Y:S01]  /*4bb0*/  VIADD R0, R0, 0x3f ;  /* 0x0000003f00007836 */ /* 0x000fe20000000000 */
[----:B------:R-:W-:-:S04]  /*4bc0*/  ULDC UR4, c[0x0][0xad4] ;  /* 0x0002b50000047ab9 */ /* 0x000fc80000000800 */
[----:B------:R-:W-:Y:S02]  /*4bd0*/  SHF.R.S32.HI R3, RZ, 0x1f, R0 ;  /* 0x0000001fff037819 */ /* 0x000fe40000011400 */
[----:B------:R-:W2:Y:S02]  /*4be0*/  @P1 LDC R6, c[0x0][0x450] ;  /* 0x00011400ff061b82 */ /* 0x000ea40000000800 */
[----:B------:R-:W-:-:S04]  /*4bf0*/  LEA.HI R3, R3, R0, RZ, 0x6 ;  /* 0x0000000003037211 */ /* 0x000fc800078f30ff */
[----:B------:R-:W-:-:S04]  /*4c00*/  SHF.R.S32.HI R3, RZ, 0x6, R3 ;  /* 0x00000006ff037819 */ /* 0x000fc80000011403 */
[----:B------:R-:W-:Y:S01]  /*4c10*/  VIMNMX R21, R200, R3, PT ;  /* 0x00000003c8157248 */ /* 0x000fe20003fe0100 */
[----:B-1----:R-:W-:-:S04]  /*4c20*/  @P1 IMAD.HI.U32 R5, R185, R4, RZ ;  /* 0x00000004b9051227 */ /* 0x002fc800078e00ff */
[----:B------:R-:W-:Y:S01]  /*4c30*/  IMAD.MOV.U32 R4, RZ, RZ, R185 ;  /* 0x000000ffff047224 */ /* 0x000fe200078e00b9 */
        /* <DEDUP_REMOVED lines=14> */
.L_x_6870:
[----:B------:R-:W-:-:S13]  /*4d20*/  ISETP.NE.AND P0, PT, R7, 0x1, PT ;  /* 0x000000010700780c */ /* 0x000fda0003f05270 */
[----:B------:R-:W1:Y:S02]  /*4d30*/  @P0 LDC.64 R4, c[0x0][0xae0] ;  /* 0x0002b800ff040b82 */ /* 0x000e640000000a00 */
[----:B-1----:R-:W-:-:S05]  /*4d40*/  @P0 IMAD.HI.U32 R4, R197, R4, RZ ;  /* 0x00000004c5040227 */ /* 0x002fca00078e00ff */
[----:B------:R-:W-:-:S07]  /*4d50*/  @P0 SHF.R.U32.HI R197, RZ, R5, R4 ;  /* 0x00000005ffc50219 */ /* 0x000fce0000011604 */
.L_x_6871:
[----:B------:R-:W-:Y:S05]  /*4d60*/  BSYNC B0 ;  /* 0x0000000000007941 */ /* 0x000fea0003800000 */
.L_x_6869:
[----:B------:R-:W-:-:S05]  /*4d70*/  IMAD R197, R197, R7, RZ ;  /* 0x00000007c5c57224 */ /* 0x000fca00078e02ff */
[----:B------:R-:W-:-:S07]  /*4d80*/  VIMNMX R0, R0, R197, !PT ;  /* 0x000000c500007248 */ /* 0x000fce0007fe0100 */
.L_x_6868:
[----:B------:R-:W-:-:S04]  /*4d90*/  SHF.R.S32.HI R3, RZ, 0x1f, R0 ;  /* 0x0000001fff037819 */ /* 0x000fc80000011400 */
[----:B------:R-:W-:-:S04]  /*4da0*/  LEA.HI R3, R3, R0, RZ, 0x6 ;  /* 0x0000000003037211 */ /* 0x000fc800078f30ff */
[--C-:B------:R-:W-:Y:S02]  /*4db0*/  SHF.R.S32.HI R0, RZ, 0x6, R3.reuse ;  /* 0x00000006ff007819 */ /* 0x100fe40000011403 */
[----:B------:R-:W-:Y:S02]  /*4dc0*/  PRMT R3, RZ, 0x7610, R3 ;  /* 0x00007610ff037816 */ /* 0x000fe40000000003 */
[----:B------:R-:W-:-:S04]  /*4dd0*/  VIMNMX R0, RZ, R0, !PT ;  /* 0x00000000ff007248 */ /* 0x000fc80007fe0100 */
[----:B------:R-:W-:-:S13]  /*4de0*/  ISETP.GT.AND P0, PT, R21, R0, PT ;  /* 0x000000001500720c */ /* 0x000fda0003f04270 */
[----:B------:R-:W-:Y:S05]  /*4df0*/  @!P0 BRA `(.L_x_6872) ;  /* 0x000002c800948947 */ /* 0x000fea0003800000 */
        /* <DEDUP_REMOVED lines=67> */
[----:B-----5:R-:W4:Y:S04]  /*5230*/  LDL R33, [R1+0x338] ;  /* 0x0003380001217983 */ /* 0x020f280000100800 */
[----:B------:R-:W4:Y:S04]  /*5240*/  LDL R35, [R1+0x33c] ;  /* 0x00033c0001237983 */ /* 0x000f280000100800 */
[----:B------:R-:W4:Y:S04]  /*5250*/  LDL R58, [R1+0x340] ;  /* 0x00034000013a7983 */ /* 0x000f280000100800 */
[----:B------:R-:W4:Y:S04]  /*5260*/  LDL R37, [R1+0x344] ;  /* 0x0003440001257983 */ /* 0x000f280000100800 */
[----:B------:R-:W4:Y:S04]  /*5270*/  LDL R39, [R1+0x348] ;  /* 0x0003480001277983 */ /* 0x000f280000100800 */
[----:B------:R-:W4:Y:S04]  /*5280*/  LDL R41, [R1+0x34c] ;  /* 0x00034c0001297983 */ /* 0x000f280000100800 */
[----:B0-----:R-:W4:Y:S04]  /*5290*/  LDL R60, [R1+0x350] ;  /* 0x00035000013c7983 */ /* 0x001f280000100800 */
        /* <DEDUP_REMOVED lines=55> */
[----:B------:R-:W0:Y:S02]  /*5610*/  SHFL.IDX PT, R3, R213, RZ, 0x1f ;  /* 0x00001fffd5037589 */ /* 0x000e2400000e0000 */
[----:B0-----:R-:W-:-:S04]  /*5620*/  LEA.HI R4, R3, R3, RZ, 0x1 ;  /* 0x0000000303047211 */ /* 0x001fc800078f08ff */
[----:B------:R-:W-:-:S05]  /*5630*/  LOP3.LUT R4, R4, 0x1fffe, RZ, 0xc0, !PT ;  /* 0x0001fffe04047812 */ /* 0x000fca00078ec0ff */
[----:B------:R-:W-:-:S04]  /*5640*/  IMAD.IADD R3, R3, 0x1, -R4 ;  /* 0x0000000103037824 */ /* 0x000fc800078e0a04 */
[----:B------:R-:W-:-:S04]  /*5650*/  IMAD R3, R3, 0x8000, R2 ;  /* 0x0000800003037824 */ /* 0x000fc800078e0202 */
[----:B------:R-:W-:Y:S02]  /*5660*/  VIADD R3, R3, 0x400 ;  /* 0x0000040003037836 */ /* 0x000fe40000000000 */
[----:B------:R-:W-:-:S03]  /*5670*/  VIADD R4, R2, 0x36400 ;  /* 0x0003640002047836 */ /* 0x000fc60000000000 */
[----:B------:R-:W-:Y:S02]  /*5680*/  SHF.R.U32.HI R3, RZ, 0x4, R3 ;  /* 0x00000004ff037819 */ /* 0x000fe40000011603 */
[----:B------:R-:W-:Y:S02]  /*5690*/  SHF.R.U32.HI R4, RZ, 0x4, R4 ;  /* 0x00000004ff047819 */ /* 0x000fe40000011604 */
[----:B------:R-:W-:Y:S02]  /*56a0*/  LOP3.LUT R3, R3, 0x3fff, RZ, 0xc0, !PT ;  /* 0x00003fff03037812 */ /* 0x000fe400078ec0ff */
[----:B------:R-:W-:Y:S02]  /*56b0*/  LOP3.LUT R4, R4, 0x3fff, RZ, 0xc0, !PT ;  /* 0x00003fff04047812 */ /* 0x000fe400078ec0ff */
[----:B------:R-:W-:Y:S01]  /*56c0*/  LOP3.LUT R3, R3, 0x2000000, RZ, 0xfc, !PT ;  /* 0x0200000003037812 */ /* 0x000fe200078efcff */
[----:B--2---:R0:W-:Y:S01]  /*56d0*/  STL [R1+0x318], R5 ;  /* 0x0003180501007387 */ /* 0x0041e20000100800 */
[----:B------:R-:W-:-:S03]  /*56e0*/  LOP3.LUT R4, R4, 0x10000, RZ, 0xfc, !PT ;  /* 0x0001000004047812 */ /* 0x000fc600078efcff */
[----:B---3--:R1:W-:Y:S01]  /*56f0*/  STL [R1+0x31c], R13 ;  /* 0x00031c0d01007387 */ /* 0x0083e20000100800 */
[----:B------:R-:W-:Y:S02]  /*5700*/  IMAD R12, R12, 0x1000, R3 ;  /* 0x000010000c0c7824 */ /* 0x000fe400078e0203 */
[----:B0-----:R-:W-:Y:S02]  /*5710*/  IMAD.MOV.U32 R5, RZ, RZ, 0x40000040 ;  /* 0x40000040ff057424 */ /* 0x001fe400078e00ff */
[----:B-1----:R-:W-:Y:S01]  /*5720*/  IMAD.MOV.U32 R13, RZ, RZ, 0x40000040 ;  /* 0x40000040ff0d7424 */ /* 0x002fe200078e00ff */
[----:B------:R-:W-:Y:S02]  /*5730*/  R2UR UR6, R12 ;  /* 0x000000000c0672ca */ /* 0x000fe400000e0000 */
[----:B------:R-:W-:Y:S02]  /*5740*/  R2UR UR4, R4 ;  /* 0x00000000040472ca */ /* 0x000fe400000e0000 */
[----:B------:R-:W-:-:S02]  /*5750*/  R2UR UR7, R13 ;  /* 0x000000000d0772ca */ /* 0x000fc400000e0000 */
        /* <DEDUP_REMOVED lines=84> */
[----:B0-----:R-:W-:-:S06]  /*5ca0*/  WARPGROUP.ARRIVE ;  /* 0x00000000000079c5 */ /* 0x001fcc0000000000 */
[----:B------:R-:W-:Y:S01]  /*5cb0*/  HGMMA.64x256x16.F32.BF16 R24, gdesc[UR4].tnspB, RZ, !UPT, gsb0 ;  /* 0x43e00000041879f0 */ /* 0x000fe2000c0018ff */
[----:B------:R0:W-:Y:S04]  /*5cc0*/  STL [R1+0x398], R6 ;  /* 0x0003980601007387 */ /* 0x0001e80000100800 */
[----:B------:R1:W-:Y:S04]  /*5cd0*/  STL [R1+0x39c], R10 ;  /* 0x00039c0a01007387 */ /* 0x0003e80000100800 */
[----:B------:R2:W-:Y:S01]  /*5ce0*/  STL [R1+0x3e8], R7 ;  /* 0x0003e80701007387 */ /* 0x0005e20000100800 */
[----:B0-----:R-:W-:-:S03]  /*5cf0*/  VIADD R6, R12, 0x80 ;  /* 0x000000800c067836 */ /* 0x001fc60000000000 */
[----:B------:R0:W-:Y:S01]  /*5d00*/  STL [R1+0x3f0], R11 ;  /* 0x0003f00b01007387 */ /* 0x0001e20000100800 */
[----:B-1----:R-:W-:Y:S02]  /*5d10*/  VIADD R10, R4, 0x2 ;  /* 0x00000002040a7836 */ /* 0x002fe40000000000 */
[----:B--2---:R-:W-:Y:S02]  /*5d20*/  IMAD.MOV.U32 R7, RZ, RZ, 0x40000040 ;  /* 0x40000040ff077424 */ /* 0x004fe400078e00ff */
[----:B0-----:R-:W-:Y:S01]  /*5d30*/  IMAD.MOV.U32 R11, RZ, RZ, 0x40000040 ;  /* 0x40000040ff0b7424 */ /* 0x001fe200078e00ff */
        /* <DEDUP_REMOVED lines=80> */
[----:B------:R-:W-:Y:S02]  /*6240*/  VIADD R6, R12, 0x100 ;  /* 0x000001000c067836 */ /* 0x000fe40000000000 */
[----:B------:R-:W-:Y:S02]  /*6250*/  IMAD.MOV.U32 R9, RZ, RZ, 0x40000040 ;  /* 0x40000040ff097424 */ /* 0x000fe400078e00ff */
[----:B------:R-:W-:Y:S01]  /*6260*/  IMAD.MOV.U32 R7, RZ, RZ, 0x40000040 ;  /* 0x40000040ff077424 */ /* 0x000fe200078e00ff */
[----:B------:R-:W-:Y:S02]  /*6270*/  R2UR UR4, R8 ;  /* 0x00000000080472ca */ /* 0x000fe400000e0000 */
[----:B------:R-:W-:-:S02]  /*6280*/  R2UR UR5, R9 ;  /* 0x00000000090572ca */ /* 0x000fc400000e0000 */
[----:B------:R-:W-:Y:S02]  /*6290*/  R2UR UR6, R6 ;  /* 0x00000000060672ca */ /* 0x000fe400000e0000 */
[----:B------:R-:W-:Y:S01]  /*62a0*/  R2UR UR7, R7 ;  /* 0x00000000070772ca */ /* 0x000fe200000e0000 */
[----:B------:R-:W-:Y:S02]  /*62b0*/  VIADD R6, R4, 0x6 ;  /* 0x0000000604067836 */ /* 0x000fe40000000000 */
[----:B------:R-:W-:Y:S02]  /*62c0*/  VIADD R12, R12, 0x180 ;  /* 0x000001800c0c7836 */ /* 0x000fe40000000000 */
[----:B------:R-:W-:Y:S02]  /*62d0*/  IMAD.MOV.U32 R7, RZ, RZ, 0x40000040 ;  /* 0x40000040ff077424 */ /* 0x000fe400078e00ff */
[----:B------:R-:W-:Y:S01]  /*62e0*/  IMAD.MOV.U32 R13, RZ, RZ, 0x40000040 ;  /* 0x40000040ff0d7424 */ /* 0x000fe200078e00ff */
        /* <DEDUP_REMOVED lines=35> */
[----:B------:R-:W-:Y:S02]  /*6520*/  R2UR UR4, R6 ;  /* 0x00000000060472ca */ /* 0x000fe400000e0000 */
[----:B------:R-:W-:Y:S02]  /*6530*/  R2UR UR5, R7 ;  /* 0x00000000070572ca */ /* 0x000fe400000e0000 */
        /* <DEDUP_REMOVED lines=72> */
[----:B------:R-:W4:Y:S04]  /*69c0*/  LDL R82, [R1+0x238] ;  /* 0x0002380001527983 */ /* 0x000f280000100800 */
[----:B-1----:R-:W4:Y:S04]  /*69d0*/  LDL R84, [R1+0x23c] ;  /* 0x00023c0001547983 */ /* 0x002f280000100800 */
[----:B------:R-:W4:Y:S04]  /*69e0*/  LDL R14, [R1+0x240] ;  /* 0x00024000010e7983 */ /* 0x000f280000100800 */
[----:B------:R-:W4:Y:S04]  /*69f0*/  LDL R86, [R1+0x244] ;  /* 0x0002440001567983 */ /* 0x000f280000100800 */
        /* <DEDUP_REMOVED lines=121> */
[----:B------:R-:W4:Y:S01]  /*7190*/  LDL R164, [R1+0x2f4] ;  /* 0x0002f40001a47983 */ /* 0x000f220000100800 */
[----:B------:R-:W0:Y:S03]  /*71a0*/  S2R R231, SR_TID.X ;  /* 0x0000000000e77919 */ /* 0x000e260000002100 */
[----:B------:R-:W-:Y:S04]  /*71b0*/  STL [R1+0x230], R12 ;  /* 0x0002300c01007387 */ /* 0x000fe80000100800 */
[----:B------:R-:W-:Y:S04]  /*71c0*/  STL [R1+0x234], R80 ;  /* 0x0002345001007387 */ /* 0x000fe80000100800 */
[----:B------:R-:W-:Y:S04]  /*71d0*/  STL [R1+0x238], R82 ;  /* 0x0002385201007387 */ /* 0x000fe80000100800 */
[----:B------:R-:W-:Y:S04]  /*71e0*/  STL [R1+0x23c], R84 ;  /* 0x00023c5401007387 */ /* 0x000fe80000100800 */
[----:B------:R-:W-:Y:S04]  /*71f0*/  STL [R1+0x240], R14 ;  /* 0x0002400e01007387 */ /* 0x000fe80000100800 */
[----:B------:R-:W-:Y:S04]  /*7200*/  STL [R1+0x244], R86 ;  /* 0x0002445601007387 */ /* 0x000fe80000100800 */
[----:B--2---:R-:W-:Y:S04]  /*7210*/  STL [R1+0x248], R88 ;  /* 0x0002485801007387 */ /* 0x004fe80000100800 */
[----:B------:R-:W-:Y:S01]  /*7220*/  STL [R1+0x24c], R90 ;  /* 0x00024c5a01007387 */ /* 0x000fe20000100800 */
[----:B0-----:R-:W-:-:S03]  /*7230*/  LOP3.LUT R231, R231, 0x7f, RZ, 0xc0, !PT ;  /* 0x0000007fe7e77812 */ /* 0x001fc600078ec0ff */
[----:B------:R-:W-:Y:S04]  /*7240*/  STL [R1+0x250], R18 ;  /* 0x0002501201007387 */ /* 0x000fe80000100800 */
[----:B---3--:R-:W-:Y:S04]  /*7250*/  STL [R1+0x254], R92 ;  /* 0x0002545c01007387 */ /* 0x008fe80000100800 */
        /* <DEDUP_REMOVED lines=117> */
[----:B------:R-:W-:Y:S06]  /*79b0*/  BAR.ARV 0xf, 0x100 ;  /* 0x03c4000000007b1d */ /* 0x000fec0000002000 */
[----:B------:R-:W-:Y:S01]  /*79c0*/  ISETP.NE.AND P1, PT, R231, RZ, PT ;  /* 0x000000ffe700720c */ /* 0x000fe20003f25270 */
[----:B------:R0:W-:Y:S01]  /*79d0*/  STL [R1+0x2f4], R164 ;  /* 0x0002f4a401007387 */ /* 0x0001e20000100800 */
[----:B------:R-:W-:Y:S01]  /*79e0*/  BSSY B0, `(.L_x_6873) ;  /* 0x0000009000007945 */ /* 0x000fe20003800000 */
[----:B0-----:R-:W-:-:S05]  /*79f0*/  VIADD R164, R21, 0xfffffffe ;  /* 0xfffffffe15a47836 */ /* 0x001fca0000000000 */
[----:B------:R-:W-:-:S05]  /*7a00*/  ISETP.GE.AND P0, PT, R164, R0, PT ;  /* 0x00000000a400720c */ /* 0x000fca0003f06270 */
[----:B------:R-:W-:Y:S08]  /*7a10*/  @P1 BRA `(.L_x_6874) ;  /* 0x0000000000141947 */ /* 0x000ff00003800000 */
[----:B------:R-:W2:Y:S02]  /*7a20*/  LDL R13, [R1+0x1e8] ;  /* 0x0001e800010d7983 */ /* 0x000ea40000100800 */
[----:B--2---:R-:W-:-:S04]  /*7a30*/  IMAD R12, R13, 0x8, R2 ;  /* 0x000000080d0c7824 */ /* 0x004fc800078e0202 */
[----:B------:R-:W-:-:S05]  /*7a40*/  VIADD R12, R12, 0x38860 ;  /* 0x000388600c0c7836 */ /* 0x000fca0000000000 */
[----:B------:R-:W-:-:S04]  /*7a50*/  PRMT R12, RZ, 0x654, R12 ;  /* 0x00000654ff0c7816 */ /* 0x000fc8000000000c */
[----:B------:R0:W-:Y:S03]  /*7a60*/  SYNCS.ARRIVE.TRANS64.RED.A1T0 RZ, [R12+URZ], RZ ;  /* 0x000000ff0cff79a7 */ /* 0x0001e6000810043f */
.L_x_6874:
[----:B------:R-:W-:Y:S05]  /*7a70*/  BSYNC B0 ;  /* 0x0000000000007941 */ /* 0x000fea0003800000 */
.L_x_6873:
[----:B------:R-:W-:Y:S04]  /*7a80*/  BSSY B0, `(.L_x_6875) ;  /* 0x00003e2000007945 */ /* 0x000fe80003800000 */
[----:B------:R-:W-:Y:S05]  /*7a90*/  @!P0 BRA `(.L_x_6876) ;  /* 0x0000003c00808947 */ /* 0x000fea0003800000 */
.L_x_6879:
        /* <DEDUP_REMOVED lines=60> */
[----:B01----:R-:W5:Y:S04]  /*7e60*/  LDL.64 R12, [R1+0x3e8] ;  /* 0x0003e800010c7983 */ /* 0x003f680000100a00 */
[----:B------:R-:W5:Y:S04]  /*7e70*/  LDL.64 R24, [R1+0x3f8] ;  /* 0x0003f80001187983 */ /* 0x000f680000100a00 */
[----:B------:R-:W5:Y:S04]  /*7e80*/  LDL.64 R20, [R1+0x408] ;  /* 0x0004080001147983 */ /* 0x000f680000100a00 */
[----:B------:R-:W5:Y:S04]  /*7e90*/  LDL.64 R18, [R1+0x418] ;  /* 0x0004180001127983 */ /* 0x000f680000100a00 */
[----:B------:R-:W5:Y:S01]  /*7ea0*/  LDL.64 R14, [R1+0x428] ;  /* 0x00042800010e7983 */ /* 0x000f620000100a00 */
[----:B--2---:R-:W-:-:S04]  /*7eb0*/  IMAD R145, R168, 0x40, R162 ;  /* 0x00000040a8917824 */ /* 0x004fc800078e02a2 */
[----:B------:R-:W-:Y:S01]  /*7ec0*/  IMAD R145, R145, 0x4, R2 ;  /* 0x0000000491917824 */ /* 0x000fe200078e0202 */
        /* <DEDUP_REMOVED lines=158> */
[C---:B------:R-:W-:Y:S02]  /*88b0*/  FMUL.FTZ R18, R145.reuse, R18 ;  /* 0x0000001291127220 */ /* 0x040fe40000410000 */
[----:B------:R-:W-:Y:S01]  /*88c0*/  STL.64 [R1+0x230], R86 ;  /* 0x0002305601007387 */ /* 0x000fe20000100a00 */
[C---:B------:R-:W-:Y:S01]  /*88d0*/  FMUL.FTZ R15, R145.reuse, R15 ;  /* 0x0000000f910f7220 */ /* 0x040fe20000410000 */
[----:B------:R-:W-:-:S02]  /*88e0*/  FMUL.FTZ R14, R145, R14 ;  /* 0x0000000e910e7220 */ /* 0x000fc40000410000 */
        /* <DEDUP_REMOVED lines=320> */
[----:B------:R-:W-:Y:S01]  /*9cf0*/  VIADD R168, R168, 0x1 ;  /* 0x00000001a8a87836 */ /* 0x000fe20000000000 */
[----:B------:R-:W-:Y:S01]  /*9d00*/  R2UR UR4, R4 ;  /* 0x00000000040472ca */ /* 0x000fe200000e0000 */
[----:B------:R-:W-:Y:S01]  /*9d10*/  IMAD.MOV.U32 R13, RZ, RZ, 0x40000040 ;  /* 0x40000040ff0d7424 */ /* 0x000fe200078e00ff */
[----:B------:R-:W-:Y:S01]  /*9d20*/  R2UR UR5, R5 ;  /* 0x00000000050572ca */ /* 0x000fe200000e0000 */
[----:B------:R-:W-:Y:S01]  /*9d30*/  IMAD.MOV.U32 R15, RZ, RZ, 0x40000040 ;  /* 0x40000040ff0f7424 */ /* 0x000fe200078e00ff */
[----:B------:R-:W-:Y:S01]  /*9d40*/  ISETP.NE.AND P0, PT, R168, 0x2, PT ;  /* 0x00000002a800780c */ /* 0x000fe20003f05270 */
[----:B------:R0:W-:Y:S01]  /*9d50*/  STL [R1+0x1e8], R168 ;  /* 0x0001e8a801007387 */ /* 0x0001e20000100800 */
[----:B------:R-:W-:Y:S01]  /*9d60*/  R2UR UR7, R13 ;  /* 0x000000000d0772ca */ /* 0x000fe200000e0000 */
[----:B------:R-:W-:-:S10]  /*9d70*/  IMAD.MOV.U32 R13, RZ, RZ, 0x40000040 ;  /* 0x40000040ff0d7424 */ /* 0x000fd400078e00ff */
[----:B0-----:R-:W-:-:S04]  /*9d80*/  @!P0 IMAD.MOV.U32 R168, RZ, RZ, RZ ;  /* 0x000000ffffa88224 */ /* 0x001fc800078e00ff */
[----:B------:R-:W-:-:S04]  /*9d90*/  IMAD R12, R168, 0x1000, R3 ;  /* 0x00001000a80c7824 */ /* 0x000fc800078e0203 */
[C---:B------:R-:W-:Y:S01]  /*9da0*/  VIADD R14, R12.reuse, 0x80 ;  /* 0x000000800c0e7836 */ /* 0x040fe20000000000 */
[----:B------:R-:W-:Y:S01]  /*9db0*/  R2UR UR6, R12 ;  /* 0x000000000c0672ca */ /* 0x000fe200000e0000 */
[----:B--2---:R-:W-:-:S12]  /*9dc0*/  WARPGROUP.ARRIVE ;  /* 0x00000000000079c5 */ /* 0x004fd80000000000 */
        /* <DEDUP_REMOVED lines=87> */
[----:B------:R-:W3:Y:S01]  /*a340*/  LDL R12, [R1+0x1f0] ;  /* 0x0001f000010c7983 */ /* 0x000ee20000100800 */
        /* <DEDUP_REMOVED lines=68> */
[----:B------:R-:W3:Y:S04]  /*a790*/  LDL R18, [R1+0x230] ;  /* 0x0002300001127983 */ /* 0x000ee80000100800 */
[----:B0-----:R-:W3:Y:S04]  /*a7a0*/  LDL R84, [R1+0x234] ;  /* 0x0002340001547983 */ /* 0x001ee80000100800 */
[----:B------:R-:W3:Y:S04]  /*a7b0*/  LDL R86, [R1+0x238] ;  /* 0x0002380001567983 */ /* 0x000ee80000100800 */
[----:B-1----:R-:W3:Y:S04]  /*a7c0*/  LDL R88, [R1+0x23c] ;  /* 0x00023c0001587983 */ /* 0x002ee80000100800 */
[----:B------:R-:W3:Y:S04]  /*a7d0*/  LDL R20, [R1+0x240] ;  /* 0x0002400001147983 */ /* 0x000ee80000100800 */
[----:B------:R-:W3:Y:S04]  /*a7e0*/  LDL R90, [R1+0x244] ;  /* 0x00024400015a7983 */ /* 0x000ee80000100800 */
[----:B----4-:R-:W4:Y:S04]  /*a7f0*/  LDL R92, [R1+0x248] ;  /* 0x00024800015c7983 */ /* 0x010f280000100800 */
[----:B------:R-:W4:Y:S04]  /*a800*/  LDL R94, [R1+0x24c] ;  /* 0x00024c00015e7983 */ /* 0x000f280000100800 */
[----:B------:R-:W4:Y:S04]  /*a810*/  LDL R24, [R1+0x250] ;  /* 0x0002500001187983 */ /* 0x000f280000100800 */
[----:B-----5:R-:W5:Y:S04]  /*a820*/  LDL R96, [R1+0x254] ;  /* 0x0002540001607983 */ /* 0x020f680000100800 */
        /* <DEDUP_REMOVED lines=117> */
[----:B------:R-:W3:Y:S01]  /*af80*/  LDL R107, [R1+0x42c] ;  /* 0x00042c00016b7983 */ /* 0x000ee20000100800 */
[----:B------:R-:W-:-:S03]  /*af90*/  VIADD R12, R12, 0x1 ;  /* 0x000000010c0c7836 */ /* 0x000fc60000000000 */
[----:B------:R0:W-:Y:S04]  /*afa0*/  STL [R1+0x230], R18 ;  /* 0x0002301201007387 */ /* 0x0001e80000100800 */
[----:B------:R0:W-:Y:S04]  /*afb0*/  STL [R1+0x1f0], R12 ;  /* 0x0001f00c01007387 */ /* 0x0001e80000100800 */
[----:B------:R0:W-:Y:S04]  /*afc0*/  STL [R1+0x234], R84 ;  /* 0x0002345401007387 */ /* 0x0001e80000100800 */
[----:B------:R0:W-:Y:S04]  /*afd0*/  STL [R1+0x238], R86 ;  /* 0x0002385601007387 */ /* 0x0001e80000100800 */
[----:B------:R0:W-:Y:S04]  /*afe0*/  STL [R1+0x23c], R88 ;  /* 0x00023c5801007387 */ /* 0x0001e80000100800 */
[----:B------:R0:W-:Y:S04]  /*aff0*/  STL [R1+0x240], R20 ;  /* 0x0002401401007387 */ /* 0x0001e80000100800 */
[----:B------:R0:W-:Y:S04]  /*b000*/  STL [R1+0x244], R90 ;  /* 0x0002445a01007387 */ /* 0x0001e80000100800 */
[----:B----4-:R0:W-:Y:S04]  /*b010*/  STL [R1+0x248], R92 ;  /* 0x0002485c01007387 */ /* 0x0101e80000100800 */
[----:B------:R0:W-:Y:S04]  /*b020*/  STL [R1+0x24c], R94 ;  /* 0x00024c5e01007387 */ /* 0x0001e80000100800 */
[----:B------:R0:W-:Y:S04]  /*b030*/  STL [R1+0x250], R24 ;  /* 0x0002501801007387 */ /* 0x0001e80000100800 */
[----:B-----5:R0:W-:Y:S04]  /*b040*/  STL [R1+0x254], R96 ;  /* 0x0002546001007387 */ /* 0x0201e80000100800 */
[----:B------:R0:W-:Y:S04]  /*b050*/  STL [R1+0x258], R98 ;  /* 0x0002586201007387 */ /* 0x0001e80000100800 */
[----:B--2---:R0:W-:Y:S04]  /*b060*/  STL [R1+0x25c], R100 ;  /* 0x00025c6401007387 */ /* 0x0041e80000100800 */
        /* <DEDUP_REMOVED lines=13> */
[----:B---3--:R0:W-:Y:S04]  /*b140*/  STL [R1+0x294], R120 ;  /* 0x0002947801007387 */ /* 0x0081e80000100800 */
        /* <DEDUP_REMOVED lines=102> */
[----:B------:R-:W-:Y:S01]  /*b7b0*/  @!P0 LOP3.LUT R14, R14, 0x1, RZ, 0x3c, !PT ;  /* 0x000000010e0e8812 */ /* 0x000fe200078e3cff */
[----:B------:R-:W-:Y:S02]  /*b7c0*/  BSSY B1, `(.L_x_6877) ;  /* 0x000000b000017945 */ /* 0x000fe40003800000 */
[----:B------:R0:W-:Y:S04]  /*b7d0*/  @!P0 STL [R1+0x1e8], RZ ;  /* 0x0001e8ff01008387 */ /* 0x0001e80000100800 */
[----:B------:R0:W-:Y:S01]  /*b7e0*/  @!P0 STL [R1+0x1ec], R14 ;  /* 0x0001ec0e01008387 */ /* 0x0001e20000100800 */
[----:B------:R-:W-:Y:S06]  /*b7f0*/  BAR.ARV 0xf, 0x100 ;  /* 0x03c4000000007b1d */ /* 0x000fec0000002000 */
[----:B------:R-:W-:Y:S01]  /*b800*/  ISETP.GT.AND P0, PT, R164, R0, PT ;  /* 0x00000000a400720c */ /* 0x000fe20003f04270 */
[----:B------:R-:W-:-:S12]  /*b810*/  @P1 BRA `(.L_x_6878) ;  /* 0x0000000000141947 */ /* 0x000fd80003800000 */
[----:B0-----:R-:W2:Y:S02]  /*b820*/  LDL R13, [R1+0x1e8] ;  /* 0x0001e800010d7983 */ /* 0x001ea40000100800 */
[----:B--2---:R-:W-:-:S04]  /*b830*/  IMAD R12, R13, 0x8, R2 ;  /* 0x000000080d0c7824 */ /* 0x004fc800078e0202 */
[----:B------:R-:W-:-:S05]  /*b840*/  VIADD R12, R12, 0x38860 ;  /* 0x000388600c0c7836 */ /* 0x000fca0000000000 */
[----:B------:R-:W-:-:S04]  /*b850*/  PRMT R12, RZ, 0x654, R12 ;  /* 0x00000654ff0c7816 */ /* 0x000fc8000000000c */
[----:B------:R1:W-:Y:S03]  /*b860*/  SYNCS.ARRIVE.TRANS64.RED.A1T0 RZ, [R12+URZ], RZ ;  /* 0x000000ff0cff79a7 */ /* 0x0003e6000810043f */
.L_x_6878:
[----:B------:R-:W-:Y:S05]  /*b870*/  BSYNC B1 ;  /* 0x0000000000017941 */ /* 0x000fea0003800000 */
.L_x_6877:
[----:B------:R-:W-:Y:S01]  /*b880*/  VIADD R164, R164, 0xffffffff ;  /* 0xffffffffa4a47836 */ /* 0x000fe20000000000 */
[----:B------:R-:W-:Y:S06]  /*b890*/  @P0 BRA `(.L_x_6879) ;  /* 0xffffffc000800947 */ /* 0x000fec000383ffff */
.L_x_6876:
[----:B------:R-:W-:Y:S05]  /*b8a0*/  BSYNC B0 ;  /* 0x0000000000007941 */ /* 0x000fea0003800000 */
.L_x_6875:
[----:B------:R-:W2:Y:S04]  /*b8b0*/  LDL R137, [R1+0x1e8] ;  /* 0x0001e80001897983 */ /* 0x000ea80000100800 */
[----:B------:R-:W3:Y:S04]  /*b8c0*/  LDL.64 R4, [R1+0x230] ;  /* 0x0002300001047983 */ /* 0x000ee80000100a00 */
[----:B------:R-:W4:Y:S04]  /*b8d0*/  LDL.64 R6, [R1+0x240] ;  /* 0x0002400001067983 */ /* 0x000f280000100a00 */
[----:B------:R-:W5:Y:S04]  /*b8e0*/  LDL.64 R8, [R1+0x250] ;  /* 0x0002500001087983 */ /* 0x000f680000100a00 */
[----:B------:R-:W5:Y:S04]  /*b8f0*/  LDL.64 R10, [R1+0x260] ;  /* 0x00026000010a7983 */ /* 0x000f680000100a00 */
[----:B01----:R-:W5:Y:S04]  /*b900*/  LDL.64 R12, [R1+0x270] ;  /* 0x00027000010c7983 */ /* 0x003f680000100a00 */
        /* <DEDUP_REMOVED lines=61> */
[----:B--2---:R-:W-:-:S04]  /*bce0*/  IMAD R137, R137, 0x40, R162 ;  /* 0x0000004089897824 */ /* 0x004fc800078e02a2 */
[----:B------:R-:W-:Y:S01]  /*bcf0*/  IMAD R137, R137, 0x4, R2 ;  /* 0x0000000489897824 */ /* 0x000fe200078e0202 */
[----:B------:R-:W-:Y:S06]  /*bd00*/  BAR.SYNC.DEFER_BLOCKING 0xe, 0x100 ;  /* 0x0384000000007b1d */ /* 0x000fec0000010000 */
[----:B------:R-:W3:Y:S02]  /*bd10*/  LDS R2, [R137+0x38400] ;  /* 0x0384000089027984 */ /* 0x000ee40000000800 */
[C---:B---3--:R-:W-:Y:S01]  /*bd20*/  FMUL.FTZ R5, R2.reuse, R5 ;  /* 0x0000000502057220 */ /* 0x048fe20000410000 */
[C---:B------:R-:W-:Y:S01]  /*bd30*/  FMUL.FTZ R4, R2.reuse, R4 ;  /* 0x0000000402047220 */ /* 0x040fe20000410000 */
[C---:B----4-:R-:W-:Y:S01]  /*bd40*/  FMUL.FTZ R7, R2.reuse, R7 ;  /* 0x0000000702077220 */ /* 0x050fe20000410000 */
[C---:B------:R-:W-:Y:S01]  /*bd50*/  FMUL.FTZ R6, R2.reuse, R6 ;  /* 0x0000000602067220 */ /* 0x040fe20000410000 */
[C---:B-----5:R-:W-:Y:S01]  /*bd60*/  FMUL.FTZ R9, R2.reuse, R9 ;  /* 0x0000000902097220 */ /* 0x060fe20000410000 */
[C---:B------:R-:W-:Y:S01]  /*bd70*/  FMUL.FTZ R8, R2.reuse, R8 ;  /* 0x0000000802087220 */ /* 0x040fe20000410000 */
[----:B------:R-:W-:Y:S01]  /*bd80*/  STL.64 [R1+0x230], R4 ;  /* 0x0002300401007387 */ /* 0x000fe20000100a00 */
[C---:B------:R-:W-:Y:S01]  /*bd90*/  FMUL.FTZ R11, R2.reuse, R11 ;  /* 0x0000000b020b7220 */ /* 0x040fe20000410000 */
[C---:B------:R-:W-:Y:S01]  /*bda0*/  FMUL.FTZ R10, R2.reuse, R10 ;  /* 0x0000000a020a7220 */ /* 0x040fe20000410000 */
[C---:B------:R-:W-:Y:S01]  /*bdb0*/  FMUL.FTZ R13, R2.reuse, R13 ;  /* 0x0000000d020d7220 */ /* 0x040fe20000410000 */
[----:B------:R-:W0:Y:S01]  /*bdc0*/  LDS R4, [R137+0x38420] ;  /* 0x0384200089047984 */ /* 0x000e220000000800 */
        /* <DEDUP_REMOVED lines=55> */
[C---:B0-----:R-:W-:Y:S01]  /*c140*/  FMUL.FTZ R73, R4.reuse, R73 ;  /* 0x0000004904497220 */ /* 0x041fe20000410000 */
[C---:B------:R-:W-:Y:S01]  /*c150*/  FMUL.FTZ R72, R4.reuse, R72 ;  /* 0x0000004804487220 */ /* 0x040fe20000410000 */
[C---:B------:R-:W-:Y:S01]  /*c160*/  FMUL.FTZ R75, R4.reuse, R75 ;  /* 0x0000004b044b7220 */ /* 0x040fe20000410000 */
[C---:B------:R-:W-:Y:S01]  /*c170*/  FMUL.FTZ R74, R4.reuse, R74 ;  /* 0x0000004a044a7220 */ /* 0x040fe20000410000 */
[----:B------:R1:W-:Y:S01]  /*c180*/  STL.64 [R1+0x240], R6 ;  /* 0x0002400601007387 */ /* 0x0003e20000100a00 */
[C---:B------:R-:W-:Y:S01]  /*c190*/  FMUL.FTZ R77, R4.reuse, R77 ;  /* 0x0000004d044d7220 */ /* 0x040fe20000410000 */
[----:B------:R-:W-:-:S02]  /*c1a0*/  FMUL.FTZ R76, R4, R76 ;  /* 0x0000004c044c7220 */ /* 0x000fc40000410000 */
[----:B------:R1:W-:Y:S01]  /*c1b0*/  STL.64 [R1+0x250], R8 ;  /* 0x0002500801007387 */ /* 0x0003e20000100a00 */
[C---:B------:R-:W-:Y:S01]  /*c1c0*/  FMUL.FTZ R79, R4.reuse, R79 ;  /* 0x0000004f044f7220 */ /* 0x040fe20000410000 */
[C---:B------:R-:W-:Y:S02]  /*c1d0*/  FMUL.FTZ R78, R4.reuse, R78 ;  /* 0x0000004e044e7220 */ /* 0x040fe40000410000 */
[----:B------:R1:W-:Y:S01]  /*c1e0*/  STL.64 [R1+0x260], R10 ;  /* 0x0002600a01007387 */ /* 0x0003e20000100a00 */
[C---:B------:R-:W-:Y:S01]  /*c1f0*/  FMUL.FTZ R81, R4.reuse, R81 ;  /* 0x0000005104517220 */ /* 0x040fe20000410000 */
[C---:B------:R-:W-:Y:S02]  /*c200*/  FMUL.FTZ R80, R4.reuse, R80 ;  /* 0x0000005004507220 */ /* 0x040fe40000410000 */
        /* <DEDUP_REMOVED lines=80> */
[----:B------:R-:W-:Y:S02]  /*c710*/  FMUL.FTZ R134, R4, R134 ;  /* 0x0000008604867220 */ /* 0x000fe40000410000 */
[----:B------:R1:W-:Y:S01]  /*c720*/  STL.64 [R1+0x420], R70 ;  /* 0x0004204601007387 */ /* 0x0003e20000100a00 */
[----:B------:R-:W-:Y:S02]  /*c730*/  VIADD R2, R3, 0x1 ;  /* 0x0000000103027836 */ /* 0x000fe40000000000 */
[----:B------:R-:W-:Y:S01]  /*c740*/  IMAD.MOV.U32 R3, RZ, RZ, 0x1 ;  /* 0x00000001ff037424 */ /* 0x000fe200078e00ff */
[----:B------:R1:W-:Y:S01]  /*c750*/  STL.64 [R1+0x238], R72 ;  /* 0x0002384801007387 */ /* 0x0003e20000100a00 */
[----:B------:R-:W-:-:S03]  /*c760*/  VIADD R0, R0, 0x1 ;  /* 0x0000000100007836 */ /* 0x000fc60000000000 */
[----:B------:R1:W-:Y:S02]  /*c770*/  STL.64 [R1+0x248], R74 ;  /* 0x0002484a01007387 */ /* 0x0003e40000100a00 */
[----:B------:R-:W-:Y:S02]  /*c780*/  ISETP.NE.AND P0, PT, R0, 0x2, PT ;  /* 0x000000020000780c */ /* 0x000fe40003f05270 */
        /* <DEDUP_REMOVED lines=33> */
[----:B------:R-:W-:Y:S05]  /*c9a0*/  @P0 BRA `(.L_x_6872) ;  /* 0x0000024c00a80947 */ /* 0x000fea0003800000 */
[----:B-1----:R-:W2:Y:S04]  /*c9b0*/  LDL R0, [R1+0x1ec] ;  /* 0x0001ec0001007983 */ /* 0x002ea80000100800 */
[----:B------:R0:W-:Y:S01]  /*c9c0*/  STL [R1+0x1e8], RZ ;  /* 0x0001e8ff01007387 */ /* 0x0001e20000100800 */
[----:B--2---:R-:W-:-:S05]  /*c9d0*/  LOP3.LUT R0, R0, 0x1, RZ, 0x3c, !PT ;  /* 0x0000000100007812 */ /* 0x004fca00078e3cff */
[----:B------:R0:W-:Y:S01]  /*c9e0*/  STL [R1+0x1ec], R0 ;  /* 0x0001ec0001007387 */ /* 0x0001e20000100800 */
[----:B------:R-:W-:Y:S05]  /*c9f0*/  BRA `(.L_x_6872) ;  /* 0x0000024c00947947 */ /* 0x000fea0003800000 */
.L_x_6863:
[----:B------:R-:W1:Y:S01]  /*ca00*/  S2R R4, SR_TID.X ;  /* 0x0000000000047919 */ /* 0x000e620000002100 */
[----:B--2---:R-:W2:Y:S01]  /*ca10*/  LDC R0, c[0x0][0x448] ;  /* 0x00011200ff007b82 */ /* 0x004ea20000000800 */
[----:B------:R-:W-:Y:S01]  /*ca20*/  UIADD3 UR4, UP2, UR42, 0x38850, URZ ;  /* 0x000388502a047890 */ /* 0x000fe2000ff5e03f */
[----:B------:R-:W-:Y:S01]  /*ca30*/  IMAD.MOV.U32 R8, RZ, RZ, 0x2000 ;  /* 0x00002000ff087424 */ /* 0x000fe200078e00ff */
[----:B------:R-:W-:Y:S01]  /*ca40*/  UIADD3 UR6, UP0, UR42, 0x38830, URZ ;  /* 0x000388302a067890 */ /* 0x000fe2000ff1e03f */
[----:B------:R-:W-:Y:S01]  /*ca50*/  IMAD.U32 R9, RZ, RZ, UR38 ;  /* 0x00000026ff097e24 */ /* 0x000fe2000f8e00ff */
[----:B------:R-:W-:Y:S01]  /*ca60*/  UIADD3 UR8, UP1, UR42, 0x38840, URZ ;  /* 0x000388402a087890 */ /* 0x000fe2000ff3e03f */
[----:B---3--:R-:W-:Y:S01]  /*ca70*/  IMAD.MOV.U32 R12, RZ, RZ, 0x1 ;  /* 0x00000001ff0c7424 */ /* 0x008fe200078e00ff */
[----:B------:R-:W-:Y:S01]  /*ca80*/  UIADD3 UR10, UP3, UR42, 0x38860, URZ ;  /* 0x000388602a0a7890 */ /* 0x000fe2000ff7e03f */
[----:B------:R-:W3:Y:S01]  /*ca90*/  LDC.64 R20, c[0x0][0xad8] ;  /* 0x0002b600ff147b82 */ /* 0x000ee20000000a00 */
[----:B------:R-:W-:Y:S01]  /*caa0*/  UIADD3.X UR5, URZ, UR43, URZ, UP2, !UPT ;  /* 0x0000002b3f057290 */ /* 0x000fe200097fe43f */
[----:B------:R0:W-:Y:S01]  /*cab0*/  STL.64 [R1+0x18], R8 ;  /* 0x0000180801007387 */ /* 0x0001e20000100a00 */
[----:B------:R-:W-:Y:S01]  /*cac0*/  IMAD.MOV.U32 R13, RZ, RZ, RZ ;  /* 0x000000ffff0d7224 */ /* 0x000fe200078e00ff */
[----:B------:R-:W-:Y:S01]  /*cad0*/  UIADD3.X UR7, URZ, UR43, URZ, UP0, !UPT ;  /* 0x0000002b3f077290 */ /* 0x000fe200087fe43f */
[----:B------:R-:W-:Y:S01]  /*cae0*/  IMAD.MOV.U32 R5, RZ, RZ, 0x80 ;  /* 0x00000080ff057424 */ /* 0x000fe200078e00ff */
[----:B------:R-:W-:Y:S01]  /*caf0*/  UIADD3.X UR9, URZ, UR43, URZ, UP1, !UPT ;  /* 0x0000002b3f097290 */ /* 0x000fe20008ffe43f */
[----:B------:R-:W-:Y:S01]  /*cb00*/  IMAD.MOV.U32 R6, RZ, RZ, 0x1 ;  /* 0x00000001ff067424 */ /* 0x000fe200078e00ff */
[----:B------:R-:W-:Y:S01]  /*cb10*/  UIADD3.X UR11, URZ, UR43, URZ, UP3, !UPT ;  /* 0x0000002b3f0b7290 */ /* 0x000fe20009ffe43f */
[----:B------:R-:W-:Y:S01]  /*cb20*/  IMAD.MOV.U32 R7, RZ, RZ, RZ ;  /* 0x000000ffff077224 */ /* 0x000fe200078e00ff */
[----:B------:R1:W-:Y:S01]  /*cb30*/  STL.64 [R1+0x60], R12 ;  /* 0x0000600c01007387 */ /* 0x0003e20000100a00 */
[----:B------:R-:W-:-:S02]  /*cb40*/  IMAD.MOV.U32 R11, RZ, RZ, 0x100 ;  /* 0x00000100ff0b7424 */ /* 0x000fc400078e00ff */
[----:B------:R-:W-:Y:S01]  /*cb50*/  IMAD.U32 R3, RZ, RZ, UR4 ;  /* 0x00000004ff037e24 */ /* 0x000fe2000f8e00ff */
[----:B------:R-:W-:Y:S01]  /*cb60*/  STL [R1+0x70], R117 ;  /* 0x0000707501007387 */ /* 0x000fe20000100800 */
[----:B0-----:R-:W-:Y:S01]  /*cb70*/  IMAD.MOV.U32 R8, RZ, RZ, 0x10000 ;  /* 0x00010000ff087424 */ /* 0x001fe200078e00ff */
[----:B--2---:R-:W-:Y:S01]  /*cb80*/  ISETP.NE.AND P0, PT, R0, 0x1, PT ;  /* 0x000000010000780c */ /* 0x004fe20003f05270 */
[----:B------:R-:W-:Y:S01]  /*cb90*/  IMAD.U32 R26, RZ, RZ, UR10 ;  /* 0x0000000aff1a7e24 */ /* 0x000fe2000f8e00ff */
[----:B------:R-:W-:Y:S01]  /*cba0*/  STL.64 [R1], RZ ;  /* 0x000000ff01007387 */ /* 0x000fe20000100a00 */
[----:B------:R-:W-:Y:S02]  /*cbb0*/  IMAD.U32 R14, RZ, RZ, UR5 ;  /* 0x00000005ff0e7e24 */ /* 0x000fe4000f8e00ff */
[----:B----4-:R-:W-:Y:S01]  /*cbc0*/  IMAD.U32 R31, RZ, RZ, UR37 ;  /* 0x00000025ff1f7e24 */ /* 0x010fe2000f8e00ff */
[----:B------:R-:W-:Y:S01]  /*cbd0*/  STL.64 [R1+0x38], RZ ;  /* 0x000038ff01007387 */ /* 0x000fe20000100a00 */
[----:B-1----:R-:W-:Y:S01]  /*cbe0*/  LOP3.LUT R4, R4, 0x7f, RZ, 0xc0, !PT ;  /* 0x0000007f04047812 */ /* 0x002fe200078ec0ff */
[----:B------:R-:W-:-:S02]  /*cbf0*/  IMAD.U32 R12, RZ, RZ, UR6 ;  /* 0x00000006ff0c7e24 */ /* 0x000fc4000f8e00ff */
[----:B------:R-:W-:Y:S01]  /*cc00*/  IMAD.U32 R13, RZ, RZ, UR7 ;  /* 0x00000007ff0d7e24 */ /* 0x000fe2000f8e00ff */
[----:B------:R-:W-:Y:S01]  /*cc10*/  ISETP.NE.AND P1, PT, R4, RZ, PT ;  /* 0x000000ff0400720c */ /* 0x000fe20003f25270 */
[----:B------:R-:W-:Y:S01]  /*cc20*/  IMAD.U32 R56, RZ, RZ, UR37 ;  /* 0x00000025ff387e24 */ /* 0x000fe2000f8e00ff */
[----:B------:R-:W0:Y:S01]  /*cc30*/  @P0 LDC R0, c[0x0][0x44c] ;  /* 0x00011300ff000b82 */ /* 0x000e220000000800 */
[----:B------:R-:W-:Y:S01]  /*cc40*/  IADD3 R31, P2, R31, 0x38, RZ ;  /* 0x000000381f1f7810 */ /* 0x000fe20007f5e0ff */
[----:B------:R-:W-:Y:S01]  /*cc50*/  STL.64 [R1+0x8], R12 ;  /* 0x0000080c01007387 */ /* 0x000fe20000100a00 */
[----:B------:R-:W-:Y:S02]  /*cc60*/  SEL R4, RZ, 0x1, P1 ;  /* 0x00000001ff047807 */ /* 0x000fe40000800000 */
[----:B---3--:R-:W-:Y:S01]  /*cc70*/  ISETP.GE.AND P1, PT, R21, 0x1, PT ;  /* 0x000000011500780c */ /* 0x008fe20003f26270 */
[----:B------:R-:W-:Y:S01]  /*cc80*/  IMAD.X R30, RZ, RZ, UR36, P2 ;  /* 0x00000024ff1e7e24 */ /* 0x000fe200090e06ff */
[----:B------:R-:W-:Y:S01]  /*cc90*/  IADD3 R56, P3, R56, 0x70, RZ ;  /* 0x0000007038387810 */ /* 0x000fe20007f7e0ff */
[----:B------:R-:W1:Y:S01]  /*cca0*/  @P0 LDC R15, c[0x0][0x450] ;  /* 0x00011400ff0f0b82 */ /* 0x000e620000000800 */
[----:B------:R-:W-:Y:S01]  /*ccb0*/  IMAD.MOV.U32 R10, RZ, RZ, R4 ;  /* 0x000000ffff0a7224 */ /* 0x000fe200078e0004 */
[----:B------:R2:W-:Y:S02]  /*ccc0*/  STL.128 [R1+0x20], R4 ;  /* 0x0000200401007387 */ /* 0x0005e40000100c00 */
[----:B------:R-:W-:-:S02]  /*ccd0*/  IMAD.X R57, RZ, RZ, UR36, P3 ;  /* 0x00000024ff397e24 */ /* 0x000fc400098e06ff */
[----:B------:R3:W-:Y:S01]  /*cce0*/  STL.128 [R1+0x50], R8 ;  /* 0x0000500801007387 */ /* 0x0007e20000100c00 */
[----:B--2---:R-:W-:Y:S02]  /*ccf0*/  IMAD.U32 R7, RZ, RZ, UR11 ;  /* 0x0000000bff077e24 */ /* 0x004fe4000f8e00ff */
[----:B------:R-:W-:Y:S02]  /*cd00*/  IMAD.MOV.U32 R4, RZ, RZ, R3 ;  /* 0x000000ffff047224 */ /* 0x000fe400078e0003 */
[----:B---3--:R-:W-:Y:S02]  /*cd10*/  IMAD.U32 R8, RZ, RZ, UR8 ;  /* 0x00000008ff087e24 */ /* 0x008fe4000f8e00ff */
[----:B------:R-:W-:Y:S02]  /*cd20*/  IMAD.U32 R9, RZ, RZ, UR9 ;  /* 0x00000009ff097e24 */ /* 0x000fe4000f8e00ff */
[----:B------:R-:W-:Y:S02]  /*cd30*/  IMAD.MOV.U32 R5, RZ, RZ, R14 ;  /* 0x000000ffff057224 */ /* 0x000fe400078e000e */
[----:B------:R-:W-:Y:S01]  /*cd40*/  IMAD.MOV.U32 R6, RZ, RZ, R26 ;  /* 0x000000ffff067224 */ /* 0x000fe200078e001a */
[----:B------:R2:W-:Y:S01]  /*cd50*/  STL.64 [R1+0x10], R8 ;  /* 0x0000100801007387 */ /* 0x0005e20000100a00 */
[----:B------:R-:W-:-:S03]  /*cd60*/  VIADD R3, R185, 0x3f ;  /* 0x0000003fb9037836 */ /* 0x000fc60000000000 */
[----:B------:R2:W-:Y:S01]  /*cd70*/  STL.128 [R1+0x40], R4 ;  /* 0x0000400401007387 */ /* 0x0005e20000100c00 */
[----:B0-----:R-:W-:-:S03]  /*cd80*/  @P0 IMAD.HI.U32 R0, R3, R0, RZ ;  /* 0x0000000003000227 */ /* 0x001fc600078e00ff */
[----:B------:R2:W-:Y:S02]  /*cd90*/  STL.64 [R1+0x68], R6 ;  /* 0x0000680601007387 */ /* 0x0005e40000100a00 */
[----:B-1----:R-:W-:Y:S02]  /*cda0*/  @P0 SHF.R.U32.HI R3, RZ, R15, R0 ;  /* 0x0000000fff030219 */ /* 0x002fe40000011600 */
[----:B------:R2:W-:Y:S03]  /*cdb0*/  STL.64 [R1+0x30], R8 ;  /* 0x0000300801007387 */ /* 0x0005e60000100a00 */
        /* <DEDUP_REMOVED lines=9> */
[----:B--2---:R-:W0:Y:S02]  /*ce50*/  @P2 LDC.64 R4, c[0x0][0xae0] ;  /* 0x0002b800ff042b82 */ /* 0x004e240000000a00 */
[----:B0-----:R-:W-:-:S05]  /*ce60*/  @P2 IMAD.HI.U32 R0, R3, R4, RZ ;  /* 0x0000000403002227 */ /* 0x001fca00078e00ff */
[----:B------:R-:W-:-:S04]  /*ce70*/  @P2 SHF.R.U32.HI R3, RZ, R5, R0 ;  /* 0x00000005ff032219 */ /* 0x000fc80000011600 */
[----:B------:R-:W-:Y:S01]  /*ce80*/  LOP3.LUT R0, RZ, R3, RZ, 0x33, !PT ;  /* 0x00000003ff007212 */ /* 0x000fe200078e33ff */
[----:B------:R-:W-:Y:S06]  /*ce90*/  BRA `(.L_x_6883) ;  /* 0x0000000000107947 */ /* 0x000fec0003800000 */
.L_x_6882:
[----:B------:R-:W-:-:S13]  /*cea0*/  ISETP.NE.AND P2, PT, R21, 0x1, PT ;  /* 0x000000011500780c */ /* 0x000fda0003f45270 */
[----:B--2---:R-:W0:Y:S02]  /*ceb0*/  @P2 LDC.64 R4, c[0x0][0xae0] ;  /* 0x0002b800ff042b82 */ /* 0x004e240000000a00 */
[----:B0-----:R-:W-:-:S05]  /*cec0*/  @P2 IMAD.HI.U32 R4, R0, R4, RZ ;  /* 0x0000000400042227 */ /* 0x001fca00078e00ff */
[----:B------:R-:W-:-:S07]  /*ced0*/  @P2 SHF.R.U32.HI R0, RZ, R5, R4 ;  /* 0x00000005ff002219 */ /* 0x000fce0000011604 */
.L_x_6883:
[----:B------:R-:W-:Y:S05]  /*cee0*/  BSYNC B0 ;  /* 0x0000000000007941 */ /* 0x000fea0003800000 */
.L_x_6881:
[----:B------:R-:W-:-:S05]  /*cef0*/  IMAD R3, R0, R21, R21 ;  /* 0x0000001500037224 */ /* 0x000fca00078e0215 */
[----:B------:R-:W-:-:S07]  /*cf00*/  VIMNMX R20, R20, R3, PT ;  /* 0x0000000314147248 */ /* 0x000fce0003fe0100 */
.L_x_6880:
[----:B------:R-:W0:Y:S01]  /*cf10*/  @P0 LDC R0, c[0x0][0x44c] ;  /* 0x00011300ff000b82 */ /* 0x000e220000000800 */
[----:B------:R-:W-:Y:S01]  /*cf20*/  VIADD R20, R20, 0x3f ;  /* 0x0000003f14147836 */ /* 0x000fe20000000000 */
[----:B------:R-:W-:-:S04]  /*cf30*/  ULDC UR4, c[0x0][0xad4] ;  /* 0x0002b50000047ab9 */ /* 0x000fc80000000800 */
[----:B------:R-:W-:Y:S02]  /*cf40*/  SHF.R.S32.HI R3, RZ, 0x1f, R20 ;  /* 0x0000001fff037819 */ /* 0x000fe40000011414 */
[----:B--2---:R-:W1:Y:S02]  /*cf50*/  @P0 LDC R5, c[0x0][0x450] ;  /* 0x00011400ff050b82 */ /* 0x004e640000000800 */
[----:B------:R-:W-:-:S04]  /*cf60*/  LEA.HI R3, R3, R20, RZ, 0x6 ;  /* 0x0000001403037211 */ /* 0x000fc800078f30ff */
[----:B------:R-:W-:-:S04]  /*cf70*/  SHF.R.S32.HI R3, RZ, 0x6, R3 ;  /* 0x00000006ff037819 */ /* 0x000fc80000011403 */
[----:B------:R-:W-:Y:S01]  /*cf80*/  VIMNMX R200, R200, R3, PT ;  /* 0x00000003c8c87248 */ /* 0x000fe20003fe0100 */
        /* <DEDUP_REMOVED lines=16> */
.L_x_6886:
[----:B------:R-:W-:-:S13]  /*d090*/  ISETP.NE.AND P0, PT, R21, 0x1, PT ;  /* 0x000000011500780c */ /* 0x000fda0003f05270 */
[----:B------:R-:W0:Y:S02]  /*d0a0*/  @P0 LDC.64 R4, c[0x0][0xae0] ;  /* 0x0002b800ff040b82 */ /* 0x000e240000000a00 */
[----:B0-----:R-:W-:-:S05]  /*d0b0*/  @P0 IMAD.HI.U32 R4, R0, R4, RZ ;  /* 0x0000000400040227 */ /* 0x001fca00078e00ff */
[----:B------:R-:W-:-:S07]  /*d0c0*/  @P0 SHF.R.U32.HI R0, RZ, R5, R4 ;  /* 0x00000005ff000219 */ /* 0x000fce0000011604 */
.L_x_6887:
[----:B------:R-:W-:Y:S05]  /*d0d0*/  BSYNC B0 ;  /* 0x0000000000007941 */ /* 0x000fea0003800000 */
.L_x_6885:
[----:B------:R-:W-:-:S05]  /*d0e0*/  IMAD R0, R0, R21, RZ ;  /* 0x0000001500007224 */ /* 0x000fca00078e02ff */
[----:B------:R-:W-:-:S07]  /*d0f0*/  VIMNMX R3, R3, R0, !PT ;  /* 0x0000000003037248 */ /* 0x000fce0007fe0100 */
.L_x_6884:
[----:B------:R-:W-:-:S04]  /*d100*/  SHF.R.S32.HI R0, RZ, 0x1f, R3 ;  /* 0x0000001fff007819 */ /* 0x000fc80000011403 */
[----:B------:R-:W-:Y:S02]  /*d110*/  LEA.HI R0, R0, R3, RZ, 0x6 ;  /* 0x0000000300007211 */ /* 0x000fe400078f30ff */
[----:B------:R-:W-:Y:S02]  /*d120*/  PRMT R3, RZ, 0x7610, R3 ;  /* 0x00007610ff037816 */ /* 0x000fe40000000003 */
[----:B------:R-:W-:-:S04]  /*d130*/  SHF.R.S32.HI R0, RZ, 0x6, R0 ;  /* 0x00000006ff007819 */ /* 0x000fc80000011400 */
[----:B------:R-:W-:-:S04]  /*d140*/  VIMNMX R164, RZ, R0, !PT ;  /* 0x00000000ffa47248 */ /* 0x000fc80007fe0100 */
[----:B------:R-:W-:-:S13]  /*d150*/  ISETP.GT.AND P0, PT, R200, R164, PT ;  /* 0x000000a4c800720c */ /* 0x000fda0003f04270 */
[----:B------:R-:W-:Y:S05]  /*d160*/  @!P0 BRA `(.L_x_6872) ;  /* 0x0000024400b88947 */ /* 0x000fea0003800000 */
[----:B------:R-:W0:Y:S01]  /*d170*/  SHFL.IDX PT, R0, R213, RZ, 0x1f ;  /* 0x00001fffd5007589 */ /* 0x000e2200000e0000 */
[----:B------:R-:W-:Y:S01]  /*d180*/  VIADD R8, R2, 0x36400 ;  /* 0x0003640002087836 */ /* 0x000fe20000000000 */
[----:B------:R-:W-:Y:S01]  /*d190*/  UIADD3 UR4, UP0, UR42, 0x38400, URZ ;  /* 0x000384002a047890 */ /* 0x000fe2000ff1e03f */
[----:B------:R-:W-:Y:S01]  /*d1a0*/  IMAD.MOV.U32 R4, RZ, RZ, 0x1 ;  /* 0x00000001ff047424 */ /* 0x000fe200078e00ff */
[----:B------:R-:W1:Y:S01]  /*d1b0*/  S2R R34, SR_TID.X ;  /* 0x0000000000227919 */ /* 0x000e620000002100 */
[----:B------:R-:W-:Y:S01]  /*d1c0*/  IMAD.MOV.U32 R5, RZ, RZ, RZ ;  /* 0x000000ffff057224 */ /* 0x000fe200078e00ff */
[----:B------:R-:W-:Y:S01]  /*d1d0*/  LOP3.LUT P0, RZ, R8, 0x3ff, RZ, 0xc0, !PT ;  /* 0x000003ff08ff7812 */ /* 0x000fe2000780c0ff */
[C---:B------:R-:W-:Y:S01]  /*d1e0*/  VIADD R8, R2.reuse, 0x26400 ;  /* 0x0002640002087836 */ /* 0x040fe20000000000 */
[----:B------:R-:W-:Y:S01]  /*d1f0*/  UIADD3.X UR5, URZ, UR43, URZ, UP0, !UPT ;  /* 0x0000002b3f057290 */ /* 0x000fe200087fe43f */
[----:B------:R-:W-:Y:S01]  /*d200*/  IMAD.MOV.U32 R6, RZ, RZ, 0x1 ;  /* 0x00000001ff067424 */ /* 0x000fe200078e00ff */
[----:B------:R-:W-:Y:S01]  /*d210*/  BSSY B6, `(.L_x_6888) ;  /* 0x0000062000067945 */ /* 0x000fe20003800000 */
[----:B------:R-:W-:Y:S01]  /*d220*/  IMAD.MOV.U32 R7, RZ, RZ, RZ ;  /* 0x000000ffff077224 */ /* 0x000fe200078e00ff */
[----:B------:R-:W-:Y:S01]  /*d230*/  SHF.R.U32.HI R8, RZ, 0x4, R8 ;  /* 0x00000004ff087819 */ /* 0x000fe20000011608 */
[----:B------:R-:W-:-:S02]  /*d240*/  VIADD R9, R2, 0x400 ;  /* 0x0000040002097836 */ /* 0x000fc40000000000 */
[----:B------:R-:W-:Y:S01]  /*d250*/  IMAD.U32 R10, RZ, RZ, UR4 ;  /* 0x00000004ff0a7e24 */ /* 0x000fe2000f8e00ff */
[----:B------:R2:W-:Y:S01]  /*d260*/  STL.128 [R1+0x80], R4 ;  /* 0x0000800401007387 */ /* 0x0005e20000100c00 */
[----:B------:R-:W-:Y:S01]  /*d270*/  IMAD.U32 R11, RZ, RZ, UR5 ;  /* 0x00000005ff0b7e24 */ /* 0x000fe2000f8e00ff */
[----:B------:R-:W-:Y:S01]  /*d280*/  LOP3.LUT R8, R8, 0x3fff, RZ, 0xc0, !PT ;  /* 0x00003fff08087812 */ /* 0x000fe200078ec0ff */
[----:B------:R-:W-:Y:S02]  /*d290*/  VIADD R46, R2, 0x20400 ;  /* 0x00020400022e7836 */ /* 0x000fe40000000000 */
[----:B------:R-:W-:Y:S01]  /*d2a0*/  IMAD.U32 R41, RZ, RZ, UR37 ;  /* 0x00000025ff297e24 */ /* 0x000fe2000f8e00ff */
[----:B------:R3:W-:Y:S01]  /*d2b0*/  STL.64 [R1+0x78], R10 ;  /* 0x0000780a01007387 */ /* 0x0007e20000100a00 */
[----:B------:R-:W-:Y:S01]  /*d2c0*/  IMAD.U32 R51, RZ, RZ, UR37 ;  /* 0x00000025ff337e24 */ /* 0x000fe2000f8e00ff */
[C---:B0-----:R-:W-:Y:S01]  /*d2d0*/  LEA.HI R3, R0.reuse, R0, RZ, 0x1 ;  /* 0x0000000000037211 */ /* 0x041fe200078f08ff */
[----:B------:R-:W-:Y:S01]  /*d2e0*/  IMAD.U32 R45, RZ, RZ, UR37 ;  /* 0x00000025ff2d7e24 */ /* 0x000fe2000f8e00ff */
[----:B------:R-:W-:Y:S01]  /*d2f0*/  IADD3 R41, P4, R41, 0xb8, RZ ;  /* 0x000000b829297810 */ /* 0x000fe20007f9e0ff */
[----:B------:R-:W-:Y:S01]  /*d300*/  IMAD.U32 R52, RZ, RZ, UR37 ;  /* 0x00000025ff347e24 */ /* 0x000fe2000f8e00ff */
[----:B------:R-:W-:Y:S01]  /*d310*/  LOP3.LUT R3, R3, 0x6, RZ, 0xc0, !PT ;  /* 0x0000000603037812 */ /* 0x000fe200078ec0ff */
[----:B------:R-:W-:Y:S01]  /*d320*/  IMAD.U32 R42, RZ, RZ, UR37 ;  /* 0x00000025ff2a7e24 */ /* 0x000fe2000f8e00ff */
[----:B------:R-:W-:Y:S01]  /*d330*/  IADD3 R51, P5, R51, 0xb0, RZ ;  /* 0x000000b033337810 */ /* 0x000fe20007fbe0ff */
[----:B------:R-:W-:Y:S01]  /*d340*/  IMAD.U32 R50, RZ, RZ, UR37 ;  /* 0x00000025ff327e24 */ /* 0x000fe2000f8e00ff */
[----:B--2---:R-:W-:Y:S01]  /*d350*/  SHF.R.U32.HI R5, RZ, 0x4, R9 ;  /* 0x00000004ff057819 */ /* 0x004fe20000011609 */
[----:B------:R-:W-:Y:S01]  /*d360*/  IMAD.IADD R0, R0, 0x1, -R3 ;  /* 0x0000000100007824 */ /* 0x000fe200078e0a03 */
[----:B------:R-:W-:Y:S01]  /*d370*/  LOP3.LUT R7, R8, 0x10000, RZ, 0xfc, !PT ;  /* 0x0001000008077812 */ /* 0x000fe200078efcff */
[----:B------:R-:W-:Y:S01]  /*d380*/  VIADD R3, R2, 0x22400 ;  /* 0x0002240002037836 */ /* 0x000fe20000000000 */
[----:B------:R-:W-:Y:S01]  /*d390*/  LOP3.LUT R5, R5, 0x3fff, RZ, 0xc0, !PT ;  /* 0x00003fff05057812 */ /* 0x000fe200078ec0ff */
[----:B------:R-:W-:Y:S01]  /*d3a0*/  IMAD R4, R0, 0x8000, R9 ;  /* 0x0000800000047824 */ /* 0x000fe200078e0209 */
[----:B------:R-:W-:Y:S01]  /*d3b0*/  SHF.R.U32.HI R0, RZ, 0x4, R46 ;  /* 0x00000004ff007819 */ /* 0x000fe2000001162e */
[----:B-1----:R-:W-:Y:S01]  /*d3c0*/  VIADD R12, R34, 0xffffff80 ;  /* 0xffffff80220c7836 */ /* 0x002fe20000000000 */
[----:B------:R-:W-:Y:S01]  /*d3d0*/  SHF.R.U32.HI R3, RZ, 0x4, R3 ;  /* 0x00000004ff037819 */ /* 0x000fe20000011603 */
[----:B------:R-:W-:Y:S01]  /*d3e0*/  IMAD.MOV.U32 R9, RZ, RZ, 0x40000040 ;  /* 0x40000040ff097424 */ /* 0x000fe200078e00ff */
[----:B------:R-:W-:Y:S01]  /*d3f0*/  SHF.R.U32.HI R4, RZ, 0x4, R4 ;  /* 0x00000004ff047819 */ /* 0x000fe20000011604 */
[----:B------:R-:W-:Y:S01]  /*d400*/  IMAD.U32 R59, RZ, RZ, UR37 ;  /* 0x00000025ff3b7e24 */ /* 0x000fe2000f8e00ff */
[----:B------:R-:W-:Y:S01]  /*d410*/  LOP3.LUT R3, R3, 0x3fff, RZ, 0xc0, !PT ;  /* 0x00003fff03037812 */ /* 0x000fe200078ec0ff */
[----:B------:R-:W-:Y:S01]  /*d420*/  STL [R1+0x94], R12 ;  /* 0x0000940c01007387 */ /* 0x000fe20000100800 */
[----:B------:R-:W-:Y:S01]  /*d430*/  LOP3.LUT R6, R5, 0x10000, RZ, 0xfc, !PT ;  /* 0x0001000005067812 */ /* 0x000fe200078efcff */
[----:B------:R-:W-:Y:S01]  /*d440*/  IMAD.MOV.U32 R5, RZ, RZ, 0x40000040 ;  /* 0x40000040ff057424 */ /* 0x000fe200078e00ff */
[----:B---3--:R-:W-:Y:S01]  /*d450*/  LOP3.LUT R10, R3, 0x10000, RZ, 0xfc, !PT ;  /* 0x00010000030a7812 */ /* 0x008fe200078efcff */
[----:B------:R-:W-:Y:S01]  /*d460*/  IMAD.U32 R26, RZ, RZ, UR37 ;  /* 0x00000025ff1a7e24 */ /* 0x000fe2000f8e00ff */
[----:B------:R-:W-:Y:S01]  /*d470*/  LOP3.LUT R3, R4, 0x3fff, RZ, 0xc0, !PT ;  /* 0x00003fff04037812 */ /* 0x000fe200078ec0ff */
[----:B------:R-:W-:Y:S01]  /*d480*/  IMAD.MOV.U32 R4, RZ, RZ, R7 ;  /* 0x000000ffff047224 */ /* 0x000fe200078e0007 */
[----:B------:R-:W-:Y:S01]  /*d490*/  LOP3.LUT R0, R0, 0x3fff, RZ, 0xc0, !PT ;  /* 0x00003fff00007812 */ /* 0x000fe200078ec0ff */
[----:B------:R-:W-:Y:S01]  /*d4a0*/  IMAD.MOV.U32 R7, RZ, RZ, 0x40000040 ;  /* 0x40000040ff077424 */ /* 0x000fe200078e00ff */
[----:B------:R-:W-:Y:S01]  /*d4b0*/  LOP3.LUT R3, R3, 0x2000000, RZ, 0xfc, !PT ;  /* 0x0200000003037812 */ /* 0x000fe200078efcff */
[----:B------:R-:W-:Y:S01]  /*d4c0*/  IMAD.X R40, RZ, RZ, UR36, P4 ;  /* 0x00000024ff287e24 */ /* 0x000fe2000a0e06ff */
[----:B------:R-:W-:Y:S01]  /*d4d0*/  LOP3.LUT R8, R0, 0x10000, RZ, 0xfc, !PT ;  /* 0x0001000000087812 */ /* 0x000fe200078efcff */
[----:B------:R-:W-:Y:S01]  /*d4e0*/  IMAD.X R48, RZ, RZ, UR36, P5 ;  /* 0x00000024ff307e24 */ /* 0x000fe2000a8e06ff */
[----:B------:R0:W-:Y:S01]  /*d4f0*/  STL.128 [R1+0xb0], R4 ;  /* 0x0000b00401007387 */ /* 0x0001e20000100c00 */
[----:B------:R-:W-:Y:S01]  /*d500*/  IADD3 R45, P1, R45, 0xa8, RZ ;  /* 0x000000a82d2d7810 */ /* 0x000fe20007f3e0ff */
[----:B------:R-:W-:Y:S01]  /*d510*/  IMAD.MOV.U32 R0, RZ, RZ, R220 ;  /* 0x000000ffff007224 */ /* 0x000fe200078e00dc */
[----:B------:R-:W-:Y:S01]  /*d520*/  IADD3 R52, P2, R52, 0xa0, RZ ;  /* 0x000000a034347810 */ /* 0x000fe20007f5e0ff */
[----:B------:R1:W-:Y:S01]  /*d530*/  STL.64 [R1+0x98], R8 ;  /* 0x0000980801007387 */ /* 0x0003e20000100a00 */
[----:B------:R-:W-:Y:S01]  /*d540*/  IADD3 R42, P3, R42, 0x98, RZ ;  /* 0x000000982a2a7810 */ /* 0x000fe20007f7e0ff */
[----:B------:R-:W-:Y:S01]  /*d550*/  IMAD.X R44, RZ, RZ, UR36, P1 ;  /* 0x00000024ff2c7e24 */ /* 0x000fe200088e06ff */
[----:B------:R-:W-:Y:S01]  /*d560*/  IADD3 R50, P5, R50, 0x88, RZ ;  /* 0x0000008832327810 */ /* 0x000fe20007fbe0ff */
[----:B------:R-:W-:Y:S01]  /*d570*/  IMAD.X R55, RZ, RZ, UR36, P2 ;  /* 0x00000024ff377e24 */ /* 0x000fe200090e06ff */
[----:B------:R-:W-:Y:S01]  /*d580*/  IADD3 R59, P1, R59, 0x80, RZ ;  /* 0x000000803b3b7810 */ /* 0x000fe20007f3e0ff */
[----:B------:R-:W-:Y:S01]  /*d590*/  IMAD.X R43, RZ, RZ, UR36, P3 ;  /* 0x00000024ff2b7e24 */ /* 0x000fe200098e06ff */
[----:B------:R-:W-:Y:S01]  /*d5a0*/  IADD3 R26, P2, R26, 0x78, RZ ;  /* 0x000000781a1a7810 */ /* 0x000fe20007f5e0ff */
[----:B------:R-:W-:-:S02]  /*d5b0*/  IMAD.X R53, RZ, RZ, UR36, P5 ;  /* 0x00000024ff357e24 */ /* 0x000fc4000a8e06ff */
[----:B------:R-:W-:Y:S02]  /*d5c0*/  IMAD.X R54, RZ, RZ, UR36, P1 ;  /* 0x00000024ff367e24 */ /* 0x000fe400088e06ff */
[----:B0-----:R-:W-:Y:S02]  /*d5d0*/  IMAD.MOV.U32 R4, RZ, RZ, R10 ;  /* 0x000000ffff047224 */ /* 0x001fe400078e000a */
[----:B------:R-:W-:Y:S02]  /*d5e0*/  IMAD.MOV.U32 R6, RZ, RZ, R3 ;  /* 0x000000ffff067224 */ /* 0x000fe400078e0003 */
[----:B------:R-:W-:Y:S02]  /*d5f0*/  IMAD.U32 R3, RZ, RZ, UR37 ;  /* 0x00000025ff037e24 */ /* 0x000fe4000f8e00ff */
[----:B------:R-:W-:Y:S01]  /*d600*/  IMAD.MOV.U32 R10, RZ, RZ, R227 ;  /* 0x000000ffff0a7224 */ /* 0x000fe200078e00e3 */
[----:B------:R1:W-:Y:S01]  /*d610*/  STL.128 [R1+0xa0], R4 ;  /* 0x0000a00401007387 */ /* 0x0003e20000100c00 */
[----:B------:R-:W-:Y:S01]  /*d620*/  IMAD.X R27, RZ, RZ, UR36, P2 ;  /* 0x00000024ff1b7e24 */ /* 0x000fe200090e06ff */
[----:B------:R-:W-:Y:S01]  /*d630*/  IADD3 R32, P4, R3, 0x94, RZ ;  /* 0x0000009403207810 */ /* 0x000fe20007f9e0ff */
[----:B------:R-:W-:-:S04]  /*d640*/  IMAD.MOV.U32 R3, RZ, RZ, R223 ;  /* 0x000000ffff037224 */ /* 0x000fc800078e00df */
[----:B------:R-:W-:Y:S01]  /*d650*/  IMAD.X R35, RZ, RZ, UR36, P4 ;  /* 0x00000024ff237e24 */ /* 0x000fe2000a0e06ff */
[----:B------:R-:W-:Y:S07]  /*d660*/  @!P0 BRA `(.L_x_6889) ;  /* 0x0000000000708947 */ /* 0x000fee0003800000 */
[----:B------:R-:W-:Y:S01]  /*d670*/  MOV R0, 0x0 ;  /* 0x0000000000007802 */ /* 0x000fe20000000f00 */
[----:B------:R-:W-:Y:S01]  /*d680*/  ULDC.64 UR4, c[0x4][0x118] ;  /* 0x0100460000047ab9 */ /* 0x000fe20000000a00 */
[----:B------:R-:W-:Y:S01]  /*d690*/  ULDC.64 UR6, c[0x4][0x120] ;  /* 0x0100480000067ab9 */ /* 0x000fe20000000a00 */
[----:B-1----:R-:W-:Y:S01]  /*d6a0*/  IMAD.U32 R4, RZ, RZ, UR4 ;  /* 0x00000004ff047e24 */ /* 0x002fe2000f8e00ff */
        /* <DEDUP_REMOVED lines=12> */
.L_x_6890:
        /* <DEDUP_REMOVED lines=12> */
.L_x_6889:
[----:B------:R-:W-:Y:S05]  /*d830*/  BSYNC B6 ;  /* 0x0000000000067941 */ /* 0x000fea0003800000 */
.L_x_6888:
[----:B-1----:R-:W-:Y:S01]  /*d840*/  SHF.R.S32.HI R4, RZ, 0x1f, R3 ;  /* 0x0000001fff047819 */ /* 0x002fe20000011403 */
[----:B------:R-:W-:Y:S01]  /*d850*/  UIADD3 UR6, UP0, UR37, 0x11c, URZ ;  /* 0x0000011c25067890 */ /* 0x000fe2000ff1e03f */
[----:B------:R-:W0:Y:S01]  /*d860*/  LDC.64 R28, c[0x0][0xad0] ;  /* 0x0002b400ff1c7b82 */ /* 0x000e220000000a00 */
[----:B------:R-:W-:Y:S01]  /*d870*/  UIADD3 UR4, UP1, UR37, 0x90, URZ ;  /* 0x0000009025047890 */ /* 0x000fe2000ff3e03f */
[----:B------:R-:W-:Y:S01]  /*d880*/  LEA.HI R4, R4, R3, RZ, 0x3 ;  /* 0x0000000304047211 */ /* 0x000fe200078f18ff */
[----:B------:R-:W-:Y:S01]  /*d890*/  UIADD3.X UR7, URZ, UR36, URZ, UP0, !UPT ;  /* 0x000000243f077290 */ /* 0x000fe200087fe43f */
[----:B------:R-:W-:Y:S01]  /*d8a0*/  IMAD.MOV.U32 R15, RZ, RZ, 0x2 ;  /* 0x00000002ff0f7424 */ /* 0x000fe200078e00ff */
[----:B------:R-:W-:Y:S01]  /*d8b0*/  UIADD3.X UR5, URZ, UR36, URZ, UP1, !UPT ;  /* 0x000000243f057290 */ /* 0x000fe20008ffe43f */
[C---:B------:R-:W-:Y:S01]  /*d8c0*/  LOP3.LUT R6, R4.reuse, 0xfffffff8, RZ, 0xc0, !PT ;  /* 0xfffffff804067812 */ /* 0x040fe200078ec0ff */
[----:B------:R-:W-:Y:S01]  /*d8d0*/  IMAD.SHL.U32 R4, R4, 0x40, RZ ;  /* 0x0000004004047824 */ /* 0x000fe200078e00ff */
[----:B------:R-:W1:Y:S01]  /*d8e0*/  LDC.64 R38, c[0x0][0xad8] ;  /* 0x0002b600ff267b82 */ /* 0x000e620000000a00 */
[----:B------:R-:W-:Y:S01]  /*d8f0*/  IMAD.U32 R8, RZ, RZ, UR4 ;  /* 0x00000004ff087e24 */ /* 0x000fe2000f8e00ff */
[----:B------:R-:W-:Y:S01]  /*d900*/  UIADD3 UR4, UP1, UR37, 0xc0, URZ ;  /* 0x000000c025047890 */ /* 0x000fe2000ff3e03f */
[----:B------:R-:W-:Y:S01]  /*d910*/  IMAD.IADD R11, R3, 0x1, -R6 ;  /* 0x00000001030b7824 */ /* 0x000fe200078e0a06 */
[----:B------:R-:W-:Y:S01]  /*d920*/  LOP3.LUT R9, R4, 0xfffffe00, RZ, 0xc0, !PT ;  /* 0xfffffe0004097812 */ /* 0x000fe200078ec0ff */
[----:B------:R-:W-:Y:S01]  /*d930*/  IMAD.U32 R6, RZ, RZ, UR6 ;  /* 0x00000006ff067e24 */ /* 0x000fe2000f8e00ff */
[----:B------:R-:W-:Y:S01]  /*d940*/  UIADD3 UR6, UP0, UR37, 0xd0, URZ ;  /* 0x000000d025067890 */ /* 0x000fe2000ff1e03f */
[C---:B------:R-:W-:Y:S01]  /*d950*/  IMAD.SHL.U32 R3, R11.reuse, 0x40, RZ ;  /* 0x000000400b037824 */ /* 0x040fe200078e00ff */
[----:B------:R-:W2:Y:S01]  /*d960*/  LDC.64 R60, c[0x0][0xae0] ;  /* 0x0002b800ff3c7b82 */ /* 0x000ea20000000a00 */
[----:B------:R-:W-:Y:S01]  /*d970*/  IMAD.MOV.U32 R4, RZ, RZ, R6 ;  /* 0x000000ffff047224 */ /* 0x000fe200078e0006 */
[----:B------:R-:W-:Y:S01]  /*d980*/  LOP3.LUT P0, RZ, R11, 0x2, RZ, 0xc0, !PT ;  /* 0x000000020bff7812 */ /* 0x000fe2000780c0ff */
[----:B------:R-:W-:Y:S01]  /*d990*/  IMAD.U32 R5, RZ, RZ, UR7 ;  /* 0x00000007ff057e24 */ /* 0x000fe2000f8e00ff */
[----:B------:R-:W-:Y:S01]  /*d9a0*/  LOP3.LUT R3, R3, 0x1c0, RZ, 0xc0, !PT ;  /* 0x000001c003037812 */ /* 0x000fe200078ec0ff */
[----:B------:R-:W-:Y:S01]  /*d9b0*/  IMAD.U32 R7, RZ, RZ, UR5 ;  /* 0x00000005ff077e24 */ /* 0x000fe2000f8e00ff */
[----:B------:R-:W-:Y:S01]  /*d9c0*/  UIADD3.X UR5, URZ, UR36, URZ, UP1, !UPT ;  /* 0x000000243f057290 */ /* 0x000fe20008ffe43f */
[----:B------:R-:W-:Y:S01]  /*d9d0*/  IMAD.MOV.U32 R6, RZ, RZ, R8 ;  /* 0x000000ffff067224 */ /* 0x000fe200078e0008 */
[----:B------:R-:W-:Y:S01]  /*d9e0*/  LOP3.LUT R10, R3, 0x8, R10, 0xf8, !PT ;  /* 0x00000008030a7812 */ /* 0x000fe200078ef80a */
[----:B------:R-:W-:Y:S01]  /*d9f0*/  IMAD R9, R0, 0x400, R9 ;  /* 0x0000040000097824 */ /* 0x000fe200078e0209 */
[----:B------:R-:W-:Y:S01]  /*da00*/  SHF.R.U32.HI R3, RZ, 0x3, R3 ;  /* 0x00000003ff037819 */ /* 0x000fe20000011603 */
[----:B------:R-:W-:Y:S01]  /*da10*/  IMAD.MOV.U32 R12, RZ, RZ, 0x10 ;  /* 0x00000010ff0c7424 */ /* 0x000fe200078e00ff */
[----:B------:R3:W-:Y:S01]  /*da20*/  STL.128 [R1+0x120], R4 ;  /* 0x0001200401007387 */ /* 0x0007e20000100c00 */
[----:B------:R-:W-:Y:S01]  /*da30*/  LOP3.LUT P1, RZ, R11, 0x4, RZ, 0xc0, !PT ;  /* 0x000000040bff7812 */ /* 0x000fe2000782c0ff */
[----:B------:R-:W-:Y:S01]  /*da40*/  IMAD.MOV.U32 R8, RZ, RZ, R32 ;  /* 0x000000ffff087224 */ /* 0x000fe200078e0020 */
[----:B------:R-:W-:Y:S01]  /*da50*/  LOP3.LUT R0, R10, R3, RZ, 0x3c, !PT ;  /* 0x000000030a007212 */ /* 0x000fe200078e3cff */
[----:B------:R-:W-:Y:S01]  /*da60*/  UIADD3.X UR7, URZ, UR36, URZ, UP0, !UPT ;  /* 0x000000243f077290 */ /* 0x000fe200087fe43f */
[----:B------:R-:W-:Y:S01]  /*da70*/  IMAD.U32 R10, RZ, RZ, UR4 ;  /* 0x00000004ff0a7e24 */ /* 0x000fe2000f8e00ff */
[----:B------:R-:W-:Y:S01]  /*da80*/  SEL R12, R12, 0xfffffff0, !P0 ;  /* 0xfffffff00c0c7807 */ /* 0x000fe20004000000 */
[----:B------:R-:W-:Y:S01]  /*da90*/  IMAD.U32 R11, RZ, RZ, UR5 ;  /* 0x00000005ff0b7e24 */ /* 0x000fe2000f8e00ff */
[----:B------:R4:W-:Y:S01]  /*daa0*/  STL.64 [R1+0xe0], R26 ;  /* 0x0000e01a01007387 */ /* 0x0009e20000100a00 */
[----:B------:R-:W-:Y:S01]  /*dab0*/  IMAD.IADD R0, R9, 0x1, R0 ;  /* 0x0000000109007824 */ /* 0x000fe200078e0200 */
[----:B------:R-:W-:Y:S01]  /*dac0*/  ULDC UR4, c[0x0][0x3f4] ;  /* 0x0000fd0000047ab9 */ /* 0x000fe20000000800 */
[----:B------:R-:W-:Y:S01]  /*dad0*/  IMAD.MOV.U32 R9, RZ, RZ, R35 ;  /* 0x000000ffff097224 */ /* 0x000fe200078e0023 */
[----:B------:R-:W-:Y:S01]  /*dae0*/  STL.64 [R1+0xd0], R162 ;  /* 0x0000d0a201007387 */ /* 0x000fe20000100a00 */
[----:B------:R-:W-:Y:S01]  /*daf0*/  IMAD.WIDE.U32 R14, R0, R15, UR42 ;  /* 0x0000002a000e7e25 */ /* 0x000fe2000f8e000f */
[----:B---3--:R-:W3:Y:S03]  /*db00*/  LDC R6, c[0x0][0x450] ;  /* 0x00011400ff067b82 */ /* 0x008ee60000000800 */
[----:B------:R-:W-:Y:S01]  /*db10*/  IMAD.MOV.U32 R13, RZ, RZ, 0x20 ;  /* 0x00000020ff0d7424 */ /* 0x000fe200078e00ff */
[----:B------:R-:W-:Y:S01]  /*db20*/  IADD3 R14, P0, R14, 0x36400, RZ ;  /* 0x000364000e0e7810 */ /* 0x000fe20007f1e0ff */
[----:B0-----:R-:W-:Y:S01]  /*db30*/  IMAD.MOV.U32 R7, RZ, RZ, R28 ;  /* 0x000000ffff077224 */ /* 0x001fe200078e001c */
[----:B------:R0:W-:Y:S01]  /*db40*/  STL.128 [R1+0x130], R8 ;  /* 0x0001300801007387 */ /* 0x0001e20000100c00 */
[----:B------:R-:W-:Y:S01]  /*db50*/  IMAD.U32 R28, RZ, RZ, UR37 ;  /* 0x00000025ff1c7e24 */ /* 0x000fe2000f8e00ff */
[----:B------:R-:W-:Y:S01]  /*db60*/  SEL R13, R13, 0xffffffe0, !P1 ;  /* 0xffffffe00d0d7807 */ /* 0x000fe20004800000 */
[----:B------:R-:W-:Y:S01]  /*db70*/  IMAD.U32 R20, RZ, RZ, UR6 ;  /* 0x00000006ff147e24 */ /* 0x000fe2000f8e00ff */
[----:B------:R-:W3:Y:S01]  /*db80*/  LDC.64 R4, c[0x0][0x448] ;  /* 0x00011200ff047b82 */ /* 0x000ee20000000a00 */
[----:B------:R-:W-:Y:S01]  /*db90*/  IMAD.U32 R21, RZ, RZ, UR7 ;  /* 0x00000007ff157e24 */ /* 0x000fe2000f8e00ff */
[----:B------:R-:W-:Y:S01]  /*dba0*/  IADD3 R28, P5, R28, 0x140, RZ ;  /* 0x000001401c1c7810 */ /* 0x000fe20007fbe0ff */
[----:B------:R-:W-:Y:S01]  /*dbb0*/  IMAD.X R15, RZ, RZ, R15, P0 ;  /* 0x000000ffff0f7224 */ /* 0x000fe200000e060f */
[----:B------:R2:W-:Y:S01]  /*dbc0*/  STL.64 [R1+0xc0], R12 ;  /* 0x0000c00c01007387 */ /* 0x0005e20000100a00 */
[----:B----4-:R-:W-:-:S02]  /*dbd0*/  IMAD.MOV.U32 R26, RZ, RZ, R29 ;  /* 0x000000ffff1a7224 */ /* 0x010fc400078e001d */
[----:B-1----:R-:W-:Y:S01]  /*dbe0*/  IMAD.MOV.U32 R27, RZ, RZ, R38 ;  /* 0x000000ffff1b7224 */ /* 0x002fe200078e0026 */
[----:B------:R1:W-:Y:S01]  /*dbf0*/  STL.64 [R1+0xd8], R20 ;  /* 0x0000d81401007387 */ /* 0x0003e20000100a00 */
[----:B------:R-:W-:Y:S02]  /*dc00*/  VIADD R212, R34, 0xffffff80 ;  /* 0xffffff8022d47836 */ /* 0x000fe40000000000 */
[----:B------:R-:W-:Y:S01]  /*dc10*/  IMAD.X R29, RZ, RZ, UR36, P5 ;  /* 0x00000024ff1d7e24 */ /* 0x000fe2000a8e06ff */
[----:B------:R1:W-:Y:S01]  /*dc20*/  STL.64 [R1+0xc8], R14 ;  /* 0x0000c80e01007387 */ /* 0x0003e20000100a00 */
[----:B0-----:R-:W-:Y:S01]  /*dc30*/  IMAD.MOV.U32 R8, RZ, RZ, RZ ;  /* 0x000000ffff087224 */ /* 0x001fe200078e00ff */
[----:B------:R-:W-:Y:S01]  /*dc40*/  ISETP.LT.AND P5, PT, RZ, UR4, PT ;  /* 0x00000004ff007c0c */ /* 0x000fe2000bfa1270 */
[----:B------:R-:W-:Y:S01]  /*dc50*/  IMAD.MOV.U32 R9, RZ, RZ, R39 ;  /* 0x000000ffff097224 */ /* 0x000fe200078e0027 */
[----:B------:R1:W-:Y:S01]  /*dc60*/  STL.128 [R1+0xf0], R24 ;  /* 0x0000f01801007387 */ /* 0x0003e20000100c00 */
[----:B--2---:R-:W-:-:S02]  /*dc70*/  IMAD.MOV.U32 R10, RZ, RZ, R60 ;  /* 0x000000ffff0a7224 */ /* 0x004fc400078e003c */
[----:B------:R-:W-:Y:S01]  /*dc80*/  IMAD.MOV.U32 R11, RZ, RZ, R61 ;  /* 0x000000ffff0b7224 */ /* 0x000fe200078e003d */
[----:B------:R1:W-:Y:S01]  /*dc90*/  STL.U8 [R1+0xe8], RZ ;  /* 0x0000e8ff01007387 */ /* 0x0003e20000100000 */
[----:B------:R-:W-:Y:S02]  /*dca0*/  IMAD.U32 R34, RZ, RZ, UR37 ;  /* 0x00000025ff227e24 */ /* 0x000fe4000f8e00ff */
[----:B------:R-:W-:Y:S01]  /*dcb0*/  IMAD.U32 R38, RZ, RZ, UR37 ;  /* 0x00000025ff267e24 */ /* 0x000fe2000f8e00ff */
[----:B------:R1:W-:Y:S01]  /*dcc0*/  STL.128 [R1+0x100], R8 ;  /* 0x0001000801007387 */ /* 0x0003e20000100c00 */
[----:B------:R-:W-:Y:S01]  /*dcd0*/  IMAD.U32 R32, RZ, RZ, UR37 ;  /* 0x00000025ff207e24 */ /* 0x000fe2000f8e00ff */
[----:B------:R-:W-:Y:S01]  /*dce0*/  IADD3 R34, P0, R34, 0x128, RZ ;  /* 0x0000012822227810 */ /* 0x000fe20007f1e0ff */
[----:B------:R-:W-:Y:S01]  /*dcf0*/  IMAD.U32 R39, RZ, RZ, UR37 ;  /* 0x00000025ff277e24 */ /* 0x000fe2000f8e00ff */
[----:B---3--:R1:W-:Y:S01]  /*dd00*/  STL.128 [R1+0x110], R4 ;  /* 0x0001100401007387 */ /* 0x0083e20000100c00 */
[----:B------:R-:W-:Y:S01]  /*dd10*/  IMAD.U32 R35, RZ, RZ, UR37 ;  /* 0x00000025ff237e24 */ /* 0x000fe2000f8e00ff */
[----:B------:R-:W-:Y:S01]  /*dd20*/  IADD3 R38, P1, R38, 0x120, RZ ;  /* 0x0000012026267810 */ /* 0x000fe20007f3e0ff */
[----:B------:R-:W-:Y:S01]  /*dd30*/  IMAD.X R61, RZ, RZ, UR36, P0 ;  /* 0x00000024ff3d7e24 */ /* 0x000fe200080e06ff */
[----:B------:R1:W-:Y:S01]  /*dd40*/  STL.U8 [R1+0x140], RZ ;  /* 0x000140ff01007387 */ /* 0x0003e20000100000 */
[----:B------:R-:W-:-:S02]  /*dd50*/  IADD3 R32, P2, R32, 0xec, RZ ;  /* 0x000000ec20207810 */ /* 0x000fc40007f5e0ff */
[----:B------:R-:W-:Y:S01]  /*dd60*/  IADD3 R39, P3, R39, 0xe8, RZ ;  /* 0x000000e827277810 */ /* 0x000fe20007f7e0ff */
[----:B------:R1:W-:Y:S01]  /*dd70*/  STL [R1+0xec], R212 ;  /* 0x0000ecd401007387 */ /* 0x0003e20000100800 */
[----:B------:R-:W-:Y:S01]  /*dd80*/  IADD3 R35, P4, R35, 0xd8, RZ ;  /* 0x000000d823237810 */ /* 0x000fe20007f9e0ff */
[----:B------:R-:W-:Y:S02]  /*dd90*/  IMAD.X R63, RZ, RZ, UR36, P1 ;  /* 0x00000024ff3f7e24 */ /* 0x000fe400088e06ff */
[----:B------:R-:W-:Y:S02]  /*dda0*/  IMAD.X R49, RZ, RZ, UR36, P2 ;  /* 0x00000024ff317e24 */ /* 0x000fe400090e06ff */
[----:B------:R-:W-:Y:S02]  /*ddb0*/  IMAD.X R60, RZ, RZ, UR36, P3 ;  /* 0x00000024ff3c7e24 */ /* 0x000fe400098e06ff */
[----:B------:R-:W-:Y:S01]  /*ddc0*/  IMAD.X R58, RZ, RZ, UR36, P4 ;  /* 0x00000024ff3a7e24 */ /* 0x000fe2000a0e06ff */
[----:B------:R-:W-:Y:S06]  /*ddd0*/  @P5 BRA `(.L_x_6891) ;  /* 0x0000000000405947 */ /* 0x000fec0003800000 */
[----:B------:R-:W2:Y:S02]  /*dde0*/  LDL R3, [R1+0x1f4] ;  /* 0x0001f40001037983 */ /* 0x000ea40000100800 */
[----:B--2---:R-:W-:-:S04]  /*ddf0*/  LEA.HI R0, R3, R3, RZ, 0x1 ;  /* 0x0000000303007211 */ /* 0x004fc800078f08ff */
        /* <DEDUP_REMOVED lines=8> */
.L_x_6894:
[----:B--2---:R2:W3:Y:S02]  /*de80*/  SYNCS.PHASECHK.TRANS64.TRYWAIT P0, [R2+URZ+0x38800], R3 ;  /* 0x03880003020075a7 */ /* 0x0044e4000800017f */
[----:B---3--:R-:W-:Y:S05]  /*de90*/  @!P0 NANOSLEEP.SYNCS 0x989680 ;  /* 0x009896800000895d */ /* 0x008fea0003900000 */
[----:B------:R-:W3:Y:S02]  /*dea0*/  @!P0 SYNCS.PHASECHK.TRANS64 P0, [R2+URZ+0x38800], R3 ;  /* 0x03880003020085a7 */ /* 0x000ee4000800007f */
[----:B---3--:R-:W-:Y:S05]  /*deb0*/  @!P0 BRA `(.L_x_6894) ;  /* 0xfffffffc00f08947 */ /* 0x008fea000383ffff */
.L_x_6893:
[----:B------:R-:W-:Y:S05]  /*dec0*/  BSYNC B0 ;  /* 0x0000000000007941 */ /* 0x000fea0003800000 */
.L_x_6892:
[----:B------:R-:W-:Y:S05]  /*ded0*/  BRA `(.L_x_6895) ;  /* 0x0000002c00687947 */ /* 0x000fea0003800000 */
.L_x_6891:
[----:B------:R-:W-:Y:S01]  /*dee0*/  LOP3.LUT P0, RZ, R46, 0x3ff, RZ, 0xc0, !PT ;  /* 0x000003ff2eff7812 */ /* 0x000fe2000780c0ff */
[----:B------:R-:W-:Y:S01]  /*def0*/  ULDC.64 UR4, c[0x0][0x3f8] ;  /* 0x0000fe0000047ab9 */ /* 0x000fe20000000a00 */
[----:B-----5:R-:W-:Y:S01]  /*df00*/  SHF.R.S32.HI R0, RZ, 0x1f, R33 ;  /* 0x0000001fff007819 */ /* 0x020fe20000011421 */
[----:B------:R-:W-:Y:S01]  /*df10*/  ULDC.64 UR6, c[0x0][0x408] ;  /* 0x0001020000067ab9 */ /* 0x000fe20000000a00 */
[----:B------:R-:W-:Y:S01]  /*df20*/  IMAD.WIDE.U32 R46, R33, UR4, RZ ;  /* 0x00000004212e7c25 */ /* 0x000fe2000f8e00ff */
[----:B------:R-:W-:Y:S03]  /*df30*/  BSSY B6, `(.L_x_6896) ;  /* 0x0000019000067945 */ /* 0x000fe60003800000 */
[C---:B-1----:R-:W-:Y:S02]  /*df40*/  IMAD R4, R0.reuse, UR4, RZ ;  /* 0x0000000400047c24 */ /* 0x042fe4000f8e02ff */
        /* <DEDUP_REMOVED lines=23> */
.L_x_6897:
[----:B------:R-:W-:Y:S05]  /*e0c0*/  BSYNC B6 ;  /* 0x0000000000067941 */ /* 0x000fea0003800000 */
.L_x_6896:
[----:B------:R-:W2:Y:S01]  /*e0d0*/  LDL R0, [R1+0x70] ;  /* 0x0000700001007983 */ /* 0x000ea20000100800 */
[----:B------:R-:W-:Y:S01]  /*e0e0*/  ULDC.U8 UR4, c[0x0][0x410] ;  /* 0x0001040000047ab9 */ /* 0x000fe20000000000 */
[----:B------:R-:W-:Y:S01]  /*e0f0*/  BSSY B0, `(.L_x_6898) ;  /* 0x00002b0000007945 */ /* 0x000fe20003800000 */
[----:B------:R-:W-:Y:S01]  /*e100*/  ISETP.NE.AND P0, PT, RZ, UR4, PT ;  /* 0x00000004ff007c0c */ /* 0x000fe2000bf05270 */
[----:B--2---:R-:W-:-:S12]  /*e110*/  IMAD R0, R0, 0x40, R153 ;  /* 0x0000004000007824 */ /* 0x004fd800078e0299 */
[----:B------:R-:W-:Y:S05]  /*e120*/  @!P0 BRA `(.L_x_6899) ;  /* 0x00000014008c8947 */ /* 0x000fea0003800000 */
[----:B------:R-:W0:Y:S01]  /*e130*/  LDC R21, c[0x0][0x448] ;  /* 0x00011200ff157b82 */ /* 0x000e220000000800 */
[----:B------:R-:W-:Y:S01]  /*e140*/  IMAD R3, R215, 0x20, R0 ;  /* 0x00000020d7037824 */ /* 0x000fe200078e0200 */
[----:B------:R-:W-:Y:S01]  /*e150*/  ULDC.64 UR4, c[0x0][0x3f8] ;  /* 0x0000fe0000047ab9 */ /* 0x000fe20000000a00 */
[----:B------:R-:W-:Y:S01]  /*e160*/  ULDC.64 UR6, c[0x0][0x408] ;  /* 0x0001020000067ab9 */ /* 0x000fe20000000a00 */
[----:B------:R-:W-:Y:S02]  /*e170*/  IMAD.MOV.U32 R10, RZ, RZ, R26 ;  /* 0x000000ffff0a7224 */ /* 0x000fe400078e001a */
[----:B------:R-:W-:Y:S01]  /*e180*/  IMAD.MOV.U32 R11, RZ, RZ, R33 ;  /* 0x000000ffff0b7224 */ /* 0x000fe200078e0021 */
[----:B0-----:R-:W-:-:S13]  /*e190*/  ISETP.NE.AND P0, PT, R21, 0x1, PT ;  /* 0x000000011500780c */ /* 0x001fda0003f05270 */
[----:B------:R-:W0:Y:S08]  /*e1a0*/  @P0 LDC R4, c[0x0][0x44c] ;  /* 0x00011300ff040b82 */ /* 0x000e300000000800 */
[----:B------:R-:W1:Y:S01]  /*e1b0*/  @P0 LDC R5, c[0x0][0x450] ;  /* 0x00011400ff050b82 */ /* 0x000e620000000800 */
[----:B0-----:R-:W-:-:S05]  /*e1c0*/  @P0 IMAD.HI.U32 R4, R3, R4, RZ ;  /* 0x0000000403040227 */ /* 0x001fca00078e00ff */
[----:B-1----:R-:W-:Y:S01]  /*e1d0*/  @P0 SHF.R.U32.HI R3, RZ, R5, R4 ;  /* 0x00000005ff030219 */ /* 0x002fe20000011604 */
[----:B------:R-:W-:Y:S02]  /*e1e0*/  IMAD.MOV.U32 R4, RZ, RZ, R46 ;  /* 0x000000ffff047224 */ /* 0x000fe400078e002e */
[----:B------:R-:W-:Y:S01]  /*e1f0*/  IMAD.MOV.U32 R5, RZ, RZ, R25 ;  /* 0x000000ffff057224 */ /* 0x000fe200078e0019 */
[----:B------:R-:W-:Y:S01]  /*e200*/  SHF.R.S32.HI R6, RZ, 0x1f, R3 ;  /* 0x0000001fff067819 */ /* 0x000fe20000011403 */
[----:B------:R-:W-:-:S04]  /*e210*/  IMAD.WIDE.U32 R10, R3, UR6, R10 ;  /* 0x00000006030a7c25 */ /* 0x000fc8000f8e000a */
[C---:B------:R-:W-:Y:S02]  /*e220*/  IMAD R8, R6.reuse, UR4, RZ ;  /* 0x0000000406087c24 */ /* 0x040fe4000f8e02ff */
[----:B------:R-:W-:Y:S02]  /*e230*/  IMAD R6, R6, UR6, RZ ;  /* 0x0000000606067c24 */ /* 0x000fe4000f8e02ff */
[----:B------:R-:W-:-:S04]  /*e240*/  IMAD.WIDE.U32 R4, R3, UR4, R4 ;  /* 0x0000000403047c25 */ /* 0x000fc8000f8e0004 */
[C---:B------:R-:W-:Y:S01]  /*e250*/  IMAD R7, R3.reuse, UR5, R8 ;  /* 0x0000000503077c24 */ /* 0x040fe2000f8e0208 */
[----:B------:R-:W-:Y:S01]  /*e260*/  ULDC.64 UR4, c[0x0][0x3e8] ;  /* 0x0000fa0000047ab9 */ /* 0x000fe20000000a00 */
[----:B------:R-:W-:Y:S01]  /*e270*/  IMAD R9, R3, UR7, R6 ;  /* 0x0000000703097c24 */ /* 0x000fe2000f8e0206 */
[----:B------:R-:W-:Y:S01]  /*e280*/  ULDC.64 UR6, c[0x0][0x400] ;  /* 0x0001000000067ab9 */ /* 0x000fe20000000a00 */
[----:B------:R-:W-:Y:S01]  /*e290*/  IMAD.IADD R7, R5, 0x1, R7 ;  /* 0x0000000105077824 */ /* 0x000fe200078e0207 */
[----:B------:R-:W-:Y:S01]  /*e2a0*/  LEA R6, P0, R4, UR4, 0x1 ;  /* 0x0000000404067c11 */ /* 0x000fe2000f8008ff */
[----:B------:R-:W-:Y:S01]  /*e2b0*/  IMAD.IADD R9, R11, 0x1, R9 ;  /* 0x000000010b097824 */ /* 0x000fe200078e0209 */
[----:B------:R-:W-:Y:S01]  /*e2c0*/  LEA R8, P1, R10, UR6, 0x1 ;  /* 0x000000060a087c11 */ /* 0x000fe2000f8208ff */
[----:B------:R-:W-:Y:S01]  /*e2d0*/  UMOV UR4, 0xffffffff ;  /* 0xffffffff00047882 */ /* 0x000fe20000000000 */
[----:B------:R-:W-:Y:S02]  /*e2e0*/  LEA.HI.X R7, R4, UR5, R7, 0x1, P0 ;  /* 0x0000000504077c11 */ /* 0x000fe400080f0c07 */
[----:B------:R-:W-:Y:S01]  /*e2f0*/  LEA.HI.X R9, R10, UR7, R9, 0x1, P1 ;  /* 0x000000070a097c11 */ /* 0x000fe200088f0c09 */
[----:B------:R-:W-:Y:S08]  /*e300*/  BRA.DIV UR4, `(.L_x_6900) ;  /* 0x0000030a04cc7947 */ /* 0x000ff0000b800000 */
[----:B------:R0:W1:Y:S04]  /*e310*/  SHFL.IDX PT, R3, R7, RZ, 0x1c1f ;  /* 0x001c1fff07037589 */ /* 0x00006800000e0000 */
[----:B------:R0:W2:Y:S04]  /*e320*/  SHFL.IDX PT, R4, R6, RZ, 0x1c1f ;  /* 0x001c1fff06047589 */ /* 0x0000a800000e0000 */
[----:B------:R0:W3:Y:S04]  /*e330*/  SHFL.IDX PT, R5, R9, RZ, 0x1c1f ;  /* 0x001c1fff09057589 */ /* 0x0000e800000e0000 */
[----:B------:R0:W4:Y:S02]  /*e340*/  SHFL.IDX PT, R14, R8, RZ, 0x1c1f ;  /* 0x001c1fff080e7589 */ /* 0x00012400000e0000 */
.L_x_7239:
        /* <DEDUP_REMOVED lines=9> */
[----:B------:R-:W-:Y:S02]  /*e3e0*/  CS2R R24, SRZ ;  /* 0x0000000000187805 */ /* 0x000fe4000001ff00 */
[----:B------:R-:W-:Y:S02]  /*e3f0*/  ISETP.GE.AND P4, PT, R154, UR4, PT ;  /* 0x000000049a007c0c */ /* 0x000fe4000bf86270 */
[----:B------:R-:W-:Y:S02]  /*e400*/  CS2R R64, SRZ ;  /* 0x0000000000407805 */ /* 0x000fe4000001ff00 */
[----:B------:R-:W-:-:S09]  /*e410*/  ISETP.GE.AND P5, PT, R161, UR4, PT ;  /* 0x00000004a1007c0c */ /* 0x000fd2000bfa6270 */
[C---:B------:R-:W-:Y:S01]  /*e420*/  @!P4 IMAD.SHL.U32 R13, R154.reuse, 0x2, RZ ;  /* 0x000000029a0dc824 */ /* 0x040fe200078e00ff */
[----:B------:R-:W-:-:S03]  /*e430*/  @!P4 SHF.L.U64.HI R46, R154, 0x1, R155 ;  /* 0x000000019a2ec819 */ /* 0x000fc6000001029b */
[C---:B------:R-:W-:Y:S01]  /*e440*/  @!P5 IMAD.SHL.U32 R15, R161.reuse, 0x2, RZ ;  /* 0x00000002a10fd824 */ /* 0x040fe200078e00ff */
[----:B------:R-:W-:Y:S02]  /*e450*/  @!P5 SHF.L.U64.HI R26, R161, 0x1, R216 ;  /* 0x00000001a11ad819 */ /* 0x000fe400000102d8 */
[-C--:B----4-:R-:W-:Y:S02]  /*e460*/  @!P4 IADD3 R12, P1, R14, R13.reuse, RZ ;  /* 0x0000000d0e0cc210 */ /* 0x090fe40007f3e0ff */
[C---:B--2---:R-:W-:Y:S02]  /*e470*/  @!P4 IADD3 R10, P0, R4.reuse, R13, RZ ;  /* 0x0000000d040ac210 */ /* 0x044fe40007f1e0ff */
[-C--:B------:R-:W-:Y:S01]  /*e480*/  @!P5 IADD3 R20, P2, R4, R15.reuse, RZ ;  /* 0x0000000f0414d210 */ /* 0x080fe20007f5e0ff */
[--C-:B---3--:R-:W-:Y:S01]  /*e490*/  @!P4 IMAD.X R13, R5, 0x1, R46.reuse, P1 ;  /* 0x00000001050dc824 */ /* 0x108fe200008e062e */
[----:B------:R-:W-:Y:S01]  /*e4a0*/  @!P5 IADD3 R14, P3, R14, R15, RZ ;  /* 0x0000000f0e0ed210 */ /* 0x000fe20007f7e0ff */
[C---:B-1----:R-:W-:Y:S01]  /*e4b0*/  @!P4 IMAD.X R11, R3.reuse, 0x1, R46, P0 ;  /* 0x00000001030bc824 */ /* 0x042fe200000e062e */
[----:B------:R-:W-:Y:S01]  /*e4c0*/  CS2R R46, SRZ ;  /* 0x00000000002e7805 */ /* 0x000fe2000001ff00 */
[----:B------:R-:W-:-:S02]  /*e4d0*/  @!P5 IMAD.X R21, R3, 0x1, R26, P2 ;  /* 0x000000010315d824 */ /* 0x000fc400010e061a */
[----:B------:R-:W-:Y:S01]  /*e4e0*/  @!P5 IMAD.X R15, R5, 0x1, R26, P3 ;  /* 0x00000001050fd824 */ /* 0x000fe200018e061a */
[----:B------:R-:W-:Y:S01]  /*e4f0*/  CS2R R26, SRZ ;  /* 0x00000000001a7805 */ /* 0x000fe2000001ff00 */
[----:B------:R1:W5:Y:S04]  /*e500*/  @!P4 LD.E.64 R64, desc[UR44][R10.64] ;  /* 0x0000002c0a40c980 */ /* 0x000368000c101b00 */
[----:B------:R1:W5:Y:S04]  /*e510*/  @!P5 LD.E.64 R24, desc[UR44][R20.64] ;  /* 0x0000002c1418d980 */ /* 0x000368000c101b00 */
[----:B------:R1:W5:Y:S04]  /*e520*/  @!P4 LD.E.64 R46, desc[UR44][R12.64] ;  /* 0x0000002c0c2ec980 */ /* 0x000368000c101b00 */
[----:B------:R1:W5:Y:S02]  /*e530*/  @!P5 LD.E.64 R26, desc[UR44][R14.64] ;  /* 0x0000002c0e1ad980 */ /* 0x000364000c101b00 */
.L_x_6902:
[----:B------:R-:W-:Y:S05]  /*e540*/  BSYNC B1 ;  /* 0x0000000000017941 */ /* 0x000fea0003800000 */
.L_x_6901:
[----:B-1---5:R-:W-:Y:S01]  /*e550*/  IMAD.MOV.U32 R3, RZ, RZ, R24 ;  /* 0x000000ffff037224 */ /* 0x022fe200078e0018 */
[----:B------:R-:W-:Y:S01]  /*e560*/  UMOV UR4, 0xffffffff ;  /* 0xffffffff00047882 */ /* 0x000fe20000000000 */
[----:B--2---:R-:W-:Y:S01]  /*e570*/  IMAD.MOV.U32 R4, RZ, RZ, R25 ;  /* 0x000000ffff047224 */ /* 0x004fe200078e0019 */
[----:B------:R-:W-:Y:S01]  /*e580*/  CS2R R20, SRZ ;  /* 0x0000000000147805 */ /* 0x000fe2000001ff00 */
[----:B---3--:R-:W-:Y:S02]  /*e590*/  IMAD.MOV.U32 R5, RZ, RZ, R64 ;  /* 0x000000ffff057224 */ /* 0x008fe400078e0040 */
        /* <DEDUP_REMOVED lines=11> */
[----:B------:R-:W-:Y:S06]  /*e650*/  BRA.DIV UR4, `(.L_x_6903) ;  /* 0x0000030a04687947 */ /* 0x000fec000b800000 */
[----:B------:R1:W2:Y:S04]  /*e660*/  SHFL.IDX PT, R3, R7, 0x1, 0x1c1f ;  /* 0x003c1f0007037f89 */ /* 0x0002a800000e0000 */
[----:B------:R1:W3:Y:S04]  /*e670*/  SHFL.IDX PT, R4, R6, 0x1, 0x1c1f ;  /* 0x003c1f0006047f89 */ /* 0x0002e800000e0000 */
[----:B------:R1:W0:Y:S04]  /*e680*/  SHFL.IDX PT, R5, R9, 0x1, 0x1c1f ;  /* 0x003c1f0009057f89 */ /* 0x00022800000e0000 */
[----:B----4-:R1:W4:Y:S02]  /*e690*/  SHFL.IDX PT, R14, R8, 0x1, 0x1c1f ;  /* 0x003c1f00080e7f89 */ /* 0x01032400000e0000 */
.L_x_7245:
[----:B01----:R-:W5:Y:S01]  /*e6a0*/  LDL R7, [R1+0x1f4] ;  /* 0x0001f40001077983 */ /* 0x003f620000100800 */
[----:B------:R-:W-:Y:S01]  /*e6b0*/  VIADD R0, R0, 0x20 ;  /* 0x0000002000007836 */ /* 0x000fe20000000000 */
[----:B------:R-:W-:Y:S01]  /*e6c0*/  BSSY B1, `(.L_x_6904) ;  /* 0x0000021000017945 */ /* 0x000fe20003800000 */
[----:B------:R-:W-:Y:S02]  /*e6d0*/  CS2R R10, SRZ ;  /* 0x00000000000a7805 */ /* 0x000fe4000001ff00 */
[----:B------:R-:W-:Y:S02]  /*e6e0*/  CS2R R8, SRZ ;  /* 0x0000000000087805 */ /* 0x000fe4000001ff00 */
[----:B------:R-:W-:Y:S02]  /*e6f0*/  CS2R R12, SRZ ;  /* 0x00000000000c7805 */ /* 0x000fe4000001ff00 */
[----:B------:R-:W-:Y:S02]  /*e700*/  ISETP.GE.AND P0, PT, R0, R33, PT ;  /* 0x000000210000720c */ /* 0x000fe40003f06270 */
[----:B-----5:R-:W-:-:S04]  /*e710*/  LEA.HI R6, R7, R7, RZ, 0x1 ;  /* 0x0000000707067211 */ /* 0x020fc800078f08ff */
[----:B------:R-:W-:-:S05]  /*e720*/  LOP3.LUT R6, R6, 0xfffffffe, RZ, 0xc0, !PT ;  /* 0xfffffffe06067812 */ /* 0x000fca00078ec0ff */
[----:B------:R-:W-:-:S05]  /*e730*/  IMAD.IADD R6, R7, 0x1, -R6 ;  /* 0x0000000107067824 */ /* 0x000fca00078e0a06 */
[----:B------:R-:W-:Y:S01]  /*e740*/  SHF.L.U32 R7, R6, 0x1f, RZ ;  /* 0x0000001f06077819 */ /* 0x000fe200000006ff */
[----:B------:R-:W-:Y:S06]  /*e750*/  @P0 BRA `(.L_x_6905) ;  /* 0x00000000005c0947 */ /* 0x000fec0003800000 */
[----:B------:R-:W-:Y:S01]  /*e760*/  ULDC UR4, c[0x0][0x3f4] ;  /* 0x0000fd0000047ab9 */ /* 0x000fe20000000800 */
[----:B------:R-:W-:Y:S02]  /*e770*/  CS2R R20, SRZ ;  /* 0x0000000000147805 */ /* 0x000fe4000001ff00 */
[----:B------:R-:W-:Y:S02]  /*e780*/  ISETP.GE.AND P4, PT, R154, UR4, PT ;  /* 0x000000049a007c0c */ /* 0x000fe4000bf86270 */
[----:B------:R-:W-:Y:S02]  /*e790*/  CS2R R10, SRZ ;  /* 0x00000000000a7805 */ /* 0x000fe4000001ff00 */
[----:B------:R-:W-:Y:S02]  /*e7a0*/  ISETP.GE.AND P5, PT, R161, UR4, PT ;  /* 0x00000004a1007c0c */ /* 0x000fe4000bfa6270 */
[----:B------:R-:W-:-:S07]  /*e7b0*/  CS2R R12, SRZ ;  /* 0x00000000000c7805 */ /* 0x000fce000001ff00 */
[C---:B------:R-:W-:Y:S01]  /*e7c0*/  @!P4 IMAD.SHL.U32 R69, R154.reuse, 0x2, RZ ;  /* 0x000000029a45c824 */ /* 0x040fe200078e00ff */
[----:B------:R-:W-:-:S03]  /*e7d0*/  @!P4 SHF.L.U64.HI R0, R154, 0x1, R155 ;  /* 0x000000019a00c819 */ /* 0x000fc6000001029b */
[C---:B------:R-:W-:Y:S01]  /*e7e0*/  @!P5 IMAD.SHL.U32 R15, R161.reuse, 0x2, RZ ;  /* 0x00000002a10fd824 */ /* 0x040fe200078e00ff */
[----:B------:R-:W-:Y:S02]  /*e7f0*/  @!P5 SHF.L.U64.HI R6, R161, 0x1, R216 ;  /* 0x00000001a106d819 */ /* 0x000fe400000102d8 */
[-C--:B----4-:R-:W-:Y:S02]  /*e800*/  @!P4 IADD3 R68, P1, R14, R69.reuse, RZ ;  /* 0x000000450e44c210 */ /* 0x090fe40007f3e0ff */
[C---:B---3--:R-:W-:Y:S02]  /*e810*/  @!P4 IADD3 R66, P0, R4.reuse, R69, RZ ;  /* 0x000000450442c210 */ /* 0x048fe40007f1e0ff */
[-C--:B------:R-:W-:Y:S02]  /*e820*/  @!P5 IADD3 R70, P2, R4, R15.reuse, RZ ;  /* 0x0000000f0446d210 */ /* 0x080fe40007f5e0ff */
[----:B------:R-:W-:Y:S02]  /*e830*/  CS2R R8, SRZ ;  /* 0x0000000000087805 */ /* 0x000fe4000001ff00 */
[----:B------:R-:W-:Y:S01]  /*e840*/  @!P5 IADD3 R14, P3, R14, R15, RZ ;  /* 0x0000000f0e0ed210 */ /* 0x000fe20007f7e0ff */
[----:B--2---:R-:W-:-:S02]  /*e850*/  @!P4 IMAD.X R67, R3, 0x1, R0, P0 ;  /* 0x000000010343c824 */ /* 0x004fc400000e0600 */
[----:B------:R-:W-:Y:S02]  /*e860*/  @!P5 IMAD.X R71, R3, 0x1, R6, P2 ;  /* 0x000000010347d824 */ /* 0x000fe400010e0606 */
[C---:B------:R-:W-:Y:S01]  /*e870*/  @!P4 IMAD.X R69, R5.reuse, 0x1, R0, P1 ;  /* 0x000000010545c824 */ /* 0x040fe200008e0600 */
[----:B------:R0:W5:Y:S01]  /*e880*/  @!P4 LD.E.64 R10, desc[UR44][R66.64] ;  /* 0x0000002c420ac980 */ /* 0x000162000c101b00 */
[----:B------:R-:W-:-:S03]  /*e890*/  @!P5 IMAD.X R15, R5, 0x1, R6, P3 ;  /* 0x00000001050fd824 */ /* 0x000fc600018e0606 */
[----:B------:R0:W5:Y:S04]  /*e8a0*/  @!P5 LD.E.64 R20, desc[UR44][R70.64] ;  /* 0x0000002c4614d980 */ /* 0x000168000c101b00 */
[----:B------:R0:W5:Y:S04]  /*e8b0*/  @!P4 LD.E.64 R12, desc[UR44][R68.64] ;  /* 0x0000002c440cc980 */ /* 0x000168000c101b00 */
[----:B------:R0:W5:Y:S02]  /*e8c0*/  @!P5 LD.E.64 R8, desc[UR44][R14.64] ;  /* 0x0000002c0e08d980 */ /* 0x000164000c101b00 */
.L_x_6905:
[----:B------:R-:W-:Y:S05]  /*e8d0*/  BSYNC B1 ;  /* 0x0000000000017941 */ /* 0x000fea0003800000 */
.L_x_6904:
[----:B------:R-:W1:Y:S01]  /*e8e0*/  SYNCS.PHASECHK.TRANS64.TRYWAIT P0, [R2+URZ+0x38800], R7 ;  /* 0x03880007020075a7 */ /* 0x000e62000800017f */
[----:B------:R-:W-:Y:S04]  /*e8f0*/  BSSY B1, `(.L_x_6906) ;  /* 0x0000002000017945 */ /* 0x000fe80003800000 */
[----:B-1----:R-:W-:Y:S05]  /*e900*/  @!P0 BRA `(.L_x_6907) ;  /* 0x00000308002c8947 */ /* 0x002fea0003800000 */
.L_x_7246:
[----:B------:R-:W-:Y:S05]  /*e910*/  BSYNC B1 ;  /* 0x0000000000017941 */ /* 0x000fea0003800000 */
.L_x_6906:
[----:B------:R-:W4:Y:S04]  /*e920*/  LDL R0, [R1+0x44c] ;  /* 0x00044c0001007983 */ /* 0x000f280000100800 */
[----:B------:R-:W4:Y:S01]  /*e930*/  LDL R5, [R1+0x70] ;  /* 0x0000700001057983 */ /* 0x000f220000100800 */
[----:B-1----:R-:W-:-:S04]  /*e940*/  IMAD R2, R157, 0x2, R2 ;  /* 0x000000029d027824 */ /* 0x002fc800078e0202 */
[----:B--2---:R-:W-:Y:S02]  /*e950*/  VIADD R3, R2, 0x20400 ;  /* 0x0002040002037836 */ /* 0x004fe40000000000 */
[----:B---3-5:R-:W-:Y:S02]  /*e960*/  IMAD.MOV.U32 R4, RZ, RZ, R20 ;  /* 0x000000ffff047224 */ /* 0x028fe400078e0014 */
[----:B------:R-:W-:-:S05]  /*e970*/  IMAD.MOV.U32 R6, RZ, RZ, R10 ;  /* 0x000000ffff067224 */ /* 0x000fca00078e000a */
[----:B0---4-:R-:W-:Y:S01]  /*e980*/  PRMT R14, R4, 0x5410, R6 ;  /* 0x00005410040e7816 */ /* 0x011fe20000000006 */
[----:B------:R-:W-:Y:S02]  /*e990*/  IMAD.MOV.U32 R4, RZ, RZ, R11 ;  /* 0x000000ffff047224 */ /* 0x000fe400078e000b */
[----:B------:R-:W-:-:S03]  /*e9a0*/  IMAD.MOV.U32 R6, RZ, RZ, R13 ;  /* 0x000000ffff067224 */ /* 0x000fc600078e000d */
[----:B------:R-:W-:Y:S01]  /*e9b0*/  PRMT R78, R4, 0x7610, R78 ;  /* 0x00007610044e7816 */ /* 0x000fe2000000004e */
[----:B------:R-:W-:Y:S01]  /*e9c0*/  IMAD.MOV.U32 R4, RZ, RZ, R9 ;  /* 0x000000ffff047224 */ /* 0x000fe200078e0009 */
[----:B------:R-:W-:Y:S01]  /*e9d0*/  BSSY B1, `(.L_x_6908) ;  /* 0x0000072000017945 */ /* 0x000fe20003800000 */
[----:B------:R-:W-:Y:S01]  /*e9e0*/  LOP3.LUT P0, RZ, R0, 0x1000, RZ, 0xc0, !PT ;  /* 0x0000100000ff7812 */ /* 0x000fe2000780c0ff */
[----:B------:R-:W-:-:S12]  /*e9f0*/  VIADD R0, R2, 0x20440 ;  /* 0x0002044002007836 */ /* 0x000fd80000000000 */
[----:B------:R-:W-:Y:S02]  /*ea00*/  @P0 VIADD R0, R3, 0xffffffc0 ;  /* 0xffffffc003000836 */ /* 0x000fe40000000000 */
[----:B------:R-:W-:-:S05]  /*ea10*/  IMAD R3, R5, -0x40, R33 ;  /* 0xffffffc005037824 */ /* 0x000fca00078e0221 */
[----:B------:R-:W-:-:S04]  /*ea20*/  VIMNMX R72, R3, 0x40, PT ;  /* 0x0000004003487848 */ /* 0x000fc80003fe0100 */
[----:B------:R-:W-:Y:S01]  /*ea30*/  ISETP.GE.AND P0, PT, R153, R72, PT ;  /* 0x000000489900720c */ /* 0x000fe20003f06270 */
[----:B------:R-:W-:Y:S02]  /*ea40*/  IMAD.MOV.U32 R5, RZ, RZ, R21 ;  /* 0x000000ffff057224 */ /* 0x000fe400078e0015 */
[----:B------:R-:W-:-:S03]  /*ea50*/  IMAD.MOV.U32 R3, RZ, RZ, R8 ;  /* 0x000000ffff037224 */ /* 0x000fc600078e0008 */
[----:B------:R-:W-:Y:S01]  /*ea60*/  PRMT R15, R5, 0x7610, R15 ;  /* 0x00007610050f7816 */ /* 0x000fe2000000000f */
[----:B------:R-:W-:Y:S01]  /*ea70*/  IMAD.MOV.U32 R5, RZ, RZ, R12 ;  /* 0x000000ffff057224 */ /* 0x000fe200078e000c */
[----:B------:R-:W-:Y:S02]  /*ea80*/  PRMT R33, R3, 0x7610, R33 ;  /* 0x0000761003217816 */ /* 0x000fe40000000021 */
[----:B------:R-:W-:Y:S02]  /*ea90*/  PRMT R3, R4, 0x5410, R6 ;  /* 0x0000541004037816 */ /* 0x000fe40000000006 */
[----:B------:R-:W-:Y:S01]  /*eaa0*/  PRMT R79, R5, 0x7610, R79 ;  /* 0x00007610054f7816 */ /* 0x000fe2000000004f */
[----:B------:R-:W-:Y:S06]  /*eab0*/  @P0 BRA `(.L_x_6909) ;  /* 0x00000004008c0947 */ /* 0x000fec0003800000 */
[----:B------:R-:W0:Y:S01]  /*eac0*/  LDC R4, c[0x0][0x3f4] ;  /* 0x0000fd00ff047b82 */ /* 0x000e220000000800 */
[----:B------:R-:W-:Y:S01]  /*ead0*/  BSSY B2, `(.L_x_6910) ;  /* 0x0000032000027945 */ /* 0x000fe20003800000 */
[-C--:B0-----:R-:W-:Y:S02]  /*eae0*/  ISETP.GE.AND P0, PT, R154, R4.reuse, PT ;  /* 0x000000049a00720c */ /* 0x081fe40003f06270 */
[----:B------:R-:W-:-:S11]  /*eaf0*/  ISETP.GE.AND P1, PT, R161, R4, PT ;  /* 0x00000004a100720c */ /* 0x000fd60003f26270 */
[----:B------:R-:W-:Y:S05]  /*eb00*/  @P0 BRA `(.L_x_6911) ;  /* 0x0000000000b80947 */ /* 0x000fea0003800000 */
[----:B------:R-:W0:Y:S01]  /*eb10*/  LDS.128 R4, [R2+0x20400] ;  /* 0x0204000002047984 */ /* 0x000e220000000c00 */
        /* <DEDUP_REMOVED lines=8> */
[----:B------:R-:W-:-:S02]  /*eba0*/  PRMT R68, R77, 0x5432, R68 ;  /* 0x000054324d447816 */ /* 0x000fc40000000044 */
[----:B------:R-:W-:Y:S02]  /*ebb0*/  PRMT R65, R73, 0x5432, R62 ;  /* 0x0000543249417816 */ /* 0x000fe4000000003e */
[----:B------:R-:W-:Y:S02]  /*ebc0*/  LOP3.LUT R71, R69, 0xffff0000, RZ, 0xc0, !PT ;  /* 0xffff000045477812 */ /* 0x000fe400078ec0ff */
[----:B------:R-:W-:Y:S02]  /*ebd0*/  LOP3.LUT R69, R66, 0xffff0000, RZ, 0xc0, !PT ;  /* 0xffff000042457812 */ /* 0x000fe400078ec0ff */
[C---:B0-----:R-:W-:Y:S01]  /*ebe0*/  LOP3.LUT R47, R6.reuse, 0xffff0000, RZ, 0xc0, !PT ;  /* 0xffff0000062f7812 */ /* 0x041fe200078ec0ff */
[----:B------:R-:W-:Y:S01]  /*ebf0*/  IMAD.U32 R46, R6, 0x10000, RZ ;  /* 0x00010000062e7824 */ /* 0x000fe200078e00ff */
[C---:B------:R-:W-:Y:S01]  /*ec00*/  LOP3.LUT R64, R7.reuse, 0xffff0000, RZ, 0xc0, !PT ;  /* 0xffff000007407812 */ /* 0x040fe200078ec0ff */
[----:B------:R-:W-:Y:S02]  /*ec10*/  IMAD.U32 R62, R7, 0x10000, RZ ;  /* 0x00010000073e7824 */ /* 0x000fe400078e00ff */
[C---:B------:R-:W-:Y:S01]  /*ec20*/  FMUL.FTZ R73, R47.reuse, R70 ;  /* 0x000000462f497220 */ /* 0x040fe20000410000 */
[-C--:B------:R-:W-:Y:S01]  /*ec30*/  FMUL.FTZ R47, R47, R67.reuse ;  /* 0x000000432f2f7220 */ /* 0x080fe20000410000 */
[C---:B------:R-:W-:Y:S01]  /*ec40*/  IMAD.U32 R6, R4.reuse, 0x10000, RZ ;  /* 0x0001000004067824 */ /* 0x040fe200078e00ff */
[----:B------:R-:W-:Y:S01]  /*ec50*/  LOP3.LUT R4, R4, 0xffff0000, RZ, 0xc0, !PT ;  /* 0xffff000004047812 */ /* 0x000fe200078ec0ff */
[----:B------:R-:W-:Y:S01]  /*ec60*/  FFMA.FTZ R73, R46, R67, -R73 ;  /* 0x000000432e497223 */ /* 0x000fe20000010849 */
[----:B------:R-:W-:-:S02]  /*ec70*/  IMAD.U32 R7, R5, 0x10000, RZ ;  /* 0x0001000005077824 */ /* 0x000fc400078e00ff */
[----:B------:R-:W-:Y:S01]  /*ec80*/  FFMA.FTZ R70, R46, R70, R47 ;  /* 0x000000462e467223 */ /* 0x000fe2000001002f */
[----:B------:R-:W-:Y:S01]  /*ec90*/  IMAD.U32 R67, R68, 0x10000, RZ ;  /* 0x0001000044437824 */ /* 0x000fe200078e00ff */
        /* <DEDUP_REMOVED lines=21> */
.L_x_6911:
[----:B------:R-:W-:Y:S05]  /*edf0*/  BSYNC B2 ;  /* 0x0000000000027941 */ /* 0x000fea0003800000 */
.L_x_6910:
[----:B------:R-:W-:Y:S05]  /*ee00*/  @P1 BRA `(.L_x_6909) ;  /* 0x0000000000b81947 */ /* 0x000fea0003800000 */
[----:B0-----:R-:W0:Y:S01]  /*ee10*/  LDS.128 R4, [R0] ;  /* 0x0000000000047984 */ /* 0x001e220000000c00 */
        /* <DEDUP_REMOVED lines=12> */
[C---:B0-----:R-:W-:Y:S01]  /*eee0*/  LOP3.LUT R25, R6.reuse, 0xffff0000, RZ, 0xc0, !PT ;  /* 0xffff000006197812 */ /* 0x041fe200078ec0ff */
[----:B------:R-:W-:Y:S01]  /*eef0*/  IMAD.U32 R24, R6, 0x10000, RZ ;  /* 0x0001000006187824 */ /* 0x000fe200078e00ff */
[C---:B------:R-:W-:Y:S01]  /*ef00*/  LOP3.LUT R27, R7.reuse, 0xffff0000, RZ, 0xc0, !PT ;  /* 0xffff0000071b7812 */ /* 0x040fe200078ec0ff */
[----:B------:R-:W-:Y:S02]  /*ef10*/  IMAD.U32 R26, R7, 0x10000, RZ ;  /* 0x00010000071a7824 */ /* 0x000fe400078e00ff */
[C---:B------:R-:W-:Y:S01]  /*ef20*/  FMUL.FTZ R67, R25.reuse, R66 ;  /* 0x0000004219437220 */ /* 0x040fe20000410000 */
[----:B------:R-:W-:Y:S01]  /*ef30*/  FMUL.FTZ R25, R25, R62 ;  /* 0x0000003e19197220 */ /* 0x000fe20000410000 */
[C---:B------:R-:W-:Y:S01]  /*ef40*/  FMUL.FTZ R69, R27.reuse, R65 ;  /* 0x000000411b457220 */ /* 0x040fe20000410000 */
[----:B------:R-:W-:Y:S01]  /*ef50*/  FMUL.FTZ R71, R27, R47 ;  /* 0x0000002f1b477220 */ /* 0x000fe20000410000 */
[----:B------:R-:W-:-:S02]  /*ef60*/  IMAD.U32 R6, R4, 0x10000, RZ ;  /* 0x0001000004067824 */ /* 0x000fc400078e00ff */
[----:B------:R-:W-:Y:S01]  /*ef70*/  FFMA.FTZ R66, R24, R66, R25 ;  /* 0x0000004218427223 */ /* 0x000fe20000010019 */
        /* <DEDUP_REMOVED lines=23> */
.L_x_6909:
[----:B------:R-:W-:Y:S05]  /*f0f0*/  BSYNC B1 ;  /* 0x0000000000017941 */ /* 0x000fea0003800000 */
.L_x_6908:
        /* <DEDUP_REMOVED lines=53> */
.L_x_6914:
[----:B------:R-:W-:Y:S05]  /*f450*/  BSYNC B1 ;  /* 0x0000000000017941 */ /* 0x000fea0003800000 */
.L_x_6913:
[----:B------:R-:W-:Y:S05]  /*f460*/  @P1 BRA `(.L_x_6912) ;  /* 0x0000001400e01947 */ /* 0x000fea0003800000 */
[----:B0-----:R-:W0:Y:S01]  /*f470*/  LDS.128 R4, [R0+0x1000] ;  /* 0x0010000000047984 */ /* 0x001e220000000c00 */
[----:B------:R-:W-:Y:S02]  /*f480*/  SHF.R.U64 R11, R20, 0x10, R21 ;  /* 0x00000010140b7819 */ /* 0x000fe40000001215 */
[----:B------:R-:W-:Y:S02]  /*f490*/  SHF.R.U32.HI R10, RZ, 0x10, R9 ;  /* 0x00000010ff0a7819 */ /* 0x000fe40000011609 */
[----:B------:R-:W-:Y:S02]  /*f4a0*/  SHF.R.U32.HI R20, RZ, 0x10, R21 ;  /* 0x00000010ff147819 */ /* 0x000fe40000011615 */
[----:B------:R-:W-:Y:S02]  /*f4b0*/  PRMT R10, R3, 0x5410, R10 ;  /* 0x00005410030a7816 */ /* 0x000fe4000000000a */
[----:B------:R-:W-:Y:S02]  /*f4c0*/  PRMT R15, R15, 0x5410, R20 ;  /* 0x000054100f0f7816 */ /* 0x000fe40000000014 */
[----:B------:R-:W-:Y:S01]  /*f4d0*/  SHF.R.U64 R2, R8, 0x10, R9 ;  /* 0x0000001008027819 */ /* 0x000fe20000001209 */
[----:B------:R-:W-:Y:S01]  /*f4e0*/  IMAD.U32 R13, R10, 0x10000, RZ ;  /* 0x000100000a0d7824 */ /* 0x000fe200078e00ff */
[----:B------:R-:W-:Y:S01]  /*f4f0*/  PRMT R14, R14, 0x5410, R11 ;  /* 0x000054100e0e7816 */ /* 0x000fe2000000000b */
[----:B------:R-:W-:Y:S01]  /*f500*/  IMAD.U32 R11, R15, 0x10000, RZ ;  /* 0x000100000f0b7824 */ /* 0x000fe200078e00ff */
[----:B------:R-:W-:-:S02]  /*f510*/  LOP3.LUT R12, R10, 0xffff0000, RZ, 0xc0, !PT ;  /* 0xffff00000a0c7812 */ /* 0x000fc400078ec0ff */
[----:B------:R-:W-:Y:S02]  /*f520*/  LOP3.LUT R10, R15, 0xffff0000, RZ, 0xc0, !PT ;  /* 0xffff00000f0a7812 */ /* 0x000fe400078ec0ff */
[----:B------:R-:W-:Y:S01]  /*f530*/  PRMT R33, R33, 0x5410, R2 ;  /* 0x0000541021217816 */ /* 0x000fe20000000002 */
        /* <DEDUP_REMOVED lines=11> */
[----:B------:R-:W-:Y:S01]  /*f5f0*/  FFMA.FTZ R20, R8, R13, R6 ;  /* 0x0000000d08147223 */ /* 0x000fe20000010006 */
[-C--:B------:R-:W-:Y:S01]  /*f600*/  FMUL.FTZ R8, R7, R10.reuse ;  /* 0x0000000a07087220 */ /* 0x080fe20000410000 */
[----:B------:R-:W-:Y:S01]  /*f610*/  IMAD.U32 R7, R33, 0x10000, RZ ;  /* 0x0001000021077824 */ /* 0x000fe200078e00ff */
        /* <DEDUP_REMOVED lines=20> */
.L_x_6899:
        /* <DEDUP_REMOVED lines=30> */
[----:B------:R-:W0:Y:S01]  /*f940*/  LDC R71, c[0x0][0x3f4] ;  /* 0x0000fd00ff477b82 */ /* 0x000e220000000800 */
[----:B------:R-:W1:Y:S01]  /*f950*/  SHFL.IDX PT, R4, R26, RZ, 0x1c1f ;  /* 0x001c1fff1a047589 */ /* 0x000e6200000e0000 */
[----:B------:R-:W-:-:S03]  /*f960*/  IMAD R69, R24, R69, RZ ;  /* 0x0000004518457224 */ /* 0x000fc600078e02ff */
[----:B------:R-:W2:Y:S04]  /*f970*/  SHFL.IDX PT, R3, R27, RZ, 0x1c1f ;  /* 0x001c1fff1b037589 */ /* 0x000ea800000e0000 */
[----:B------:R-:W3:Y:S04]  /*f980*/  SHFL.IDX PT, R14, R33, RZ, 0x1c1f ;  /* 0x001c1fff210e7589 */ /* 0x000ee800000e0000 */
[----:B------:R-:W4:Y:S01]  /*f990*/  SHFL.IDX PT, R5, R25, RZ, 0x1c1f ;  /* 0x001c1fff19057589 */ /* 0x000f2200000e0000 */
[----:B0-----:R-:W-:-:S04]  /*f9a0*/  ISETP.GE.AND P0, PT, R22, R71, PT ;  /* 0x000000471600720c */ /* 0x001fc80003f06270 */
[----:B------:R-:W-:-:S13]  /*f9b0*/  ISETP.GE.OR P1, PT, R0, R69, P0 ;  /* 0x000000450000720c */ /* 0x000fda0000726670 */
[C---:B------:R-:W-:Y:S01]  /*f9c0*/  @!P1 IMAD.SHL.U32 R7, R22.reuse, 0x2, RZ ;  /* 0x0000000216079824 */ /* 0x040fe200078e00ff */
[----:B------:R-:W-:-:S04]  /*f9d0*/  @!P1 SHF.L.U64.HI R6, R22, 0x1, R23 ;  /* 0x0000000116069819 */ /* 0x000fc80000010217 */
[----:B-1----:R-:W-:-:S05]  /*f9e0*/  @!P1 IADD3 R4, P2, R4, R7, RZ ;  /* 0x0000000704049210 */ /* 0x002fca0007f5e0ff */
[----:B--2---:R-:W-:Y:S02]  /*f9f0*/  @!P1 IMAD.X R3, R3, 0x1, R6, P2 ;  /* 0x0000000103039824 */ /* 0x004fe400010e0606 */
[----:B------:R-:W-:Y:S02]  /*fa00*/  @!P1 IMAD.MOV.U32 R8, RZ, RZ, R4 ;  /* 0x000000ffff089224 */ /* 0x000fe400078e0004 */
[----:B------:R-:W-:-:S06]  /*fa10*/  @!P1 IMAD.MOV.U32 R9, RZ, RZ, R3 ;  /* 0x000000ffff099224 */ /* 0x000fcc00078e0003 */
[----:B------:R-:W2:Y:S01]  /*fa20*/  @!P1 LD.E.128 R8, desc[UR44][R8.64] ;  /* 0x0000002c08089980 */ /* 0x000ea2000c101d00 */
[----:B---3--:R-:W-:-:S05]  /*fa30*/  @!P1 IADD3 R14, P2, R14, R7, RZ ;  /* 0x000000070e0e9210 */ /* 0x008fca0007f5e0ff */
[----:B----4-:R-:W-:Y:S02]  /*fa40*/  @!P1 IMAD.X R5, R5, 0x1, R6, P2 ;  /* 0x0000000105059824 */ /* 0x010fe400010e0606 */
[----:B------:R-:W-:-:S06]  /*fa50*/  @!P1 IMAD.MOV.U32 R4, RZ, RZ, R14 ;  /* 0x000000ffff049224 */ /* 0x000fcc00078e000e */
[----:B------:R-:W3:Y:S01]  /*fa60*/  @!P1 LD.E.128 R4, desc[UR44][R4.64] ;  /* 0x0000002c04049980 */ /* 0x000ee2000c101d00 */
[----:B------:R-:W-:Y:S02]  /*fa70*/  CS2R R64, SRZ ;  /* 0x0000000000407805 */ /* 0x000fe4000001ff00 */
[----:B------:R-:W-:Y:S02]  /*fa80*/  CS2R R20, SRZ ;  /* 0x0000000000147805 */ /* 0x000fe4000001ff00 */
[----:B------:R-:W-:Y:S01]  /*fa90*/  CS2R R46, SRZ ;  /* 0x00000000002e7805 */ /* 0x000fe2000001ff00 */
[----:B------:R-:W0:Y:S01]  /*faa0*/  SHFL.IDX PT, R24, R26, 0x1, 0x1c1f ;  /* 0x003c1f001a187f89 */ /* 0x000e2200000e0000 */
[----:B------:R-:W-:-:S03]  /*fab0*/  CS2R R66, SRZ ;  /* 0x0000000000427805 */ /* 0x000fc6000001ff00 */
[----:B------:R-:W1:Y:S04]  /*fac0*/  SHFL.IDX PT, R25, R25, 0x1, 0x1c1f ;  /* 0x003c1f0019197f89 */ /* 0x000e6800000e0000 */
[----:B------:R4:W0:Y:S01]  /*fad0*/  SHFL.IDX PT, R14, R33, 0x1, 0x1c1f ;  /* 0x003c1f00210e7f89 */ /* 0x00082200000e0000 */
[----:B--2---:R-:W-:Y:S02]  /*fae0*/  @!P1 IMAD.MOV.U32 R64, RZ, RZ, R10 ;  /* 0x000000ffff409224 */ /* 0x004fe400078e000a */
[----:B------:R-:W-:Y:S02]  /*faf0*/  @!P1 IMAD.MOV.U32 R65, RZ, RZ, R11 ;  /* 0x000000ffff419224 */ /* 0x000fe400078e000b */
[----:B------:R-:W-:Y:S02]  /*fb00*/  IMAD.MOV.U32 R3, RZ, RZ, R64 ;  /* 0x000000ffff037224 */ /* 0x000fe400078e0040 */
[----:B------:R-:W-:-:S02]  /*fb10*/  IMAD.MOV.U32 R10, RZ, RZ, R65 ;  /* 0x000000ffff0a7224 */ /* 0x000fc400078e0041 */
[----:B------:R-:W-:Y:S01]  /*fb20*/  @!P1 IMAD.MOV.U32 R66, RZ, RZ, R8 ;  /* 0x000000ffff429224 */ /* 0x000fe200078e0008 */
[----:B------:R-:W-:Y:S01]  /*fb30*/  PRMT R75, R3, 0x7610, R75 ;  /* 0x00007610034b7816 */ /* 0x000fe2000000004b */
[----:B------:R-:W-:Y:S01]  /*fb40*/  @!P1 IMAD.MOV.U32 R67, RZ, RZ, R9 ;  /* 0x000000ffff439224 */ /* 0x000fe200078e0009 */
[----:B------:R2:W0:Y:S01]  /*fb50*/  SHFL.IDX PT, R3, R27, 0x1, 0x1c1f ;  /* 0x003c1f001b037f89 */ /* 0x00042200000e0000 */
[----:B------:R-:W-:Y:S01]  /*fb60*/  IMAD.MOV.U32 R8, RZ, RZ, R66 ;  /* 0x000000ffff087224 */ /* 0x000fe200078e0042 */
[----:B------:R-:W-:Y:S01]  /*fb70*/  PRMT R62, R62, 0x5410, R10 ;  /* 0x000054103e3e7816 */ /* 0x000fe2000000000a */
[----:B---3--:R-:W-:Y:S02]  /*fb80*/  @!P1 IMAD.MOV.U32 R21, RZ, RZ, R7 ;  /* 0x000000ffff159224 */ /* 0x008fe400078e0007 */
[----:B------:R-:W-:Y:S01]  /*fb90*/  @!P1 IMAD.MOV.U32 R46, RZ, RZ, R4 ;  /* 0x000000ffff2e9224 */ /* 0x000fe200078e0004 */
[----:B------:R-:W-:Y:S01]  /*fba0*/  PRMT R62, R8, 0x7610, R62 ;  /* 0x00007610083e7816 */ /* 0x000fe2000000003e */
[----:B------:R-:W-:-:S02]  /*fbb0*/  @!P1 IMAD.MOV.U32 R47, RZ, RZ, R5 ;  /* 0x000000ffff2f9224 */ /* 0x000fc400078e0005 */
[----:B------:R-:W-:Y:S02]  /*fbc0*/  @!P1 IMAD.MOV.U32 R20, RZ, RZ, R6 ;  /* 0x000000ffff149224 */ /* 0x000fe400078e0006 */
[----:B------:R-:W-:Y:S02]  /*fbd0*/  IMAD.MOV.U32 R5, RZ, RZ, R21 ;  /* 0x000000ffff057224 */ /* 0x000fe400078e0015 */
[----:B------:R-:W-:Y:S02]  /*fbe0*/  IMAD.MOV.U32 R6, RZ, RZ, R46 ;  /* 0x000000ffff067224 */ /* 0x000fe400078e002e */
[----:B------:R-:W-:Y:S02]  /*fbf0*/  IMAD.MOV.U32 R7, RZ, RZ, R47 ;  /* 0x000000ffff077224 */ /* 0x000fe400078e002f */
[----:B------:R-:W-:Y:S01]  /*fc00*/  IMAD.MOV.U32 R9, RZ, RZ, R67 ;  /* 0x000000ffff097224 */ /* 0x000fe200078e0043 */
[----:B------:R-:W-:Y:S01]  /*fc10*/  PRMT R75, R75, 0x5410, R6 ;  /* 0x000054104b4b7816 */ /* 0x000fe20000000006 */
[----:B------:R-:W-:Y:S01]  /*fc20*/  IMAD.MOV.U32 R4, RZ, RZ, R20 ;  /* 0x000000ffff047224 */ /* 0x000fe200078e0014 */
[----:B------:R-:W-:-:S02]  /*fc30*/  PRMT R78, R5, 0x5410, R7 ;  /* 0x00005410054e7816 */ /* 0x000fc40000000007 */
[----:B------:R-:W-:Y:S02]  /*fc40*/  CS2R R6, SRZ ;  /* 0x0000000000067805 */ /* 0x000fe4000001ff00 */
[----:B------:R-:W-:Y:S02]  /*fc50*/  PRMT R68, R9, 0x7610, R68 ;  /* 0x0000761009447816 */ /* 0x000fe40000000044 */
[----:B012-4-:R-:W-:-:S07]  /*fc60*/  PRMT R33, R33, 0x5410, R4 ;  /* 0x0000541021217816 */ /* 0x017fce0000000004 */
.L_x_7256:
[----:B------:R-:W2:Y:S01]  /*fc70*/  LDL R5, [R1+0x1f4] ;  /* 0x0001f40001057983 */ /* 0x000ea20000100800 */
[----:B------:R-:W-:Y:S01]  /*fc80*/  VIADD R0, R0, 0x20 ;  /* 0x0000002000007836 */ /* 0x000fe20000000000 */
[----:B------:R-:W-:Y:S01]  /*fc90*/  BSSY B1, `(.L_x_6916) ;  /* 0x0000016000017945 */ /* 0x000fe20003800000 */
[----:B------:R-:W-:Y:S02]  /*fca0*/  CS2R R8, SRZ ;  /* 0x0000000000087805 */ /* 0x000fe4000001ff00 */
[----:B------:R-:W-:Y:S02]  /*fcb0*/  CS2R R10, SRZ ;  /* 0x00000000000a7805 */ /* 0x000fe4000001ff00 */
[----:B------:R-:W-:Y:S02]  /*fcc0*/  ISETP.GE.AND P1, PT, R0, R69, PT ;  /* 0x000000450000720c */ /* 0x000fe40003f26270 */
[----:B--2---:R-:W-:-:S04]  /*fcd0*/  LEA.HI R4, R5, R5, RZ, 0x1 ;  /* 0x0000000505047211 */ /* 0x004fc800078f08ff */
[----:B------:R-:W-:-:S05]  /*fce0*/  LOP3.LUT R4, R4, 0xfffffffe, RZ, 0xc0, !PT ;  /* 0xfffffffe04047812 */ /* 0x000fca00078ec0ff */
[----:B------:R-:W-:Y:S01]  /*fcf0*/  IMAD.IADD R0, R5, 0x1, -R4 ;  /* 0x0000000105007824 */ /* 0x000fe200078e0a04 */
[----:B------:R-:W-:-:S04]  /*fd00*/  CS2R R4, SRZ ;  /* 0x0000000000047805 */ /* 0x000fc8000001ff00 */
[----:B------:R-:W-:Y:S01]  /*fd10*/  SHF.L.U32 R13, R0, 0x1f, RZ ;  /* 0x0000001f000d7819 */ /* 0x000fe200000006ff */
[----:B------:R-:W-:Y:S06]  /*fd20*/  @P1 BRA `(.L_x_6917) ;  /* 0x0000000000301947 */ /* 0x000fec0003800000 */
[----:B------:R-:W-:Y:S02]  /*fd30*/  CS2R R4, SRZ ;  /* 0x0000000000047805 */ /* 0x000fe4000001ff00 */
[----:B------:R-:W-:Y:S02]  /*fd40*/  CS2R R8, SRZ ;  /* 0x0000000000087805 */ /* 0x000fe4000001ff00 */
[----:B------:R-:W-:Y:S01]  /*fd50*/  CS2R R10, SRZ ;  /* 0x00000000000a7805 */ /* 0x000fe2000001ff00 */
[----:B------:R-:W-:Y:S06]  /*fd60*/  @P0 BRA `(.L_x_6917) ;  /* 0x0000000000200947 */ /* 0x000fec0003800000 */
[C---:B------:R-:W-:Y:S01]  /*fd70*/  IMAD.SHL.U32 R5, R22.reuse, 0x2, RZ ;  /* 0x0000000216057824 */ /* 0x040fe200078e00ff */
[----:B------:R-:W-:-:S04]  /*fd80*/  SHF.L.U64.HI R0, R22, 0x1, R23 ;  /* 0x0000000116007819 */ /* 0x000fc80000010217 */
[-C--:B------:R-:W-:Y:S02]  /*fd90*/  IADD3 R8, P1, R24, R5.reuse, RZ ;  /* 0x0000000518087210 */ /* 0x080fe40007f3e0ff */
[----:B------:R-:W-:-:S03]  /*fda0*/  IADD3 R4, P2, R14, R5, RZ ;  /* 0x000000050e047210 */ /* 0x000fc60007f5e0ff */
[--C-:B------:R-:W-:Y:S02]  /*fdb0*/  IMAD.X R9, R3, 0x1, R0.reuse, P1 ;  /* 0x0000000103097824 */ /* 0x100fe400008e0600 */
[----:B------:R-:W-:-:S04]  /*fdc0*/  IMAD.X R5, R25, 0x1, R0, P2 ;  /* 0x0000000119057824 */ /* 0x000fc800010e0600 */
[----:B------:R-:W5:Y:S04]  /*fdd0*/  LD.E.128 R8, desc[UR44][R8.64] ;  /* 0x0000002c08087980 */ /* 0x000f68000c101d00 */
[----:B------:R-:W5:Y:S02]  /*fde0*/  LD.E.128 R4, desc[UR44][R4.64] ;  /* 0x0000002c04047980 */ /* 0x000f64000c101d00 */
.L_x_6917:
[----:B------:R-:W-:Y:S05]  /*fdf0*/  BSYNC B1 ;  /* 0x0000000000017941 */ /* 0x000fea0003800000 */
.L_x_6916:
[----:B------:R-:W0:Y:S01]  /*fe00*/  SYNCS.PHASECHK.TRANS64.TRYWAIT P1, [R2+URZ+0x38800], R13 ;  /* 0x0388000d020075a7 */ /* 0x000e22000802017f */
[----:B------:R-:W-:Y:S04]  /*fe10*/  BSSY B1, `(.L_x_6918) ;  /* 0x0000002000017945 */ /* 0x000fe80003800000 */
[----:B0-----:R-:W-:Y:S05]  /*fe20*/  @!P1 BRA `(.L_x_6919) ;  /* 0x000002f800689947 */ /* 0x001fea0003800000 */
.L_x_7257:
[----:B------:R-:W-:Y:S05]  /*fe30*/  BSYNC B1 ;  /* 0x0000000000017941 */ /* 0x000fea0003800000 */
.L_x_6918:
[----:B------:R-:W2:Y:S01]  /*fe40*/  LDL R0, [R1+0x70] ;  /* 0x0000700001007983 */ /* 0x000ea20000100800 */
[----:B-----5:R-:W-:Y:S01]  /*fe50*/  IMAD.MOV.U32 R12, RZ, RZ, R7 ;  /* 0x000000ffff0c7224 */ /* 0x020fe200078e0007 */
[----:B------:R-:W-:Y:S01]  /*fe60*/  BSSY B1, `(.L_x_6920) ;  /* 0x0000074000017945 */ /* 0x000fe20003800000 */
[----:B------:R-:W-:Y:S02]  /*fe70*/  IMAD.MOV.U32 R3, RZ, RZ, R6 ;  /* 0x000000ffff037224 */ /* 0x000fe400078e0006 */
[----:B0-----:R-:W-:Y:S01]  /*fe80*/  IMAD.MOV.U32 R13, RZ, RZ, R8 ;  /* 0x000000ffff0d7224 */ /* 0x001fe200078e0008 */
[----:B------:R-:W-:Y:S01]  /*fe90*/  PRMT R33, R12, 0x7610, R33 ;  /* 0x000076100c217816 */ /* 0x000fe20000000021 */
[----:B------:R-:W-:Y:S02]  /*fea0*/  IMAD.MOV.U32 R12, RZ, RZ, R5 ;  /* 0x000000ffff0c7224 */ /* 0x000fe400078e0005 */
[----:B------:R-:W-:Y:S02]  /*feb0*/  IMAD.MOV.U32 R14, RZ, RZ, R9 ;  /* 0x000000ffff0e7224 */ /* 0x000fe400078e0009 */
[----:B------:R-:W-:Y:S01]  /*fec0*/  IMAD.MOV.U32 R85, RZ, RZ, R10 ;  /* 0x000000ffff557224 */ /* 0x000fe200078e000a */
[----:B------:R-:W-:Y:S01]  /*fed0*/  PRMT R3, R3, 0x5410, R12 ;  /* 0x0000541003037816 */ /* 0x000fe2000000000c */
[----:B------:R-:W-:Y:S01]  /*fee0*/  IMAD.MOV.U32 R86, RZ, RZ, R11 ;  /* 0x000000ffff567224 */ /* 0x000fe200078e000b */
[----:B------:R-:W-:Y:S01]  /*fef0*/  PRMT R84, R84, 0x5410, R14 ;  /* 0x0000541054547816 */ /* 0x000fe2000000000e */
[----:B--2---:R-:W-:-:S05]  /*ff00*/  IMAD R0, R0, -0x40, R69 ;  /* 0xffffffc000007824 */ /* 0x004fca00078e0245 */
[----:B------:R-:W-:-:S04]  /*ff10*/  VIMNMX R0, R0, 0x40, PT ;  /* 0x0000004000007848 */ /* 0x000fc80003fe0100 */
[-C--:B------:R-:W-:Y:S02]  /*ff20*/  ISETP.GE.OR P1, PT, R153, R0.reuse, P0 ;  /* 0x000000009900720c */ /* 0x080fe40000726670 */
[----:B------:R-:W-:Y:S01]  /*ff30*/  ISETP.GE.OR P0, PT, R217, R0, P0 ;  /* 0x00000000d900720c */ /* 0x000fe20000706670 */
[----:B------:R-:W-:-:S05]  /*ff40*/  IMAD.MOV.U32 R0, RZ, RZ, R4 ;  /* 0x000000ffff007224 */ /* 0x000fca00078e0004 */
[----:B------:R-:W-:-:S05]  /*ff50*/  PRMT R83, R0, 0x5410, R13 ;  /* 0x0000541000537816 */ /* 0x000fca000000000d */
[----:B------:R-:W-:Y:S05]  /*ff60*/  @P1 BRA `(.L_x_6921) ;  /* 0x00000004008c1947 */ /* 0x000fea0003800000 */
[----:B------:R-:W-:Y:S01]  /*ff70*/  IMAD.IADD R12, R22, 0x1, R71 ;  /* 0x00000001160c7824 */ /* 0x000fe200078e0247 */
[C---:B------:R-:W-:Y:S02]  /*ff80*/  LOP3.LUT R0, R165.reuse, 0x38, R22, 0xf8, !PT ;  /* 0x00000038a5007812 */ /* 0x040fe400078ef816 */
[----:B------:R-:W-:Y:S02]  /*ff90*/  SHF.R.U64 R72, R46, 0x10, R47 ;  /* 0x000000102e487819 */ /* 0x000fe4000000122f */
[----:B------:R-:W-:Y:S02]  /*ffa0*/  LOP3.LUT R12, R165, 0x38, R12, 0xf8, !PT ;  /* 0x00000038a50c7812 */ /* 0x000fe400078ef80c */
[C-C-:B------:R-:W-:Y:S02]  /*ffb0*/  LOP3.LUT R13, R184.reuse, R0, R167.reuse, 0xf6, !PT ;  /* 0x00000000b80d7212 */ /* 0x140fe400078ef6a7 */
[----:B------:R-:W-:Y:S02]  /*ffc0*/  LOP3.LUT R25, R184, R12, R167, 0xf6, !PT ;  /* 0x0000000cb8197212 */ /* 0x000fe400078ef6a7 */
[----:B------:R-:W-:Y:S01]  /*ffd0*/  SHF.R.U64 R73, R66, 0x10, R67 ;  /* 0x0000001042497819 */ /* 0x000fe20000001243 */
[----:B------:R-:W-:Y:S01]  /*ffe0*/  IMAD R80, R13, 0x2, R2 ;  /* 0x000000020d507824 */ /* 0x000fe200078e0202 */
[----:B------:R-:W-:Y:S01]  /*fff0*/  PRMT R72, R75, 0x5432, R72 ;  /* 0x000054324b487816 */ /* 0x000fe20000000048 */
[----:B------:R-:W-:Y:S01]  /*10000*/  IMAD R82, R25, 0x2, R2 ;  /* 0x0000000219527824 */ /* 0x000fe200078e0202 */
[----:B------:R-:W-:-:S02]  /*10010*/  SHF.R.U32.HI R74, RZ, 0x10, R47 ;  /* 0x00000010ff4a7819 */ /* 0x000fc4000001162f */
[----:B------:R-:W0:Y:S01]  /*10020*/  LDS.128 R12, [R80+0x20400] ;  /* 0x02040000500c7984 */ /* 0x000e220000000c00 */
[----:B------:R-:W-:Y:S02]  /*10030*/  SHF.R.U32.HI R67, RZ, 0x10, R67 ;  /* 0x00000010ff437819 */ /* 0x000fe40000011643 */
[----:B------:R-:W-:Y:S01]  /*10040*/  PRMT R66, R62, 0x5410, R73 ;  /* 0x000054103e427816 */ /* 0x000fe20000000049 */
[----:B------:R-:W1:Y:S01]  /*10050*/  LDS.128 R24, [R82+0x20400] ;  /* 0x0204000052187984 */ /* 0x000e620000000c00 */
[--C-:B------:R-:W-:Y:S01]  /*10060*/  SHF.R.U64 R69, R64, 0x10, R65.reuse ;  /* 0x0000001040457819 */ /* 0x100fe20000001241 */
[----:B------:R-:W-:Y:S01]  /*10070*/  IMAD.U32 R73, R72, 0x10000, RZ ;  /* 0x0001000048497824 */ /* 0x000fe200078e00ff */
[----:B------:R-:W-:Y:S02]  /*10080*/  SHF.R.U32.HI R70, RZ, 0x10, R65 ;  /* 0x00000010ff467819 */ /* 0x000fe40000011641 */
[----:B------:R-:W-:Y:S02]  /*10090*/  PRMT R74, R78, 0x5432, R74 ;  /* 0x000054324e4a7816 */ /* 0x000fe4000000004a */
[----:B------:R-:W-:-:S02]  /*100a0*/  SHF.R.U32.HI R77, RZ, 0x10, R21 ;  /* 0x00000010ff4d7819 */ /* 0x000fc40000011615 */
[----:B------:R-:W-:Y:S01]  /*100b0*/  PRMT R68, R68, 0x5410, R67 ;  /* 0x0000541044447816 */ /* 0x000fe20000000043 */
[----:B------:R-:W-:Y:S01]  /*100c0*/  IMAD.U32 R67, R66, 0x10000, RZ ;  /* 0x0001000042437824 */ /* 0x000fe200078e00ff */
[----:B------:R-:W-:Y:S01]  /*100d0*/  PRMT R69, R75, 0x5410, R69 ;  /* 0x000054104b457816 */ /* 0x000fe20000000045 */
[----:B------:R-:W-:Y:S01]  /*100e0*/  IMAD.U32 R75, R74, 0x10000, RZ ;  /* 0x000100004a4b7824 */ /* 0x000fe200078e00ff */
[----:B------:R-:W-:Y:S02]  /*100f0*/  PRMT R70, R62, 0x5432, R70 ;  /* 0x000054323e467816 */ /* 0x000fe40000000046 */
[----:B------:R-:W-:Y:S02]  /*10100*/  PRMT R77, R78, 0x5410, R77 ;  /* 0x000054104e4d7816 */ /* 0x000fe4000000004d */
[----:B------:R-:W-:Y:S02]  /*10110*/  SHF.R.U64 R76, R20, 0x10, R21 ;  /* 0x00000010144c7819 */ /* 0x000fe40000001215 */
[----:B------:R-:W-:Y:S01]  /*10120*/  LOP3.LUT R74, R74, 0xffff0000, RZ, 0xc0, !PT ;  /* 0xffff00004a4a7812 */ /* 0x000fe200078ec0ff */
[----:B------:R-:W-:Y:S01]  /*10130*/  IMAD.U32 R78, R77, 0x10000, RZ ;  /* 0x000100004d4e7824 */ /* 0x000fe200078e00ff */
[----:B------:R-:W-:Y:S01]  /*10140*/  PRMT R76, R33, 0x5432, R76 ;  /* 0x00005432214c7816 */ /* 0x000fe2000000004c */
        /* <DEDUP_REMOVED lines=16> */
[-C--:B------:R-:W-:Y:S01]  /*10250*/  FMUL.FTZ R73, R62, R47.reuse ;  /* 0x0000002f3e497220 */ /* 0x080fe20000410000 */
[----:B------:R-:W-:Y:S01]  /*10260*/  FFMA.FTZ R62, R20, R47, -R67 ;  /* 0x0000002f143e7223 */ /* 0x000fe20000010843 */
[----:B------:R-:W-:Y:S02]  /*10270*/  IMAD.U32 R46, R15, 0x10000, RZ ;  /* 0x000100000f2e7824 */ /* 0x000fe400078e00ff */
[C---:B------:R-:W-:Y:S01]  /*10280*/  FMUL.FTZ R47, R65.reuse, R78 ;  /* 0x0000004e412f7220 */ /* 0x040fe20000410000 */
[----:B------:R-:W-:Y:S01]  /*10290*/  IMAD.U32 R0, R70, 0x10000, RZ ;  /* 0x0001000046007824 */ /* 0x000fe200078e00ff */
[----:B------:R-:W-:Y:S01]  /*102a0*/  LOP3.LUT R67, R72, 0xffff0000, RZ, 0xc0, !PT ;  /* 0xffff000048437812 */ /* 0x000fe200078ec0ff */
[----:B------:R-:W-:Y:S01]  /*102b0*/  FFMA.FTZ R75, R20, R75, R73 ;  /* 0x0000004b144b7223 */ /* 0x000fe20000010049 */
[----:B------:R-:W-:Y:S02]  /*102c0*/  IMAD.U32 R64, R26, 0x10000, RZ ;  /* 0x000100001a407824 */ /* 0x000fe400078e00ff */
[-C--:B------:R-:W-:Y:S01]  /*102d0*/  FMUL.FTZ R65, R65, R0.reuse ;  /* 0x0000000041417220 */ /* 0x080fe20000410000 */
[----:B------:R-:W-:Y:S01]  /*102e0*/  FFMA.FTZ R72, R46, R0, -R47 ;  /* 0x000000002e487223 */ /* 0x000fe2000001082f */
[----:B------:R-:W-:Y:S01]  /*102f0*/  LOP3.LUT R47, R66, 0xffff0000, RZ, 0xc0, !PT ;  /* 0xffff0000422f7812 */ /* 0x000fe200078ec0ff */
[----:B------:R-:W-:-:S02]  /*10300*/  IMAD.U32 R20, R76, 0x10000, RZ ;  /* 0x000100004c147824 */ /* 0x000fc400078e00ff */
[----:B------:R-:W-:Y:S01]  /*10310*/  FFMA.FTZ R78, R46, R78, R65 ;  /* 0x0000004e2e4e7223 */ /* 0x000fe20000010041 */
[----:B------:R-:W-:Y:S01]  /*10320*/  FMUL.FTZ R65, R24, R67 ;  /* 0x0000004318417220 */ /* 0x000fe20000410000 */
[----:B------:R-:W-:Y:S02]  /*10330*/  IMAD.U32 R21, R14, 0x10000, RZ ;  /* 0x000100000e157824 */ /* 0x000fe400078e00ff */
[-C--:B------:R-:W-:Y:S01]  /*10340*/  FMUL.FTZ R73, R24, R47.reuse ;  /* 0x0000002f18497220 */ /* 0x080fe20000410000 */
[----:B------:R-:W-:Y:S02]  /*10350*/  IMAD.U32 R0, R69, 0x10000, RZ ;  /* 0x0001000045007824 */ /* 0x000fe400078e00ff */
[C---:B------:R-:W-:Y:S01]  /*10360*/  FFMA.FTZ R24, R12.reuse, R47, -R65 ;  /* 0x0000002f0c187223 */ /* 0x040fe20000010841 */
[C---:B------:R-:W-:Y:S01]  /*10370*/  FMUL.FTZ R47, R25.reuse, R68 ;  /* 0x00000044192f7220 */ /* 0x040fe20000410000 */
[----:B------:R-:W-:Y:S01]  /*10380*/  FFMA.FTZ R46, R12, R67, R73 ;  /* 0x000000430c2e7223 */ /* 0x000fe20000010049 */
[----:B------:R-:W-:Y:S01]  /*10390*/  FMUL.FTZ R66, R25, R74 ;  /* 0x0000004a19427220 */ /* 0x000fe20000410000 */
[C---:B------:R-:W-:Y:S01]  /*103a0*/  FMUL.FTZ R12, R64.reuse, R20 ;  /* 0x00000014400c7220 */ /* 0x040fe20000410000 */
[C---:B------:R-:W-:Y:S01]  /*103b0*/  FFMA.FTZ R74, R13.reuse, R74, R47 ;  /* 0x0000004a0d4a7223 */ /* 0x040fe2000001002f */
[----:B------:R-:W-:Y:S01]  /*103c0*/  FMUL.FTZ R64, R64, R0 ;  /* 0x0000000040407220 */ /* 0x000fe20000410000 */
[----:B------:R-:W-:Y:S01]  /*103d0*/  FFMA.FTZ R25, R13, R68, -R66 ;  /* 0x000000440d197223 */ /* 0x000fe20000010842 */
[C---:B------:R-:W-:Y:S01]  /*103e0*/  FFMA.FTZ R47, R21.reuse, R0, -R12 ;  /* 0x00000000152f7223 */ /* 0x040fe2000001080c */
[----:B------:R-:W-:Y:S01]  /*103f0*/  LOP3.LUT R26, R26, 0xffff0000, RZ, 0xc0, !PT ;  /* 0xffff00001a1a7812 */ /* 0x000fe200078ec0ff */
[----:B------:R-:W-:Y:S01]  /*10400*/  FFMA.FTZ R64, R21, R20, R64 ;  /* 0x0000001415407223 */ /* 0x000fe20000010040 */
[----:B------:R-:W-:-:S02]  /*10410*/  LOP3.LUT R27, R27, 0xffff0000, RZ, 0xc0, !PT ;  /* 0xffff00001b1b7812 */ /* 0x000fc400078ec0ff */
[----:B------:R-:W-:Y:S02]  /*10420*/  LOP3.LUT R13, R76, 0xffff0000, RZ, 0xc0, !PT ;  /* 0xffff00004c0d7812 */ /* 0x000fe400078ec0ff */
[----:B------:R-:W-:Y:S02]  /*10430*/  LOP3.LUT R0, R77, 0xffff0000, RZ, 0xc0, !PT ;  /* 0xffff00004d007812 */ /* 0x000fe400078ec0ff */
[----:B------:R-:W-:Y:S01]  /*10440*/  LOP3.LUT R69, R69, 0xffff0000, RZ, 0xc0, !PT ;  /* 0xffff000045457812 */ /* 0x000fe200078ec0ff */
[----:B------:R-:W-:Y:S01]  /*10450*/  FMUL.FTZ R21, R26, R13 ;  /* 0x0000000d1a157220 */ /* 0x000fe20000410000 */
[----:B------:R-:W-:Y:S01]  /*10460*/  LOP3.LUT R70, R70, 0xffff0000, RZ, 0xc0, !PT ;  /* 0xffff000046467812 */ /* 0x000fe200078ec0ff */
[----:B------:R-:W-:Y:S01]  /*10470*/  FMUL.FTZ R12, R27, R0 ;  /* 0x000000001b0c7220 */ /* 0x000fe20000410000 */
[----:B------:R-:W-:Y:S01]  /*10480*/  LOP3.LUT R14, R14, 0xffff0000, RZ, 0xc0, !PT ;  /* 0xffff00000e0e7812 */ /* 0x000fe200078ec0ff */
[----:B------:R-:W-:Y:S01]  /*10490*/  FMUL.FTZ R26, R26, R69 ;  /* 0x000000451a1a7220 */ /* 0x000fe20000410000 */
[----:B------:R-:W-:Y:S01]  /*104a0*/  LOP3.LUT R15, R15, 0xffff0000, RZ, 0xc0, !PT ;  /* 0xffff00000f0f7812 */ /* 0x000fe200078ec0ff */
[----:B------:R-:W-:-:S02]  /*104b0*/  FMUL.FTZ R65, R27, R70 ;  /* 0x000000461b417220 */ /* 0x000fc40000410000 */
[C---:B------:R-:W-:Y:S01]  /*104c0*/  FFMA.FTZ R20, R14.reuse, R69, -R21 ;  /* 0x000000450e147223 */ /* 0x040fe20000010815 */
[----:B------:R-:W-:Y:S01]  /*104d0*/  FFMA.FTZ R21, R14, R13, R26 ;  /* 0x0000000d0e157223 */ /* 0x000fe2000001001a */
[C---:B------:R-:W-:Y:S01]  /*104e0*/  FFMA.FTZ R27, R15.reuse, R70, -R12 ;  /* 0x000000460f1b7223 */ /* 0x040fe2000001080c */
        /* <DEDUP_REMOVED lines=11> */
.L_x_6921:
[----:B------:R-:W-:Y:S05]  /*105a0*/  BSYNC B1 ;  /* 0x0000000000017941 */ /* 0x000fea0003800000 */
.L_x_6920:
[----:B------:R-:W-:Y:S02]  /*105b0*/  PRMT R62, R85, 0x7610, R62 ;  /* 0x00007610553e7816 */ /* 0x000fe4000000003e */
[----:B------:R-:W-:Y:S01]  /*105c0*/  PRMT R33, R33, 0x5410, R86 ;  /* 0x0000541021217816 */ /* 0x000fe20000000056 */
[----:B------:R-:W-:Y:S06]  /*105d0*/  @P0 BRA `(.L_x_6912) ;  /* 0x0000000400840947 */ /* 0x000fec0003800000 */
[----:B------:R-:W-:Y:S01]  /*105e0*/  IMAD.IADD R0, R22, 0x1, R71 ;  /* 0x0000000116007824 */ /* 0x000fe200078e0247 */
[----:B------:R-:W-:Y:S02]  /*105f0*/  SHF.R.U64 R20, R8, 0x10, R9 ;  /* 0x0000001008147819 */ /* 0x000fe40000001209 */
[----:B------:R-:W-:Y:S02]  /*10600*/  SHF.R.U64 R65, R4, 0x10, R5 ;  /* 0x0000001004417819 */ /* 0x000fe40000001205 */
[----:B0-----:R-:W-:Y:S02]  /*10610*/  LOP3.LUT R13, R221, 0x38, R0, 0xf8, !PT ;  /* 0x00000038dd0d7812 */ /* 0x001fe400078ef800 */
[----:B------:R-:W-:Y:S02]  /*10620*/  SHF.R.U32.HI R64, RZ, 0x10, R11 ;  /* 0x00000010ff407819 */ /* 0x000fe4000001160b */
[----:B------:R-:W-:Y:S02]  /*10630*/  LOP3.LUT R0, R13, R224, RZ, 0x3c, !PT ;  /* 0x000000e00d007212 */ /* 0x000fe400078e3cff */
[----:B------:R-:W0:Y:S01]  /*10640*/  LDS.128 R12, [R219+0x20400] ;  /* 0x02040000db0c7984 */ /* 0x000e220000000c00 */
[----:B------:R-:W-:-:S02]  /*10650*/  SHF.R.U32.HI R46, RZ, 0x10, R9 ;  /* 0x00000010ff2e7819 */ /* 0x000fc40000011609 */
[----:B------:R-:W-:Y:S01]  /*10660*/  IMAD.IADD R21, R225, 0x1, R0 ;  /* 0x00000001e1157824 */ /* 0x000fe200078e0200 */
[--C-:B------:R-:W-:Y:S02]  /*10670*/  SHF.R.U64 R0, R6, 0x10, R7.reuse ;  /* 0x0000001006007819 */ /* 0x100fe40000001207 */
[----:B------:R-:W-:Y:S01]  /*10680*/  SHF.R.U32.HI R6, RZ, 0x10, R7 ;  /* 0x00000010ff067819 */ /* 0x000fe20000011607 */
[----:B------:R-:W-:Y:S01]  /*10690*/  IMAD R21, R21, 0x2, R2 ;  /* 0x0000000215157824 */ /* 0x000fe200078e0202 */
[----:B------:R-:W-:Y:S02]  /*106a0*/  SHF.R.U32.HI R66, RZ, 0x10, R5 ;  /* 0x00000010ff427819 */ /* 0x000fe40000011605 */
[C---:B------:R-:W-:Y:S02]  /*106b0*/  PRMT R20, R83.reuse, 0x5432, R20 ;  /* 0x0000543253147816 */ /* 0x040fe40000000014 */
[----:B------:R-:W1:Y:S01]  /*106c0*/  LDS.128 R24, [R21+0x20400] ;  /* 0x0204000015187984 */ /* 0x000e620000000c00 */
[----:B------:R-:W-:-:S02]  /*106d0*/  PRMT R65, R83, 0x5410, R65 ;  /* 0x0000541053417816 */ /* 0x000fc40000000041 */
[C---:B------:R-:W-:Y:S02]  /*106e0*/  PRMT R64, R33.reuse, 0x5432, R64 ;  /* 0x0000543221407816 */ /* 0x040fe40000000040 */
[----:B------:R-:W-:Y:S02]  /*106f0*/  PRMT R33, R33, 0x5410, R6 ;  /* 0x0000541021217816 */ /* 0x000fe40000000006 */
[----:B------:R-:W-:Y:S02]  /*10700*/  SHF.R.U64 R47, R10, 0x10, R11 ;  /* 0x000000100a2f7819 */ /* 0x000fe4000000120b */
[----:B------:R-:W-:Y:S02]  /*10710*/  PRMT R46, R84, 0x5432, R46 ;  /* 0x00005432542e7816 */ /* 0x000fe4000000002e */
[C---:B------:R-:W-:Y:S02]  /*10720*/  PRMT R66, R3.reuse, 0x5432, R66 ;  /* 0x0000543203427816 */ /* 0x040fe40000000042 */
[----:B------:R-:W-:-:S02]  /*10730*/  PRMT R67, R3, 0x5410, R0 ;  /* 0x0000541003437816 */ /* 0x000fc40000000000 */
[----:B------:R-:W-:Y:S01]  /*10740*/  PRMT R47, R62, 0x5410, R47 ;  /* 0x000054103e2f7816 */ /* 0x000fe2000000002f */
[----:B------:R-:W-:Y:S02]  /*10750*/  IMAD.U32 R68, R66, 0x10000, RZ ;  /* 0x0001000042447824 */ /* 0x000fe400078e00ff */
[----:B------:R-:W-:Y:S02]  /*10760*/  IMAD.U32 R62, R46, 0x10000, RZ ;  /* 0x000100002e3e7824 */ /* 0x000fe400078e00ff */
[C---:B0-----:R-:W-:Y:S01]  /*10770*/  IMAD.U32 R4, R14.reuse, 0x10000, RZ ;  /* 0x000100000e047824 */ /* 0x041fe200078e00ff */
[----:B------:R-:W-:Y:S01]  /*10780*/  LOP3.LUT R5, R14, 0xffff0000, RZ, 0xc0, !PT ;  /* 0xffff00000e057812 */ /* 0x000fe200078ec0ff */
[C---:B------:R-:W-:Y:S01]  /*10790*/  IMAD.U32 R6, R15.reuse, 0x10000, RZ ;  /* 0x000100000f067824 */ /* 0x040fe200078e00ff */
[----:B------:R-:W-:Y:S01]  /*107a0*/  LOP3.LUT R14, R15, 0xffff0000, RZ, 0xc0, !PT ;  /* 0xffff00000f0e7812 */ /* 0x000fe200078ec0ff */
[----:B------:R-:W-:Y:S01]  /*107b0*/  IMAD.U32 R15, R20, 0x10000, RZ ;  /* 0x00010000140f7824 */ /* 0x000fe200078e00ff */
[C---:B------:R-:W-:Y:S01]  /*107c0*/  LOP3.LUT R2, R12.reuse, 0xffff0000, RZ, 0xc0, !PT ;  /* 0xffff00000c027812 */ /* 0x040fe200078ec0ff */
[----:B------:R-:W-:Y:S01]  /*107d0*/  IMAD.U32 R0, R12, 0x10000, RZ ;  /* 0x000100000c007824 */ /* 0x000fe200078e00ff */
[C---:B------:R-:W-:Y:S01]  /*107e0*/  LOP3.LUT R12, R13.reuse, 0xffff0000, RZ, 0xc0, !PT ;  /* 0xffff00000d0c7812 */ /* 0x040fe200078ec0ff */
[----:B------:R-:W-:-:S02]  /*107f0*/  IMAD.U32 R3, R13, 0x10000, RZ ;  /* 0x000100000d037824 */ /* 0x000fc400078e00ff */
[C---:B-1----:R-:W-:Y:S01]  /*10800*/  IMAD.U32 R7, R24.reuse, 0x10000, RZ ;  /* 0x0001000018077824 */ /* 0x042fe200078e00ff */
[----:B------:R-:W-:Y:S01]  /*10810*/  LOP3.LUT R8, R24, 0xffff0000, RZ, 0xc0, !PT ;  /* 0xffff000018087812 */ /* 0x000fe200078ec0ff */
[C---:B------:R-:W-:Y:S01]  /*10820*/  IMAD.U32 R9, R25.reuse, 0x10000, RZ ;  /* 0x0001000019097824 */ /* 0x040fe200078e00ff */
[----:B------:R-:W-:Y:S01]  /*10830*/  LOP3.LUT R24, R25, 0xffff0000, RZ, 0xc0, !PT ;  /* 0xffff000019187812 */ /* 0x000fe200078ec0ff */
[----:B------:R-:W-:Y:S01]  /*10840*/  IMAD.U32 R25, R65, 0x10000, RZ ;  /* 0x0001000041197824 */ /* 0x000fe200078e00ff */
[C---:B------:R-:W-:Y:S01]  /*10850*/  LOP3.LUT R11, R26.reuse, 0xffff0000, RZ, 0xc0, !PT ;  /* 0xffff00001a0b7812 */ /* 0x040fe200078ec0ff */
[----:B------:R-:W-:Y:S01]  /*10860*/  IMAD.U32 R10, R26, 0x10000, RZ ;  /* 0x000100001a0a7824 */ /* 0x000fe200078e00ff */
[C---:B------:R-:W-:Y:S01]  /*10870*/  LOP3.LUT R26, R27.reuse, 0xffff0000, RZ, 0xc0, !PT ;  /* 0xffff00001b1a7812 */ /* 0x040fe200078ec0ff */
[----:B------:R-:W-:Y:S02]  /*10880*/  IMAD.U32 R13, R27, 0x10000, RZ ;  /* 0x000100001b0d7824 */ /* 0x000fe400078e00ff */
[C---:B------:R-:W-:Y:S01]  /*10890*/  FMUL.FTZ R69, R7.reuse, R25 ;  /* 0x0000001907457220 */ /* 0x040fe20000410000 */
[----:B------:R-:W-:Y:S01]  /*108a0*/  FMUL.FTZ R27, R7, R15 ;  /* 0x0000000f071b7220 */ /* 0x000fe20000410000 */
[----:B------:R-:W-:-:S02]  /*108b0*/  IMAD.U32 R7, R33, 0x10000, RZ ;  /* 0x0001000021077824 */ /* 0x000fc400078e00ff */
[C---:B------:R-:W-:Y:S01]  /*108c0*/  FMUL.FTZ R70, R9.reuse, R68 ;  /* 0x0000004409467220 */ /* 0x040fe20000410000 */
[C---:B------:R-:W-:Y:S01]  /*108d0*/  FFMA.FTZ R69, R0.reuse, R15, -R69 ;  /* 0x0000000f00457223 */ /* 0x040fe20000010845 */
[----:B------:R-:W-:Y:S01]  /*108e0*/  FFMA.FTZ R27, R0, R25, R27 ;  /* 0x00000019001b7223 */ /* 0x000fe2000001001b */
[-C--:B------:R-:W-:Y:S01]  /*108f0*/  FMUL.FTZ R72, R9, R62.reuse ;  /* 0x0000003e09487220 */ /* 0x080fe20000410000 */
[----:B------:R-:W-:Y:S01]  /*10900*/  IMAD.U32 R0, R64, 0x10000, RZ ;  /* 0x0001000040007824 */ /* 0x000fe200078e00ff */
[----:B------:R-:W-:Y:S01]  /*10910*/  LOP3.LUT R65, R65, 0xffff0000, RZ, 0xc0, !PT ;  /* 0xffff000041417812 */ /* 0x000fe200078ec0ff */
[----:B------:R-:W-:Y:S01]  /*10920*/  FMUL.FTZ R9, R13, R7 ;  /* 0x000000070d097220 */ /* 0x000fe20000410000 */
[C---:B------:R-:W-:Y:S01]  /*10930*/  FFMA.FTZ R70, R3.reuse, R62, -R70 ;  /* 0x0000003e03467223 */ /* 0x040fe20000010846 */
[----:B------:R-:W-:Y:S01]  /*10940*/  FFMA.FTZ R72, R3, R68, R72 ;  /* 0x0000004403487223 */ /* 0x000fe20000010048 */
[-C--:B------:R-:W-:Y:S01]  /*10950*/  FMUL.FTZ R74, R13, R0.reuse ;  /* 0x000000000d4a7220 */ /* 0x080fe20000410000 */
[----:B------:R-:W-:Y:S01]  /*10960*/  LOP3.LUT R3, R20, 0xffff0000, RZ, 0xc0, !PT ;  /* 0xffff000014037812 */ /* 0x000fe200078ec0ff */
[----:B------:R-:W-:Y:S01]  /*10970*/  FFMA.FTZ R62, R6, R0, -R9 ;  /* 0x00000000063e7223 */ /* 0x000fe20000010809 */
[----:B------:R-:W-:Y:S01]  /*10980*/  FMUL.FTZ R13, R8, R65 ;  /* 0x00000041080d7220 */ /* 0x000fe20000410000 */
[----:B------:R-:W-:Y:S01]  /*10990*/  LOP3.LUT R9, R66, 0xffff0000, RZ, 0xc0, !PT ;  /* 0xffff000042097812 */ /* 0x000fe200078ec0ff */
[----:B------:R-:W-:Y:S01]  /*109a0*/  FFMA.FTZ R74, R6, R7, R74 ;  /* 0x00000007064a7223 */ /* 0x000fe2000001004a */
[-C--:B------:R-:W-:Y:S01]  /*109b0*/  FMUL.FTZ R15, R8, R3.reuse ;  /* 0x00000003080f7220 */ /* 0x080fe20000410000 */
[----:B------:R-:W-:Y:S01]  /*109c0*/  FFMA.FTZ R6, R2, R3, -R13 ;  /* 0x0000000302067223 */ /* 0x000fe2000001080d */
[----:B------:R-:W-:Y:S01]  /*109d0*/  LOP3.LUT R7, R46, 0xffff0000, RZ, 0xc0, !PT ;  /* 0xffff00002e077812 */ /* 0x000fe200078ec0ff */
[----:B------:R-:W-:-:S02]  /*109e0*/  IMAD.U32 R13, R67, 0x10000, RZ ;  /* 0x00010000430d7824 */ /* 0x000fc400078e00ff */
[----:B------:R-:W-:Y:S01]  /*109f0*/  FMUL.FTZ R25, R24, R9 ;  /* 0x0000000918197220 */ /* 0x000fe20000410000 */
[----:B------:R-:W-:Y:S02]  /*10a00*/  IMAD.U32 R3, R47, 0x10000, RZ ;  /* 0x000100002f037824 */ /* 0x000fe400078e00ff */
[----:B------:R-:W-:Y:S01]  /*10a10*/  FFMA.FTZ R8, R2, R65, R15 ;  /* 0x0000004102087223 */ /* 0x000fe2000001000f */
[----:B------:R-:W-:Y:S01]  /*10a20*/  FMUL.FTZ R15, R10, R13 ;  /* 0x0000000d0a0f7220 */ /* 0x000fe20000410000 */
[-C--:B------:R-:W-:Y:S01]  /*10a30*/  FMUL.FTZ R24, R24, R7.reuse ;  /* 0x0000000718187220 */ /* 0x080fe20000410000 */
[----:B------:R-:W-:Y:S01]  /*10a40*/  FFMA.FTZ R25, R12, R7, -R25 ;  /* 0x000000070c197223 */ /* 0x000fe20000010819 */
[-C--:B------:R-:W-:Y:S01]  /*10a50*/  FMUL.FTZ R7, R10, R3.reuse ;  /* 0x000000030a077220 */ /* 0x080fe20000410000 */
[----:B------:R-:W-:Y:S01]  /*10a60*/  LOP3.LUT R2, R67, 0xffff0000, RZ, 0xc0, !PT ;  /* 0xffff000043027812 */ /* 0x000fe200078ec0ff */
[C---:B------:R-:W-:Y:S01]  /*10a70*/  FFMA.FTZ R15, R4.reuse, R3, -R15 ;  /* 0x00000003040f7223 */ /* 0x040fe2000001080f */
[----:B------:R-:W-:Y:S01]  /*10a80*/  LOP3.LUT R0, R47, 0xffff0000, RZ, 0xc0, !PT ;  /* 0xffff00002f007812 */ /* 0x000fe200078ec0ff */
[----:B------:R-:W-:Y:S01]  /*10a90*/  FFMA.FTZ R7, R4, R13, R7 ;  /* 0x0000000d04077223 */ /* 0x000fe20000010007 */
[----:B------:R-:W-:Y:S01]  /*10aa0*/  LOP3.LUT R33, R33, 0xffff0000, RZ, 0xc0, !PT ;  /* 0xffff000021217812 */ /* 0x000fe200078ec0ff */
[C---:B------:R-:W-:Y:S01]  /*10ab0*/  FMUL.FTZ R4, R11.reuse, R2 ;  /* 0x000000020b047220 */ /* 0x040fe20000410000 */
[----:B------:R-:W-:Y:S01]  /*10ac0*/  LOP3.LUT R3, R64, 0xffff0000, RZ, 0xc0, !PT ;  /* 0xffff000040037812 */ /* 0x000fe200078ec0ff */
[-C--:B------:R-:W-:Y:S01]  /*10ad0*/  FMUL.FTZ R11, R11, R0.reuse ;  /* 0x000000000b0b7220 */ /* 0x080fe20000410000 */
[----:B------:R-:W-:Y:S01]  /*10ae0*/  FFMA.FTZ R9, R12, R9, R24 ;  /* 0x000000090c097223 */ /* 0x000fe20000010018 */
[C---:B------:R-:W-:Y:S01]  /*10af0*/  FMUL.FTZ R13, R26.reuse, R33 ;  /* 0x000000211a0d7220 */ /* 0x040fe20000410000 */
[C---:B------:R-:W-:Y:S01]  /*10b00*/  FFMA.FTZ R0, R5.reuse, R0, -R4 ;  /* 0x0000000005007223 */ /* 0x040fe20000010804 */
        /* <DEDUP_REMOVED lines=14> */
.L_x_6912:
[----:B------:R-:W-:Y:S05]  /*10bf0*/  BSYNC B0 ;  /* 0x0000000000007941 */ /* 0x000fea0003800000 */
.L_x_6898:
        /* <DEDUP_REMOVED lines=8> */
.L_x_6895:
[----:B0123--:R-:W-:Y:S01]  /*10c80*/  IMAD.U32 R6, RZ, RZ, UR42 ;  /* 0x0000002aff067e24 */ /* 0x00ffe2000f8e00ff */
[----:B------:R-:W-:Y:S01]  /*10c90*/  UIADD3 UR4, UP0, UR37, 0x1f8, URZ ;  /* 0x000001f825047890 */ /* 0x000fe2000ff1e03f */
[----:B------:R-:W-:Y:S01]  /*10ca0*/  IMAD.U32 R7, RZ, RZ, UR43 ;  /* 0x0000002bff077e24 */ /* 0x000fe2000f8e00ff */
[----:B------:R-:W-:Y:S01]  /*10cb0*/  STL.64 [R1+0x1e0], R28 ;  /* 0x0001e01c01007387 */ /* 0x000fe20000100a00 */
[----:B------:R-:W-:Y:S01]  /*10cc0*/  IMAD.MOV.U32 R4, RZ, RZ, R52 ;  /* 0x000000ffff047224 */ /* 0x000fe200078e0034 */
[----:B------:R-:W-:Y:S01]  /*10cd0*/  UIADD3.X UR5, URZ, UR36, URZ, UP0, !UPT ;  /* 0x000000243f057290 */ /* 0x000fe200087fe43f */
[----:B------:R-:W-:Y:S01]  /*10ce0*/  IMAD.MOV.U32 R5, RZ, RZ, R55 ;  /* 0x000000ffff057224 */ /* 0x000fe200078e0037 */
[----:B------:R-:W-:Y:S01]  /*10cf0*/  BSSY B0, `(.L_x_6922) ;  /* 0x0000034000007945 */ /* 0x000fe20003800000 */
[----:B------:R-:W-:Y:S02]  /*10d00*/  IMAD.MOV.U32 R8, RZ, RZ, R59 ;  /* 0x000000ffff087224 */ /* 0x000fe400078e003b */
[----:B------:R-:W-:Y:S01]  /*10d10*/  IMAD.MOV.U32 R9, RZ, RZ, R54 ;  /* 0x000000ffff097224 */ /* 0x000fe200078e0036 */
[----:B------:R0:W-:Y:S01]  /*10d20*/  STL.128 [R1+0x170], R4 ;  /* 0x0001700401007387 */ /* 0x0001e20000100c00 */
[----:B------:R-:W-:-:S02]  /*10d30*/  IMAD.MOV.U32 R10, RZ, RZ, R39 ;  /* 0x000000ffff0a7224 */ /* 0x000fc400078e0027 */
[----:B------:R-:W-:Y:S02]  /*10d40*/  IMAD.MOV.U32 R11, RZ, RZ, R60 ;  /* 0x000000ffff0b7224 */ /* 0x000fe400078e003c */
[----:B------:R-:W-:Y:S02]  /*10d50*/  IMAD.U32 R0, RZ, RZ, UR41 ;  /* 0x00000029ff007e24 */ /* 0x000fe4000f8e00ff */
[----:B------:R-:W-:Y:S01]  /*10d60*/  IMAD.U32 R2, RZ, RZ, UR39 ;  /* 0x00000027ff027e24 */ /* 0x000fe2000f8e00ff */
[----:B------:R1:W-:Y:S01]  /*10d70*/  STL.128 [R1+0x150], R8 ;  /* 0x0001500801007387 */ /* 0x0003e20000100c00 */
[----:B------:R-:W-:-:S05]  /*10d80*/  IMAD.U32 R3, RZ, RZ, UR47 ;  /* 0x0000002fff037e24 */ /* 0x000fca000f8e00ff */
[----:B------:R-:W-:Y:S01]  /*10d90*/  STL.64 [R1+0x148], R2 ;  /* 0x0001480201007387 */ /* 0x000fe20000100a00 */
[----:B0-----:R-:W-:Y:S02]  /*10da0*/  IMAD.MOV.U32 R4, RZ, RZ, R38 ;  /* 0x000000ffff047224 */ /* 0x001fe400078e0026 */
[----:B------:R-:W-:Y:S02]  /*10db0*/  IMAD.MOV.U32 R5, RZ, RZ, R63 ;  /* 0x000000ffff057224 */ /* 0x000fe400078e003f */
[----:B------:R-:W-:Y:S02]  /*10dc0*/  IMAD.MOV.U32 R6, RZ, RZ, R37 ;  /* 0x000000ffff067224 */ /* 0x000fe400078e0025 */
[----:B------:R-:W-:Y:S02]  /*10dd0*/  IMAD.MOV.U32 R7, RZ, RZ, R36 ;  /* 0x000000ffff077224 */ /* 0x000fe400078e0024 */
[----:B-1----:R-:W-:Y:S02]  /*10de0*/  IMAD.MOV.U32 R8, RZ, RZ, R50 ;  /* 0x000000ffff087224 */ /* 0x002fe400078e0032 */
[----:B------:R-:W-:Y:S01]  /*10df0*/  IMAD.MOV.U32 R9, RZ, RZ, R53 ;  /* 0x000000ffff097224 */ /* 0x000fe200078e0035 */
[----:B------:R0:W-:Y:S01]  /*10e00*/  STL.128 [R1+0x1b0], R4 ;  /* 0x0001b00401007387 */ /* 0x0001e20000100c00 */
[----:B------:R-:W-:-:S02]  /*10e10*/  IMAD.MOV.U32 R10, RZ, RZ, R51 ;  /* 0x000000ffff0a7224 */ /* 0x000fc400078e0033 */
[----:B------:R-:W-:-:S05]  /*10e20*/  IMAD.MOV.U32 R11, RZ, RZ, R48 ;  /* 0x000000ffff0b7224 */ /* 0x000fca00078e0030 */
[----:B------:R1:W-:Y:S01]  /*10e30*/  STL.128 [R1+0x190], R8 ;  /* 0x0001900801007387 */ /* 0x0003e20000100c00 */
[----:B0-----:R-:W-:Y:S02]  /*10e40*/  IMAD.MOV.U32 R4, RZ, RZ, R35 ;  /* 0x000000ffff047224 */ /* 0x001fe400078e0023 */
[----:B------:R-:W-:Y:S02]  /*10e50*/  IMAD.MOV.U32 R5, RZ, RZ, R58 ;  /* 0x000000ffff057224 */ /* 0x000fe400078e003a */
[----:B------:R-:W-:Y:S02]  /*10e60*/  IMAD.MOV.U32 R6, RZ, RZ, R34 ;  /* 0x000000ffff067224 */ /* 0x000fe400078e0022 */
[----:B------:R-:W-:Y:S02]  /*10e70*/  IMAD.MOV.U32 R7, RZ, RZ, R61 ;  /* 0x000000ffff077224 */ /* 0x000fe400078e003d */
[----:B-1----:R-:W-:Y:S01]  /*10e80*/  IMAD.U32 R9, RZ, RZ, UR48 ;  /* 0x00000030ff097e24 */ /* 0x002fe2000f8e00ff */
[----:B------:R-:W-:Y:S01]  /*10e90*/  MOV R10, 0x11030 ;  /* 0x00011030000a7802 */ /* 0x000fe20000000f00 */
[----:B------:R-:W-:Y:S01]  /*10ea0*/  IMAD.U32 R8, RZ, RZ, UR4 ;  /* 0x00000004ff087e24 */ /* 0x000fe2000f8e00ff */
[----:B------:R0:W-:Y:S02]  /*10eb0*/  STL.128 [R1+0x1c0], R4 ;  /* 0x0001c00401007387 */ /* 0x0001e40000100c00 */
[----:B0-----:R-:W-:-:S02]  /*10ec0*/  IMAD.MOV.U32 R4, RZ, RZ, R19 ;  /* 0x000000ffff047224 */ /* 0x001fc400078e0013 */
[----:B------:R-:W-:Y:S02]  /*10ed0*/  IMAD.MOV.U32 R5, RZ, RZ, R18 ;  /* 0x000000ffff057224 */ /* 0x000fe400078e0012 */
[----:B------:R-:W-:Y:S02]  /*10ee0*/  IMAD.MOV.U32 R6, RZ, RZ, R45 ;  /* 0x000000ffff067224 */ /* 0x000fe400078e002d */
[----:B------:R-:W-:Y:S02]  /*10ef0*/  IMAD.MOV.U32 R7, RZ, RZ, R44 ;  /* 0x000000ffff077224 */ /* 0x000fe400078e002c */
[----:B------:R-:W-:Y:S02]  /*10f00*/  IMAD.MOV.U32 R18, RZ, RZ, R42 ;  /* 0x000000ffff127224 */ /* 0x000fe400078e002a */
[----:B------:R-:W-:Y:S01]  /*10f10*/  IMAD.MOV.U32 R19, RZ, RZ, R43 ;  /* 0x000000ffff137224 */ /* 0x000fe200078e002b */
[----:B------:R0:W-:Y:S04]  /*10f20*/  STL.128 [R1+0x1d0], R4 ;  /* 0x0001d00401007387 */ /* 0x0001e80000100c00 */
[----:B------:R-:W-:Y:S01]  /*10f30*/  STL.128 [R1+0x160], R16 ;  /* 0x0001601001007387 */ /* 0x000fe20000100c00 */
[----:B0-----:R-:W-:-:S02]  /*10f40*/  IMAD.MOV.U32 R6, RZ, RZ, R31 ;  /* 0x000000ffff067224 */ /* 0x001fc400078e001f */
[----:B------:R-:W-:Y:S02]  /*10f50*/  IMAD.MOV.U32 R7, RZ, RZ, R30 ;  /* 0x000000ffff077224 */ /* 0x000fe400078e001e */
[----:B------:R-:W-:Y:S02]  /*10f60*/  IMAD.MOV.U32 R4, RZ, RZ, R0 ;  /* 0x000000ffff047224 */ /* 0x000fe400078e0000 */
[----:B------:R-:W-:Y:S02]  /*10f70*/  IMAD.MOV.U32 R5, RZ, RZ, R9 ;  /* 0x000000ffff057224 */ /* 0x000fe400078e0009 */
[----:B------:R-:W-:Y:S02]  /*10f80*/  IMAD.U32 R9, RZ, RZ, UR5 ;  /* 0x00000005ff097e24 */ /* 0x000fe4000f8e00ff */
[----:B------:R-:W-:Y:S01]  /*10f90*/  IMAD.U32 R0, RZ, RZ, UR37 ;  /* 0x00000025ff007e24 */ /* 0x000fe2000f8e00ff */
[----:B------:R0:W-:Y:S03]  /*10fa0*/  STL.128 [R1+0x180], R4 ;  /* 0x0001800401007387 */ /* 0x0001e60000100c00 */
[----:B------:R-:W-:-:S02]  /*10fb0*/  VIADD R0, R0, 0x148 ;  /* 0x0000014800007836 */ /* 0x000fc40000000000 */
[----:B0-----:R-:W-:Y:S02]  /*10fc0*/  IMAD.MOV.U32 R4, RZ, RZ, R41 ;  /* 0x000000ffff047224 */ /* 0x001fe400078e0029 */
[----:B------:R-:W-:Y:S02]  /*10fd0*/  IMAD.MOV.U32 R5, RZ, RZ, R40 ;  /* 0x000000ffff057224 */ /* 0x000fe400078e0028 */
[----:B------:R-:W-:Y:S02]  /*10fe0*/  IMAD.MOV.U32 R6, RZ, RZ, R8 ;  /* 0x000000ffff067224 */ /* 0x000fe400078e0008 */
[----:B------:R-:W-:Y:S02]  /*10ff0*/  IMAD.MOV.U32 R7, RZ, RZ, R9 ;  /* 0x000000ffff077224 */ /* 0x000fe400078e0009 */
[----:B------:R-:W-:-:S03]  /*11000*/  VIADD R8, R200, 0xffffffff ;  /* 0xffffffffc8087836 */ /* 0x000fc60000000000 */
[----:B------:R0:W-:Y:S04]  /*11010*/  STL.128 [R1+0x1a0], R4 ;  /* 0x0001a00401007387 */ /* 0x0001e80000100c00 */
[----:B0----5:R-:W-:Y:S05]  /*11020*/  CALL.REL.NOINC `($_ZN7cutlass13device_kernelIN5flash11enable_sm90INS1_16FlashAttnFwdSm90INS1_25CollectiveMainloopFwdSm90ILi2EN4cute5tupleIJNS5_1CILi1EEES8_S8_EEENS6_IJNS7_ILi64EEESA_SA_EEELi512ENS_10bfloat16_tEfNS_4arch4Sm90ELb0ELb1ELb1ELb1ELb0ELb1ELb1ELb0ELb0ELb1ELb0ELb0EEENS1_21CollectiveEpilogueFwdINS6_IJSA_NS7_ILi512EEESA_EEES9_SC_SE_Li256ELb1ELb1ELb0ELb0EEENS1_36VarlenDynamicPersistentTileSchedulerILi64ELi64ELi256ELi128ELb0ELb1ELb1ELb1ELb0ELb1EEEEEEEEEvNT_6ParamsE$_ZZN5flash25CollectiveMainloopFwdSm90ILi2EN4cute5tupleIJNS1_1CILi1EEES4_S4_EEENS2_IJNS3_ILi64EEES6_S6_EEELi512EN7cutlass10bfloat16_tEfNS8_4arch4Sm90ELb0ELb1ELb1ELb1ELb0ELb1ELb1ELb0ELb0ELb1ELb0ELb0EE3mmaINS_16FlashAttnFwdSm90ISC_NS_21CollectiveEpilogueFwdINS2_IJS6_NS3_ILi512EEES6_EEES5_S9_SB_Li256ELb1ELb1ELb0ELb0EEENS_36VarlenDynamicPersistentTileSchedulerILi64ELi64ELi256ELi128ELb0ELb1ELb1ELb1ELb0ELb1EEEE13SharedStorageENS1_6TensorINS1_11ArrayEngineIfLm128EEENS1_6LayoutINS2_IJNS2_IJNS3_ILi2EEESR_NS3_ILi32EEEEEES4_S4_EEENS2_IJNS2_IJS4_SR_NS3_ILi4EEEEEENS3_ILi0EEESX_EEEEEEENS_7SoftmaxILi2ELi0EEEEEbRKNSC_6ParamsENS8_25PipelineTmaAsyncNoClusterILi2ENS8_16PipelineTmaAsyncILi2EEEEES19_RNS8_13PipelineStateILj2EEERT0_RT1_iRiRKNS_16SeqlenInfoQKNewKILb1ELb1EEENS2_IJiiiiEEERT_ENKUliT_T0_T1_E_clIZSD_ISM_S10_S12_EbS15_S19_S19_S1C_S1E_S1G_iS1H_S1L_S1M_S1O_EUlRS1P_iE0_NS3_ILb1EEES1W_EEDaiS1P_S1Q_S1R_) ;  /* 0x0000030c00a07944 */ /* 0x021fea0003c00000 */
[----:B------:R-:W-:Y:S05]  /*11030*/  BSYNC B0 ;  /* 0x0000000000007941 */ /* 0x000fea0003800000 */
.L_x_6922:
[----:B------:R-:W2:Y:S01]  /*11040*/  LDL R2, [R1+0x70] ;  /* 0x0000700001027983 */ /* 0x000ea20000100800 */
[----:B------:R-:W0:Y:S08]  /*11050*/  LDC R0, c[0x0][0x448] ;  /* 0x00011200ff007b82 */ /* 0x000e300000000800 */
[----:B------:R-:W1:Y:S01]  /*11060*/  LDC.64 R6, c[0x0][0xad8] ;  /* 0x0002b600ff067b82 */ /* 0x000e620000000a00 */
[----:B0-----:R-:W-:-:S13]  /*11070*/  ISETP.NE.AND P0, PT, R0, 0x1, PT ;  /* 0x000000010000780c */ /* 0x001fda0003f05270 */
[----:B------:R-:W0:Y:S08]  /*11080*/  @P0 LDC R3, c[0x0][0x44c] ;  /* 0x00011300ff030b82 */ /* 0x000e300000000800 */
[----:B------:R-:W3:Y:S01]  /*11090*/  @P0 LDC R4, c[0x0][0x450] ;  /* 0x00011400ff040b82 */ /* 0x000ee20000000800 */
[----:B--2---:R-:W-:-:S04]  /*110a0*/  IMAD.SHL.U32 R2, R2, 0x40, RZ ;  /* 0x0000004002027824 */ /* 0x004fc800078e00ff */
[----:B0-----:R-:W-:-:S04]  /*110b0*/  @P0 IMAD.HI.U32 R3, R2, R3, RZ ;  /* 0x0000000302030227 */ /* 0x001fc800078e00ff */
[----:B------:R-:W-:Y:S01]  /*110c0*/  IMAD.MOV.U32 R0, RZ, RZ, R2 ;  /* 0x000000ffff007224 */ /* 0x000fe200078e0002 */
[----:B---3--:R-:W-:Y:S02]  /*110d0*/  @P0 SHF.R.U32.HI R0, RZ, R4, R3 ;  /* 0x00000004ff000219 */ /* 0x008fe40000011603 */
[----:B-1----:R-:W-:-:S03]  /*110e0*/  ISETP.GE.AND P0, PT, R7, 0x1, PT ;  /* 0x000000010700780c */ /* 0x002fc60003f06270 */
[----:B------:R-:W-:Y:S02]  /*110f0*/  IMAD.IADD R197, R197, 0x1, R0 ;  /* 0x00000001c5c57824 */ /* 0x000fe400078e0200 */
[----:B------:R-:W-:Y:S02]  /*11100*/  VIADD R0, R200, 0xfffffffe ;  /* 0xfffffffec8007836 */ /* 0x000fe40000000000 */
[----:B------:R-:W-:-:S06]  /*11110*/  IMAD.IADD R6, R197, 0x1, R6 ;  /* 0x00000001c5067824 */ /* 0x000fcc00078e0206 */
[----:B------:R-:W-:Y:S05]  /*11120*/  @!P0 BRA `(.L_x_6923) ;  /* 0x0000000000488947 */ /* 0x000fea0003800000 */
        /* <DEDUP_REMOVED lines=11> */
.L_x_6925:
[----:B------:R-:W-:-:S13]  /*111e0*/  ISETP.NE.AND P0, PT, R7, 0x1, PT ;  /* 0x000000010700780c */ /* 0x000fda0003f05270 */
[----:B------:R-:W0:Y:S02]  /*111f0*/  @P0 LDC.64 R4, c[0x0][0xae0] ;  /* 0x0002b800ff040b82 */ /* 0x000e240000000a00 */
[----:B0-----:R-:W-:-:S05]  /*11200*/  @P0 IMAD.HI.U32 R4, R3, R4, RZ ;  /* 0x0000000403040227 */ /* 0x001fca00078e00ff */
[----:B------:R-:W-:-:S07]  /*11210*/  @P0 SHF.R.U32.HI R3, RZ, R5, R4 ;  /* 0x00000005ff030219 */ /* 0x000fce0000011604 */
.L_x_6926:
[----:B------:R-:W-:Y:S05]  /*11220*/  BSYNC B0 ;  /* 0x0000000000007941 */ /* 0x000fea0003800000 */
.L_x_6924:
[----:B------:R-:W-:-:S05]  /*11230*/  IMAD R3, R3, R7, R7 ;  /* 0x0000000703037224 */ /* 0x000fca00078e0207 */
[----:B------:R-:W-:-:S07]  /*11240*/  VIMNMX R6, R6, R3, PT ;  /* 0x0000000306067248 */ /* 0x000fce0003fe0100 */
.L_x_6923:
[----:B------:R-:W-:-:S04]  /*11250*/  SHF.R.S32.HI R3, RZ, 0x1f, R6 ;  /* 0x0000001fff037819 */ /* 0x000fc80000011406 */
[----:B------:R-:W-:-:S04]  /*11260*/  LEA.HI R3, R3, R6, RZ, 0x6 ;  /* 0x0000000603037211 */ /* 0x000fc800078f30ff */
[----:B------:R-:W-:-:S04]  /*11270*/  SHF.R.S32.HI R3, RZ, 0x6, R3 ;  /* 0x00000006ff037819 */ /* 0x000fc80000011403 */
[----:B------:R-:W-:-:S04]  /*11280*/  VIMNMX R12, R164, R3, !PT ;  /* 0x00000003a40c7248 */ /* 0x000fc80007fe0100 */
[----:B------:R-:W-:-:S13]  /*11290*/  ISETP.GE.AND P0, PT, R0, R12, PT ;  /* 0x0000000c0000720c */ /* 0x000fda0003f06270 */
[----:B------:R-:W-:Y:S05]  /*112a0*/  @!P0 BRA `(.L_x_6927) ;  /* 0x000000a800588947 */ /* 0x000fea0003800000 */
.L_x_6956:
[----:B0-----:R-:W2:Y:S04]  /*112b0*/  LD.E R20, desc[UR44][R16.64+0x1e8] ;  /* 0x0001e82c10147980 */ /* 0x001ea8000c101900 */
[----:B------:R-:W3:Y:S04]  /*112c0*/  LD.E R2, desc[UR44][R16.64+0x1f0] ;  /* 0x0001f02c10027980 */ /* 0x000ee8000c101900 */
[----:B------:R-:W4:Y:S01]  /*112d0*/  LD.E R6, desc[UR44][R16.64+0x1c] ;  /* 0x00001c2c10067980 */ /* 0x000f22000c101900 */
[----:B--2---:R-:W-:-:S05]  /*112e0*/  VIADD R5, R20, 0x1 ;  /* 0x0000000114057836 */ /* 0x004fca0000000000 */
[----:B------:R-:W-:-:S13]  /*112f0*/  ISETP.NE.AND P0, PT, R5, 0x2, PT ;  /* 0x000000020500780c */ /* 0x000fda0003f05270 */
[----:B------:R0:W5:Y:S04]  /*11300*/  @P0 LD.E R7, desc[UR44][R16.64+0x1ec] ;  /* 0x0001ec2c10070980 */ /* 0x000168000c101900 */
[----:B-1----:R-:W2:Y:S01]  /*11310*/  @!P0 LD.E R4, desc[UR44][R16.64+0x1ec] ;  /* 0x0001ec2c10048980 */ /* 0x002ea2000c101900 */
[----:B---3--:R-:W-:Y:S01]  /*11320*/  VIADD R3, R2, 0x1 ;  /* 0x0000000102037836 */ /* 0x008fe20000000000 */
[----:B----4-:R-:W-:Y:S02]  /*11330*/  LOP3.LUT R6, R6, 0x1, RZ, 0xfc, !PT ;  /* 0x0000000106067812 */ /* 0x010fe400078efcff */
        /* <DEDUP_REMOVED lines=11> */
.L_x_6929:
[----:B------:R-:W-:Y:S05]  /*113f0*/  BSYNC B0 ;  /* 0x0000000000007941 */ /* 0x000fea0003800000 */
.L_x_6928:
        /* <DEDUP_REMOVED lines=13> */
.L_x_6931:
[----:B------:R-:W-:Y:S05]  /*114d0*/  BSYNC B0 ;  /* 0x0000000000007941 */ /* 0x000fea0003800000 */
.L_x_6930:
        /* <DEDUP_REMOVED lines=8> */
.L_x_6933:
[----:B------:R-:W-:Y:S05]  /*11560*/  BSYNC B0 ;  /* 0x0000000000007941 */ /* 0x000fea0003800000 */
.L_x_6932:
[----:B------:R-:W2:Y:S04]  /*11570*/  LD.E R3, desc[UR44][R16.64+0x1e8] ;  /* 0x0001e82c10037980 */ /* 0x000ea8000c101900 */
[----:B-----5:R-:W2:Y:S01]  /*11580*/  LD.E.64 R6, desc[UR44][R16.64+0xa0] ;  /* 0x0000a02c10067980 */ /* 0x020ea2000c101b00 */
[----:B------:R-:W-:Y:S05]  /*11590*/  WARPSYNC.ALL ;  /* 0x0000000000007948 */ /* 0x000fea0003800000 */
[----:B------:R-:W3:Y:S04]  /*115a0*/  LD.E.64 R14, desc[UR44][R16.64+0x98] ;  /* 0x0000982c100e7980 */ /* 0x000ee8000c101b00 */
[----:B0-----:R-:W4:Y:S04]  /*115b0*/  LD.E.64 R4, desc[UR44][R16.64+0x98] ;  /* 0x0000982c10047980 */ /* 0x001f28000c101b00 */
[----:B------:R-:W4:Y:S04]  /*115c0*/  LD.E.64 R8, desc[UR44][R16.64+0x98] ;  /* 0x0000982c10087980 */ /* 0x000f28000c101b00 */
[----:B------:R-:W4:Y:S01]  /*115d0*/  LD.E.64 R10, desc[UR44][R16.64+0x98] ;  /* 0x0000982c100a7980 */ /* 0x000f22000c101b00 */
[----:B--2---:R-:W-:-:S02]  /*115e0*/  IMAD R2, R3, 0x200, R6 ;  /* 0x0000020003027824 */ /* 0x004fc400078e0206 */
[----:B------:R-:W-:Y:S01]  /*115f0*/  IMAD.MOV.U32 R3, RZ, RZ, R7 ;  /* 0x000000ffff037224 */ /* 0x000fe200078e0007 */
[----:B------:R-:W2:Y:S02]  /*11600*/  LD.E R18, desc[UR44][R16.64+0x54] ;  /* 0x0000542c10127980 */ /* 0x000ea4000c101900 */
[C---:B------:R-:W-:Y:S02]  /*11610*/  R2UR UR6, R2.reuse ;  /* 0x00000000020672ca */ /* 0x040fe400000e0000 */
[----:B------:R-:W-:Y:S01]  /*11620*/  R2UR UR7, R3 ;  /* 0x00000000030772ca */ /* 0x000fe200000e0000 */
[----:B------:R0:W-:Y:S01]  /*11630*/  ST.E desc[UR44][R16.64+0x80], RZ ;  /* 0x000080ff10007985 */ /* 0x0001e2000c10192c */
[----:B------:R-:W-:Y:S01]  /*11640*/  WARPGROUP.ARRIVE ;  /* 0x00000000000079c5 */ /* 0x000fe20000000000 */
[----:B------:R-:W-:Y:S02]  /*11650*/  VIADD R6, R2, 0x2 ;  /* 0x0000000202067836 */ /* 0x000fe40000000000 */
[----:B------:R-:W-:Y:S01]  /*11660*/  IMAD.MOV.U32 R13, RZ, RZ, 0x1 ;  /* 0x00000001ff0d7424 */ /* 0x000fe200078e00ff */
[----:B---3--:R-:W-:-:S02]  /*11670*/  R2UR UR4, R14 ;  /* 0x000000000e0472ca */ /* 0x008fc400000e0000 */
[----:B------:R-:W-:-:S13]  /*11680*/  R2UR UR5, R15 ;  /* 0x000000000f0572ca */ /* 0x000fda00000e0000 */
[----:B------:R-:W-:Y:S01]  /*11690*/  HGMMA.64x64x16.F32.BF16 R24, gdesc[UR4], RZ, !UPT, gsb0 ;  /* 0x00e00000041879f0 */ /* 0x000fe2000c0018ff */
[----:B----4-:R-:W-:Y:S01]  /*116a0*/  VIADD R4, R4, 0x2 ;  /* 0x0000000204047836 */ /* 0x010fe20000000000 */
[----:B------:R-:W-:Y:S02]  /*116b0*/  R2UR UR6, R6 ;  /* 0x00000000060672ca */ /* 0x000fe400000e0000 */
[----:B------:R-:W-:Y:S02]  /*116c0*/  R2UR UR7, R7 ;  /* 0x00000000070772ca */ /* 0x000fe400000e0000 */
[----:B------:R-:W-:Y:S02]  /*116d0*/  R2UR UR4, R4 ;  /* 0x00000000040472ca */ /* 0x000fe400000e0000 */
[----:B------:R-:W-:Y:S01]  /*116e0*/  R2UR UR5, R5 ;  /* 0x00000000050572ca */ /* 0x000fe200000e0000 */
[----:B------:R-:W-:Y:S02]  /*116f0*/  WARPGROUP.DEPBAR.LE gsb0, 0x0 ;  /* 0x00008000000079c5 */ /* 0x000fe40000010000 */
[----:B------:R0:W5:Y:S04]  /*11700*/  LD.E R14, desc[UR44][R16.64+0x1e8] ;  /* 0x0001e82c100e7980 */ /* 0x000168000c101900 */
[----:B------:R0:W5:Y:S04]  /*11710*/  LD.E R15, desc[UR44][R16.64+0x1ec] ;  /* 0x0001ec2c100f7980 */ /* 0x000168000c101900 */
[----:B------:R0:W-:Y:S01]  /*11720*/  ST.E desc[UR44][R16.64+0x80], R13 ;  /* 0x0000800d10007985 */ /* 0x0001e2000c10192c */
[----:B------:R-:W-:-:S06]  /*11730*/  WARPGROUP.ARRIVE ;  /* 0x00000000000079c5 */ /* 0x000fcc0000000000 */
[----:B------:R-:W-:Y:S01]  /*11740*/  HGMMA.64x64x16.F32.BF16 R24, gdesc[UR4], R24, gsb0 ;  /* 0x00e00000041879f0 */ /* 0x000fe20008001818 */
[----:B------:R-:W-:Y:S02]  /*11750*/  VIADD R4, R8, 0x4 ;  /* 0x0000000408047836 */ /* 0x000fe40000000000 */
[----:B------:R-:W-:Y:S02]  /*11760*/  VIADD R6, R2, 0x4 ;  /* 0x0000000402067836 */ /* 0x000fe40000000000 */
[----:B------:R-:W-:Y:S01]  /*11770*/  IMAD.MOV.U32 R5, RZ, RZ, R9 ;  /* 0x000000ffff057224 */ /* 0x000fe200078e0009 */
[----:B------:R-:W-:Y:S02]  /*11780*/  R2UR UR7, R7 ;  /* 0x00000000070772ca */ /* 0x000fe400000e0000 */
[----:B------:R-:W-:Y:S02]  /*11790*/  R2UR UR6, R6 ;  /* 0x00000000060672ca */ /* 0x000fe400000e0000 */
[----:B------:R-:W-:-:S02]  /*117a0*/  R2UR UR4, R4 ;  /* 0x00000000040472ca */ /* 0x000fc400000e0000 */
[----:B------:R-:W-:Y:S01]  /*117b0*/  R2UR UR5, R5 ;  /* 0x00000000050572ca */ /* 0x000fe200000e0000 */
[----:B------:R-:W-:Y:S02]  /*117c0*/  WARPGROUP.DEPBAR.LE gsb0, 0x0 ;  /* 0x00008000000079c5 */ /* 0x000fe40000010000 */
[----:B------:R0:W-:Y:S01]  /*117d0*/  ST.E desc[UR44][R16.64+0x80], R13 ;  /* 0x0000800d10007985 */ /* 0x0001e2000c10192c */
[----:B------:R-:W-:-:S09]  /*117e0*/  WARPGROUP.ARRIVE ;  /* 0x00000000000079c5 */ /* 0x000fd20000000000 */
        /* <DEDUP_REMOVED lines=20> */
.L_x_6936:
[----:B------:R-:W-:Y:S05]  /*11930*/  BSYNC B0 ;  /* 0x0000000000007941 */ /* 0x000fea0003800000 */
.L_x_6935:
        /* <DEDUP_REMOVED lines=13> */
.L_x_6938:
[----:B------:R-:W-:Y:S05]  /*11a10*/  BSYNC B0 ;  /* 0x0000000000007941 */ /* 0x000fea0003800000 */
.L_x_6937:
        /* <DEDUP_REMOVED lines=8> */
.L_x_6940:
[----:B------:R-:W-:Y:S05]  /*11aa0*/  BSYNC B0 ;  /* 0x0000000000007941 */ /* 0x000fea0003800000 */
.L_x_6939:
[----:B------:R-:W2:Y:S04]  /*11ab0*/  LD.E R6, desc[UR44][R16.64+0x88] ;  /* 0x0000882c10067980 */ /* 0x000ea8000c101900 */
[----:B------:R-:W3:Y:S04]  /*11ac0*/  LD.E R7, desc[UR44][R16.64+0x1e8] ;  /* 0x0001e82c10077980 */ /* 0x000ee8000c101900 */
[----:B------:R-:W3:Y:S04]  /*11ad0*/  LD.E.64 R2, desc[UR44][R16.64+0xb8] ;  /* 0x0000b82c10027980 */ /* 0x000ee8000c101b00 */
[----:B-1---5:R-:W4:Y:S04]  /*11ae0*/  LD.E.64 R4, desc[UR44][R16.64+0xb0] ;  /* 0x0000b02c10047980 */ /* 0x022f28000c101b00 */
        /* <DEDUP_REMOVED lines=212> */
[----:B------:R-:W-:Y:S02]  /*12830*/  VIADD R10, R2, 0x800 ;  /* 0x00000800020a7836 */ /* 0x000fe40000000000 */
[----:B------:R-:W-:Y:S01]  /*12840*/  IMAD.MOV.U32 R7, RZ, RZ, R3 ;  /* 0x000000ffff077224 */ /* 0x000fe200078e0003 */
[----:B------:R-:W-:Y:S02]  /*12850*/  UMOV UR4, 0x1 ;  /* 0x0000000100047882 */ /* 0x000fe40000000000 */
[----:B------:R-:W-:Y:S02]  /*12860*/  UISETP.NE.U32.AND UP0, UPT, UR4, URZ, UPT ;  /* 0x0000003f0400728c */ /* 0x000fe4000bf05070 */
[----:B------:R-:W-:Y:S02]  /*12870*/  R2UR UR11, R7 ;  /* 0x00000000070b72ca */ /* 0x000fe400000e0000 */
[----:B-1----:R-:W-:-:S04]  /*12880*/  ISETP.GT.AND P1, PT, R4, 0x7f, PT ;  /* 0x0000007f0400780c */ /* 0x002fc80003f24270 */
        /* <DEDUP_REMOVED lines=154> */
[----:B------:R-:W1:Y:S01]  /*13230*/  S2R R21, SR_TID.X ;  /* 0x0000000000157919 */ /* 0x000e620000002100 */
        /* <DEDUP_REMOVED lines=9> */
[----:B------:R-:W-:Y:S01]  /*132d0*/  IMAD.IADD R4, R4, 0x1, R5 ;  /* 0x0000000104047824 */ /* 0x000fe200078e0205 */
[----:B-1----:R-:W-:-:S04]  /*132e0*/  LOP3.LUT R14, R21, 0x7f, RZ, 0xc0, !PT ;  /* 0x0000007f150e7812 */ /* 0x002fc800078ec0ff */
[----:B------:R-:W-:Y:S02]  /*132f0*/  LOP3.LUT R7, R4, 0xe06, RZ, 0xc0, !PT ;  /* 0x00000e0604077812 */ /* 0x000fe400078ec0ff */
[----:B------:R-:W-:Y:S01]  /*13300*/  ISETP.NE.AND P0, PT, R14, RZ, PT ;  /* 0x000000ff0e00720c */ /* 0x000fe20003f05270 */
[----:B----4-:R-:W-:Y:S02]  /*13310*/  IMAD.MOV.U32 R5, RZ, RZ, R59 ;  /* 0x000000ffff057224 */ /* 0x010fe400078e003b */
[----:B------:R-:W-:Y:S02]  /*13320*/  IMAD.IADD R4, R7, 0x1, R58 ;  /* 0x0000000107047824 */ /* 0x000fe400078e023a */
[----:B------:R-:W-:Y:S02]  /*13330*/  IMAD.IADD R6, R2, 0x1, R7 ;  /* 0x0000000102067824 */ /* 0x000fe400078e0207 */
[----:B------:R-:W-:Y:S01]  /*13340*/  IMAD.MOV.U32 R7, RZ, RZ, R3 ;  /* 0x000000ffff077224 */ /* 0x000fe200078e0003 */
[----:B------:R-:W-:-:S02]  /*13350*/  R2UR UR4, R4 ;  /* 0x00000000040472ca */ /* 0x000fc400000e0000 */
[----:B------:R-:W-:Y:S02]  /*13360*/  R2UR UR6, R6 ;  /* 0x00000000060672ca */ /* 0x000fe400000e0000 */
[----:B------:R-:W-:Y:S02]  /*13370*/  R2UR UR7, R7 ;  /* 0x00000000070772ca */ /* 0x000fe400000e0000 */
[----:B------:R-:W-:Y:S01]  /*13380*/  R2UR UR5, R5 ;  /* 0x00000000050572ca */ /* 0x000fe200000e0000 */
[----:B------:R-:W-:Y:S02]  /*13390*/  WARPGROUP.DEPBAR.LE gsb0, 0x0 ;  /* 0x00008000000079c5 */ /* 0x000fe40000010000 */
        /* <DEDUP_REMOVED lines=69> */
[----:B------:R-:W4:Y:S04]  /*137f0*/  LDL.64 R2, [R1+0x110] ;  /* 0x0001100001027983 */ /* 0x000f280000100a00 */
[----:B------:R-:W3:Y:S04]  /*13800*/  LDL R18, [R1+0x70] ;  /* 0x0000700001127983 */ /* 0x000ee80000100800 */
[----:B------:R-:W3:Y:S04]  /*13810*/  LDL R19, [R1+0x118] ;  /* 0x0001180001137983 */ /* 0x000ee80000100800 */
[----:B------:R-:W3:Y:S04]  /*13820*/  LDL.128 R8, [R1+0x100] ;  /* 0x0001000001087983 */ /* 0x000ee80000100c00 */
[----:B------:R-:W3:Y:S04]  /*13830*/  LDL.128 R4, [R1+0xf0] ;  /* 0x0000f00001047983 */ /* 0x000ee80000100c00 */
[----:B--2---:R-:W1:Y:S01]  /*13840*/  LD.E R21, desc[UR44][R56.64] ;  /* 0x0000002c38157980 */ /* 0x004e62000c101900 */
[----:B----4-:R-:W-:-:S02]  /*13850*/  ISETP.NE.AND P1, PT, R2, 0x1, PT ;  /* 0x000000010200780c */ /* 0x010fc40003f25270 */
[----:B---3--:R-:W-:Y:S01]  /*13860*/  ISETP.GE.AND P2, PT, R9, 0x1, PT ;  /* 0x000000010900780c */ /* 0x008fe20003f46270 */
[----:B------:R-:W-:Y:S01]  /*13870*/  BSSY B0, `(.L_x_6942) ;  /* 0x0000079000007945 */ /* 0x000fe20003800000 */
[-C--:B-1----:R-:W-:Y:S01]  /*13880*/  FMUL.FTZ R14, R27, R21.reuse ;  /* 0x000000151b0e7220 */ /* 0x082fe20000410000 */
[----:B------:R-:W-:Y:S01]  /*13890*/  SHF.R.S32.HI R27, RZ, 0x1f, R58 ;  /* 0x0000001fff1b7819 */ /* 0x000fe2000001143a */
[-C--:B------:R-:W-:Y:S01]  /*138a0*/  FMUL.FTZ R15, R24, R21.reuse ;  /* 0x00000015180f7220 */ /* 0x080fe20000410000 */
[----:B------:R-:W-:Y:S02]  /*138b0*/  FMUL.FTZ R29, R29, R21 ;  /* 0x000000151d1d7220 */ /* 0x000fe40000410000 */
[----:B------:R-:W-:Y:S02]  /*138c0*/  LEA.HI R24, R27, R58, RZ, 0x7 ;  /* 0x0000003a1b187211 */ /* 0x000fe400078f38ff */
[----:B------:R1:W2:Y:S02]  /*138d0*/  MUFU.TANH R59, R29 ;  /* 0x0000001d003b7308 */ /* 0x0002a40000002400 */
[----:B-1----:R-:W-:-:S05]  /*138e0*/  LOP3.LUT R29, R24, 0xffffff80, RZ, 0xc0, !PT ;  /* 0xffffff80181d7812 */ /* 0x002fca00078ec0ff */
[----:B------:R-:W-:Y:S02]  /*138f0*/  IMAD.IADD R29, R58, 0x1, -R29 ;  /* 0x000000013a1d7824 */ /* 0x000fe400078e0a1d */
[-C--:B0-----:R-:W-:Y:S01]  /*13900*/  FMUL.FTZ R13, R26, R21.reuse ;  /* 0x000000151a0d7220 */ /* 0x081fe20000410000 */
[----:B------:R-:W-:Y:S02]  /*13910*/  FMUL.FTZ R57, R31, R21 ;  /* 0x000000151f397220 */ /* 0x000fe40000410000 */
[----:B------:R-:W-:Y:S02]  /*13920*/  SHF.R.S32.HI R24, RZ, 0x1f, R29 ;  /* 0x0000001fff187819 */ /* 0x000fe4000001141d */
[----:B------:R-:W-:Y:S02]  /*13930*/  LEA.HI R31, R27, R58, RZ, 0x2 ;  /* 0x0000003a1b1f7211 */ /* 0x000fe400078f10ff */
[----:B------:R-:W-:Y:S01]  /*13940*/  LEA.HI R26, R24, R29, RZ, 0x2 ;  /* 0x0000001d181a7211 */ /* 0x000fe200078f10ff */
[----:B------:R-:W-:Y:S01]  /*13950*/  FMUL.FTZ R56, R30, R21 ;  /* 0x000000151e387220 */ /* 0x000fe20000410000 */
[----:B------:R-:W-:-:S02]  /*13960*/  LOP3.LUT R31, R31, 0xfffffffc, RZ, 0xc0, !PT ;  /* 0xfffffffc1f1f7812 */ /* 0x000fc400078ec0ff */
[--C-:B------:R-:W-:Y:S02]  /*13970*/  SHF.R.S32.HI R27, RZ, 0x2, R26.reuse ;  /* 0x00000002ff1b7819 */ /* 0x100fe4000001141a */
[----:B------:R-:W-:Y:S01]  /*13980*/  SHF.R.S32.HI R30, RZ, 0x1f, R26 ;  /* 0x0000001fff1e7819 */ /* 0x000fe2000001141a */
[----:B------:R-:W-:Y:S01]  /*13990*/  FMUL.FTZ R32, R32, R21 ;  /* 0x0000001520207220 */ /* 0x000fe20000410000 */
[----:B------:R-:W-:Y:S02]  /*139a0*/  IMAD.IADD R58, R58, 0x1, -R31 ;  /* 0x000000013a3a7824 */ /* 0x000fe400078e0a1f */
[----:B------:R-:W-:Y:S02]  /*139b0*/  LEA.HI R30, R30, R27, RZ, 0x3 ;  /* 0x0000001b1e1e7211 */ /* 0x000fe400078f18ff */
[----:B------:R-:W-:Y:S01]  /*139c0*/  LEA.HI R24, R24, R29, RZ, 0x5 ;  /* 0x0000001d18187211 */ /* 0x000fe200078f28ff */
[----:B------:R0:W1:Y:S01]  /*139d0*/  MUFU.TANH R60, R32 ;  /* 0x00000020003c7308 */ /* 0x0000620000002400 */
[----:B------:R-:W-:-:S02]  /*139e0*/  LOP3.LUT R30, R30, 0xfffffff8, RZ, 0xc0, !PT ;  /* 0xfffffff81e1e7812 */ /* 0x000fc400078ec0ff */
[----:B------:R-:W-:-:S03]  /*139f0*/  SHF.R.S32.HI R31, RZ, 0x5, R24 ;  /* 0x00000005ff1f7819 */ /* 0x000fc60000011418 */
[----:B------:R-:W-:Y:S01]  /*13a00*/  IMAD.IADD R30, R27, 0x1, -R30 ;  /* 0x000000011b1e7824 */ /* 0x000fe200078e0a1e */
[----:B0-----:R-:W-:Y:S01]  /*13a10*/  LEA.HI R32, R58, R58, RZ, 0x1 ;  /* 0x0000003a3a207211 */ /* 0x001fe200078f08ff */
[----:B------:R-:W-:-:S03]  /*13a20*/  IMAD R31, R18, 0x4, R31 ;  /* 0x00000004121f7824 */ /* 0x000fc600078e021f */
[----:B------:R-:W-:Y:S01]  /*13a30*/  LOP3.LUT R27, R32, 0x1ffffffe, RZ, 0xc0, !PT ;  /* 0x1ffffffe201b7812 */ /* 0x000fe200078ec0ff */
[----:B------:R-:W-:-:S04]  /*13a40*/  IMAD.U32 R30, R31, 0x10, R30 ;  /* 0x000000101f1e7824 */ /* 0x000fc800078e001e */
[----:B------:R-:W-:-:S04]  /*13a50*/  IMAD.IADD R27, R58, 0x1, -R27 ;  /* 0x000000013a1b7824 */ /* 0x000fc800078e0a1b */
[----:B------:R-:W-:-:S04]  /*13a60*/  IMAD R32, R27, 0x8, R30 ;  /* 0x000000081b207824 */ /* 0x000fc800078e021e */
[----:B------:R-:W-:-:S04]  /*13a70*/  @P1 IMAD.HI.U32 R2, R32, R3, RZ ;  /* 0x0000000320021227 */ /* 0x000fc800078e00ff */
[----:B------:R-:W-:Y:S01]  /*13a80*/  FMUL.FTZ R38, R38, R21 ;  /* 0x0000001526267220 */ /* 0x000fe20000410000 */
[----:B------:R-:W-:-:S03]  /*13a90*/  @P1 SHF.R.U32.HI R32, RZ, R19, R2 ;  /* 0x00000013ff201219 */ /* 0x000fc60000011602 */
[----:B------:R0:W3:Y:S01]  /*13aa0*/  MUFU.TANH R64, R38 ;  /* 0x0000002600407308 */ /* 0x0000e20000002400 */
[----:B------:R-:W-:Y:S01]  /*13ab0*/  LOP3.LUT R26, R26, 0x7ffffffc, RZ, 0xc0, !PT ;  /* 0x7ffffffc1a1a7812 */ /* 0x000fe200078ec0ff */
[----:B------:R-:W-:Y:S01]  /*13ac0*/  FMUL.FTZ R36, R36, R21 ;  /* 0x0000001524247220 */ /* 0x000fe20000410000 */
[----:B------:R-:W4:Y:S01]  /*13ad0*/  SHFL.IDX PT, R24, R32, RZ, 0x1c1f ;  /* 0x001c1fff20187589 */ /* 0x000f2200000e0000 */
[----:B0-----:R-:W-:-:S04]  /*13ae0*/  IMAD.SHL.U32 R38, R0, 0x40, RZ ;  /* 0x0000004000267824 */ /* 0x001fc800078e00ff */
[----:B------:R0:W1:Y:S01]  /*13af0*/  MUFU.TANH R63, R36 ;  /* 0x00000024003f7308 */ /* 0x0000620000002400 */
[----:B------:R-:W-:Y:S02]  /*13b00*/  IMAD.IADD R2, R29, 0x1, -R26 ;  /* 0x000000011d027824 */ /* 0x000fe400078e0a1a */
[-C--:B------:R-:W-:Y:S01]  /*13b10*/  FMUL.FTZ R25, R25, R21.reuse ;  /* 0x0000001519197220 */ /* 0x080fe20000410000 */
[----:B------:R-:W-:Y:S01]  /*13b20*/  IADD3 R3, -R38, 0x1, RZ ;  /* 0x0000000126037810 */ /* 0x000fe20007ffe1ff */
        /* <DEDUP_REMOVED lines=22> */
[----:B------:R-:W-:Y:S01]  /*13c90*/  IMAD R3, R2, -0x2, R3 ;  /* 0xfffffffe02037824 */ /* 0x000fe200078e0203 */
[----:B------:R-:W0:Y:S04]  /*13ca0*/  MUFU.TANH R15, R15 ;  /* 0x0000000f000f7308 */ /* 0x000e280000002400 */
[----:B------:R-:W-:-:S04]  /*13cb0*/  IADD3 R18, -R4, R3, R5 ;  /* 0x0000000304127210 */ /* 0x000fc80007ffe105 */
[----:B------:R-:W0:Y:S01]  /*13cc0*/  MUFU.TANH R25, R25 ;  /* 0x0000001900197308 */ /* 0x000e220000002400 */
[----:B------:R-:W-:-:S07]  /*13cd0*/  LOP3.LUT R3, RZ, R6, RZ, 0x33, !PT ;  /* 0x00000006ff037212 */ /* 0x000fce00078e33ff */
        /* <DEDUP_REMOVED lines=27> */
[----:B------:R2:W0:Y:S01]  /*13e90*/  MUFU.TANH R65, R39 ;  /* 0x0000002700417308 */ /* 0x0004220000002400 */
[----:B----4-:R-:W-:Y:S02]  /*13ea0*/  IMAD.IADD R3, R55, 0x1, R24 ;  /* 0x0000000137037824 */ /* 0x010fe400078e0218 */
[----:B--2---:R-:W-:-:S04]  /*13eb0*/  IMAD.IADD R39, R18, 0x1, R7 ;  /* 0x0000000112277824 */ /* 0x004fc800078e0207 */
[----:B------:R-:W-:Y:S01]  /*13ec0*/  IMAD.IADD R6, R39, 0x1, R24 ;  /* 0x0000000127067824 */ /* 0x000fe200078e0218 */
[----:B-1-3--:R-:W-:Y:S06]  /*13ed0*/  @!P2 BRA `(.L_x_6943) ;  /* 0x000000000048a947 */ /* 0x00afec0003800000 */
[----:B------:R-:W-:Y:S01]  /*13ee0*/  IADD3 R7, -R4, R5, R24 ;  /* 0x0000000504077210 */ /* 0x000fe20007ffe118 */
[----:B------:R-:W-:Y:S03]  /*13ef0*/  BSSY B1, `(.L_x_6944) ;  /* 0x000000c000017945 */ /* 0x000fe60003800000 */
[----:B------:R-:W-:-:S13]  /*13f00*/  ISETP.GT.AND P1, PT, R7, -0x1, PT ;  /* 0xffffffff0700780c */ /* 0x000fda0003f24270 */
[----:B------:R-:W-:Y:S05]  /*13f10*/  @P1 BRA `(.L_x_6945) ;  /* 0x0000000000181947 */ /* 0x000fea0003800000 */
[----:B------:R-:W-:Y:S02]  /*13f20*/  ISETP.NE.AND P1, PT, R9, 0x1, PT ;  /* 0x000000010900780c */ /* 0x000fe40003f25270 */
[----:B------:R-:W-:-:S11]  /*13f30*/  LOP3.LUT R7, RZ, R7, RZ, 0x33, !PT ;  /* 0x00000007ff077212 */ /* 0x000fd600078e33ff */
[----:B------:R-:W-:-:S05]  /*13f40*/  @P1 IMAD.HI.U32 R8, R7, R10, RZ ;  /* 0x0000000a07081227 */ /* 0x000fca00078e00ff */
[----:B------:R-:W-:-:S04]  /*13f50*/  @P1 SHF.R.U32.HI R7, RZ, R11, R8 ;  /* 0x0000000bff071219 */ /* 0x000fc80000011608 */
[----:B------:R-:W-:Y:S01]  /*13f60*/  LOP3.LUT R7, RZ, R7, RZ, 0x33, !PT ;  /* 0x00000007ff077212 */ /* 0x000fe200078e33ff */
[----:B------:R-:W-:Y:S06]  /*13f70*/  BRA `(.L_x_6946) ;  /* 0x00000000000c7947 */ /* 0x000fec0003800000 */
.L_x_6945:
[----:B------:R-:W-:-:S13]  /*13f80*/  ISETP.NE.AND P1, PT, R9, 0x1, PT ;  /* 0x000000010900780c */ /* 0x000fda0003f25270 */
[----:B------:R-:W-:-:S05]  /*13f90*/  @P1 IMAD.HI.U32 R8, R7, R10, RZ ;  /* 0x0000000a07081227 */ /* 0x000fca00078e00ff */
[----:B------:R-:W-:-:S07]  /*13fa0*/  @P1 SHF.R.U32.HI R7, RZ, R11, R8 ;  /* 0x0000000bff071219 */ /* 0x000fce0000011608 */
.L_x_6946:
[----:B------:R-:W-:Y:S05]  /*13fb0*/  BSYNC B1 ;  /* 0x0000000000017941 */ /* 0x000fea0003800000 */
.L_x_6944:
[----:B------:R-:W-:-:S04]  /*13fc0*/  IMAD R7, R7, R9, -R38 ;  /* 0x0000000907077224 */ /* 0x000fc800078e0a26 */
[----:B------:R-:W-:-:S05]  /*13fd0*/  IMAD R8, R2, -0x2, R7 ;  /* 0xfffffffe02087824 */ /* 0x000fca00078e0207 */
[----:B------:R-:W-:Y:S02]  /*13fe0*/  VIMNMX R3, R3, R8, !PT ;  /* 0x0000000803037248 */ /* 0x000fe40007fe0100 */
[----:B------:R-:W-:-:S07]  /*13ff0*/  VIADDMNMX R6, R8, R9, R6, PT ;  /* 0x0000000908067246 */ /* 0x000fce0003800106 */
.L_x_6943:
[----:B------:R-:W-:Y:S05]  /*14000*/  BSYNC B0 ;  /* 0x0000000000007941 */ /* 0x000fea0003800000 */
.L_x_6942:
[C---:B------:R-:W-:Y:S01]  /*14010*/  ISETP.GE.AND P1, PT, R58.reuse, 0x9, PT ;  /* 0x000000093a00780c */ /* 0x040fe20003f26270 */
[----:B------:R-:W1:Y:S01]  /*14020*/  SHFL.IDX PT, R32, R32, 0x1, 0x1c1f ;  /* 0x003c1f0020207f89 */ /* 0x000e6200000e0000 */
[----:B------:R-:W-:Y:S01]  /*14030*/  ISETP.GE.AND P2, PT, R58, 0x2, PT ;  /* 0x000000023a00780c */ /* 0x000fe20003f46270 */
[----:B------:R-:W-:Y:S01]  /*14040*/  BSSY B0, `(.L_x_6947) ;  /* 0x0000060000007945 */ /* 0x000fe20003800000 */
[----:B------:R-:W-:Y:S02]  /*14050*/  P2R R67, PR, RZ, 0x2 ;  /* 0x00000002ff437803 */ /* 0x000fe40000000000 */
[----:B------:R-:W-:Y:S02]  /*14060*/  ISETP.GT.AND P1, PT, R3, 0x8, !P1 ;  /* 0x000000080300780c */ /* 0x000fe40004f24270 */
[----:B------:R-:W-:Y:S02]  /*14070*/  P2R R66, PR, RZ, 0x4 ;  /* 0x00000004ff427803 */ /* 0x000fe40000000000 */
[----:B------:R-:W-:-:S02]  /*14080*/  ISETP.LT.OR P1, PT, R6, 0x9, P1 ;  /* 0x000000090600780c */ /* 0x000fc40000f21670 */
[C---:B------:R-:W-:Y:S02]  /*14090*/  ISETP.GT.AND P2, PT, R3.reuse, 0x1, !P2 ;  /* 0x000000010300780c */ /* 0x040fe40005744270 */
[----:B------:R-:W-:Y:S02]  /*140a0*/  ISETP.GE.AND P3, PT, R58, 0xa, PT ;  /* 0x0000000a3a00780c */ /* 0x000fe40003f66270 */
[----:B0-----:R-:W-:Y:S02]  /*140b0*/  FSEL R33, R28, -INF , !P1 ;  /* 0xff8000001c217808 */ /* 0x001fe40004800000 */
[----:B------:R-:W-:Y:S02]  /*140c0*/  ISETP.LT.OR P2, PT, R6, 0x2, P2 ;  /* 0x000000020600780c */ /* 0x000fe40001741670 */
[----:B------:R-:W-:Y:S02]  /*140d0*/  ISETP.GT.AND P1, PT, R3, 0x9, !P3 ;  /* 0x000000090300780c */ /* 0x000fe40005f24270 */
[----:B------:R-:W-:-:S02]  /*140e0*/  FSEL R35, R25, -INF , !P2 ;  /* 0xff80000019237808 */ /* 0x000fc40005000000 */
[----:B------:R-:W-:Y:S01]  /*140f0*/  ISETP.LT.OR P1, PT, R6, 0xa, P1 ;  /* 0x0000000a0600780c */ /* 0x000fe20000f21670 */
[----:B-1----:R-:W-:Y:S01]  /*14100*/  IMAD.IADD R8, R55, 0x1, R32 ;  /* 0x0000000137087824 */ /* 0x002fe200078e0220 */
        /* <DEDUP_REMOVED lines=75> */
.L_x_6950:
[----:B------:R-:W-:-:S13]  /*145c0*/  ISETP.NE.AND P6, PT, R9, 0x1, PT ;  /* 0x000000010900780c */ /* 0x000fda0003fc5270 */
[----:B------:R-:W-:-:S05]  /*145d0*/  @P6 IMAD.HI.U32 R10, R4, R10, RZ ;  /* 0x0000000a040a6227 */ /* 0x000fca00078e00ff */
[----:B------:R-:W-:-:S07]  /*145e0*/  @P6 SHF.R.U32.HI R4, RZ, R11, R10 ;  /* 0x0000000bff046219 */ /* 0x000fce000001160a */
.L_x_6951:
[----:B------:R-:W-:Y:S05]  /*145f0*/  BSYNC B1 ;  /* 0x0000000000017941 */ /* 0x000fea0003800000 */
.L_x_6949:
[----:B------:R-:W-:-:S04]  /*14600*/  IMAD R3, R4, R9, -R38 ;  /* 0x0000000904037224 */ /* 0x000fc800078e0a26 */
[----:B------:R-:W-:-:S05]  /*14610*/  IMAD R3, R2, -0x2, R3 ;  /* 0xfffffffe02037824 */ /* 0x000fca00078e0203 */
[----:B------:R-:W-:Y:S02]  /*14620*/  VIADDMNMX R6, R3, R9, R6, PT ;  /* 0x0000000903067246 */ /* 0x000fe40003800106 */
[----:B------:R-:W-:-:S07]  /*14630*/  VIMNMX R8, R8, R3, !PT ;  /* 0x0000000308087248 */ /* 0x000fce0007fe0100 */
.L_x_6948:
[----:B------:R-:W-:Y:S05]  /*14640*/  BSYNC B0 ;  /* 0x0000000000007941 */ /* 0x000fea0003800000 */
.L_x_6947:
        /* <DEDUP_REMOVED lines=41> */
[C---:B------:R-:W-:Y:S02]  /*148e0*/  ISETP.GT.AND P5, PT, R8.reuse, 0x28, !P6 ;  /* 0x000000280800780c */ /* 0x040fe400077a4270 */
[----:B------:R-:W-:Y:S02]  /*148f0*/  ISETP.GT.AND P1, PT, R8, 0x29, !P1 ;  /* 0x000000290800780c */ /* 0x000fe40004f24270 */
[----:B------:R-:W-:Y:S02]  /*14900*/  ISETP.LT.OR P5, PT, R6, 0x29, P5 ;  /* 0x000000290600780c */ /* 0x000fe40002fa1670 */
[----:B------:R-:W-:Y:S02]  /*14910*/  ISETP.GT.AND P2, PT, R8, 0x30, !P2 ;  /* 0x000000300800780c */ /* 0x000fe40005744270 */
[----:B------:R-:W-:-:S02]  /*14920*/  FSEL R9, R46, -INF , !P5 ;  /* 0xff8000002e097808 */ /* 0x000fc40006800000 */
[----:B------:R-:W-:Y:S02]  /*14930*/  ISETP.LT.OR P1, PT, R6, 0x2a, P1 ;  /* 0x0000002a0600780c */ /* 0x000fe40000f21670 */
[----:B------:R-:W-:Y:S02]  /*14940*/  ISETP.GT.AND P3, PT, R8, 0x31, !P3 ;  /* 0x000000310800780c */ /* 0x000fe40005f64270 */
[----:B------:R-:W-:Y:S02]  /*14950*/  ISETP.LT.OR P2, PT, R6, 0x31, P2 ;  /* 0x000000310600780c */ /* 0x000fe40001741670 */
[----:B------:R-:W-:Y:S02]  /*14960*/  FSEL R52, R36, -INF , !P1 ;  /* 0xff80000024347808 */ /* 0x000fe40004800000 */
[----:B------:R-:W-:Y:S02]  /*14970*/  ISETP.NE.AND P6, PT, R41, RZ, PT ;  /* 0x000000ff2900720c */ /* 0x000fe40003fc5270 */
[----:B------:R-:W-:-:S02]  /*14980*/  ISETP.GT.AND P4, PT, R8, 0x38, !P4 ;  /* 0x000000380800780c */ /* 0x000fc40006784270 */
[----:B------:R-:W-:Y:S02]  /*14990*/  ISETP.LT.OR P3, PT, R6, 0x32, P3 ;  /* 0x000000320600780c */ /* 0x000fe40001f61670 */
[----:B------:R-:W-:Y:S02]  /*149a0*/  FSEL R50, R50, -INF , !P2 ;  /* 0xff80000032327808 */ /* 0x000fe40005000000 */
[----:B------:R-:W-:Y:S02]  /*149b0*/  ISETP.GT.AND P1, PT, R8, 0x39, !P6 ;  /* 0x000000390800780c */ /* 0x000fe40007724270 */
[C---:B------:R-:W-:Y:S02]  /*149c0*/  ISETP.LT.OR P4, PT, R6.reuse, 0x39, P4 ;  /* 0x000000390600780c */ /* 0x040fe40002781670 */
[----:B------:R-:W-:Y:S01]  /*149d0*/  FSEL R56, R51, -INF , !P3 ;  /* 0xff80000033387808 */ /* 0x000fe20005800000 */
[----:B------:R-:W-:Y:S01]  /*149e0*/  UIADD3 UR4, UP0, UR37, 0x200, URZ ;  /* 0x0000020025047890 */ /* 0x000fe2000ff1e03f */
[----:B------:R-:W-:-:S02]  /*149f0*/  ISETP.LT.OR P1, PT, R6, 0x3a, P1 ;  /* 0x0000003a0600780c */ /* 0x000fc40000f21670 */
[----:B------:R-:W-:Y:S01]  /*14a00*/  FSEL R54, R54, -INF , !P4 ;  /* 0xff80000036367808 */ /* 0x000fe20006000000 */
[----:B------:R-:W-:Y:S02]  /*14a10*/  ULOP3.LUT UR4, UR4, 0x4, URZ, 0xfc, !UPT ;  /* 0x0000000404047892 */ /* 0x000fe4000f8efc3f */
[----:B------:R-:W-:Y:S01]  /*14a20*/  UIADD3.X UR5, URZ, UR36, URZ, UP0, !UPT ;  /* 0x000000243f057290 */ /* 0x000fe200087fe43f */
        /* <DEDUP_REMOVED lines=31> */
[----:B------:R-:W-:-:S04]  /*14c20*/  FMNMX.FTZ R4, R52, R4, !PT ;  /* 0x0000000434047209 */ /* 0x000fc80007810000 */
[----:B------:R-:W-:-:S04]  /*14c30*/  FMNMX.FTZ R4, R50, R4, !PT ;  /* 0x0000000432047209 */ /* 0x000fc80007810000 */
[----:B------:R-:W-:-:S04]  /*14c40*/  FMNMX.FTZ R4, R56, R4, !PT ;  /* 0x0000000438047209 */ /* 0x000fc80007810000 */
[----:B------:R-:W-:Y:S01]  /*14c50*/  FMNMX.FTZ R41, R54, R4, !PT ;  /* 0x0000000436297209 */ /* 0x000fe20007810000 */
[----:B------:R-:W-:Y:S02]  /*14c60*/  IMAD.U32 R4, RZ, RZ, UR4 ;  /* 0x00000004ff047e24 */ /* 0x000fe4000f8e00ff */
[----:B------:R-:W-:Y:S01]  /*14c70*/  IMAD.U32 R5, RZ, RZ, UR5 ;  /* 0x00000005ff057e24 */ /* 0x000fe2000f8e00ff */
        /* <DEDUP_REMOVED lines=43> */
.L_x_6953:
[----:B------:R-:W-:Y:S05]  /*14f30*/  BSYNC B0 ;  /* 0x0000000000007941 */ /* 0x000fea0003800000 */
.L_x_6952:
        /* <DEDUP_REMOVED lines=8> */
[----:B------:R-:W3:Y:S04]  /*14fc0*/  LD.E R46, desc[UR44][R16.64+0x220] ;  /* 0x0002202c102e7980 */ /* 0x000ee8000c101900 */
[----:B------:R-:W4:Y:S04]  /*14fd0*/  LD.E R5, desc[UR44][R4.64] ;  /* 0x0000002c04057980 */ /* 0x000f28000c101900 */
[----:B------:R-:W5:Y:S04]  /*14fe0*/  LD.E R47, desc[UR44][R16.64+0x210] ;  /* 0x0002102c102f7980 */ /* 0x000f68000c101900 */
[----:B------:R-:W5:Y:S01]  /*14ff0*/  LD.E R49, desc[UR44][R16.64+0x214] ;  /* 0x0002142c10317980 */ /* 0x000f62000c101900 */
[C---:B--2---:R-:W-:Y:S01]  /*15000*/  FSETP.NEU.FTZ.AND P1, PT, R20.reuse, -INF , PT ;  /* 0xff8000001400780b */ /* 0x044fe20003f3d000 */
[----:B---3--:R-:W-:-:S05]  /*15010*/  FMUL.FTZ R41, R20, R46 ;  /* 0x0000002e14297220 */ /* 0x008fca0000410000 */
[----:B------:R-:W-:Y:S02]  /*15020*/  FSEL R41, R41, RZ, P1 ;  /* 0x000000ff29297208 */ /* 0x000fe40000800000 */
[----:B----4-:R-:W-:-:S03]  /*15030*/  FSETP.NEU.FTZ.AND P1, PT, R5, -INF , PT ;  /* 0xff8000000500780b */ /* 0x010fc60003f3d000 */
[-CC-:B------:R-:W-:Y:S01]  /*15040*/  FFMA.FTZ R2, R48, R46.reuse, -R41.reuse ;  /* 0x0000002e30027223 */ /* 0x180fe20000010829 */
[-CC-:B------:R-:W-:Y:S01]  /*15050*/  FFMA.FTZ R35, R35, R46.reuse, -R41.reuse ;  /* 0x0000002e23237223 */ /* 0x180fe20000010829 */
[-CC-:B------:R-:W-:Y:S01]  /*15060*/  FFMA.FTZ R33, R33, R46.reuse, -R41.reuse ;  /* 0x0000002e21217223 */ /* 0x180fe20000010829 */
[-CC-:B------:R-:W-:Y:S01]  /*15070*/  FFMA.FTZ R31, R31, R46.reuse, -R41.reuse ;  /* 0x0000002e1f1f7223 */ /* 0x180fe20000010829 */
[----:B------:R1:W5:Y:S01]  /*15080*/  MUFU.EX2 R168, R2 ;  /* 0x0000000200a87308 */ /* 0x0003620000000800 */
[-CC-:B------:R-:W-:Y:S01]  /*15090*/  FFMA.FTZ R30, R30, R46.reuse, -R41.reuse ;  /* 0x0000002e1e1e7223 */ /* 0x180fe20000010829 */
[-CC-:B------:R-:W-:Y:S01]  /*150a0*/  FFMA.FTZ R29, R29, R46.reuse, -R41.reuse ;  /* 0x0000002e1d1d7223 */ /* 0x180fe20000010829 */
[-CC-:B------:R-:W-:Y:S01]  /*150b0*/  FFMA.FTZ R28, R28, R46.reuse, -R41.reuse ;  /* 0x0000002e1c1c7223 */ /* 0x180fe20000010829 */
[-CC-:B------:R-:W-:Y:S01]  /*150c0*/  FFMA.FTZ R15, R15, R46.reuse, -R41.reuse ;  /* 0x0000002e0f0f7223 */ /* 0x180fe20000010829 */
[-CC-:B------:R-:W-:Y:S01]  /*150d0*/  FFMA.FTZ R27, R27, R46.reuse, -R41.reuse ;  /* 0x0000002e1b1b7223 */ /* 0x180fe20000010829 */
[-CC-:B------:R-:W-:Y:S01]  /*150e0*/  FFMA.FTZ R26, R26, R46.reuse, -R41.reuse ;  /* 0x0000002e1a1a7223 */ /* 0x180fe20000010829 */
[-CC-:B------:R-:W-:Y:S01]  /*150f0*/  FFMA.FTZ R25, R25, R46.reuse, -R41.reuse ;  /* 0x0000002e19197223 */ /* 0x180fe20000010829 */
[----:B------:R-:W2:Y:S01]  /*15100*/  MUFU.EX2 R35, R35 ;  /* 0x0000002300237308 */ /* 0x000ea20000000800 */
[----:B-1----:R-:W-:Y:S01]  /*15110*/  FMUL.FTZ R2, R46, R5 ;  /* 0x000000052e027220 */ /* 0x002fe20000410000 */
[-CC-:B------:R-:W-:Y:S01]  /*15120*/  FFMA.FTZ R24, R24, R46.reuse, -R41.reuse ;  /* 0x0000002e18187223 */ /* 0x180fe20000010829 */
[-CC-:B------:R-:W-:Y:S01]  /*15130*/  FFMA.FTZ R21, R21, R46.reuse, -R41.reuse ;  /* 0x0000002e15157223 */ /* 0x180fe20000010829 */
[-CC-:B------:R-:W-:Y:S01]  /*15140*/  FFMA.FTZ R19, R19, R46.reuse, -R41.reuse ;  /* 0x0000002e13137223 */ /* 0x180fe20000010829 */
[-CC-:B------:R-:W-:Y:S01]  /*15150*/  FFMA.FTZ R18, R18, R46.reuse, -R41.reuse ;  /* 0x0000002e12127223 */ /* 0x180fe20000010829 */
[----:B------:R-:W-:Y:S01]  /*15160*/  FSEL R3, R2, RZ, P1 ;  /* 0x000000ff02037208 */ /* 0x000fe20000800000 */
[----:B------:R-:W-:Y:S01]  /*15170*/  FFMA.FTZ R7, R7, R46, -R41 ;  /* 0x0000002e07077223 */ /* 0x000fe20000010829 */
[----:B------:R-:W-:Y:S01]  /*15180*/  MUFU.EX2 R33, R33 ;  /* 0x0000002100217308 */ /* 0x000fe20000000800 */
[----:B-----5:R-:W-:-:S02]  /*15190*/  FADD.FTZ R2, R168, R47 ;  /* 0x0000002fa8027221 */ /* 0x020fc40000010000 */
        /* <DEDUP_REMOVED lines=8> */
[----:B--2---:R-:W-:Y:S01]  /*15220*/  FADD.FTZ R20, R35, R2 ;  /* 0x0000000223147221 */ /* 0x004fe20000010000 */
[-CC-:B------:R-:W-:Y:S01]  /*15230*/  FFMA.FTZ R13, R13, R46.reuse, -R3.reuse ;  /* 0x0000002e0d0d7223 */ /* 0x180fe20000010803 */
[-CC-:B------:R-:W-:Y:S01]  /*15240*/  FFMA.FTZ R11, R11, R46.reuse, -R3.reuse ;  /* 0x0000002e0b0b7223 */ /* 0x180fe20000010803 */
[-CC-:B------:R-:W-:Y:S01]  /*15250*/  FFMA.FTZ R10, R10, R46.reuse, -R3.reuse ;  /* 0x0000002e0a0a7223 */ /* 0x180fe20000010803 */
[-CC-:B------:R-:W-:Y:S01]  /*15260*/  FFMA.FTZ R9, R9, R46.reuse, -R3.reuse ;  /* 0x0000002e09097223 */ /* 0x180fe20000010803 */
[----:B------:R-:W1:Y:S01]  /*15270*/  MUFU.EX2 R40, R40 ;  /* 0x0000002800287308 */ /* 0x000e620000000800 */
[----:B------:R-:W-:-:S07]  /*15280*/  FFMA.FTZ R2, R52, R46, -R3 ;  /* 0x0000002e34027223 */ /* 0x000fce0000010803 */
[----:B------:R-:W2:Y:S08]  /*15290*/  MUFU.EX2 R39, R39 ;  /* 0x0000002700277308 */ /* 0x000eb00000000800 */
[----:B------:R-:W3:Y:S01]  /*152a0*/  MUFU.EX2 R38, R38 ;  /* 0x0000002600267308 */ /* 0x000ee20000000800 */
[----:B-1----:R-:W-:-:S07]  /*152b0*/  FADD.FTZ R4, R40, R49 ;  /* 0x0000003128047221 */ /* 0x002fce0000010000 */
[----:B------:R-:W1:Y:S01]  /*152c0*/  MUFU.EX2 R37, R37 ;  /* 0x0000002500257308 */ /* 0x000e620000000800 */
[----:B--2---:R-:W-:-:S07]  /*152d0*/  FADD.FTZ R5, R39, R4 ;  /* 0x0000000427057221 */ /* 0x004fce0000010000 */
[----:B------:R-:W-:Y:S01]  /*152e0*/  MUFU.EX2 R30, R30 ;  /* 0x0000001e001e7308 */ /* 0x000fe20000000800 */
[----:B---3--:R-:W-:-:S07]  /*152f0*/  FADD.FTZ R4, R38, R5 ;  /* 0x0000000526047221 */ /* 0x008fce0000010000 */
[----:B------:R-:W2:Y:S01]  /*15300*/  MUFU.EX2 R34, R34 ;  /* 0x0000002200227308 */ /* 0x000ea20000000800 */
[----:B-1----:R-:W-:Y:S01]  /*15310*/  FADD.FTZ R5, R37, R4 ;  /* 0x0000000425057221 */ /* 0x002fe20000010000 */
[----:B------:R-:W-:-:S06]  /*15320*/  FFMA.FTZ R4, R50, R46, -R3 ;  /* 0x0000002e32047223 */ /* 0x000fcc0000010803 */
[----:B------:R-:W-:Y:S08]  /*15330*/  MUFU.EX2 R29, R29 ;  /* 0x0000001d001d7308 */ /* 0x000ff00000000800 */
[----:B------:R-:W1:Y:S01]  /*15340*/  MUFU.EX2 R173, R32 ;  /* 0x0000002000ad7308 */ /* 0x000e620000000800 */
[----:B--2---:R-:W-:Y:S01]  /*15350*/  FADD.FTZ R42, R34, R5 ;  /* 0x00000005222a7221 */ /* 0x004fe20000010000 */
[----:B------:R-:W-:-:S06]  /*15360*/  FFMA.FTZ R5, R56, R46, -R3 ;  /* 0x0000002e38057223 */ /* 0x000fcc0000010803 */
[----:B------:R-:W2:Y:S08]  /*15370*/  MUFU.EX2 R28, R28 ;  /* 0x0000001c001c7308 */ /* 0x000eb00000000800 */
[----:B------:R3:W-:Y:S01]  /*15380*/  MUFU.EX2 R182, R15 ;  /* 0x0000000f00b67308 */ /* 0x0007e20000000800 */
[----:B-1----:R-:W-:-:S07]  /*15390*/  FADD.FTZ R31, R173, R42 ;  /* 0x0000002aad1f7221 */ /* 0x002fce0000010000 */
[----:B------:R-:W-:Y:S01]  /*153a0*/  MUFU.EX2 R14, R14 ;  /* 0x0000000e000e7308 */ /* 0x000fe20000000800 */
[----:B---3--:R-:W-:-:S04]  /*153b0*/  FADD.FTZ R15, R33, R20 ;  /* 0x00000014210f7221 */ /* 0x008fc80000010000 */
[----:B------:R-:W-:-:S03]  /*153c0*/  FADD.FTZ R15, R170, R15 ;  /* 0x0000000faa0f7221 */ /* 0x000fc60000010000 */
[----:B------:R-:W1:Y:S01]  /*153d0*/  MUFU.EX2 R27, R27 ;  /* 0x0000001b001b7308 */ /* 0x000e620000000800 */
[----:B------:R-:W-:-:S04]  /*153e0*/  FADD.FTZ R32, R30, R15 ;  /* 0x0000000f1e207221 */ /* 0x000fc80000010000 */
[----:B------:R-:W-:-:S03]  /*153f0*/  FADD.FTZ R15, R29, R32 ;  /* 0x000000201d0f7221 */ /* 0x000fc60000010000 */
[----:B------:R-:W-:Y:S01]  /*15400*/  MUFU.EX2 R13, R13 ;  /* 0x0000000d000d7308 */ /* 0x000fe20000000800 */
[----:B--2---:R-:W-:-:S07]  /*15410*/  FADD.FTZ R42, R28, R15 ;  /* 0x0000000f1c2a7221 */ /* 0x004fce0000010000 */
[----:B------:R-:W0:Y:S01]  /*15420*/  MUFU.EX2 R26, R26 ;  /* 0x0000001a001a7308 */ /* 0x000e220000000800 */
[----:B-1----:R-:W-:-:S07]  /*15430*/  FADD.FTZ R15, R27, R42 ;  /* 0x0000002a1b0f7221 */ /* 0x002fce0000010000 */
[----:B------:R-:W-:Y:S08]  /*15440*/  MUFU.EX2 R11, R11 ;  /* 0x0000000b000b7308 */ /* 0x000ff00000000800 */
[----:B------:R-:W1:Y:S01]  /*15450*/  MUFU.EX2 R25, R25 ;  /* 0x0000001900197308 */ /* 0x000e620000000800 */
[----:B0-----:R-:W-:-:S07]  /*15460*/  FADD.FTZ R44, R26, R15 ;  /* 0x0000000f1a2c7221 */ /* 0x001fce0000010000 */
[----:B------:R-:W-:Y:S08]  /*15470*/  MUFU.EX2 R10, R10 ;  /* 0x0000000a000a7308 */ /* 0x000ff00000000800 */
[----:B------:R-:W0:Y:S08]  /*15480*/  MUFU.EX2 R24, R24 ;  /* 0x0000001800187308 */ /* 0x000e300000000800 */
[----:B------:R-:W-:Y:S08]  /*15490*/  MUFU.EX2 R9, R9 ;  /* 0x0000000900097308 */ /* 0x000ff00000000800 */
[----:B------:R2:W-:Y:S08]  /*154a0*/  MUFU.EX2 R20, R2 ;  /* 0x0000000200147308 */ /* 0x0005f00000000800 */
[----:B------:R-:W3:Y:S01]  /*154b0*/  MUFU.EX2 R21, R21 ;  /* 0x0000001500157308 */ /* 0x000ee20000000800 */
[----:B--2---:R-:W-:Y:S01]  /*154c0*/  FADD.FTZ R2, R14, R31 ;  /* 0x0000001f0e027221 */ /* 0x004fe20000010000 */
[----:B-1----:R-:W-:-:S03]  /*154d0*/  FADD.FTZ R31, R25, R44 ;  /* 0x0000002c191f7221 */ /* 0x002fc60000010000 */
[----:B------:R-:W-:Y:S01]  /*154e0*/  FADD.FTZ R42, R13, R2 ;  /* 0x000000020d2a7221 */ /* 0x000fe20000010000 */
[-CC-:B------:R-:W-:Y:S01]  /*154f0*/  FFMA.FTZ R2, R54, R46.reuse, -R3.reuse ;  /* 0x0000002e36027223 */ /* 0x180fe20000010803 */
[----:B------:R-:W-:Y:S01]  /*15500*/  FFMA.FTZ R3, R36, R46, -R3 ;  /* 0x0000002e24037223 */ /* 0x000fe20000010803 */
[----:B------:R-:W1:Y:S01]  /*15510*/  MUFU.EX2 R19, R19 ;  /* 0x0000001300137308 */ /* 0x000e620000000800 */
[----:B------:R-:W-:Y:S01]  /*15520*/  FADD.FTZ R15, R11, R42 ;  /* 0x0000002a0b0f7221 */ /* 0x000fe20000010000 */
[----:B0-----:R-:W-:-:S06]  /*15530*/  FADD.FTZ R42, R24, R31 ;  /* 0x0000001f182a7221 */ /* 0x001fcc0000010000 */
[----:B------:R0:W2:Y:S01]  /*15540*/  MUFU.EX2 R181, R4 ;  /* 0x0000000400b57308 */ /* 0x0000a20000000800 */
[----:B---3--:R-:W-:-:S07]  /*15550*/  FADD.FTZ R42, R21, R42 ;  /* 0x0000002a152a7221 */ /* 0x008fce0000010000 */
[----:B------:R-:W-:Y:S01]  /*15560*/  MUFU.EX2 R18, R18 ;  /* 0x0000001200127308 */ /* 0x000fe20000000800 */
[----:B0-----:R-:W-:-:S07]  /*15570*/  FADD.FTZ R4, R10, R15 ;  /* 0x0000000f0a047221 */ /* 0x001fce0000010000 */
[----:B------:R0:W3:Y:S08]  /*15580*/  MUFU.EX2 R32, R5 ;  /* 0x0000000500207308 */ /* 0x0000f00000000800 */
[----:B------:R-:W4:Y:S01]  /*15590*/  MUFU.EX2 R7, R7 ;  /* 0x0000000700077308 */ /* 0x000f220000000800 */
[----:B0-----:R-:W-:-:S04]  /*155a0*/  FADD.FTZ R5, R9, R4 ;  /* 0x0000000409057221 */ /* 0x001fc80000010000 */
[----:B------:R-:W-:Y:S01]  /*155b0*/  FADD.FTZ R4, R20, R5 ;  /* 0x0000000514047221 */ /* 0x000fe20000010000 */
[----:B-1----:R-:W-:Y:S02]  /*155c0*/  FADD.FTZ R5, R19, R42 ;  /* 0x0000002a13057221 */ /* 0x002fe40000010000 */
[----:B------:R0:W1:Y:S01]  /*155d0*/  MUFU.EX2 R183, R2 ;  /* 0x0000000200b77308 */ /* 0x0000620000000800 */
[----:B--2---:R-:W-:-:S04]  /*155e0*/  FADD.FTZ R15, R181, R4 ;  /* 0x00000004b50f7221 */ /* 0x004fc80000010000 */
[----:B---3--:R-:W-:-:S03]  /*155f0*/  FADD.FTZ R4, R32, R15 ;  /* 0x0000000f20047221 */ /* 0x008fc60000010000 */
[----:B------:R-:W2:Y:S01]  /*15600*/  MUFU.EX2 R36, R3 ;  /* 0x0000000300247308 */ /* 0x000ea20000000800 */
[----:B0-----:R-:W-:-:S04]  /*15610*/  FADD.FTZ R2, R18, R5 ;  /* 0x0000000512027221 */ /* 0x001fc80000010000 */
[----:B----4-:R-:W-:Y:S01]  /*15620*/  FADD.FTZ R5, R7, R2 ;  /* 0x0000000207057221 */ /* 0x010fe20000010000 */
[----:B-1----:R-:W-:-:S03]  /*15630*/  FADD.FTZ R15, R183, R4 ;  /* 0x00000004b70f7221 */ /* 0x002fc60000010000 */
[----:B------:R-:W-:-:S05]  /*15640*/  FADD.FTZ R31, R182, R5 ;  /* 0x00000005b61f7221 */ /* 0x000fca0000010000 */
[----:B------:R-:W-:Y:S01]  /*15650*/  ST.E desc[UR44][R16.64+0x210], R31 ;  /* 0x0002101f10007985 */ /* 0x000fe2000c10192c */
[----:B--2---:R-:W-:-:S05]  /*15660*/  FADD.FTZ R15, R36, R15 ;  /* 0x0000000f240f7221 */ /* 0x004fca0000010000 */
        /* <DEDUP_REMOVED lines=30> */
[----:B------:R-:W-:-:S04]  /*15850*/  UIADD3 UR4, UP0, UR37, 0x230, URZ ;  /* 0x0000023025047890 */ /* 0x000fc8000ff1e03f */
[----:B------:R-:W-:Y:S02]  /*15860*/  ULOP3.LUT UR5, UR4, 0x4, URZ, 0xfc, !UPT ;  /* 0x0000000404057892 */ /* 0x000fe4000f8efc3f */
[----:B------:R-:W-:-:S04]  /*15870*/  UIADD3.X UR6, URZ, UR36, URZ, UP0, !UPT ;  /* 0x000000243f067290 */ /* 0x000fc800087fe43f */
[----:B------:R-:W-:Y:S02]  /*15880*/  IMAD.U32 R2, RZ, RZ, UR5 ;  /* 0x00000005ff027e24 */ /* 0x000fe4000f8e00ff */
[----:B------:R-:W-:Y:S02]  /*15890*/  IMAD.U32 R3, RZ, RZ, UR6 ;  /* 0x00000006ff037e24 */ /* 0x000fe4000f8e00ff */
[----:B--2---:R-:W-:-:S05]  /*158a0*/  FMUL.FTZ R5, R6, R5 ;  /* 0x0000000506057220 */ /* 0x004fca0000410000 */
        /* <DEDUP_REMOVED lines=66> */
[----:B------:R-:W-:-:S06]  /*15cd0*/  ULOP3.LUT UR5, UR4, 0x8, URZ, 0xfc, !UPT ;  /* 0x0000000804057892 */ /* 0x000fcc000f8efc3f */
[----:B------:R-:W-:Y:S02]  /*15ce0*/  IMAD.U32 R4, RZ, RZ, UR5 ;  /* 0x00000005ff047e24 */ /* 0x000fe4000f8e00ff */
[C---:B--2---:R-:W-:Y:S01]  /*15cf0*/  FMUL.FTZ R5, R6.reuse, R5 ;  /* 0x0000000506057220 */ /* 0x044fe20000410000 */
[----:B---3--:R-:W-:-:S04]  /*15d00*/  FMUL.FTZ R131, R6, R131 ;  /* 0x0000008306837220 */ /* 0x008fc80000410000 */
[----:B------:R0:W-:Y:S01]  /*15d10*/  ST.E desc[UR44][R16.64+0x270], R5 ;  /* 0x0002700510007985 */ /* 0x0001e2000c10192c */
[C---:B----4-:R-:W-:Y:S01]  /*15d20*/  FMUL.FTZ R9, R6.reuse, R9 ;  /* 0x0000000906097220 */ /* 0x050fe20000410000 */
[C---:B-----5:R-:W-:Y:S01]  /*15d30*/  FMUL.FTZ R11, R6.reuse, R11 ;  /* 0x0000000b060b7220 */ /* 0x060fe20000410000 */
[C---:B------:R-:W-:Y:S01]  /*15d40*/  FMUL.FTZ R13, R6.reuse, R13 ;  /* 0x0000000d060d7220 */ /* 0x040fe20000410000 */
[----:B0-----:R-:W-:Y:S02]  /*15d50*/  IMAD.U32 R5, RZ, RZ, UR6 ;  /* 0x00000006ff057e24 */ /* 0x001fe4000f8e00ff */
        /* <DEDUP_REMOVED lines=119> */
[----:B------:R-:W-:Y:S01]  /*164d0*/  ULOP3.LUT UR4, UR4, 0xc, URZ, 0xfc, !UPT ;  /* 0x0000000c04047892 */ /* 0x000fe2000f8efc3f */
[----:B-1----:R-:W-:-:S05]  /*164e0*/  IMAD.U32 R7, RZ, RZ, UR6 ;  /* 0x00000006ff077e24 */ /* 0x002fca000f8e00ff */
[----:B------:R-:W-:Y:S02]  /*164f0*/  IMAD.U32 R6, RZ, RZ, UR4 ;  /* 0x00000004ff067e24 */ /* 0x000fe4000f8e00ff */
        /* <DEDUP_REMOVED lines=1117> */
[----:B------:R-:W3:Y:S04]  /*1aad0*/  LD.E R11, desc[UR44][R2.64] ;  /* 0x0000002c020b7980 */ /* 0x000ee8000c101900 */
[----:B---3--:R3:W-:Y:S04]  /*1aae0*/  ST.E desc[UR44][R2.64], R11 ;  /* 0x0000000b02007985 */ /* 0x0087e8000c10192c */
[----:B------:R-:W4:Y:S04]  /*1aaf0*/  LD.E R13, desc[UR44][R4.64] ;  /* 0x0000002c040d7980 */ /* 0x000f28000c101900 */
[----:B----4-:R4:W-:Y:S04]  /*1ab00*/  ST.E desc[UR44][R4.64], R13 ;  /* 0x0000000d04007985 */ /* 0x0109e8000c10192c */
[----:B------:R-:W5:Y:S04]  /*1ab10*/  LD.E R15, desc[UR44][R6.64] ;  /* 0x0000002c060f7980 */ /* 0x000f68000c101900 */
[----:B-----5:R5:W-:Y:S04]  /*1ab20*/  ST.E desc[UR44][R6.64], R15 ;  /* 0x0000000f06007985 */ /* 0x020be8000c10192c */
[----:B------:R-:W5:Y:S04]  /*1ab30*/  LD.E R19, desc[UR44][R16.64+0x240] ;  /* 0x0002402c10137980 */ /* 0x000f68000c101900 */
[----:B------:R-:W5:Y:S04]  /*1ab40*/  LD.E R21, desc[UR44][R16.64+0x244] ;  /* 0x0002442c10157980 */ /* 0x000f68000c101900 */
[----:B0-----:R-:W5:Y:S04]  /*1ab50*/  LD.E R25, desc[UR44][R16.64+0x248] ;  /* 0x0002482c10197980 */ /* 0x001f68000c101900 */
[----:B-1----:R-:W5:Y:S04]  /*1ab60*/  LD.E R27, desc[UR44][R16.64+0x24c] ;  /* 0x00024c2c101b7980 */ /* 0x002f68000c101900 */
[----:B--2---:R-:W2:Y:S04]  /*1ab70*/  LD.E R9, desc[UR44][R16.64+0x250] ;  /* 0x0002502c10097980 */ /* 0x004ea8000c101900 */
[----:B------:R-:W2:Y:S04]  /*1ab80*/  LD.E R29, desc[UR44][R16.64+0x254] ;  /* 0x0002542c101d7980 */ /* 0x000ea8000c101900 */
[----:B---3--:R-:W3:Y:S04]  /*1ab90*/  LD.E R3, desc[UR44][R16.64+0x258] ;  /* 0x0002582c10037980 */ /* 0x008ee8000c101900 */
[----:B------:R-:W3:Y:S04]  /*1aba0*/  LD.E R11, desc[UR44][R16.64+0x25c] ;  /* 0x00025c2c100b7980 */ /* 0x000ee8000c101900 */
[----:B----4-:R-:W4:Y:S04]  /*1abb0*/  LD.E R5, desc[UR44][R16.64+0x260] ;  /* 0x0002602c10057980 */ /* 0x010f28000c101900 */
[----:B------:R-:W4:Y:S04]  /*1abc0*/  LD.E R13, desc[UR44][R16.64+0x264] ;  /* 0x0002642c100d7980 */ /* 0x000f28000c101900 */
[----:B-----5:R-:W5:Y:S04]  /*1abd0*/  LD.E R7, desc[UR44][R16.64+0x268] ;  /* 0x0002682c10077980 */ /* 0x020f68000c101900 */
        /* <DEDUP_REMOVED lines=113> */
[----:B------:R0:W-:Y:S04]  /*1b2f0*/  ST.E desc[UR44][R16.64+0x240], R19 ;  /* 0x0002401310007985 */ /* 0x0001e8000c10192c */
[----:B------:R0:W-:Y:S04]  /*1b300*/  ST.E desc[UR44][R16.64+0x244], R21 ;  /* 0x0002441510007985 */ /* 0x0001e8000c10192c */
[----:B------:R0:W-:Y:S04]  /*1b310*/  ST.E desc[UR44][R16.64+0x248], R25 ;  /* 0x0002481910007985 */ /* 0x0001e8000c10192c */
[----:B------:R0:W-:Y:S04]  /*1b320*/  ST.E desc[UR44][R16.64+0x24c], R27 ;  /* 0x00024c1b10007985 */ /* 0x0001e8000c10192c */
[----:B--2---:R0:W-:Y:S04]  /*1b330*/  ST.E desc[UR44][R16.64+0x250], R9 ;  /* 0x0002500910007985 */ /* 0x0041e8000c10192c */
[----:B------:R0:W-:Y:S04]  /*1b340*/  ST.E desc[UR44][R16.64+0x254], R29 ;  /* 0x0002541d10007985 */ /* 0x0001e8000c10192c */
[----:B---3--:R0:W-:Y:S04]  /*1b350*/  ST.E desc[UR44][R16.64+0x258], R3 ;  /* 0x0002580310007985 */ /* 0x0081e8000c10192c */
[----:B------:R0:W-:Y:S04]  /*1b360*/  ST.E desc[UR44][R16.64+0x25c], R11 ;  /* 0x00025c0b10007985 */ /* 0x0001e8000c10192c */
[----:B----4-:R0:W-:Y:S04]  /*1b370*/  ST.E desc[UR44][R16.64+0x260], R5 ;  /* 0x0002600510007985 */ /* 0x0101e8000c10192c */
[----:B------:R0:W-:Y:S04]  /*1b380*/  ST.E desc[UR44][R16.64+0x264], R13 ;  /* 0x0002640d10007985 */ /* 0x0001e8000c10192c */
[----:B-----5:R0:W-:Y:S04]  /*1b390*/  ST.E desc[UR44][R16.64+0x268], R7 ;  /* 0x0002680710007985 */ /* 0x0201e8000c10192c */
        /* <DEDUP_REMOVED lines=129> */
.L_x_6955:
[----:B------:R-:W-:Y:S05]  /*1bbb0*/  BSYNC B0 ;  /* 0x0000000000007941 */ /* 0x000fea0003800000 */
.L_x_6954:
[C---:B------:R-:W-:Y:S01]  /*1bbc0*/  ISETP.GT.AND P0, PT, R0.reuse, R12, PT ;  /* 0x0000000c0000720c */ /* 0x040fe20003f04270 */
[----:B------:R-:W-:-:S12]  /*1bbd0*/  VIADD R0, R0, 0xffffffff ;  /* 0xffffffff00007836 */ /* 0x000fd80000000000 */
[----:B------:R-:W-:Y:S05]  /*1bbe0*/  @P0 BRA `(.L_x_6956) ;  /* 0xffffff5400b00947 */ /* 0x000fea000383ffff */
[----:B0-----:R-:W2:Y:S02]  /*1bbf0*/  LDL R2, [R1+0x70] ;  /* 0x0000700001027983 */ /* 0x001ea40000100800 */
[----:B--2---:R-:W-:-:S07]  /*1bc00*/  IMAD.SHL.U32 R2, R2, 0x40, RZ ;  /* 0x0000004002027824 */ /* 0x004fce00078e00ff */
.L_x_6927:
[----:B------:R-:W0:Y:S01]  /*1bc10*/  LDC R3, c[0x0][0x448] ;  /* 0x00011200ff037b82 */ /* 0x000e220000000800 */
[----:B------:R-:W-:-:S07]  /*1bc20*/  ULDC UR4, c[0x0][0xad4] ;  /* 0x0002b50000047ab9 */ /* 0x000fce0000000800 */
[----:B------:R-:W2:Y:S01]  /*1bc30*/  LDC R6, c[0x0][0xadc] ;  /* 0x0002b700ff067b82 */ /* 0x000ea20000000800 */
[----:B0-----:R-:W-:Y:S01]  /*1bc40*/  ISETP.NE.AND P0, PT, R3, 0x1, PT ;  /* 0x000000010300780c */ /* 0x001fe20003f05270 */
[----:B------:R-:W-:-:S12]  /*1bc50*/  VIADD R3, R2, 0x3f ;  /* 0x0000003f02037836 */ /* 0x000fd80000000000 */
[----:B-1----:R-:W0:Y:S08]  /*1bc60*/  @P0 LDC R4, c[0x0][0x44c] ;  /* 0x00011300ff040b82 */ /* 0x002e300000000800 */
[----:B------:R-:W1:Y:S01]  /*1bc70*/  @P0 LDC R5, c[0x0][0x450] ;  /* 0x00011400ff050b82 */ /* 0x000e620000000800 */
[----:B0-----:R-:W-:-:S05]  /*1bc80*/  @P0 IMAD.HI.U32 R2, R3, R4, RZ ;  /* 0x0000000403020227 */ /* 0x001fca00078e00ff */
[----:B-1----:R-:W-:Y:S02]  /*1bc90*/  @P0 SHF.R.U32.HI R3, RZ, R5, R2 ;  /* 0x00000005ff030219 */ /* 0x002fe40000011602 */
[----:B--2---:R-:W-:-:S03]  /*1bca0*/  ISETP.GE.AND P0, PT, R6, 0x1, PT ;  /* 0x000000010600780c */ /* 0x004fc60003f06270 */
        /* <DEDUP_REMOVED lines=13> */
.L_x_6959:
[----:B------:R-:W-:-:S13]  /*1bd80*/  ISETP.NE.AND P0, PT, R6, 0x1, PT ;  /* 0x000000010600780c */ /* 0x000fda0003f05270 */
[----:B------:R-:W0:Y:S02]  /*1bd90*/  @P0 LDC.64 R4, c[0x0][0xae0] ;  /* 0x0002b800ff040b82 */ /* 0x000e240000000a00 */
[----:B0-----:R-:W-:-:S05]  /*1bda0*/  @P0 IMAD.HI.U32 R4, R3, R4, RZ ;  /* 0x0000000403040227 */ /* 0x001fca00078e00ff */
[----:B------:R-:W-:-:S07]  /*1bdb0*/  @P0 SHF.R.U32.HI R3, RZ, R5, R4 ;  /* 0x00000005ff030219 */ /* 0x000fce0000011604 */
.L_x_6960:
[----:B------:R-:W-:Y:S05]  /*1bdc0*/  BSYNC B0 ;  /* 0x0000000000007941 */ /* 0x000fea0003800000 */
.L_x_6958:
[----:B------:R-:W-:-:S05]  /*1bdd0*/  IMAD R3, R3, R6, RZ ;  /* 0x0000000603037224 */ /* 0x000fca00078e02ff */
[----:B------:R-:W-:-:S07]  /*1bde0*/  VIMNMX R2, R2, R3, !PT ;  /* 0x0000000302027248 */ /* 0x000fce0007fe0100 */
.L_x_6957:
[----:B------:R-:W-:-:S05]  /*1bdf0*/  VIADD R2, R2, 0x3f ;  /* 0x0000003f02027836 */ /* 0x000fca0000000000 */
[----:B------:R-:W-:-:S04]  /*1be00*/  SHF.R.S32.HI R3, RZ, 0x1f, R2 ;  /* 0x0000001fff037819 */ /* 0x000fc80000011402 */
[----:B------:R-:W-:-:S04]  /*1be10*/  LEA.HI R3, R3, R2, RZ, 0x6 ;  /* 0x0000000203037211 */ /* 0x000fc800078f30ff */
[----:B------:R-:W-:-:S04]  /*1be20*/  SHF.R.S32.HI R3, RZ, 0x6, R3 ;  /* 0x00000006ff037819 */ /* 0x000fc80000011403 */
[----:B------:R-:W-:-:S04]  /*1be30*/  VIMNMX R10, R164, R3, !PT ;  /* 0x00000003a40a7248 */ /* 0x000fc80007fe0100 */
[----:B------:R-:W-:-:S13]  /*1be40*/  ISETP.GE.AND P0, PT, R0, R10, PT ;  /* 0x0000000a0000720c */ /* 0x000fda0003f06270 */
[----:B------:R-:W-:Y:S05]  /*1be50*/  @!P0 BRA `(.L_x_6961) ;  /* 0x0000009800b08947 */ /* 0x000fea0003800000 */
.L_x_6980:
        /* <DEDUP_REMOVED lines=23> */
.L_x_6963:
[----:B------:R-:W-:Y:S05]  /*1bfd0*/  BSYNC B0 ;  /* 0x0000000000007941 */ /* 0x000fea0003800000 */
.L_x_6962:
        /* <DEDUP_REMOVED lines=13> */
.L_x_6965:
[----:B------:R-:W-:Y:S05]  /*1c0b0*/  BSYNC B0 ;  /* 0x0000000000007941 */ /* 0x000fea0003800000 */
.L_x_6964:
        /* <DEDUP_REMOVED lines=8> */
.L_x_6967:
[----:B------:R-:W-:Y:S05]  /*1c140*/  BSYNC B0 ;  /* 0x0000000000007941 */ /* 0x000fea0003800000 */
.L_x_6966:
[----:B------:R-:W2:Y:S04]  /*1c150*/  LD.E R3, desc[UR44][R16.64+0x1e8] ;  /* 0x0001e82c10037980 */ /* 0x000ea8000c101900 */
[----:B------:R-:W2:Y:S01]  /*1c160*/  LD.E.64 R8, desc[UR44][R16.64+0xa0] ;  /* 0x0000a02c10087980 */ /* 0x000ea2000c101b00 */
[----:B------:R-:W-:Y:S05]  /*1c170*/  WARPSYNC.ALL ;  /* 0x0000000000007948 */ /* 0x000fea0003800000 */
[----:B------:R-:W3:Y:S04]  /*1c180*/  LD.E.64 R18, desc[UR44][R16.64+0x98] ;  /* 0x0000982c10127980 */ /* 0x000ee8000c101b00 */
[----:B0----5:R-:W4:Y:S04]  /*1c190*/  LD.E.64 R6, desc[UR44][R16.64+0x98] ;  /* 0x0000982c10067980 */ /* 0x021f28000c101b00 */
[----:B------:R-:W4:Y:S04]  /*1c1a0*/  LD.E.64 R12, desc[UR44][R16.64+0x98] ;  /* 0x0000982c100c7980 */ /* 0x000f28000c101b00 */
[----:B------:R-:W4:Y:S01]  /*1c1b0*/  LD.E.64 R14, desc[UR44][R16.64+0x98] ;  /* 0x0000982c100e7980 */ /* 0x000f22000c101b00 */
[----:B--2---:R-:W-:-:S02]  /*1c1c0*/  IMAD R2, R3, 0x200, R8 ;  /* 0x0000020003027824 */ /* 0x004fc400078e0208 */
[----:B------:R-:W-:-:S03]  /*1c1d0*/  IMAD.MOV.U32 R3, RZ, RZ, R9 ;  /* 0x000000ffff037224 */ /* 0x000fc600078e0009 */
[C---:B------:R-:W-:Y:S02]  /*1c1e0*/  R2UR UR6, R2.reuse ;  /* 0x00000000020672ca */ /* 0x040fe400000e0000 */
[----:B------:R-:W-:Y:S01]  /*1c1f0*/  R2UR UR7, R3 ;  /* 0x00000000030772ca */ /* 0x000fe200000e0000 */
[----:B------:R0:W-:Y:S01]  /*1c200*/  ST.E desc[UR44][R16.64+0x80], RZ ;  /* 0x000080ff10007985 */ /* 0x0001e2000c10192c */
[----:B------:R-:W-:Y:S02]  /*1c210*/  VIADD R8, R2, 0x2 ;  /* 0x0000000202087836 */ /* 0x000fe40000000000 */
[----:B------:R-:W-:Y:S01]  /*1c220*/  IMAD.MOV.U32 R5, RZ, RZ, 0x1 ;  /* 0x00000001ff057424 */ /* 0x000fe200078e00ff */
[----:B---3--:R-:W-:Y:S02]  /*1c230*/  R2UR UR4, R18 ;  /* 0x00000000120472ca */ /* 0x008fe400000e0000 */
[----:B------:R-:W-:Y:S02]  /*1c240*/  R2UR UR5, R19 ;  /* 0x00000000130572ca */ /* 0x000fe400000e0000 */
[----:B------:R-:W2:Y:S01]  /*1c250*/  LD.E R19, desc[UR44][R16.64+0x54] ;  /* 0x0000542c10137980 */ /* 0x000ea2000c101900 */
[----:B------:R-:W-:-:S10]  /*1c260*/  WARPGROUP.ARRIVE ;  /* 0x00000000000079c5 */ /* 0x000fd40000000000 */
        /* <DEDUP_REMOVED lines=8> */
[----:B------:R0:W5:Y:S01]  /*1c2f0*/  LD.E R18, desc[UR44][R16.64+0x1ec] ;  /* 0x0001ec2c10127980 */ /* 0x000162000c101900 */
[----:B------:R-:W-:Y:S01]  /*1c300*/  VIADD R6, R12, 0x4 ;  /* 0x000000040c067836 */ /* 0x000fe20000000000 */
[----:B------:R-:W-:Y:S01]  /*1c310*/  BSSY B0, `(.L_x_6969) ;  /* 0x0000020000007945 */ /* 0x000fe20003800000 */
[----:B------:R-:W-:Y:S01]  /*1c320*/  VIADD R8, R2, 0x4 ;  /* 0x0000000402087836 */ /* 0x000fe20000000000 */
[----:B------:R0:W-:Y:S01]  /*1c330*/  ST.E desc[UR44][R16.64+0x80], R5 ;  /* 0x0000800510007985 */ /* 0x0001e2000c10192c */
[----:B------:R-:W-:Y:S01]  /*1c340*/  WARPGROUP.ARRIVE ;  /* 0x00000000000079c5 */ /* 0x000fe20000000000 */
[----:B------:R-:W-:-:S02]  /*1c350*/  IMAD.MOV.U32 R7, RZ, RZ, R13 ;  /* 0x000000ffff077224 */ /* 0x000fc400078e000d */
[----:B------:R-:W-:-:S03]  /*1c360*/  IMAD.MOV.U32 R3, RZ, RZ, R15 ;  /* 0x000000ffff037224 */ /* 0x000fc600078e000f */
[----:B------:R-:W-:Y:S01]  /*1c370*/  HGMMA.64x64x16.F32.BF16 R24, gdesc[UR4], R24, gsb0 ;  /* 0x00e00000041879f0 */ /* 0x000fe20008001818 */
[----:B------:R-:W-:Y:S02]  /*1c380*/  R2UR UR6, R8 ;  /* 0x00000000080672ca */ /* 0x000fe400000e0000 */
[----:B------:R-:W-:Y:S02]  /*1c390*/  R2UR UR7, R9 ;  /* 0x00000000090772ca */ /* 0x000fe400000e0000 */
[----:B------:R-:W-:Y:S01]  /*1c3a0*/  R2UR UR4, R6 ;  /* 0x00000000060472ca */ /* 0x000fe200000e0000 */
[----:B------:R-:W-:Y:S01]  /*1c3b0*/  VIADD R6, R2, 0x6 ;  /* 0x0000000602067836 */ /* 0x000fe20000000000 */
[----:B------:R-:W-:Y:S01]  /*1c3c0*/  R2UR UR5, R7 ;  /* 0x00000000070572ca */ /* 0x000fe200000e0000 */
[----:B------:R-:W-:Y:S02]  /*1c3d0*/  VIADD R2, R14, 0x6 ;  /* 0x000000060e027836 */ /* 0x000fe40000000000 */
[----:B------:R-:W-:Y:S01]  /*1c3e0*/  IMAD.MOV.U32 R7, RZ, RZ, R9 ;  /* 0x000000ffff077224 */ /* 0x000fe200078e0009 */
[----:B------:R-:W-:-:S02]  /*1c3f0*/  WARPGROUP.DEPBAR.LE gsb0, 0x0 ;  /* 0x00008000000079c5 */ /* 0x000fc40000010000 */
[----:B------:R0:W-:Y:S01]  /*1c400*/  ST.E desc[UR44][R16.64+0x80], R5 ;  /* 0x0000800510007985 */ /* 0x0001e2000c10192c */
[----:B------:R-:W-:-:S06]  /*1c410*/  WARPGROUP.ARRIVE ;  /* 0x00000000000079c5 */ /* 0x000fcc0000000000 */
[----:B------:R-:W-:Y:S01]  /*1c420*/  HGMMA.64x64x16.F32.BF16 R24, gdesc[UR4], R24, gsb0 ;  /* 0x00e00000041879f0 */ /* 0x000fe20008001818 */
[----:B------:R-:W-:Y:S02]  /*1c430*/  R2UR UR6, R6 ;  /* 0x00000000060672ca */ /* 0x000fe400000e0000 */
[----:B------:R-:W-:Y:S02]  /*1c440*/  R2UR UR7, R7 ;  /* 0x00000000070772ca */ /* 0x000fe400000e0000 */
        /* <DEDUP_REMOVED lines=8> */
[----:B------:R-:W-:Y:S02]  /*1c4d0*/  WARPGROUP.DEPBAR.LE gsb0, 0x0 ;  /* 0x00008000000079c5 */ /* 0x000fe40000010000 */
[----:B------:R0:W-:Y:S10]  /*1c4e0*/  ST.E desc[UR44][R16.64+0x80], R5 ;  /* 0x0000800510007985 */ /* 0x0001f4000c10192c */
[----:B------:R-:W-:Y:S05]  /*1c4f0*/  @!P1 BRA `(.L_x_6970) ;  /* 0x0000000000049947 */ /* 0x000fea0003800000 */
[----:B------:R-:W-:Y:S01]  /*1c500*/  BPT.TRAP 0x1 ;  /* 0x000000040000795c */ /* 0x000fe20000300000 */
.L_x_6970:
[----:B------:R-:W-:Y:S05]  /*1c510*/  BSYNC B0 ;  /* 0x0000000000007941 */ /* 0x000fea0003800000 */
.L_x_6969:
        /* <DEDUP_REMOVED lines=13> */
.L_x_6972:
[----:B------:R-:W-:Y:S05]  /*1c5f0*/  BSYNC B0 ;  /* 0x0000000000007941 */ /* 0x000fea0003800000 */
.L_x_6971:
        /* <DEDUP_REMOVED lines=8> */
.L_x_6974:
[----:B------:R-:W-:Y:S05]  /*1c680*/  BSYNC B0 ;  /* 0x0000000000007941 */ /* 0x000fea0003800000 */
.L_x_6973:
[----:B------:R-:W2:Y:S01]  /*1c690*/  S2R R2, SR_TID.X ;  /* 0x0000000000027919 */ /* 0x000ea20000002100 */
[----:B------:R-:W3:Y:S01]  /*1c6a0*/  LD.E R9, desc[UR44][R16.64+0x1e8] ;  /* 0x0001e82c10097980 */ /* 0x000ee2000c101900 */
[----:B--2---:R-:W-:-:S03]  /*1c6b0*/  LOP3.LUT R8, R2, 0x7f, RZ, 0xc0, !PT ;  /* 0x0000007f02087812 */ /* 0x004fc600078ec0ff */
[----:B------:R-:W3:Y:S01]  /*1c6c0*/  LD.E.64 R2, desc[UR44][R16.64+0xb8] ;  /* 0x0000b82c10027980 */ /* 0x000ee2000c101b00 */
[----:B------:R-:W-:Y:S05]  /*1c6d0*/  WARPSYNC.ALL ;  /* 0x0000000000007948 */ /* 0x000fea0003800000 */
[----:B------:R-:W-:Y:S02]  /*1c6e0*/  ISETP.NE.AND P2, PT, R8, RZ, PT ;  /* 0x000000ff0800720c */ /* 0x000fe40003f45270 */
[----:B------:R-:W2:Y:S04]  /*1c6f0*/  LD.E R8, desc[UR44][R16.64+0x88] ;  /* 0x0000882c10087980 */ /* 0x000ea8000c101900 */
[----:B-1---5:R-:W4:Y:S04]  /*1c700*/  LD.E.64 R6, desc[UR44][R16.64+0xb0] ;  /* 0x0000b02c10067980 */ /* 0x022f28000c101b00 */
[----:B------:R-:W4:Y:S04]  /*1c710*/  LD.E.64 R12, desc[UR44][R16.64+0xb0] ;  /* 0x0000b02c100c7980 */ /* 0x000f28000c101b00 */
[----:B------:R-:W4:Y:S04]  /*1c720*/  LD.E.64 R14, desc[UR44][R16.64+0xb0] ;  /* 0x0000b02c100e7980 */ /* 0x000f28000c101b00 */
[----:B------:R-:W4:Y:S01]  /*1c730*/  LD.E.64 R18, desc[UR44][R16.64+0xb0] ;  /* 0x0000b02c10127980 */ /* 0x000f22000c101b00 */
[----:B---3--:R-:W-:Y:S01]  /*1c740*/  IMAD R2, R9, 0x1000, R2 ;  /* 0x0000100009027824 */ /* 0x008fe200078e0202 */
[----:B------:R-:W-:-:S02]  /*1c750*/  R2UR UR7, R3 ;  /* 0x00000000030772ca */ /* 0x000fc400000e0000 */
[----:B------:R-:W3:Y:S02]  /*1c760*/  LD.E.64 R20, desc[UR44][R16.64+0xb0] ;  /* 0x0000b02c10147980 */ /* 0x000ee4000c101b00 */
[----:B------:R-:W-:Y:S01]  /*1c770*/  R2UR UR6, R2 ;  /* 0x00000000020672ca */ /* 0x000fe200000e0000 */
[----:B------:R-:W-:Y:S01]  /*1c780*/  WARPGROUP.ARRIVE ;  /* 0x00000000000079c5 */ /* 0x000fe20000000000 */
[----:B------:R-:W-:Y:S01]  /*1c790*/  IMAD.MOV.U32 R9, RZ, RZ, R3 ;  /* 0x000000ffff097224 */ /* 0x000fe200078e0003 */
[----:B--2---:R-:W-:Y:S02]  /*1c7a0*/  ISETP.NE.U32.AND P1, PT, R8, RZ, PT ;  /* 0x000000ff0800720c */ /* 0x004fe40003f25070 */
[----:B----4-:R-:W-:Y:S02]  /*1c7b0*/  R2UR UR4, R6 ;  /* 0x00000000060472ca */ /* 0x010fe400000e0000 */
[----:B------:R-:W-:-:S09]  /*1c7c0*/  R2UR UR5, R7 ;  /* 0x00000000070572ca */ /* 0x000fd200000e0000 */
[----:B------:R-:W-:-:S05]  /*1c7d0*/  VOTEU.ANY UP0, P1 ;  /* 0x00000000003f7886 */ /* 0x000fca0000800100 */
[----:B------:R-:W-:Y:S01]  /*1c7e0*/  HGMMA.64x64x16.F32.BF16 R24, gdesc[UR4], R24, UP0, gsb0 ;  /* 0x00e00000041879f0 */ /* 0x000fe2000b801818 */
        /* <DEDUP_REMOVED lines=38> */
[----:B---3--:R-:W-:Y:S02]  /*1ca50*/  VIADD R6, R20, 0x200 ;  /* 0x0000020014067836 */ /* 0x008fe40000000000 */
        /* <DEDUP_REMOVED lines=165> */
[----:B---3--:R-:W-:-:S03]  /*1d4b0*/  IMAD.MOV.U32 R7, RZ, RZ, R13 ;  /* 0x000000ffff077224 */ /* 0x008fc600078e000d */
[----:B------:R-:W-:Y:S01]  /*1d4c0*/  IADD3 R6, R12, 0x800, R11 ;  /* 0x000008000c067810 */ /* 0x000fe20007ffe00b */
[----:B------:R-:W-:Y:S01]  /*1d4d0*/  IMAD.IADD R8, R11, 0x1, R14 ;  /* 0x000000010b087824 */ /* 0x000fe200078e020e */
[----:B------:R-:W-:Y:S02]  /*1d4e0*/  R2UR UR9, R7 ;  /* 0x00000000070972ca */ /* 0x000fe400000e0000 */
[----:B------:R-:W-:Y:S02]  /*1d4f0*/  R2UR UR8, R6 ;  /* 0x00000000060872ca */ /* 0x000fe400000e0000 */
[----:B------:R-:W-:Y:S01]  /*1d500*/  R2UR UR10, R8 ;  /* 0x00000000080a72ca */ /* 0x000fe200000e0000 */
[----:B------:R-:W-:Y:S02]  /*1d510*/  WARPGROUP.DEPBAR.LE gsb0, 0x0 ;  /* 0x00008000000079c5 */ /* 0x000fe40000010000 */
[----:B------:R-:W3:Y:S04]  /*1d520*/  LD.E.64 R12, desc[UR44][R16.64+0xb0] ;  /* 0x0000b02c100c7980 */ /* 0x000ee8000c101b00 */
        /* <DEDUP_REMOVED lines=175> */
[----:B---3--:R-:W-:Y:S01]  /*1e020*/  IMAD.MOV.U32 R7, RZ, RZ, R61 ;  /* 0x000000ffff077224 */ /* 0x008fe200078e003d */
        /* <DEDUP_REMOVED lines=57> */
[----:B------:R-:W1:Y:S04]  /*1e3c0*/  LD.E.64 R2, desc[UR44][R16.64+0x200] ;  /* 0x0002002c10027980 */ /* 0x000e68000c101b00 */
[----:B--2---:R-:W2:Y:S01]  /*1e3d0*/  LD.E R15, desc[UR44][R8.64] ;  /* 0x0000002c080f7980 */ /* 0x004ea2000c101900 */
[----:B------:R-:W-:-:S04]  /*1e3e0*/  UIADD3 UR4, UP0, UR37, 0x200, URZ ;  /* 0x0000020025047890 */ /* 0x000fc8000ff1e03f */
[----:B------:R-:W-:Y:S02]  /*1e3f0*/  ULOP3.LUT UR4, UR4, 0x4, URZ, 0xfc, !UPT ;  /* 0x0000000404047892 */ /* 0x000fe4000f8efc3f */
[----:B------:R-:W-:Y:S01]  /*1e400*/  UIADD3.X UR5, URZ, UR36, URZ, UP0, !UPT ;  /* 0x000000243f057290 */ /* 0x000fe200087fe43f */
[-C--:B--2---:R-:W-:Y:S01]  /*1e410*/  FMUL.FTZ R57, R24, R15.reuse ;  /* 0x0000000f18397220 */ /* 0x084fe20000410000 */
[-C--:B------:R-:W-:Y:S01]  /*1e420*/  FMUL.FTZ R19, R25, R15.reuse ;  /* 0x0000000f19137220 */ /* 0x080fe20000410000 */
[----:B------:R-:W-:-:S04]  /*1e430*/  FMUL.FTZ R25, R28, R15 ;  /* 0x0000000f1c197220 */ /* 0x000fc80000410000 */
[----:B------:R-:W1:Y:S01]  /*1e440*/  MUFU.TANH R57, R57 ;  /* 0x0000003900397308 */ /* 0x000e620000002400 */
[----:B------:R-:W-:-:S07]  /*1e450*/  FMUL.FTZ R24, R29, R15 ;  /* 0x0000000f1d187220 */ /* 0x000fce0000410000 */
[----:B------:R-:W2:Y:S01]  /*1e460*/  MUFU.TANH R19, R19 ;  /* 0x0000001300137308 */ /* 0x000ea20000002400 */
[----:B------:R-:W-:-:S07]  /*1e470*/  FMUL.FTZ R32, R32, R15 ;  /* 0x0000000f20207220 */ /* 0x000fce0000410000 */
[----:B------:R-:W3:Y:S01]  /*1e480*/  MUFU.TANH R25, R25 ;  /* 0x0000001900197308 */ /* 0x000ee20000002400 */
[----:B------:R-:W-:Y:S01]  /*1e490*/  FMUL.FTZ R33, R33, R15 ;  /* 0x0000000f21217220 */ /* 0x000fe20000410000 */
[----:B-1----:R-:W-:-:S06]  /*1e4a0*/  FMNMX.FTZ R18, R57, R2, !PT ;  /* 0x0000000239127209 */ /* 0x002fcc0007810000 */
[----:B------:R-:W1:Y:S01]  /*1e4b0*/  MUFU.TANH R24, R24 ;  /* 0x0000001800187308 */ /* 0x000e620000002400 */
[----:B------:R-:W-:Y:S01]  /*1e4c0*/  FMUL.FTZ R36, R36, R15 ;  /* 0x0000000f24247220 */ /* 0x000fe20000410000 */
[----:B--2---:R-:W-:-:S06]  /*1e4d0*/  FMNMX.FTZ R18, R19, R18, !PT ;  /* 0x0000001213127209 */ /* 0x004fcc0007810000 */
[----:B------:R-:W2:Y:S01]  /*1e4e0*/  MUFU.TANH R56, R32 ;  /* 0x0000002000387308 */ /* 0x000ea20000002400 */
[----:B------:R-:W-:Y:S01]  /*1e4f0*/  FMUL.FTZ R37, R37, R15 ;  /* 0x0000000f25257220 */ /* 0x000fe20000410000 */
[----:B---3--:R-:W-:-:S06]  /*1e500*/  FMNMX.FTZ R21, R25, R18, !PT ;  /* 0x0000001219157209 */ /* 0x008fcc0007810000 */
[----:B------:R-:W3:Y:S01]  /*1e510*/  MUFU.TANH R58, R33 ;  /* 0x00000021003a7308 */ /* 0x000ee20000002400 */
        /* <DEDUP_REMOVED lines=8> */
[----:B---3--:R-:W-:-:S05]  /*1e5a0*/  FMNMX.FTZ R21, R58, R21, !PT ;  /* 0x000000153a157209 */ /* 0x008fca0007810000 */
        /* <DEDUP_REMOVED lines=10> */
[-C--:B------:R-:W-:Y:S01]  /*1e650*/  FMUL.FTZ R6, R26, R15.reuse ;  /* 0x0000000f1a067220 */ /* 0x080fe20000410000 */
[----:B------:R-:W-:Y:S01]  /*1e660*/  FMUL.FTZ R52, R52, R15 ;  /* 0x0000000f34347220 */ /* 0x000fe20000410000 */
[----:B-1----:R-:W-:-:S05]  /*1e670*/  FMNMX.FTZ R21, R38, R21, !PT ;  /* 0x0000001526157209 */ /* 0x002fca0007810000 */
[----:B------:R-:W1:Y:S01]  /*1e680*/  MUFU.TANH R66, R48 ;  /* 0x0000003000427308 */ /* 0x000e620000002400 */
[-C--:B0-----:R-:W-:Y:S01]  /*1e690*/  FMUL.FTZ R5, R27, R15.reuse ;  /* 0x0000000f1b057220 */ /* 0x081fe20000410000 */
[----:B------:R-:W-:Y:S01]  /*1e6a0*/  FMUL.FTZ R53, R53, R15 ;  /* 0x0000000f35357220 */ /* 0x000fe20000410000 */
[----:B--2---:R-:W-:-:S05]  /*1e6b0*/  FMNMX.FTZ R21, R44, R21, !PT ;  /* 0x000000152c157209 */ /* 0x004fca0007810000 */
[----:B------:R-:W0:Y:S01]  /*1e6c0*/  MUFU.TANH R68, R49 ;  /* 0x0000003100447308 */ /* 0x000e220000002400 */
[----:B------:R-:W-:Y:S01]  /*1e6d0*/  FMUL.FTZ R7, R30, R15 ;  /* 0x0000000f1e077220 */ /* 0x000fe20000410000 */
[----:B---3--:R-:W-:-:S06]  /*1e6e0*/  FMNMX.FTZ R21, R64, R21, !PT ;  /* 0x0000001540157209 */ /* 0x008fcc0007810000 */
[----:B------:R-:W2:Y:S01]  /*1e6f0*/  MUFU.TANH R70, R52 ;  /* 0x0000003400467308 */ /* 0x000ea20000002400 */
[----:B------:R-:W-:-:S07]  /*1e700*/  FMUL.FTZ R8, R31, R15 ;  /* 0x0000000f1f087220 */ /* 0x000fce0000410000 */
[----:B------:R-:W3:Y:S01]  /*1e710*/  MUFU.TANH R6, R6 ;  /* 0x0000000600067308 */ /* 0x000ee20000002400 */
[----:B-1----:R-:W-:-:S07]  /*1e720*/  FMNMX.FTZ R21, R66, R21, !PT ;  /* 0x0000001542157209 */ /* 0x002fce0007810000 */
[----:B------:R-:W1:Y:S01]  /*1e730*/  MUFU.TANH R72, R53 ;  /* 0x0000003500487308 */ /* 0x000e620000002400 */
[----:B------:R-:W-:-:S07]  /*1e740*/  FMUL.FTZ R9, R34, R15 ;  /* 0x0000000f22097220 */ /* 0x000fce0000410000 */
[----:B------:R-:W4:Y:S01]  /*1e750*/  MUFU.TANH R5, R5 ;  /* 0x0000000500057308 */ /* 0x000f220000002400 */
[----:B0-----:R-:W-:Y:S01]  /*1e760*/  FMNMX.FTZ R21, R68, R21, !PT ;  /* 0x0000001544157209 */ /* 0x001fe20007810000 */
[----:B------:R-:W-:-:S06]  /*1e770*/  FMUL.FTZ R11, R35, R15 ;  /* 0x0000000f230b7220 */ /* 0x000fcc0000410000 */
[----:B------:R-:W0:Y:S01]  /*1e780*/  MUFU.TANH R7, R7 ;  /* 0x0000000700077308 */ /* 0x000e220000002400 */
[----:B--2---:R-:W-:Y:S02]  /*1e790*/  FMNMX.FTZ R21, R70, R21, !PT ;  /* 0x0000001546157209 */ /* 0x004fe40007810000 */
[----:B---3--:R-:W-:-:S05]  /*1e7a0*/  FMNMX.FTZ R18, R6, R3, !PT ;  /* 0x0000000306127209 */ /* 0x008fca0007810000 */
[----:B------:R-:W2:Y:S01]  /*1e7b0*/  MUFU.TANH R8, R8 ;  /* 0x0000000800087308 */ /* 0x000ea20000002400 */
[----:B-1----:R-:W-:Y:S01]  /*1e7c0*/  FMNMX.FTZ R29, R72, R21, !PT ;  /* 0x00000015481d7209 */ /* 0x002fe20007810000 */
[----:B------:R-:W-:Y:S01]  /*1e7d0*/  FMUL.FTZ R13, R39, R15 ;  /* 0x0000000f270d7220 */ /* 0x000fe20000410000 */
[----:B----4-:R-:W-:-:S05]  /*1e7e0*/  FMNMX.FTZ R18, R5, R18, !PT ;  /* 0x0000001205127209 */ /* 0x010fca0007810000 */
[----:B------:R-:W1:Y:S01]  /*1e7f0*/  MUFU.TANH R9, R9 ;  /* 0x0000000900097308 */ /* 0x000e620000002400 */
[----:B0-----:R-:W-:Y:S01]  /*1e800*/  FMNMX.FTZ R21, R7, R18, !PT ;  /* 0x0000001207157209 */ /* 0x001fe20007810000 */
[----:B------:R-:W0:Y:S06]  /*1e810*/  SHFL.BFLY PT, R20, R29, 0x2, 0x1f ;  /* 0x0c401f001d147f89 */ /* 0x000e2c00000e0000 */
[----:B------:R-:W3:Y:S01]  /*1e820*/  MUFU.TANH R11, R11 ;  /* 0x0000000b000b7308 */ /* 0x000ee20000002400 */
[----:B------:R-:W-:Y:S01]  /*1e830*/  FMUL.FTZ R14, R42, R15 ;  /* 0x0000000f2a0e7220 */ /* 0x000fe20000410000 */
[----:B--2---:R-:W-:-:S06]  /*1e840*/  FMNMX.FTZ R18, R8, R21, !PT ;  /* 0x0000001508127209 */ /* 0x004fcc0007810000 */
[----:B------:R-:W2:Y:S01]  /*1e850*/  MUFU.TANH R12, R12 ;  /* 0x0000000c000c7308 */ /* 0x000ea20000002400 */
[----:B------:R-:W-:Y:S01]  /*1e860*/  FMUL.FTZ R43, R43, R15 ;  /* 0x0000000f2b2b7220 */ /* 0x000fe20000410000 */
[----:B-1----:R-:W-:-:S06]  /*1e870*/  FMNMX.FTZ R18, R9, R18, !PT ;  /* 0x0000001209127209 */ /* 0x002fcc0007810000 */
[----:B------:R-:W1:Y:S01]  /*1e880*/  MUFU.TANH R13, R13 ;  /* 0x0000000d000d7308 */ /* 0x000e620000002400 */
[----:B------:R-:W-:Y:S01]  /*1e890*/  FMUL.FTZ R46, R46, R15 ;  /* 0x0000000f2e2e7220 */ /* 0x000fe20000410000 */
[----:B---3--:R-:W-:-:S06]  /*1e8a0*/  FMNMX.FTZ R21, R11, R18, !PT ;  /* 0x000000120b157209 */ /* 0x008fcc0007810000 */
        /* <DEDUP_REMOVED lines=10> */
[----:B0-----:R-:W-:Y:S01]  /*1e950*/  FMNMX.FTZ R28, R29, R20, !PT ;  /* 0x000000141d1c7209 */ /* 0x001fe20007810000 */
[----:B------:R-:W-:Y:S01]  /*1e960*/  FMUL.FTZ R27, R54, R15 ;  /* 0x0000000f361b7220 */ /* 0x000fe20000410000 */
[----:B--2---:R-:W-:-:S05]  /*1e970*/  FMNMX.FTZ R21, R42, R21, !PT ;  /* 0x000000152a157209 */ /* 0x004fca0007810000 */
[----:B------:R-:W0:Y:S01]  /*1e980*/  MUFU.TANH R50, R50 ;  /* 0x0000003200327308 */ /* 0x000e220000002400 */
[----:B------:R-:W2:Y:S01]  /*1e990*/  SHFL.BFLY PT, R31, R28, 0x1, 0x1f ;  /* 0x0c201f001c1f7f89 */ /* 0x000ea200000e0000 */
[----:B------:R-:W-:Y:S01]  /*1e9a0*/  FMUL.FTZ R26, R55, R15 ;  /* 0x0000000f371a7220 */ /* 0x000fe20000410000 */
[----:B-1----:R-:W-:-:S05]  /*1e9b0*/  FMNMX.FTZ R21, R46, R21, !PT ;  /* 0x000000152e157209 */ /* 0x002fca0007810000 */
[----:B------:R-:W1:Y:S01]  /*1e9c0*/  MUFU.TANH R52, R51 ;  /* 0x0000003300347308 */ /* 0x000e620000002400 */
[----:B---3--:R-:W-:-:S07]  /*1e9d0*/  FMNMX.FTZ R21, R48, R21, !PT ;  /* 0x0000001530157209 */ /* 0x008fce0007810000 */
[----:B------:R-:W3:Y:S01]  /*1e9e0*/  MUFU.TANH R27, R27 ;  /* 0x0000001b001b7308 */ /* 0x000ee20000002400 */
[----:B0-----:R-:W-:-:S07]  /*1e9f0*/  FMNMX.FTZ R21, R50, R21, !PT ;  /* 0x0000001532157209 */ /* 0x001fce0007810000 */
[----:B------:R-:W0:Y:S01]  /*1ea00*/  MUFU.TANH R26, R26 ;  /* 0x0000001a001a7308 */ /* 0x000e220000002400 */
[----:B-1----:R-:W-:Y:S01]  /*1ea10*/  FMNMX.FTZ R18, R52, R21, !PT ;  /* 0x0000001534127209 */ /* 0x002fe20007810000 */
[----:B------:R-:W-:Y:S01]  /*1ea20*/  IMAD.U32 R20, RZ, RZ, UR4 ;  /* 0x00000004ff147e24 */ /* 0x000fe2000f8e00ff */
[----:B--2---:R-:W-:Y:S01]  /*1ea30*/  FMNMX.FTZ R31, R28, R31, !PT ;  /* 0x0000001f1c1f7209 */ /* 0x004fe20007810000 */
[----:B------:R-:W-:Y:S01]  /*1ea40*/  IMAD.U32 R21, RZ, RZ, UR5 ;  /* 0x00000005ff157e24 */ /* 0x000fe2000f8e00ff */
[----:B---3--:R-:W-:Y:S01]  /*1ea50*/  FMNMX.FTZ R15, R27, R18, !PT ;  /* 0x000000121b0f7209 */ /* 0x008fe20007810000 */
[----:B------:R-:W-:Y:S03]  /*1ea60*/  ST.E desc[UR44][R16.64+0x200], R29 ;  /* 0x0002001d10007985 */ /* 0x000fe6000c10192c */
[----:B0-----:R-:W-:-:S05]  /*1ea70*/  FMNMX.FTZ R15, R26, R15, !PT ;  /* 0x0000000f1a0f7209 */ /* 0x001fca0007810000 */
        /* <DEDUP_REMOVED lines=12> */
[----:B------:R-:W4:Y:S01]  /*1eb40*/  LD.E.64 R28, desc[UR44][R16.64+0xd8] ;  /* 0x0000d82c101c7980 */ /* 0x000f22000c101b00 */
        /* <DEDUP_REMOVED lines=23> */
.L_x_6977:
[----:B------:R-:W-:Y:S05]  /*1ecc0*/  BSYNC B0 ;  /* 0x0000000000007941 */ /* 0x000fea0003800000 */
.L_x_6976:
        /* <DEDUP_REMOVED lines=14> */
[-CC-:B------:R-:W-:Y:S01]  /*1edb0*/  FFMA.FTZ R57, R57, R32.reuse, -R29.reuse ;  /* 0x0000002039397223 */ /* 0x180fe2000001081d */
[-CC-:B------:R-:W-:Y:S01]  /*1edc0*/  FFMA.FTZ R19, R19, R32.reuse, -R29.reuse ;  /* 0x0000002013137223 */ /* 0x180fe2000001081d */
[-C--:B------:R-:W-:Y:S01]  /*1edd0*/  FFMA.FTZ R25, R25, R32.reuse, -R29 ;  /* 0x0000002019197223 */ /* 0x080fe2000001081d */
[-CC-:B------:R-:W-:Y:S01]  /*1ede0*/  FFMA.FTZ R6, R6, R32.reuse, -R37.reuse ;  /* 0x0000002006067223 */ /* 0x180fe20000010825 */
[-CC-:B------:R-:W-:Y:S01]  /*1edf0*/  FFMA.FTZ R5, R5, R32.reuse, -R37.reuse ;  /* 0x0000002005057223 */ /* 0x180fe20000010825 */
[-C--:B------:R-:W-:Y:S01]  /*1ee00*/  FFMA.FTZ R7, R7, R32.reuse, -R37 ;  /* 0x0000002007077223 */ /* 0x080fe20000010825 */
[----:B------:R-:W4:Y:S01]  /*1ee10*/  MUFU.EX2 R57, R57 ;  /* 0x0000003900397308 */ /* 0x000f220000000800 */
[-C--:B------:R-:W-:Y:S01]  /*1ee20*/  FFMA.FTZ R24, R24, R32.reuse, -R29 ;  /* 0x0000002018187223 */ /* 0x080fe2000001081d */
[-C--:B------:R-:W-:Y:S01]  /*1ee30*/  FFMA.FTZ R8, R8, R32.reuse, -R37 ;  /* 0x0000002008087223 */ /* 0x080fe20000010825 */
[-C--:B------:R-:W-:Y:S01]  /*1ee40*/  FFMA.FTZ R4, R60, R32.reuse, -R29 ;  /* 0x000000203c047223 */ /* 0x080fe2000001081d */
[-C--:B------:R-:W-:Y:S01]  /*1ee50*/  FFMA.FTZ R9, R9, R32.reuse, -R37 ;  /* 0x0000002009097223 */ /* 0x080fe20000010825 */
[-CC-:B------:R-:W-:Y:S01]  /*1ee60*/  FFMA.FTZ R2, R56, R32.reuse, -R29.reuse ;  /* 0x0000002038027223 */ /* 0x180fe2000001081d */
[-CC-:B------:R-:W-:Y:S01]  /*1ee70*/  FFMA.FTZ R28, R38, R32.reuse, -R29.reuse ;  /* 0x00000020261c7223 */ /* 0x180fe2000001081d */
[-CC-:B------:R-:W-:Y:S01]  /*1ee80*/  FFMA.FTZ R3, R58, R32.reuse, -R29.reuse ;  /* 0x000000203a037223 */ /* 0x180fe2000001081d */
[----:B------:R-:W5:Y:S01]  /*1ee90*/  MUFU.EX2 R6, R6 ;  /* 0x0000000600067308 */ /* 0x000f620000000800 */
[-C--:B0-----:R-:W-:Y:S01]  /*1eea0*/  FFMA.FTZ R30, R68, R32.reuse, -R29 ;  /* 0x00000020441e7223 */ /* 0x081fe2000001081d */
[-CC-:B------:R-:W-:Y:S01]  /*1eeb0*/  FFMA.FTZ R11, R11, R32.reuse, -R37.reuse ;  /* 0x000000200b0b7223 */ /* 0x180fe20000010825 */
[-CC-:B------:R-:W-:Y:S01]  /*1eec0*/  FFMA.FTZ R12, R12, R32.reuse, -R37.reuse ;  /* 0x000000200c0c7223 */ /* 0x180fe20000010825 */
[-C--:B------:R-:W-:Y:S01]  /*1eed0*/  FFMA.FTZ R13, R13, R32.reuse, -R37 ;  /* 0x000000200d0d7223 */ /* 0x080fe20000010825 */
[-C--:B------:R-:W-:Y:S01]  /*1eee0*/  FFMA.FTZ R20, R40, R32.reuse, -R29 ;  /* 0x0000002028147223 */ /* 0x080fe2000001081d */
[-C--:B------:R-:W-:Y:S01]  /*1eef0*/  FFMA.FTZ R14, R14, R32.reuse, -R37 ;  /* 0x000000200e0e7223 */ /* 0x080fe20000010825 */
[-C--:B------:R-:W-:Y:S01]  /*1ef00*/  FFMA.FTZ R34, R70, R32.reuse, -R29 ;  /* 0x0000002046227223 */ /* 0x080fe2000001081d */
[----:B------:R0:W-:Y:S01]  /*1ef10*/  MUFU.EX2 R168, R19 ;  /* 0x0000001300a87308 */ /* 0x0001e20000000800 */
[-CC-:B------:R-:W-:Y:S01]  /*1ef20*/  FFMA.FTZ R27, R27, R32.reuse, -R37.reuse ;  /* 0x000000201b1b7223 */ /* 0x180fe20000010825 */
[----:B------:R-:W-:-:S06]  /*1ef30*/  FFMA.FTZ R26, R26, R32, -R37 ;  /* 0x000000201a1a7223 */ /* 0x000fcc0000010825 */
[----:B------:R4:W1:Y:S01]  /*1ef40*/  MUFU.EX2 R169, R5 ;  /* 0x0000000500a97308 */ /* 0x0008620000000800 */
[----:B0-----:R-:W-:-:S07]  /*1ef50*/  FFMA.FTZ R19, R62, R32, -R29 ;  /* 0x000000203e137223 */ /* 0x001fce000001081d */
[----:B------:R-:W0:Y:S01]  /*1ef60*/  MUFU.EX2 R25, R25 ;  /* 0x0000001900197308 */ /* 0x000e220000000800 */
[----:B----4-:R-:W-:-:S07]  /*1ef70*/  FADD.FTZ R5, R57, R36 ;  /* 0x0000002439057221 */ /* 0x010fce0000010000 */
[----:B------:R-:W2:Y:S08]  /*1ef80*/  MUFU.EX2 R7, R7 ;  /* 0x0000000700077308 */ /* 0x000eb00000000800 */
[----:B------:R3:W-:Y:S08]  /*1ef90*/  MUFU.EX2 R174, R4 ;  /* 0x0000000400ae7308 */ /* 0x0007f00000000800 */
[----:B------:R-:W4:Y:S01]  /*1efa0*/  MUFU.EX2 R24, R24 ;  /* 0x0000001800187308 */ /* 0x000f220000000800 */
[----:B---3--:R-:W-:-:S07]  /*1efb0*/  FFMA.FTZ R4, R66, R32, -R29 ;  /* 0x0000002042047223 */ /* 0x008fce000001081d */
[----:B------:R-:W3:Y:S08]  /*1efc0*/  MUFU.EX2 R8, R8 ;  /* 0x0000000800087308 */ /* 0x000ef00000000800 */
[----:B------:R5:W3:Y:S08]  /*1efd0*/  MUFU.EX2 R172, R2 ;  /* 0x0000000200ac7308 */ /* 0x000af00000000800 */
[----:B------:R1:W-:Y:S01]  /*1efe0*/  MUFU.EX2 R180, R4 ;  /* 0x0000000400b47308 */ /* 0x0003e20000000800 */
[----:B-----5:R-:W-:-:S07]  /*1eff0*/  FFMA.FTZ R2, R44, R32, -R29 ;  /* 0x000000202c027223 */ /* 0x020fce000001081d */
[----:B------:R-:W-:Y:S01]  /*1f000*/  MUFU.EX2 R9, R9 ;  /* 0x0000000900097308 */ /* 0x000fe20000000800 */
[----:B-1----:R-:W-:-:S04]  /*1f010*/  FADD.FTZ R4, R6, R39 ;  /* 0x0000002706047221 */ /* 0x002fc80000010000 */
[----:B------:R-:W-:Y:S01]  /*1f020*/  FADD.FTZ R36, R169, R4 ;  /* 0x00000004a9247221 */ /* 0x000fe20000010000 */
[-C--:B------:R-:W-:Y:S02]  /*1f030*/  FFMA.FTZ R4, R48, R32.reuse, -R37 ;  /* 0x0000002030047223 */ /* 0x080fe40000010825 */
[----:B------:R-:W-:Y:S08]  /*1f040*/  MUFU.EX2 R31, R28 ;  /* 0x0000001c001f7308 */ /* 0x000ff00000000800 */
[----:B------:R1:W5:Y:S08]  /*1f050*/  MUFU.EX2 R21, R3 ;  /* 0x0000000300157308 */ /* 0x0003700000000800 */
[----:B------:R0:W-:Y:S01]  /*1f060*/  MUFU.EX2 R35, R30 ;  /* 0x0000001e00237308 */ /* 0x0001e20000000800 */
[-CC-:B-1----:R-:W-:Y:S01]  /*1f070*/  FFMA.FTZ R3, R64, R32.reuse, -R29.reuse ;  /* 0x0000002040037223 */ /* 0x182fe2000001081d */
[----:B------:R-:W-:-:S06]  /*1f080*/  FFMA.FTZ R29, R72, R32, -R29 ;  /* 0x00000020481d7223 */ /* 0x000fcc000001081d */
[----:B------:R2:W-:Y:S01]  /*1f090*/  MUFU.EX2 R28, R11 ;  /* 0x0000000b001c7308 */ /* 0x0005e20000000800 */
[----:B0-----:R-:W-:-:S04]  /*1f0a0*/  FADD.FTZ R30, R168, R5 ;  /* 0x00000005a81e7221 */ /* 0x001fc80000010000 */
[----:B------:R-:W-:-:S03]  /*1f0b0*/  FADD.FTZ R5, R25, R30 ;  /* 0x0000001e19057221 */ /* 0x000fc60000010000 */
[----:B------:R-:W-:Y:S01]  /*1f0c0*/  MUFU.EX2 R12, R12 ;  /* 0x0000000c000c7308 */ /* 0x000fe20000000800 */
[----:B--2---:R-:W-:Y:S01]  /*1f0d0*/  FADD.FTZ R11, R7, R36 ;  /* 0x00000024070b7221 */ /* 0x004fe20000010000 */
[----:B----4-:R-:W-:-:S03]  /*1f0e0*/  FADD.FTZ R5, R24, R5 ;  /* 0x0000000518057221 */ /* 0x010fc60000010000 */
[----:B---3--:R-:W-:Y:S01]  /*1f0f0*/  FADD.FTZ R36, R8, R11 ;  /* 0x0000000b08247221 */ /* 0x008fe20000010000 */
[----:B------:R-:W-:Y:S02]  /*1f100*/  FADD.FTZ R38, R172, R5 ;  /* 0x00000005ac267221 */ /* 0x000fe40000010000 */
[----:B------:R0:W-:Y:S02]  /*1f110*/  MUFU.EX2 R33, R3 ;  /* 0x0000000300217308 */ /* 0x0001e40000000800 */
[----:B-----5:R-:W-:-:S04]  /*1f120*/  FADD.FTZ R5, R21, R38 ;  /* 0x0000002615057221 */ /* 0x020fc80000010000 */
[----:B------:R-:W-:Y:S02]  /*1f130*/  FADD.FTZ R38, R174, R5 ;  /* 0x00000005ae267221 */ /* 0x000fe40000010000 */
[----:B------:R-:W1:Y:S01]  /*1f140*/  MUFU.EX2 R19, R19 ;  /* 0x0000001300137308 */ /* 0x000e620000000800 */
[----:B0-----:R-:W-:-:S07]  /*1f150*/  FFMA.FTZ R3, R46, R32, -R37 ;  /* 0x000000202e037223 */ /* 0x001fce0000010825 */
[----:B------:R-:W0:Y:S08]  /*1f160*/  MUFU.EX2 R13, R13 ;  /* 0x0000000d000d7308 */ /* 0x000e300000000800 */
[----:B------:R2:W-:Y:S01]  /*1f170*/  MUFU.EX2 R178, R2 ;  /* 0x0000000200b27308 */ /* 0x0005e20000000800 */
[----:B-1----:R-:W-:-:S07]  /*1f180*/  FADD.FTZ R5, R19, R38 ;  /* 0x0000002613057221 */ /* 0x002fce0000010000 */
[----:B------:R-:W1:Y:S01]  /*1f190*/  MUFU.EX2 R20, R20 ;  /* 0x0000001400147308 */ /* 0x000e620000000800 */
[----:B--2---:R-:W-:-:S07]  /*1f1a0*/  FFMA.FTZ R2, R42, R32, -R37 ;  /* 0x000000202a027223 */ /* 0x004fce0000010825 */
[----:B------:R-:W2:Y:S08]  /*1f1b0*/  MUFU.EX2 R14, R14 ;  /* 0x0000000e000e7308 */ /* 0x000eb00000000800 */
[----:B------:R3:W-:Y:S08]  /*1f1c0*/  MUFU.EX2 R179, R3 ;  /* 0x0000000300b37308 */ /* 0x0007f00000000800 */
[----:B------:R4:W5:Y:S01]  /*1f1d0*/  MUFU.EX2 R177, R2 ;  /* 0x0000000200b17308 */ /* 0x0009620000000800 */
[----:B---3--:R-:W-:-:S04]  /*1f1e0*/  FADD.FTZ R3, R9, R36 ;  /* 0x0000002409037221 */ /* 0x008fc80000010000 */
[----:B------:R-:W-:Y:S01]  /*1f1f0*/  FADD.FTZ R11, R28, R3 ;  /* 0x000000031c0b7221 */ /* 0x000fe20000010000 */
[-CC-:B------:R-:W-:Y:S02]  /*1f200*/  FFMA.FTZ R3, R52, R32.reuse, -R37.reuse ;  /* 0x0000002034037223 */ /* 0x180fe40000010825 */
[----:B------:R3:W5:Y:S01]  /*1f210*/  MUFU.EX2 R30, R4 ;  /* 0x00000004001e7308 */ /* 0x0007620000000800 */
[----:B----4-:R-:W-:-:S07]  /*1f220*/  FFMA.FTZ R2, R50, R32, -R37 ;  /* 0x0000002032027223 */ /* 0x010fce0000010825 */
[----:B------:R2:W4:Y:S01]  /*1f230*/  MUFU.EX2 R181, R2 ;  /* 0x0000000200b57308 */ /* 0x0005220000000800 */
[----:B---3--:R-:W-:-:S04]  /*1f240*/  FADD.FTZ R4, R12, R11 ;  /* 0x0000000b0c047221 */ /* 0x008fc80000010000 */
[----:B0-----:R-:W-:Y:S01]  /*1f250*/  FADD.FTZ R11, R13, R4 ;  /* 0x000000040d0b7221 */ /* 0x001fe20000010000 */
[----:B-1----:R-:W-:Y:S02]  /*1f260*/  FADD.FTZ R4, R20, R5 ;  /* 0x0000000514047221 */ /* 0x002fe40000010000 */
[----:B------:R0:W1:Y:S01]  /*1f270*/  MUFU.EX2 R36, R3 ;  /* 0x0000000300247308 */ /* 0x0000620000000800 */
[----:B--2---:R-:W-:Y:S01]  /*1f280*/  FADD.FTZ R2, R14, R11 ;  /* 0x0000000b0e027221 */ /* 0x004fe20000010000 */
[----:B------:R-:W-:-:S03]  /*1f290*/  FADD.FTZ R5, R31, R4 ;  /* 0x000000041f057221 */ /* 0x000fc60000010000 */
[----:B-----5:R-:W-:Y:S01]  /*1f2a0*/  FADD.FTZ R2, R177, R2 ;  /* 0x00000002b1027221 */ /* 0x020fe20000010000 */
[----:B------:R-:W-:Y:S02]  /*1f2b0*/  FADD.FTZ R4, R178, R5 ;  /* 0x00000005b2047221 */ /* 0x000fe40000010000 */
[----:B------:R-:W2:Y:S01]  /*1f2c0*/  MUFU.EX2 R34, R34 ;  /* 0x0000002200227308 */ /* 0x000ea20000000800 */
[----:B0-----:R-:W-:Y:S01]  /*1f2d0*/  FADD.FTZ R3, R179, R2 ;  /* 0x00000002b3037221 */ /* 0x001fe20000010000 */
[----:B------:R-:W-:-:S03]  /*1f2e0*/  FADD.FTZ R5, R33, R4 ;  /* 0x0000000421057221 */ /* 0x000fc60000010000 */
[----:B------:R-:W-:Y:S01]  /*1f2f0*/  FADD.FTZ R2, R30, R3 ;  /* 0x000000031e027221 */ /* 0x000fe20000010000 */
[----:B------:R-:W-:Y:S02]  /*1f300*/  FADD.FTZ R4, R180, R5 ;  /* 0x00000005b4047221 */ /* 0x000fe40000010000 */
[----:B------:R-:W0:Y:S01]  /*1f310*/  MUFU.EX2 R27, R27 ;  /* 0x0000001b001b7308 */ /* 0x000e220000000800 */
[----:B----4-:R-:W-:Y:S01]  /*1f320*/  FADD.FTZ R3, R181, R2 ;  /* 0x00000002b5037221 */ /* 0x010fe20000010000 */
[----:B------:R-:W-:-:S03]  /*1f330*/  FADD.FTZ R5, R35, R4 ;  /* 0x0000000423057221 */ /* 0x000fc60000010000 */
[----:B-1----:R-:W-:-:S03]  /*1f340*/  FADD.FTZ R2, R36, R3 ;  /* 0x0000000324027221 */ /* 0x002fc60000010000 */
[----:B------:R-:W1:Y:S01]  /*1f350*/  MUFU.EX2 R29, R29 ;  /* 0x0000001d001d7308 */ /* 0x000e620000000800 */
[----:B--2---:R-:W-:-:S07]  /*1f360*/  FADD.FTZ R4, R34, R5 ;  /* 0x0000000522047221 */ /* 0x004fce0000010000 */
[----:B------:R-:W2:Y:S01]  /*1f370*/  MUFU.EX2 R26, R26 ;  /* 0x0000001a001a7308 */ /* 0x000ea20000000800 */
[----:B0-----:R-:W-:Y:S01]  /*1f380*/  FADD.FTZ R3, R27, R2 ;  /* 0x000000021b037221 */ /* 0x001fe20000010000 */
[----:B-1----:R-:W-:-:S05]  /*1f390*/  FADD.FTZ R11, R29, R4 ;  /* 0x000000041d0b7221 */ /* 0x002fca0000010000 */
        /* <DEDUP_REMOVED lines=232> */
[----:B------:R-:W-:Y:S01]  /*20220*/  ULOP3.LUT UR4, UR4, 0xc, URZ, 0xfc, !UPT ;  /* 0x0000000c04047892 */ /* 0x000fe2000f8efc3f */
[----:B0-----:R-:W-:-:S05]  /*20230*/  IMAD.U32 R7, RZ, RZ, UR5 ;  /* 0x00000005ff077e24 */ /* 0x001fca000f8e00ff */
[----:B------:R-:W-:Y:S02]  /*20240*/  IMAD.U32 R6, RZ, RZ, UR4 ;  /* 0x00000004ff067e24 */ /* 0x000fe4000f8e00ff */
        /* <DEDUP_REMOVED lines=1387> */
.L_x_6979:
[----:B------:R-:W-:Y:S05]  /*25900*/  BSYNC B0 ;  /* 0x0000000000007941 */ /* 0x000fea0003800000 */
.L_x_6978:
[----:B------:R-:W-:Y:S05]  /*25910*/  @P0 BRA `(.L_x_6980) ;  /* 0xffffff6400500947 */ /* 0x000fea000383ffff */
.L_x_6961:
[----:B------:R-:W-:-:S13]  /*25920*/  ISETP.GE.AND P0, PT, R0, R164, PT ;  /* 0x000000a40000720c */ /* 0x000fda0003f06270 */
[----:B------:R-:W-:Y:S05]  /*25930*/  @!P0 BRA `(.L_x_6981) ;  /* 0x000000a8009c8947 */ /* 0x000fea0003800000 */
.L_x_7010:
        /* <DEDUP_REMOVED lines=20> */
.L_x_6983:
[----:B------:R-:W-:Y:S05]  /*25a80*/  BSYNC B0 ;  /* 0x0000000000007941 */ /* 0x000fea0003800000 */
.L_x_6982:
        /* <DEDUP_REMOVED lines=13> */
.L_x_6985:
[----:B------:R-:W-:Y:S05]  /*25b60*/  BSYNC B0 ;  /* 0x0000000000007941 */ /* 0x000fea0003800000 */
.L_x_6984:
        /* <DEDUP_REMOVED lines=8> */
.L_x_6987:
[----:B------:R-:W-:Y:S05]  /*25bf0*/  BSYNC B0 ;  /* 0x0000000000007941 */ /* 0x000fea0003800000 */
.L_x_6986:
        /* <DEDUP_REMOVED lines=14> */
[----:B------:R-:W-:Y:S01]  /*25ce0*/  VIADD R6, R2, 0x2 ;  /* 0x0000000202067836 */ /* 0x000fe20000000000 */
[----:B---3--:R-:W-:Y:S02]  /*25cf0*/  R2UR UR4, R12 ;  /* 0x000000000c0472ca */ /* 0x008fe400000e0000 */
[----:B------:R-:W-:-:S13]  /*25d00*/  R2UR UR5, R13 ;  /* 0x000000000d0572ca */ /* 0x000fda00000e0000 */
[----:B------:R-:W-:Y:S01]  /*25d10*/  HGMMA.64x64x16.F32.BF16 R24, gdesc[UR4], RZ, !UPT, gsb0 ;  /* 0x00e00000041879f0 */ /* 0x000fe2000c0018ff */
[----:B----4-:R-:W-:Y:S01]  /*25d20*/  VIADD R4, R4, 0x2 ;  /* 0x0000000204047836 */ /* 0x010fe20000000000 */
[----:B------:R-:W-:Y:S01]  /*25d30*/  R2UR UR6, R6 ;  /* 0x00000000060672ca */ /* 0x000fe200000e0000 */
[----:B------:R-:W-:Y:S01]  /*25d40*/  IMAD.MOV.U32 R13, RZ, RZ, 0x1 ;  /* 0x00000001ff0d7424 */ /* 0x000fe200078e00ff */
        /* <DEDUP_REMOVED lines=39> */
.L_x_6990:
[----:B------:R-:W-:Y:S05]  /*25fc0*/  BSYNC B0 ;  /* 0x0000000000007941 */ /* 0x000fea0003800000 */
.L_x_6989:
        /* <DEDUP_REMOVED lines=13> */
.L_x_6992:
[----:B------:R-:W-:Y:S05]  /*260a0*/  BSYNC B0 ;  /* 0x0000000000007941 */ /* 0x000fea0003800000 */
.L_x_6991:
        /* <DEDUP_REMOVED lines=8> */
.L_x_6994:
[----:B------:R-:W-:Y:S05]  /*26130*/  BSYNC B0 ;  /* 0x0000000000007941 */ /* 0x000fea0003800000 */
.L_x_6993:
        /* <DEDUP_REMOVED lines=469> */
[----:B------:R-:W4:Y:S04]  /*27e90*/  LDL R15, [R1+0x70] ;  /* 0x00007000010f7983 */ /* 0x000f280000100800 */
[----:B------:R-:W4:Y:S04]  /*27ea0*/  LDL R18, [R1+0x118] ;  /* 0x0001180001127983 */ /* 0x000f280000100800 */
[----:B------:R-:W4:Y:S04]  /*27eb0*/  LDL.128 R8, [R1+0x100] ;  /* 0x0001000001087983 */ /* 0x000f280000100c00 */
[----:B------:R-:W4:Y:S04]  /*27ec0*/  LDL.128 R4, [R1+0xf0] ;  /* 0x0000f00001047983 */ /* 0x000f280000100c00 */
[----:B--2---:R3:W2:Y:S02]  /*27ed0*/  LD.E R20, desc[UR44][R20.64] ;  /* 0x0000002c14147980 */ /* 0x0046a4000c101900 */
[----:B---3--:R-:W-:-:S02]  /*27ee0*/  SHF.R.S32.HI R21, RZ, 0x1f, R58 ;  /* 0x0000001fff157819 */ /* 0x008fc4000001143a */
[----:B----4-:R-:W-:Y:S02]  /*27ef0*/  ISETP.NE.AND P1, PT, R2, 0x1, PT ;  /* 0x000000010200780c */ /* 0x010fe40003f25270 */
[----:B------:R-:W-:Y:S01]  /*27f00*/  ISETP.GE.AND P2, PT, R9, 0x1, PT ;  /* 0x000000010900780c */ /* 0x000fe20003f46270 */
[----:B------:R-:W-:Y:S01]  /*27f10*/  BSSY B0, `(.L_x_6996) ;  /* 0x0000078000007945 */ /* 0x000fe20003800000 */
[----:B--2---:R-:W-:Y:S01]  /*27f20*/  FMUL.FTZ R14, R24, R20 ;  /* 0x00000014180e7220 */ /* 0x004fe20000410000 */
[----:B------:R-:W-:Y:S01]  /*27f30*/  LEA.HI R24, R21, R58, RZ, 0x7 ;  /* 0x0000003a15187211 */ /* 0x000fe200078f38ff */
[----:B0-----:R-:W-:-:S03]  /*27f40*/  FMUL.FTZ R13, R27, R20 ;  /* 0x000000141b0d7220 */ /* 0x001fc60000410000 */
[----:B------:R-:W-:Y:S01]  /*27f50*/  LOP3.LUT R27, R24, 0xffffff80, RZ, 0xc0, !PT ;  /* 0xffffff80181b7812 */ /* 0x000fe200078ec0ff */
[----:B------:R-:W-:-:S04]  /*27f60*/  FMUL.FTZ R29, R29, R20 ;  /* 0x000000141d1d7220 */ /* 0x000fc80000410000 */
[----:B------:R-:W-:Y:S01]  /*27f70*/  IMAD.IADD R27, R58, 0x1, -R27 ;  /* 0x000000013a1b7824 */ /* 0x000fe200078e0a1b */
[----:B------:R0:W2:Y:S01]  /*27f80*/  MUFU.TANH R59, R29 ;  /* 0x0000001d003b7308 */ /* 0x0000a20000002400 */
[----:B-1----:R-:W-:-:S03]  /*27f90*/  FMUL.FTZ R12, R26, R20 ;  /* 0x000000141a0c7220 */ /* 0x002fc60000410000 */
[----:B------:R-:W-:Y:S02]  /*27fa0*/  SHF.R.S32.HI R24, RZ, 0x1f, R27 ;  /* 0x0000001fff187819 */ /* 0x000fe4000001141b */
[----:B0-----:R-:W-:Y:S02]  /*27fb0*/  LEA.HI R29, R21, R58, RZ, 0x2 ;  /* 0x0000003a151d7211 */ /* 0x001fe400078f10ff */
[-C--:B------:R-:W-:Y:S01]  /*27fc0*/  LEA.HI R26, R24, R27.reuse, RZ, 0x2 ;  /* 0x0000001b181a7211 */ /* 0x080fe200078f10ff */
[----:B------:R-:W-:Y:S01]  /*27fd0*/  FMUL.FTZ R56, R30, R20 ;  /* 0x000000141e387220 */ /* 0x000fe20000410000 */
[----:B------:R-:W-:Y:S02]  /*27fe0*/  LOP3.LUT R29, R29, 0xfffffffc, RZ, 0xc0, !PT ;  /* 0xfffffffc1d1d7812 */ /* 0x000fe400078ec0ff */
[--C-:B------:R-:W-:Y:S02]  /*27ff0*/  SHF.R.S32.HI R21, RZ, 0x2, R26.reuse ;  /* 0x00000002ff157819 */ /* 0x100fe4000001141a */
[----:B------:R-:W-:Y:S01]  /*28000*/  SHF.R.S32.HI R30, RZ, 0x1f, R26 ;  /* 0x0000001fff1e7819 */ /* 0x000fe2000001141a */
[----:B------:R-:W-:Y:S01]  /*28010*/  IMAD.IADD R29, R58, 0x1, -R29 ;  /* 0x000000013a1d7824 */ /* 0x000fe200078e0a1d */
[----:B------:R-:W-:-:S02]  /*28020*/  LEA.HI R24, R24, R27, RZ, 0x5 ;  /* 0x0000001b18187211 */ /* 0x000fc400078f28ff */
[----:B------:R-:W-:Y:S01]  /*28030*/  LEA.HI R30, R30, R21, RZ, 0x3 ;  /* 0x000000151e1e7211 */ /* 0x000fe200078f18ff */
[-C--:B------:R-:W-:Y:S01]  /*28040*/  FMUL.FTZ R57, R31, R20.reuse ;  /* 0x000000141f397220 */ /* 0x080fe20000410000 */
[----:B------:R-:W-:Y:S01]  /*28050*/  FMUL.FTZ R32, R32, R20 ;  /* 0x0000001420207220 */ /* 0x000fe20000410000 */
[----:B------:R-:W-:Y:S02]  /*28060*/  LEA.HI R31, R29, R29, RZ, 0x1 ;  /* 0x0000001d1d1f7211 */ /* 0x000fe400078f08ff */
[----:B------:R-:W-:Y:S02]  /*28070*/  LOP3.LUT R30, R30, 0xfffffff8, RZ, 0xc0, !PT ;  /* 0xfffffff81e1e7812 */ /* 0x000fe400078ec0ff */
[----:B------:R-:W-:Y:S01]  /*28080*/  SHF.R.S32.HI R24, RZ, 0x5, R24 ;  /* 0x00000005ff187819 */ /* 0x000fe20000011418 */
[----:B------:R0:W1:Y:S02]  /*28090*/  MUFU.TANH R60, R32 ;  /* 0x00000020003c7308 */ /* 0x0000640000002400 */
[----:B------:R-:W-:-:S02]  /*280a0*/  IMAD.IADD R30, R21, 0x1, -R30 ;  /* 0x00000001151e7824 */ /* 0x000fc400078e0a1e */
[----:B------:R-:W-:Y:S01]  /*280b0*/  IMAD R15, R15, 0x4, R24 ;  /* 0x000000040f0f7824 */ /* 0x000fe200078e0218 */
[----:B0-----:R-:W-:-:S03]  /*280c0*/  LOP3.LUT R32, R31, 0x1ffffffe, RZ, 0xc0, !PT ;  /* 0x1ffffffe1f207812 */ /* 0x001fc600078ec0ff */
[----:B------:R-:W-:Y:S02]  /*280d0*/  IMAD.U32 R15, R15, 0x10, R30 ;  /* 0x000000100f0f7824 */ /* 0x000fe400078e001e */
        /* <DEDUP_REMOVED lines=65> */
[----:B------:R-:W-:-:S07]  /*284f0*/  IMAD.IADD R55, R8, 0x1, -R38 ;  /* 0x0000000108377824 */ /* 0x000fce00078e0a26 */
[----:B------:R2:W0:Y:S08]  /*28500*/  MUFU.TANH R63, R35 ;  /* 0x00000023003f7308 */ /* 0x0004300000002400 */
[----:B------:R3:W0:Y:S01]  /*28510*/  MUFU.TANH R65, R39 ;  /* 0x0000002700417308 */ /* 0x0006220000002400 */
[----:B--2---:R-:W-:-:S04]  /*28520*/  IMAD.IADD R35, R18, 0x1, R7 ;  /* 0x0000000112237824 */ /* 0x004fc800078e0207 */
[----:B----4-:R-:W-:Y:S02]  /*28530*/  IMAD.IADD R6, R35, 0x1, R24 ;  /* 0x0000000123067824 */ /* 0x010fe400078e0218 */
[----:B---3--:R-:W-:-:S04]  /*28540*/  IMAD.IADD R39, R18, 0x1, R3 ;  /* 0x0000000112277824 */ /* 0x008fc800078e0203 */
[----:B------:R-:W-:Y:S01]  /*28550*/  IMAD.IADD R3, R39, 0x1, R24 ;  /* 0x0000000127037824 */ /* 0x000fe200078e0218 */
[----:B-1----:R-:W-:Y:S06]  /*28560*/  @!P2 BRA `(.L_x_6997) ;  /* 0x000000000048a947 */ /* 0x002fec0003800000 */
        /* <DEDUP_REMOVED lines=10> */
.L_x_6999:
[----:B------:R-:W-:-:S13]  /*28610*/  ISETP.NE.AND P1, PT, R9, 0x1, PT ;  /* 0x000000010900780c */ /* 0x000fda0003f25270 */
[----:B------:R-:W-:-:S05]  /*28620*/  @P1 IMAD.HI.U32 R8, R7, R10, RZ ;  /* 0x0000000a07081227 */ /* 0x000fca00078e00ff */
[----:B------:R-:W-:-:S07]  /*28630*/  @P1 SHF.R.U32.HI R7, RZ, R11, R8 ;  /* 0x0000000bff071219 */ /* 0x000fce0000011608 */
.L_x_7000:
[----:B------:R-:W-:Y:S05]  /*28640*/  BSYNC B1 ;  /* 0x0000000000017941 */ /* 0x000fea0003800000 */
.L_x_6998:
[----:B------:R-:W-:-:S04]  /*28650*/  IMAD R7, R7, R9, -R38 ;  /* 0x0000000907077224 */ /* 0x000fc800078e0a26 */
[----:B------:R-:W-:-:S05]  /*28660*/  IMAD R8, R2, -0x2, R7 ;  /* 0xfffffffe02087824 */ /* 0x000fca00078e0207 */
[----:B------:R-:W-:Y:S02]  /*28670*/  VIMNMX R3, R3, R8, !PT ;  /* 0x0000000803037248 */ /* 0x000fe40007fe0100 */
[----:B------:R-:W-:-:S07]  /*28680*/  VIADDMNMX R6, R8, R9, R6, PT ;  /* 0x0000000908067246 */ /* 0x000fce0003800106 */
.L_x_6997:
[----:B------:R-:W-:Y:S05]  /*28690*/  BSYNC B0 ;  /* 0x0000000000007941 */ /* 0x000fea0003800000 */
.L_x_6996:
        /* <DEDUP_REMOVED lines=8> */
[----:B------:R-:W-:Y:S02]  /*28720*/  ISETP.GT.AND P2, PT, R3, 0x1, !P2 ;  /* 0x000000010300780c */ /* 0x000fe40005744270 */
[----:B------:R-:W-:Y:S02]  /*28730*/  ISETP.GE.AND P3, PT, R55, 0xa, PT ;  /* 0x0000000a3700780c */ /* 0x000fe40003f66270 */
[----:B0-----:R-:W-:Y:S02]  /*28740*/  FSEL R31, R28, -INF , !P1 ;  /* 0xff8000001c1f7808 */ /* 0x001fe40004800000 */
[----:B------:R-:W-:Y:S02]  /*28750*/  ISETP.LT.OR P2, PT, R6, 0x2, P2 ;  /* 0x000000020600780c */ /* 0x000fe40001741670 */
[----:B------:R-:W-:Y:S02]  /*28760*/  ISETP.GT.AND P1, PT, R3, 0x9, !P3 ;  /* 0x000000090300780c */ /* 0x000fe40005f24270 */
[----:B------:R-:W-:-:S02]  /*28770*/  FSEL R33, R25, -INF , !P2 ;  /* 0xff80000019217808 */ /* 0x000fc40005000000 */
[C---:B------:R-:W-:Y:S01]  /*28780*/  ISETP.LT.OR P1, PT, R6.reuse, 0xa, P1 ;  /* 0x0000000a0600780c */ /* 0x040fe20000f21670 */
        /* <DEDUP_REMOVED lines=30> */
[C---:B------:R-:W-:Y:S02]  /*28970*/  ISETP.LT.OR P1, PT, R6.reuse, 0x22, P1 ;  /* 0x000000220600780c */ /* 0x040fe40000f21670 */
        /* <DEDUP_REMOVED lines=45> */
.L_x_7004:
[----:B------:R-:W-:-:S13]  /*28c50*/  ISETP.NE.AND P6, PT, R9, 0x1, PT ;  /* 0x000000010900780c */ /* 0x000fda0003fc5270 */
[----:B------:R-:W-:-:S05]  /*28c60*/  @P6 IMAD.HI.U32 R10, R4, R10, RZ ;  /* 0x0000000a040a6227 */ /* 0x000fca00078e00ff */
[----:B------:R-:W-:-:S07]  /*28c70*/  @P6 SHF.R.U32.HI R4, RZ, R11, R10 ;  /* 0x0000000bff046219 */ /* 0x000fce000001160a */
.L_x_7005:
[----:B------:R-:W-:Y:S05]  /*28c80*/  BSYNC B1 ;  /* 0x0000000000017941 */ /* 0x000fea0003800000 */
.L_x_7003:
[----:B------:R-:W-:-:S04]  /*28c90*/  IMAD R3, R4, R9, -R38 ;  /* 0x0000000904037224 */ /* 0x000fc800078e0a26 */
[----:B------:R-:W-:-:S05]  /*28ca0*/  IMAD R2, R2, -0x2, R3 ;  /* 0xfffffffe02027824 */ /* 0x000fca00078e0203 */
[----:B------:R-:W-:Y:S02]  /*28cb0*/  VIADDMNMX R6, R2, R9, R6, PT ;  /* 0x0000000902067246 */ /* 0x000fe40003800106 */
[----:B------:R-:W-:-:S07]  /*28cc0*/  VIMNMX R39, R39, R2, !PT ;  /* 0x0000000227277248 */ /* 0x000fce0007fe0100 */
.L_x_7002:
[----:B------:R-:W-:Y:S05]  /*28cd0*/  BSYNC B0 ;  /* 0x0000000000007941 */ /* 0x000fea0003800000 */
.L_x_7001:
        /* <DEDUP_REMOVED lines=43> */
[----:B------:R-:W-:Y:S02]  /*28f90*/  ISETP.LT.OR P5, PT, R6, 0x29, P5 ;  /* 0x000000290600780c */ /* 0x000fe40002fa1670 */
[----:B------:R-:W-:Y:S02]  /*28fa0*/  ISETP.GT.AND P1, PT, R39, 0x29, !P1 ;  /* 0x000000292700780c */ /* 0x000fe40004f24270 */
[----:B------:R-:W-:-:S02]  /*28fb0*/  FSEL R9, R46, -INF , !P5 ;  /* 0xff8000002e097808 */ /* 0x000fc40006800000 */
[C---:B------:R-:W-:Y:S02]  /*28fc0*/  ISETP.GT.AND P2, PT, R39.reuse, 0x30, !P2 ;  /* 0x000000302700780c */ /* 0x040fe40005744270 */
[C---:B------:R-:W-:Y:S02]  /*28fd0*/  ISETP.LT.OR P1, PT, R6.reuse, 0x2a, P1 ;  /* 0x0000002a0600780c */ /* 0x040fe40000f21670 */
[C---:B------:R-:W-:Y:S02]  /*28fe0*/  ISETP.GT.AND P3, PT, R39.reuse, 0x31, !P3 ;  /* 0x000000312700780c */ /* 0x040fe40005f64270 */
[----:B------:R-:W-:Y:S02]  /*28ff0*/  ISETP.LT.OR P2, PT, R6, 0x31, P2 ;  /* 0x000000310600780c */ /* 0x000fe40001741670 */
[----:B------:R-:W-:Y:S02]  /*29000*/  FSEL R53, R34, -INF , !P1 ;  /* 0xff80000022357808 */ /* 0x000fe40004800000 */
        /* <DEDUP_REMOVED lines=91> */
.L_x_7007:
[----:B------:R-:W-:Y:S05]  /*295c0*/  BSYNC B0 ;  /* 0x0000000000007941 */ /* 0x000fea0003800000 */
.L_x_7006:
        /* <DEDUP_REMOVED lines=29> */
[-CC-:B------:R-:W-:Y:S01]  /*297a0*/  FFMA.FTZ R8, R8, R19.reuse, -R40.reuse ;  /* 0x0000001308087223 */ /* 0x180fe20000010828 */
[-C--:B------:R-:W-:Y:S01]  /*297b0*/  FFMA.FTZ R28, R28, R19.reuse, -R40 ;  /* 0x000000131c1c7223 */ /* 0x080fe20000010828 */
[-C--:B------:R-:W-:Y:S01]  /*297c0*/  FFMA.FTZ R14, R14, R19.reuse, -R4 ;  /* 0x000000130e0e7223 */ /* 0x080fe20000010804 */
[-C--:B------:R-:W-:Y:S01]  /*297d0*/  FFMA.FTZ R27, R27, R19.reuse, -R40 ;  /* 0x000000131b1b7223 */ /* 0x080fe20000010828 */
[----:B------:R-:W1:Y:S01]  /*297e0*/  MUFU.EX2 R38, R38 ;  /* 0x0000002600267308 */ /* 0x000e620000000800 */
[-C--:B------:R-:W-:Y:S01]  /*297f0*/  FFMA.FTZ R13, R13, R19.reuse, -R4 ;  /* 0x000000130d0d7223 */ /* 0x080fe20000010804 */
[-C--:B------:R-:W-:Y:S01]  /*29800*/  FFMA.FTZ R26, R26, R19.reuse, -R40 ;  /* 0x000000131a1a7223 */ /* 0x080fe20000010828 */
[-C--:B------:R-:W-:Y:S01]  /*29810*/  FFMA.FTZ R12, R12, R19.reuse, -R4 ;  /* 0x000000130c0c7223 */ /* 0x080fe20000010804 */
[-C--:B------:R-:W-:Y:S01]  /*29820*/  FFMA.FTZ R25, R25, R19.reuse, -R40 ;  /* 0x0000001319197223 */ /* 0x080fe20000010828 */
[-C--:B------:R-:W-:Y:S01]  /*29830*/  FFMA.FTZ R11, R11, R19.reuse, -R4 ;  /* 0x000000130b0b7223 */ /* 0x080fe20000010804 */
[-CC-:B------:R-:W-:Y:S01]  /*29840*/  FFMA.FTZ R24, R24, R19.reuse, -R40.reuse ;  /* 0x0000001318187223 */ /* 0x180fe20000010828 */
[-C--:B------:R-:W-:Y:S01]  /*29850*/  FFMA.FTZ R21, R21, R19.reuse, -R40 ;  /* 0x0000001315157223 */ /* 0x080fe20000010828 */
[----:B------:R-:W-:Y:S01]  /*29860*/  MUFU.EX2 R168, R33 ;  /* 0x0000002100a87308 */ /* 0x000fe20000000800 */
[----:B-----5:R-:W-:Y:S01]  /*29870*/  FADD.FTZ R5, R3, R46 ;  /* 0x0000002e03057221 */ /* 0x020fe20000010000 */
[-CC-:B------:R-:W-:Y:S01]  /*29880*/  FFMA.FTZ R20, R20, R19.reuse, -R40.reuse ;  /* 0x0000001314147223 */ /* 0x180fe20000010828 */
[-CC-:B------:R-:W-:Y:S01]  /*29890*/  FFMA.FTZ R18, R18, R19.reuse, -R40.reuse ;  /* 0x0000001312127223 */ /* 0x180fe20000010828 */
[-CC-:B------:R-:W-:Y:S01]  /*298a0*/  FFMA.FTZ R15, R15, R19.reuse, -R40.reuse ;  /* 0x000000130f0f7223 */ /* 0x180fe20000010828 */
[-C--:B------:R-:W-:Y:S01]  /*298b0*/  FFMA.FTZ R7, R7, R19.reuse, -R40 ;  /* 0x0000001307077223 */ /* 0x080fe20000010828 */
[-CC-:B------:R-:W-:Y:S01]  /*298c0*/  FFMA.FTZ R10, R10, R19.reuse, -R4.reuse ;  /* 0x000000130a0a7223 */ /* 0x180fe20000010804 */
[----:B------:R-:W-:Y:S01]  /*298d0*/  FFMA.FTZ R9, R9, R19, -R4 ;  /* 0x0000001309097223 */ /* 0x000fe20000010804 */
[----:B------:R-:W2:Y:S08]  /*298e0*/  MUFU.EX2 R37, R37 ;  /* 0x0000002500257308 */ /* 0x000eb00000000800 */
[----:B------:R-:W-:Y:S08]  /*298f0*/  MUFU.EX2 R31, R31 ;  /* 0x0000001f001f7308 */ /* 0x000ff00000000800 */
[----:B------:R-:W3:Y:S08]  /*29900*/  MUFU.EX2 R36, R36 ;  /* 0x0000002400247308 */ /* 0x000ef00000000800 */
[----:B------:R-:W-:Y:S08]  /*29910*/  MUFU.EX2 R30, R30 ;  /* 0x0000001e001e7308 */ /* 0x000ff00000000800 */
[----:B------:R-:W4:Y:S08]  /*29920*/  MUFU.EX2 R35, R35 ;  /* 0x0000002300237308 */ /* 0x000f300000000800 */
[----:B------:R-:W5:Y:S08]  /*29930*/  MUFU.EX2 R29, R29 ;  /* 0x0000001d001d7308 */ /* 0x000f700000000800 */
[----:B------:R1:W-:Y:S08]  /*29940*/  MUFU.EX2 R182, R8 ;  /* 0x0000000800b67308 */ /* 0x0003f00000000800 */
[----:B------:R-:W0:Y:S01]  /*29950*/  MUFU.EX2 R32, R32 ;  /* 0x0000002000207308 */ /* 0x000e220000000800 */
[----:B-1----:R-:W-:-:S04]  /*29960*/  FADD.FTZ R8, R38, R47 ;  /* 0x0000002f26087221 */ /* 0x002fc80000010000 */
[----:B--2---:R-:W-:-:S03]  /*29970*/  FADD.FTZ R33, R37, R8 ;  /* 0x0000000825217221 */ /* 0x004fc60000010000 */
[----:B------:R1:W-:Y:S01]  /*29980*/  MUFU.EX2 R173, R14 ;  /* 0x0000000e00ad7308 */ /* 0x0003e20000000800 */
[----:B---3--:R-:W-:-:S04]  /*29990*/  FADD.FTZ R8, R36, R33 ;  /* 0x0000002124087221 */ /* 0x008fc80000010000 */
[----:B----4-:R-:W-:Y:S01]  /*299a0*/  FADD.FTZ R33, R35, R8 ;  /* 0x0000000823217221 */ /* 0x010fe20000010000 */
[-CC-:B------:R-:W-:Y:S02]  /*299b0*/  FFMA.FTZ R8, R55, R19.reuse, -R4.reuse ;  /* 0x0000001337087223 */ /* 0x180fe40000010804 */
[----:B------:R-:W2:Y:S01]  /*299c0*/  MUFU.EX2 R28, R28 ;  /* 0x0000001c001c7308 */ /* 0x000ea20000000800 */
[----:B-1----:R-:W-:Y:S01]  /*299d0*/  FADD.FTZ R14, R168, R5 ;  /* 0x00000005a80e7221 */ /* 0x002fe20000010000 */
[----:B------:R-:W-:-:S03]  /*299e0*/  FFMA.FTZ R5, R53, R19, -R4 ;  /* 0x0000001335057223 */ /* 0x000fc60000010804 */
[----:B------:R-:W-:-:S03]  /*299f0*/  FADD.FTZ R39, R31, R14 ;  /* 0x0000000e1f277221 */ /* 0x000fc60000010000 */
[----:B------:R-:W1:Y:S01]  /*29a00*/  MUFU.EX2 R27, R27 ;  /* 0x0000001b001b7308 */ /* 0x000e620000000800 */
[----:B------:R-:W-:-:S04]  /*29a10*/  FADD.FTZ R40, R30, R39 ;  /* 0x000000271e287221 */ /* 0x000fc80000010000 */
[----:B-----5:R-:W-:Y:S01]  /*29a20*/  FADD.FTZ R39, R29, R40 ;  /* 0x000000281d277221 */ /* 0x020fe20000010000 */
[----:B0-----:R-:W-:Y:S02]  /*29a30*/  FADD.FTZ R40, R32, R33 ;  /* 0x0000002120287221 */ /* 0x001fe40000010000 */
[----:B------:R-:W-:Y:S01]  /*29a40*/  MUFU.EX2 R13, R13 ;  /* 0x0000000d000d7308 */ /* 0x000fe20000000800 */
[----:B--2---:R-:W-:Y:S01]  /*29a50*/  FADD.FTZ R42, R28, R39 ;  /* 0x000000271c2a7221 */ /* 0x004fe20000010000 */
[----:B------:R-:W-:-:S06]  /*29a60*/  FADD.FTZ R40, R173, R40 ;  /* 0x00000028ad287221 */ /* 0x000fcc0000010000 */
[----:B------:R-:W0:Y:S01]  /*29a70*/  MUFU.EX2 R26, R26 ;  /* 0x0000001a001a7308 */ /* 0x000e220000000800 */
[----:B-1----:R-:W-:-:S07]  /*29a80*/  FADD.FTZ R33, R27, R42 ;  /* 0x0000002a1b217221 */ /* 0x002fce0000010000 */
[----:B------:R-:W-:Y:S08]  /*29a90*/  MUFU.EX2 R12, R12 ;  /* 0x0000000c000c7308 */ /* 0x000ff00000000800 */
[----:B------:R-:W1:Y:S01]  /*29aa0*/  MUFU.EX2 R25, R25 ;  /* 0x0000001900197308 */ /* 0x000e620000000800 */
[----:B0-----:R-:W-:-:S07]  /*29ab0*/  FADD.FTZ R42, R26, R33 ;  /* 0x000000211a2a7221 */ /* 0x001fce0000010000 */
[----:B------:R-:W0:Y:S08]  /*29ac0*/  MUFU.EX2 R11, R11 ;  /* 0x0000000b000b7308 */ /* 0x000e300000000800 */
[----:B------:R-:W-:Y:S01]  /*29ad0*/  MUFU.EX2 R24, R24 ;  /* 0x0000001800187308 */ /* 0x000fe20000000800 */
[----:B-1----:R-:W-:-:S07]  /*29ae0*/  FADD.FTZ R33, R25, R42 ;  /* 0x0000002a19217221 */ /* 0x002fce0000010000 */
[----:B------:R-:W1:Y:S08]  /*29af0*/  MUFU.EX2 R10, R10 ;  /* 0x0000000a000a7308 */ /* 0x000e700000000800 */
[----:B------:R-:W2:Y:S08]  /*29b00*/  MUFU.EX2 R21, R21 ;  /* 0x0000001500157308 */ /* 0x000eb00000000800 */
[----:B------:R3:W-:Y:S08]  /*29b10*/  MUFU.EX2 R179, R9 ;  /* 0x0000000900b37308 */ /* 0x0007f00000000800 */
[----:B------:R4:W-:Y:S01]  /*29b20*/  MUFU.EX2 R14, R5 ;  /* 0x00000005000e7308 */ /* 0x0009e20000000800 */
[----:B---3--:R-:W-:-:S07]  /*29b30*/  FFMA.FTZ R9, R51, R19, -R4 ;  /* 0x0000001333097223 */ /* 0x008fce0000010804 */
[----:B------:R-:W3:Y:S01]  /*29b40*/  MUFU.EX2 R20, R20 ;  /* 0x0000001400147308 */ /* 0x000ee20000000800 */
[----:B----4-:R-:W-:-:S04]  /*29b50*/  FADD.FTZ R5, R13, R40 ;  /* 0x000000280d057221 */ /* 0x010fc80000010000 */
[----:B------:R-:W-:Y:S01]  /*29b60*/  FADD.FTZ R44, R12, R5 ;  /* 0x000000050c2c7221 */ /* 0x000fe20000010000 */
[-CC-:B------:R-:W-:Y:S01]  /*29b70*/  FFMA.FTZ R5, R57, R19.reuse, -R4.reuse ;  /* 0x0000001339057223 */ /* 0x180fe20000010804 */
[----:B------:R-:W-:Y:S01]  /*29b80*/  FFMA.FTZ R4, R34, R19, -R4 ;  /* 0x0000001322047223 */ /* 0x000fe20000010804 */
[----:B------:R-:W4:Y:S01]  /*29b90*/  MUFU.EX2 R18, R18 ;  /* 0x0000001200127308 */ /* 0x000f220000000800 */
[----:B0-----:R-:W-:-:S04]  /*29ba0*/  FADD.FTZ R39, R11, R44 ;  /* 0x0000002c0b277221 */ /* 0x001fc80000010000 */
[----:B-1----:R-:W-:-:S03]  /*29bb0*/  FADD.FTZ R42, R10, R39 ;  /* 0x000000270a2a7221 */ /* 0x002fc60000010000 */
[----:B------:R0:W-:Y:S08]  /*29bc0*/  MUFU.EX2 R181, R8 ;  /* 0x0000000800b57308 */ /* 0x0001f00000000800 */
[----:B------:R-:W1:Y:S01]  /*29bd0*/  MUFU.EX2 R15, R15 ;  /* 0x0000000f000f7308 */ /* 0x000e620000000800 */
[----:B0-----:R-:W-:-:S04]  /*29be0*/  FADD.FTZ R8, R24, R33 ;  /* 0x0000002118087221 */ /* 0x001fc80000010000 */
[----:B--2---:R-:W-:-:S03]  /*29bf0*/  FADD.FTZ R19, R21, R8 ;  /* 0x0000000815137221 */ /* 0x004fc60000010000 */
[----:B------:R0:W2:Y:S01]  /*29c00*/  MUFU.EX2 R40, R9 ;  /* 0x0000000900287308 */ /* 0x0000a20000000800 */
[----:B---3--:R-:W-:-:S07]  /*29c10*/  FADD.FTZ R19, R20, R19 ;  /* 0x0000001314137221 */ /* 0x008fce0000010000 */
[----:B------:R-:W3:Y:S01]  /*29c20*/  MUFU.EX2 R7, R7 ;  /* 0x0000000700077308 */ /* 0x000ee20000000800 */
[----:B0-----:R-:W-:Y:S01]  /*29c30*/  FADD.FTZ R9, R179, R42 ;  /* 0x0000002ab3097221 */ /* 0x001fe20000010000 */
[----:B----4-:R-:W-:-:S03]  /*29c40*/  FADD.FTZ R42, R18, R19 ;  /* 0x00000013122a7221 */ /* 0x010fc60000010000 */
[----:B------:R-:W-:Y:S01]  /*29c50*/  FADD.FTZ R8, R14, R9 ;  /* 0x000000090e087221 */ /* 0x000fe20000010000 */
[----:B-1----:R-:W-:Y:S02]  /*29c60*/  FADD.FTZ R42, R15, R42 ;  /* 0x0000002a0f2a7221 */ /* 0x002fe40000010000 */
[----:B------:R3:W0:Y:S01]  /*29c70*/  MUFU.EX2 R183, R5 ;  /* 0x0000000500b77308 */ /* 0x0006220000000800 */
[----:B------:R-:W-:-:S04]  /*29c80*/  FADD.FTZ R9, R181, R8 ;  /* 0x00000008b5097221 */ /* 0x000fc80000010000 */
[----:B--2---:R-:W-:-:S03]  /*29c90*/  FADD.FTZ R8, R40, R9 ;  /* 0x0000000928087221 */ /* 0x004fc60000010000 */
[----:B------:R-:W1:Y:S01]  /*29ca0*/  MUFU.EX2 R34, R4 ;  /* 0x0000000400227308 */ /* 0x000e620000000800 */
[----:B---3--:R-:W-:-:S04]  /*29cb0*/  FADD.FTZ R5, R7, R42 ;  /* 0x0000002a07057221 */ /* 0x008fc80000010000 */
        /* <DEDUP_REMOVED lines=30> */
[----:B------:R0:W-:Y:S04]  /*29ea0*/  STSM.16.M88.4 [R3], R172 ;  /* 0x000000ac03007844 */ /* 0x0001e80000000200 */
        /* <DEDUP_REMOVED lines=9> */
[----:B------:R-:W-:Y:S04]  /*29f40*/  ST.E desc[UR44][R16.64+0x230], R7 ;  /* 0x0002300710007985 */ /* 0x000fe8000c10192c */
[----:B0-----:R-:W2:Y:S02]  /*29f50*/  LD.E R3, desc[UR44][R4.64] ;  /* 0x0000002c04037980 */ /* 0x001ea4000c101900 */
[----:B--2---:R-:W-:-:S05]  /*29f60*/  FMUL.FTZ R3, R2, R3 ;  /* 0x0000000302037220 */ /* 0x004fca0000410000 */
[----:B------:R0:W-:Y:S04]  /*29f70*/  ST.E desc[UR44][R4.64], R3 ;  /* 0x0000000304007985 */ /* 0x0001e8000c10192c */
[----:B------:R-:W2:Y:S04]  /*29f80*/  LD.E R131, desc[UR44][R16.64+0x424] ;  /* 0x0004242c10837980 */ /* 0x000ea8000c101900 */
[----:B------:R-:W3:Y:S04]  /*29f90*/  LD.E R9, desc[UR44][R16.64+0x240] ;  /* 0x0002402c10097980 */ /* 0x000ee8000c101900 */
[----:B0-----:R-:W4:Y:S04]  /*29fa0*/  LD.E R3, desc[UR44][R16.64+0x284] ;  /* 0x0002842c10037980 */ /* 0x001f28000c101900 */
        /* <DEDUP_REMOVED lines=59> */
[----:B------:R-:W-:Y:S01]  /*2a360*/  ULOP3.LUT UR5, UR4, 0x8, URZ, 0xfc, !UPT ;  /* 0x0000000804057892 */ /* 0x000fe2000f8efc3f */
[C---:B--2---:R-:W-:Y:S01]  /*2a370*/  FMUL.FTZ R131, R2.reuse, R131 ;  /* 0x0000008302837220 */ /* 0x044fe20000410000 */
[C---:B----4-:R-:W-:Y:S01]  /*2a380*/  FMUL.FTZ R3, R2.reuse, R3 ;  /* 0x0000000302037220 */ /* 0x050fe20000410000 */
[C---:B---3--:R-:W-:Y:S01]  /*2a390*/  FMUL.FTZ R9, R2.reuse, R9 ;  /* 0x0000000902097220 */ /* 0x048fe20000410000 */
[----:B-----5:R-:W-:-:S03]  /*2a3a0*/  FMUL.FTZ R11, R2, R11 ;  /* 0x0000000b020b7220 */ /* 0x020fc60000410000 */
[----:B------:R0:W-:Y:S01]  /*2a3b0*/  ST.E desc[UR44][R16.64+0x284], R3 ;  /* 0x0002840310007985 */ /* 0x0001e2000c10192c */
[C---:B------:R-:W-:Y:S01]  /*2a3c0*/  FMUL.FTZ R13, R2.reuse, R13 ;  /* 0x0000000d020d7220 */ /* 0x040fe20000410000 */
[C---:B------:R-:W-:Y:S01]  /*2a3d0*/  FMUL.FTZ R15, R2.reuse, R15 ;  /* 0x0000000f020f7220 */ /* 0x040fe20000410000 */
        /* <DEDUP_REMOVED lines=57> */
[----:B------:R-:W-:Y:S01]  /*2a770*/  IMAD.U32 R2, RZ, RZ, UR5 ;  /* 0x00000005ff027e24 */ /* 0x000fe2000f8e00ff */
        /* <DEDUP_REMOVED lines=61> */
[----:B0-----:R-:W3:Y:S01]  /*2ab50*/  LD.E R7, desc[UR44][R2.64] ;  /* 0x0000002c02077980 */ /* 0x001ee2000c101900 */
[----:B------:R-:W-:Y:S01]  /*2ab60*/  ULOP3.LUT UR6, UR4, 0xc, URZ, 0xfc, !UPT ;  /* 0x0000000c04067892 */ /* 0x000fe2000f8efc3f */
[----:B------:R-:W-:-:S05]  /*2ab70*/  IMAD.U32 R9, RZ, RZ, UR7 ;  /* 0x00000007ff097e24 */ /* 0x000fca000f8e00ff */
[----:B------:R-:W-:Y:S02]  /*2ab80*/  IMAD.U32 R8, RZ, RZ, UR6 ;  /* 0x00000006ff087e24 */ /* 0x000fe4000f8e00ff */
[----:B---3--:R-:W-:-:S05]  /*2ab90*/  FMUL.FTZ R7, R6, R7 ;  /* 0x0000000706077220 */ /* 0x008fca0000410000 */
[----:B------:R0:W-:Y:S04]  /*2aba0*/  ST.E desc[UR44][R2.64], R7 ;  /* 0x0000000702007985 */ /* 0x0001e8000c10192c */
[----:B------:R-:W3:Y:S01]  /*2abb0*/  LD.E R9, desc[UR44][R8.64] ;  /* 0x0000002c08097980 */ /* 0x000ee2000c101900 */
[----:B------:R-:W-:Y:S02]  /*2abc0*/  IMAD.U32 R10, RZ, RZ, UR6 ;  /* 0x00000006ff0a7e24 */ /* 0x000fe4000f8e00ff */
[----:B------:R-:W-:Y:S02]  /*2abd0*/  IMAD.U32 R11, RZ, RZ, UR7 ;  /* 0x00000007ff0b7e24 */ /* 0x000fe4000f8e00ff */
[----:B---3--:R-:W-:-:S05]  /*2abe0*/  FMUL.FTZ R13, R6, R9 ;  /* 0x00000009060d7220 */ /* 0x008fca0000410000 */
[----:B------:R3:W-:Y:S04]  /*2abf0*/  ST.E desc[UR44][R10.64], R13 ;  /* 0x0000000d0a007985 */ /* 0x0007e8000c10192c */
[----:B------:R-:W4:Y:S04]  /*2ac00*/  LD.E R133, desc[UR44][R16.64+0x42c] ;  /* 0x00042c2c10857980 */ /* 0x000f28000c101900 */
[----:B------:R-:W5:Y:S04]  /*2ac10*/  LD.E R15, desc[UR44][R16.64+0x248] ;  /* 0x0002482c100f7980 */ /* 0x000f68000c101900 */
[----:B------:R-:W5:Y:S04]  /*2ac20*/  LD.E R19, desc[UR44][R16.64+0x24c] ;  /* 0x00024c2c10137980 */ /* 0x000f68000c101900 */
[----:B------:R-:W5:Y:S04]  /*2ac30*/  LD.E R21, desc[UR44][R16.64+0x258] ;  /* 0x0002582c10157980 */ /* 0x000f68000c101900 */
[----:B-1----:R-:W5:Y:S04]  /*2ac40*/  LD.E R25, desc[UR44][R16.64+0x25c] ;  /* 0x00025c2c10197980 */ /* 0x002f68000c101900 */
[----:B--2---:R-:W2:Y:S04]  /*2ac50*/  LD.E R27, desc[UR44][R16.64+0x268] ;  /* 0x0002682c101b7980 */ /* 0x004ea8000c101900 */
[----:B0-----:R-:W2:Y:S04]  /*2ac60*/  LD.E R7, desc[UR44][R16.64+0x26c] ;  /* 0x00026c2c10077980 */ /* 0x001ea8000c101900 */
[----:B------:R-:W2:Y:S04]  /*2ac70*/  LD.E R9, desc[UR44][R16.64+0x278] ;  /* 0x0002782c10097980 */ /* 0x000ea8000c101900 */
[----:B------:R-:W2:Y:S04]  /*2ac80*/  LD.E R29, desc[UR44][R16.64+0x27c] ;  /* 0x00027c2c101d7980 */ /* 0x000ea8000c101900 */
        /* <DEDUP_REMOVED lines=54> */
[C---:B----4-:R-:W-:Y:S01]  /*2aff0*/  FMUL.FTZ R133, R6.reuse, R133 ;  /* 0x0000008506857220 */ /* 0x050fe20000410000 */
[C---:B-----5:R-:W-:Y:S01]  /*2b000*/  FMUL.FTZ R15, R6.reuse, R15 ;  /* 0x0000000f060f7220 */ /* 0x060fe20000410000 */
        /* <DEDUP_REMOVED lines=8> */
[C---:B---3--:R-:W-:Y:S01]  /*2b090*/  FMUL.FTZ R11, R6.reuse, R11 ;  /* 0x0000000b060b7220 */ /* 0x048fe20000410000 */
        /* <DEDUP_REMOVED lines=116> */
[----:B------:R-:W5:Y:S04]  /*2b7e0*/  LD.E.64 R6, desc[UR44][R16.64+0xa8] ;  /* 0x0000a82c10067980 */ /* 0x000f68000c101b00 */
[----:B----4-:R-:W-:Y:S04]  /*2b7f0*/  ST.E desc[UR44][R4.64], R15 ;  /* 0x0000000f04007985 */ /* 0x010fe8000c10192c */
[----:B------:R-:W4:Y:S01]  /*2b800*/  LD.E R19, desc[UR44][R2.64] ;  /* 0x0000002c02137980 */ /* 0x000f22000c101900 */
[----:B--2---:R-:W-:-:S02]  /*2b810*/  IMAD.U32 R11, RZ, RZ, UR7 ;  /* 0x00000007ff0b7e24 */ /* 0x004fc4000f8e00ff */
[----:B------:R-:W-:Y:S01]  /*2b820*/  IMAD.U32 R12, RZ, RZ, UR6 ;  /* 0x00000006ff0c7e24 */ /* 0x000fe2000f8e00ff */
[----:B----4-:R-:W-:Y:S04]  /*2b830*/  ST.E desc[UR44][R2.64], R19 ;  /* 0x0000001302007985 */ /* 0x010fe8000c10192c */
[----:B------:R-:W2:Y:S01]  /*2b840*/  LD.E R11, desc[UR44][R10.64] ;  /* 0x0000002c0a0b7980 */ /* 0x000ea2000c101900 */
[----:B---3--:R-:W-:-:S05]  /*2b850*/  IMAD.U32 R13, RZ, RZ, UR7 ;  /* 0x00000007ff0d7e24 */ /* 0x008fca000f8e00ff */
[----:B--2---:R0:W-:Y:S04]  /*2b860*/  ST.E desc[UR44][R12.64], R11 ;  /* 0x0000000b0c007985 */ /* 0x0041e8000c10192c */
        /* <DEDUP_REMOVED lines=124> */
[----:B----4-:R0:W-:Y:S04]  /*2c030*/  ST.E desc[UR44][R16.64+0x268], R11 ;  /* 0x0002680b10007985 */ /* 0x0101e8000c10192c */
[----:B--2---:R1:W-:Y:S04]  /*2c040*/  ST.E desc[UR44][R16.64+0x378], R10 ;  /* 0x0003780a10007985 */ /* 0x0043e8000c10192c */
[----:B---3--:R-:W-:Y:S01]  /*2c050*/  ST.E desc[UR44][R16.64+0x240], R21 ;  /* 0x0002401510007985 */ /* 0x008fe2000c10192c */
[----:B0-----:R-:W-:-:S03]  /*2c060*/  IMAD.U32 R11, RZ, RZ, UR7 ;  /* 0x00000007ff0b7e24 */ /* 0x001fc6000f8e00ff */
[----:B-----5:R-:W-:Y:S01]  /*2c070*/  ST.E desc[UR44][R16.64+0x244], R25 ;  /* 0x0002441910007985 */ /* 0x020fe2000c10192c */
[----:B-1----:R-:W-:-:S03]  /*2c080*/  IMAD.U32 R10, RZ, RZ, UR6 ;  /* 0x00000006ff0a7e24 */ /* 0x002fc6000f8e00ff */
        /* <DEDUP_REMOVED lines=121> */
[----:B------:R0:W5:Y:S04]  /*2c820*/  LD.E R27, desc[UR44][R10.64] ;  /* 0x0000002c0a1b7980 */ /* 0x000168000c101900 */
        /* <DEDUP_REMOVED lines=130> */
[----:B------:R-:W-:Y:S02]  /*2d050*/  IMAD.MOV.U32 R9, RZ, RZ, R7 ;  /* 0x000000ffff097224 */ /* 0x000fe400078e0007 */
[----:B0-----:R-:W-:Y:S02]  /*2d060*/  IMAD.U32 R10, RZ, RZ, UR6 ;  /* 0x00000006ff0a7e24 */ /* 0x001fe4000f8e00ff */
[----:B------:R-:W-:Y:S01]  /*2d070*/  IMAD.U32 R11, RZ, RZ, UR7 ;  /* 0x00000007ff0b7e24 */ /* 0x000fe2000f8e00ff */
[----:B--2---:R-:W-:-:S06]  /*2d080*/  WARPGROUP.ARRIVE ;  /* 0x00000000000079c5 */ /* 0x004fcc0000000000 */
        /* <DEDUP_REMOVED lines=136> */
[----:B------:R-:W-:Y:S01]  /*2d910*/  IMAD.U32 R10, RZ, RZ, UR6 ;  /* 0x00000006ff0a7e24 */ /* 0x000fe2000f8e00ff */
[----:B------:R-:W-:Y:S01]  /*2d920*/  R2UR UR10, R8 ;  /* 0x00000000080a72ca */ /* 0x000fe200000e0000 */
[----:B------:R-:W-:Y:S01]  /*2d930*/  IMAD.U32 R11, RZ, RZ, UR7 ;  /* 0x00000007ff0b7e24 */ /* 0x000fe2000f8e00ff */
[----:B------:R-:W-:Y:S01]  /*2d940*/  R2UR UR11, R9 ;  /* 0x00000000090b72ca */ /* 0x000fe200000e0000 */
[----:B------:R-:W-:Y:S02]  /*2d950*/  VIADD R6, R6, 0x180 ;  /* 0x0000018006067836 */ /* 0x000fe40000000000 */
[----:B------:R-:W-:Y:S02]  /*2d960*/  IMAD.U32 R8, RZ, RZ, UR6 ;  /* 0x00000006ff087e24 */ /* 0x000fe4000f8e00ff */
[----:B------:R-:W-:Y:S01]  /*2d970*/  IMAD.U32 R9, RZ, RZ, UR7 ;  /* 0x00000007ff097e24 */ /* 0x000fe2000f8e00ff */
[----:B------:R-:W-:-:S02]  /*2d980*/  WARPGROUP.DEPBAR.LE gsb0, 0x0 ;  /* 0x00008000000079c5 */ /* 0x000fc40000010000 */
        /* <DEDUP_REMOVED lines=132> */
[----:B------:R-:W-:Y:S02]  /*2e1d0*/  IMAD.U32 R6, RZ, RZ, UR6 ;  /* 0x00000006ff067e24 */ /* 0x000fe4000f8e00ff */
[----:B------:R-:W-:Y:S01]  /*2e1e0*/  IMAD.U32 R7, RZ, RZ, UR7 ;  /* 0x00000007ff077e24 */ /* 0x000fe2000f8e00ff */
        /* <DEDUP_REMOVED lines=133> */
[----:B------:R-:W-:Y:S04]  /*2ea40*/  ST.E desc[UR44][R4.64], R25 ;  /* 0x0000001904007985 */ /* 0x000fe8000c10192c */
        /* <DEDUP_REMOVED lines=128> */
[----:B------:R-:W2:Y:S01]  /*2f250*/  LD.E R13, desc[UR44][R4.64] ;  /* 0x0000002c040d7980 */ /* 0x000ea2000c101900 */
[----:B0-----:R-:W-:-:S02]  /*2f260*/  IMAD.U32 R7, RZ, RZ, UR7 ;  /* 0x00000007ff077e24 */ /* 0x001fc4000f8e00ff */
[----:B------:R-:W-:Y:S01]  /*2f270*/  IMAD.U32 R6, RZ, RZ, UR6 ;  /* 0x00000006ff067e24 */ /* 0x000fe2000f8e00ff */
[----:B--2---:R0:W-:Y:S04]  /*2f280*/  ST.E desc[UR44][R4.64], R13 ;  /* 0x0000000d04007985 */ /* 0x0041e8000c10192c */
[----:B------:R-:W2:Y:S01]  /*2f290*/  LD.E R15, desc[UR44][R2.64] ;  /* 0x0000002c020f7980 */ /* 0x000ea2000c101900 */
[----:B------:R-:W-:Y:S02]  /*2f2a0*/  IMAD.U32 R8, RZ, RZ, UR6 ;  /* 0x00000006ff087e24 */ /* 0x000fe4000f8e00ff */
[----:B------:R-:W-:Y:S01]  /*2f2b0*/  IMAD.U32 R9, RZ, RZ, UR7 ;  /* 0x00000007ff097e24 */ /* 0x000fe2000f8e00ff */
[----:B--2---:R2:W-:Y:S04]  /*2f2c0*/  ST.E desc[UR44][R2.64], R15 ;  /* 0x0000000f02007985 */ /* 0x0045e8000c10192c */
[----:B------:R-:W3:Y:S04]  /*2f2d0*/  LD.E R7, desc[UR44][R6.64] ;  /* 0x0000002c06077980 */ /* 0x000ee8000c101900 */
[----:B---3--:R3:W-:Y:S04]  /*2f2e0*/  ST.E desc[UR44][R8.64], R7 ;  /* 0x0000000708007985 */ /* 0x0087e8000c10192c */
[----:B------:R-:W4:Y:S04]  /*2f2f0*/  LD.E R19, desc[UR44][R16.64+0x240] ;  /* 0x0002402c10137980 */ /* 0x000f28000c101900 */
[----:B------:R-:W5:Y:S04]  /*2f300*/  LD.E R21, desc[UR44][R16.64+0x244] ;  /* 0x0002442c10157980 */ /* 0x000f68000c101900 */
[----:B-1----:R-:W5:Y:S04]  /*2f310*/  LD.E R11, desc[UR44][R16.64+0x248] ;  /* 0x0002482c100b7980 */ /* 0x002f68000c101900 */
[----:B------:R-:W5:Y:S04]  /*2f320*/  LD.E R25, desc[UR44][R16.64+0x24c] ;  /* 0x00024c2c10197980 */ /* 0x000f68000c101900 */
[----:B0-----:R-:W5:Y:S04]  /*2f330*/  LD.E R5, desc[UR44][R16.64+0x250] ;  /* 0x0002502c10057980 */ /* 0x001f68000c101900 */
[----:B------:R-:W5:Y:S04]  /*2f340*/  LD.E R13, desc[UR44][R16.64+0x254] ;  /* 0x0002542c100d7980 */ /* 0x000f68000c101900 */
[----:B------:R-:W5:Y:S04]  /*2f350*/  LD.E R27, desc[UR44][R16.64+0x258] ;  /* 0x0002582c101b7980 */ /* 0x000f68000c101900 */
[----:B--2---:R-:W2:Y:S04]  /*2f360*/  LD.E R3, desc[UR44][R16.64+0x25c] ;  /* 0x00025c2c10037980 */ /* 0x004ea8000c101900 */
        /* <DEDUP_REMOVED lines=116> */
[----:B----4-:R0:W-:Y:S04]  /*2fab0*/  ST.E desc[UR44][R16.64+0x240], R19 ;  /* 0x0002401310007985 */ /* 0x0101e8000c10192c */
[----:B-----5:R0:W-:Y:S04]  /*2fac0*/  ST.E desc[UR44][R16.64+0x244], R21 ;  /* 0x0002441510007985 */ /* 0x0201e8000c10192c */
[----:B------:R0:W-:Y:S04]  /*2fad0*/  ST.E desc[UR44][R16.64+0x248], R11 ;  /* 0x0002480b10007985 */ /* 0x0001e8000c10192c */
[----:B------:R0:W-:Y:S04]  /*2fae0*/  ST.E desc[UR44][R16.64+0x24c], R25 ;  /* 0x00024c1910007985 */ /* 0x0001e8000c10192c */
[----:B------:R0:W-:Y:S04]  /*2faf0*/  ST.E desc[UR44][R16.64+0x250], R5 ;  /* 0x0002500510007985 */ /* 0x0001e8000c10192c */
[----:B------:R0:W-:Y:S04]  /*2fb00*/  ST.E desc[UR44][R16.64+0x254], R13 ;  /* 0x0002540d10007985 */ /* 0x0001e8000c10192c */
[----:B------:R0:W-:Y:S04]  /*2fb10*/  ST.E desc[UR44][R16.64+0x258], R27 ;  /* 0x0002581b10007985 */ /* 0x0001e8000c10192c */
[----:B--2---:R0:W-:Y:S04]  /*2fb20*/  ST.E desc[UR44][R16.64+0x25c], R3 ;  /* 0x00025c0310007985 */ /* 0x0041e8000c10192c */
[----:B------:R0:W-:Y:S04]  /*2fb30*/  ST.E desc[UR44][R16.64+0x260], R15 ;  /* 0x0002600f10007985 */ /* 0x0001e8000c10192c */
        /* <DEDUP_REMOVED lines=131> */
.L_x_7009:
[----:B------:R-:W-:Y:S05]  /*30370*/  BSYNC B0 ;  /* 0x0000000000007941 */ /* 0x000fea0003800000 */
.L_x_7008:
[C---:B------:R-:W-:Y:S01]  /*30380*/  ISETP.GT.AND P0, PT, R0.reuse, R164, PT ;  /* 0x000000a40000720c */ /* 0x040fe20003f04270 */
[----:B------:R-:W-:-:S12]  /*30390*/  VIADD R0, R0, 0xffffffff ;  /* 0xffffffff00007836 */ /* 0x000fd80000000000 */
[----:B------:R-:W-:Y:S05]  /*303a0*/  @P0 BRA `(.L_x_7010) ;  /* 0xffffff5400640947 */ /* 0x000fea000383ffff */
.L_x_6981:
[----:B0-----:R-:W2:Y:S01]  /*303b0*/  LDL R5, [R1+0x210] ;  /* 0x0002100001057983 */ /* 0x001ea20000100800 */
[----:B------:R-:W-:Y:S05]  /*303c0*/  WARPSYNC.ALL ;  /* 0x0000000000007948 */ /* 0x000fea0003800000 */
        /* <DEDUP_REMOVED lines=12> */
[----:B-1----:R-:W0:Y:S02]  /*30490*/  SHFL.BFLY PT, R4, R3, 0x1, 0x1f ;  /* 0x0c201f0003047f89 */ /* 0x002e2400000e0000 */
        /* <DEDUP_REMOVED lines=16> */
[----:B------:R-:W-:Y:S01]  /*305a0*/  STL [R1+0x214], R6 ;  /* 0x0002140601007387 */ /* 0x000fe20000100800 */
        /* <DEDUP_REMOVED lines=9> */
[----:B------:R-:W1:Y:S01]  /*30640*/  @P1 MUFU.RCP R0, R13 ;  /* 0x0000000d00001308 */ /* 0x000e620000001000 */
[----:B---3--:R-:W3:Y:S01]  /*30650*/  @!P0 LD.E.64 R10, desc[UR44][R10.64] ;  /* 0x0000002c0a0a8980 */ /* 0x008ee2000c101b00 */
[----:B--2---:R-:W-:-:S04]  /*30660*/  @!P0 IMAD R4, R3, 0x40, R4 ;  /* 0x0000004003048824 */ /* 0x004fc800078e0204 */
[----:B---3--:R-:W-:-:S05]  /*30670*/  @!P0 IMAD.WIDE R4, R4, 0x4, R10 ;  /* 0x0000000404048825 */ /* 0x008fca00078e020a */
[----:B-1----:R1:W-:Y:S04]  /*30680*/  @!P0 ST.E desc[UR44][R4.64], R0 ;  /* 0x0000000004008985 */ /* 0x0023e8000c10192c */
[----:B------:R-:W0:Y:S04]  /*30690*/  @!P0 LDL.64 R14, [R1+0xd8] ;  /* 0x0000d800010e8983 */ /* 0x000e280000100a00 */
[----:B0-----:R-:W2:Y:S02]  /*306a0*/  @!P0 LD.E R2, desc[UR44][R14.64+0x4] ;  /* 0x0000042c0e028980 */ /* 0x001ea4000c101900 */
[----:B--2---:R-:W-:-:S13]  /*306b0*/  @!P0 ISETP.NE.AND P0, PT, R2, RZ, PT ;  /* 0x000000ff0200820c */ /* 0x004fda0003f05270 */
[----:B------:R-:W2:Y:S04]  /*306c0*/  @!P0 LDL.64 R6, [R1+0xe0] ;  /* 0x0000e00001068983 */ /* 0x000ea80000100a00 */
[----:B------:R-:W3:Y:S01]  /*306d0*/  @!P0 LD.E R2, desc[UR44][R14.64] ;  /* 0x0000002c0e028980 */ /* 0x000ee2000c101900 */
[----:B------:R-:W-:-:S06]  /*306e0*/  IMAD.MOV.U32 R134, RZ, RZ, RZ ;  /* 0x000000ffff867224 */ /* 0x000fcc00078e00ff */
[----:B------:R-:W0:Y:S01]  /*306f0*/  @P2 MUFU.RCP R134, R8 ;  /* 0x0000000800862308 */ /* 0x000e220000001000 */
[----:B--2---:R-:W2:Y:S01]  /*30700*/  @!P0 LD.E.64 R6, desc[UR44][R6.64] ;  /* 0x0000002c06068980 */ /* 0x004ea2000c101b00 */
[----:B---3--:R-:W-:-:S04]  /*30710*/  @!P0 IMAD R2, R3, 0x40, R2 ;  /* 0x0000004003028824 */ /* 0x008fc800078e0202 */
[----:B------:R-:W-:-:S04]  /*30720*/  @!P0 VIADD R2, R2, 0x8 ;  /* 0x0000000802028836 */ /* 0x000fc80000000000 */
[----:B--2---:R-:W-:-:S05]  /*30730*/  @!P0 IMAD.WIDE R18, R2, 0x4, R6 ;  /* 0x0000000402128825 */ /* 0x004fca00078e0206 */
[----:B0-----:R0:W-:Y:S04]  /*30740*/  @!P0 ST.E desc[UR44][R18.64], R134 ;  /* 0x0000008612008985 */ /* 0x0011e8000c10192c */
[----:B------:R-:W2:Y:S04]  /*30750*/  LDL R138, [R1+0x1e8] ;  /* 0x0001e800018a7983 */ /* 0x000ea80000100800 */
[----:B------:R-:W3:Y:S04]  /*30760*/  LDL.64 R2, [R1+0x230] ;  /* 0x0002300001027983 */ /* 0x000ee80000100a00 */
[----:B------:R-:W4:Y:S04]  /*30770*/  LDL.64 R130, [R1+0x420] ;  /* 0x0004200001827983 */ /* 0x000f280000100a00 */
[----:B-1----:R-:W5:Y:S04]  /*30780*/  LDL.64 R4, [R1+0x240] ;  /* 0x0002400001047983 */ /* 0x002f680000100a00 */
        /* <DEDUP_REMOVED lines=63> */
[----:B--2---:R-:W-:-:S05]  /*30b80*/  VIADD R138, R138, 0x1 ;  /* 0x000000018a8a7836 */ /* 0x004fca0000000000 */
[----:B------:R-:W-:-:S13]  /*30b90*/  ISETP.NE.AND P0, PT, R138, 0x2, PT ;  /* 0x000000028a00780c */ /* 0x000fda0003f05270 */
[----:B------:R-:W2:Y:S01]  /*30ba0*/  @!P0 LDL R136, [R1+0x1ec] ;  /* 0x0001ec0001888983 */ /* 0x000ea20000100800 */
[-C--:B---3--:R-:W-:Y:S01]  /*30bb0*/  FMUL.FTZ R3, R3, R0.reuse ;  /* 0x0000000003037220 */ /* 0x088fe20000410000 */
[-C--:B------:R-:W-:Y:S01]  /*30bc0*/  FMUL.FTZ R2, R2, R0.reuse ;  /* 0x0000000002027220 */ /* 0x080fe20000410000 */
[-C--:B----4-:R-:W-:Y:S01]  /*30bd0*/  FMUL.FTZ R131, R131, R0.reuse ;  /* 0x0000000083837220 */ /* 0x090fe20000410000 */
[-C--:B------:R-:W-:Y:S01]  /*30be0*/  FMUL.FTZ R130, R130, R0.reuse ;  /* 0x0000000082827220 */ /* 0x080fe20000410000 */
[-C--:B-----5:R-:W-:Y:S01]  /*30bf0*/  FMUL.FTZ R5, R5, R0.reuse ;  /* 0x0000000005057220 */ /* 0x0a0fe20000410000 */
        /* <DEDUP_REMOVED lines=125> */
[----:B0-----:R-:W-:Y:S01]  /*313d0*/  VIADD R2, R135, 0x1 ;  /* 0x0000000187027836 */ /* 0x001fe20000000000 */
        /* <DEDUP_REMOVED lines=13> */
[----:B--2---:R-:W-:-:S03]  /*314b0*/  @!P0 LOP3.LUT R136, R136, 0x1, RZ, 0x3c, !PT ;  /* 0x0000000188888812 */ /* 0x004fc600078e3cff */
        /* <DEDUP_REMOVED lines=57> */
.L_x_6872:
[----:B------:R-:W-:Y:S05]  /*31850*/  BSYNC B7 ;  /* 0x0000000000077941 */ /* 0x000fea0003800000 */
.L_x_6862:
[----:B------:R-:W2:Y:S08]  /*31860*/  S2UR UR5, SR_CgaCtaId ;  /* 0x00000000000579c3 */ /* 0x000eb00000008800 */
[----:B------:R-:W-:Y:S01]  /*31870*/  BAR.SYNC.DEFER_BLOCKING 0x5, 0x180 ;  /* 0x0146000000007b1d */ /* 0x000fe20000010000 */
[----:B01----:R-:W-:-:S04]  /*31880*/  PRMT R0, R3, 0x9910, RZ ;  /* 0x0000991003007816 */ /* 0x003fc800000000ff */
[----:B------:R-:W-:Y:S01]  /*31890*/  ISETP.NE.AND P0, PT, R0, RZ, PT ;  /* 0x000000ff0000720c */ /* 0x000fe20003f05270 */
[----:B------:R-:W-:Y:S01]  /*318a0*/  UMOV UR4, 0x400 ;  /* 0x0000040000047882 */ /* 0x000fe20000000000 */
[----:B------:R-:W-:Y:S01]  /*318b0*/  BSSY B0, `(.L_x_7011) ;  /* 0x00002f4000007945 */ /* 0x000fe20003800000 */
[----:B--2---:R-:W-:-:S06]  /*318c0*/  ULEA UR4, UR5, UR4, 0x18 ;  /* 0x0000000405047291 */ /* 0x004fcc000f8ec03f */
[----:B------:R-:W-:-:S05]  /*318d0*/  IMAD.U32 R2, RZ, RZ, UR4 ;  /* 0x00000004ff027e24 */ /* 0x000fca000f8e00ff */
[----:B------:R0:W1:Y:S01]  /*318e0*/  LDS.128 R116, [R2+0x388d0] ;  /* 0x0388d00002747984 */ /* 0x0000620000000c00 */
[----:B------:R-:W-:Y:S06]  /*318f0*/  BAR.ARV 0x4, 0x180 ;  /* 0x0106000000007b1d */ /* 0x000fec0000002000 */
[----:B------:R-:W-:Y:S05]  /*31900*/  @!P0 BRA `(.L_x_7012) ;  /* 0x0000002000648947 */ /* 0x000fea0003800000 */
        /* <DEDUP_REMOVED lines=18> */
[----:B---3--:R-:W3:Y:S04]  /*31a30*/  LDL.128 R68, [R1+0x340] ;  /* 0x0003400001447983 */ /* 0x008ee80000100c00 */
[----:B------:R-:W3:Y:S04]  /*31a40*/  LDL.128 R56, [R1+0x370] ;  /* 0x0003700001387983 */ /* 0x000ee80000100c00 */
[----:B----4-:R-:W4:Y:S04]  /*31a50*/  LDL.128 R60, [R1+0x360] ;  /* 0x00036000013c7983 */ /* 0x010f280000100c00 */
[----:B------:R-:W4:Y:S04]  /*31a60*/  LDL.128 R48, [R1+0x390] ;  /* 0x0003900001307983 */ /* 0x000f280000100c00 */
[----:B------:R-:W4:Y:S04]  /*31a70*/  LDL.128 R52, [R1+0x380] ;  /* 0x0003800001347983 */ /* 0x000f280000100c00 */
[----:B------:R-:W4:Y:S04]  /*31a80*/  LDL.128 R40, [R1+0x3b0] ;  /* 0x0003b00001287983 */ /* 0x000f280000100c00 */
[----:B------:R-:W4:Y:S04]  /*31a90*/  LDL.128 R44, [R1+0x3a0] ;  /* 0x0003a000012c7983 */ /* 0x000f280000100c00 */
[----:B-----5:R-:W4:Y:S04]  /*31aa0*/  LDL.128 R32, [R1+0x3d0] ;  /* 0x0003d00001207983 */ /* 0x020f280000100c00 */
[----:B------:R-:W4:Y:S04]  /*31ab0*/  LDL.128 R36, [R1+0x3c0] ;  /* 0x0003c00001247983 */ /* 0x000f280000100c00 */
[----:B------:R-:W4:Y:S04]  /*31ac0*/  LDL.128 R24, [R1+0x3f0] ;  /* 0x0003f00001187983 */ /* 0x000f280000100c00 */
[----:B------:R-:W4:Y:S04]  /*31ad0*/  LDL.128 R28, [R1+0x3e0] ;  /* 0x0003e000011c7983 */ /* 0x000f280000100c00 */
[----:B------:R-:W4:Y:S04]  /*31ae0*/  LDL.128 R8, [R1+0x410] ;  /* 0x0004100001087983 */ /* 0x000f280000100c00 */
[----:B------:R-:W4:Y:S04]  /*31af0*/  LDL.128 R12, [R1+0x400] ;  /* 0x00040000010c7983 */ /* 0x000f280000100c00 */
[----:B------:R-:W4:Y:S01]  /*31b00*/  LDL.128 R4, [R1+0x420] ;  /* 0x0004200001047983 */ /* 0x000f220000100c00 */
[C---:B------:R-:W-:Y:S01]  /*31b10*/  IADD3 R169, P0, R158.reuse, 0x2040, RZ ;  /* 0x000020409ea97810 */ /* 0x040fe20007f1e0ff */
[----:B------:R-:W-:Y:S01]  /*31b20*/  ULDC.64 UR4, c[0x0][0xd00] ;  /* 0x0003400000047ab9 */ /* 0x000fe20000000a00 */
[----:B------:R-:W-:-:S02]  /*31b30*/  IADD3 R21, P1, R158, 0x20, RZ ;  /* 0x000000209e157810 */ /* 0x000fc40007f3e0ff */
[C---:B------:R-:W-:Y:S02]  /*31b40*/  IADD3 R145, P2, R158.reuse, 0x40, RZ ;  /* 0x000000409e917810 */ /* 0x040fe40007f5e0ff */
[----:B------:R-:W-:Y:S02]  /*31b50*/  LOP3.LUT R168, R169, 0x380, RZ, 0xc0, !PT ;  /* 0x00000380a9a87812 */ /* 0x000fe400078ec0ff */
[----:B------:R-:W-:Y:S02]  /*31b60*/  IADD3 R146, P3, R158, 0x60, RZ ;  /* 0x000000609e927810 */ /* 0x000fe40007f7e0ff */
[----:B------:R-:W-:Y:S02]  /*31b70*/  LOP3.LUT R20, R21, 0x380, RZ, 0xc0, !PT ;  /* 0x0000038015147812 */ /* 0x000fe400078ec0ff */
[----:B------:R-:W-:Y:S02]  /*31b80*/  LOP3.LUT R144, R145, 0x380, RZ, 0xc0, !PT ;  /* 0x0000038091907812 */ /* 0x000fe400078ec0ff */
[----:B------:R-:W-:-:S02]  /*31b90*/  SHF.R.U64 R168, R168, 0x3, RZ ;  /* 0x00000003a8a87819 */ /* 0x000fc400000012ff */
[----:B------:R-:W-:Y:S02]  /*31ba0*/  LOP3.LUT R0, R146, 0x380, RZ, 0xc0, !PT ;  /* 0x0000038092007812 */ /* 0x000fe400078ec0ff */
[----:B------:R-:W-:Y:S02]  /*31bb0*/  SHF.R.U64 R20, R20, 0x3, RZ ;  /* 0x0000000314147819 */ /* 0x000fe400000012ff */
[----:B------:R-:W-:Y:S02]  /*31bc0*/  SHF.R.U64 R144, R144, 0x3, RZ ;  /* 0x0000000390907819 */ /* 0x000fe400000012ff */
[----:B------:R-:W-:Y:S01]  /*31bd0*/  LOP3.LUT R168, R168, R169, RZ, 0x3c, !PT ;  /* 0x000000a9a8a87212 */ /* 0x000fe200078e3cff */
[----:B------:R-:W-:Y:S01]  /*31be0*/  IMAD.X R169, RZ, RZ, R159, P0 ;  /* 0x000000ffffa97224 */ /* 0x000fe200000e069f */
[----:B------:R-:W-:Y:S02]  /*31bf0*/  SHF.R.U64 R147, R0, 0x3, RZ ;  /* 0x0000000300937819 */ /* 0x000fe400000012ff */
[----:B------:R-:W-:-:S02]  /*31c00*/  IADD3 R181, P0, R158, 0x6000, RZ ;  /* 0x000060009eb57810 */ /* 0x000fc40007f1e0ff */
[----:B------:R-:W-:Y:S01]  /*31c10*/  LOP3.LUT R20, R20, R21, RZ, 0x3c, !PT ;  /* 0x0000001514147212 */ /* 0x000fe200078e3cff */
[--C-:B------:R-:W-:Y:S01]  /*31c20*/  IMAD.X R21, RZ, RZ, R159.reuse, P1 ;  /* 0x000000ffff157224 */ /* 0x100fe200008e069f */
[----:B------:R-:W-:Y:S02]  /*31c30*/  IADD3 R151, P5, R158, 0x2020, RZ ;  /* 0x000020209e977810 */ /* 0x000fe40007fbe0ff */
[----:B------:R-:W-:Y:S01]  /*31c40*/  LOP3.LUT R144, R144, R145, RZ, 0x3c, !PT ;  /* 0x0000009190907212 */ /* 0x000fe200078e3cff */
[--C-:B------:R-:W-:Y:S01]  /*31c50*/  IMAD.X R145, RZ, RZ, R159.reuse, P2 ;  /* 0x000000ffff917224 */ /* 0x100fe200010e069f */
[----:B------:R-:W-:Y:S01]  /*31c60*/  LOP3.LUT R146, R147, R146, RZ, 0x3c, !PT ;  /* 0x0000009293927212 */ /* 0x000fe200078e3cff */
[----:B------:R-:W-:Y:S01]  /*31c70*/  IMAD.X R147, RZ, RZ, R159, P3 ;  /* 0x000000ffff937224 */ /* 0x000fe200018e069f */
[C---:B------:R-:W-:Y:S02]  /*31c80*/  IADD3 R171, P1, R158.reuse, 0x2060, RZ ;  /* 0x000020609eab7810 */ /* 0x040fe40007f3e0ff */
[----:B------:R-:W-:-:S02]  /*31c90*/  IADD3 R173, P2, R158, 0x4000, RZ ;  /* 0x000040009ead7810 */ /* 0x000fc40007f5e0ff */
[----:B------:R-:W-:Y:S02]  /*31ca0*/  LOP3.LUT R180, R181, 0x380, RZ, 0xc0, !PT ;  /* 0x00000380b5b47812 */ /* 0x000fe400078ec0ff */
[----:B------:R-:W-:Y:S02]  /*31cb0*/  LOP3.LUT R150, R151, 0x380, RZ, 0xc0, !PT ;  /* 0x0000038097967812 */ /* 0x000fe400078ec0ff */
[C---:B------:R-:W-:Y:S02]  /*31cc0*/  IADD3 R175, P3, R158.reuse, 0x4020, RZ ;  /* 0x000040209eaf7810 */ /* 0x040fe40007f7e0ff */
[----:B------:R-:W-:Y:S02]  /*31cd0*/  LOP3.LUT R170, R171, 0x380, RZ, 0xc0, !PT ;  /* 0x00000380abaa7812 */ /* 0x000fe400078ec0ff */
[----:B------:R-:W-:Y:S02]  /*31ce0*/  IADD3 R148, P4, R158, 0x2000, RZ ;  /* 0x000020009e947810 */ /* 0x000fe40007f9e0ff */
[----:B------:R-:W-:-:S02]  /*31cf0*/  LOP3.LUT R172, R173, 0x380, RZ, 0xc0, !PT ;  /* 0x00000380adac7812 */ /* 0x000fc400078ec0ff */
[----:B------:R-:W-:Y:S02]  /*31d00*/  SHF.R.U64 R180, R180, 0x3, RZ ;  /* 0x00000003b4b47819 */ /* 0x000fe400000012ff */
[----:B------:R-:W-:Y:S02]  /*31d10*/  LOP3.LUT R183, R158, 0x380, RZ, 0xc0, !PT ;  /* 0x000003809eb77812 */ /* 0x000fe400078ec0ff */
[----:B------:R-:W-:Y:S02]  /*31d20*/  SHF.R.U64 R150, R150, 0x3, RZ ;  /* 0x0000000396967819 */ /* 0x000fe400000012ff */
[----:B------:R-:W-:Y:S02]  /*31d30*/  LOP3.LUT R174, R175, 0x380, RZ, 0xc0, !PT ;  /* 0x00000380afae7812 */ /* 0x000fe400078ec0ff */
[----:B------:R-:W-:Y:S01]  /*31d40*/  SHF.R.U64 R170, R170, 0x3, RZ ;  /* 0x00000003aaaa7819 */ /* 0x000fe200000012ff */
[----:B------:R-:W-:Y:S01]  /*31d50*/  IMAD.X R149, RZ, RZ, R159, P4 ;  /* 0x000000ffff957224 */ /* 0x000fe200020e069f */
[----:B------:R-:W-:-:S02]  /*31d60*/  SHF.R.U64 R172, R172, 0x3, RZ ;  /* 0x00000003acac7819 */ /* 0x000fc400000012ff */
[----:B------:R-:W-:Y:S01]  /*31d70*/  LOP3.LUT R180, R180, R181, RZ, 0x3c, !PT ;  /* 0x000000b5b4b47212 */ /* 0x000fe200078e3cff */
[--C-:B------:R-:W-:Y:S01]  /*31d80*/  IMAD.X R181, RZ, RZ, R159.reuse, P0 ;  /* 0x000000ffffb57224 */ /* 0x100fe200000e069f */
[----:B------:R-:W-:Y:S02]  /*31d90*/  SHF.R.U64 R183, R183, 0x3, RZ ;  /* 0x00000003b7b77819 */ /* 0x000fe400000012ff */
[----:B------:R-:W-:Y:S01]  /*31da0*/  LOP3.LUT R150, R150, R151, RZ, 0x3c, !PT ;  /* 0x0000009796967212 */ /* 0x000fe200078e3cff */
[----:B------:R-:W-:Y:S01]  /*31db0*/  IMAD.X R151, RZ, RZ, R159, P5 ;  /* 0x000000ffff977224 */ /* 0x000fe200028e069f */
[----:B------:R-:W-:Y:S02]  /*31dc0*/  SHF.R.U64 R174, R174, 0x3, RZ ;  /* 0x00000003aeae7819 */ /* 0x000fe400000012ff */
[----:B------:R-:W-:Y:S02]  /*31dd0*/  LOP3.LUT R3, R148, 0x380, RZ, 0xc0, !PT ;  /* 0x0000038094037812 */ /* 0x000fe400078ec0ff */
[----:B------:R-:W-:-:S02]  /*31de0*/  IADD3 R177, P4, R158, 0x4040, RZ ;  /* 0x000040409eb17810 */ /* 0x000fc40007f9e0ff */
[----:B------:R-:W-:Y:S02]  /*31df0*/  ISETP.NE.U32.AND P0, PT, RZ, UR4, PT ;  /* 0x00000004ff007c0c */ /* 0x000fe4000bf05070 */
[----:B------:R-:W-:Y:S01]  /*31e00*/  LOP3.LUT R170, R170, R171, RZ, 0x3c, !PT ;  /* 0x000000abaaaa7212 */ /* 0x000fe200078e3cff */
[--C-:B------:R-:W-:Y:S01]  /*31e10*/  IMAD.X R171, RZ, RZ, R159.reuse, P1 ;  /* 0x000000ffffab7224 */ /* 0x100fe200008e069f */
[----:B------:R-:W-:Y:S02]  /*31e20*/  IADD3 R179, P5, R158, 0x4060, RZ ;  /* 0x000040609eb37810 */ /* 0x000fe40007fbe0ff */
[----:B------:R-:W-:Y:S01]  /*31e30*/  LOP3.LUT R172, R172, R173, RZ, 0x3c, !PT ;  /* 0x000000adacac7212 */ /* 0x000fe200078e3cff */
[--C-:B------:R-:W-:Y:S01]  /*31e40*/  IMAD.X R173, RZ, RZ, R159.reuse, P2 ;  /* 0x000000ffffad7224 */ /* 0x100fe200010e069f */
[----:B------:R-:W-:Y:S01]  /*31e50*/  LOP3.LUT R182, R183, R158, RZ, 0x3c, !PT ;  /* 0x0000009eb7b67212 */ /* 0x000fe200078e3cff */
[--C-:B------:R-:W-:Y:S01]  /*31e60*/  IMAD.MOV.U32 R183, RZ, RZ, R159.reuse ;  /* 0x000000ffffb77224 */ /* 0x100fe200078e009f */
[----:B------:R-:W-:Y:S01]  /*31e70*/  LOP3.LUT R174, R174, R175, RZ, 0x3c, !PT ;  /* 0x000000afaeae7212 */ /* 0x000fe200078e3cff */
[----:B------:R-:W-:Y:S01]  /*31e80*/  IMAD.X R175, RZ, RZ, R159, P3 ;  /* 0x000000ffffaf7224 */ /* 0x000fe200018e069f */
[----:B------:R-:W-:-:S02]  /*31e90*/  IADD3 R207, P1, R158, 0x6020, RZ ;  /* 0x000060209ecf7810 */ /* 0x000fc40007f3e0ff */
[----:B------:R-:W-:Y:S02]  /*31ea0*/  SHF.R.U64 R3, R3, 0x3, RZ ;  /* 0x0000000303037819 */ /* 0x000fe400000012ff */
[----:B------:R-:W-:Y:S02]  /*31eb0*/  LOP3.LUT R176, R177, 0x380, RZ, 0xc0, !PT ;  /* 0x00000380b1b07812 */ /* 0x000fe400078ec0ff */
[C---:B------:R-:W-:Y:S02]  /*31ec0*/  IADD3 R209, P2, R158.reuse, 0x6040, RZ ;  /* 0x000060409ed17810 */ /* 0x040fe40007f5e0ff */
[----:B------:R-:W-:Y:S01]  /*31ed0*/  ISETP.NE.AND.EX P0, PT, RZ, UR5, PT, P0 ;  /* 0x00000005ff007c0c */ /* 0x000fe2000bf05300 */
[----:B------:R-:W-:Y:S01]  /*31ee0*/  ULDC.64 UR4, c[0x0][0xd08] ;  /* 0x0003420000047ab9 */ /* 0x000fe20000000a00 */
[----:B------:R-:W-:Y:S02]  /*31ef0*/  LOP3.LUT R178, R179, 0x380, RZ, 0xc0, !PT ;  /* 0x00000380b3b27812 */ /* 0x000fe400078ec0ff */
[----:B------:R-:W-:-:S02]  /*31f00*/  IADD3 R19, P3, R158, 0x6060, RZ ;  /* 0x000060609e137810 */ /* 0x000fc40007f7e0ff */
[----:B------:R-:W-:Y:S02]  /*31f10*/  LOP3.LUT R206, R207, 0x380, RZ, 0xc0, !PT ;  /* 0x00000380cfce7812 */ /* 0x000fe400078ec0ff */
[----:B------:R-:W-:Y:S02]  /*31f20*/  ISETP.NE.U32.AND P6, PT, RZ, UR4, PT ;  /* 0x00000004ff007c0c */ /* 0x000fe4000bfc5070 */
[----:B------:R-:W-:Y:S02]  /*31f30*/  LOP3.LUT R148, R3, R148, RZ, 0x3c, !PT ;  /* 0x0000009403947212 */ /* 0x000fe400078e3cff */
[----:B------:R-:W-:Y:S02]  /*31f40*/  SHF.R.U64 R176, R176, 0x3, RZ ;  /* 0x00000003b0b07819 */ /* 0x000fe400000012ff */
[----:B------:R-:W-:Y:S02]  /*31f50*/  LOP3.LUT R208, R209, 0x380, RZ, 0xc0, !PT ;  /* 0x00000380d1d07812 */ /* 0x000fe400078ec0ff */
[----:B------:R-:W-:-:S02]  /*31f60*/  MOV R182, R182 ;  /* 0x000000b600b67202 */ /* 0x000fc40000000f00 */
[----:B------:R-:W-:Y:S02]  /*31f70*/  SHF.R.U64 R178, R178, 0x3, RZ ;  /* 0x00000003b2b27819 */ /* 0x000fe400000012ff */
[----:B------:R-:W-:Y:S02]  /*31f80*/  LOP3.LUT R18, R19, 0x380, RZ, 0xc0, !PT ;  /* 0x0000038013127812 */ /* 0x000fe400078ec0ff */
[----:B------:R-:W-:Y:S02]  /*31f90*/  MOV R20, R20 ;  /* 0x0000001400147202 */ /* 0x000fe40000000f00 */
[----:B------:R-:W-:Y:S02]  /*31fa0*/  MOV R144, R144 ;  /* 0x0000009000907202 */ /* 0x000fe40000000f00 */
[----:B------:R-:W-:Y:S02]  /*31fb0*/  SHF.R.U64 R206, R206, 0x3, RZ ;  /* 0x00000003cece7819 */ /* 0x000fe400000012ff */
[----:B------:R-:W-:-:S02]  /*31fc0*/  MOV R146, R146 ;  /* 0x0000009200927202 */ /* 0x000fc40000000f00 */
[----:B------:R-:W-:Y:S02]  /*31fd0*/  ISETP.NE.AND.EX P6, PT, RZ, UR5, PT, P6 ;  /* 0x00000005ff007c0c */ /* 0x000fe4000bfc5360 */
[----:B------:R-:W-:Y:S01]  /*31fe0*/  LOP3.LUT R176, R176, R177, RZ, 0x3c, !PT ;  /* 0x000000b1b0b07212 */ /* 0x000fe200078e3cff */
[--C-:B------:R-:W-:Y:S01]  /*31ff0*/  IMAD.X R177, RZ, RZ, R159.reuse, P4 ;  /* 0x000000ffffb17224 */ /* 0x100fe200020e069f */
[----:B------:R-:W-:Y:S02]  /*32000*/  SHF.R.U64 R208, R208, 0x3, RZ ;  /* 0x00000003d0d07819 */ /* 0x000fe400000012ff */
[----:B------:R-:W-:Y:S02]  /*32010*/  MOV R148, R148 ;  /* 0x0000009400947202 */ /* 0x000fe40000000f00 */
[----:B------:R-:W-:Y:S01]  /*32020*/  LOP3.LUT R178, R178, R179, RZ, 0x3c, !PT ;  /* 0x000000b3b2b27212 */ /* 0x000fe200078e3cff */
[----:B------:R-:W-:Y:S01]  /*32030*/  IMAD.X R179, RZ, RZ, R159, P5 ;  /* 0x000000ffffb37224 */ /* 0x000fe200028e069f */
[----:B------:R-:W-:-:S02]  /*32040*/  SHF.R.U64 R18, R18, 0x3, RZ ;  /* 0x0000000312127819 */ /* 0x000fc400000012ff */
[----:B------:R-:W-:Y:S02]  /*32050*/  MOV R150, R150 ;  /* 0x0000009600967202 */ /* 0x000fe40000000f00 */
[----:B------:R-:W-:Y:S02]  /*32060*/  MOV R168, R168 ;  /* 0x000000a800a87202 */ /* 0x000fe40000000f00 */
[----:B------:R-:W-:Y:S01]  /*32070*/  LOP3.LUT R206, R206, R207, RZ, 0x3c, !PT ;  /* 0x000000cfcece7212 */ /* 0x000fe200078e3cff */
[--C-:B------:R-:W-:Y:S01]  /*32080*/  IMAD.X R207, RZ, RZ, R159.reuse, P1 ;  /* 0x000000ffffcf7224 */ /* 0x100fe200008e069f */
[----:B------:R-:W-:Y:S02]  /*32090*/  MOV R170, R170 ;  /* 0x000000aa00aa7202 */ /* 0x000fe40000000f00 */
[----:B------:R-:W-:Y:S01]  /*320a0*/  LOP3.LUT R208, R208, R209, RZ, 0x3c, !PT ;  /* 0x000000d1d0d07212 */ /* 0x000fe200078e3cff */
[----:B------:R-:W-:Y:S01]  /*320b0*/  IMAD.X R209, RZ, RZ, R159, P2 ;  /* 0x000000ffffd17224 */ /* 0x000fe200010e069f */
[----:B------:R-:W-:-:S02]  /*320c0*/  MOV R172, R172 ;  /* 0x000000ac00ac7202 */ /* 0x000fc40000000f00 */
[----:B------:R-:W-:Y:S01]  /*320d0*/  LOP3.LUT R18, R18, R19, RZ, 0x3c, !PT ;  /* 0x0000001312127212 */ /* 0x000fe200078e3cff */
[----:B------:R-:W-:Y:S01]  /*320e0*/  IMAD.X R19, RZ, RZ, R159, P3 ;  /* 0x000000ffff137224 */ /* 0x000fe200018e069f */
[----:B------:R-:W-:Y:S02]  /*320f0*/  MOV R174, R174 ;  /* 0x000000ae00ae7202 */ /* 0x000fe40000000f00 */
[----:B------:R-:W-:Y:S02]  /*32100*/  MOV R176, R176 ;  /* 0x000000b000b07202 */ /* 0x000fe40000000f00 */
[----:B------:R-:W-:Y:S02]  /*32110*/  MOV R178, R178 ;  /* 0x000000b200b27202 */ /* 0x000fe40000000f00 */
[----:B------:R-:W-:Y:S02]  /*32120*/  MOV R180, R180 ;  /* 0x000000b400b47202 */ /* 0x000fe40000000f00 */
[----:B------:R-:W-:-:S02]  /*32130*/  MOV R206, R206 ;  /* 0x000000ce00ce7202 */ /* 0x000fc40000000f00 */
[----:B--2---:R-:W-:Y:S02]  /*32140*/  F2FP.BF16.F32.PACK_AB R140, R141, R140 ;  /* 0x0000008c8d8c723e */ /* 0x004fe400000010ff */
[----:B------:R-:W-:Y:S02]  /*32150*/  F2FP.BF16.F32.PACK_AB R141, R143, R142 ;  /* 0x0000008e8f8d723e */ /* 0x000fe400000010ff */
[----:B------:R-:W-:Y:S02]  /*32160*/  F2FP.BF16.F32.PACK_AB R132, R133, R132 ;  /* 0x000000848584723e */ /* 0x000fe400000010ff */
[----:B------:R-:W-:Y:S02]  /*32170*/  F2FP.BF16.F32.PACK_AB R133, R135, R134 ;  /* 0x000000868785723e */ /* 0x000fe400000010ff */
[----:B------:R-:W-:Y:S02]  /*32180*/  F2FP.BF16.F32.PACK_AB R142, R137, R136 ;  /* 0x00000088898e723e */ /* 0x000fe400000010ff */
[----:B------:R-:W-:Y:S01]  /*32190*/  F2FP.BF16.F32.PACK_AB R143, R139, R138 ;  /* 0x0000008a8b8f723e */ /* 0x000fe200000010ff */
[----:B------:R-:W-:Y:S01]  /*321a0*/  BAR.SYNC.DEFER_BLOCKING 0x1, 0x100 ;  /* 0x0044000000007b1d */ /* 0x000fe20000010000 */
        /* <DEDUP_REMOVED lines=35> */
[----:B---3--:R-:W-:Y:S02]  /*323e0*/  F2FP.BF16.F32.PACK_AB R74, R69, R68 ;  /* 0x00000044454a723e */ /* 0x008fe400000010ff */
[----:B------:R-:W-:-:S02]  /*323f0*/  F2FP.BF16.F32.PACK_AB R75, R71, R70 ;  /* 0x00000046474b723e */ /* 0x000fc400000010ff */
[----:B------:R-:W-:Y:S01]  /*32400*/  F2FP.BF16.F32.PACK_AB R56, R57, R56 ;  /* 0x000000383938723e */ /* 0x000fe200000010ff */
[----:B------:R-:W-:Y:S01]  /*32410*/  STSM.16.M88.4 [R150], R96 ;  /* 0x0000006096007844 */ /* 0x000fe20000000200 */
[----:B------:R-:W-:Y:S02]  /*32420*/  F2FP.BF16.F32.PACK_AB R57, R59, R58 ;  /* 0x0000003a3b39723e */ /* 0x000fe400000010ff */
[----:B----4-:R-:W-:Y:S02]  /*32430*/  F2FP.BF16.F32.PACK_AB R66, R61, R60 ;  /* 0x0000003c3d42723e */ /* 0x010fe400000010ff */
        /* <DEDUP_REMOVED lines=13> */
[----:B------:R-:W-:Y:S01]  /*32510*/  F2FP.BF16.F32.PACK_AB R33, R35, R34 ;  /* 0x000000222321723e */ /* 0x000fe200000010ff */
[----:B------:R-:W3:Y:S01]  /*32520*/  LDC.64 R44, c[0x0][0xd00] ;  /* 0x00034000ff2c7b82 */ /* 0x000ee20000000a00 */
        /* <DEDUP_REMOVED lines=12> */
[----:B------:R-:W-:Y:S01]  /*325f0*/  F2FP.BF16.F32.PACK_AB R9, R11, R10 ;  /* 0x0000000a0b09723e */ /* 0x000fe200000010ff */
[----:B------:R-:W-:Y:S01]  /*32600*/  STSM.16.M88.4 [R178], R48 ;  /* 0x00000030b2007844 */ /* 0x000fe20000000200 */
[----:B------:R-:W-:Y:S02]  /*32610*/  MOV R18, R18 ;  /* 0x0000001200127202 */ /* 0x000fe40000000f00 */
[----:B------:R-:W-:Y:S02]  /*32620*/  F2FP.BF16.F32.PACK_AB R10, R5, R4 ;  /* 0x00000004050a723e */ /* 0x000fe400000010ff */
[----:B------:R-:W-:Y:S01]  /*32630*/  F2FP.BF16.F32.PACK_AB R11, R7, R6 ;  /* 0x00000006070b723e */ /* 0x000fe200000010ff */
[----:B------:R-:W-:Y:S01]  /*32640*/  STSM.16.M88.4 [R180], R40 ;  /* 0x00000028b4007844 */ /* 0x000fe20000000200 */
[----:B------:R-:W4:Y:S03]  /*32650*/  @P6 LDC.64 R6, c[0x0][0xd08] ;  /* 0x00034200ff066b82 */ /* 0x000f260000000a00 */
[----:B------:R-:W-:Y:S04]  /*32660*/  STSM.16.M88.4 [R206], R32 ;  /* 0x00000020ce007844 */ /* 0x000fe80000000200 */
[----:B------:R-:W-:Y:S04]  /*32670*/  STSM.16.M88.4 [R208], R24 ;  /* 0x00000018d0007844 */ /* 0x000fe80000000200 */
[----:B------:R0:W-:Y:S01]  /*32680*/  STSM.16.M88.4 [R18], R8 ;  /* 0x0000000812007844 */ /* 0x0001e20000000200 */
[----:B------:R-:W-:Y:S01]  /*32690*/  ULDC UR4, c[0x0][0xb88] ;  /* 0x0002e20000047ab9 */ /* 0x000fe20000000800 */
[----:B--2---:R-:W-:-:S02]  /*326a0*/  IMAD.MOV.U32 R20, RZ, RZ, RZ ;  /* 0x000000ffff147224 */ /* 0x004fc400078e00ff */
[C---:B---3--:R-:W-:Y:S01]  /*326b0*/  IMAD.WIDE R14, R198.reuse, 0x4, R44 ;  /* 0x00000004c60e7825 */ /* 0x048fe200078e022c */
[----:B------:R-:W-:Y:S03]  /*326c0*/  BAR.SYNC.DEFER_BLOCKING 0x1, 0x100 ;  /* 0x0044000000007b1d */ /* 0x000fe60000010000 */
[----:B----4-:R-:W-:-:S04]  /*326d0*/  @P6 IMAD.WIDE R6, R198, 0x4, R6 ;  /* 0x00000004c6066825 */ /* 0x010fc800078e0206 */
[----:B0-----:R-:W-:Y:S01]  /*326e0*/  IMAD.U32 R18, RZ, RZ, UR4 ;  /* 0x00000004ff127e24 */ /* 0x001fe2000f8e00ff */
[----:B------:R0:W5:Y:S05]  /*326f0*/  @P0 LDG.E R20, desc[UR44][R14.64] ;  /* 0x0000002c0e140981 */ /* 0x00016a000c1e1900 */
[----:B------:R0:W5:Y:S01]  /*32700*/  @P6 LDG.E R18, desc[UR44][R6.64] ;  /* 0x0000002c06126981 */ /* 0x000162000c1e1900 */
[----:B------:R-:W-:Y:S02]  /*32710*/  IMAD R4, R199, 0x40, R193 ;  /* 0x00000040c7047824 */ /* 0x000fe400078e02c1 */
[----:B------:R-:W-:-:S04]  /*32720*/  IMAD.MOV.U32 R5, RZ, RZ, 0x2 ;  /* 0x00000002ff057424 */ /* 0x000fc800078e00ff */
[----:B------:R-:W-:-:S03]  /*32730*/  IMAD.WIDE R4, R4, R5, UR42 ;  /* 0x0000002a04047e25 */ /* 0x000fc6000f8e0205 */
[C---:B------:R-:W-:Y:S02]  /*32740*/  IADD3 R3, P4, R4.reuse, 0x1000, RZ ;  /* 0x0000100004037810 */ /* 0x040fe40007f9e0ff */
[C---:B------:R-:W-:Y:S02]  /*32750*/  IADD3 R13, P1, R4.reuse, 0x2000, RZ ;  /* 0x00002000040d7810 */ /* 0x040fe40007f3e0ff */
[C---:B------:R-:W-:Y:S01]  /*32760*/  IADD3 R25, P2, R4.reuse, 0x3000, RZ ;  /* 0x0000300004197810 */ /* 0x040fe20007f5e0ff */
[----:B------:R-:W-:Y:S01]  /*32770*/  IMAD.X R11, RZ, RZ, R5, P4 ;  /* 0x000000ffff0b7224 */ /* 0x000fe200020e0605 */
[C---:B------:R-:W-:Y:S02]  /*32780*/  IADD3 R29, P3, R4.reuse, 0x4000, RZ ;  /* 0x00004000041d7810 */ /* 0x040fe40007f7e0ff */
[----:B------:R-:W-:Y:S02]  /*32790*/  IADD3 R33, P4, R4, 0x5000, RZ ;  /* 0x0000500004217810 */ /* 0x000fe40007f9e0ff */
        /* <DEDUP_REMOVED lines=25> */
[----:B------:R-:W-:Y:S02]  /*32930*/  LOP3.LUT R48, R49, 0x380, RZ, 0xc0, !PT ;  /* 0x0000038031307812 */ /* 0x000fe400078ec0ff */
        /* <DEDUP_REMOVED lines=18> */
.L_x_7013:
[----:B------:R-:W0:Y:S01]  /*32a60*/  SHFL.IDX PT, R6, R213, RZ, 0x1f ;  /* 0x00001fffd5067589 */ /* 0x000e2200000e0000 */
[--C-:B------:R-:W-:Y:S01]  /*32a70*/  IMAD.X R37, RZ, RZ, R5.reuse, P1 ;  /* 0x000000ffff257224 */ /* 0x100fe200008e0605 */
[C---:B------:R-:W-:Y:S01]  /*32a80*/  IADD3 R57, P1, R4.reuse, 0xb000, RZ ;  /* 0x0000b00004397810 */ /* 0x040fe20007f3e0ff */
[--C-:B------:R-:W-:Y:S01]  /*32a90*/  IMAD.X R53, RZ, RZ, R5.reuse, P5 ;  /* 0x000000ffff357224 */ /* 0x100fe200028e0605 */
[C---:B------:R-:W-:Y:S01]  /*32aa0*/  IADD3 R3, P5, R4.reuse, 0xf000, RZ ;  /* 0x0000f00004037810 */ /* 0x040fe20007fbe0ff */
[--C-:B------:R-:W-:Y:S01]  /*32ab0*/  IMAD.X R41, RZ, RZ, R5.reuse, P2 ;  /* 0x000000ffff297224 */ /* 0x100fe200010e0605 */
[----:B------:R-:W-:Y:S01]  /*32ac0*/  LOP3.LUT R56, R57, 0x380, RZ, 0xc0, !PT ;  /* 0x0000038039387812 */ /* 0x000fe200078ec0ff */
[--C-:B------:R-:W-:Y:S01]  /*32ad0*/  IMAD.X R45, RZ, RZ, R5.reuse, P3 ;  /* 0x000000ffff2d7224 */ /* 0x100fe200018e0605 */
[----:B------:R-:W-:Y:S01]  /*32ae0*/  IADD3 R61, P2, R4, 0xc000, RZ ;  /* 0x0000c000043d7810 */ /* 0x000fe20007f5e0ff */
[--C-:B------:R-:W-:Y:S01]  /*32af0*/  IMAD.X R49, RZ, RZ, R5.reuse, P4 ;  /* 0x000000ffff317224 */ /* 0x100fe200020e0605 */
[----:B------:R-:W-:Y:S01]  /*32b00*/  SHF.R.U64 R56, R56, 0x3, RZ ;  /* 0x0000000338387819 */ /* 0x000fe200000012ff */
[----:B------:R-:W-:Y:S01]  /*32b10*/  IMAD.X R73, RZ, RZ, R5, P5 ;  /* 0x000000ffff497224 */ /* 0x000fe200028e0605 */
[----:B------:R-:W-:-:S02]  /*32b20*/  IADD3 R65, P3, R4, 0xd000, RZ ;  /* 0x0000d00004417810 */ /* 0x000fc40007f7e0ff */
[----:B------:R-:W-:Y:S01]  /*32b30*/  LOP3.LUT R56, R56, R57, RZ, 0x3c, !PT ;  /* 0x0000003938387212 */ /* 0x000fe200078e3cff */
[----:B------:R-:W-:Y:S01]  /*32b40*/  IMAD.X R57, RZ, RZ, R5, P1 ;  /* 0x000000ffff397224 */ /* 0x000fe200008e0605 */
[----:B------:R-:W-:Y:S02]  /*32b50*/  IADD3 R69, P4, R4, 0xe000, RZ ;  /* 0x0000e00004457810 */ /* 0x000fe40007f9e0ff */
[----:B------:R-:W-:Y:S02]  /*32b60*/  LOP3.LUT R0, R3, 0x380, RZ, 0xc0, !PT ;  /* 0x0000038003007812 */ /* 0x000fe400078ec0ff */
[----:B------:R-:W-:Y:S02]  /*32b70*/  LOP3.LUT R60, R61, 0x380, RZ, 0xc0, !PT ;  /* 0x000003803d3c7812 */ /* 0x000fe400078ec0ff */
[----:B------:R-:W-:Y:S02]  /*32b80*/  LOP3.LUT R64, R65, 0x380, RZ, 0xc0, !PT ;  /* 0x0000038041407812 */ /* 0x000fe400078ec0ff */
[----:B0-----:R-:W-:-:S02]  /*32b90*/  ISETP.NE.AND P1, PT, R6, RZ, PT ;  /* 0x000000ff0600720c */ /* 0x001fc40003f25270 */
[----:B------:R-:W-:Y:S02]  /*32ba0*/  LOP3.LUT R68, R69, 0x380, RZ, 0xc0, !PT ;  /* 0x0000038045447812 */ /* 0x000fe400078ec0ff */
[----:B------:R-:W-:Y:S02]  /*32bb0*/  LOP3.LUT R59, R4, 0x380, RZ, 0xc0, !PT ;  /* 0x00000380043b7812 */ /* 0x000fe400078ec0ff */
[----:B------:R-:W-:Y:S02]  /*32bc0*/  SHF.R.U64 R0, R0, 0x3, RZ ;  /* 0x0000000300007819 */ /* 0x000fe400000012ff */
[----:B------:R-:W-:Y:S02]  /*32bd0*/  SHF.R.U64 R60, R60, 0x3, RZ ;  /* 0x000000033c3c7819 */ /* 0x000fe400000012ff */
[----:B------:R-:W-:Y:S02]  /*32be0*/  SHF.R.U64 R64, R64, 0x3, RZ ;  /* 0x0000000340407819 */ /* 0x000fe400000012ff */
[----:B------:R-:W-:-:S02]  /*32bf0*/  SHF.R.U64 R68, R68, 0x3, RZ ;  /* 0x0000000344447819 */ /* 0x000fc400000012ff */
[----:B------:R-:W-:Y:S02]  /*32c00*/  SHF.R.U64 R59, R59, 0x3, RZ ;  /* 0x000000033b3b7819 */ /* 0x000fe400000012ff */
[----:B------:R-:W-:Y:S02]  /*32c10*/  LOP3.LUT R72, R0, R3, RZ, 0x3c, !PT ;  /* 0x0000000300487212 */ /* 0x000fe400078e3cff */
        /* <DEDUP_REMOVED lines=9> */
[----:B------:R-:W-:-:S02]  /*32cb0*/  SHF.R.S32.HI R78, RZ, 0x1f, R194 ;  /* 0x0000001fff4e7819 */ /* 0x000fc400000114c2 */
[----:B------:R-:W-:Y:S02]  /*32cc0*/  SEL R77, R198, RZ, !P0 ;  /* 0x000000ffc64d7207 */ /* 0x000fe40004000000 */
[----:B------:R-:W-:Y:S02]  /*32cd0*/  SEL R76, R0, RZ, !P0 ;  /* 0x000000ff004c7207 */ /* 0x000fe40004000000 */
[----:B-----5:R-:W-:Y:S01]  /*32ce0*/  SHF.R.S32.HI R21, RZ, 0x1f, R20 ;  /* 0x0000001fff157819 */ /* 0x020fe20000011414 */
[----:B------:R-:W-:Y:S06]  /*32cf0*/  @P1 BRA `(.L_x_7014) ;  /* 0x0000000000b81947 */ /* 0x000fec0003800000 */
[----:B------:R-:W0:Y:S01]  /*32d00*/  LDC R6, c[0x0][0xce8] ;  /* 0x00033a00ff067b82 */ /* 0x000e220000000800 */
[----:B------:R-:W-:Y:S01]  /*32d10*/  IMAD.MOV R3, RZ, RZ, -R222 ;  /* 0x000000ffff037224 */ /* 0x000fe200078e0ade */
[----:B------:R-:W-:Y:S01]  /*32d20*/  ULDC.64 UR4, c[0x0][0xc90] ;  /* 0x0003240000047ab9 */ /* 0x000fe20000000a00 */
[----:B------:R-:W-:-:S03]  /*32d30*/  IMAD.IADD R14, R162, 0x1, R185 ;  /* 0x00000001a20e7824 */ /* 0x000fc600078e02b9 */
[----:B------:R-:W-:Y:S01]  /*32d40*/  ISETP.NE.AND P0, PT, R226, R3, PT ;  /* 0x00000003e200720c */ /* 0x000fe20003f05270 */
[----:B0-----:R-:W-:-:S05]  /*32d50*/  IMAD R27, R18, R6, RZ ;  /* 0x00000006121b7224 */ /* 0x001fca00078e02ff */
[----:B------:R-:W-:-:S13]  /*32d60*/  ISETP.GE.OR P1, PT, R14, R27, P0 ;  /* 0x0000001b0e00720c */ /* 0x000fda0000726670 */
[----:B------:R-:W2:Y:S01]  /*32d70*/  @!P1 LDL R19, [R1+0x210] ;  /* 0x0002100001139983 */ /* 0x000ea20000100800 */
[----:B------:R-:W-:Y:S01]  /*32d80*/  ISETP.NE.AND P2, PT, R6, 0x1, PT ;  /* 0x000000010600780c */ /* 0x000fe20003f45270 */
[----:B------:R-:W-:Y:S02]  /*32d90*/  IMAD.IADD R9, R228, 0x1, R185 ;  /* 0x00000001e4097824 */ /* 0x000fe400078e02b9 */
[----:B------:R-:W-:Y:S02]  /*32da0*/  IMAD R3, R78, UR4, RZ ;  /* 0x000000044e037c24 */ /* 0x000fe4000f8e02ff */
[----:B------:R-:W-:Y:S02]  /*32db0*/  IMAD.MOV.U32 R15, RZ, RZ, R9 ;  /* 0x000000ffff0f7224 */ /* 0x000fe400078e0009 */
[----:B------:R-:W-:-:S04]  /*32dc0*/  IMAD.WIDE.U32 R4, R194, UR4, R20 ;  /* 0x00000004c2047c25 */ /* 0x000fc8000f8e0014 */
[----:B------:R-:W-:Y:S01]  /*32dd0*/  IMAD R3, R194, UR5, R3 ;  /* 0x00000005c2037c24 */ /* 0x000fe2000f8e0203 */
[----:B------:R-:W-:Y:S01]  /*32de0*/  ULDC.64 UR4, c[0x0][0xc98] ;  /* 0x0003260000047ab9 */ /* 0x000fe20000000a00 */
[----:B------:R-:W0:Y:S02]  /*32df0*/  @P2 LDC R0, c[0x0][0xcec] ;  /* 0x00033b00ff002b82 */ /* 0x000e240000000800 */
[----:B------:R-:W-:Y:S02]  /*32e00*/  IMAD.IADD R5, R5, 0x1, R3 ;  /* 0x0000000105057824 */ /* 0x000fe400078e0203 */
[----:B------:R-:W-:-:S04]  /*32e10*/  IMAD.WIDE.U32 R4, R77, UR4, R4 ;  /* 0x000000044d047c25 */ /* 0x000fc8000f8e0004 */
        /* <DEDUP_REMOVED lines=9> */
[----:B------:R-:W-:Y:S02]  /*32eb0*/  ULDC.64 UR4, c[0x0][0xc88] ;  /* 0x0003220000047ab9 */ /* 0x000fe40000000a00 */
        /* <DEDUP_REMOVED lines=18> */
.L_x_7014:
        /* <DEDUP_REMOVED lines=15> */
[----:B------:R-:W5:Y:S01]  /*330d0*/  LD.E.128 R40, desc[UR44][R40.64] ;  /* 0x0000002c28287980 */ /* 0x000f62000c101d00 */
[----:B------:R-:W-:-:S03]  /*330e0*/  IMAD R0, R218, 0x20, R199 ;  /* 0x00000020da007824 */ /* 0x000fc600078e02c7 */
[----:B------:R-:W5:Y:S02]  /*330f0*/  LD.E.128 R44, desc[UR44][R44.64] ;  /* 0x0000002c2c2c7980 */ /* 0x000f64000c101d00 */
[----:B------:R-:W2:Y:S01]  /*33100*/  @P1 LDC R19, c[0x0][0xcec] ;  /* 0x00033b00ff131b82 */ /* 0x000ea20000000800 */
[----:B------:R-:W-:Y:S01]  /*33110*/  IMAD.IADD R21, R21, 0x1, R3 ;  /* 0x0000000115157824 */ /* 0x000fe200078e0203 */
[----:B------:R-:W5:Y:S01]  /*33120*/  LD.E.128 R48, desc[UR44][R48.64] ;  /* 0x0000002c30307980 */ /* 0x000f62000c101d00 */
[----:B------:R-:W-:-:S03]  /*33130*/  IMAD R3, R78, UR4, RZ ;  /* 0x000000044e037c24 */ /* 0x000fc6000f8e02ff */
[----:B------:R-:W5:Y:S02]  /*33140*/  LD.E.128 R52, desc[UR44][R52.64] ;  /* 0x0000002c34347980 */ /* 0x000f64000c101d00 */
[----:B------:R-:W4:Y:S01]  /*33150*/  @P1 LDC R81, c[0x0][0xcf0] ;  /* 0x00033c00ff511b82 */ /* 0x000f220000000800 */
[C---:B------:R-:W-:Y:S01]  /*33160*/  IMAD R3, R194.reuse, UR5, R3 ;  /* 0x00000005c2037c24 */ /* 0x040fe2000f8e0203 */
[----:B------:R-:W5:Y:S01]  /*33170*/  LD.E.128 R56, desc[UR44][R56.64] ;  /* 0x0000002c38387980 */ /* 0x000f62000c101d00 */
[----:B------:R-:W-:Y:S01]  /*33180*/  IMAD.WIDE.U32 R20, R194, UR4, R20 ;  /* 0x00000004c2147c25 */ /* 0x000fe2000f8e0014 */
[----:B------:R-:W-:Y:S02]  /*33190*/  ULDC.64 UR4, c[0x0][0xbf0] ;  /* 0x0002fc0000047ab9 */ /* 0x000fe40000000a00 */
[----:B------:R-:W5:Y:S01]  /*331a0*/  LD.E.128 R60, desc[UR44][R60.64] ;  /* 0x0000002c3c3c7980 */ /* 0x000f62000c101d00 */
[----:B------:R-:W-:Y:S02]  /*331b0*/  IMAD.IADD R21, R21, 0x1, R3 ;  /* 0x0000000115157824 */ /* 0x000fe400078e0203 */
[----:B------:R-:W-:Y:S01]  /*331c0*/  IMAD R3, R76, UR4, RZ ;  /* 0x000000044c037c24 */ /* 0x000fe2000f8e02ff */
[----:B------:R-:W5:Y:S01]  /*331d0*/  LD.E.128 R64, desc[UR44][R64.64] ;  /* 0x0000002c40407980 */ /* 0x000f62000c101d00 */
[----:B------:R-:W-:Y:S01]  /*331e0*/  IMAD.IADD R78, R185, 0x1, R0 ;  /* 0x00000001b94e7824 */ /* 0x000fe200078e0200 */
[----:B---3--:R-:W-:Y:S01]  /*331f0*/  ISETP.GE.AND P0, PT, R191, R84, PT ;  /* 0x00000054bf00720c */ /* 0x008fe20003f06270 */
[C---:B------:R-:W-:Y:S01]  /*33200*/  IMAD R3, R77.reuse, UR5, R3 ;  /* 0x000000054d037c24 */ /* 0x040fe2000f8e0203 */
[----:B------:R-:W5:Y:S01]  /*33210*/  LD.E.128 R68, desc[UR44][R68.64] ;  /* 0x0000002c44447980 */ /* 0x000f62000c101d00 */
[----:B------:R-:W-:Y:S01]  /*33220*/  IMAD.WIDE.U32 R20, R77, UR4, R20 ;  /* 0x000000044d147c25 */ /* 0x000fe2000f8e0014 */
[----:B------:R-:W-:-:S02]  /*33230*/  ULDC.64 UR4, c[0x0][0xbe0] ;  /* 0x0002f80000047ab9 */ /* 0x000fc40000000a00 */
[----:B------:R-:W5:Y:S01]  /*33240*/  LD.E.128 R72, desc[UR44][R72.64] ;  /* 0x0000002c48487980 */ /* 0x000f62000c101d00 */
[----:B--2---:R-:W-:Y:S01]  /*33250*/  @P1 IMAD.HI.U32 R0, R78, R19, RZ ;  /* 0x000000134e001227 */ /* 0x004fe200078e00ff */
[----:B------:R-:W-:Y:S01]  /*33260*/  SEL R19, RZ, 0xffffffff, P0 ;  /* 0xffffffffff137807 */ /* 0x000fe20000000000 */
[----:B------:R-:W-:Y:S01]  /*33270*/  BSSY B1, `(.L_x_7015) ;  /* 0x000005c000017945 */ /* 0x000fe20003800000 */
[-C--:B------:R-:W-:Y:S01]  /*33280*/  ISETP.GE.AND P0, PT, R190, R84.reuse, PT ;  /* 0x00000054be00720c */ /* 0x080fe20003f06270 */
[----:B------:R-:W-:Y:S01]  /*33290*/  IMAD.IADD R21, R21, 0x1, R3 ;  /* 0x0000000115157824 */ /* 0x000fe200078e0203 */
[----:B------:R-:W-:Y:S01]  /*332a0*/  @!PT LDS RZ, [RZ] ;  /* 0x00000000fffff984 */ /* 0x000fe20000000800 */
[----:B------:R-:W-:Y:S01]  /*332b0*/  @!PT LDS RZ, [RZ] ;  /* 0x00000000fffff984 */ /* 0x000fe20000000800 */
[----:B------:R-:W-:Y:S01]  /*332c0*/  @!PT LDS RZ, [RZ] ;  /* 0x00000000fffff984 */ /* 0x000fe20000000800 */
[----:B------:R-:W-:Y:S01]  /*332d0*/  @!PT LDS RZ, [RZ] ;  /* 0x00000000fffff984 */ /* 0x000fe20000000800 */
[----:B------:R2:W-:Y:S06]  /*332e0*/  MEMBAR.ALL.CTA ;  /* 0x0000000000007992 */ /* 0x0005ec0000008000 */
[----:B--2---:R-:W2:Y:S01]  /*332f0*/  FENCE.VIEW.ASYNC.S ;  /* 0x00000000000073c6 */ /* 0x004ea20000000000 */
[----:B------:R-:W-:Y:S01]  /*33300*/  IMAD.MOV.U32 R3, RZ, RZ, R78 ;  /* 0x000000ffff037224 */ /* 0x000fe200078e004e */
[----:B----4-:R-:W-:Y:S01]  /*33310*/  @P1 SHF.R.U32.HI R3, RZ, R81, R0 ;  /* 0x00000051ff031219 */ /* 0x010fe20000011600 */
[----:B------:R-:W-:Y:S01]  /*33320*/  IMAD.SHL.U32 R81, R19, 0x2, RZ ;  /* 0x0000000213517824 */ /* 0x000fe200078e00ff */
[-C--:B------:R-:W-:Y:S01]  /*33330*/  ISETP.GE.AND P1, PT, R193, R84.reuse, PT ;  /* 0x00000054c100720c */ /* 0x080fe20003f26270 */
[----:B------:R-:W-:Y:S01]  /*33340*/  IMAD R87, R18, R79, RZ ;  /* 0x0000004f12577224 */ /* 0x000fe200078e02ff */
[----:B------:R-:W-:Y:S01]  /*33350*/  SEL R76, RZ, 0xffffffff, P0 ;  /* 0xffffffffff4c7807 */ /* 0x000fe20000000000 */
[----:B------:R-:W-:Y:S01]  /*33360*/  IMAD.MOV R77, RZ, RZ, -R3 ;  /* 0x000000ffff4d7224 */ /* 0x000fe200078e0a03 */
[----:B------:R-:W-:Y:S01]  /*33370*/  SEL R0, RZ, 0x1, P1 ;  /* 0x00000001ff007807 */ /* 0x000fe20000800000 */
[----:B------:R-:W-:Y:S01]  /*33380*/  IMAD.WIDE.U32 R20, R3, UR4, R20 ;  /* 0x0000000403147c25 */ /* 0x000fe2000f8e0014 */
[----:B------:R-:W-:-:S02]  /*33390*/  ISETP.GE.AND P0, PT, R189, R84, PT ;  /* 0x00000054bd00720c */ /* 0x000fc40003f06270 */
[----:B------:R-:W-:Y:S01]  /*333a0*/  LOP3.LUT R0, R81, 0x2, R0, 0xe2, !PT ;  /* 0x0000000251007812 */ /* 0x000fe200078ee200 */
[----:B------:R-:W-:Y:S01]  /*333b0*/  IMAD.SHL.U32 R81, R76, 0x4, RZ ;  /* 0x000000044c517824 */ /* 0x000fe200078e00ff */
[----:B------:R-:W-:Y:S01]  /*333c0*/  SEL R76, RZ, 0xffffffff, P0 ;  /* 0xffffffffff4c7807 */ /* 0x000fe20000000000 */
[----:B------:R-:W-:Y:S01]  /*333d0*/  IMAD R19, R79, R77, R78 ;  /* 0x0000004d4f137224 */ /* 0x000fe200078e024e */
[----:B------:R-:W-:Y:S01]  /*333e0*/  SHF.R.S32.HI R77, RZ, 0x1f, R3 ;  /* 0x0000001fff4d7819 */ /* 0x000fe20000011403 */
[----:B------:R-:W-:Y:S01]  /*333f0*/  IMAD.IADD R185, R199, 0x1, R185 ;  /* 0x00000001c7b97824 */ /* 0x000fe200078e02b9 */
[-C--:B------:R-:W-:Y:S02]  /*33400*/  ISETP.GE.AND P0, PT, R188, R84.reuse, PT ;  /* 0x00000054bc00720c */ /* 0x080fe40003f06270 */
[----:B------:R-:W-:Y:S01]  /*33410*/  LOP3.LUT R0, R81, 0x4, R0, 0xe2, !PT ;  /* 0x0000000451007812 */ /* 0x000fe200078ee200 */
[----:B------:R-:W-:Y:S01]  /*33420*/  IMAD.SHL.U32 R81, R76, 0x8, RZ ;  /* 0x000000084c517824 */ /* 0x000fe200078e00ff */
[----:B------:R-:W-:Y:S01]  /*33430*/  SEL R76, RZ, 0xffffffff, P0 ;  /* 0xffffffffff4c7807 */ /* 0x000fe20000000000 */
[----:B------:R-:W-:Y:S01]  /*33440*/  IMAD R78, R77, UR4, RZ ;  /* 0x000000044d4e7c24 */ /* 0x000fe2000f8e02ff */
[----:B------:R-:W-:-:S02]  /*33450*/  ISETP.GE.AND P0, PT, R187, R84, PT ;  /* 0x00000054bb00720c */ /* 0x000fc40003f06270 */
[----:B------:R-:W-:Y:S01]  /*33460*/  LOP3.LUT R0, R81, 0x8, R0, 0xe2, !PT ;  /* 0x0000000851007812 */ /* 0x000fe200078ee200 */
[----:B------:R-:W-:Y:S01]  /*33470*/  IMAD R77, R3, UR5, R78 ;  /* 0x00000005034d7c24 */ /* 0x000fe2000f8e024e */
[----:B------:R-:W-:Y:S01]  /*33480*/  SEL R3, RZ, 0xffffffff, P0 ;  /* 0xffffffffff037807 */ /* 0x000fe20000000000 */
[----:B------:R-:W-:Y:S01]  /*33490*/  IMAD.SHL.U32 R81, R76, 0x10, RZ ;  /* 0x000000104c517824 */ /* 0x000fe200078e00ff */
[----:B------:R-:W-:Y:S01]  /*334a0*/  SHF.R.S32.HI R76, RZ, 0x1f, R19 ;  /* 0x0000001fff4c7819 */ /* 0x000fe20000011413 */
[----:B------:R-:W-:Y:S01]  /*334b0*/  ULDC.64 UR4, c[0x0][0xbd8] ;  /* 0x0002f60000047ab9 */ /* 0x000fe20000000a00 */
[-C--:B------:R-:W-:Y:S01]  /*334c0*/  ISETP.GE.AND P0, PT, R196, R84.reuse, PT ;  /* 0x00000054c400720c */ /* 0x080fe20003f06270 */
[----:B------:R-:W-:Y:S01]  /*334d0*/  IMAD.SHL.U32 R3, R3, 0x20, RZ ;  /* 0x0000002003037824 */ /* 0x000fe200078e00ff */
[----:B------:R-:W-:Y:S01]  /*334e0*/  LOP3.LUT R0, R81, 0x10, R0, 0xe2, !PT ;  /* 0x0000001051007812 */ /* 0x000fe200078ee200 */
[----:B------:R-:W-:Y:S01]  /*334f0*/  IMAD R76, R76, UR4, RZ ;  /* 0x000000044c4c7c24 */ /* 0x000fe2000f8e02ff */
[----:B------:R-:W-:Y:S01]  /*33500*/  ISETP.GE.AND P1, PT, R185, R87, PT ;  /* 0x00000057b900720c */ /* 0x000fe20003f26270 */
[----:B------:R-:W-:Y:S01]  /*33510*/  IMAD.IADD R21, R21, 0x1, R77 ;  /* 0x0000000115157824 */ /* 0x000fe200078e024d */
[----:B------:R-:W-:Y:S01]  /*33520*/  LOP3.LUT R0, R3, 0x20, R0, 0xe2, !PT ;  /* 0x0000002003007812 */ /* 0x000fe200078ee200 */
[C---:B------:R-:W-:Y:S01]  /*33530*/  IMAD R77, R19.reuse, UR5, R76 ;  /* 0x00000005134d7c24 */ /* 0x040fe2000f8e024c */
[----:B------:R-:W-:Y:S01]  /*33540*/  SEL R3, RZ, 0x40, P0 ;  /* 0x00000040ff037807 */ /* 0x000fe20000000000 */
[----:B------:R-:W-:Y:S01]  /*33550*/  IMAD.WIDE.U32 R18, R19, UR4, R20 ;  /* 0x0000000413127c25 */ /* 0x000fe2000f8e0014 */
[----:B------:R-:W-:Y:S01]  /*33560*/  ULDC.64 UR4, c[0x0][0xb80] ;  /* 0x0002e00000047ab9 */ /* 0x000fe20000000a00 */
[----:B------:R-:W-:-:S02]  /*33570*/  ISETP.GE.AND P0, PT, R195, R84, PT ;  /* 0x00000054c300720c */ /* 0x000fc40003f06270 */
[----:B------:R-:W-:Y:S01]  /*33580*/  LOP3.LUT R3, R0, R3, RZ, 0xfc, !PT ;  /* 0x0000000300037212 */ /* 0x000fe200078efcff */
[----:B------:R-:W-:Y:S01]  /*33590*/  VIADD R0, R2, 0x38820 ;  /* 0x0003882002007836 */ /* 0x000fe20000000000 */
[C---:B------:R-:W-:Y:S01]  /*335a0*/  LEA R85, P2, R18.reuse, UR4, 0x1 ;  /* 0x0000000412557c11 */ /* 0x040fe2000f8408ff */
[----:B------:R-:W-:Y:S01]  /*335b0*/  IMAD.IADD R19, R19, 0x1, R77 ;  /* 0x0000000113137824 */ /* 0x000fe200078e024d */
[----:B------:R-:W-:Y:S02]  /*335c0*/  SEL R20, RZ, 0x80, P0 ;  /* 0x00000080ff147807 */ /* 0x000fe40000000000 */
[----:B------:R-:W-:Y:S02]  /*335d0*/  PRMT R0, RZ, 0x654, R0 ;  /* 0x00000654ff007816 */ /* 0x000fe40000000000 */
[----:B------:R-:W-:Y:S02]  /*335e0*/  LEA.HI.X R86, R18, UR5, R19, 0x1, P2 ;  /* 0x0000000512567c11 */ /* 0x000fe400090f0c13 */
[----:B--2---:R2:W-:Y:S03]  /*335f0*/  SYNCS.ARRIVE.TRANS64.RED.A1T0 RZ, [R0+URZ], RZ ;  /* 0x000000ff00ff79a7 */ /* 0x0045e6000810043f */
[----:B------:R0:W3:Y:S01]  /*33600*/  SHFL.IDX PT, R21, R86, RZ, 0x181f ;  /* 0x00181fff56157589 */ /* 0x0000e200000e0000 */
[----:B--2---:R-:W-:-:S03]  /*33610*/  LOP3.LUT R0, R3, R20, RZ, 0xfc, !PT ;  /* 0x0000001403007212 */ /* 0x004fc600078efcff */
[----:B------:R0:W2:Y:S01]  /*33620*/  SHFL.IDX PT, R20, R85, RZ, 0x181f ;  /* 0x00181fff55147589 */ /* 0x0000a200000e0000 */
[----:B------:R-:W-:Y:S05]  /*33630*/  @P1 BRA `(.L_x_7016) ;  /* 0x00000000007c1947 */ /* 0x000fea0003800000 */
[-C--:B------:R-:W-:Y:S02]  /*33640*/  ISETP.GE.AND P3, PT, R193, R84.reuse, PT ;  /* 0x00000054c100720c */ /* 0x080fe40003f66270 */
[-C--:B------:R-:W-:Y:S02]  /*33650*/  ISETP.GE.AND P1, PT, R191, R84.reuse, PT ;  /* 0x00000054bf00720c */ /* 0x080fe40003f26270 */
[-C--:B------:R-:W-:Y:S02]  /*33660*/  ISETP.GE.AND P0, PT, R190, R84.reuse, PT ;  /* 0x00000054be00720c */ /* 0x080fe40003f06270 */
[----:B------:R-:W-:-:S07]  /*33670*/  ISETP.GE.AND P4, PT, R189, R84, PT ;  /* 0x00000054bd00720c */ /* 0x000fce0003f86270 */
[----:B--23--:R-:W-:Y:S02]  /*33680*/  @!P3 IMAD.WIDE R18, R193, 0x2, R20 ;  /* 0x00000002c112b825 */ /* 0x00cfe400078e0214 */
[CC--:B------:R-:W-:Y:S02]  /*33690*/  @!P1 LEA R76, P5, R191.reuse, R20.reuse, 0x1 ;  /* 0x00000014bf4c9211 */ /* 0x0c0fe400078a08ff */
[----:B------:R-:W-:Y:S01]  /*336a0*/  @!P0 LEA R78, P2, R190, R20, 0x1 ;  /* 0x00000014be4e8211 */ /* 0x000fe200078408ff */
[----:B-----5:R2:W-:Y:S01]  /*336b0*/  @!P3 ST.E.128 desc[UR44][R18.64], R4 ;  /* 0x000000041200b985 */ /* 0x0205e2000c101d2c */
[-C--:B------:R-:W-:Y:S02]  /*336c0*/  @!P1 LEA.HI.X R77, R191, R21.reuse, R211, 0x1, P5 ;  /* 0x00000015bf4d9211 */ /* 0x080fe400028f0cd3 */
[-C--:B------:R-:W-:Y:S02]  /*336d0*/  ISETP.GE.AND P3, PT, R188, R84.reuse, PT ;  /* 0x00000054bc00720c */ /* 0x080fe40003f66270 */
[----:B------:R-:W-:Y:S01]  /*336e0*/  @!P0 LEA.HI.X R79, R190, R21, R210, 0x1, P2 ;  /* 0x00000015be4f8211 */ /* 0x000fe200010f0cd2 */
[----:B------:R3:W-:Y:S01]  /*336f0*/  @!P1 ST.E.128 desc[UR44][R76.64], R12 ;  /* 0x0000000c4c009985 */ /* 0x0007e2000c101d2c */
[----:B------:R-:W-:-:S02]  /*33700*/  ISETP.GE.AND P2, PT, R187, R84, PT ;  /* 0x00000054bb00720c */ /* 0x000fc40003f46270 */
[-C--:B------:R-:W-:Y:S01]  /*33710*/  @!P4 LEA R80, P5, R189, R20.reuse, 0x1 ;  /* 0x00000014bd50c211 */ /* 0x080fe200078a08ff */
[----:B------:R4:W-:Y:S01]  /*33720*/  @!P0 ST.E.128 desc[UR44][R78.64], R28 ;  /* 0x0000001c4e008985 */ /* 0x0009e2000c101d2c */
[----:B------:R-:W-:Y:S02]  /*33730*/  LOP3.LUT P1, RZ, R3, 0x40, RZ, 0xc0, !PT ;  /* 0x0000004003ff7812 */ /* 0x000fe4000782c0ff */
[----:B------:R-:W-:Y:S02]  /*33740*/  LOP3.LUT P0, RZ, R0, 0x80, RZ, 0xc0, !PT ;  /* 0x0000008000ff7812 */ /* 0x000fe4000780c0ff */
[----:B------:R-:W-:Y:S02]  /*33750*/  @!P4 LEA.HI.X R81, R189, R21, R205, 0x1, P5 ;  /* 0x00000015bd51c211 */ /* 0x000fe400028f0ccd */
[----:B------:R-:W-:-:S03]  /*33760*/  @!P3 LEA R82, P5, R188, R20, 0x1 ;  /* 0x00000014bc52b211 */ /* 0x000fc600078a08ff */
[----:B------:R4:W-:Y:S01]  /*33770*/  @!P4 ST.E.128 desc[UR44][R80.64], R36 ;  /* 0x000000245000c985 */ /* 0x0009e2000c101d2c */
[CC--:B--2---:R-:W-:Y:S02]  /*33780*/  @!P2 LEA R4, P4, R187.reuse, R20.reuse, 0x1 ;  /* 0x00000014bb04a211 */ /* 0x0c4fe400078808ff */
[-C--:B------:R-:W-:Y:S02]  /*33790*/  @!P3 LEA.HI.X R83, R188, R21.reuse, R204, 0x1, P5 ;  /* 0x00000015bc53b211 */ /* 0x080fe400028f0ccc */
[CC--:B------:R-:W-:Y:S02]  /*337a0*/  @P1 LEA R6, P5, R196.reuse, R20.reuse, 0x1 ;  /* 0x00000014c4061211 */ /* 0x0c0fe400078a08ff */
[-C--:B------:R-:W-:Y:S01]  /*337b0*/  @!P2 LEA.HI.X R5, R187, R21.reuse, R203, 0x1, P4 ;  /* 0x00000015bb05a211 */ /* 0x080fe200020f0ccb */
[----:B------:R4:W-:Y:S01]  /*337c0*/  @!P3 ST.E.128 desc[UR44][R82.64], R44 ;  /* 0x0000002c5200b985 */ /* 0x0009e2000c101d2c */
[C---:B---3--:R-:W-:Y:S02]  /*337d0*/  @P0 LEA R12, P4, R195.reuse, R20, 0x1 ;  /* 0x00000014c30c0211 */ /* 0x048fe400078808ff */
[-C--:B------:R-:W-:Y:S01]  /*337e0*/  @P1 LEA.HI.X R7, R196, R21.reuse, R202, 0x1, P5 ;  /* 0x00000015c4071211 */ /* 0x080fe200028f0cca */
[----:B------:R4:W-:Y:S01]  /*337f0*/  @!P2 ST.E.128 desc[UR44][R4.64], R52 ;  /* 0x000000340400a985 */ /* 0x0009e2000c101d2c */
[----:B------:R-:W-:-:S03]  /*33800*/  @P0 LEA.HI.X R13, R195, R21, R201, 0x1, P4 ;  /* 0x00000015c30d0211 */ /* 0x000fc600020f0cc9 */
[----:B------:R4:W-:Y:S04]  /*33810*/  @P1 ST.E.128 desc[UR44][R6.64], R60 ;  /* 0x0000003c06001985 */ /* 0x0009e8000c101d2c */
[----:B------:R4:W-:Y:S02]  /*33820*/  @P0 ST.E.128 desc[UR44][R12.64], R68 ;  /* 0x000000440c000985 */ /* 0x0009e4000c101d2c */
.L_x_7016:
[----:B------:R-:W-:Y:S05]  /*33830*/  BSYNC B1 ;  /* 0x0000000000017941 */ /* 0x000fea0003800000 */
.L_x_7015:
[----:B----45:R-:W-:Y:S01]  /*33840*/  VIADD R4, R185, 0x20 ;  /* 0x00000020b9047836 */ /* 0x030fe20000000000 */
[----:B------:R4:W0:Y:S04]  /*33850*/  SHFL.IDX PT, R7, R86, 0x1, 0x181f ;  /* 0x00381f0056077f89 */ /* 0x00082800000e0000 */
[----:B------:R-:W-:Y:S01]  /*33860*/  ISETP.GE.AND P0, PT, R4, R87, PT ;  /* 0x000000570400720c */ /* 0x000fe20003f06270 */
[----:B------:R4:W0:-:S12]  /*33870*/  SHFL.IDX PT, R6, R85, 0x1, 0x181f ;  /* 0x00381f0055067f89 */ /* 0x00081800000e0000 */
[----:B----4-:R-:W-:Y:S05]  /*33880*/  @P0 BRA `(.L_x_7017) ;  /* 0x0000000c00d80947 */ /* 0x010fea0003800000 */
[-C--:B------:R-:W-:Y:S02]  /*33890*/  ISETP.GE.AND P1, PT, R193, R84.reuse, PT ;  /* 0x00000054c100720c */ /* 0x080fe40003f26270 */
[-C--:B------:R-:W-:Y:S02]  /*338a0*/  ISETP.GE.AND P4, PT, R191, R84.reuse, PT ;  /* 0x00000054bf00720c */ /* 0x080fe40003f86270 */
[-C--:B------:R-:W-:Y:S02]  /*338b0*/  ISETP.GE.AND P3, PT, R190, R84.reuse, PT ;  /* 0x00000054be00720c */ /* 0x080fe40003f66270 */
[----:B------:R-:W-:-:S07]  /*338c0*/  ISETP.GE.AND P2, PT, R189, R84, PT ;  /* 0x00000054bd00720c */ /* 0x000fce0003f46270 */
[----:B0-----:R-:W-:Y:S02]  /*338d0*/  @!P1 IMAD.WIDE R4, R193, 0x2, R6 ;  /* 0x00000002c1049825 */ /* 0x001fe400078e0206 */
[CC--:B------:R-:W-:Y:S02]  /*338e0*/  @!P4 LEA R12, P0, R191.reuse, R6.reuse, 0x1 ;  /* 0x00000006bf0cc211 */ /* 0x0c0fe400078008ff */
[----:B------:R-:W-:Y:S01]  /*338f0*/  @!P3 LEA R14, P5, R190, R6, 0x1 ;  /* 0x00000006be0eb211 */ /* 0x000fe200078a08ff */
[----:B------:R0:W-:Y:S01]  /*33900*/  @!P1 ST.E.128 desc[UR44][R4.64], R8 ;  /* 0x0000000804009985 */ /* 0x0001e2000c101d2c */
[----:B------:R-:W-:Y:S02]  /*33910*/  @!P4 LEA.HI.X R13, R191, R7, R211, 0x1, P0 ;  /* 0x00000007bf0dc211 */ /* 0x000fe400000f0cd3 */
[-C--:B------:R-:W-:Y:S02]  /*33920*/  ISETP.GE.AND P1, PT, R188, R84.reuse, PT ;  /* 0x00000054bc00720c */ /* 0x080fe40003f26270 */
[----:B------:R-:W-:Y:S01]  /*33930*/  ISETP.GE.AND P0, PT, R187, R84, PT ;  /* 0x00000054bb00720c */ /* 0x000fe20003f06270 */
[----:B------:R4:W-:Y:S01]  /*33940*/  @!P4 ST.E.128 desc[UR44][R12.64], R24 ;  /* 0x000000180c00c985 */ /* 0x0009e2000c101d2c */
[----:B------:R-:W-:-:S02]  /*33950*/  LOP3.LUT P4, RZ, R3, 0x40, RZ, 0xc0, !PT ;  /* 0x0000004003ff7812 */ /* 0x000fc4000788c0ff */
[----:B------:R-:W-:Y:S02]  /*33960*/  @!P3 LEA.HI.X R15, R190, R7, R210, 0x1, P5 ;  /* 0x00000007be0fb211 */ /* 0x000fe400028f0cd2 */
[----:B------:R-:W-:-:S03]  /*33970*/  @!P2 LEA R18, P5, R189, R6, 0x1 ;  /* 0x00000006bd12a211 */ /* 0x000fc600078a08ff */
[----:B------:R4:W-:Y:S01]  /*33980*/  @!P3 ST.E.128 desc[UR44][R14.64], R32 ;  /* 0x000000200e00b985 */ /* 0x0009e2000c101d2c */
[-C--:B------:R-:W-:Y:S02]  /*33990*/  @!P2 LEA.HI.X R19, R189, R7.reuse, R205, 0x1, P5 ;  /* 0x00000007bd13a211 */ /* 0x080fe400028f0ccd */
[CC--:B--2---:R-:W-:Y:S02]  /*339a0*/  @!P1 LEA R20, P3, R188.reuse, R6.reuse, 0x1 ;  /* 0x00000006bc149211 */ /* 0x0c4fe400078608ff */
[CC--:B0-----:R-:W-:Y:S01]  /*339b0*/  @!P0 LEA R4, P5, R187.reuse, R6.reuse, 0x1 ;  /* 0x00000006bb048211 */ /* 0x0c1fe200078a08ff */
[----:B------:R4:W-:Y:S01]  /*339c0*/  @!P2 ST.E.128 desc[UR44][R18.64], R40 ;  /* 0x000000281200a985 */ /* 0x0009e2000c101d2c */
[-C--:B---3--:R-:W-:Y:S02]  /*339d0*/  @!P1 LEA.HI.X R21, R188, R7.reuse, R204, 0x1, P3 ;  /* 0x00000007bc159211 */ /* 0x088fe400018f0ccc */
[C---:B------:R-:W-:Y:S02]  /*339e0*/  @P4 LEA R8, P3, R196.reuse, R6, 0x1 ;  /* 0x00000006c4084211 */ /* 0x040fe400078608ff */
[-C--:B------:R-:W-:Y:S01]  /*339f0*/  @!P0 LEA.HI.X R5, R187, R7.reuse, R203, 0x1, P5 ;  /* 0x00000007bb058211 */ /* 0x080fe200028f0ccb */
        /* <DEDUP_REMOVED lines=10> */
.L_x_7012:
[----:B------:R-:W-:Y:S01]  /*33aa0*/  ULDC.64 UR4, c[0x0][0xd00] ;  /* 0x0003400000047ab9 */ /* 0x000fe20000000a00 */
[----:B------:R-:W2:Y:S01]  /*33ab0*/  LDC.64 R4, c[0x0][0xd00] ;  /* 0x00034000ff047b82 */ /* 0x000ea20000000a00 */
[----:B------:R-:W-:Y:S01]  /*33ac0*/  ISETP.NE.U32.AND P0, PT, RZ, UR4, PT ;  /* 0x00000004ff007c0c */ /* 0x000fe2000bf05070 */
[----:B------:R-:W-:-:S03]  /*33ad0*/  IMAD.MOV.U32 R3, RZ, RZ, RZ ;  /* 0x000000ffff037224 */ /* 0x000fc600078e00ff */
[----:B------:R-:W-:Y:S01]  /*33ae0*/  ISETP.NE.AND.EX P0, PT, RZ, UR5, PT, P0 ;  /* 0x00000005ff007c0c */ /* 0x000fe2000bf05300 */
[----:B------:R-:W-:Y:S02]  /*33af0*/  ULDC.64 UR4, c[0x0][0xd08] ;  /* 0x0003420000047ab9 */ /* 0x000fe40000000a00 */
[----:B------:R-:W-:Y:S01]  /*33b00*/  ISETP.NE.U32.AND P1, PT, RZ, UR4, PT ;  /* 0x00000004ff007c0c */ /* 0x000fe2000bf25070 */
[----:B------:R-:W0:Y:S03]  /*33b10*/  LDC R21, c[0x0][0xce8] ;  /* 0x00033a00ff157b82 */ /* 0x000e260000000800 */
[----:B------:R-:W-:Y:S01]  /*33b20*/  ISETP.NE.AND.EX P1, PT, RZ, UR5, PT, P1 ;  /* 0x00000005ff007c0c */ /* 0x000fe2000bf25310 */
[----:B--2---:R-:W-:-:S12]  /*33b30*/  IMAD.WIDE R4, R198, 0x4, R4 ;  /* 0x00000004c6047825 */ /* 0x004fd800078e0204 */
[----:B------:R-:W2:Y:S01]  /*33b40*/  @P1 LDC.64 R6, c[0x0][0xd08] ;  /* 0x00034200ff061b82 */ /* 0x000ea20000000a00 */
[----:B------:R-:W-:Y:S02]  /*33b50*/  ULDC UR4, c[0x0][0xb88] ;  /* 0x0002e20000047ab9 */ /* 0x000fe40000000800 */
[----:B------:R-:W-:Y:S01]  /*33b60*/  IMAD.U32 R0, RZ, RZ, UR4 ;  /* 0x00000004ff007e24 */ /* 0x000fe2000f8e00ff */
[----:B------:R0:W5:Y:S01]  /*33b70*/  @P0 LDG.E R3, desc[UR44][R4.64] ;  /* 0x0000002c04030981 */ /* 0x000162000c1e1900 */
[----:B--2---:R-:W-:-:S05]  /*33b80*/  @P1 IMAD.WIDE R6, R198, 0x4, R6 ;  /* 0x00000004c6061825 */ /* 0x004fca00078e0206 */
[----:B------:R2:W5:Y:S01]  /*33b90*/  @P1 LDG.E R0, desc[UR44][R6.64] ;  /* 0x0000002c06001981 */ /* 0x000562000c1e1900 */
[----:B------:R-:W-:Y:S02]  /*33ba0*/  ISETP.GE.AND P2, PT, R212, 0x40, PT ;  /* 0x00000040d400780c */ /* 0x000fe40003f46270 */
[----:B------:R-:W-:Y:S01]  /*33bb0*/  SHF.R.S32.HI R8, RZ, 0x1f, R198 ;  /* 0x0000001fff087819 */ /* 0x000fe200000114c6 */
[----:B0-----:R-:W-:Y:S10]  /*33bc0*/  @P1 BRA `(.L_x_7018) ;  /* 0x0000000000101947 */ /* 0x001ff40003800000 */
[----:B------:R-:W-:Y:S05]  /*33bd0*/  @!P0 BRA `(.L_x_7018) ;  /* 0x00000000000c8947 */ /* 0x000fea0003800000 */
[----:B--2---:R-:W2:Y:S04]  /*33be0*/  LDG.E R7, desc[UR44][R4.64] ;  /* 0x0000002c04077981 */ /* 0x004ea8000c1e1900 */
[----:B-----5:R-:W2:Y:S02]  /*33bf0*/  LDG.E R0, desc[UR44][R4.64+0x4] ;  /* 0x0000042c04007981 */ /* 0x020ea4000c1e1900 */
[----:B--2---:R-:W-:-:S07]  /*33c00*/  IMAD.IADD R0, R0, 0x1, -R7 ;  /* 0x0000000100007824 */ /* 0x004fce00078e0a07 */
.L_x_7018:
[----:B------:R-:W-:Y:S01]  /*33c10*/  BSSY B1, `(.L_x_7019) ;  /* 0x000002d000017945 */ /* 0x000fe20003800000 */
[----:B---3--:R-:W-:Y:S02]  /*33c20*/  SHF.R.S32.HI R12, RZ, 0x1f, R194 ;  /* 0x0000001fff0c7819 */ /* 0x008fe400000114c2 */
[----:B------:R-:W-:Y:S02]  /*33c30*/  SEL R13, R198, RZ, !P0 ;  /* 0x000000ffc60d7207 */ /* 0x000fe40004000000 */
[----:B------:R-:W-:Y:S02]  /*33c40*/  SEL R14, R8, RZ, !P0 ;  /* 0x000000ff080e7207 */ /* 0x000fe40004000000 */
[----:B-----5:R-:W-:Y:S01]  /*33c50*/  SHF.R.S32.HI R10, RZ, 0x1f, R3 ;  /* 0x0000001fff0a7819 */ /* 0x020fe20000011403 */
[----:B------:R-:W-:Y:S06]  /*33c60*/  @P2 BRA `(.L_x_7020) ;  /* 0x00000000009c2947 */ /* 0x000fec0003800000 */
[----:B------:R-:W0:Y:S01]  /*33c70*/  S2R R5, SR_TID.X ;  /* 0x0000000000057919 */ /* 0x000e220000002100 */
[----:B------:R-:W3:Y:S02]  /*33c80*/  LDC R11, c[0x0][0xce8] ;  /* 0x00033a00ff0b7b82 */ /* 0x000ee40000000800 */
[----:B---3--:R-:W-:Y:S01]  /*33c90*/  IMAD R4, R0, R11, RZ ;  /* 0x0000000b00047224 */ /* 0x008fe200078e02ff */
        /* <DEDUP_REMOVED lines=8> */
[----:B--2---:R-:W-:Y:S02]  /*33d20*/  IMAD.MOV.U32 R7, RZ, RZ, R8 ;  /* 0x000000ffff077224 */ /* 0x004fe400078e0008 */
        /* <DEDUP_REMOVED lines=27> */
.L_x_7020:
[----:B------:R-:W-:Y:S05]  /*33ee0*/  BSYNC B1 ;  /* 0x0000000000017941 */ /* 0x000fea0003800000 */
.L_x_7019:
[----:B------:R-:W-:Y:S01]  /*33ef0*/  ISETP.NE.AND P0, PT, R21, 0x1, PT ;  /* 0x000000011500780c */ /* 0x000fe20003f05270 */
[----:B------:R-:W3:Y:S01]  /*33f00*/  LDC R20, c[0x0][0xbc8] ;  /* 0x0002f200ff147b82 */ /* 0x000ee20000000800 */
[----:B------:R-:W-:Y:S01]  /*33f10*/  ULDC.64 UR4, c[0x0][0xba0] ;  /* 0x0002e80000047ab9 */ /* 0x000fe20000000a00 */
[----:B------:R-:W-:Y:S01]  /*33f20*/  IMAD R25, R0, R21, RZ ;  /* 0x0000001500197224 */ /* 0x000fe200078e02ff */
[----:B------:R-:W-:Y:S01]  /*33f30*/  BSSY B1, `(.L_x_7021) ;  /* 0x0000067000017945 */ /* 0x000fe20003800000 */
[----:B0-2---:R-:W-:Y:S02]  /*33f40*/  IMAD R6, R10, UR4, RZ ;  /* 0x000000040a067c24 */ /* 0x005fe4000f8e02ff */
[----:B------:R-:W-:-:S04]  /*33f50*/  IMAD.WIDE.U32 R4, R3, UR4, RZ ;  /* 0x0000000403047c25 */ /* 0x000fc8000f8e00ff */
[----:B------:R-:W-:Y:S01]  /*33f60*/  IMAD R3, R3, UR5, R6 ;  /* 0x0000000503037c24 */ /* 0x000fe2000f8e0206 */
[----:B------:R-:W-:Y:S01]  /*33f70*/  ULDC.64 UR4, c[0x0][0xbe8] ;  /* 0x0002fa0000047ab9 */ /* 0x000fe20000000a00 */
[----:B------:R-:W0:Y:S01]  /*33f80*/  @P0 LDC R7, c[0x0][0xcec] ;  /* 0x00033b00ff070b82 */ /* 0x000e220000000800 */
[----:B------:R-:W-:Y:S02]  /*33f90*/  IMAD R6, R218, 0x20, R199 ;  /* 0x00000020da067824 */ /* 0x000fe400078e02c7 */
[----:B------:R-:W-:Y:S02]  /*33fa0*/  IMAD.IADD R5, R5, 0x1, R3 ;  /* 0x0000000105057824 */ /* 0x000fe400078e0203 */
[----:B------:R-:W-:Y:S02]  /*33fb0*/  IMAD R3, R12, UR4, RZ ;  /* 0x000000040c037c24 */ /* 0x000fe4000f8e02ff */
[C---:B------:R-:W-:Y:S01]  /*33fc0*/  IMAD.WIDE.U32 R4, R194.reuse, UR4, R4 ;  /* 0x00000004c2047c25 */ /* 0x040fe2000f8e0004 */
[----:B------:R-:W2:Y:S03]  /*33fd0*/  @P0 LDC R9, c[0x0][0xcf0] ;  /* 0x00033c00ff090b82 */ /* 0x000ea60000000800 */
[----:B------:R-:W-:Y:S01]  /*33fe0*/  IMAD R3, R194, UR5, R3 ;  /* 0x00000005c2037c24 */ /* 0x000fe2000f8e0203 */
[-C--:B---3--:R-:W-:Y:S01]  /*33ff0*/  ISETP.GE.AND P1, PT, R191, R20.reuse, PT ;  /* 0x00000014bf00720c */ /* 0x088fe20003f26270 */
[----:B------:R-:W-:Y:S01]  /*34000*/  ULDC.64 UR4, c[0x0][0xbf0] ;  /* 0x0002fc0000047ab9 */ /* 0x000fe20000000a00 */
[----:B------:R-:W-:Y:S01]  /*34010*/  IMAD.IADD R8, R185, 0x1, R6 ;  /* 0x00000001b9087824 */ /* 0x000fe200078e0206 */
[-C--:B------:R-:W-:Y:S01]  /*34020*/  ISETP.GE.AND P2, PT, R193, R20.reuse, PT ;  /* 0x00000014c100720c */ /* 0x080fe20003f46270 */
[----:B------:R-:W-:Y:S01]  /*34030*/  IMAD.IADD R5, R5, 0x1, R3 ;  /* 0x0000000105057824 */ /* 0x000fe200078e0203 */
[----:B------:R-:W-:Y:S01]  /*34040*/  SEL R10, RZ, 0xffffffff, P1 ;  /* 0xffffffffff0a7807 */ /* 0x000fe20000800000 */
[----:B------:R-:W-:Y:S01]  /*34050*/  IMAD R3, R14, UR4, RZ ;  /* 0x000000040e037c24 */ /* 0x000fe2000f8e02ff */
[----:B------:R-:W-:Y:S01]  /*34060*/  ISETP.GE.AND P1, PT, R189, R20, PT ;  /* 0x00000014bd00720c */ /* 0x000fe20003f26270 */
[----:B------:R-:W-:-:S03]  /*34070*/  IMAD.WIDE.U32 R4, R13, UR4, R4 ;  /* 0x000000040d047c25 */ /* 0x000fc6000f8e0004 */
[----:B------:R-:W-:Y:S01]  /*34080*/  SEL R11, RZ, 0xffffffff, P1 ;  /* 0xffffffffff0b7807 */ /* 0x000fe20000800000 */
[----:B------:R-:W-:Y:S01]  /*34090*/  IMAD R3, R13, UR5, R3 ;  /* 0x000000050d037c24 */ /* 0x000fe2000f8e0203 */
[----:B------:R-:W-:Y:S01]  /*340a0*/  ULDC.64 UR4, c[0x0][0xbe0] ;  /* 0x0002f80000047ab9 */ /* 0x000fe20000000a00 */
[----:B0-----:R-:W-:Y:S01]  /*340b0*/  @P0 IMAD.HI.U32 R6, R8, R7, RZ ;  /* 0x0000000708060227 */ /* 0x001fe200078e00ff */
[----:B------:R-:W-:Y:S02]  /*340c0*/  SEL R7, RZ, 0x1, P2 ;  /* 0x00000001ff077807 */ /* 0x000fe40001000000 */
[-C--:B------:R-:W-:Y:S01]  /*340d0*/  ISETP.GE.AND P2, PT, R190, R20.reuse, PT ;  /* 0x00000014be00720c */ /* 0x080fe20003f46270 */
[----:B------:R-:W-:Y:S02]  /*340e0*/  IMAD.SHL.U32 R10, R10, 0x2, RZ ;  /* 0x000000020a0a7824 */ /* 0x000fe400078e00ff */
[----:B------:R-:W-:Y:S02]  /*340f0*/  IMAD.IADD R5, R5, 0x1, R3 ;  /* 0x0000000105057824 */ /* 0x000fe400078e0203 */
[----:B------:R-:W-:Y:S01]  /*34100*/  IMAD.MOV.U32 R3, RZ, RZ, R8 ;  /* 0x000000ffff037224 */ /* 0x000fe200078e0008 */
[----:B--2---:R-:W-:Y:S01]  /*34110*/  @P0 SHF.R.U32.HI R3, RZ, R9, R6 ;  /* 0x00000009ff030219 */ /* 0x004fe20000011606 */
[----:B------:R-:W-:Y:S01]  /*34120*/  IMAD.SHL.U32 R11, R11, 0x8, RZ ;  /* 0x000000080b0b7824 */ /* 0x000fe200078e00ff */
[----:B------:R-:W-:Y:S01]  /*34130*/  LOP3.LUT R9, R10, 0x2, R7, 0xe2, !PT ;  /* 0x000000020a097812 */ /* 0x000fe200078ee207 */
[----:B------:R-:W-:Y:S01]  /*34140*/  IMAD.IADD R24, R199, 0x1, R185 ;  /* 0x00000001c7187824 */ /* 0x000fe200078e02b9 */
        /* <DEDUP_REMOVED lines=43> */
[----:B------:R-:W-:Y:S02]  /*34400*/  @!P4 LEA R10, P1, R190, R6, 0x1 ;  /* 0x00000006be0ac211 */ /* 0x000fe400078208ff */
[----:B---3--:R-:W-:Y:S01]  /*34410*/  @!P5 IMAD.WIDE R4, R193, 0x2, R6 ;  /* 0x00000002c104d825 */ /* 0x008fe200078e0206 */
[-C--:B------:R-:W-:Y:S02]  /*34420*/  @!P0 LEA.HI.X R9, R191, R7.reuse, R211, 0x1, P2 ;  /* 0x00000007bf098211 */ /* 0x080fe400010f0cd3 */
[-C--:B------:R-:W-:Y:S02]  /*34430*/  ISETP.GE.AND P2, PT, R188, R20.reuse, PT ;  /* 0x00000014bc00720c */ /* 0x080fe40003f46270 */
[----:B------:R-:W-:Y:S01]  /*34440*/  @!P4 LEA.HI.X R11, R190, R7, R210, 0x1, P1 ;  /* 0x00000007be0bc211 */ /* 0x000fe200008f0cd2 */
[----:B------:R2:W-:Y:S01]  /*34450*/  @!P5 ST.E.128 desc[UR44][R4.64], RZ ;  /* 0x000000ff0400d985 */ /* 0x0005e2000c101d2c */
[----:B------:R-:W-:-:S02]  /*34460*/  ISETP.GE.AND P1, PT, R187, R20, PT ;  /* 0x00000014bb00720c */ /* 0x000fc40003f26270 */
[-C--:B------:R-:W-:Y:S01]  /*34470*/  @!P3 LEA R12, P5, R189, R6.reuse, 0x1 ;  /* 0x00000006bd0cb211 */ /* 0x080fe200078a08ff */
[----:B------:R3:W-:Y:S01]  /*34480*/  @!P0 ST.E.128 desc[UR44][R8.64], RZ ;  /* 0x000000ff08008985 */ /* 0x0007e2000c101d2c */
[----:B------:R-:W-:Y:S02]  /*34490*/  LOP3.LUT P0, RZ, R19, 0x40, RZ, 0xc0, !PT ;  /* 0x0000004013ff7812 */ /* 0x000fe4000780c0ff */
[----:B------:R-:W-:Y:S01]  /*344a0*/  @!P3 LEA.HI.X R13, R189, R7, R205, 0x1, P5 ;  /* 0x00000007bd0db211 */ /* 0x000fe200028f0ccd */
[----:B------:R0:W-:Y:S01]  /*344b0*/  @!P4 ST.E.128 desc[UR44][R10.64], RZ ;  /* 0x000000ff0a00c985 */ /* 0x0001e2000c101d2c */
[----:B------:R-:W-:Y:S02]  /*344c0*/  LOP3.LUT P4, RZ, R21, 0x80, RZ, 0xc0, !PT ;  /* 0x0000008015ff7812 */ /* 0x000fe4000788c0ff */
[-C--:B------:R-:W-:Y:S01]  /*344d0*/  @!P2 LEA R14, P5, R188, R6.reuse, 0x1 ;  /* 0x00000006bc0ea211 */ /* 0x080fe200078a08ff */
[----:B------:R0:W-:Y:S02]  /*344e0*/  @!P3 ST.E.128 desc[UR44][R12.64], RZ ;  /* 0x000000ff0c00b985 */ /* 0x0001e4000c101d2c */
[----:B--2---:R-:W-:-:S02]  /*344f0*/  @!P1 LEA R4, P3, R187, R6, 0x1 ;  /* 0x00000006bb049211 */ /* 0x004fc400078608ff */
[-C--:B------:R-:W-:Y:S02]  /*34500*/  @!P2 LEA.HI.X R15, R188, R7.reuse, R204, 0x1, P5 ;  /* 0x00000007bc0fa211 */ /* 0x080fe400028f0ccc */
[CC--:B---3--:R-:W-:Y:S02]  /*34510*/  @P0 LEA R8, P5, R196.reuse, R6.reuse, 0x1 ;  /* 0x00000006c4080211 */ /* 0x0c8fe400078a08ff */
[-C--:B------:R-:W-:Y:S01]  /*34520*/  @!P1 LEA.HI.X R5, R187, R7.reuse, R203, 0x1, P3 ;  /* 0x00000007bb059211 */ /* 0x080fe200018f0ccb */
[----:B------:R0:W-:Y:S01]  /*34530*/  @!P2 ST.E.128 desc[UR44][R14.64], RZ ;  /* 0x000000ff0e00a985 */ /* 0x0001e2000c101d2c */
[C---:B------:R-:W-:Y:S02]  /*34540*/  @P4 LEA R6, P3, R195.reuse, R6, 0x1 ;  /* 0x00000006c3064211 */ /* 0x040fe400078608ff */
[-C--:B------:R-:W-:Y:S01]  /*34550*/  @P0 LEA.HI.X R9, R196, R7.reuse, R202, 0x1, P5 ;  /* 0x00000007c4090211 */ /* 0x080fe200028f0cca */
[----:B------:R0:W-:Y:S01]  /*34560*/  @!P1 ST.E.128 desc[UR44][R4.64], RZ ;  /* 0x000000ff04009985 */ /* 0x0001e2000c101d2c */
[----:B------:R-:W-:-:S03]  /*34570*/  @P4 LEA.HI.X R7, R195, R7, R201, 0x1, P3 ;  /* 0x00000007c3074211 */ /* 0x000fc600018f0cc9 */
[----:B------:R0:W-:Y:S04]  /*34580*/  @P0 ST.E.128 desc[UR44][R8.64], RZ ;  /* 0x000000ff08000985 */ /* 0x0001e8000c101d2c */
[----:B------:R0:W-:Y:S02]  /*34590*/  @P4 ST.E.128 desc[UR44][R6.64], RZ ;  /* 0x000000ff06004985 */ /* 0x0001e4000c101d2c */
.L_x_7022:
[----:B------:R-:W-:Y:S05]  /*345a0*/  BSYNC B1 ;  /* 0x0000000000017941 */ /* 0x000fea0003800000 */
.L_x_7021:
[----:B------:R-:W-:Y:S01]  /*345b0*/  VIADD R0, R24, 0x20 ;  /* 0x0000002018007836 */ /* 0x000fe20000000000 */
[----:B0--3--:R0:W3:Y:S04]  /*345c0*/  SHFL.IDX PT, R7, R3, 0x1, 0x181f ;  /* 0x00381f0003077f89 */ /* 0x0090e800000e0000 */
[----:B------:R-:W-:Y:S01]  /*345d0*/  ISETP.GE.AND P0, PT, R0, R25, PT ;  /* 0x000000190000720c */ /* 0x000fe20003f06270 */
[----:B--2---:R0:W2:-:S12]  /*345e0*/  SHFL.IDX PT, R6, R18, 0x1, 0x181f ;  /* 0x00381f0012067f89 */ /* 0x00409800000e0000 */
[----:B0-----:R-:W-:Y:S05]  /*345f0*/  @P0 BRA `(.L_x_7017) ;  /* 0x00000000007c0947 */ /* 0x001fea0003800000 */
[-C--:B------:R-:W-:Y:S02]  /*34600*/  ISETP.GE.AND P3, PT, R193, R20.reuse, PT ;  /* 0x00000014c100720c */ /* 0x080fe40003f66270 */
[-C--:B------:R-:W-:Y:S02]  /*34610*/  ISETP.GE.AND P1, PT, R191, R20.reuse, PT ;  /* 0x00000014bf00720c */ /* 0x080fe40003f26270 */
[-C--:B------:R-:W-:Y:S02]  /*34620*/  ISETP.GE.AND P0, PT, R190, R20.reuse, PT ;  /* 0x00000014be00720c */ /* 0x080fe40003f06270 */
[----:B------:R-:W-:-:S07]  /*34630*/  ISETP.GE.AND P4, PT, R189, R20, PT ;  /* 0x00000014bd00720c */ /* 0x000fce0003f86270 */
[----:B--23--:R-:W-:Y:S02]  /*34640*/  @!P3 IMAD.WIDE R4, R193, 0x2, R6 ;  /* 0x00000002c104b825 */ /* 0x00cfe400078e0206 */
[CC--:B------:R-:W-:Y:S02]  /*34650*/  @!P1 LEA R8, P2, R191.reuse, R6.reuse, 0x1 ;  /* 0x00000006bf089211 */ /* 0x0c0fe400078408ff */
[----:B------:R-:W-:Y:S01]  /*34660*/  @!P0 LEA R10, P5, R190, R6, 0x1 ;  /* 0x00000006be0a8211 */ /* 0x000fe200078a08ff */
[----:B------:R0:W-:Y:S01]  /*34670*/  @!P3 ST.E.128 desc[UR44][R4.64], RZ ;  /* 0x000000ff0400b985 */ /* 0x0001e2000c101d2c */
        /* <DEDUP_REMOVED lines=8> */
[----:B------:R-:W-:Y:S02]  /*34700*/  LOP3.LUT P0, RZ, R21, 0x80, RZ, 0xc0, !PT ;  /* 0x0000008015ff7812 */ /* 0x000fe4000780c0ff */
[----:B------:R-:W-:Y:S02]  /*34710*/  @!P4 LEA.HI.X R13, R189, R7, R205, 0x1, P5 ;  /* 0x00000007bd0dc211 */ /* 0x000fe400028f0ccd */
[----:B------:R-:W-:-:S03]  /*34720*/  @!P3 LEA R14, P5, R188, R6, 0x1 ;  /* 0x00000006bc0eb211 */ /* 0x000fc600078a08ff */
[----:B------:R2:W-:Y:S01]  /*34730*/  @!P4 ST.E.128 desc[UR44][R12.64], RZ ;  /* 0x000000ff0c00c985 */ /* 0x0005e2000c101d2c */
[CC--:B0-----:R-:W-:Y:S02]  /*34740*/  @!P2 LEA R4, P4, R187.reuse, R6.reuse, 0x1 ;  /* 0x00000006bb04a211 */ /* 0x0c1fe400078808ff */
[-C--:B------:R-:W-:Y:S02]  /*34750*/  @!P3 LEA.HI.X R15, R188, R7.reuse, R204, 0x1, P5 ;  /* 0x00000007bc0fb211 */ /* 0x080fe400028f0ccc */
[CC--:B------:R-:W-:Y:S02]  /*34760*/  @P1 LEA R18, P5, R196.reuse, R6.reuse, 0x1 ;  /* 0x00000006c4121211 */ /* 0x0c0fe400078a08ff */
        /* <DEDUP_REMOVED lines=8> */
.L_x_7017:
[----:B------:R-:W-:Y:S05]  /*347f0*/  BSYNC B0 ;  /* 0x0000000000007941 */ /* 0x000fea0003800000 */
.L_x_7011:
[----:B------:R-:W-:Y:S02]  /*34800*/  ULDC UR4, c[0x0][0xd3c] ;  /* 0x00034f0000047ab9 */ /* 0x000fe40000000800 */
[----:B-1----:R-:W-:-:S13]  /*34810*/  ISETP.GE.AND P0, PT, R119, UR4, PT ;  /* 0x0000000477007c0c */ /* 0x002fda000bf06270 */
[----:B------:R-:W-:Y:S05]  /*34820*/  @!P0 BRA `(.L_x_7023) ;  /* 0xfffffcc800b48947 */ /* 0x000fea000383ffff */
[----:B------:R-:W-:Y:S05]  /*34830*/  BRA `(.L_x_6813) ;  /* 0x000000a400287947 */ /* 0x000fea0003800000 */
.L_x_6811:
        /* <DEDUP_REMOVED lines=18> */
.L_x_7024:
        /* <DEDUP_REMOVED lines=42> */
.L_x_7030:
        /* <DEDUP_REMOVED lines=12> */
.L_x_7029:
[----:B------:R-:W-:Y:S05]  /*34cc0*/  BSYNC B0 ;  /* 0x0000000000007941 */ /* 0x000fea0003800000 */
.L_x_7028:
        /* <DEDUP_REMOVED lines=21> */
.L_x_7026:
        /* <DEDUP_REMOVED lines=20> */
.L_x_7031:
        /* <DEDUP_REMOVED lines=56> */
.L_x_7027:
[----:B------:R-:W-:Y:S02]  /*352e0*/  IMAD.MOV.U32 R17, RZ, RZ, RZ ;  /* 0x000000ffff117224 */ /* 0x000fe400078e00ff */
[----:B------:R-:W-:Y:S02]  /*352f0*/  IMAD.U32 R16, RZ, RZ, UR6 ;  /* 0x00000006ff107e24 */ /* 0x000fe4000f8e00ff */
[----:B------:R-:W-:-:S07]  /*35300*/  IMAD.MOV.U32 R18, RZ, RZ, RZ ;  /* 0x000000ffff127224 */ /* 0x000fce00078e00ff */
.L_x_7032:
[----:B------:R-:W-:-:S13]  /*35310*/  ISETP.NE.AND P0, PT, R0, RZ, PT ;  /* 0x000000ff0000720c */ /* 0x000fda0003f05270 */
[----:B------:R-:W1:Y:S01]  /*35320*/  @!P0 S2R R3, SR_CgaCtaId ;  /* 0x0000000000038919 */ /* 0x000e620000008800 */
[----:B------:R-:W-:-:S04]  /*35330*/  @!P0 MOV R0, 0x400 ;  /* 0x0000040000008802 */ /* 0x000fc80000000f00 */
[----:B-1----:R-:W-:-:S05]  /*35340*/  @!P0 LEA R0, R3, R0, 0x18 ;  /* 0x0000000003008211 */ /* 0x002fca00078ec0ff */
[----:B------:R1:W-:Y:S01]  /*35350*/  @!P0 STS.128 [R0+0x388d0], R16 ;  /* 0x0388d01000008388 */ /* 0x0003e20000000c00 */
[----:B------:R-:W-:Y:S06]  /*35360*/  BAR.ARV 0x5, 0x180 ;  /* 0x0146000000007b1d */ /* 0x000fec0000002000 */
.L_x_7025:
        /* <DEDUP_REMOVED lines=11> */
[----:B------:R-:W-:Y:S01]  /*35420*/  STL [R1+0x498], RZ ;  /* 0x000498ff01007387 */ /* 0x000fe20000100800 */
[----:B------:R-:W-:Y:S01]  /*35430*/  ULDC.64 UR42, c[0x0][0x198] ;  /* 0x00006600002a7ab9 */ /* 0x000fe20000000a00 */
[----:B------:R-:W-:Y:S02]  /*35440*/  ULDC UR39, c[0x0][0xc] ;  /* 0x0000030000277ab9 */ /* 0x000fe40000000800 */
[----:B------:R-:W-:Y:S04]  /*35450*/  STL [R1+0x438], RZ ;  /* 0x000438ff01007387 */ /* 0x000fe80000100800 */
        /* <DEDUP_REMOVED lines=17> */
[----:B------:R-:W-:Y:S01]  /*35570*/  STL [R1+0x448], R2 ;  /* 0x0004480201007387 */ /* 0x000fe20000100800 */
[----:B0-----:R-:W-:-:S03]  /*35580*/  LOP3.LUT R4, R0, 0x40, RZ, 0xfc, !PT ;  /* 0x0000004000047812 */ /* 0x001fc600078efcff */
[----:B------:R0:W-:Y:S01]  /*35590*/  STL [R1+0x444], R2 ;  /* 0x0004440201007387 */ /* 0x0001e20000100800 */
[C---:B------:R-:W-:Y:S02]  /*355a0*/  LOP3.LUT R4, R0.reuse, 0x100, RZ, 0xfc, !PT ;  /* 0x0000010000047812 */ /* 0x040fe400078efcff */
[C---:B-1----:R-:W-:Y:S02]  /*355b0*/  LOP3.LUT R3, R0.reuse, 0x80, RZ, 0xfc, !PT ;  /* 0x0000008000037812 */ /* 0x042fe400078efcff */
[C---:B------:R-:W-:Y:S02]  /*355c0*/  LOP3.LUT R3, R0.reuse, 0x140, RZ, 0xfc, !PT ;  /* 0x0000014000037812 */ /* 0x040fe400078efcff */
[C---:B0-----:R-:W-:Y:S02]  /*355d0*/  LOP3.LUT R2, R0.reuse, 0xc0, RZ, 0xfc, !PT ;  /* 0x000000c000027812 */ /* 0x041fe400078efcff */
[C---:B------:R-:W-:Y:S02]  /*355e0*/  LOP3.LUT R2, R0.reuse, 0x180, RZ, 0xfc, !PT ;  /* 0x0000018000027812 */ /* 0x040fe400078efcff */
[----:B------:R-:W-:-:S07]  /*355f0*/  LOP3.LUT R0, R0, 0x1c0, RZ, 0xfc, !PT ;  /* 0x000001c000007812 */ /* 0x000fce00078efcff */
.L_x_7219:
[----:B------:R-:W-:Y:S05]  /*35600*/  YIELD ;  /* 0x0000000000007946 */ /* 0x000fea0003800000 */
[----:B------:R-:W-:Y:S01]  /*35610*/  ULDC.64 UR4, c[0x0][0xb20] ;  /* 0x0002c80000047ab9 */ /* 0x000fe20000000a00 */
[----:B------:R-:W-:Y:S02]  /*35620*/  CS2R R6, SRZ ;  /* 0x0000000000067805 */ /* 0x000fe4000001ff00 */
[----:B------:R-:W-:Y:S01]  /*35630*/  ISETP.NE.U32.AND P0, PT, RZ, UR4, PT ;  /* 0x00000004ff007c0c */ /* 0x000fe2000bf05070 */
[----:B0-----:R-:W0:Y:S01]  /*35640*/  LDC.64 R12, c[0x0][0xaf8] ;  /* 0x0002be00ff0c7b82 */ /* 0x001e220000000a00 */
[----:B------:R-:W-:Y:S01]  /*35650*/  ULDC.64 UR6, c[0x0][0xb00] ;  /* 0x0002c00000067ab9 */ /* 0x000fe20000000a00 */
[----:B------:R-:W-:Y:S01]  /*35660*/  ULDC.64 UR8, c[0x0][0xb08] ;  /* 0x0002c20000087ab9 */ /* 0x000fe20000000a00 */
[----:B------:R-:W-:Y:S01]  /*35670*/  ISETP.NE.AND.EX P0, PT, RZ, UR5, PT, P0 ;  /* 0x00000005ff007c0c */ /* 0x000fe2000bf05300 */
[----:B------:R-:W-:-:S04]  /*35680*/  ULDC.64 UR4, c[0x0][0xb10] ;  /* 0x0002c40000047ab9 */ /* 0x000fc80000000a00 */
[----:B-1----:R-:W1:Y:S08]  /*35690*/  LDC.64 R4, c[0x0][0xb00] ;  /* 0x0002c000ff047b82 */ /* 0x002e700000000a00 */
[----:B--2---:R-:W2:Y:S02]  /*356a0*/  @P0 LDC.64 R2, c[0x0][0xb20] ;  /* 0x0002c800ff020b82 */ /* 0x004ea40000000a00 */
[----:B--2---:R-:W-:-:S05]  /*356b0*/  @P0 IMAD.WIDE R2, R19, 0x4, R2 ;  /* 0x0000000413020825 */ /* 0x004fca00078e0202 */
[----:B------:R2:W5:Y:S01]  /*356c0*/  @P0 LDG.E R6, desc[UR44][R2.64] ;  /* 0x0000002c02060981 */ /* 0x000562000c1e1900 */
[----:B------:R-:W-:Y:S01]  /*356d0*/  ISETP.NE.U32.AND P0, PT, RZ, UR4, PT ;  /* 0x00000004ff007c0c */ /* 0x000fe2000bf05070 */
[----:B0-----:R-:W-:Y:S01]  /*356e0*/  IMAD.WIDE R12, R19, 0x4, R12 ;  /* 0x00000004130c7825 */ /* 0x001fe200078e020c */
[----:B------:R-:W-:Y:S02]  /*356f0*/  ISETP.NE.U32.AND P2, PT, RZ, UR6, PT ;  /* 0x00000006ff007c0c */ /* 0x000fe4000bf45070 */
[----:B------:R-:W-:Y:S01]  /*35700*/  ISETP.NE.AND.EX P0, PT, RZ, UR5, PT, P0 ;  /* 0x00000005ff007c0c */ /* 0x000fe2000bf05300 */
[----:B------:R-:W-:Y:S01]  /*35710*/  ULDC.64 UR4, c[0x0][0xaf8] ;  /* 0x0002be0000047ab9 */ /* 0x000fe20000000a00 */
[----:B------:R-:W-:Y:S01]  /*35720*/  ISETP.NE.U32.AND P4, PT, RZ, UR8, PT ;  /* 0x00000008ff007c0c */ /* 0x000fe2000bf85070 */
[----:B------:R-:W-:Y:S01]  /*35730*/  IMAD.MOV.U32 R8, RZ, RZ, RZ ;  /* 0x000000ffff087224 */ /* 0x000fe200078e00ff */
[----:B------:R-:W-:Y:S01]  /*35740*/  ISETP.NE.U32.AND P1, PT, RZ, UR4, PT ;  /* 0x00000004ff007c0c */ /* 0x000fe2000bf25070 */
[----:B--2---:R-:W0:Y:S01]  /*35750*/  LDC.64 R2, c[0x0][0xb08] ;  /* 0x0002c200ff027b82 */ /* 0x004e220000000a00 */
[----:B------:R-:W-:-:S02]  /*35760*/  IMAD.MOV.U32 R0, RZ, RZ, RZ ;  /* 0x000000ffff007224 */ /* 0x000fc400078e00ff */
[----:B------:R-:W-:Y:S01]  /*35770*/  ISETP.NE.AND.EX P3, PT, RZ, UR5, PT, P1 ;  /* 0x00000005ff007c0c */ /* 0x000fe2000bf65310 */
[----:B-1----:R-:W-:-:S04]  /*35780*/  IMAD.WIDE R4, R19, 0x4, R4 ;  /* 0x0000000413047825 */ /* 0x002fc800078e0204 */
        /* <DEDUP_REMOVED lines=30> */
.L_x_7034:
[----:B-----5:R-:W-:Y:S01]  /*35970*/  IMAD.IADD R8, R8, 0x1, R6 ;  /* 0x0000000108087824 */ /* 0x020fe200078e0206 */
[----:B------:R-:W-:Y:S02]  /*35980*/  ULDC.64 UR4, c[0x0][0xb18] ;  /* 0x0002c60000047ab9 */ /* 0x000fe40000000a00 */
[----:B------:R-:W-:Y:S02]  /*35990*/  ISETP.NE.U32.AND P0, PT, RZ, UR4, PT ;  /* 0x00000004ff007c0c */ /* 0x000fe4000bf05070 */
[----:B------:R1:W-:Y:S02]  /*359a0*/  STL [R1+0x454], R8 ;  /* 0x0004540801007387 */ /* 0x0003e40000100800 */
[----:B------:R-:W-:-:S13]  /*359b0*/  ISETP.NE.AND.EX P0, PT, RZ, UR5, PT, P0 ;  /* 0x00000005ff007c0c */ /* 0x000fda000bf05300 */
[----:B-1----:R-:W-:Y:S05]  /*359c0*/  @!P0 BRA `(.L_x_7035) ;  /* 0x0000000000108947 */ /* 0x002fea0003800000 */
[----:B------:R-:W1:Y:S02]  /*359d0*/  LDC.64 R4, c[0x0][0xb18] ;  /* 0x0002c600ff047b82 */ /* 0x000e640000000a00 */
[----:B-1----:R-:W-:-:S05]  /*359e0*/  IMAD.WIDE R4, R19, 0x4, R4 ;  /* 0x0000000413047825 */ /* 0x002fca00078e0204 */
[----:B------:R1:W5:Y:S01]  /*359f0*/  LDG.E R7, desc[UR44][R4.64] ;  /* 0x0000002c04077981 */ /* 0x000362000c1e1900 */
[----:B------:R-:W-:Y:S05]  /*35a00*/  BRA `(.L_x_7036) ;  /* 0x0000000000107947 */ /* 0x000fea0003800000 */
.L_x_7035:
[----:B------:R-:W-:Y:S05]  /*35a10*/  @!P1 BRA `(.L_x_7036) ;  /* 0x00000000000c9947 */ /* 0x000fea0003800000 */
[----:B------:R-:W2:Y:S04]  /*35a20*/  LDG.E R7, desc[UR44][R4.64] ;  /* 0x0000002c04077981 */ /* 0x000ea8000c1e1900 */
[----:B------:R-:W2:Y:S02]  /*35a30*/  LDG.E R4, desc[UR44][R4.64+0x4] ;  /* 0x0000042c04047981 */ /* 0x000ea4000c1e1900 */
[----:B--2---:R-:W-:-:S07]  /*35a40*/  IMAD.IADD R7, R4, 0x1, -R7 ;  /* 0x0000000104077824 */ /* 0x004fce00078e0a07 */
.L_x_7036:
        /* <DEDUP_REMOVED lines=15> */
[----:B------:R-:W-:-:S04]  /*35b40*/  IADD3 R20, R7, 0x1, -R11 ;  /* 0x0000000107147810 */ /* 0x000fc80007ffe80b */
[----:B------:R-:W-:Y:S01]  /*35b50*/  SHF.R.S32.HI R3, RZ, 0x1f, R2 ;  /* 0x0000001fff037819 */ /* 0x000fe20000011402 */
[----:B------:R-:W-:-:S03]  /*35b60*/  IMAD.IADD R6, R20, 0x1, R6 ;  /* 0x0000000114067824 */ /* 0x000fc600078e0206 */
[----:B------:R-:W-:Y:S02]  /*35b70*/  LEA.HI R21, R3, R2, RZ, 0x6 ;  /* 0x0000000203157211 */ /* 0x000fe400078f30ff */
[----:B------:R-:W1:Y:S02]  /*35b80*/  LDC.64 R2, c[0x0][0xad8] ;  /* 0x0002b600ff027b82 */ /* 0x000e640000000a00 */
[----:B------:R-:W-:Y:S02]  /*35b90*/  SHF.R.S32.HI R21, RZ, 0x6, R21 ;  /* 0x00000006ff157819 */ /* 0x000fe40000011415 */
        /* <DEDUP_REMOVED lines=14> */
.L_x_7039:
[----:B------:R-:W-:-:S13]  /*35c80*/  ISETP.NE.AND P0, PT, R3, 0x1, PT ;  /* 0x000000010300780c */ /* 0x000fda0003f05270 */
[----:B------:R-:W1:Y:S02]  /*35c90*/  @P0 LDC.64 R4, c[0x0][0xae0] ;  /* 0x0002b800ff040b82 */ /* 0x000e640000000a00 */
[----:B-1----:R-:W-:-:S05]  /*35ca0*/  @P0 IMAD.HI.U32 R4, R2, R4, RZ ;  /* 0x0000000402040227 */ /* 0x002fca00078e00ff */
[----:B------:R-:W-:-:S07]  /*35cb0*/  @P0 SHF.R.U32.HI R2, RZ, R5, R4 ;  /* 0x00000005ff020219 */ /* 0x000fce0000011604 */
.L_x_7040:
[----:B------:R-:W-:Y:S05]  /*35cc0*/  BSYNC B0 ;  /* 0x0000000000007941 */ /* 0x000fea0003800000 */
.L_x_7038:
[----:B------:R-:W-:-:S05]  /*35cd0*/  IMAD R2, R2, R3, R3 ;  /* 0x0000000302027224 */ /* 0x000fca00078e0203 */
[----:B------:R-:W-:-:S07]  /*35ce0*/  VIMNMX R8, R8, R2, PT ;  /* 0x0000000208087248 */ /* 0x000fce0003fe0100 */
.L_x_7037:
        /* <DEDUP_REMOVED lines=20> */
.L_x_7043:
[----:B------:R-:W-:-:S13]  /*35e30*/  ISETP.NE.AND P0, PT, R3, 0x1, PT ;  /* 0x000000010300780c */ /* 0x000fda0003f05270 */
[----:B------:R-:W1:Y:S02]  /*35e40*/  @P0 LDC.64 R4, c[0x0][0xae0] ;  /* 0x0002b800ff040b82 */ /* 0x000e640000000a00 */
[----:B-1----:R-:W-:-:S05]  /*35e50*/  @P0 IMAD.HI.U32 R4, R2, R4, RZ ;  /* 0x0000000402040227 */ /* 0x002fca00078e00ff */
[----:B------:R-:W-:-:S07]  /*35e60*/  @P0 SHF.R.U32.HI R2, RZ, R5, R4 ;  /* 0x00000005ff020219 */ /* 0x000fce0000011604 */
.L_x_7044:
[----:B------:R-:W-:Y:S05]  /*35e70*/  BSYNC B0 ;  /* 0x0000000000007941 */ /* 0x000fea0003800000 */
.L_x_7042:
[----:B------:R-:W-:-:S05]  /*35e80*/  IMAD R2, R2, R3, RZ ;  /* 0x0000000302027224 */ /* 0x000fca00078e02ff */
[----:B------:R-:W-:-:S07]  /*35e90*/  VIMNMX R6, R6, R2, !PT ;  /* 0x0000000206067248 */ /* 0x000fce0007fe0100 */
.L_x_7041:
        /* <DEDUP_REMOVED lines=31> */
.L_x_7260:
[----:B--2---:R-:W-:Y:S02]  /*36090*/  ISETP.NE.AND P0, PT, R14, RZ, PT ;  /* 0x000000ff0e00720c */ /* 0x004fe40003f05270 */
[----:B------:R-:W-:-:S11]  /*360a0*/  PLOP3.LUT P6, PT, PT, PT, PT, 0x8, 0x0 ;  /* 0x000000000000781c */ /* 0x000fd60003fce170 */
[----:B------:R-:W-:Y:S05]  /*360b0*/  @P0 BRA `(.L_x_7048) ;  /* 0x00000000000c0947 */ /* 0x000fea0003800000 */
[----:B------:R-:W-:-:S03]  /*360c0*/  UMOV UR4, 0xffffffff ;  /* 0xffffffff00047882 */ /* 0x000fc60000000000 */
[----:B------:R-:W-:Y:S05]  /*360d0*/  BRA.DIV UR4, `(.L_x_7049) ;  /* 0x0000009a047c7947 */ /* 0x000fea000b800000 */
[----:B------:R-:W-:-:S13]  /*360e0*/  ELECT P6, URZ, PT ;  /* 0x00000000003f782f */ /* 0x000fda00038c0000 */
.L_x_7048:
        /* <DEDUP_REMOVED lines=10> */
.L_x_7263:
[----:B------:R-:W-:Y:S05]  /*36190*/  BSYNC B1 ;  /* 0x0000000000017941 */ /* 0x000fea0003800000 */
.L_x_7050:
        /* <DEDUP_REMOVED lines=14> */
.L_x_7264:
[----:B------:R-:W-:Y:S05]  /*36280*/  BSYNC B2 ;  /* 0x0000000000027941 */ /* 0x000fea0003800000 */
.L_x_7054:
        /* <DEDUP_REMOVED lines=9> */
.L_x_7057:
[----:B------:R-:W-:Y:S05]  /*36320*/  BSYNC B2 ;  /* 0x0000000000027941 */ /* 0x000fea0003800000 */
.L_x_7056:
        /* <DEDUP_REMOVED lines=14> */
.L_x_7058:
        /* <DEDUP_REMOVED lines=13> */
.L_x_7265:
[----:B------:R-:W-:Y:S05]  /*364e0*/  BSYNC B2 ;  /* 0x0000000000027941 */ /* 0x000fea0003800000 */
.L_x_7059:
        /* <DEDUP_REMOVED lines=11> */
.L_x_7062:
[----:B------:R-:W-:Y:S05]  /*365a0*/  BSYNC B2 ;  /* 0x0000000000027941 */ /* 0x000fea0003800000 */
.L_x_7061:
        /* <DEDUP_REMOVED lines=11> */
.L_x_7063:
        /* <DEDUP_REMOVED lines=15> */
.L_x_7064:
        /* <DEDUP_REMOVED lines=15> */
.L_x_7065:
        /* <DEDUP_REMOVED lines=15> */
.L_x_7066:
        /* <DEDUP_REMOVED lines=15> */
.L_x_7067:
        /* <DEDUP_REMOVED lines=15> */
.L_x_7068:
        /* <DEDUP_REMOVED lines=15> */
.L_x_7069:
        /* <DEDUP_REMOVED lines=15> */
.L_x_7070:
        /* <DEDUP_REMOVED lines=10> */
.L_x_7053:
[----:B------:R-:W-:Y:S05]  /*36d90*/  BSYNC B1 ;  /* 0x0000000000017941 */ /* 0x000fea0003800000 */
.L_x_7052:
        /* <DEDUP_REMOVED lines=13> */
.L_x_7090:
        /* <DEDUP_REMOVED lines=14> */
.L_x_7266:
[----:B------:R-:W-:Y:S05]  /*36f50*/  BSYNC B2 ;  /* 0x0000000000027941 */ /* 0x000fea0003800000 */
.L_x_7073:
        /* <DEDUP_REMOVED lines=9> */
.L_x_7076:
[----:B------:R-:W-:Y:S05]  /*36ff0*/  BSYNC B2 ;  /* 0x0000000000027941 */ /* 0x000fea0003800000 */
.L_x_7075:
        /* <DEDUP_REMOVED lines=13> */
.L_x_7077:
        /* <DEDUP_REMOVED lines=13> */
.L_x_7267:
[----:B------:R-:W-:Y:S05]  /*371a0*/  BSYNC B2 ;  /* 0x0000000000027941 */ /* 0x000fea0003800000 */
.L_x_7078:
        /* <DEDUP_REMOVED lines=11> */
.L_x_7081:
[----:B------:R-:W-:Y:S05]  /*37260*/  BSYNC B2 ;  /* 0x0000000000027941 */ /* 0x000fea0003800000 */
.L_x_7080:
        /* <DEDUP_REMOVED lines=11> */
.L_x_7082:
        /* <DEDUP_REMOVED lines=15> */
.L_x_7083:
        /* <DEDUP_REMOVED lines=15> */
.L_x_7084:
        /* <DEDUP_REMOVED lines=15> */
.L_x_7085:
        /* <DEDUP_REMOVED lines=15> */
.L_x_7086:
        /* <DEDUP_REMOVED lines=15> */
.L_x_7087:
        /* <DEDUP_REMOVED lines=15> */
.L_x_7088:
        /* <DEDUP_REMOVED lines=15> */
.L_x_7089:
        /* <DEDUP_REMOVED lines=10> */
.L_x_7072:
[----:B------:R-:W-:Y:S05]  /*37a50*/  BSYNC B1 ;  /* 0x0000000000017941 */ /* 0x000fea0003800000 */
.L_x_7071:
        /* <DEDUP_REMOVED lines=8> */
[----:B---3--:R-:W-:-:S03]  /*37ae0*/  LOP3.LUT R7, R7, R6, RZ, 0x3c, !PT ;  /* 0x0000000607077212 */ /* 0x008fc600078e3cff */
[----:B------:R2:W-:Y:S04]  /*37af0*/  STL [R1+0x438], R5 ;  /* 0x0004380501007387 */ /* 0x0005e80000100800 */
[----:B------:R2:W-:Y:S01]  /*37b00*/  STL [R1+0x448], R7 ;  /* 0x0004480701007387 */ /* 0x0005e20000100800 */
[----:B------:R-:W-:Y:S05]  /*37b10*/  @P2 BRA `(.L_x_7090) ;  /* 0xfffffff000d42947 */ /* 0x000fea000383ffff */
.L_x_7046:
[----:B------:R-:W-:Y:S05]  /*37b20*/  BSYNC B0 ;  /* 0x0000000000007941 */ /* 0x000fea0003800000 */
.L_x_7045:
[----:B-12---:R-:W2:Y:S01]  /*37b30*/  LDL R7, [R1+0x45c] ;  /* 0x00045c0001077983 */ /* 0x006ea20000100800 */
        /* <DEDUP_REMOVED lines=25> */
.L_x_7093:
[----:B------:R-:W-:-:S13]  /*37cd0*/  ISETP.NE.AND P0, PT, R3, 0x1, PT ;  /* 0x000000010300780c */ /* 0x000fda0003f05270 */
[----:B------:R-:W1:Y:S02]  /*37ce0*/  @P0 LDC.64 R4, c[0x0][0xae0] ;  /* 0x0002b800ff040b82 */ /* 0x000e640000000a00 */
[----:B-1----:R-:W-:-:S05]  /*37cf0*/  @P0 IMAD.HI.U32 R4, R6, R4, RZ ;  /* 0x0000000406040227 */ /* 0x002fca00078e00ff */
[----:B------:R-:W-:-:S07]  /*37d00*/  @P0 SHF.R.U32.HI R6, RZ, R5, R4 ;  /* 0x00000005ff060219 */ /* 0x000fce0000011604 */
.L_x_7094:
[----:B------:R-:W-:Y:S05]  /*37d10*/  BSYNC B0 ;  /* 0x0000000000007941 */ /* 0x000fea0003800000 */
.L_x_7092:
[----:B------:R-:W-:-:S05]  /*37d20*/  IMAD R6, R6, R3, R3 ;  /* 0x0000000306067224 */ /* 0x000fca00078e0203 */
[----:B------:R-:W-:-:S07]  /*37d30*/  VIMNMX R2, R2, R6, PT ;  /* 0x0000000602027248 */ /* 0x000fce0003fe0100 */
.L_x_7091:
        /* <DEDUP_REMOVED lines=25> */
.L_x_7097:
[----:B------:R-:W-:-:S13]  /*37ed0*/  ISETP.NE.AND P0, PT, R3, 0x1, PT ;  /* 0x000000010300780c */ /* 0x000fda0003f05270 */
[----:B------:R-:W1:Y:S02]  /*37ee0*/  @P0 LDC.64 R4, c[0x0][0xae0] ;  /* 0x0002b800ff040b82 */ /* 0x000e640000000a00 */
[----:B-1----:R-:W-:-:S05]  /*37ef0*/  @P0 IMAD.HI.U32 R4, R0, R4, RZ ;  /* 0x0000000400040227 */ /* 0x002fca00078e00ff */
[----:B------:R-:W-:-:S07]  /*37f00*/  @P0 SHF.R.U32.HI R0, RZ, R5, R4 ;  /* 0x00000005ff000219 */ /* 0x000fce0000011604 */
.L_x_7098:
[----:B------:R-:W-:Y:S05]  /*37f10*/  BSYNC B0 ;  /* 0x0000000000007941 */ /* 0x000fea0003800000 */
.L_x_7096:
[----:B------:R-:W-:-:S05]  /*37f20*/  IMAD R0, R0, R3, RZ ;  /* 0x0000000300007224 */ /* 0x000fca00078e02ff */
[----:B------:R-:W-:-:S07]  /*37f30*/  VIMNMX R2, R2, R0, !PT ;  /* 0x0000000002027248 */ /* 0x000fce0007fe0100 */
.L_x_7095:
        /* <DEDUP_REMOVED lines=14> */
[----:B------:R-:W2:Y:S01]  /*38020*/  LDC.64 R4, c[0x0][0xd60] ;  /* 0x00035800ff047b82 */ /* 0x000ea20000000a00 */
[----:B------:R-:W1:Y:S02]  /*38030*/  FLO.U32 R0, UR4 ;  /* 0x0000000400007d00 */ /* 0x000e6400080e0000 */
[----:B-1----:R-:W-:-:S06]  /*38040*/  ISETP.EQ.U32.AND P0, PT, R0, R2, PT ;  /* 0x000000020000720c */ /* 0x002fcc0003f02070 */
[----:B------:R-:W2:Y:S07]  /*38050*/  POPC R2, UR4 ;  /* 0x0000000400027d09 */ /* 0x000eae0008000000 */
[----:B--2---:R-:W2:Y:S04]  /*38060*/  @P0 ATOMG.E.ADD.STRONG.GPU PT, R2, desc[UR44][R4.64], R2 ;  /* 0x00000002040209a8 */ /* 0x004ea800081ee1ec */
[----:B--2---:R1:W2:Y:S02]  /*38070*/  SHFL.IDX PT, R2, R2, R0, 0x1f ;  /* 0x00001f0002027589 */ /* 0x0042a400000e0000 */
[----:B-1----:R-:W1:Y:S02]  /*38080*/  S2R R0, SR_LTMASK ;  /* 0x0000000000007919 */ /* 0x002e640000003900 */
[----:B-1----:R-:W-:-:S06]  /*38090*/  LOP3.LUT R0, R0, UR4, RZ, 0xc0, !PT ;  /* 0x0000000400007c12 */ /* 0x002fcc000f8ec0ff */
[----:B------:R-:W2:Y:S02]  /*380a0*/  POPC R0, R0 ;  /* 0x0000000000007309 */ /* 0x000ea40000000000 */
[----:B--2---:R-:W-:Y:S01]  /*380b0*/  IADD3 R16, R2, UR39, R0 ;  /* 0x0000002702107c10 */ /* 0x004fe2000fffe000 */
[----:B------:R-:W-:Y:S06]  /*380c0*/  BRA `(.L_x_7101) ;  /* 0x0000005800fc7947 */ /* 0x000fec0003800000 */
.L_x_7100:
        /* <DEDUP_REMOVED lines=21> */
.L_x_7103:
[----:B------:R-:W-:Y:S05]  /*38220*/  BSYNC B6 ;  /* 0x0000000000067941 */ /* 0x000fea0003800000 */
.L_x_7102:
        /* <DEDUP_REMOVED lines=20> */
.L_x_7106:
        /* <DEDUP_REMOVED lines=15> */
.L_x_7105:
[----:B------:R-:W-:Y:S05]  /*38460*/  BSYNC B6 ;  /* 0x0000000000067941 */ /* 0x000fea0003800000 */
.L_x_7104:
        /* <DEDUP_REMOVED lines=23> */
.L_x_7270:
        /* <DEDUP_REMOVED lines=11> */
.L_x_7273:
[----:B------:R-:W-:Y:S05]  /*38690*/  @!P6 BRA `(.L_x_7108) ;  /* 0x00000004000ce947 */ /* 0x000fea0003800000 */
[----:B------:R-:W-:-:S04]  /*386a0*/  ISETP.NE.U32.AND P0, PT, R2, RZ, PT ;  /* 0x000000ff0200720c */ /* 0x000fc80003f05070 */
[----:B------:R-:W-:-:S13]  /*386b0*/  ISETP.NE.AND.EX P0, PT, R3, RZ, PT, P0 ;  /* 0x000000ff0300720c */ /* 0x000fda0003f05300 */
[----:B------:R-:W-:Y:S05]  /*386c0*/  @!P0 BRA `(.L_x_7110) ;  /* 0x0000000000508947 */ /* 0x000fea0003800000 */
[----:B------:R-:W2:Y:S01]  /*386d0*/  LDC R6, c[0x0][0x43c] ;  /* 0x00010f00ff067b82 */ /* 0x000ea20000000800 */
[----:B------:R-:W-:Y:S01]  /*386e0*/  IMAD.MOV.U32 R9, RZ, RZ, R0 ;  /* 0x000000ffff097224 */ /* 0x000fe200078e0000 */
[----:B------:R-:W-:-:S03]  /*386f0*/  ULDC.64 UR4, c[0x0][0x428] ;  /* 0x00010a0000047ab9 */ /* 0x000fc60000000a00 */
        /* <DEDUP_REMOVED lines=17> */
.L_x_7110:
[----:B-1----:R-:W4:Y:S04]  /*38810*/  LDL R7, [R1+0x430] ;  /* 0x0004300001077983 */ /* 0x002f280000100800 */
[----:B---3--:R-:W4:Y:S04]  /*38820*/  LDL R0, [R1+0x434] ;  /* 0x0004340001007983 */ /* 0x008f280000100800 */
[----:B--2---:R-:W2:Y:S01]  /*38830*/  LDL R2, [R1+0x444] ;  /* 0x0004440001027983 */ /* 0x004ea20000100800 */
[----:B----4-:R-:W-:Y:S01]  /*38840*/  IMAD R0, R0, 0x8, R7 ;  /* 0x0000000800007824 */ /* 0x010fe200078e0207 */
[----:B--2---:R-:W-:-:S04]  /*38850*/  SHF.L.U32 R2, R2, 0x1f, RZ ;  /* 0x0000001f02027819 */ /* 0x004fc800000006ff */
[----:B------:R-:W1:Y:S02]  /*38860*/  SYNCS.PHASECHK.TRANS64.TRYWAIT P0, [R0+URZ+0x38840], R2 ;  /* 0x03884002000075a7 */ /* 0x000e64000800017f */
[----:B-1----:R-:W-:Y:S05]  /*38870*/  @!P0 BRA `(.L_x_7111) ;  /* 0x0000007400708947 */ /* 0x002fea0003800000 */
.L_x_7274:
        /* <DEDUP_REMOVED lines=11> */
.L_x_7112:
[----:B------:R-:W2:Y:S04]  /*38930*/  LDL R5, [R1+0x430] ;  /* 0x0004300001057983 */ /* 0x000ea80000100800 */
[----:B------:R-:W2:Y:S04]  /*38940*/  LDL R4, [R1+0x434] ;  /* 0x0004340001047983 */ /* 0x000ea80000100800 */
[----:B------:R-:W3:Y:S04]  /*38950*/  LDL R6, [R1+0x468] ;  /* 0x0004680001067983 */ /* 0x000ee80000100800 */
[----:B------:R-:W4:Y:S04]  /*38960*/  LDL R3, [R1+0x454] ;  /* 0x0004540001037983 */ /* 0x000f280000100800 */
[----:B-1----:R-:W4:Y:S01]  /*38970*/  LDL.LU R2, [R1+0x44c] ;  /* 0x00044c0001027983 */ /* 0x002f220000300800 */
        /* <DEDUP_REMOVED lines=21> */
.L_x_7108:
[----:B---3--:R-:W3:Y:S04]  /*38ad0*/  LDL R0, [R1+0x430] ;  /* 0x0004300001007983 */ /* 0x008ee80000100800 */
[----:B--2---:R-:W2:Y:S01]  /*38ae0*/  LDL R2, [R1+0x46c] ;  /* 0x00046c0001027983 */ /* 0x004ea20000100800 */
[----:B------:R-:W-:Y:S05]  /*38af0*/  WARPSYNC.ALL ;  /* 0x0000000000007948 */ /* 0x000fea0003800000 */
        /* <DEDUP_REMOVED lines=8> */
[----:B------:R-:W-:Y:S01]  /*38b80*/  SHF.R.S32.HI R0, RZ, 0x1f, R19 ;  /* 0x0000001fff007819 */ /* 0x000fe20000011413 */
[----:B------:R-:W-:Y:S01]  /*38b90*/  STL [R1+0x480], R3 ;  /* 0x0004800301007387 */ /* 0x000fe20000100800 */
[----:B------:R-:W-:Y:S02]  /*38ba0*/  SHF.R.S32.HI R2, RZ, 0x1f, R18 ;  /* 0x0000001fff027819 */ /* 0x000fe40000011412 */
[----:B------:R-:W-:-:S03]  /*38bb0*/  SEL R0, R0, RZ, !P0 ;  /* 0x000000ff00007207 */ /* 0x000fc60004000000 */
[----:B------:R-:W-:Y:S04]  /*38bc0*/  STL [R1+0x488], R2 ;  /* 0x0004880201007387 */ /* 0x000fe80000100800 */
[----:B------:R2:W-:Y:S02]  /*38bd0*/  STL [R1+0x48c], R0 ;  /* 0x00048c0001007387 */ /* 0x0005e40000100800 */
[----:B--2---:R-:W-:-:S05]  /*38be0*/  SEL R0, R19, RZ, !P0 ;  /* 0x000000ff13007207 */ /* 0x004fca0004000000 */
[----:B------:R2:W-:Y:S01]  /*38bf0*/  STL [R1+0x474], R0 ;  /* 0x0004740001007387 */ /* 0x0005e20000100800 */
        /* <DEDUP_REMOVED lines=16> */
[----:B--23--:R-:W-:Y:S05]  /*38d00*/  CALL.ABS.NOINC R2 ;  /* 0x0000000002007343 */ /* 0x00cfea0003c00000 */
.L_x_7114:
[----:B------:R-:W-:Y:S05]  /*38d10*/  BSYNC B6 ;  /* 0x0000000000067941 */ /* 0x000fea0003800000 */
.L_x_7113:
[----:B0-----:R-:W3:Y:S01]  /*38d20*/  LDL R11, [R1+0x45c] ;  /* 0x00045c00010b7983 */ /* 0x001ee20000100800 */
[----:B-1----:R-:W0:Y:S01]  /*38d30*/  LDC R7, c[0x0][0x448] ;  /* 0x00011200ff077b82 */ /* 0x002e220000000800 */
[----:B------:R-:W-:Y:S01]  /*38d40*/  ULDC.64 UR4, c[0x0][0x298] ;  /* 0x0000a60000047ab9 */ /* 0x000fe20000000a00 */
[----:B------:R-:W-:Y:S01]  /*38d50*/  ULDC.64 UR6, c[0x0][0x280] ;  /* 0x0000a00000067ab9 */ /* 0x000fe20000000a00 */
[----:B------:R-:W4:Y:S04]  /*38d60*/  LDL R4, [R1+0x480] ;  /* 0x0004800001047983 */ /* 0x000f280000100800 */
[----:B------:R-:W4:Y:S04]  /*38d70*/  LDL R10, [R1+0x46c] ;  /* 0x00046c00010a7983 */ /* 0x000f280000100800 */
[----:B------:R-:W4:Y:S01]  /*38d80*/  LDL R9, [R1+0x488] ;  /* 0x0004880001097983 */ /* 0x000f220000100800 */
[----:B------:R-:W1:Y:S01]  /*38d90*/  S2R R2, SR_TID.X ;  /* 0x0000000000027919 */ /* 0x000e620000002100 */
[----:B--2---:R-:W2:Y:S02]  /*38da0*/  S2R R0, SR_TID.X ;  /* 0x0000000000007919 */ /* 0x004ea40000002100 */
[----:B------:R-:W4:Y:S01]  /*38db0*/  LDL R8, [R1+0x48c] ;  /* 0x00048c0001087983 */ /* 0x000f220000100800 */
[----:B0-----:R-:W-:-:S03]  /*38dc0*/  ISETP.NE.AND P0, PT, R7, 0x1, PT ;  /* 0x000000010700780c */ /* 0x001fc60003f05270 */
[----:B------:R-:W4:Y:S10]  /*38dd0*/  LDL R6, [R1+0x474] ;  /* 0x0004740001067983 */ /* 0x000f340000100800 */
[----:B------:R-:W0:Y:S01]  /*38de0*/  @P0 LDC R3, c[0x0][0x450] ;  /* 0x00011400ff030b82 */ /* 0x000e220000000800 */
[----:B-1----:R-:W-:-:S04]  /*38df0*/  LOP3.LUT R2, R2, 0x7f, RZ, 0xc0, !PT ;  /* 0x0000007f02027812 */ /* 0x002fc800078ec0ff */
[----:B------:R-:W-:Y:S01]  /*38e00*/  SHF.R.U32.HI R2, RZ, 0x3, R2 ;  /* 0x00000003ff027819 */ /* 0x000fe20000011602 */
[----:B--2---:R-:W-:-:S05]  /*38e10*/  IMAD.SHL.U32 R0, R0, 0x10, RZ ;  /* 0x0000001000007824 */ /* 0x004fca00078e00ff */
[----:B------:R-:W-:Y:S02]  /*38e20*/  LOP3.LUT R0, R2, 0x70, R0, 0xf8, !PT ;  /* 0x0000007002007812 */ /* 0x000fe400078ef800 */
[----:B------:R-:W1:Y:S03]  /*38e30*/  @P0 LDC R2, c[0x0][0x44c] ;  /* 0x00011300ff020b82 */ /* 0x000e660000000800 */
[----:B---3--:R-:W-:-:S04]  /*38e40*/  IMAD.IADD R5, R0, 0x1, R11 ;  /* 0x0000000100057824 */ /* 0x008fc800078e020b */
[----:B-1----:R-:W-:-:S04]  /*38e50*/  @P0 IMAD.HI.U32 R2, R5, R2, RZ ;  /* 0x0000000205020227 */ /* 0x002fc800078e00ff */
[----:B------:R-:W-:Y:S01]  /*38e60*/  IMAD.MOV.U32 R0, RZ, RZ, R5 ;  /* 0x000000ffff007224 */ /* 0x000fe200078e0005 */
[----:B0-----:R-:W-:Y:S01]  /*38e70*/  @P0 SHF.R.U32.HI R0, RZ, R3, R2 ;  /* 0x00000003ff000219 */ /* 0x001fe20000011602 */
[----:B----4-:R-:W-:-:S04]  /*38e80*/  IMAD R2, R4, UR4, RZ ;  /* 0x0000000404027c24 */ /* 0x010fc8000f8e02ff */
        /* <DEDUP_REMOVED lines=78> */
.L_x_7283:
        /* <DEDUP_REMOVED lines=13> */
.L_x_7116:
        /* <DEDUP_REMOVED lines=38> */
.L_x_7118:
[----:B------:R-:W-:Y:S05]  /*396a0*/  BSYNC B6 ;  /* 0x0000000000067941 */ /* 0x000fea0003800000 */
.L_x_7117:
        /* <DEDUP_REMOVED lines=188> */
.L_x_7293:
        /* <DEDUP_REMOVED lines=31> */
.L_x_7121:
[----:B------:R-:W-:Y:S05]  /*3a460*/  BSYNC B0 ;  /* 0x0000000000007941 */ /* 0x000fea0003800000 */
.L_x_7120:
[----:B--2---:R2:W5:Y:S01]  /*3a470*/  LDL R0, [R1+0x430] ;  /* 0x0004300001007983 */ /* 0x0045620000100800 */
[----:B------:R-:W-:Y:S01]  /*3a480*/  PLOP3.LUT P0, PT, PT, PT, PT, 0x80, 0x0 ;  /* 0x000000000000781c */ /* 0x000fe20003f0f070 */
[----:B------:R-:W-:-:S12]  /*3a490*/  NOP ;  /* 0x0000000000007918 */ /* 0x000fd80000000000 */
.L_x_7122:
        /* <DEDUP_REMOVED lines=19> */
.L_x_7294:
[----:B------:R-:W-:Y:S05]  /*3a5d0*/  BSYNC B0 ;  /* 0x0000000000007941 */ /* 0x000fea0003800000 */
.L_x_7123:
        /* <DEDUP_REMOVED lines=16> */
.L_x_7295:
[----:B------:R-:W-:Y:S05]  /*3a6e0*/  BSYNC B1 ;  /* 0x0000000000017941 */ /* 0x000fea0003800000 */
.L_x_7127:
        /* <DEDUP_REMOVED lines=9> */
.L_x_7130:
[----:B------:R-:W-:Y:S05]  /*3a780*/  BSYNC B1 ;  /* 0x0000000000017941 */ /* 0x000fea0003800000 */
.L_x_7129:
        /* <DEDUP_REMOVED lines=14> */
.L_x_7131:
        /* <DEDUP_REMOVED lines=15> */
.L_x_7132:
        /* <DEDUP_REMOVED lines=15> */
.L_x_7133:
        /* <DEDUP_REMOVED lines=15> */
.L_x_7134:
        /* <DEDUP_REMOVED lines=15> */
.L_x_7135:
        /* <DEDUP_REMOVED lines=15> */
.L_x_7136:
        /* <DEDUP_REMOVED lines=15> */
.L_x_7137:
        /* <DEDUP_REMOVED lines=15> */
.L_x_7138:
        /* <DEDUP_REMOVED lines=10> */
.L_x_7126:
[----:B------:R-:W-:Y:S05]  /*3afa0*/  BSYNC B0 ;  /* 0x0000000000007941 */ /* 0x000fea0003800000 */
.L_x_7125:
        /* <DEDUP_REMOVED lines=50> */
.L_x_7145:
[----:B------:R-:W3:Y:S01]  /*3b2d0*/  LDL R2, [R1+0x430] ;  /* 0x0004300001027983 */ /* 0x000ee20000100800 */
[----:B0-----:R-:W-:Y:S01]  /*3b2e0*/  SHF.L.U32 R5, R7, 0x1f, RZ ;  /* 0x0000001f07057819 */ /* 0x001fe200000006ff */
[----:B------:R-:W0:Y:S01]  /*3b2f0*/  S2R R3, SR_TID.X ;  /* 0x0000000000037919 */ /* 0x000e220000002100 */
[----:B------:R-:W-:Y:S01]  /*3b300*/  BSSY B3, `(.L_x_7146) ;  /* 0x0000006000037945 */ /* 0x000fe20003800000 */
[----:B0-----:R-:W-:-:S04]  /*3b310*/  LOP3.LUT R3, R3, 0x7f, RZ, 0xc0, !PT ;  /* 0x0000007f03037812 */ /* 0x001fc800078ec0ff */
[----:B------:R-:W-:Y:S01]  /*3b320*/  ISETP.NE.AND P1, PT, R3, RZ, PT ;  /* 0x000000ff0300720c */ /* 0x000fe20003f25270 */
[----:B---3--:R-:W-:-:S04]  /*3b330*/  IMAD R2, R8, 0x8, R2 ;  /* 0x0000000808027824 */ /* 0x008fc800078e0202 */
[----:B------:R-:W0:Y:S02]  /*3b340*/  SYNCS.PHASECHK.TRANS64.TRYWAIT P0, [R2+URZ+0x38840], R5 ;  /* 0x03884005020075a7 */ /* 0x000e24000800017f */
[----:B0-----:R-:W-:Y:S06]  /*3b350*/  @!P0 BRA `(.L_x_7147) ;  /* 0x0000005c00348947 */ /* 0x001fec0003800000 */
.L_x_7296:
[----:B------:R-:W-:Y:S05]  /*3b360*/  BSYNC B3 ;  /* 0x0000000000037941 */ /* 0x000fea0003800000 */
.L_x_7146:
        /* <DEDUP_REMOVED lines=9> */
.L_x_7149:
[----:B------:R-:W-:Y:S05]  /*3b400*/  BSYNC B3 ;  /* 0x0000000000037941 */ /* 0x000fea0003800000 */
.L_x_7148:
        /* <DEDUP_REMOVED lines=14> */
.L_x_7150:
        /* <DEDUP_REMOVED lines=13> */
.L_x_7297:
[----:B------:R-:W-:Y:S05]  /*3b5c0*/  BSYNC B3 ;  /* 0x0000000000037941 */ /* 0x000fea0003800000 */
.L_x_7151:
        /* <DEDUP_REMOVED lines=11> */
.L_x_7154:
[----:B------:R-:W-:Y:S05]  /*3b680*/  BSYNC B3 ;  /* 0x0000000000037941 */ /* 0x000fea0003800000 */
.L_x_7153:
        /* <DEDUP_REMOVED lines=11> */
.L_x_7155:
        /* <DEDUP_REMOVED lines=15> */
.L_x_7156:
        /* <DEDUP_REMOVED lines=15> */
.L_x_7157:
        /* <DEDUP_REMOVED lines=15> */
.L_x_7158:
        /* <DEDUP_REMOVED lines=15> */
.L_x_7159:
        /* <DEDUP_REMOVED lines=15> */
.L_x_7160:
        /* <DEDUP_REMOVED lines=15> */
.L_x_7161:
        /* <DEDUP_REMOVED lines=15> */
.L_x_7162:
        /* <DEDUP_REMOVED lines=10> */
.L_x_7144:
[----:B------:R-:W-:Y:S05]  /*3be70*/  BSYNC B1 ;  /* 0x0000000000017941 */ /* 0x000fea0003800000 */
.L_x_7143:
[----:B------:R-:W3:Y:S02]  /*3be80*/  LDL R4, [R1+0x460] ;  /* 0x0004600001047983 */ /* 0x000ee40000100800 */
[----:B---3--:R-:W-:-:S07]  /*3be90*/  VIADD R0, R4, 0xfffffffd ;  /* 0xfffffffd04007836 */ /* 0x008fce0000000000 */
.L_x_7142:
[----:B------:R-:W-:Y:S05]  /*3bea0*/  BSYNC B2 ;  /* 0x0000000000027941 */ /* 0x000fea0003800000 */
.L_x_7141:
[----:B------:R-:W3:Y:S01]  /*3beb0*/  LDL.LU R2, [R1+0x460] ;  /* 0x0004600001027983 */ /* 0x000ee20000300800 */
[----:B------:R-:W-:Y:S01]  /*3bec0*/  VIADD R6, R6, 0xfffffffe ;  /* 0xfffffffe06067836 */ /* 0x000fe20000000000 */
[----:B---3--:R-:W-:-:S04]  /*3bed0*/  LOP3.LUT R2, RZ, R2, RZ, 0x33, !PT ;  /* 0x00000002ff027212 */ /* 0x008fc800078e33ff */
[----:B------:R-:W-:-:S13]  /*3bee0*/  ISETP.NE.AND P0, PT, R6, R2, PT ;  /* 0x000000020600720c */ /* 0x000fda0003f05270 */
[----:B------:R-:W-:Y:S05]  /*3bef0*/  @!P0 BRA `(.L_x_7140) ;  /* 0x0000001c00008947 */ /* 0x000fea0003800000 */
.L_x_7203:
        /* <DEDUP_REMOVED lines=36> */
.L_x_7165:
        /* <DEDUP_REMOVED lines=9> */
.L_x_7298:
[----:B------:R-:W-:Y:S05]  /*3c1d0*/  BSYNC B2 ;  /* 0x0000000000027941 */ /* 0x000fea0003800000 */
.L_x_7166:
        /* <DEDUP_REMOVED lines=9> */
.L_x_7169:
[----:B------:R-:W-:Y:S05]  /*3c270*/  BSYNC B2 ;  /* 0x0000000000027941 */ /* 0x000fea0003800000 */
.L_x_7168:
        /* <DEDUP_REMOVED lines=13> */
.L_x_7170:
        /* <DEDUP_REMOVED lines=13> */
.L_x_7299:
[----:B------:R-:W-:Y:S05]  /*3c420*/  BSYNC B2 ;  /* 0x0000000000027941 */ /* 0x000fea0003800000 */
.L_x_7171:
        /* <DEDUP_REMOVED lines=11> */
.L_x_7174:
[----:B------:R-:W-:Y:S05]  /*3c4e0*/  BSYNC B2 ;  /* 0x0000000000027941 */ /* 0x000fea0003800000 */
.L_x_7173:
        /* <DEDUP_REMOVED lines=10> */
.L_x_7175:
        /* <DEDUP_REMOVED lines=15> */
.L_x_7176:
        /* <DEDUP_REMOVED lines=15> */
.L_x_7177:
        /* <DEDUP_REMOVED lines=15> */
.L_x_7178:
        /* <DEDUP_REMOVED lines=15> */
.L_x_7179:
        /* <DEDUP_REMOVED lines=15> */
.L_x_7180:
        /* <DEDUP_REMOVED lines=15> */
.L_x_7181:
        /* <DEDUP_REMOVED lines=15> */
.L_x_7182:
        /* <DEDUP_REMOVED lines=10> */
.L_x_7164:
[----:B------:R-:W-:Y:S05]  /*3ccc0*/  BSYNC B1 ;  /* 0x0000000000017941 */ /* 0x000fea0003800000 */
.L_x_7163:
[----:B------:R-:W3:Y:S01]  /*3ccd0*/  LDL R5, [R1+0x44c] ;  /* 0x00044c0001057983 */ /* 0x000ee20000100800 */
[----:B------:R-:W-:Y:S01]  /*3cce0*/  VIADD R7, R7, 0x1 ;  /* 0x0000000107077836 */ /* 0x000fe20000000000 */
[----:B------:R-:W-:Y:S04]  /*3ccf0*/  BSSY B1, `(.L_x_7183) ;  /* 0x00000dc000017945 */ /* 0x000fe80003800000 */
[----:B------:R-:W-:-:S04]  /*3cd00*/  ISETP.NE.AND P0, PT, R7, 0x2, PT ;  /* 0x000000020700780c */ /* 0x000fc80003f05270 */
[----:B------:R-:W-:Y:S02]  /*3cd10*/  SEL R2, RZ, 0x1, P0 ;  /* 0x00000001ff027807 */ /* 0x000fe40000000000 */
[----:B------:R-:W-:Y:S02]  /*3cd20*/  SEL R9, R7, RZ, P0 ;  /* 0x000000ff07097207 */ /* 0x000fe40000000000 */
[----:B------:R-:W-:Y:S01]  /*3cd30*/  LOP3.LUT R8, R6, R2, RZ, 0x3c, !PT ;  /* 0x0000000206087212 */ /* 0x000fe200078e3cff */
[----:B------:R-:W-:Y:S02]  /*3cd40*/  VIADD R6, R0, 0xffffffff ;  /* 0xffffffff00067836 */ /* 0x000fe40000000000 */
[----:B------:R0:W-:Y:S04]  /*3cd50*/  STL [R1+0x434], R9 ;  /* 0x0004340901007387 */ /* 0x0001e80000100800 */
[----:B------:R0:W-:Y:S01]  /*3cd60*/  STL [R1+0x444], R8 ;  /* 0x0004440801007387 */ /* 0x0001e20000100800 */
[----:B---3--:R-:W-:-:S13]  /*3cd70*/  LOP3.LUT P2, RZ, R5, 0x1, RZ, 0xc0, !PT ;  /* 0x0000000105ff7812 */ /* 0x008fda000784c0ff */
[----:B0-----:R-:W-:Y:S05]  /*3cd80*/  @!P2 BRA `(.L_x_7184) ;  /* 0x0000000c0048a947 */ /* 0x001fea0003800000 */
        /* <DEDUP_REMOVED lines=24> */
.L_x_7185:
        /* <DEDUP_REMOVED lines=9> */
.L_x_7300:
[----:B------:R-:W-:Y:S05]  /*3cfa0*/  BSYNC B2 ;  /* 0x0000000000027941 */ /* 0x000fea0003800000 */
.L_x_7186:
        /* <DEDUP_REMOVED lines=9> */
.L_x_7189:
[----:B------:R-:W-:Y:S05]  /*3d040*/  BSYNC B2 ;  /* 0x0000000000027941 */ /* 0x000fea0003800000 */
.L_x_7188:
        /* <DEDUP_REMOVED lines=14> */
.L_x_7190:
        /* <DEDUP_REMOVED lines=13> */
.L_x_7301:
[----:B------:R-:W-:Y:S05]  /*3d200*/  BSYNC B2 ;  /* 0x0000000000027941 */ /* 0x000fea0003800000 */
.L_x_7191:
        /* <DEDUP_REMOVED lines=11> */
.L_x_7194:
[----:B------:R-:W-:Y:S05]  /*3d2c0*/  BSYNC B2 ;  /* 0x0000000000027941 */ /* 0x000fea0003800000 */
.L_x_7193:
        /* <DEDUP_REMOVED lines=11> */
.L_x_7195:
        /* <DEDUP_REMOVED lines=15> */
.L_x_7196:
        /* <DEDUP_REMOVED lines=15> */
.L_x_7197:
        /* <DEDUP_REMOVED lines=15> */
.L_x_7198:
        /* <DEDUP_REMOVED lines=15> */
.L_x_7199:
        /* <DEDUP_REMOVED lines=15> */
.L_x_7200:
        /* <DEDUP_REMOVED lines=15> */
.L_x_7201:
        /* <DEDUP_REMOVED lines=15> */
.L_x_7202:
        /* <DEDUP_REMOVED lines=10> */
.L_x_7184:
[----:B------:R-:W-:Y:S05]  /*3dab0*/  BSYNC B1 ;  /* 0x0000000000017941 */ /* 0x000fea0003800000 */
.L_x_7183:
[----:B------:R-:W3:Y:S01]  /*3dac0*/  LDL R5, [R1+0x458] ;  /* 0x0004580001057983 */ /* 0x000ee20000100800 */
[----:B------:R-:W-:Y:S01]  /*3dad0*/  VIADD R0, R0, 0xfffffffe ;  /* 0xfffffffe00007836 */ /* 0x000fe20000000000 */
[----:B---3--:R-:W-:-:S13]  /*3dae0*/  ISETP.GT.AND P0, PT, R6, R5, PT ;  /* 0x000000050600720c */ /* 0x008fda0003f04270 */
[----:B------:R-:W-:Y:S05]  /*3daf0*/  @P0 BRA `(.L_x_7203) ;  /* 0xffffffe400000947 */ /* 0x000fea000383ffff */
.L_x_7140:
[----:B------:R-:W-:Y:S05]  /*3db00*/  BSYNC B0 ;  /* 0x0000000000007941 */ /* 0x000fea0003800000 */
.L_x_7139:
[----:B------:R-:W3:Y:S04]  /*3db10*/  LDL.LU R4, [R1+0x434] ;  /* 0x0004340001047983 */ /* 0x000ee80000300800 */
[----:B------:R-:W4:Y:S01]  /*3db20*/  LDL.LU R3, [R1+0x444] ;  /* 0x0004440001037983 */ /* 0x000f220000300800 */
[----:B------:R-:W0:Y:S01]  /*3db30*/  S2R R2, SR_TID.X ;  /* 0x0000000000027919 */ /* 0x000e220000002100 */
[----:B------:R-:W-:Y:S01]  /*3db40*/  BSSY B0, `(.L_x_7204) ;  /* 0x0000015000007945 */ /* 0x000fe20003800000 */
[----:B0-----:R-:W-:-:S04]  /*3db50*/  LOP3.LUT R2, R2, 0x7f, RZ, 0xc0, !PT ;  /* 0x0000007f02027812 */ /* 0x001fc800078ec0ff */
[----:B------:R-:W-:Y:S01]  /*3db60*/  ISETP.NE.AND P1, PT, R2, RZ, PT ;  /* 0x000000ff0200720c */ /* 0x000fe20003f25270 */
[----:B---3--:R-:W-:-:S05]  /*3db70*/  VIADD R0, R4, 0x1 ;  /* 0x0000000104007836 */ /* 0x008fca0000000000 */
[----:B------:R-:W-:-:S04]  /*3db80*/  ISETP.NE.AND P0, PT, R0, 0x2, PT ;  /* 0x000000020000780c */ /* 0x000fc80003f05270 */
[----:B------:R-:W-:-:S04]  /*3db90*/  SEL R2, RZ, 0x1, P0 ;  /* 0x00000001ff027807 */ /* 0x000fc80000000000 */
[----:B----4-:R-:W-:-:S05]  /*3dba0*/  LOP3.LUT R3, R3, R2, RZ, 0x3c, !PT ;  /* 0x0000000203037212 */ /* 0x010fca00078e3cff */
[----:B------:R0:W-:Y:S01]  /*3dbb0*/  STL [R1+0x444], R3 ;  /* 0x0004440301007387 */ /* 0x0001e20000100800 */
[----:B------:R-:W-:Y:S05]  /*3dbc0*/  @P1 BRA `(.L_x_7205) ;  /* 0x0000000000301947 */ /* 0x000fea0003800000 */
[----:B0-----:R-:W0:Y:S01]  /*3dbd0*/  S2R R3, SR_LANEID ;  /* 0x0000000000037919 */ /* 0x001e220000000000 */
[----:B------:R-:W-:Y:S01]  /*3dbe0*/  VOTEU.ANY UR4, UPT, PT ;  /* 0x0000000000047886 */ /* 0x000fe200038e0100 */
[----:B------:R-:W1:Y:S01]  /*3dbf0*/  LDC.64 R4, c[0x0][0xd60] ;  /* 0x00035800ff047b82 */ /* 0x000e620000000a00 */
[----:B------:R-:W0:Y:S02]  /*3dc00*/  FLO.U32 R2, UR4 ;  /* 0x0000000400027d00 */ /* 0x000e2400080e0000 */
[----:B0-----:R-:W-:-:S06]  /*3dc10*/  ISETP.EQ.U32.AND P1, PT, R2, R3, PT ;  /* 0x000000030200720c */ /* 0x001fcc0003f22070 */
[----:B------:R-:W1:Y:S07]  /*3dc20*/  POPC R3, UR4 ;  /* 0x0000000400037d09 */ /* 0x000e6e0008000000 */
[----:B-1----:R-:W3:Y:S04]  /*3dc30*/  @P1 ATOMG.E.ADD.STRONG.GPU PT, R3, desc[UR44][R4.64], R3 ;  /* 0x00000003040319a8 */ /* 0x002ee800081ee1ec */
[----:B---3--:R0:W1:Y:S02]  /*3dc40*/  SHFL.IDX PT, R3, R3, R2, 0x1f ;  /* 0x00001f0203037589 */ /* 0x00806400000e0000 */
[----:B0-----:R-:W0:Y:S02]  /*3dc50*/  S2R R2, SR_LTMASK ;  /* 0x0000000000027919 */ /* 0x001e240000003900 */
[----:B0-----:R-:W-:-:S06]  /*3dc60*/  LOP3.LUT R2, R2, UR4, RZ, 0xc0, !PT ;  /* 0x0000000402027c12 */ /* 0x001fcc000f8ec0ff */
[----:B------:R-:W1:Y:S02]  /*3dc70*/  POPC R2, R2 ;  /* 0x0000000200027309 */ /* 0x000e640000000000 */
[----:B-1----:R-:W-:-:S07]  /*3dc80*/  IADD3 R16, R3, UR39, R2 ;  /* 0x0000002703107c10 */ /* 0x002fce000fffe002 */
.L_x_7205:
[----:B------:R-:W-:Y:S05]  /*3dc90*/  BSYNC B0 ;  /* 0x0000000000007941 */ /* 0x000fea0003800000 */
.L_x_7204:
[----:B------:R-:W-:-:S05]  /*3dca0*/  SEL R0, R0, RZ, P0 ;  /* 0x000000ff00007207 */ /* 0x000fca0000000000 */
[----:B------:R1:W-:Y:S02]  /*3dcb0*/  STL [R1+0x434], R0 ;  /* 0x0004340001007387 */ /* 0x0003e40000100800 */
.L_x_7101:
[----:B------:R-:W-:Y:S05]  /*3dcc0*/  BSYNC B7 ;  /* 0x0000000000077941 */ /* 0x000fea0003800000 */
.L_x_7099:
[----:B-1----:R-:W3:Y:S02]  /*3dcd0*/  LDL R0, [R1+0x44c] ;  /* 0x00044c0001007983 */ /* 0x002ee40000100800 */
[----:B---3--:R-:W-:-:S13]  /*3dce0*/  LOP3.LUT P0, RZ, R0, 0x40, RZ, 0xc0, !PT ;  /* 0x0000004000ff7812 */ /* 0x008fda000780c0ff */
[----:B------:R-:W-:Y:S05]  /*3dcf0*/  @!P0 BRA `(.L_x_7206) ;  /* 0x0000000000288947 */ /* 0x000fea0003800000 */
[----:B------:R-:W-:Y:S05]  /*3dd00*/  WARPSYNC.ALL ;  /* 0x0000000000007948 */ /* 0x000fea0003800000 */
[----:B------:R-:W1:Y:S08]  /*3dd10*/  S2UR UR5, SR_CgaCtaId ;  /* 0x00000000000579c3 */ /* 0x000e700000008800 */
[----:B------:R-:W-:Y:S06]  /*3dd20*/  BAR.SYNC.DEFER_BLOCKING 0x5, 0x180 ;  /* 0x0146000000007b1d */ /* 0x000fec0000010000 */
[----:B------:R-:W-:-:S02]  /*3dd30*/  UMOV UR4, 0x400 ;  /* 0x0000040000047882 */ /* 0x000fc40000000000 */
[----:B-1----:R-:W-:-:S06]  /*3dd40*/  ULEA UR4, UR5, UR4, 0x18 ;  /* 0x0000000405047291 */ /* 0x002fcc000f8ec03f */
[----:B------:R-:W-:-:S05]  /*3dd50*/  IMAD.U32 R0, RZ, RZ, UR4 ;  /* 0x00000004ff007e24 */ /* 0x000fca000f8e00ff */
[----:B------:R1:W3:Y:S04]  /*3dd60*/  LDS.128 R16, [R0+0x388d0] ;  /* 0x0388d00000107984 */ /* 0x0002e80000000c00 */
[----:B------:R1:W-:Y:S01]  /*3dd70*/  STL [R1+0x430], R0 ;  /* 0x0004300001007387 */ /* 0x0003e20000100800 */
[----:B------:R-:W-:Y:S06]  /*3dd80*/  BAR.ARV 0x4, 0x180 ;  /* 0x0106000000007b1d */ /* 0x000fec0000002000 */
[----:B------:R-:W-:Y:S05]  /*3dd90*/  BRA `(.L_x_7207) ;  /* 0x0000000800d87947 */ /* 0x000fea0003800000 */
.L_x_7206:
[----:B------:R-:W1:Y:S01]  /*3dda0*/  S2R R0, SR_TID.X ;  /* 0x0000000000007919 */ /* 0x000e620000002100 */
[----:B------:R-:W-:Y:S01]  /*3ddb0*/  UMOV UR4, 0xffffffff ;  /* 0xffffffff00047882 */ /* 0x000fe20000000000 */
[----:B-1----:R-:W-:-:S04]  /*3ddc0*/  LOP3.LUT R6, R0, 0x1f, RZ, 0xc0, !PT ;  /* 0x0000001f00067812 */ /* 0x002fc800078ec0ff */
[----:B------:R-:W-:Y:S01]  /*3ddd0*/  ISETP.NE.AND P0, PT, R6, 0x1f, PT ;  /* 0x0000001f0600780c */ /* 0x000fe20003f05270 */
[----:B------:R-:W-:-:S12]  /*3dde0*/  BRA.DIV UR4, `(.L_x_7208) ;  /* 0x0000003604087947 */ /* 0x000fd8000b800000 */
[----:B------:R-:W-:Y:S01]  /*3ddf0*/  IMAD.IADD R0, R19, 0x1, R6 ;  /* 0x0000000113007824 */ /* 0x000fe200078e0206 */
[----:B------:R-:W-:-:S04]  /*3de00*/  ULDC UR4, c[0x0][0xd3c] ;  /* 0x00034f0000047ab9 */ /* 0x000fc80000000800 */
[----:B------:R-:W-:-:S13]  /*3de10*/  ISETP.GE.OR P1, PT, R0, UR4, !P0 ;  /* 0x0000000400007c0c */ /* 0x000fda000c726670 */
[----:B0-----:R-:W0:Y:S02]  /*3de20*/  @!P1 LDC.64 R2, c[0x0][0xd80] ;  /* 0x00036000ff029b82 */ /* 0x001e240000000a00 */
        /* <DEDUP_REMOVED lines=27> */
.L_x_7311:
[----:B------:R-:W-:Y:S02]  /*3dfe0*/  ULDC UR4, c[0x0][0xd38] ;  /* 0x00034e0000047ab9 */ /* 0x000fe40000000800 */
[----:B------:R-:W-:-:S04]  /*3dff0*/  IMAD.U32 R4, RZ, RZ, UR4 ;  /* 0x00000004ff047e24 */ /* 0x000fc8000f8e00ff */
[----:B-1----:R-:W-:-:S04]  /*3e000*/  IMAD R16, R16, R4, RZ ;  /* 0x0000000410107224 */ /* 0x002fc800078e02ff */
[----:B------:R-:W-:-:S05]  /*3e010*/  IMAD.IADD R5, R5, 0x1, R16 ;  /* 0x0000000105057824 */ /* 0x000fca00078e0210 */
[----:B------:R-:W-:-:S13]  /*3e020*/  ISETP.GT.AND P6, PT, R5, R0, PT ;  /* 0x000000000500720c */ /* 0x000fda0003fc4270 */
[----:B------:R-:W-:Y:S05]  /*3e030*/  @P6 BRA `(.L_x_7209) ;  /* 0x00000000009c6947 */ /* 0x000fea0003800000 */
.L_x_7214:
[----:B0-----:R-:W0:Y:S01]  /*3e040*/  LDC R2, c[0x0][0xd3c] ;  /* 0x00034f00ff027b82 */ /* 0x001e220000000800 */
[----:B------:R-:W-:-:S05]  /*3e050*/  VIADD R19, R19, 0x1f ;  /* 0x0000001f13137836 */ /* 0x000fca0000000000 */
[----:B0-----:R-:W-:-:S13]  /*3e060*/  ISETP.GE.AND P6, PT, R19, R2, PT ;  /* 0x000000021300720c */ /* 0x001fda0003fc6270 */
[----:B------:R-:W-:Y:S05]  /*3e070*/  @P6 BRA `(.L_x_7210) ;  /* 0x0000000400d46947 */ /* 0x000fea0003800000 */
[----:B------:R-:W0:Y:S01]  /*3e080*/  S2R R3, SR_TID.X ;  /* 0x0000000000037919 */ /* 0x000e220000002100 */
[----:B------:R-:W-:Y:S01]  /*3e090*/  BSSY B0, `(.L_x_7211) ;  /* 0x0000009000007945 */ /* 0x000fe20003800000 */
[----:B0-----:R-:W-:-:S05]  /*3e0a0*/  LOP3.LUT R3, R3, 0x1f, RZ, 0xc0, !PT ;  /* 0x0000001f03037812 */ /* 0x001fca00078ec0ff */
[----:B------:R-:W-:Y:S02]  /*3e0b0*/  IMAD.IADD R4, R19, 0x1, R3 ;  /* 0x0000000113047824 */ /* 0x000fe400078e0203 */
[----:B------:R-:W-:-:S03]  /*3e0c0*/  IMAD.MOV.U32 R3, RZ, RZ, RZ ;  /* 0x000000ffff037224 */ /* 0x000fc600078e00ff */
[----:B------:R-:W-:-:S13]  /*3e0d0*/  ISETP.GE.OR P6, PT, R4, R2, !P0 ;  /* 0x000000020400720c */ /* 0x000fda00047c6670 */
[----:B------:R-:W-:Y:S05]  /*3e0e0*/  @P6 BRA `(.L_x_7212) ;  /* 0x00000000000c6947 */ /* 0x000fea0003800000 */
[----:B------:R-:W0:Y:S02]  /*3e0f0*/  LDC.64 R2, c[0x0][0xd80] ;  /* 0x00036000ff027b82 */ /* 0x000e240000000a00 */
[----:B0-----:R-:W-:-:S06]  /*3e100*/  IMAD.WIDE R2, R4, 0x4, R2 ;  /* 0x0000000404027825 */ /* 0x001fcc00078e0202 */
[----:B------:R0:W5:Y:S02]  /*3e110*/  LDG.E R3, desc[UR44][R2.64] ;  /* 0x0000002c02037981 */ /* 0x000164000c1e1900 */
.L_x_7212:
[----:B------:R-:W-:Y:S05]  /*3e120*/  BSYNC B0 ;  /* 0x0000000000007941 */ /* 0x000fea0003800000 */
.L_x_7211:
        /* <DEDUP_REMOVED lines=18> */
.L_x_7319:
[----:B------:R-:W-:Y:S02]  /*3e250*/  ULDC UR4, c[0x0][0xd38] ;  /* 0x00034e0000047ab9 */ /* 0x000fe40000000800 */
[----:B------:R-:W-:-:S04]  /*3e260*/  IMAD.U32 R4, RZ, RZ, UR4 ;  /* 0x00000004ff047e24 */ /* 0x000fc8000f8e00ff */
[----:B-1----:R-:W-:-:S04]  /*3e270*/  IMAD R16, R16, R4, RZ ;  /* 0x0000000410107224 */ /* 0x002fc800078e02ff */
[----:B------:R-:W-:-:S05]  /*3e280*/  IMAD.IADD R5, R16, 0x1, R5 ;  /* 0x0000000110057824 */ /* 0x000fca00078e0205 */
[----:B------:R-:W-:-:S13]  /*3e290*/  ISETP.GT.AND P6, PT, R5, R0, PT ;  /* 0x000000000500720c */ /* 0x000fda0003fc4270 */
[----:B------:R-:W-:Y:S05]  /*3e2a0*/  @!P6 BRA `(.L_x_7214) ;  /* 0xfffffffc0064e947 */ /* 0x000fea000383ffff */
.L_x_7209:
        /* <DEDUP_REMOVED lines=8> */
.L_x_7323:
[----:B------:R-:W-:Y:S01]  /*3e330*/  ISETP.NE.AND P0, PT, R5, RZ, PT ;  /* 0x000000ff0500720c */ /* 0x000fe20003f05270 */
[----:B------:R-:W-:-:S12]  /*3e340*/  IMAD.MOV.U32 R5, RZ, RZ, RZ ;  /* 0x000000ffff057224 */ /* 0x000fd800078e00ff */
[----:B------:R-:W-:Y:S05]  /*3e350*/  @!P0 BRA `(.L_x_7216) ;  /* 0x0000000000148947 */ /* 0x000fea0003800000 */
[----:B------:R-:W-:Y:S01]  /*3e360*/  UMOV UR4, 0xffffffff ;  /* 0xffffffff00047882 */ /* 0x000fe20000000000 */
[----:B------:R-:W-:Y:S02]  /*3e370*/  VIADD R12, R6, 0xffffffff ;  /* 0xffffffff060c7836 */ /* 0x000fe40000000000 */
[----:B------:R-:W-:Y:S05]  /*3e380*/  BRA.DIV UR4, `(.L_x_7217) ;  /* 0x0000003604fc7947 */ /* 0x000fea000b800000 */
[----:B0-----:R0:W4:Y:S02]  /*3e390*/  SHFL.IDX PT, R2, R2, R12, 0x1f ;  /* 0x00001f0c02027589 */ /* 0x00112400000e0000 */
.L_x_7326:
[----:B----4-:R-:W-:-:S07]  /*3e3a0*/  IMAD.MOV.U32 R5, RZ, RZ, R2 ;  /* 0x000000ffff057224 */ /* 0x010fce00078e0002 */
.L_x_7216:
[----:B01----:R-:W0:Y:S01]  /*3e3b0*/  LDC.64 R2, c[0x0][0xd90] ;  /* 0x00036400ff027b82 */ /* 0x003e220000000a00 */
[----:B------:R-:W-:-:S04]  /*3e3c0*/  IMAD.IADD R19, R6, 0x1, R19 ;  /* 0x0000000106137824 */ /* 0x000fc800078e0213 */
[----:B0-----:R-:W-:-:S05]  /*3e3d0*/  IMAD.WIDE R2, R19, 0x4, R2 ;  /* 0x0000000413027825 */ /* 0x001fca00078e0202 */
[----:B------:R-:W3:Y:S01]  /*3e3e0*/  LDG.E R7, desc[UR44][R2.64] ;  /* 0x0000002c02077981 */ /* 0x000ee2000c1e1900 */
[----:B------:R-:W-:-:S04]  /*3e3f0*/  IMAD R16, R5, R4, R16 ;  /* 0x0000000405107224 */ /* 0x000fc800078e0210 */
[----:B------:R-:W-:Y:S02]  /*3e400*/  IMAD.IADD R0, R0, 0x1, -R16 ;  /* 0x0000000100007824 */ /* 0x000fe400078e0a10 */
[----:B---3--:R-:W-:-:S05]  /*3e410*/  IMAD R6, R17, R7, RZ ;  /* 0x0000000711067224 */ /* 0x008fca00078e02ff */
        /* <DEDUP_REMOVED lines=59> */
.L_x_7210:
[----:B------:R-:W-:Y:S01]  /*3e7d0*/  UMOV UR4, URZ ;  /* 0x0000003f00047c82 */ /* 0x000fe20008000000 */
[----:B------:R-:W-:Y:S01]  /*3e7e0*/  UMOV UR5, URZ ;  /* 0x0000003f00057c82 */ /* 0x000fe20008000000 */
[----:B------:R-:W-:Y:S01]  /*3e7f0*/  ULDC UR6, c[0x0][0xd3c] ;  /* 0x00034f0000067ab9 */ /* 0x000fe20000000800 */
[----:B------:R-:W-:Y:S02]  /*3e800*/  IMAD.MOV.U32 R16, RZ, RZ, R0 ;  /* 0x000000ffff107224 */ /* 0x000fe400078e0000 */
[----:B------:R-:W-:Y:S02]  /*3e810*/  IMAD.U32 R17, RZ, RZ, UR4 ;  /* 0x00000004ff117e24 */ /* 0x000fe4000f8e00ff */
[----:B------:R-:W-:Y:S02]  /*3e820*/  IMAD.U32 R18, RZ, RZ, UR5 ;  /* 0x00000005ff127e24 */ /* 0x000fe4000f8e00ff */
[----:B------:R-:W-:-:S07]  /*3e830*/  IMAD.U32 R19, RZ, RZ, UR6 ;  /* 0x00000006ff137e24 */ /* 0x000fce000f8e00ff */
.L_x_7218:
[----:B------:R0:W3:Y:S01]  /*3e840*/  LDL R3, [R1+0x430] ;  /* 0x0004300001037983 */ /* 0x0000e20000100800 */
        /* <DEDUP_REMOVED lines=11> */
.L_x_7207:
[----:B------:R-:W-:Y:S02]  /*3e900*/  ULDC UR4, c[0x0][0xd3c] ;  /* 0x00034f0000047ab9 */ /* 0x000fe40000000800 */
[----:B---3--:R-:W-:-:S13]  /*3e910*/  ISETP.GE.AND P0, PT, R19, UR4, PT ;  /* 0x0000000413007c0c */ /* 0x008fda000bf06270 */
[----:B------:R-:W-:Y:S05]  /*3e920*/  @!P0 BRA `(.L_x_7219) ;  /* 0xffffff6c00348947 */ /* 0x000fea000383ffff */
[----:B------:R-:W-:Y:S05]  /*3e930*/  BSYNC B8 ;  /* 0x0000000000087941 */ /* 0x000fea0003800000 */
.L_x_7033:
[----:B-1----:R-:W3:Y:S01]  /*3e940*/  LDL.LU R0, [R1+0x498] ;  /* 0x0004980001007983 */ /* 0x002ee20000300800 */
[----:B------:R-:W-:Y:S01]  /*3e950*/  BSSY B0, `(.L_x_7220) ;  /* 0x000000b000007945 */ /* 0x000fe20003800000 */
[----:B------:R-:W1:Y:S01]  /*3e960*/  S2R R5, SR_CgaCtaId ;  /* 0x0000000000057919 */ /* 0x000e620000008800 */
[----:B---3--:R-:W-:-:S05]  /*3e970*/  VIADD R0, R0, 0x1 ;  /* 0x0000000100007836 */ /* 0x008fca0000000000 */
[----:B0-----:R-:W-:-:S04]  /*3e980*/  LEA.HI R2, R0, R0, RZ, 0x1 ;  /* 0x0000000000027211 */ /* 0x001fc800078f08ff */
[----:B------:R-:W-:-:S05]  /*3e990*/  LOP3.LUT R3, R2, 0xfffffffe, RZ, 0xc0, !PT ;  /* 0xfffffffe02037812 */ /* 0x000fca00078ec0ff */
[----:B------:R-:W-:Y:S01]  /*3e9a0*/  IMAD.IADD R3, R0, 0x1, -R3 ;  /* 0x0000000100037824 */ /* 0x000fe200078e0a03 */
[----:B------:R-:W-:-:S04]  /*3e9b0*/  MOV R0, 0x400 ;  /* 0x0000040000007802 */ /* 0x000fc80000000f00 */
[----:B-1----:R-:W-:Y:S02]  /*3e9c0*/  LEA R0, R5, R0, 0x18 ;  /* 0x0000000005007211 */ /* 0x002fe400078ec0ff */
[----:B------:R-:W-:-:S04]  /*3e9d0*/  SHF.L.U32 R3, R3, 0x1f, RZ ;  /* 0x0000001f03037819 */ /* 0x000fc800000006ff */
[----:B------:R-:W0:Y:S02]  /*3e9e0*/  SYNCS.PHASECHK.TRANS64.TRYWAIT P0, [R0+URZ+0x38820], R3 ;  /* 0x03882003000075a7 */ /* 0x000e24000800017f */
[----:B0-----:R-:W-:Y:S05]  /*3e9f0*/  @!P0 BRA `(.L_x_7221) ;  /* 0x0000003000888947 */ /* 0x001fea0003800000 */
.L_x_7327:
[----:B------:R-:W-:Y:S05]  /*3ea00*/  BSYNC B0 ;  /* 0x0000000000007941 */ /* 0x000fea0003800000 */
.L_x_7220:
[----:B------:R-:W-:-:S03]  /*3ea10*/  UMOV UR4, 0xffffffff ;  /* 0xffffffff00047882 */ /* 0x000fc60000000000 */
[----:B------:R-:W-:Y:S05]  /*3ea20*/  BRA.DIV UR4, `(.L_x_7222) ;  /* 0x0000003204907947 */ /* 0x000fea000b800000 */
[----:B------:R-:W1:Y:S02]  /*3ea30*/  S2R R2, SR_TID.X ;  /* 0x0000000000027919 */ /* 0x000e640000002100 */
[----:B-1----:R-:W-:-:S04]  /*3ea40*/  SHF.R.U32.HI R2, RZ, 0x5, R2 ;  /* 0x00000005ff027819 */ /* 0x002fc80000011602 */
[----:B------:R-:W-:-:S05]  /*3ea50*/  LOP3.LUT R2, R2, 0x3, RZ, 0xc0, !PT ;  /* 0x0000000302027812 */ /* 0x000fca00078ec0ff */
[----:B------:R1:W3:Y:S02]  /*3ea60*/  SHFL.IDX PT, R14, R2, RZ, 0x1f ;  /* 0x00001fff020e7589 */ /* 0x0002e400000e0000 */
.L_x_7330:
[----:B---3--:R-:W-:-:S13]  /*3ea70*/  ISETP.NE.AND P0, PT, R14, RZ, PT ;  /* 0x000000ff0e00720c */ /* 0x008fda0003f05270 */
[----:B------:R-:W-:Y:S05]  /*3ea80*/  @P0 BRA `(.L_x_6813) ;  /* 0x0000000000940947 */ /* 0x000fea0003800000 */
[----:B------:R-:W-:-:S03]  /*3ea90*/  UMOV UR4, 0xffffffff ;  /* 0xffffffff00047882 */ /* 0x000fc60000000000 */
[----:B------:R-:W-:Y:S05]  /*3eaa0*/  BRA.DIV UR4, `(.L_x_7223) ;  /* 0x0000003204a47947 */ /* 0x000fea000b800000 */
[----:B------:R-:W-:-:S13]  /*3eab0*/  ELECT P6, URZ, PT ;  /* 0x00000000003f782f */ /* 0x000fda00038c0000 */
.L_x_7333:
[----:B------:R-:W-:Y:S05]  /*3eac0*/  @!P6 BRA `(.L_x_6813) ;  /* 0x000000000084e947 */ /* 0x000fea0003800000 */
[----:B------:R-:W-:-:S06]  /*3ead0*/  ULOP3.LUT UR4, UR38, 0x2, URZ, 0xfc, !UPT ;  /* 0x0000000226047892 */ /* 0x000fcc000f8efc3f */
[----:B-1----:R-:W-:-:S05]  /*3eae0*/  IMAD.U32 R2, RZ, RZ, UR4 ;  /* 0x00000004ff027e24 */ /* 0x002fca000f8e00ff */
[----:B------:R-:W-:-:S13]  /*3eaf0*/  ISETP.NE.AND P2, PT, R2, 0x3, PT ;  /* 0x000000030200780c */ /* 0x000fda0003f45270 */
[----:B------:R-:W-:Y:S05]  /*3eb00*/  @!P2 BRA `(.L_x_7224) ;  /* 0x000000000004a947 */ /* 0x000fea0003800000 */
[----:B------:R-:W-:Y:S01]  /*3eb10*/  BPT.TRAP 0x1 ;  /* 0x000000040000795c */ /* 0x000fe20000300000 */
.L_x_7224:
        /* <DEDUP_REMOVED lines=14> */
.L_x_7334:
[----:B------:R-:W1:Y:S02]  /*3ec00*/  SYNCS.PHASECHK.TRANS64.TRYWAIT P0, [R7+URZ], R2 ;  /* 0x00000002070075a7 */ /* 0x000e64000800017f */
[----:B-1----:R-:W-:Y:S05]  /*3ec10*/  @!P0 BRA `(.L_x_7226) ;  /* 0x00000030007c8947 */ /* 0x002fea0003800000 */
.L_x_7335:
[----:B------:R-:W-:Y:S05]  /*3ec20*/  @!P2 BRA `(.L_x_7227) ;  /* 0x000000000004a947 */ /* 0x000fea0003800000 */
[----:B------:R-:W-:Y:S01]  /*3ec30*/  BPT.TRAP 0x1 ;  /* 0x000000040000795c */ /* 0x000fe20000300000 */
.L_x_7227:
[----:B------:R-:W3:Y:S01]  /*3ec40*/  LDL.LU R4, [R1+0x434] ;  /* 0x0004340001047983 */ /* 0x000ee20000300800 */
[----:B------:R-:W-:-:S04]  /*3ec50*/  VIADD R0, R0, 0x38860 ;  /* 0x0003886000007836 */ /* 0x000fc80000000000 */
[----:B---3--:R-:W-:-:S04]  /*3ec60*/  IMAD R4, R4, 0x8, R0 ;  /* 0x0000000804047824 */ /* 0x008fc800078e0200 */
[----:B------:R-:W3:Y:S02]  /*3ec70*/  SYNCS.PHASECHK.TRANS64.TRYWAIT P0, [R4+URZ], R5 ;  /* 0x00000005040075a7 */ /* 0x000ee4000800017f */
[----:B---3--:R-:W-:Y:S05]  /*3ec80*/  @!P0 BRA `(.L_x_7228) ;  /* 0x0000003000748947 */ /* 0x008fea0003800000 */
.L_x_7336:
[----:B------:R-:W-:-:S07]  /*3ec90*/  IMAD R3, R3, 0x8, R0 ;  /* 0x0000000803037824 */ /* 0x000fce00078e0200 */
.L_x_7229:
[----:B----4-:R4:W0:Y:S02]  /*3eca0*/  SYNCS.PHASECHK.TRANS64.TRYWAIT P0, [R3+URZ], R2 ;  /* 0x00000002030075a7 */ /* 0x010824000800017f */
[----:B0-----:R-:W-:Y:S05]  /*3ecb0*/  @!P0 NANOSLEEP.SYNCS 0x989680 ;  /* 0x009896800000895d */ /* 0x001fea0003900000 */
[----:B------:R-:W0:Y:S02]  /*3ecc0*/  @!P0 SYNCS.PHASECHK.TRANS64 P0, [R3+URZ], R2 ;  /* 0x00000002030085a7 */ /* 0x000e24000800007f */
[----:B0-----:R-:W-:Y:S05]  /*3ecd0*/  @!P0 BRA `(.L_x_7229) ;  /* 0xfffffffc00f08947 */ /* 0x001fea000383ffff */
.L_x_6813:
[----:B------:R-:W-:Y:S05]  /*3ece0*/  BSYNC B9 ;  /* 0x0000000000097941 */ /* 0x000fea0003800000 */
.L_x_6810:
[----:B------:R-:W-:Y:S05]  /*3ecf0*/  EXIT ;  /* 0x000000000000794d */ /* 0x000fea0003800000 */
.L_x_6837:
[----:B0-----:R0:W1:Y:S02]  /*3ed00*/  SYNCS.PHASECHK.TRANS64.TRYWAIT P5, [R60+URZ+0x38890], R65 ;  /* 0x038890413c0075a7 */ /* 0x00106400080a017f */
[----:B-1----:R-:W-:Y:S05]  /*3ed10*/  @!P5 NANOSLEEP.SYNCS 0x989680 ;  /* 0x009896800000d95d */ /* 0x002fea0003900000 */
[----:B------:R-:W1:Y:S02]  /*3ed20*/  @!P5 SYNCS.PHASECHK.TRANS64 P5, [R60+URZ+0x38890], R65 ;  /* 0x038890413c00d5a7 */ /* 0x000e6400080a007f */
[----:B-1----:R-:W-:Y:S05]  /*3ed30*/  @!P5 BRA `(.L_x_6837) ;  /* 0xfffffffc00f0d947 */ /* 0x002fea000383ffff */
[----:B------:R-:W-:Y:S05]  /*3ed40*/  BRA `(.L_x_7230) ;  /* 0xfffffc3c00647947 */ /* 0x000fea000383ffff */
.L_x_6847:
[----:B-1----:R1:W2:Y:S02]  /*3ed50*/  SYNCS.PHASECHK.TRANS64.TRYWAIT P5, [R60+URZ+0x38890], R65 ;  /* 0x038890413c0075a7 */ /* 0x0022a400080a017f */
[----:B--2---:R-:W-:Y:S05]  /*3ed60*/  @!P5 NANOSLEEP.SYNCS 0x989680 ;  /* 0x009896800000d95d */ /* 0x004fea0003900000 */
[----:B------:R-:W2:Y:S02]  /*3ed70*/  @!P5 SYNCS.PHASECHK.TRANS64 P5, [R60+URZ+0x38890], R65 ;  /* 0x038890413c00d5a7 */ /* 0x000ea400080a007f */
[----:B--2---:R-:W-:Y:S05]  /*3ed80*/  @!P5 BRA `(.L_x_6847) ;  /* 0xfffffffc00f0d947 */ /* 0x004fea000383ffff */
[----:B------:R-:W-:Y:S05]  /*3ed90*/  BRA `(.L_x_7231) ;  /* 0xfffffc4400ec7947 */ /* 0x000fea000383ffff */
.L_x_6852:
[----:B0-----:R0:W1:Y:S02]  /*3eda0*/  SYNCS.PHASECHK.TRANS64.TRYWAIT P1, [R60+URZ+0x38890], R65 ;  /* 0x038890413c0075a7 */ /* 0x001064000802017f */
[----:B-1----:R-:W-:Y:S05]  /*3edb0*/  @!P1 NANOSLEEP.SYNCS 0x989680 ;  /* 0x009896800000995d */ /* 0x002fea0003900000 */
[----:B------:R-:W1:Y:S02]  /*3edc0*/  @!P1 SYNCS.PHASECHK.TRANS64 P1, [R60+URZ+0x38890], R65 ;  /* 0x038890413c0095a7 */ /* 0x000e64000802007f */
[----:B-1----:R-:W-:Y:S05]  /*3edd0*/  @!P1 BRA `(.L_x_6852) ;  /* 0xfffffffc00f09947 */ /* 0x002fea000383ffff */
[----:B------:R-:W-:Y:S05]  /*3ede0*/  BRA `(.L_x_7232) ;  /* 0xfffffc5000207947 */ /* 0x000fea000383ffff */
.L_x_6856:
[----:B--2---:R2:W0:Y:S02]  /*3edf0*/  SYNCS.PHASECHK.TRANS64.TRYWAIT P0, [R60+URZ+0x388b0], R65 ;  /* 0x0388b0413c0075a7 */ /* 0x004424000800017f */
[----:B0-----:R-:W-:Y:S05]  /*3ee00*/  @!P0 NANOSLEEP.SYNCS 0x989680 ;  /* 0x009896800000895d */ /* 0x001fea0003900000 */
[----:B------:R-:W0:Y:S02]  /*3ee10*/  @!P0 SYNCS.PHASECHK.TRANS64 P0, [R60+URZ+0x388b0], R65 ;  /* 0x0388b0413c0085a7 */ /* 0x000e24000800007f */
[----:B0-----:R-:W-:Y:S05]  /*3ee20*/  @!P0 BRA `(.L_x_6856) ;  /* 0xfffffffc00f08947 */ /* 0x001fea000383ffff */
[----:B------:R-:W-:Y:S05]  /*3ee30*/  BRA `(.L_x_7233) ;  /* 0xfffffc5000887947 */ /* 0x000fea000383ffff */
.L_x_6900:
        /* <DEDUP_REMOVED lines=8> */
.L_x_7235:
[----:B------:R-:W-:Y:S05]  /*3eec0*/  BSYNC B1 ;  /* 0x0000000000017941 */ /* 0x000fea0003800000 */
.L_x_7234:
        /* <DEDUP_REMOVED lines=8> */
.L_x_7236:
[----:B------:R-:W-:Y:S02]  /*3ef50*/  IMAD.MOV.U32 R13, RZ, RZ, R9 ;  /* 0x000000ffff0d7224 */ /* 0x000fe400078e0009 */
[----:B------:R-:W-:-:S07]  /*3ef60*/  IMAD.MOV.U32 R4, RZ, RZ, R14 ;  /* 0x000000ffff047224 */ /* 0x000fce00078e000e */
[----:B------:R-:W-:Y:S05]  /*3ef70*/  WARPSYNC.COLLECTIVE R15, `(.L_x_7237) ;  /* 0x000000000f087348 */ /* 0x000fea0003c00000 */
[----:B------:R0:W1:Y:S02]  /*3ef80*/  SHFL.IDX P6, R14, R13, R12, R11 ;  /* 0x0000000c0d0e7389 */ /* 0x00006400000c000b */
[----:B01----:R-:W-:Y:S01]  /*3ef90*/  ENDCOLLECTIVE ;  /* 0x000000000000791b */ /* 0x003fe20003800000 */
.L_x_7237:
[----:B------:R-:W-:Y:S02]  /*3efa0*/  IMAD.MOV.U32 R13, RZ, RZ, R8 ;  /* 0x000000ffff0d7224 */ /* 0x000fe400078e0008 */
[----:B------:R-:W-:-:S07]  /*3efb0*/  IMAD.MOV.U32 R5, RZ, RZ, R14 ;  /* 0x000000ffff057224 */ /* 0x000fce00078e000e */
[----:B------:R-:W-:Y:S05]  /*3efc0*/  WARPSYNC.COLLECTIVE R15, `(.L_x_7238) ;  /* 0x000000000f087348 */ /* 0x000fea0003c00000 */
[----:B------:R0:W1:Y:S02]  /*3efd0*/  SHFL.IDX P6, R14, R13, R12, R11 ;  /* 0x0000000c0d0e7389 */ /* 0x00006400000c000b */
[----:B01----:R-:W-:Y:S01]  /*3efe0*/  ENDCOLLECTIVE ;  /* 0x000000000000791b */ /* 0x003fe20003800000 */
.L_x_7238:
[----:B------:R-:W-:Y:S05]  /*3eff0*/  BRA `(.L_x_7239) ;  /* 0xfffffcf000d47947 */ /* 0x000fea000383ffff */
.L_x_6903:
        /* <DEDUP_REMOVED lines=8> */
.L_x_7241:
[----:B------:R-:W-:Y:S05]  /*3f080*/  BSYNC B1 ;  /* 0x0000000000017941 */ /* 0x000fea0003800000 */
.L_x_7240:
        /* <DEDUP_REMOVED lines=8> */
.L_x_7242:
[----:B------:R-:W-:Y:S02]  /*3f110*/  IMAD.MOV.U32 R13, RZ, RZ, R9 ;  /* 0x000000ffff0d7224 */ /* 0x000fe400078e0009 */
[----:B------:R-:W-:-:S07]  /*3f120*/  IMAD.MOV.U32 R4, RZ, RZ, R14 ;  /* 0x000000ffff047224 */ /* 0x000fce00078e000e */
[----:B------:R-:W-:Y:S05]  /*3f130*/  WARPSYNC.COLLECTIVE R15, `(.L_x_7243) ;  /* 0x000000000f087348 */ /* 0x000fea0003c00000 */
[----:B------:R0:W1:Y:S02]  /*3f140*/  SHFL.IDX P6, R14, R13, R12, R11 ;  /* 0x0000000c0d0e7389 */ /* 0x00006400000c000b */
[----:B01----:R-:W-:Y:S01]  /*3f150*/  ENDCOLLECTIVE ;  /* 0x000000000000791b */ /* 0x003fe20003800000 */
.L_x_7243:
[----:B------:R-:W-:Y:S02]  /*3f160*/  IMAD.MOV.U32 R13, RZ, RZ, R8 ;  /* 0x000000ffff0d7224 */ /* 0x000fe400078e0008 */
[----:B------:R-:W-:-:S07]  /*3f170*/  IMAD.MOV.U32 R5, RZ, RZ, R14 ;  /* 0x000000ffff057224 */ /* 0x000fce00078e000e */
[----:B------:R-:W-:Y:S05]  /*3f180*/  WARPSYNC.COLLECTIVE R15, `(.L_x_7244) ;  /* 0x000000000f087348 */ /* 0x000fea0003c00000 */
[----:B------:R0:W1:Y:S02]  /*3f190*/  SHFL.IDX P6, R14, R13, R12, R11 ;  /* 0x0000000c0d0e7389 */ /* 0x00006400000c000b */
[----:B01----:R-:W-:Y:S01]  /*3f1a0*/  ENDCOLLECTIVE ;  /* 0x000000000000791b */ /* 0x003fe20003800000 */
.L_x_7244:
[----:B------:R-:W-:Y:S05]  /*3f1b0*/  BRA `(.L_x_7245) ;  /* 0xfffffcf400387947 */ /* 0x000fea000383ffff */
.L_x_6907:
[----:B-1----:R1:W0:Y:S02]  /*3f1c0*/  SYNCS.PHASECHK.TRANS64.TRYWAIT P0, [R2+URZ+0x38800], R7 ;  /* 0x03880007020075a7 */ /* 0x002224000800017f */
[----:B0-----:R-:W-:Y:S05]  /*3f1d0*/  @!P0 NANOSLEEP.SYNCS 0x989680 ;  /* 0x009896800000895d */ /* 0x001fea0003900000 */
[----:B------:R-:W0:Y:S02]  /*3f1e0*/  @!P0 SYNCS.PHASECHK.TRANS64 P0, [R2+URZ+0x38800], R7 ;  /* 0x03880007020085a7 */ /* 0x000e24000800007f */
[----:B0-----:R-:W-:Y:S05]  /*3f1f0*/  @!P0 BRA `(.L_x_6907) ;  /* 0xfffffffc00f08947 */ /* 0x001fea000383ffff */
[----:B------:R-:W-:Y:S05]  /*3f200*/  BRA `(.L_x_7246) ;  /* 0xfffffcf400c07947 */ /* 0x000fea000383ffff */
.L_x_6915:
[----:B------:R-:W0:Y:S01]  /*3f210*/  LDC R71, c[0x0][0x3f4] ;  /* 0x0000fd00ff477b82 */ /* 0x000e220000000800 */
        /* <DEDUP_REMOVED lines=8> */
.L_x_7248:
[----:B------:R-:W-:Y:S05]  /*3f2a0*/  BSYNC B1 ;  /* 0x0000000000017941 */ /* 0x000fea0003800000 */
.L_x_7247:
[----:B------:R-:W-:Y:S01]  /*3f2b0*/  IMAD.MOV.U32 R13, RZ, RZ, R26 ;  /* 0x000000ffff0d7224 */ /* 0x000fe200078e001a */
[----:B------:R-:W-:Y:S01]  /*3f2c0*/  ISETP.GE.AND P0, PT, R22, R71, PT ;  /* 0x000000471600720c */ /* 0x000fe20003f06270 */
[----:B------:R-:W-:Y:S02]  /*3f2d0*/  IMAD.MOV.U32 R12, RZ, RZ, RZ ;  /* 0x000000ffff0c7224 */ /* 0x000fe400078e00ff */
[----:B------:R-:W-:Y:S02]  /*3f2e0*/  IMAD.MOV.U32 R11, RZ, RZ, 0x1c1f ;  /* 0x00001c1fff0b7424 */ /* 0x000fe400078e00ff */
[----:B------:R-:W-:Y:S02]  /*3f2f0*/  IMAD.MOV.U32 R15, RZ, RZ, -0x1 ;  /* 0xffffffffff0f7424 */ /* 0x000fe400078e00ff */
[----:B------:R-:W-:Y:S02]  /*3f300*/  IMAD.MOV.U32 R3, RZ, RZ, R14 ;  /* 0x000000ffff037224 */ /* 0x000fe400078e000e */
[----:B------:R-:W-:-:S07]  /*3f310*/  IMAD R69, R24, R69, RZ ;  /* 0x0000004518457224 */ /* 0x000fce00078e02ff */
[----:B------:R-:W-:Y:S05]  /*3f320*/  WARPSYNC.COLLECTIVE R15, `(.L_x_7249) ;  /* 0x000000000f087348 */ /* 0x000fea0003c00000 */
[----:B------:R0:W1:Y:S02]  /*3f330*/  SHFL.IDX P6, R14, R13, R12, R11 ;  /* 0x0000000c0d0e7389 */ /* 0x00006400000c000b */
[----:B01----:R-:W-:Y:S01]  /*3f340*/  ENDCOLLECTIVE ;  /* 0x000000000000791b */ /* 0x003fe20003800000 */
.L_x_7249:
[----:B------:R-:W-:Y:S01]  /*3f350*/  ISETP.GE.OR P1, PT, R0, R69, P0 ;  /* 0x000000450000720c */ /* 0x000fe20000726670 */
[----:B------:R-:W-:-:S12]  /*3f360*/  IMAD.MOV.U32 R13, RZ, RZ, R25 ;  /* 0x000000ffff0d7224 */ /* 0x000fd800078e0019 */
[C---:B------:R-:W-:Y:S01]  /*3f370*/  @!P1 IMAD.SHL.U32 R7, R22.reuse, 0x2, RZ ;  /* 0x0000000216079824 */ /* 0x040fe200078e00ff */
[----:B------:R-:W-:Y:S01]  /*3f380*/  @!P1 SHF.L.U64.HI R6, R22, 0x1, R23 ;  /* 0x0000000116069819 */ /* 0x000fe20000010217 */
[----:B------:R-:W-:-:S07]  /*3f390*/  IMAD.MOV.U32 R4, RZ, RZ, R14 ;  /* 0x000000ffff047224 */ /* 0x000fce00078e000e */
[----:B------:R-:W-:Y:S05]  /*3f3a0*/  WARPSYNC.COLLECTIVE R15, `(.L_x_7250) ;  /* 0x000000000f087348 */ /* 0x000fea0003c00000 */
[----:B------:R0:W1:Y:S02]  /*3f3b0*/  SHFL.IDX P6, R14, R13, R12, R11 ;  /* 0x0000000c0d0e7389 */ /* 0x00006400000c000b */
[----:B01----:R-:W-:Y:S01]  /*3f3c0*/  ENDCOLLECTIVE ;  /* 0x000000000000791b */ /* 0x003fe20003800000 */
.L_x_7250:
[----:B------:R-:W-:-:S05]  /*3f3d0*/  @!P1 IADD3 R4, P2, R4, R7, RZ ;  /* 0x0000000704049210 */ /* 0x000fca0007f5e0ff */
[----:B------:R-:W-:Y:S02]  /*3f3e0*/  @!P1 IMAD.X R3, R3, 0x1, R6, P2 ;  /* 0x0000000103039824 */ /* 0x000fe400010e0606 */
[----:B------:R-:W-:Y:S02]  /*3f3f0*/  @!P1 IMAD.MOV.U32 R8, RZ, RZ, R4 ;  /* 0x000000ffff089224 */ /* 0x000fe400078e0004 */
[----:B------:R-:W-:Y:S02]  /*3f400*/  @!P1 IMAD.MOV.U32 R9, RZ, RZ, R3 ;  /* 0x000000ffff099224 */ /* 0x000fe400078e0003 */
[----:B------:R-:W-:Y:S02]  /*3f410*/  IMAD.MOV.U32 R13, RZ, RZ, R33 ;  /* 0x000000ffff0d7224 */ /* 0x000fe400078e0021 */
[----:B------:R-:W-:-:S07]  /*3f420*/  IMAD.MOV.U32 R5, RZ, RZ, R14 ;  /* 0x000000ffff057224 */ /* 0x000fce00078e000e */
[----:B------:R-:W-:Y:S05]  /*3f430*/  WARPSYNC.COLLECTIVE R15, `(.L_x_7251) ;  /* 0x000000000f087348 */ /* 0x000fea0003c00000 */
[----:B------:R0:W1:Y:S02]  /*3f440*/  SHFL.IDX P6, R14, R13, R12, R11 ;  /* 0x0000000c0d0e7389 */ /* 0x00006400000c000b */
[----:B01----:R-:W-:Y:S01]  /*3f450*/  ENDCOLLECTIVE ;  /* 0x000000000000791b */ /* 0x003fe20003800000 */
.L_x_7251:
[----:B------:R-:W2:Y:S01]  /*3f460*/  @!P1 LD.E.128 R8, desc[UR44][R8.64] ;  /* 0x0000002c08089980 */ /* 0x000ea2000c101d00 */
[----:B------:R-:W-:-:S05]  /*3f470*/  @!P1 IADD3 R14, P2, R14, R7, RZ ;  /* 0x000000070e0e9210 */ /* 0x000fca0007f5e0ff */
[----:B------:R-:W-:Y:S02]  /*3f480*/  @!P1 IMAD.X R5, R5, 0x1, R6, P2 ;  /* 0x0000000105059824 */ /* 0x000fe400010e0606 */
[----:B------:R-:W-:-:S06]  /*3f490*/  @!P1 IMAD.MOV.U32 R4, RZ, RZ, R14 ;  /* 0x000000ffff049224 */ /* 0x000fcc00078e000e */
[----:B------:R-:W5:Y:S01]  /*3f4a0*/  @!P1 LD.E.128 R4, desc[UR44][R4.64] ;  /* 0x0000002c04049980 */ /* 0x000f62000c101d00 */
[----:B------:R-:W-:Y:S01]  /*3f4b0*/  CS2R R64, SRZ ;  /* 0x0000000000407805 */ /* 0x000fe2000001ff00 */
[----:B------:R-:W-:Y:S01]  /*3f4c0*/  IMAD.MOV.U32 R13, RZ, RZ, R27 ;  /* 0x000000ffff0d7224 */ /* 0x000fe200078e001b */
[----:B------:R-:W-:Y:S01]  /*3f4d0*/  CS2R R20, SRZ ;  /* 0x0000000000147805 */ /* 0x000fe2000001ff00 */
[----:B------:R-:W-:Y:S01]  /*3f4e0*/  IMAD.MOV.U32 R12, RZ, RZ, 0x1 ;  /* 0x00000001ff0c7424 */ /* 0x000fe200078e00ff */
[----:B------:R-:W-:Y:S02]  /*3f4f0*/  CS2R R46, SRZ ;  /* 0x00000000002e7805 */ /* 0x000fe4000001ff00 */
[----:B------:R-:W-:Y:S01]  /*3f500*/  CS2R R66, SRZ ;  /* 0x0000000000427805 */ /* 0x000fe2000001ff00 */
[----:B--2---:R-:W-:Y:S02]  /*3f510*/  @!P1 IMAD.MOV.U32 R65, RZ, RZ, R11 ;  /* 0x000000ffff419224 */ /* 0x004fe400078e000b */
[----:B------:R-:W-:-:S02]  /*3f520*/  IMAD.MOV.U32 R11, RZ, RZ, 0x1c1f ;  /* 0x00001c1fff0b7424 */ /* 0x000fc400078e00ff */
[----:B------:R-:W-:Y:S02]  /*3f530*/  @!P1 IMAD.MOV.U32 R64, RZ, RZ, R10 ;  /* 0x000000ffff409224 */ /* 0x000fe400078e000a */
[----:B------:R-:W-:-:S07]  /*3f540*/  IMAD.MOV.U32 R10, RZ, RZ, R65 ;  /* 0x000000ffff0a7224 */ /* 0x000fce00078e0041 */
[----:B-----5:R-:W-:Y:S05]  /*3f550*/  WARPSYNC.COLLECTIVE R15, `(.L_x_7252) ;  /* 0x000000000f087348 */ /* 0x020fea0003c00000 */
[----:B------:R0:W1:Y:S02]  /*3f560*/  SHFL.IDX P6, R14, R13, R12, R11 ;  /* 0x0000000c0d0e7389 */ /* 0x00006400000c000b */
[----:B01---5:R-:W-:Y:S01]  /*3f570*/  ENDCOLLECTIVE ;  /* 0x000000000000791b */ /* 0x023fe20003800000 */
.L_x_7252:
[----:B------:R-:W-:Y:S02]  /*3f580*/  IMAD.MOV.U32 R3, RZ, RZ, R64 ;  /* 0x000000ffff037224 */ /* 0x000fe400078e0040 */
[----:B------:R-:W-:Y:S01]  /*3f590*/  @!P1 IMAD.MOV.U32 R66, RZ, RZ, R8 ;  /* 0x000000ffff429224 */ /* 0x000fe200078e0008 */
[----:B------:R-:W-:Y:S01]  /*3f5a0*/  PRMT R62, R62, 0x5410, R10 ;  /* 0x000054103e3e7816 */ /* 0x000fe2000000000a */
[----:B------:R-:W-:Y:S01]  /*3f5b0*/  @!P1 IMAD.MOV.U32 R67, RZ, RZ, R9 ;  /* 0x000000ffff439224 */ /* 0x000fe200078e0009 */
[----:B------:R-:W-:Y:S01]  /*3f5c0*/  PRMT R75, R3, 0x7610, R75 ;  /* 0x00007610034b7816 */ /* 0x000fe2000000004b */
[----:B------:R-:W-:Y:S02]  /*3f5d0*/  IMAD.MOV.U32 R8, RZ, RZ, R66 ;  /* 0x000000ffff087224 */ /* 0x000fe400078e0042 */
[----:B------:R-:W-:-:S03]  /*3f5e0*/  IMAD.MOV.U32 R9, RZ, RZ, R67 ;  /* 0x000000ffff097224 */ /* 0x000fc600078e0043 */
[----:B------:R-:W-:Y:S01]  /*3f5f0*/  PRMT R62, R8, 0x7610, R62 ;  /* 0x00007610083e7816 */ /* 0x000fe2000000003e */
[----:B------:R-:W-:Y:S01]  /*3f600*/  IMAD.MOV.U32 R13, RZ, RZ, R26 ;  /* 0x000000ffff0d7224 */ /* 0x000fe200078e001a */
[----:B------:R-:W-:Y:S01]  /*3f610*/  PRMT R68, R9, 0x7610, R68 ;  /* 0x0000761009447816 */ /* 0x000fe20000000044 */
[----:B------:R-:W-:Y:S02]  /*3f620*/  @!P1 IMAD.MOV.U32 R21, RZ, RZ, R7 ;  /* 0x000000ffff159224 */ /* 0x000fe400078e0007 */
[----:B------:R-:W-:Y:S02]  /*3f630*/  @!P1 IMAD.MOV.U32 R46, RZ, RZ, R4 ;  /* 0x000000ffff2e9224 */ /* 0x000fe400078e0004 */
[----:B------:R-:W-:Y:S02]  /*3f640*/  @!P1 IMAD.MOV.U32 R47, RZ, RZ, R5 ;  /* 0x000000ffff2f9224 */ /* 0x000fe400078e0005 */
[----:B------:R-:W-:Y:S02]  /*3f650*/  @!P1 IMAD.MOV.U32 R20, RZ, RZ, R6 ;  /* 0x000000ffff149224 */ /* 0x000fe400078e0006 */
[----:B------:R-:W-:-:S07]  /*3f660*/  IMAD.MOV.U32 R3, RZ, RZ, R14 ;  /* 0x000000ffff037224 */ /* 0x000fce00078e000e */
[----:B------:R-:W-:Y:S05]  /*3f670*/  WARPSYNC.COLLECTIVE R15, `(.L_x_7253) ;  /* 0x000000000f087348 */ /* 0x000fea0003c00000 */
[----:B------:R0:W1:Y:S02]  /*3f680*/  SHFL.IDX P6, R14, R13, R12, R11 ;  /* 0x0000000c0d0e7389 */ /* 0x00006400000c000b */
[----:B01----:R-:W-:Y:S01]  /*3f690*/  ENDCOLLECTIVE ;  /* 0x000000000000791b */ /* 0x003fe20003800000 */
.L_x_7253:
[----:B------:R-:W-:Y:S02]  /*3f6a0*/  IMAD.MOV.U32 R5, RZ, RZ, R21 ;  /* 0x000000ffff057224 */ /* 0x000fe400078e0015 */
[----:B------:R-:W-:Y:S02]  /*3f6b0*/  IMAD.MOV.U32 R6, RZ, RZ, R46 ;  /* 0x000000ffff067224 */ /* 0x000fe400078e002e */
[----:B------:R-:W-:Y:S02]  /*3f6c0*/  IMAD.MOV.U32 R7, RZ, RZ, R47 ;  /* 0x000000ffff077224 */ /* 0x000fe400078e002f */
[----:B------:R-:W-:Y:S01]  /*3f6d0*/  IMAD.MOV.U32 R4, RZ, RZ, R20 ;  /* 0x000000ffff047224 */ /* 0x000fe200078e0014 */
[----:B------:R-:W-:Y:S02]  /*3f6e0*/  PRMT R75, R75, 0x5410, R6 ;  /* 0x000054104b4b7816 */ /* 0x000fe40000000006 */
[----:B------:R-:W-:Y:S02]  /*3f6f0*/  PRMT R78, R5, 0x5410, R7 ;  /* 0x00005410054e7816 */ /* 0x000fe40000000007 */
[----:B------:R-:W-:Y:S01]  /*3f700*/  CS2R R6, SRZ ;  /* 0x0000000000067805 */ /* 0x000fe2000001ff00 */
[----:B------:R-:W-:-:S02]  /*3f710*/  IMAD.MOV.U32 R13, RZ, RZ, R25 ;  /* 0x000000ffff0d7224 */ /* 0x000fc400078e0019 */
[----:B------:R-:W-:-:S07]  /*3f720*/  IMAD.MOV.U32 R24, RZ, RZ, R14 ;  /* 0x000000ffff187224 */ /* 0x000fce00078e000e */
[----:B------:R-:W-:Y:S05]  /*3f730*/  WARPSYNC.COLLECTIVE R15, `(.L_x_7254) ;  /* 0x000000000f087348 */ /* 0x000fea0003c00000 */
[----:B------:R0:W1:Y:S02]  /*3f740*/  SHFL.IDX P6, R14, R13, R12, R11 ;  /* 0x0000000c0d0e7389 */ /* 0x00006400000c000b */
[----:B01----:R-:W-:Y:S01]  /*3f750*/  ENDCOLLECTIVE ;  /* 0x000000000000791b */ /* 0x003fe20003800000 */
.L_x_7254:
[----:B------:R-:W-:Y:S01]  /*3f760*/  IMAD.MOV.U32 R13, RZ, RZ, R33 ;  /* 0x000000ffff0d7224 */ /* 0x000fe200078e0021 */
[----:B------:R-:W-:Y:S01]  /*3f770*/  PRMT R33, R33, 0x5410, R4 ;  /* 0x0000541021217816 */ /* 0x000fe20000000004 */
[----:B------:R-:W-:-:S07]  /*3f780*/  IMAD.MOV.U32 R25, RZ, RZ, R14 ;  /* 0x000000ffff197224 */ /* 0x000fce00078e000e */
[----:B------:R-:W-:Y:S05]  /*3f790*/  WARPSYNC.COLLECTIVE R15, `(.L_x_7255) ;  /* 0x000000000f087348 */ /* 0x000fea0003c00000 */
[----:B------:R0:W1:Y:S02]  /*3f7a0*/  SHFL.IDX P6, R14, R13, R12, R11 ;  /* 0x0000000c0d0e7389 */ /* 0x00006400000c000b */
[----:B01----:R-:W-:Y:S01]  /*3f7b0*/  ENDCOLLECTIVE ;  /* 0x000000000000791b */ /* 0x003fe20003800000 */
.L_x_7255:
[----:B------:R-:W-:Y:S05]  /*3f7c0*/  BRA `(.L_x_7256) ;  /* 0xfffffd0400287947 */ /* 0x000fea000383ffff */
.L_x_6919:
[----:B0-----:R0:W1:Y:S02]  /*3f7d0*/  SYNCS.PHASECHK.TRANS64.TRYWAIT P1, [R2+URZ+0x38800], R13 ;  /* 0x0388000d020075a7 */ /* 0x001064000802017f */
[----:B-1----:R-:W-:Y:S05]  /*3f7e0*/  @!P1 NANOSLEEP.SYNCS 0x989680 ;  /* 0x009896800000995d */ /* 0x002fea0003900000 */
[----:B------:R-:W1:Y:S02]  /*3f7f0*/  @!P1 SYNCS.PHASECHK.TRANS64 P1, [R2+URZ+0x38800], R13 ;  /* 0x0388000d020095a7 */ /* 0x000e64000802007f */
[----:B-1----:R-:W-:Y:S05]  /*3f800*/  @!P1 BRA `(.L_x_6919) ;  /* 0xfffffffc00f09947 */ /* 0x002fea000383ffff */
[----:B------:R-:W-:Y:S05]  /*3f810*/  BRA `(.L_x_7257) ;  /* 0xfffffd0400847947 */ /* 0x000fea000383ffff */
.L_x_6934:
[----:B0-----:R0:W1:Y:S02]  /*3f820*/  SYNCS.PHASECHK.TRANS64.TRYWAIT P0, [R4+URZ], R5 ;  /* 0x00000005040075a7 */ /* 0x001064000800017f */
[----:B-1----:R-:W-:Y:S05]  /*3f830*/  @!P0 NANOSLEEP.SYNCS 0x989680 ;  /* 0x009896800000895d */ /* 0x002fea0003900000 */
[----:B------:R-:W1:Y:S02]  /*3f840*/  @!P0 SYNCS.PHASECHK.TRANS64 P0, [R4+URZ], R5 ;  /* 0x00000005040085a7 */ /* 0x000e64000800007f */
[----:B-1----:R-:W-:Y:S05]  /*3f850*/  @!P0 BRA `(.L_x_6934) ;  /* 0xfffffffc00f08947 */ /* 0x002fea000383ffff */
[----:B------:R-:W-:Y:S05]  /*3f860*/  BRA `(.L_x_6933) ;  /* 0xfffffd1c003c7947 */ /* 0x000fea000383ffff */
.L_x_6941:
[----:B-1----:R1:W2:Y:S02]  /*3f870*/  SYNCS.PHASECHK.TRANS64.TRYWAIT P0, [R4+URZ], R5 ;  /* 0x00000005040075a7 */ /* 0x0022a4000800017f */
[----:B--2---:R-:W-:Y:S05]  /*3f880*/  @!P0 NANOSLEEP.SYNCS 0x989680 ;  /* 0x009896800000895d */ /* 0x004fea0003900000 */
[----:B------:R-:W2:Y:S02]  /*3f890*/  @!P0 SYNCS.PHASECHK.TRANS64 P0, [R4+URZ], R5 ;  /* 0x00000005040085a7 */ /* 0x000ea4000800007f */
[----:B--2---:R-:W-:Y:S05]  /*3f8a0*/  @!P0 BRA `(.L_x_6941) ;  /* 0xfffffffc00f08947 */ /* 0x004fea000383ffff */
[----:B------:R-:W-:Y:S05]  /*3f8b0*/  BRA `(.L_x_6940) ;  /* 0xfffffd2000787947 */ /* 0x000fea000383ffff */
.L_x_6968:
[----:B0-----:R0:W1:Y:S02]  /*3f8c0*/  SYNCS.PHASECHK.TRANS64.TRYWAIT P1, [R6+URZ], R7 ;  /* 0x00000007060075a7 */ /* 0x001064000802017f */
[----:B-1----:R-:W-:Y:S05]  /*3f8d0*/  @!P1 NANOSLEEP.SYNCS 0x989680 ;  /* 0x009896800000995d */ /* 0x002fea0003900000 */
[----:B------:R-:W1:Y:S02]  /*3f8e0*/  @!P1 SYNCS.PHASECHK.TRANS64 P1, [R6+URZ], R7 ;  /* 0x00000007060095a7 */ /* 0x000e64000802007f */
[----:B-1----:R-:W-:Y:S05]  /*3f8f0*/  @!P1 BRA `(.L_x_6968) ;  /* 0xfffffffc00f09947 */ /* 0x002fea000383ffff */
[----:B------:R-:W-:Y:S05]  /*3f900*/  BRA `(.L_x_6967) ;  /* 0xfffffdc8000c7947 */ /* 0x000fea000383ffff */
.L_x_6975:
[----:B-1----:R1:W2:Y:S02]  /*3f910*/  SYNCS.PHASECHK.TRANS64.TRYWAIT P1, [R6+URZ], R7 ;  /* 0x00000007060075a7 */ /* 0x0022a4000802017f */
[----:B--2---:R-:W-:Y:S05]  /*3f920*/  @!P1 NANOSLEEP.SYNCS 0x989680 ;  /* 0x009896800000995d */ /* 0x004fea0003900000 */
[----:B------:R-:W2:Y:S02]  /*3f930*/  @!P1 SYNCS.PHASECHK.TRANS64 P1, [R6+URZ], R7 ;  /* 0x00000007060095a7 */ /* 0x000ea4000802007f */
[----:B--2---:R-:W-:Y:S05]  /*3f940*/  @!P1 BRA `(.L_x_6975) ;  /* 0xfffffffc00f09947 */ /* 0x004fea000383ffff */
[----:B------:R-:W-:Y:S05]  /*3f950*/  BRA `(.L_x_6974) ;  /* 0xfffffdcc00487947 */ /* 0x000fea000383ffff */
.L_x_6988:
[----:B0-----:R0:W1:Y:S02]  /*3f960*/  SYNCS.PHASECHK.TRANS64.TRYWAIT P0, [R4+URZ], R5 ;  /* 0x00000005040075a7 */ /* 0x001064000800017f */
[----:B-1----:R-:W-:Y:S05]  /*3f970*/  @!P0 NANOSLEEP.SYNCS 0x989680 ;  /* 0x009896800000895d */ /* 0x002fea0003900000 */
[----:B------:R-:W1:Y:S02]  /*3f980*/  @!P0 SYNCS.PHASECHK.TRANS64 P0, [R4+URZ], R5 ;  /* 0x00000005040085a7 */ /* 0x000e64000800007f */
[----:B-1----:R-:W-:Y:S05]  /*3f990*/  @!P0 BRA `(.L_x_6988) ;  /* 0xfffffffc00f08947 */ /* 0x002fea000383ffff */
[----:B------:R-:W-:Y:S05]  /*3f9a0*/  BRA `(.L_x_6987) ;  /* 0xfffffe6000907947 */ /* 0x000fea000383ffff */
.L_x_6995:
[----:B-1----:R1:W2:Y:S02]  /*3f9b0*/  SYNCS.PHASECHK.TRANS64.TRYWAIT P0, [R4+URZ], R5 ;  /* 0x00000005040075a7 */ /* 0x0022a4000800017f */
[----:B--2---:R-:W-:Y:S05]  /*3f9c0*/  @!P0 NANOSLEEP.SYNCS 0x989680 ;  /* 0x009896800000895d */ /* 0x004fea0003900000 */
[----:B------:R-:W2:Y:S02]  /*3f9d0*/  @!P0 SYNCS.PHASECHK.TRANS64 P0, [R4+URZ], R5 ;  /* 0x00000005040085a7 */ /* 0x000ea4000800007f */
[----:B--2---:R-:W-:Y:S05]  /*3f9e0*/  @!P0 BRA `(.L_x_6995) ;  /* 0xfffffffc00f08947 */ /* 0x004fea000383ffff */
[----:B------:R-:W-:Y:S05]  /*3f9f0*/  BRA `(.L_x_6994) ;  /* 0xfffffe6400cc7947 */ /* 0x000fea000383ffff */
.L_x_7047:
        /* <DEDUP_REMOVED lines=11> */
.L_x_7259:
[----:B------:R-:W-:Y:S05]  /*3fab0*/  BSYNC B1 ;  /* 0x0000000000017941 */ /* 0x000fea0003800000 */
.L_x_7258:
[----:B------:R-:W-:Y:S05]  /*3fac0*/  BRA `(.L_x_7260) ;  /* 0xffffff6400707947 */ /* 0x000fea000383ffff */
.L_x_7049:
[----:B------:R-:W-:Y:S01]  /*3fad0*/  BSSY B1, `(.L_x_7261) ;  /* 0x0000006000017945 */ /* 0x000fe20003800000 */
[----:B------:R-:W-:-:S07]  /*3fae0*/  IMAD.MOV.U32 R15, RZ, RZ, -0x1 ;  /* 0xffffffffff0f7424 */ /* 0x000fce00078e00ff */
[----:B01----:R-:W-:Y:S05]  /*3faf0*/  WARPSYNC.COLLECTIVE R15, `(.L_x_7262) ;  /* 0x000000000f0c7348 */ /* 0x003fea0003c00000 */
[----:B------:R-:W-:Y:S02]  /*3fb00*/  ELECT P6, UR62, PT ;  /* 0x00000000003e782f */ /* 0x000fe400038c0000 */
[----:B------:R-:W-:Y:S01]  /*3fb10*/  MOV R14, UR62 ;  /* 0x0000003e000e7c02 */ /* 0x000fe20008000f00 */
[----:B01----:R-:W-:Y:S10]  /*3fb20*/  ENDCOLLECTIVE ;  /* 0x000000000000791b */ /* 0x003ff40003800000 */
.L_x_7262:
[----:B------:R-:W-:Y:S05]  /*3fb30*/  BSYNC B1 ;  /* 0x0000000000017941 */ /* 0x000fea0003800000 */
.L_x_7261:
[----:B------:R-:W-:Y:S05]  /*3fb40*/  BRA `(.L_x_7048) ;  /* 0xffffff6400687947 */ /* 0x000fea000383ffff */
.L_x_7051:
[----:B-1----:R-:W2:Y:S02]  /*3fb50*/  LDL R5, [R1+0x430] ;  /* 0x0004300001057983 */ /* 0x002ea40000100800 */
[----:B--2---:R1:W2:Y:S02]  /*3fb60*/  SYNCS.PHASECHK.TRANS64.TRYWAIT P0, [R5+URZ+0x38820], R4 ;  /* 0x03882004050075a7 */ /* 0x0042a4000800017f */
[----:B--2---:R-:W-:Y:S05]  /*3fb70*/  @!P0 NANOSLEEP.SYNCS 0x989680 ;  /* 0x009896800000895d */ /* 0x004fea0003900000 */
[----:B------:R-:W2:Y:S02]  /*3fb80*/  @!P0 SYNCS.PHASECHK.TRANS64 P0, [R5+URZ+0x38820], R4 ;  /* 0x03882004050085a7 */ /* 0x000ea4000800007f */
[----:B--2---:R-:W-:Y:S05]  /*3fb90*/  @!P0 BRA `(.L_x_7051) ;  /* 0xfffffffc00ec8947 */ /* 0x004fea000383ffff */
[----:B------:R-:W-:Y:S05]  /*3fba0*/  BRA `(.L_x_7263) ;  /* 0xffffff6400787947 */ /* 0x000fea000383ffff */
.L_x_7055:
[----:B-1----:R1:W2:Y:S02]  /*3fbb0*/  SYNCS.PHASECHK.TRANS64.TRYWAIT P0, [R5+URZ+0x388a0], R9 ;  /* 0x0388a009050075a7 */ /* 0x0022a4000800017f */
[----:B--2---:R-:W-:Y:S05]  /*3fbc0*/  @!P0 NANOSLEEP.SYNCS 0x989680 ;  /* 0x009896800000895d */ /* 0x004fea0003900000 */
[----:B------:R-:W2:Y:S02]  /*3fbd0*/  @!P0 SYNCS.PHASECHK.TRANS64 P0, [R5+URZ+0x388a0], R9 ;  /* 0x0388a009050085a7 */ /* 0x000ea4000800007f */
[----:B--2---:R-:W-:Y:S05]  /*3fbe0*/  @!P0 BRA `(.L_x_7055) ;  /* 0xfffffffc00f08947 */ /* 0x004fea000383ffff */
[----:B------:R-:W-:Y:S05]  /*3fbf0*/  BRA `(.L_x_7264) ;  /* 0xffffff6400a07947 */ /* 0x000fea000383ffff */
.L_x_7060:
[----:B--2---:R2:W3:Y:S02]  /*3fc00*/  SYNCS.PHASECHK.TRANS64.TRYWAIT P0, [R5+URZ+0x388c0], R9 ;  /* 0x0388c009050075a7 */ /* 0x0044e4000800017f */
[----:B---3--:R-:W-:Y:S05]  /*3fc10*/  @!P0 NANOSLEEP.SYNCS 0x989680 ;  /* 0x009896800000895d */ /* 0x008fea0003900000 */
[----:B------:R-:W3:Y:S02]  /*3fc20*/  @!P0 SYNCS.PHASECHK.TRANS64 P0, [R5+URZ+0x388c0], R9 ;  /* 0x0388c009050085a7 */ /* 0x000ee4000800007f */
[----:B---3--:R-:W-:Y:S05]  /*3fc30*/  @!P0 BRA `(.L_x_7060) ;  /* 0xfffffffc00f08947 */ /* 0x008fea000383ffff */
[----:B------:R-:W-:Y:S05]  /*3fc40*/  BRA `(.L_x_7265) ;  /* 0xffffff6800247947 */ /* 0x000fea000383ffff */
.L_x_7074:
[----:B-1----:R1:W2:Y:S02]  /*3fc50*/  SYNCS.PHASECHK.TRANS64.TRYWAIT P1, [R5+URZ+0x388a0], R6 ;  /* 0x0388a006050075a7 */ /* 0x0022a4000802017f */
[----:B--2---:R-:W-:Y:S05]  /*3fc60*/  @!P1 NANOSLEEP.SYNCS 0x989680 ;  /* 0x009896800000995d */ /* 0x004fea0003900000 */
[----:B------:R-:W2:Y:S02]  /*3fc70*/  @!P1 SYNCS.PHASECHK.TRANS64 P1, [R5+URZ+0x388a0], R6 ;  /* 0x0388a006050095a7 */ /* 0x000ea4000802007f */
[----:B--2---:R-:W-:Y:S05]  /*3fc80*/  @!P1 BRA `(.L_x_7074) ;  /* 0xfffffffc00f09947 */ /* 0x004fea000383ffff */
[----:B------:R-:W-:Y:S05]  /*3fc90*/  BRA `(.L_x_7266) ;  /* 0xffffff7000ac7947 */ /* 0x000fea000383ffff */
.L_x_7079:
[----:B--2---:R2:W3:Y:S02]  /*3fca0*/  SYNCS.PHASECHK.TRANS64.TRYWAIT P1, [R5+URZ+0x388c0], R6 ;  /* 0x0388c006050075a7 */ /* 0x0044e4000802017f */
[----:B---3--:R-:W-:Y:S05]  /*3fcb0*/  @!P1 NANOSLEEP.SYNCS 0x989680 ;  /* 0x009896800000995d */ /* 0x008fea0003900000 */
[----:B------:R-:W3:Y:S02]  /*3fcc0*/  @!P1 SYNCS.PHASECHK.TRANS64 P1, [R5+URZ+0x388c0], R6 ;  /* 0x0388c006050095a7 */ /* 0x000ee4000802007f */
[----:B---3--:R-:W-:Y:S05]  /*3fcd0*/  @!P1 BRA `(.L_x_7079) ;  /* 0xfffffffc00f09947 */ /* 0x008fea000383ffff */
[----:B------:R-:W-:Y:S05]  /*3fce0*/  BRA `(.L_x_7267) ;  /* 0xffffff74002c7947 */ /* 0x000fea000383ffff */
.L_x_7107:
        /* <DEDUP_REMOVED lines=11> */
.L_x_7269:
[----:B------:R-:W-:Y:S05]  /*3fda0*/  BSYNC B0 ;  /* 0x0000000000007941 */ /* 0x000fea0003800000 */
.L_x_7268:
[----:B------:R-:W-:Y:S05]  /*3fdb0*/  BRA `(.L_x_7270) ;  /* 0xffffff8800087947 */ /* 0x000fea000383ffff */
.L_x_7109:
[----:B------:R-:W-:Y:S01]  /*3fdc0*/  BSSY B0, `(.L_x_7271) ;  /* 0x0000006000007945 */ /* 0x000fe20003800000 */
[----:B------:R-:W-:-:S07]  /*3fdd0*/  IMAD.MOV.U32 R15, RZ, RZ, -0x1 ;  /* 0xffffffffff0f7424 */ /* 0x000fce00078e00ff */
[----:B01-3--:R-:W-:Y:S05]  /*3fde0*/  WARPSYNC.COLLECTIVE R15, `(.L_x_7272) ;  /* 0x000000000f0c7348 */ /* 0x00bfea0003c00000 */
[----:B------:R-:W-:Y:S02]  /*3fdf0*/  ELECT P6, UR62, PT ;  /* 0x00000000003e782f */ /* 0x000fe400038c0000 */
[----:B------:R-:W-:Y:S01]  /*3fe00*/  MOV R14, UR62 ;  /* 0x0000003e000e7c02 */ /* 0x000fe20008000f00 */
[----:B01-3--:R-:W-:Y:S10]  /*3fe10*/  ENDCOLLECTIVE ;  /* 0x000000000000791b */ /* 0x00bff40003800000 */
.L_x_7272:
[----:B------:R-:W-:Y:S05]  /*3fe20*/  BSYNC B0 ;  /* 0x0000000000007941 */ /* 0x000fea0003800000 */
.L_x_7271:
[----:B------:R-:W-:Y:S05]  /*3fe30*/  BRA `(.L_x_7273) ;  /* 0xffffff8800147947 */ /* 0x000fea000383ffff */
.L_x_7111:
[----:B-1----:R1:W2:Y:S02]  /*3fe40*/  SYNCS.PHASECHK.TRANS64.TRYWAIT P0, [R0+URZ+0x38840], R2 ;  /* 0x03884002000075a7 */ /* 0x0022a4000800017f */
[----:B--2---:R-:W-:Y:S05]  /*3fe50*/  @!P0 NANOSLEEP.SYNCS 0x989680 ;  /* 0x009896800000895d */ /* 0x004fea0003900000 */
[----:B------:R-:W2:Y:S02]  /*3fe60*/  @!P0 SYNCS.PHASECHK.TRANS64 P0, [R0+URZ+0x38840], R2 ;  /* 0x03884002000085a7 */ /* 0x000ea4000800007f */
[----:B--2---:R-:W-:Y:S05]  /*3fe70*/  @!P0 BRA `(.L_x_7111) ;  /* 0xfffffffc00f08947 */ /* 0x004fea000383ffff */
[----:B------:R-:W-:Y:S05]  /*3fe80*/  BRA `(.L_x_7274) ;  /* 0xffffff88007c7947 */ /* 0x000fea000383ffff */
.L_x_7115:
        /* <DEDUP_REMOVED lines=10> */
.L_x_7275:
[----:B------:R0:W-:Y:S01]  /*3ff30*/  STL [R1+0x45c], R8 ;  /* 0x00045c0801007387 */ /* 0x0001e20000100800 */
[----:B------:R-:W-:Y:S02]  /*3ff40*/  IMAD.MOV.U32 R13, RZ, RZ, R3 ;  /* 0x000000ffff0d7224 */ /* 0x000fe400078e0003 */
[----:B------:R-:W-:-:S07]  /*3ff50*/  IMAD.MOV.U32 R4, RZ, RZ, R14 ;  /* 0x000000ffff047224 */ /* 0x000fce00078e000e */
[----:B0-----:R-:W-:Y:S05]  /*3ff60*/  WARPSYNC.COLLECTIVE R15, `(.L_x_7276) ;  /* 0x000000000f087348 */ /* 0x001fea0003c00000 */
[----:B------:R1:W2:Y:S02]  /*3ff70*/  SHFL.IDX P6, R14, R13, R12, R11 ;  /* 0x0000000c0d0e7389 */ /* 0x0002a400000c000b */
[----:B012---:R-:W-:Y:S01]  /*3ff80*/  ENDCOLLECTIVE ;  /* 0x000000000000791b */ /* 0x007fe20003800000 */
.L_x_7276:
[----:B------:R-:W-:Y:S02]  /*3ff90*/  IMAD.MOV.U32 R13, RZ, RZ, R2 ;  /* 0x000000ffff0d7224 */ /* 0x000fe400078e0002 */
[----:B------:R-:W-:Y:S02]  /*3ffa0*/  IMAD.MOV.U32 R12, RZ, RZ, 0x1 ;  /* 0x00000001ff0c7424 */ /* 0x000fe400078e00ff */
[----:B------:R-:W-:-:S07]  /*3ffb0*/  IMAD.MOV.U32 R5, RZ, RZ, R14 ;  /* 0x000000ffff057224 */ /* 0x000fce00078e000e */
[----:B------:R-:W-:Y:S05]  /*3ffc0*/  WARPSYNC.COLLECTIVE R15, `(.L_x_7277) ;  /* 0x000000000f087348 */ /* 0x000fea0003c00000 */
[----:B------:R0:W1:Y:S02]  /*3ffd0*/  SHFL.IDX P6, R14, R13, R12, R11 ;  /* 0x0000000c0d0e7389 */ /* 0x00006400000c000b */
[----:B01----:R-:W-:Y:S01]  /*3ffe0*/  ENDCOLLECTIVE ;  /* 0x000000000000791b */ /* 0x003fe20003800000 */
.L_x_7277:
[----:B------:R-:W-:Y:S02]  /*3fff0*/  IMAD.MOV.U32 R13, RZ, RZ, R3 ;  /* 0x000000ffff0d7224 */ /* 0x000fe400078e0003 */
[----:B------:R-:W-:-:S07]  /*40000*/  IMAD.MOV.U32 R6, RZ, RZ, R14 ;  /* 0x000000ffff067224 */ /* 0x000fce00078e000e */
[----:B------:R-:W-:Y:S05]  /*40010*/  WARPSYNC.COLLECTIVE R15, `(.L_x_7278) ;  /* 0x000000000f087348 */ /* 0x000fea0003c00000 */
[----:B------:R0:W1:Y:S02]  /*40020*/  SHFL.IDX P6, R14, R13, R12, R11 ;  /* 0x0000000c0d0e7389 */ /* 0x00006400000c000b */
[----:B01----:R-:W-:Y:S01]  /*40030*/  ENDCOLLECTIVE ;  /* 0x000000000000791b */ /* 0x003fe20003800000 */
.L_x_7278:
        /* <DEDUP_REMOVED lines=22> */
.L_x_7279:
        /* <DEDUP_REMOVED lines=10> */
.L_x_7280:
        /* <DEDUP_REMOVED lines=11> */
.L_x_7281:
        /* <DEDUP_REMOVED lines=14> */
.L_x_7282:
[----:B------:R-:W-:Y:S01]  /*403d0*/  IMAD.MOV.U32 R3, RZ, RZ, R14 ;  /* 0x000000ffff037224 */ /* 0x000fe200078e000e */
[----:B------:R-:W-:Y:S06]  /*403e0*/  BRA `(.L_x_7283) ;  /* 0xffffff8c00e07947 */ /* 0x000fec000383ffff */
.L_x_7119:
        /* <DEDUP_REMOVED lines=28> */
.L_x_7285:
[----:B------:R-:W-:Y:S05]  /*405b0*/  BSYNC B0 ;  /* 0x0000000000007941 */ /* 0x000fea0003800000 */
.L_x_7284:
        /* <DEDUP_REMOVED lines=12> */
.L_x_7286:
        /* <DEDUP_REMOVED lines=43> */
.L_x_7287:
        /* <DEDUP_REMOVED lines=18> */
.L_x_7288:
        /* <DEDUP_REMOVED lines=29> */
.L_x_7289:
        /* <DEDUP_REMOVED lines=13> */
.L_x_7290:
        /* <DEDUP_REMOVED lines=34> */
.L_x_7291:
[----:B------:R-:W-:Y:S02]  /*40f10*/  IMAD.MOV.U32 R13, RZ, RZ, R0 ;  /* 0x000000ffff0d7224 */ /* 0x000fe400078e0000 */
[----:B------:R-:W-:-:S07]  /*40f20*/  IMAD.MOV.U32 R4, RZ, RZ, R14 ;  /* 0x000000ffff047224 */ /* 0x000fce00078e000e */
[----:B------:R-:W-:Y:S05]  /*40f30*/  WARPSYNC.COLLECTIVE R15, `(.L_x_7292) ;  /* 0x000000000f087348 */ /* 0x000fea0003c00000 */
[----:B------:R0:W1:Y:S02]  /*40f40*/  SHFL.IDX P6, R14, R13, R12, R11 ;  /* 0x0000000c0d0e7389 */ /* 0x00006400000c000b */
[----:B01----:R-:W-:Y:S01]  /*40f50*/  ENDCOLLECTIVE ;  /* 0x000000000000791b */ /* 0x003fe20003800000 */
.L_x_7292:
[----:B------:R-:W-:Y:S01]  /*40f60*/  IMAD.MOV.U32 R0, RZ, RZ, R14 ;  /* 0x000000ffff007224 */ /* 0x000fe200078e000e */
[----:B------:R-:W-:Y:S06]  /*40f70*/  BRA `(.L_x_7293) ;  /* 0xffffff9000bc7947 */ /* 0x000fec000383ffff */
.L_x_7124:
[----:B0-----:R-:W3:Y:S02]  /*40f80*/  LDL R2, [R1+0x430] ;  /* 0x0004300001027983 */ /* 0x001ee40000100800 */
[----:B---3--:R0:W3:Y:S02]  /*40f90*/  SYNCS.PHASECHK.TRANS64.TRYWAIT P0, [R2+URZ+0x38820], R0 ;  /* 0x03882000020075a7 */ /* 0x0080e4000800017f */
[----:B---3--:R-:W-:Y:S05]  /*40fa0*/  @!P0 NANOSLEEP.SYNCS 0x989680 ;  /* 0x009896800000895d */ /* 0x008fea0003900000 */
[----:B------:R-:W3:Y:S02]  /*40fb0*/  @!P0 SYNCS.PHASECHK.TRANS64 P0, [R2+URZ+0x38820], R0 ;  /* 0x03882000020085a7 */ /* 0x000ee4000800007f */
[----:B---3--:R-:W-:Y:S05]  /*40fc0*/  @!P0 BRA `(.L_x_7124) ;  /* 0xfffffffc00ec8947 */ /* 0x008fea000383ffff */
[----:B------:R-:W-:Y:S05]  /*40fd0*/  BRA `(.L_x_7294) ;  /* 0xffffff94007c7947 */ /* 0x000fea000383ffff */
.L_x_7128:
[----:B0-----:R0:W1:Y:S02]  /*40fe0*/  SYNCS.PHASECHK.TRANS64.TRYWAIT P0, [R0+URZ+0x38860], R2 ;  /* 0x03886002000075a7 */ /* 0x001064000800017f */
[----:B-1----:R-:W-:Y:S05]  /*40ff0*/  @!P0 NANOSLEEP.SYNCS 0x989680 ;  /* 0x009896800000895d */ /* 0x002fea0003900000 */
[----:B------:R-:W1:Y:S02]  /*41000*/  @!P0 SYNCS.PHASECHK.TRANS64 P0, [R0+URZ+0x38860], R2 ;  /* 0x03886002000085a7 */ /* 0x000e64000800007f */
[----:B-1----:R-:W-:Y:S05]  /*41010*/  @!P0 BRA `(.L_x_7128) ;  /* 0xfffffffc00f08947 */ /* 0x002fea000383ffff */
[----:B------:R-:W-:Y:S05]  /*41020*/  BRA `(.L_x_7295) ;  /* 0xffffff9400ac7947 */ /* 0x000fea000383ffff */
.L_x_7147:
[----:B0-----:R0:W1:Y:S02]  /*41030*/  SYNCS.PHASECHK.TRANS64.TRYWAIT P0, [R2+URZ+0x38840], R5 ;  /* 0x03884005020075a7 */ /* 0x001064000800017f */
[----:B-1----:R-:W-:Y:S05]  /*41040*/  @!P0 NANOSLEEP.SYNCS 0x989680 ;  /* 0x009896800000895d */ /* 0x002fea0003900000 */
[----:B------:R-:W1:Y:S02]  /*41050*/  @!P0 SYNCS.PHASECHK.TRANS64 P0, [R2+URZ+0x38840], R5 ;  /* 0x03884005020085a7 */ /* 0x000e64000800007f */
[----:B-1----:R-:W-:Y:S05]  /*41060*/  @!P0 BRA `(.L_x_7147) ;  /* 0xfffffffc00f08947 */ /* 0x002fea000383ffff */
[----:B------:R-:W-:Y:S05]  /*41070*/  BRA `(.L_x_7296) ;  /* 0xffffffa000b87947 */ /* 0x000fea000383ffff */
.L_x_7152:
[----:B-1----:R1:W3:Y:S02]  /*41080*/  SYNCS.PHASECHK.TRANS64.TRYWAIT P0, [R2+URZ+0x38860], R5 ;  /* 0x03886005020075a7 */ /* 0x0022e4000800017f */
[----:B---3--:R-:W-:Y:S05]  /*41090*/  @!P0 NANOSLEEP.SYNCS 0x989680 ;  /* 0x009896800000895d */ /* 0x008fea0003900000 */
[----:B------:R-:W3:Y:S02]  /*410a0*/  @!P0 SYNCS.PHASECHK.TRANS64 P0, [R2+URZ+0x38860], R5 ;  /* 0x03886005020085a7 */ /* 0x000ee4000800007f */
[----:B---3--:R-:W-:Y:S05]  /*410b0*/  @!P0 BRA `(.L_x_7152) ;  /* 0xfffffffc00f08947 */ /* 0x008fea000383ffff */
[----:B------:R-:W-:Y:S05]  /*410c0*/  BRA `(.L_x_7297) ;  /* 0xffffffa4003c7947 */ /* 0x000fea000383ffff */
.L_x_7167:
[----:B0-----:R0:W1:Y:S02]  /*410d0*/  SYNCS.PHASECHK.TRANS64.TRYWAIT P0, [R3+URZ+0x38840], R2 ;  /* 0x03884002030075a7 */ /* 0x001064000800017f */
[----:B-1----:R-:W-:Y:S05]  /*410e0*/  @!P0 NANOSLEEP.SYNCS 0x989680 ;  /* 0x009896800000895d */ /* 0x002fea0003900000 */
[----:B------:R-:W1:Y:S02]  /*410f0*/  @!P0 SYNCS.PHASECHK.TRANS64 P0, [R3+URZ+0x38840], R2 ;  /* 0x03884002030085a7 */ /* 0x000e64000800007f */
[----:B-1----:R-:W-:Y:S05]  /*41100*/  @!P0 BRA `(.L_x_7167) ;  /* 0xfffffffc00f08947 */ /* 0x002fea000383ffff */
[----:B------:R-:W-:Y:S05]  /*41110*/  BRA `(.L_x_7298) ;  /* 0xffffffb0002c7947 */ /* 0x000fea000383ffff */
.L_x_7172:
[----:B-1----:R1:W3:Y:S02]  /*41120*/  SYNCS.PHASECHK.TRANS64.TRYWAIT P0, [R3+URZ+0x38860], R2 ;  /* 0x03886002030075a7 */ /* 0x0022e4000800017f */
[----:B---3--:R-:W-:Y:S05]  /*41130*/  @!P0 NANOSLEEP.SYNCS 0x989680 ;  /* 0x009896800000895d */ /* 0x008fea0003900000 */
[----:B------:R-:W3:Y:S02]  /*41140*/  @!P0 SYNCS.PHASECHK.TRANS64 P0, [R3+URZ+0x38860], R2 ;  /* 0x03886002030085a7 */ /* 0x000ee4000800007f */
[----:B---3--:R-:W-:Y:S05]  /*41150*/  @!P0 BRA `(.L_x_7172) ;  /* 0xfffffffc00f08947 */ /* 0x008fea000383ffff */
[----:B------:R-:W-:Y:S05]  /*41160*/  BRA `(.L_x_7299) ;  /* 0xffffffb000ac7947 */ /* 0x000fea000383ffff */
.L_x_7187:
[----:B0-----:R0:W1:Y:S02]  /*41170*/  SYNCS.PHASECHK.TRANS64.TRYWAIT P0, [R3+URZ+0x38840], R2 ;  /* 0x03884002030075a7 */ /* 0x001064000800017f */
[----:B-1----:R-:W-:Y:S05]  /*41180*/  @!P0 NANOSLEEP.SYNCS 0x989680 ;  /* 0x009896800000895d */ /* 0x002fea0003900000 */
[----:B------:R-:W1:Y:S02]  /*41190*/  @!P0 SYNCS.PHASECHK.TRANS64 P0, [R3+URZ+0x38840], R2 ;  /* 0x03884002030085a7 */ /* 0x000e64000800007f */
[----:B-1----:R-:W-:Y:S05]  /*411a0*/  @!P0 BRA `(.L_x_7187) ;  /* 0xfffffffc00f08947 */ /* 0x002fea000383ffff */
[----:B------:R-:W-:Y:S05]  /*411b0*/  BRA `(.L_x_7300) ;  /* 0xffffffbc00787947 */ /* 0x000fea000383ffff */
.L_x_7192:
[----:B-1----:R1:W3:Y:S02]  /*411c0*/  SYNCS.PHASECHK.TRANS64.TRYWAIT P0, [R3+URZ+0x38860], R2 ;  /* 0x03886002030075a7 */ /* 0x0022e4000800017f */
[----:B---3--:R-:W-:Y:S05]  /*411d0*/  @!P0 NANOSLEEP.SYNCS 0x989680 ;  /* 0x009896800000895d */ /* 0x008fea0003900000 */
[----:B------:R-:W3:Y:S02]  /*411e0*/  @!P0 SYNCS.PHASECHK.TRANS64 P0, [R3+URZ+0x38860], R2 ;  /* 0x03886002030085a7 */ /* 0x000ee4000800007f */
[----:B---3--:R-:W-:Y:S05]  /*411f0*/  @!P0 BRA `(.L_x_7192) ;  /* 0xfffffffc00f08947 */ /* 0x008fea000383ffff */
[----:B------:R-:W-:Y:S05]  /*41200*/  BRA `(.L_x_7301) ;  /* 0xffffffbc00fc7947 */ /* 0x000fea000383ffff */
.L_x_7208:
[----:B------:R-:W-:Y:S01]  /*41210*/  BSSY B0, `(.L_x_7302) ;  /* 0x0000008000007945 */ /* 0x000fe20003800000 */
[----:B------:R-:W-:Y:S02]  /*41220*/  IMAD.MOV.U32 R13, RZ, RZ, R16 ;  /* 0x000000ffff0d7224 */ /* 0x000fe400078e0010 */
[----:B------:R-:W-:Y:S02]  /*41230*/  IMAD.MOV.U32 R12, RZ, RZ, RZ ;  /* 0x000000ffff0c7224 */ /* 0x000fe400078e00ff */
[----:B0-----:R-:W-:Y:S02]  /*41240*/  IMAD.MOV.U32 R11, RZ, RZ, 0x1f ;  /* 0x0000001fff0b7424 */ /* 0x001fe400078e00ff */
[----:B------:R-:W-:-:S07]  /*41250*/  IMAD.MOV.U32 R15, RZ, RZ, -0x1 ;  /* 0xffffffffff0f7424 */ /* 0x000fce00078e00ff */
[----:B--2---:R-:W-:Y:S05]  /*41260*/  WARPSYNC.COLLECTIVE R15, `(.L_x_7303) ;  /* 0x000000000f087348 */ /* 0x004fea0003c00000 */
[----:B------:R0:W1:Y:S02]  /*41270*/  SHFL.IDX P6, R14, R13, R12, R11 ;  /* 0x0000000c0d0e7389 */ /* 0x00006400000c000b */
[----:B012---:R-:W-:Y:S01]  /*41280*/  ENDCOLLECTIVE ;  /* 0x000000000000791b */ /* 0x007fe20003800000 */
.L_x_7303:
[----:B------:R-:W-:Y:S05]  /*41290*/  BSYNC B0 ;  /* 0x0000000000007941 */ /* 0x000fea0003800000 */
.L_x_7302:
        /* <DEDUP_REMOVED lines=9> */
.L_x_7304:
        /* <DEDUP_REMOVED lines=18> */
.L_x_7305:
        /* <DEDUP_REMOVED lines=8> */
.L_x_7306:
        /* <DEDUP_REMOVED lines=8> */
.L_x_7307:
        /* <DEDUP_REMOVED lines=8> */
.L_x_7308:
        /* <DEDUP_REMOVED lines=8> */
.L_x_7309:
        /* <DEDUP_REMOVED lines=9> */
.L_x_7310:
[----:B------:R-:W-:Y:S01]  /*416e0*/  IMAD.MOV.U32 R16, RZ, RZ, R14 ;  /* 0x000000ffff107224 */ /* 0x000fe200078e000e */
[----:B------:R-:W-:Y:S06]  /*416f0*/  BRA `(.L_x_7311) ;  /* 0xffffffc800387947 */ /* 0x000fec000383ffff */
.L_x_7213:
        /* <DEDUP_REMOVED lines=8> */
.L_x_7313:
[----:B------:R-:W-:Y:S05]  /*41780*/  BSYNC B0 ;  /* 0x0000000000007941 */ /* 0x000fea0003800000 */
.L_x_7312:
        /* <DEDUP_REMOVED lines=10> */
.L_x_7314:
        /* <DEDUP_REMOVED lines=8> */
.L_x_7315:
        /* <DEDUP_REMOVED lines=8> */
.L_x_7316:
        /* <DEDUP_REMOVED lines=8> */
.L_x_7317:
        /* <DEDUP_REMOVED lines=9> */
.L_x_7318:
[----:B------:R-:W-:Y:S01]  /*41a40*/  IMAD.MOV.U32 R16, RZ, RZ, R14 ;  /* 0x000000ffff107224 */ /* 0x000fe200078e000e */
[----:B------:R-:W-:Y:S06]  /*41a50*/  BRA `(.L_x_7319) ;  /* 0xffffffc400fc7947 */ /* 0x000fec000383ffff */
.L_x_7215:
[----:B------:R-:W-:Y:S01]  /*41a60*/  BSSY B0, `(.L_x_7320) ;  /* 0x0000006000007945 */ /* 0x000fe20003800000 */
[----:B------:R-:W-:Y:S01]  /*41a70*/  PLOP3.LUT P6, PT, P6, PT, PT, 0x8, 0x0 ;  /* 0x000000000000781c */ /* 0x000fe200037ce170 */
[----:B------:R-:W-:-:S12]  /*41a80*/  IMAD.MOV.U32 R15, RZ, RZ, -0x1 ;  /* 0xffffffffff0f7424 */ /* 0x000fd800078e00ff */
[----:B0-2---:R-:W-:Y:S05]  /*41a90*/  WARPSYNC.COLLECTIVE R15, `(.L_x_7321) ;  /* 0x000000000f087348 */ /* 0x005fea0003c00000 */
[----:B------:R-:W-:Y:S01]  /*41aa0*/  VOTE.ANY R14, PT, P6 ;  /* 0x00000000000e7806 */ /* 0x000fe200030e0100 */
[----:B0-2---:R-:W-:Y:S06]  /*41ab0*/  ENDCOLLECTIVE ;  /* 0x000000000000791b */ /* 0x005fec0003800000 */
.L_x_7321:
[----:B------:R-:W-:Y:S05]  /*41ac0*/  BSYNC B0 ;  /* 0x0000000000007941 */ /* 0x000fea0003800000 */
.L_x_7320:
        /* <DEDUP_REMOVED lines=9> */
.L_x_7322:
[----:B------:R-:W-:Y:S01]  /*41b60*/  IMAD.MOV.U32 R17, RZ, RZ, R14 ;  /* 0x000000ffff117224 */ /* 0x000fe200078e000e */
[----:B------:R-:W-:Y:S06]  /*41b70*/  BRA `(.L_x_7323) ;  /* 0xffffffc400ec7947 */ /* 0x000fec000383ffff */
.L_x_7217:
[----:B------:R-:W-:Y:S01]  /*41b80*/  BSSY B0, `(.L_x_7324) ;  /* 0x0000007000007945 */ /* 0x000fe20003800000 */
[----:B------:R-:W-:Y:S02]  /*41b90*/  IMAD.MOV.U32 R13, RZ, RZ, R2 ;  /* 0x000000ffff0d7224 */ /* 0x000fe400078e0002 */
[----:B------:R-:W-:Y:S02]  /*41ba0*/  IMAD.MOV.U32 R11, RZ, RZ, 0x1f ;  /* 0x0000001fff0b7424 */ /* 0x000fe400078e00ff */
[----:B------:R-:W-:-:S07]  /*41bb0*/  IMAD.MOV.U32 R15, RZ, RZ, -0x1 ;  /* 0xffffffffff0f7424 */ /* 0x000fce00078e00ff */
[----:B0123--:R-:W-:Y:S05]  /*41bc0*/  WARPSYNC.COLLECTIVE R15, `(.L_x_7325) ;  /* 0x000000000f087348 */ /* 0x00ffea0003c00000 */
[----:B------:R4:W0:Y:S02]  /*41bd0*/  SHFL.IDX P6, R14, R13, R12, R11 ;  /* 0x0000000c0d0e7389 */ /* 0x00082400000c000b */
[----:B01234-:R-:W-:Y:S01]  /*41be0*/  ENDCOLLECTIVE ;  /* 0x000000000000791b */ /* 0x01ffe20003800000 */
.L_x_7325:
[----:B------:R-:W-:Y:S05]  /*41bf0*/  BSYNC B0 ;  /* 0x0000000000007941 */ /* 0x000fea0003800000 */
.L_x_7324:
[----:B------:R-:W-:Y:S01]  /*41c00*/  IMAD.MOV.U32 R2, RZ, RZ, R14 ;  /* 0x000000ffff027224 */ /* 0x000fe200078e000e */
[----:B------:R-:W-:Y:S06]  /*41c10*/  BRA `(.L_x_7326) ;  /* 0xffffffc400e07947 */ /* 0x000fec000383ffff */
.L_x_7221:
[----:B0-----:R0:W1:Y:S02]  /*41c20*/  SYNCS.PHASECHK.TRANS64.TRYWAIT P0, [R0+URZ+0x38820], R3 ;  /* 0x03882003000075a7 */ /* 0x001064000800017f */
[----:B-1----:R-:W-:Y:S05]  /*41c30*/  @!P0 NANOSLEEP.SYNCS 0x989680 ;  /* 0x009896800000895d */ /* 0x002fea0003900000 */
[----:B------:R-:W1:Y:S02]  /*41c40*/  @!P0 SYNCS.PHASECHK.TRANS64 P0, [R0+URZ+0x38820], R3 ;  /* 0x03882003000085a7 */ /* 0x000e64000800007f */
[----:B-1----:R-:W-:Y:S05]  /*41c50*/  @!P0 BRA `(.L_x_7221) ;  /* 0xfffffffc00f08947 */ /* 0x002fea000383ffff */
[----:B------:R-:W-:Y:S05]  /*41c60*/  BRA `(.L_x_7327) ;  /* 0xffffffcc00647947 */ /* 0x000fea000383ffff */
.L_x_7222:
        /* <DEDUP_REMOVED lines=11> */
.L_x_7329:
[----:B------:R-:W-:Y:S05]  /*41d20*/  BSYNC B0 ;  /* 0x0000000000007941 */ /* 0x000fea0003800000 */
.L_x_7328:
[----:B------:R-:W-:Y:S05]  /*41d30*/  BRA `(.L_x_7330) ;  /* 0xffffffcc004c7947 */ /* 0x000fea000383ffff */
.L_x_7223:
[----:B------:R-:W-:Y:S01]  /*41d40*/  BSSY B0, `(.L_x_7331) ;  /* 0x0000006000007945 */ /* 0x000fe20003800000 */
[----:B------:R-:W-:-:S07]  /*41d50*/  IMAD.MOV.U32 R15, RZ, RZ, -0x1 ;  /* 0xffffffffff0f7424 */ /* 0x000fce00078e00ff */
[----:B012---:R-:W-:Y:S05]  /*41d60*/  WARPSYNC.COLLECTIVE R15, `(.L_x_7332) ;  /* 0x000000000f0c7348 */ /* 0x007fea0003c00000 */
[----:B------:R-:W-:Y:S02]  /*41d70*/  ELECT P6, UR62, PT ;  /* 0x00000000003e782f */ /* 0x000fe400038c0000 */
[----:B------:R-:W-:Y:S01]  /*41d80*/  MOV R14, UR62 ;  /* 0x0000003e000e7c02 */ /* 0x000fe20008000f00 */
[----:B012---:R-:W-:Y:S10]  /*41d90*/  ENDCOLLECTIVE ;  /* 0x000000000000791b */ /* 0x007ff40003800000 */
.L_x_7332:
[----:B------:R-:W-:Y:S05]  /*41da0*/  BSYNC B0 ;  /* 0x0000000000007941 */ /* 0x000fea0003800000 */
.L_x_7331:
[----:B------:R-:W-:Y:S05]  /*41db0*/  BRA `(.L_x_7333) ;  /* 0xffffffcc00407947 */ /* 0x000fea000383ffff */
.L_x_7225:
[----:B0-----:R0:W1:Y:S02]  /*41dc0*/  SYNCS.PHASECHK.TRANS64.TRYWAIT P0, [R6+URZ], R5 ;  /* 0x00000005060075a7 */ /* 0x001064000800017f */
[----:B-1----:R-:W-:Y:S05]  /*41dd0*/  @!P0 NANOSLEEP.SYNCS 0x989680 ;  /* 0x009896800000895d */ /* 0x002fea0003900000 */
[----:B------:R-:W1:Y:S02]  /*41de0*/  @!P0 SYNCS.PHASECHK.TRANS64 P0, [R6+URZ], R5 ;  /* 0x00000005060085a7 */ /* 0x000e64000800007f */
[----:B-1----:R-:W-:Y:S05]  /*41df0*/  @!P0 BRA `(.L_x_7225) ;  /* 0xfffffffc00f08947 */ /* 0x002fea000383ffff */
[----:B------:R-:W-:Y:S05]  /*41e00*/  BRA `(.L_x_7334) ;  /* 0xffffffcc007c7947 */ /* 0x000fea000383ffff */
.L_x_7226:
[----:B-1----:R1:W3:Y:S02]  /*41e10*/  SYNCS.PHASECHK.TRANS64.TRYWAIT P0, [R7+URZ], R2 ;  /* 0x00000002070075a7 */ /* 0x0022e4000800017f */
[----:B---3--:R-:W-:Y:S05]  /*41e20*/  @!P0 NANOSLEEP.SYNCS 0x989680 ;  /* 0x009896800000895d */ /* 0x008fea0003900000 */
[----:B------:R-:W3:Y:S02]  /*41e30*/  @!P0 SYNCS.PHASECHK.TRANS64 P0, [R7+URZ], R2 ;  /* 0x00000002070085a7 */ /* 0x000ee4000800007f */
[----:B---3--:R-:W-:Y:S05]  /*41e40*/  @!P0 BRA `(.L_x_7226) ;  /* 0xfffffffc00f08947 */ /* 0x008fea000383ffff */
[----:B------:R-:W-:Y:S05]  /*41e50*/  BRA `(.L_x_7335) ;  /* 0xffffffcc00707947 */ /* 0x000fea000383ffff */
.L_x_7228:
[----:B---3--:R3:W4:Y:S02]  /*41e60*/  SYNCS.PHASECHK.TRANS64.TRYWAIT P0, [R4+URZ], R5 ;  /* 0x00000005040075a7 */ /* 0x008724000800017f */
[----:B----4-:R-:W-:Y:S05]  /*41e70*/  @!P0 NANOSLEEP.SYNCS 0x989680 ;  /* 0x009896800000895d */ /* 0x010fea0003900000 */
[----:B------:R-:W4:Y:S02]  /*41e80*/  @!P0 SYNCS.PHASECHK.TRANS64 P0, [R4+URZ], R5 ;  /* 0x00000005040085a7 */ /* 0x000f24000800007f */
[----:B----4-:R-:W-:Y:S05]  /*41e90*/  @!P0 BRA `(.L_x_7228) ;  /* 0xfffffffc00f08947 */ /* 0x010fea000383ffff */
[----:B------:R-:W-:Y:S05]  /*41ea0*/  BRA `(.L_x_7336) ;  /* 0xffffffcc00787947 */ /* 0x000fea000383ffff */
        .type           $_ZN7cutlass13device_kernelIN5flash11enable_sm90INS1_16FlashAttnFwdSm90INS1_25CollectiveMainloopFwdSm90ILi2EN4cute5tupleIJNS5_1CILi1EEES8_S8_EEENS6_IJNS7_ILi64EEESA_SA_EEELi512ENS_10bfloat16_tEfNS_4arch4Sm90ELb0ELb1ELb1ELb1ELb0ELb1ELb1ELb0ELb0ELb1ELb0ELb0EEENS1_21CollectiveEpilogueFwdINS6_IJSA_NS7_ILi512EEESA_EEES9_SC_SE_Li256ELb1ELb1ELb0ELb0EEENS1_36VarlenDynamicPersistentTileSchedulerILi64ELi64ELi256ELi128ELb0ELb1ELb1ELb1ELb0ELb1EEEEEEEEEvNT_6ParamsE$_ZZN5flash25CollectiveMainloopFwdSm90ILi2EN4cute5tupleIJNS1_1CILi1EEES4_S4_EEENS2_IJNS3_ILi64EEES6_S6_EEELi512EN7cutlass10bfloat16_tEfNS8_4arch4Sm90ELb0ELb1ELb1ELb1ELb0ELb1ELb1ELb0ELb0ELb1ELb0ELb0EE3mmaINS_16FlashAttnFwdSm90ISC_NS_21CollectiveEpilogueFwdINS2_IJS6_NS3_ILi512EEES6_EEES5_S9_SB_Li256ELb1ELb1ELb0ELb0EEENS_36VarlenDynamicPersistentTileSchedulerILi64ELi64ELi256ELi128ELb0ELb1ELb1ELb1ELb0ELb1EEEE13SharedStorageENS1_6TensorINS1_11ArrayEngineIfLm128EEENS1_6LayoutINS2_IJNS2_IJNS3_ILi2EEESR_NS3_ILi32EEEEEES4_S4_EEENS2_IJNS2_IJS4_SR_NS3_ILi4EEEEEENS3_ILi0EEESX_EEEEEEENS_7SoftmaxILi2ELi0EEEEEbRKNSC_6ParamsENS8_25PipelineTmaAsyncNoClusterILi2ENS8_16PipelineTmaAsyncILi2EEEEES19_RNS8_13PipelineStateILj2EEERT0_RT1_iRiRKNS_16SeqlenInfoQKNewKILb1ELb1EEENS2_IJiiiiEEERT_ENKUliT_T0_T1_E_clIZSD_ISM_S10_S12_EbS15_S19_S19_S1C_S1E_S1G_iS1H_S1L_S1M_S1O_EUlRS1P_iE0_NS3_ILb1EEES1W_EEDaiS1P_S1Q_S1R_,@function
        .size           $_ZN7cutlass13device_kernelIN5flash11enable_sm90INS1_16FlashAttnFwdSm90INS1_25CollectiveMainloopFwdSm90ILi2EN4cute5tupleIJNS5_1CILi1EEES8_S8_EEENS6_IJNS7_ILi64EEESA_SA_EEELi512ENS_10bfloat16_tEfNS_4arch4Sm90ELb0ELb1ELb1ELb1ELb0ELb1ELb1ELb0ELb0ELb1ELb0ELb0EEENS1_21CollectiveEpilogueFwdINS6_IJSA_NS7_ILi512EEESA_EEES9_SC_SE_Li256ELb1ELb1ELb0ELb0EEENS1_36VarlenDynamicPersistentTileSchedulerILi64ELi64ELi256ELi128ELb0ELb1ELb1ELb1ELb0ELb1EEEEEEEEEvNT_6ParamsE$_ZZN5flash25CollectiveMainloopFwdSm90ILi2EN4cute5tupleIJNS1_1CILi1EEES4_S4_EEENS2_IJNS3_ILi64EEES6_S6_EEELi512EN7cutlass10bfloat16_tEfNS8_4arch4Sm90ELb0ELb1ELb1ELb1ELb0ELb1ELb1ELb0ELb0ELb1ELb0ELb0EE3mmaINS_16FlashAttnFwdSm90ISC_NS_21CollectiveEpilogueFwdINS2_IJS6_NS3_ILi512EEES6_EEES5_S9_SB_Li256ELb1ELb1ELb0ELb0EEENS_36VarlenDynamicPersistentTileSchedulerILi64ELi64ELi256ELi128ELb0ELb1ELb1ELb1ELb0ELb1EEEE13SharedStorageENS1_6TensorINS1_11ArrayEngineIfLm128EEENS1_6LayoutINS2_IJNS2_IJNS3_ILi2EEESR_NS3_ILi32EEEEEES4_S4_EEENS2_IJNS2_IJS4_SR_NS3_ILi4EEEEEENS3_ILi0EEESX_EEEEEEENS_7SoftmaxILi2ELi0EEEEEbRKNSC_6ParamsENS8_25PipelineTmaAsyncNoClusterILi2ENS8_16PipelineTmaAsyncILi2EEEEES19_RNS8_13PipelineStateILj2EEERT0_RT1_iRiRKNS_16SeqlenInfoQKNewKILb1ELb1EEENS2_IJiiiiEEERT_ENKUliT_T0_T1_E_clIZSD_ISM_S10_S12_EbS15_S19_S19_S1C_S1E_S1G_iS1H_S1L_S1M_S1O_EUlRS1P_iE0_NS3_ILb1EEES1W_EEDaiS1P_S1Q_S1R_,(.L_x_15297 - $_ZN7cutlass13device_kernelIN5flash11enable_sm90INS1_16FlashAttnFwdSm90INS1_25CollectiveMainloopFwdSm90ILi2EN4cute5tupleIJNS5_1CILi1EEES8_S8_EEENS6_IJNS7_ILi64EEESA_SA_EEELi512ENS_10bfloat16_tEfNS_4arch4Sm90ELb0ELb1ELb1ELb1ELb0ELb1ELb1ELb0ELb0ELb1ELb0ELb0EEENS1_21CollectiveEpilogueFwdINS6_IJSA_NS7_ILi512EEESA_EEES9_SC_SE_Li256ELb1ELb1ELb0ELb0EEENS1_36VarlenDynamicPersistentTileSchedulerILi64ELi64ELi256ELi128ELb0ELb1ELb1ELb1ELb0ELb1EEEEEEEEEvNT_6ParamsE$_ZZN5flash25CollectiveMainloopFwdSm90ILi2EN4cute5tupleIJNS1_1CILi1EEES4_S4_EEENS2_IJNS3_ILi64EEES6_S6_EEELi512EN7cutlass10bfloat16_tEfNS8_4arch4Sm90ELb0ELb1ELb1ELb1ELb0ELb1ELb1ELb0ELb0ELb1ELb0ELb0EE3mmaINS_16FlashAttnFwdSm90ISC_NS_21CollectiveEpilogueFwdINS2_IJS6_NS3_ILi512EEES6_EEES5_S9_SB_Li256ELb1ELb1ELb0ELb0EEENS_36VarlenDynamicPersistentTileSchedulerILi64ELi64ELi256ELi128ELb0ELb1ELb1ELb1ELb0ELb1EEEE13SharedStorageENS1_6TensorINS1_11ArrayEngineIfLm128EEENS1_6LayoutINS2_IJNS2_IJNS3_ILi2EEESR_NS3_ILi32EEEEEES4_S4_EEENS2_IJNS2_IJS4_SR_NS3_ILi4EEEEEENS3_ILi0EEESX_EEEEEEENS_7SoftmaxILi2ELi0EEEEEbRKNSC_6ParamsENS8_25PipelineTmaAsyncNoClusterILi2ENS8_16PipelineTmaAsyncILi2EEEEES19_RNS8_13PipelineStateILj2EEERT0_RT1_iRiRKNS_16SeqlenInfoQKNewKILb1ELb1EEENS2_IJiiiiEEERT_ENKUliT_T0_T1_E_clIZSD_ISM_S10_S12_EbS15_S19_S19_S1C_S1E_S1G_iS1H_S1L_S1M_S1O_EUlRS1P_iE0_NS3_ILb1EEES1W_EEDaiS1P_S1Q_S1R_)
$_ZN7cutlass13device_kernelIN5flash11enable_sm90INS1_16FlashAttnFwdSm90INS1_25CollectiveMainloopFwdSm90ILi2EN4cute5tupleIJNS5_1CILi1EEES8_S8_EEENS6_IJNS7_ILi64EEESA_SA_EEELi512ENS_10bfloat16_tEfNS_4arch4Sm90ELb0ELb1ELb1ELb1ELb0ELb1ELb1ELb0ELb0ELb1ELb0ELb0EEENS1_21CollectiveEpilogueFwdINS6_IJSA_NS7_ILi512EEESA_EEES9_SC_SE_Li256ELb1ELb1ELb0ELb0EEENS1_36VarlenDynamicPersistentTileSchedulerILi64ELi64ELi256ELi128ELb0ELb1ELb1ELb1ELb0ELb1EEEEEEEEEvNT_6ParamsE$_ZZN5flash25CollectiveMainloopFwdSm90ILi2EN4cute5tupleIJNS1_1CILi1EEES4_S4_EEENS2_IJNS3_ILi64EEES6_S6_EEELi512EN7cutlass10bfloat16_tEfNS8_4arch4Sm90ELb0ELb1ELb1ELb1ELb0ELb1ELb1ELb0ELb0ELb1ELb0ELb0EE3mmaINS_16FlashAttnFwdSm90ISC_NS_21CollectiveEpilogueFwdINS2_IJS6_NS3_ILi512EEES6_EEES5_S9_SB_Li256ELb1ELb1ELb0ELb0EEENS_36VarlenDynamicPersistentTileSchedulerILi64ELi64ELi256ELi128ELb0ELb1ELb1ELb1ELb0ELb1EEEE13SharedStorageENS1_6TensorINS1_11ArrayEngineIfLm128EEENS1_6LayoutINS2_IJNS2_IJNS3_ILi2EEESR_NS3_ILi32EEEEEES4_S4_EEENS2_IJNS2_IJS4_SR_NS3_ILi4EEEEEENS3_ILi0EEESX_EEEEEEENS_7SoftmaxILi2ELi0EEEEEbRKNSC_6ParamsENS8_25PipelineTmaAsyncNoClusterILi2ENS8_16PipelineTmaAsyncILi2EEEEES19_RNS8_13PipelineStateILj2EEERT0_RT1_iRiRKNS_16SeqlenInfoQKNewKILb1ELb1EEENS2_IJiiiiEEERT_ENKUliT_T0_T1_E_clIZSD_ISM_S10_S12_EbS15_S19_S19_S1C_S1E_S1G_iS1H_S1L_S1M_S1O_EUlRS1P_iE0_NS3_ILb1EEES1W_EEDaiS1P_S1Q_S1R_:
[----:B------:R-:W-:Y:S05]  /*41eb0*/  YIELD ;  /* 0x0000000000007946 */ /* 0x000fea0003800000 */
[----:B------:R-:W-:Y:S02]  /*41ec0*/  ULDC UR4, c[0x0][0x20] ;  /* 0x0000080000047ab9 */ /* 0x000fe40000000800 */
[----:B------:R-:W-:-:S05]  /*41ed0*/  VIADD R0, R0, -UR4 ;  /* 0x8000000400007c36 */ /* 0x000fca0008000000 */
[----:B------:R-:W2:Y:S01]  /*41ee0*/  LDL.64 R12, [R0+0x18] ;  /* 0x00001800000c7983 */ /* 0x000ea20000100a00 */
[----:B------:R-:W0:Y:S03]  /*41ef0*/  LDC.64 R2, c[0x0][0x208] ;  /* 0x00008200ff027b82 */ /* 0x000e260000000a00 */
[----:B------:R-:W3:Y:S01]  /*41f00*/  LDL.64 R6, [R0] ;  /* 0x0000000000067983 */ /* 0x000ee20000100a00 */
[----:B0-----:R-:W-:Y:S02]  /*41f10*/  R2UR UR4, R2 ;  /* 0x00000000020472ca */ /* 0x001fe400000e0000 */
[----:B------:R-:W-:-:S13]  /*41f20*/  R2UR UR5, R3 ;  /* 0x00000000030572ca */ /* 0x000fda00000e0000 */
[----:B--2---:R-:W2:Y:S01]  /*41f30*/  LD.E R4, desc[UR4][R12.64+0x1c] ;  /* 0x00001c040c047980 */ /* 0x004ea2000c101900 */
[C---:B------:R-:W-:Y:S02]  /*41f40*/  R2UR UR4, R2.reuse ;  /* 0x00000000020472ca */ /* 0x040fe400000e0000 */
[C---:B------:R-:W-:Y:S02]  /*41f50*/  R2UR UR5, R3.reuse ;  /* 0x00000000030572ca */ /* 0x040fe400000e0000 */
[----:B------:R-:W-:Y:S02]  /*41f60*/  R2UR UR6, R2 ;  /* 0x00000000020672ca */ /* 0x000fe400000e0000 */
[----:B------:R-:W-:Y:S01]  /*41f70*/  R2UR UR7, R3 ;  /* 0x00000000030772ca */ /* 0x000fe200000e0000 */
[----:B------:R-:W-:Y:S01]  /*41f80*/  BSSY B1, `(.L_x_7337) ;  /* 0x0000009000017945 */ /* 0x000fe20003800000 */
[----:B------:R-:W-:-:S07]  /*41f90*/  IMAD.MOV.U32 R5, RZ, RZ, R49 ;  /* 0x000000ffff057224 */ /* 0x000fce00078e0031 */
[----:B---3--:R0:W5:Y:S04]  /*41fa0*/  LD.E R9, desc[UR4][R6.64] ;  /* 0x0000000406097980 */ /* 0x008168000c101900 */
[----:B------:R0:W5:Y:S01]  /*41fb0*/  LD.E R11, desc[UR6][R6.64+0x4] ;  /* 0x00000406060b7980 */ /* 0x000162000c101900 */
[----:B--2---:R-:W-:-:S04]  /*41fc0*/  LOP3.LUT R4, R4, 0x1, RZ, 0xfc, !PT ;  /* 0x0000000104047812 */ /* 0x004fc800078efcff */
[----:B------:R-:W-:Y:S01]  /*41fd0*/  ISETP.NE.AND P0, PT, R4, 0x3, PT ;  /* 0x000000030400780c */ /* 0x000fe20003f05270 */
[----:B------:R-:W-:-:S12]  /*41fe0*/  IMAD.MOV.U32 R4, RZ, RZ, R32 ;  /* 0x000000ffff047224 */ /* 0x000fd800078e0020 */
[----:B0-----:R-:W-:Y:S05]  /*41ff0*/  @!P0 BRA `(.L_x_7338) ;  /* 0x0000000000048947 */ /* 0x001fea0003800000 */
[----:B------:R-:W-:Y:S01]  /*42000*/  BPT.TRAP 0x1 ;  /* 0x000000040000795c */ /* 0x000fe20000300000 */
.L_x_7338:
[----:B------:R-:W-:Y:S05]  /*42010*/  BSYNC B1 ;  /* 0x0000000000017941 */ /* 0x000fea0003800000 */
.L_x_7337:
        /* <DEDUP_REMOVED lines=17> */
.L_x_7340:
[----:B------:R-:W-:Y:S05]  /*42130*/  BSYNC B1 ;  /* 0x0000000000017941 */ /* 0x000fea0003800000 */
.L_x_7339:
        /* <DEDUP_REMOVED lines=10> */
.L_x_7342:
[----:B------:R-:W-:Y:S05]  /*421e0*/  BSYNC B1 ;  /* 0x0000000000017941 */ /* 0x000fea0003800000 */
.L_x_7341:
        /* <DEDUP_REMOVED lines=18> */
[----:B------:R-:W-:Y:S01]  /*42310*/  WARPGROUP.ARRIVE ;  /* 0x00000000000079c5 */ /* 0x000fe20000000000 */
[----:B------:R-:W-:Y:S01]  /*42320*/  IMAD.MOV.U32 R15, RZ, RZ, R21 ;  /* 0x000000ffff0f7224 */ /* 0x000fe200078e0015 */
[----:B------:R-:W-:Y:S01]  /*42330*/  R2UR UR8, R2 ;  /* 0x00000000020872ca */ /* 0x000fe200000e0000 */
[----:B------:R-:W-:Y:S01]  /*42340*/  IMAD.MOV.U32 R9, RZ, RZ, 0x1 ;  /* 0x00000001ff097424 */ /* 0x000fe200078e00ff */
[----:B------:R-:W-:-:S02]  /*42350*/  R2UR UR6, R14 ;  /* 0x000000000e0672ca */ /* 0x000fc400000e0000 */
[----:B------:R-:W-:Y:S02]  /*42360*/  R2UR UR7, R15 ;  /* 0x000000000f0772ca */ /* 0x000fe400000e0000 */
        /* <DEDUP_REMOVED lines=55> */
[----:B------:R-:W3:-:S12]  /*426e0*/  LDL.64 R6, [R0+0x30] ;  /* 0x0000300000067983 */ /* 0x000ed80000100a00 */
[----:B--2---:R-:W2:Y:S01]  /*426f0*/  LD.E R12, desc[UR4][R12.64] ;  /* 0x000000040c0c7980 */ /* 0x004ea2000c101900 */
[----:B---3--:R-:W-:Y:S01]  /*42700*/  MOV R6, R6 ;  /* 0x0000000600067202 */ /* 0x008fe20000000f00 */
[----:B------:R-:W-:Y:S01]  /*42710*/  BSSY B1, `(.L_x_7344) ;  /* 0x0000007000017945 */ /* 0x000fe20003800000 */
[----:B--2---:R-:W-:-:S04]  /*42720*/  LEA.HI R11, R12, R12, RZ, 0x1 ;  /* 0x0000000c0c0b7211 */ /* 0x004fc800078f08ff */
[----:B------:R-:W-:-:S05]  /*42730*/  LOP3.LUT R11, R11, 0xfffffffe, RZ, 0xc0, !PT ;  /* 0xfffffffe0b0b7812 */ /* 0x000fca00078ec0ff */
[----:B------:R-:W-:-:S05]  /*42740*/  IMAD.IADD R11, R12, 0x1, -R11 ;  /* 0x000000010c0b7824 */ /* 0x000fca00078e0a0b */
[----:B------:R-:W-:-:S04]  /*42750*/  SHF.L.U32 R11, R11, 0x1f, RZ ;  /* 0x0000001f0b0b7819 */ /* 0x000fc800000006ff */
[----:B------:R-:W1:Y:S02]  /*42760*/  SYNCS.PHASECHK.TRANS64.TRYWAIT P0, [R6+URZ+0x38810], R11 ;  /* 0x0388100b060075a7 */ /* 0x000e64000800017f */
[----:B01----:R-:W-:Y:S05]  /*42770*/  @!P0 BRA `(.L_x_7345) ;  /* 0x000000ec007c8947 */ /* 0x003fea0003800000 */
.L_x_7368:
[----:B------:R-:W-:Y:S05]  /*42780*/  BSYNC B1 ;  /* 0x0000000000017941 */ /* 0x000fea0003800000 */
.L_x_7344:
[----:B------:R-:W2:Y:S01]  /*42790*/  LDL.64 R12, [R0+0x40] ;  /* 0x00004000000c7983 */ /* 0x000ea20000100a00 */
[----:B------:R-:W-:Y:S02]  /*427a0*/  R2UR UR4, R2 ;  /* 0x00000000020472ca */ /* 0x000fe400000e0000 */
[----:B------:R-:W-:Y:S01]  /*427b0*/  R2UR UR5, R3 ;  /* 0x00000000030572ca */ /* 0x000fe200000e0000 */
[----:B0-----:R-:W3:-:S12]  /*427c0*/  LDL.64 R6, [R0] ;  /* 0x0000000000067983 */ /* 0x001ed80000100a00 */
[----:B--2---:R-:W2:Y:S01]  /*427d0*/  LD.E R14, desc[UR4][R12.64+0x1c] ;  /* 0x00001c040c0e7980 */ /* 0x004ea2000c101900 */
[----:B------:R-:W-:Y:S02]  /*427e0*/  R2UR UR6, R2 ;  /* 0x00000000020672ca */ /* 0x000fe400000e0000 */
[----:B------:R-:W-:Y:S01]  /*427f0*/  R2UR UR7, R3 ;  /* 0x00000000030772ca */ /* 0x000fe200000e0000 */
[----:B---3--:R0:W5:Y:S01]  /*42800*/  LD.E R11, desc[UR4][R6.64] ;  /* 0x00000004060b7980 */ /* 0x008162000c101900 */
[----:B------:R-:W-:Y:S11]  /*42810*/  BSSY B1, `(.L_x_7346) ;  /* 0x0000006000017945 */ /* 0x000ff60003800000 */
[----:B------:R0:W5:Y:S01]  /*42820*/  LD.E R18, desc[UR6][R6.64+0x4] ;  /* 0x0000040606127980 */ /* 0x000162000c101900 */
[----:B--2---:R-:W-:-:S04]  /*42830*/  LOP3.LUT R14, R14, 0x1, RZ, 0xfc, !PT ;  /* 0x000000010e0e7812 */ /* 0x004fc800078efcff */
[----:B------:R-:W-:-:S13]  /*42840*/  ISETP.NE.AND P0, PT, R14, 0x3, PT ;  /* 0x000000030e00780c */ /* 0x000fda0003f05270 */
[----:B0-----:R-:W-:Y:S05]  /*42850*/  @!P0 BRA `(.L_x_7347) ;  /* 0x0000000000048947 */ /* 0x001fea0003800000 */
[----:B------:R-:W-:Y:S01]  /*42860*/  BPT.TRAP 0x1 ;  /* 0x000000040000795c */ /* 0x000fe20000300000 */
.L_x_7347:
[----:B------:R-:W-:Y:S05]  /*42870*/  BSYNC B1 ;  /* 0x0000000000017941 */ /* 0x000fea0003800000 */
.L_x_7346:
        /* <DEDUP_REMOVED lines=17> */
.L_x_7349:
[----:B------:R-:W-:Y:S05]  /*42990*/  BSYNC B1 ;  /* 0x0000000000017941 */ /* 0x000fea0003800000 */
.L_x_7348:
        /* <DEDUP_REMOVED lines=10> */
.L_x_7351:
[----:B------:R-:W-:Y:S05]  /*42a40*/  BSYNC B1 ;  /* 0x0000000000017941 */ /* 0x000fea0003800000 */
.L_x_7350:
        /* <DEDUP_REMOVED lines=551> */
[----:B------:R-:W-:-:S02]  /*44cc0*/  R2UR UR8, R2 ;  /* 0x00000000020872ca */ /* 0x000fc400000e0000 */
[----:B------:R-:W-:Y:S02]  /*44cd0*/  SEL R18, R18, 0x3e, P0 ;  /* 0x0000003e12127807 */ /* 0x000fe40000000000 */
[----:B------:R-:W-:Y:S02]  /*44ce0*/  SEL R19, R19, 0xf80, P0 ;  /* 0x00000f8013137807 */ /* 0x000fe40000000000 */
[----:B------:R-:W-:Y:S02]  /*44cf0*/  R2UR UR9, R3 ;  /* 0x00000000030972ca */ /* 0x000fe400000e0000 */
[----:B------:R-:W-:Y:S01]  /*44d00*/  LOP3.LUT P0, RZ, R11, 0x7f, RZ, 0xc0, !PT ;  /* 0x0000007f0bff7812 */ /* 0x000fe2000780c0ff */
[----:B------:R-:W-:-:S05]  /*44d10*/  IMAD.IADD R18, R18, 0x1, R19 ;  /* 0x0000000112127824 */ /* 0x000fca00078e0213 */
[----:B------:R-:W-:-:S05]  /*44d20*/  LOP3.LUT R19, R18, 0x1e06, RZ, 0xc0, !PT ;  /* 0x00001e0612137812 */ /* 0x000fca00078ec0ff */
[----:B------:R-:W-:-:S05]  /*44d30*/  IMAD.IADD R18, R14, 0x1, R19 ;  /* 0x000000010e127824 */ /* 0x000fca00078e0213 */
[----:B------:R-:W-:Y:S01]  /*44d40*/  R2UR UR6, R18 ;  /* 0x00000000120672ca */ /* 0x000fe200000e0000 */
[----:B--2---:R-:W-:Y:S02]  /*44d50*/  IMAD.IADD R14, R19, 0x1, R12 ;  /* 0x00000001130e7824 */ /* 0x004fe400078e020c */
[----:B------:R-:W-:Y:S02]  /*44d60*/  IMAD.MOV.U32 R19, RZ, RZ, R15 ;  /* 0x000000ffff137224 */ /* 0x000fe400078e000f */
[----:B------:R-:W-:Y:S01]  /*44d70*/  IMAD.MOV.U32 R15, RZ, RZ, R13 ;  /* 0x000000ffff0f7224 */ /* 0x000fe200078e000d */
[----:B------:R-:W-:Y:S02]  /*44d80*/  R2UR UR4, R14 ;  /* 0x000000000e0472ca */ /* 0x000fe400000e0000 */
        /* <DEDUP_REMOVED lines=30> */
[----:B------:R-:W-:Y:S02]  /*44f70*/  R2UR UR10, R2 ;  /* 0x00000000020a72ca */ /* 0x000fe400000e0000 */
[----:B------:R-:W-:-:S09]  /*44f80*/  R2UR UR11, R3 ;  /* 0x00000000030b72ca */ /* 0x000fd200000e0000 */
[----:B------:R-:W4:Y:S04]  /*44f90*/  LD.E R62, desc[UR8][R4.64+0xc] ;  /* 0x00000c08043e7980 */ /* 0x000f28000c101900 */
[----:B------:R-:W4:Y:S04]  /*44fa0*/  LD.E R63, desc[UR10][R4.64+0x14] ;  /* 0x0000140a043f7980 */ /* 0x000f28000c101900 */
[----:B--2---:R-:W2:Y:S01]  /*44fb0*/  LD.E R58, desc[UR4][R6.64] ;  /* 0x00000004063a7980 */ /* 0x004ea2000c101900 */
[----:B------:R-:W-:Y:S02]  /*44fc0*/  R2UR UR4, R2 ;  /* 0x00000000020472ca */ /* 0x000fe400000e0000 */
[----:B------:R-:W-:Y:S01]  /*44fd0*/  R2UR UR5, R3 ;  /* 0x00000000030572ca */ /* 0x000fe200000e0000 */
[----:B------:R-:W4:-:S12]  /*44fe0*/  LD.E R7, desc[UR12][R4.64+0x18] ;  /* 0x0000180c04077980 */ /* 0x000f18000c101900 */
[----:B------:R-:W4:Y:S01]  /*44ff0*/  LD.E R59, desc[UR4][R4.64] ;  /* 0x00000004043b7980 */ /* 0x000f22000c101900 */
[----:B------:R-:W-:Y:S02]  /*45000*/  R2UR UR4, R2 ;  /* 0x00000000020472ca */ /* 0x000fe400000e0000 */
[----:B------:R-:W-:Y:S02]  /*45010*/  R2UR UR5, R3 ;  /* 0x00000000030572ca */ /* 0x000fe400000e0000 */
[----:B---3--:R-:W-:-:S11]  /*45020*/  ISETP.NE.AND P1, PT, R9, 0x1, PT ;  /* 0x000000010900780c */ /* 0x008fd60003f25270 */
[----:B------:R-:W3:Y:S02]  /*45030*/  LD.E R56, desc[UR4][R56.64] ;  /* 0x0000000438387980 */ /* 0x000ee4000c101900 */
[C---:B------:R-:W-:Y:S02]  /*45040*/  @P1 R2UR UR4, R2.reuse ;  /* 0x00000000020412ca */ /* 0x040fe400000e0000 */
[C---:B------:R-:W-:Y:S02]  /*45050*/  @P1 R2UR UR5, R3.reuse ;  /* 0x00000000030512ca */ /* 0x040fe400000e0000 */
[----:B------:R-:W-:Y:S02]  /*45060*/  @P1 R2UR UR6, R2 ;  /* 0x00000000020612ca */ /* 0x000fe400000e0000 */
[----:B------:R-:W-:-:S09]  /*45070*/  @P1 R2UR UR7, R3 ;  /* 0x00000000030712ca */ /* 0x000fd200000e0000 */
[----:B------:R-:W3:Y:S01]  /*45080*/  @P1 LD.E R60, desc[UR4][R4.64+0x28] ;  /* 0x00002804043c1980 */ /* 0x000ee2000c101900 */
[C---:B------:R-:W-:Y:S02]  /*45090*/  R2UR UR4, R2.reuse ;  /* 0x00000000020472ca */ /* 0x040fe400000e0000 */
[C---:B------:R-:W-:Y:S01]  /*450a0*/  R2UR UR5, R3.reuse ;  /* 0x00000000030572ca */ /* 0x040fe200000e0000 */
[----:B------:R-:W3:Y:S01]  /*450b0*/  @P1 LD.E R61, desc[UR6][R4.64+0x2c] ;  /* 0x00002c06043d1980 */ /* 0x000ee2000c101900 */
[----:B------:R-:W-:Y:S02]  /*450c0*/  R2UR UR6, R2 ;  /* 0x00000000020672ca */ /* 0x000fe400000e0000 */
[----:B------:R-:W-:-:S09]  /*450d0*/  R2UR UR7, R3 ;  /* 0x00000000030772ca */ /* 0x000fd200000e0000 */
[----:B------:R-:W3:Y:S01]  /*450e0*/  LD.E R12, desc[UR4][R4.64+0x8] ;  /* 0x00000804040c7980 */ /* 0x000ee2000c101900 */
[----:B------:R-:W-:Y:S02]  /*450f0*/  R2UR UR4, R2 ;  /* 0x00000000020472ca */ /* 0x000fe400000e0000 */
[----:B------:R-:W-:Y:S01]  /*45100*/  R2UR UR5, R3 ;  /* 0x00000000030572ca */ /* 0x000fe200000e0000 */
[----:B------:R-:W3:-:S12]  /*45110*/  LD.E R9, desc[UR6][R4.64+0x4] ;  /* 0x0000040604097980 */ /* 0x000ed8000c101900 */
[----:B------:R-:W3:Y:S01]  /*45120*/  LD.E R57, desc[UR4][R4.64+0x10] ;  /* 0x0000100404397980 */ /* 0x000ee2000c101900 */
[----:B------:R-:W-:Y:S01]  /*45130*/  BSSY B1, `(.L_x_7353) ;  /* 0x000008c000017945 */ /* 0x000fe20003800000 */
[-C--:B--2---:R-:W-:Y:S01]  /*45140*/  FMUL.FTZ R6, R26, R58.reuse ;  /* 0x0000003a1a067220 */ /* 0x084fe20000410000 */
[-C--:B------:R-:W-:Y:S01]  /*45150*/  FMUL.FTZ R13, R24, R58.reuse ;  /* 0x0000003a180d7220 */ /* 0x080fe20000410000 */
[----:B------:R-:W-:-:S04]  /*45160*/  FMUL.FTZ R28, R28, R58 ;  /* 0x0000003a1c1c7220 */ /* 0x000fc80000410000 */
[----:B------:R0:W2:Y:S01]  /*45170*/  MUFU.TANH R65, R28 ;  /* 0x0000001c00417308 */ /* 0x0000a20000002400 */
[----:B----4-:R-:W-:-:S04]  /*45180*/  SHF.R.S32.HI R26, RZ, 0x1f, R59 ;  /* 0x0000001fff1a7819 */ /* 0x010fc8000001143b */
[----:B------:R-:W-:-:S04]  /*45190*/  LEA.HI R24, R26, R59, RZ, 0x7 ;  /* 0x0000003b1a187211 */ /* 0x000fc800078f38ff */
[----:B0-----:R-:W-:Y:S01]  /*451a0*/  LOP3.LUT R28, R24, 0xffffff80, RZ, 0xc0, !PT ;  /* 0xffffff80181c7812 */ /* 0x001fe200078ec0ff */
[----:B------:R-:W-:-:S04]  /*451b0*/  FMUL.FTZ R25, R25, R58 ;  /* 0x0000003a19197220 */ /* 0x000fc80000410000 */
[----:B------:R-:W-:Y:S01]  /*451c0*/  IMAD.IADD R28, R59, 0x1, -R28 ;  /* 0x000000013b1c7824 */ /* 0x000fe200078e0a1c */
[----:B------:R0:W4:Y:S01]  /*451d0*/  MUFU.TANH R64, R25 ;  /* 0x0000001900407308 */ /* 0x0001220000002400 */
[-C--:B-1----:R-:W-:Y:S01]  /*451e0*/  FMUL.FTZ R11, R27, R58.reuse ;  /* 0x0000003a1b0b7220 */ /* 0x082fe20000410000 */
[-C--:B------:R-:W-:Y:S01]  /*451f0*/  FMUL.FTZ R32, R32, R58.reuse ;  /* 0x0000003a20207220 */ /* 0x080fe20000410000 */
[----:B------:R-:W-:Y:S01]  /*45200*/  LEA.HI R27, R26, R59, RZ, 0x2 ;  /* 0x0000003b1a1b7211 */ /* 0x000fe200078f10ff */
[----:B------:R-:W-:Y:S01]  /*45210*/  FMUL.FTZ R15, R31, R58 ;  /* 0x0000003a1f0f7220 */ /* 0x000fe20000410000 */
[----:B0-----:R-:W-:-:S03]  /*45220*/  SHF.R.S32.HI R25, RZ, 0x1f, R28 ;  /* 0x0000001fff197819 */ /* 0x001fc6000001141c */
[----:B------:R0:W1:Y:S01]  /*45230*/  MUFU.TANH R31, R32 ;  /* 0x00000020001f7308 */ /* 0x0000620000002400 */
[----:B------:R-:W-:Y:S01]  /*45240*/  LEA.HI R26, R25, R28, RZ, 0x2 ;  /* 0x0000001c191a7211 */ /* 0x000fe200078f10ff */
[----:B------:R-:W-:-:S03]  /*45250*/  FMUL.FTZ R14, R30, R58 ;  /* 0x0000003a1e0e7220 */ /* 0x000fc60000410000 */
[--C-:B------:R-:W-:Y:S02]  /*45260*/  SHF.R.S32.HI R30, RZ, 0x1f, R26.reuse ;  /* 0x0000001fff1e7819 */ /* 0x100fe4000001141a */
[----:B0-----:R-:W-:Y:S02]  /*45270*/  LOP3.LUT R32, R27, 0xfffffffc, RZ, 0xc0, !PT ;  /* 0xfffffffc1b207812 */ /* 0x001fe400078ec0ff */
[----:B------:R-:W-:Y:S01]  /*45280*/  SHF.R.S32.HI R27, RZ, 0x2, R26 ;  /* 0x00000002ff1b7819 */ /* 0x000fe2000001141a */
[----:B------:R-:W-:Y:S01]  /*45290*/  FMUL.FTZ R29, R29, R58 ;  /* 0x0000003a1d1d7220 */ /* 0x000fe20000410000 */
[----:B------:R-:W-:Y:S01]  /*452a0*/  LEA.HI R25, R25, R28, RZ, 0x5 ;  /* 0x0000001c19197211 */ /* 0x000fe200078f28ff */
[----:B------:R-:W-:Y:S01]  /*452b0*/  IMAD.IADD R32, R59, 0x1, -R32 ;  /* 0x000000013b207824 */ /* 0x000fe200078e0a20 */
[----:B------:R-:W-:Y:S01]  /*452c0*/  LEA.HI R30, R30, R27, RZ, 0x3 ;  /* 0x0000001b1e1e7211 */ /* 0x000fe200078f18ff */
[----:B------:R0:W1:Y:S01]  /*452d0*/  MUFU.TANH R66, R29 ;  /* 0x0000001d00427308 */ /* 0x0000620000002400 */
[----:B------:R-:W-:-:S02]  /*452e0*/  SHF.R.S32.HI R25, RZ, 0x5, R25 ;  /* 0x00000005ff197819 */ /* 0x000fc40000011419 */
[----:B------:R-:W-:Y:S02]  /*452f0*/  LOP3.LUT R30, R30, 0xfffffff8, RZ, 0xc0, !PT ;  /* 0xfffffff81e1e7812 */ /* 0x000fe400078ec0ff */
[----:B0-----:R-:W-:Y:S01]  /*45300*/  LEA.HI R29, R32, R32, RZ, 0x1 ;  /* 0x00000020201d7211 */ /* 0x001fe200078f08ff */
[----:B---3--:R-:W-:Y:S02]  /*45310*/  IMAD R25, R56, 0x4, R25 ;  /* 0x0000000438197824 */ /* 0x008fe400078e0219 */
[----:B------:R-:W-:Y:S01]  /*45320*/  IMAD.IADD R30, R27, 0x1, -R30 ;  /* 0x000000011b1e7824 */ /* 0x000fe200078e0a1e */
[----:B------:R-:W-:-:S03]  /*45330*/  LOP3.LUT R29, R29, 0x1ffffffe, RZ, 0xc0, !PT ;  /* 0x1ffffffe1d1d7812 */ /* 0x000fc600078ec0ff */
[----:B------:R-:W-:Y:S02]  /*45340*/  IMAD.U32 R30, R25, 0x10, R30 ;  /* 0x00000010191e7824 */ /* 0x000fe400078e001e */
[----:B------:R-:W-:-:S04]  /*45350*/  IMAD.IADD R29, R32, 0x1, -R29 ;  /* 0x00000001201d7824 */ /* 0x000fc800078e0a1d */
[----:B------:R-:W-:-:S04]  /*45360*/  IMAD R29, R29, 0x8, R30 ;  /* 0x000000081d1d7824 */ /* 0x000fc800078e021e */
[----:B------:R-:W-:-:S04]  /*45370*/  @P1 IMAD.HI.U32 R60, R29, R60, RZ ;  /* 0x0000003c1d3c1227 */ /* 0x000fc800078e00ff */
[-C--:B------:R-:W-:Y:S01]  /*45380*/  FMUL.FTZ R21, R39, R58.reuse ;  /* 0x0000003a27157220 */ /* 0x080fe20000410000 */
[----:B------:R-:W-:Y:S01]  /*45390*/  @P1 SHF.R.U32.HI R29, RZ, R61, R60 ;  /* 0x0000003dff1d1219 */ /* 0x000fe2000001163c */
[-C--:B------:R-:W-:Y:S01]  /*453a0*/  FMUL.FTZ R19, R35, R58.reuse ;  /* 0x0000003a23137220 */ /* 0x080fe20000410000 */
[----:B------:R-:W-:Y:S01]  /*453b0*/  IMAD.SHL.U32 R35, R8, 0x40, RZ ;  /* 0x0000004008237824 */ /* 0x000fe200078e00ff */
[----:B------:R-:W-:Y:S02]  /*453c0*/  LOP3.LUT R25, R26, 0x7ffffffc, RZ, 0xc0, !PT ;  /* 0x7ffffffc1a197812 */ /* 0x000fe400078ec0ff */
[----:B------:R-:W0:Y:S01]  /*453d0*/  SHFL.IDX PT, R39, R29, RZ, 0x1c1f ;  /* 0x001c1fff1d277589 */ /* 0x000e2200000e0000 */
        /* <DEDUP_REMOVED lines=20> */
[----:B------:R-:W-:Y:S01]  /*45520*/  IADD3 R8, R12, 0x1, -R35 ;  /* 0x000000010c087810 */ /* 0x000fe20007ffe823 */
[----:B------:R-:W-:Y:S01]  /*45530*/  FMUL.FTZ R55, R55, R58 ;  /* 0x0000003a37377220 */ /* 0x000fe20000410000 */
[----:B------:R-:W-:Y:S01]  /*45540*/  IMAD.IADD R25, R28, 0x1, -R25 ;  /* 0x000000011c197824 */ /* 0x000fe200078e0a19 */
[----:B------:R-:W-:Y:S01]  /*45550*/  ISETP.GE.AND P2, PT, R7, 0x1, PT ;  /* 0x000000010700780c */ /* 0x000fe20003f46270 */
[----:B------:R-:W3:Y:S02]  /*45560*/  MUFU.TANH R13, R13 ;  /* 0x0000000d000d7308 */ /* 0x000ee40000002400 */
[----:B------:R-:W-:Y:S01]  /*45570*/  IMAD R26, R25, -0x2, R8 ;  /* 0xfffffffe191a7824 */ /* 0x000fe200078e0208 */
[----:B------:R-:W-:Y:S01]  /*45580*/  LOP3.LUT R27, RZ, R62, RZ, 0x33, !PT ;  /* 0x0000003eff1b7212 */ /* 0x000fe200078e33ff */
[----:B------:R-:W-:-:S04]  /*45590*/  IMAD.IADD R8, R12, 0x1, -R35 ;  /* 0x000000010c087824 */ /* 0x000fc800078e0a23 */
[----:B------:R-:W0:Y:S01]  /*455a0*/  MUFU.TANH R6, R6 ;  /* 0x0000000600067308 */ /* 0x000e220000002400 */
[----:B------:R-:W-:-:S07]  /*455b0*/  IMAD.IADD R26, R26, 0x1, -R9 ;  /* 0x000000011a1a7824 */ /* 0x000fce00078e0a09 */
        /* <DEDUP_REMOVED lines=27> */
[----:B------:R-:W1:Y:S01]  /*45770*/  MUFU.TANH R55, R55 ;  /* 0x0000003700377308 */ /* 0x000e620000002400 */
[----:B------:R-:W-:Y:S01]  /*45780*/  IMAD.IADD R34, R26, 0x1, R27 ;  /* 0x000000011a227824 */ /* 0x000fe200078e021b */
[----:B0-----:R-:W-:Y:S01]  /*45790*/  VIADDMNMX R8, R39, R57, R32, PT ;  /* 0x0000003927087246 */ /* 0x001fe20003800120 */
[----:B------:R-:W-:-:S02]  /*457a0*/  IMAD.IADD R63, R63, 0x1, -R35 ;  /* 0x000000013f3f7824 */ /* 0x000fc400078e0a23 */
        /* <DEDUP_REMOVED lines=18> */
.L_x_7358:
[----:B------:R-:W-:Y:S05]  /*458d0*/  BSYNC B3 ;  /* 0x0000000000037941 */ /* 0x000fea0003800000 */
.L_x_7357:
[----:B------:R-:W-:Y:S01]  /*458e0*/  LOP3.LUT R28, RZ, R28, RZ, 0x33, !PT ;  /* 0x0000001cff1c7212 */ /* 0x000fe200078e33ff */
[----:B------:R-:W-:Y:S06]  /*458f0*/  BRA `(.L_x_7359) ;  /* 0x0000000000287947 */ /* 0x000fec0003800000 */
.L_x_7356:
        /* <DEDUP_REMOVED lines=10> */
.L_x_7359:
[----:B------:R-:W-:Y:S05]  /*459a0*/  BSYNC B2 ;  /* 0x0000000000027941 */ /* 0x000fea0003800000 */
.L_x_7355:
[----:B------:R-:W-:-:S04]  /*459b0*/  IMAD R28, R7, R28, -R35 ;  /* 0x0000001c071c7224 */ /* 0x000fc800078e0a23 */
[----:B------:R-:W-:-:S05]  /*459c0*/  IMAD R27, R25, -0x2, R28 ;  /* 0xfffffffe191b7824 */ /* 0x000fca00078e021c */
[----:B------:R-:W-:Y:S02]  /*459d0*/  VIMNMX R26, R26, R27, !PT ;  /* 0x0000001b1a1a7248 */ /* 0x000fe40007fe0100 */
[----:B------:R-:W-:-:S07]  /*459e0*/  VIADDMNMX R8, R27, R7, R8, PT ;  /* 0x000000071b087246 */ /* 0x000fce0003800108 */
.L_x_7354:
[----:B------:R-:W-:Y:S05]  /*459f0*/  BSYNC B1 ;  /* 0x0000000000017941 */ /* 0x000fea0003800000 */
.L_x_7353:
[C---:B------:R-:W-:Y:S01]  /*45a00*/  ISETP.GE.AND P2, PT, R63.reuse, 0x9, PT ;  /* 0x000000093f00780c */ /* 0x040fe20003f46270 */
[----:B------:R-:W0:Y:S01]  /*45a10*/  SHFL.IDX PT, R29, R29, 0x1, 0x1c1f ;  /* 0x003c1f001d1d7f89 */ /* 0x000e2200000e0000 */
[C---:B------:R-:W-:Y:S01]  /*45a20*/  ISETP.GE.AND P1, PT, R63.reuse, 0x2, PT ;  /* 0x000000023f00780c */ /* 0x040fe20003f26270 */
[----:B------:R-:W-:Y:S01]  /*45a30*/  BSSY B1, `(.L_x_7360) ;  /* 0x0000070000017945 */ /* 0x000fe20003800000 */
[C---:B------:R-:W-:Y:S02]  /*45a40*/  ISETP.GT.AND P3, PT, R26.reuse, 0x8, !P2 ;  /* 0x000000081a00780c */ /* 0x040fe40005764270 */
[----:B------:R-:W-:Y:S02]  /*45a50*/  ISETP.GT.AND P4, PT, R26, 0x1, !P1 ;  /* 0x000000011a00780c */ /* 0x000fe40004f84270 */
[----:B------:R-:W-:Y:S02]  /*45a60*/  ISETP.LT.OR P3, PT, R8, 0x9, P3 ;  /* 0x000000090800780c */ /* 0x000fe40001f61670 */
[----:B------:R-:W-:-:S02]  /*45a70*/  ISETP.GE.AND P5, PT, R63, 0xa, PT ;  /* 0x0000000a3f00780c */ /* 0x000fc40003fa6270 */
[----:B------:R-:W-:Y:S02]  /*45a80*/  FSEL R65, R65, -INF , !P3 ;  /* 0xff80000041417808 */ /* 0x000fe40005800000 */
[----:B------:R-:W-:Y:S02]  /*45a90*/  ISETP.LT.OR P4, PT, R8, 0x2, P4 ;  /* 0x000000020800780c */ /* 0x000fe40002781670 */
        /* <DEDUP_REMOVED lines=62> */
[----:B0-----:R-:W-:Y:S01]  /*45e80*/  IMAD.IADD R13, R34, 0x1, R29 ;  /* 0x00000001220d7824 */ /* 0x001fe200078e021d */
[----:B------:R-:W-:-:S04]  /*45e90*/  ISETP.GE.AND P6, PT, R63, 0x3a, PT ;  /* 0x0000003a3f00780c */ /* 0x000fc80003fc6270 */
[----:B------:R-:W-:Y:S02]  /*45ea0*/  P2R R48, PR, RZ, 0x40 ;  /* 0x00000040ff307803 */ /* 0x000fe40000000000 */
[----:B------:R-:W-:-:S04]  /*45eb0*/  ISETP.GT.AND P6, PT, R26, 0x39, !P6 ;  /* 0x000000391a00780c */ /* 0x000fc800077c4270 */
[----:B------:R-:W-:Y:S02]  /*45ec0*/  ISETP.LT.OR P6, PT, R8, 0x3a, P6 ;  /* 0x0000003a0800780c */ /* 0x000fe400037c1670 */
[----:B------:R-:W-:Y:S02]  /*45ed0*/  VIADDMNMX R8, R29, R57, R32, PT ;  /* 0x000000391d087246 */ /* 0x000fe40003800120 */
        /* <DEDUP_REMOVED lines=19> */
.L_x_7365:
[----:B------:R-:W-:Y:S05]  /*46010*/  BSYNC B3 ;  /* 0x0000000000037941 */ /* 0x000fea0003800000 */
.L_x_7364:
[----:B------:R-:W-:Y:S01]  /*46020*/  LOP3.LUT R12, RZ, R12, RZ, 0x33, !PT ;  /* 0x0000000cff0c7212 */ /* 0x000fe200078e33ff */
[----:B------:R-:W-:Y:S06]  /*46030*/  BRA `(.L_x_7366) ;  /* 0x0000000000287947 */ /* 0x000fec0003800000 */
.L_x_7363:
        /* <DEDUP_REMOVED lines=10> */
.L_x_7366:
[----:B------:R-:W-:Y:S05]  /*460e0*/  BSYNC B2 ;  /* 0x0000000000027941 */ /* 0x000fea0003800000 */
.L_x_7362:
[----:B------:R-:W-:-:S04]  /*460f0*/  IMAD R12, R7, R12, -R35 ;  /* 0x0000000c070c7224 */ /* 0x000fc800078e0a23 */
[----:B------:R-:W-:-:S05]  /*46100*/  IMAD R12, R25, -0x2, R12 ;  /* 0xfffffffe190c7824 */ /* 0x000fca00078e020c */
[----:B------:R-:W-:Y:S02]  /*46110*/  VIADDMNMX R8, R12, R7, R8, PT ;  /* 0x000000070c087246 */ /* 0x000fe40003800108 */
[----:B------:R-:W-:-:S07]  /*46120*/  VIMNMX R13, R13, R12, !PT ;  /* 0x0000000c0d0d7248 */ /* 0x000fce0007fe0100 */
.L_x_7361:
[----:B------:R-:W-:Y:S05]  /*46130*/  BSYNC B1 ;  /* 0x0000000000017941 */ /* 0x000fea0003800000 */
.L_x_7360:
        /* <DEDUP_REMOVED lines=30> */
[C---:B------:R-:W-:Y:S02]  /*46320*/  ISETP.GT.AND P3, PT, R13.reuse, 0x30, !P3 ;  /* 0x000000300d00780c */ /* 0x040fe40005f64270 */
[----:B------:R-:W-:Y:S02]  /*46330*/  ISETP.LT.OR P1, PT, R8, 0x21, P1 ;  /* 0x000000210800780c */ /* 0x000fe40000f21670 */
[----:B------:R-:W-:Y:S02]  /*46340*/  ISETP.GT.AND P4, PT, R13, 0x31, !P4 ;  /* 0x000000310d00780c */ /* 0x000fe40006784270 */
[----:B------:R-:W-:-:S02]  /*46350*/  FSEL R11, R42, -INF , !P1 ;  /* 0xff8000002a0b7808 */ /* 0x000fc40004800000 */
[----:B------:R-:W-:Y:S02]  /*46360*/  ISETP.NE.AND P1, PT, R40, RZ, PT ;  /* 0x000000ff2800720c */ /* 0x000fe40003f25270 */
[----:B------:R-:W-:Y:S02]  /*46370*/  ISETP.NE.AND P6, PT, R48, RZ, PT ;  /* 0x000000ff3000720c */ /* 0x000fe40003fc5270 */
        /* <DEDUP_REMOVED lines=10> */
[----:B------:R-:W-:-:S04]  /*46420*/  FSEL R9, R6, -INF , !P1 ;  /* 0xff80000006097808 */ /* 0x000fc80004800000 */
[----:B------:R-:W-:-:S04]  /*46430*/  FMNMX.FTZ R7, R9, R12, !PT ;  /* 0x0000000c09077209 */ /* 0x000fc80007810000 */
[----:B------:R-:W-:-:S04]  /*46440*/  FMNMX.FTZ R6, R14, R7, !PT ;  /* 0x000000070e067209 */ /* 0x000fc80007810000 */
[----:B------:R-:W-:-:S04]  /*46450*/  FMNMX.FTZ R7, R15, R6, !PT ;  /* 0x000000060f077209 */ /* 0x000fc80007810000 */
[----:B------:R-:W-:-:S04]  /*46460*/  FMNMX.FTZ R6, R18, R7, !PT ;  /* 0x0000000712067209 */ /* 0x000fc80007810000 */
[----:B------:R-:W-:-:S04]  /*46470*/  FMNMX.FTZ R7, R19, R6, !PT ;  /* 0x0000000613077209 */ /* 0x000fc80007810000 */
[----:B------:R-:W-:-:S04]  /*46480*/  FMNMX.FTZ R6, R20, R7, !PT ;  /* 0x0000000714067209 */ /* 0x000fc80007810000 */
[----:B------:R-:W-:Y:S02]  /*46490*/  FMNMX.FTZ R6, R21, R6, !PT ;  /* 0x0000000615067209 */ /* 0x000fe40007810000 */
[----:B------:R-:W-:Y:S02]  /*464a0*/  ISETP.GT.AND P1, PT, R13, 0x29, !P2 ;  /* 0x000000290d00780c */ /* 0x000fe40005724270 */
[----:B------:R-:W-:Y:S02]  /*464b0*/  FMNMX.FTZ R6, R11, R6, !PT ;  /* 0x000000060b067209 */ /* 0x000fe40007810000 */
[C---:B------:R-:W-:Y:S02]  /*464c0*/  ISETP.LT.OR P1, PT, R8.reuse, 0x2a, P1 ;  /* 0x0000002a0800780c */ /* 0x040fe40000f21670 */
[----:B------:R-:W-:Y:S02]  /*464d0*/  FMNMX.FTZ R7, R25, R6, !PT ;  /* 0x0000000619077209 */ /* 0x000fe40007810000 */
[----:B------:R-:W-:-:S02]  /*464e0*/  ISETP.LT.OR P3, PT, R8, 0x31, P3 ;  /* 0x000000310800780c */ /* 0x000fc40001f61670 */
[----:B------:R-:W-:Y:S02]  /*464f0*/  FSEL R24, R24, -INF , !P1 ;  /* 0xff80000018187808 */ /* 0x000fe40004800000 */
[----:B------:R-:W-:Y:S02]  /*46500*/  FMNMX.FTZ R7, R26, R7, !PT ;  /* 0x000000071a077209 */ /* 0x000fe40007810000 */
[----:B------:R-:W-:Y:S02]  /*46510*/  ISETP.GT.AND P5, PT, R13, 0x38, !P5 ;  /* 0x000000380d00780c */ /* 0x000fe40006fa4270 */
[----:B------:R-:W-:Y:S02]  /*46520*/  ISETP.LT.OR P4, PT, R8, 0x32, P4 ;  /* 0x000000320800780c */ /* 0x000fe40002781670 */
[----:B------:R-:W-:Y:S02]  /*46530*/  FSEL R27, R50, -INF , !P3 ;  /* 0xff800000321b7808 */ /* 0x000fe40005800000 */
[----:B------:R-:W-:-:S02]  /*46540*/  FMNMX.FTZ R6, R24, R7, !PT ;  /* 0x0000000718067209 */ /* 0x000fc40007810000 */
[----:B------:R-:W-:Y:S02]  /*46550*/  ISETP.GT.AND P1, PT, R13, 0x39, !P6 ;  /* 0x000000390d00780c */ /* 0x000fe40007724270 */
[C---:B------:R-:W-:Y:S02]  /*46560*/  ISETP.LT.OR P5, PT, R8.reuse, 0x39, P5 ;  /* 0x000000390800780c */ /* 0x040fe40002fa1670 */
[----:B------:R-:W-:Y:S02]  /*46570*/  FSEL R13, R51, -INF , !P4 ;  /* 0xff800000330d7808 */ /* 0x000fe40006000000 */
[----:B------:R-:W-:Y:S02]  /*46580*/  FMNMX.FTZ R6, R27, R6, !PT ;  /* 0x000000061b067209 */ /* 0x000fe40007810000 */
[----:B------:R-:W-:Y:S02]  /*46590*/  ISETP.LT.OR P1, PT, R8, 0x3a, P1 ;  /* 0x0000003a0800780c */ /* 0x000fe40000f21670 */
[----:B------:R-:W-:-:S02]  /*465a0*/  R2UR UR4, R2 ;  /* 0x00000000020472ca */ /* 0x000fc400000e0000 */
[----:B------:R-:W-:Y:S02]  /*465b0*/  R2UR UR5, R3 ;  /* 0x00000000030572ca */ /* 0x000fe400000e0000 */
[----:B------:R-:W-:Y:S02]  /*465c0*/  FSEL R8, R54, -INF , !P5 ;  /* 0xff80000036087808 */ /* 0x000fe40006800000 */
[----:B------:R-:W-:Y:S02]  /*465d0*/  FMNMX.FTZ R7, R13, R6, !PT ;  /* 0x000000060d077209 */ /* 0x000fe40007810000 */
[----:B------:R-:W-:Y:S02]  /*465e0*/  R2UR UR6, R2 ;  /* 0x00000000020672ca */ /* 0x000fe400000e0000 */
[----:B------:R-:W-:Y:S02]  /*465f0*/  R2UR UR7, R3 ;  /* 0x00000000030772ca */ /* 0x000fe400000e0000 */
[----:B------:R-:W-:-:S02]  /*46600*/  FSEL R28, R55, -INF , !P1 ;  /* 0xff800000371c7808 */ /* 0x000fc40004800000 */
[----:B------:R-:W-:-:S04]  /*46610*/  FMNMX.FTZ R7, R8, R7, !PT ;  /* 0x0000000708077209 */ /* 0x000fc80007810000 */
[----:B------:R-:W-:-:S05]  /*46620*/  FMNMX.FTZ R7, R28, R7, !PT ;  /* 0x000000071c077209 */ /* 0x000fca0007810000 */
[----:B--2---:R-:W-:Y:S04]  /*46630*/  ST.E desc[UR4][R4.64+0x4], R7 ;  /* 0x0000040704007985 */ /* 0x004fe8000c101904 */
[----:B------:R-:W2:Y:S01]  /*46640*/  LD.E R32, desc[UR6][R4.64+0x4] ;  /* 0x0000040604207980 */ /* 0x000ea2000c101900 */
        /* <DEDUP_REMOVED lines=15> */
[----:B------:R-:W0:Y:S01]  /*46740*/  SHFL.BFLY PT, R6, R29, 0x2, 0x1f ;  /* 0x0c401f001d067f89 */ /* 0x000e2200000e0000 */
[----:B------:R-:W-:Y:S02]  /*46750*/  R2UR UR8, R2 ;  /* 0x00000000020872ca */ /* 0x000fe400000e0000 */
[----:B------:R-:W-:Y:S02]  /*46760*/  R2UR UR9, R3 ;  /* 0x00000000030972ca */ /* 0x000fe400000e0000 */
[----:B0-----:R-:W-:Y:S01]  /*46770*/  FMNMX.FTZ R30, R29, R6, !PT ;  /* 0x000000061d1e7209 */ /* 0x001fe20007810000 */
[----:B------:R-:W-:Y:S04]  /*46780*/  ST.E desc[UR4][R4.64], R29 ;  /* 0x0000001d04007985 */ /* 0x000fe8000c101904 */
[----:B--2---:R-:W0:Y:S02]  /*46790*/  SHFL.BFLY PT, R7, R32, 0x2, 0x1f ;  /* 0x0c401f0020077f89 */ /* 0x004e2400000e0000 */
[----:B0-----:R-:W-:-:S02]  /*467a0*/  FMNMX.FTZ R33, R32, R7, !PT ;  /* 0x0000000720217209 */ /* 0x001fc40007810000 */
[----:B------:R-:W0:Y:S04]  /*467b0*/  SHFL.BFLY PT, R7, R30, 0x1, 0x1f ;  /* 0x0c201f001e077f89 */ /* 0x000e2800000e0000 */
[----:B------:R-:W1:Y:S01]  /*467c0*/  SHFL.BFLY PT, R6, R33, 0x1, 0x1f ;  /* 0x0c201f0021067f89 */ /* 0x000e6200000e0000 */
[----:B0-----:R-:W-:Y:S02]  /*467d0*/  FMNMX.FTZ R31, R30, R7, !PT ;  /* 0x000000071e1f7209 */ /* 0x001fe40007810000 */
[----:B-1----:R-:W-:-:S03]  /*467e0*/  FMNMX.FTZ R35, R33, R6, !PT ;  /* 0x0000000621237209 */ /* 0x002fc60007810000 */
[----:B------:R-:W-:Y:S04]  /*467f0*/  ST.E desc[UR6][R4.64], R31 ;  /* 0x0000001f04007985 */ /* 0x000fe8000c101906 */
[----:B------:R0:W-:Y:S04]  /*46800*/  ST.E desc[UR8][R4.64+0x4], R35 ;  /* 0x0000042304007985 */ /* 0x0001e8000c101908 */
[----:B------:R-:W2:Y:S04]  /*46810*/  LDL.64 R6, [R0+0x70] ;  /* 0x0000700000067983 */ /* 0x000ea80000100a00 */
[----:B--2---:R-:W2:Y:S04]  /*46820*/  LD.E R33, desc[UR6][R6.64+0x20] ;  /* 0x0000200606217980 */ /* 0x004ea8000c101900 */
[----:B------:R-:W2:Y:S04]  /*46830*/  LD.E R30, desc[UR4][R6.64] ;  /* 0x00000004061e7980 */ /* 0x000ea8000c101900 */
[----:B------:R-:W3:Y:S01]  /*46840*/  LD.E R44, desc[UR4][R6.64+0x4] ;  /* 0x00000404062c7980 */ /* 0x000ee2000c101900 */
[C---:B--2---:R-:W-:Y:S01]  /*46850*/  FMUL.FTZ R32, R30.reuse, R33 ;  /* 0x000000211e207220 */ /* 0x044fe20000410000 */
[----:B------:R-:W-:-:S04]  /*46860*/  FSETP.NEU.FTZ.AND P1, PT, R30, -INF , PT ;  /* 0xff8000001e00780b */ /* 0x000fc80003f3d000 */
[----:B------:R-:W-:Y:S02]  /*46870*/  FSEL R32, R32, RZ, P1 ;  /* 0x000000ff20207208 */ /* 0x000fe40000800000 */
[----:B---3--:R-:W-:-:S03]  /*46880*/  FSETP.NEU.FTZ.AND P1, PT, R44, -INF , PT ;  /* 0xff8000002c00780b */ /* 0x008fc60003f3d000 */
[-CC-:B------:R-:W-:Y:S01]  /*46890*/  FFMA.FTZ R38, R41, R33.reuse, -R32.reuse ;  /* 0x0000002129267223 */ /* 0x180fe20000010820 */
[-CC-:B------:R-:W-:Y:S01]  /*468a0*/  FFMA.FTZ R41, R45, R33.reuse, -R32.reuse ;  /* 0x000000212d297223 */ /* 0x180fe20000010820 */
[----:B------:R-:W-:Y:S01]  /*468b0*/  FMUL.FTZ R45, R33, R44 ;  /* 0x0000002c212d7220 */ /* 0x000fe20000410000 */
[-CC-:B0-----:R-:W-:Y:S02]  /*468c0*/  FFMA.FTZ R5, R39, R33.reuse, -R32.reuse ;  /* 0x0000002127057223 */ /* 0x181fe40000010820 */
[----:B------:R0:W-:Y:S01]  /*468d0*/  MUFU.EX2 R39, R38 ;  /* 0x0000002600277308 */ /* 0x0001e20000000800 */
[-CC-:B------:R-:W-:Y:S01]  /*468e0*/  FFMA.FTZ R4, R37, R33.reuse, -R32.reuse ;  /* 0x0000002125047223 */ /* 0x180fe20000010820 */
[----:B------:R-:W-:Y:S01]  /*468f0*/  FFMA.FTZ R30, R65, R33, -R32 ;  /* 0x00000021411e7223 */ /* 0x000fe20000010820 */
[----:B0-----:R-:W-:-:S05]  /*46900*/  FSEL R38, R45, RZ, P1 ;  /* 0x000000ff2d267208 */ /* 0x001fca0000800000 */
[----:B------:R-:W-:Y:S01]  /*46910*/  MUFU.EX2 R168, R4 ;  /* 0x0000000400a87308 */ /* 0x000fe20000000800 */
[-CC-:B------:R-:W-:Y:S01]  /*46920*/  FFMA.FTZ R9, R9, R33.reuse, -R38.reuse ;  /* 0x0000002109097223 */ /* 0x180fe20000010826 */
[-CC-:B------:R-:W-:Y:S01]  /*46930*/  FFMA.FTZ R12, R12, R33.reuse, -R38.reuse ;  /* 0x000000210c0c7223 */ /* 0x180fe20000010826 */
[----:B------:R-:W-:-:S05]  /*46940*/  FFMA.FTZ R14, R14, R33, -R38 ;  /* 0x000000210e0e7223 */ /* 0x000fca0000010826 */
[----:B------:R0:W-:Y:S01]  /*46950*/  MUFU.EX2 R29, R5 ;  /* 0x00000005001d7308 */ /* 0x0001e20000000800 */
[-C--:B------:R-:W-:Y:S01]  /*46960*/  FFMA.FTZ R31, R47, R33.reuse, -R32 ;  /* 0x000000212f1f7223 */ /* 0x080fe20000010820 */
[-C--:B------:R-:W-:Y:S01]  /*46970*/  FFMA.FTZ R15, R15, R33.reuse, -R38 ;  /* 0x000000210f0f7223 */ /* 0x080fe20000010826 */
[----:B------:R-:W-:-:S05]  /*46980*/  FFMA.FTZ R34, R59, R33, -R32 ;  /* 0x000000213b227223 */ /* 0x000fca0000010820 */
[----:B------:R-:W-:Y:S01]  /*46990*/  MUFU.EX2 R169, R9 ;  /* 0x0000000900a97308 */ /* 0x000fe20000000800 */
[-C--:B0-----:R-:W-:Y:S01]  /*469a0*/  FFMA.FTZ R5, R69, R33.reuse, -R32 ;  /* 0x0000002145057223 */ /* 0x081fe20000010820 */
[----:B------:R-:W-:-:S06]  /*469b0*/  FFMA.FTZ R18, R18, R33, -R38 ;  /* 0x0000002112127223 */ /* 0x000fcc0000010826 */
[----:B------:R-:W0:Y:S01]  /*469c0*/  MUFU.EX2 R44, R12 ;  /* 0x0000000c002c7308 */ /* 0x000e220000000800 */
[----:B------:R-:W-:-:S07]  /*469d0*/  FFMA.FTZ R35, R61, R33, -R32 ;  /* 0x000000213d237223 */ /* 0x000fce0000010820 */
[----:B------:R-:W-:Y:S01]  /*469e0*/  MUFU.EX2 R30, R30 ;  /* 0x0000001e001e7308 */ /* 0x000fe20000000800 */
[-C--:B------:R-:W-:Y:S01]  /*469f0*/  FFMA.FTZ R4, R67, R33.reuse, -R32 ;  /* 0x0000002143047223 */ /* 0x080fe20000010820 */
[----:B------:R-:W-:-:S06]  /*46a00*/  FFMA.FTZ R19, R19, R33, -R38 ;  /* 0x0000002113137223 */ /* 0x000fcc0000010826 */
[----:B------:R-:W1:Y:S01]  /*46a10*/  MUFU.EX2 R14, R14 ;  /* 0x0000000e000e7308 */ /* 0x000e620000000800 */
[----:B------:R-:W-:-:S07]  /*46a20*/  FFMA.FTZ R20, R20, R33, -R38 ;  /* 0x0000002114147223 */ /* 0x000fce0000010826 */
[----:B------:R-:W-:Y:S08]  /*46a30*/  MUFU.EX2 R31, R31 ;  /* 0x0000001f001f7308 */ /* 0x000ff00000000800 */
[----:B------:R-:W2:Y:S01]  /*46a40*/  MUFU.EX2 R15, R15 ;  /* 0x0000000f000f7308 */ /* 0x000ea20000000800 */
[----:B0-----:R-:W-:-:S07]  /*46a50*/  FADD.FTZ R9, R169, R44 ;  /* 0x0000002ca9097221 */ /* 0x001fce0000010000 */
[----:B------:R0:W-:Y:S01]  /*46a60*/  MUFU.EX2 R37, R5 ;  /* 0x0000000500257308 */ /* 0x0001e20000000800 */
[----:B------:R-:W-:-:S07]  /*46a70*/  FFMA.FTZ R21, R21, R33, -R38 ;  /* 0x0000002115157223 */ /* 0x000fce0000010826 */
[----:B------:R-:W3:Y:S01]  /*46a80*/  MUFU.EX2 R34, R34 ;  /* 0x0000002200227308 */ /* 0x000ee20000000800 */
[----:B0-----:R-:W-:-:S07]  /*46a90*/  FFMA.FTZ R5, R49, R33, -R32 ;  /* 0x0000002131057223 */ /* 0x001fce0000010820 */
[----:B------:R-:W0:Y:S01]  /*46aa0*/  MUFU.EX2 R18, R18 ;  /* 0x0000001200127308 */ /* 0x000e220000000800 */
[----:B------:R-:W-:-:S07]  /*46ab0*/  FFMA.FTZ R36, R71, R33, -R32 ;  /* 0x0000002147247223 */ /* 0x000fce0000010820 */
[----:B------:R4:W-:Y:S01]  /*46ac0*/  MUFU.EX2 R174, R4 ;  /* 0x0000000400ae7308 */ /* 0x0009e20000000800 */
[----:B-1----:R-:W-:-:S07]  /*46ad0*/  FADD.FTZ R12, R14, R9 ;  /* 0x000000090e0c7221 */ /* 0x002fce0000010000 */
[----:B------:R-:W1:Y:S01]  /*46ae0*/  MUFU.EX2 R35, R35 ;  /* 0x0000002300237308 */ /* 0x000e620000000800 */
[----:B----4-:R-:W-:-:S07]  /*46af0*/  FFMA.FTZ R4, R75, R33, -R32 ;  /* 0x000000214b047223 */ /* 0x010fce0000010820 */
[----:B------:R4:W-:Y:S01]  /*46b00*/  MUFU.EX2 R43, R5 ;  /* 0x00000005002b7308 */ /* 0x0009e20000000800 */
[----:B------:R-:W-:-:S07]  /*46b10*/  FFMA.FTZ R11, R11, R33, -R38 ;  /* 0x000000210b0b7223 */ /* 0x000fce0000010826 */
[----:B------:R-:W5:Y:S01]  /*46b20*/  MUFU.EX2 R19, R19 ;  /* 0x0000001300137308 */ /* 0x000f620000000800 */
[----:B----4-:R-:W-:Y:S01]  /*46b30*/  FADD.FTZ R5, R168, R29 ;  /* 0x0000001da8057221 */ /* 0x010fe20000010000 */
[----:B------:R-:W-:-:S06]  /*46b40*/  FFMA.FTZ R40, R73, R33, -R32 ;  /* 0x0000002149287223 */ /* 0x000fcc0000010820 */
[----:B------:R4:W-:Y:S01]  /*46b50*/  MUFU.EX2 R180, R4 ;  /* 0x0000000400b47308 */ /* 0x0009e20000000800 */
[----:B------:R-:W-:Y:S01]  /*46b60*/  FFMA.FTZ R42, R77, R33, -R32 ;  /* 0x000000214d2a7223 */ /* 0x000fe20000010820 */
[----:B--2---:R-:W-:-:S06]  /*46b70*/  FADD.FTZ R9, R15, R12 ;  /* 0x0000000c0f097221 */ /* 0x004fcc0000010000 */
[----:B------:R-:W2:Y:S01]  /*46b80*/  MUFU.EX2 R20, R20 ;  /* 0x0000001400147308 */ /* 0x000ea20000000800 */
[----:B----4-:R-:W-:Y:S01]  /*46b90*/  FADD.FTZ R4, R30, R5 ;  /* 0x000000051e047221 */ /* 0x010fe20000010000 */
[----:B------:R-:W-:-:S03]  /*46ba0*/  FFMA.FTZ R32, R53, R33, -R32 ;  /* 0x0000002135207223 */ /* 0x000fc60000010820 */
[----:B------:R-:W-:-:S03]  /*46bb0*/  FADD.FTZ R5, R31, R4 ;  /* 0x000000041f057221 */ /* 0x000fc60000010000 */
[----:B------:R-:W4:Y:S01]  /*46bc0*/  MUFU.EX2 R21, R21 ;  /* 0x0000001500157308 */ /* 0x000f220000000800 */
[-CC-:B------:R-:W-:Y:S01]  /*46bd0*/  FFMA.FTZ R25, R25, R33.reuse, -R38.reuse ;  /* 0x0000002119197223 */ /* 0x180fe20000010826 */
[----:B---3--:R-:W-:Y:S01]  /*46be0*/  FADD.FTZ R4, R34, R5 ;  /* 0x0000000522047221 */ /* 0x008fe20000010000 */
[----:B0-----:R-:W-:Y:S01]  /*46bf0*/  FADD.FTZ R12, R18, R9 ;  /* 0x00000009120c7221 */ /* 0x001fe20000010000 */
[----:B------:R-:W-:-:S04]  /*46c00*/  FFMA.FTZ R26, R26, R33, -R38 ;  /* 0x000000211a1a7223 */ /* 0x000fc80000010826 */
[----:B------:R-:W0:Y:S01]  /*46c10*/  MUFU.EX2 R36, R36 ;  /* 0x0000002400247308 */ /* 0x000e220000000800 */
[----:B-1----:R-:W-:Y:S01]  /*46c20*/  FADD.FTZ R5, R35, R4 ;  /* 0x0000000423057221 */ /* 0x002fe20000010000 */
[----:B-----5:R-:W-:-:S06]  /*46c30*/  FADD.FTZ R9, R19, R12 ;  /* 0x0000000c13097221 */ /* 0x020fcc0000010000 */
[----:B------:R-:W1:Y:S01]  /*46c40*/  MUFU.EX2 R11, R11 ;  /* 0x0000000b000b7308 */ /* 0x000e620000000800 */
[----:B------:R-:W-:Y:S01]  /*46c50*/  FFMA.FTZ R24, R24, R33, -R38 ;  /* 0x0000002118187223 */ /* 0x000fe20000010826 */
[----:B------:R-:W-:-:S06]  /*46c60*/  FADD.FTZ R4, R174, R5 ;  /* 0x00000005ae047221 */ /* 0x000fcc0000010000 */
[----:B------:R-:W-:Y:S01]  /*46c70*/  MUFU.EX2 R45, R32 ;  /* 0x00000020002d7308 */ /* 0x000fe20000000800 */
[----:B--2---:R-:W-:Y:S01]  /*46c80*/  FADD.FTZ R12, R20, R9 ;  /* 0x00000009140c7221 */ /* 0x004fe20000010000 */
[----:B------:R-:W-:-:S06]  /*46c90*/  FFMA.FTZ R27, R27, R33, -R38 ;  /* 0x000000211b1b7223 */ /* 0x000fcc0000010826 */
[----:B------:R-:W2:Y:S01]  /*46ca0*/  MUFU.EX2 R32, R25 ;  /* 0x0000001900207308 */ /* 0x000ea20000000800 */
[----:B------:R-:W-:Y:S01]  /*46cb0*/  FADD.FTZ R5, R37, R4 ;  /* 0x0000000425057221 */ /* 0x000fe20000010000 */
[----:B----4-:R-:W-:-:S06]  /*46cc0*/  FADD.FTZ R12, R21, R12 ;  /* 0x0000000c150c7221 */ /* 0x010fcc0000010000 */
[----:B------:R-:W3:Y:S08]  /*46cd0*/  MUFU.EX2 R40, R40 ;  /* 0x0000002800287308 */ /* 0x000ef00000000800 */
[----:B------:R-:W4:Y:S01]  /*46ce0*/  MUFU.EX2 R26, R26 ;  /* 0x0000001a001a7308 */ /* 0x000f220000000800 */
[----:B------:R-:W-:Y:S01]  /*46cf0*/  FFMA.FTZ R13, R13, R33, -R38 ;  /* 0x000000210d0d7223 */ /* 0x000fe20000010826 */
[----:B0-----:R-:W-:-:S06]  /*46d00*/  FADD.FTZ R4, R36, R5 ;  /* 0x0000000524047221 */ /* 0x001fcc0000010000 */
[----:B------:R-:W0:Y:S01]  /*46d10*/  MUFU.EX2 R41, R41 ;  /* 0x0000002900297308 */ /* 0x000e220000000800 */
[----:B-1----:R-:W-:-:S07]  /*46d20*/  FADD.FTZ R5, R11, R12 ;  /* 0x0000000c0b057221 */ /* 0x002fce0000010000 */
[----:B------:R-:W1:Y:S01]  /*46d30*/  MUFU.EX2 R179, R24 ;  /* 0x0000001800b37308 */ /* 0x000e620000000800 */
[----:B------:R-:W-:Y:S01]  /*46d40*/  FFMA.FTZ R8, R8, R33, -R38 ;  /* 0x0000002108087223 */ /* 0x000fe20000010826 */
[----:B------:R-:W-:Y:S01]  /*46d50*/  FADD.FTZ R9, R39, R4 ;  /* 0x0000000427097221 */ /* 0x000fe20000010000 */
[----:B--2---:R-:W-:-:S05]  /*46d60*/  FADD.FTZ R5, R32, R5 ;  /* 0x0000000520057221 */ /* 0x004fca0000010000 */
[----:B------:R-:W2:Y:S01]  /*46d70*/  MUFU.EX2 R27, R27 ;  /* 0x0000001b001b7308 */ /* 0x000ea20000000800 */
[----:B------:R-:W-:Y:S01]  /*46d80*/  FFMA.FTZ R28, R28, R33, -R38 ;  /* 0x000000211c1c7223 */ /* 0x000fe20000010826 */
[----:B---3--:R-:W-:Y:S01]  /*46d90*/  FADD.FTZ R4, R40, R9 ;  /* 0x0000000928047221 */ /* 0x008fe20000010000 */
[----:B----4-:R-:W-:-:S05]  /*46da0*/  FADD.FTZ R12, R26, R5 ;  /* 0x000000051a0c7221 */ /* 0x010fca0000010000 */
[----:B------:R-:W3:Y:S01]  /*46db0*/  MUFU.EX2 R24, R13 ;  /* 0x0000000d00187308 */ /* 0x000ee20000000800 */
[----:B0-----:R-:W-:Y:S01]  /*46dc0*/  FADD.FTZ R5, R41, R4 ;  /* 0x0000000429057221 */ /* 0x001fe20000010000 */
[----:B-1----:R-:W-:-:S06]  /*46dd0*/  FADD.FTZ R12, R179, R12 ;  /* 0x0000000cb30c7221 */ /* 0x002fcc0000010000 */
[----:B------:R-:W0:Y:S08]  /*46de0*/  MUFU.EX2 R42, R42 ;  /* 0x0000002a002a7308 */ /* 0x000e300000000800 */
[----:B------:R0:W1:Y:S01]  /*46df0*/  MUFU.EX2 R183, R8 ;  /* 0x0000000800b77308 */ /* 0x0000620000000800 */
[----:B------:R-:W-:Y:S01]  /*46e00*/  FADD.FTZ R4, R180, R5 ;  /* 0x00000005b4047221 */ /* 0x000fe20000010000 */
[----:B--2---:R-:W-:-:S06]  /*46e10*/  FADD.FTZ R5, R27, R12 ;  /* 0x0000000c1b057221 */ /* 0x004fcc0000010000 */
[----:B------:R-:W2:Y:S01]  /*46e20*/  MUFU.EX2 R28, R28 ;  /* 0x0000001c001c7308 */ /* 0x000ea20000000800 */
[----:B------:R-:W-:Y:S01]  /*46e30*/  FADD.FTZ R9, R43, R4 ;  /* 0x000000042b097221 */ /* 0x000fe20000010000 */
[----:B---3--:R-:W-:-:S03]  /*46e40*/  FADD.FTZ R4, R24, R5 ;  /* 0x0000000518047221 */ /* 0x008fc60000010000 */
[----:B0-----:R-:W-:Y:S01]  /*46e50*/  FADD.FTZ R8, R42, R9 ;  /* 0x000000092a087221 */ /* 0x001fe20000010000 */
[----:B-1----:R-:W-:-:S03]  /*46e60*/  FADD.FTZ R5, R183, R4 ;  /* 0x00000004b7057221 */ /* 0x002fc60000010000 */
[----:B------:R-:W-:Y:S01]  /*46e70*/  FADD.FTZ R25, R45, R8 ;  /* 0x000000082d197221 */ /* 0x000fe20000010000 */
[----:B--2---:R-:W-:-:S04]  /*46e80*/  FADD.FTZ R33, R28, R5 ;  /* 0x000000051c217221 */ /* 0x004fc80000010000 */
[----:B------:R-:W-:Y:S04]  /*46e90*/  ST.E desc[UR4][R6.64+0x10], R25 ;  /* 0x0000101906007985 */ /* 0x000fe8000c101904 */
[----:B------:R0:W-:Y:S04]  /*46ea0*/  ST.E desc[UR6][R6.64+0x14], R33 ;  /* 0x0000142106007985 */ /* 0x0001e8000c101906 */
[----:B------:R-:W2:Y:S01]  /*46eb0*/  LDL.64 R8, [R0+0x80] ;  /* 0x0000800000087983 */ /* 0x000ea20000100a00 */
[----:B------:R-:W-:Y:S06]  /*46ec0*/  BAR.SYNC.DEFER_BLOCKING 0xf, 0x100 ;  /* 0x03c4000000007b1d */ /* 0x000fec0000010000 */
[----:B------:R-:W3:Y:S01]  /*46ed0*/  LDL.64 R4, [R0+0x88] ;  /* 0x0000880000047983 */ /* 0x000ee20000100a00 */
[----:B------:R-:W-:-:S02]  /*46ee0*/  F2FP.BF16.F32.PACK_AB R168, R29, R168 ;  /* 0x000000a81da8723e */ /* 0x000fc400000010ff */
[----:B------:R-:W-:Y:S01]  /*46ef0*/  F2FP.BF16.F32.PACK_AB R170, R31, R30 ;  /* 0x0000001e1faa723e */ /* 0x000fe200000010ff */
[----:B0-----:R-:W4:Y:S04]  /*46f00*/  LDL.64 R6, [R0+0x90] ;  /* 0x0000900000067983 */ /* 0x001f280000100a00 */
[----:B--2---:R-:W2:Y:S04]  /*46f10*/  LD.E.64 R8, desc[UR4][R8.64+0x10] ;  /* 0x0000100408087980 */ /* 0x004ea8000c101b00 */
[----:B--2---:R-:W2:Y:S04]  /*46f20*/  LD.E.64 R12, desc[UR6][R8.64+0x8] ;  /* 0x00000806080c7980 */ /* 0x004ea8000c101b00 */
[----:B------:R-:W5:Y:S01]  /*46f30*/  LD.E.64 R46, desc[UR4][R8.64] ;  /* 0x00000004082e7980 */ /* 0x000f62000c101b00 */
[----:B------:R-:W-:-:S02]  /*46f40*/  F2FP.BF16.F32.PACK_AB R169, R44, R169 ;  /* 0x000000a92ca9723e */ /* 0x000fc400000010ff */
[----:B------:R-:W-:Y:S02]  /*46f50*/  F2FP.BF16.F32.PACK_AB R171, R15, R14 ;  /* 0x0000000e0fab723e */ /* 0x000fe400000010ff */
[----:B------:R-:W-:Y:S02]  /*46f60*/  F2FP.BF16.F32.PACK_AB R172, R35, R34 ;  /* 0x0000002223ac723e */ /* 0x000fe400000010ff */
[----:B------:R-:W-:Y:S02]  /*46f70*/  F2FP.BF16.F32.PACK_AB R174, R37, R174 ;  /* 0x000000ae25ae723e */ /* 0x000fe400000010ff */
[----:B------:R-:W-:Y:S01]  /*46f80*/  F2FP.BF16.F32.PACK_AB R173, R19, R18 ;  /* 0x0000001213ad723e */ /* 0x000fe200000010ff */
[----:B------:R-:W4:Y:S01]  /*46f90*/  LDL.64 R8, [R0] ;  /* 0x0000000000087983 */ /* 0x000f220000100a00 */
        /* <DEDUP_REMOVED lines=9> */
[----:B--2---:R-:W-:-:S05]  /*47030*/  MOV R25, R12 ;  /* 0x0000000c00197202 */ /* 0x004fca0000000f00 */
[--C-:B-----5:R-:W-:Y:S02]  /*47040*/  IMAD R47, R47, 0x2, R25.reuse ;  /* 0x000000022f2f7824 */ /* 0x120fe400078e0219 */
[C---:B------:R-:W-:Y:S02]  /*47050*/  IMAD R12, R46.reuse, 0x2, R25 ;  /* 0x000000022e0c7824 */ /* 0x040fe400078e0219 */
[----:B------:R-:W-:Y:S01]  /*47060*/  IMAD R46, R46, 0x2, R47 ;  /* 0x000000022e2e7824 */ /* 0x000fe200078e022f */
[----:B------:R0:W-:Y:S04]  /*47070*/  STSM.16.M88.4 [R25], R168 ;  /* 0x000000a819007844 */ /* 0x0001e80000000200 */
[----:B------:R-:W-:Y:S04]  /*47080*/  STSM.16.M88.4 [R12], R172 ;  /* 0x000000ac0c007844 */ /* 0x000fe80000000200 */
[----:B------:R1:W-:Y:S04]  /*47090*/  STSM.16.M88.4 [R47], R176 ;  /* 0x000000b02f007844 */ /* 0x0003e80000000200 */
[----:B------:R-:W-:Y:S04]  /*470a0*/  STSM.16.M88.4 [R46], R180 ;  /* 0x000000b42e007844 */ /* 0x000fe80000000200 */
[----:B---3--:R-:W2:Y:S01]  /*470b0*/  LD.E R11, desc[UR4][R4.64] ;  /* 0x00000004040b7980 */ /* 0x008ea2000c101900 */
[----:B------:R-:W-:-:S02]  /*470c0*/  R2UR UR10, R2 ;  /* 0x00000000020a72ca */ /* 0x000fc400000e0000 */
[C---:B------:R-:W-:Y:S01]  /*470d0*/  R2UR UR11, R3.reuse ;  /* 0x00000000030b72ca */ /* 0x040fe200000e0000 */
[----:B----4-:R-:W3:Y:S01]  /*470e0*/  LD.E R9, desc[UR6][R8.64] ;  /* 0x0000000608097980 */ /* 0x010ee2000c101900 */
[C---:B------:R-:W-:Y:S02]  /*470f0*/  R2UR UR28, R2.reuse ;  /* 0x00000000021c72ca */ /* 0x040fe400000e0000 */
[----:B------:R-:W-:Y:S01]  /*47100*/  R2UR UR29, R3 ;  /* 0x00000000031d72ca */ /* 0x000fe200000e0000 */
[----:B------:R-:W3:Y:S04]  /*47110*/  LD.E.64 R6, desc[UR4][R6.64] ;  /* 0x0000000406067980 */ /* 0x000ee8000c101b00 */
[----:B------:R-:W4:Y:S04]  /*47120*/  LD.E R13, desc[UR6][R4.64+0x4] ;  /* 0x00000406040d7980 */ /* 0x000f28000c101900 */
[----:B------:R-:W5:Y:S04]  /*47130*/  LD.E R15, desc[UR8][R4.64+0x8] ;  /* 0x00000808040f7980 */ /* 0x000f68000c101900 */
[----:B------:R-:W3:Y:S01]  /*47140*/  LD.E R19, desc[UR10][R4.64+0xc] ;  /* 0x00000c0a04137980 */ /* 0x000ee2000c101900 */
[----:B------:R-:W-:-:S02]  /*47150*/  R2UR UR12, R2 ;  /* 0x00000000020c72ca */ /* 0x000fc400000e0000 */
[C---:B------:R-:W-:Y:S01]  /*47160*/  R2UR UR13, R3.reuse ;  /* 0x00000000030d72ca */ /* 0x040fe200000e0000 */
[----:B0-----:R-:W3:Y:S01]  /*47170*/  LD.E R25, desc[UR4][R4.64+0x14] ;  /* 0x0000140404197980 */ /* 0x001ee2000c101900 */
[C---:B------:R-:W-:Y:S02]  /*47180*/  R2UR UR14, R2.reuse ;  /* 0x00000000020e72ca */ /* 0x040fe400000e0000 */
[C---:B------:R-:W-:Y:S01]  /*47190*/  R2UR UR15, R3.reuse ;  /* 0x00000000030f72ca */ /* 0x040fe200000e0000 */
[----:B------:R-:W3:Y:S01]  /*471a0*/  LD.E R27, desc[UR6][R4.64+0x18] ;  /* 0x00001806041b7980 */ /* 0x000ee2000c101900 */
[C---:B------:R-:W-:Y:S02]  /*471b0*/  R2UR UR16, R2.reuse ;  /* 0x00000000021072ca */ /* 0x040fe400000e0000 */
[----:B------:R-:W-:Y:S01]  /*471c0*/  R2UR UR17, R3 ;  /* 0x00000000031172ca */ /* 0x000fe200000e0000 */
[----:B------:R-:W3:Y:S01]  /*471d0*/  LD.E R29, desc[UR8][R4.64+0x1c] ;  /* 0x00001c08041d7980 */ /* 0x000ee2000c101900 */
[----:B------:R-:W-:-:S02]  /*471e0*/  R2UR UR18, R2 ;  /* 0x00000000021272ca */ /* 0x000fc400000e0000 */
[C---:B------:R-:W-:Y:S01]  /*471f0*/  R2UR UR19, R3.reuse ;  /* 0x00000000031372ca */ /* 0x040fe200000e0000 */
[----:B------:R-:W3:Y:S01]  /*47200*/  LD.E R21, desc[UR12][R4.64+0x10] ;  /* 0x0000100c04157980 */ /* 0x000ee2000c101900 */
        /* <DEDUP_REMOVED lines=9> */
[----:B------:R-:W-:Y:S02]  /*472a0*/  R2UR UR26, R2 ;  /* 0x00000000021a72ca */ /* 0x000fe400000e0000 */
[----:B------:R-:W-:Y:S01]  /*472b0*/  R2UR UR27, R3 ;  /* 0x00000000031b72ca */ /* 0x000fe200000e0000 */
[----:B------:R-:W3:Y:S04]  /*472c0*/  LD.E R37, desc[UR16][R4.64+0x2c] ;  /* 0x00002c1004257980 */ /* 0x000ee8000c101900 */
[----:B------:R-:W3:Y:S04]  /*472d0*/  LD.E R39, desc[UR18][R4.64+0x30] ;  /* 0x0000301204277980 */ /* 0x000ee8000c101900 */
[----:B------:R-:W3:Y:S04]  /*472e0*/  LD.E R41, desc[UR20][R4.64+0x34] ;  /* 0x0000341404297980 */ /* 0x000ee8000c101900 */
[----:B------:R-:W3:Y:S04]  /*472f0*/  LD.E R43, desc[UR22][R4.64+0x38] ;  /* 0x00003816042b7980 */ /* 0x000ee8000c101900 */
[----:B------:R-:W3:Y:S04]  /*47300*/  LD.E R45, desc[UR24][R4.64+0x3c] ;  /* 0x00003c18042d7980 */ /* 0x000ee8000c101900 */
[----:B-1----:R-:W3:Y:S04]  /*47310*/  LD.E R47, desc[UR26][R4.64+0x40] ;  /* 0x0000401a042f7980 */ /* 0x002ee8000c101900 */
        /* <DEDUP_REMOVED lines=26> */
[----:B--2---:R0:W-:Y:S04]  /*474c0*/  ST.E desc[UR8][R4.64], R11 ;  /* 0x0000000b04007985 */ /* 0x0041e8000c101908 */
[----:B0-----:R-:W2:Y:S04]  /*474d0*/  LD.E R11, desc[UR28][R4.64+0xac] ;  /* 0x0000ac1c040b7980 */ /* 0x001ea8000c101900 */
[----:B----4-:R0:W-:Y:S04]  /*474e0*/  ST.E desc[UR10][R4.64+0x4], R13 ;  /* 0x0000040d04007985 */ /* 0x0101e8000c10190a */
[----:B-----5:R1:W-:Y:S04]  /*474f0*/  ST.E desc[UR12][R4.64+0x8], R15 ;  /* 0x0000080f04007985 */ /* 0x0203e8000c10190c */
[----:B---3--:R3:W-:Y:S04]  /*47500*/  ST.E desc[UR14][R4.64+0xc], R19 ;  /* 0x00000c1304007985 */ /* 0x0087e8000c10190e */
[----:B0-----:R-:W4:Y:S04]  /*47510*/  LD.E R13, desc[UR6][R4.64+0xb0] ;  /* 0x0000b006040d7980 */ /* 0x001f28000c101900 */
[----:B-1----:R-:W5:Y:S04]  /*47520*/  LD.E R15, desc[UR6][R4.64+0xb4] ;  /* 0x0000b406040f7980 */ /* 0x002f68000c101900 */
[----:B---3--:R-:W3:Y:S04]  /*47530*/  LD.E R19, desc[UR6][R4.64+0xb8] ;  /* 0x0000b80604137980 */ /* 0x008ee8000c101900 */
        /* <DEDUP_REMOVED lines=105> */
[----:B----4-:R0:W-:Y:S04]  /*47bd0*/  ST.E desc[UR4][R4.64+0x130], R13 ;  /* 0x0001300d04007985 */ /* 0x0101e8000c101904 */
[----:B-----5:R1:W-:Y:S04]  /*47be0*/  ST.E desc[UR4][R4.64+0x134], R15 ;  /* 0x0001340f04007985 */ /* 0x0203e8000c101904 */
[----:B---3--:R3:W-:Y:S04]  /*47bf0*/  ST.E desc[UR4][R4.64+0x138], R19 ;  /* 0x0001381304007985 */ /* 0x0087e8000c101904 */
[----:B--2---:R2:W-:Y:S04]  /*47c00*/  ST.E desc[UR4][R4.64+0x13c], R11 ;  /* 0x00013c0b04007985 */ /* 0x0045e8000c101904 */
[----:B0-----:R-:W4:Y:S04]  /*47c10*/  LD.E R13, desc[UR6][R4.64+0x140] ;  /* 0x00014006040d7980 */ /* 0x001f28000c101900 */
[----:B----4-:R0:W-:Y:S04]  /*47c20*/  ST.E desc[UR4][R4.64+0x140], R13 ;  /* 0x0001400d04007985 */ /* 0x0101e8000c101904 */
[----:B-1----:R-:W4:Y:S04]  /*47c30*/  LD.E R15, desc[UR6][R4.64+0x144] ;  /* 0x00014406040f7980 */ /* 0x002f28000c101900 */
[----:B----4-:R1:W-:Y:S04]  /*47c40*/  ST.E desc[UR4][R4.64+0x144], R15 ;  /* 0x0001440f04007985 */ /* 0x0103e8000c101904 */
[----:B---3--:R-:W3:Y:S04]  /*47c50*/  LD.E R19, desc[UR6][R4.64+0x148] ;  /* 0x0001480604137980 */ /* 0x008ee8000c101900 */
[----:B---3--:R3:W-:Y:S04]  /*47c60*/  ST.E desc[UR4][R4.64+0x148], R19 ;  /* 0x0001481304007985 */ /* 0x0087e8000c101904 */
[----:B--2---:R-:W2:Y:S04]  /*47c70*/  LD.E R11, desc[UR6][R4.64+0x14c] ;  /* 0x00014c06040b7980 */ /* 0x004ea8000c101900 */
        /* <DEDUP_REMOVED lines=82> */
[----:B----4-:R-:W-:Y:S04]  /*481a0*/  ST.E desc[UR4][R4.64+0x1f0], R13 ;  /* 0x0001f00d04007985 */ /* 0x010fe8000c101904 */
[----:B-1----:R-:W4:Y:S04]  /*481b0*/  LD.E R15, desc[UR6][R4.64+0x1f4] ;  /* 0x0001f406040f7980 */ /* 0x002f28000c101900 */
[----:B----4-:R-:W-:Y:S04]  /*481c0*/  ST.E desc[UR4][R4.64+0x1f4], R15 ;  /* 0x0001f40f04007985 */ /* 0x010fe8000c101904 */
[----:B---3--:R-:W3:Y:S01]  /*481d0*/  LD.E R19, desc[UR6][R4.64+0x1f8] ;  /* 0x0001f80604137980 */ /* 0x008ee2000c101900 */
[----:B------:R-:W-:-:S03]  /*481e0*/  IMAD R6, R9, 0x1000, R6 ;  /* 0x0000100009067824 */ /* 0x000fc600078e0206 */
[----:B---3--:R-:W-:Y:S04]  /*481f0*/  ST.E desc[UR4][R4.64+0x1f8], R19 ;  /* 0x0001f81304007985 */ /* 0x008fe8000c101904 */
[----:B--2---:R-:W2:Y:S01]  /*48200*/  LD.E R11, desc[UR6][R4.64+0x1fc] ;  /* 0x0001fc06040b7980 */ /* 0x004ea2000c101900 */
[----:B------:R-:W-:Y:S02]  /*48210*/  R2UR UR6, R6 ;  /* 0x00000000060672ca */ /* 0x000fe400000e0000 */
[----:B------:R-:W-:Y:S02]  /*48220*/  R2UR UR7, R7 ;  /* 0x00000000070772ca */ /* 0x000fe400000e0000 */
        /* <DEDUP_REMOVED lines=40> */
[----:B--2---:R-:W-:Y:S01]  /*484b0*/  ST.E desc[UR4][R4.64+0x1fc], R11 ;  /* 0x0001fc0b04007985 */ /* 0x004fe2000c101904 */
[----:B------:R-:W-:-:S06]  /*484c0*/  WARPGROUP.ARRIVE ;  /* 0x00000000000079c5 */ /* 0x000fcc0000000000 */
[----:B------:R-:W-:Y:S01]  /*484d0*/  HGMMA.64x256x16.F32.BF16 R24, R168, gdesc[UR4].tnspB, RZ, !UPT, gsb0 ;  /* 0x43e00004a8187df0 */ /* 0x000fe2000c0018ff */
        /* <DEDUP_REMOVED lines=392> */
[----:B------:R-:W-:Y:S01]  /*49d60*/  R2UR UR35, R3 ;  /* 0x00000000032372ca */ /* 0x000fe200000e0000 */
[----:B------:R-:W-:-:S02]  /*49d70*/  VIADD R8, R6, 0x100 ;  /* 0x0000010006087836 */ /* 0x000fc40000000000 */
        /* <DEDUP_REMOVED lines=1912> */
.L_x_7367:
[----:B0-----:R-:W-:-:S04]  /*51500*/  IMAD.MOV.U32 R11, RZ, RZ, 0x0 ;  /* 0x00000000ff0b7424 */ /* 0x001fc800078e00ff */
[----:B-1----:R-:W-:Y:S05]  /*51510*/  RET.REL.NODEC R10 `(_ZN7cutlass13device_kernelIN5flash11enable_sm90INS1_16FlashAttnFwdSm90INS1_25CollectiveMainloopFwdSm90ILi2EN4cute5tupleIJNS5_1CILi1EEES8_S8_EEENS6_IJNS7_ILi64EEESA_SA_EEELi512ENS_10bfloat16_tEfNS_4arch4Sm90ELb0ELb1ELb1ELb1ELb0ELb1ELb1ELb0ELb0ELb1ELb0ELb0EEENS1_21CollectiveEpilogueFwdINS6_IJSA_NS7_ILi512EEESA_EEES9_SC_SE_Li256ELb1ELb1ELb0ELb0EEENS1_36VarlenDynamicPersistentTileSchedulerILi64ELi64ELi256ELi128ELb0ELb1ELb1ELb1ELb0ELb1EEEEEEEEEvNT_6ParamsE) ;  /* 0xfffffae80ab87950 */ /* 0x002fea0003c3ffff */
.L_x_7343:
[----:B0-----:R0:W1:Y:S02]  /*51520*/  SYNCS.PHASECHK.TRANS64.TRYWAIT P0, [R11+URZ], R14 ;  /* 0x0000000e0b0075a7 */ /* 0x001064000800017f */
[----:B-1----:R-:W-:Y:S05]  /*51530*/  @!P0 NANOSLEEP.SYNCS 0x989680 ;  /* 0x009896800000895d */ /* 0x002fea0003900000 */
[----:B------:R-:W1:Y:S02]  /*51540*/  @!P0 SYNCS.PHASECHK.TRANS64 P0, [R11+URZ], R14 ;  /* 0x0000000e0b0085a7 */ /* 0x000e64000800007f */
[----:B-1----:R-:W-:Y:S05]  /*51550*/  @!P0 BRA `(.L_x_7343) ;  /* 0xfffffffc00f08947 */ /* 0x002fea000383ffff */
[----:B------:R-:W-:Y:S05]  /*51560*/  BRA `(.L_x_7342) ;  /* 0xffffff0c001c7947 */ /* 0x000fea000383ffff */
.L_x_7345:
[----:B0-----:R0:W1:Y:S02]  /*51570*/  SYNCS.PHASECHK.TRANS64.TRYWAIT P0, [R6+URZ+0x38810], R11 ;  /* 0x0388100b060075a7 */ /* 0x001064000800017f */
[----:B-1----:R-:W-:Y:S05]  /*51580*/  @!P0 NANOSLEEP.SYNCS 0x989680 ;  /* 0x009896800000895d */ /* 0x002fea0003900000 */
[----:B------:R-:W1:Y:S02]  /*51590*/  @!P0 SYNCS.PHASECHK.TRANS64 P0, [R6+URZ+0x38810], R11 ;  /* 0x0388100b060085a7 */ /* 0x000e64000800007f */
[----:B-1----:R-:W-:Y:S05]  /*515a0*/  @!P0 BRA `(.L_x_7345) ;  /* 0xfffffffc00f08947 */ /* 0x002fea000383ffff */
[----:B------:R-:W-:Y:S05]  /*515b0*/  BRA `(.L_x_7368) ;  /* 0xffffff1000707947 */ /* 0x000fea000383ffff */
.L_x_7352:
[----:B0-----:R0:W1:Y:S02]  /*515c0*/  SYNCS.PHASECHK.TRANS64.TRYWAIT P0, [R14+URZ], R15 ;  /* 0x0000000f0e0075a7 */ /* 0x001064000800017f */
[----:B-1----:R-:W-:Y:S05]  /*515d0*/  @!P0 NANOSLEEP.SYNCS 0x989680 ;  /* 0x009896800000895d */ /* 0x002fea0003900000 */
[----:B------:R-:W1:Y:S02]  /*515e0*/  @!P0 SYNCS.PHASECHK.TRANS64 P0, [R14+URZ], R15 ;  /* 0x0000000f0e0085a7 */ /* 0x000e64000800007f */
[----:B-1----:R-:W-:Y:S05]  /*515f0*/  @!P0 BRA `(.L_x_7352) ;  /* 0xfffffffc00f08947 */ /* 0x002fea000383ffff */
[----:B------:R-:W-:Y:S05]  /*51600*/  BRA `(.L_x_7351) ;  /* 0xffffff14000c7947 */ /* 0x000fea000383ffff */
.L_x_7369:
        /* <DEDUP_REMOVED lines=15> */
.L_x_15297:


//--------------------- .text._ZN7cutlass13device_kernelIN5flash11enable_sm90INS1_16FlashAttnFwdSm90INS1_25CollectiveMainloopFwdSm90ILi2EN4cute5tupleIJNS5_1CILi1EEES8_S8_EEENS6_IJNS7_ILi64EEESA_SA_EEELi512ENS_10bfloat16_tEfNS_4arch4Sm90ELb1ELb0ELb1ELb0ELb0ELb0ELb0ELb0ELb0ELb1ELb0ELb0EEENS1_21CollectiveEpilogueFwdINS6_IJSA_NS7_ILi512EEESA_EEES9_SC_SE_Li256ELb0ELb1ELb0ELb0EEENS1_30DynamicPersistentTileSchedulerILi256ELi128ELb0ELb1ELb1EEEEEEEEEvNT_6ParamsE --------------------------
	.section	.text._ZN7cutlass13device_kernelIN5flash11enable_sm90INS1_16FlashAttnFwdSm90INS1_25CollectiveMainloopFwdSm90ILi2EN4cute5tupleIJNS5_1CILi1EEES8_S8_EEENS6_IJNS7_ILi64EEESA_SA_EEELi512ENS_10bfloat16_tEfNS_4arch4Sm90ELb1ELb0ELb1ELb0ELb0ELb0ELb0ELb0ELb0ELb1ELb0ELb0EEENS1_21CollectiveEpilogueFwdINS6_IJSA_NS7_ILi512EEESA_EEES9_SC_SE_Li256ELb0ELb1ELb0ELb0EEENS1_30DynamicPersistentTileSchedulerILi256ELi128ELb0ELb1ELb1EEEEEEEEEvNT_6ParamsE,"ax",@progbits
	.align	128
.text._ZN7cutlass13device_kernelIN5flash11enable_sm90INS1_16FlashAttnFwdSm90INS1_25CollectiveMainloopFwdSm90ILi2EN4cute5tupleIJNS5_1CILi1EEES8_S8_EEENS6_IJNS7_ILi64EEESA_SA_EEELi512ENS_10bfloat16_tEfNS_4arch4Sm90ELb1ELb0ELb1ELb0ELb0ELb0ELb0ELb0ELb0ELb1ELb0ELb0EEENS1_21CollectiveEpilogueFwdINS6_IJSA_NS7_ILi512EEESA_EEES9_SC_SE_Li256ELb0ELb1ELb0ELb0EEENS1_30DynamicPersistentTileSchedulerILi256ELi128ELb0ELb1ELb1EEEEEEEEEvNT_6ParamsE:
        .type           _ZN7cutlass13device_kernelIN5flash11enable_sm90INS1_16FlashAttnFwdSm90INS1_25CollectiveMainloopFwdSm90ILi2EN4cute5tupleIJNS5_1CILi1EEES8_S8_EEENS6_IJNS7_ILi64EEESA_SA_EEELi512ENS_10bfloat16_tEfNS_4arch4Sm90ELb1ELb0ELb1ELb0ELb0ELb0ELb0ELb0ELb0ELb1ELb0ELb0EEENS1_21CollectiveEpilogueFwdINS6_IJSA_NS7_ILi512EEESA_EEES9_SC_SE_Li256ELb0ELb1ELb0ELb0EEENS1_30DynamicPersistentTileSchedulerILi256ELi128ELb0ELb1ELb1EEEEEEEEEvNT_6ParamsE,@function
        .size           _ZN7cutlass13device_kernelIN5flash11enable_sm90INS1_16FlashAttnFwdSm90INS1_25CollectiveMainloopFwdSm90ILi2EN4cute5tupleIJNS5_1CILi1EEES8_S8_EEENS6_IJNS7_ILi64EEESA_SA_EEELi512ENS_10bfloat16_tEfNS_4arch4Sm90ELb1ELb0ELb1ELb0ELb0ELb0ELb0ELb0ELb0ELb1ELb0ELb0EEENS1_21CollectiveEpilogueFwdINS6_IJSA_NS7_ILi512EEESA_EEES9_SC_SE_Li256ELb0ELb1ELb0ELb0EEENS1_30DynamicPersistentTileSchedulerILi256ELi128ELb0ELb1ELb1EEEEEEEEEvNT_6ParamsE,(.L_x_15299 - _ZN7cutlass13device_kernelIN5flash11enable_sm90INS1_16FlashAttnFwdSm90INS1_25CollectiveMainloopFwdSm90ILi2EN4cute5tupleIJNS5_1CILi1EEES8_S8_EEENS6_IJNS7_ILi64EEESA_SA_EEELi512ENS_10bfloat16_tEfNS_4arch4Sm90ELb1ELb0ELb1ELb0ELb0ELb0ELb0ELb0ELb0ELb1ELb0ELb0EEENS1_21CollectiveEpilogueFwdINS6_IJSA_NS7_ILi512EEESA_EEES9_SC_SE_Li256ELb0ELb1ELb0ELb0EEENS1_30DynamicPersistentTileSchedulerILi256ELi128ELb0ELb1ELb1EEEEEEEEEvNT_6ParamsE)
        .other          _ZN7cutlass13device_kernelIN5flash11enable_sm90INS1_16FlashAttnFwdSm90INS1_25CollectiveMainloopFwdSm90ILi2EN4cute5tupleIJNS5_1CILi1EEES8_S8_EEENS6_IJNS7_ILi64EEESA_SA_EEELi512ENS_10bfloat16_tEfNS_4arch4Sm90ELb1ELb0ELb1ELb0ELb0ELb0ELb0ELb0ELb0ELb1ELb0ELb0EEENS1_21CollectiveEpilogueFwdINS6_IJSA_NS7_ILi512EEESA_EEES9_SC_SE_Li256ELb0ELb1ELb0ELb0EEENS1_30DynamicPersistentTileSchedulerILi256ELi128ELb0ELb1ELb1EEEEEEEEEvNT_6ParamsE,@"STO_CUDA_ENTRY STV_DEFAULT"
_ZN7cutlass13device_kernelIN5flash11enable_sm90INS1_16FlashAttnFwdSm90INS1_25CollectiveMainloopFwdSm90ILi2EN4cute5tupleIJNS5_1CILi1EEES8_S8_EEENS6_IJNS7_ILi64EEESA_SA_EEELi512ENS_10bfloat16_tEfNS_4arch4Sm90ELb1ELb0ELb1ELb0ELb0ELb0ELb0ELb0ELb0ELb1ELb0ELb0EEENS1_21CollectiveEpilogueFwdINS6_IJSA_NS7_ILi512EEESA_EEES9_SC_SE_Li256ELb0ELb1ELb0ELb0EEENS1_30DynamicPersistentTileSchedulerILi256ELi128ELb0ELb1ELb1EEEEEEEEEvNT_6ParamsE:
        /* <DEDUP_REMOVED lines=18> */
.L_x_7371:
[----:B------:R-:W-:Y:S05]  /*0120*/  BSYNC B0 ;  /* 0x0000000000007941 */ /* 0x000fea0003800000 */
.L_x_7370:
        /* <DEDUP_REMOVED lines=37> */
.L_x_7372:
        /* <DEDUP_REMOVED lines=22> */
.L_x_7373:
        /* <DEDUP_REMOVED lines=18> */
.L_x_7374:
        /* <DEDUP_REMOVED lines=22> */
.L_x_7375:
        /* <DEDUP_REMOVED lines=22> */
.L_x_7376:
[----:B------:R-:W-:Y:S01]  /*08c0*/  PLOP3.LUT P0, PT, PT, PT, UP0, 0x80, 0x0 ;  /* 0x000000000000781c */ /* 0x000fe20003f0f008 */
[----:B------:R-:W-:Y:S01]  /*08d0*/  UMOV UR40, 0x1 ;  /* 0x0000000100287882 */ /* 0x000fe20000000000 */
[----:B------:R-:W-:Y:S01]  /*08e0*/  NOP ;  /* 0x0000000000007918 */ /* 0x000fe20000000000 */
[----:B------:R-:W-:Y:S01]  /*08f0*/  USEL UR40, UR40, 0x2, !UP0 ;  /* 0x0000000228287887 */ /* 0x000fe2000c000000 */
[----:B------:R-:W-:Y:S01]  /*0900*/  ULDC.64 UR46, c[0x0][0x208] ;  /* 0x00008200002e7ab9 */ /* 0x000fe20000000a00 */
[----:B012-4-:R-:W-:Y:S08]  /*0910*/  BAR.SYNC.DEFER_BLOCKING 0x0 ;  /* 0x0000000000007b1d */ /* 0x017ff00000010000 */
[----:B------:R-:W-:Y:S05]  /*0920*/  @!P0 BRA `(.L_x_7377) ;  /* 0x000000bc00d88947 */ /* 0x000fea0003800000 */
.L_x_7378:
[----:B------:R-:W-:-:S08]  /*0930*/  NOP ;  /* 0x0000000000007918 */ /* 0x000fd00000000000 */
[----:B------:R-:W0:Y:S02]  /*0940*/  USETMAXREG.TRY_ALLOC.CTAPOOL UP0, 0xf0 ;  /* 0x000000f0000079c8 */ /* 0x000e240008000600 */
[----:B0-----:R-:W-:-:S13]  /*0950*/  PLOP3.LUT P0, PT, PT, PT, UP0, 0x80, 0x0 ;  /* 0x000000000000781c */ /* 0x001fda0003f0f008 */
[----:B------:R-:W-:Y:S05]  /*0960*/  @!P0 BRA `(.L_x_7378) ;  /* 0xfffffffc00f08947 */ /* 0x000fea000383ffff */
[----:B------:R-:W0:Y:S01]  /*0970*/  S2R R2, SR_TID.X ;  /* 0x0000000000027919 */ /* 0x000e220000002100 */
[----:B------:R-:W1:Y:S08]  /*0980*/  S2UR UR4, SR_CTAID.X ;  /* 0x00000000000479c3 */ /* 0x000e700000002500 */
[----:B------:R-:W-:Y:S06]  /*0990*/  BAR.ARV 0x4, 0x180 ;  /* 0x0106000000007b1d */ /* 0x000fec0000002000 */
[----:B0-----:R-:W-:-:S04]  /*09a0*/  LOP3.LUT R0, R2, 0xffffff80, RZ, 0xc0, !PT ;  /* 0xffffff8002007812 */ /* 0x001fc800078ec0ff */
[----:B------:R-:W-:Y:S02]  /*09b0*/  ISETP.NE.AND P0, PT, R0, 0x80, PT ;  /* 0x000000800000780c */ /* 0x000fe40003f05270 */
[----:B------:R-:W1:Y:S11]  /*09c0*/  LDC R0, c[0x0][0xc38] ;  /* 0x00030e00ff007b82 */ /* 0x000e760000000800 */
[----:B------:R-:W-:Y:S06]  /*09d0*/  @!P0 BAR.ARV 0x8, 0x100 ;  /* 0x0204000000008b1d */ /* 0x000fec0000002000 */
[----:B------:R-:W-:-:S13]  /*09e0*/  ISETP.GE.U32.AND P0, PT, R2, 0x100, PT ;  /* 0x000001000200780c */ /* 0x000fda0003f06070 */
[----:B------:R-:W-:Y:S06]  /*09f0*/  @P0 BAR.ARV 0xf, 0x100 ;  /* 0x03c4000000000b1d */ /* 0x000fec0000002000 */
[----:B-1----:R-:W-:-:S13]  /*0a00*/  ISETP.LE.AND P0, PT, R0, UR4, PT ;  /* 0x0000000400007c0c */ /* 0x002fda000bf03270 */
        /* <DEDUP_REMOVED lines=13> */
[-C--:B------:R-:W-:Y:S02]  /*0ae0*/  LEA.HI R5, R3, R216.reuse, RZ, 0x7 ;  /* 0x000000d803057211 */ /* 0x080fe400078f38ff */
[C---:B------:R-:W-:Y:S02]  /*0af0*/  LEA.HI R2, R0.reuse, R7, RZ, 0x1 ;  /* 0x0000000700027211 */ /* 0x040fe400078f08ff */
[----:B------:R-:W-:Y:S02]  /*0b00*/  LOP3.LUT R9, R0, 0xfffffff0, RZ, 0xc0, !PT ;  /* 0xfffffff000097812 */ /* 0x000fe400078ec0ff */
[----:B------:R-:W-:Y:S02]  /*0b10*/  LOP3.LUT R2, R2, 0x1ffffffe, RZ, 0xc0, !PT ;  /* 0x1ffffffe02027812 */ /* 0x000fe400078ec0ff */
[--C-:B------:R-:W-:Y:S01]  /*0b20*/  SHF.R.S32.HI R13, RZ, 0x5, R4.reuse ;  /* 0x00000005ff0d7819 */ /* 0x100fe20000011404 */
[----:B------:R-:W-:Y:S01]  /*0b30*/  IMAD.IADD R9, R216, 0x1, -R9 ;  /* 0x00000001d8097824 */ /* 0x000fe200078e0a09 */
[----:B------:R-:W-:Y:S01]  /*0b40*/  SHF.R.S32.HI R4, RZ, 0x1f, R4 ;  /* 0x0000001fff047819 */ /* 0x000fe20000011404 */
[----:B------:R-:W-:Y:S01]  /*0b50*/  IMAD.IADD R8, R7, 0x1, -R2 ;  /* 0x0000000107087824 */ /* 0x000fe200078e0a02 */
[----:B------:R-:W-:Y:S01]  /*0b60*/  LOP3.LUT R7, R5, 0xffffff80, RZ, 0xc0, !PT ;  /* 0xffffff8005077812 */ /* 0x000fe200078ec0ff */
[----:B0-----:R-:W-:Y:S01]  /*0b70*/  ULEA UR43, UR5, UR43, 0x18 ;  /* 0x0000002b052b7291 */ /* 0x001fe2000f8ec03f */
[----:B------:R-:W-:-:S02]  /*0b80*/  LEA.HI R2, R3, R216, RZ, 0x2 ;  /* 0x000000d803027211 */ /* 0x000fc400078f10ff */
[----:B------:R-:W-:Y:S01]  /*0b90*/  LEA.HI R4, R4, R13, RZ, 0x2 ;  /* 0x0000000d04047211 */ /* 0x000fe200078f10ff */
[----:B------:R-:W-:Y:S01]  /*0ba0*/  IMAD.IADD R7, R216, 0x1, -R7 ;  /* 0x00000001d8077824 */ /* 0x000fe200078e0a07 */
[----:B------:R-:W-:Y:S02]  /*0bb0*/  LOP3.LUT R11, R2, 0xfffffffc, RZ, 0xc0, !PT ;  /* 0xfffffffc020b7812 */ /* 0x000fe400078ec0ff */
[----:B------:R-:W-:Y:S02]  /*0bc0*/  SHF.R.S32.HI R212, RZ, 0x7, R5 ;  /* 0x00000007ffd47819 */ /* 0x000fe40000011405 */
[----:B------:R-:W-:Y:S01]  /*0bd0*/  LOP3.LUT R4, R4, 0x3ffffc, RZ, 0xc0, !PT ;  /* 0x003ffffc04047812 */ /* 0x000fe200078ec0ff */
[----:B------:R-:W-:Y:S01]  /*0be0*/  IMAD.IADD R11, R216, 0x1, -R11 ;  /* 0x00000001d80b7824 */ /* 0x000fe200078e0a0b */
[--C-:B------:R-:W-:Y:S01]  /*0bf0*/  SHF.R.S32.HI R2, RZ, 0x1f, R9.reuse ;  /* 0x0000001fff027819 */ /* 0x100fe20000011409 */
[----:B------:R-:W-:Y:S01]  /*0c00*/  IMAD R15, R212, 0x100, R9 ;  /* 0x00000100d40f7824 */ /* 0x000fe200078e0209 */
[----:B------:R-:W-:Y:S01]  /*0c10*/  SHF.R.S32.HI R0, RZ, 0x1f, R7 ;  /* 0x0000001fff007819 */ /* 0x000fe20000011407 */
[----:B------:R-:W-:Y:S01]  /*0c20*/  IMAD.IADD R10, R13, 0x1, -R4 ;  /* 0x000000010d0a7824 */ /* 0x000fe200078e0a04 */
[----:B------:R-:W-:-:S02]  /*0c30*/  LEA.HI R6, R2, R9, RZ, 0x3 ;  /* 0x0000000902067211 */ /* 0x000fc400078f18ff */
[----:B------:R-:W-:Y:S01]  /*0c40*/  LEA.HI R2, R0, R7, RZ, 0x2 ;  /* 0x0000000700027211 */ /* 0x000fe200078f10ff */
[----:B------:R-:W-:Y:S01]  /*0c50*/  IMAD R14, R10, 0x10, R15 ;  /* 0x000000100a0e7824 */ /* 0x000fe200078e020f */
[C---:B------:R-:W-:Y:S01]  /*0c60*/  LOP3.LUT R4, R6.reuse, 0xfffffff8, RZ, 0xc0, !PT ;  /* 0xfffffff806047812 */ /* 0x040fe200078ec0ff */
[----:B------:R-:W-:Y:S01]  /*0c70*/  IMAD.SHL.U32 R6, R6, 0x40, RZ ;  /* 0x0000004006067824 */ /* 0x000fe200078e00ff */
[----:B------:R-:W-:Y:S02]  /*0c80*/  LOP3.LUT R10, R2, 0x7ffffffc, RZ, 0xc0, !PT ;  /* 0x7ffffffc020a7812 */ /* 0x000fe400078ec0ff */
[----:B------:R-:W-:Y:S01]  /*0c90*/  LEA.HI R12, R11, R11, RZ, 0x1 ;  /* 0x0000000b0b0c7211 */ /* 0x000fe200078f08ff */
[----:B------:R-:W-:Y:S01]  /*0ca0*/  IMAD.IADD R9, R9, 0x1, -R4 ;  /* 0x0000000109097824 */ /* 0x000fe200078e0a04 */
[----:B------:R-:W-:Y:S01]  /*0cb0*/  LEA.HI R4, R0, R7, RZ, 0x5 ;  /* 0x0000000700047211 */ /* 0x000fe200078f28ff */
[----:B------:R-:W-:Y:S01]  /*0cc0*/  IMAD.IADD R10, R7, 0x1, -R10 ;  /* 0x00000001070a7824 */ /* 0x000fe200078e0a0a */
[----:B------:R-:W-:-:S02]  /*0cd0*/  LOP3.LUT R12, R12, 0x1ffffffe, RZ, 0xc0, !PT ;  /* 0x1ffffffe0c0c7812 */ /* 0x000fc400078ec0ff */
[--C-:B------:R-:W-:Y:S02]  /*0ce0*/  SHF.R.S32.HI R0, RZ, 0x2, R2.reuse ;  /* 0x00000002ff007819 */ /* 0x100fe40000011402 */
[----:B------:R-:W-:Y:S01]  /*0cf0*/  SHF.R.S32.HI R7, RZ, 0x1f, R2 ;  /* 0x0000001fff077819 */ /* 0x000fe20000011402 */
[----:B------:R-:W-:Y:S01]  /*0d00*/  IMAD.SHL.U32 R2, R9, 0x40, RZ ;  /* 0x0000004009027824 */ /* 0x000fe200078e00ff */
[----:B------:R-:W-:Y:S01]  /*0d10*/  LOP3.LUT R6, R6, 0x7ffffe00, RZ, 0xc0, !PT ;  /* 0x7ffffe0006067812 */ /* 0x000fe200078ec0ff */
[----:B------:R-:W-:Y:S01]  /*0d20*/  IMAD.IADD R185, R11, 0x1, -R12 ;  /* 0x000000010bb97824 */ /* 0x000fe200078e0a0c */
[----:B------:R-:W-:Y:S01]  /*0d30*/  LEA.HI R7, R7, R0, RZ, 0x3 ;  /* 0x0000000007077211 */ /* 0x000fe200078f18ff */
[----:B------:R-:W-:Y:S01]  /*0d40*/  IMAD.SHL.U32 R11, R8, 0x8, RZ ;  /* 0x00000008080b7824 */ /* 0x000fe200078e00ff */
[----:B------:R-:W-:Y:S01]  /*0d50*/  LOP3.LUT R2, R2, 0x1c0, RZ, 0xc0, !PT ;  /* 0x000001c002027812 */ /* 0x000fe200078ec0ff */
[----:B------:R-:W-:Y:S01]  /*0d60*/  IMAD R6, R13, 0x400, R6 ;  /* 0x000004000d067824 */ /* 0x000fe200078e0206 */
[----:B------:R-:W-:Y:S01]  /*0d70*/  LOP3.LUT R7, R7, 0xfffffff8, RZ, 0xc0, !PT ;  /* 0xfffffff807077812 */ /* 0x000fe200078ec0ff */
[--C-:B------:R-:W-:Y:S01]  /*0d80*/  IMAD.U32 R215, R14, 0x40, R11.reuse ;  /* 0x000000400ed77824 */ /* 0x100fe200078e000b */
[----:B------:R-:W-:-:S02]  /*0d90*/  LOP3.LUT R11, R2, 0x8, R11, 0xf8, !PT ;  /* 0x00000008020b7812 */ /* 0x000fc400078ef80b */
[----:B------:R-:W-:Y:S01]  /*0da0*/  SHF.R.U32.HI R2, RZ, 0x3, R2 ;  /* 0x00000003ff027819 */ /* 0x000fe20000011602 */
[----:B------:R-:W-:Y:S01]  /*0db0*/  IMAD.IADD R7, R0, 0x1, -R7 ;  /* 0x0000000100077824 */ /* 0x000fe200078e0a07 */
[----:B------:R-:W-:Y:S02]  /*0dc0*/  SHF.R.S32.HI R4, RZ, 0x5, R4 ;  /* 0x00000005ff047819 */ /* 0x000fe40000011404 */
[----:B------:R-:W-:Y:S01]  /*0dd0*/  LOP3.LUT R11, R11, R2, RZ, 0x3c, !PT ;  /* 0x000000020b0b7212 */ /* 0x000fe200078e3cff */
[----:B------:R-:W-:Y:S01]  /*0de0*/  IMAD.SHL.U32 R2, R10, 0x2, RZ ;  /* 0x000000020a027824 */ /* 0x000fe200078e00ff */
[----:B------:R-:W-:Y:S01]  /*0df0*/  LEA.HI R3, R3, R216, RZ, 0x3 ;  /* 0x000000d803037211 */ /* 0x000fe200078f18ff */
[----:B------:R-:W-:Y:S01]  /*0e00*/  IMAD R16, R4, 0x10, R7 ;  /* 0x0000001004107824 */ /* 0x000fe200078e0207 */
[----:B------:R-:W-:Y:S01]  /*0e10*/  R2P PR, R9, 0x6 ;  /* 0x0000000609007804 */ /* 0x000fe20000000000 */
[----:B------:R-:W-:Y:S01]  /*0e20*/  IMAD.IADD R6, R6, 0x1, R11 ;  /* 0x0000000106067824 */ /* 0x000fe200078e020b */
[----:B------:R-:W-:Y:S01]  /*0e30*/  LOP3.LUT R7, R3, 0xfffffff8, RZ, 0xc0, !PT ;  /* 0xfffffff803077812 */ /* 0x000fe200078ec0ff */
[----:B------:R-:W-:Y:S01]  /*0e40*/  IMAD R185, R185, 0x8, R16 ;  /* 0x00000008b9b97824 */ /* 0x000fe200078e0210 */
[----:B------:R-:W-:-:S02]  /*0e50*/  LEA.HI R5, R5, R212, RZ, 0x1 ;  /* 0x000000d405057211 */ /* 0x000fc400078f08ff */
[----:B------:R-:W-:Y:S01]  /*0e60*/  LEA R19, R6, UR43, 0x1 ;  /* 0x0000002b06137c11 */ /* 0x000fe2000f8e08ff */
[----:B------:R-:W-:Y:S01]  /*0e70*/  IMAD.IADD R210, R216, 0x1, -R7 ;  /* 0x00000001d8d27824 */ /* 0x000fe200078e0a07 */
[----:B------:R-:W-:Y:S02]  /*0e80*/  LOP3.LUT R5, R5, 0xfffffe, RZ, 0xc0, !PT ;  /* 0x00fffffe05057812 */ /* 0x000fe400078ec0ff */
[----:B------:R-:W-:Y:S01]  /*0e90*/  SEL R23, R23, 0xffffffe0, !P1 ;  /* 0xffffffe017177807 */ /* 0x000fe20004800000 */
[----:B------:R-:W-:Y:S01]  /*0ea0*/  IMAD.SHL.U32 R17, R210, 0x8, RZ ;  /* 0x00000008d2117824 */ /* 0x000fe200078e00ff */
[----:B------:R-:W-:Y:S01]  /*0eb0*/  SHF.R.S32.HI R211, RZ, 0x3, R3 ;  /* 0x00000003ffd37819 */ /* 0x000fe20000011403 */
[----:B------:R-:W-:Y:S02]  /*0ec0*/  VIADD R184, R19, 0x26800 ;  /* 0x0002680013b87836 */ /* 0x000fe40000000000 */
[C---:B------:R-:W-:Y:S02]  /*0ed0*/  VIADD R190, R17.reuse, 0x40 ;  /* 0x0000004011be7836 */ /* 0x040fe40000000000 */
[----:B------:R-:W-:-:S02]  /*0ee0*/  VIADD R189, R17, 0x80 ;  /* 0x0000008011bd7836 */ /* 0x000fc40000000000 */
        /* <DEDUP_REMOVED lines=18> */
.L_x_7431:
        /* <DEDUP_REMOVED lines=21> */
.L_x_7379:
[----:B------:R-:W-:Y:S01]  /*1160*/  ULDC UR7, c[0x0][0xc54] ;  /* 0x0003150000077ab9 */ /* 0x000fe20000000800 */
[----:B------:R-:W-:Y:S01]  /*1170*/  UMOV UR6, UR9 ;  /* 0x0000000900067c82 */ /* 0x000fe20008000000 */
[----:B------:R-:W-:-:S11]  /*1180*/  UISETP.NE.AND UP0, UPT, UR7, 0x1, UPT ;  /* 0x000000010700788c */ /* 0x000fd6000bf05270 */
[----:B------:R-:W-:Y:S02]  /*1190*/  @UP0 ULDC.64 UR10, c[0x0][0xc58] ;  /* 0x00031600000a0ab9 */ /* 0x000fe40000000a00 */
[----:B------:R-:W-:-:S04]  /*11a0*/  UIMAD.WIDE.U32 UR4, UR9, UR10, URZ ;  /* 0x0000000a090472a5 */ /* 0x000fc8000f8e003f */
[----:B------:R-:W-:-:S04]  /*11b0*/  @UP0 USHF.R.U32.HI UR6, URZ, UR11, UR5 ;  /* 0x0000000b3f060299 */ /* 0x000fc80008011605 */
[----:B------:R-:W-:-:S12]  /*11c0*/  UIMAD UR4, UR6, UR7, URZ ;  /* 0x00000007060472a4 */ /* 0x000fd8000f8e023f */
.L_x_7380:
[----:B------:R-:W-:Y:S01]  /*11d0*/  ULDC UR39, c[0x0][0xc48] ;  /* 0x0003120000277ab9 */ /* 0x000fe20000000800 */
[----:B------:R-:W-:Y:S01]  /*11e0*/  ULDC.64 UR10, c[0x0][0x418] ;  /* 0x00010600000a7ab9 */ /* 0x000fe20000000a00 */
[----:B------:R-:W-:Y:S02]  /*11f0*/  UISETP.NE.AND UP1, UPT, UR39, 0x1, UPT ;  /* 0x000000012700788c */ /* 0x000fe4000bf25270 */
[----:B------:R-:W-:Y:S02]  /*1200*/  UISETP.NE.U32.AND UP0, UPT, UR10, URZ, UPT ;  /* 0x0000003f0a00728c */ /* 0x000fe4000bf05070 */
[----:B------:R-:W-:Y:S02]  /*1210*/  UIADD3 UR4, UR9, -UR4, URZ ;  /* 0x8000000409047290 */ /* 0x000fe4000fffe03f */
[----:B------:R-:W-:Y:S02]  /*1220*/  ULOP3.LUT UR6, URZ, UR6, URZ, 0x33, !UPT ;  /* 0x000000063f067292 */ /* 0x000fe4000f8e333f */
[----:B------:R-:W-:Y:S01]  /*1230*/  UISETP.NE.AND.EX UP0, UPT, UR11, URZ, UPT, UP0 ;  /* 0x0000003f0b00728c */ /* 0x000fe2000bf05300 */
[----:B------:R-:W-:Y:S01]  /*1240*/  ULDC UR5, c[0x0][0xc3c] ;  /* 0x00030f0000057ab9 */ /* 0x000fe20000000800 */
[----:B------:R-:W-:Y:S01]  /*1250*/  ULDC UR9, c[0x0][0xc54] ;  /* 0x0003150000097ab9 */ /* 0x000fe20000000800 */
[----:B------:R-:W-:Y:S01]  /*1260*/  ULDC UR49, c[0x0][0x424] ;  /* 0x0001090000317ab9 */ /* 0x000fe20000000800 */
[----:B------:R-:W-:-:S02]  /*1270*/  UISETP.NE.AND UP2, UPT, UR45, 0x1, UPT ;  /* 0x000000012d00788c */ /* 0x000fc4000bf45270 */
[----:B------:R-:W-:Y:S02]  /*1280*/  UIADD3 UR6, UR6, UR5, URZ ;  /* 0x0000000506067290 */ /* 0x000fe4000fffe03f */
[----:B------:R-:W-:Y:S02]  /*1290*/  UIMAD UR8, UR8, UR9, UR4 ;  /* 0x00000009080872a4 */ /* 0x000fe4000f8e0204 */
[----:B------:R-:W-:Y:S01]  /*12a0*/  USEL UR49, UR49, 0x1, UP0 ;  /* 0x0000000131317887 */ /* 0x000fe20008000000 */
[----:B------:R-:W-:Y:S01]  /*12b0*/  PLOP3.LUT P0, PT, PT, PT, UP2, 0x80, 0x0 ;  /* 0x000000000000781c */ /* 0x000fe20003f0f028 */
[----:B------:R-:W-:Y:S01]  /*12c0*/  ULDC UR7, c[0x0][0x2f0] ;  /* 0x0000bc0000077ab9 */ /* 0x000fe20000000800 */
[----:B------:R-:W-:Y:S01]  /*12d0*/  @UP1 ULDC UR4, c[0x0][0xc4c] ;  /* 0x0003130000041ab9 */ /* 0x000fe20000000800 */
[----:B------:R-:W-:Y:S02]  /*12e0*/  USHF.L.U32 UR41, UR6, 0x6, URZ ;  /* 0x0000000606297899 */ /* 0x000fe4000800063f */
        /* <DEDUP_REMOVED lines=8> */
[----:B------:R-:W-:-:S02]  /*1370*/  UIMAD UR39, UR39, UR5, UR8 ;  /* 0x00000005272772a4 */ /* 0x000fc4000f8e0208 */
[----:B------:R-:W-:Y:S01]  /*1380*/  USHF.R.S32.HI UR50, URZ, 0x6, UR4 ;  /* 0x000000063f327899 */ /* 0x000fe20008011404 */
[----:B------:R-:W-:Y:S11]  /*1390*/  @!P0 BRA `(.L_x_7381) ;  /* 0x0000001c006c8947 */ /* 0x000ff60003800000 */
[----:B------:R-:W0:Y:S01]  /*13a0*/  LDC R0, c[0x0][0x448] ;  /* 0x00011200ff007b82 */ /* 0x000e220000000800 */
[----:B------:R-:W-:Y:S01]  /*13b0*/  UIADD3 UR5, UR41, 0x3f, URZ ;  /* 0x0000003f29057890 */ /* 0x000fe2000fffe03f */
[----:B------:R-:W-:Y:S01]  /*13c0*/  CS2R R150, SRZ ;  /* 0x0000000000967805 */ /* 0x000fe2000001ff00 */
[----:B------:R-:W-:Y:S01]  /*13d0*/  ULDC UR4, c[0x0][0x288] ;  /* 0x0000a20000047ab9 */ /* 0x000fe20000000800 */
[----:B------:R-:W-:Y:S01]  /*13e0*/  CS2R R148, SRZ ;  /* 0x0000000000947805 */ /* 0x000fe2000001ff00 */
[----:B------:R-:W-:Y:S01]  /*13f0*/  UIADD3 UR4, -UR4, 0x40, URZ ;  /* 0x0000004004047890 */ /* 0x000fe2000fffe13f */
[----:B------:R-:W-:Y:S02]  /*1400*/  CS2R R146, SRZ ;  /* 0x0000000000927805 */ /* 0x000fe4000001ff00 */
[----:B------:R-:W-:Y:S02]  /*1410*/  CS2R R144, SRZ ;  /* 0x0000000000907805 */ /* 0x000fe4000001ff00 */
[----:B------:R-:W-:Y:S01]  /*1420*/  CS2R R168, SRZ ;  /* 0x0000000000a87805 */ /* 0x000fe2000001ff00 */
[----:B------:R-:W-:Y:S01]  /*1430*/  UIMAD UR4, UR49, UR7, UR4 ;  /* 0x00000007310472a4 */ /* 0x000fe2000f8e0204 */
        /* <DEDUP_REMOVED lines=14> */
[----:B0-----:R-:W-:Y:S01]  /*1520*/  ISETP.NE.AND P0, PT, R0, 0x1, PT ;  /* 0x000000010000780c */ /* 0x001fe20003f05270 */
[----:B------:R-:W-:Y:S01]  /*1530*/  IMAD.U32 R0, RZ, RZ, UR5 ;  /* 0x00000005ff007e24 */ /* 0x000fe2000f8e00ff */
        /* <DEDUP_REMOVED lines=11> */
[----:B------:R-:W0:Y:S01]  /*15f0*/  @P0 LDC R3, c[0x0][0x44c] ;  /* 0x00011300ff030b82 */ /* 0x000e220000000800 */
[----:B------:R-:W-:Y:S02]  /*1600*/  CS2R R170, SRZ ;  /* 0x0000000000aa7805 */ /* 0x000fe4000001ff00 */
[----:B------:R-:W-:Y:S02]  /*1610*/  CS2R R90, SRZ ;  /* 0x00000000005a7805 */ /* 0x000fe4000001ff00 */
[----:B------:R-:W-:Y:S02]  /*1620*/  CS2R R172, SRZ ;  /* 0x0000000000ac7805 */ /* 0x000fe4000001ff00 */
[----:B------:R-:W-:Y:S02]  /*1630*/  CS2R R86, SRZ ;  /* 0x0000000000567805 */ /* 0x000fe4000001ff00 */
[----:B------:R-:W-:-:S02]  /*1640*/  CS2R R174, SRZ ;  /* 0x0000000000ae7805 */ /* 0x000fc4000001ff00 */
[----:B------:R-:W-:Y:S02]  /*1650*/  CS2R R82, SRZ ;  /* 0x0000000000527805 */ /* 0x000fe4000001ff00 */
[----:B------:R-:W-:Y:S01]  /*1660*/  CS2R R176, SRZ ;  /* 0x0000000000b07805 */ /* 0x000fe2000001ff00 */
[----:B------:R-:W1:Y:S01]  /*1670*/  @P0 LDC R4, c[0x0][0x450] ;  /* 0x00011400ff040b82 */ /* 0x000e620000000800 */
        /* <DEDUP_REMOVED lines=11> */
[----:B------:R-:W-:Y:S02]  /*1730*/  CS2R R194, SRZ ;  /* 0x0000000000c27805 */ /* 0x000fe4000001ff00 */
[----:B------:R-:W-:Y:S02]  /*1740*/  CS2R R54, SRZ ;  /* 0x0000000000367805 */ /* 0x000fe4000001ff00 */
[----:B------:R-:W-:Y:S02]  /*1750*/  CS2R R196, SRZ ;  /* 0x0000000000c47805 */ /* 0x000fe4000001ff00 */
[----:B------:R-:W-:Y:S01]  /*1760*/  CS2R R50, SRZ ;  /* 0x0000000000327805 */ /* 0x000fe2000001ff00 */
[----:B0-----:R-:W-:Y:S01]  /*1770*/  @P0 IMAD.HI.U32 R3, R3, UR5, RZ ;  /* 0x0000000503030c27 */ /* 0x001fe2000f8e00ff */
[----:B------:R-:W-:Y:S02]  /*1780*/  CS2R R198, SRZ ;  /* 0x0000000000c67805 */ /* 0x000fe4000001ff00 */
[----:B------:R-:W-:-:S02]  /*1790*/  CS2R R46, SRZ ;  /* 0x00000000002e7805 */ /* 0x000fc4000001ff00 */
[----:B------:R-:W-:Y:S02]  /*17a0*/  CS2R R200, SRZ ;  /* 0x0000000000c87805 */ /* 0x000fe4000001ff00 */
[----:B------:R-:W-:Y:S02]  /*17b0*/  CS2R R42, SRZ ;  /* 0x00000000002a7805 */ /* 0x000fe4000001ff00 */
[----:B------:R-:W-:Y:S02]  /*17c0*/  CS2R R202, SRZ ;  /* 0x0000000000ca7805 */ /* 0x000fe4000001ff00 */
[----:B------:R-:W-:Y:S02]  /*17d0*/  CS2R R38, SRZ ;  /* 0x0000000000267805 */ /* 0x000fe4000001ff00 */
[----:B------:R-:W-:Y:S02]  /*17e0*/  CS2R R204, SRZ ;  /* 0x0000000000cc7805 */ /* 0x000fe4000001ff00 */
[----:B-1----:R-:W-:-:S02]  /*17f0*/  @P0 SHF.R.U32.HI R0, RZ, R4, R3 ;  /* 0x00000004ff000219 */ /* 0x002fc40000011603 */
[----:B------:R-:W-:Y:S02]  /*1800*/  CS2R R34, SRZ ;  /* 0x0000000000227805 */ /* 0x000fe4000001ff00 */
[----:B------:R-:W-:Y:S02]  /*1810*/  PLOP3.LUT P0, PT, PT, PT, PT, 0x80, 0x0 ;  /* 0x000000000000781c */ /* 0x000fe40003f0f070 */
[----:B------:R-:W-:Y:S02]  /*1820*/  CS2R R208, SRZ ;  /* 0x0000000000d07805 */ /* 0x000fe4000001ff00 */
[----:B------:R-:W-:Y:S01]  /*1830*/  CS2R R30, SRZ ;  /* 0x00000000001e7805 */ /* 0x000fe2000001ff00 */
[----:B------:R-:W-:Y:S01]  /*1840*/  VIADD R3, R0, UR4 ;  /* 0x0000000400037c36 */ /* 0x000fe20008000000 */
[----:B------:R-:W-:Y:S01]  /*1850*/  CS2R R206, SRZ ;  /* 0x0000000000ce7805 */ /* 0x000fe2000001ff00 */
[----:B------:R-:W-:Y:S01]  /*1860*/  IMAD.MOV.U32 R0, RZ, RZ, RZ ;  /* 0x000000ffff007224 */ /* 0x000fe200078e00ff */
[----:B------:R-:W-:Y:S01]  /*1870*/  CS2R R26, SRZ ;  /* 0x00000000001a7805 */ /* 0x000fe2000001ff00 */
[----:B------:R-:W-:Y:S01]  /*1880*/  IMAD.MOV.U32 R7, RZ, RZ, RZ ;  /* 0x000000ffff077224 */ /* 0x000fe200078e00ff */
[----:B------:R-:W-:-:S04]  /*1890*/  SHF.R.S32.HI R4, RZ, 0x1f, R3 ;  /* 0x0000001fff047819 */ /* 0x000fc80000011403 */
[----:B------:R-:W-:Y:S01]  /*18a0*/  LEA.HI R4, R4, R3, RZ, 0x6 ;  /* 0x0000000304047211 */ /* 0x000fe200078f30ff */
[----:B------:R-:W-:-:S03]  /*18b0*/  IMAD.MOV.U32 R3, RZ, RZ, RZ ;  /* 0x000000ffff037224 */ /* 0x000fc600078e00ff */
[----:B------:R-:W-:-:S04]  /*18c0*/  SHF.R.S32.HI R4, RZ, 0x6, R4 ;  /* 0x00000006ff047819 */ /* 0x000fc80000011404 */
[----:B------:R-:W-:-:S04]  /*18d0*/  VIMNMX R4, R4, UR50, PT ;  /* 0x0000003204047c48 */ /* 0x000fc8000bfe0100 */
[----:B------:R-:W-:-:S13]  /*18e0*/  ISETP.GE.AND P1, PT, R4, 0x1, PT ;  /* 0x000000010400780c */ /* 0x000fda0003f26270 */
        /* <DEDUP_REMOVED lines=15> */
.L_x_7383:
[----:B------:R-:W-:Y:S01]  /*19e0*/  ULEA UR21, UR36, UR43, 0x3 ;  /* 0x0000002b24157291 */ /* 0x000fe2000f8e183f */
[----:B------:R-:W-:-:S05]  /*19f0*/  IMAD.U32 R0, RZ, RZ, UR37 ;  /* 0x00000025ff007e24 */ /* 0x000fca000f8e00ff */
[----:B------:R-:W-:-:S04]  /*1a00*/  SHF.L.U32 R0, R0, 0x1f, RZ ;  /* 0x0000001f00007819 */ /* 0x000fc800000006ff */
[----:B------:R-:W0:Y:S02]  /*1a10*/  SYNCS.PHASECHK.TRANS64.TRYWAIT P1, [UR21+0x28c50], R0 ;  /* 0x028c5000ff0075a7 */ /* 0x000e240008020155 */
[----:B0-----:R-:W-:Y:S05]  /*1a20*/  @!P1 BRA `(.L_x_7384) ;  /* 0x0000010000b49947 */ /* 0x001fea0003800000 */
.L_x_7551:
[----:B------:R-:W-:Y:S01]  /*1a30*/  BAR.SYNC.DEFER_BLOCKING 0xe, 0x100 ;  /* 0x0384000000007b1d */ /* 0x000fe20000010000 */
[----:B------:R-:W-:Y:S01]  /*1a40*/  UIADD3 UR4, UR43, 0x26800, URZ ;  /* 0x000268002b047890 */ /* 0x000fe2000fffe03f */
[----:B0-----:R-:W-:Y:S01]  /*1a50*/  IMAD.U32 R0, RZ, RZ, UR21 ;  /* 0x00000015ff007e24 */ /* 0x001fe2000f8e00ff */
[----:B------:R-:W-:Y:S01]  /*1a60*/  ULEA UR18, UR36, UR20, 0xc ;  /* 0x0000001424127291 */ /* 0x000fe2000f8e603f */
[----:B------:R-:W-:Y:S01]  /*1a70*/  ISETP.GE.AND P1, PT, R4, 0x2, PT ;  /* 0x000000020400780c */ /* 0x000fe20003f26270 */
[----:B------:R-:W-:Y:S01]  /*1a80*/  USHF.R.U32.HI UR4, URZ, 0x4, UR4 ;  /* 0x000000043f047899 */ /* 0x000fe20008011604 */
[----:B------:R-:W-:Y:S01]  /*1a90*/  UMOV UR19, 0x40000040 ;  /* 0x4000004000137882 */ /* 0x000fe20000000000 */
[----:B------:R-:W-:Y:S02]  /*1aa0*/  UMOV UR17, 0x40000040 ;  /* 0x4000004000117882 */ /* 0x000fe40000000000 */
[----:B------:R-:W-:Y:S01]  /*1ab0*/  ULOP3.LUT UR4, UR4, 0x3fff, URZ, 0xc0, !UPT ;  /* 0x00003fff04047892 */ /* 0x000fe2000f8ec03f */
[----:B------:R-:W0:Y:S01]  /*1ac0*/  S2R R3, SR_TID.X ;  /* 0x0000000000037919 */ /* 0x000e220000002100 */
[----:B------:R-:W-:-:S02]  /*1ad0*/  UIADD3 UR6, UR18, 0x80, URZ ;  /* 0x0000008012067890 */ /* 0x000fc4000fffe03f */
[----:B------:R-:W-:Y:S01]  /*1ae0*/  ULOP3.LUT UR16, UR4, 0x10000, URZ, 0xfc, !UPT ;  /* 0x0001000004107892 */ /* 0x000fe2000f8efc3f */
[----:B------:R-:W-:Y:S01]  /*1af0*/  UMOV UR7, 0x40000040 ;  /* 0x4000004000077882 */ /* 0x000fe20000000000 */
[----:B------:R-:W-:Y:S02]  /*1b00*/  UMOV UR5, 0x40000040 ;  /* 0x4000004000057882 */ /* 0x000fe40000000000 */
[----:B------:R-:W-:Y:S02]  /*1b10*/  UIADD3 UR4, UR16, 0x2, URZ ;  /* 0x0000000210047890 */ /* 0x000fe4000fffe03f */
[----:B------:R-:W-:Y:S02]  /*1b20*/  UIADD3 UR10, UR18, 0x100, URZ ;  /* 0x00000100120a7890 */ /* 0x000fe4000fffe03f */
[----:B------:R-:W-:Y:S01]  /*1b30*/  UIADD3 UR8, UR16, 0x4, URZ ;  /* 0x0000000410087890 */ /* 0x000fe2000fffe03f */
[----:B------:R-:W-:Y:S01]  /*1b40*/  UMOV UR11, 0x40000040 ;  /* 0x40000040000b7882 */ /* 0x000fe20000000000 */
[----:B------:R-:W-:Y:S01]  /*1b50*/  WARPGROUP.ARRIVE ;  /* 0x00000000000079c5 */ /* 0x000fe20000000000 */
[----:B------:R-:W-:Y:S01]  /*1b60*/  UMOV UR9, 0x40000040 ;  /* 0x4000004000097882 */ /* 0x000fe20000000000 */
[----:B------:R-:W-:-:S02]  /*1b70*/  UIADD3 UR14, UR18, 0x180, URZ ;  /* 0x00000180120e7890 */ /* 0x000fc4000fffe03f */
[----:B------:R-:W-:Y:S02]  /*1b80*/  UIADD3 UR12, UR16, 0x6, URZ ;  /* 0x00000006100c7890 */ /* 0x000fe4000fffe03f */
        /* <DEDUP_REMOVED lines=23> */
.L_x_7390:
[----:B------:R-:W-:Y:S01]  /*1d00*/  BAR.SYNC.DEFER_BLOCKING 0xe, 0x100 ;  /* 0x0384000000007b1d */ /* 0x000fe20000010000 */
[----:B------:R-:W-:Y:S01]  /*1d10*/  IMAD.U32 R3, RZ, RZ, UR36 ;  /* 0x00000024ff037e24 */ /* 0x000fe2000f8e00ff */
[----:B------:R-:W-:Y:S01]  /*1d20*/  UIADD3 UR36, UR36, 0x1, URZ ;  /* 0x0000000124247890 */ /* 0x000fe2000fffe03f */
[C---:B------:R-:W-:Y:S01]  /*1d30*/  ISETP.GT.AND P3, PT, R4.reuse, RZ, PT ;  /* 0x000000ff0400720c */ /* 0x040fe20003f64270 */
        /* <DEDUP_REMOVED lines=139> */
.L_x_7386:
[----:B------:R-:W-:Y:S01]  /*25f0*/  ULEA UR21, UR36, UR43, 0x3 ;  /* 0x0000002b24157291 */ /* 0x000fe2000f8e183f */
[----:B------:R-:W-:-:S05]  /*2600*/  IMAD.U32 R0, RZ, RZ, UR37 ;  /* 0x00000025ff007e24 */ /* 0x000fca000f8e00ff */
[----:B------:R-:W-:-:S04]  /*2610*/  SHF.L.U32 R0, R0, 0x1f, RZ ;  /* 0x0000001f00007819 */ /* 0x000fc800000006ff */
[----:B------:R0:W1:Y:S01]  /*2620*/  SYNCS.PHASECHK.TRANS64.TRYWAIT P1, [UR21+0x28c50], R0 ;  /* 0x028c5000ff0075a7 */ /* 0x0000620008020155 */
[----:B------:R-:W-:Y:S05]  /*2630*/  @!P0 BRA `(.L_x_7387) ;  /* 0x0000000000048947 */ /* 0x000fea0003800000 */
[----:B------:R-:W-:Y:S01]  /*2640*/  BPT.TRAP 0x1 ;  /* 0x000000040000795c */ /* 0x000fe20000300000 */
.L_x_7387:
[----:B-1----:R-:W-:Y:S05]  /*2650*/  @P1 BRA `(.L_x_7388) ;  /* 0x0000000000081947 */ /* 0x002fea0003800000 */
[----:B------:R-:W1:Y:S02]  /*2660*/  SYNCS.PHASECHK.TRANS64.TRYWAIT P1, [UR21+0x28c50], R0 ;  /* 0x028c5000ff0075a7 */ /* 0x000e640008020155 */
[----:B-1----:R-:W-:Y:S05]  /*2670*/  @!P1 BRA `(.L_x_7389) ;  /* 0x000000f400b89947 */ /* 0x002fea0003800000 */
.L_x_7388:
        /* <DEDUP_REMOVED lines=29> */
.L_x_7385:
        /* <DEDUP_REMOVED lines=144> */
.L_x_7381:
[----:B------:R-:W-:Y:S01]  /*3150*/  ULDC UR4, c[0x0][0x448] ;  /* 0x0001120000047ab9 */ /* 0x000fe20000000800 */
[----:B------:R-:W-:Y:S01]  /*3160*/  UIADD3 UR6, UR41, 0x3f, URZ ;  /* 0x0000003f29067890 */ /* 0x000fe2000fffe03f */
[----:B------:R-:W-:Y:S01]  /*3170*/  PLOP3.LUT P0, PT, PT, PT, PT, 0x80, 0x0 ;  /* 0x000000000000781c */ /* 0x000fe20003f0f070 */
[----:B------:R-:W-:Y:S01]  /*3180*/  UISETP.NE.AND UP0, UPT, UR4, 0x1, UPT ;  /* 0x000000010400788c */ /* 0x000fe2000bf05270 */
[----:B------:R-:W-:Y:S01]  /*3190*/  IMAD.MOV.U32 R0, RZ, RZ, RZ ;  /* 0x000000ffff007224 */ /* 0x000fe200078e00ff */
[----:B------:R-:W-:Y:S01]  /*31a0*/  ULDC UR8, c[0x0][0x288] ;  /* 0x0000a20000087ab9 */ /* 0x000fe20000000800 */
[----:B------:R-:W-:Y:S01]  /*31b0*/  IMAD.MOV.U32 R3, RZ, RZ, RZ ;  /* 0x000000ffff037224 */ /* 0x000fe200078e00ff */
[----:B------:R-:W-:Y:S01]  /*31c0*/  UIADD3 UR8, -UR8, 0x40, URZ ;  /* 0x0000004008087890 */ /* 0x000fe2000fffe13f */
[----:B------:R-:W-:Y:S02]  /*31d0*/  CS2R R150, SRZ ;  /* 0x0000000000967805 */ /* 0x000fe4000001ff00 */
[----:B------:R-:W-:-:S02]  /*31e0*/  CS2R R148, SRZ ;  /* 0x0000000000947805 */ /* 0x000fc4000001ff00 */
[----:B------:R-:W-:Y:S01]  /*31f0*/  CS2R R146, SRZ ;  /* 0x0000000000927805 */ /* 0x000fe2000001ff00 */
[----:B------:R-:W-:Y:S01]  /*3200*/  UIMAD UR8, UR49, UR7, UR8 ;  /* 0x00000007310872a4 */ /* 0x000fe2000f8e0208 */
[----:B------:R-:W-:Y:S02]  /*3210*/  CS2R R144, SRZ ;  /* 0x0000000000907805 */ /* 0x000fe4000001ff00 */
[----:B------:R-:W-:Y:S01]  /*3220*/  CS2R R168, SRZ ;  /* 0x0000000000a87805 */ /* 0x000fe2000001ff00 */
[----:B------:R-:W-:Y:S01]  /*3230*/  @UP0 ULDC UR4, c[0x0][0x44c] ;  /* 0x0001130000040ab9 */ /* 0x000fe20000000800 */
[----:B------:R-:W-:Y:S01]  /*3240*/  @UP0 ULDC UR9, c[0x0][0x450] ;  /* 0x0001140000090ab9 */ /* 0x000fe20000000800 */
[----:B------:R-:W-:Y:S01]  /*3250*/  UIMAD.WIDE.U32 UR4, UR6, UR4, URZ ;  /* 0x00000004060472a5 */ /* 0x000fe2000f8e003f */
[----:B------:R-:W-:Y:S02]  /*3260*/  CS2R R140, SRZ ;  /* 0x00000000008c7805 */ /* 0x000fe4000001ff00 */
[----:B------:R-:W-:-:S02]  /*3270*/  CS2R R166, SRZ ;  /* 0x0000000000a67805 */ /* 0x000fc4000001ff00 */
[----:B------:R-:W-:Y:S01]  /*3280*/  CS2R R136, SRZ ;  /* 0x0000000000887805 */ /* 0x000fe2000001ff00 */
[----:B------:R-:W-:Y:S01]  /*3290*/  @UP0 USHF.R.U32.HI UR6, URZ, UR9, UR5 ;  /* 0x000000093f060299 */ /* 0x000fe20008011605 */
[----:B------:R-:W-:Y:S02]  /*32a0*/  CS2R R164, SRZ ;  /* 0x0000000000a47805 */ /* 0x000fe4000001ff00 */
[----:B------:R-:W-:Y:S02]  /*32b0*/  CS2R R132, SRZ ;  /* 0x0000000000847805 */ /* 0x000fe4000001ff00 */
[----:B------:R-:W-:Y:S01]  /*32c0*/  CS2R R162, SRZ ;  /* 0x0000000000a27805 */ /* 0x000fe2000001ff00 */
[----:B------:R-:W-:Y:S01]  /*32d0*/  UIADD3 UR6, UR8, UR6, URZ ;  /* 0x0000000608067290 */ /* 0x000fe2000fffe03f */
[----:B------:R-:W-:Y:S02]  /*32e0*/  CS2R R160, SRZ ;  /* 0x0000000000a07805 */ /* 0x000fe4000001ff00 */
[----:B------:R-:W-:-:S02]  /*32f0*/  CS2R R128, SRZ ;  /* 0x0000000000807805 */ /* 0x000fc4000001ff00 */
[----:B------:R-:W-:Y:S01]  /*3300*/  CS2R R158, SRZ ;  /* 0x00000000009e7805 */ /* 0x000fe2000001ff00 */
[----:B------:R-:W-:Y:S01]  /*3310*/  USHF.R.S32.HI UR4, URZ, 0x1f, UR6 ;  /* 0x0000001f3f047899 */ /* 0x000fe20008011406 */
[----:B------:R-:W-:Y:S02]  /*3320*/  CS2R R156, SRZ ;  /* 0x00000000009c7805 */ /* 0x000fe4000001ff00 */
[----:B------:R-:W-:Y:S02]  /*3330*/  CS2R R124, SRZ ;  /* 0x00000000007c7805 */ /* 0x000fe4000001ff00 */
[----:B------:R-:W-:Y:S01]  /*3340*/  CS2R R154, SRZ ;  /* 0x00000000009a7805 */ /* 0x000fe2000001ff00 */
[----:B------:R-:W-:Y:S01]  /*3350*/  ULEA.HI UR4, UR4, UR6, URZ, 0x6 ;  /* 0x0000000604047291 */ /* 0x000fe2000f8f303f */
[----:B------:R-:W-:Y:S02]  /*3360*/  CS2R R152, SRZ ;  /* 0x0000000000987805 */ /* 0x000fe4000001ff00 */
[----:B------:R-:W-:-:S02]  /*3370*/  CS2R R120, SRZ ;  /* 0x0000000000787805 */ /* 0x000fc4000001ff00 */
[----:B------:R-:W-:Y:S01]  /*3380*/  CS2R R104, SRZ ;  /* 0x0000000000687805 */ /* 0x000fe2000001ff00 */
[----:B------:R-:W-:Y:S01]  /*3390*/  USHF.R.S32.HI UR4, URZ, 0x6, UR4 ;  /* 0x000000063f047899 */ /* 0x000fe20008011404 */
[----:B------:R-:W-:Y:S02]  /*33a0*/  CS2R R100, SRZ ;  /* 0x0000000000647805 */ /* 0x000fe4000001ff00 */
[----:B------:R-:W-:Y:S02]  /*33b0*/  CS2R R116, SRZ ;  /* 0x0000000000747805 */ /* 0x000fe4000001ff00 */
[----:B------:R-:W-:Y:S01]  /*33c0*/  CS2R R114, SRZ ;  /* 0x0000000000727805 */ /* 0x000fe2000001ff00 */
[----:B------:R-:W-:Y:S01]  /*33d0*/  UISETP.LT.AND UP0, UPT, UR50, UR4, UPT ;  /* 0x000000043200728c */ /* 0x000fe2000bf01270 */
[----:B------:R-:W-:Y:S02]  /*33e0*/  CS2R R112, SRZ ;  /* 0x0000000000707805 */ /* 0x000fe4000001ff00 */
[----:B------:R-:W-:-:S02]  /*33f0*/  CS2R R110, SRZ ;  /* 0x00000000006e7805 */ /* 0x000fc4000001ff00 */
[----:B------:R-:W-:Y:S01]  /*3400*/  CS2R R108, SRZ ;  /* 0x00000000006c7805 */ /* 0x000fe2000001ff00 */
[----:B------:R-:W-:Y:S01]  /*3410*/  USEL UR50, UR50, UR4, UP0 ;  /* 0x0000000432327287 */ /* 0x000fe20008000000 */
[----:B------:R-:W-:Y:S02]  /*3420*/  CS2R R106, SRZ ;  /* 0x00000000006a7805 */ /* 0x000fe4000001ff00 */
[----:B------:R-:W-:Y:S02]  /*3430*/  CS2R R102, SRZ ;  /* 0x0000000000667805 */ /* 0x000fe4000001ff00 */
[----:B------:R-:W-:Y:S01]  /*3440*/  CS2R R98, SRZ ;  /* 0x0000000000627805 */ /* 0x000fe2000001ff00 */
[----:B------:R-:W-:Y:S01]  /*3450*/  UISETP.GE.AND UP0, UPT, UR50, 0x1, UPT ;  /* 0x000000013200788c */ /* 0x000fe2000bf06270 */
[----:B------:R-:W-:Y:S02]  /*3460*/  CS2R R94, SRZ ;  /* 0x00000000005e7805 */ /* 0x000fe4000001ff00 */
[----:B------:R-:W-:-:S02]  /*3470*/  CS2R R170, SRZ ;  /* 0x0000000000aa7805 */ /* 0x000fc4000001ff00 */
[----:B------:R-:W-:Y:S02]  /*3480*/  CS2R R90, SRZ ;  /* 0x00000000005a7805 */ /* 0x000fe4000001ff00 */
[----:B------:R-:W-:Y:S02]  /*3490*/  CS2R R172, SRZ ;  /* 0x0000000000ac7805 */ /* 0x000fe4000001ff00 */
[----:B------:R-:W-:Y:S02]  /*34a0*/  CS2R R86, SRZ ;  /* 0x0000000000567805 */ /* 0x000fe4000001ff00 */
[----:B------:R-:W-:Y:S02]  /*34b0*/  PLOP3.LUT P1, PT, PT, PT, UP0, 0x80, 0x0 ;  /* 0x000000000000781c */ /* 0x000fe40003f2f008 */
        /* <DEDUP_REMOVED lines=30> */
[----:B------:R-:W-:Y:S01]  /*36a0*/  CS2R R26, SRZ ;  /* 0x00000000001a7805 */ /* 0x000fe2000001ff00 */
        /* <DEDUP_REMOVED lines=31> */
.L_x_7391:
        /* <DEDUP_REMOVED lines=9> */
.L_x_7552:
[----:B------:R-:W-:Y:S05]  /*3930*/  @!P0 BRA `(.L_x_7393) ;  /* 0x0000000000048947 */ /* 0x000fea0003800000 */
[----:B------:R-:W-:Y:S01]  /*3940*/  BPT.TRAP 0x1 ;  /* 0x000000040000795c */ /* 0x000fe20000300000 */
.L_x_7393:
[----:B------:R-:W-:Y:S02]  /*3950*/  IMAD.U32 R7, RZ, RZ, UR36 ;  /* 0x00000024ff077e24 */ /* 0x000fe4000f8e00ff */
[----:B------:R-:W-:-:S03]  /*3960*/  IMAD.U32 R8, RZ, RZ, UR37 ;  /* 0x00000025ff087e24 */ /* 0x000fc6000f8e00ff */
[----:B------:R-:W-:Y:S02]  /*3970*/  LEA R7, R7, UR43, 0x3 ;  /* 0x0000002b07077c11 */ /* 0x000fe4000f8e18ff */
[----:B------:R-:W-:-:S04]  /*3980*/  SHF.L.U32 R8, R8, 0x1f, RZ ;  /* 0x0000001f08087819 */ /* 0x000fc800000006ff */
[----:B------:R1:W2:Y:S01]  /*3990*/  SYNCS.PHASECHK.TRANS64.TRYWAIT P1, [R7+URZ+0x28c30], R8 ;  /* 0x028c3008070075a7 */ /* 0x0002a2000802017f */
[----:B------:R-:W-:Y:S05]  /*39a0*/  @!P0 BRA `(.L_x_7394) ;  /* 0x0000000000048947 */ /* 0x000fea0003800000 */
[----:B------:R-:W-:Y:S01]  /*39b0*/  BPT.TRAP 0x1 ;  /* 0x000000040000795c */ /* 0x000fe20000300000 */
.L_x_7394:
[----:B--2---:R-:W-:Y:S05]  /*39c0*/  @P1 BRA `(.L_x_7395) ;  /* 0x0000000000081947 */ /* 0x004fea0003800000 */
[----:B------:R-:W2:Y:S02]  /*39d0*/  SYNCS.PHASECHK.TRANS64.TRYWAIT P1, [R7+URZ+0x28c30], R8 ;  /* 0x028c3008070075a7 */ /* 0x000ea4000802017f */
[----:B--2---:R-:W-:Y:S05]  /*39e0*/  @!P1 BRA `(.L_x_7396) ;  /* 0x000000e4000c9947 */ /* 0x004fea0003800000 */
.L_x_7395:
        /* <DEDUP_REMOVED lines=34> */
[----:B------:R-:W-:Y:S01]  /*3c10*/  HGMMA.64x64x16.F32.BF16 R24, gdesc[UR4], R24, gsb0 ;  /* 0x00e00000041879f0 */ /* 0x000fe20008001818 */
[----:B------:R-:W-:Y:S02]  /*3c20*/  ULDC UR6, c[0x0][0x448] ;  /* 0x0001120000067ab9 */ /* 0x000fe40000000800 */
[----:B------:R-:W-:-:S06]  /*3c30*/  UISETP.NE.AND UP0, UPT, UR6, 0x1, UPT ;  /* 0x000000010600788c */ /* 0x000fcc000bf05270 */
[----:B------:R-:W-:-:S05]  /*3c40*/  PLOP3.LUT P2, PT, PT, PT, UP0, 0x80, 0x0 ;  /* 0x000000000000781c */ /* 0x000fca0003f4f008 */
[----:B------:R-:W-:-:S08]  /*3c50*/  @UP0 ULDC UR6, c[0x0][0x44c] ;  /* 0x0001130000060ab9 */ /* 0x000fd00000000800 */
[----:B------:R-:W-:Y:S01]  /*3c60*/  @P2 IMAD.HI.U32 R4, R3, UR6, RZ ;  /* 0x0000000603042c27 */ /* 0x000fe2000f8e00ff */
[----:B------:R-:W-:-:S04]  /*3c70*/  @UP0 ULDC UR6, c[0x0][0x450] ;  /* 0x0001140000060ab9 */ /* 0x000fc80000000800 */
[----:B------:R-:W-:Y:S01]  /*3c80*/  @P2 SHF.R.U32.HI R3, RZ, UR6, R4 ;  /* 0x00000006ff032c19 */ /* 0x000fe20008011604 */
[----:B------:R-:W-:Y:S02]  /*3c90*/  UMOV UR6, 0xffffffc0 ;  /* 0xffffffc000067882 */ /* 0x000fe40000000000 */
[----:B------:R-:W-:Y:S02]  /*3ca0*/  UIMAD UR7, UR50, UR6, 0x41 ;  /* 0x00000041320774a4 */ /* 0x000fe4000f8e0206 */
[----:B------:R-:W0:Y:S01]  /*3cb0*/  SHFL.IDX PT, R6, R3, 0x1, 0x1c1f ;  /* 0x003c1f0003067f89 */ /* 0x000e2200000e0000 */
[----:B------:R-:W-:-:S03]  /*3cc0*/  UIMAD UR6, UR50, UR6, 0x40 ;  /* 0x00000040320674a4 */ /* 0x000fc6000f8e0206 */
[----:B------:R-:W3:Y:S01]  /*3cd0*/  SHFL.IDX PT, R3, R3, RZ, 0x1c1f ;  /* 0x001c1fff03037589 */ /* 0x000ee200000e0000 */
[----:B------:R-:W-:Y:S02]  /*3ce0*/  WARPGROUP.DEPBAR.LE gsb0, 0x0 ;  /* 0x00008000000079c5 */ /* 0x000fe40000010000 */
[----:B------:R-:W-:-:S06]  /*3cf0*/  WARPGROUP.ARRIVE ;  /* 0x00000000000079c5 */ /* 0x000fcc0000000000 */
[----:B------:R-:W-:Y:S01]  /*3d00*/  HGMMA.64x64x16.F32.BF16 R24, gdesc[UR8], R24, gsb0 ;  /* 0x00e00000081879f0 */ /* 0x000fe20008001818 */
[----:B------:R-:W-:Y:S02]  /*3d10*/  ULDC UR10, c[0x0][0x9d8] ;  /* 0x00027600000a7ab9 */ /* 0x000fe40000000800 */
[----:B------:R-:W-:Y:S02]  /*3d20*/  WARPGROUP.DEPBAR.LE gsb0, 0x0 ;  /* 0x00008000000079c5 */ /* 0x000fe40000010000 */
[----:B------:R-:W-:-:S06]  /*3d30*/  WARPGROUP.ARRIVE ;  /* 0x00000000000079c5 */ /* 0x000fcc0000000000 */
[----:B------:R-:W-:Y:S01]  /*3d40*/  HGMMA.64x64x16.F32.BF16 R24, gdesc[UR12], R24, gsb0 ;  /* 0x00e000000c1879f0 */ /* 0x000fe20008001818 */
[----:B------:R-:W-:Y:S01]  /*3d50*/  ULDC UR14, c[0x0][0x2f0] ;  /* 0x0000bc00000e7ab9 */ /* 0x000fe20000000800 */
[----:B------:R-:W-:Y:S01]  /*3d60*/  ULDC UR15, c[0x0][0x288] ;  /* 0x0000a200000f7ab9 */ /* 0x000fe20000000800 */
[----:B------:R-:W-:Y:S02]  /*3d70*/  UIMAD UR7, UR49, UR14, UR7 ;  /* 0x0000000e310772a4 */ /* 0x000fe4000f8e0207 */
[----:B------:R-:W-:-:S04]  /*3d80*/  UIMAD UR6, UR49, UR14, UR6 ;  /* 0x0000000e310672a4 */ /* 0x000fc8000f8e0206 */
[----:B------:R-:W-:Y:S02]  /*3d90*/  IMAD.U32 R5, RZ, RZ, UR7 ;  /* 0x00000007ff057e24 */ /* 0x000fe4000f8e00ff */
[----:B------:R-:W-:-:S03]  /*3da0*/  IADD3 R4, -R2, UR6, RZ ;  /* 0x0000000602047c10 */ /* 0x000fc6000fffe1ff */
[----:B------:R-:W-:-:S04]  /*3db0*/  IADD3 R5, R5, -UR15, -R2 ;  /* 0x8000000f05057c10 */ /* 0x000fc8000fffe802 */
[-CC-:B0-----:R-:W-:Y:S02]  /*3dc0*/  VIADDMNMX R6, R6, R5.reuse, R4.reuse, PT ;  /* 0x0000000506067246 */ /* 0x181fe40003800104 */
[----:B---3--:R-:W-:Y:S02]  /*3dd0*/  VIADDMNMX R4, R3, R5, R4, PT ;  /* 0x0000000503047246 */ /* 0x008fe40003800104 */
[C---:B------:R-:W-:Y:S02]  /*3de0*/  ISETP.GT.AND P3, PT, R6.reuse, RZ, PT ;  /* 0x000000ff0600720c */ /* 0x040fe40003f64270 */
[C---:B------:R-:W-:Y:S02]  /*3df0*/  ISETP.GT.AND P4, PT, R6.reuse, 0x1, PT ;  /* 0x000000010600780c */ /* 0x040fe40003f84270 */
[----:B------:R-:W-:Y:S02]  /*3e00*/  ISETP.GT.AND P5, PT, R6, 0x8, PT ;  /* 0x000000080600780c */ /* 0x000fe40003fa4270 */
[----:B------:R-:W-:Y:S01]  /*3e10*/  ISETP.GT.AND P6, PT, R4, 0x20, PT ;  /* 0x000000200400780c */ /* 0x000fe20003fc4270 */
[----:B------:R-:W-:-:S02]  /*3e20*/  WARPGROUP.DEPBAR.LE gsb0, 0x0 ;  /* 0x00008000000079c5 */ /* 0x000fc40000010000 */
        /* <DEDUP_REMOVED lines=21> */
[----:B------:R3:W4:Y:S01]  /*3f80*/  MUFU.TANH R10, R30 ;  /* 0x0000001e000a7308 */ /* 0x0007220000002400 */
[----:B------:R-:W-:Y:S01]  /*3f90*/  FMUL.FTZ R29, R29, UR10 ;  /* 0x0000000a1d1d7c20 */ /* 0x000fe20008410000 */
[----:B------:R-:W-:Y:S01]  /*3fa0*/  FMUL.FTZ R32, R32, UR10 ;  /* 0x0000000a20207c20 */ /* 0x000fe20008410000 */
[----:B------:R-:W-:Y:S01]  /*3fb0*/  FMUL.FTZ R33, R33, UR10 ;  /* 0x0000000a21217c20 */ /* 0x000fe20008410000 */
[----:B------:R-:W-:Y:S01]  /*3fc0*/  FMUL.FTZ R36, R36, UR10 ;  /* 0x0000000a24247c20 */ /* 0x000fe20008410000 */
[----:B------:R-:W-:Y:S01]  /*3fd0*/  FMUL.FTZ R37, R37, UR10 ;  /* 0x0000000a25257c20 */ /* 0x000fe20008410000 */
[----:B------:R-:W-:Y:S01]  /*3fe0*/  FMUL.FTZ R40, R40, UR10 ;  /* 0x0000000a28287c20 */ /* 0x000fe20008410000 */
[----:B------:R-:W-:Y:S01]  /*3ff0*/  FMUL.FTZ R41, R41, UR10 ;  /* 0x0000000a29297c20 */ /* 0x000fe20008410000 */
[----:B------:R4:W5:Y:S01]  /*4000*/  MUFU.TANH R11, R31 ;  /* 0x0000001f000b7308 */ /* 0x0009620000002400 */
[----:B0-----:R-:W-:Y:S01]  /*4010*/  FSEL R27, R26, -INF , P3 ;  /* 0xff8000001a1b7808 */ /* 0x001fe20001800000 */
[----:B------:R-:W-:Y:S01]  /*4020*/  FMUL.FTZ R44, R44, UR10 ;  /* 0x0000000a2c2c7c20 */ /* 0x000fe20008410000 */
[----:B---3--:R-:W-:Y:S01]  /*4030*/  FSEL R30, R9, -INF , P4 ;  /* 0xff800000091e7808 */ /* 0x008fe20002000000 */
[----:B------:R-:W-:Y:S01]  /*4040*/  FMUL.FTZ R45, R45, UR10 ;  /* 0x0000000a2d2d7c20 */ /* 0x000fe20008410000 */
[----:B------:R-:W-:Y:S01]  /*4050*/  ISETP.GT.AND P3, PT, R6, 0x9, PT ;  /* 0x000000090600780c */ /* 0x000fe20003f64270 */
[----:B------:R-:W-:Y:S01]  /*4060*/  FMUL.FTZ R48, R48, UR10 ;  /* 0x0000000a30307c20 */ /* 0x000fe20008410000 */
[----:B------:R-:W-:Y:S01]  /*4070*/  ISETP.GT.AND P4, PT, R6, 0x10, PT ;  /* 0x000000100600780c */ /* 0x000fe20003f84270 */
[----:B------:R5:W0:Y:S01]  /*4080*/  MUFU.TANH R12, R34 ;  /* 0x00000022000c7308 */ /* 0x000a220000002400 */
[----:B----4-:R-:W-:Y:S01]  /*4090*/  FSEL R31, R10, -INF , P5 ;  /* 0xff8000000a1f7808 */ /* 0x010fe20002800000 */
[----:B------:R-:W-:Y:S01]  /*40a0*/  FMUL.FTZ R49, R49, UR10 ;  /* 0x0000000a31317c20 */ /* 0x000fe20008410000 */
[----:B------:R-:W-:Y:S01]  /*40b0*/  FMNMX.FTZ R10, R27, R30, !PT ;  /* 0x0000001e1b0a7209 */ /* 0x000fe20007810000 */
[----:B------:R-:W-:Y:S01]  /*40c0*/  FMUL.FTZ R52, R52, UR10 ;  /* 0x0000000a34347c20 */ /* 0x000fe20008410000 */
[----:B------:R-:W-:Y:S01]  /*40d0*/  ISETP.GT.AND P5, PT, R4, 0x8, PT ;  /* 0x000000080400780c */ /* 0x000fe20003fa4270 */
[----:B------:R-:W-:Y:S01]  /*40e0*/  FMUL.FTZ R53, R53, UR10 ;  /* 0x0000000a35357c20 */ /* 0x000fe20008410000 */
[----:B------:R-:W-:Y:S01]  /*40f0*/  FMNMX.FTZ R9, R31, R10, !PT ;  /* 0x0000000a1f097209 */ /* 0x000fe20007810000 */
[----:B------:R0:W3:Y:S01]  /*4100*/  MUFU.TANH R13, R35 ;  /* 0x00000023000d7308 */ /* 0x0000e20000002400 */
[----:B-----5:R-:W-:Y:S01]  /*4110*/  FSEL R34, R11, -INF , P3 ;  /* 0xff8000000b227808 */ /* 0x020fe20001800000 */
[----:B------:R-:W-:Y:S01]  /*4120*/  ULDC UR10, c[0x0][0x988] ;  /* 0x00026200000a7ab9 */ /* 0x000fe20000000800 */
[----:B------:R-:W-:-:S02]  /*4130*/  ISETP.GT.AND P3, PT, R6, 0x11, PT ;  /* 0x000000110600780c */ /* 0x000fc40003f64270 */
[----:B------:R-:W-:-:S03]  /*4140*/  FMNMX.FTZ R10, R34, R9, !PT ;  /* 0x00000009220a7209 */ /* 0x000fc60007810000 */
[----:B------:R3:W4:Y:S01]  /*4150*/  MUFU.TANH R14, R38 ;  /* 0x00000026000e7308 */ /* 0x0007220000002400 */
[----:B0-----:R-:W-:Y:S02]  /*4160*/  FSEL R35, R12, -INF , P4 ;  /* 0xff8000000c237808 */ /* 0x001fe40002000000 */
[----:B------:R-:W-:Y:S02]  /*4170*/  ISETP.GT.AND P4, PT, R6, 0x18, PT ;  /* 0x000000180600780c */ /* 0x000fe40003f84270 */
[----:B------:R-:W-:-:S03]  /*4180*/  FMNMX.FTZ R9, R35, R10, !PT ;  /* 0x0000000a23097209 */ /* 0x000fc60007810000 */
[----:B------:R4:W0:Y:S01]  /*4190*/  MUFU.TANH R15, R39 ;  /* 0x00000027000f7308 */ /* 0x0008220000002400 */
[----:B---3--:R-:W-:Y:S02]  /*41a0*/  FSEL R38, R13, -INF , P3 ;  /* 0xff8000000d267808 */ /* 0x008fe40001800000 */
[----:B------:R-:W-:Y:S02]  /*41b0*/  ISETP.GT.AND P3, PT, R6, 0x19, PT ;  /* 0x000000190600780c */ /* 0x000fe40003f64270 */
[----:B------:R-:W-:-:S03]  /*41c0*/  FMNMX.FTZ R10, R38, R9, !PT ;  /* 0x00000009260a7209 */ /* 0x000fc60007810000 */
[----:B------:R0:W3:Y:S01]  /*41d0*/  MUFU.TANH R20, R42 ;  /* 0x0000002a00147308 */ /* 0x0000e20000002400 */
[----:B----4-:R-:W-:Y:S02]  /*41e0*/  FSEL R39, R14, -INF , P4 ;  /* 0xff8000000e277808 */ /* 0x010fe40002000000 */
[----:B------:R-:W-:Y:S02]  /*41f0*/  ISETP.GT.AND P4, PT, R6, 0x20, PT ;  /* 0x000000200600780c */ /* 0x000fe40003f84270 */
        /* <DEDUP_REMOVED lines=29> */
[----:B------:R-:W0:Y:S01]  /*43d0*/  MUFU.TANH R24, R24 ;  /* 0x0000001800187308 */ /* 0x000e220000002400 */
[----:B---3--:R-:W-:Y:S02]  /*43e0*/  FSEL R55, R13, -INF , P4 ;  /* 0xff8000000d377808 */ /* 0x008fe40002000000 */
[----:B------:R-:W-:Y:S02]  /*43f0*/  ISETP.GT.AND P4, PT, R4, 0x1, PT ;  /* 0x000000010400780c */ /* 0x000fe40003f84270 */
[----:B------:R-:W-:-:S03]  /*4400*/  FMNMX.FTZ R9, R55, R6, !PT ;  /* 0x0000000637097209 */ /* 0x000fc60007810000 */
[----:B------:R-:W3:Y:S01]  /*4410*/  MUFU.TANH R10, R25 ;  /* 0x00000019000a7308 */ /* 0x000ee20000002400 */
[----:B----4-:R-:W-:Y:S02]  /*4420*/  FSEL R56, R56, -INF , P3 ;  /* 0xff80000038387808 */ /* 0x010fe40001800000 */
[----:B------:R-:W-:Y:S02]  /*4430*/  ISETP.GT.AND P3, PT, R4, RZ, PT ;  /* 0x000000ff0400720c */ /* 0x000fe40003f64270 */
[----:B------:R-:W-:-:S03]  /*4440*/  FMNMX.FTZ R9, R56, R9, !PT ;  /* 0x0000000938097209 */ /* 0x000fc60007810000 */
[----:B------:R-:W-:Y:S01]  /*4450*/  MUFU.TANH R28, R28 ;  /* 0x0000001c001c7308 */ /* 0x000fe20000002400 */
[----:B0-----:R-:W-:Y:S01]  /*4460*/  FSEL R3, R24, -INF , P3 ;  /* 0xff80000018037808 */ /* 0x001fe20001800000 */
[----:B------:R-:W0:Y:S01]  /*4470*/  SHFL.BFLY PT, R6, R9, 0x2, 0x1f ;  /* 0x0c401f0009067f89 */ /* 0x000e2200000e0000 */
[----:B------:R-:W-:-:S05]  /*4480*/  ISETP.GT.AND P3, PT, R4, 0x9, PT ;  /* 0x000000090400780c */ /* 0x000fca0003f64270 */
[----:B------:R-:W4:Y:S01]  /*4490*/  MUFU.TANH R11, R29 ;  /* 0x0000001d000b7308 */ /* 0x000f220000002400 */
[----:B---3--:R-:W-:Y:S02]  /*44a0*/  FSEL R10, R10, -INF , P4 ;  /* 0xff8000000a0a7808 */ /* 0x008fe40002000000 */
[----:B------:R-:W-:-:S05]  /*44b0*/  ISETP.GT.AND P4, PT, R4, 0x10, PT ;  /* 0x000000100400780c */ /* 0x000fca0003f84270 */
[----:B------:R-:W3:Y:S08]  /*44c0*/  MUFU.TANH R12, R32 ;  /* 0x00000020000c7308 */ /* 0x000ef00000002400 */
[----:B------:R-:W5:Y:S01]  /*44d0*/  MUFU.TANH R13, R33 ;  /* 0x00000021000d7308 */ /* 0x000f620000002400 */
[----:B----4-:R-:W-:Y:S02]  /*44e0*/  FSEL R11, R11, -INF , P3 ;  /* 0xff8000000b0b7808 */ /* 0x010fe40001800000 */
[----:B0-----:R-:W-:-:S02]  /*44f0*/  FMNMX.FTZ R6, R9, R6, !PT ;  /* 0x0000000609067209 */ /* 0x001fc40007810000 */
[----:B------:R-:W-:-:S03]  /*4500*/  ISETP.GT.AND P3, PT, R4, 0x11, PT ;  /* 0x000000110400780c */ /* 0x000fc60003f64270 */
[----:B------:R-:W0:Y:S01]  /*4510*/  SHFL.BFLY PT, R9, R6, 0x1, 0x1f ;  /* 0x0c201f0006097f89 */ /* 0x000e2200000e0000 */
[----:B------:R-:W4:Y:S01]  /*4520*/  MUFU.TANH R14, R36 ;  /* 0x00000024000e7308 */ /* 0x000f220000002400 */
[----:B---3--:R-:W-:Y:S02]  /*4530*/  FSEL R12, R12, -INF , P4 ;  /* 0xff8000000c0c7808 */ /* 0x008fe40002000000 */
[----:B------:R-:W-:-:S05]  /*4540*/  ISETP.GT.AND P4, PT, R4, 0x18, PT ;  /* 0x000000180400780c */ /* 0x000fca0003f84270 */
[----:B------:R-:W-:Y:S01]  /*4550*/  MUFU.TANH R37, R37 ;  /* 0x0000002500257308 */ /* 0x000fe20000002400 */
[----:B-----5:R-:W-:Y:S02]  /*4560*/  FSEL R13, R13, -INF , P3 ;  /* 0xff8000000d0d7808 */ /* 0x020fe40001800000 */
[----:B------:R-:W-:-:S05]  /*4570*/  ISETP.GT.AND P3, PT, R4, 0x19, PT ;  /* 0x000000190400780c */ /* 0x000fca0003f64270 */
[----:B------:R-:W3:Y:S01]  /*4580*/  MUFU.TANH R20, R40 ;  /* 0x0000002800147308 */ /* 0x000ee20000002400 */
[----:B----4-:R-:W-:Y:S02]  /*4590*/  FSEL R14, R14, -INF , P4 ;  /* 0xff8000000e0e7808 */ /* 0x010fe40002000000 */
[----:B------:R-:W-:Y:S02]  /*45a0*/  ISETP.GT.AND P4, PT, R4, 0x28, PT ;  /* 0x000000280400780c */ /* 0x000fe40003f84270 */
[----:B0-----:R-:W-:-:S03]  /*45b0*/  FMNMX.FTZ R5, R6, R9, !PT ;  /* 0x0000000906057209 */ /* 0x001fc60007810000 */
[----:B------:R-:W0:Y:S01]  /*45c0*/  MUFU.TANH R41, R41 ;  /* 0x0000002900297308 */ /* 0x000e220000002400 */
[----:B------:R-:W-:Y:S02]  /*45d0*/  FSEL R9, R28, -INF , P5 ;  /* 0xff8000001c097808 */ /* 0x000fe40002800000 */
[----:B------:R-:W-:Y:S02]  /*45e0*/  FMNMX.FTZ R6, R3, R10, !PT ;  /* 0x0000000a03067209 */ /* 0x000fe40007810000 */
[----:B------:R-:W-:Y:S02]  /*45f0*/  ISETP.GT.AND P5, PT, R4, 0x21, PT ;  /* 0x000000210400780c */ /* 0x000fe40003fa4270 */
[----:B------:R-:W-:Y:S01]  /*4600*/  FMNMX.FTZ R6, R9, R6, !PT ;  /* 0x0000000609067209 */ /* 0x000fe20007810000 */
[----:B------:R-:W4:Y:S01]  /*4610*/  MUFU.TANH R44, R44 ;  /* 0x0000002c002c7308 */ /* 0x000f220000002400 */
[----:B---3--:R-:W-:Y:S02]  /*4620*/  FSEL R20, R20, -INF , P6 ;  /* 0xff80000014147808 */ /* 0x008fe40003000000 */
[----:B------:R-:W-:-:S02]  /*4630*/  FMNMX.FTZ R15, R11, R6, !PT ;  /* 0x000000060b0f7209 */ /* 0x000fc40007810000 */
[----:B------:R-:W-:Y:S02]  /*4640*/  ISETP.GT.AND P6, PT, R4, 0x30, PT ;  /* 0x000000300400780c */ /* 0x000fe40003fc4270 */
[----:B------:R-:W-:Y:S01]  /*4650*/  FMNMX.FTZ R6, R12, R15, !PT ;  /* 0x0000000f0c067209 */ /* 0x000fe20007810000 */
[----:B------:R-:W3:Y:S01]  /*4660*/  MUFU.TANH R45, R45 ;  /* 0x0000002d002d7308 */ /* 0x000ee20000002400 */
[----:B------:R-:W-:Y:S02]  /*4670*/  FSEL R15, R37, -INF , P3 ;  /* 0xff800000250f7808 */ /* 0x000fe40001800000 */
[----:B------:R-:W-:Y:S02]  /*4680*/  FMNMX.FTZ R21, R13, R6, !PT ;  /* 0x000000060d157209 */ /* 0x000fe40007810000 */
[----:B------:R-:W-:Y:S02]  /*4690*/  ISETP.GT.AND P3, PT, R4, 0x29, PT ;  /* 0x000000290400780c */ /* 0x000fe40003f64270 */
[----:B------:R-:W-:Y:S01]  /*46a0*/  FMNMX.FTZ R6, R14, R21, !PT ;  /* 0x000000150e067209 */ /* 0x000fe20007810000 */
[----:B------:R-:W5:Y:S01]  /*46b0*/  MUFU.TANH R26, R48 ;  /* 0x00000030001a7308 */ /* 0x000f620000002400 */
[----:B0-----:R-:W-:-:S02]  /*46c0*/  FSEL R21, R41, -INF , P5 ;  /* 0xff80000029157808 */ /* 0x001fc40002800000 */
[----:B------:R-:W-:Y:S02]  /*46d0*/  FMNMX.FTZ R25, R15, R6, !PT ;  /* 0x000000060f197209 */ /* 0x000fe40007810000 */
[C---:B------:R-:W-:Y:S02]  /*46e0*/  FSETP.NEU.FTZ.AND P5, PT, R5.reuse, -INF , PT ;  /* 0xff8000000500780b */ /* 0x040fe40003fbd000 */
[----:B------:R-:W-:Y:S01]  /*46f0*/  FMNMX.FTZ R6, R20, R25, !PT ;  /* 0x0000001914067209 */ /* 0x000fe20007810000 */
[----:B------:R-:W0:Y:S01]  /*4700*/  MUFU.TANH R49, R49 ;  /* 0x0000003100317308 */ /* 0x000e220000002400 */
[----:B------:R-:W-:Y:S01]  /*4710*/  FMUL.FTZ R25, R5, UR10 ;  /* 0x0000000a05197c20 */ /* 0x000fe20008410000 */
[----:B----4-:R-:W-:Y:S02]  /*4720*/  FSEL R24, R44, -INF , P4 ;  /* 0xff8000002c187808 */ /* 0x010fe40002000000 */
[----:B------:R-:W-:Y:S02]  /*4730*/  FMNMX.FTZ R29, R21, R6, !PT ;  /* 0x00000006151d7209 */ /* 0x000fe40007810000 */
[----:B------:R-:W-:-:S02]  /*4740*/  FSEL R32, R25, RZ, P5 ;  /* 0x000000ff19207208 */ /* 0x000fc40002800000 */
[----:B------:R-:W4:Y:S01]  /*4750*/  MUFU.TANH R52, R52 ;  /* 0x0000003400347308 */ /* 0x000f220000002400 */
[----:B---3--:R-:W-:Y:S02]  /*4760*/  FSEL R25, R45, -INF , P3 ;  /* 0xff8000002d197808 */ /* 0x008fe40001800000 */
[----:B------:R-:W-:Y:S01]  /*4770*/  FMNMX.FTZ R6, R24, R29, !PT ;  /* 0x0000001d18067209 */ /* 0x000fe20007810000 */
[--C-:B------:R-:W-:Y:S01]  /*4780*/  FFMA.FTZ R33, R27, UR10, -R32.reuse ;  /* 0x0000000a1b217c23 */ /* 0x100fe20008010820 */
[----:B------:R-:W-:Y:S01]  /*4790*/  ISETP.GT.AND P3, PT, R4, 0x31, PT ;  /* 0x000000310400780c */ /* 0x000fe20003f64270 */
[--C-:B------:R-:W-:Y:S01]  /*47a0*/  FFMA.FTZ R30, R30, UR10, -R32.reuse ;  /* 0x0000000a1e1e7c23 */ /* 0x100fe20008010820 */
[----:B-----5:R-:W-:Y:S01]  /*47b0*/  FSEL R26, R26, -INF , P6 ;  /* 0xff8000001a1a7808 */ /* 0x020fe20003000000 */
[----:B------:R-:W3:Y:S01]  /*47c0*/  MUFU.TANH R28, R53 ;  /* 0x00000035001c7308 */ /* 0x000ee20000002400 */
[----:B------:R-:W-:Y:S01]  /*47d0*/  FMNMX.FTZ R29, R25, R6, !PT ;  /* 0x00000006191d7209 */ /* 0x000fe20007810000 */
[--C-:B------:R-:W-:Y:S01]  /*47e0*/  FFMA.FTZ R31, R31, UR10, -R32.reuse ;  /* 0x0000000a1f1f7c23 */ /* 0x100fe20008010820 */
[----:B------:R-:W-:Y:S01]  /*47f0*/  ISETP.GT.AND P4, PT, R4, 0x38, PT ;  /* 0x000000380400780c */ /* 0x000fe20003f84270 */
[--C-:B------:R-:W-:Y:S01]  /*4800*/  FFMA.FTZ R34, R34, UR10, -R32.reuse ;  /* 0x0000000a22227c23 */ /* 0x100fe20008010820 */
[----:B0-----:R-:W-:Y:S01]  /*4810*/  FSEL R27, R49, -INF , P3 ;  /* 0xff800000311b7808 */ /* 0x001fe20001800000 */
[--C-:B------:R-:W-:Y:S01]  /*4820*/  FFMA.FTZ R35, R35, UR10, -R32.reuse ;  /* 0x0000000a23237c23 */ /* 0x100fe20008010820 */
[----:B------:R-:W-:Y:S01]  /*4830*/  FMNMX.FTZ R6, R26, R29, !PT ;  /* 0x0000001d1a067209 */ /* 0x000fe20007810000 */
[----:B------:R-:W-:Y:S01]  /*4840*/  MUFU.EX2 R36, R30 ;  /* 0x0000001e00247308 */ /* 0x000fe20000000800 */
[----:B------:R-:W-:Y:S01]  /*4850*/  ISETP.GT.AND P3, PT, R4, 0x39, PT ;  /* 0x000000390400780c */ /* 0x000fe20003f64270 */
[--C-:B------:R-:W-:Y:S01]  /*4860*/  FFMA.FTZ R38, R38, UR10, -R32.reuse ;  /* 0x0000000a26267c23 */ /* 0x100fe20008010820 */
[----:B----4-:R-:W-:Y:S01]  /*4870*/  FSEL R4, R52, -INF , P4 ;  /* 0xff80000034047808 */ /* 0x010fe20002000000 */
[--C-:B------:R-:W-:Y:S01]  /*4880*/  FFMA.FTZ R39, R39, UR10, -R32.reuse ;  /* 0x0000000a27277c23 */ /* 0x100fe20008010820 */
[----:B------:R-:W-:Y:S01]  /*4890*/  FMNMX.FTZ R29, R27, R6, !PT ;  /* 0x000000061b1d7209 */ /* 0x000fe20007810000 */
[--C-:B------:R-:W-:Y:S01]  /*48a0*/  FFMA.FTZ R42, R42, UR10, -R32.reuse ;  /* 0x0000000a2a2a7c23 */ /* 0x100fe20008010820 */
[--C-:B------:R-:W-:Y:S01]  /*48b0*/  FFMA.FTZ R43, R43, UR10, -R32.reuse ;  /* 0x0000000a2b2b7c23 */ /* 0x100fe20008010820 */
[----:B------:R-:W0:Y:S01]  /*48c0*/  MUFU.EX2 R33, R33 ;  /* 0x0000002100217308 */ /* 0x000e220000000800 */
[----:B---3--:R-:W-:Y:S01]  /*48d0*/  FSEL R28, R28, -INF , P3 ;  /* 0xff8000001c1c7808 */ /* 0x008fe20001800000 */
        /* <DEDUP_REMOVED lines=9> */
[----:B------:R-:W-:Y:S01]  /*4970*/  FFMA.FTZ R32, R56, UR10, -R32 ;  /* 0x0000000a38207c23 */ /* 0x000fe20008010820 */
[----:B------:R-:W3:Y:S04]  /*4980*/  SHFL.BFLY PT, R6, R29, 0x2, 0x1f ;  /* 0x0c401f001d067f89 */ /* 0x000ee800000e0000 */
[----:B------:R-:W-:Y:S01]  /*4990*/  MUFU.EX2 R34, R34 ;  /* 0x0000002200227308 */ /* 0x000fe20000000800 */
[----:B0-----:R-:W-:-:S07]  /*49a0*/  F2FP.BF16.F32.PACK_AB R153, R36, R33 ;  /* 0x000000212499723e */ /* 0x001fce00000010ff */
[----:B------:R-:W-:Y:S08]  /*49b0*/  MUFU.EX2 R35, R35 ;  /* 0x0000002300237308 */ /* 0x000ff00000000800 */
[----:B------:R-:W0:Y:S01]  /*49c0*/  MUFU.EX2 R38, R38 ;  /* 0x0000002600267308 */ /* 0x000e220000000800 */
[----:B---3--:R-:W-:-:S07]  /*49d0*/  FMNMX.FTZ R30, R29, R6, !PT ;  /* 0x000000061d1e7209 */ /* 0x008fce0007810000 */
[----:B------:R-:W-:Y:S01]  /*49e0*/  MUFU.EX2 R39, R39 ;  /* 0x0000002700277308 */ /* 0x000fe20000000800 */
[----:B------:R-:W3:Y:S07]  /*49f0*/  SHFL.BFLY PT, R29, R30, 0x1, 0x1f ;  /* 0x0c201f001e1d7f89 */ /* 0x000eee00000e0000 */
[----:B------:R-:W4:Y:S01]  /*4a00*/  MUFU.EX2 R42, R42 ;  /* 0x0000002a002a7308 */ /* 0x000f220000000800 */
[----:B0-----:R-:W-:-:S07]  /*4a10*/  F2FP.BF16.F32.PACK_AB R157, R38, R35 ;  /* 0x00000023269d723e */ /* 0x001fce00000010ff */
[----:B------:R-:W-:Y:S08]  /*4a20*/  MUFU.EX2 R43, R43 ;  /* 0x0000002b002b7308 */ /* 0x000ff00000000800 */
[----:B------:R-:W0:Y:S01]  /*4a30*/  MUFU.EX2 R46, R46 ;  /* 0x0000002e002e7308 */ /* 0x000e220000000800 */
[----:B---3--:R-:W-:Y:S02]  /*4a40*/  FMNMX.FTZ R6, R30, R29, !PT ;  /* 0x0000001d1e067209 */ /* 0x008fe40007810000 */
[----:B----4-:R-:W-:-:S02]  /*4a50*/  F2FP.BF16.F32.PACK_AB R159, R42, R39 ;  /* 0x000000272a9f723e */ /* 0x010fc400000010ff */
        /* <DEDUP_REMOVED lines=8> */
[----:B------:R3:W-:Y:S01]  /*4ae0*/  MUFU.EX2 R152, R3 ;  /* 0x0000000300987308 */ /* 0x0007e20000000800 */
[--C-:B------:R-:W-:Y:S01]  /*4af0*/  FFMA.FTZ R12, R12, UR10, -R29.reuse ;  /* 0x0000000a0c0c7c23 */ /* 0x100fe2000801081d */
[--C-:B------:R-:W-:Y:S01]  /*4b00*/  FFMA.FTZ R13, R13, UR10, -R29.reuse ;  /* 0x0000000a0d0d7c23 */ /* 0x100fe2000801081d */
[--C-:B------:R-:W-:Y:S01]  /*4b10*/  FFMA.FTZ R14, R14, UR10, -R29.reuse ;  /* 0x0000000a0e0e7c23 */ /* 0x100fe2000801081d */
[--C-:B------:R-:W-:Y:S01]  /*4b20*/  FFMA.FTZ R15, R15, UR10, -R29.reuse ;  /* 0x0000000a0f0f7c23 */ /* 0x100fe2000801081d */
[--C-:B------:R-:W-:Y:S01]  /*4b30*/  FFMA.FTZ R20, R20, UR10, -R29.reuse ;  /* 0x0000000a14147c23 */ /* 0x100fe2000801081d */
[--C-:B------:R-:W-:Y:S01]  /*4b40*/  FFMA.FTZ R21, R21, UR10, -R29.reuse ;  /* 0x0000000a15157c23 */ /* 0x100fe2000801081d */
[----:B------:R-:W-:Y:S01]  /*4b50*/  FFMA.FTZ R24, R24, UR10, -R29 ;  /* 0x0000000a18187c23 */ /* 0x000fe2000801081d */
[----:B------:R4:W5:Y:S01]  /*4b60*/  MUFU.EX2 R31, R10 ;  /* 0x0000000a001f7308 */ /* 0x0009620000000800 */
[----:B---3--:R-:W-:-:S02]  /*4b70*/  @!P1 VIADD R3, R7, 0x28c40 ;  /* 0x00028c4007039836 */ /* 0x008fc40000000000 */
[--C-:B------:R-:W-:Y:S01]  /*4b80*/  FFMA.FTZ R25, R25, UR10, -R29.reuse ;  /* 0x0000000a19197c23 */ /* 0x100fe2000801081d */
[--C-:B------:R-:W-:Y:S01]  /*4b90*/  FFMA.FTZ R26, R26, UR10, -R29.reuse ;  /* 0x0000000a1a1a7c23 */ /* 0x100fe2000801081d */
[--C-:B------:R-:W-:Y:S01]  /*4ba0*/  FFMA.FTZ R27, R27, UR10, -R29.reuse ;  /* 0x0000000a1b1b7c23 */ /* 0x100fe2000801081d */
[----:B------:R-:W-:Y:S01]  /*4bb0*/  FFMA.FTZ R4, R4, UR10, -R29 ;  /* 0x0000000a04047c23 */ /* 0x000fe2000801081d */
[----:B------:R-:W-:Y:S01]  /*4bc0*/  @!P1 PRMT R3, RZ, 0x654, R3 ;  /* 0x00000654ff039816 */ /* 0x000fe20000000003 */
[----:B------:R-:W-:Y:S01]  /*4bd0*/  FFMA.FTZ R28, R28, UR10, -R29 ;  /* 0x0000000a1c1c7c23 */ /* 0x000fe2000801081d */
[----:B------:R-:W3:Y:S01]  /*4be0*/  MUFU.EX2 R9, R9 ;  /* 0x0000000900097308 */ /* 0x000ee20000000800 */
[----:B----4-:R-:W-:Y:S01]  /*4bf0*/  FADD.FTZ R10, R33, R36 ;  /* 0x00000024210a7221 */ /* 0x010fe20000010000 */
[----:B------:R4:W-:Y:S01]  /*4c00*/  @!P1 SYNCS.ARRIVE.TRANS64.RED.A1T0 RZ, [R3+URZ], RZ ;  /* 0x000000ff03ff99a7 */ /* 0x0009e2000810043f */
[----:B0-----:R-:W-:-:S05]  /*4c10*/  F2FP.BF16.F32.PACK_AB R161, R46, R43 ;  /* 0x0000002b2ea1723e */ /* 0x001fca00000010ff */
[----:B------:R0:W1:Y:S08]  /*4c20*/  MUFU.EX2 R154, R11 ;  /* 0x0000000b009a7308 */ /* 0x0000700000000800 */
[----:B------:R-:W2:Y:S01]  /*4c30*/  MUFU.EX2 R12, R12 ;  /* 0x0000000c000c7308 */ /* 0x000ea20000000800 */
[----:B0-----:R-:W-:Y:S01]  /*4c40*/  FADD.FTZ R11, R155, R10 ;  /* 0x0000000a9b0b7221 */ /* 0x001fe20000010000 */
[----:B-----5:R-:W-:Y:S01]  /*4c50*/  FADD.FTZ R10, R152, R31 ;  /* 0x0000001f980a7221 */ /* 0x020fe20000010000 */
[----:B------:R-:W-:-:S02]  /*4c60*/  F2FP.BF16.F32.PACK_AB R155, R34, R155 ;  /* 0x0000009b229b723e */ /* 0x000fc400000010ff */
[----:B------:R-:W-:Y:S01]  /*4c70*/  FADD.FTZ R30, R34, R11 ;  /* 0x0000000b221e7221 */ /* 0x000fe20000010000 */
[----:B---3--:R-:W-:Y:S01]  /*4c80*/  FADD.FTZ R11, R9, R10 ;  /* 0x0000000a090b7221 */ /* 0x008fe20000010000 */
[----:B------:R-:W-:Y:S01]  /*4c90*/  F2FP.BF16.F32.PACK_AB R152, R31, R152 ;  /* 0x000000981f98723e */ /* 0x000fe200000010ff */
[----:B------:R-:W4:Y:S01]  /*4ca0*/  MUFU.EX2 R13, R13 ;  /* 0x0000000d000d7308 */ /* 0x000f220000000800 */
[----:B------:R-:W-:Y:S01]  /*4cb0*/  FADD.FTZ R37, R35, R30 ;  /* 0x0000001e23257221 */ /* 0x000fe20000010000 */
[C---:B-1----:R-:W-:Y:S01]  /*4cc0*/  FADD.FTZ R11, R154.reuse, R11 ;  /* 0x0000000b9a0b7221 */ /* 0x042fe20000010000 */
[----:B------:R-:W-:Y:S01]  /*4cd0*/  F2FP.BF16.F32.PACK_AB R154, R154, R9 ;  /* 0x000000099a9a723e */ /* 0x000fe200000010ff */
[----:B------:R-:W-:Y:S01]  /*4ce0*/  BAR.SYNC.DEFER_BLOCKING 0xf, 0x100 ;  /* 0x03c4000000007b1d */ /* 0x000fe20000010000 */
[----:B------:R-:W-:Y:S01]  /*4cf0*/  FADD.FTZ R30, R38, R37 ;  /* 0x00000025261e7221 */ /* 0x000fe20000010000 */
[----:B--2---:R-:W-:-:S04]  /*4d00*/  FADD.FTZ R10, R12, R11 ;  /* 0x0000000b0c0a7221 */ /* 0x004fc80000010000 */
[----:B------:R-:W0:Y:S01]  /*4d10*/  MUFU.EX2 R14, R14 ;  /* 0x0000000e000e7308 */ /* 0x000e220000000800 */
[----:B------:R-:W-:-:S04]  /*4d20*/  FADD.FTZ R11, R39, R30 ;  /* 0x0000001e270b7221 */ /* 0x000fc80000010000 */
[----:B------:R-:W-:Y:S01]  /*4d30*/  FADD.FTZ R30, R42, R11 ;  /* 0x0000000b2a1e7221 */ /* 0x000fe20000010000 */
[----:B----4-:R-:W-:Y:S02]  /*4d40*/  FADD.FTZ R3, R13, R10 ;  /* 0x0000000a0d037221 */ /* 0x010fe40000010000 */
[----:B------:R-:W1:Y:S01]  /*4d50*/  MUFU.EX2 R15, R15 ;  /* 0x0000000f000f7308 */ /* 0x000e620000000800 */
[----:B------:R-:W-:Y:S01]  /*4d60*/  FADD.FTZ R29, R43, R30 ;  /* 0x0000001e2b1d7221 */ /* 0x000fe20000010000 */
[----:B------:R-:W-:-:S03]  /*4d70*/  F2FP.BF16.F32.PACK_AB R156, R13, R12 ;  /* 0x0000000c0d9c723e */ /* 0x000fc600000010ff */
[----:B------:R-:W-:-:S03]  /*4d80*/  FADD.FTZ R30, R46, R29 ;  /* 0x0000001d2e1e7221 */ /* 0x000fc60000010000 */
[----:B------:R-:W2:Y:S01]  /*4d90*/  MUFU.EX2 R20, R20 ;  /* 0x0000001400147308 */ /* 0x000ea20000000800 */
[----:B0-----:R-:W-:Y:S01]  /*4da0*/  FADD.FTZ R10, R14, R3 ;  /* 0x000000030e0a7221 */ /* 0x001fe20000010000 */
[----:B------:R0:W-:Y:S06]  /*4db0*/  STSM.16.M88.4 [R19+0x26800], R152 ;  /* 0x0268009813007844 */ /* 0x0001ec0000000200 */
[----:B------:R-:W3:Y:S01]  /*4dc0*/  MUFU.EX2 R21, R21 ;  /* 0x0000001500157308 */ /* 0x000ee20000000800 */
[C---:B-1----:R-:W-:Y:S01]  /*4dd0*/  FADD.FTZ R11, R15.reuse, R10 ;  /* 0x0000000a0f0b7221 */ /* 0x042fe20000010000 */
[----:B------:R-:W-:-:S05]  /*4de0*/  F2FP.BF16.F32.PACK_AB R158, R15, R14 ;  /* 0x0000000e0f9e723e */ /* 0x000fca00000010ff */
[----:B------:R0:W-:Y:S01]  /*4df0*/  STSM.16.M88.4 [R184], R156 ;  /* 0x0000009cb8007844 */ /* 0x0001e20000000200 */
[----:B------:R-:W1:Y:S01]  /*4e00*/  MUFU.EX2 R24, R24 ;  /* 0x0000001800187308 */ /* 0x000e620000000800 */
[----:B--2---:R-:W-:Y:S01]  /*4e10*/  FADD.FTZ R10, R20, R11 ;  /* 0x0000000b140a7221 */ /* 0x004fe20000010000 */
[----:B------:R-:W-:-:S06]  /*4e20*/  FADD.FTZ R11, R47, R30 ;  /* 0x0000001e2f0b7221 */ /* 0x000fcc0000010000 */
[----:B------:R-:W2:Y:S01]  /*4e30*/  MUFU.EX2 R50, R50 ;  /* 0x0000003200327308 */ /* 0x000ea20000000800 */
[C---:B---3--:R-:W-:Y:S01]  /*4e40*/  FADD.FTZ R9, R21.reuse, R10 ;  /* 0x0000000a15097221 */ /* 0x048fe20000010000 */
[----:B------:R-:W-:-:S06]  /*4e50*/  F2FP.BF16.F32.PACK_AB R160, R21, R20 ;  /* 0x0000001415a0723e */ /* 0x000fcc00000010ff */
[----:B------:R-:W3:Y:S01]  /*4e60*/  MUFU.EX2 R25, R25 ;  /* 0x0000001900197308 */ /* 0x000ee20000000800 */
[----:B-1----:R-:W-:-:S07]  /*4e70*/  FADD.FTZ R10, R24, R9 ;  /* 0x00000009180a7221 */ /* 0x002fce0000010000 */
[----:B------:R-:W-:Y:S01]  /*4e80*/  MUFU.EX2 R51, R51 ;  /* 0x0000003300337308 */ /* 0x000fe20000000800 */
[C---:B--2---:R-:W-:Y:S01]  /*4e90*/  F2FP.BF16.F32.PACK_AB R163, R50.reuse, R47 ;  /* 0x0000002f32a3723e */ /* 0x044fe200000010ff */
[----:B------:R-:W-:-:S06]  /*4ea0*/  FADD.FTZ R50, R50, R11 ;  /* 0x0000000b32327221 */ /* 0x000fcc0000010000 */
[----:B------:R-:W1:Y:S01]  /*4eb0*/  MUFU.EX2 R54, R54 ;  /* 0x0000003600367308 */ /* 0x000e620000000800 */
[C---:B---3--:R-:W-:Y:S01]  /*4ec0*/  F2FP.BF16.F32.PACK_AB R162, R25.reuse, R24 ;  /* 0x0000001819a2723e */ /* 0x048fe200000010ff */
[----:B------:R-:W-:-:S04]  /*4ed0*/  FADD.FTZ R25, R25, R10 ;  /* 0x0000000a19197221 */ /* 0x000fc80000010000 */
[----:B------:R0:W-:Y:S02]  /*4ee0*/  STSM.16.M88.4 [R22], R160 ;  /* 0x000000a016007844 */ /* 0x0001e40000000200 */
[----:B------:R-:W-:Y:S08]  /*4ef0*/  MUFU.EX2 R26, R26 ;  /* 0x0000001a001a7308 */ /* 0x000ff00000000800 */
[----:B------:R-:W2:Y:S01]  /*4f00*/  MUFU.EX2 R27, R27 ;  /* 0x0000001b001b7308 */ /* 0x000ea20000000800 */
[----:B-1----:R-:W-:Y:S01]  /*4f10*/  F2FP.BF16.F32.PACK_AB R165, R54, R51 ;  /* 0x0000003336a5723e */ /* 0x002fe200000010ff */
[----:B------:R-:W-:-:S04]  /*4f20*/  FADD.FTZ R51, R51, R50 ;  /* 0x0000003233337221 */ /* 0x000fc80000010000 */
[----:B------:R-:W-:Y:S02]  /*4f30*/  FADD.FTZ R54, R54, R51 ;  /* 0x0000003336367221 */ /* 0x000fe40000010000 */
[----:B------:R-:W-:Y:S08]  /*4f40*/  MUFU.EX2 R55, R55 ;  /* 0x0000003700377308 */ /* 0x000ff00000000800 */
[----:B------:R-:W1:Y:S01]  /*4f50*/  MUFU.EX2 R32, R32 ;  /* 0x0000002000207308 */ /* 0x000e620000000800 */
[----:B--2---:R-:W-:Y:S01]  /*4f60*/  F2FP.BF16.F32.PACK_AB R164, R27, R26 ;  /* 0x0000001a1ba4723e */ /* 0x004fe200000010ff */
[----:B------:R-:W-:-:S04]  /*4f70*/  FADD.FTZ R26, R26, R25 ;  /* 0x000000191a1a7221 */ /* 0x000fc80000010000 */
[----:B------:R-:W-:Y:S02]  /*4f80*/  FADD.FTZ R27, R27, R26 ;  /* 0x0000001a1b1b7221 */ /* 0x000fe40000010000 */
[----:B------:R-:W2:Y:S08]  /*4f90*/  MUFU.EX2 R4, R4 ;  /* 0x0000000400047308 */ /* 0x000eb00000000800 */
[----:B------:R-:W3:Y:S01]  /*4fa0*/  MUFU.EX2 R3, R28 ;  /* 0x0000001c00037308 */ /* 0x000ee20000000800 */
[----:B-1----:R-:W-:Y:S01]  /*4fb0*/  F2FP.BF16.F32.PACK_AB R167, R32, R55 ;  /* 0x0000003720a7723e */ /* 0x002fe200000010ff */
[----:B------:R-:W-:Y:S01]  /*4fc0*/  FADD.FTZ R55, R55, R54 ;  /* 0x0000003637377221 */ /* 0x000fe20000010000 */
[----:B--2---:R-:W-:Y:S01]  /*4fd0*/  FADD.FTZ R10, R4, R27 ;  /* 0x0000001b040a7221 */ /* 0x004fe20000010000 */
[----:B---3--:R-:W-:-:S02]  /*4fe0*/  F2FP.BF16.F32.PACK_AB R166, R3, R4 ;  /* 0x0000000403a6723e */ /* 0x008fc400000010ff */
[----:B------:R-:W-:Y:S01]  /*4ff0*/  FADD.FTZ R4, R32, R55 ;  /* 0x0000003720047221 */ /* 0x000fe20000010000 */
[----:B------:R-:W-:Y:S02]  /*5000*/  FADD.FTZ R3, R3, R10 ;  /* 0x0000000a03037221 */ /* 0x000fe40000010000 */
[----:B------:R0:W-:Y:S01]  /*5010*/  STSM.16.M88.4 [R23], R164 ;  /* 0x000000a417007844 */ /* 0x0001e20000000200 */
[----:B------:R-:W-:Y:S05]  /*5020*/  @!P0 BRA `(.L_x_7397) ;  /* 0x0000000000048947 */ /* 0x000fea0003800000 */
[----:B------:R-:W-:Y:S01]  /*5030*/  BPT.TRAP 0x1 ;  /* 0x000000040000795c */ /* 0x000fe20000300000 */
.L_x_7397:
[----:B------:R1:W2:Y:S01]  /*5040*/  SYNCS.PHASECHK.TRANS64.TRYWAIT P3, [R7+URZ+0x28c50], R8 ;  /* 0x028c5008070075a7 */ /* 0x0002a2000806017f */
[----:B------:R-:W-:Y:S05]  /*5050*/  @!P0 BRA `(.L_x_7398) ;  /* 0x0000000000048947 */ /* 0x000fea0003800000 */
[----:B------:R-:W-:Y:S01]  /*5060*/  BPT.TRAP 0x1 ;  /* 0x000000040000795c */ /* 0x000fe20000300000 */
.L_x_7398:
[----:B--2---:R-:W-:Y:S05]  /*5070*/  @P3 BRA `(.L_x_7399) ;  /* 0x0000000000083947 */ /* 0x004fea0003800000 */
[----:B------:R-:W2:Y:S02]  /*5080*/  SYNCS.PHASECHK.TRANS64.TRYWAIT P3, [R7+URZ+0x28c50], R8 ;  /* 0x028c5008070075a7 */ /* 0x000ea4000806017f */
[----:B--2---:R-:W-:Y:S05]  /*5090*/  @!P3 BRA `(.L_x_7400) ;  /* 0x000000cc0074b947 */ /* 0x004fea0003800000 */
.L_x_7399:
[----:B------:R-:W-:Y:S01]  /*50a0*/  ULEA UR11, UR36, UR48, 0xc ;  /* 0x00000030240b7291 */ /* 0x000fe2000f8e603f */
[----:B------:R-:W-:Y:S01]  /*50b0*/  WARPGROUP.ARRIVE ;  /* 0x00000000000079c5 */ /* 0x000fe20000000000 */
[----:B------:R-:W-:Y:S01]  /*50c0*/  UMOV UR7, 0x40000040 ;  /* 0x4000004000077882 */ /* 0x000fe20000000000 */
[----:B------:R-:W-:Y:S01]  /*50d0*/  @UP0 ULDC UR18, c[0x0][0x450] ;  /* 0x0001140000120ab9 */ /* 0x000fe20000000800 */
[----:B------:R-:W-:Y:S01]  /*50e0*/  UIMAD UR14, UR49, UR14, -UR15 ;  /* 0x0000000e310e72a4 */ /* 0x000fe2000f8e0a0f */
[----:B-12---:R-:W-:Y:S01]  /*50f0*/  @!P1 VIADD R7, R7, 0x28c60 ;  /* 0x00028c6007079836 */ /* 0x006fe20000000000 */
[----:B------:R-:W-:Y:S01]  /*5100*/  UIADD3 UR21, UR50, -0x2, URZ ;  /* 0xfffffffe32157890 */ /* 0x000fe2000fffe03f */
        /* <DEDUP_REMOVED lines=25> */
[----:B------:R-:W-:-:S04]  /*52a0*/  UIADD3 UR14, UR14, UR11, URZ ;  /* 0x0000000b0e0e7290 */ /* 0x000fc8000fffe03f */
[----:B------:R-:W-:-:S04]  /*52b0*/  USHF.R.S32.HI UR6, URZ, 0x1f, UR14 ;  /* 0x0000001f3f067899 */ /* 0x000fc8000801140e */
[----:B------:R-:W-:-:S04]  /*52c0*/  ULEA.HI UR6, UR6, UR14, URZ, 0x6 ;  /* 0x0000000e06067291 */ /* 0x000fc8000f8f303f */
[----:B------:R-:W-:-:S04]  /*52d0*/  USHF.R.S32.HI UR6, URZ, 0x6, UR6 ;  /* 0x000000063f067899 */ /* 0x000fc80008011406 */
[----:B------:R-:W-:-:S04]  /*52e0*/  UISETP.LT.AND UP1, UPT, URZ, UR6, UPT ;  /* 0x000000063f00728c */ /* 0x000fc8000bf21270 */
[----:B------:R-:W-:-:S04]  /*52f0*/  USEL UR20, URZ, UR6, !UP1 ;  /* 0x000000063f147287 */ /* 0x000fc8000c800000 */
[----:B------:R-:W-:-:S06]  /*5300*/  UISETP.GE.AND UP1, UPT, UR21, UR20, UPT ;  /* 0x000000141500728c */ /* 0x000fcc000bf26270 */
[----:B------:R-:W-:Y:S01]  /*5310*/  PLOP3.LUT P3, PT, PT, PT, UP1, 0x80, 0x0 ;  /* 0x000000000000781c */ /* 0x000fe20003f6f018 */
        /* <DEDUP_REMOVED lines=12> */
[----:B------:R-:W-:Y:S01]  /*53e0*/  UMOV UR23, UR36 ;  /* 0x0000002400177c82 */ /* 0x000fe20008000000 */
[----:B------:R-:W-:Y:S01]  /*53f0*/  IMAD.MOV.U32 R9, RZ, RZ, R6 ;  /* 0x000000ffff097224 */ /* 0x000fe200078e0006 */
[----:B------:R-:W-:Y:S01]  /*5400*/  ULDC UR24, c[0x0][0x288] ;  /* 0x0000a20000187ab9 */ /* 0x000fe20000000800 */
[----:B------:R-:W-:Y:S01]  /*5410*/  ULDC UR25, c[0x0][0x9d8] ;  /* 0x0002760000197ab9 */ /* 0x000fe20000000800 */
[----:B------:R-:W-:-:S05]  /*5420*/  ULDC UR22, c[0x0][0x988] ;  /* 0x0002620000167ab9 */ /* 0x000fca0000000800 */
.L_x_7410:
[----:B------:R-:W-:-:S04]  /*5430*/  UIADD3 UR36, UR23, 0x1, URZ ;  /* 0x0000000117247890 */ /* 0x000fc8000fffe03f */
[----:B------:R-:W-:-:S04]  /*5440*/  UISETP.NE.AND UP1, UPT, UR36, 0x2, UPT ;  /* 0x000000022400788c */ /* 0x000fc8000bf25270 */
[----:B------:R-:W-:Y:S02]  /*5450*/  USEL UR6, URZ, 0x1, UP1 ;  /* 0x000000013f067887 */ /* 0x000fe40008800000 */
[----:B------:R-:W-:Y:S02]  /*5460*/  USEL UR36, UR36, URZ, UP1 ;  /* 0x0000003f24247287 */ /* 0x000fe40008800000 */
[----:B------:R-:W-:Y:S01]  /*5470*/  ULOP3.LUT UR37, UR37, UR6, URZ, 0x3c, !UPT ;  /* 0x0000000625257292 */ /* 0x000fe2000f8e3c3f */
[----:B--2---:R-:W-:Y:S11]  /*5480*/  @!P0 BRA `(.L_x_7402) ;  /* 0x0000000000048947 */ /* 0x004ff60003800000 */
[----:B------:R-:W-:Y:S01]  /*5490*/  BPT.TRAP 0x1 ;  /* 0x000000040000795c */ /* 0x000fe20000300000 */
.L_x_7402:
[----:B------:R-:W-:Y:S01]  /*54a0*/  ULEA UR26, UR36, UR43, 0x3 ;  /* 0x0000002b241a7291 */ /* 0x000fe2000f8e183f */
[----:B-1----:R-:W-:-:S05]  /*54b0*/  IMAD.U32 R7, RZ, RZ, UR37 ;  /* 0x00000025ff077e24 */ /* 0x002fca000f8e00ff */
[----:B------:R-:W-:-:S04]  /*54c0*/  SHF.L.U32 R7, R7, 0x1f, RZ ;  /* 0x0000001f07077819 */ /* 0x000fc800000006ff */
[----:B------:R1:W2:Y:S01]  /*54d0*/  SYNCS.PHASECHK.TRANS64.TRYWAIT P3, [UR26+0x28c30], R7 ;  /* 0x028c3007ff0075a7 */ /* 0x0002a2000806015a */
[----:B------:R-:W-:Y:S05]  /*54e0*/  @!P0 BRA `(.L_x_7403) ;  /* 0x0000000000048947 */ /* 0x000fea0003800000 */
[----:B------:R-:W-:Y:S01]  /*54f0*/  BPT.TRAP 0x1 ;  /* 0x000000040000795c */ /* 0x000fe20000300000 */
.L_x_7403:
[----:B--2---:R-:W-:Y:S05]  /*5500*/  @P3 BRA `(.L_x_7404) ;  /* 0x0000000000083947 */ /* 0x004fea0003800000 */
[----:B------:R-:W2:Y:S02]  /*5510*/  SYNCS.PHASECHK.TRANS64.TRYWAIT P3, [UR26+0x28c30], R7 ;  /* 0x028c3007ff0075a7 */ /* 0x000ea4000806015a */
[----:B--2---:R-:W-:Y:S05]  /*5520*/  @!P3 BRA `(.L_x_7405) ;  /* 0x000000c80064b947 */ /* 0x004fea0003800000 */
.L_x_7404:
[----:B------:R-:W-:Y:S01]  /*5530*/  R2UR UR18, R0 ;  /* 0x00000000001272ca */ /* 0x000fe200000e0000 */
[----:B0-----:R-:W-:Y:S01]  /*5540*/  WARPGROUP.ARRIVE ;  /* 0x00000000000079c5 */ /* 0x001fe20000000000 */
[----:B------:R-:W-:Y:S01]  /*5550*/  UMOV UR19, 0x40000040 ;  /* 0x4000004000137882 */ /* 0x000fe20000000000 */
[----:B------:R-:W-:Y:S01]  /*5560*/  UMOV UR7, 0x40000040 ;  /* 0x4000004000077882 */ /* 0x000fe20000000000 */
[----:B------:R-:W-:Y:S01]  /*5570*/  UMOV UR11, 0x40000040 ;  /* 0x40000040000b7882 */ /* 0x000fe20000000000 */
[----:B------:R-:W-:Y:S01]  /*5580*/  UMOV UR15, 0x40000040 ;  /* 0x40000040000f7882 */ /* 0x000fe20000000000 */
[----:B--2---:R-:W-:Y:S01]  /*5590*/  VIADD R6, R185, UR41 ;  /* 0x00000029b9067c36 */ /* 0x004fe20008000000 */
[----:B------:R-:W0:Y:S06]  /*55a0*/  LDC R12, c[0x0][0x2f0] ;  /* 0x0000bc00ff0c7b82 */ /* 0x000e2c0000000800 */
        /* <DEDUP_REMOVED lines=9> */
[----:B------:R-:W-:Y:S01]  /*5640*/  @P2 IMAD.HI.U32 R5, R6, UR6, RZ ;  /* 0x0000000606052c27 */ /* 0x000fe2000f8e00ff */
[----:B------:R-:W-:-:S04]  /*5650*/  @UP0 ULDC UR6, c[0x0][0x450] ;  /* 0x0001140000060ab9 */ /* 0x000fc80000000800 */
[----:B------:R-:W-:Y:S01]  /*5660*/  @P2 SHF.R.U32.HI R6, RZ, UR6, R5 ;  /* 0x00000006ff062c19 */ /* 0x000fe20008011605 */
[----:B------:R-:W-:Y:S02]  /*5670*/  UMOV UR6, 0xffffffc0 ;  /* 0xffffffc000067882 */ /* 0x000fe40000000000 */
[----:B------:R-:W-:Y:S02]  /*5680*/  UIMAD UR6, UR21, UR6, 0x1 ;  /* 0x00000001150674a4 */ /* 0x000fe4000f8e0206 */
[----:B------:R-:W2:Y:S04]  /*5690*/  SHFL.IDX PT, R10, R6, RZ, 0x1c1f ;  /* 0x001c1fff060a7589 */ /* 0x000ea800000e0000 */
[----:B------:R-:W3:Y:S01]  /*56a0*/  SHFL.IDX PT, R6, R6, 0x1, 0x1c1f ;  /* 0x003c1f0006067f89 */ /* 0x000ee200000e0000 */
[----:B------:R-:W-:-:S02]  /*56b0*/  WARPGROUP.DEPBAR.LE gsb0, 0x0 ;  /* 0x00008000000079c5 */ /* 0x000fc40000010000 */
        /* <DEDUP_REMOVED lines=10> */
[----:B------:R-:W-:Y:S01]  /*5760*/  IADD3 R165, -R2, UR6, RZ ;  /* 0x0000000602a57c10 */ /* 0x000fe2000fffe1ff */
[----:B------:R-:W-:Y:S01]  /*5770*/  FMUL.FTZ R156, R156, UR25 ;  /* 0x000000199c9c7c20 */ /* 0x000fe20008410000 */
[----:B------:R-:W-:Y:S01]  /*5780*/  FMUL.FTZ R157, R157, UR25 ;  /* 0x000000199d9d7c20 */ /* 0x000fe20008410000 */
[----:B------:R-:W4:Y:S01]  /*5790*/  MUFU.TANH R152, R152 ;  /* 0x0000009800987308 */ /* 0x000f220000002400 */
[----:B------:R-:W-:Y:S01]  /*57a0*/  FMUL.FTZ R160, R160, UR25 ;  /* 0x00000019a0a07c20 */ /* 0x000fe20008410000 */
[----:B0-----:R-:W-:-:S02]  /*57b0*/  IMAD R165, R12, UR49, R165 ;  /* 0x000000310ca57c24 */ /* 0x001fc4000f8e02a5 */
[----:B------:R-:W-:Y:S01]  /*57c0*/  FMUL.FTZ R164, R164, UR25 ;  /* 0x00000019a4a47c20 */ /* 0x000fe20008410000 */
[----:B------:R-:W-:Y:S01]  /*57d0*/  FMUL.FTZ R161, R161, UR25 ;  /* 0x00000019a1a17c20 */ /* 0x000fe20008410000 */
[----:B------:R-:W-:Y:S01]  /*57e0*/  FMUL.FTZ R168, R168, UR25 ;  /* 0x00000019a8a87c20 */ /* 0x000fe20008410000 */
[----:B------:R-:W-:Y:S01]  /*57f0*/  FMUL.FTZ R169, R169, UR25 ;  /* 0x00000019a9a97c20 */ /* 0x000fe20008410000 */
[----:B--2---:R-:W-:Y:S01]  /*5800*/  IADD3 R10, R10, -UR24, R165 ;  /* 0x800000180a0a7c10 */ /* 0x004fe2000fffe0a5 */
[----:B------:R-:W-:Y:S01]  /*5810*/  MUFU.TANH R153, R153 ;  /* 0x0000009900997308 */ /* 0x000fe20000002400 */
[----:B------:R-:W-:Y:S01]  /*5820*/  FMUL.FTZ R172, R172, UR25 ;  /* 0x00000019acac7c20 */ /* 0x000fe20008410000 */
[----:B------:R-:W-:Y:S01]  /*5830*/  FMUL.FTZ R173, R173, UR25 ;  /* 0x00000019adad7c20 */ /* 0x000fe20008410000 */
[----:B------:R-:W-:Y:S01]  /*5840*/  ISETP.GT.AND P3, PT, R10, RZ, PT ;  /* 0x000000ff0a00720c */ /* 0x000fe20003f64270 */
[----:B------:R-:W-:Y:S01]  /*5850*/  FMUL.FTZ R176, R176, UR25 ;  /* 0x00000019b0b07c20 */ /* 0x000fe20008410000 */
[----:B------:R-:W-:Y:S01]  /*5860*/  ISETP.GT.AND P4, PT, R10, 0x1, PT ;  /* 0x000000010a00780c */ /* 0x000fe20003f84270 */
        /* <DEDUP_REMOVED lines=21> */
[----:B------:R-:W-:-:S05]  /*59c0*/  FMUL.FTZ R183, R183, UR25 ;  /* 0x00000019b7b77c20 */ /* 0x000fca0008410000 */
[----:B------:R4:W-:Y:S08]  /*59d0*/  MUFU.TANH R13, R164 ;  /* 0x000000a4000d7308 */ /* 0x0009f00000002400 */
[----:B------:R1:W3:Y:S01]  /*59e0*/  MUFU.TANH R11, R161 ;  /* 0x000000a1000b7308 */ /* 0x0002e20000002400 */
[----:B----4-:R-:W-:Y:S02]  /*59f0*/  FSEL R164, R152, -INF , P3 ;  /* 0xff80000098a47808 */ /* 0x010fe40001800000 */
[----:B------:R-:W-:-:S02]  /*5a00*/  ISETP.GT.AND P3, PT, R10, 0x8, PT ;  /* 0x000000080a00780c */ /* 0x000fc40003f64270 */
[----:B------:R-:W-:Y:S02]  /*5a10*/  FMNMX.FTZ R12, R164, R9, !PT ;  /* 0x00000009a40c7209 */ /* 0x000fe40007810000 */
[----:B0-----:R-:W-:Y:S01]  /*5a20*/  FSEL R156, R156, -INF , P3 ;  /* 0xff8000009c9c7808 */ /* 0x001fe20001800000 */
[----:B------:R0:W4:Y:S01]  /*5a30*/  MUFU.TANH R21, R5 ;  /* 0x0000000500157308 */ /* 0x0001220000002400 */
[----:B-1----:R-:W-:Y:S02]  /*5a40*/  FSEL R161, R153, -INF , P4 ;  /* 0xff80000099a17808 */ /* 0x002fe40002000000 */
[C---:B------:R-:W-:Y:S02]  /*5a50*/  ISETP.GT.AND P4, PT, R10.reuse, 0x9, PT ;  /* 0x000000090a00780c */ /* 0x040fe40003f84270 */
[----:B------:R-:W-:Y:S02]  /*5a60*/  ISETP.GT.AND P3, PT, R10, 0x10, PT ;  /* 0x000000100a00780c */ /* 0x000fe40003f64270 */
[----:B--2---:R-:W-:Y:S01]  /*5a70*/  FSEL R157, R157, -INF , P4 ;  /* 0xff8000009d9d7808 */ /* 0x004fe20002000000 */
[----:B------:R-:W1:Y:S01]  /*5a80*/  MUFU.TANH R20, R168 ;  /* 0x000000a800147308 */ /* 0x000e620000002400 */
[----:B0-----:R-:W-:-:S02]  /*5a90*/  FMNMX.FTZ R5, R161, R12, !PT ;  /* 0x0000000ca1057209 */ /* 0x001fc40007810000 */
[----:B------:R-:W-:Y:S02]  /*5aa0*/  ISETP.GT.AND P4, PT, R10, 0x11, PT ;  /* 0x000000110a00780c */ /* 0x000fe40003f84270 */
[----:B------:R-:W-:Y:S02]  /*5ab0*/  FMNMX.FTZ R12, R156, R5, !PT ;  /* 0x000000059c0c7209 */ /* 0x000fe40007810000 */
[----:B-----5:R-:W-:Y:S01]  /*5ac0*/  FSEL R160, R160, -INF , P3 ;  /* 0xff800000a0a07808 */ /* 0x020fe20001800000 */
[----:B------:R-:W0:Y:S01]  /*5ad0*/  MUFU.TANH R14, R169 ;  /* 0x000000a9000e7308 */ /* 0x000e220000002400 */
[----:B------:R-:W-:Y:S02]  /*5ae0*/  FMNMX.FTZ R5, R157, R12, !PT ;  /* 0x0000000c9d057209 */ /* 0x000fe40007810000 */
[----:B------:R-:W-:Y:S02]  /*5af0*/  ISETP.GT.AND P3, PT, R10, 0x18, PT ;  /* 0x000000180a00780c */ /* 0x000fe40003f64270 */
[----:B---3--:R-:W-:-:S02]  /*5b00*/  FSEL R153, R11, -INF , P4 ;  /* 0xff8000000b997808 */ /* 0x008fc40002000000 */
[----:B------:R-:W-:Y:S01]  /*5b10*/  FMNMX.FTZ R12, R160, R5, !PT ;  /* 0x00000005a00c7209 */ /* 0x000fe20007810000 */
[----:B------:R-:W2:Y:S01]  /*5b20*/  MUFU.TANH R15, R172 ;  /* 0x000000ac000f7308 */ /* 0x000ea20000002400 */
[C---:B------:R-:W-:Y:S02]  /*5b30*/  ISETP.GT.AND P4, PT, R10.reuse, 0x19, PT ;  /* 0x000000190a00780c */ /* 0x040fe40003f84270 */
[----:B------:R-:W-:Y:S02]  /*5b40*/  FSEL R152, R13, -INF , P3 ;  /* 0xff8000000d987808 */ /* 0x000fe40001800000 */
[----:B------:R-:W-:Y:S02]  /*5b50*/  FMNMX.FTZ R5, R153, R12, !PT ;  /* 0x0000000c99057209 */ /* 0x000fe40007810000 */
[----:B------:R-:W-:Y:S01]  /*5b60*/  ISETP.GT.AND P3, PT, R10, 0x20, PT ;  /* 0x000000200a00780c */ /* 0x000fe20003f64270 */
[----:B------:R-:W3:Y:S01]  /*5b70*/  MUFU.TANH R173, R173 ;  /* 0x000000ad00ad7308 */ /* 0x000ee20000002400 */
[----:B----4-:R-:W-:-:S02]  /*5b80*/  FSEL R21, R21, -INF , P4 ;  /* 0xff80000015157808 */ /* 0x010fc40002000000 */
[----:B------:R-:W-:Y:S02]  /*5b90*/  FMNMX.FTZ R12, R152, R5, !PT ;  /* 0x00000005980c7209 */ /* 0x000fe40007810000 */
[----:B------:R-:W-:Y:S02]  /*5ba0*/  ISETP.GT.AND P4, PT, R10, 0x21, PT ;  /* 0x000000210a00780c */ /* 0x000fe40003f84270 */
[----:B-1----:R-:W-:Y:S01]  /*5bb0*/  FSEL R20, R20, -INF , P3 ;  /* 0xff80000014147808 */ /* 0x002fe20001800000 */
[----:B------:R-:W1:Y:S01]  /*5bc0*/  MUFU.TANH R176, R176 ;  /* 0x000000b000b07308 */ /* 0x000e620000002400 */
[----:B------:R-:W-:Y:S02]  /*5bd0*/  FMNMX.FTZ R5, R21, R12, !PT ;  /* 0x0000000c15057209 */ /* 0x000fe40007810000 */
[----:B------:R-:W-:Y:S02]  /*5be0*/  ISETP.GT.AND P3, PT, R10, 0x28, PT ;  /* 0x000000280a00780c */ /* 0x000fe40003f64270 */
[----:B0-----:R-:W-:-:S02]  /*5bf0*/  FSEL R14, R14, -INF , P4 ;  /* 0xff8000000e0e7808 */ /* 0x001fc40002000000 */
[----:B------:R-:W-:Y:S01]  /*5c00*/  FMNMX.FTZ R5, R20, R5, !PT ;  /* 0x0000000514057209 */ /* 0x000fe20007810000 */
[----:B------:R-:W0:Y:S01]  /*5c10*/  MUFU.TANH R177, R177 ;  /* 0x000000b100b17308 */ /* 0x000e220000002400 */
[----:B------:R-:W-:Y:S02]  /*5c20*/  ISETP.GT.AND P4, PT, R10, 0x29, PT ;  /* 0x000000290a00780c */ /* 0x000fe40003f84270 */
[----:B--2---:R-:W-:Y:S02]  /*5c30*/  FSEL R15, R15, -INF , P3 ;  /* 0xff8000000f0f7808 */ /* 0x004fe40001800000 */
[----:B------:R-:W-:Y:S02]  /*5c40*/  FMNMX.FTZ R12, R14, R5, !PT ;  /* 0x000000050e0c7209 */ /* 0x000fe40007810000 */
[----:B------:R-:W-:Y:S01]  /*5c50*/  ISETP.GT.AND P3, PT, R10, 0x30, PT ;  /* 0x000000300a00780c */ /* 0x000fe20003f64270 */
[----:B------:R-:W2:Y:S01]  /*5c60*/  MUFU.TANH R180, R180 ;  /* 0x000000b400b47308 */ /* 0x000ea20000002400 */
[----:B---3--:R-:W-:-:S02]  /*5c70*/  FSEL R13, R173, -INF , P4 ;  /* 0xff800000ad0d7808 */ /* 0x008fc40002000000 */
        /* <DEDUP_REMOVED lines=8> */
[----:B------:R-:W-:Y:S01]  /*5d00*/  MUFU.TANH R172, R154 ;  /* 0x0000009a00ac7308 */ /* 0x000fe20000002400 */
[----:B------:R-:W-:Y:S02]  /*5d10*/  ISETP.GT.AND P4, PT, R10, 0x39, PT ;  /* 0x000000390a00780c */ /* 0x000fe40003f84270 */
[----:B--2---:R-:W-:Y:S02]  /*5d20*/  FSEL R10, R180, -INF , P3 ;  /* 0xff800000b40a7808 */ /* 0x004fe40001800000 */
[----:B------:R-:W-:Y:S02]  /*5d30*/  FMNMX.FTZ R169, R12, R11, !PT ;  /* 0x0000000b0ca97209 */ /* 0x000fe40007810000 */
[----:B------:R-:W-:Y:S01]  /*5d40*/  IADD3 R173, R6, -UR24, R165 ;  /* 0x8000001806ad7c10 */ /* 0x000fe2000fffe0a5 */
[----:B------:R-:W0:Y:S01]  /*5d50*/  MUFU.TANH R155, R155 ;  /* 0x0000009b009b7308 */ /* 0x000e220000002400 */
[----:B-1----:R-:W-:-:S02]  /*5d60*/  FSEL R11, R181, -INF , P4 ;  /* 0xff800000b50b7808 */ /* 0x002fc40002000000 */
[----:B------:R-:W-:Y:S02]  /*5d70*/  FMNMX.FTZ R168, R10, R169, !PT ;  /* 0x000000a90aa87209 */ /* 0x000fe40007810000 */
[----:B------:R-:W-:Y:S02]  /*5d80*/  ISETP.GT.AND P3, PT, R173, RZ, PT ;  /* 0x000000ffad00720c */ /* 0x000fe40003f64270 */
[----:B------:R-:W-:Y:S01]  /*5d90*/  FMNMX.FTZ R168, R11, R168, !PT ;  /* 0x000000a80ba87209 */ /* 0x000fe20007810000 */
[----:B------:R-:W1:Y:S01]  /*5da0*/  MUFU.TANH R158, R158 ;  /* 0x0000009e009e7308 */ /* 0x000e620000002400 */
[C---:B------:R-:W-:Y:S02]  /*5db0*/  ISETP.GT.AND P4, PT, R173.reuse, 0x1, PT ;  /* 0x00000001ad00780c */ /* 0x040fe40003f84270 */
[C---:B------:R-:W-:Y:S01]  /*5dc0*/  ISETP.GT.AND P6, PT, R173.reuse, 0x20, PT ;  /* 0x00000020ad00780c */ /* 0x040fe20003fc4270 */
[----:B------:R-:W2:Y:S01]  /*5dd0*/  SHFL.BFLY PT, R169, R168, 0x2, 0x1f ;  /* 0x0c401f00a8a97f89 */ /* 0x000ea200000e0000 */
[----:B------:R-:W-:-:S03]  /*5de0*/  ISETP.GT.AND P5, PT, R173, 0x29, PT ;  /* 0x00000029ad00780c */ /* 0x000fc60003fa4270 */
[----:B------:R-:W3:Y:S08]  /*5df0*/  MUFU.TANH R159, R159 ;  /* 0x0000009f009f7308 */ /* 0x000ef00000002400 */
[----:B------:R-:W4:Y:S08]  /*5e00*/  MUFU.TANH R162, R162 ;  /* 0x000000a200a27308 */ /* 0x000f300000002400 */
[----:B------:R5:W4:Y:S01]  /*5e10*/  MUFU.TANH R176, R163 ;  /* 0x000000a300b07308 */ /* 0x000b220000002400 */
[----:B--2---:R-:W-:-:S02]  /*5e20*/  FMNMX.FTZ R169, R168, R169, !PT ;  /* 0x000000a9a8a97209 */ /* 0x004fc40007810000 */
[----:B0-----:R-:W-:-:S05]  /*5e30*/  FSEL R168, R155, -INF , P4 ;  /* 0xff8000009ba87808 */ /* 0x001fca0002000000 */
[----:B------:R-:W0:Y:S01]  /*5e40*/  MUFU.TANH R177, R166 ;  /* 0x000000a600b17308 */ /* 0x000e220000002400 */
[----:B------:R-:W2:Y:S01]  /*5e50*/  SHFL.BFLY PT, R154, R169, 0x1, 0x1f ;  /* 0x0c201f00a99a7f89 */ /* 0x000ea200000e0000 */
[----:B-----5:R-:W-:Y:S02]  /*5e60*/  FSEL R163, R172, -INF , P3 ;  /* 0xff800000aca37808 */ /* 0x020fe40001800000 */
[----:B------:R-:W-:Y:S02]  /*5e70*/  ISETP.GT.AND P3, PT, R173, 0x8, PT ;  /* 0x00000008ad00780c */ /* 0x000fe40003f64270 */
[----:B------:R-:W-:Y:S02]  /*5e80*/  FMNMX.FTZ R155, R163, R8, !PT ;  /* 0x00000008a39b7209 */ /* 0x000fe40007810000 */
[----:B------:R-:W-:Y:S01]  /*5e90*/  ISETP.GT.AND P4, PT, R173, 0x9, PT ;  /* 0x00000009ad00780c */ /* 0x000fe20003f84270 */
[----:B------:R3:W5:Y:S01]  /*5ea0*/  MUFU.TANH R180, R167 ;  /* 0x000000a700b47308 */ /* 0x0007620000002400 */
[----:B-1----:R-:W-:-:S02]  /*5eb0*/  FSEL R158, R158, -INF , P3 ;  /* 0xff8000009e9e7808 */ /* 0x002fc40001800000 */
[----:B------:R-:W-:Y:S02]  /*5ec0*/  FMNMX.FTZ R155, R168, R155, !PT ;  /* 0x0000009ba89b7209 */ /* 0x000fe40007810000 */
[----:B------:R-:W-:-:S03]  /*5ed0*/  ISETP.GT.AND P3, PT, R173, 0x10, PT ;  /* 0x00000010ad00780c */ /* 0x000fc60003f64270 */
[----:B------:R1:W5:Y:S01]  /*5ee0*/  MUFU.TANH R181, R170 ;  /* 0x000000aa00b57308 */ /* 0x0003620000002400 */
[----:B---3--:R-:W-:Y:S02]  /*5ef0*/  FSEL R167, R159, -INF , P4 ;  /* 0xff8000009fa77808 */ /* 0x008fe40002000000 */
[C---:B------:R-:W-:Y:S02]  /*5f00*/  ISETP.GT.AND P4, PT, R173.reuse, 0x11, PT ;  /* 0x00000011ad00780c */ /* 0x040fe40003f84270 */
[----:B----4-:R-:W-:Y:S02]  /*5f10*/  FSEL R166, R162, -INF , P3 ;  /* 0xff800000a2a67808 */ /* 0x010fe40001800000 */
[----:B------:R-:W-:Y:S01]  /*5f20*/  ISETP.GT.AND P3, PT, R173, 0x18, PT ;  /* 0x00000018ad00780c */ /* 0x000fe20003f64270 */
[----:B------:R5:W3:Y:S01]  /*5f30*/  MUFU.TANH R165, R171 ;  /* 0x000000ab00a57308 */ /* 0x000ae20000002400 */
[----:B--2---:R-:W-:Y:S02]  /*5f40*/  FMNMX.FTZ R6, R169, R154, !PT ;  /* 0x0000009aa9067209 */ /* 0x004fe40007810000 */
[----:B------:R-:W-:-:S02]  /*5f50*/  FMNMX.FTZ R154, R158, R155, !PT ;  /* 0x0000009b9e9a7209 */ /* 0x000fc40007810000 */
[----:B-1----:R-:W-:Y:S02]  /*5f60*/  FSEL R170, R176, -INF , P4 ;  /* 0xff800000b0aa7808 */ /* 0x002fe40002000000 */
[----:B------:R-:W-:Y:S01]  /*5f70*/  FMNMX.FTZ R155, R167, R154, !PT ;  /* 0x0000009aa79b7209 */ /* 0x000fe20007810000 */
[----:B------:R-:W1:Y:S01]  /*5f80*/  MUFU.TANH R174, R174 ;  /* 0x000000ae00ae7308 */ /* 0x000e620000002400 */
[----:B------:R-:W-:Y:S02]  /*5f90*/  ISETP.GT.AND P4, PT, R173, 0x19, PT ;  /* 0x00000019ad00780c */ /* 0x000fe40003f84270 */
[----:B------:R-:W-:Y:S02]  /*5fa0*/  FMNMX.FTZ R155, R166, R155, !PT ;  /* 0x0000009ba69b7209 */ /* 0x000fe40007810000 */
[----:B0-----:R-:W-:Y:S02]  /*5fb0*/  FSEL R169, R177, -INF , P3 ;  /* 0xff800000b1a97808 */ /* 0x001fe40001800000 */
[----:B------:R-:W-:Y:S01]  /*5fc0*/  FMNMX.FTZ R154, R170, R155, !PT ;  /* 0x0000009baa9a7209 */ /* 0x000fe20007810000 */
[----:B------:R-:W0:Y:S01]  /*5fd0*/  MUFU.TANH R175, R175 ;  /* 0x000000af00af7308 */ /* 0x000e220000002400 */
[----:B-----5:R-:W-:-:S02]  /*5fe0*/  FSEL R171, R180, -INF , P4 ;  /* 0xff800000b4ab7808 */ /* 0x020fc40002000000 */
[----:B------:R-:W-:Y:S02]  /*5ff0*/  FMNMX.FTZ R154, R169, R154, !PT ;  /* 0x0000009aa99a7209 */ /* 0x000fe40007810000 */
[----:B------:R-:W-:Y:S02]  /*6000*/  ISETP.GT.AND P3, PT, R173, 0x21, PT ;  /* 0x00000021ad00780c */ /* 0x000fe40003f64270 */
[----:B------:R-:W-:Y:S01]  /*6010*/  FSEL R162, R181, -INF , P6 ;  /* 0xff800000b5a27808 */ /* 0x000fe20003000000 */
[----:B------:R2:W4:Y:S01]  /*6020*/  MUFU.TANH R191, R178 ;  /* 0x000000b200bf7308 */ /* 0x0005220000002400 */
[----:B------:R-:W-:Y:S02]  /*6030*/  FMNMX.FTZ R155, R171, R154, !PT ;  /* 0x0000009aab9b7209 */ /* 0x000fe40007810000 */
[----:B------:R-:W-:Y:S02]  /*6040*/  ISETP.GT.AND P4, PT, R173, 0x28, PT ;  /* 0x00000028ad00780c */ /* 0x000fe40003f84270 */
[----:B---3--:R-:W-:-:S02]  /*6050*/  FSEL R159, R165, -INF , P3 ;  /* 0xff800000a59f7808 */ /* 0x008fc40001800000 */
[----:B------:R-:W-:Y:S01]  /*6060*/  FMNMX.FTZ R172, R162, R155, !PT ;  /* 0x0000009ba2ac7209 */ /* 0x000fe20007810000 */
[----:B------:R3:W5:Y:S01]  /*6070*/  MUFU.TANH R176, R179 ;  /* 0x000000b300b07308 */ /* 0x0007620000002400 */
[----:B-1----:R-:W-:Y:S01]  /*6080*/  FSEL R154, R174, -INF , P4 ;  /* 0xff800000ae9a7808 */ /* 0x002fe20002000000 */
[C---:B--2---:R-:W-:Y:S01]  /*6090*/  FMUL.FTZ R178, R6.reuse, UR10 ;  /* 0x0000000a06b27c20 */ /* 0x044fe20008410000 */
[----:B------:R-:W-:Y:S02]  /*60a0*/  FMNMX.FTZ R165, R159, R172, !PT ;  /* 0x000000ac9fa57209 */ /* 0x000fe40007810000 */
[----:B------:R-:W-:Y:S02]  /*60b0*/  FSETP.NEU.FTZ.AND P3, PT, R6, -INF , PT ;  /* 0xff8000000600780b */ /* 0x000fe40003f7d000 */
[----:B------:R-:W-:Y:S01]  /*60c0*/  ISETP.GT.AND P6, PT, R173, 0x30, PT ;  /* 0x00000030ad00780c */ /* 0x000fe20003fc4270 */
[----:B------:R-:W1:Y:S01]  /*60d0*/  MUFU.TANH R182, R182 ;  /* 0x000000b600b67308 */ /* 0x000e620000002400 */
[----:B0-----:R-:W-:-:S02]  /*60e0*/  FSEL R155, R175, -INF , P5 ;  /* 0xff800000af9b7808 */ /* 0x001fc40002800000 */
[----:B------:R-:W-:Y:S02]  /*60f0*/  FMNMX.FTZ R172, R154, R165, !PT ;  /* 0x000000a59aac7209 */ /* 0x000fe40007810000 */
[----:B------:R-:W-:Y:S02]  /*6100*/  FSEL R178, R178, RZ, P3 ;  /* 0x000000ffb2b27208 */ /* 0x000fe40001800000 */
[----:B------:R-:W-:Y:S01]  /*6110*/  ISETP.GT.AND P4, PT, R173, 0x31, PT ;  /* 0x00000031ad00780c */ /* 0x000fe20003f84270 */
[----:B------:R-:W0:Y:S01]  /*6120*/  MUFU.TANH R183, R183 ;  /* 0x000000b700b77308 */ /* 0x000e220000002400 */
[----:B----4-:R-:W-:Y:S01]  /*6130*/  FSEL R165, R191, -INF , P6 ;  /* 0xff800000bfa57808 */ /* 0x010fe20003000000 */
[--C-:B---3--:R-:W-:Y:S01]  /*6140*/  FFMA.FTZ R179, R164, UR10, -R178.reuse ;  /* 0x0000000aa4b37c23 */ /* 0x108fe200080108b2 */
[----:B------:R-:W-:Y:S01]  /*6150*/  FMNMX.FTZ R174, R155, R172, !PT ;  /* 0x000000ac9bae7209 */ /* 0x000fe20007810000 */
[--C-:B------:R-:W-:Y:S01]  /*6160*/  FFMA.FTZ R181, R156, UR10, -R178.reuse ;  /* 0x0000000a9cb57c23 */ /* 0x100fe200080108b2 */
[----:B------:R-:W-:Y:S01]  /*6170*/  ISETP.GT.AND P5, PT, R173, 0x38, PT ;  /* 0x00000038ad00780c */ /* 0x000fe20003fa4270 */
[--C-:B------:R-:W-:Y:S01]  /*6180*/  FFMA.FTZ R156, R160, UR10, -R178.reuse ;  /* 0x0000000aa09c7c23 */ /* 0x100fe200080108b2 */
[----:B-----5:R-:W-:Y:S01]  /*6190*/  FSEL R164, R176, -INF , P4 ;  /* 0xff800000b0a47808 */ /* 0x020fe20002000000 */
[--C-:B------:R-:W-:Y:S01]  /*61a0*/  FFMA.FTZ R160, R152, UR10, -R178.reuse ;  /* 0x0000000a98a07c23 */ /* 0x100fe200080108b2 */
[----:B------:R-:W-:Y:S01]  /*61b0*/  FMNMX.FTZ R175, R165, R174, !PT ;  /* 0x000000aea5af7209 */ /* 0x000fe20007810000 */
[--C-:B------:R-:W-:Y:S01]  /*61c0*/  FFMA.FTZ R161, R161, UR10, -R178.reuse ;  /* 0x0000000aa1a17c23 */ /* 0x100fe200080108b2 */
[----:B------:R-:W-:Y:S01]  /*61d0*/  ISETP.GT.AND P4, PT, R173, 0x39, PT ;  /* 0x00000039ad00780c */ /* 0x000fe20003f84270 */
[--C-:B------:R-:W-:Y:S01]  /*61e0*/  FFMA.FTZ R21, R21, UR10, -R178.reuse ;  /* 0x0000000a15157c23 */ /* 0x100fe200080108b2 */
[----:B-1----:R-:W-:Y:S01]  /*61f0*/  FSEL R173, R182, -INF , P5 ;  /* 0xff800000b6ad7808 */ /* 0x002fe20002800000 */
[--C-:B------:R-:W-:Y:S01]  /*6200*/  FFMA.FTZ R20, R20, UR10, -R178.reuse ;  /* 0x0000000a14147c23 */ /* 0x100fe200080108b2 */
[----:B------:R-:W-:Y:S01]  /*6210*/  FMNMX.FTZ R176, R164, R175, !PT ;  /* 0x000000afa4b07209 */ /* 0x000fe20007810000 */
[--C-:B------:R-:W-:Y:S01]  /*6220*/  FFMA.FTZ R12, R12, UR10, -R178.reuse ;  /* 0x0000000a0c0c7c23 */ /* 0x100fe200080108b2 */
[----:B0-----:R-:W-:Y:S01]  /*6230*/  FSEL R174, R183, -INF , P4 ;  /* 0xff800000b7ae7808 */ /* 0x001fe20002000000 */
[--C-:B------:R-:W-:Y:S01]  /*6240*/  FFMA.FTZ R10, R10, UR10, -R178.reuse ;  /* 0x0000000a0a0a7c23 */ /* 0x100fe200080108b2 */
[----:B------:R-:W-:Y:S01]  /*6250*/  FMNMX.FTZ R175, R173, R176, !PT ;  /* 0x000000b0adaf7209 */ /* 0x000fe20007810000 */
[--C-:B------:R-:W-:Y:S01]  /*6260*/  FFMA.FTZ R176, R157, UR10, -R178.reuse ;  /* 0x0000000a9db07c23 */ /* 0x100fe200080108b2 */
[--C-:B------:R-:W-:Y:S01]  /*6270*/  FFMA.FTZ R157, R153, UR10, -R178.reuse ;  /* 0x0000000a999d7c23 */ /* 0x100fe200080108b2 */
[--C-:B------:R-:W-:Y:S01]  /*6280*/  FFMA.FTZ R11, R11, UR10, -R178.reuse ;  /* 0x0000000a0b0b7c23 */ /* 0x100fe200080108b2 */
[----:B------:R-:W-:Y:S01]  /*6290*/  FMNMX.FTZ R177, R174, R175, !PT ;  /* 0x000000afaeb17209 */ /* 0x000fe20007810000 */
[----:B------:R-:W-:Y:S04]  /*62a0*/  MUFU.EX2 R172, R179 ;  /* 0x000000b300ac7308 */ /* 0x000fe80000000800 */
[----:B------:R-:W0:Y:S04]  /*62b0*/  SHFL.BFLY PT, R180, R177, 0x2, 0x1f ;  /* 0x0c401f00b1b47f89 */ /* 0x000e2800000e0000 */
[----:B------:R-:W-:Y:S08]  /*62c0*/  MUFU.EX2 R161, R161 ;  /* 0x000000a100a17308 */ /* 0x000ff00000000800 */
[----:B------:R1:W-:Y:S08]  /*62d0*/  MUFU.EX2 R175, R181 ;  /* 0x000000b500af7308 */ /* 0x0003f00000000800 */
[----:B------:R-:W-:Y:S01]  /*62e0*/  MUFU.EX2 R176, R176 ;  /* 0x000000b000b07308 */ /* 0x000fe20000000800 */
[----:B-1----:R-:W-:Y:S01]  /*62f0*/  IMAD.U32 R181, RZ, RZ, UR23 ;  /* 0x00000017ffb57e24 */ /* 0x002fe2000f8e00ff */
[----:B0-----:R-:W-:Y:S01]  /*6300*/  FMNMX.FTZ R180, R177, R180, !PT ;  /* 0x000000b4b1b47209 */ /* 0x001fe20007810000 */
[--C-:B------:R-:W-:Y:S01]  /*6310*/  FFMA.FTZ R177, R14, UR10, -R178.reuse ;  /* 0x0000000a0eb17c23 */ /* 0x100fe200080108b2 */
[--C-:B------:R-:W-:Y:S01]  /*6320*/  FFMA.FTZ R14, R15, UR10, -R178.reuse ;  /* 0x0000000a0f0e7c23 */ /* 0x100fe200080108b2 */
[--C-:B------:R-:W-:Y:S01]  /*6330*/  FFMA.FTZ R15, R13, UR10, -R178.reuse ;  /* 0x0000000a0d0f7c23 */ /* 0x100fe200080108b2 */
[----:B------:R-:W-:Y:S01]  /*6340*/  FFMA.FTZ R13, R5, UR10, -R178 ;  /* 0x0000000a050d7c23 */ /* 0x000fe200080108b2 */
[----:B------:R-:W0:Y:S01]  /*6350*/  SHFL.BFLY PT, R153, R180, 0x1, 0x1f ;  /* 0x0c201f00b4997f89 */ /* 0x000e2200000e0000 */
[----:B------:R-:W-:Y:S01]  /*6360*/  FSEL R178, R6, RZ, P3 ;  /* 0x000000ff06b27208 */ /* 0x000fe20001800000 */
[----:B------:R-:W-:Y:S04]  /*6370*/  MUFU.EX2 R156, R156 ;  /* 0x0000009c009c7308 */ /* 0x000fe80000000800 */
[----:B------:R-:W-:-:S04]  /*6380*/  FADD.FTZ R178, -R178, R9 ;  /* 0x00000009b2b27221 */ /* 0x000fc80000010100 */
[----:B------:R-:W-:Y:S01]  /*6390*/  FMUL.FTZ R9, R178, UR10 ;  /* 0x0000000ab2097c20 */ /* 0x000fe20008410000 */
[----:B------:R-:W-:Y:S01]  /*63a0*/  IMAD.U32 R178, RZ, RZ, UR26 ;  /* 0x0000001affb27e24 */ /* 0x000fe2000f8e00ff */
[----:B------:R-:W-:Y:S08]  /*63b0*/  MUFU.EX2 R157, R157 ;  /* 0x0000009d009d7308 */ /* 0x000ff00000000800 */
[----:B------:R-:W1:Y:S01]  /*63c0*/  MUFU.EX2 R9, R9 ;  /* 0x0000000900097308 */ /* 0x000e620000000800 */
[----:B0-----:R-:W-:-:S04]  /*63d0*/  FMNMX.FTZ R5, R180, R153, !PT ;  /* 0x00000099b4057209 */ /* 0x001fc80007810000 */
[C---:B------:R-:W-:Y:S01]  /*63e0*/  FSETP.NEU.FTZ.AND P4, PT, R5.reuse, -INF , PT ;  /* 0xff8000000500780b */ /* 0x040fe20003f9d000 */
[----:B------:R-:W-:Y:S02]  /*63f0*/  FMUL.FTZ R152, R5, UR10 ;  /* 0x0000000a05987c20 */ /* 0x000fe40008410000 */
[----:B------:R-:W-:Y:S03]  /*6400*/  MUFU.EX2 R160, R160 ;  /* 0x000000a000a07308 */ /* 0x000fe60000000800 */
[----:B------:R-:W-:Y:S01]  /*6410*/  FSEL R152, R152, RZ, P4 ;  /* 0x000000ff98987208 */ /* 0x000fe20002000000 */
[----:B-1----:R-:W-:-:S04]  /*6420*/  FFMA.FTZ R180, R9, R3, R172 ;  /* 0x0000000309b47223 */ /* 0x002fc800000100ac */
[----:B------:R-:W-:Y:S01]  /*6430*/  MUFU.EX2 R21, R21 ;  /* 0x0000001500157308 */ /* 0x000fe20000000800 */
[--C-:B------:R-:W-:Y:S01]  /*6440*/  FFMA.FTZ R153, R163, UR10, -R152.reuse ;  /* 0x0000000aa3997c23 */ /* 0x100fe20008010898 */
[--C-:B------:R-:W-:Y:S01]  /*6450*/  FFMA.FTZ R163, R166, UR10, -R152.reuse ;  /* 0x0000000aa6a37c23 */ /* 0x100fe20008010898 */
[--C-:B------:R-:W-:Y:S01]  /*6460*/  FFMA.FTZ R166, R169, UR10, -R152.reuse ;  /* 0x0000000aa9a67c23 */ /* 0x100fe20008010898 */
[--C-:B------:R-:W-:Y:S01]  /*6470*/  FFMA.FTZ R169, R171, UR10, -R152.reuse ;  /* 0x0000000aaba97c23 */ /* 0x100fe20008010898 */
[----:B------:R-:W-:Y:S01]  /*6480*/  FSEL R171, R5, RZ, P4 ;  /* 0x000000ff05ab7208 */ /* 0x000fe20002000000 */
[--C-:B------:R-:W-:Y:S01]  /*6490*/  FFMA.FTZ R168, R168, UR10, -R152.reuse ;  /* 0x0000000aa8a87c23 */ /* 0x100fe20008010898 */
[--C-:B------:R-:W-:Y:S01]  /*64a0*/  FFMA.FTZ R158, R158, UR10, -R152.reuse ;  /* 0x0000000a9e9e7c23 */ /* 0x100fe20008010898 */
[----:B------:R-:W-:Y:S01]  /*64b0*/  MUFU.EX2 R153, R153 ;  /* 0x0000009900997308 */ /* 0x000fe20000000800 */
[----:B------:R-:W-:Y:S01]  /*64c0*/  FFMA.FTZ R167, R167, UR10, -R152 ;  /* 0x0000000aa7a77c23 */ /* 0x000fe20008010898 */
[----:B------:R-:W-:Y:S01]  /*64d0*/  FADD.FTZ R171, -R171, R8 ;  /* 0x00000008abab7221 */ /* 0x000fe20000010100 */
[--C-:B------:R-:W-:Y:S01]  /*64e0*/  FFMA.FTZ R179, R159, UR10, -R152.reuse ;  /* 0x0000000a9fb37c23 */ /* 0x100fe20008010898 */
[----:B------:R-:W-:Y:S01]  /*64f0*/  FFMA.FTZ R170, R170, UR10, -R152 ;  /* 0x0000000aaaaa7c23 */ /* 0x000fe20008010898 */
[----:B------:R-:W-:Y:S01]  /*6500*/  FADD.FTZ R180, R161, R180 ;  /* 0x000000b4a1b47221 */ /* 0x000fe20000010000 */
[----:B------:R-:W-:Y:S01]  /*6510*/  FMUL.FTZ R8, R171, UR10 ;  /* 0x0000000aab087c20 */ /* 0x000fe20008410000 */
[----:B------:R-:W-:Y:S01]  /*6520*/  IMAD.MOV R171, RZ, RZ, -R18 ;  /* 0x000000ffffab7224 */ /* 0x000fe200078e0a12 */
[----:B------:R-:W-:Y:S01]  /*6530*/  MUFU.EX2 R168, R168 ;  /* 0x000000a800a87308 */ /* 0x000fe20000000800 */
[--C-:B------:R-:W-:Y:S01]  /*6540*/  FFMA.FTZ R3, R154, UR10, -R152.reuse ;  /* 0x0000000a9a037c23 */ /* 0x100fe20008010898 */
[--C-:B------:R-:W-:Y:S01]  /*6550*/  FFMA.FTZ R162, R162, UR10, -R152.reuse ;  /* 0x0000000aa2a27c23 */ /* 0x100fe20008010898 */
[----:B------:R-:W-:Y:S01]  /*6560*/  FFMA.FTZ R165, R165, UR10, -R152 ;  /* 0x0000000aa5a57c23 */ /* 0x000fe20008010898 */
[----:B------:R-:W-:Y:S01]  /*6570*/  ISETP.NE.AND P3, PT, R2, R171, PT ;  /* 0x000000ab0200720c */ /* 0x000fe20003f65270 */
[----:B------:R-:W-:-:S02]  /*6580*/  @!P1 VIADD R171, R178, 0x28c40 ;  /* 0x00028c40b2ab9836 */ /* 0x000fc40000000000 */
[--C-:B------:R-:W-:Y:S01]  /*6590*/  FFMA.FTZ R164, R164, UR10, -R152.reuse ;  /* 0x0000000aa4a47c23 */ /* 0x100fe20008010898 */
[--C-:B------:R-:W-:Y:S01]  /*65a0*/  FFMA.FTZ R173, R173, UR10, -R152.reuse ;  /* 0x0000000aadad7c23 */ /* 0x100fe20008010898 */
[----:B------:R-:W0:Y:S01]  /*65b0*/  MUFU.EX2 R8, R8 ;  /* 0x0000000800087308 */ /* 0x000e220000000800 */
[----:B------:R-:W-:Y:S01]  /*65c0*/  FFMA.FTZ R174, R174, UR10, -R152 ;  /* 0x0000000aaeae7c23 */ /* 0x000fe20008010898 */
[----:B------:R-:W-:Y:S01]  /*65d0*/  @!P1 PRMT R159, RZ, 0x654, R171 ;  /* 0x00000654ff9f9816 */ /* 0x000fe200000000ab */
[-C--:B------:R-:W-:Y:S01]  /*65e0*/  FMUL.FTZ R24, R24, R9.reuse ;  /* 0x0000000918187220 */ /* 0x080fe20000410000 */
[-C--:B------:R-:W-:Y:S01]  /*65f0*/  FMUL.FTZ R25, R25, R9.reuse ;  /* 0x0000000919197220 */ /* 0x080fe20000410000 */
[-C--:B------:R-:W-:Y:S01]  /*6600*/  FMUL.FTZ R28, R28, R9.reuse ;  /* 0x000000091c1c7220 */ /* 0x080fe20000410000 */
[----:B------:R0:W-:Y:S01]  /*6610*/  @!P1 SYNCS.ARRIVE.TRANS64.RED.A1T0 RZ, [R159+URZ], RZ ;  /* 0x000000ff9fff99a7 */ /* 0x0001e2000810043f */
        /* <DEDUP_REMOVED lines=11> */
[----:B------:R-:W-:Y:S01]  /*66d0*/  @!P3 IMAD R4, R181, 0x40, R16 ;  /* 0x00000040b504b824 */ /* 0x000fe200078e0210 */
[C---:B------:R-:W-:Y:S01]  /*66e0*/  F2FP.BF16.F32.PACK_AB R153, R168.reuse, R153 ;  /* 0x00000099a899723e */ /* 0x040fe200000010ff */
[-C--:B------:R-:W-:Y:S01]  /*66f0*/  FMUL.FTZ R45, R45, R9.reuse ;  /* 0x000000092d2d7220 */ /* 0x080fe20000410000 */
[----:B------:R-:W-:Y:S01]  /*6700*/  FADD.FTZ R181, R168, R159 ;  /* 0x0000009fa8b57221 */ /* 0x000fe20000010000 */
[-C--:B------:R-:W-:Y:S01]  /*6710*/  FMUL.FTZ R48, R48, R9.reuse ;  /* 0x0000000930307220 */ /* 0x080fe20000410000 */
[----:B------:R-:W-:Y:S01]  /*6720*/  @!P3 LEA R159, R4, UR43, 0x2 ;  /* 0x0000002b049fbc11 */ /* 0x000fe2000f8e10ff */
[----:B------:R-:W0:Y:S01]  /*6730*/  MUFU.EX2 R163, R163 ;  /* 0x000000a300a37308 */ /* 0x000e220000000800 */
[----:B-1----:R-:W-:Y:S01]  /*6740*/  FADD.FTZ R154, R158, R181 ;  /* 0x000000b59e9a7221 */ /* 0x002fe20000010000 */
[----:B------:R-:W-:Y:S01]  /*6750*/  FFMA.FTZ R4, R155, UR10, -R152 ;  /* 0x0000000a9b047c23 */ /* 0x000fe20008010898 */
[----:B------:R-:W-:Y:S01]  /*6760*/  F2FP.BF16.F32.PACK_AB R152, R161, R172 ;  /* 0x000000aca198723e */ /* 0x000fe200000010ff */
[----:B------:R-:W-:Y:S01]  /*6770*/  @!P3 STS [R159+0x28800], R9 ;  /* 0x028800099f00b388 */ /* 0x000fe20000000800 */
[-C--:B------:R-:W-:Y:S01]  /*6780*/  FMUL.FTZ R49, R49, R9.reuse ;  /* 0x0000000931317220 */ /* 0x080fe20000410000 */
[-C--:B------:R-:W-:Y:S01]  /*6790*/  FMUL.FTZ R52, R52, R9.reuse ;  /* 0x0000000934347220 */ /* 0x080fe20000410000 */
[-C--:B------:R-:W-:Y:S01]  /*67a0*/  FMUL.FTZ R53, R53, R9.reuse ;  /* 0x0000000935357220 */ /* 0x080fe20000410000 */
[----:B------:R-:W1:Y:S01]  /*67b0*/  MUFU.EX2 R170, R170 ;  /* 0x000000aa00aa7308 */ /* 0x000e620000000800 */
[----:B--2---:R-:W-:Y:S01]  /*67c0*/  FADD.FTZ R154, R167, R154 ;  /* 0x0000009aa79a7221 */ /* 0x004fe20000010000 */
[----:B------:R2:W-:Y:S01]  /*67d0*/  @!P3 STS [R159+0x28820], R8 ;  /* 0x028820089f00b388 */ /* 0x0005e20000000800 */
[-C--:B------:R-:W-:Y:S01]  /*67e0*/  FMUL.FTZ R56, R56, R9.reuse ;  /* 0x0000000938387220 */ /* 0x080fe20000410000 */
[-C--:B------:R-:W-:Y:S01]  /*67f0*/  FMUL.FTZ R57, R57, R9.reuse ;  /* 0x0000000939397220 */ /* 0x080fe20000410000 */
[-C--:B------:R-:W-:Y:S01]  /*6800*/  FMUL.FTZ R60, R60, R9.reuse ;  /* 0x000000093c3c7220 */ /* 0x080fe20000410000 */
[-C--:B------:R-:W-:Y:S01]  /*6810*/  FMUL.FTZ R61, R61, R9.reuse ;  /* 0x000000093d3d7220 */ /* 0x080fe20000410000 */
[-C--:B------:R-:W-:Y:S01]  /*6820*/  FMUL.FTZ R64, R64, R9.reuse ;  /* 0x0000000940407220 */ /* 0x080fe20000410000 */
[----:B------:R3:W-:Y:S01]  /*6830*/  MUFU.EX2 R171, R179 ;  /* 0x000000b300ab7308 */ /* 0x0007e20000000800 */
        /* <DEDUP_REMOVED lines=9> */
[----:B-1----:R-:W-:Y:S01]  /*68d0*/  FADD.FTZ R155, R170, R155 ;  /* 0x0000009baa9b7221 */ /* 0x002fe20000010000 */
[-C--:B------:R-:W-:Y:S01]  /*68e0*/  FMUL.FTZ R77, R77, R9.reuse ;  /* 0x000000094d4d7220 */ /* 0x080fe20000410000 */
[-C--:B------:R-:W-:Y:S01]  /*68f0*/  FMUL.FTZ R80, R80, R9.reuse ;  /* 0x0000000950507220 */ /* 0x080fe20000410000 */
[----:B------:R-:W-:Y:S01]  /*6900*/  FADD.FTZ R179, R176, R179 ;  /* 0x000000b3b0b37221 */ /* 0x000fe20000010000 */
[-C--:B------:R-:W-:Y:S01]  /*6910*/  FMUL.FTZ R81, R81, R9.reuse ;  /* 0x0000000951517220 */ /* 0x080fe20000410000 */
[-C--:B------:R-:W-:Y:S01]  /*6920*/  FMUL.FTZ R84, R84, R9.reuse ;  /* 0x0000000954547220 */ /* 0x080fe20000410000 */
[----:B------:R-:W1:Y:S01]  /*6930*/  MUFU.EX2 R169, R169 ;  /* 0x000000a900a97308 */ /* 0x000e620000000800 */
[----:B------:R-:W-:Y:S01]  /*6940*/  FADD.FTZ R180, R156, R179 ;  /* 0x000000b39cb47221 */ /* 0x000fe20000010000 */
[----:B------:R-:W-:Y:S01]  /*6950*/  F2FP.BF16.F32.PACK_AB R156, R157, R156 ;  /* 0x0000009c9d9c723e */ /* 0x000fe200000010ff */
[-C--:B------:R-:W-:Y:S01]  /*6960*/  FMUL.FTZ R85, R85, R9.reuse ;  /* 0x0000000955557220 */ /* 0x080fe20000410000 */
[----:B------:R-:W-:Y:S01]  /*6970*/  FMUL.FTZ R88, R88, R9 ;  /* 0x0000000958587220 */ /* 0x000fe20000410000 */
[----:B------:R-:W-:Y:S01]  /*6980*/  FADD.FTZ R179, R157, R180 ;  /* 0x000000b49db37221 */ /* 0x000fe20000010000 */
[----:B------:R-:W-:Y:S01]  /*6990*/  F2FP.BF16.F32.PACK_AB R157, R170, R163 ;  /* 0x000000a3aa9d723e */ /* 0x000fe200000010ff */
[-C--:B------:R-:W-:Y:S01]  /*69a0*/  FMUL.FTZ R89, R89, R9.reuse ;  /* 0x0000000959597220 */ /* 0x080fe20000410000 */
[----:B------:R-:W3:Y:S01]  /*69b0*/  MUFU.EX2 R20, R20 ;  /* 0x0000001400147308 */ /* 0x000ee20000000800 */
[----:B------:R-:W-:Y:S01]  /*69c0*/  FADD.FTZ R154, R160, R179 ;  /* 0x000000b3a09a7221 */ /* 0x000fe20000010000 */
[----:B0-----:R-:W-:Y:S01]  /*69d0*/  FADD.FTZ R180, R166, R155 ;  /* 0x0000009ba6b47221 */ /* 0x001fe20000010000 */
[-C--:B------:R-:W-:Y:S01]  /*69e0*/  FMUL.FTZ R92, R92, R9.reuse ;  /* 0x000000095c5c7220 */ /* 0x080fe20000410000 */
[----:B------:R-:W-:Y:S01]  /*69f0*/  FMUL.FTZ R93, R93, R9 ;  /* 0x000000095d5d7220 */ /* 0x000fe20000410000 */
[----:B------:R-:W-:Y:S01]  /*6a00*/  FADD.FTZ R155, R21, R154 ;  /* 0x0000009a159b7221 */ /* 0x000fe20000010000 */
[----:B------:R-:W-:Y:S01]  /*6a10*/  F2FP.BF16.F32.PACK_AB R154, R176, R175 ;  /* 0x000000afb09a723e */ /* 0x000fe200000010ff */
        /* <DEDUP_REMOVED lines=8> */
[-C--:B------:R-:W-:Y:S01]  /*6aa0*/  FMUL.FTZ R108, R108, R9.reuse ;  /* 0x000000096c6c7220 */ /* 0x080fe20000410000 */
[----:B------:R-:W2:Y:S01]  /*6ab0*/  MUFU.EX2 R177, R177 ;  /* 0x000000b100b17308 */ /* 0x000ea20000000800 */
[----:B---3--:R-:W-:Y:S01]  /*6ac0*/  FADD.FTZ R168, R20, R155 ;  /* 0x0000009b14a87221 */ /* 0x008fe20000010000 */
[----:B------:R-:W-:Y:S01]  /*6ad0*/  F2FP.BF16.F32.PACK_AB R155, R167, R158 ;  /* 0x0000009ea79b723e */ /* 0x000fe200000010ff */
[----:B------:R-:W-:Y:S01]  /*6ae0*/  BAR.SYNC.DEFER_BLOCKING 0xf, 0x100 ;  /* 0x03c4000000007b1d */ /* 0x000fe20000010000 */
[----:B------:R-:W-:Y:S01]  /*6af0*/  F2FP.BF16.F32.PACK_AB R158, R21, R160 ;  /* 0x000000a0159e723e */ /* 0x000fe200000010ff */
[-C--:B------:R-:W-:Y:S01]  /*6b00*/  FMUL.FTZ R109, R109, R9.reuse ;  /* 0x000000096d6d7220 */ /* 0x080fe20000410000 */
[-C--:B------:R-:W-:Y:S01]  /*6b10*/  FMUL.FTZ R112, R112, R9.reuse ;  /* 0x0000000970707220 */ /* 0x080fe20000410000 */
[-C--:B------:R-:W-:Y:S01]  /*6b20*/  FMUL.FTZ R113, R113, R9.reuse ;  /* 0x0000000971717220 */ /* 0x080fe20000410000 */
[-C--:B------:R-:W-:Y:S01]  /*6b30*/  FMUL.FTZ R116, R116, R9.reuse ;  /* 0x0000000974747220 */ /* 0x080fe20000410000 */
[----:B------:R-:W-:Y:S01]  /*6b40*/  MUFU.EX2 R14, R14 ;  /* 0x0000000e000e7308 */ /* 0x000fe20000000800 */
[----:B0-----:R-:W-:Y:S01]  /*6b50*/  FADD.FTZ R176, R162, R161 ;  /* 0x000000a1a2b07221 */ /* 0x001fe20000010000 */
[----:B------:R-:W-:Y:S01]  /*6b60*/  F2FP.BF16.F32.PACK_AB R161, R171, R162 ;  /* 0x000000a2aba1723e */ /* 0x000fe200000010ff */
[-C--:B------:R-:W-:Y:S01]  /*6b70*/  FMUL.FTZ R117, R117, R9.reuse ;  /* 0x0000000975757220 */ /* 0x080fe20000410000 */
[-C--:B------:R-:W-:Y:S01]  /*6b80*/  FMUL.FTZ R120, R120, R9.reuse ;  /* 0x0000000978787220 */ /* 0x080fe20000410000 */
[----:B------:R-:W-:Y:S01]  /*6b90*/  FADD.FTZ R176, R171, R176 ;  /* 0x000000b0abb07221 */ /* 0x000fe20000010000 */
[-C--:B------:R-:W-:Y:S01]  /*6ba0*/  FMUL.FTZ R121, R121, R9.reuse ;  /* 0x0000000979797220 */ /* 0x080fe20000410000 */
[-C--:B------:R-:W-:Y:S01]  /*6bb0*/  FMUL.FTZ R124, R124, R9.reuse ;  /* 0x000000097c7c7220 */ /* 0x080fe20000410000 */
[----:B------:R-:W-:Y:S01]  /*6bc0*/  MUFU.EX2 R3, R3 ;  /* 0x0000000300037308 */ /* 0x000fe20000000800 */
[C---:B--2---:R-:W-:Y:S01]  /*6bd0*/  FADD.FTZ R159, R177.reuse, R168 ;  /* 0x000000a8b19f7221 */ /* 0x044fe20000010000 */
[----:B------:R-:W-:Y:S01]  /*6be0*/  F2FP.BF16.F32.PACK_AB R160, R177, R20 ;  /* 0x00000014b1a0723e */ /* 0x000fe200000010ff */
[-C--:B------:R-:W-:Y:S01]  /*6bf0*/  FMUL.FTZ R125, R125, R9.reuse ;  /* 0x000000097d7d7220 */ /* 0x080fe20000410000 */
[-C--:B------:R-:W-:Y:S01]  /*6c00*/  FMUL.FTZ R128, R128, R9.reuse ;  /* 0x0000000980807220 */ /* 0x080fe20000410000 */
[-C--:B------:R-:W-:Y:S01]  /*6c10*/  FMUL.FTZ R129, R129, R9.reuse ;  /* 0x0000000981817220 */ /* 0x080fe20000410000 */
[-C--:B------:R-:W-:Y:S01]  /*6c20*/  FMUL.FTZ R132, R132, R9.reuse ;  /* 0x0000000984847220 */ /* 0x080fe20000410000 */
[-C--:B------:R-:W-:Y:S01]  /*6c30*/  FMUL.FTZ R133, R133, R9.reuse ;  /* 0x0000000985857220 */ /* 0x080fe20000410000 */
[----:B------:R-:W-:Y:S01]  /*6c40*/  MUFU.EX2 R4, R4 ;  /* 0x0000000400047308 */ /* 0x000fe20000000800 */
[-C--:B------:R-:W-:Y:S01]  /*6c50*/  FMUL.FTZ R136, R136, R9.reuse ;  /* 0x0000000988887220 */ /* 0x080fe20000410000 */
[----:B------:R0:W-:Y:S01]  /*6c60*/  STSM.16.M88.4 [R19+0x26800], R152 ;  /* 0x0268009813007844 */ /* 0x0001e20000000200 */
[-C--:B------:R-:W-:Y:S01]  /*6c70*/  FMUL.FTZ R137, R137, R9.reuse ;  /* 0x0000000989897220 */ /* 0x080fe20000410000 */
[-C--:B------:R-:W-:Y:S01]  /*6c80*/  FMUL.FTZ R140, R140, R9.reuse ;  /* 0x000000098c8c7220 */ /* 0x080fe20000410000 */
[-C--:B------:R-:W-:Y:S01]  /*6c90*/  FMUL.FTZ R141, R141, R9.reuse ;  /* 0x000000098d8d7220 */ /* 0x080fe20000410000 */
[-C--:B------:R-:W-:Y:S01]  /*6ca0*/  FMUL.FTZ R144, R144, R9.reuse ;  /* 0x0000000990907220 */ /* 0x080fe20000410000 */
[-C--:B------:R-:W-:Y:S01]  /*6cb0*/  FMUL.FTZ R145, R145, R9.reuse ;  /* 0x0000000991917220 */ /* 0x080fe20000410000 */
[----:B------:R-:W1:Y:S01]  /*6cc0*/  MUFU.EX2 R15, R15 ;  /* 0x0000000f000f7308 */ /* 0x000e620000000800 */
[-C--:B------:R-:W-:Y:S01]  /*6cd0*/  FMUL.FTZ R148, R148, R9.reuse ;  /* 0x0000000994947220 */ /* 0x080fe20000410000 */
[----:B------:R-:W-:Y:S01]  /*6ce0*/  FMUL.FTZ R149, R149, R9 ;  /* 0x0000000995957220 */ /* 0x000fe20000410000 */
        /* <DEDUP_REMOVED lines=14> */
[----:B-1----:R-:W-:Y:S01]  /*6dd0*/  F2FP.BF16.F32.PACK_AB R162, R15, R14 ;  /* 0x0000000e0fa2723e */ /* 0x002fe200000010ff */
        /* <DEDUP_REMOVED lines=16> */
[----:B------:R-:W-:Y:S01]  /*6ee0*/  FADD.FTZ R159, R3, R176 ;  /* 0x000000b0039f7221 */ /* 0x000fe20000010000 */
[-C--:B------:R-:W-:Y:S01]  /*6ef0*/  FMUL.FTZ R75, R75, R8.reuse ;  /* 0x000000084b4b7220 */ /* 0x080fe20000410000 */
[----:B------:R-:W-:Y:S01]  /*6f00*/  FMUL.FTZ R78, R78, R8 ;  /* 0x000000084e4e7220 */ /* 0x000fe20000410000 */
[----:B------:R-:W-:Y:S01]  /*6f10*/  FADD.FTZ R164, R15, R164 ;  /* 0x000000a40fa47221 */ /* 0x000fe20000010000 */
[----:B------:R-:W-:Y:S01]  /*6f20*/  FADD.FTZ R168, R4, R159 ;  /* 0x0000009f04a87221 */ /* 0x000fe20000010000 */
[----:B------:R-:W-:Y:S01]  /*6f30*/  F2FP.BF16.F32.PACK_AB R159, R169, R166 ;  /* 0x000000a6a99f723e */ /* 0x000fe200000010ff */
[----:B------:R-:W1:Y:S01]  /*6f40*/  MUFU.EX2 R167, R173 ;  /* 0x000000ad00a77308 */ /* 0x000e620000000800 */
[----:B--2---:R-:W-:Y:S01]  /*6f50*/  FADD.FTZ R21, R13, R164 ;  /* 0x000000a40d157221 */ /* 0x004fe20000010000 */
[----:B------:R-:W-:Y:S01]  /*6f60*/  FADD.FTZ R163, R165, R168 ;  /* 0x000000a8a5a37221 */ /* 0x000fe20000010000 */
[C---:B---3--:R-:W-:Y:S01]  /*6f70*/  F2FP.BF16.F32.PACK_AB R165, R172.reuse, R165 ;  /* 0x000000a5aca5723e */ /* 0x048fe200000010ff */
[----:B------:R0:W-:Y:S01]  /*6f80*/  STSM.16.M88.4 [R184], R156 ;  /* 0x0000009cb8007844 */ /* 0x0001e20000000200 */
[-C--:B------:R-:W-:Y:S01]  /*6f90*/  FMUL.FTZ R79, R79, R8.reuse ;  /* 0x000000084f4f7220 */ /* 0x080fe20000410000 */
[----:B------:R-:W-:Y:S01]  /*6fa0*/  FADD.FTZ R14, R172, R163 ;  /* 0x000000a3ac0e7221 */ /* 0x000fe20000010000 */
[----:B------:R-:W-:Y:S01]  /*6fb0*/  F2FP.BF16.F32.PACK_AB R163, R4, R3 ;  /* 0x0000000304a3723e */ /* 0x000fe200000010ff */
[----:B------:R-:W2:Y:S01]  /*6fc0*/  MUFU.EX2 R10, R10 ;  /* 0x0000000a000a7308 */ /* 0x000ea20000000800 */
[C---:B----4-:R-:W-:Y:S01]  /*6fd0*/  F2FP.BF16.F32.PACK_AB R164, R12.reuse, R13 ;  /* 0x0000000d0ca4723e */ /* 0x050fe200000010ff */
[----:B------:R-:W-:Y:S01]  /*6fe0*/  FADD.FTZ R21, R12, R21 ;  /* 0x000000150c157221 */ /* 0x000fe20000010000 */
[-C--:B------:R-:W-:Y:S01]  /*6ff0*/  FMUL.FTZ R82, R82, R8.reuse ;  /* 0x0000000852527220 */ /* 0x080fe20000410000 */
[----:B------:R0:W-:Y:S01]  /*7000*/  STSM.16.M88.4 [R22], R160 ;  /* 0x000000a016007844 */ /* 0x0001e20000000200 */
        /* <DEDUP_REMOVED lines=18> */
[-C--:B------:R-:W-:Y:S01]  /*7130*/  FMUL.FTZ R111, R111, R8.reuse ;  /* 0x000000086f6f7220 */ /* 0x080fe20000410000 */
[----:B------:R-:W-:Y:S01]  /*7140*/  FMUL.FTZ R114, R114, R8 ;  /* 0x0000000872727220 */ /* 0x000fe20000410000 */
[C---:B---3--:R-:W-:Y:S01]  /*7150*/  F2FP.BF16.F32.PACK_AB R166, R11.reuse, R10 ;  /* 0x0000000a0ba6723e */ /* 0x048fe200000010ff */
[----:B------:R-:W-:Y:S01]  /*7160*/  FADD.FTZ R3, R11, R4 ;  /* 0x000000040b037221 */ /* 0x000fe20000010000 */
[-C--:B------:R-:W-:Y:S01]  /*7170*/  FMUL.FTZ R115, R115, R8.reuse ;  /* 0x0000000873737220 */ /* 0x080fe20000410000 */
[-C--:B------:R-:W-:Y:S01]  /*7180*/  FMUL.FTZ R118, R118, R8.reuse ;  /* 0x0000000876767220 */ /* 0x080fe20000410000 */
[-C--:B------:R-:W-:Y:S01]  /*7190*/  FMUL.FTZ R119, R119, R8.reuse ;  /* 0x0000000877777220 */ /* 0x080fe20000410000 */
[-C--:B------:R-:W-:Y:S01]  /*71a0*/  FMUL.FTZ R122, R122, R8.reuse ;  /* 0x000000087a7a7220 */ /* 0x080fe20000410000 */
[-C--:B------:R-:W-:Y:S01]  /*71b0*/  FMUL.FTZ R123, R123, R8.reuse ;  /* 0x000000087b7b7220 */ /* 0x080fe20000410000 */
[-C--:B------:R-:W-:Y:S01]  /*71c0*/  FMUL.FTZ R126, R126, R8.reuse ;  /* 0x000000087e7e7220 */ /* 0x080fe20000410000 */
[C---:B-1----:R-:W-:Y:S01]  /*71d0*/  F2FP.BF16.F32.PACK_AB R167, R174.reuse, R167 ;  /* 0x000000a7aea7723e */ /* 0x042fe200000010ff */
        /* <DEDUP_REMOVED lines=17> */
.L_x_7406:
[----:B------:R1:W2:Y:S01]  /*72f0*/  SYNCS.PHASECHK.TRANS64.TRYWAIT P3, [UR26+0x28c50], R7 ;  /* 0x028c5007ff0075a7 */ /* 0x0002a2000806015a */
[----:B------:R-:W-:Y:S05]  /*7300*/  @!P0 BRA `(.L_x_7407) ;  /* 0x0000000000048947 */ /* 0x000fea0003800000 */
[----:B------:R-:W-:Y:S01]  /*7310*/  BPT.TRAP 0x1 ;  /* 0x000000040000795c */ /* 0x000fe20000300000 */
.L_x_7407:
[----:B--2---:R-:W-:Y:S05]  /*7320*/  @P3 BRA `(.L_x_7408) ;  /* 0x0000000000083947 */ /* 0x004fea0003800000 */
[----:B------:R-:W2:Y:S02]  /*7330*/  SYNCS.PHASECHK.TRANS64.TRYWAIT P3, [UR26+0x28c50], R7 ;  /* 0x028c5007ff0075a7 */ /* 0x000ea4000806015a */
[----:B--2---:R-:W-:Y:S05]  /*7340*/  @!P3 BRA `(.L_x_7409) ;  /* 0x000000a800f4b947 */ /* 0x004fea0003800000 */
.L_x_7408:
[----:B------:R-:W-:Y:S01]  /*7350*/  ULEA UR11, UR36, UR48, 0xc ;  /* 0x00000030240b7291 */ /* 0x000fe2000f8e603f */
[----:B------:R-:W-:Y:S01]  /*7360*/  WARPGROUP.ARRIVE ;  /* 0x00000000000079c5 */ /* 0x000fe20000000000 */
[----:B------:R-:W-:Y:S01]  /*7370*/  UMOV UR7, 0x40000040 ;  /* 0x4000004000077882 */ /* 0x000fe20000000000 */
[----:B------:R-:W-:Y:S01]  /*7380*/  UISETP.GT.AND UP1, UPT, UR21, UR20, UPT ;  /* 0x000000141500728c */ /* 0x000fe2000bf24270 */
[----:B--2---:R-:W-:Y:S01]  /*7390*/  @!P1 VIADD R178, R178, 0x28c60 ;  /* 0x00028c60b2b29836 */ /* 0x004fe20000000000 */
[----:B------:R-:W-:Y:S01]  /*73a0*/  UIADD3 UR21, UR21, -0x1, URZ ;  /* 0xffffffff15157890 */ /* 0x000fe2000fffe03f */
[----:B------:R-:W-:Y:S01]  /*73b0*/  IMAD.MOV.U32 R8, RZ, RZ, R5 ;  /* 0x000000ffff087224 */ /* 0x000fe200078e0005 */
[----:B------:R-:W-:Y:S01]  /*73c0*/  UMOV UR6, UR11 ;  /* 0x0000000b00067c82 */ /* 0x000fe20008000000 */
[----:B------:R-:W-:Y:S01]  /*73d0*/  UMOV UR23, UR36 ;  /* 0x0000002400177c82 */ /* 0x000fe20008000000 */
[----:B------:R-:W-:Y:S01]  /*73e0*/  HGMMA.64x256x16.F32.BF16 R24, R152, gdesc[UR4].tnspB, R24, gsb0 ;  /* 0x43e0000498187df0 */ /* 0x000fe20008001818 */
[----:B------:R-:W-:Y:S01]  /*73f0*/  UIADD3 UR6, UR11, 0x80, URZ ;  /* 0x000000800b067890 */ /* 0x000fe2000fffe03f */
[----:B------:R-:W-:Y:S01]  /*7400*/  PLOP3.LUT P3, PT, PT, PT, UP1, 0x80, 0x0 ;  /* 0x000000000000781c */ /* 0x000fe20003f6f018 */
[----:B------:R-:W-:Y:S01]  /*7410*/  UMOV UR7, 0x40000040 ;  /* 0x4000004000077882 */ /* 0x000fe20000000000 */
[----:B------:R-:W-:Y:S01]  /*7420*/  @!P1 PRMT R178, RZ, 0x654, R178 ;  /* 0x00000654ffb29816 */ /* 0x000fe200000000b2 */
[----:B------:R-:W-:Y:S01]  /*7430*/  IMAD.MOV.U32 R9, RZ, RZ, R6 ;  /* 0x000000ffff097224 */ /* 0x000fe200078e0006 */
        /* <DEDUP_REMOVED lines=27> */
.L_x_7401:
[----:B------:R-:W-:-:S13]  /*75f0*/  ISETP.LE.AND P2, PT, RZ, UR21, PT ;  /* 0x00000015ff007c0c */ /* 0x000fda000bf43270 */
[----:B------:R-:W-:Y:S05]  /*7600*/  @!P2 BRA `(.L_x_7411) ;  /* 0x0000001c0030a947 */ /* 0x000fea0003800000 */
[----:B------:R-:W-:Y:S01]  /*7610*/  IMAD.MOV.U32 R8, RZ, RZ, R5 ;  /* 0x000000ffff087224 */ /* 0x000fe200078e0005 */
[----:B------:R-:W-:Y:S01]  /*7620*/  UMOV UR22, UR36 ;  /* 0x0000002400167c82 */ /* 0x000fe20008000000 */
[----:B------:R-:W-:Y:S01]  /*7630*/  IMAD.MOV.U32 R13, RZ, RZ, R6 ;  /* 0x000000ffff0d7224 */ /* 0x000fe200078e0006 */
[----:B------:R-:W-:Y:S01]  /*7640*/  ULDC UR23, c[0x0][0x9d8] ;  /* 0x0002760000177ab9 */ /* 0x000fe20000000800 */
[----:B------:R-:W-:-:S05]  /*7650*/  ULDC UR20, c[0x0][0x988] ;  /* 0x0002620000147ab9 */ /* 0x000fca0000000800 */
.L_x_7420:
[----:B------:R-:W-:-:S04]  /*7660*/  UIADD3 UR36, UR22, 0x1, URZ ;  /* 0x0000000116247890 */ /* 0x000fc8000fffe03f */
[----:B------:R-:W-:-:S04]  /*7670*/  UISETP.NE.AND UP0, UPT, UR36, 0x2, UPT ;  /* 0x000000022400788c */ /* 0x000fc8000bf05270 */
[----:B------:R-:W-:Y:S02]  /*7680*/  USEL UR6, URZ, 0x1, UP0 ;  /* 0x000000013f067887 */ /* 0x000fe40008000000 */
[----:B------:R-:W-:Y:S02]  /*7690*/  USEL UR36, UR36, URZ, UP0 ;  /* 0x0000003f24247287 */ /* 0x000fe40008000000 */
[----:B------:R-:W-:Y:S01]  /*76a0*/  ULOP3.LUT UR37, UR37, UR6, URZ, 0x3c, !UPT ;  /* 0x0000000625257292 */ /* 0x000fe2000f8e3c3f */
[----:B---3--:R-:W-:Y:S11]  /*76b0*/  @!P0 BRA `(.L_x_7412) ;  /* 0x0000000000048947 */ /* 0x008ff60003800000 */
[----:B------:R-:W-:Y:S01]  /*76c0*/  BPT.TRAP 0x1 ;  /* 0x000000040000795c */ /* 0x000fe20000300000 */
.L_x_7412:
[----:B------:R-:W-:Y:S01]  /*76d0*/  ULEA UR24, UR36, UR43, 0x3 ;  /* 0x0000002b24187291 */ /* 0x000fe2000f8e183f */
[----:B-1----:R-:W-:-:S05]  /*76e0*/  IMAD.U32 R7, RZ, RZ, UR37 ;  /* 0x00000025ff077e24 */ /* 0x002fca000f8e00ff */
[----:B------:R-:W-:-:S04]  /*76f0*/  SHF.L.U32 R7, R7, 0x1f, RZ ;  /* 0x0000001f07077819 */ /* 0x000fc800000006ff */
[----:B------:R1:W3:Y:S01]  /*7700*/  SYNCS.PHASECHK.TRANS64.TRYWAIT P2, [UR24+0x28c30], R7 ;  /* 0x028c3007ff0075a7 */ /* 0x0002e20008040158 */
[----:B------:R-:W-:Y:S05]  /*7710*/  @!P0 BRA `(.L_x_7413) ;  /* 0x0000000000048947 */ /* 0x000fea0003800000 */
[----:B------:R-:W-:Y:S01]  /*7720*/  BPT.TRAP 0x1 ;  /* 0x000000040000795c */ /* 0x000fe20000300000 */
.L_x_7413:
[----:B---3--:R-:W-:Y:S05]  /*7730*/  @P2 BRA `(.L_x_7414) ;  /* 0x0000000000082947 */ /* 0x008fea0003800000 */
[----:B------:R-:W3:Y:S02]  /*7740*/  SYNCS.PHASECHK.TRANS64.TRYWAIT P2, [UR24+0x28c30], R7 ;  /* 0x028c3007ff0075a7 */ /* 0x000ee40008040158 */
[----:B---3--:R-:W-:Y:S05]  /*7750*/  @!P2 BRA `(.L_x_7415) ;  /* 0x000000a80004a947 */ /* 0x008fea0003800000 */
.L_x_7414:
[----:B------:R-:W-:Y:S01]  /*7760*/  R2UR UR18, R0 ;  /* 0x00000000001272ca */ /* 0x000fe200000e0000 */
[----:B0-2---:R-:W-:Y:S01]  /*7770*/  WARPGROUP.ARRIVE ;  /* 0x00000000000079c5 */ /* 0x005fe20000000000 */
        /* <DEDUP_REMOVED lines=71> */
[----:B--2---:R-:W-:Y:S01]  /*7bf0*/  FMNMX.FTZ R6, R164, R155, !PT ;  /* 0x0000009ba4067209 */ /* 0x004fe20007810000 */
[----:B------:R-:W-:Y:S01]  /*7c00*/  FMUL.FTZ R155, R163, UR23 ;  /* 0x00000017a39b7c20 */ /* 0x000fe20008410000 */
[----:B------:R-:W-:Y:S01]  /*7c10*/  FMUL.FTZ R163, R171, UR23 ;  /* 0x00000017aba37c20 */ /* 0x000fe20008410000 */
[----:B------:R-:W-:-:S04]  /*7c20*/  FMUL.FTZ R171, R179, UR23 ;  /* 0x00000017b3ab7c20 */ /* 0x000fc80008410000 */
[----:B------:R-:W2:Y:S01]  /*7c30*/  MUFU.TANH R169, R169 ;  /* 0x000000a900a97308 */ /* 0x000ea20000002400 */
[----:B---3--:R-:W-:-:S07]  /*7c40*/  FMNMX.FTZ R161, R165, R6, !PT ;  /* 0x00000006a5a17209 */ /* 0x008fce0007810000 */
[----:B------:R-:W3:Y:S01]  /*7c50*/  MUFU.TANH R172, R172 ;  /* 0x000000ac00ac7308 */ /* 0x000ee20000002400 */
[----:B0-----:R-:W-:-:S07]  /*7c60*/  FMNMX.FTZ R6, R168, R161, !PT ;  /* 0x000000a1a8067209 */ /* 0x001fce0007810000 */
[----:B------:R-:W0:Y:S01]  /*7c70*/  MUFU.TANH R9, R9 ;  /* 0x0000000900097308 */ /* 0x000e220000002400 */
[----:B--2---:R-:W-:-:S07]  /*7c80*/  FMNMX.FTZ R161, R169, R6, !PT ;  /* 0x00000006a9a17209 */ /* 0x004fce0007810000 */
[----:B------:R-:W2:Y:S01]  /*7c90*/  MUFU.TANH R10, R10 ;  /* 0x0000000a000a7308 */ /* 0x000ea20000002400 */
[----:B---3--:R-:W-:Y:S01]  /*7ca0*/  FMNMX.FTZ R6, R172, R161, !PT ;  /* 0x000000a1ac067209 */ /* 0x008fe20007810000 */
[----:B------:R-:W-:Y:S01]  /*7cb0*/  FMUL.FTZ R161, R167, UR23 ;  /* 0x00000017a7a17c20 */ /* 0x000fe20008410000 */
[----:B------:R-:W-:-:S03]  /*7cc0*/  FMUL.FTZ R167, R178, UR23 ;  /* 0x00000017b2a77c20 */ /* 0x000fc60008410000 */
[----:B------:R-:W3:Y:S02]  /*7cd0*/  SHFL.BFLY PT, R173, R6, 0x2, 0x1f ;  /* 0x0c401f0006ad7f89 */ /* 0x000ee400000e0000 */
[----:B------:R-:W4:Y:S08]  /*7ce0*/  MUFU.TANH R11, R11 ;  /* 0x0000000b000b7308 */ /* 0x000f300000002400 */
[----:B------:R-:W5:Y:S08]  /*7cf0*/  MUFU.TANH R12, R12 ;  /* 0x0000000c000c7308 */ /* 0x000f700000002400 */
[----:B------:R-:W1:Y:S01]  /*7d00*/  MUFU.TANH R154, R154 ;  /* 0x0000009a009a7308 */ /* 0x000e620000002400 */
[----:B---3--:R-:W-:-:S02]  /*7d10*/  FMNMX.FTZ R177, R6, R173, !PT ;  /* 0x000000ad06b17209 */ /* 0x008fc40007810000 */
[----:B0-----:R-:W-:-:S05]  /*7d20*/  FMNMX.FTZ R173, R9, R8, !PT ;  /* 0x0000000809ad7209 */ /* 0x001fca0007810000 */
[----:B------:R-:W0:Y:S01]  /*7d30*/  MUFU.TANH R155, R155 ;  /* 0x0000009b009b7308 */ /* 0x000e220000002400 */
[----:B------:R-:W3:Y:S01]  /*7d40*/  SHFL.BFLY PT, R180, R177, 0x1, 0x1f ;  /* 0x0c201f00b1b47f89 */ /* 0x000ee200000e0000 */
[----:B--2---:R-:W-:Y:S01]  /*7d50*/  FMNMX.FTZ R6, R10, R173, !PT ;  /* 0x000000ad0a067209 */ /* 0x004fe20007810000 */
[----:B------:R-:W-:-:S03]  /*7d60*/  FMUL.FTZ R173, R182, UR23 ;  /* 0x00000017b6ad7c20 */ /* 0x000fc60008410000 */
[----:B----4-:R-:W-:Y:S02]  /*7d70*/  FMNMX.FTZ R175, R11, R6, !PT ;  /* 0x000000060baf7209 */ /* 0x010fe40007810000 */
[----:B------:R-:W2:Y:S02]  /*7d80*/  MUFU.TANH R160, R160 ;  /* 0x000000a000a07308 */ /* 0x000ea40000002400 */
[----:B-----5:R-:W-:-:S04]  /*7d90*/  FMNMX.FTZ R175, R12, R175, !PT ;  /* 0x000000af0caf7209 */ /* 0x020fc80007810000 */
[----:B-1----:R-:W-:Y:S02]  /*7da0*/  FMNMX.FTZ R176, R154, R175, !PT ;  /* 0x000000af9ab07209 */ /* 0x002fe40007810000 */
[----:B------:R-:W1:Y:S02]  /*7db0*/  MUFU.TANH R161, R161 ;  /* 0x000000a100a17308 */ /* 0x000e640000002400 */
[----:B0-----:R-:W-:-:S06]  /*7dc0*/  FMNMX.FTZ R175, R155, R176, !PT ;  /* 0x000000b09baf7209 */ /* 0x001fcc0007810000 */
[----:B------:R-:W0:Y:S01]  /*7dd0*/  MUFU.TANH R162, R162 ;  /* 0x000000a200a27308 */ /* 0x000e220000002400 */
[----:B--2---:R-:W-:Y:S02]  /*7de0*/  FMNMX.FTZ R176, R160, R175, !PT ;  /* 0x000000afa0b07209 */ /* 0x004fe40007810000 */
[----:B---3--:R-:W-:-:S05]  /*7df0*/  FMNMX.FTZ R6, R177, R180, !PT ;  /* 0x000000b4b1067209 */ /* 0x008fca0007810000 */
[----:B------:R-:W2:Y:S01]  /*7e00*/  MUFU.TANH R163, R163 ;  /* 0x000000a300a37308 */ /* 0x000ea20000002400 */
[C---:B------:R-:W-:Y:S01]  /*7e10*/  FADD.FTZ R13, -R6.reuse, R13 ;  /* 0x0000000d060d7221 */ /* 0x040fe20000010100 */
[----:B------:R-:W-:-:S03]  /*7e20*/  FMUL.FTZ R175, R6, UR10 ;  /* 0x0000000a06af7c20 */ /* 0x000fc60008410000 */
[----:B------:R-:W-:Y:S01]  /*7e30*/  FMUL.FTZ R179, R13, UR10 ;  /* 0x0000000a0db37c20 */ /* 0x000fe20008410000 */
[----:B-1----:R-:W-:Y:S01]  /*7e40*/  FMNMX.FTZ R13, R161, R176, !PT ;  /* 0x000000b0a10d7209 */ /* 0x002fe20007810000 */
[--C-:B------:R-:W-:Y:S01]  /*7e50*/  FFMA.FTZ R15, R15, UR10, -R175.reuse ;  /* 0x0000000a0f0f7c23 */ /* 0x100fe200080108af */
[----:B------:R-:W1:Y:S01]  /*7e60*/  MUFU.TANH R166, R166 ;  /* 0x000000a600a67308 */ /* 0x000e620000002400 */
[--C-:B------:R-:W-:Y:S01]  /*7e70*/  FFMA.FTZ R20, R20, UR10, -R175.reuse ;  /* 0x0000000a14147c23 */ /* 0x100fe200080108af */
[----:B0-----:R-:W-:Y:S01]  /*7e80*/  FMNMX.FTZ R178, R162, R13, !PT ;  /* 0x0000000da2b27209 */ /* 0x001fe20007810000 */
[--C-:B------:R-:W-:Y:S01]  /*7e90*/  FFMA.FTZ R13, R14, UR10, -R175.reuse ;  /* 0x0000000a0e0d7c23 */ /* 0x100fe200080108af */
[--C-:B------:R-:W-:Y:S01]  /*7ea0*/  FFMA.FTZ R14, R5, UR10, -R175.reuse ;  /* 0x0000000a050e7c23 */ /* 0x100fe200080108af */
[--C-:B------:R-:W-:Y:S01]  /*7eb0*/  FFMA.FTZ R21, R21, UR10, -R175.reuse ;  /* 0x0000000a15157c23 */ /* 0x100fe200080108af */
[--C-:B------:R-:W-:Y:S01]  /*7ec0*/  FFMA.FTZ R153, R153, UR10, -R175.reuse ;  /* 0x0000000a99997c23 */ /* 0x100fe200080108af */
[--C-:B------:R-:W-:Y:S01]  /*7ed0*/  FFMA.FTZ R180, R156, UR10, -R175.reuse ;  /* 0x0000000a9cb47c23 */ /* 0x100fe200080108af */
[----:B------:R-:W0:Y:S01]  /*7ee0*/  MUFU.TANH R170, R170 ;  /* 0x000000aa00aa7308 */ /* 0x000e220000002400 */
[----:B--2---:R-:W-:Y:S01]  /*7ef0*/  FMNMX.FTZ R177, R163, R178, !PT ;  /* 0x000000b2a3b17209 */ /* 0x004fe20007810000 */
[--C-:B------:R-:W-:Y:S01]  /*7f00*/  FFMA.FTZ R157, R157, UR10, -R175.reuse ;  /* 0x0000000a9d9d7c23 */ /* 0x100fe200080108af */
[--C-:B------:R-:W-:Y:S01]  /*7f10*/  FFMA.FTZ R159, R159, UR10, -R175.reuse ;  /* 0x0000000a9f9f7c23 */ /* 0x100fe200080108af */
[--C-:B------:R-:W-:Y:S01]  /*7f20*/  FFMA.FTZ R164, R164, UR10, -R175.reuse ;  /* 0x0000000aa4a47c23 */ /* 0x100fe200080108af */
[--C-:B------:R-:W-:Y:S01]  /*7f30*/  FFMA.FTZ R165, R165, UR10, -R175.reuse ;  /* 0x0000000aa5a57c23 */ /* 0x100fe200080108af */
[----:B------:R-:W-:-:S02]  /*7f40*/  FFMA.FTZ R168, R168, UR10, -R175 ;  /* 0x0000000aa8a87c23 */ /* 0x000fc400080108af */
[----:B------:R-:W2:Y:S01]  /*7f50*/  MUFU.TANH R167, R167 ;  /* 0x000000a700a77308 */ /* 0x000ea20000002400 */
[----:B-1----:R-:W-:-:S07]  /*7f60*/  FMNMX.FTZ R177, R166, R177, !PT ;  /* 0x000000b1a6b17209 */ /* 0x002fce0007810000 */
[----:B------:R-:W1:Y:S01]  /*7f70*/  MUFU.TANH R171, R171 ;  /* 0x000000ab00ab7308 */ /* 0x000e620000002400 */
[----:B0-----:R-:W-:Y:S01]  /*7f80*/  FMNMX.FTZ R178, R170, R177, !PT ;  /* 0x000000b1aab27209 */ /* 0x001fe20007810000 */
[----:B------:R-:W-:-:S06]  /*7f90*/  FFMA.FTZ R177, R169, UR10, -R175 ;  /* 0x0000000aa9b17c23 */ /* 0x000fcc00080108af */
        /* <DEDUP_REMOVED lines=10> */
[----:B------:R-:W-:Y:S01]  /*8040*/  MUFU.EX2 R14, R14 ;  /* 0x0000000e000e7308 */ /* 0x000fe20000000800 */
        /* <DEDUP_REMOVED lines=8> */
[----:B0-----:R-:W-:Y:S01]  /*80d0*/  FFMA.FTZ R3, R176, R3, R13 ;  /* 0x00000003b0037223 */ /* 0x001fe2000001000d */
        /* <DEDUP_REMOVED lines=12> */
[----:B--2---:R-:W-:Y:S01]  /*81a0*/  FMNMX.FTZ R152, R5, R182, !PT ;  /* 0x000000b605987209 */ /* 0x004fe20007810000 */
        /* <DEDUP_REMOVED lines=27> */
[----:B-1----:R-:W-:Y:S01]  /*8360*/  F2FP.BF16.F32.PACK_AB R156, R178, R21 ;  /* 0x00000015b29c723e */ /* 0x002fe200000010ff */
[-C--:B------:R-:W-:Y:S01]  /*8370*/  FMUL.FTZ R100, R100, R176.reuse ;  /* 0x000000b064647220 */ /* 0x080fe20000410000 */
[----:B0-----:R-:W-:Y:S01]  /*8380*/  FMNMX.FTZ R5, R152, R5, !PT ;  /* 0x0000000598057209 */ /* 0x001fe20007810000 */
[-C--:B------:R-:W-:Y:S01]  /*8390*/  FMUL.FTZ R101, R101, R176.reuse ;  /* 0x000000b065657220 */ /* 0x080fe20000410000 */
[-C--:B------:R-:W-:Y:S01]  /*83a0*/  FMUL.FTZ R104, R104, R176.reuse ;  /* 0x000000b068687220 */ /* 0x080fe20000410000 */
[-C--:B------:R-:W-:Y:S01]  /*83b0*/  FMUL.FTZ R105, R105, R176.reuse ;  /* 0x000000b069697220 */ /* 0x080fe20000410000 */
[-C--:B------:R-:W-:Y:S01]  /*83c0*/  FMUL.FTZ R108, R108, R176.reuse ;  /* 0x000000b06c6c7220 */ /* 0x080fe20000410000 */
[C---:B------:R-:W-:Y:S01]  /*83d0*/  FADD.FTZ R152, -R5.reuse, R8 ;  /* 0x0000000805987221 */ /* 0x040fe20000010100 */
[----:B------:R-:W-:Y:S01]  /*83e0*/  FMUL.FTZ R181, R5, UR10 ;  /* 0x0000000a05b57c20 */ /* 0x000fe20008410000 */
[----:B------:R0:W-:Y:S01]  /*83f0*/  MUFU.EX2 R8, R175 ;  /* 0x000000af00087308 */ /* 0x0001e20000000800 */
[----:B------:R-:W-:Y:S01]  /*8400*/  FMUL.FTZ R109, R109, R176 ;  /* 0x000000b06d6d7220 */ /* 0x000fe20000410000 */
[----:B------:R-:W-:Y:S01]  /*8410*/  FMUL.FTZ R152, R152, UR10 ;  /* 0x0000000a98987c20 */ /* 0x000fe20008410000 */
[----:B------:R-:W-:Y:S01]  /*8420*/  FFMA.FTZ R196, R170, UR10, -R181 ;  /* 0x0000000aaac47c23 */ /* 0x000fe200080108b5 */
[----:B------:R-:W-:-:S02]  /*8430*/  IMAD.U32 R170, RZ, RZ, UR24 ;  /* 0x00000018ffaa7e24 */ /* 0x000fc4000f8e00ff */
[--C-:B------:R-:W-:Y:S01]  /*8440*/  FFMA.FTZ R172, R9, UR10, -R181.reuse ;  /* 0x0000000a09ac7c23 */ /* 0x100fe200080108b5 */
[--C-:B------:R-:W-:Y:S01]  /*8450*/  FFMA.FTZ R9, R10, UR10, -R181.reuse ;  /* 0x0000000a0a097c23 */ /* 0x100fe200080108b5 */
[--C-:B------:R-:W-:Y:S01]  /*8460*/  FFMA.FTZ R10, R11, UR10, -R181.reuse ;  /* 0x0000000a0b0a7c23 */ /* 0x100fe200080108b5 */
[----:B------:R1:W-:Y:S01]  /*8470*/  MUFU.EX2 R169, R152 ;  /* 0x0000009800a97308 */ /* 0x0003e20000000800 */
[--C-:B0-----:R-:W-:Y:S01]  /*8480*/  FFMA.FTZ R175, R155, UR10, -R181.reuse ;  /* 0x0000000a9baf7c23 */ /* 0x101fe200080108b5 */
[----:B------:R-:W-:Y:S02]  /*8490*/  IMAD.MOV R155, RZ, RZ, -R18 ;  /* 0x000000ffff9b7224 */ /* 0x000fe400078e0a12 */
[--C-:B------:R-:W-:Y:S01]  /*84a0*/  FFMA.FTZ R11, R12, UR10, -R181.reuse ;  /* 0x0000000a0c0b7c23 */ /* 0x100fe200080108b5 */
[--C-:B------:R-:W-:Y:S01]  /*84b0*/  FFMA.FTZ R12, R154, UR10, -R181.reuse ;  /* 0x0000000a9a0c7c23 */ /* 0x100fe200080108b5 */
[--C-:B------:R-:W-:Y:S01]  /*84c0*/  FFMA.FTZ R179, R160, UR10, -R181.reuse ;  /* 0x0000000aa0b37c23 */ /* 0x100fe200080108b5 */
[----:B------:R-:W-:Y:S01]  /*84d0*/  FFMA.FTZ R192, R161, UR10, -R181 ;  /* 0x0000000aa1c07c23 */ /* 0x000fe200080108b5 */
[----:B------:R-:W-:Y:S01]  /*84e0*/  ISETP.NE.AND P2, PT, R2, R155, PT ;  /* 0x0000009b0200720c */ /* 0x000fe20003f45270 */
[----:B------:R-:W0:Y:S01]  /*84f0*/  MUFU.EX2 R172, R172 ;  /* 0x000000ac00ac7308 */ /* 0x000e220000000800 */
[----:B-1----:R-:W-:-:S02]  /*8500*/  @!P1 VIADD R152, R170, 0x28c40 ;  /* 0x00028c40aa989836 */ /* 0x002fc40000000000 */
[--C-:B------:R-:W-:Y:S01]  /*8510*/  FFMA.FTZ R161, R162, UR10, -R181.reuse ;  /* 0x0000000aa2a17c23 */ /* 0x100fe200080108b5 */
[----:B------:R-:W-:Y:S02]  /*8520*/  IMAD.U32 R155, RZ, RZ, UR22 ;  /* 0x00000016ff9b7e24 */ /* 0x000fe4000f8e00ff */
[--C-:B------:R-:W-:Y:S01]  /*8530*/  FFMA.FTZ R194, R163, UR10, -R181.reuse ;  /* 0x0000000aa3c27c23 */ /* 0x100fe200080108b5 */
[--C-:B------:R-:W-:Y:S01]  /*8540*/  FFMA.FTZ R163, R166, UR10, -R181.reuse ;  /* 0x0000000aa6a37c23 */ /* 0x100fe200080108b5 */
[----:B------:R-:W-:Y:S01]  /*8550*/  @!P1 PRMT R152, RZ, 0x654, R152 ;  /* 0x00000654ff989816 */ /* 0x000fe20000000098 */
[--C-:B------:R-:W-:Y:S01]  /*8560*/  FFMA.FTZ R167, R167, UR10, -R181.reuse ;  /* 0x0000000aa7a77c23 */ /* 0x100fe200080108b5 */
[----:B------:R-:W1:Y:S01]  /*8570*/  MUFU.EX2 R9, R9 ;  /* 0x0000000900097308 */ /* 0x000e620000000800 */
[--C-:B------:R-:W-:Y:S01]  /*8580*/  FFMA.FTZ R173, R173, UR10, -R181.reuse ;  /* 0x0000000aadad7c23 */ /* 0x100fe200080108b5 */
[----:B------:R3:W-:Y:S01]  /*8590*/  @!P1 SYNCS.ARRIVE.TRANS64.RED.A1T0 RZ, [R152+URZ], RZ ;  /* 0x000000ff98ff99a7 */ /* 0x0007e2000810043f */
[----:B------:R-:W-:Y:S01]  /*85a0*/  FFMA.FTZ R171, R171, UR10, -R181 ;  /* 0x0000000aabab7c23 */ /* 0x000fe200080108b5 */
[----:B------:R-:W-:-:S02]  /*85b0*/  @!P2 IMAD R154, R155, 0x40, R16 ;  /* 0x000000409b9aa824 */ /* 0x000fc400078e0210 */
[----:B------:R-:W-:Y:S01]  /*85c0*/  FFMA.FTZ R181, R174, UR10, -R181 ;  /* 0x0000000aaeb57c23 */ /* 0x000fe200080108b5 */
[----:B--2---:R-:W-:Y:S01]  /*85d0*/  F2FP.BF16.F32.PACK_AB R158, R180, R153 ;  /* 0x00000099b49e723e */ /* 0x004fe200000010ff */
[----:B------:R-:W-:Y:S01]  /*85e0*/  FMUL.FTZ R112, R112, R176 ;  /* 0x000000b070707220 */ /* 0x000fe20000410000 */
[----:B------:R-:W2:Y:S01]  /*85f0*/  MUFU.EX2 R10, R10 ;  /* 0x0000000a000a7308 */ /* 0x000ea20000000800 */
[----:B0-----:R-:W-:Y:S01]  /*8600*/  FFMA.FTZ R4, R169, R4, R172 ;  /* 0x00000004a9047223 */ /* 0x001fe200000100ac */
[----:B---3--:R-:W-:Y:S01]  /*8610*/  FADD.FTZ R152, R14, R3 ;  /* 0x000000030e987221 */ /* 0x008fe20000010000 */
[----:B------:R-:W-:Y:S01]  /*8620*/  @!P2 LEA R154, R154, UR43, 0x2 ;  /* 0x0000002b9a9aac11 */ /* 0x000fe2000f8e10ff */
[-C--:B------:R-:W-:Y:S01]  /*8630*/  FMUL.FTZ R113, R113, R176.reuse ;  /* 0x000000b071717220 */ /* 0x080fe20000410000 */
[-C--:B------:R-:W-:Y:S01]  /*8640*/  FMUL.FTZ R116, R116, R176.reuse ;  /* 0x000000b074747220 */ /* 0x080fe20000410000 */
[----:B------:R-:W-:Y:S01]  /*8650*/  FADD.FTZ R3, R15, R152 ;  /* 0x000000980f037221 */ /* 0x000fe20000010000 */
[-C--:B------:R-:W-:Y:S01]  /*8660*/  FMUL.FTZ R117, R117, R176.reuse ;  /* 0x000000b075757220 */ /* 0x080fe20000410000 */
[----:B------:R-:W0:Y:S01]  /*8670*/  MUFU.EX2 R11, R11 ;  /* 0x0000000b000b7308 */ /* 0x000e220000000800 */
[----:B------:R-:W-:Y:S01]  /*8680*/  @!P2 STS [R154+0x28800], R176 ;  /* 0x028800b09a00a388 */ /* 0x000fe20000000800 */
[----:B------:R-:W-:Y:S01]  /*8690*/  FADD.FTZ R152, R20, R3 ;  /* 0x0000000314987221 */ /* 0x000fe20000010000 */
[----:B-1----:R-:W-:Y:S01]  /*86a0*/  FADD.FTZ R3, R9, R4 ;  /* 0x0000000409037221 */ /* 0x002fe20000010000 */
[-C--:B------:R-:W-:Y:S01]  /*86b0*/  FMUL.FTZ R120, R120, R176.reuse ;  /* 0x000000b078787220 */ /* 0x080fe20000410000 */
[----:B------:R1:W-:Y:S01]  /*86c0*/  @!P2 STS [R154+0x28820], R169 ;  /* 0x028820a99a00a388 */ /* 0x0003e20000000800 */
[----:B------:R-:W-:Y:S01]  /*86d0*/  FADD.FTZ R155, R21, R152 ;  /* 0x00000098159b7221 */ /* 0x000fe20000010000 */
[-C--:B------:R-:W-:Y:S01]  /*86e0*/  FMUL.FTZ R121, R121, R176.reuse ;  /* 0x000000b079797220 */ /* 0x080fe20000410000 */
[----:B------:R-:W3:Y:S01]  /*86f0*/  MUFU.EX2 R12, R12 ;  /* 0x0000000c000c7308 */ /* 0x000ee20000000800 */
[----:B--2---:R-:W-:Y:S01]  /*8700*/  FADD.FTZ R4, R10, R3 ;  /* 0x000000030a047221 */ /* 0x004fe20000010000 */
[----:B------:R-:W-:Y:S01]  /*8710*/  FADD.FTZ R152, R178, R155 ;  /* 0x0000009bb2987221 */ /* 0x000fe20000010000 */
[-C--:B------:R-:W-:Y:S01]  /*8720*/  FMUL.FTZ R124, R124, R176.reuse ;  /* 0x000000b07c7c7220 */ /* 0x080fe20000410000 */
[-C--:B------:R-:W-:Y:S01]  /*8730*/  FMUL.FTZ R125, R125, R176.reuse ;  /* 0x000000b07d7d7220 */ /* 0x080fe20000410000 */
[----:B------:R-:W-:Y:S01]  /*8740*/  FMUL.FTZ R128, R128, R176 ;  /* 0x000000b080807220 */ /* 0x000fe20000410000 */
[----:B------:R-:W-:Y:S01]  /*8750*/  FADD.FTZ R155, R153, R152 ;  /* 0x00000098999b7221 */ /* 0x000fe20000010000 */
[----:B-1----:R-:W-:Y:S01]  /*8760*/  F2FP.BF16.F32.PACK_AB R154, R20, R15 ;  /* 0x0000000f149a723e */ /* 0x002fe200000010ff */
[----:B------:R-:W1:Y:S01]  /*8770*/  MUFU.EX2 R157, R157 ;  /* 0x0000009d009d7308 */ /* 0x000e620000000800 */
[----:B0-----:R-:W-:Y:S01]  /*8780*/  FADD.FTZ R3, R11, R4 ;  /* 0x000000040b037221 */ /* 0x001fe20000010000 */
[----:B------:R-:W-:Y:S01]  /*8790*/  FADD.FTZ R152, R180, R155 ;  /* 0x0000009bb4987221 */ /* 0x000fe20000010000 */
[----:B------:R-:W-:Y:S01]  /*87a0*/  F2FP.BF16.F32.PACK_AB R153, R9, R172 ;  /* 0x000000ac0999723e */ /* 0x000fe200000010ff */
        /* <DEDUP_REMOVED lines=14> */
[----:B------:R-:W-:Y:S01]  /*8890*/  FMUL.FTZ R149, R149, R176 ;  /* 0x000000b095957220 */ /* 0x000fe20000410000 */
        /* <DEDUP_REMOVED lines=30> */
[----:B0-----:R-:W-:Y:S01]  /*8a80*/  FADD.FTZ R155, R159, R152 ;  /* 0x000000989f9b7221 */ /* 0x001fe20000010000 */
[----:B------:R-:W-:Y:S01]  /*8a90*/  F2FP.BF16.F32.PACK_AB R152, R14, R13 ;  /* 0x0000000d0e98723e */ /* 0x000fe200000010ff */
        /* <DEDUP_REMOVED lines=14> */
[C---:B-1----:R-:W-:Y:S01]  /*8b80*/  FADD.FTZ R14, R164.reuse, R155 ;  /* 0x0000009ba40e7221 */ /* 0x042fe20000010000 */
[----:B------:R-:W-:Y:S01]  /*8b90*/  F2FP.BF16.F32.PACK_AB R162, R164, R159 ;  /* 0x0000009fa4a2723e */ /* 0x000fe200000010ff */
[----:B------:R-:W-:Y:S01]  /*8ba0*/  FMUL.FTZ R90, R90, R169 ;  /* 0x000000a95a5a7220 */ /* 0x000fe20000410000 */
[----:B------:R-:W-:Y:S01]  /*8bb0*/  F2FP.BF16.F32.PACK_AB R155, R11, R10 ;  /* 0x0000000a0b9b723e */ /* 0x000fe200000010ff */
[----:B------:R-:W-:Y:S01]  /*8bc0*/  BAR.SYNC.DEFER_BLOCKING 0xf, 0x100 ;  /* 0x03c4000000007b1d */ /* 0x000fe20000010000 */
[----:B------:R-:W-:Y:S01]  /*8bd0*/  F2FP.BF16.F32.PACK_AB R159, R192, R179 ;  /* 0x000000b3c09f723e */ /* 0x000fe200000010ff */
[-C--:B------:R-:W-:Y:S01]  /*8be0*/  FMUL.FTZ R91, R91, R169.reuse ;  /* 0x000000a95b5b7220 */ /* 0x080fe20000410000 */
[-C--:B------:R-:W-:Y:S01]  /*8bf0*/  FMUL.FTZ R94, R94, R169.reuse ;  /* 0x000000a95e5e7220 */ /* 0x080fe20000410000 */
[----:B0-----:R-:W-:Y:S01]  /*8c00*/  FADD.FTZ R3, R161, R4 ;  /* 0x00000004a1037221 */ /* 0x001fe20000010000 */
[-C--:B------:R-:W-:Y:S01]  /*8c10*/  FMUL.FTZ R95, R95, R169.reuse ;  /* 0x000000a95f5f7220 */ /* 0x080fe20000410000 */
[----:B------:R-:W0:Y:S01]  /*8c20*/  MUFU.EX2 R194, R194 ;  /* 0x000000c200c27308 */ /* 0x000e220000000800 */
[-C--:B------:R-:W-:Y:S01]  /*8c30*/  FMUL.FTZ R98, R98, R169.reuse ;  /* 0x000000a962627220 */ /* 0x080fe20000410000 */
[-C--:B------:R-:W-:Y:S01]  /*8c40*/  FMUL.FTZ R99, R99, R169.reuse ;  /* 0x000000a963637220 */ /* 0x080fe20000410000 */
[-C--:B------:R-:W-:Y:S01]  /*8c50*/  FMUL.FTZ R102, R102, R169.reuse ;  /* 0x000000a966667220 */ /* 0x080fe20000410000 */
[-C--:B------:R-:W-:Y:S01]  /*8c60*/  FMUL.FTZ R103, R103, R169.reuse ;  /* 0x000000a967677220 */ /* 0x080fe20000410000 */
[-C--:B------:R-:W-:Y:S01]  /*8c70*/  FMUL.FTZ R106, R106, R169.reuse ;  /* 0x000000a96a6a7220 */ /* 0x080fe20000410000 */
[----:B--2---:R-:W-:Y:S01]  /*8c80*/  FADD.FTZ R13, R165, R14 ;  /* 0x0000000ea50d7221 */ /* 0x004fe20000010000 */
        /* <DEDUP_REMOVED lines=12> */
[----:B------:R0:W-:Y:S01]  /*8d50*/  STSM.16.M88.4 [R19+0x26800], R152 ;  /* 0x0268009813007844 */ /* 0x0001e20000000200 */
[-C--:B------:R-:W-:Y:S01]  /*8d60*/  FMUL.FTZ R123, R123, R169.reuse ;  /* 0x000000a97b7b7220 */ /* 0x080fe20000410000 */
[-C--:B------:R-:W-:Y:S01]  /*8d70*/  FMUL.FTZ R126, R126, R169.reuse ;  /* 0x000000a97e7e7220 */ /* 0x080fe20000410000 */
[-C--:B------:R-:W-:Y:S01]  /*8d80*/  FMUL.FTZ R127, R127, R169.reuse ;  /* 0x000000a97f7f7220 */ /* 0x080fe20000410000 */
[----:B------:R0:W-:Y:S01]  /*8d90*/  STSM.16.M88.4 [R184], R156 ;  /* 0x0000009cb8007844 */ /* 0x0001e20000000200 */
[----:B------:R-:W3:Y:S01]  /*8da0*/  MUFU.EX2 R168, R168 ;  /* 0x000000a800a87308 */ /* 0x000ee20000000800 */
        /* <DEDUP_REMOVED lines=13> */
[----:B------:R-:W-:Y:S01]  /*8e80*/  FMUL.FTZ R147, R147, R169 ;  /* 0x000000a993937220 */ /* 0x000fe20000410000 */
[----:B------:R0:W-:Y:S01]  /*8e90*/  STSM.16.M88.4 [R22], R160 ;  /* 0x000000a016007844 */ /* 0x0001e20000000200 */
[----:B------:R-:W2:Y:S01]  /*8ea0*/  MUFU.EX2 R174, R171 ;  /* 0x000000ab00ae7308 */ /* 0x000ea20000000800 */
[C---:B---3--:R-:W-:Y:S01]  /*8eb0*/  FADD.FTZ R20, R168.reuse, R13 ;  /* 0x0000000da8147221 */ /* 0x048fe20000010000 */
[----:B------:R-:W-:Y:S01]  /*8ec0*/  F2FP.BF16.F32.PACK_AB R164, R168, R165 ;  /* 0x000000a5a8a4723e */ /* 0x000fe200000010ff */
[-C--:B------:R-:W-:Y:S01]  /*8ed0*/  FMUL.FTZ R150, R150, R169.reuse ;  /* 0x000000a996967220 */ /* 0x080fe20000410000 */
[----:B------:R-:W-:-:S04]  /*8ee0*/  FMUL.FTZ R151, R151, R169 ;  /* 0x000000a997977220 */ /* 0x000fc80000410000 */
[----:B------:R-:W3:Y:S01]  /*8ef0*/  MUFU.EX2 R177, R177 ;  /* 0x000000b100b17308 */ /* 0x000ee20000000800 */
[----:B-1----:R-:W-:-:S07]  /*8f00*/  FADD.FTZ R13, R167, R4 ;  /* 0x00000004a70d7221 */ /* 0x002fce0000010000 */
[----:B------:R-:W1:Y:S01]  /*8f10*/  MUFU.EX2 R173, R173 ;  /* 0x000000ad00ad7308 */ /* 0x000e620000000800 */
[C---:B--2---:R-:W-:Y:S01]  /*8f20*/  F2FP.BF16.F32.PACK_AB R165, R174.reuse, R167 ;  /* 0x000000a7aea5723e */ /* 0x044fe200000010ff */
[----:B------:R-:W-:-:S06]  /*8f30*/  FADD.FTZ R4, R174, R13 ;  /* 0x0000000dae047221 */ /* 0x000fcc0000010000 */
[----:B------:R-:W2:Y:S01]  /*8f40*/  MUFU.EX2 R14, R181 ;  /* 0x000000b5000e7308 */ /* 0x000ea20000000800 */
[----:B---3--:R-:W-:Y:S01]  /*8f50*/  F2FP.BF16.F32.PACK_AB R166, R8, R177 ;  /* 0x000000b108a6723e */ /* 0x008fe200000010ff */
[----:B------:R-:W-:-:S04]  /*8f60*/  FADD.FTZ R3, R177, R20 ;  /* 0x00000014b1037221 */ /* 0x000fc80000010000 */
[----:B------:R-:W-:Y:S01]  /*8f70*/  FADD.FTZ R3, R8, R3 ;  /* 0x0000000308037221 */ /* 0x000fe20000010000 */
[----:B-1----:R-:W-:Y:S01]  /*8f80*/  FADD.FTZ R9, R173, R4 ;  /* 0x00000004ad097221 */ /* 0x002fe20000010000 */
[----:B--2---:R-:W-:-:S03]  /*8f90*/  F2FP.BF16.F32.PACK_AB R167, R14, R173 ;  /* 0x000000ad0ea7723e */ /* 0x004fc600000010ff */
[----:B------:R-:W-:Y:S02]  /*8fa0*/  FADD.FTZ R4, R14, R9 ;  /* 0x000000090e047221 */ /* 0x000fe40000010000 */
[----:B------:R0:W-:Y:S01]  /*8fb0*/  STSM.16.M88.4 [R23], R164 ;  /* 0x000000a417007844 */ /* 0x0001e20000000200 */
[----:B------:R-:W-:Y:S05]  /*8fc0*/  @!P0 BRA `(.L_x_7416) ;  /* 0x0000000000048947 */ /* 0x000fea0003800000 */
[----:B------:R-:W-:Y:S01]  /*8fd0*/  BPT.TRAP 0x1 ;  /* 0x000000040000795c */ /* 0x000fe20000300000 */
.L_x_7416:
[----:B------:R1:W2:Y:S01]  /*8fe0*/  SYNCS.PHASECHK.TRANS64.TRYWAIT P2, [UR24+0x28c50], R7 ;  /* 0x028c5007ff0075a7 */ /* 0x0002a20008040158 */
[----:B------:R-:W-:Y:S05]  /*8ff0*/  @!P0 BRA `(.L_x_7417) ;  /* 0x0000000000048947 */ /* 0x000fea0003800000 */
[----:B------:R-:W-:Y:S01]  /*9000*/  BPT.TRAP 0x1 ;  /* 0x000000040000795c */ /* 0x000fe20000300000 */
.L_x_7417:
[----:B--2---:R-:W-:Y:S05]  /*9010*/  @P2 BRA `(.L_x_7418) ;  /* 0x0000000000082947 */ /* 0x004fea0003800000 */
[----:B------:R-:W2:Y:S02]  /*9020*/  SYNCS.PHASECHK.TRANS64.TRYWAIT P2, [UR24+0x28c50], R7 ;  /* 0x028c5007ff0075a7 */ /* 0x000ea40008040158 */
[----:B--2---:R-:W-:Y:S05]  /*9030*/  @!P2 BRA `(.L_x_7419) ;  /* 0x0000008c00e4a947 */ /* 0x004fea0003800000 */
.L_x_7418:
[----:B------:R-:W-:Y:S01]  /*9040*/  ULEA UR11, UR36, UR48, 0xc ;  /* 0x00000030240b7291 */ /* 0x000fe2000f8e603f */
[----:B------:R-:W-:Y:S01]  /*9050*/  WARPGROUP.ARRIVE ;  /* 0x00000000000079c5 */ /* 0x000fe20000000000 */
[----:B------:R-:W-:Y:S01]  /*9060*/  UMOV UR7, 0x40000040 ;  /* 0x4000004000077882 */ /* 0x000fe20000000000 */
[----:B------:R-:W-:Y:S01]  /*9070*/  ISETP.LT.AND P2, PT, RZ, UR21, PT ;  /* 0x00000015ff007c0c */ /* 0x000fe2000bf41270 */
        /* <DEDUP_REMOVED lines=37> */
.L_x_7411:
[----:B------:R-:W4:Y:S01]  /*92d0*/  SHFL.BFLY PT, R0, R3, 0x2, 0x1f ;  /* 0x0c401f0003007f89 */ /* 0x000f2200000e0000 */
[----:B------:R-:W-:Y:S01]  /*92e0*/  IMAD.MOV.U32 R10, RZ, RZ, RZ ;  /* 0x000000ffff0a7224 */ /* 0x000fe200078e00ff */
[----:B------:R-:W-:Y:S01]  /*92f0*/  UIADD3 UR38, UR38, 0x1, URZ ;  /* 0x0000000126267890 */ /* 0x000fe2000fffe03f */
[----:B------:R-:W-:Y:S01]  /*9300*/  IMAD.U32 R13, RZ, RZ, UR10 ;  /* 0x0000000aff0d7e24 */ /* 0x000fe2000f8e00ff */
[----:B------:R-:W5:Y:S01]  /*9310*/  SHFL.BFLY PT, R9, R4, 0x2, 0x1f ;  /* 0x0c401f0004097f89 */ /* 0x000f6200000e0000 */
[----:B------:R-:W-:Y:S01]  /*9320*/  IMAD.U32 R14, RZ, RZ, UR10 ;  /* 0x0000000aff0e7e24 */ /* 0x000fe2000f8e00ff */
[----:B------:R-:W-:Y:S08]  /*9330*/  BAR.ARV 0x8, 0x100 ;  /* 0x0204000000007b1d */ /* 0x000ff00000002000 */
[----:B------:R-:W-:Y:S01]  /*9340*/  BAR.SYNC.DEFER_BLOCKING 0xf, 0x100 ;  /* 0x03c4000000007b1d */ /* 0x000fe20000010000 */
[----:B----4-:R-:W-:Y:S01]  /*9350*/  FADD.FTZ R0, R0, R3 ;  /* 0x0000000300007221 */ /* 0x010fe20000010000 */
[----:B------:R-:W-:Y:S01]  /*9360*/  IMAD.U32 R3, RZ, RZ, UR36 ;  /* 0x00000024ff037e24 */ /* 0x000fe2000f8e00ff */
[----:B------:R-:W-:Y:S01]  /*9370*/  UIADD3 UR36, UR36, 0x1, URZ ;  /* 0x0000000124247890 */ /* 0x000fe2000fffe03f */
[----:B-----5:R-:W-:-:S02]  /*9380*/  FADD.FTZ R9, R9, R4 ;  /* 0x0000000409097221 */ /* 0x020fc40000010000 */
[----:B-1----:R-:W1:Y:S01]  /*9390*/  SHFL.BFLY PT, R7, R0, 0x1, 0x1f ;  /* 0x0c201f0000077f89 */ /* 0x002e6200000e0000 */
[----:B------:R-:W-:Y:S01]  /*93a0*/  IMAD.MOV.U32 R4, RZ, RZ, RZ ;  /* 0x000000ffff047224 */ /* 0x000fe200078e00ff */
[----:B------:R-:W-:Y:S02]  /*93b0*/  UISETP.NE.AND UP0, UPT, UR36, 0x2, UPT ;  /* 0x000000022400788c */ /* 0x000fe4000bf05270 */
[----:B------:R-:W4:Y:S02]  /*93c0*/  SHFL.BFLY PT, R8, R9, 0x1, 0x1f ;  /* 0x0c201f0009087f89 */ /* 0x000f2400000e0000 */
[----:B------:R-:W-:Y:S02]  /*93d0*/  USEL UR4, URZ, 0x1, UP0 ;  /* 0x000000013f047887 */ /* 0x000fe40008000000 */
[----:B------:R-:W-:Y:S02]  /*93e0*/  USEL UR36, UR36, URZ, UP0 ;  /* 0x0000003f24247287 */ /* 0x000fe40008000000 */
[----:B------:R-:W-:Y:S01]  /*93f0*/  ULOP3.LUT UR37, UR37, UR4, URZ, 0x3c, !UPT ;  /* 0x0000000425257292 */ /* 0x000fe2000f8e3c3f */
[----:B-1----:R-:W-:Y:S01]  /*9400*/  FADD.FTZ R11, R0, R7 ;  /* 0x00000007000b7221 */ /* 0x002fe20000010000 */
[----:B------:R-:W-:-:S02]  /*9410*/  IMAD.MOV R7, RZ, RZ, -R18 ;  /* 0x000000ffff077224 */ /* 0x000fc400078e0a12 */
[----:B----4-:R-:W-:Y:S02]  /*9420*/  FADD.FTZ R12, R9, R8 ;  /* 0x00000008090c7221 */ /* 0x010fe40000010000 */
[----:B------:R-:W-:Y:S02]  /*9430*/  FSETP.NE.FTZ.AND P1, PT, R11, RZ, PT ;  /* 0x000000ff0b00720b */ /* 0x000fe40003f35000 */
[----:B------:R-:W-:Y:S02]  /*9440*/  ISETP.NE.AND P0, PT, R2, R7, PT ;  /* 0x000000070200720c */ /* 0x000fe40003f05270 */
[----:B------:R-:W-:-:S09]  /*9450*/  FSETP.NE.FTZ.AND P2, PT, R12, RZ, PT ;  /* 0x000000ff0c00720b */ /* 0x000fd20003f55000 */
[----:B------:R-:W1:Y:S02]  /*9460*/  @P1 MUFU.RCP R10, R11 ;  /* 0x0000000b000a1308 */ /* 0x000e640000001000 */
[----:B------:R-:W-:Y:S02]  /*9470*/  @!P0 IMAD R0, R3, 0x40, R16 ;  /* 0x0000004003008824 */ /* 0x000fe400078e0210 */
[----:B------:R-:W-:-:S03]  /*9480*/  IMAD.MOV.U32 R3, RZ, RZ, -0x800000 ;  /* 0xff800000ff037424 */ /* 0x000fc600078e00ff */
[----:B------:R-:W-:Y:S01]  /*9490*/  @!P0 LEA R9, R0, UR43, 0x2 ;  /* 0x0000002b00098c11 */ /* 0x000fe2000f8e10ff */
[----:B------:R-:W-:Y:S01]  /*94a0*/  @P2 MUFU.RCP R4, R12 ;  /* 0x0000000c00042308 */ /* 0x000fe20000001000 */
[----:B------:R-:W-:-:S07]  /*94b0*/  IMAD.MOV.U32 R0, RZ, RZ, -0x800000 ;  /* 0xff800000ff007424 */ /* 0x000fce00078e00ff */
[----:B------:R-:W4:Y:S01]  /*94c0*/  @P1 MUFU.LG2 R8, R11 ;  /* 0x0000000b00081308 */ /* 0x000f220000000c00 */
        /* <DEDUP_REMOVED lines=33> */
[-C--:B0-----:R-:W-:Y:S01]  /*96e0*/  FMUL.FTZ R163, R89, R10.reuse ;  /* 0x0000000a59a37220 */ /* 0x081fe20000410000 */
        /* <DEDUP_REMOVED lines=31> */
[----:B----4-:R-:W-:Y:S01]  /*98e0*/  @P1 FMUL.FTZ R8, R8, 0.69314718246459960938 ;  /* 0x3f31721808081820 */ /* 0x010fe20000410000 */
        /* <DEDUP_REMOVED lines=13> */
[----:B------:R-:W-:Y:S01]  /*99c0*/  @P2 FMUL.FTZ R13, R14, 0.69314718246459960938 ;  /* 0x3f3172180e0d2820 */ /* 0x000fe20000410000 */
        /* <DEDUP_REMOVED lines=59> */
.L_x_7382:
        /* <DEDUP_REMOVED lines=29> */
[----:B------:R-:W-:Y:S02]  /*9f50*/  IMAD.U32 R96, RZ, RZ, UR6 ;  /* 0x00000006ff607e24 */ /* 0x000fe4000f8e00ff */
[----:B------:R-:W-:-:S02]  /*9f60*/  IMAD.U32 R97, RZ, RZ, UR7 ;  /* 0x00000007ff617e24 */ /* 0x000fc4000f8e00ff */
[----:B------:R-:W-:-:S04]  /*9f70*/  IMAD.WIDE R4, R215, 0x2, R96 ;  /* 0x00000002d7047825 */ /* 0x000fc800078e0260 */
[----:B------:R-:W-:Y:S01]  /*9f80*/  IMAD.WIDE R96, R9, 0x2, R96 ;  /* 0x0000000209607825 */ /* 0x000fe200078e0260 */
[C---:B------:R-:W-:Y:S02]  /*9f90*/  IADD3 R25, P2, R4.reuse, 0x60, RZ ;  /* 0x0000006004197810 */ /* 0x040fe40007f5e0ff */
[----:B------:R-:W-:Y:S02]  /*9fa0*/  IADD3 R29, P1, R4, 0x2000, RZ ;  /* 0x00002000041d7810 */ /* 0x000fe40007f3e0ff */
[----:B------:R-:W-:Y:S02]  /*9fb0*/  LOP3.LUT R24, R25, 0x380, RZ, 0xc0, !PT ;  /* 0x0000038019187812 */ /* 0x000fe400078ec0ff */
[----:B------:R-:W-:Y:S02]  /*9fc0*/  LOP3.LUT R28, R29, 0x380, RZ, 0xc0, !PT ;  /* 0x000003801d1c7812 */ /* 0x000fe400078ec0ff */
[----:B------:R-:W-:Y:S02]  /*9fd0*/  SHF.R.U64 R24, R24, 0x3, RZ ;  /* 0x0000000318187819 */ /* 0x000fe400000012ff */
[----:B------:R-:W-:-:S02]  /*9fe0*/  IADD3 R13, P4, R4, 0x20, RZ ;  /* 0x00000020040d7810 */ /* 0x000fc40007f9e0ff */
[----:B------:R-:W-:Y:S01]  /*9ff0*/  LOP3.LUT R24, R24, R25, RZ, 0x3c, !PT ;  /* 0x0000001918187212 */ /* 0x000fe200078e3cff */
[----:B------:R-:W-:Y:S01]  /*a000*/  IMAD.X R25, RZ, RZ, R5, P2 ;  /* 0x000000ffff197224 */ /* 0x000fe200010e0605 */
[C---:B------:R-:W-:Y:S02]  /*a010*/  IADD3 R131, P2, R4.reuse, 0x4040, RZ ;  /* 0x0000404004837810 */ /* 0x040fe40007f5e0ff */
[----:B------:R-:W-:Y:S02]  /*a020*/  IADD3 R15, P3, R4, 0x40, RZ ;  /* 0x00000040040f7810 */ /* 0x000fe40007f7e0ff */
[----:B------:R-:W-:Y:S02]  /*a030*/  LOP3.LUT R130, R131, 0x380, RZ, 0xc0, !PT ;  /* 0x0000038083827812 */ /* 0x000fe400078ec0ff */
[----:B------:R-:W-:Y:S02]  /*a040*/  SHF.R.U64 R28, R28, 0x3, RZ ;  /* 0x000000031c1c7819 */ /* 0x000fe400000012ff */
[----:B------:R-:W-:-:S02]  /*a050*/  SHF.R.U64 R130, R130, 0x3, RZ ;  /* 0x0000000382827819 */ /* 0x000fc400000012ff */
[----:B------:R-:W-:Y:S02]  /*a060*/  LOP3.LUT R12, R13, 0x380, RZ, 0xc0, !PT ;  /* 0x000003800d0c7812 */ /* 0x000fe400078ec0ff */
[----:B------:R-:W-:Y:S01]  /*a070*/  LOP3.LUT R130, R130, R131, RZ, 0x3c, !PT ;  /* 0x0000008382827212 */ /* 0x000fe200078e3cff */
[--C-:B------:R-:W-:Y:S01]  /*a080*/  IMAD.X R131, RZ, RZ, R5.reuse, P2 ;  /* 0x000000ffff837224 */ /* 0x100fe200010e0605 */
[----:B------:R-:W-:Y:S02]  /*a090*/  LOP3.LUT R14, R15, 0x380, RZ, 0xc0, !PT ;  /* 0x000003800f0e7812 */ /* 0x000fe400078ec0ff */
[----:B------:R-:W-:Y:S02]  /*a0a0*/  IADD3 R33, P2, R96, 0x2000, RZ ;  /* 0x0000200060217810 */ /* 0x000fe40007f5e0ff */
[----:B------:R-:W-:Y:S01]  /*a0b0*/  LOP3.LUT R28, R28, R29, RZ, 0x3c, !PT ;  /* 0x0000001d1c1c7212 */ /* 0x000fe200078e3cff */
[----:B------:R-:W-:Y:S01]  /*a0c0*/  IMAD.X R29, RZ, RZ, R5, P1 ;  /* 0x000000ffff1d7224 */ /* 0x000fe200008e0605 */
[----:B------:R-:W-:-:S02]  /*a0d0*/  SHF.R.U64 R12, R12, 0x3, RZ ;  /* 0x000000030c0c7819 */ /* 0x000fc400000012ff */
[----:B------:R-:W-:Y:S02]  /*a0e0*/  SHF.R.U64 R14, R14, 0x3, RZ ;  /* 0x000000030e0e7819 */ /* 0x000fe400000012ff */
[----:B------:R-:W-:Y:S02]  /*a0f0*/  IADD3 R135, P1, R4, 0x4060, RZ ;  /* 0x0000406004877810 */ /* 0x000fe40007f3e0ff */
[----:B------:R-:W-:Y:S02]  /*a100*/  LOP3.LUT R32, R33, 0x380, RZ, 0xc0, !PT ;  /* 0x0000038021207812 */ /* 0x000fe400078ec0ff */
[----:B------:R-:W-:Y:S01]  /*a110*/  LOP3.LUT R12, R12, R13, RZ, 0x3c, !PT ;  /* 0x0000000d0c0c7212 */ /* 0x000fe200078e3cff */
[--C-:B------:R-:W-:Y:S01]  /*a120*/  IMAD.X R13, RZ, RZ, R5.reuse, P4 ;  /* 0x000000ffff0d7224 */ /* 0x100fe200020e0605 */
[----:B------:R-:W-:Y:S01]  /*a130*/  LOP3.LUT R14, R14, R15, RZ, 0x3c, !PT ;  /* 0x0000000f0e0e7212 */ /* 0x000fe200078e3cff */
[----:B------:R-:W-:Y:S01]  /*a140*/  IMAD.X R15, RZ, RZ, R5, P3 ;  /* 0x000000ffff0f7224 */ /* 0x000fe200018e0605 */
[----:B------:R-:W-:-:S02]  /*a150*/  LOP3.LUT R134, R135, 0x380, RZ, 0xc0, !PT ;  /* 0x0000038087867812 */ /* 0x000fc400078ec0ff */
[----:B------:R-:W-:Y:S02]  /*a160*/  SHF.R.U64 R32, R32, 0x3, RZ ;  /* 0x0000000320207819 */ /* 0x000fe400000012ff */
[C---:B------:R-:W-:Y:S02]  /*a170*/  IADD3 R45, P0, R4.reuse, 0x2020, RZ ;  /* 0x00002020042d7810 */ /* 0x040fe40007f1e0ff */
[C---:B------:R-:W-:Y:S02]  /*a180*/  IADD3 R61, P6, R4.reuse, 0x2040, RZ ;  /* 0x00002040043d7810 */ /* 0x040fe40007fde0ff */
[C---:B------:R-:W-:Y:S02]  /*a190*/  IADD3 R119, P5, R4.reuse, 0x2060, RZ ;  /* 0x0000206004777810 */ /* 0x040fe40007fbe0ff */
[C---:B------:R-:W-:Y:S02]  /*a1a0*/  IADD3 R123, P4, R4.reuse, 0x4000, RZ ;  /* 0x00004000047b7810 */ /* 0x040fe40007f9e0ff */
[----:B------:R-:W-:-:S02]  /*a1b0*/  IADD3 R127, P3, R4, 0x4020, RZ ;  /* 0x00004020047f7810 */ /* 0x000fc40007f7e0ff */
[----:B------:R-:W-:Y:S02]  /*a1c0*/  SHF.R.U64 R134, R134, 0x3, RZ ;  /* 0x0000000386867819 */ /* 0x000fe400000012ff */
[----:B------:R-:W-:Y:S01]  /*a1d0*/  LOP3.LUT R32, R32, R33, RZ, 0x3c, !PT ;  /* 0x0000002120207212 */ /* 0x000fe200078e3cff */
[----:B------:R-:W-:Y:S01]  /*a1e0*/  IMAD.X R33, RZ, RZ, R97, P2 ;  /* 0x000000ffff217224 */ /* 0x000fe200010e0661 */
[----:B------:R-:W-:Y:S02]  /*a1f0*/  LOP3.LUT R44, R45, 0x380, RZ, 0xc0, !PT ;  /* 0x000003802d2c7812 */ /* 0x000fe400078ec0ff */
[----:B------:R-:W-:Y:S02]  /*a200*/  LOP3.LUT R60, R61, 0x380, RZ, 0xc0, !PT ;  /* 0x000003803d3c7812 */ /* 0x000fe400078ec0ff */
[----:B------:R-:W-:Y:S02]  /*a210*/  LOP3.LUT R118, R119, 0x380, RZ, 0xc0, !PT ;  /* 0x0000038077767812 */ /* 0x000fe400078ec0ff */
[----:B------:R-:W-:-:S02]  /*a220*/  LOP3.LUT R122, R123, 0x380, RZ, 0xc0, !PT ;  /* 0x000003807b7a7812 */ /* 0x000fc400078ec0ff */
[----:B------:R-:W-:Y:S02]  /*a230*/  LOP3.LUT R126, R127, 0x380, RZ, 0xc0, !PT ;  /* 0x000003807f7e7812 */ /* 0x000fe400078ec0ff */
[----:B------:R-:W-:Y:S02]  /*a240*/  IADD3 R69, P2, R96, 0x9000, RZ ;  /* 0x0000900060457810 */ /* 0x000fe40007f5e0ff */
[----:B------:R-:W-:Y:S01]  /*a250*/  LOP3.LUT R134, R134, R135, RZ, 0x3c, !PT ;  /* 0x0000008786867212 */ /* 0x000fe200078e3cff */
[----:B------:R-:W-:Y:S01]  /*a260*/  IMAD.X R135, RZ, RZ, R5, P1 ;  /* 0x000000ffff877224 */ /* 0x000fe200008e0605 */
[----:B------:R-:W-:Y:S02]  /*a270*/  SHF.R.U64 R44, R44, 0x3, RZ ;  /* 0x000000032c2c7819 */ /* 0x000fe400000012ff */
[----:B------:R-:W-:Y:S02]  /*a280*/  SHF.R.U64 R60, R60, 0x3, RZ ;  /* 0x000000033c3c7819 */ /* 0x000fe400000012ff */
[----:B------:R-:W-:-:S02]  /*a290*/  SHF.R.U64 R118, R118, 0x3, RZ ;  /* 0x0000000376767819 */ /* 0x000fc400000012ff */
[----:B------:R-:W-:Y:S02]  /*a2a0*/  SHF.R.U64 R122, R122, 0x3, RZ ;  /* 0x000000037a7a7819 */ /* 0x000fe400000012ff */
[----:B------:R-:W-:Y:S02]  /*a2b0*/  SHF.R.U64 R126, R126, 0x3, RZ ;  /* 0x000000037e7e7819 */ /* 0x000fe400000012ff */
[----:B------:R-:W-:Y:S02]  /*a2c0*/  IADD3 R37, P1, R96, 0x3000, RZ ;  /* 0x0000300060257810 */ /* 0x000fe40007f3e0ff */
[----:B------:R-:W-:Y:S02]  /*a2d0*/  LOP3.LUT R68, R69, 0x380, RZ, 0xc0, !PT ;  /* 0x0000038045447812 */ /* 0x000fe400078ec0ff */
        /* <DEDUP_REMOVED lines=15> */
[----:B------:R-:W-:Y:S02]  /*a3d0*/  IADD3 R11, P4, R4, 0x6060, RZ ;  /* 0x00006060040b7810 */ /* 0x000fe40007f9e0ff */
[----:B------:R-:W-:-:S02]  /*a3e0*/  IADD3 R21, P3, R96, 0x1000, RZ ;  /* 0x0000100060157810 */ /* 0x000fc40007f7e0ff */
[----:B------:R-:W-:Y:S02]  /*a3f0*/  SHF.R.U64 R36, R36, 0x3, RZ ;  /* 0x0000000324247819 */ /* 0x000fe400000012ff */
[----:B------:R-:W-:Y:S02]  /*a400*/  LOP3.LUT R68, R68, R69, RZ, 0x3c, !PT ;  /* 0x0000004544447212 */ /* 0x000fe400078e3cff */
[----:B------:R-:W-:Y:S02]  /*a410*/  LOP3.LUT R138, R139, 0x380, RZ, 0xc0, !PT ;  /* 0x000003808b8a7812 */ /* 0x000fe400078ec0ff */
[----:B------:R-:W-:Y:S02]  /*a420*/  LOP3.LUT R142, R143, 0x380, RZ, 0xc0, !PT ;  /* 0x000003808f8e7812 */ /* 0x000fe400078ec0ff */
        /* <DEDUP_REMOVED lines=22> */
[----:B------:R-:W-:Y:S01]  /*a590*/  IMAD.X R21, RZ, RZ, R97, P3 ;  /* 0x000000ffff157224 */ /* 0x000fe200018e0661 */
[----:B------:R-:W-:-:S02]  /*a5a0*/  LOP3.LUT R72, R73, 0x380, RZ, 0xc0, !PT ;  /* 0x0000038049487812 */ /* 0x000fc400078ec0ff */
[----:B------:R-:W-:Y:S01]  /*a5b0*/  LOP3.LUT R4, R69, R4, RZ, 0x3c, !PT ;  /* 0x0000000445047212 */ /* 0x000fe200078e3cff */
[----:B------:R-:W-:Y:S01]  /*a5c0*/  IMAD.X R69, RZ, RZ, R97, P2 ;  /* 0x000000ffff457224 */ /* 0x000fe200010e0661 */
[C---:B------:R-:W-:Y:S02]  /*a5d0*/  IADD3 R41, P0, R96.reuse, 0x4000, RZ ;  /* 0x0000400060297810 */ /* 0x040fe40007f1e0ff */
[C---:B------:R-:W-:Y:S02]  /*a5e0*/  IADD3 R49, P6, R96.reuse, 0x5000, RZ ;  /* 0x0000500060317810 */ /* 0x040fe40007fde0ff */
[C---:B------:R-:W-:Y:S02]  /*a5f0*/  IADD3 R53, P5, R96.reuse, 0x6000, RZ ;  /* 0x0000600060357810 */ /* 0x040fe40007fbe0ff */
[C---:B------:R-:W-:Y:S02]  /*a600*/  IADD3 R57, P4, R96.reuse, 0x7000, RZ ;  /* 0x0000700060397810 */ /* 0x040fe40007f9e0ff */
[----:B------:R-:W-:-:S02]  /*a610*/  IADD3 R65, P3, R96, 0x8000, RZ ;  /* 0x0000800060417810 */ /* 0x000fc40007f7e0ff */
[----:B-1----:R-:W-:Y:S02]  /*a620*/  ISETP.NE.AND P2, PT, R6, RZ, PT ;  /* 0x000000ff0600720c */ /* 0x002fe40003f45270 */
[----:B------:R-:W-:Y:S02]  /*a630*/  SHF.R.U64 R72, R72, 0x3, RZ ;  /* 0x0000000348487819 */ /* 0x000fe400000012ff */
[----:B------:R-:W-:Y:S02]  /*a640*/  MOV R224, R4 ;  /* 0x0000000400e07202 */ /* 0x000fe40000000f00 */
        /* <DEDUP_REMOVED lines=10> */
[----:B------:R-:W-:Y:S02]  /*a6f0*/  LOP3.LUT R72, R72, R73, RZ, 0x3c, !PT ;  /* 0x0000004948487212 */ /* 0x000fe400078e3cff */
[----:B------:R-:W-:Y:S02]  /*a700*/  LOP3.LUT R73, R96, 0x380, RZ, 0xc0, !PT ;  /* 0x0000038060497812 */ /* 0x000fe400078ec0ff */
[----:B------:R-:W-:Y:S02]  /*a710*/  SHF.R.U64 R40, R40, 0x3, RZ ;  /* 0x0000000328287819 */ /* 0x000fe400000012ff */
[----:B------:R-:W-:Y:S02]  /*a720*/  SHF.R.U64 R48, R48, 0x3, RZ ;  /* 0x0000000330307819 */ /* 0x000fe400000012ff */
[----:B------:R-:W-:Y:S02]  /*a730*/  SHF.R.U64 R52, R52, 0x3, RZ ;  /* 0x0000000334347819 */ /* 0x000fe400000012ff */
[----:B------:R-:W-:-:S02]  /*a740*/  SHF.R.U64 R56, R56, 0x3, RZ ;  /* 0x0000000338387819 */ /* 0x000fc400000012ff */
[----:B------:R-:W-:Y:S02]  /*a750*/  SHF.R.U64 R64, R64, 0x3, RZ ;  /* 0x0000000340407819 */ /* 0x000fe400000012ff */
[----:B------:R-:W-:Y:S02]  /*a760*/  MOV R26, R12 ;  /* 0x0000000c001a7202 */ /* 0x000fe40000000f00 */
[----:B0-----:R-:W-:Y:S02]  /*a770*/  F2FP.BF16.F32.PACK_AB R4, R204, R208 ;  /* 0x000000d0cc04723e */ /* 0x001fe400000010ff */
[----:B------:R-:W-:Y:S02]  /*a780*/  F2FP.BF16.F32.PACK_AB R5, R35, R34 ;  /* 0x000000222305723e */ /* 0x000fe400000010ff */
[----:B------:R-:W-:Y:S02]  /*a790*/  F2FP.BF16.F32.PACK_AB R6, R202, R205 ;  /* 0x000000cdca06723e */ /* 0x000fe400000010ff */
[----:B------:R-:W-:-:S02]  /*a7a0*/  F2FP.BF16.F32.PACK_AB R7, R39, R38 ;  /* 0x000000262707723e */ /* 0x000fc400000010ff */
[----:B------:R-:W-:Y:S01]  /*a7b0*/  SHF.R.U64 R27, R73, 0x3, RZ ;  /* 0x00000003491b7819 */ /* 0x000fe200000012ff */
        /* <DEDUP_REMOVED lines=11> */
[----:B------:R-:W-:Y:S01]  /*a870*/  MOV R34, R8 ;  /* 0x0000000800227202 */ /* 0x000fe20000000f00 */
[----:B------:R0:W-:Y:S01]  /*a880*/  STSM.16.M88.4 [R26], R4 ;  /* 0x000000041a007844 */ /* 0x0001e20000000200 */
[----:B------:R-:W-:-:S02]  /*a890*/  MOV R35, R10 ;  /* 0x0000000a00237202 */ /* 0x000fc40000000f00 */
[----:B------:R-:W-:Y:S02]  /*a8a0*/  MOV R206, R14 ;  /* 0x0000000e00ce7202 */ /* 0x000fe40000000f00 */
[----:B------:R-:W-:Y:S02]  /*a8b0*/  F2FP.BF16.F32.PACK_AB R8, R200, R203 ;  /* 0x000000cbc808723e */ /* 0x000fe400000010ff */
[----:B------:R-:W-:Y:S02]  /*a8c0*/  F2FP.BF16.F32.PACK_AB R9, R43, R42 ;  /* 0x0000002a2b09723e */ /* 0x000fe400000010ff */
[----:B------:R-:W-:Y:S02]  /*a8d0*/  F2FP.BF16.F32.PACK_AB R10, R198, R201 ;  /* 0x000000c9c60a723e */ /* 0x000fe400000010ff */
[----:B------:R-:W-:Y:S02]  /*a8e0*/  F2FP.BF16.F32.PACK_AB R11, R47, R46 ;  /* 0x0000002e2f0b723e */ /* 0x000fe400000010ff */
[----:B------:R-:W-:-:S02]  /*a8f0*/  IADD3 R77, P0, R96, 0xb000, RZ ;  /* 0x0000b000604d7810 */ /* 0x000fc40007f1e0ff */
[C---:B------:R-:W-:Y:S01]  /*a900*/  IADD3 R81, P6, R96.reuse, 0xc000, RZ ;  /* 0x0000c00060517810 */ /* 0x040fe20007fde0ff */
[----:B------:R-:W-:Y:S01]  /*a910*/  STSM.16.M88.4 [R206], R8 ;  /* 0x00000008ce007844 */ /* 0x000fe20000000200 */
[C---:B------:R-:W-:Y:S02]  /*a920*/  IADD3 R85, P5, R96.reuse, 0xd000, RZ ;  /* 0x0000d00060557810 */ /* 0x040fe40007fbe0ff */
[C---:B------:R-:W-:Y:S02]  /*a930*/  IADD3 R89, P4, R96.reuse, 0xe000, RZ ;  /* 0x0000e00060597810 */ /* 0x040fe40007f9e0ff */
[----:B------:R-:W-:Y:S02]  /*a940*/  IADD3 R93, P3, R96, 0xf000, RZ ;  /* 0x0000f000605d7810 */ /* 0x000fe40007f7e0ff */
[----:B------:R-:W-:Y:S02]  /*a950*/  MOV R207, R24 ;  /* 0x0000001800cf7202 */ /* 0x000fe40000000f00 */
[----:B------:R-:W-:-:S02]  /*a960*/  F2FP.BF16.F32.PACK_AB R12, R196, R199 ;  /* 0x000000c7c40c723e */ /* 0x000fc400000010ff */
[----:B------:R-:W-:Y:S02]  /*a970*/  F2FP.BF16.F32.PACK_AB R13, R51, R50 ;  /* 0x00000032330d723e */ /* 0x000fe400000010ff */
[----:B------:R-:W-:Y:S02]  /*a980*/  F2FP.BF16.F32.PACK_AB R14, R194, R197 ;  /* 0x000000c5c20e723e */ /* 0x000fe400000010ff */
[----:B------:R-:W-:Y:S02]  /*a990*/  F2FP.BF16.F32.PACK_AB R15, R55, R54 ;  /* 0x00000036370f723e */ /* 0x000fe400000010ff */
[----:B------:R-:W-:Y:S02]  /*a9a0*/  LOP3.LUT R96, R27, R96, RZ, 0x3c, !PT ;  /* 0x000000601b607212 */ /* 0x000fe400078e3cff */
[----:B------:R-:W-:Y:S01]  /*a9b0*/  MOV R209, R28 ;  /* 0x0000001c00d17202 */ /* 0x000fe20000000f00 */
[----:B------:R-:W-:Y:S01]  /*a9c0*/  STSM.16.M88.4 [R207], R12 ;  /* 0x0000000ccf007844 */ /* 0x000fe20000000200 */
[----:B0-----:R-:W-:-:S02]  /*a9d0*/  F2FP.BF16.F32.PACK_AB R4, R192, R195 ;  /* 0x000000c3c004723e */ /* 0x001fc400000010ff */
[----:B------:R-:W-:Y:S02]  /*a9e0*/  F2FP.BF16.F32.PACK_AB R5, R59, R58 ;  /* 0x0000003a3b05723e */ /* 0x000fe400000010ff */
[----:B------:R-:W-:Y:S02]  /*a9f0*/  F2FP.BF16.F32.PACK_AB R6, R183, R193 ;  /* 0x000000c1b706723e */ /* 0x000fe400000010ff */
[----:B------:R-:W-:Y:S02]  /*aa00*/  F2FP.BF16.F32.PACK_AB R7, R63, R62 ;  /* 0x0000003e3f07723e */ /* 0x000fe400000010ff */
        /* <DEDUP_REMOVED lines=17> */
[----:B------:R-:W-:-:S02]  /*ab20*/  MOV R122, R122 ;  /* 0x0000007a007a7202 */ /* 0x000fc40000000f00 */
[----:B0-----:R-:W-:Y:S02]  /*ab30*/  F2FP.BF16.F32.PACK_AB R44, R173, R176 ;  /* 0x000000b0ad2c723e */ /* 0x001fe400000010ff */
[----:B------:R-:W-:Y:S02]  /*ab40*/  F2FP.BF16.F32.PACK_AB R61, R91, R90 ;  /* 0x0000005a5b3d723e */ /* 0x000fe400000010ff */
[----:B------:R-:W-:Y:S01]  /*ab50*/  F2FP.BF16.F32.PACK_AB R62, R159, R170 ;  /* 0x000000aa9f3e723e */ /* 0x000fe200000010ff */
[----:B------:R-:W-:Y:S01]  /*ab60*/  STSM.16.M88.4 [R118], R44 ;  /* 0x0000002c76007844 */ /* 0x000fe20000000200 */
[----:B------:R-:W-:Y:S02]  /*ab70*/  F2FP.BF16.F32.PACK_AB R63, R95, R94 ;  /* 0x0000005e5f3f723e */ /* 0x000fe400000010ff */
[----:B------:R-:W-:Y:S02]  /*ab80*/  MOV R126, R126 ;  /* 0x0000007e007e7202 */ /* 0x000fe40000000f00 */
[----:B-1----:R-:W-:-:S02]  /*ab90*/  F2FP.BF16.F32.PACK_AB R60, R163, R172 ;  /* 0x000000aca33c723e */ /* 0x002fc400000010ff */
[----:B------:R-:W-:Y:S02]  /*aba0*/  F2FP.BF16.F32.PACK_AB R4, R155, R161 ;  /* 0x000000a19b04723e */ /* 0x000fe400000010ff */
[----:B------:R-:W-:Y:S01]  /*abb0*/  F2FP.BF16.F32.PACK_AB R5, R99, R98 ;  /* 0x000000626305723e */ /* 0x000fe200000010ff */
[----:B------:R0:W-:Y:S01]  /*abc0*/  STSM.16.M88.4 [R122], R60 ;  /* 0x0000003c7a007844 */ /* 0x0001e20000000200 */
[----:B------:R-:W-:Y:S02]  /*abd0*/  F2FP.BF16.F32.PACK_AB R6, R101, R157 ;  /* 0x0000009d6506723e */ /* 0x000fe400000010ff */
[----:B------:R-:W-:Y:S02]  /*abe0*/  F2FP.BF16.F32.PACK_AB R7, R103, R102 ;  /* 0x000000666707723e */ /* 0x000fe400000010ff */
[----:B------:R-:W-:Y:S02]  /*abf0*/  MOV R130, R130 ;  /* 0x0000008200827202 */ /* 0x000fe40000000f00 */
[----:B------:R-:W-:Y:S01]  /*ac00*/  F2FP.BF16.F32.PACK_AB R8, R105, R153 ;  /* 0x000000996908723e */ /* 0x000fe200000010ff */
[----:B------:R1:W-:Y:S01]  /*ac10*/  STSM.16.M88.4 [R126], R4 ;  /* 0x000000047e007844 */ /* 0x0003e20000000200 */
[----:B------:R-:W-:-:S02]  /*ac20*/  F2FP.BF16.F32.PACK_AB R9, R107, R106 ;  /* 0x0000006a6b09723e */ /* 0x000fc400000010ff */
[----:B------:R-:W-:Y:S02]  /*ac30*/  F2FP.BF16.F32.PACK_AB R10, R109, R108 ;  /* 0x0000006c6d0a723e */ /* 0x000fe400000010ff */
[----:B------:R-:W-:Y:S02]  /*ac40*/  F2FP.BF16.F32.PACK_AB R11, R111, R110 ;  /* 0x0000006e6f0b723e */ /* 0x000fe400000010ff */
[----:B------:R-:W-:Y:S02]  /*ac50*/  MOV R134, R134 ;  /* 0x0000008600867202 */ /* 0x000fe40000000f00 */
[----:B------:R-:W-:Y:S01]  /*ac60*/  MOV R138, R138 ;  /* 0x0000008a008a7202 */ /* 0x000fe20000000f00 */
[----:B------:R2:W-:Y:S01]  /*ac70*/  STSM.16.M88.4 [R130], R8 ;  /* 0x0000000882007844 */ /* 0x0005e20000000200 */
[----:B0-----:R-:W-:Y:S02]  /*ac80*/  F2FP.BF16.F32.PACK_AB R122, R125, R124 ;  /* 0x0000007c7d7a723e */ /* 0x001fe400000010ff */
[----:B------:R-:W-:Y:S01]  /*ac90*/  F2FP.BF16.F32.PACK_AB R123, R158, R156 ;  /* 0x0000009c9e7b723e */ /* 0x000fe200000010ff */
[----:B------:R0:W-:Y:S01]  /*aca0*/  STSM.16.M88.4 [R134], R112 ;  /* 0x0000007086007844 */ /* 0x0001e20000000200 */
[----:B------:R-:W-:-:S02]  /*acb0*/  MOV R142, R142 ;  /* 0x0000008e008e7202 */ /* 0x000fc40000000f00 */
[----:B------:R-:W-:Y:S01]  /*acc0*/  F2FP.BF16.F32.PACK_AB R131, R165, R164 ;  /* 0x000000a4a583723e */ /* 0x000fe200000010ff */
[----:B------:R0:W-:Y:S01]  /*acd0*/  STSM.16.M88.4 [R138], R120 ;  /* 0x000000788a007844 */ /* 0x0001e20000000200 */
[----:B-1----:R-:W-:Y:S02]  /*ace0*/  F2FP.BF16.F32.PACK_AB R4, R137, R136 ;  /* 0x000000888904723e */ /* 0x002fe400000010ff */
[----:B------:R-:W-:Y:S02]  /*acf0*/  F2FP.BF16.F32.PACK_AB R5, R167, R166 ;  /* 0x000000a6a705723e */ /* 0x000fe400000010ff */
[----:B------:R-:W-:Y:S02]  /*ad00*/  F2FP.BF16.F32.PACK_AB R6, R141, R140 ;  /* 0x0000008c8d06723e */ /* 0x000fe400000010ff */
[----:B------:R-:W-:Y:S02]  /*ad10*/  F2FP.BF16.F32.PACK_AB R7, R169, R168 ;  /* 0x000000a8a907723e */ /* 0x000fe400000010ff */
[----:B--2---:R-:W-:-:S02]  /*ad20*/  F2FP.BF16.F32.PACK_AB R130, R133, R132 ;  /* 0x000000848582723e */ /* 0x004fc400000010ff */
[----:B------:R-:W-:Y:S02]  /*ad30*/  LOP3.LUT R76, R77, 0x380, RZ, 0xc0, !PT ;  /* 0x000003804d4c7812 */ /* 0x000fe400078ec0ff */
[----:B------:R-:W-:Y:S01]  /*ad40*/  LOP3.LUT R80, R81, 0x380, RZ, 0xc0, !PT ;  /* 0x0000038051507812 */ /* 0x000fe200078ec0ff */
[----:B------:R0:W-:Y:S01]  /*ad50*/  STSM.16.M88.4 [R142], R128 ;  /* 0x000000808e007844 */ /* 0x0001e20000000200 */
[----:B------:R-:W-:Y:S02]  /*ad60*/  LOP3.LUT R84, R85, 0x380, RZ, 0xc0, !PT ;  /* 0x0000038055547812 */ /* 0x000fe400078ec0ff */
[----:B------:R-:W-:Y:S01]  /*ad70*/  LOP3.LUT R88, R89, 0x380, RZ, 0xc0, !PT ;  /* 0x0000038059587812 */ /* 0x000fe200078ec0ff */
[----:B------:R0:W-:Y:S01]  /*ad80*/  STSM.16.M88.4 [R34], R4 ;  /* 0x0000000422007844 */ /* 0x0001e20000000200 */
[----:B------:R-:W-:Y:S02]  /*ad90*/  LOP3.LUT R92, R93, 0x380, RZ, 0xc0, !PT ;  /* 0x000003805d5c7812 */ /* 0x000fe400078ec0ff */
[----:B------:R-:W-:Y:S01]  /*ada0*/  SHF.R.U64 R76, R76, 0x3, RZ ;  /* 0x000000034c4c7819 */ /* 0x000fe200000012ff */
[----:B------:R0:W-:Y:S01]  /*adb0*/  STSM.16.M88.4 [R35], R144 ;  /* 0x0000009023007844 */ /* 0x0001e20000000200 */
        /* <DEDUP_REMOVED lines=62> */
.L_x_7423:
[----:B------:R-:W1:Y:S01]  /*b1a0*/  LDC R15, c[0x0][0xbe8] ;  /* 0x0002fa00ff0f7b82 */ /* 0x000e620000000800 */
[----:B------:R-:W-:Y:S01]  /*b1b0*/  ULDC UR10, c[0x0][0xac8] ;  /* 0x0002b200000a7ab9 */ /* 0x000fe20000000800 */
[----:B------:R-:W-:Y:S01]  /*b1c0*/  ULDC.64 UR8, c[0x0][0xae8] ;  /* 0x0002ba0000087ab9 */ /* 0x000fe20000000a00 */
[----:B------:R-:W-:Y:S01]  /*b1d0*/  ISETP.GE.AND P0, PT, R190, UR10, PT ;  /* 0x0000000abe007c0c */ /* 0x000fe2000bf06270 */
[----:B------:R-:W5:Y:S01]  /*b1e0*/  LD.E.128 R96, desc[UR46][R96.64] ;  /* 0x0000002e60607980 */ /* 0x000f62000c101d00 */
[----:B------:R-:W-:Y:S02]  /*b1f0*/  ISETP.GE.AND P1, PT, R17, UR10, PT ;  /* 0x0000000a11007c0c */ /* 0x000fe4000bf26270 */
[----:B0-----:R-:W-:Y:S01]  /*b200*/  SEL R3, RZ, 0xffffffff, P0 ;  /* 0xffffffffff037807 */ /* 0x001fe20000000000 */
[----:B------:R0:W5:Y:S01]  /*b210*/  LD.E.128 R4, desc[UR46][R20.64] ;  /* 0x0000002e14047980 */ /* 0x000162000c101d00 */
        /* <DEDUP_REMOVED lines=39> */
[----:B------:R-:W5:Y:S01]  /*b490*/  LD.E.128 R84, desc[UR46][R84.64] ;  /* 0x0000002e54547980 */ /* 0x000f62000c101d00 */
        /* <DEDUP_REMOVED lines=84> */
.L_x_7425:
[----:B------:R-:W-:Y:S05]  /*b9e0*/  BSYNC B1 ;  /* 0x0000000000017941 */ /* 0x000fea0003800000 */
.L_x_7424:
[----:B---3--:R-:W-:Y:S01]  /*b9f0*/  VIADD R8, R28, 0x20 ;  /* 0x000000201c087836 */ /* 0x008fe20000000000 */
[----:B--2---:R4:W2:Y:S04]  /*ba00*/  SHFL.IDX PT, R11, R27, 0x1, 0x181f ;  /* 0x00381f001b0b7f89 */ /* 0x0048a800000e0000 */
[----:B------:R-:W-:Y:S01]  /*ba10*/  ISETP.GE.AND P0, PT, R8, R29, PT ;  /* 0x0000001d0800720c */ /* 0x000fe20003f06270 */
[----:B-1----:R4:W1:-:S12]  /*ba20*/  SHFL.IDX PT, R10, R26, 0x1, 0x181f ;  /* 0x00381f001a0a7f89 */ /* 0x00285800000e0000 */
[----:B----4-:R-:W-:Y:S05]  /*ba30*/  @P0 BRA `(.L_x_7426) ;  /* 0x0000000c007c0947 */ /* 0x010fea0003800000 */
[----:B------:R-:W-:Y:S02]  /*ba40*/  ISETP.GE.AND P0, PT, R17, UR10, PT ;  /* 0x0000000a11007c0c */ /* 0x000fe4000bf06270 */
[----:B------:R-:W-:Y:S02]  /*ba50*/  ISETP.GE.AND P5, PT, R190, UR10, PT ;  /* 0x0000000abe007c0c */ /* 0x000fe4000bfa6270 */
[----:B------:R-:W-:Y:S02]  /*ba60*/  ISETP.GE.AND P3, PT, R189, UR10, PT ;  /* 0x0000000abd007c0c */ /* 0x000fe4000bf66270 */
[----:B------:R-:W-:Y:S02]  /*ba70*/  ISETP.GE.AND P2, PT, R188, UR10, PT ;  /* 0x0000000abc007c0c */ /* 0x000fe4000bf46270 */
[----:B------:R-:W-:-:S05]  /*ba80*/  ISETP.GE.AND P1, PT, R187, UR10, PT ;  /* 0x0000000abb007c0c */ /* 0x000fca000bf26270 */
[----:B-12---:R-:W-:Y:S02]  /*ba90*/  @!P0 IMAD.WIDE R8, R17, 0x2, R10 ;  /* 0x0000000211088825 */ /* 0x006fe400078e020a */
[-C--:B------:R-:W-:Y:S02]  /*baa0*/  @!P5 LEA R12, P4, R190, R10.reuse, 0x1 ;  /* 0x0000000abe0cd211 */ /* 0x080fe400078808ff */
[----:B------:R-:W-:Y:S01]  /*bab0*/  @!P3 LEA R14, P6, R189, R10, 0x1 ;  /* 0x0000000abd0eb211 */ /* 0x000fe200078c08ff */
[----:B-----5:R1:W-:Y:S01]  /*bac0*/  @!P0 ST.E.128 desc[UR46][R8.64], R4 ;  /* 0x0000000408008985 */ /* 0x0203e2000c101d2e */
        /* <DEDUP_REMOVED lines=8> */
[----:B-1----:R-:W-:-:S03]  /*bb50*/  @!P1 LEA R4, P6, R187, R10, 0x1 ;  /* 0x0000000abb049211 */ /* 0x002fc600078c08ff */
        /* <DEDUP_REMOVED lines=15> */
.L_x_7422:
        /* <DEDUP_REMOVED lines=57> */
.L_x_7428:
[----:B------:R-:W-:Y:S05]  /*bfe0*/  BSYNC B1 ;  /* 0x0000000000017941 */ /* 0x000fea0003800000 */
.L_x_7427:
        /* <DEDUP_REMOVED lines=95> */
.L_x_7430:
[----:B------:R-:W-:Y:S05]  /*c5e0*/  BSYNC B1 ;  /* 0x0000000000017941 */ /* 0x000fea0003800000 */
.L_x_7429:
        /* <DEDUP_REMOVED lines=36> */
.L_x_7426:
[----:B------:R-:W-:Y:S05]  /*c830*/  BSYNC B0 ;  /* 0x0000000000007941 */ /* 0x000fea0003800000 */
.L_x_7421:
[----:B------:R-:W-:Y:S02]  /*c840*/  ULDC UR5, c[0x0][0xc38] ;  /* 0x00030e0000057ab9 */ /* 0x000fe40000000800 */
[----:B------:R-:W-:-:S06]  /*c850*/  UISETP.GE.AND UP0, UPT, UR4, UR5, UPT ;  /* 0x000000050400728c */ /* 0x000fcc000bf06270 */
[----:B------:R-:W-:-:S13]  /*c860*/  PLOP3.LUT P0, PT, PT, PT, UP0, 0x80, 0x0 ;  /* 0x000000000000781c */ /* 0x000fda0003f0f008 */
[----:B------:R-:W-:Y:S05]  /*c870*/  @!P0 BRA `(.L_x_7431) ;  /* 0xffffff4400e48947 */ /* 0x000fea000383ffff */
[----:B------:R-:W-:Y:S05]  /*c880*/  EXIT ;  /* 0x000000000000794d */ /* 0x000fea0003800000 */
.L_x_7377:
        /* <DEDUP_REMOVED lines=26> */
[----:B------:R-:W-:-:S04]  /*ca30*/  LOP3.LUT R2, R0, 0x1f8, RZ, 0xc0, !PT ;  /* 0x000001f800027812 */ /* 0x000fc800078ec0ff */
        /* <DEDUP_REMOVED lines=11> */
[----:B------:R0:W-:Y:S04]  /*caf0*/  STL [R1], R0 ;  /* 0x0000000001007387 */ /* 0x0001e80000100800 */
[----:B------:R0:W-:Y:S02]  /*cb00*/  STL [R1+0x18], RZ ;  /* 0x000018ff01007387 */ /* 0x0001e40000100800 */
.L_x_7538:
        /* <DEDUP_REMOVED lines=23> */
.L_x_7433:
[----:B------:R-:W-:Y:S01]  /*cc80*/  ULDC UR8, c[0x0][0xc54] ;  /* 0x0003150000087ab9 */ /* 0x000fe20000000800 */
[----:B------:R-:W-:Y:S01]  /*cc90*/  UMOV UR7, UR9 ;  /* 0x0000000900077c82 */ /* 0x000fe20008000000 */
[----:B------:R-:W-:-:S11]  /*cca0*/  UISETP.NE.AND UP0, UPT, UR8, 0x1, UPT ;  /* 0x000000010800788c */ /* 0x000fd6000bf05270 */
[----:B------:R-:W-:Y:S02]  /*ccb0*/  @UP0 ULDC.64 UR10, c[0x0][0xc58] ;  /* 0x00031600000a0ab9 */ /* 0x000fe40000000a00 */
[----:B------:R-:W-:-:S04]  /*ccc0*/  UIMAD.WIDE.U32 UR4, UR9, UR10, URZ ;  /* 0x0000000a090472a5 */ /* 0x000fc8000f8e003f */
[----:B------:R-:W-:-:S04]  /*ccd0*/  @UP0 USHF.R.U32.HI UR7, URZ, UR11, UR5 ;  /* 0x0000000b3f070299 */ /* 0x000fc80008011605 */
[----:B------:R-:W-:-:S12]  /*cce0*/  UIMAD UR8, UR7, UR8, URZ ;  /* 0x00000008070872a4 */ /* 0x000fd8000f8e023f */
.L_x_7434:
        /* <DEDUP_REMOVED lines=63> */
.L_x_7436:
        /* <DEDUP_REMOVED lines=20> */
.L_x_7439:
[----:B------:R-:W-:Y:S05]  /*d220*/  BSYNC B6 ;  /* 0x0000000000067941 */ /* 0x000fea0003800000 */
.L_x_7438:
        /* <DEDUP_REMOVED lines=20> */
.L_x_7442:
        /* <DEDUP_REMOVED lines=15> */
.L_x_7441:
[----:B------:R-:W-:Y:S05]  /*d460*/  BSYNC B6 ;  /* 0x0000000000067941 */ /* 0x000fea0003800000 */
.L_x_7440:
        /* <DEDUP_REMOVED lines=26> */
.L_x_7554:
        /* <DEDUP_REMOVED lines=9> */
.L_x_7557:
        /* <DEDUP_REMOVED lines=22> */
.L_x_7446:
        /* <DEDUP_REMOVED lines=8> */
.L_x_7558:
        /* <DEDUP_REMOVED lines=8> */
.L_x_7448:
        /* <DEDUP_REMOVED lines=19> */
.L_x_7444:
        /* <DEDUP_REMOVED lines=22> */
.L_x_7450:
[----:B------:R-:W-:Y:S05]  /*db90*/  BSYNC B6 ;  /* 0x0000000000067941 */ /* 0x000fea0003800000 */
.L_x_7449:
[----:B------:R1:W5:Y:S01]  /*dba0*/  LDL R8, [R1+0x1c] ;  /* 0x00001c0001087983 */ /* 0x0003620000100800 */
[----:B0-----:R-:W0:Y:S01]  /*dbb0*/  LDC R7, c[0x0][0x448] ;  /* 0x00011200ff077b82 */ /* 0x001e220000000800 */
[----:B------:R-:W2:Y:S01]  /*dbc0*/  S2R R0, SR_TID.X ;  /* 0x0000000000007919 */ /* 0x000ea20000002100 */
[----:B------:R-:W3:Y:S01]  /*dbd0*/  S2R R2, SR_TID.X ;  /* 0x0000000000027919 */ /* 0x000ee20000002100 */
[----:B------:R-:W-:Y:S01]  /*dbe0*/  USHF.R.S32.HI UR4, URZ, 0x1f, UR36 ;  /* 0x0000001f3f047899 */ /* 0x000fe20008011424 */
[----:B------:R-:W-:Y:S01]  /*dbf0*/  ULDC.64 UR8, c[0x0][0x2d8] ;  /* 0x0000b60000087ab9 */ /* 0x000fe20000000a00 */
[----:B0-----:R-:W-:Y:S01]  /*dc00*/  ISETP.NE.AND P0, PT, R7, 0x1, PT ;  /* 0x000000010700780c */ /* 0x001fe20003f05270 */
[----:B--2---:R-:W-:-:S12]  /*dc10*/  IMAD.SHL.U32 R4, R0, 0x10, RZ ;  /* 0x0000001000047824 */ /* 0x004fd800078e00ff */
[----:B------:R-:W0:Y:S01]  /*dc20*/  @P0 LDC R3, c[0x0][0x44c] ;  /* 0x00011300ff030b82 */ /* 0x000e220000000800 */
[----:B---3--:R-:W-:-:S04]  /*dc30*/  LOP3.LUT R2, R2, 0x7f, RZ, 0xc0, !PT ;  /* 0x0000007f02027812 */ /* 0x008fc800078ec0ff */
[----:B------:R-:W-:-:S03]  /*dc40*/  SHF.R.U32.HI R2, RZ, 0x3, R2 ;  /* 0x00000003ff027819 */ /* 0x000fc60000011602 */
[----:B------:R-:W2:Y:S01]  /*dc50*/  @P0 LDC R0, c[0x0][0x450] ;  /* 0x00011400ff000b82 */ /* 0x000ea20000000800 */
[----:B------:R-:W-:Y:S01]  /*dc60*/  LOP3.LUT R4, R2, 0x70, R4, 0xf8, !PT ;  /* 0x0000007002047812 */ /* 0x000fe200078ef804 */
[----:B------:R-:W-:Y:S01]  /*dc70*/  IMAD.U32 R2, RZ, RZ, UR39 ;  /* 0x00000027ff027e24 */ /* 0x000fe2000f8e00ff */
[----:B------:R-:W-:Y:S02]  /*dc80*/  UIMAD UR6, UR4, UR8, URZ ;  /* 0x00000008040672a4 */ /* 0x000fe4000f8e023f */
[----:B------:R-:W-:Y:S01]  /*dc90*/  UIMAD.WIDE.U32 UR4, UR36, UR8, URZ ;  /* 0x00000008240472a5 */ /* 0x000fe2000f8e003f */
[----:B------:R-:W-:Y:S01]  /*dca0*/  IMAD R2, R2, 0x40, R4 ;  /* 0x0000004002027824 */ /* 0x000fe200078e0204 */
[----:B------:R-:W-:Y:S02]  /*dcb0*/  UIMAD UR6, UR36, UR9, UR6 ;  /* 0x00000009240672a4 */ /* 0x000fe4000f8e0206 */
[----:B------:R-:W-:Y:S02]  /*dcc0*/  USHF.R.S32.HI UR7, URZ, 0x1f, UR42 ;  /* 0x0000001f3f077899 */ /* 0x000fe4000801142a */
[----:B------:R-:W-:Y:S01]  /*dcd0*/  UIADD3 UR5, UR5, UR6, URZ ;  /* 0x0000000605057290 */ /* 0x000fe2000fffe03f */
[----:B------:R-:W-:Y:S01]  /*dce0*/  IMAD.MOV.U32 R6, RZ, RZ, R2 ;  /* 0x000000ffff067224 */ /* 0x000fe200078e0002 */
[----:B------:R-:W-:Y:S01]  /*dcf0*/  ULDC.64 UR8, c[0x0][0x2e0] ;  /* 0x0000b80000087ab9 */ /* 0x000fe20000000a00 */
[----:B0-----:R-:W-:Y:S01]  /*dd00*/  @P0 IMAD.HI.U32 R3, R2, R3, RZ ;  /* 0x0000000302030227 */ /* 0x001fe200078e00ff */
[----:B------:R-:W-:Y:S01]  /*dd10*/  UIMAD.WIDE.U32 UR4, UR42, UR8, UR4 ;  /* 0x000000082a0472a5 */ /* 0x000fe2000f8e0004 */
[----:B------:R-:W0:Y:S01]  /*dd20*/  S2R R10, SR_TID.X ;  /* 0x00000000000a7919 */ /* 0x000e220000002100 */
[----:B------:R-:W-:-:S02]  /*dd30*/  UIMAD UR6, UR7, UR8, URZ ;  /* 0x00000008070672a4 */ /* 0x000fc4000f8e023f */
[----:B--2---:R-:W-:Y:S02]  /*dd40*/  @P0 SHF.R.U32.HI R6, RZ, R0, R3 ;  /* 0x00000000ff060219 */ /* 0x004fe40000011603 */
[----:B------:R-:W-:Y:S01]  /*dd50*/  UIMAD UR6, UR42, UR9, UR6 ;  /* 0x000000092a0672a4 */ /* 0x000fe2000f8e0206 */
[----:B------:R-:W-:Y:S02]  /*dd60*/  IMAD.U32 R4, RZ, RZ, UR4 ;  /* 0x00000004ff047e24 */ /* 0x000fe4000f8e00ff */
        /* <DEDUP_REMOVED lines=24> */
[----:B------:R-:W-:Y:S02]  /*def0*/  LOP3.LUT R10, R10, 0x7f, RZ, 0xc0, !PT ;  /* 0x0000007f0a0a7812 */ /* 0x000fe400078ec0ff */
[----:B------:R-:W-:Y:S02]  /*df00*/  ISETP.GE.AND P0, PT, R9, UR6, PT ;  /* 0x0000000609007c0c */ /* 0x000fe4000bf06270 */
[----:B------:R-:W-:-:S02]  /*df10*/  LEA.HI.X R2, R2, UR5, R3, 0x1, P1 ;  /* 0x0000000502027c11 */ /* 0x000fc400088f0c03 */
[----:B------:R-:W-:Y:S01]  /*df20*/  SHF.R.U32.HI R10, RZ, 0x3, R10 ;  /* 0x00000003ff0a7819 */ /* 0x000fe2000001160a */
[----:B-1----:R-:W-:Y:S08]  /*df30*/  BRA.DIV UR4, `(.L_x_7451) ;  /* 0x00000042048c7947 */ /* 0x002ff0000b800000 */
[----:B------:R-:W0:Y:S01]  /*df40*/  SHFL.IDX PT, R6, R0, RZ, 0x181f ;  /* 0x00181fff00067589 */ /* 0x000e2200000e0000 */
[----:B------:R-:W-:Y:S01]  /*df50*/  IMAD.U32 R4, RZ, RZ, UR39 ;  /* 0x00000027ff047e24 */ /* 0x000fe2000f8e00ff */
[----:B------:R-:W-:Y:S02]  /*df60*/  ULDC UR4, c[0x0][0x288] ;  /* 0x0000a20000047ab9 */ /* 0x000fe40000000800 */
        /* <DEDUP_REMOVED lines=27> */
.L_x_7567:
        /* <DEDUP_REMOVED lines=10> */
.L_x_7452:
        /* <DEDUP_REMOVED lines=18> */
.L_x_7568:
[----:B------:R-:W-:Y:S05]  /*e2e0*/  BSYNC B0 ;  /* 0x0000000000007941 */ /* 0x000fea0003800000 */
.L_x_7453:
[----:B------:R-:W2:Y:S01]  /*e2f0*/  LDL R2, [R1+0x8] ;  /* 0x0000080001027983 */ /* 0x000ea20000100800 */
[----:B------:R-:W-:Y:S01]  /*e300*/  BSSY B0, `(.L_x_7455) ;  /* 0x0000095000007945 */ /* 0x000fe20003800000 */
[----:B--2---:R-:W-:-:S13]  /*e310*/  ISETP.NE.AND P0, PT, R2, RZ, PT ;  /* 0x000000ff0200720c */ /* 0x004fda0003f05270 */
[----:B------:R-:W-:Y:S05]  /*e320*/  @!P0 BRA `(.L_x_7456) ;  /* 0x0000000800488947 */ /* 0x000fea0003800000 */
[----:B------:R-:W2:Y:S01]  /*e330*/  LDL R3, [R1] ;  /* 0x0000000001037983 */ /* 0x000ea20000100800 */
        /* <DEDUP_REMOVED lines=8> */
.L_x_7569:
[----:B------:R-:W-:Y:S05]  /*e3c0*/  BSYNC B1 ;  /* 0x0000000000017941 */ /* 0x000fea0003800000 */
.L_x_7457:
        /* <DEDUP_REMOVED lines=9> */
.L_x_7460:
[----:B------:R-:W-:Y:S05]  /*e460*/  BSYNC B1 ;  /* 0x0000000000017941 */ /* 0x000fea0003800000 */
.L_x_7459:
        /* <DEDUP_REMOVED lines=11> */
.L_x_7461:
        /* <DEDUP_REMOVED lines=15> */
.L_x_7462:
        /* <DEDUP_REMOVED lines=15> */
.L_x_7463:
        /* <DEDUP_REMOVED lines=15> */
.L_x_7464:
        /* <DEDUP_REMOVED lines=15> */
.L_x_7465:
        /* <DEDUP_REMOVED lines=15> */
.L_x_7466:
        /* <DEDUP_REMOVED lines=15> */
.L_x_7467:
        /* <DEDUP_REMOVED lines=15> */
.L_x_7468:
        /* <DEDUP_REMOVED lines=10> */
.L_x_7456:
[----:B------:R-:W-:Y:S05]  /*ec50*/  BSYNC B0 ;  /* 0x0000000000007941 */ /* 0x000fea0003800000 */
.L_x_7455:
        /* <DEDUP_REMOVED lines=21> */
[----:B------:R-:W2:Y:S01]  /*edb0*/  LDL R4, [R1+0xc] ;  /* 0x00000c0001047983 */ /* 0x000ea20000100800 */
[----:B------:R-:W-:Y:S01]  /*edc0*/  IMAD.MOV.U32 R0, RZ, RZ, R6 ;  /* 0x000000ffff007224 */ /* 0x000fe200078e0006 */
        /* <DEDUP_REMOVED lines=9> */
[----:B------:R-:W-:Y:S02]  /*ee60*/  @P0 SHF.R.U32.HI R2, RZ, R3, R4 ;  /* 0x00000003ff020219 */ /* 0x000fe40000011604 */
[----:B------:R-:W1:Y:S03]  /*ee70*/  LDC.64 R4, c[0x0][0x418] ;  /* 0x00010600ff047b82 */ /* 0x000e660000000a00 */
[----:B------:R-:W-:-:S04]  /*ee80*/  IMAD.MOV R3, RZ, RZ, -R2 ;  /* 0x000000ffff037224 */ /* 0x000fc800078e0a02 */
[----:B------:R-:W-:Y:S01]  /*ee90*/  IMAD R0, R0, R3, R6 ;  /* 0x0000000300007224 */ /* 0x000fe200078e0206 */
[----:B------:R-:W-:-:S03]  /*eea0*/  SHF.R.S32.HI R3, RZ, 0x1f, R2 ;  /* 0x0000001fff037819 */ /* 0x000fc60000011402 */
[----:B------:R-:W-:-:S03]  /*eeb0*/  IMAD.WIDE.U32 R2, R19, UR4, R2 ;  /* 0x0000000413027c25 */ /* 0x000fc6000f8e0002 */
[----:B-1----:R-:W-:Y:S01]  /*eec0*/  LEA R4, P0, R2, R4, 0x2 ;  /* 0x0000000402047211 */ /* 0x002fe200078010ff */
[----:B--2---:R-:W-:-:S04]  /*eed0*/  IMAD R7, R7, UR4, RZ ;  /* 0x0000000407077c24 */ /* 0x004fc8000f8e02ff */
[----:B------:R-:W-:-:S04]  /*eee0*/  IMAD R7, R19, UR5, R7 ;  /* 0x0000000513077c24 */ /* 0x000fc8000f8e0207 */
[----:B------:R-:W-:-:S05]  /*eef0*/  IMAD.IADD R7, R7, 0x1, R3 ;  /* 0x0000000107077824 */ /* 0x000fca00078e0203 */
[----:B------:R-:W-:-:S05]  /*ef00*/  LEA.HI.X R5, R2, R5, R7, 0x2, P0 ;  /* 0x0000000502057211 */ /* 0x000fca00000f1407 */
[----:B------:R1:W5:Y:S02]  /*ef10*/  LDG.E R16, desc[UR46][R4.64] ;  /* 0x0000002e04107981 */ /* 0x000364000c1e1900 */
.L_x_7473:
[----:B------:R-:W2:Y:S01]  /*ef20*/  S2R R2, SR_TID.X ;  /* 0x0000000000027919 */ /* 0x000ea20000002100 */
[----:B-1----:R-:W-:Y:S01]  /*ef30*/  SHF.L.U32 R4, R8, 0x1f, RZ ;  /* 0x0000001f08047819 */ /* 0x002fe200000006ff */
[----:B------:R-:W-:Y:S01]  /*ef40*/  BSSY B1, `(.L_x_7474) ;  /* 0x0000006000017945 */ /* 0x000fe20003800000 */
[----:B--2---:R-:W-:Y:S01]  /*ef50*/  LOP3.LUT R3, R2, 0x7f, RZ, 0xc0, !PT ;  /* 0x0000007f02037812 */ /* 0x004fe200078ec0ff */
[----:B------:R-:W-:-:S03]  /*ef60*/  IMAD R2, R18, 0x8, R17 ;  /* 0x0000000812027824 */ /* 0x000fc600078e0211 */
[----:B------:R-:W-:Y:S01]  /*ef70*/  ISETP.NE.AND P1, PT, R3, RZ, PT ;  /* 0x000000ff0300720c */ /* 0x000fe20003f25270 */
[----:B------:R-:W1:Y:S02]  /*ef80*/  SYNCS.PHASECHK.TRANS64.TRYWAIT P0, [R2+URZ+0x28c40], R4 ;  /* 0x028c4004020075a7 */ /* 0x000e64000800017f */
[----:B-1----:R-:W-:Y:S10]  /*ef90*/  @!P0 BRA `(.L_x_7475) ;  /* 0x0000003400d08947 */ /* 0x002ff40003800000 */
.L_x_7570:
[----:B------:R-:W-:Y:S05]  /*efa0*/  BSYNC B1 ;  /* 0x0000000000017941 */ /* 0x000fea0003800000 */
.L_x_7474:
        /* <DEDUP_REMOVED lines=9> */
.L_x_7477:
[----:B------:R-:W-:Y:S05]  /*f040*/  BSYNC B1 ;  /* 0x0000000000017941 */ /* 0x000fea0003800000 */
.L_x_7476:
[----:B------:R-:W-:Y:S01]  /*f050*/  IMAD.SHL.U32 R3, R0, 0x40, RZ ;  /* 0x0000004000037824 */ /* 0x000fe200078e00ff */
[----:B------:R-:W-:Y:S01]  /*f060*/  UIADD3 UR4, UP0, UR44, 0x370, URZ ;  /* 0x000003702c047890 */ /* 0x000fe2000ff1e03f */
[----:B------:R-:W-:Y:S01]  /*f070*/  IMAD.MOV.U32 R7, RZ, RZ, RZ ;  /* 0x000000ffff077224 */ /* 0x000fe200078e00ff */
[----:B------:R-:W-:Y:S01]  /*f080*/  PLOP3.LUT P0, PT, PT, PT, PT, 0x80, 0x0 ;  /* 0x000000000000781c */ /* 0x000fe20003f0f070 */
[----:B------:R-:W-:Y:S01]  /*f090*/  IMAD R0, R18, 0x2000, R17 ;  /* 0x0000200012007824 */ /* 0x000fe200078e0211 */
[----:B------:R-:W-:Y:S01]  /*f0a0*/  R2UR UR11, R3 ;  /* 0x00000000030b72ca */ /* 0x000fe200000e0000 */
[----:B------:R-:W-:Y:S01]  /*f0b0*/  VIADD R5, R2, 0x28c30 ;  /* 0x00028c3002057836 */ /* 0x000fe20000000000 */
[----:B------:R-:W-:Y:S01]  /*f0c0*/  R2UR UR10, R7 ;  /* 0x00000000070a72ca */ /* 0x000fe200000e0000 */
[----:B------:R-:W-:Y:S01]  /*f0d0*/  VIADD R0, R0, 0x22400 ;  /* 0x0002240000007836 */ /* 0x000fe20000000000 */
[----:B------:R-:W-:Y:S01]  /*f0e0*/  UIADD3.X UR5, URZ, UR45, URZ, UP0, !UPT ;  /* 0x0000002d3f057290 */ /* 0x000fe200087fe43f */
[----:B------:R-:W-:Y:S01]  /*f0f0*/  UMOV UR6, 0x0 ;  /* 0x0000000000067882 */ /* 0x000fe20000000000 */
[----:B------:R-:W-:-:S11]  /*f100*/  UMOV UR7, 0x14f00000 ;  /* 0x14f0000000077882 */ /* 0x000fd60000000000 */
.L_x_7478:
        /* <DEDUP_REMOVED lines=12> */
.L_x_7571:
[----:B------:R-:W-:Y:S05]  /*f1d0*/  BSYNC B1 ;  /* 0x0000000000017941 */ /* 0x000fea0003800000 */
.L_x_7479:
[----:B------:R-:W-:Y:S01]  /*f1e0*/  BSSY B1, `(.L_x_7481) ;  /* 0x000000b000017945 */ /* 0x000fe20003800000 */
[----:B0-----:R-:W-:Y:S02]  /*f1f0*/  IMAD.MOV.U32 R8, RZ, RZ, 0x0 ;  /* 0x00000000ff087424 */ /* 0x001fe400078e00ff */
        /* <DEDUP_REMOVED lines=9> */
.L_x_7482:
[----:B------:R-:W-:Y:S05]  /*f290*/  BSYNC B1 ;  /* 0x0000000000017941 */ /* 0x000fea0003800000 */
.L_x_7481:
[----:B------:R-:W-:Y:S01]  /*f2a0*/  R2UR UR10, R7 ;  /* 0x00000000070a72ca */ /* 0x000fe200000e0000 */
[----:B------:R-:W-:Y:S01]  /*f2b0*/  IMAD R0, R18, 0x10000, R17 ;  /* 0x0001000012007824 */ /* 0x000fe200078e0211 */
[----:B------:R-:W-:Y:S01]  /*f2c0*/  R2UR UR6, R8 ;  /* 0x00000000080672ca */ /* 0x000fe200000e0000 */
[----:B------:R-:W-:Y:S01]  /*f2d0*/  UIADD3 UR4, UP0, UR44, 0x470, URZ ;  /* 0x000004702c047890 */ /* 0x000fe2000ff1e03f */
[----:B------:R-:W-:Y:S01]  /*f2e0*/  R2UR UR7, R9 ;  /* 0x00000000090772ca */ /* 0x000fe200000e0000 */
[----:B-12---:R-:W-:Y:S01]  /*f2f0*/  VIADD R2, R2, 0x28c50 ;  /* 0x00028c5002027836 */ /* 0x006fe20000000000 */
[----:B------:R-:W-:Y:S01]  /*f300*/  R2UR UR11, R3 ;  /* 0x00000000030b72ca */ /* 0x000fe200000e0000 */
[----:B------:R-:W-:Y:S01]  /*f310*/  VIADD R4, R0, 0x400 ;  /* 0x0000040000047836 */ /* 0x000fe20000000000 */
[----:B------:R-:W-:Y:S01]  /*f320*/  PLOP3.LUT P0, PT, PT, PT, PT, 0x80, 0x0 ;  /* 0x000000000000781c */ /* 0x000fe20003f0f070 */
[----:B------:R-:W-:-:S12]  /*f330*/  UIADD3.X UR5, URZ, UR45, URZ, UP0, !UPT ;  /* 0x0000002d3f057290 */ /* 0x000fd800087fe43f */
.L_x_7483:
        /* <DEDUP_REMOVED lines=13> */
[----:B------:R-:W-:Y:S02]  /*f410*/  R2UR UR11, R3 ;  /* 0x00000000030b72ca */ /* 0x000fe400000e0000 */
[----:B------:R-:W-:-:S13]  /*f420*/  PLOP3.LUT P0, PT, PT, PT, PT, 0x80, 0x0 ;  /* 0x000000000000781c */ /* 0x000fda0003f0f070 */
.L_x_7484:
        /* <DEDUP_REMOVED lines=15> */
.L_x_7485:
        /* <DEDUP_REMOVED lines=15> */
.L_x_7486:
        /* <DEDUP_REMOVED lines=15> */
.L_x_7487:
        /* <DEDUP_REMOVED lines=15> */
.L_x_7488:
        /* <DEDUP_REMOVED lines=15> */
.L_x_7489:
        /* <DEDUP_REMOVED lines=15> */
.L_x_7490:
        /* <DEDUP_REMOVED lines=8> */
[----:B-1----:R-:W-:Y:S05]  /*fa50*/  @P0 BRA.U.ANY `(.L_x_7490) ;  /* 0xfffffffd00dc0947 */ /* 0x002fea000393ffff */
.L_x_7472:
[----:B------:R-:W-:Y:S05]  /*fa60*/  BSYNC B0 ;  /* 0x0000000000007941 */ /* 0x000fea0003800000 */
.L_x_7471:
[----:B------:R-:W-:-:S06]  /*fa70*/  UIADD3 UR4, UR38, -0x3, URZ ;  /* 0xfffffffd26047890 */ /* 0x000fcc000fffe03f */
[----:B------:R-:W-:-:S07]  /*fa80*/  IMAD.U32 R0, RZ, RZ, UR4 ;  /* 0x00000004ff007e24 */ /* 0x000fce000f8e00ff */
.L_x_7470:
[----:B------:R-:W-:Y:S01]  /*fa90*/  ISETP.NE.AND P0, PT, R6, RZ, PT ;  /* 0x000000ff0600720c */ /* 0x000fe20003f05270 */
[----:B------:R-:W-:-:S12]  /*faa0*/  BSSY B0, `(.L_x_7469) ;  /* 0x00001b2000007945 */ /* 0x000fd80003800000 */
[----:B------:R-:W-:Y:S05]  /*fab0*/  @!P0 BRA `(.L_x_7491) ;  /* 0x0000001800c08947 */ /* 0x000fea0003800000 */
.L_x_7532:
        /* <DEDUP_REMOVED lines=34> */
.L_x_7494:
        /* <DEDUP_REMOVED lines=8> */
.L_x_7572:
[----:B------:R-:W-:Y:S05]  /*fd60*/  BSYNC B2 ;  /* 0x0000000000027941 */ /* 0x000fea0003800000 */
.L_x_7495:
        /* <DEDUP_REMOVED lines=9> */
.L_x_7498:
[----:B------:R-:W-:Y:S05]  /*fe00*/  BSYNC B2 ;  /* 0x0000000000027941 */ /* 0x000fea0003800000 */
.L_x_7497:
        /* <DEDUP_REMOVED lines=11> */
.L_x_7499:
        /* <DEDUP_REMOVED lines=13> */
.L_x_7573:
[----:B------:R-:W-:Y:S05]  /*ff90*/  BSYNC B2 ;  /* 0x0000000000027941 */ /* 0x000fea0003800000 */
.L_x_7500:
        /* <DEDUP_REMOVED lines=11> */
.L_x_7503:
[----:B------:R-:W-:Y:S05]  /*10050*/  BSYNC B2 ;  /* 0x0000000000027941 */ /* 0x000fea0003800000 */
.L_x_7502:
        /* <DEDUP_REMOVED lines=9> */
.L_x_7504:
        /* <DEDUP_REMOVED lines=15> */
.L_x_7505:
        /* <DEDUP_REMOVED lines=15> */
.L_x_7506:
        /* <DEDUP_REMOVED lines=15> */
.L_x_7507:
        /* <DEDUP_REMOVED lines=15> */
.L_x_7508:
        /* <DEDUP_REMOVED lines=15> */
.L_x_7509:
        /* <DEDUP_REMOVED lines=15> */
.L_x_7510:
        /* <DEDUP_REMOVED lines=15> */
.L_x_7511:
        /* <DEDUP_REMOVED lines=10> */
.L_x_7493:
[----:B------:R-:W-:Y:S05]  /*10820*/  BSYNC B1 ;  /* 0x0000000000017941 */ /* 0x000fea0003800000 */
.L_x_7492:
[----:B------:R-:W2:Y:S01]  /*10830*/  LDL R2, [R1+0x8] ;  /* 0x0000080001027983 */ /* 0x000ea20000100800 */
[----:B------:R-:W-:Y:S01]  /*10840*/  VIADD R7, R7, 0x1 ;  /* 0x0000000107077836 */ /* 0x000fe20000000000 */
[----:B------:R-:W-:Y:S04]  /*10850*/  BSSY B1, `(.L_x_7512) ;  /* 0x00000d3000017945 */ /* 0x000fe80003800000 */
[----:B------:R-:W-:-:S04]  /*10860*/  ISETP.NE.AND P0, PT, R7, 0x2, PT ;  /* 0x000000020700780c */ /* 0x000fc80003f05270 */
[----:B------:R-:W-:Y:S02]  /*10870*/  SEL R3, RZ, 0x1, P0 ;  /* 0x00000001ff037807 */ /* 0x000fe40000000000 */
[----:B------:R-:W-:Y:S02]  /*10880*/  SEL R18, R7, RZ, P0 ;  /* 0x000000ff07127207 */ /* 0x000fe40000000000 */
[----:B0-----:R-:W-:-:S05]  /*10890*/  LOP3.LUT R8, R6, R3, RZ, 0x3c, !PT ;  /* 0x0000000306087212 */ /* 0x001fca00078e3cff */
[----:B------:R0:W-:Y:S01]  /*108a0*/  STL [R1], R8 ;  /* 0x0000000801007387 */ /* 0x0001e20000100800 */
[----:B--2---:R-:W-:-:S13]  /*108b0*/  ISETP.NE.AND P2, PT, R2, RZ, PT ;  /* 0x000000ff0200720c */ /* 0x004fda0003f45270 */
[----:B0-----:R-:W-:Y:S05]  /*108c0*/  @!P2 BRA `(.L_x_7513) ;  /* 0x0000000c002ca947 */ /* 0x001fea0003800000 */
        /* <DEDUP_REMOVED lines=23> */
.L_x_7514:
        /* <DEDUP_REMOVED lines=8> */
.L_x_7574:
[----:B------:R-:W-:Y:S05]  /*10ac0*/  BSYNC B2 ;  /* 0x0000000000027941 */ /* 0x000fea0003800000 */
.L_x_7515:
        /* <DEDUP_REMOVED lines=9> */
.L_x_7518:
[----:B------:R-:W-:Y:S05]  /*10b60*/  BSYNC B2 ;  /* 0x0000000000027941 */ /* 0x000fea0003800000 */
.L_x_7517:
        /* <DEDUP_REMOVED lines=11> */
.L_x_7519:
        /* <DEDUP_REMOVED lines=13> */
.L_x_7575:
[----:B------:R-:W-:Y:S05]  /*10cf0*/  BSYNC B2 ;  /* 0x0000000000027941 */ /* 0x000fea0003800000 */
.L_x_7520:
        /* <DEDUP_REMOVED lines=11> */
.L_x_7523:
[----:B------:R-:W-:Y:S05]  /*10db0*/  BSYNC B2 ;  /* 0x0000000000027941 */ /* 0x000fea0003800000 */
.L_x_7522:
        /* <DEDUP_REMOVED lines=9> */
.L_x_7524:
        /* <DEDUP_REMOVED lines=15> */
.L_x_7525:
        /* <DEDUP_REMOVED lines=15> */
.L_x_7526:
        /* <DEDUP_REMOVED lines=15> */
.L_x_7527:
        /* <DEDUP_REMOVED lines=15> */
.L_x_7528:
        /* <DEDUP_REMOVED lines=15> */
.L_x_7529:
        /* <DEDUP_REMOVED lines=15> */
.L_x_7530:
        /* <DEDUP_REMOVED lines=15> */
.L_x_7531:
        /* <DEDUP_REMOVED lines=10> */
.L_x_7513:
[----:B------:R-:W-:Y:S05]  /*11580*/  BSYNC B1 ;  /* 0x0000000000017941 */ /* 0x000fea0003800000 */
.L_x_7512:
[C---:B------:R-:W-:Y:S01]  /*11590*/  ISETP.GT.AND P0, PT, R0.reuse, 0x1, PT ;  /* 0x000000010000780c */ /* 0x040fe20003f04270 */
[----:B------:R-:W-:-:S12]  /*115a0*/  VIADD R0, R0, 0xfffffffe ;  /* 0xfffffffe00007836 */ /* 0x000fd80000000000 */
[----:B------:R-:W-:Y:S05]  /*115b0*/  @P0 BRA `(.L_x_7532) ;  /* 0xffffffe400400947 */ /* 0x000fea000383ffff */
.L_x_7491:
[----:B------:R-:W-:Y:S05]  /*115c0*/  BSYNC B0 ;  /* 0x0000000000007941 */ /* 0x000fea0003800000 */
.L_x_7469:
        /* <DEDUP_REMOVED lines=24> */
.L_x_7534:
[----:B------:R-:W-:Y:S05]  /*11750*/  BSYNC B0 ;  /* 0x0000000000007941 */ /* 0x000fea0003800000 */
.L_x_7533:
[----:B------:R-:W-:-:S07]  /*11760*/  SEL R18, R18, RZ, P0 ;  /* 0x000000ff12127207 */ /* 0x000fce0000000000 */
.L_x_7437:
[----:B------:R-:W-:Y:S05]  /*11770*/  BSYNC B7 ;  /* 0x0000000000077941 */ /* 0x000fea0003800000 */
.L_x_7435:
[----:B-12---:R-:W2:Y:S04]  /*11780*/  LDL R0, [R1+0x20] ;  /* 0x0000200001007983 */ /* 0x006ea80000100800 */
[----:B0-----:R0:W5:Y:S01]  /*11790*/  LDL R2, [R1+0x10] ;  /* 0x0000100001027983 */ /* 0x0011620000100800 */
        /* <DEDUP_REMOVED lines=12> */
.L_x_7535:
[----:B------:R-:W-:-:S03]  /*11860*/  UMOV UR4, 0xffffffff ;  /* 0xffffffff00047882 */ /* 0x000fc60000000000 */
[----:B------:R-:W-:Y:S05]  /*11870*/  BRA.DIV UR4, `(.L_x_7537) ;  /* 0x0000001204107947 */ /* 0x000fea000b800000 */
[----:B-----5:R0:W1:Y:S02]  /*11880*/  SHFL.IDX PT, R14, R2, RZ, 0x1f ;  /* 0x00001fff020e7589 */ /* 0x02006400000e0000 */
.L_x_7578:
        /* <DEDUP_REMOVED lines=8> */
.L_x_7536:
[----:B------:R-:W3:Y:S01]  /*11910*/  LDL R0, [R1+0x10] ;  /* 0x0000100001007983 */ /* 0x000ee20000100800 */
[----:B------:R-:W-:Y:S02]  /*11920*/  ULDC UR4, c[0x0][0xc38] ;  /* 0x00030e0000047ab9 */ /* 0x000fe40000000800 */
[----:B---3--:R-:W-:-:S13]  /*11930*/  ISETP.GE.AND P0, PT, R0, UR4, PT ;  /* 0x0000000400007c0c */ /* 0x008fda000bf06270 */
[----:B------:R-:W-:Y:S05]  /*11940*/  @!P0 BRA `(.L_x_7538) ;  /* 0xffffffb000708947 */ /* 0x000fea000383ffff */
.L_x_7432:
[----:B-1----:R-:W3:Y:S01]  /*11950*/  LDL.LU R0, [R1+0x18] ;  /* 0x0000180001007983 */ /* 0x002ee20000300800 */
[----:B------:R-:W-:Y:S01]  /*11960*/  BSSY B0, `(.L_x_7539) ;  /* 0x000000b000007945 */ /* 0x000fe20003800000 */
[----:B------:R-:W1:Y:S01]  /*11970*/  S2R R5, SR_CgaCtaId ;  /* 0x0000000000057919 */ /* 0x000e620000008800 */
[----:B---3--:R-:W-:-:S05]  /*11980*/  VIADD R0, R0, 0x1 ;  /* 0x0000000100007836 */ /* 0x008fca0000000000 */
[----:B0-2---:R-:W-:-:S04]  /*11990*/  LEA.HI R2, R0, R0, RZ, 0x1 ;  /* 0x0000000000027211 */ /* 0x005fc800078f08ff */
[----:B------:R-:W-:-:S05]  /*119a0*/  LOP3.LUT R3, R2, 0xfffffffe, RZ, 0xc0, !PT ;  /* 0xfffffffe02037812 */ /* 0x000fca00078ec0ff */
[----:B------:R-:W-:Y:S01]  /*119b0*/  IMAD.IADD R3, R0, 0x1, -R3 ;  /* 0x0000000100037824 */ /* 0x000fe200078e0a03 */
[----:B------:R-:W-:-:S04]  /*119c0*/  MOV R0, 0x400 ;  /* 0x0000040000007802 */ /* 0x000fc80000000f00 */
[----:B-1----:R-:W-:Y:S02]  /*119d0*/  LEA R0, R5, R0, 0x18 ;  /* 0x0000000005007211 */ /* 0x002fe400078ec0ff */
[----:B------:R-:W-:-:S04]  /*119e0*/  SHF.L.U32 R3, R3, 0x1f, RZ ;  /* 0x0000001f03037819 */ /* 0x000fc800000006ff */
[----:B------:R-:W0:Y:S02]  /*119f0*/  SYNCS.PHASECHK.TRANS64.TRYWAIT P0, [R0+URZ+0x28c20], R3 ;  /* 0x028c2003000075a7 */ /* 0x000e24000800017f */
[----:B0-----:R-:W-:Y:S05]  /*11a00*/  @!P0 BRA `(.L_x_7540) ;  /* 0x0000000c00d48947 */ /* 0x001fea0003800000 */
.L_x_7579:
[----:B------:R-:W-:Y:S05]  /*11a10*/  BSYNC B0 ;  /* 0x0000000000007941 */ /* 0x000fea0003800000 */
.L_x_7539:
[----:B------:R-:W-:-:S03]  /*11a20*/  UMOV UR4, 0xffffffff ;  /* 0xffffffff00047882 */ /* 0x000fc60000000000 */
[----:B------:R-:W-:Y:S05]  /*11a30*/  BRA.DIV UR4, `(.L_x_7541) ;  /* 0x0000000e04dc7947 */ /* 0x000fea000b800000 */
[----:B------:R-:W1:Y:S02]  /*11a40*/  S2R R2, SR_TID.X ;  /* 0x0000000000027919 */ /* 0x000e640000002100 */
[----:B-1----:R-:W-:-:S04]  /*11a50*/  SHF.R.U32.HI R2, RZ, 0x5, R2 ;  /* 0x00000005ff027819 */ /* 0x002fc80000011602 */
[----:B------:R-:W-:-:S05]  /*11a60*/  LOP3.LUT R2, R2, 0x3, RZ, 0xc0, !PT ;  /* 0x0000000302027812 */ /* 0x000fca00078ec0ff */
[----:B------:R1:W2:Y:S02]  /*11a70*/  SHFL.IDX PT, R14, R2, RZ, 0x1f ;  /* 0x00001fff020e7589 */ /* 0x0002a400000e0000 */
.L_x_7582:
[----:B--2---:R-:W-:Y:S01]  /*11a80*/  ISETP.NE.AND P0, PT, R14, RZ, PT ;  /* 0x000000ff0e00720c */ /* 0x004fe20003f05270 */
[----:B------:R-:W-:-:S12]  /*11a90*/  BSSY B0, `(.L_x_7542) ;  /* 0x0000025000007945 */ /* 0x000fd80003800000 */
[----:B------:R-:W-:Y:S05]  /*11aa0*/  @P0 BRA `(.L_x_7543) ;  /* 0x00000000008c0947 */ /* 0x000fea0003800000 */
[----:B------:R-:W-:-:S03]  /*11ab0*/  UMOV UR4, 0xffffffff ;  /* 0xffffffff00047882 */ /* 0x000fc60000000000 */
[----:B------:R-:W-:Y:S05]  /*11ac0*/  BRA.DIV UR4, `(.L_x_7544) ;  /* 0x0000000e04ec7947 */ /* 0x000fea000b800000 */
[----:B------:R-:W-:-:S13]  /*11ad0*/  ELECT P6, URZ, PT ;  /* 0x00000000003f782f */ /* 0x000fda00038c0000 */
.L_x_7585:
[----:B------:R-:W-:Y:S05]  /*11ae0*/  @!P6 BRA `(.L_x_7543) ;  /* 0x00000000007ce947 */ /* 0x000fea0003800000 */
[----:B------:R-:W-:-:S06]  /*11af0*/  ULOP3.LUT UR4, UR40, 0x2, URZ, 0xfc, !UPT ;  /* 0x0000000228047892 */ /* 0x000fcc000f8efc3f */
[----:B-1----:R-:W-:-:S05]  /*11b00*/  IMAD.U32 R2, RZ, RZ, UR4 ;  /* 0x00000004ff027e24 */ /* 0x002fca000f8e00ff */
[----:B------:R-:W-:-:S13]  /*11b10*/  ISETP.NE.AND P2, PT, R2, 0x3, PT ;  /* 0x000000030200780c */ /* 0x000fda0003f45270 */
[----:B------:R-:W-:Y:S05]  /*11b20*/  @!P2 BRA `(.L_x_7545) ;  /* 0x000000000004a947 */ /* 0x000fea0003800000 */
[----:B------:R-:W-:Y:S01]  /*11b30*/  BPT.TRAP 0x1 ;  /* 0x000000040000795c */ /* 0x000fe20000300000 */
.L_x_7545:
        /* <DEDUP_REMOVED lines=13> */
.L_x_7586:
[----:B------:R-:W1:Y:S02]  /*11c10*/  SYNCS.PHASECHK.TRANS64.TRYWAIT P0, [R3+URZ], R2 ;  /* 0x00000002030075a7 */ /* 0x000e64000800017f */
[----:B-1----:R-:W-:Y:S05]  /*11c20*/  @!P0 BRA `(.L_x_7547) ;  /* 0x0000000c00c88947 */ /* 0x002fea0003800000 */
.L_x_7587:
[----:B------:R-:W-:Y:S05]  /*11c30*/  @!P2 BRA `(.L_x_7548) ;  /* 0x000000000004a947 */ /* 0x000fea0003800000 */
[----:B------:R-:W-:Y:S01]  /*11c40*/  BPT.TRAP 0x1 ;  /* 0x000000040000795c */ /* 0x000fe20000300000 */
.L_x_7548:
[----:B-1----:R-:W-:-:S04]  /*11c50*/  VIADD R3, R0, 0x28c60 ;  /* 0x00028c6000037836 */ /* 0x002fc80000000000 */
[----:B------:R-:W-:-:S04]  /*11c60*/  IMAD R18, R18, 0x8, R3 ;  /* 0x0000000812127824 */ /* 0x000fc800078e0203 */
[----:B------:R-:W1:Y:S02]  /*11c70*/  SYNCS.PHASECHK.TRANS64.TRYWAIT P0, [R18+URZ], R5 ;  /* 0x00000005120075a7 */ /* 0x000e64000800017f */
[----:B-1----:R-:W-:Y:S05]  /*11c80*/  @!P0 BRA `(.L_x_7549) ;  /* 0x0000000c00c48947 */ /* 0x002fea0003800000 */
.L_x_7588:
[----:B------:R-:W-:-:S07]  /*11c90*/  IMAD R3, R4, 0x8, R3 ;  /* 0x0000000804037824 */ /* 0x000fce00078e0203 */
.L_x_7550:
[----:B--2---:R2:W3:Y:S02]  /*11ca0*/  SYNCS.PHASECHK.TRANS64.TRYWAIT P0, [R3+URZ], R2 ;  /* 0x00000002030075a7 */ /* 0x0044e4000800017f */
[----:B---3--:R-:W-:Y:S05]  /*11cb0*/  @!P0 NANOSLEEP.SYNCS 0x989680 ;  /* 0x009896800000895d */ /* 0x008fea0003900000 */
[----:B------:R-:W3:Y:S02]  /*11cc0*/  @!P0 SYNCS.PHASECHK.TRANS64 P0, [R3+URZ], R2 ;  /* 0x00000002030085a7 */ /* 0x000ee4000800007f */
[----:B---3--:R-:W-:Y:S05]  /*11cd0*/  @!P0 BRA `(.L_x_7550) ;  /* 0xfffffffc00f08947 */ /* 0x008fea000383ffff */
.L_x_7543:
[----:B------:R-:W-:Y:S05]  /*11ce0*/  BSYNC B0 ;  /* 0x0000000000007941 */ /* 0x000fea0003800000 */
.L_x_7542:
[----:B------:R-:W-:Y:S05]  /*11cf0*/  EXIT ;  /* 0x000000000000794d */ /* 0x000fea0003800000 */
.L_x_7384:
[----:B0-----:R-:W-:-:S04]  /*11d00*/  IMAD.U32 R3, RZ, RZ, UR21 ;  /* 0x00000015ff037e24 */ /* 0x001fc8000f8e00ff */
[----:B------:R0:W1:Y:S03]  /*11d10*/  SYNCS.PHASECHK.TRANS64.TRYWAIT P1, [R3+URZ+0x28c50], R0 ;  /* 0x028c5000030075a7 */ /* 0x000066000802017f */
[----:B-1----:R-:W-:Y:S05]  /*11d20*/  @!P1 NANOSLEEP.SYNCS 0x989680 ;  /* 0x009896800000995d */ /* 0x002fea0003900000 */
[----:B------:R-:W1:Y:S02]  /*11d30*/  @!P1 SYNCS.PHASECHK.TRANS64 P1, [R3+URZ+0x28c50], R0 ;  /* 0x028c5000030095a7 */ /* 0x000e64000802007f */
[----:B-1----:R-:W-:Y:S05]  /*11d40*/  @!P1 BRA `(.L_x_7384) ;  /* 0xfffffffc00ec9947 */ /* 0x002fea000383ffff */
[----:B------:R-:W-:Y:S05]  /*11d50*/  BRA `(.L_x_7551) ;  /* 0xfffffefc00347947 */ /* 0x000fea000383ffff */
.L_x_7389:
[----:B-1----:R-:W-:-:S04]  /*11d60*/  IMAD.U32 R3, RZ, RZ, UR21 ;  /* 0x00000015ff037e24 */ /* 0x002fc8000f8e00ff */
[----:B------:R1:W2:Y:S03]  /*11d70*/  SYNCS.PHASECHK.TRANS64.TRYWAIT P1, [R3+URZ+0x28c50], R0 ;  /* 0x028c5000030075a7 */ /* 0x0002a6000802017f */
[----:B--2---:R-:W-:Y:S05]  /*11d80*/  @!P1 NANOSLEEP.SYNCS 0x989680 ;  /* 0x009896800000995d */ /* 0x004fea0003900000 */
[----:B------:R-:W2:Y:S02]  /*11d90*/  @!P1 SYNCS.PHASECHK.TRANS64 P1, [R3+URZ+0x28c50], R0 ;  /* 0x028c5000030095a7 */ /* 0x000ea4000802007f */
[----:B--2---:R-:W-:Y:S05]  /*11da0*/  @!P1 BRA `(.L_x_7389) ;  /* 0xfffffffc00ec9947 */ /* 0x004fea000383ffff */
[----:B------:R-:W-:Y:S05]  /*11db0*/  BRA `(.L_x_7388) ;  /* 0xffffff0800307947 */ /* 0x000fea000383ffff */
.L_x_7392:
[----:B0-----:R-:W-:-:S04]  /*11dc0*/  IMAD.U32 R3, RZ, RZ, UR43 ;  /* 0x0000002bff037e24 */ /* 0x001fc8000f8e00ff */
[----:B------:R0:W1:Y:S03]  /*11dd0*/  SYNCS.PHASECHK.TRANS64.TRYWAIT P1, [R3+URZ+0x28c00], R0 ;  /* 0x028c0000030075a7 */ /* 0x000066000802017f */
[----:B-1----:R-:W-:Y:S05]  /*11de0*/  @!P1 NANOSLEEP.SYNCS 0x989680 ;  /* 0x009896800000995d */ /* 0x002fea0003900000 */
[----:B------:R-:W1:Y:S02]  /*11df0*/  @!P1 SYNCS.PHASECHK.TRANS64 P1, [R3+URZ+0x28c00], R0 ;  /* 0x028c0000030095a7 */ /* 0x000e64000802007f */
[----:B-1----:R-:W-:Y:S05]  /*11e00*/  @!P1 BRA `(.L_x_7392) ;  /* 0xfffffffc00ec9947 */ /* 0x002fea000383ffff */
[----:B------:R-:W-:Y:S05]  /*11e10*/  BRA `(.L_x_7552) ;  /* 0xffffff1800c47947 */ /* 0x000fea000383ffff */
.L_x_7396:
[----:B--2---:R2:W3:Y:S02]  /*11e20*/  SYNCS.PHASECHK.TRANS64.TRYWAIT P1, [R7+URZ+0x28c30], R8 ;  /* 0x028c3008070075a7 */ /* 0x0044e4000802017f */
[----:B---3--:R-:W-:Y:S05]  /*11e30*/  @!P1 NANOSLEEP.SYNCS 0x989680 ;  /* 0x009896800000995d */ /* 0x008fea0003900000 */
[----:B------:R-:W3:Y:S02]  /*11e40*/  @!P1 SYNCS.PHASECHK.TRANS64 P1, [R7+URZ+0x28c30], R8 ;  /* 0x028c3008070095a7 */ /* 0x000ee4000802007f */
[----:B---3--:R-:W-:Y:S05]  /*11e50*/  @!P1 BRA `(.L_x_7396) ;  /* 0xfffffffc00f09947 */ /* 0x008fea000383ffff */
[----:B------:R-:W-:Y:S05]  /*11e60*/  BRA `(.L_x_7395) ;  /* 0xffffff1800e07947 */ /* 0x000fea000383ffff */
.L_x_7400:
[----:B--2---:R2:W3:Y:S02]  /*11e70*/  SYNCS.PHASECHK.TRANS64.TRYWAIT P3, [R7+URZ+0x28c50], R8 ;  /* 0x028c5008070075a7 */ /* 0x0044e4000806017f */
[----:B---3--:R-:W-:Y:S05]  /*11e80*/  @!P3 NANOSLEEP.SYNCS 0x989680 ;  /* 0x009896800000b95d */ /* 0x008fea0003900000 */
[----:B------:R-:W3:Y:S02]  /*11e90*/  @!P3 SYNCS.PHASECHK.TRANS64 P3, [R7+URZ+0x28c50], R8 ;  /* 0x028c50080700b5a7 */ /* 0x000ee4000806007f */
[----:B---3--:R-:W-:Y:S05]  /*11ea0*/  @!P3 BRA `(.L_x_7400) ;  /* 0xfffffffc00f0b947 */ /* 0x008fea000383ffff */
[----:B------:R-:W-:Y:S05]  /*11eb0*/  BRA `(.L_x_7399) ;  /* 0xffffff3000787947 */ /* 0x000fea000383ffff */
.L_x_7405:
[----:B--2---:R-:W-:-:S04]  /*11ec0*/  IMAD.U32 R6, RZ, RZ, UR26 ;  /* 0x0000001aff067e24 */ /* 0x004fc8000f8e00ff */
[----:B------:R2:W3:Y:S03]  /*11ed0*/  SYNCS.PHASECHK.TRANS64.TRYWAIT P3, [R6+URZ+0x28c30], R7 ;  /* 0x028c3007060075a7 */ /* 0x0004e6000806017f */
[----:B---3--:R-:W-:Y:S05]  /*11ee0*/  @!P3 NANOSLEEP.SYNCS 0x989680 ;  /* 0x009896800000b95d */ /* 0x008fea0003900000 */
[----:B------:R-:W3:Y:S02]  /*11ef0*/  @!P3 SYNCS.PHASECHK.TRANS64 P3, [R6+URZ+0x28c30], R7 ;  /* 0x028c30070600b5a7 */ /* 0x000ee4000806007f */
[----:B---3--:R-:W-:Y:S05]  /*11f00*/  @!P3 BRA `(.L_x_7405) ;  /* 0xfffffffc00ecb947 */ /* 0x008fea000383ffff */
[----:B------:R-:W-:Y:S05]  /*11f10*/  BRA `(.L_x_7404) ;  /* 0xffffff3400847947 */ /* 0x000fea000383ffff */
.L_x_7409:
[----:B--2---:R2:W3:Y:S02]  /*11f20*/  SYNCS.PHASECHK.TRANS64.TRYWAIT P3, [R178+URZ+0x28c50], R7 ;  /* 0x028c5007b20075a7 */ /* 0x0044e4000806017f */
[----:B---3--:R-:W-:Y:S05]  /*11f30*/  @!P3 NANOSLEEP.SYNCS 0x989680 ;  /* 0x009896800000b95d */ /* 0x008fea0003900000 */
[----:B------:R-:W3:Y:S02]  /*11f40*/  @!P3 SYNCS.PHASECHK.TRANS64 P3, [R178+URZ+0x28c50], R7 ;  /* 0x028c5007b200b5a7 */ /* 0x000ee4000806007f */
[----:B---3--:R-:W-:Y:S05]  /*11f50*/  @!P3 BRA `(.L_x_7409) ;  /* 0xfffffffc00f0b947 */ /* 0x008fea000383ffff */
[----:B------:R-:W-:Y:S05]  /*11f60*/  BRA `(.L_x_7408) ;  /* 0xffffff5000f87947 */ /* 0x000fea000383ffff */
.L_x_7415:
[----:B---3--:R-:W-:-:S04]  /*11f70*/  IMAD.U32 R6, RZ, RZ, UR24 ;  /* 0x00000018ff067e24 */ /* 0x008fc8000f8e00ff */
[----:B------:R3:W4:Y:S03]  /*11f80*/  SYNCS.PHASECHK.TRANS64.TRYWAIT P2, [R6+URZ+0x28c30], R7 ;  /* 0x028c3007060075a7 */ /* 0x000726000804017f */
[----:B----4-:R-:W-:Y:S05]  /*11f90*/  @!P2 NANOSLEEP.SYNCS 0x989680 ;  /* 0x009896800000a95d */ /* 0x010fea0003900000 */
[----:B------:R-:W4:Y:S02]  /*11fa0*/  @!P2 SYNCS.PHASECHK.TRANS64 P2, [R6+URZ+0x28c30], R7 ;  /* 0x028c30070600a5a7 */ /* 0x000f24000804007f */
[----:B----4-:R-:W-:Y:S05]  /*11fb0*/  @!P2 BRA `(.L_x_7415) ;  /* 0xfffffffc00eca947 */ /* 0x010fea000383ffff */
[----:B------:R-:W-:Y:S05]  /*11fc0*/  BRA `(.L_x_7414) ;  /* 0xffffff5400e47947 */ /* 0x000fea000383ffff */
.L_x_7419:
[----:B--2---:R2:W3:Y:S02]  /*11fd0*/  SYNCS.PHASECHK.TRANS64.TRYWAIT P2, [R170+URZ+0x28c50], R7 ;  /* 0x028c5007aa0075a7 */ /* 0x0044e4000804017f */
[----:B---3--:R-:W-:Y:S05]  /*11fe0*/  @!P2 NANOSLEEP.SYNCS 0x989680 ;  /* 0x009896800000a95d */ /* 0x008fea0003900000 */
[----:B------:R-:W3:Y:S02]  /*11ff0*/  @!P2 SYNCS.PHASECHK.TRANS64 P2, [R170+URZ+0x28c50], R7 ;  /* 0x028c5007aa00a5a7 */ /* 0x000ee4000804007f */
[----:B---3--:R-:W-:Y:S05]  /*12000*/  @!P2 BRA `(.L_x_7419) ;  /* 0xfffffffc00f0a947 */ /* 0x008fea000383ffff */
[----:B------:R-:W-:Y:S05]  /*12010*/  BRA `(.L_x_7418) ;  /* 0xffffff7000087947 */ /* 0x000fea000383ffff */
.L_x_7443:
[----:B------:R-:W-:Y:S02]  /*12020*/  IMAD.MOV.U32 R13, RZ, RZ, R4 ;  /* 0x000000ffff0d7224 */ /* 0x000fe400078e0004 */
[----:B------:R-:W-:Y:S02]  /*12030*/  IMAD.MOV.U32 R12, RZ, RZ, RZ ;  /* 0x000000ffff0c7224 */ /* 0x000fe400078e00ff */
[----:B------:R-:W-:Y:S02]  /*12040*/  IMAD.MOV.U32 R11, RZ, RZ, 0x1f ;  /* 0x0000001fff0b7424 */ /* 0x000fe400078e00ff */
[----:B------:R-:W-:-:S07]  /*12050*/  IMAD.MOV.U32 R15, RZ, RZ, -0x1 ;  /* 0xffffffffff0f7424 */ /* 0x000fce00078e00ff */
[----:B0-----:R-:W-:Y:S05]  /*12060*/  WARPSYNC.COLLECTIVE R15, `(.L_x_7553) ;  /* 0x000000000f087348 */ /* 0x001fea0003c00000 */
[----:B------:R1:W2:Y:S02]  /*12070*/  SHFL.IDX P6, R14, R13, R12, R11 ;  /* 0x0000000c0d0e7389 */ /* 0x0002a400000c000b */
[----:B012---:R-:W-:Y:S01]  /*12080*/  ENDCOLLECTIVE ;  /* 0x000000000000791b */ /* 0x007fe20003800000 */
.L_x_7553:
[----:B------:R-:W-:Y:S05]  /*12090*/  BRA `(.L_x_7554) ;  /* 0xffffffb4005c7947 */ /* 0x000fea000383ffff */
.L_x_7445:
[----:B------:R-:W-:Y:S01]  /*120a0*/  BSSY B0, `(.L_x_7555) ;  /* 0x0000006000007945 */ /* 0x000fe20003800000 */
[----:B------:R-:W-:-:S07]  /*120b0*/  IMAD.MOV.U32 R15, RZ, RZ, -0x1 ;  /* 0xffffffffff0f7424 */ /* 0x000fce00078e00ff */
[----:B0--3--:R-:W-:Y:S05]  /*120c0*/  WARPSYNC.COLLECTIVE R15, `(.L_x_7556) ;  /* 0x000000000f0c7348 */ /* 0x009fea0003c00000 */
[----:B------:R-:W-:Y:S02]  /*120d0*/  ELECT P6, UR62, PT ;  /* 0x00000000003e782f */ /* 0x000fe400038c0000 */
[----:B------:R-:W-:Y:S01]  /*120e0*/  MOV R14, UR62 ;  /* 0x0000003e000e7c02 */ /* 0x000fe20008000f00 */
[----:B0--3--:R-:W-:Y:S10]  /*120f0*/  ENDCOLLECTIVE ;  /* 0x000000000000791b */ /* 0x009ff40003800000 */
.L_x_7556:
[----:B------:R-:W-:Y:S05]  /*12100*/  BSYNC B0 ;  /* 0x0000000000007941 */ /* 0x000fea0003800000 */
.L_x_7555:
[----:B------:R-:W-:Y:S05]  /*12110*/  BRA `(.L_x_7557) ;  /* 0xffffffb400607947 */ /* 0x000fea000383ffff */
.L_x_7447:
[----:B0-----:R0:W1:Y:S02]  /*12120*/  SYNCS.PHASECHK.TRANS64.TRYWAIT P0, [R3+URZ+0x28c40], R0 ;  /* 0x028c4000030075a7 */ /* 0x001064000800017f */
[----:B-1----:R-:W-:Y:S05]  /*12130*/  @!P0 NANOSLEEP.SYNCS 0x989680 ;  /* 0x009896800000895d */ /* 0x002fea0003900000 */
[----:B------:R-:W1:Y:S02]  /*12140*/  @!P0 SYNCS.PHASECHK.TRANS64 P0, [R3+URZ+0x28c40], R0 ;  /* 0x028c4000030085a7 */ /* 0x000e64000800007f */
[----:B-1----:R-:W-:Y:S05]  /*12150*/  @!P0 BRA `(.L_x_7447) ;  /* 0xfffffffc00f08947 */ /* 0x002fea000383ffff */
[----:B------:R-:W-:Y:S05]  /*12160*/  BRA `(.L_x_7558) ;  /* 0xffffffb400c47947 */ /* 0x000fea000383ffff */
.L_x_7451:
        /* <DEDUP_REMOVED lines=8> */
.L_x_7559:
[----:B------:R-:W-:Y:S02]  /*121f0*/  IMAD R4, R4, 0x40, R10 ;  /* 0x0000004004047824 */ /* 0x000fe400078e020a */
[----:B------:R-:W-:Y:S02]  /*12200*/  IMAD.MOV.U32 R13, RZ, RZ, R0 ;  /* 0x000000ffff0d7224 */ /* 0x000fe400078e0000 */
[----:B------:R-:W-:-:S07]  /*12210*/  IMAD.MOV.U32 R5, RZ, RZ, R14 ;  /* 0x000000ffff057224 */ /* 0x000fce00078e000e */
[----:B------:R-:W-:Y:S05]  /*12220*/  WARPSYNC.COLLECTIVE R15, `(.L_x_7560) ;  /* 0x000000000f087348 */ /* 0x000fea0003c00000 */
[----:B------:R0:W1:Y:S02]  /*12230*/  SHFL.IDX P6, R14, R13, R12, R11 ;  /* 0x0000000c0d0e7389 */ /* 0x00006400000c000b */
[----:B01----:R-:W-:Y:S01]  /*12240*/  ENDCOLLECTIVE ;  /* 0x000000000000791b */ /* 0x003fe20003800000 */
.L_x_7560:
[----:B------:R-:W-:Y:S02]  /*12250*/  ULDC UR4, c[0x0][0x288] ;  /* 0x0000a20000047ab9 */ /* 0x000fe40000000800 */
[----:B------:R-:W-:-:S05]  /*12260*/  IMAD R3, R7, UR4, RZ ;  /* 0x0000000407037c24 */ /* 0x000fca000f8e02ff */
[----:B------:R-:W-:Y:S01]  /*12270*/  ISETP.GE.AND P1, PT, R4, R3, PT ;  /* 0x000000030400720c */ /* 0x000fe20003f26270 */
[----:B------:R-:W-:Y:S02]  /*12280*/  IMAD.MOV.U32 R13, RZ, RZ, R2 ;  /* 0x000000ffff0d7224 */ /* 0x000fe400078e0002 */
[----:B------:R-:W-:Y:S02]  /*12290*/  IMAD.MOV.U32 R12, RZ, RZ, 0x1 ;  /* 0x00000001ff0c7424 */ /* 0x000fe400078e00ff */
[----:B------:R-:W-:-:S08]  /*122a0*/  IMAD.MOV.U32 R6, RZ, RZ, R14 ;  /* 0x000000ffff067224 */ /* 0x000fd000078e000e */
[----:B------:R-:W-:Y:S05]  /*122b0*/  WARPSYNC.COLLECTIVE R15, `(.L_x_7561) ;  /* 0x000000000f087348 */ /* 0x000fea0003c00000 */
[----:B------:R0:W1:Y:S02]  /*122c0*/  SHFL.IDX P6, R14, R13, R12, R11 ;  /* 0x0000000c0d0e7389 */ /* 0x00006400000c000b */
[----:B01----:R-:W-:Y:S01]  /*122d0*/  ENDCOLLECTIVE ;  /* 0x000000000000791b */ /* 0x003fe20003800000 */
.L_x_7561:
        /* <DEDUP_REMOVED lines=14> */
.L_x_7562:
[----:B------:R-:W-:Y:S02]  /*123c0*/  IMAD.MOV.U32 R13, RZ, RZ, R2 ;  /* 0x000000ffff0d7224 */ /* 0x000fe400078e0002 */
[----:B------:R-:W-:Y:S02]  /*123d0*/  IMAD.MOV.U32 R12, RZ, RZ, 0x2 ;  /* 0x00000002ff0c7424 */ /* 0x000fe400078e00ff */
[----:B------:R-:W-:-:S07]  /*123e0*/  IMAD.MOV.U32 R6, RZ, RZ, R14 ;  /* 0x000000ffff067224 */ /* 0x000fce00078e000e */
[----:B------:R-:W-:Y:S05]  /*123f0*/  WARPSYNC.COLLECTIVE R15, `(.L_x_7563) ;  /* 0x000000000f087348 */ /* 0x000fea0003c00000 */
[----:B------:R0:W1:Y:S02]  /*12400*/  SHFL.IDX P6, R14, R13, R12, R11 ;  /* 0x0000000c0d0e7389 */ /* 0x00006400000c000b */
[----:B01----:R-:W-:Y:S01]  /*12410*/  ENDCOLLECTIVE ;  /* 0x000000000000791b */ /* 0x003fe20003800000 */
.L_x_7563:
        /* <DEDUP_REMOVED lines=14> */
.L_x_7564:
[----:B------:R-:W-:Y:S02]  /*12500*/  IMAD.MOV.U32 R13, RZ, RZ, R2 ;  /* 0x000000ffff0d7224 */ /* 0x000fe400078e0002 */
[----:B------:R-:W-:Y:S02]  /*12510*/  IMAD.MOV.U32 R12, RZ, RZ, 0x3 ;  /* 0x00000003ff0c7424 */ /* 0x000fe400078e00ff */
[----:B------:R-:W-:-:S07]  /*12520*/  IMAD.MOV.U32 R6, RZ, RZ, R14 ;  /* 0x000000ffff067224 */ /* 0x000fce00078e000e */
[----:B------:R-:W-:Y:S05]  /*12530*/  WARPSYNC.COLLECTIVE R15, `(.L_x_7565) ;  /* 0x000000000f087348 */ /* 0x000fea0003c00000 */
[----:B------:R0:W1:Y:S02]  /*12540*/  SHFL.IDX P6, R14, R13, R12, R11 ;  /* 0x0000000c0d0e7389 */ /* 0x00006400000c000b */
[----:B01----:R-:W-:Y:S01]  /*12550*/  ENDCOLLECTIVE ;  /* 0x000000000000791b */ /* 0x003fe20003800000 */
.L_x_7565:
        /* <DEDUP_REMOVED lines=12> */
.L_x_7566:
[----:B------:R-:W-:Y:S01]  /*12620*/  IMAD.MOV.U32 R0, RZ, RZ, R14 ;  /* 0x000000ffff007224 */ /* 0x000fe200078e000e */
[----:B------:R-:W-:Y:S06]  /*12630*/  BRA `(.L_x_7567) ;  /* 0xffffffb800b87947 */ /* 0x000fec000383ffff */
.L_x_7454:
[----:B0-----:R0:W1:Y:S02]  /*12640*/  SYNCS.PHASECHK.TRANS64.TRYWAIT P0, [R17+URZ+0x28c20], R0 ;  /* 0x028c2000110075a7 */ /* 0x001064000800017f */
[----:B-1----:R-:W-:Y:S05]  /*12650*/  @!P0 NANOSLEEP.SYNCS 0x989680 ;  /* 0x009896800000895d */ /* 0x002fea0003900000 */
[----:B------:R-:W1:Y:S02]  /*12660*/  @!P0 SYNCS.PHASECHK.TRANS64 P0, [R17+URZ+0x28c20], R0 ;  /* 0x028c2000110085a7 */ /* 0x000e64000800007f */
[----:B-1----:R-:W-:Y:S05]  /*12670*/  @!P0 BRA `(.L_x_7454) ;  /* 0xfffffffc00f08947 */ /* 0x002fea000383ffff */
[----:B------:R-:W-:Y:S05]  /*12680*/  BRA `(.L_x_7568) ;  /* 0xffffffbc00147947 */ /* 0x000fea000383ffff */
.L_x_7458:
[----:B0-----:R0:W1:Y:S02]  /*12690*/  SYNCS.PHASECHK.TRANS64.TRYWAIT P0, [R0+URZ+0x28c60], R3 ;  /* 0x028c6003000075a7 */ /* 0x001064000800017f */
[----:B-1----:R-:W-:Y:S05]  /*126a0*/  @!P0 NANOSLEEP.SYNCS 0x989680 ;  /* 0x009896800000895d */ /* 0x002fea0003900000 */
[----:B------:R-:W1:Y:S02]  /*126b0*/  @!P0 SYNCS.PHASECHK.TRANS64 P0, [R0+URZ+0x28c60], R3 ;  /* 0x028c6003000085a7 */ /* 0x000e64000800007f */
[----:B-1----:R-:W-:Y:S05]  /*126c0*/  @!P0 BRA `(.L_x_7458) ;  /* 0xfffffffc00f08947 */ /* 0x002fea000383ffff */
[----:B------:R-:W-:Y:S05]  /*126d0*/  BRA `(.L_x_7569) ;  /* 0xffffffbc00387947 */ /* 0x000fea000383ffff */
.L_x_7475:
[----:B-1----:R1:W2:Y:S02]  /*126e0*/  SYNCS.PHASECHK.TRANS64.TRYWAIT P0, [R2+URZ+0x28c40], R4 ;  /* 0x028c4004020075a7 */ /* 0x0022a4000800017f */
[----:B--2---:R-:W-:Y:S05]  /*126f0*/  @!P0 NANOSLEEP.SYNCS 0x989680 ;  /* 0x009896800000895d */ /* 0x004fea0003900000 */
[----:B------:R-:W2:Y:S02]  /*12700*/  @!P0 SYNCS.PHASECHK.TRANS64 P0, [R2+URZ+0x28c40], R4 ;  /* 0x028c4004020085a7 */ /* 0x000ea4000800007f */
[----:B--2---:R-:W-:Y:S05]  /*12710*/  @!P0 BRA `(.L_x_7475) ;  /* 0xfffffffc00f08947 */ /* 0x004fea000383ffff */
[----:B------:R-:W-:Y:S05]  /*12720*/  BRA `(.L_x_7570) ;  /* 0xffffffc8001c7947 */ /* 0x000fea000383ffff */
.L_x_7480:
[----:B--2---:R2:W3:Y:S02]  /*12730*/  SYNCS.PHASECHK.TRANS64.TRYWAIT P0, [R2+URZ+0x28c60], R4 ;  /* 0x028c6004020075a7 */ /* 0x0044e4000800017f */
[----:B---3--:R-:W-:Y:S05]  /*12740*/  @!P0 NANOSLEEP.SYNCS 0x989680 ;  /* 0x009896800000895d */ /* 0x008fea0003900000 */
[----:B------:R-:W3:Y:S02]  /*12750*/  @!P0 SYNCS.PHASECHK.TRANS64 P0, [R2+URZ+0x28c60], R4 ;  /* 0x028c6004020085a7 */ /* 0x000ee4000800007f */
[----:B---3--:R-:W-:Y:S05]  /*12760*/  @!P0 BRA `(.L_x_7480) ;  /* 0xfffffffc00f08947 */ /* 0x008fea000383ffff */
[----:B------:R-:W-:Y:S05]  /*12770*/  BRA `(.L_x_7571) ;  /* 0xffffffc800947947 */ /* 0x000fea000383ffff */
.L_x_7496:
[----:B0-----:R0:W1:Y:S02]  /*12780*/  SYNCS.PHASECHK.TRANS64.TRYWAIT P0, [R4+URZ+0x28c40], R2 ;  /* 0x028c4002040075a7 */ /* 0x001064000800017f */
[----:B-1----:R-:W-:Y:S05]  /*12790*/  @!P0 NANOSLEEP.SYNCS 0x989680 ;  /* 0x009896800000895d */ /* 0x002fea0003900000 */
[----:B------:R-:W1:Y:S02]  /*127a0*/  @!P0 SYNCS.PHASECHK.TRANS64 P0, [R4+URZ+0x28c40], R2 ;  /* 0x028c4002040085a7 */ /* 0x000e64000800007f */
[----:B-1----:R-:W-:Y:S05]  /*127b0*/  @!P0 BRA `(.L_x_7496) ;  /* 0xfffffffc00f08947 */ /* 0x002fea000383ffff */
[----:B------:R-:W-:Y:S05]  /*127c0*/  BRA `(.L_x_7572) ;  /* 0xffffffd400647947 */ /* 0x000fea000383ffff */
.L_x_7501:
[----:B-1----:R1:W2:Y:S02]  /*127d0*/  SYNCS.PHASECHK.TRANS64.TRYWAIT P0, [R4+URZ+0x28c60], R2 ;  /* 0x028c6002040075a7 */ /* 0x0022a4000800017f */
[----:B--2---:R-:W-:Y:S05]  /*127e0*/  @!P0 NANOSLEEP.SYNCS 0x989680 ;  /* 0x009896800000895d */ /* 0x004fea0003900000 */
[----:B------:R-:W2:Y:S02]  /*127f0*/  @!P0 SYNCS.PHASECHK.TRANS64 P0, [R4+URZ+0x28c60], R2 ;  /* 0x028c6002040085a7 */ /* 0x000ea4000800007f */
[----:B--2---:R-:W-:Y:S05]  /*12800*/  @!P0 BRA `(.L_x_7501) ;  /* 0xfffffffc00f08947 */ /* 0x004fea000383ffff */
[----:B------:R-:W-:Y:S05]  /*12810*/  BRA `(.L_x_7573) ;  /* 0xffffffd400dc7947 */ /* 0x000fea000383ffff */
.L_x_7516:
[----:B0-----:R0:W1:Y:S02]  /*12820*/  SYNCS.PHASECHK.TRANS64.TRYWAIT P0, [R4+URZ+0x28c40], R2 ;  /* 0x028c4002040075a7 */ /* 0x001064000800017f */
[----:B-1----:R-:W-:Y:S05]  /*12830*/  @!P0 NANOSLEEP.SYNCS 0x989680 ;  /* 0x009896800000895d */ /* 0x002fea0003900000 */
[----:B------:R-:W1:Y:S02]  /*12840*/  @!P0 SYNCS.PHASECHK.TRANS64 P0, [R4+URZ+0x28c40], R2 ;  /* 0x028c4002040085a7 */ /* 0x000e64000800007f */
[----:B-1----:R-:W-:Y:S05]  /*12850*/  @!P0 BRA `(.L_x_7516) ;  /* 0xfffffffc00f08947 */ /* 0x002fea000383ffff */
[----:B------:R-:W-:Y:S05]  /*12860*/  BRA `(.L_x_7574) ;  /* 0xffffffe000947947 */ /* 0x000fea000383ffff */
.L_x_7521:
[----:B-1----:R1:W2:Y:S02]  /*12870*/  SYNCS.PHASECHK.TRANS64.TRYWAIT P0, [R4+URZ+0x28c60], R2 ;  /* 0x028c6002040075a7 */ /* 0x0022a4000800017f */
[----:B--2---:R-:W-:Y:S05]  /*12880*/  @!P0 NANOSLEEP.SYNCS 0x989680 ;  /* 0x009896800000895d */ /* 0x004fea0003900000 */
[----:B------:R-:W2:Y:S02]  /*12890*/  @!P0 SYNCS.PHASECHK.TRANS64 P0, [R4+URZ+0x28c60], R2 ;  /* 0x028c6002040085a7 */ /* 0x000ea4000800007f */
[----:B--2---:R-:W-:Y:S05]  /*128a0*/  @!P0 BRA `(.L_x_7521) ;  /* 0xfffffffc00f08947 */ /* 0x004fea000383ffff */
[----:B------:R-:W-:Y:S05]  /*128b0*/  BRA `(.L_x_7575) ;  /* 0xffffffe4000c7947 */ /* 0x000fea000383ffff */
.L_x_7537:
        /* <DEDUP_REMOVED lines=8> */
.L_x_7577:
[----:B------:R-:W-:Y:S05]  /*12940*/  BSYNC B0 ;  /* 0x0000000000007941 */ /* 0x000fea0003800000 */
.L_x_7576:
[----:B------:R-:W-:Y:S05]  /*12950*/  BRA `(.L_x_7578) ;  /* 0xffffffec00cc7947 */ /* 0x000fea000383ffff */
.L_x_7540:
[----:B0-----:R0:W1:Y:S02]  /*12960*/  SYNCS.PHASECHK.TRANS64.TRYWAIT P0, [R0+URZ+0x28c20], R3 ;  /* 0x028c2003000075a7 */ /* 0x001064000800017f */
[----:B-1----:R-:W-:Y:S05]  /*12970*/  @!P0 NANOSLEEP.SYNCS 0x989680 ;  /* 0x009896800000895d */ /* 0x002fea0003900000 */
[----:B------:R-:W1:Y:S02]  /*12980*/  @!P0 SYNCS.PHASECHK.TRANS64 P0, [R0+URZ+0x28c20], R3 ;  /* 0x028c2003000085a7 */ /* 0x000e64000800007f */
[----:B-1----:R-:W-:Y:S05]  /*12990*/  @!P0 BRA `(.L_x_7540) ;  /* 0xfffffffc00f08947 */ /* 0x002fea000383ffff */
[----:B------:R-:W-:Y:S05]  /*129a0*/  BRA `(.L_x_7579) ;  /* 0xfffffff000187947 */ /* 0x000fea000383ffff */
.L_x_7541:
        /* <DEDUP_REMOVED lines=11> */
.L_x_7581:
[----:B------:R-:W-:Y:S05]  /*12a60*/  BSYNC B0 ;  /* 0x0000000000007941 */ /* 0x000fea0003800000 */
.L_x_7580:
[----:B------:R-:W-:Y:S05]  /*12a70*/  BRA `(.L_x_7582) ;  /* 0xfffffff000007947 */ /* 0x000fea000383ffff */
.L_x_7544:
[----:B------:R-:W-:Y:S01]  /*12a80*/  BSSY B1, `(.L_x_7583) ;  /* 0x0000006000017945 */ /* 0x000fe20003800000 */
[----:B------:R-:W-:-:S07]  /*12a90*/  IMAD.MOV.U32 R15, RZ, RZ, -0x1 ;  /* 0xffffffffff0f7424 */ /* 0x000fce00078e00ff */
[----:B01----:R-:W-:Y:S05]  /*12aa0*/  WARPSYNC.COLLECTIVE R15, `(.L_x_7584) ;  /* 0x000000000f0c7348 */ /* 0x003fea0003c00000 */
[----:B------:R-:W-:Y:S02]  /*12ab0*/  ELECT P6, UR62, PT ;  /* 0x00000000003e782f */ /* 0x000fe400038c0000 */
[----:B------:R-:W-:Y:S01]  /*12ac0*/  MOV R14, UR62 ;  /* 0x0000003e000e7c02 */ /* 0x000fe20008000f00 */
[----:B01----:R-:W-:Y:S10]  /*12ad0*/  ENDCOLLECTIVE ;  /* 0x000000000000791b */ /* 0x003ff40003800000 */
.L_x_7584:
[----:B------:R-:W-:Y:S05]  /*12ae0*/  BSYNC B1 ;  /* 0x0000000000017941 */ /* 0x000fea0003800000 */
.L_x_7583:
[----:B------:R-:W-:Y:S05]  /*12af0*/  BRA `(.L_x_7585) ;  /* 0xffffffec00f87947 */ /* 0x000fea000383ffff */
.L_x_7546:
[----:B0-----:R0:W1:Y:S02]  /*12b00*/  SYNCS.PHASECHK.TRANS64.TRYWAIT P0, [R6+URZ], R5 ;  /* 0x00000005060075a7 */ /* 0x001064000800017f */
[----:B-1----:R-:W-:Y:S05]  /*12b10*/  @!P0 NANOSLEEP.SYNCS 0x989680 ;  /* 0x009896800000895d */ /* 0x002fea0003900000 */
[----:B------:R-:W1:Y:S02]  /*12b20*/  @!P0 SYNCS.PHASECHK.TRANS64 P0, [R6+URZ], R5 ;  /* 0x00000005060085a7 */ /* 0x000e64000800007f */
[----:B-1----:R-:W-:Y:S05]  /*12b30*/  @!P0 BRA `(.L_x_7546) ;  /* 0xfffffffc00f08947 */ /* 0x002fea000383ffff */
[----:B------:R-:W-:Y:S05]  /*12b40*/  BRA `(.L_x_7586) ;  /* 0xfffffff000307947 */ /* 0x000fea000383ffff */
.L_x_7547:
[----:B-1----:R1:W2:Y:S02]  /*12b50*/  SYNCS.PHASECHK.TRANS64.TRYWAIT P0, [R3+URZ], R2 ;  /* 0x00000002030075a7 */ /* 0x0022a4000800017f */
[----:B--2---:R-:W-:Y:S05]  /*12b60*/  @!P0 NANOSLEEP.SYNCS 0x989680 ;  /* 0x009896800000895d */ /* 0x004fea0003900000 */
[----:B------:R-:W2:Y:S02]  /*12b70*/  @!P0 SYNCS.PHASECHK.TRANS64 P0, [R3+URZ], R2 ;  /* 0x00000002030085a7 */ /* 0x000ea4000800007f */
[----:B--2---:R-:W-:Y:S05]  /*12b80*/  @!P0 BRA `(.L_x_7547) ;  /* 0xfffffffc00f08947 */ /* 0x004fea000383ffff */
[----:B------:R-:W-:Y:S05]  /*12b90*/  BRA `(.L_x_7587) ;  /* 0xfffffff000247947 */ /* 0x000fea000383ffff */
.L_x_7549:
[----:B-1----:R1:W2:Y:S02]  /*12ba0*/  SYNCS.PHASECHK.TRANS64.TRYWAIT P0, [R18+URZ], R5 ;  /* 0x00000005120075a7 */ /* 0x0022a4000800017f */
[----:B--2---:R-:W-:Y:S05]  /*12bb0*/  @!P0 NANOSLEEP.SYNCS 0x989680 ;  /* 0x009896800000895d */ /* 0x004fea0003900000 */
[----:B------:R-:W2:Y:S02]  /*12bc0*/  @!P0 SYNCS.PHASECHK.TRANS64 P0, [R18+URZ], R5 ;  /* 0x00000005120085a7 */ /* 0x000ea4000800007f */
[----:B--2---:R-:W-:Y:S05]  /*12bd0*/  @!P0 BRA `(.L_x_7549) ;  /* 0xfffffffc00f08947 */ /* 0x004fea000383ffff */
[----:B------:R-:W-:Y:S05]  /*12be0*/  BRA `(.L_x_7588) ;  /* 0xfffffff000287947 */ /* 0x000fea000383ffff */
.L_x_7589:
        /* <DEDUP_REMOVED lines=9> */
.L_x_15299:


//--------------------- .text._ZN7cutlass13device_kernelIN5flash11enable_sm90INS1_16FlashAttnFwdSm90INS1_25CollectiveMainloopFwdSm90ILi2EN4cute5tupleIJNS5_1CILi1EEES8_S8_EEENS6_IJNS7_ILi64EEESA_SA_EEELi512ENS_10bfloat16_tEfNS_4arch4Sm90ELb1ELb0ELb1ELb0ELb0ELb0ELb1ELb0ELb0ELb1ELb0ELb0EEENS1_21CollectiveEpilogueFwdINS6_IJSA_NS7_ILi512EEESA_EEES9_SC_SE_Li256ELb0ELb1ELb0ELb0EEENS1_30DynamicPersistentTileSchedulerILi256ELi128ELb0ELb1ELb1EEEEEEEEEvNT_6ParamsE --------------------------
	.section	.text._ZN7cutlass13device_kernelIN5flash11enable_sm90INS1_16FlashAttnFwdSm90INS1_25CollectiveMainloopFwdSm90ILi2EN4cute5tupleIJNS5_1CILi1EEES8_S8_EEENS6_IJNS7_ILi64EEESA_SA_EEELi512ENS_10bfloat16_tEfNS_4arch4Sm90ELb1ELb0ELb1ELb0ELb0ELb0ELb1ELb0ELb0ELb1ELb0ELb0EEENS1_21CollectiveEpilogueFwdINS6_IJSA_NS7_ILi512EEESA_EEES9_SC_SE_Li256ELb0ELb1ELb0ELb0EEENS1_30DynamicPersistentTileSchedulerILi256ELi128ELb0ELb1ELb1EEEEEEEEEvNT_6ParamsE,"ax",@progbits
	.align	128
.text._ZN7cutlass13device_kernelIN5flash11enable_sm90INS1_16FlashAttnFwdSm90INS1_25CollectiveMainloopFwdSm90ILi2EN4cute5tupleIJNS5_1CILi1EEES8_S8_EEENS6_IJNS7_ILi64EEESA_SA_EEELi512ENS_10bfloat16_tEfNS_4arch4Sm90ELb1ELb0ELb1ELb0ELb0ELb0ELb1ELb0ELb0ELb1ELb0ELb0EEENS1_21CollectiveEpilogueFwdINS6_IJSA_NS7_ILi512EEESA_EEES9_SC_SE_Li256ELb0ELb1ELb0ELb0EEENS1_30DynamicPersistentTileSchedulerILi256ELi128ELb0ELb1ELb1EEEEEEEEEvNT_6ParamsE:
        .type           _ZN7cutlass13device_kernelIN5flash11enable_sm90INS1_16FlashAttnFwdSm90INS1_25CollectiveMainloopFwdSm90ILi2EN4cute5tupleIJNS5_1CILi1EEES8_S8_EEENS6_IJNS7_ILi64EEESA_SA_EEELi512ENS_10bfloat16_tEfNS_4arch4Sm90ELb1ELb0ELb1ELb0ELb0ELb0ELb1ELb0ELb0ELb1ELb0ELb0EEENS1_21CollectiveEpilogueFwdINS6_IJSA_NS7_ILi512EEESA_EEES9_SC_SE_Li256ELb0ELb1ELb0ELb0EEENS1_30DynamicPersistentTileSchedulerILi256ELi128ELb0ELb1ELb1EEEEEEEEEvNT_6ParamsE,@function
        .size           _ZN7cutlass13device_kernelIN5flash11enable_sm90INS1_16FlashAttnFwdSm90INS1_25CollectiveMainloopFwdSm90ILi2EN4cute5tupleIJNS5_1CILi1EEES8_S8_EEENS6_IJNS7_ILi64EEESA_SA_EEELi512ENS_10bfloat16_tEfNS_4arch4Sm90ELb1ELb0ELb1ELb0ELb0ELb0ELb1ELb0ELb0ELb1ELb0ELb0EEENS1_21CollectiveEpilogueFwdINS6_IJSA_NS7_ILi512EEESA_EEES9_SC_SE_Li256ELb0ELb1ELb0ELb0EEENS1_30DynamicPersistentTileSchedulerILi256ELi128ELb0ELb1ELb1EEEEEEEEEvNT_6ParamsE,(.L_x_15300 - _ZN7cutlass13device_kernelIN5flash11enable_sm90INS1_16FlashAttnFwdSm90INS1_25CollectiveMainloopFwdSm90ILi2EN4cute5tupleIJNS5_1CILi1EEES8_S8_EEENS6_IJNS7_ILi64EEESA_SA_EEELi512ENS_10bfloat16_tEfNS_4arch4Sm90ELb1ELb0ELb1ELb0ELb0ELb0ELb1ELb0ELb0ELb1ELb0ELb0EEENS1_21CollectiveEpilogueFwdINS6_IJSA_NS7_ILi512EEESA_EEES9_SC_SE_Li256ELb0ELb1ELb0ELb0EEENS1_30DynamicPersistentTileSchedulerILi256ELi128ELb0ELb1ELb1EEEEEEEEEvNT_6ParamsE)
        .other          _ZN7cutlass13device_kernelIN5flash11enable_sm90INS1_16FlashAttnFwdSm90INS1_25CollectiveMainloopFwdSm90ILi2EN4cute5tupleIJNS5_1CILi1EEES8_S8_EEENS6_IJNS7_ILi64EEESA_SA_EEELi512ENS_10bfloat16_tEfNS_4arch4Sm90ELb1ELb0ELb1ELb0ELb0ELb0ELb1ELb0ELb0ELb1ELb0ELb0EEENS1_21CollectiveEpilogueFwdINS6_IJSA_NS7_ILi512EEESA_EEES9_SC_SE_Li256ELb0ELb1ELb0ELb0EEENS1_30DynamicPersistentTileSchedulerILi256ELi128ELb0ELb1ELb1EEEEEEEEEvNT_6ParamsE,@"STO_CUDA_ENTRY STV_DEFAULT"
_ZN7cutlass13device_kernelIN5flash11enable_sm90INS1_16FlashAttnFwdSm90INS1_25CollectiveMainloopFwdSm90ILi2EN4cute5tupleIJNS5_1CILi1EEES8_S8_EEENS6_IJNS7_ILi64EEESA_SA_EEELi512ENS_10bfloat16_tEfNS_4arch4Sm90ELb1ELb0ELb1ELb0ELb0ELb0ELb1ELb0ELb0ELb1ELb0ELb0EEENS1_21CollectiveEpilogueFwdINS6_IJSA_NS7_ILi512EEESA_EEES9_SC_SE_Li256ELb0ELb1ELb0ELb0EEENS1_30DynamicPersistentTileSchedulerILi256ELi128ELb0ELb1ELb1EEEEEEEEEvNT_6ParamsE:
        /* <DEDUP_REMOVED lines=18> */
.L_x_7591:
[----:B------:R-:W-:Y:S05]  /*0120*/  BSYNC B0 ;  /* 0x0000000000007941 */ /* 0x000fea0003800000 */
.L_x_7590:
        /* <DEDUP_REMOVED lines=39> */
.L_x_7592:
        /* <DEDUP_REMOVED lines=22> */
.L_x_7593:
        /* <DEDUP_REMOVED lines=18> */
.L_x_7594:
        /* <DEDUP_REMOVED lines=22> */
.L_x_7595:
        /* <DEDUP_REMOVED lines=22> */
.L_x_7596:
[----:B------:R-:W-:Y:S01]  /*08e0*/  PLOP3.LUT P0, PT, PT, PT, UP0, 0x80, 0x0 ;  /* 0x000000000000781c */ /* 0x000fe20003f0f008 */
[----:B------:R-:W-:Y:S01]  /*08f0*/  UMOV UR40, 0x1 ;  /* 0x0000000100287882 */ /* 0x000fe20000000000 */
[----:B------:R-:W-:Y:S01]  /*0900*/  NOP ;  /* 0x0000000000007918 */ /* 0x000fe20000000000 */
[----:B------:R-:W-:Y:S01]  /*0910*/  USEL UR40, UR40, 0x2, !UP0 ;  /* 0x0000000228287887 */ /* 0x000fe2000c000000 */
[----:B------:R-:W-:Y:S01]  /*0920*/  ULDC.64 UR44, c[0x0][0x208] ;  /* 0x00008200002c7ab9 */ /* 0x000fe20000000a00 */
[----:B0123--:R-:W-:Y:S08]  /*0930*/  BAR.SYNC.DEFER_BLOCKING 0x0 ;  /* 0x0000000000007b1d */ /* 0x00fff00000010000 */
[----:B------:R-:W-:Y:S05]  /*0940*/  @!P0 BRA `(.L_x_7597) ;  /* 0x000000fc001c8947 */ /* 0x000fea0003800000 */
.L_x_7598:
        /* <DEDUP_REMOVED lines=21> */
[----:B------:R-:W-:Y:S01]  /*0aa0*/  IMAD.MOV.U32 R16, RZ, RZ, RZ ;  /* 0x000000ffff107224 */ /* 0x000fe200078e00ff */
[----:B------:R-:W-:Y:S02]  /*0ab0*/  UMOV UR36, URZ ;  /* 0x0000003f00247c82 */ /* 0x000fe40008000000 */
[CC--:B------:R-:W-:Y:S02]  /*0ac0*/  LEA.HI R0, R3.reuse, R220.reuse, RZ, 0x4 ;  /* 0x000000dc03007211 */ /* 0x0c0fe400078f20ff */
[----:B------:R-:W-:-:S02]  /*0ad0*/  LEA.HI R4, R3, R220, RZ, 0x5 ;  /* 0x000000dc03047211 */ /* 0x000fc400078f28ff */
[----:B------:R-:W-:Y:S02]  /*0ae0*/  SHF.R.S32.HI R7, RZ, 0x4, R0 ;  /* 0x00000004ff077819 */ /* 0x000fe40000011400 */
[C---:B------:R-:W-:Y:S02]  /*0af0*/  LOP3.LUT R9, R0.reuse, 0xfffffff0, RZ, 0xc0, !PT ;  /* 0xfffffff000097812 */ /* 0x040fe400078ec0ff */
[----:B------:R-:W-:Y:S02]  /*0b00*/  LEA.HI R2, R0, R7, RZ, 0x1 ;  /* 0x0000000700027211 */ /* 0x000fe400078f08ff */
[----:B------:R-:W-:Y:S01]  /*0b10*/  SHF.R.S32.HI R11, RZ, 0x5, R4 ;  /* 0x00000005ff0b7819 */ /* 0x000fe20000011404 */
[----:B------:R-:W-:Y:S01]  /*0b20*/  IMAD.IADD R9, R220, 0x1, -R9 ;  /* 0x00000001dc097824 */ /* 0x000fe200078e0a09 */
[----:B------:R-:W-:Y:S02]  /*0b30*/  LOP3.LUT R2, R2, 0x1ffffffe, RZ, 0xc0, !PT ;  /* 0x1ffffffe02027812 */ /* 0x000fe400078ec0ff */
[----:B------:R-:W-:-:S02]  /*0b40*/  LEA.HI R5, R3, R220, RZ, 0x7 ;  /* 0x000000dc03057211 */ /* 0x000fc400078f38ff */
[----:B------:R-:W-:Y:S01]  /*0b50*/  SHF.R.S32.HI R4, RZ, 0x1f, R4 ;  /* 0x0000001fff047819 */ /* 0x000fe20000011404 */
[----:B------:R-:W-:Y:S01]  /*0b60*/  IMAD.IADD R10, R7, 0x1, -R2 ;  /* 0x00000001070a7824 */ /* 0x000fe200078e0a02 */
[----:B------:R-:W-:Y:S01]  /*0b70*/  LEA.HI R2, R3, R220, RZ, 0x2 ;  /* 0x000000dc03027211 */ /* 0x000fe200078f10ff */
[----:B0-----:R-:W-:Y:S01]  /*0b80*/  ULEA UR5, UR6, UR5, 0x18 ;  /* 0x0000000506057291 */ /* 0x001fe2000f8ec03f */
[----:B------:R-:W-:Y:S02]  /*0b90*/  LOP3.LUT R7, R5, 0xffffff80, RZ, 0xc0, !PT ;  /* 0xffffff8005077812 */ /* 0x000fe400078ec0ff */
[----:B------:R-:W-:Y:S02]  /*0ba0*/  LOP3.LUT R13, R2, 0xfffffffc, RZ, 0xc0, !PT ;  /* 0xfffffffc020d7812 */ /* 0x000fe400078ec0ff */
[----:B------:R-:W-:Y:S01]  /*0bb0*/  LEA.HI R4, R4, R11, RZ, 0x2 ;  /* 0x0000000b04047211 */ /* 0x000fe200078f10ff */
[C---:B------:R-:W-:Y:S01]  /*0bc0*/  IMAD.IADD R7, R220.reuse, 0x1, -R7 ;  /* 0x00000001dc077824 */ /* 0x040fe200078e0a07 */
[----:B------:R-:W-:Y:S01]  /*0bd0*/  SHF.R.S32.HI R0, RZ, 0x1f, R9 ;  /* 0x0000001fff007819 */ /* 0x000fe20000011409 */
[----:B------:R-:W-:Y:S01]  /*0be0*/  IMAD.IADD R13, R220, 0x1, -R13 ;  /* 0x00000001dc0d7824 */ /* 0x000fe200078e0a0d */
[----:B------:R-:W-:Y:S01]  /*0bf0*/  SHF.R.S32.HI R216, RZ, 0x7, R5 ;  /* 0x00000007ffd87819 */ /* 0x000fe20000011405 */
[----:B------:R-:W-:Y:S01]  /*0c00*/  IMAD.U32 R17, RZ, RZ, UR5 ;  /* 0x00000005ff117e24 */ /* 0x000fe2000f8e00ff */
[----:B------:R-:W-:-:S02]  /*0c10*/  LOP3.LUT R4, R4, 0x3ffffc, RZ, 0xc0, !PT ;  /* 0x003ffffc04047812 */ /* 0x000fc400078ec0ff */
[----:B------:R-:W-:Y:S01]  /*0c20*/  LEA.HI R8, R13, R13, RZ, 0x1 ;  /* 0x0000000d0d087211 */ /* 0x000fe200078f08ff */
[----:B------:R-:W-:Y:S01]  /*0c30*/  IMAD R15, R216, 0x100, R9 ;  /* 0x00000100d80f7824 */ /* 0x000fe200078e0209 */
[----:B------:R-:W-:Y:S01]  /*0c40*/  LEA.HI R6, R0, R9, RZ, 0x3 ;  /* 0x0000000900067211 */ /* 0x000fe200078f18ff */
[----:B------:R-:W-:Y:S01]  /*0c50*/  IMAD.IADD R2, R11, 0x1, -R4 ;  /* 0x000000010b027824 */ /* 0x000fe200078e0a04 */
[----:B------:R-:W-:Y:S02]  /*0c60*/  SHF.R.S32.HI R0, RZ, 0x1f, R7 ;  /* 0x0000001fff007819 */ /* 0x000fe40000011407 */
[----:B------:R-:W-:Y:S01]  /*0c70*/  LOP3.LUT R8, R8, 0x1ffffffe, RZ, 0xc0, !PT ;  /* 0x1ffffffe08087812 */ /* 0x000fe200078ec0ff */
[----:B------:R-:W-:Y:S01]  /*0c80*/  IMAD R14, R2, 0x10, R15 ;  /* 0x00000010020e7824 */ /* 0x000fe200078e020f */
[C---:B------:R-:W-:Y:S01]  /*0c90*/  LOP3.LUT R4, R6.reuse, 0xfffffff8, RZ, 0xc0, !PT ;  /* 0xfffffff806047812 */ /* 0x040fe200078ec0ff */
[----:B------:R-:W-:Y:S01]  /*0ca0*/  IMAD.SHL.U32 R6, R6, 0x40, RZ ;  /* 0x0000004006067824 */ /* 0x000fe200078e00ff */
[----:B------:R-:W-:Y:S01]  /*0cb0*/  LEA.HI R2, R0, R7, RZ, 0x2 ;  /* 0x0000000700027211 */ /* 0x000fe200078f10ff */
[----:B------:R-:W-:Y:S01]  /*0cc0*/  IMAD.IADD R13, R13, 0x1, -R8 ;  /* 0x000000010d0d7824 */ /* 0x000fe200078e0a08 */
[----:B------:R-:W-:Y:S01]  /*0cd0*/  LEA.HI R3, R3, R220, RZ, 0x3 ;  /* 0x000000dc03037211 */ /* 0x000fe200078f18ff */
[----:B------:R-:W-:Y:S01]  /*0ce0*/  IMAD.IADD R8, R9, 0x1, -R4 ;  /* 0x0000000109087824 */ /* 0x000fe200078e0a04 */
[----:B------:R-:W-:-:S02]  /*0cf0*/  LOP3.LUT R12, R2, 0x7ffffffc, RZ, 0xc0, !PT ;  /* 0x7ffffffc020c7812 */ /* 0x000fc400078ec0ff */
[----:B------:R-:W-:Y:S02]  /*0d00*/  LEA.HI R4, R0, R7, RZ, 0x5 ;  /* 0x0000000700047211 */ /* 0x000fe400078f28ff */
[----:B------:R-:W-:Y:S01]  /*0d10*/  SHF.R.S32.HI R0, RZ, 0x2, R2 ;  /* 0x00000002ff007819 */ /* 0x000fe20000011402 */
[----:B------:R-:W-:Y:S01]  /*0d20*/  IMAD.IADD R12, R7, 0x1, -R12 ;  /* 0x00000001070c7824 */ /* 0x000fe200078e0a0c */
[----:B------:R-:W-:Y:S01]  /*0d30*/  SHF.R.S32.HI R9, RZ, 0x1f, R2 ;  /* 0x0000001fff097819 */ /* 0x000fe20000011402 */
[----:B------:R-:W-:Y:S01]  /*0d40*/  IMAD.SHL.U32 R2, R8, 0x40, RZ ;  /* 0x0000004008027824 */ /* 0x000fe200078e00ff */
[----:B------:R-:W-:Y:S01]  /*0d50*/  LOP3.LUT R6, R6, 0x7ffffe00, RZ, 0xc0, !PT ;  /* 0x7ffffe0006067812 */ /* 0x000fe200078ec0ff */
[----:B------:R-:W-:Y:S01]  /*0d60*/  IMAD.SHL.U32 R7, R10, 0x8, RZ ;  /* 0x000000080a077824 */ /* 0x000fe200078e00ff */
[----:B------:R-:W-:Y:S01]  /*0d70*/  LEA.HI R9, R9, R0, RZ, 0x3 ;  /* 0x0000000009097211 */ /* 0x000fe200078f18ff */
[----:B------:R-:W-:Y:S01]  /*0d80*/  IMAD.SHL.U32 R18, R12, 0x2, RZ ;  /* 0x000000020c127824 */ /* 0x000fe200078e00ff */
[----:B------:R-:W-:Y:S01]  /*0d90*/  LOP3.LUT R2, R2, 0x1c0, RZ, 0xc0, !PT ;  /* 0x000001c002027812 */ /* 0x000fe200078ec0ff */
[--C-:B------:R-:W-:Y:S01]  /*0da0*/  IMAD.U32 R219, R14, 0x40, R7.reuse ;  /* 0x000000400edb7824 */ /* 0x100fe200078e0007 */
[----:B------:R-:W-:Y:S01]  /*0db0*/  R2P PR, R8, 0x6 ;  /* 0x0000000608007804 */ /* 0x000fe20000000000 */
[----:B------:R-:W-:Y:S01]  /*0dc0*/  IMAD R6, R11, 0x400, R6 ;  /* 0x000004000b067824 */ /* 0x000fe200078e0206 */
[----:B------:R-:W-:-:S02]  /*0dd0*/  LOP3.LUT R7, R2, 0x8, R7, 0xf8, !PT ;  /* 0x0000000802077812 */ /* 0x000fc400078ef807 */
[----:B------:R-:W-:Y:S02]  /*0de0*/  SHF.R.U32.HI R2, RZ, 0x3, R2 ;  /* 0x00000003ff027819 */ /* 0x000fe40000011602 */
[----:B------:R-:W-:Y:S02]  /*0df0*/  LOP3.LUT R9, R9, 0xfffffff8, RZ, 0xc0, !PT ;  /* 0xfffffff809097812 */ /* 0x000fe400078ec0ff */
[----:B------:R-:W-:Y:S01]  /*0e00*/  LOP3.LUT R7, R7, R2, RZ, 0x3c, !PT ;  /* 0x0000000207077212 */ /* 0x000fe200078e3cff */
[----:B------:R-:W-:Y:S01]  /*0e10*/  IMAD.MOV.U32 R2, RZ, RZ, RZ ;  /* 0x000000ffff027224 */ /* 0x000fe200078e00ff */
[----:B------:R-:W-:Y:S01]  /*0e20*/  LEA.HI R5, R5, R216, RZ, 0x1 ;  /* 0x000000d805057211 */ /* 0x000fe200078f08ff */
[----:B------:R-:W-:Y:S01]  /*0e30*/  IMAD.IADD R9, R0, 0x1, -R9 ;  /* 0x0000000100097824 */ /* 0x000fe200078e0a09 */
[----:B------:R-:W-:Y:S01]  /*0e40*/  SHF.R.S32.HI R4, RZ, 0x5, R4 ;  /* 0x00000005ff047819 */ /* 0x000fe20000011404 */
[----:B------:R-:W-:Y:S01]  /*0e50*/  IMAD.IADD R6, R6, 0x1, R7 ;  /* 0x0000000106067824 */ /* 0x000fe200078e0207 */
[----:B------:R-:W-:-:S02]  /*0e60*/  LOP3.LUT R7, R3, 0xfffffff8, RZ, 0xc0, !PT ;  /* 0xfffffff803077812 */ /* 0x000fc400078ec0ff */
[----:B------:R-:W-:Y:S01]  /*0e70*/  LOP3.LUT R5, R5, 0xfffffe, RZ, 0xc0, !PT ;  /* 0x00fffffe05057812 */ /* 0x000fe200078ec0ff */
[----:B------:R-:W-:Y:S01]  /*0e80*/  IMAD R185, R6, 0x2, R17 ;  /* 0x0000000206b97824 */ /* 0x000fe200078e0211 */
[----:B------:R-:W-:Y:S01]  /*0e90*/  SEL R187, R187, 0xffffffe0, !P1 ;  /* 0xffffffe0bbbb7807 */ /* 0x000fe20004800000 */
[----:B------:R-:W-:Y:S01]  /*0ea0*/  IMAD.IADD R214, R220, 0x1, -R7 ;  /* 0x00000001dcd67824 */ /* 0x000fe200078e0a07 */
[----:B------:R-:W-:Y:S01]  /*0eb0*/  SHF.R.S32.HI R215, RZ, 0x3, R3 ;  /* 0x00000003ffd77819 */ /* 0x000fe20000011403 */
[C---:B------:R-:W-:Y:S02]  /*0ec0*/  VIADD R189, R185.reuse, 0x36400 ;  /* 0x00036400b9bd7836 */ /* 0x040fe40000000000 */
[----:B------:R-:W-:Y:S02]  /*0ed0*/  IMAD.SHL.U32 R23, R214, 0x8, RZ ;  /* 0x00000008d6177824 */ /* 0x000fe400078e00ff */
[----:B------:R-:W-:Y:S02]  /*0ee0*/  VIADD R186, R185, 0x36440 ;  /* 0x00036440b9ba7836 */ /* 0x000fe40000000000 */
        /* <DEDUP_REMOVED lines=21> */
.L_x_7646:
        /* <DEDUP_REMOVED lines=21> */
.L_x_7599:
[----:B------:R-:W-:Y:S01]  /*1190*/  ULDC UR7, c[0x0][0xd54] ;  /* 0x0003550000077ab9 */ /* 0x000fe20000000800 */
[----:B------:R-:W-:Y:S01]  /*11a0*/  UMOV UR6, UR9 ;  /* 0x0000000900067c82 */ /* 0x000fe20008000000 */
[----:B------:R-:W-:-:S11]  /*11b0*/  UISETP.NE.AND UP0, UPT, UR7, 0x1, UPT ;  /* 0x000000010700788c */ /* 0x000fd6000bf05270 */
[----:B------:R-:W-:Y:S02]  /*11c0*/  @UP0 ULDC.64 UR10, c[0x0][0xd58] ;  /* 0x00035600000a0ab9 */ /* 0x000fe40000000a00 */
[----:B------:R-:W-:-:S04]  /*11d0*/  UIMAD.WIDE.U32 UR4, UR9, UR10, URZ ;  /* 0x0000000a090472a5 */ /* 0x000fc8000f8e003f */
[----:B------:R-:W-:-:S04]  /*11e0*/  @UP0 USHF.R.U32.HI UR6, URZ, UR11, UR5 ;  /* 0x0000000b3f060299 */ /* 0x000fc80008011605 */
[----:B------:R-:W-:-:S12]  /*11f0*/  UIMAD UR4, UR6, UR7, URZ ;  /* 0x00000007060472a4 */ /* 0x000fd8000f8e023f */
.L_x_7600:
[----:B------:R-:W0:Y:S01]  /*1200*/  LDC.64 R4, c[0x0][0x418] ;  /* 0x00010600ff047b82 */ /* 0x000e220000000a00 */
[----:B------:R-:W-:Y:S01]  /*1210*/  ULDC UR42, c[0x0][0xd48] ;  /* 0x00035200002a7ab9 */ /* 0x000fe20000000800 */
[----:B------:R-:W-:Y:S02]  /*1220*/  UIADD3 UR4, UR9, -UR4, URZ ;  /* 0x8000000409047290 */ /* 0x000fe4000fffe03f */
[----:B------:R-:W-:Y:S01]  /*1230*/  UISETP.NE.AND UP0, UPT, UR42, 0x1, UPT ;  /* 0x000000012a00788c */ /* 0x000fe2000bf05270 */
[----:B------:R-:W-:Y:S01]  /*1240*/  ULDC UR5, c[0x0][0xd54] ;  /* 0x0003550000057ab9 */ /* 0x000fe20000000800 */
[----:B------:R-:W-:Y:S02]  /*1250*/  UISETP.NE.AND UP1, UPT, UR37, 0x1, UPT ;  /* 0x000000012500788c */ /* 0x000fe4000bf25270 */
[----:B------:R-:W1:Y:S01]  /*1260*/  LDC R188, c[0x0][0x424] ;  /* 0x00010900ffbc7b82 */ /* 0x000e620000000800 */
[----:B------:R-:W-:Y:S02]  /*1270*/  UIMAD UR8, UR8, UR5, UR4 ;  /* 0x00000005080872a4 */ /* 0x000fe4000f8e0204 */
[----:B------:R-:W-:Y:S01]  /*1280*/  ULOP3.LUT UR6, URZ, UR6, URZ, 0x33, !UPT ;  /* 0x000000063f067292 */ /* 0x000fe2000f8e333f */
[----:B------:R-:W-:-:S03]  /*1290*/  ULDC UR7, c[0x0][0xd3c] ;  /* 0x00034f0000077ab9 */ /* 0x000fc60000000800 */
[----:B------:R-:W-:Y:S01]  /*12a0*/  @UP0 ULDC UR4, c[0x0][0xd4c] ;  /* 0x0003530000040ab9 */ /* 0x000fe20000000800 */
[----:B------:R-:W2:Y:S01]  /*12b0*/  LDC R7, c[0x0][0x2f0] ;  /* 0x0000bc00ff077b82 */ /* 0x000ea20000000800 */
[----:B------:R-:W-:Y:S01]  /*12c0*/  UIMAD.WIDE.U32 UR4, UR8, UR4, URZ ;  /* 0x00000004080472a5 */ /* 0x000fe2000f8e003f */
[----:B------:R-:W-:Y:S01]  /*12d0*/  @UP0 ULDC UR9, c[0x0][0xd50] ;  /* 0x0003540000090ab9 */ /* 0x000fe20000000800 */
[----:B------:R-:W-:Y:S02]  /*12e0*/  UMOV UR39, UR8 ;  /* 0x0000000800277c82 */ /* 0x000fe40008000000 */
[----:B------:R-:W-:Y:S02]  /*12f0*/  @UP0 USHF.R.U32.HI UR39, URZ, UR9, UR5 ;  /* 0x000000093f270299 */ /* 0x000fe40008011605 */
[----:B------:R-:W-:Y:S01]  /*1300*/  UIADD3 UR6, UR6, UR7, URZ ;  /* 0x0000000706067290 */ /* 0x000fe2000fffe03f */
[----:B0-----:R-:W-:Y:S01]  /*1310*/  ISETP.NE.U32.AND P0, PT, R4, RZ, PT ;  /* 0x000000ff0400720c */ /* 0x001fe20003f05070 */
[----:B------:R-:W-:-:S02]  /*1320*/  UIADD3 UR4, -UR39, URZ, URZ ;  /* 0x0000003f27047290 */ /* 0x000fc4000fffe13f */
[----:B------:R-:W-:Y:S01]  /*1330*/  USHF.L.U32 UR41, UR6, 0x6, URZ ;  /* 0x0000000606297899 */ /* 0x000fe2000800063f */
[----:B------:R-:W-:Y:S01]  /*1340*/  ISETP.NE.AND.EX P0, PT, R5, RZ, PT, P0 ;  /* 0x000000ff0500720c */ /* 0x000fe20003f05300 */
[----:B------:R-:W-:-:S03]  /*1350*/  UIMAD UR42, UR42, UR4, UR8 ;  /* 0x000000042a2a72a4 */ /* 0x000fc6000f8e0208 */
[----:B-1----:R-:W-:Y:S02]  /*1360*/  SEL R188, R188, 0x1, P0 ;  /* 0x00000001bcbc7807 */ /* 0x002fe40000000000 */
[----:B------:R-:W-:-:S03]  /*1370*/  PLOP3.LUT P0, PT, PT, PT, UP1, 0x80, 0x0 ;  /* 0x000000000000781c */ /* 0x000fc60003f0f018 */
[----:B--2---:R-:W-:-:S05]  /*1380*/  IMAD R0, R188, R7, 0x3f ;  /* 0x0000003fbc007424 */ /* 0x004fca00078e0207 */
[----:B------:R-:W-:-:S04]  /*1390*/  SHF.R.S32.HI R3, RZ, 0x1f, R0 ;  /* 0x0000001fff037819 */ /* 0x000fc80000011400 */
[----:B------:R-:W-:-:S04]  /*13a0*/  LEA.HI R3, R3, R0, RZ, 0x6 ;  /* 0x0000000003037211 */ /* 0x000fc800078f30ff */
[----:B------:R-:W-:Y:S01]  /*13b0*/  SHF.R.S32.HI R3, RZ, 0x6, R3 ;  /* 0x00000006ff037819 */ /* 0x000fe20000011403 */
[----:B------:R-:W-:Y:S06]  /*13c0*/  @!P0 BRA `(.L_x_7601) ;  /* 0x0000001c00408947 */ /* 0x000fec0003800000 */
[----:B------:R-:W0:Y:S01]  /*13d0*/  LDC R0, c[0x0][0x448] ;  /* 0x00011200ff007b82 */ /* 0x000e220000000800 */
[----:B------:R-:W-:Y:S01]  /*13e0*/  UIADD3 UR4, UR41, 0x3f, URZ ;  /* 0x0000003f29047890 */ /* 0x000fe2000fffe03f */
[----:B------:R-:W-:Y:S02]  /*13f0*/  CS2R R150, SRZ ;  /* 0x0000000000967805 */ /* 0x000fe4000001ff00 */
[----:B------:R-:W-:Y:S02]  /*1400*/  CS2R R148, SRZ ;  /* 0x0000000000947805 */ /* 0x000fe4000001ff00 */
[----:B------:R-:W-:Y:S02]  /*1410*/  CS2R R146, SRZ ;  /* 0x0000000000927805 */ /* 0x000fe4000001ff00 */
[----:B------:R-:W-:Y:S02]  /*1420*/  CS2R R144, SRZ ;  /* 0x0000000000907805 */ /* 0x000fe4000001ff00 */
[----:B------:R-:W-:-:S02]  /*1430*/  CS2R R142, SRZ ;  /* 0x00000000008e7805 */ /* 0x000fc4000001ff00 */
[----:B------:R-:W-:Y:S01]  /*1440*/  CS2R R140, SRZ ;  /* 0x00000000008c7805 */ /* 0x000fe2000001ff00 */
[----:B------:R-:W1:Y:S01]  /*1450*/  LDC R5, c[0x0][0x288] ;  /* 0x0000a200ff057b82 */ /* 0x000e620000000800 */
        /* <DEDUP_REMOVED lines=15> */
[----:B0-----:R-:W-:Y:S01]  /*1550*/  ISETP.NE.AND P0, PT, R0, 0x1, PT ;  /* 0x000000010000780c */ /* 0x001fe20003f05270 */
[----:B------:R-:W-:Y:S01]  /*1560*/  IMAD.U32 R0, RZ, RZ, UR4 ;  /* 0x00000004ff007e24 */ /* 0x000fe2000f8e00ff */
[----:B------:R-:W-:Y:S02]  /*1570*/  CS2R R112, SRZ ;  /* 0x0000000000707805 */ /* 0x000fe4000001ff00 */
[----:B------:R-:W-:-:S02]  /*1580*/  CS2R R110, SRZ ;  /* 0x00000000006e7805 */ /* 0x000fc4000001ff00 */
[----:B------:R-:W-:Y:S02]  /*1590*/  CS2R R106, SRZ ;  /* 0x00000000006a7805 */ /* 0x000fe4000001ff00 */
[----:B------:R-:W-:Y:S02]  /*15a0*/  CS2R R162, SRZ ;  /* 0x0000000000a27805 */ /* 0x000fe4000001ff00 */
[----:B------:R-:W-:Y:S02]  /*15b0*/  CS2R R102, SRZ ;  /* 0x0000000000667805 */ /* 0x000fe4000001ff00 */
[----:B------:R-:W-:Y:S02]  /*15c0*/  CS2R R164, SRZ ;  /* 0x0000000000a47805 */ /* 0x000fe4000001ff00 */
[----:B-1----:R-:W-:Y:S02]  /*15d0*/  IADD3 R5, -R5, 0x40, RZ ;  /* 0x0000004005057810 */ /* 0x002fe40007ffe1ff */
[----:B------:R-:W-:-:S02]  /*15e0*/  CS2R R98, SRZ ;  /* 0x0000000000627805 */ /* 0x000fc4000001ff00 */
[----:B------:R-:W-:Y:S02]  /*15f0*/  CS2R R166, SRZ ;  /* 0x0000000000a67805 */ /* 0x000fe4000001ff00 */
[----:B------:R-:W-:Y:S02]  /*1600*/  CS2R R94, SRZ ;  /* 0x00000000005e7805 */ /* 0x000fe4000001ff00 */
[----:B------:R-:W-:Y:S01]  /*1610*/  CS2R R170, SRZ ;  /* 0x0000000000aa7805 */ /* 0x000fe2000001ff00 */
[----:B------:R-:W0:Y:S01]  /*1620*/  @P0 LDC R4, c[0x0][0x44c] ;  /* 0x00011300ff040b82 */ /* 0x000e220000000800 */
[----:B------:R-:W-:Y:S01]  /*1630*/  IMAD R5, R188, R7, R5 ;  /* 0x00000007bc057224 */ /* 0x000fe200078e0205 */
[----:B------:R-:W-:Y:S01]  /*1640*/  CS2R R90, SRZ ;  /* 0x00000000005a7805 */ /* 0x000fe2000001ff00 */
[----:B------:R-:W-:Y:S01]  /*1650*/  IMAD.MOV.U32 R169, RZ, RZ, RZ ;  /* 0x000000ffffa97224 */ /* 0x000fe200078e00ff */
        /* <DEDUP_REMOVED lines=20> */
[----:B0-----:R-:W-:Y:S01]  /*17a0*/  @P0 IMAD.HI.U32 R4, R4, UR4, RZ ;  /* 0x0000000404040c27 */ /* 0x001fe2000f8e00ff */
[----:B------:R-:W-:-:S02]  /*17b0*/  CS2R R50, SRZ ;  /* 0x0000000000327805 */ /* 0x000fc4000001ff00 */
[----:B------:R-:W-:Y:S02]  /*17c0*/  CS2R R204, SRZ ;  /* 0x0000000000cc7805 */ /* 0x000fe4000001ff00 */
[----:B------:R-:W-:Y:S02]  /*17d0*/  CS2R R46, SRZ ;  /* 0x00000000002e7805 */ /* 0x000fe4000001ff00 */
[----:B------:R-:W-:Y:S02]  /*17e0*/  CS2R R206, SRZ ;  /* 0x0000000000ce7805 */ /* 0x000fe4000001ff00 */
[----:B------:R-:W-:Y:S02]  /*17f0*/  CS2R R42, SRZ ;  /* 0x00000000002a7805 */ /* 0x000fe4000001ff00 */
[----:B------:R-:W-:Y:S02]  /*1800*/  CS2R R210, SRZ ;  /* 0x0000000000d27805 */ /* 0x000fe4000001ff00 */
[----:B------:R-:W-:-:S02]  /*1810*/  CS2R R38, SRZ ;  /* 0x0000000000267805 */ /* 0x000fc4000001ff00 */
[----:B-1----:R-:W-:Y:S02]  /*1820*/  @P0 SHF.R.U32.HI R0, RZ, R9, R4 ;  /* 0x00000009ff000219 */ /* 0x002fe40000011604 */
[----:B------:R-:W-:Y:S02]  /*1830*/  CS2R R208, SRZ ;  /* 0x0000000000d07805 */ /* 0x000fe4000001ff00 */
[----:B------:R-:W-:Y:S02]  /*1840*/  PLOP3.LUT P0, PT, PT, PT, PT, 0x80, 0x0 ;  /* 0x000000000000781c */ /* 0x000fe40003f0f070 */
[----:B------:R-:W-:Y:S02]  /*1850*/  CS2R R212, SRZ ;  /* 0x0000000000d47805 */ /* 0x000fe4000001ff00 */
[----:B------:R-:W-:Y:S01]  /*1860*/  CS2R R34, SRZ ;  /* 0x0000000000227805 */ /* 0x000fe2000001ff00 */
[----:B------:R-:W-:Y:S01]  /*1870*/  IMAD.IADD R0, R5, 0x1, R0 ;  /* 0x0000000105007824 */ /* 0x000fe200078e0200 */
        /* <DEDUP_REMOVED lines=8> */
[----:B------:R-:W-:Y:S01]  /*1900*/  VIMNMX R4, R3, R4, PT ;  /* 0x0000000403047248 */ /* 0x000fe20003fe0100 */
[----:B------:R-:W-:-:S03]  /*1910*/  IMAD.MOV.U32 R3, RZ, RZ, RZ ;  /* 0x000000ffff037224 */ /* 0x000fc600078e00ff */
[----:B------:R-:W-:-:S13]  /*1920*/  ISETP.GE.AND P1, PT, R4, 0x1, PT ;  /* 0x000000010400780c */ /* 0x000fda0003f26270 */
        /* <DEDUP_REMOVED lines=11> */
[----:B------:R-:W-:Y:S01]  /*19e0*/  UMOV UR7, 0x40000040 ;  /* 0x4000004000077882 */ /* 0x000fe20000000000 */
[----:B------:R-:W1:Y:S01]  /*19f0*/  S2R R8, SR_TID.X ;  /* 0x0000000000087919 */ /* 0x000e620000002100 */
[----:B0-----:R-:W-:-:S04]  /*1a00*/  LEA.HI R3, R0, R0, RZ, 0x1 ;  /* 0x0000000000037211 */ /* 0x001fc800078f08ff */
[----:B------:R-:W-:Y:S01]  /*1a10*/  LOP3.LUT R3, R3, 0x1fffe, RZ, 0xc0, !PT ;  /* 0x0001fffe03037812 */ /* 0x000fe200078ec0ff */
[----:B------:R-:W-:-:S04]  /*1a20*/  WARPGROUP.ARRIVE ;  /* 0x00000000000079c5 */ /* 0x000fc80000000000 */
        /* <DEDUP_REMOVED lines=12> */
[----:B-1----:R-:W-:Y:S02]  /*1af0*/  LOP3.LUT R8, R8, 0x7f, RZ, 0xc0, !PT ;  /* 0x0000007f08087812 */ /* 0x002fe400078ec0ff */
[----:B------:R-:W-:Y:S01]  /*1b00*/  R2UR UR12, R6 ;  /* 0x00000000060c72ca */ /* 0x000fe200000e0000 */
[----:B------:R-:W-:Y:S01]  /*1b10*/  IMAD R0, R2, 0x1000, R7 ;  /* 0x0000100002007824 */ /* 0x000fe200078e0207 */
[----:B------:R-:W-:Y:S01]  /*1b20*/  ISETP.NE.AND P1, PT, R8, RZ, PT ;  /* 0x000000ff0800720c */ /* 0x000fe20003f25270 */
[C---:B------:R-:W-:Y:S02]  /*1b30*/  VIADD R6, R3.reuse, 0x4 ;  /* 0x0000000403067836 */ /* 0x040fe40000000000 */
[C---:B------:R-:W-:Y:S01]  /*1b40*/  VIADD R5, R0.reuse, 0x80 ;  /* 0x0000008000057836 */ /* 0x040fe20000000000 */
[----:B------:R-:W-:Y:S01]  /*1b50*/  R2UR UR10, R0 ;  /* 0x00000000000a72ca */ /* 0x000fe200000e0000 */
[----:B------:R-:W-:Y:S01]  /*1b60*/  VIADD R3, R3, 0x6 ;  /* 0x0000000603037836 */ /* 0x000fe20000000000 */
[----:B------:R-:W-:-:S02]  /*1b70*/  R2UR UR16, R6 ;  /* 0x00000000061072ca */ /* 0x000fc400000e0000 */
[----:B------:R-:W-:Y:S01]  /*1b80*/  R2UR UR14, R5 ;  /* 0x00000000050e72ca */ /* 0x000fe200000e0000 */
[C---:B------:R-:W-:Y:S01]  /*1b90*/  VIADD R5, R0.reuse, 0x100 ;  /* 0x0000010000057836 */ /* 0x040fe20000000000 */
[----:B------:R-:W-:Y:S01]  /*1ba0*/  R2UR UR4, R3 ;  /* 0x00000000030472ca */ /* 0x000fe200000e0000 */
[----:B------:R-:W-:-:S03]  /*1bb0*/  VIADD R0, R0, 0x180 ;  /* 0x0000018000007836 */ /* 0x000fc60000000000 */
[----:B------:R-:W-:Y:S02]  /*1bc0*/  R2UR UR18, R5 ;  /* 0x00000000051272ca */ /* 0x000fe400000e0000 */
[----:B------:R-:W-:Y:S01]  /*1bd0*/  R2UR UR6, R0 ;  /* 0x00000000000672ca */ /* 0x000fe200000e0000 */
[----:B------:R-:W-:Y:S01]  /*1be0*/  HGMMA.64x256x16.F32.BF16 R24, gdesc[UR8].tnspB, RZ, !UPT, gsb0 ;  /* 0x43e00000081879f0 */ /* 0x000fe2000c0018ff */
[----:B------:R-:W-:-:S04]  /*1bf0*/  @!P1 IMAD R0, R2, 0x8, R17 ;  /* 0x0000000802009824 */ /* 0x000fc800078e0211 */
[----:B------:R-:W-:-:S05]  /*1c00*/  @!P1 VIADD R0, R0, 0x38860 ;  /* 0x0003886000009836 */ /* 0x000fca0000000000 */
[----:B------:R-:W-:Y:S01]  /*1c10*/  @!P1 PRMT R0, RZ, 0x654, R0 ;  /* 0x00000654ff009816 */ /* 0x000fe20000000000 */
[----:B------:R-:W-:Y:S02]  /*1c20*/  WARPGROUP.DEPBAR.LE gsb0, 0x0 ;  /* 0x00008000000079c5 */ /* 0x000fe40000010000 */
[----:B------:R-:W-:-:S15]  /*1c30*/  WARPGROUP.ARRIVE ;  /* 0x00000000000079c5 */ /* 0x000fde0000000000 */
        /* <DEDUP_REMOVED lines=14> */
.L_x_7604:
[----:B------:R-:W-:Y:S01]  /*1d20*/  BAR.SYNC.DEFER_BLOCKING 0xe, 0x100 ;  /* 0x0384000000007b1d */ /* 0x000fe20000010000 */
[----:B01----:R-:W-:Y:S01]  /*1d30*/  IMAD R0, R2, 0x40, R22 ;  /* 0x0000004002007824 */ /* 0x003fe200078e0216 */
[----:B------:R-:W-:Y:S01]  /*1d40*/  ISETP.GT.AND P2, PT, R4, RZ, PT ;  /* 0x000000ff0400720c */ /* 0x000fe20003f44270 */
[----:B------:R-:W-:Y:S02]  /*1d50*/  VIADD R2, R2, 0x1 ;  /* 0x0000000102027836 */ /* 0x000fe40000000000 */
[----:B------:R-:W-:Y:S01]  /*1d60*/  IMAD R0, R0, 0x4, R17 ;  /* 0x0000000400007824 */ /* 0x000fe200078e0211 */
[----:B------:R-:W-:Y:S01]  /*1d70*/  UMOV UR11, 0x40000040 ;  /* 0x40000040000b7882 */ /* 0x000fe20000000000 */
[----:B------:R-:W-:Y:S01]  /*1d80*/  UMOV UR15, 0x40000040 ;  /* 0x40000040000f7882 */ /* 0x000fe20000000000 */
[----:B------:R-:W-:Y:S01]  /*1d90*/  ISETP.NE.AND P0, PT, R2, 0x2, PT ;  /* 0x000000020200780c */ /* 0x000fe20003f05270 */
[----:B------:R-:W-:Y:S01]  /*1da0*/  UMOV UR19, 0x40000040 ;  /* 0x4000004000137882 */ /* 0x000fe20000000000 */
[----:B------:R-:W-:Y:S01]  /*1db0*/  UMOV UR7, 0x40000040 ;  /* 0x4000004000077882 */ /* 0x000fe20000000000 */
[----:B------:R-:W-:Y:S01]  /*1dc0*/  VIADD R4, R4, 0xffffffff ;  /* 0xffffffff04047836 */ /* 0x000fe20000000000 */
[----:B------:R-:W-:Y:S01]  /*1dd0*/  SEL R2, R2, RZ, P0 ;  /* 0x000000ff02027207 */ /* 0x000fe20000000000 */
[----:B------:R-:W0:Y:S04]  /*1de0*/  LDS R3, [R0+0x38400] ;  /* 0x0384000000037984 */ /* 0x000e280000000800 */
[----:B------:R1:W2:Y:S02]  /*1df0*/  LDS R5, [R0+0x38420] ;  /* 0x0384200000057984 */ /* 0x0002a40000000800 */
[----:B-1----:R-:W-:-:S05]  /*1e00*/  IMAD R0, R2, 0x1000, R7 ;  /* 0x0000100002007824 */ /* 0x002fca00078e0207 */
[----:B------:R-:W-:Y:S01]  /*1e10*/  R2UR UR10, R0 ;  /* 0x00000000000a72ca */ /* 0x000fe200000e0000 */
        /* <DEDUP_REMOVED lines=128> */
[----:B------:R-:W-:-:S05]  /*2620*/  VIADD R3, R0, 0x80 ;  /* 0x0000008000037836 */ /* 0x000fca0000000000 */
[----:B------:R-:W-:Y:S01]  /*2630*/  WARPGROUP.ARRIVE ;  /* 0x00000000000079c5 */ /* 0x000fe20000000000 */
[----:B------:R-:W-:Y:S01]  /*2640*/  R2UR UR14, R3 ;  /* 0x00000000030e72ca */ /* 0x000fe200000e0000 */
[C---:B------:R-:W-:Y:S02]  /*2650*/  VIADD R3, R0.reuse, 0x100 ;  /* 0x0000010000037836 */ /* 0x040fe40000000000 */
[----:B------:R-:W-:Y:S02]  /*2660*/  VIADD R0, R0, 0x180 ;  /* 0x0000018000007836 */ /* 0x000fe40000000000 */
[----:B------:R-:W-:Y:S01]  /*2670*/  HGMMA.64x256x16.F32.BF16 R24, gdesc[UR8].tnspB, R24, gsb0 ;  /* 0x43e00000081879f0 */ /* 0x000fe20008001818 */
[----:B------:R-:W-:Y:S02]  /*2680*/  R2UR UR18, R3 ;  /* 0x00000000031272ca */ /* 0x000fe400000e0000 */
[----:B------:R-:W-:Y:S01]  /*2690*/  R2UR UR6, R0 ;  /* 0x00000000000672ca */ /* 0x000fe200000e0000 */
[----:B------:R-:W-:Y:S01]  /*26a0*/  @!P1 IMAD R0, R2, 0x8, R17 ;  /* 0x0000000802009824 */ /* 0x000fe200078e0211 */
[----:B------:R-:W-:-:S03]  /*26b0*/  SEL R3, RZ, 0x1, P0 ;  /* 0x00000001ff037807 */ /* 0x000fc60000000000 */
[----:B------:R-:W-:Y:S01]  /*26c0*/  @!P1 VIADD R0, R0, 0x38860 ;  /* 0x0003886000009836 */ /* 0x000fe20000000000 */
[----:B------:R-:W-:-:S04]  /*26d0*/  LOP3.LUT R16, R16, R3, RZ, 0x3c, !PT ;  /* 0x0000000310107212 */ /* 0x000fc800078e3cff */
[----:B------:R-:W-:Y:S01]  /*26e0*/  @!P1 PRMT R0, RZ, 0x654, R0 ;  /* 0x00000654ff009816 */ /* 0x000fe20000000000 */
[----:B------:R-:W-:Y:S02]  /*26f0*/  WARPGROUP.DEPBAR.LE gsb0, 0x0 ;  /* 0x00008000000079c5 */ /* 0x000fe40000010000 */
[----:B------:R-:W-:-:S12]  /*2700*/  WARPGROUP.ARRIVE ;  /* 0x00000000000079c5 */ /* 0x000fd80000000000 */
        /* <DEDUP_REMOVED lines=13> */
.L_x_7603:
[----:B------:R-:W-:Y:S01]  /*27e0*/  BAR.SYNC.DEFER_BLOCKING 0xe, 0x100 ;  /* 0x0384000000007b1d */ /* 0x000fe20000010000 */
[C---:B01----:R-:W-:Y:S01]  /*27f0*/  IMAD R0, R2.reuse, 0x40, R22 ;  /* 0x0000004002007824 */ /* 0x043fe200078e0216 */
[----:B------:R-:W-:Y:S01]  /*2800*/  PLOP3.LUT P0, PT, PT, PT, PT, 0x8, 0x0 ;  /* 0x000000000000781c */ /* 0x000fe20003f0e170 */
[----:B------:R-:W-:Y:S02]  /*2810*/  VIADD R2, R2, 0x1 ;  /* 0x0000000102027836 */ /* 0x000fe40000000000 */
[----:B------:R-:W-:-:S03]  /*2820*/  IMAD R17, R0, 0x4, R17 ;  /* 0x0000000400117824 */ /* 0x000fc600078e0211 */
[----:B------:R-:W-:-:S04]  /*2830*/  ISETP.NE.AND P1, PT, R2, 0x2, PT ;  /* 0x000000020200780c */ /* 0x000fc80003f25270 */
[----:B------:R-:W-:Y:S02]  /*2840*/  SEL R5, RZ, 0x1, P1 ;  /* 0x00000001ff057807 */ /* 0x000fe40000800000 */
[----:B------:R-:W-:Y:S02]  /*2850*/  SEL R2, R2, RZ, P1 ;  /* 0x000000ff02027207 */ /* 0x000fe40000800000 */
[----:B------:R-:W-:Y:S01]  /*2860*/  LOP3.LUT R16, R16, R5, RZ, 0x3c, !PT ;  /* 0x0000000510107212 */ /* 0x000fe200078e3cff */
        /* <DEDUP_REMOVED lines=134> */
.L_x_7601:
        /* <DEDUP_REMOVED lines=24> */
[----:B0-----:R-:W-:Y:S02]  /*3250*/  ISETP.NE.AND P0, PT, R0, 0x1, PT ;  /* 0x000000010000780c */ /* 0x001fe40003f05270 */
[----:B------:R-:W-:Y:S02]  /*3260*/  CS2R R112, SRZ ;  /* 0x0000000000707805 */ /* 0x000fe4000001ff00 */
[----:B------:R-:W-:-:S02]  /*3270*/  CS2R R110, SRZ ;  /* 0x00000000006e7805 */ /* 0x000fc4000001ff00 */
[----:B------:R-:W-:Y:S02]  /*3280*/  CS2R R106, SRZ ;  /* 0x00000000006a7805 */ /* 0x000fe4000001ff00 */
[----:B------:R-:W-:Y:S02]  /*3290*/  CS2R R162, SRZ ;  /* 0x0000000000a27805 */ /* 0x000fe4000001ff00 */
[----:B------:R-:W-:Y:S02]  /*32a0*/  CS2R R102, SRZ ;  /* 0x0000000000667805 */ /* 0x000fe4000001ff00 */
[----:B------:R-:W-:Y:S02]  /*32b0*/  CS2R R164, SRZ ;  /* 0x0000000000a47805 */ /* 0x000fe4000001ff00 */
[----:B------:R-:W-:Y:S02]  /*32c0*/  CS2R R98, SRZ ;  /* 0x0000000000627805 */ /* 0x000fe4000001ff00 */
[----:B-1----:R-:W-:-:S02]  /*32d0*/  IADD3 R6, -R4, 0x40, RZ ;  /* 0x0000004004067810 */ /* 0x002fc40007ffe1ff */
[----:B------:R-:W-:Y:S02]  /*32e0*/  CS2R R166, SRZ ;  /* 0x0000000000a67805 */ /* 0x000fe4000001ff00 */
[----:B------:R-:W-:Y:S02]  /*32f0*/  CS2R R94, SRZ ;  /* 0x00000000005e7805 */ /* 0x000fe4000001ff00 */
[----:B------:R-:W-:Y:S02]  /*3300*/  CS2R R170, SRZ ;  /* 0x0000000000aa7805 */ /* 0x000fe4000001ff00 */
[----:B------:R-:W-:Y:S01]  /*3310*/  CS2R R90, SRZ ;  /* 0x00000000005a7805 */ /* 0x000fe2000001ff00 */
[----:B------:R-:W0:Y:S01]  /*3320*/  @P0 LDC R0, c[0x0][0x44c] ;  /* 0x00011300ff000b82 */ /* 0x000e220000000800 */
[----:B------:R-:W-:Y:S01]  /*3330*/  IMAD R7, R188, R7, R6 ;  /* 0x00000007bc077224 */ /* 0x000fe200078e0206 */
[----:B------:R-:W-:Y:S01]  /*3340*/  CS2R R172, SRZ ;  /* 0x0000000000ac7805 */ /* 0x000fe2000001ff00 */
[----:B------:R-:W-:Y:S01]  /*3350*/  IMAD.MOV.U32 R169, RZ, RZ, RZ ;  /* 0x000000ffffa97224 */ /* 0x000fe200078e00ff */
[----:B------:R-:W-:-:S02]  /*3360*/  CS2R R86, SRZ ;  /* 0x0000000000567805 */ /* 0x000fc4000001ff00 */
[----:B------:R-:W-:Y:S02]  /*3370*/  CS2R R174, SRZ ;  /* 0x0000000000ae7805 */ /* 0x000fe4000001ff00 */
[----:B------:R-:W-:Y:S02]  /*3380*/  CS2R R82, SRZ ;  /* 0x0000000000527805 */ /* 0x000fe4000001ff00 */
[----:B------:R-:W-:Y:S01]  /*3390*/  CS2R R176, SRZ ;  /* 0x0000000000b07805 */ /* 0x000fe2000001ff00 */
[----:B------:R-:W1:Y:S01]  /*33a0*/  @P0 LDC R5, c[0x0][0x450] ;  /* 0x00011400ff050b82 */ /* 0x000e620000000800 */
        /* <DEDUP_REMOVED lines=18> */
[----:B------:R-:W-:Y:S01]  /*34d0*/  CS2R R206, SRZ ;  /* 0x0000000000ce7805 */ /* 0x000fe2000001ff00 */
[----:B------:R-:W-:Y:S01]  /*34e0*/  IMAD.U32 R0, RZ, RZ, UR4 ;  /* 0x00000004ff007e24 */ /* 0x000fe2000f8e00ff */
        /* <DEDUP_REMOVED lines=21> */
[----:B------:R-:W0:Y:S02]  /*3640*/  SHFL.IDX PT, R0, R216, RZ, 0x1f ;  /* 0x00001fffd8007589 */ /* 0x000e2400000e0000 */
        /* <DEDUP_REMOVED lines=27> */
.L_x_7605:
[----:B------:R-:W-:Y:S01]  /*3800*/  ULEA.HI UR4, UR36, UR36, URZ, 0x1 ;  /* 0x0000002424047291 */ /* 0x000fe2000f8f083f */
[----:B------:R-:W-:-:S03]  /*3810*/  IMAD.U32 R0, RZ, RZ, UR38 ;  /* 0x00000026ff007e24 */ /* 0x000fc6000f8e00ff */
[----:B------:R-:W-:Y:S02]  /*3820*/  ULOP3.LUT UR4, UR4, 0xfffffffe, URZ, 0xc0, !UPT ;  /* 0xfffffffe04047892 */ /* 0x000fe4000f8ec03f */
[----:B------:R-:W-:Y:S02]  /*3830*/  ISETP.NE.AND P0, PT, R0, 0x3, PT ;  /* 0x000000030000780c */ /* 0x000fe40003f05270 */
[----:B------:R-:W-:-:S06]  /*3840*/  UIADD3 UR4, UR36, -UR4, URZ ;  /* 0x8000000424047290 */ /* 0x000fcc000fffe03f */
[----:B------:R-:W-:-:S05]  /*3850*/  IMAD.U32 R4, RZ, RZ, UR4 ;  /* 0x00000004ff047e24 */ /* 0x000fca000f8e00ff */
[----:B------:R-:W-:-:S04]  /*3860*/  SHF.L.U32 R4, R4, 0x1f, RZ ;  /* 0x0000001f04047819 */ /* 0x000fc800000006ff */
[----:B------:R-:W0:Y:S02]  /*3870*/  SYNCS.PHASECHK.TRANS64.TRYWAIT P1, [R17+URZ+0x38800], R4 ;  /* 0x03880004110075a7 */ /* 0x000e24000802017f */
[----:B0-----:R-:W-:Y:S05]  /*3880*/  @!P1 BRA `(.L_x_7606) ;  /* 0x00000130009c9947 */ /* 0x001fea0003800000 */
.L_x_7772:
[----:B------:R-:W-:Y:S05]  /*3890*/  @!P0 BRA `(.L_x_7607) ;  /* 0x0000000000048947 */ /* 0x000fea0003800000 */
[----:B------:R-:W-:Y:S01]  /*38a0*/  BPT.TRAP 0x1 ;  /* 0x000000040000795c */ /* 0x000fe20000300000 */
.L_x_7607:
[----:B------:R-:W-:Y:S01]  /*38b0*/  IMAD R5, R2, 0x8, R17 ;  /* 0x0000000802057824 */ /* 0x000fe200078e0211 */
[----:B------:R-:W-:-:S04]  /*38c0*/  SHF.L.U32 R8, R16, 0x1f, RZ ;  /* 0x0000001f10087819 */ /* 0x000fc800000006ff */
[----:B------:R1:W2:Y:S01]  /*38d0*/  SYNCS.PHASECHK.TRANS64.TRYWAIT P1, [R5+URZ+0x38830], R8 ;  /* 0x03883008050075a7 */ /* 0x0002a2000802017f */
[----:B------:R-:W-:Y:S05]  /*38e0*/  @!P0 BRA `(.L_x_7608) ;  /* 0x0000000000048947 */ /* 0x000fea0003800000 */
[----:B------:R-:W-:Y:S01]  /*38f0*/  BPT.TRAP 0x1 ;  /* 0x000000040000795c */ /* 0x000fe20000300000 */
.L_x_7608:
[----:B------:R-:W-:-:S05]  /*3900*/  VIADD R0, R17, 0x22400 ;  /* 0x0002240011007836 */ /* 0x000fca0000000000 */
[----:B------:R-:W-:-:S04]  /*3910*/  SHF.R.U32.HI R0, RZ, 0x4, R0 ;  /* 0x00000004ff007819 */ /* 0x000fc80000011600 */
[----:B------:R-:W-:Y:S01]  /*3920*/  LOP3.LUT R0, R0, 0x3fff, RZ, 0xc0, !PT ;  /* 0x00003fff00007812 */ /* 0x000fe200078ec0ff */
[----:B--2---:R-:W-:Y:S06]  /*3930*/  @P1 BRA `(.L_x_7609) ;  /* 0x0000000000081947 */ /* 0x004fec0003800000 */
[----:B------:R-:W2:Y:S02]  /*3940*/  SYNCS.PHASECHK.TRANS64.TRYWAIT P1, [R5+URZ+0x38830], R8 ;  /* 0x03883008050075a7 */ /* 0x000ea4000802017f */
[----:B--2---:R-:W-:Y:S05]  /*3950*/  @!P1 BRA `(.L_x_7610) ;  /* 0x00000130007c9947 */ /* 0x004fea0003800000 */
.L_x_7609:
[----:B------:R-:W-:Y:S05]  /*3960*/  WARPSYNC.ALL ;  /* 0x0000000000007948 */ /* 0x000fea0003800000 */
[----:B------:R-:W-:Y:S01]  /*3970*/  LOP3.LUT R0, R0, 0x10000, RZ, 0xfc, !PT ;  /* 0x0001000000007812 */ /* 0x000fe200078efcff */
[----:B------:R-:W-:Y:S01]  /*3980*/  VIADD R3, R17, 0x20400 ;  /* 0x0002040011037836 */ /* 0x000fe20000000000 */
[----:B------:R-:W-:-:S03]  /*3990*/  WARPGROUP.ARRIVE ;  /* 0x00000000000079c5 */ /* 0x000fc60000000000 */
[----:B------:R-:W-:Y:S01]  /*39a0*/  IMAD R6, R2, 0x200, R0 ;  /* 0x0000020002067824 */ /* 0x000fe200078e0200 */
[----:B------:R-:W-:Y:S01]  /*39b0*/  UMOV UR7, 0x40000040 ;  /* 0x4000004000077882 */ /* 0x000fe20000000000 */
[----:B------:R-:W-:Y:S01]  /*39c0*/  UMOV UR5, 0x40000040 ;  /* 0x4000004000057882 */ /* 0x000fe20000000000 */
[----:B------:R-:W-:Y:S01]  /*39d0*/  SHF.R.U32.HI R3, RZ, 0x4, R3 ;  /* 0x00000004ff037819 */ /* 0x000fe20000011603 */
[----:B------:R-:W-:Y:S01]  /*39e0*/  UMOV UR11, 0x40000040 ;  /* 0x40000040000b7882 */ /* 0x000fe20000000000 */
[----:B------:R-:W-:Y:S01]  /*39f0*/  R2UR UR6, R6 ;  /* 0x00000000060672ca */ /* 0x000fe200000e0000 */
[----:B------:R-:W-:Y:S01]  /*3a00*/  UMOV UR9, 0x40000040 ;  /* 0x4000004000097882 */ /* 0x000fe20000000000 */
[----:B------:R-:W-:Y:S01]  /*3a10*/  LOP3.LUT R3, R3, 0x3fff, RZ, 0xc0, !PT ;  /* 0x00003fff03037812 */ /* 0x000fe200078ec0ff */
[----:B------:R-:W-:Y:S01]  /*3a20*/  UMOV UR15, 0x40000040 ;  /* 0x40000040000f7882 */ /* 0x000fe20000000000 */
[----:B------:R-:W-:Y:S01]  /*3a30*/  UMOV UR13, 0x40000040 ;  /* 0x40000040000d7882 */ /* 0x000fe20000000000 */
[----:B------:R-:W-:Y:S01]  /*3a40*/  UMOV UR19, 0x40000040 ;  /* 0x4000004000137882 */ /* 0x000fe20000000000 */
[----:B------:R-:W-:Y:S01]  /*3a50*/  LOP3.LUT R3, R3, 0x10000, RZ, 0xfc, !PT ;  /* 0x0001000003037812 */ /* 0x000fe200078efcff */
[----:B------:R-:W-:-:S03]  /*3a60*/  UMOV UR17, 0x40000040 ;  /* 0x4000004000117882 */ /* 0x000fc60000000000 */
[C---:B------:R-:W-:Y:S01]  /*3a70*/  R2UR UR4, R3.reuse ;  /* 0x00000000030472ca */ /* 0x040fe200000e0000 */
[C---:B------:R-:W-:Y:S02]  /*3a80*/  VIADD R6, R3.reuse, 0x2 ;  /* 0x0000000203067836 */ /* 0x040fe40000000000 */
[----:B------:R-:W-:Y:S02]  /*3a90*/  UIADD3 UR10, UR6, 0x2, URZ ;  /* 0x00000002060a7890 */ /* 0x000fe4000fffe03f */
[----:B------:R-:W-:Y:S01]  /*3aa0*/  UIADD3 UR14, UR6, 0x4, URZ ;  /* 0x00000004060e7890 */ /* 0x000fe2000fffe03f */
[----:B------:R-:W-:Y:S01]  /*3ab0*/  R2UR UR8, R6 ;  /* 0x00000000060872ca */ /* 0x000fe200000e0000 */
[C---:B------:R-:W-:Y:S01]  /*3ac0*/  VIADD R6, R3.reuse, 0x4 ;  /* 0x0000000403067836 */ /* 0x040fe20000000000 */
[----:B------:R-:W-:Y:S01]  /*3ad0*/  UIADD3 UR18, UR6, 0x6, URZ ;  /* 0x0000000606127890 */ /* 0x000fe2000fffe03f */
[----:B------:R-:W-:-:S03]  /*3ae0*/  VIADD R3, R3, 0x6 ;  /* 0x0000000603037836 */ /* 0x000fc60000000000 */
[----:B------:R-:W-:Y:S01]  /*3af0*/  R2UR UR12, R6 ;  /* 0x00000000060c72ca */ /* 0x000fe200000e0000 */
[----:B------:R-:W-:Y:S01]  /*3b00*/  HGMMA.64x64x16.F32.BF16 R24, gdesc[UR4], RZ, !UPT, gsb0 ;  /* 0x00e00000041879f0 */ /* 0x000fe2000c0018ff */
[----:B------:R-:W-:Y:S02]  /*3b10*/  R2UR UR16, R3 ;  /* 0x00000000031072ca */ /* 0x000fe400000e0000 */
        /* <DEDUP_REMOVED lines=10> */
[----:B------:R-:W3:Y:S02]  /*3bc0*/  SYNCS.PHASECHK.TRANS64.TRYWAIT P1, [R17+URZ+0x38810], R4 ;  /* 0x03881004110075a7 */ /* 0x000ee4000802017f */
[----:B---3--:R-:W-:Y:S05]  /*3bd0*/  @!P1 BRA `(.L_x_7611) ;  /* 0x0000012c00f09947 */ /* 0x008fea0003800000 */
.L_x_7773:
[----:B------:R-:W-:Y:S05]  /*3be0*/  @!P0 BRA `(.L_x_7612) ;  /* 0x0000000000048947 */ /* 0x000fea0003800000 */
[----:B------:R-:W-:Y:S01]  /*3bf0*/  BPT.TRAP 0x1 ;  /* 0x000000040000795c */ /* 0x000fe20000300000 */
.L_x_7612:
[----:B------:R4:W0:Y:S01]  /*3c00*/  SYNCS.PHASECHK.TRANS64.TRYWAIT P1, [R5+URZ+0x38850], R8 ;  /* 0x03885008050075a7 */ /* 0x000822000802017f */
[----:B------:R-:W-:Y:S05]  /*3c10*/  @!P0 BRA `(.L_x_7613) ;  /* 0x0000000000048947 */ /* 0x000fea0003800000 */
[----:B------:R-:W-:Y:S01]  /*3c20*/  BPT.TRAP 0x1 ;  /* 0x000000040000795c */ /* 0x000fe20000300000 */
.L_x_7613:
[C---:B------:R-:W-:Y:S02]  /*3c30*/  VIADD R3, R17.reuse, 0x400 ;  /* 0x0000040011037836 */ /* 0x040fe40000000000 */
[----:B0--3--:R-:W-:-:S03]  /*3c40*/  VIADD R4, R17, 0x26400 ;  /* 0x0002640011047836 */ /* 0x009fc60000000000 */
[----:B------:R-:W-:Y:S02]  /*3c50*/  SHF.R.U32.HI R3, RZ, 0x4, R3 ;  /* 0x00000004ff037819 */ /* 0x000fe40000011603 */
[----:B------:R-:W-:Y:S02]  /*3c60*/  SHF.R.U32.HI R4, RZ, 0x4, R4 ;  /* 0x00000004ff047819 */ /* 0x000fe40000011604 */
[----:B------:R-:W-:Y:S02]  /*3c70*/  LOP3.LUT R3, R3, 0x3fff, RZ, 0xc0, !PT ;  /* 0x00003fff03037812 */ /* 0x000fe400078ec0ff */
[----:B------:R-:W-:Y:S02]  /*3c80*/  LOP3.LUT R4, R4, 0x3fff, RZ, 0xc0, !PT ;  /* 0x00003fff04047812 */ /* 0x000fe400078ec0ff */
[----:B------:R-:W-:Y:S02]  /*3c90*/  LOP3.LUT R3, R3, 0x10000, RZ, 0xfc, !PT ;  /* 0x0001000003037812 */ /* 0x000fe400078efcff */
[----:B------:R-:W-:-:S03]  /*3ca0*/  LOP3.LUT R4, R4, 0x10000, RZ, 0xfc, !PT ;  /* 0x0001000004047812 */ /* 0x000fc600078efcff */
[----:B------:R-:W-:Y:S01]  /*3cb0*/  IMAD R6, R2, 0x1000, R3 ;  /* 0x0000100002067824 */ /* 0x000fe200078e0203 */
[----:B------:R-:W-:Y:S06]  /*3cc0*/  @P1 BRA `(.L_x_7614) ;  /* 0x0000000000081947 */ /* 0x000fec0003800000 */
[----:B------:R-:W0:Y:S02]  /*3cd0*/  SYNCS.PHASECHK.TRANS64.TRYWAIT P1, [R5+URZ+0x38850], R8 ;  /* 0x03885008050075a7 */ /* 0x000e24000802017f */
[----:B0-----:R-:W-:Y:S05]  /*3ce0*/  @!P1 BRA `(.L_x_7615) ;  /* 0x0000012c00c09947 */ /* 0x001fea0003800000 */
.L_x_7614:
[----:B------:R-:W-:Y:S01]  /*3cf0*/  R2UR UR20, R4 ;  /* 0x00000000041472ca */ /* 0x000fe200000e0000 */
[----:B------:R-:W-:Y:S01]  /*3d00*/  WARPGROUP.ARRIVE ;  /* 0x00000000000079c5 */ /* 0x000fe20000000000 */
[----:B------:R-:W-:Y:S01]  /*3d10*/  R2UR UR22, R6 ;  /* 0x00000000061672ca */ /* 0x000fe200000e0000 */
[----:B------:R-:W-:Y:S01]  /*3d20*/  UMOV UR21, 0x40000040 ;  /* 0x4000004000157882 */ /* 0x000fe20000000000 */
[----:B------:R-:W-:Y:S01]  /*3d30*/  UMOV UR23, 0x40000040 ;  /* 0x4000004000177882 */ /* 0x000fe20000000000 */
[----:B012-4-:R-:W-:Y:S01]  /*3d40*/  VIADD R8, R4, 0x2 ;  /* 0x0000000204087836 */ /* 0x017fe20000000000 */
[----:B------:R-:W-:Y:S01]  /*3d50*/  UMOV UR25, 0x40000040 ;  /* 0x4000004000197882 */ /* 0x000fe20000000000 */
[----:B------:R-:W-:Y:S01]  /*3d60*/  VIADD R7, R6, 0x2 ;  /* 0x0000000206077836 */ /* 0x000fe20000000000 */
[----:B------:R-:W-:Y:S01]  /*3d70*/  UMOV UR27, 0x40000040 ;  /* 0x40000040001b7882 */ /* 0x000fe20000000000 */
[----:B------:R-:W0:Y:S01]  /*3d80*/  S2R R9, SR_TID.X ;  /* 0x0000000000097919 */ /* 0x000e220000002100 */
[----:B------:R-:W-:Y:S01]  /*3d90*/  R2UR UR24, R8 ;  /* 0x00000000081872ca */ /* 0x000fe200000e0000 */
[----:B------:R-:W-:Y:S01]  /*3da0*/  VIADD R8, R4, 0x4 ;  /* 0x0000000404087836 */ /* 0x000fe20000000000 */
[----:B------:R-:W-:Y:S01]  /*3db0*/  R2UR UR26, R7 ;  /* 0x00000000071a72ca */ /* 0x000fe200000e0000 */
[C---:B------:R-:W-:Y:S01]  /*3dc0*/  VIADD R7, R6.reuse, 0x4 ;  /* 0x0000000406077836 */ /* 0x040fe20000000000 */
[----:B------:R-:W-:Y:S01]  /*3dd0*/  ULDC UR7, c[0x0][0x448] ;  /* 0x0001120000077ab9 */ /* 0x000fe20000000800 */
[----:B------:R-:W-:Y:S01]  /*3de0*/  HGMMA.64x64x16.F32.BF16 R24, gdesc[UR20], R24, gsb0 ;  /* 0x00e00000141879f0 */ /* 0x000fe20008001818 */
[----:B------:R-:W-:Y:S01]  /*3df0*/  VIADD R10, R6, 0x800 ;  /* 0x00000800060a7836 */ /* 0x000fe20000000000 */
[----:B------:R-:W-:Y:S01]  /*3e00*/  UISETP.NE.AND UP1, UPT, UR7, 0x1, UPT ;  /* 0x000000010700788c */ /* 0x000fe2000bf25270 */
[----:B------:R-:W-:Y:S01]  /*3e10*/  IMAD.MOV.U32 R15, RZ, RZ, -0x40 ;  /* 0xffffffc0ff0f7424 */ /* 0x000fe200078e00ff */
[----:B------:R-:W-:Y:S01]  /*3e20*/  ULDC UR6, c[0x0][0xad0] ;  /* 0x0002b40000067ab9 */ /* 0x000fe20000000800 */
[----:B------:R-:W1:Y:S01]  /*3e30*/  S2R R56, SR_TID.X ;  /* 0x0000000000387919 */ /* 0x000e620000002100 */
[----:B------:R-:W-:Y:S01]  /*3e40*/  IMAD R204, R2, 0x1000, R19 ;  /* 0x0000100002cc7824 */ /* 0x000fe200078e0213 */
[----:B------:R-:W-:-:S03]  /*3e50*/  UMOV UR11, 0x40000040 ;  /* 0x40000040000b7882 */ /* 0x000fc60000000000 */
[C---:B------:R-:W-:Y:S01]  /*3e60*/  VIADD R206, R204.reuse, 0x80 ;  /* 0x00000080ccce7836 */ /* 0x040fe20000000000 */
[----:B------:R-:W-:Y:S02]  /*3e70*/  R2UR UR10, R204 ;  /* 0x00000000cc0a72ca */ /* 0x000fe400000e0000 */
[----:B------:R-:W-:Y:S01]  /*3e80*/  @UP1 ULDC UR7, c[0x0][0x44c] ;  /* 0x0001130000071ab9 */ /* 0x000fe20000000800 */
[----:B------:R-:W-:Y:S01]  /*3e90*/  @UP1 ULDC UR15, c[0x0][0x450] ;  /* 0x00011400000f1ab9 */ /* 0x000fe20000000800 */
[----:B0-----:R-:W-:Y:S02]  /*3ea0*/  SHF.R.U32.HI R9, RZ, 0x7, R9 ;  /* 0x00000007ff097819 */ /* 0x001fe40000011609 */
[----:B-1----:R-:W-:Y:S01]  /*3eb0*/  LOP3.LUT R56, R56, 0x7f, RZ, 0xc0, !PT ;  /* 0x0000007f38387812 */ /* 0x002fe200078ec0ff */
[----:B------:R-:W-:Y:S02]  /*3ec0*/  WARPGROUP.DEPBAR.LE gsb0, 0x0 ;  /* 0x00008000000079c5 */ /* 0x000fe40000010000 */
[----:B------:R-:W-:-:S06]  /*3ed0*/  WARPGROUP.ARRIVE ;  /* 0x00000000000079c5 */ /* 0x000fcc0000000000 */
[----:B------:R-:W-:Y:S01]  /*3ee0*/  HGMMA.64x64x16.F32.BF16 R24, gdesc[UR24], R24, gsb0 ;  /* 0x00e00000181879f0 */ /* 0x000fe20008001818 */
[----:B------:R-:W-:Y:S01]  /*3ef0*/  R2UR UR24, R8 ;  /* 0x00000000081872ca */ /* 0x000fe200000e0000 */
[----:B------:R-:W-:Y:S01]  /*3f00*/  UMOV UR25, 0x40000040 ;  /* 0x4000004000197882 */ /* 0x000fe20000000000 */
[----:B------:R-:W-:Y:S01]  /*3f10*/  R2UR UR26, R7 ;  /* 0x00000000071a72ca */ /* 0x000fe200000e0000 */
[----:B------:R-:W-:Y:S01]  /*3f20*/  UMOV UR27, 0x40000040 ;  /* 0x40000040001b7882 */ /* 0x000fe20000000000 */
[----:B------:R-:W-:Y:S02]  /*3f30*/  VIADD R8, R4, 0x6 ;  /* 0x0000000604087836 */ /* 0x000fe40000000000 */
[----:B------:R-:W-:Y:S01]  /*3f40*/  VIADD R7, R6, 0x6 ;  /* 0x0000000606077836 */ /* 0x000fe20000000000 */
        /* <DEDUP_REMOVED lines=115> */
[----:B------:R-:W0:Y:S01]  /*4680*/  SHFL.IDX PT, R7, R9, RZ, 0x1f ;  /* 0x00001fff09077589 */ /* 0x000e2200000e0000 */
[----:B------:R-:W-:Y:S01]  /*4690*/  VIADD R8, R4, 0x800 ;  /* 0x0000080004087836 */ /* 0x000fe20000000000 */
[----:B0-----:R-:W-:-:S04]  /*46a0*/  ISETP.GT.AND P1, PT, R7, 0x7f, PT ;  /* 0x0000007f0700780c */ /* 0x001fc80003f24270 */
[----:B------:R-:W-:-:S05]  /*46b0*/  SEL R7, RZ, 0x2, !P1 ;  /* 0x00000002ff077807 */ /* 0x000fca0004800000 */
[C---:B------:R-:W-:Y:S02]  /*46c0*/  IMAD.IADD R9, R7.reuse, 0x1, R8 ;  /* 0x0000000107097824 */ /* 0x040fe400078e0208 */
[----:B------:R-:W-:Y:S01]  /*46d0*/  IMAD.IADD R11, R7, 0x1, R10 ;  /* 0x00000001070b7824 */ /* 0x000fe200078e020a */
[----:B------:R-:W-:Y:S02]  /*46e0*/  WARPGROUP.DEPBAR.LE gsb0, 0x0 ;  /* 0x00008000000079c5 */ /* 0x000fe40000010000 */
[----:B------:R-:W-:-:S06]  /*46f0*/  WARPGROUP.ARRIVE ;  /* 0x00000000000079c5 */ /* 0x000fcc0000000000 */
[----:B------:R-:W-:Y:S01]  /*4700*/  HGMMA.64x64x16.F32.BF16 R24, gdesc[UR24], R24, gsb0 ;  /* 0x00e00000181879f0 */ /* 0x000fe20008001818 */
[----:B------:R-:W-:Y:S01]  /*4710*/  R2UR UR24, R9 ;  /* 0x00000000091872ca */ /* 0x000fe200000e0000 */
[----:B------:R-:W-:Y:S01]  /*4720*/  UMOV UR25, 0x40000040 ;  /* 0x4000004000197882 */ /* 0x000fe20000000000 */
[----:B------:R-:W-:Y:S01]  /*4730*/  R2UR UR26, R11 ;  /* 0x000000000b1a72ca */ /* 0x000fe200000e0000 */
[----:B------:R-:W-:Y:S01]  /*4740*/  UMOV UR27, 0x40000040 ;  /* 0x40000040001b7882 */ /* 0x000fe20000000000 */
[----:B------:R-:W-:-:S05]  /*4750*/  IMAD.MOV.U32 R11, RZ, RZ, 0x4 ;  /* 0x00000004ff0b7424 */ /* 0x000fca00078e00ff */
[C---:B------:R-:W-:Y:S02]  /*4760*/  SEL R9, R11.reuse, 0x2, P1 ;  /* 0x000000020b097807 */ /* 0x040fe40000800000 */
[----:B------:R-:W-:-:S03]  /*4770*/  SEL R11, R11, 0x6, !P1 ;  /* 0x000000060b0b7807 */ /* 0x000fc60004800000 */
[--C-:B------:R-:W-:Y:S02]  /*4780*/  IMAD.IADD R12, R8, 0x1, R9.reuse ;  /* 0x00000001080c7824 */ /* 0x100fe400078e0209 */
[----:B------:R-:W-:Y:S02]  /*4790*/  IMAD.IADD R13, R10, 0x1, R9 ;  /* 0x000000010a0d7824 */ /* 0x000fe400078e0209 */
[--C-:B------:R-:W-:Y:S02]  /*47a0*/  IMAD.IADD R8, R8, 0x1, R11.reuse ;  /* 0x0000000108087824 */ /* 0x100fe400078e020b */
        /* <DEDUP_REMOVED lines=8> */
[----:B------:R-:W-:Y:S02]  /*4830*/  WARPGROUP.DEPBAR.LE gsb0, 0x0 ;  /* 0x00008000000079c5 */ /* 0x000fe40000010000 */
[----:B------:R-:W-:-:S09]  /*4840*/  WARPGROUP.ARRIVE ;  /* 0x00000000000079c5 */ /* 0x000fd20000000000 */
[----:B------:R-:W-:Y:S01]  /*4850*/  HGMMA.64x64x16.F32.BF16 R24, gdesc[UR24], R24, gsb0 ;  /* 0x00e00000181879f0 */ /* 0x000fe20008001818 */
[----:B------:R-:W-:Y:S01]  /*4860*/  R2UR UR24, R8 ;  /* 0x00000000081872ca */ /* 0x000fe200000e0000 */
[----:B------:R-:W-:Y:S01]  /*4870*/  UMOV UR25, 0x40000040 ;  /* 0x4000004000197882 */ /* 0x000fe20000000000 */
[----:B------:R-:W-:Y:S01]  /*4880*/  R2UR UR26, R10 ;  /* 0x000000000a1a72ca */ /* 0x000fe200000e0000 */
[----:B------:R-:W-:Y:S01]  /*4890*/  UMOV UR27, 0x40000040 ;  /* 0x40000040001b7882 */ /* 0x000fe20000000000 */
[----:B------:R-:W-:Y:S02]  /*48a0*/  IMAD.MOV.U32 R8, RZ, RZ, 0x28 ;  /* 0x00000028ff087424 */ /* 0x000fe400078e00ff */
[----:B------:R-:W-:-:S03]  /*48b0*/  IMAD.MOV.U32 R10, RZ, RZ, 0xa00 ;  /* 0x00000a00ff0a7424 */ /* 0x000fc600078e00ff */
[----:B------:R-:W-:Y:S02]  /*48c0*/  SEL R8, R8, 0x26, P1 ;  /* 0x0000002608087807 */ /* 0x000fe40000800000 */
[----:B------:R-:W-:Y:S02]  /*48d0*/  SEL R10, R10, 0x980, P1 ;  /* 0x000009800a0a7807 */ /* 0x000fe40000800000 */
[----:B------:R-:W-:Y:S02]  /*48e0*/  LOP3.LUT R13, R8, 0x6, RZ, 0xc0, !PT ;  /* 0x00000006080d7812 */ /* 0x000fe400078ec0ff */
[----:B------:R-:W-:-:S04]  /*48f0*/  LOP3.LUT R10, R10, 0xa00, RZ, 0xc0, !PT ;  /* 0x00000a000a0a7812 */ /* 0x000fc800078ec0ff */
[CC--:B------:R-:W-:Y:S02]  /*4900*/  IADD3 R8, R13.reuse, R10.reuse, R4 ;  /* 0x0000000a0d087210 */ /* 0x0c0fe40007ffe004 */
[----:B------:R-:W-:Y:S01]  /*4910*/  IADD3 R10, R13, R10, R6 ;  /* 0x0000000a0d0a7210 */ /* 0x000fe20007ffe006 */
        /* <DEDUP_REMOVED lines=8> */
[----:B------:R-:W-:Y:S02]  /*49a0*/  VIADD R10, R6, 0xa00 ;  /* 0x00000a00060a7836 */ /* 0x000fe40000000000 */
[C---:B------:R-:W-:Y:S02]  /*49b0*/  IMAD.IADD R12, R7.reuse, 0x1, R8 ;  /* 0x00000001070c7824 */ /* 0x040fe400078e0208 */
[----:B------:R-:W-:Y:S01]  /*49c0*/  IMAD.IADD R13, R7, 0x1, R10 ;  /* 0x00000001070d7824 */ /* 0x000fe200078e020a */
[----:B------:R-:W-:-:S02]  /*49d0*/  WARPGROUP.DEPBAR.LE gsb0, 0x0 ;  /* 0x00008000000079c5 */ /* 0x000fc40000010000 */
[----:B------:R-:W-:-:S06]  /*49e0*/  WARPGROUP.ARRIVE ;  /* 0x00000000000079c5 */ /* 0x000fcc0000000000 */
[----:B------:R-:W-:Y:S01]  /*49f0*/  HGMMA.64x64x16.F32.BF16 R24, gdesc[UR24], R24, gsb0 ;  /* 0x00e00000181879f0 */ /* 0x000fe20008001818 */
[----:B------:R-:W-:Y:S01]  /*4a00*/  R2UR UR24, R12 ;  /* 0x000000000c1872ca */ /* 0x000fe200000e0000 */
[----:B------:R-:W-:Y:S01]  /*4a10*/  UMOV UR25, 0x40000040 ;  /* 0x4000004000197882 */ /* 0x000fe20000000000 */
[----:B------:R-:W-:Y:S01]  /*4a20*/  R2UR UR26, R13 ;  /* 0x000000000d1a72ca */ /* 0x000fe200000e0000 */
[----:B------:R-:W-:Y:S01]  /*4a30*/  UMOV UR27, 0x40000040 ;  /* 0x40000040001b7882 */ /* 0x000fe20000000000 */
[C---:B------:R-:W-:Y:S02]  /*4a40*/  IMAD.IADD R12, R9.reuse, 0x1, R8 ;  /* 0x00000001090c7824 */ /* 0x040fe400078e0208 */
[----:B------:R-:W-:Y:S02]  /*4a50*/  IMAD.IADD R13, R9, 0x1, R10 ;  /* 0x00000001090d7824 */ /* 0x000fe400078e020a */
        /* <DEDUP_REMOVED lines=90> */
[----:B------:R-:W-:-:S02]  /*5000*/  IMAD.IADD R10, R11, 0x1, R10 ;  /* 0x000000010b0a7824 */ /* 0x000fc400078e020a */
[----:B------:R-:W0:Y:S01]  /*5010*/  LDC R11, c[0x0][0x288] ;  /* 0x0000a200ff0b7b82 */ /* 0x000e220000000800 */
[----:B------:R-:W-:Y:S02]  /*5020*/  WARPGROUP.DEPBAR.LE gsb0, 0x0 ;  /* 0x00008000000079c5 */ /* 0x000fe40000010000 */
[----:B------:R-:W-:-:S06]  /*5030*/  WARPGROUP.ARRIVE ;  /* 0x00000000000079c5 */ /* 0x000fcc0000000000 */
[----:B------:R-:W-:Y:S01]  /*5040*/  HGMMA.64x64x16.F32.BF16 R24, gdesc[UR24], R24, gsb0 ;  /* 0x00e00000181879f0 */ /* 0x000fe20008001818 */
[----:B------:R-:W-:Y:S01]  /*5050*/  R2UR UR24, R7 ;  /* 0x00000000071872ca */ /* 0x000fe200000e0000 */
[----:B------:R-:W-:Y:S01]  /*5060*/  UMOV UR25, 0x40000040 ;  /* 0x4000004000197882 */ /* 0x000fe20000000000 */
[----:B------:R-:W-:Y:S01]  /*5070*/  R2UR UR26, R9 ;  /* 0x00000000091a72ca */ /* 0x000fe200000e0000 */
[----:B------:R-:W-:Y:S01]  /*5080*/  UMOV UR27, 0x40000040 ;  /* 0x40000040001b7882 */ /* 0x000fe20000000000 */
[----:B------:R-:W-:-:S04]  /*5090*/  SEL R7, R13, 0x3e, P1 ;  /* 0x0000003e0d077807 */ /* 0x000fc80000800000 */
[----:B------:R-:W-:Y:S01]  /*50a0*/  LOP3.LUT R7, R7, 0x6, RZ, 0xc0, !PT ;  /* 0x0000000607077812 */ /* 0x000fe200078ec0ff */
        /* <DEDUP_REMOVED lines=8> */
[----:B------:R-:W-:Y:S02]  /*5130*/  SEL R8, R8, 0xf80, P1 ;  /* 0x00000f8008087807 */ /* 0x000fe40000800000 */
[----:B------:R-:W-:Y:S02]  /*5140*/  PLOP3.LUT P1, PT, PT, PT, UP1, 0x80, 0x0 ;  /* 0x000000000000781c */ /* 0x000fe40003f2f018 */
[----:B------:R-:W-:-:S04]  /*5150*/  LOP3.LUT R8, R8, 0x1e00, RZ, 0xc0, !PT ;  /* 0x00001e0008087812 */ /* 0x000fc800078ec0ff */
[CC--:B------:R-:W-:Y:S02]  /*5160*/  IADD3 R9, R7.reuse, R8.reuse, R4 ;  /* 0x0000000807097210 */ /* 0x0c0fe40007ffe004 */
[----:B------:R-:W-:Y:S01]  /*5170*/  IADD3 R6, R7, R8, R6 ;  /* 0x0000000807067210 */ /* 0x000fe20007ffe006 */
[----:B------:R-:W-:Y:S02]  /*5180*/  VIADD R7, R190, UR41 ;  /* 0x00000029be077c36 */ /* 0x000fe40008000000 */
[----:B------:R-:W-:Y:S01]  /*5190*/  IMAD R8, R168, R15, 0x41 ;  /* 0x00000041a8087424 */ /* 0x000fe200078e020f */
[----:B------:R-:W-:Y:S02]  /*51a0*/  WARPGROUP.DEPBAR.LE gsb0, 0x0 ;  /* 0x00008000000079c5 */ /* 0x000fe40000010000 */
[----:B------:R-:W-:-:S06]  /*51b0*/  WARPGROUP.ARRIVE ;  /* 0x00000000000079c5 */ /* 0x000fcc0000000000 */
[----:B------:R-:W-:Y:S01]  /*51c0*/  HGMMA.64x64x16.F32.BF16 R24, gdesc[UR24], R24, gsb0 ;  /* 0x00e00000181879f0 */ /* 0x000fe20008001818 */
[----:B------:R-:W-:Y:S01]  /*51d0*/  R2UR UR24, R9 ;  /* 0x00000000091872ca */ /* 0x000fe200000e0000 */
[----:B------:R-:W-:Y:S01]  /*51e0*/  UMOV UR25, 0x40000040 ;  /* 0x4000004000197882 */ /* 0x000fe20000000000 */
[----:B------:R-:W-:Y:S01]  /*51f0*/  R2UR UR26, R6 ;  /* 0x00000000061a72ca */ /* 0x000fe200000e0000 */
[----:B------:R-:W-:Y:S01]  /*5200*/  UMOV UR27, 0x40000040 ;  /* 0x40000040001b7882 */ /* 0x000fe20000000000 */
[----:B------:R-:W-:Y:S01]  /*5210*/  @P1 IMAD.HI.U32 R6, R7, UR7, RZ ;  /* 0x0000000707061c27 */ /* 0x000fe2000f8e00ff */
[----:B------:R-:W1:Y:S01]  /*5220*/  LDC R9, c[0x0][0x2f0] ;  /* 0x0000bc00ff097b82 */ /* 0x000e620000000800 */
[----:B------:R-:W-:-:S03]  /*5230*/  @UP1 ULDC UR7, c[0x0][0x450] ;  /* 0x0001140000071ab9 */ /* 0x000fc60000000800 */
[----:B------:R-:W-:Y:S01]  /*5240*/  @P1 SHF.R.U32.HI R7, RZ, UR7, R6 ;  /* 0x00000007ff071c19 */ /* 0x000fe20008011606 */
[C---:B------:R-:W-:Y:S01]  /*5250*/  IMAD R6, R168.reuse, -0x40, R13 ;  /* 0xffffffc0a8067824 */ /* 0x040fe200078e020d */
[----:B------:R-:W-:Y:S01]  /*5260*/  UMOV UR7, UR41 ;  /* 0x0000002900077c82 */ /* 0x000fe20008000000 */
[----:B------:R-:W-:Y:S02]  /*5270*/  VIADD R168, R168, 0xfffffffe ;  /* 0xfffffffea8a87836 */ /* 0x000fe40000000000 */
[----:B------:R-:W2:Y:S03]  /*5280*/  SHFL.IDX PT, R10, R7, RZ, 0x1c1f ;  /* 0x001c1fff070a7589 */ /* 0x000ea600000e0000 */
[----:B------:R-:W-:Y:S01]  /*5290*/  R2UR UR31, R168 ;  /* 0x00000000a81f72ca */ /* 0x000fe200000e0000 */
[----:B------:R-:W3:Y:S01]  /*52a0*/  SHFL.IDX PT, R7, R7, 0x1, 0x1c1f ;  /* 0x003c1f0007077f89 */ /* 0x000ee200000e0000 */
[----:B-1----:R-:W-:-:S02]  /*52b0*/  IMAD R13, R188, R9, R6 ;  /* 0x00000009bc0d7224 */ /* 0x002fc400078e0206 */
[CC--:B------:R-:W-:Y:S02]  /*52c0*/  IMAD R8, R188.reuse, R9.reuse, R8 ;  /* 0x00000009bc087224 */ /* 0x0c0fe400078e0208 */
[--C-:B------:R-:W-:Y:S02]  /*52d0*/  IMAD.IADD R6, R13, 0x1, -R18.reuse ;  /* 0x000000010d067824 */ /* 0x100fe400078e0a12 */
[----:B0-----:R-:W-:Y:S01]  /*52e0*/  IMAD R9, R188, R9, -R11 ;  /* 0x00000009bc097224 */ /* 0x001fe200078e0a0b */
[----:B------:R-:W-:-:S04]  /*52f0*/  IADD3 R13, R8, -R11, -R18 ;  /* 0x8000000b080d7210 */ /* 0x000fc80007ffe812 */
[-CC-:B--2---:R-:W-:Y:S02]  /*5300*/  VIADDMNMX R10, R10, R13.reuse, R6.reuse, PT ;  /* 0x0000000d0a0a7246 */ /* 0x184fe40003800106 */
[----:B---3--:R-:W-:Y:S02]  /*5310*/  VIADDMNMX R13, R7, R13, R6, PT ;  /* 0x0000000d070d7246 */ /* 0x008fe40003800106 */
[C---:B------:R-:W-:Y:S02]  /*5320*/  ISETP.GT.AND P2, PT, R10.reuse, RZ, PT ;  /* 0x000000ff0a00720c */ /* 0x040fe40003f44270 */
[C---:B------:R-:W-:Y:S02]  /*5330*/  ISETP.GT.AND P3, PT, R10.reuse, 0x1, PT ;  /* 0x000000010a00780c */ /* 0x040fe40003f64270 */
[----:B------:R-:W-:Y:S02]  /*5340*/  ISETP.GT.AND P4, PT, R10, 0x8, PT ;  /* 0x000000080a00780c */ /* 0x000fe40003f84270 */
[----:B------:R-:W-:-:S02]  /*5350*/  ISETP.GT.AND P5, PT, R13, 0x28, PT ;  /* 0x000000280d00780c */ /* 0x000fc40003fa4270 */
[----:B------:R-:W-:Y:S01]  /*5360*/  R2UR UR14, R9 ;  /* 0x00000000090e72ca */ /* 0x000fe200000e0000 */
        /* <DEDUP_REMOVED lines=37> */
[----:B------:R-:W-:Y:S01]  /*55c0*/  ISETP.GT.AND P3, PT, R10, 0x10, PT ;  /* 0x000000100a00780c */ /* 0x000fe20003f64270 */
        /* <DEDUP_REMOVED lines=9> */
[----:B------:R-:W-:Y:S01]  /*5660*/  FMNMX.FTZ R21, R12, R21, !PT ;  /* 0x000000150c157209 */ /* 0x000fe20007810000 */
[----:B------:R-:W-:Y:S01]  /*5670*/  FMUL.FTZ R55, R55, UR6 ;  /* 0x0000000637377c20 */ /* 0x000fe20008410000 */
[----:B------:R-:W-:Y:S01]  /*5680*/  ULDC UR6, c[0x0][0xa80] ;  /* 0x0002a00000067ab9 */ /* 0x000fe20000000800 */
[----:B------:R-:W2:Y:S01]  /*5690*/  MUFU.TANH R33, R33 ;  /* 0x0000002100217308 */ /* 0x000ea20000002400 */
[----:B0-----:R-:W-:-:S02]  /*56a0*/  FSEL R14, R14, -INF , P2 ;  /* 0xff8000000e0e7808 */ /* 0x001fc40001000000 */
[----:B------:R-:W-:Y:S02]  /*56b0*/  ISETP.GT.AND P2, PT, R10, 0x11, PT ;  /* 0x000000110a00780c */ /* 0x000fe40003f44270 */
[----:B------:R-:W-:-:S03]  /*56c0*/  FMNMX.FTZ R25, R14, R21, !PT ;  /* 0x000000150e197209 */ /* 0x000fc60007810000 */
        /* <DEDUP_REMOVED lines=46> */
[----:B------:R-:W-:Y:S02]  /*59b0*/  ISETP.GT.AND P2, PT, R13, RZ, PT ;  /* 0x000000ff0d00720c */ /* 0x000fe40003f44270 */
[----:B------:R-:W-:-:S03]  /*59c0*/  FMNMX.FTZ R10, R41, R10, !PT ;  /* 0x0000000a290a7209 */ /* 0x000fc60007810000 */
[----:B------:R-:W0:Y:S01]  /*59d0*/  MUFU.TANH R30, R30 ;  /* 0x0000001e001e7308 */ /* 0x000e220000002400 */
[----:B-1----:R-:W-:Y:S01]  /*59e0*/  FSEL R26, R26, -INF , P2 ;  /* 0xff8000001a1a7808 */ /* 0x002fe20001000000 */
[----:B------:R-:W1:Y:S01]  /*59f0*/  SHFL.BFLY PT, R45, R10, 0x2, 0x1f ;  /* 0x0c401f000a2d7f89 */ /* 0x000e6200000e0000 */
[----:B------:R-:W-:-:S05]  /*5a00*/  ISETP.GT.AND P2, PT, R13, 0x9, PT ;  /* 0x000000090d00780c */ /* 0x000fca0003f44270 */
[----:B------:R-:W3:Y:S01]  /*5a10*/  MUFU.TANH R31, R31 ;  /* 0x0000001f001f7308 */ /* 0x000ee20000002400 */
[----:B--2---:R-:W-:Y:S02]  /*5a20*/  FSEL R27, R27, -INF , P3 ;  /* 0xff8000001b1b7808 */ /* 0x004fe40001800000 */
[----:B------:R-:W-:-:S05]  /*5a30*/  ISETP.GT.AND P3, PT, R13, 0x10, PT ;  /* 0x000000100d00780c */ /* 0x000fca0003f64270 */
[----:B------:R-:W2:Y:S01]  /*5a40*/  MUFU.TANH R34, R34 ;  /* 0x0000002200227308 */ /* 0x000ea20000002400 */
[----:B0-----:R-:W-:Y:S02]  /*5a50*/  FSEL R30, R30, -INF , P4 ;  /* 0xff8000001e1e7808 */ /* 0x001fe40002000000 */
[----:B------:R-:W-:-:S05]  /*5a60*/  ISETP.GT.AND P4, PT, R13, 0x19, PT ;  /* 0x000000190d00780c */ /* 0x000fca0003f84270 */
[----:B------:R0:W4:Y:S01]  /*5a70*/  MUFU.TANH R44, R35 ;  /* 0x00000023002c7308 */ /* 0x0001220000002400 */
[----:B---3--:R-:W-:Y:S02]  /*5a80*/  FSEL R31, R31, -INF , P2 ;  /* 0xff8000001f1f7808 */ /* 0x008fe40001000000 */
[----:B-1----:R-:W-:Y:S02]  /*5a90*/  FMNMX.FTZ R45, R10, R45, !PT ;  /* 0x0000002d0a2d7209 */ /* 0x002fe40007810000 */
[----:B------:R-:W-:-:S03]  /*5aa0*/  ISETP.GT.AND P2, PT, R13, 0x11, PT ;  /* 0x000000110d00780c */ /* 0x000fc60003f44270 */
[----:B------:R-:W1:Y:S01]  /*5ab0*/  MUFU.TANH R38, R38 ;  /* 0x0000002600267308 */ /* 0x000e620000002400 */
[----:B------:R-:W3:Y:S01]  /*5ac0*/  SHFL.BFLY PT, R10, R45, 0x1, 0x1f ;  /* 0x0c201f002d0a7f89 */ /* 0x000ee200000e0000 */
[----:B0-----:R-:W-:Y:S02]  /*5ad0*/  FMNMX.FTZ R35, R26, R27, !PT ;  /* 0x0000001b1a237209 */ /* 0x001fe40007810000 */
[----:B--2---:R-:W-:Y:S02]  /*5ae0*/  FSEL R34, R34, -INF , P3 ;  /* 0xff80000022227808 */ /* 0x004fe40001800000 */
[----:B------:R-:W-:Y:S02]  /*5af0*/  FMNMX.FTZ R6, R30, R35, !PT ;  /* 0x000000231e067209 */ /* 0x000fe40007810000 */
[----:B------:R0:W2:Y:S01]  /*5b00*/  MUFU.TANH R48, R39 ;  /* 0x0000002700307308 */ /* 0x0000a20000002400 */
[----:B------:R-:W-:Y:S02]  /*5b10*/  ISETP.GT.AND P3, PT, R13, 0x18, PT ;  /* 0x000000180d00780c */ /* 0x000fe40003f64270 */
[----:B----4-:R-:W-:-:S02]  /*5b20*/  FSEL R35, R44, -INF , P2 ;  /* 0xff8000002c237808 */ /* 0x010fc40001000000 */
[----:B------:R-:W-:-:S03]  /*5b30*/  ISETP.GT.AND P2, PT, R13, 0x20, PT ;  /* 0x000000200d00780c */ /* 0x000fc60003f44270 */
[----:B------:R-:W4:Y:S01]  /*5b40*/  MUFU.TANH R42, R42 ;  /* 0x0000002a002a7308 */ /* 0x000f220000002400 */
[----:B0-----:R-:W-:Y:S02]  /*5b50*/  FMNMX.FTZ R39, R31, R6, !PT ;  /* 0x000000061f277209 */ /* 0x001fe40007810000 */
[----:B-1----:R-:W-:Y:S02]  /*5b60*/  FSEL R38, R38, -INF , P3 ;  /* 0xff80000026267808 */ /* 0x002fe40001800000 */
[----:B------:R-:W-:Y:S02]  /*5b70*/  FMNMX.FTZ R6, R34, R39, !PT ;  /* 0x0000002722067209 */ /* 0x000fe40007810000 */
[----:B------:R-:W-:Y:S01]  /*5b80*/  ISETP.GT.AND P3, PT, R13, 0x21, PT ;  /* 0x000000210d00780c */ /* 0x000fe20003f64270 */
[----:B------:R0:W1:Y:S01]  /*5b90*/  MUFU.TANH R49, R43 ;  /* 0x0000002b00317308 */ /* 0x0000620000002400 */
[----:B--2---:R-:W-:Y:S02]  /*5ba0*/  FSEL R39, R48, -INF , P4 ;  /* 0xff80000030277808 */ /* 0x004fe40002000000 */
[----:B---3--:R-:W-:-:S02]  /*5bb0*/  FMNMX.FTZ R7, R45, R10, !PT ;  /* 0x0000000a2d077209 */ /* 0x008fc40007810000 */
[----:B------:R-:W-:-:S03]  /*5bc0*/  ISETP.GT.AND P4, PT, R13, 0x29, PT ;  /* 0x000000290d00780c */ /* 0x000fc60003f84270 */
[----:B------:R-:W2:Y:S01]  /*5bd0*/  MUFU.TANH R46, R46 ;  /* 0x0000002e002e7308 */ /* 0x000ea20000002400 */
[----:B0-----:R-:W-:Y:S01]  /*5be0*/  FMNMX.FTZ R43, R35, R6, !PT ;  /* 0x00000006232b7209 */ /* 0x001fe20007810000 */
[----:B------:R-:W-:Y:S01]  /*5bf0*/  FMUL.FTZ R10, R7, UR6 ;  /* 0x00000006070a7c20 */ /* 0x000fe20008410000 */
[----:B----4-:R-:W-:Y:S02]  /*5c00*/  FSEL R42, R42, -INF , P2 ;  /* 0xff8000002a2a7808 */ /* 0x010fe40001000000 */
[----:B------:R-:W-:Y:S02]  /*5c10*/  FMNMX.FTZ R6, R38, R43, !PT ;  /* 0x0000002b26067209 */ /* 0x000fe40007810000 */
[----:B------:R-:W-:Y:S01]  /*5c20*/  ISETP.GT.AND P2, PT, R13, 0x30, PT ;  /* 0x000000300d00780c */ /* 0x000fe20003f44270 */
[----:B------:R0:W3:Y:S01]  /*5c30*/  MUFU.TANH R52, R47 ;  /* 0x0000002f00347308 */ /* 0x0000e20000002400 */
[----:B------:R-:W-:Y:S02]  /*5c40*/  FMNMX.FTZ R45, R39, R6, !PT ;  /* 0x00000006272d7209 */ /* 0x000fe40007810000 */
[----:B-1----:R-:W-:-:S02]  /*5c50*/  FSEL R43, R49, -INF , P3 ;  /* 0xff800000312b7808 */ /* 0x002fc40001800000 */
[----:B------:R-:W-:Y:S02]  /*5c60*/  FMNMX.FTZ R6, R42, R45, !PT ;  /* 0x0000002d2a067209 */ /* 0x000fe40007810000 */
[----:B------:R-:W-:Y:S01]  /*5c70*/  FSETP.NEU.FTZ.AND P3, PT, R7, -INF , PT ;  /* 0xff8000000700780b */ /* 0x000fe20003f7d000 */
[----:B------:R-:W1:Y:S01]  /*5c80*/  MUFU.TANH R50, R50 ;  /* 0x0000003200327308 */ /* 0x000e620000002400 */
[----:B--2---:R-:W-:Y:S02]  /*5c90*/  FSEL R44, R46, -INF , P5 ;  /* 0xff8000002e2c7808 */ /* 0x004fe40002800000 */
[----:B0-----:R-:W-:Y:S02]  /*5ca0*/  FMNMX.FTZ R47, R43, R6, !PT ;  /* 0x000000062b2f7209 */ /* 0x001fe40007810000 */
[----:B------:R-:W-:Y:S02]  /*5cb0*/  FSEL R53, R10, RZ, P3 ;  /* 0x000000ff0a357208 */ /* 0x000fe40001800000 */
[----:B------:R-:W-:Y:S01]  /*5cc0*/  FMNMX.FTZ R6, R44, R47, !PT ;  /* 0x0000002f2c067209 */ /* 0x000fe20007810000 */
[----:B------:R-:W0:Y:S01]  /*5cd0*/  MUFU.TANH R51, R51 ;  /* 0x0000003300337308 */ /* 0x000e220000002400 */
[----:B---3--:R-:W-:Y:S01]  /*5ce0*/  FSEL R45, R52, -INF , P4 ;  /* 0xff800000342d7808 */ /* 0x008fe20002000000 */
[--C-:B------:R-:W-:Y:S01]  /*5cf0*/  FFMA.FTZ R10, R8, UR6, -R53.reuse ;  /* 0x00000006080a7c23 */ /* 0x100fe20008010835 */
[----:B------:R-:W-:Y:S01]  /*5d00*/  ISETP.GT.AND P3, PT, R13, 0x31, PT ;  /* 0x000000310d00780c */ /* 0x000fe20003f64270 */
[--C-:B------:R-:W-:Y:S01]  /*5d10*/  FFMA.FTZ R169, R25, UR6, -R53.reuse ;  /* 0x0000000619a97c23 */ /* 0x100fe20008010835 */
[----:B------:R-:W-:Y:S01]  /*5d20*/  FMNMX.FTZ R49, R45, R6, !PT ;  /* 0x000000062d317209 */ /* 0x000fe20007810000 */
[--C-:B------:R-:W-:Y:S01]  /*5d30*/  FFMA.FTZ R21, R21, UR6, -R53.reuse ;  /* 0x0000000615157c23 */ /* 0x100fe20008010835 */
[--C-:B------:R-:W-:Y:S01]  /*5d40*/  FFMA.FTZ R171, R29, UR6, -R53.reuse ;  /* 0x000000061dab7c23 */ /* 0x100fe20008010835 */
[----:B------:R-:W2:Y:S01]  /*5d50*/  MUFU.TANH R48, R54 ;  /* 0x0000003600307308 */ /* 0x000ea20000002400 */
[----:B-1----:R-:W-:Y:S01]  /*5d60*/  FSEL R46, R50, -INF , P2 ;  /* 0xff800000322e7808 */ /* 0x002fe20001000000 */
[--C-:B------:R-:W-:Y:S01]  /*5d70*/  FFMA.FTZ R50, R12, UR6, -R53.reuse ;  /* 0x000000060c327c23 */ /* 0x100fe20008010835 */
[----:B------:R-:W-:Y:S01]  /*5d80*/  ISETP.GT.AND P2, PT, R13, 0x38, PT ;  /* 0x000000380d00780c */ /* 0x000fe20003f44270 */
[--C-:B------:R-:W-:Y:S01]  /*5d90*/  FFMA.FTZ R12, R20, UR6, -R53.reuse ;  /* 0x00000006140c7c23 */ /* 0x100fe20008010835 */
[----:B------:R-:W-:Y:S01]  /*5da0*/  FMNMX.FTZ R8, R46, R49, !PT ;  /* 0x000000312e087209 */ /* 0x000fe20007810000 */
[--C-:B------:R-:W-:Y:S01]  /*5db0*/  FFMA.FTZ R20, R28, UR6, -R53.reuse ;  /* 0x000000061c147c23 */ /* 0x100fe20008010835 */
[--C-:B------:R-:W-:Y:S01]  /*5dc0*/  FFMA.FTZ R170, R32, UR6, -R53.reuse ;  /* 0x0000000620aa7c23 */ /* 0x100fe20008010835 */
[----:B------:R-:W1:Y:S01]  /*5dd0*/  MUFU.TANH R55, R55 ;  /* 0x0000003700377308 */ /* 0x000e620000002400 */
[----:B0-----:R-:W-:Y:S01]  /*5de0*/  FSEL R47, R51, -INF , P3 ;  /* 0xff800000332f7808 */ /* 0x001fe20001800000 */
[--C-:B------:R-:W-:Y:S01]  /*5df0*/  FFMA.FTZ R173, R33, UR6, -R53.reuse ;  /* 0x0000000621ad7c23 */ /* 0x100fe20008010835 */
[----:B------:R-:W-:Y:S01]  /*5e00*/  ISETP.GT.AND P3, PT, R13, 0x39, PT ;  /* 0x000000390d00780c */ /* 0x000fe20003f64270 */
[--C-:B------:R-:W-:Y:S01]  /*5e10*/  FFMA.FTZ R13, R15, UR6, -R53.reuse ;  /* 0x000000060f0d7c23 */ /* 0x100fe20008010835 */
[----:B------:R-:W-:Y:S01]  /*5e20*/  FMNMX.FTZ R15, R47, R8, !PT ;  /* 0x000000082f0f7209 */ /* 0x000fe20007810000 */
[--C-:B------:R-:W-:Y:S01]  /*5e30*/  FFMA.FTZ R172, R36, UR6, -R53.reuse ;  /* 0x0000000624ac7c23 */ /* 0x100fe20008010835 */
[--C-:B------:R-:W-:Y:S01]  /*5e40*/  FFMA.FTZ R175, R37, UR6, -R53.reuse ;  /* 0x0000000625af7c23 */ /* 0x100fe20008010835 */
[--C-:B------:R-:W-:Y:S01]  /*5e50*/  FFMA.FTZ R174, R40, UR6, -R53.reuse ;  /* 0x0000000628ae7c23 */ /* 0x100fe20008010835 */
[----:B--2---:R-:W-:Y:S01]  /*5e60*/  FSEL R48, R48, -INF , P2 ;  /* 0xff80000030307808 */ /* 0x004fe20001000000 */
[--C-:B------:R-:W-:Y:S01]  /*5e70*/  FFMA.FTZ R177, R41, UR6, -R53.reuse ;  /* 0x0000000629b17c23 */ /* 0x100fe20008010835 */
[----:B------:R-:W-:Y:S02]  /*5e80*/  MUFU.EX2 R6, R10 ;  /* 0x0000000a00067308 */ /* 0x000fe40000000800 */
[----:B------:R-:W-:Y:S01]  /*5e90*/  FMNMX.FTZ R8, R48, R15, !PT ;  /* 0x0000000f30087209 */ /* 0x000fe20007810000 */
[--C-:B------:R-:W-:Y:S01]  /*5ea0*/  FFMA.FTZ R15, R14, UR6, -R53.reuse ;  /* 0x000000060e0f7c23 */ /* 0x100fe20008010835 */
[----:B------:R-:W-:Y:S01]  /*5eb0*/  FFMA.FTZ R14, R24, UR6, -R53 ;  /* 0x00000006180e7c23 */ /* 0x000fe20008010835 */
[----:B-1----:R-:W-:-:S03]  /*5ec0*/  FSEL R49, R55, -INF , P3 ;  /* 0xff80000037317808 */ /* 0x002fc60001800000 */
[----:B------:R-:W0:Y:S01]  /*5ed0*/  MUFU.EX2 R13, R13 ;  /* 0x0000000d000d7308 */ /* 0x000e220000000800 */
[----:B------:R-:W-:-:S05]  /*5ee0*/  FMNMX.FTZ R8, R49, R8, !PT ;  /* 0x0000000831087209 */ /* 0x000fca0007810000 */
[----:B------:R-:W1:Y:S02]  /*5ef0*/  SHFL.BFLY PT, R51, R8, 0x2, 0x1f ;  /* 0x0c401f0008337f89 */ /* 0x000e6400000e0000 */
[----:B------:R-:W-:Y:S08]  /*5f00*/  MUFU.EX2 R10, R50 ;  /* 0x00000032000a7308 */ /* 0x000ff00000000800 */
[----:B------:R-:W2:Y:S01]  /*5f10*/  MUFU.EX2 R15, R15 ;  /* 0x0000000f000f7308 */ /* 0x000ea20000000800 */
[----:B0-----:R-:W-:Y:S01]  /*5f20*/  F2FP.BF16.F32.PACK_AB R152, R13, R6 ;  /* 0x000000060d98723e */ /* 0x001fe200000010ff */
[----:B------:R-:W-:-:S06]  /*5f30*/  FADD.FTZ R13, R6, R13 ;  /* 0x0000000d060d7221 */ /* 0x000fcc0000010000 */
[----:B------:R-:W-:Y:S01]  /*5f40*/  MUFU.EX2 R12, R12 ;  /* 0x0000000c000c7308 */ /* 0x000fe20000000800 */
[----:B-1----:R-:W-:-:S07]  /*5f50*/  FMNMX.FTZ R51, R8, R51, !PT ;  /* 0x0000003308337209 */ /* 0x002fce0007810000 */
[----:B------:R-:W0:Y:S01]  /*5f60*/  MUFU.EX2 R21, R21 ;  /* 0x0000001500157308 */ /* 0x000e220000000800 */
[C---:B--2---:R-:W-:Y:S01]  /*5f70*/  F2FP.BF16.F32.PACK_AB R154, R15.reuse, R10 ;  /* 0x0000000a0f9a723e */ /* 0x044fe200000010ff */
[----:B------:R-:W-:Y:S01]  /*5f80*/  FADD.FTZ R10, R10, R13 ;  /* 0x0000000d0a0a7221 */ /* 0x000fe20000010000 */
[----:B------:R-:W1:Y:S03]  /*5f90*/  SHFL.BFLY PT, R8, R51, 0x1, 0x1f ;  /* 0x0c201f0033087f89 */ /* 0x000e6600000e0000 */
[----:B------:R-:W-:Y:S02]  /*5fa0*/  FADD.FTZ R15, R15, R10 ;  /* 0x0000000a0f0f7221 */ /* 0x000fe40000010000 */
        /* <DEDUP_REMOVED lines=8> */
[----:B------:R-:W-:Y:S02]  /*6030*/  FMUL.FTZ R24, R8, UR6 ;  /* 0x0000000608187c20 */ /* 0x000fe40008410000 */
[----:B------:R-:W0:Y:S01]  /*6040*/  MUFU.EX2 R171, R171 ;  /* 0x000000ab00ab7308 */ /* 0x000e220000000800 */
[C---:B--2---:R-:W-:Y:S01]  /*6050*/  F2FP.BF16.F32.PACK_AB R158, R169.reuse, R14 ;  /* 0x0000000ea99e723e */ /* 0x044fe200000010ff */
[----:B------:R-:W-:Y:S01]  /*6060*/  FADD.FTZ R14, R14, R21 ;  /* 0x000000150e0e7221 */ /* 0x000fe20000010000 */
[----:B------:R-:W-:Y:S02]  /*6070*/  FSEL R25, R24, RZ, P2 ;  /* 0x000000ff18197208 */ /* 0x000fe40001000000 */
[----:B------:R-:W-:Y:S01]  /*6080*/  ISETP.NE.AND P2, PT, R56, RZ, PT ;  /* 0x000000ff3800720c */ /* 0x000fe20003f45270 */
[----:B------:R-:W-:Y:S02]  /*6090*/  FADD.FTZ R169, R169, R14 ;  /* 0x0000000ea9a97221 */ /* 0x000fe40000010000 */
        /* <DEDUP_REMOVED lines=72> */
[----:B------:R-:W-:-:S06]  /*6520*/  FADD.FTZ R174, R174, R175 ;  /* 0x000000afaeae7221 */ /* 0x000fcc0000010000 */
[----:B------:R-:W0:Y:S08]  /*6530*/  MUFU.EX2 R202, R202 ;  /* 0x000000ca00ca7308 */ /* 0x000e300000000800 */
[----:B------:R-:W4:Y:S01]  /*6540*/  MUFU.EX2 R205, R205 ;  /* 0x000000cd00cd7308 */ /* 0x000f220000000800 */
[----:B--2---:R-:W-:Y:S01]  /*6550*/  F2FP.BF16.F32.PACK_AB R165, R203, R200 ;  /* 0x000000c8cba5723e */ /* 0x004fe200000010ff */
[----:B------:R-:W-:-:S04]  /*6560*/  FADD.FTZ R200, R200, R201 ;  /* 0x000000c9c8c87221 */ /* 0x000fc80000010000 */
[----:B------:R-:W-:-:S04]  /*6570*/  FADD.FTZ R203, R203, R200 ;  /* 0x000000c8cbcb7221 */ /* 0x000fc80000010000 */
[----:B0-----:R-:W-:Y:S01]  /*6580*/  FADD.FTZ R6, R202, R203 ;  /* 0x000000cbca067221 */ /* 0x001fe20000010000 */
[----:B----4-:R-:W-:-:S03]  /*6590*/  F2FP.BF16.F32.PACK_AB R167, R205, R202 ;  /* 0x000000cacda7723e */ /* 0x010fc600000010ff */
[----:B------:R-:W-:Y:S02]  /*65a0*/  FADD.FTZ R6, R205, R6 ;  /* 0x00000006cd067221 */ /* 0x000fe40000010000 */
[----:B------:R3:W-:Y:S01]  /*65b0*/  STSM.16.M88.4 [R187], R164 ;  /* 0x000000a4bb007844 */ /* 0x0007e20000000200 */
[----:B-1----:R-:W-:-:S06]  /*65c0*/  WARPGROUP.ARRIVE ;  /* 0x00000000000079c5 */ /* 0x002fcc0000000000 */
[----:B------:R-:W-:Y:S01]  /*65d0*/  HGMMA.64x256x16.F32.BF16 R24, R152, gdesc[UR8].tnspB, RZ, !UPT, gsb0 ;  /* 0x43e0000898187df0 */ /* 0x000fe2000c0018ff */
[----:B------:R-:W-:Y:S01]  /*65e0*/  R2UR UR10, R206 ;  /* 0x00000000ce0a72ca */ /* 0x000fe200000e0000 */
[----:B------:R-:W-:Y:S01]  /*65f0*/  UMOV UR11, 0x40000040 ;  /* 0x40000040000b7882 */ /* 0x000fe20000000000 */
[C---:B------:R-:W-:Y:S02]  /*6600*/  VIADD R206, R204.reuse, 0x100 ;  /* 0x00000100ccce7836 */ /* 0x040fe40000000000 */
[----:B------:R-:W-:Y:S01]  /*6610*/  VIADD R204, R204, 0x180 ;  /* 0x00000180cccc7836 */ /* 0x000fe20000000000 */
[----:B------:R-:W-:Y:S02]  /*6620*/  WARPGROUP.DEPBAR.LE gsb0, 0x0 ;  /* 0x00008000000079c5 */ /* 0x000fe40000010000 */
[----:B------:R-:W-:-:S15]  /*6630*/  WARPGROUP.ARRIVE ;  /* 0x00000000000079c5 */ /* 0x000fde0000000000 */
[----:B------:R-:W-:-:S05]  /*6640*/  NOP ;  /* 0x0000000000007918 */ /* 0x000fca0000000000 */
[----:B------:R-:W-:Y:S01]  /*6650*/  HGMMA.64x256x16.F32.BF16 R24, R156, gdesc[UR8].tnspB, R24, gsb0 ;  /* 0x43e000089c187df0 */ /* 0x000fe20008001818 */
[----:B------:R-:W-:Y:S01]  /*6660*/  R2UR UR10, R206 ;  /* 0x00000000ce0a72ca */ /* 0x000fe200000e0000 */
[----:B------:R-:W-:Y:S01]  /*6670*/  UMOV UR11, 0x40000040 ;  /* 0x40000040000b7882 */ /* 0x000fe20000000000 */
[----:B------:R-:W-:Y:S02]  /*6680*/  WARPGROUP.DEPBAR.LE gsb0, 0x0 ;  /* 0x00008000000079c5 */ /* 0x000fe40000010000 */
[----:B------:R-:W-:-:S15]  /*6690*/  WARPGROUP.ARRIVE ;  /* 0x00000000000079c5 */ /* 0x000fde0000000000 */
[----:B------:R-:W-:-:S08]  /*66a0*/  NOP ;  /* 0x0000000000007918 */ /* 0x000fd00000000000 */
[----:B------:R-:W-:Y:S01]  /*66b0*/  HGMMA.64x256x16.F32.BF16 R24, R160, gdesc[UR8].tnspB, R24, gsb0 ;  /* 0x43e00008a0187df0 */ /* 0x000fe20008001818 */
[----:B------:R-:W-:Y:S01]  /*66c0*/  R2UR UR10, R204 ;  /* 0x00000000cc0a72ca */ /* 0x000fe200000e0000 */
[----:B------:R-:W-:Y:S01]  /*66d0*/  UMOV UR11, 0x40000040 ;  /* 0x40000040000b7882 */ /* 0x000fe20000000000 */
[----:B------:R-:W-:Y:S02]  /*66e0*/  WARPGROUP.DEPBAR.LE gsb0, 0x0 ;  /* 0x00008000000079c5 */ /* 0x000fe40000010000 */
[----:B------:R-:W-:-:S15]  /*66f0*/  WARPGROUP.ARRIVE ;  /* 0x00000000000079c5 */ /* 0x000fde0000000000 */
[----:B------:R-:W-:-:S08]  /*6700*/  NOP ;  /* 0x0000000000007918 */ /* 0x000fd00000000000 */
        /* <DEDUP_REMOVED lines=24> */
[----:B------:R-:W-:Y:S01]  /*6890*/  IMAD.MOV.U32 R10, RZ, RZ, R8 ;  /* 0x000000ffff0a7224 */ /* 0x000fe200078e0008 */
[----:B------:R-:W-:Y:S01]  /*68a0*/  ULDC UR7, c[0x0][0x288] ;  /* 0x0000a20000077ab9 */ /* 0x000fe20000000800 */
[----:B------:R-:W-:Y:S01]  /*68b0*/  IMAD.MOV.U32 R11, RZ, RZ, R7 ;  /* 0x000000ffff0b7224 */ /* 0x000fe200078e0007 */
[----:B------:R-:W-:Y:S01]  /*68c0*/  ULDC UR28, c[0x0][0x2f0] ;  /* 0x0000bc00001c7ab9 */ /* 0x000fe20000000800 */
[----:B------:R-:W-:Y:S01]  /*68d0*/  IMAD.MOV.U32 R13, RZ, RZ, R2 ;  /* 0x000000ffff0d7224 */ /* 0x000fe200078e0002 */
[----:B------:R-:W-:Y:S01]  /*68e0*/  ULDC UR29, c[0x0][0xad0] ;  /* 0x0002b400001d7ab9 */ /* 0x000fe20000000800 */
[----:B------:R-:W-:-:S05]  /*68f0*/  ULDC UR6, c[0x0][0xa80] ;  /* 0x0002a00000067ab9 */ /* 0x000fca0000000800 */
.L_x_7625:
[----:B------:R-:W-:-:S05]  /*6900*/  VIADD R2, R13, 0x1 ;  /* 0x000000010d027836 */ /* 0x000fca0000000000 */
[----:B------:R-:W-:-:S04]  /*6910*/  ISETP.NE.AND P3, PT, R2, 0x2, PT ;  /* 0x000000020200780c */ /* 0x000fc80003f65270 */
[----:B------:R-:W-:Y:S02]  /*6920*/  SEL R7, RZ, 0x1, P3 ;  /* 0x00000001ff077807 */ /* 0x000fe40001800000 */
[----:B------:R-:W-:Y:S02]  /*6930*/  SEL R2, R2, RZ, P3 ;  /* 0x000000ff02027207 */ /* 0x000fe40001800000 */
[----:B------:R-:W-:Y:S01]  /*6940*/  LOP3.LUT R16, R16, R7, RZ, 0x3c, !PT ;  /* 0x0000000710107212 */ /* 0x000fe200078e3cff */
[----:B0-----:R-:W-:Y:S06]  /*6950*/  @!P0 BRA `(.L_x_7617) ;  /* 0x0000000000048947 */ /* 0x001fec0003800000 */
[----:B------:R-:W-:Y:S01]  /*6960*/  BPT.TRAP 0x1 ;  /* 0x000000040000795c */ /* 0x000fe20000300000 */
.L_x_7617:
[----:B------:R-:W-:Y:S01]  /*6970*/  IMAD R9, R2, 0x8, R17 ;  /* 0x0000000802097824 */ /* 0x000fe200078e0211 */
[----:B------:R-:W-:-:S04]  /*6980*/  SHF.L.U32 R8, R16, 0x1f, RZ ;  /* 0x0000001f10087819 */ /* 0x000fc800000006ff */
[----:B------:R0:W1:Y:S01]  /*6990*/  SYNCS.PHASECHK.TRANS64.TRYWAIT P3, [R9+URZ+0x38830], R8 ;  /* 0x03883008090075a7 */ /* 0x000062000806017f */
[----:B------:R-:W-:Y:S05]  /*69a0*/  @!P0 BRA `(.L_x_7618) ;  /* 0x0000000000048947 */ /* 0x000fea0003800000 */
[----:B------:R-:W-:Y:S01]  /*69b0*/  BPT.TRAP 0x1 ;  /* 0x000000040000795c */ /* 0x000fe20000300000 */
.L_x_7618:
[----:B------:R-:W-:Y:S01]  /*69c0*/  IMAD R7, R2, 0x200, R0 ;  /* 0x0000020002077824 */ /* 0x000fe200078e0200 */
[----:B-1----:R-:W-:Y:S06]  /*69d0*/  @P3 BRA `(.L_x_7619) ;  /* 0x0000000000083947 */ /* 0x002fec0003800000 */
[----:B------:R-:W1:Y:S02]  /*69e0*/  SYNCS.PHASECHK.TRANS64.TRYWAIT P3, [R9+URZ+0x38830], R8 ;  /* 0x03883008090075a7 */ /* 0x000e64000806017f */
[----:B-1----:R-:W-:Y:S05]  /*69f0*/  @!P3 BRA `(.L_x_7620) ;  /* 0x000001000090b947 */ /* 0x002fea0003800000 */
.L_x_7619:
[----:B------:R-:W-:Y:S01]  /*6a00*/  R2UR UR26, R7 ;  /* 0x00000000071a72ca */ /* 0x000fe200000e0000 */
[----:B------:R-:W-:Y:S01]  /*6a10*/  WARPGROUP.ARRIVE ;  /* 0x00000000000079c5 */ /* 0x000fe20000000000 */
[----:B------:R-:W-:Y:S01]  /*6a20*/  UMOV UR24, UR4 ;  /* 0x0000000400187c82 */ /* 0x000fe20008000000 */
[----:B------:R-:W-:Y:S01]  /*6a30*/  UMOV UR25, UR5 ;  /* 0x0000000500197c82 */ /* 0x000fe20008000000 */
[----:B------:R-:W-:Y:S01]  /*6a40*/  UMOV UR27, 0x40000040 ;  /* 0x40000040001b7882 */ /* 0x000fe20000000000 */
[----:B------:R-:W-:Y:S01]  /*6a50*/  UMOV UR11, 0x40000040 ;  /* 0x40000040000b7882 */ /* 0x000fe20000000000 */
[----:B------:R-:W-:Y:S01]  /*6a60*/  UMOV UR15, 0x40000040 ;  /* 0x40000040000f7882 */ /* 0x000fe20000000000 */
[----:B------:R-:W-:-:S06]  /*6a70*/  UMOV UR19, 0x40000040 ;  /* 0x4000004000137882 */ /* 0x000fcc0000000000 */
[----:B------:R-:W-:Y:S01]  /*6a80*/  HGMMA.64x64x16.F32.BF16 R152, gdesc[UR24], RZ, !UPT, gsb0 ;  /* 0x00e00000189879f0 */ /* 0x000fe2000c0018ff */
[----:B------:R-:W-:Y:S02]  /*6a90*/  UIADD3 UR10, UR26, 0x2, URZ ;  /* 0x000000021a0a7890 */ /* 0x000fe4000fffe03f */
[----:B------:R-:W-:Y:S02]  /*6aa0*/  UIADD3 UR14, UR26, 0x4, URZ ;  /* 0x000000041a0e7890 */ /* 0x000fe4000fffe03f */
[----:B------:R-:W-:Y:S01]  /*6ab0*/  UIADD3 UR18, UR26, 0x6, URZ ;  /* 0x000000061a127890 */ /* 0x000fe2000fffe03f */
        /* <DEDUP_REMOVED lines=12> */
.L_x_7621:
[----:B------:R2:W3:Y:S01]  /*6b80*/  SYNCS.PHASECHK.TRANS64.TRYWAIT P3, [R9+URZ+0x38850], R8 ;  /* 0x03885008090075a7 */ /* 0x0004e2000806017f */
[----:B------:R-:W-:Y:S05]  /*6b90*/  @!P0 BRA `(.L_x_7622) ;  /* 0x0000000000048947 */ /* 0x000fea0003800000 */
[----:B------:R-:W-:Y:S01]  /*6ba0*/  BPT.TRAP 0x1 ;  /* 0x000000040000795c */ /* 0x000fe20000300000 */
.L_x_7622:
[----:B---3--:R-:W-:Y:S05]  /*6bb0*/  @P3 BRA `(.L_x_7623) ;  /* 0x0000000000083947 */ /* 0x008fea0003800000 */
[----:B------:R-:W3:Y:S02]  /*6bc0*/  SYNCS.PHASECHK.TRANS64.TRYWAIT P3, [R9+URZ+0x38850], R8 ;  /* 0x03885008090075a7 */ /* 0x000ee4000806017f */
[----:B---3--:R-:W-:Y:S05]  /*6bd0*/  @!P3 BRA `(.L_x_7624) ;  /* 0x00000100002cb947 */ /* 0x008fea0003800000 */
.L_x_7623:
[----:B------:R-:W-:Y:S01]  /*6be0*/  IMAD R7, R2, 0x1000, R3 ;  /* 0x0000100002077824 */ /* 0x000fe200078e0203 */
[----:B------:R-:W-:Y:S01]  /*6bf0*/  WARPGROUP.ARRIVE ;  /* 0x00000000000079c5 */ /* 0x000fe20000000000 */
[----:B------:R-:W-:Y:S01]  /*6c00*/  UMOV UR23, 0x40000040 ;  /* 0x4000004000177882 */ /* 0x000fe20000000000 */
[----:B------:R-:W-:Y:S01]  /*6c10*/  VIADD R12, R4, 0x2 ;  /* 0x00000002040c7836 */ /* 0x000fe20000000000 */
[----:B------:R-:W-:Y:S01]  /*6c20*/  UMOV UR25, 0x40000040 ;  /* 0x4000004000197882 */ /* 0x000fe20000000000 */
[C---:B------:R-:W-:Y:S01]  /*6c30*/  R2UR UR22, R7.reuse ;  /* 0x00000000071672ca */ /* 0x040fe200000e0000 */
[C---:B0123--:R-:W-:Y:S01]  /*6c40*/  VIADD R8, R7.reuse, 0x2 ;  /* 0x0000000207087836 */ /* 0x04ffe20000000000 */
[----:B------:R-:W-:Y:S01]  /*6c50*/  UMOV UR27, 0x40000040 ;  /* 0x40000040001b7882 */ /* 0x000fe20000000000 */
[----:B------:R-:W-:Y:S01]  /*6c60*/  R2UR UR24, R12 ;  /* 0x000000000c1872ca */ /* 0x000fe200000e0000 */
[----:B------:R-:W-:Y:S01]  /*6c70*/  VIADD R12, R4, 0x4 ;  /* 0x00000004040c7836 */ /* 0x000fe20000000000 */
[----:B------:R-:W0:Y:S01]  /*6c80*/  S2R R14, SR_TID.X ;  /* 0x00000000000e7919 */ /* 0x000e220000002100 */
[----:B------:R-:W-:Y:S01]  /*6c90*/  R2UR UR26, R8 ;  /* 0x00000000081a72ca */ /* 0x000fe200000e0000 */
[C---:B------:R-:W-:Y:S01]  /*6ca0*/  VIADD R8, R7.reuse, 0x4 ;  /* 0x0000000407087836 */ /* 0x040fe20000000000 */
[----:B------:R-:W-:Y:S01]  /*6cb0*/  @UP1 ULDC UR10, c[0x0][0x44c] ;  /* 0x00011300000a1ab9 */ /* 0x000fe20000000800 */
[----:B------:R-:W-:Y:S01]  /*6cc0*/  VIADD R21, R4, 0x800 ;  /* 0x0000080004157836 */ /* 0x000fe20000000000 */
[----:B------:R-:W-:Y:S01]  /*6cd0*/  UMOV UR11, 0x40000040 ;  /* 0x40000040000b7882 */ /* 0x000fe20000000000 */
[----:B------:R-:W-:Y:S01]  /*6ce0*/  VIADD R15, R7, 0x800 ;  /* 0x00000800070f7836 */ /* 0x000fe20000000000 */
[----:B------:R-:W-:Y:S01]  /*6cf0*/  UISETP.GT.AND UP0, UPT, UR31, UR30, UPT ;  /* 0x0000001e1f00728c */ /* 0x000fe2000bf04270 */
[----:B------:R-:W-:Y:S01]  /*6d00*/  HGMMA.64x64x16.F32.BF16 R152, gdesc[UR20], R152, gsb0 ;  /* 0x00e00000149879f0 */ /* 0x000fe20008001898 */
[----:B------:R-:W-:-:S04]  /*6d10*/  IMAD R206, R2, 0x1000, R19 ;  /* 0x0000100002ce7824 */ /* 0x000fc800078e0213 */
[----:B------:R-:W-:Y:S01]  /*6d20*/  VIADD R207, R206, 0x80 ;  /* 0x00000080cecf7836 */ /* 0x000fe20000000000 */
[----:B0-----:R-:W-:Y:S01]  /*6d30*/  SHF.R.U32.HI R14, RZ, 0x7, R14 ;  /* 0x00000007ff0e7819 */ /* 0x001fe2000001160e */
        /* <DEDUP_REMOVED lines=124> */
[----:B------:R-:W0:Y:S02]  /*7500*/  SHFL.IDX PT, R8, R14, RZ, 0x1f ;  /* 0x00001fff0e087589 */ /* 0x000e2400000e0000 */
[----:B0-----:R-:W-:-:S04]  /*7510*/  ISETP.GT.AND P3, PT, R8, 0x7f, PT ;  /* 0x0000007f0800780c */ /* 0x001fc80003f64270 */
[----:B------:R-:W-:-:S05]  /*7520*/  SEL R12, RZ, 0x2, !P3 ;  /* 0x00000002ff0c7807 */ /* 0x000fca0005800000 */
[----:B------:R-:W-:Y:S02]  /*7530*/  IMAD.IADD R8, R21, 0x1, R12 ;  /* 0x0000000115087824 */ /* 0x000fe400078e020c */
        /* <DEDUP_REMOVED lines=21> */
[----:B------:R-:W-:Y:S01]  /*7690*/  IMAD.IADD R20, R21, 0x1, R8 ;  /* 0x0000000115147824 */ /* 0x000fe200078e0208 */
[----:B------:R-:W-:Y:S02]  /*76a0*/  WARPGROUP.DEPBAR.LE gsb0, 0x0 ;  /* 0x00008000000079c5 */ /* 0x000fe40000010000 */
[----:B------:R-:W-:-:S08]  /*76b0*/  WARPGROUP.ARRIVE ;  /* 0x00000000000079c5 */ /* 0x000fd00000000000 */
        /* <DEDUP_REMOVED lines=22> */
[----:B------:R-:W-:Y:S02]  /*7820*/  IMAD.IADD R20, R21, 0x1, R12 ;  /* 0x0000000115147824 */ /* 0x000fe400078e020c */
        /* <DEDUP_REMOVED lines=8> */
[----:B------:R-:W-:Y:S02]  /*78b0*/  IMAD.IADD R20, R21, 0x1, R14 ;  /* 0x0000000115147824 */ /* 0x000fe400078e020e */
[--C-:B------:R-:W-:Y:S02]  /*78c0*/  IMAD.IADD R196, R14, 0x1, R15.reuse ;  /* 0x000000010ec47824 */ /* 0x100fe400078e020f */
        /* <DEDUP_REMOVED lines=119> */
[----:B------:R-:W-:-:S04]  /*8040*/  VIADD R7, R190, UR41 ;  /* 0x00000029be077c36 */ /* 0x000fc80008000000 */
[----:B------:R-:W-:Y:S01]  /*8050*/  @P1 IMAD.HI.U32 R8, R7, UR10, RZ ;  /* 0x0000000a07081c27 */ /* 0x000fe2000f8e00ff */
[----:B------:R-:W-:-:S04]  /*8060*/  @UP1 ULDC UR10, c[0x0][0x450] ;  /* 0x00011400000a1ab9 */ /* 0x000fc80000000800 */
[----:B------:R-:W-:Y:S01]  /*8070*/  @P1 SHF.R.U32.HI R7, RZ, UR10, R8 ;  /* 0x0000000aff071c19 */ /* 0x000fe20008011608 */
[----:B------:R-:W-:Y:S02]  /*8080*/  UMOV UR10, 0xffffffc0 ;  /* 0xffffffc0000a7882 */ /* 0x000fe40000000000 */
[----:B------:R-:W-:Y:S02]  /*8090*/  UIMAD UR10, UR31, UR10, 0x1 ;  /* 0x000000011f0a74a4 */ /* 0x000fe4000f8e020a */
[----:B------:R-:W-:-:S04]  /*80a0*/  UIADD3 UR31, UR31, -0x1, URZ ;  /* 0xffffffff1f1f7890 */ /* 0x000fc8000fffe03f */
[----:B------:R-:W-:Y:S02]  /*80b0*/  IADD3 R21, -R18, UR10, RZ ;  /* 0x0000000a12157c10 */ /* 0x000fe4000fffe1ff */
[----:B------:R-:W-:-:S03]  /*80c0*/  R2UR UR10, R206 ;  /* 0x00000000ce0a72ca */ /* 0x000fc600000e0000 */
[----:B------:R-:W-:Y:S01]  /*80d0*/  IMAD R21, R188, UR28, R21 ;  /* 0x0000001cbc157c24 */ /* 0x000fe2000f8e0215 */
        /* <DEDUP_REMOVED lines=17> */
[----:B0-----:R-:W0:Y:S01]  /*81f0*/  SHFL.IDX PT, R152, R7, RZ, 0x1c1f ;  /* 0x001c1fff07987589 */ /* 0x001e2200000e0000 */
        /* <DEDUP_REMOVED lines=17> */
[----:B------:R-:W-:-:S05]  /*8310*/  FMUL.FTZ R183, R183, UR29 ;  /* 0x0000001db7b77c20 */ /* 0x000fca0008410000 */
[----:B------:R-:W-:Y:S01]  /*8320*/  MUFU.TANH R160, R160 ;  /* 0x000000a000a07308 */ /* 0x000fe20000002400 */
[----:B0-----:R-:W-:-:S04]  /*8330*/  IADD3 R152, R152, -UR7, R21 ;  /* 0x8000000798987c10 */ /* 0x001fc8000fffe015 */
[C---:B------:R-:W-:Y:S02]  /*8340*/  ISETP.GT.AND P3, PT, R152.reuse, RZ, PT ;  /* 0x000000ff9800720c */ /* 0x040fe40003f64270 */
[----:B------:R-:W-:Y:S01]  /*8350*/  ISETP.GT.AND P4, PT, R152, 0x1, PT ;  /* 0x000000019800780c */ /* 0x000fe20003f84270 */
[----:B------:R-:W0:Y:S01]  /*8360*/  MUFU.TANH R161, R161 ;  /* 0x000000a100a17308 */ /* 0x000e220000002400 */
[----:B-1----:R-:W-:Y:S02]  /*8370*/  FSEL R12, R12, -INF , P3 ;  /* 0xff8000000c0c7808 */ /* 0x002fe40001800000 */
[----:B------:R-:W-:Y:S02]  /*8380*/  ISETP.GT.AND P3, PT, R152, 0x8, PT ;  /* 0x000000089800780c */ /* 0x000fe40003f64270 */
[----:B--2---:R-:W-:Y:S02]  /*8390*/  FSEL R15, R15, -INF , P4 ;  /* 0xff8000000f0f7808 */ /* 0x004fe40002000000 */
[----:B------:R-:W-:Y:S01]  /*83a0*/  FMNMX.FTZ R8, R12, R11, !PT ;  /* 0x0000000b0c087209 */ /* 0x000fe20007810000 */
[----:B------:R-:W-:Y:S01]  /*83b0*/  MUFU.TANH R164, R164 ;  /* 0x000000a400a47308 */ /* 0x000fe20000002400 */
[----:B------:R-:W-:-:S02]  /*83c0*/  ISETP.GT.AND P4, PT, R152, 0x9, PT ;  /* 0x000000099800780c */ /* 0x000fc40003f84270 */
[----:B---3--:R-:W-:Y:S02]  /*83d0*/  FSEL R14, R14, -INF , P3 ;  /* 0xff8000000e0e7808 */ /* 0x008fe40001800000 */
[----:B------:R-:W-:Y:S02]  /*83e0*/  FMNMX.FTZ R153, R15, R8, !PT ;  /* 0x000000080f997209 */ /* 0x000fe40007810000 */
[----:B------:R-:W-:Y:S01]  /*83f0*/  ISETP.GT.AND P3, PT, R152, 0x10, PT ;  /* 0x000000109800780c */ /* 0x000fe20003f64270 */
[----:B------:R0:W1:Y:S01]  /*8400*/  MUFU.TANH R156, R165 ;  /* 0x000000a5009c7308 */ /* 0x0000620000002400 */
[----:B----4-:R-:W-:Y:S02]  /*8410*/  FSEL R20, R20, -INF , P4 ;  /* 0xff80000014147808 */ /* 0x010fe40002000000 */
[----:B------:R-:W-:Y:S02]  /*8420*/  FMNMX.FTZ R153, R14, R153, !PT ;  /* 0x000000990e997209 */ /* 0x000fe40007810000 */
[----:B------:R-:W-:-:S02]  /*8430*/  ISETP.GT.AND P4, PT, R152, 0x11, PT ;  /* 0x000000119800780c */ /* 0x000fc40003f84270 */
[----:B------:R-:W-:Y:S01]  /*8440*/  FMNMX.FTZ R8, R20, R153, !PT ;  /* 0x0000009914087209 */ /* 0x000fe20007810000 */
[----:B------:R-:W2:Y:S01]  /*8450*/  MUFU.TANH R157, R168 ;  /* 0x000000a8009d7308 */ /* 0x000ea20000002400 */
[----:B0-----:R-:W-:Y:S02]  /*8460*/  FSEL R165, R161, -INF , P4 ;  /* 0xff800000a1a57808 */ /* 0x001fe40002000000 */
[----:B------:R-:W-:-:S05]  /*8470*/  ISETP.GT.AND P4, PT, R152, 0x19, PT ;  /* 0x000000199800780c */ /* 0x000fca0003f84270 */
[----:B------:R0:W3:Y:S01]  /*8480*/  MUFU.TANH R196, R169 ;  /* 0x000000a900c47308 */ /* 0x0000e20000002400 */
[----:B-1----:R-:W-:Y:S02]  /*8490*/  FSEL R161, R156, -INF , P4 ;  /* 0xff8000009ca17808 */ /* 0x002fe40002000000 */
[----:B------:R-:W-:-:S05]  /*84a0*/  ISETP.GT.AND P4, PT, R152, 0x21, PT ;  /* 0x000000219800780c */ /* 0x000fca0003f84270 */
[----:B------:R-:W1:Y:S01]  /*84b0*/  MUFU.TANH R172, R172 ;  /* 0x000000ac00ac7308 */ /* 0x000e620000002400 */
[----:B0-----:R-:W-:Y:S02]  /*84c0*/  FSEL R169, R160, -INF , P3 ;  /* 0xff800000a0a97808 */ /* 0x001fe40001800000 */
[----:B------:R-:W-:Y:S02]  /*84d0*/  ISETP.GT.AND P3, PT, R152, 0x18, PT ;  /* 0x000000189800780c */ /* 0x000fe40003f64270 */
[----:B------:R-:W-:Y:S02]  /*84e0*/  FMNMX.FTZ R8, R169, R8, !PT ;  /* 0x00000008a9087209 */ /* 0x000fe40007810000 */
[----:B------:R-:W-:Y:S01]  /*84f0*/  FSEL R168, R164, -INF , P3 ;  /* 0xff800000a4a87808 */ /* 0x000fe20001800000 */
[----:B------:R-:W0:Y:S01]  /*8500*/  MUFU.TANH R173, R173 ;  /* 0x000000ad00ad7308 */ /* 0x000e220000002400 */
[----:B------:R-:W-:Y:S02]  /*8510*/  FMNMX.FTZ R153, R165, R8, !PT ;  /* 0x00000008a5997209 */ /* 0x000fe40007810000 */
[----:B------:R-:W-:-:S02]  /*8520*/  ISETP.GT.AND P3, PT, R152, 0x20, PT ;  /* 0x000000209800780c */ /* 0x000fc40003f64270 */
[----:B------:R-:W-:Y:S02]  /*8530*/  FMNMX.FTZ R8, R168, R153, !PT ;  /* 0x00000099a8087209 */ /* 0x000fe40007810000 */
[----:B--2---:R-:W-:Y:S01]  /*8540*/  FSEL R164, R157, -INF , P3 ;  /* 0xff8000009da47808 */ /* 0x004fe20001800000 */
[----:B------:R-:W2:Y:S01]  /*8550*/  MUFU.TANH R176, R176 ;  /* 0x000000b000b07308 */ /* 0x000ea20000002400 */
[----:B------:R-:W-:Y:S02]  /*8560*/  FMNMX.FTZ R153, R161, R8, !PT ;  /* 0x00000008a1997209 */ /* 0x000fe40007810000 */
[----:B------:R-:W-:Y:S02]  /*8570*/  ISETP.GT.AND P3, PT, R152, 0x28, PT ;  /* 0x000000289800780c */ /* 0x000fe40003f64270 */
[----:B---3--:R-:W-:Y:S01]  /*8580*/  FSEL R157, R196, -INF , P4 ;  /* 0xff800000c49d7808 */ /* 0x008fe20002000000 */
[----:B------:R-:W-:Y:S01]  /*8590*/  FMUL.FTZ R196, R162, UR29 ;  /* 0x0000001da2c47c20 */ /* 0x000fe20008410000 */
[----:B------:R-:W-:Y:S01]  /*85a0*/  FMNMX.FTZ R8, R164, R153, !PT ;  /* 0x00000099a4087209 */ /* 0x000fe20007810000 */
[----:B------:R-:W3:Y:S01]  /*85b0*/  MUFU.TANH R177, R177 ;  /* 0x000000b100b17308 */ /* 0x000ee20000002400 */
[----:B------:R-:W-:Y:S01]  /*85c0*/  ISETP.GT.AND P4, PT, R152, 0x29, PT ;  /* 0x000000299800780c */ /* 0x000fe20003f84270 */
[----:B------:R-:W4:Y:S01]  /*85d0*/  SHFL.IDX PT, R162, R7, 0x1, 0x1c1f ;  /* 0x003c1f0007a27f89 */ /* 0x000f2200000e0000 */
[----:B-1----:R-:W-:Y:S01]  /*85e0*/  FSEL R160, R172, -INF , P3 ;  /* 0xff800000aca07808 */ /* 0x002fe20001800000 */
[----:B------:R-:W-:Y:S01]  /*85f0*/  FMUL.FTZ R172, R154, UR29 ;  /* 0x0000001d9aac7c20 */ /* 0x000fe20008410000 */
[----:B------:R-:W-:-:S02]  /*8600*/  FMNMX.FTZ R153, R157, R8, !PT ;  /* 0x000000089d997209 */ /* 0x000fc40007810000 */
[----:B------:R-:W-:Y:S01]  /*8610*/  ISETP.GT.AND P3, PT, R152, 0x30, PT ;  /* 0x000000309800780c */ /* 0x000fe20003f64270 */
[----:B------:R-:W1:Y:S01]  /*8620*/  MUFU.TANH R180, R180 ;  /* 0x000000b400b47308 */ /* 0x000e620000002400 */
[----:B0-----:R-:W-:Y:S02]  /*8630*/  FSEL R156, R173, -INF , P4 ;  /* 0xff800000ad9c7808 */ /* 0x001fe40002000000 */
[----:B------:R-:W-:Y:S02]  /*8640*/  FMNMX.FTZ R153, R160, R153, !PT ;  /* 0x00000099a0997209 */ /* 0x000fe40007810000 */
[----:B------:R-:W-:Y:S02]  /*8650*/  ISETP.GT.AND P4, PT, R152, 0x31, PT ;  /* 0x000000319800780c */ /* 0x000fe40003f84270 */
[----:B--2---:R-:W-:Y:S01]  /*8660*/  FSEL R154, R176, -INF , P3 ;  /* 0xff800000b09a7808 */ /* 0x004fe20001800000 */
[----:B------:R-:W0:Y:S01]  /*8670*/  MUFU.TANH R181, R181 ;  /* 0x000000b500b57308 */ /* 0x000e220000002400 */
[----:B------:R-:W-:-:S02]  /*8680*/  FMNMX.FTZ R153, R156, R153, !PT ;  /* 0x000000999c997209 */ /* 0x000fc40007810000 */
[----:B------:R-:W-:Y:S02]  /*8690*/  ISETP.GT.AND P3, PT, R152, 0x38, PT ;  /* 0x000000389800780c */ /* 0x000fe40003f64270 */
[----:B---3--:R-:W-:Y:S02]  /*86a0*/  FSEL R8, R177, -INF , P4 ;  /* 0xff800000b1087808 */ /* 0x008fe40002000000 */
[----:B------:R-:W-:Y:S01]  /*86b0*/  FMNMX.FTZ R173, R154, R153, !PT ;  /* 0x000000999aad7209 */ /* 0x000fe20007810000 */
[----:B------:R-:W2:Y:S01]  /*86c0*/  MUFU.TANH R172, R172 ;  /* 0x000000ac00ac7308 */ /* 0x000ea20000002400 */
[----:B------:R-:W-:Y:S02]  /*86d0*/  ISETP.GT.AND P4, PT, R152, 0x39, PT ;  /* 0x000000399800780c */ /* 0x000fe40003f84270 */
[----:B-1----:R-:W-:Y:S01]  /*86e0*/  FSEL R153, R180, -INF , P3 ;  /* 0xff800000b4997808 */ /* 0x002fe20001800000 */
[----:B------:R-:W-:Y:S01]  /*86f0*/  FMUL.FTZ R180, R158, UR29 ;  /* 0x0000001d9eb47c20 */ /* 0x000fe20008410000 */
[----:B------:R-:W-:Y:S01]  /*8700*/  FMNMX.FTZ R176, R8, R173, !PT ;  /* 0x000000ad08b07209 */ /* 0x000fe20007810000 */
[----:B------:R-:W-:Y:S01]  /*8710*/  FMUL.FTZ R158, R159, UR29 ;  /* 0x0000001d9f9e7c20 */ /* 0x000fe20008410000 */
[----:B----4-:R-:W-:Y:S01]  /*8720*/  IADD3 R21, R162, -UR7, R21 ;  /* 0x80000007a2157c10 */ /* 0x010fe2000fffe015 */
[----:B------:R-:W1:Y:S01]  /*8730*/  MUFU.TANH R155, R155 ;  /* 0x0000009b009b7308 */ /* 0x000e620000002400 */
[----:B0-----:R-:W-:Y:S01]  /*8740*/  FSEL R152, R181, -INF , P4 ;  /* 0xff800000b5987808 */ /* 0x001fe20002000000 */
[----:B------:R-:W-:Y:S01]  /*8750*/  FMUL.FTZ R162, R182, UR29 ;  /* 0x0000001db6a27c20 */ /* 0x000fe20008410000 */
[----:B------:R-:W-:-:S02]  /*8760*/  FMNMX.FTZ R173, R153, R176, !PT ;  /* 0x000000b099ad7209 */ /* 0x000fc40007810000 */
[C---:B------:R-:W-:Y:S02]  /*8770*/  ISETP.GT.AND P3, PT, R21.reuse, RZ, PT ;  /* 0x000000ff1500720c */ /* 0x040fe40003f64270 */
[----:B------:R-:W-:Y:S01]  /*8780*/  FMNMX.FTZ R173, R152, R173, !PT ;  /* 0x000000ad98ad7209 */ /* 0x000fe20007810000 */
[----:B------:R-:W0:Y:S01]  /*8790*/  MUFU.TANH R180, R180 ;  /* 0x000000b400b47308 */ /* 0x000e220000002400 */
[C---:B------:R-:W-:Y:S02]  /*87a0*/  ISETP.GT.AND P4, PT, R21.reuse, 0x1, PT ;  /* 0x000000011500780c */ /* 0x040fe40003f84270 */
[----:B--2---:R-:W-:Y:S01]  /*87b0*/  FSEL R167, R172, -INF , P3 ;  /* 0xff800000aca77808 */ /* 0x004fe20001800000 */
[----:B------:R-:W2:Y:S01]  /*87c0*/  SHFL.BFLY PT, R176, R173, 0x2, 0x1f ;  /* 0x0c401f00adb07f89 */ /* 0x000ea200000e0000 */
[C---:B------:R-:W-:Y:S02]  /*87d0*/  ISETP.GT.AND P3, PT, R21.reuse, 0x8, PT ;  /* 0x000000081500780c */ /* 0x040fe40003f64270 */
[----:B------:R-:W-:Y:S01]  /*87e0*/  ISETP.GT.AND P6, PT, R21, 0x20, PT ;  /* 0x000000201500780c */ /* 0x000fe20003fc4270 */
[----:B------:R-:W3:Y:S01]  /*87f0*/  MUFU.TANH R158, R158 ;  /* 0x0000009e009e7308 */ /* 0x000ee20000002400 */
[----:B-1----:R-:W-:-:S02]  /*8800*/  FSEL R166, R155, -INF , P4 ;  /* 0xff8000009ba67808 */ /* 0x002fc40002000000 */
[----:B------:R-:W-:Y:S02]  /*8810*/  FMNMX.FTZ R155, R167, R10, !PT ;  /* 0x0000000aa79b7209 */ /* 0x000fe40007810000 */
[C---:B------:R-:W-:Y:S02]  /*8820*/  ISETP.GT.AND P4, PT, R21.reuse, 0x9, PT ;  /* 0x000000091500780c */ /* 0x040fe40003f84270 */
[----:B------:R-:W-:Y:S01]  /*8830*/  FMNMX.FTZ R155, R166, R155, !PT ;  /* 0x0000009ba69b7209 */ /* 0x000fe20007810000 */
[----:B------:R-:W1:Y:S01]  /*8840*/  MUFU.TANH R196, R196 ;  /* 0x000000c400c47308 */ /* 0x000e620000002400 */
[----:B0-----:R-:W-:Y:S02]  /*8850*/  FSEL R180, R180, -INF , P3 ;  /* 0xff800000b4b47808 */ /* 0x001fe40001800000 */
[----:B------:R-:W-:Y:S02]  /*8860*/  ISETP.GT.AND P3, PT, R21, 0x10, PT ;  /* 0x000000101500780c */ /* 0x000fe40003f64270 */
[----:B------:R-:W-:-:S02]  /*8870*/  FMNMX.FTZ R155, R180, R155, !PT ;  /* 0x0000009bb49b7209 */ /* 0x000fc40007810000 */
[C---:B------:R-:W-:Y:S01]  /*8880*/  ISETP.GT.AND P5, PT, R21.reuse, 0x29, PT ;  /* 0x000000291500780c */ /* 0x040fe20003fa4270 */
[----:B------:R-:W0:Y:S01]  /*8890*/  MUFU.TANH R197, R197 ;  /* 0x000000c500c57308 */ /* 0x000e220000002400 */
[----:B---3--:R-:W-:Y:S02]  /*88a0*/  FSEL R182, R158, -INF , P4 ;  /* 0xff8000009eb67808 */ /* 0x008fe40002000000 */
[----:B------:R-:W-:Y:S02]  /*88b0*/  ISETP.GT.AND P4, PT, R21, 0x11, PT ;  /* 0x000000111500780c */ /* 0x000fe40003f84270 */
[----:B--2---:R-:W-:Y:S02]  /*88c0*/  FMNMX.FTZ R176, R173, R176, !PT ;  /* 0x000000b0adb07209 */ /* 0x004fe40007810000 */
[----:B------:R-:W-:Y:S01]  /*88d0*/  FMNMX.FTZ R155, R182, R155, !PT ;  /* 0x0000009bb69b7209 */ /* 0x000fe20007810000 */
[----:B------:R-:W2:Y:S01]  /*88e0*/  MUFU.TANH R198, R198 ;  /* 0x000000c600c67308 */ /* 0x000ea20000002400 */
[----:B-1----:R-:W-:Y:S01]  /*88f0*/  FSEL R196, R196, -INF , P3 ;  /* 0xff800000c4c47808 */ /* 0x002fe20001800000 */
[----:B------:R-:W1:Y:S01]  /*8900*/  SHFL.BFLY PT, R159, R176, 0x1, 0x1f ;  /* 0x0c201f00b09f7f89 */ /* 0x000e6200000e0000 */
[----:B------:R-:W-:-:S02]  /*8910*/  ISETP.GT.AND P3, PT, R21, 0x18, PT ;  /* 0x000000181500780c */ /* 0x000fc40003f64270 */
[----:B------:R-:W-:-:S03]  /*8920*/  FMNMX.FTZ R158, R196, R155, !PT ;  /* 0x0000009bc49e7209 */ /* 0x000fc60007810000 */
[----:B------:R-:W3:Y:S01]  /*8930*/  MUFU.TANH R200, R200 ;  /* 0x000000c800c87308 */ /* 0x000ee20000002400 */
[----:B0-----:R-:W-:Y:S02]  /*8940*/  FSEL R197, R197, -INF , P4 ;  /* 0xff800000c5c57808 */ /* 0x001fe40002000000 */
[----:B------:R-:W-:Y:S02]  /*8950*/  ISETP.GT.AND P4, PT, R21, 0x19, PT ;  /* 0x000000191500780c */ /* 0x000fe40003f84270 */
[----:B------:R-:W-:-:S03]  /*8960*/  FMNMX.FTZ R155, R197, R158, !PT ;  /* 0x0000009ec59b7209 */ /* 0x000fc60007810000 */
[----:B------:R-:W0:Y:S01]  /*8970*/  MUFU.TANH R201, R201 ;  /* 0x000000c900c97308 */ /* 0x000e220000002400 */
[----:B--2---:R-:W-:Y:S02]  /*8980*/  FSEL R198, R198, -INF , P3 ;  /* 0xff800000c6c67808 */ /* 0x004fe40001800000 */
[----:B------:R-:W-:Y:S02]  /*8990*/  ISETP.GT.AND P3, PT, R21, 0x21, PT ;  /* 0x000000211500780c */ /* 0x000fe40003f64270 */
[----:B------:R-:W-:-:S03]  /*89a0*/  FMNMX.FTZ R155, R198, R155, !PT ;  /* 0x0000009bc69b7209 */ /* 0x000fc60007810000 */
[----:B------:R-:W2:Y:S01]  /*89b0*/  MUFU.TANH R171, R171 ;  /* 0x000000ab00ab7308 */ /* 0x000ea20000002400 */
[----:B---3--:R-:W-:Y:S02]  /*89c0*/  FSEL R200, R200, -INF , P4 ;  /* 0xff800000c8c87808 */ /* 0x008fe40002000000 */
[----:B-1----:R-:W-:Y:S02]  /*89d0*/  FMNMX.FTZ R7, R176, R159, !PT ;  /* 0x0000009fb0077209 */ /* 0x002fe40007810000 */
[----:B------:R-:W-:Y:S02]  /*89e0*/  FMNMX.FTZ R158, R200, R155, !PT ;  /* 0x0000009bc89e7209 */ /* 0x000fe40007810000 */
[----:B------:R-:W-:Y:S01]  /*89f0*/  ISETP.GT.AND P4, PT, R21, 0x28, PT ;  /* 0x000000281500780c */ /* 0x000fe20003f84270 */
[----:B------:R-:W1:Y:S01]  /*8a00*/  MUFU.TANH R174, R174 ;  /* 0x000000ae00ae7308 */ /* 0x000e620000002400 */
[----:B0-----:R-:W-:Y:S02]  /*8a10*/  FSEL R201, R201, -INF , P6 ;  /* 0xff800000c9c97808 */ /* 0x001fe40003000000 */
[----:B------:R-:W-:-:S02]  /*8a20*/  ISETP.GT.AND P6, PT, R21, 0x30, PT ;  /* 0x000000301500780c */ /* 0x000fc40003fc4270 */
[----:B------:R-:W-:-:S03]  /*8a30*/  FMNMX.FTZ R155, R201, R158, !PT ;  /* 0x0000009ec99b7209 */ /* 0x000fc60007810000 */
[----:B------:R-:W0:Y:S01]  /*8a40*/  MUFU.TANH R159, R175 ;  /* 0x000000af009f7308 */ /* 0x000e220000002400 */
[----:B--2---:R-:W-:Y:S02]  /*8a50*/  FSEL R202, R171, -INF , P3 ;  /* 0xff800000abca7808 */ /* 0x004fe40001800000 */
[----:B------:R-:W-:Y:S02]  /*8a60*/  FSETP.NEU.FTZ.AND P3, PT, R7, -INF , PT ;  /* 0xff8000000700780b */ /* 0x000fe40003f7d000 */
[----:B------:R-:W-:-:S03]  /*8a70*/  FMNMX.FTZ R158, R202, R155, !PT ;  /* 0x0000009bca9e7209 */ /* 0x000fc60007810000 */
[----:B------:R-:W2:Y:S01]  /*8a80*/  MUFU.TANH R178, R178 ;  /* 0x000000b200b27308 */ /* 0x000ea20000002400 */
[----:B-1----:R-:W-:Y:S02]  /*8a90*/  FSEL R199, R174, -INF , P4 ;  /* 0xff800000aec77808 */ /* 0x002fe40002000000 */
[----:B------:R-:W-:Y:S02]  /*8aa0*/  ISETP.GT.AND P4, PT, R21, 0x31, PT ;  /* 0x000000311500780c */ /* 0x000fe40003f84270 */
[----:B------:R-:W-:-:S03]  /*8ab0*/  FMNMX.FTZ R158, R199, R158, !PT ;  /* 0x0000009ec79e7209 */ /* 0x000fc60007810000 */
[----:B------:R1:W3:Y:S01]  /*8ac0*/  MUFU.TANH R163, R179 ;  /* 0x000000b300a37308 */ /* 0x0002e20000002400 */
[----:B0-----:R-:W-:Y:S02]  /*8ad0*/  FSEL R159, R159, -INF , P5 ;  /* 0xff8000009f9f7808 */ /* 0x001fe40002800000 */
[----:B------:R-:W-:-:S05]  /*8ae0*/  ISETP.GT.AND P5, PT, R21, 0x38, PT ;  /* 0x000000381500780c */ /* 0x000fca0003fa4270 */
[----:B------:R0:W4:Y:S01]  /*8af0*/  MUFU.TANH R170, R162 ;  /* 0x000000a200aa7308 */ /* 0x0001220000002400 */
[----:B--2---:R-:W-:Y:S01]  /*8b00*/  FSEL R155, R178, -INF , P6 ;  /* 0xff800000b29b7808 */ /* 0x004fe20003000000 */
[----:B-1----:R-:W-:-:S05]  /*8b10*/  FMUL.FTZ R179, R7, UR6 ;  /* 0x0000000607b37c20 */ /* 0x002fca0008410000 */
[----:B------:R-:W-:Y:S01]  /*8b20*/  FSEL R179, R179, RZ, P3 ;  /* 0x000000ffb3b37208 */ /* 0x000fe20001800000 */
[----:B------:R-:W1:Y:S01]  /*8b30*/  MUFU.TANH R183, R183 ;  /* 0x000000b700b77308 */ /* 0x000e620000002400 */
[----:B0-----:R-:W-:Y:S02]  /*8b40*/  FMNMX.FTZ R162, R159, R158, !PT ;  /* 0x0000009e9fa27209 */ /* 0x001fe40007810000 */
[----:B---3--:R-:W-:Y:S01]  /*8b50*/  FSEL R158, R163, -INF , P4 ;  /* 0xff800000a39e7808 */ /* 0x008fe20002000000 */
[--C-:B------:R-:W-:Y:S01]  /*8b60*/  FFMA.FTZ R171, R161, UR6, -R179.reuse ;  /* 0x00000006a1ab7c23 */ /* 0x100fe200080108b3 */
[----:B------:R-:W-:Y:S01]  /*8b70*/  FMNMX.FTZ R163, R155, R162, !PT ;  /* 0x000000a29ba37209 */ /* 0x000fe20007810000 */
[--C-:B------:R-:W-:Y:S01]  /*8b80*/  FFMA.FTZ R177, R8, UR6, -R179.reuse ;  /* 0x0000000608b17c23 */ /* 0x100fe200080108b3 */
[----:B------:R-:W-:Y:S01]  /*8b90*/  ISETP.GT.AND P4, PT, R21, 0x39, PT ;  /* 0x000000391500780c */ /* 0x000fe20003f84270 */
[--C-:B------:R-:W-:Y:S01]  /*8ba0*/  FFMA.FTZ R176, R153, UR6, -R179.reuse ;  /* 0x0000000699b07c23 */ /* 0x100fe200080108b3 */
[----:B----4-:R-:W-:Y:S01]  /*8bb0*/  FSEL R162, R170, -INF , P5 ;  /* 0xff800000aaa27808 */ /* 0x010fe20002800000 */
[--C-:B------:R-:W-:Y:S01]  /*8bc0*/  FFMA.FTZ R12, R12, UR6, -R179.reuse ;  /* 0x000000060c0c7c23 */ /* 0x100fe200080108b3 */
[----:B------:R-:W-:Y:S01]  /*8bd0*/  FMNMX.FTZ R21, R158, R163, !PT ;  /* 0x000000a39e157209 */ /* 0x000fe20007810000 */
[--C-:B------:R-:W-:Y:S01]  /*8be0*/  FFMA.FTZ R15, R15, UR6, -R179.reuse ;  /* 0x000000060f0f7c23 */ /* 0x100fe200080108b3 */
[--C-:B------:R-:W-:Y:S01]  /*8bf0*/  FFMA.FTZ R14, R14, UR6, -R179.reuse ;  /* 0x000000060e0e7c23 */ /* 0x100fe200080108b3 */
[--C-:B------:R-:W-:Y:S01]  /*8c00*/  FFMA.FTZ R168, R168, UR6, -R179.reuse ;  /* 0x00000006a8a87c23 */ /* 0x100fe200080108b3 */
[----:B------:R-:W-:Y:S01]  /*8c10*/  FMNMX.FTZ R170, R162, R21, !PT ;  /* 0x00000015a2aa7209 */ /* 0x000fe20007810000 */
[--C-:B------:R-:W-:Y:S01]  /*8c20*/  FFMA.FTZ R21, R20, UR6, -R179.reuse ;  /* 0x0000000614157c23 */ /* 0x100fe200080108b3 */
[----:B-1----:R-:W-:Y:S01]  /*8c30*/  FSEL R163, R183, -INF , P4 ;  /* 0xff800000b7a37808 */ /* 0x002fe20002000000 */
[--C-:B------:R-:W-:Y:S01]  /*8c40*/  FFMA.FTZ R20, R169, UR6, -R179.reuse ;  /* 0x00000006a9147c23 */ /* 0x100fe200080108b3 */
[--C-:B------:R-:W-:Y:S01]  /*8c50*/  FFMA.FTZ R169, R165, UR6, -R179.reuse ;  /* 0x00000006a5a97c23 */ /* 0x100fe200080108b3 */
[--C-:B------:R-:W-:Y:S01]  /*8c60*/  FFMA.FTZ R172, R160, UR6, -R179.reuse ;  /* 0x00000006a0ac7c23 */ /* 0x100fe200080108b3 */
[----:B------:R-:W-:Y:S01]  /*8c70*/  FMNMX.FTZ R170, R163, R170, !PT ;  /* 0x000000aaa3aa7209 */ /* 0x000fe20007810000 */
[--C-:B------:R-:W-:Y:S01]  /*8c80*/  FFMA.FTZ R175, R156, UR6, -R179.reuse ;  /* 0x000000069caf7c23 */ /* 0x100fe200080108b3 */
[--C-:B------:R-:W-:Y:S01]  /*8c90*/  FFMA.FTZ R174, R154, UR6, -R179.reuse ;  /* 0x000000069aae7c23 */ /* 0x100fe200080108b3 */
[----:B------:R-:W-:Y:S02]  /*8ca0*/  MUFU.EX2 R12, R12 ;  /* 0x0000000c000c7308 */ /* 0x000fe40000000800 */
[----:B------:R-:W0:Y:S06]  /*8cb0*/  SHFL.BFLY PT, R173, R170, 0x2, 0x1f ;  /* 0x0c401f00aaad7f89 */ /* 0x000e2c00000e0000 */
[----:B------:R-:W1:Y:S08]  /*8cc0*/  MUFU.EX2 R15, R15 ;  /* 0x0000000f000f7308 */ /* 0x000e700000000800 */
[----:B------:R-:W-:Y:S08]  /*8cd0*/  MUFU.EX2 R14, R14 ;  /* 0x0000000e000e7308 */ /* 0x000ff00000000800 */
[----:B------:R-:W-:Y:S01]  /*8ce0*/  MUFU.EX2 R21, R21 ;  /* 0x0000001500157308 */ /* 0x000fe20000000800 */
[----:B0-----:R-:W-:Y:S01]  /*8cf0*/  FMNMX.FTZ R161, R170, R173, !PT ;  /* 0x000000adaaa17209 */ /* 0x001fe20007810000 */
[--C-:B------:R-:W-:Y:S01]  /*8d00*/  FFMA.FTZ R170, R164, UR6, -R179.reuse ;  /* 0x00000006a4aa7c23 */ /* 0x100fe200080108b3 */
[--C-:B------:R-:W-:Y:S01]  /*8d10*/  FFMA.FTZ R173, R157, UR6, -R179.reuse ;  /* 0x000000069dad7c23 */ /* 0x100fe200080108b3 */
[----:B------:R-:W-:Y:S01]  /*8d20*/  FFMA.FTZ R179, R152, UR6, -R179 ;  /* 0x0000000698b37c23 */ /* 0x000fe200080108b3 */
[----:B------:R-:W-:Y:S01]  /*8d30*/  FSEL R152, R7, RZ, P3 ;  /* 0x000000ff07987208 */ /* 0x000fe20001800000 */
[----:B------:R-:W0:Y:S01]  /*8d40*/  SHFL.BFLY PT, R164, R161, 0x1, 0x1f ;  /* 0x0c201f00a1a47f89 */ /* 0x000e2200000e0000 */
[----:B------:R-:W-:Y:S01]  /*8d50*/  IMAD.MOV R157, RZ, RZ, -R184 ;  /* 0x000000ffff9d7224 */ /* 0x000fe200078e0ab8 */
[----:B------:R-:W-:Y:S02]  /*8d60*/  MUFU.EX2 R20, R20 ;  /* 0x0000001400147308 */ /* 0x000fe40000000800 */
[----:B------:R-:W-:-:S02]  /*8d70*/  FADD.FTZ R152, -R152, R11 ;  /* 0x0000000b98987221 */ /* 0x000fc40000010100 */
[----:B------:R-:W-:Y:S02]  /*8d80*/  ISETP.NE.AND P3, PT, R18, R157, PT ;  /* 0x0000009d1200720c */ /* 0x000fe40003f65270 */
[----:B------:R-:W-:Y:S01]  /*8d90*/  FMUL.FTZ R205, R152, UR6 ;  /* 0x0000000698cd7c20 */ /* 0x000fe20008410000 */
[C---:B------:R-:W-:Y:S01]  /*8da0*/  @!P2 VIADD R152, R9.reuse, 0x38840 ;  /* 0x000388400998a836 */ /* 0x040fe20000000000 */
[----:B------:R-:W2:Y:S01]  /*8db0*/  MUFU.EX2 R169, R169 ;  /* 0x000000a900a97308 */ /* 0x000ea20000000800 */
[----:B------:R-:W-:-:S03]  /*8dc0*/  @!P2 VIADD R9, R9, 0x38860 ;  /* 0x000388600909a836 */ /* 0x000fc60000000000 */
[----:B------:R-:W-:Y:S02]  /*8dd0*/  @!P2 PRMT R152, RZ, 0x654, R152 ;  /* 0x00000654ff98a816 */ /* 0x000fe40000000098 */
[----:B------:R-:W-:Y:S02]  /*8de0*/  @!P2 PRMT R9, RZ, 0x654, R9 ;  /* 0x00000654ff09a816 */ /* 0x000fe40000000009 */
[----:B------:R-:W3:Y:S01]  /*8df0*/  MUFU.EX2 R205, R205 ;  /* 0x000000cd00cd7308 */ /* 0x000ee20000000800 */
[----:B------:R1:W-:Y:S01]  /*8e00*/  @!P2 SYNCS.ARRIVE.TRANS64.RED.A1T0 RZ, [R152+URZ], RZ ;  /* 0x000000ff98ffa9a7 */ /* 0x0003e2000810043f */
[----:B0-----:R-:W-:-:S06]  /*8e10*/  FMNMX.FTZ R8, R161, R164, !PT ;  /* 0x000000a4a1087209 */ /* 0x001fcc0007810000 */
[----:B------:R-:W-:Y:S01]  /*8e20*/  MUFU.EX2 R168, R168 ;  /* 0x000000a800a87308 */ /* 0x000fe20000000800 */
[----:B-1----:R-:W-:Y:S01]  /*8e30*/  F2FP.BF16.F32.PACK_AB R152, R15, R12 ;  /* 0x0000000c0f98723e */ /* 0x002fe200000010ff */
[C---:B------:R-:W-:Y:S01]  /*8e40*/  FMUL.FTZ R153, R8.reuse, UR6 ;  /* 0x0000000608997c20 */ /* 0x040fe20008410000 */
[----:B------:R-:W-:Y:S02]  /*8e50*/  FSETP.NEU.FTZ.AND P4, PT, R8, -INF , PT ;  /* 0xff8000000800780b */ /* 0x000fe40003f9d000 */
[----:B--2---:R-:W-:Y:S02]  /*8e60*/  F2FP.BF16.F32.PACK_AB R156, R169, R20 ;  /* 0x00000014a99c723e */ /* 0x004fe400000010ff */
[----:B------:R-:W-:Y:S01]  /*8e70*/  FSEL R153, R153, RZ, P4 ;  /* 0x000000ff99997208 */ /* 0x000fe20002000000 */
[----:B------:R-:W0:Y:S01]  /*8e80*/  MUFU.EX2 R171, R171 ;  /* 0x000000ab00ab7308 */ /* 0x000e220000000800 */
[-C--:B---3--:R-:W-:Y:S01]  /*8e90*/  FMUL.FTZ R24, R24, R205.reuse ;  /* 0x000000cd18187220 */ /* 0x088fe20000410000 */
[-C--:B------:R-:W-:Y:S01]  /*8ea0*/  FMUL.FTZ R25, R25, R205.reuse ;  /* 0x000000cd19197220 */ /* 0x080fe20000410000 */
[----:B------:R-:W-:Y:S01]  /*8eb0*/  FMUL.FTZ R28, R28, R205 ;  /* 0x000000cd1c1c7220 */ /* 0x000fe20000410000 */
[--C-:B------:R-:W-:Y:S01]  /*8ec0*/  FFMA.FTZ R154, R155, UR6, -R153.reuse ;  /* 0x000000069b9a7c23 */ /* 0x100fe20008010899 */
[----:B------:R-:W-:Y:S01]  /*8ed0*/  FSEL R155, R8, RZ, P4 ;  /* 0x000000ff089b7208 */ /* 0x000fe20002000000 */
[--C-:B------:R-:W-:Y:S01]  /*8ee0*/  FFMA.FTZ R183, R182, UR6, -R153.reuse ;  /* 0x00000006b6b77c23 */ /* 0x100fe20008010899 */
[--C-:B------:R-:W-:Y:S01]  /*8ef0*/  FFMA.FTZ R182, R196, UR6, -R153.reuse ;  /* 0x00000006c4b67c23 */ /* 0x100fe20008010899 */
[----:B------:R1:W-:Y:S01]  /*8f00*/  MUFU.EX2 R11, R154 ;  /* 0x0000009a000b7308 */ /* 0x0003e20000000800 */
[--C-:B------:R-:W-:Y:S01]  /*8f10*/  FFMA.FTZ R181, R167, UR6, -R153.reuse ;  /* 0x00000006a7b57c23 */ /* 0x100fe20008010899 */
[----:B------:R-:W-:Y:S01]  /*8f20*/  FADD.FTZ R155, -R155, R10 ;  /* 0x0000000a9b9b7221 */ /* 0x000fe20000010100 */
[--C-:B------:R-:W-:Y:S01]  /*8f30*/  FFMA.FTZ R178, R166, UR6, -R153.reuse ;  /* 0x00000006a6b27c23 */ /* 0x100fe20008010899 */
[--C-:B------:R-:W-:Y:S01]  /*8f40*/  FFMA.FTZ R180, R180, UR6, -R153.reuse ;  /* 0x00000006b4b47c23 */ /* 0x100fe20008010899 */
[--C-:B------:R-:W-:Y:S01]  /*8f50*/  FFMA.FTZ R196, R198, UR6, -R153.reuse ;  /* 0x00000006c6c47c23 */ /* 0x100fe20008010899 */
[----:B------:R-:W-:Y:S01]  /*8f60*/  FMUL.FTZ R155, R155, UR6 ;  /* 0x000000069b9b7c20 */ /* 0x000fe20008410000 */
[--C-:B------:R-:W-:Y:S01]  /*8f70*/  FFMA.FTZ R197, R197, UR6, -R153.reuse ;  /* 0x00000006c5c57c23 */ /* 0x100fe20008010899 */
[--C-:B------:R-:W-:Y:S01]  /*8f80*/  FFMA.FTZ R203, R200, UR6, -R153.reuse ;  /* 0x00000006c8cb7c23 */ /* 0x100fe20008010899 */
[----:B-1----:R-:W-:Y:S01]  /*8f90*/  @!P3 IMAD R154, R13, 0x40, R22 ;  /* 0x000000400d9ab824 */ /* 0x002fe200078e0216 */
[----:B------:R-:W1:Y:S01]  /*8fa0*/  MUFU.EX2 R204, R155 ;  /* 0x0000009b00cc7308 */ /* 0x000e620000000800 */
[--C-:B------:R-:W-:Y:S01]  /*8fb0*/  FFMA.FTZ R198, R201, UR6, -R153.reuse ;  /* 0x00000006c9c67c23 */ /* 0x100fe20008010899 */
[----:B------:R-:W-:Y:S01]  /*8fc0*/  FFMA.FTZ R201, R202, UR6, -R153 ;  /* 0x00000006cac97c23 */ /* 0x000fe20008010899 */
[----:B------:R-:W-:-:S02]  /*8fd0*/  @!P3 IMAD R160, R154, 0x4, R17 ;  /* 0x000000049aa0b824 */ /* 0x000fc400078e0211 */
[--C-:B------:R-:W-:Y:S01]  /*8fe0*/  FFMA.FTZ R199, R199, UR6, -R153.reuse ;  /* 0x00000006c7c77c23 */ /* 0x100fe20008010899 */
[--C-:B------:R-:W-:Y:S01]  /*8ff0*/  FFMA.FTZ R200, R159, UR6, -R153.reuse ;  /* 0x000000069fc87c23 */ /* 0x100fe20008010899 */
[--C-:B------:R-:W-:Y:S01]  /*9000*/  FFMA.FTZ R10, R158, UR6, -R153.reuse ;  /* 0x000000069e0a7c23 */ /* 0x100fe20008010899 */
[--C-:B------:R-:W-:Y:S01]  /*9010*/  FFMA.FTZ R13, R162, UR6, -R153.reuse ;  /* 0x00000006a20d7c23 */ /* 0x100fe20008010899 */
[----:B------:R-:W-:Y:S01]  /*9020*/  FFMA.FTZ R202, R163, UR6, -R153 ;  /* 0x00000006a3ca7c23 */ /* 0x000fe20008010899 */
[----:B------:R-:W-:Y:S01]  /*9030*/  @!P3 STS [R160+0x38400], R205 ;  /* 0x038400cda000b388 */ /* 0x000fe20000000800 */
[----:B------:R-:W-:Y:S01]  /*9040*/  MUFU.EX2 R181, R181 ;  /* 0x000000b500b57308 */ /* 0x000fe20000000800 */
[----:B------:R-:W-:Y:S01]  /*9050*/  F2FP.BF16.F32.PACK_AB R154, R21, R14 ;  /* 0x0000000e159a723e */ /* 0x000fe200000010ff */
[-C--:B------:R-:W-:Y:S01]  /*9060*/  FMUL.FTZ R29, R29, R205.reuse ;  /* 0x000000cd1d1d7220 */ /* 0x080fe20000410000 */
[----:B0-----:R-:W-:Y:S01]  /*9070*/  F2FP.BF16.F32.PACK_AB R158, R171, R168 ;  /* 0x000000a8ab9e723e */ /* 0x001fe200000010ff */
[-C--:B------:R-:W-:Y:S01]  /*9080*/  FMUL.FTZ R32, R32, R205.reuse ;  /* 0x000000cd20207220 */ /* 0x080fe20000410000 */
[-C--:B------:R-:W-:Y:S01]  /*9090*/  FMUL.FTZ R33, R33, R205.reuse ;  /* 0x000000cd21217220 */ /* 0x080fe20000410000 */
[-C--:B------:R-:W-:Y:S01]  /*90a0*/  FMUL.FTZ R36, R36, R205.reuse ;  /* 0x000000cd24247220 */ /* 0x080fe20000410000 */
[----:B-1----:R0:W-:Y:S01]  /*90b0*/  @!P3 STS [R160+0x38420], R204 ;  /* 0x038420cca000b388 */ /* 0x0021e20000000800 */
        /* <DEDUP_REMOVED lines=32> */
[----:B------:R-:W1:Y:S01]  /*92c0*/  MUFU.EX2 R197, R197 ;  /* 0x000000c500c57308 */ /* 0x000e620000000800 */
[----:B--2---:R-:W-:Y:S01]  /*92d0*/  F2FP.BF16.F32.PACK_AB R155, R183, R180 ;  /* 0x000000b4b79b723e */ /* 0x004fe200000010ff */
        /* <DEDUP_REMOVED lines=114> */
[----:B------:R-:W-:Y:S01]  /*9a00*/  FMUL.FTZ R151, R151, R204 ;  /* 0x000000cc97977220 */ /* 0x000fe20000410000 */
[----:B0-----:R-:W-:Y:S01]  /*9a10*/  F2FP.BF16.F32.PACK_AB R164, R177, R174 ;  /* 0x000000aeb1a4723e */ /* 0x001fe200000010ff */
[----:B------:R0:W-:Y:S01]  /*9a20*/  STSM.16.M88.4 [R185+0x36400], R152 ;  /* 0x03640098b9007844 */ /* 0x0001e20000000200 */
[----:B------:R-:W-:Y:S01]  /*9a30*/  FFMA.FTZ R181, R204, R6, R181 ;  /* 0x00000006ccb57223 */ /* 0x000fe200000100b5 */
[----:B------:R-:W2:Y:S01]  /*9a40*/  MUFU.EX2 R10, R10 ;  /* 0x0000000a000a7308 */ /* 0x000ea20000000800 */
[----:B------:R-:W-:Y:S01]  /*9a50*/  FFMA.FTZ R12, R205, R5, R12 ;  /* 0x00000005cd0c7223 */ /* 0x000fe2000001000c */
[----:B------:R0:W-:Y:S01]  /*9a60*/  STSM.16.M88.4 [R189], R156 ;  /* 0x0000009cbd007844 */ /* 0x0001e20000000200 */
[----:B------:R-:W-:Y:S01]  /*9a70*/  FADD.FTZ R181, R178, R181 ;  /* 0x000000b5b2b57221 */ /* 0x000fe20000010000 */
[----:B------:R-:W-:Y:S01]  /*9a80*/  PLOP3.LUT P3, PT, PT, PT, UP0, 0x80, 0x0 ;  /* 0x000000000000781c */ /* 0x000fe20003f6f008 */
[----:B------:R-:W-:Y:S01]  /*9a90*/  FADD.FTZ R15, R15, R12 ;  /* 0x0000000c0f0f7221 */ /* 0x000fe20000010000 */
[----:B------:R0:W-:Y:S01]  /*9aa0*/  STSM.16.M88.4 [R186], R160 ;  /* 0x000000a0ba007844 */ /* 0x0001e20000000200 */
[----:B------:R-:W-:Y:S01]  /*9ab0*/  FADD.FTZ R180, R180, R181 ;  /* 0x000000b5b4b47221 */ /* 0x000fe20000010000 */
[----:B------:R-:W-:Y:S01]  /*9ac0*/  MUFU.EX2 R13, R13 ;  /* 0x0000000d000d7308 */ /* 0x000fe20000000800 */
[----:B-1----:R-:W-:Y:S01]  /*9ad0*/  F2FP.BF16.F32.PACK_AB R166, R179, R176 ;  /* 0x000000b0b3a6723e */ /* 0x002fe200000010ff */
[----:B------:R-:W-:Y:S01]  /*9ae0*/  FADD.FTZ R14, R14, R15 ;  /* 0x0000000f0e0e7221 */ /* 0x000fe20000010000 */
[----:B------:R-:W-:-:S03]  /*9af0*/  FADD.FTZ R183, R183, R180 ;  /* 0x000000b4b7b77221 */ /* 0x000fc60000010000 */
[----:B------:R-:W-:Y:S01]  /*9b00*/  FADD.FTZ R21, R21, R14 ;  /* 0x0000000e15157221 */ /* 0x000fe20000010000 */
[----:B------:R-:W-:Y:S01]  /*9b10*/  FADD.FTZ R182, R182, R183 ;  /* 0x000000b7b6b67221 */ /* 0x000fe20000010000 */
[----:B------:R-:W1:Y:S01]  /*9b20*/  MUFU.EX2 R202, R202 ;  /* 0x000000ca00ca7308 */ /* 0x000e620000000800 */
[----:B--2---:R-:W-:Y:S01]  /*9b30*/  F2FP.BF16.F32.PACK_AB R165, R10, R11 ;  /* 0x0000000b0aa5723e */ /* 0x004fe200000010ff */
        /* <DEDUP_REMOVED lines=8> */
[----:B-1----:R-:W-:Y:S02]  /*9bc0*/  F2FP.BF16.F32.PACK_AB R167, R202, R13 ;  /* 0x0000000dcaa7723e */ /* 0x002fe400000010ff */
[----:B------:R-:W-:Y:S01]  /*9bd0*/  FADD.FTZ R170, R170, R171 ;  /* 0x000000abaaaa7221 */ /* 0x000fe20000010000 */
[----:B------:R-:W-:Y:S02]  /*9be0*/  FADD.FTZ R198, R201, R198 ;  /* 0x000000c6c9c67221 */ /* 0x000fe40000010000 */
[----:B------:R0:W-:Y:S01]  /*9bf0*/  STSM.16.M88.4 [R187], R164 ;  /* 0x000000a4bb007844 */ /* 0x0001e20000000200 */
[----:B------:R-:W-:Y:S01]  /*9c00*/  WARPGROUP.ARRIVE ;  /* 0x00000000000079c5 */ /* 0x000fe20000000000 */
[----:B------:R-:W-:Y:S01]  /*9c10*/  FADD.FTZ R173, R173, R170 ;  /* 0x000000aaadad7221 */ /* 0x000fe20000010000 */
[----:B------:R-:W-:-:S03]  /*9c20*/  FADD.FTZ R199, R199, R198 ;  /* 0x000000c6c7c77221 */ /* 0x000fc60000010000 */
[----:B------:R-:W-:Y:S01]  /*9c30*/  FADD.FTZ R172, R172, R173 ;  /* 0x000000adacac7221 */ /* 0x000fe20000010000 */
[----:B------:R-:W-:Y:S01]  /*9c40*/  HGMMA.64x256x16.F32.BF16 R24, R152, gdesc[UR8].tnspB, R24, gsb0 ;  /* 0x43e0000898187df0 */ /* 0x000fe20008001818 */
[----:B------:R-:W-:Y:S01]  /*9c50*/  R2UR UR10, R207 ;  /* 0x00000000cf0a72ca */ /* 0x000fe200000e0000 */
[----:B------:R-:W-:Y:S01]  /*9c60*/  UMOV UR11, 0x40000040 ;  /* 0x40000040000b7882 */ /* 0x000fe20000000000 */
[----:B------:R-:W-:Y:S02]  /*9c70*/  VIADD R207, R206, 0x100 ;  /* 0x00000100cecf7836 */ /* 0x000fe40000000000 */
[----:B------:R-:W-:Y:S01]  /*9c80*/  FADD.FTZ R200, R200, R199 ;  /* 0x000000c7c8c87221 */ /* 0x000fe20000010000 */
[----:B------:R-:W-:Y:S02]  /*9c90*/  VIADD R206, R206, 0x180 ;  /* 0x00000180cece7836 */ /* 0x000fe40000000000 */
[----:B------:R-:W-:Y:S01]  /*9ca0*/  FADD.FTZ R175, R175, R172 ;  /* 0x000000acafaf7221 */ /* 0x000fe20000010000 */
[----:B------:R-:W-:-:S03]  /*9cb0*/  FADD.FTZ R11, R11, R200 ;  /* 0x000000c80b0b7221 */ /* 0x000fc60000010000 */
[----:B------:R-:W-:Y:S01]  /*9cc0*/  FADD.FTZ R174, R174, R175 ;  /* 0x000000afaeae7221 */ /* 0x000fe20000010000 */
[----:B------:R-:W-:Y:S01]  /*9cd0*/  FADD.FTZ R10, R10, R11 ;  /* 0x0000000b0a0a7221 */ /* 0x000fe20000010000 */
[----:B------:R-:W-:Y:S02]  /*9ce0*/  IMAD.MOV.U32 R11, RZ, RZ, R7 ;  /* 0x000000ffff0b7224 */ /* 0x000fe400078e0007 */
[----:B------:R-:W-:Y:S01]  /*9cf0*/  FADD.FTZ R177, R177, R174 ;  /* 0x000000aeb1b17221 */ /* 0x000fe20000010000 */
[----:B------:R-:W-:Y:S01]  /*9d00*/  FADD.FTZ R13, R13, R10 ;  /* 0x0000000a0d0d7221 */ /* 0x000fe20000010000 */
[----:B------:R-:W-:Y:S02]  /*9d10*/  IMAD.MOV.U32 R10, RZ, RZ, R8 ;  /* 0x000000ffff0a7224 */ /* 0x000fe400078e0008 */
[----:B------:R-:W-:Y:S01]  /*9d20*/  FADD.FTZ R176, R176, R177 ;  /* 0x000000b1b0b07221 */ /* 0x000fe20000010000 */
[----:B------:R-:W-:Y:S01]  /*9d30*/  FADD.FTZ R6, R202, R13 ;  /* 0x0000000dca067221 */ /* 0x000fe20000010000 */
[----:B------:R-:W-:-:S02]  /*9d40*/  IMAD.MOV.U32 R13, RZ, RZ, R2 ;  /* 0x000000ffff0d7224 */ /* 0x000fc400078e0002 */
[----:B------:R-:W-:Y:S01]  /*9d50*/  FADD.FTZ R5, R179, R176 ;  /* 0x000000b0b3057221 */ /* 0x000fe20000010000 */
[----:B------:R-:W-:Y:S02]  /*9d60*/  WARPGROUP.DEPBAR.LE gsb0, 0x0 ;  /* 0x00008000000079c5 */ /* 0x000fe40000010000 */
[----:B------:R-:W-:-:S06]  /*9d70*/  WARPGROUP.ARRIVE ;  /* 0x00000000000079c5 */ /* 0x000fcc0000000000 */
        /* <DEDUP_REMOVED lines=24> */
.L_x_7616:
[----:B------:R-:W-:-:S13]  /*9f00*/  ISETP.LE.AND P1, PT, RZ, UR31, PT ;  /* 0x0000001fff007c0c */ /* 0x000fda000bf23270 */
[----:B------:R-:W-:Y:S05]  /*9f10*/  @!P1 BRA `(.L_x_7626) ;  /* 0x0000003000449947 */ /* 0x000fea0003800000 */
[----:B------:R-:W-:Y:S01]  /*9f20*/  IMAD.MOV.U32 R11, RZ, RZ, R8 ;  /* 0x000000ffff0b7224 */ /* 0x000fe200078e0008 */
[----:B------:R-:W-:Y:S01]  /*9f30*/  ULDC UR29, c[0x0][0xad0] ;  /* 0x0002b400001d7ab9 */ /* 0x000fe20000000800 */
[----:B------:R-:W-:Y:S01]  /*9f40*/  IMAD.MOV.U32 R20, RZ, RZ, R7 ;  /* 0x000000ffff147224 */ /* 0x000fe200078e0007 */
[----:B------:R-:W-:Y:S01]  /*9f50*/  ULDC UR28, c[0x0][0xa80] ;  /* 0x0002a000001c7ab9 */ /* 0x000fe20000000800 */
[----:B------:R-:W-:-:S07]  /*9f60*/  IMAD.MOV.U32 R13, RZ, RZ, R2 ;  /* 0x000000ffff0d7224 */ /* 0x000fce00078e0002 */
.L_x_7635:
[----:B------:R-:W-:-:S05]  /*9f70*/  VIADD R2, R13, 0x1 ;  /* 0x000000010d027836 */ /* 0x000fca0000000000 */
[----:B------:R-:W-:-:S04]  /*9f80*/  ISETP.NE.AND P1, PT, R2, 0x2, PT ;  /* 0x000000020200780c */ /* 0x000fc80003f25270 */
[----:B------:R-:W-:Y:S02]  /*9f90*/  SEL R7, RZ, 0x1, P1 ;  /* 0x00000001ff077807 */ /* 0x000fe40000800000 */
[----:B------:R-:W-:Y:S02]  /*9fa0*/  SEL R2, R2, RZ, P1 ;  /* 0x000000ff02027207 */ /* 0x000fe40000800000 */
[----:B------:R-:W-:Y:S01]  /*9fb0*/  LOP3.LUT R16, R16, R7, RZ, 0x3c, !PT ;  /* 0x0000000710107212 */ /* 0x000fe200078e3cff */
[----:B--2---:R-:W-:Y:S06]  /*9fc0*/  @!P0 BRA `(.L_x_7627) ;  /* 0x0000000000048947 */ /* 0x004fec0003800000 */
[----:B------:R-:W-:Y:S01]  /*9fd0*/  BPT.TRAP 0x1 ;  /* 0x000000040000795c */ /* 0x000fe20000300000 */
.L_x_7627:
[----:B0-----:R-:W-:Y:S01]  /*9fe0*/  IMAD R9, R2, 0x8, R17 ;  /* 0x0000000802097824 */ /* 0x001fe200078e0211 */
[----:B------:R-:W-:-:S04]  /*9ff0*/  SHF.L.U32 R8, R16, 0x1f, RZ ;  /* 0x0000001f10087819 */ /* 0x000fc800000006ff */
[----:B------:R0:W1:Y:S01]  /*a000*/  SYNCS.PHASECHK.TRANS64.TRYWAIT P1, [R9+URZ+0x38830], R8 ;  /* 0x03883008090075a7 */ /* 0x000062000802017f */
[----:B------:R-:W-:Y:S05]  /*a010*/  @!P0 BRA `(.L_x_7628) ;  /* 0x0000000000048947 */ /* 0x000fea0003800000 */
[----:B------:R-:W-:Y:S01]  /*a020*/  BPT.TRAP 0x1 ;  /* 0x000000040000795c */ /* 0x000fe20000300000 */
.L_x_7628:
[----:B------:R-:W-:Y:S01]  /*a030*/  IMAD R7, R2, 0x200, R0 ;  /* 0x0000020002077824 */ /* 0x000fe200078e0200 */
[----:B-1----:R-:W-:Y:S06]  /*a040*/  @P1 BRA `(.L_x_7629) ;  /* 0x0000000000081947 */ /* 0x002fec0003800000 */
[----:B------:R-:W1:Y:S02]  /*a050*/  SYNCS.PHASECHK.TRANS64.TRYWAIT P1, [R9+URZ+0x38830], R8 ;  /* 0x03883008090075a7 */ /* 0x000e64000802017f */
[----:B-1----:R-:W-:Y:S05]  /*a060*/  @!P1 BRA `(.L_x_7630) ;  /* 0x000000cc001c9947 */ /* 0x002fea0003800000 */
.L_x_7629:
[----:B------:R-:W-:Y:S01]  /*a070*/  R2UR UR6, R7 ;  /* 0x00000000070672ca */ /* 0x000fe200000e0000 */
[----:B------:R-:W-:Y:S01]  /*a080*/  WARPGROUP.ARRIVE ;  /* 0x00000000000079c5 */ /* 0x000fe20000000000 */
[----:B------:R-:W-:Y:S01]  /*a090*/  UMOV UR7, 0x40000040 ;  /* 0x4000004000077882 */ /* 0x000fe20000000000 */
[----:B------:R-:W-:Y:S01]  /*a0a0*/  UMOV UR11, 0x40000040 ;  /* 0x40000040000b7882 */ /* 0x000fe20000000000 */
[----:B------:R-:W-:Y:S01]  /*a0b0*/  UMOV UR15, 0x40000040 ;  /* 0x40000040000f7882 */ /* 0x000fe20000000000 */
[----:B------:R-:W-:-:S08]  /*a0c0*/  UMOV UR19, 0x40000040 ;  /* 0x4000004000137882 */ /* 0x000fd00000000000 */
        /* <DEDUP_REMOVED lines=16> */
.L_x_7631:
[----:B------:R2:W3:Y:S01]  /*a1d0*/  SYNCS.PHASECHK.TRANS64.TRYWAIT P1, [R9+URZ+0x38850], R8 ;  /* 0x03885008090075a7 */ /* 0x0004e2000802017f */
[----:B------:R-:W-:Y:S05]  /*a1e0*/  @!P0 BRA `(.L_x_7632) ;  /* 0x0000000000048947 */ /* 0x000fea0003800000 */
[----:B------:R-:W-:Y:S01]  /*a1f0*/  BPT.TRAP 0x1 ;  /* 0x000000040000795c */ /* 0x000fe20000300000 */
.L_x_7632:
[----:B---3--:R-:W-:Y:S05]  /*a200*/  @P1 BRA `(.L_x_7633) ;  /* 0x0000000000081947 */ /* 0x008fea0003800000 */
[----:B------:R-:W3:Y:S02]  /*a210*/  SYNCS.PHASECHK.TRANS64.TRYWAIT P1, [R9+URZ+0x38850], R8 ;  /* 0x03885008090075a7 */ /* 0x000ee4000802017f */
[----:B---3--:R-:W-:Y:S05]  /*a220*/  @!P1 BRA `(.L_x_7634) ;  /* 0x000000c800c09947 */ /* 0x008fea0003800000 */
.L_x_7633:
        /* <DEDUP_REMOVED lines=13> */
[----:B------:R-:W-:Y:S01]  /*a300*/  UMOV UR6, UR28 ;  /* 0x0000001c00067c82 */ /* 0x000fe20008000000 */
[----:B------:R-:W-:Y:S01]  /*a310*/  VIADD R21, R4, 0x800 ;  /* 0x0000080004157836 */ /* 0x000fe20000000000 */
[----:B------:R-:W-:Y:S01]  /*a320*/  UMOV UR11, 0x40000040 ;  /* 0x40000040000b7882 */ /* 0x000fe20000000000 */
[----:B------:R-:W-:-:S02]  /*a330*/  VIADD R15, R7, 0x800 ;  /* 0x00000800070f7836 */ /* 0x000fc40000000000 */
[----:B------:R-:W-:Y:S01]  /*a340*/  HGMMA.64x64x16.F32.BF16 R152, gdesc[UR20], R152, gsb0 ;  /* 0x00e00000149879f0 */ /* 0x000fe20008001898 */
[----:B0-----:R-:W-:Y:S02]  /*a350*/  SHF.R.U32.HI R12, RZ, 0x7, R12 ;  /* 0x00000007ff0c7819 */ /* 0x001fe4000001160c */
        /* <DEDUP_REMOVED lines=165> */
[----:B------:R-:W-:-:S04]  /*adb0*/  VIADD R15, R7, 0xa00 ;  /* 0x00000a00070f7836 */ /* 0x000fc80000000000 */
        /* <DEDUP_REMOVED lines=175> */
[----:B------:R-:W-:-:S05]  /*b8b0*/  FMUL.FTZ R163, R183, UR29 ;  /* 0x0000001db7a37c20 */ /* 0x000fca0008410000 */
        /* <DEDUP_REMOVED lines=25> */
[----:B-1----:R-:W-:Y:S01]  /*ba50*/  FMNMX.FTZ R7, R205, R154, !PT ;  /* 0x0000009acd077209 */ /* 0x002fe20007810000 */
[----:B------:R-:W-:-:S06]  /*ba60*/  FMUL.FTZ R154, R166, UR29 ;  /* 0x0000001da69a7c20 */ /* 0x000fcc0008410000 */
        /* <DEDUP_REMOVED lines=8> */
[----:B0-----:R-:W-:Y:S01]  /*baf0*/  FMNMX.FTZ R167, R7, R160, !PT ;  /* 0x000000a007a77209 */ /* 0x001fe20007810000 */
[----:B------:R-:W-:Y:S01]  /*bb00*/  FMUL.FTZ R160, R178, UR29 ;  /* 0x0000001db2a07c20 */ /* 0x000fe20008410000 */
        /* <DEDUP_REMOVED lines=8> */
[----:B------:R-:W3:Y:S08]  /*bb90*/  MUFU.TANH R155, R155 ;  /* 0x0000009b009b7308 */ /* 0x000ef00000002400 */
[----:B------:R-:W4:Y:S01]  /*bba0*/  MUFU.TANH R156, R156 ;  /* 0x0000009c009c7308 */ /* 0x000f220000002400 */
[----:B-1----:R-:W-:-:S02]  /*bbb0*/  FMNMX.FTZ R7, R167, R168, !PT ;  /* 0x000000a8a7077209 */ /* 0x002fc40007810000 */
[----:B0-----:R-:W-:-:S03]  /*bbc0*/  FMNMX.FTZ R167, R153, R166, !PT ;  /* 0x000000a699a77209 */ /* 0x001fc60007810000 */
[C---:B------:R-:W-:Y:S02]  /*bbd0*/  FADD.FTZ R166, -R7.reuse, R20 ;  /* 0x0000001407a67221 */ /* 0x040fe40000010100 */
        /* <DEDUP_REMOVED lines=20> */
[----:B------:R-:W-:Y:S01]  /*bd20*/  FFMA.FTZ R206, R206, UR6, -R167 ;  /* 0x00000006cece7c23 */ /* 0x000fe200080108a7 */
[----:B------:R-:W-:-:S02]  /*bd30*/  IMAD R204, R2, 0x1000, R19 ;  /* 0x0000100002cc7824 */ /* 0x000fc400078e0213 */
[----:B------:R-:W0:Y:S01]  /*bd40*/  MUFU.TANH R160, R160 ;  /* 0x000000a000a07308 */ /* 0x000e220000002400 */
[----:B-1----:R-:W-:Y:S02]  /*bd50*/  FMNMX.FTZ R166, R158, R169, !PT ;  /* 0x000000a99ea67209 */ /* 0x002fe40007810000 */
[----:B------:R-:W-:-:S05]  /*bd60*/  R2UR UR10, R204 ;  /* 0x00000000cc0a72ca */ /* 0x000fca00000e0000 */
[----:B------:R-:W1:Y:S01]  /*bd70*/  MUFU.TANH R161, R161 ;  /* 0x000000a100a17308 */ /* 0x000e620000002400 */
[----:B--2---:R-:W-:-:S07]  /*bd80*/  FMNMX.FTZ R169, R159, R166, !PT ;  /* 0x000000a69fa97209 */ /* 0x004fce0007810000 */
[----:B------:R-:W2:Y:S01]  /*bd90*/  MUFU.TANH R162, R162 ;  /* 0x000000a200a27308 */ /* 0x000ea20000002400 */
[----:B0-----:R-:W-:Y:S01]  /*bda0*/  FMNMX.FTZ R8, R160, R169, !PT ;  /* 0x000000a9a0087209 */ /* 0x001fe20007810000 */
[----:B------:R-:W-:-:S06]  /*bdb0*/  FFMA.FTZ R169, R188, UR6, -R167 ;  /* 0x00000006bca97c23 */ /* 0x000fcc00080108a7 */
[----:B------:R-:W0:Y:S01]  /*bdc0*/  MUFU.TANH R163, R163 ;  /* 0x000000a300a37308 */ /* 0x000e220000002400 */
[----:B-1----:R-:W-:-:S07]  /*bdd0*/  FMNMX.FTZ R171, R161, R8, !PT ;  /* 0x00000008a1ab7209 */ /* 0x002fce0007810000 */
[----:B------:R1:W3:Y:S01]  /*bde0*/  MUFU.EX2 R20, R170 ;  /* 0x000000aa00147308 */ /* 0x0002e20000000800 */
[----:B--2---:R-:W-:Y:S01]  /*bdf0*/  FMNMX.FTZ R8, R162, R171, !PT ;  /* 0x000000aba2087209 */ /* 0x004fe20007810000 */
[----:B------:R-:W-:-:S06]  /*be00*/  FFMA.FTZ R171, R197, UR6, -R167 ;  /* 0x00000006c5ab7c23 */ /* 0x000fcc00080108a7 */
[----:B------:R-:W-:Y:S01]  /*be10*/  MUFU.EX2 R21, R21 ;  /* 0x0000001500157308 */ /* 0x000fe20000000800 */
[----:B0-----:R-:W-:Y:S01]  /*be20*/  FMNMX.FTZ R8, R163, R8, !PT ;  /* 0x00000008a3087209 */ /* 0x001fe20007810000 */
[----:B-1----:R-:W-:-:S04]  /*be30*/  FFMA.FTZ R170, R196, UR6, -R167 ;  /* 0x00000006c4aa7c23 */ /* 0x002fc800080108a7 */
[----:B------:R-:W0:Y:S02]  /*be40*/  SHFL.BFLY PT, R177, R8, 0x2, 0x1f ;  /* 0x0c401f0008b17f89 */ /* 0x000e2400000e0000 */
[----:B------:R-:W1:Y:S01]  /*be50*/  MUFU.EX2 R168, R168 ;  /* 0x000000a800a87308 */ /* 0x000e620000000800 */
[-C--:B---3--:R-:W-:Y:S01]  /*be60*/  FMUL.FTZ R24, R24, R20.reuse ;  /* 0x0000001418187220 */ /* 0x088fe20000410000 */
        /* <DEDUP_REMOVED lines=20> */
[----:B0-----:R-:W-:Y:S01]  /*bfb0*/  FMNMX.FTZ R166, R8, R177, !PT ;  /* 0x000000b108a67209 */ /* 0x001fe20007810000 */
[----:B------:R-:W-:Y:S01]  /*bfc0*/  FFMA.FTZ R177, R165, UR6, -R167 ;  /* 0x00000006a5b17c23 */ /* 0x000fe200080108a7 */
        /* <DEDUP_REMOVED lines=36> */
[----:B------:R-:W-:Y:S01]  /*c210*/  FFMA.FTZ R197, R153, UR6, -R165 ;  /* 0x0000000699c57c23 */ /* 0x000fe200080108a5 */
[----:B------:R-:W-:-:S02]  /*c220*/  IMAD.MOV R153, RZ, RZ, -R184 ;  /* 0x000000ffff997224 */ /* 0x000fc400078e0ab8 */
[----:B------:R-:W-:Y:S01]  /*c230*/  FMUL.FTZ R11, R11, UR6 ;  /* 0x000000060b0b7c20 */ /* 0x000fe20008410000 */
[--C-:B------:R-:W-:Y:S01]  /*c240*/  FFMA.FTZ R183, R12, UR6, -R165.reuse ;  /* 0x000000060cb77c23 */ /* 0x100fe200080108a5 */
[--C-:B------:R-:W-:Y:S01]  /*c250*/  FFMA.FTZ R12, R14, UR6, -R165.reuse ;  /* 0x000000060e0c7c23 */ /* 0x100fe200080108a5 */
[--C-:B------:R-:W-:Y:S01]  /*c260*/  FFMA.FTZ R14, R152, UR6, -R165.reuse ;  /* 0x00000006980e7c23 */ /* 0x100fe200080108a5 */
[----:B------:R-:W-:Y:S01]  /*c270*/  ISETP.NE.AND P1, PT, R18, R153, PT ;  /* 0x000000991200720c */ /* 0x000fe20003f25270 */
[--C-:B------:R-:W-:Y:S01]  /*c280*/  FFMA.FTZ R188, R154, UR6, -R165.reuse ;  /* 0x000000069abc7c23 */ /* 0x100fe200080108a5 */
[----:B------:R-:W0:Y:S01]  /*c290*/  MUFU.EX2 R11, R11 ;  /* 0x0000000b000b7308 */ /* 0x000e220000000800 */
[----:B------:R-:W-:Y:S02]  /*c2a0*/  @!P2 VIADD R152, R9, 0x38840 ;  /* 0x000388400998a836 */ /* 0x000fe40000000000 */
[--C-:B------:R-:W-:Y:S01]  /*c2b0*/  FFMA.FTZ R10, R10, UR6, -R165.reuse ;  /* 0x000000060a0a7c23 */ /* 0x100fe200080108a5 */
[--C-:B------:R-:W-:Y:S01]  /*c2c0*/  FFMA.FTZ R15, R15, UR6, -R165.reuse ;  /* 0x000000060f0f7c23 */ /* 0x100fe200080108a5 */
[--C-:B------:R-:W-:Y:S01]  /*c2d0*/  FFMA.FTZ R199, R155, UR6, -R165.reuse ;  /* 0x000000069bc77c23 */ /* 0x100fe200080108a5 */
[--C-:B------:R-:W-:Y:S01]  /*c2e0*/  FFMA.FTZ R196, R156, UR6, -R165.reuse ;  /* 0x000000069cc47c23 */ /* 0x100fe200080108a5 */
[----:B------:R-:W-:Y:S01]  /*c2f0*/  @!P2 PRMT R152, RZ, 0x654, R152 ;  /* 0x00000654ff98a816 */ /* 0x000fe20000000098 */
[--C-:B------:R-:W-:Y:S01]  /*c300*/  FFMA.FTZ R201, R157, UR6, -R165.reuse ;  /* 0x000000069dc97c23 */ /* 0x100fe200080108a5 */
[--C-:B------:R-:W-:Y:S01]  /*c310*/  FFMA.FTZ R198, R158, UR6, -R165.reuse ;  /* 0x000000069ec67c23 */ /* 0x100fe200080108a5 */
[----:B------:R-:W-:Y:S01]  /*c320*/  FFMA.FTZ R203, R159, UR6, -R165 ;  /* 0x000000069fcb7c23 */ /* 0x000fe200080108a5 */
[----:B------:R1:W-:Y:S01]  /*c330*/  @!P2 SYNCS.ARRIVE.TRANS64.RED.A1T0 RZ, [R152+URZ], RZ ;  /* 0x000000ff98ffa9a7 */ /* 0x0003e2000810043f */
[----:B------:R-:W-:-:S02]  /*c340*/  @!P1 IMAD R154, R13, 0x40, R22 ;  /* 0x000000400d9a9824 */ /* 0x000fc400078e0216 */
[--C-:B------:R-:W-:Y:S01]  /*c350*/  FFMA.FTZ R200, R160, UR6, -R165.reuse ;  /* 0x00000006a0c87c23 */ /* 0x100fe200080108a5 */
[--C-:B------:R-:W-:Y:S01]  /*c360*/  FFMA.FTZ R205, R161, UR6, -R165.reuse ;  /* 0x00000006a1cd7c23 */ /* 0x100fe200080108a5 */
[----:B------:R-:W-:Y:S01]  /*c370*/  FFMA.FTZ R13, R162, UR6, -R165 ;  /* 0x00000006a20d7c23 */ /* 0x000fe200080108a5 */
[----:B------:R-:W-:Y:S02]  /*c380*/  @!P1 IMAD R154, R154, 0x4, R17 ;  /* 0x000000049a9a9824 */ /* 0x000fe400078e0211 */
[----:B------:R-:W-:Y:S01]  /*c390*/  FFMA.FTZ R202, R163, UR6, -R165 ;  /* 0x00000006a3ca7c23 */ /* 0x000fe200080108a5 */
[----:B------:R-:W-:Y:S01]  /*c3a0*/  MUFU.EX2 R10, R10 ;  /* 0x0000000a000a7308 */ /* 0x000fe20000000800 */
[----:B-1----:R-:W-:Y:S01]  /*c3b0*/  F2FP.BF16.F32.PACK_AB R152, R168, R21 ;  /* 0x00000015a898723e */ /* 0x002fe200000010ff */
[----:B0-----:R-:W-:Y:S01]  /*c3c0*/  FMUL.FTZ R26, R26, R11 ;  /* 0x0000000b1a1a7220 */ /* 0x001fe20000410000 */
[----:B------:R-:W-:Y:S01]  /*c3d0*/  @!P1 STS [R154+0x38400], R20 ;  /* 0x038400149a009388 */ /* 0x000fe20000000800 */
[----:B------:R-:W-:Y:S01]  /*c3e0*/  F2FP.BF16.F32.PACK_AB R156, R172, R171 ;  /* 0x000000abac9c723e */ /* 0x000fe200000010ff */
[----:B------:R-:W-:Y:S01]  /*c3f0*/  FMUL.FTZ R27, R27, R11 ;  /* 0x0000000b1b1b7220 */ /* 0x000fe20000410000 */
[----:B------:R-:W-:Y:S01]  /*c400*/  F2FP.BF16.F32.PACK_AB R158, R174, R173 ;  /* 0x000000adae9e723e */ /* 0x000fe200000010ff */
[----:B------:R0:W-:Y:S01]  /*c410*/  @!P1 STS [R154+0x38420], R11 ;  /* 0x0384200b9a009388 */ /* 0x0001e20000000800 */
        /* <DEDUP_REMOVED lines=65> */
[----:B0-----:R-:W-:Y:S01]  /*c830*/  F2FP.BF16.F32.PACK_AB R159, R199, R188 ;  /* 0x000000bcc79f723e */ /* 0x001fe200000010ff */
        /* <DEDUP_REMOVED lines=33> */
[-C--:B------:R-:W-:Y:S01]  /*ca50*/  FMUL.FTZ R150, R150, R11.reuse ;  /* 0x0000000b96967220 */ /* 0x080fe20000410000 */
[----:B------:R-:W-:Y:S01]  /*ca60*/  FMUL.FTZ R151, R151, R11 ;  /* 0x0000000b97977220 */ /* 0x000fe20000410000 */
[----:B------:R2:W-:Y:S01]  /*ca70*/  STSM.16.M88.4 [R185+0x36400], R152 ;  /* 0x03640098b9007844 */ /* 0x0005e20000000200 */
[----:B------:R-:W-:Y:S01]  /*ca80*/  FFMA.FTZ R6, R11, R6, R10 ;  /* 0x000000060b067223 */ /* 0x000fe2000001000a */
[----:B------:R-:W-:Y:S01]  /*ca90*/  FFMA.FTZ R5, R20, R5, R21 ;  /* 0x0000000514057223 */ /* 0x000fe20000010015 */
[----:B------:R-:W0:Y:S01]  /*caa0*/  MUFU.EX2 R203, R203 ;  /* 0x000000cb00cb7308 */ /* 0x000e220000000800 */
[----:B-1----:R-:W-:Y:S01]  /*cab0*/  F2FP.BF16.F32.PACK_AB R161, R201, R196 ;  /* 0x000000c4c9a1723e */ /* 0x002fe200000010ff */
[----:B------:R2:W-:Y:S01]  /*cac0*/  STSM.16.M88.4 [R189], R156 ;  /* 0x0000009cbd007844 */ /* 0x0005e20000000200 */
[----:B------:R-:W-:Y:S01]  /*cad0*/  FADD.FTZ R183, R183, R6 ;  /* 0x00000006b7b77221 */ /* 0x000fe20000010000 */
[----:B------:R-:W-:Y:S01]  /*cae0*/  FADD.FTZ R168, R168, R5 ;  /* 0x00000005a8a87221 */ /* 0x000fe20000010000 */
[----:B------:R-:W-:Y:S01]  /*caf0*/  ISETP.LT.AND P1, PT, RZ, UR31, PT ;  /* 0x0000001fff007c0c */ /* 0x000fe2000bf21270 */
[----:B------:R-:W-:-:S02]  /*cb00*/  @!P2 VIADD R9, R9, 0x38860 ;  /* 0x000388600909a836 */ /* 0x000fc40000000000 */
[----:B------:R-:W-:Y:S01]  /*cb10*/  FADD.FTZ R12, R12, R183 ;  /* 0x000000b70c0c7221 */ /* 0x000fe20000010000 */
[----:B------:R-:W-:Y:S01]  /*cb20*/  MUFU.EX2 R179, R179 ;  /* 0x000000b300b37308 */ /* 0x000fe20000000800 */
[----:B------:R-:W-:Y:S01]  /*cb30*/  FADD.FTZ R169, R169, R168 ;  /* 0x000000a8a9a97221 */ /* 0x000fe20000010000 */
[----:B------:R-:W-:Y:S01]  /*cb40*/  UIADD3 UR31, UR31, -0x1, URZ ;  /* 0xffffffff1f1f7890 */ /* 0x000fe2000fffe03f */
[----:B------:R-:W-:Y:S01]  /*cb50*/  FADD.FTZ R15, R15, R12 ;  /* 0x0000000c0f0f7221 */ /* 0x000fe20000010000 */
[----:B------:R-:W-:Y:S01]  /*cb60*/  @!P2 PRMT R9, RZ, 0x654, R9 ;  /* 0x00000654ff09a816 */ /* 0x000fe20000000009 */
[----:B------:R-:W-:Y:S01]  /*cb70*/  FADD.FTZ R170, R170, R169 ;  /* 0x000000a9aaaa7221 */ /* 0x000fe20000010000 */
[----:B------:R-:W-:Y:S02]  /*cb80*/  IMAD.MOV.U32 R11, RZ, RZ, R8 ;  /* 0x000000ffff0b7224 */ /* 0x000fe400078e0008 */
[----:B------:R-:W-:Y:S01]  /*cb90*/  FADD.FTZ R14, R14, R15 ;  /* 0x0000000f0e0e7221 */ /* 0x000fe20000010000 */
[----:B------:R-:W1:Y:S01]  /*cba0*/  MUFU.EX2 R180, R180 ;  /* 0x000000b400b47308 */ /* 0x000e620000000800 */
[----:B0-----:R-:W-:Y:S01]  /*cbb0*/  F2FP.BF16.F32.PACK_AB R163, R203, R198 ;  /* 0x000000c6cba3723e */ /* 0x001fe200000010ff */
[----:B------:R-:W-:Y:S01]  /*cbc0*/  FADD.FTZ R171, R171, R170 ;  /* 0x000000aaabab7221 */ /* 0x000fe20000010000 */
[----:B------:R-:W-:Y:S01]  /*cbd0*/  FADD.FTZ R197, R197, R14 ;  /* 0x0000000ec5c57221 */ /* 0x000fe20000010000 */
[----:B------:R-:W-:-:S02]  /*cbe0*/  IMAD.MOV.U32 R20, RZ, RZ, R7 ;  /* 0x000000ffff147224 */ /* 0x000fc400078e0007 */
[----:B------:R2:W-:Y:S01]  /*cbf0*/  STSM.16.M88.4 [R186], R160 ;  /* 0x000000a0ba007844 */ /* 0x0005e20000000200 */
[----:B------:R-:W-:Y:S01]  /*cc00*/  FADD.FTZ R172, R172, R171 ;  /* 0x000000abacac7221 */ /* 0x000fe20000010000 */
[----:B------:R0:W-:Y:S01]  /*cc10*/  MUFU.EX2 R181, R206 ;  /* 0x000000ce00b57308 */ /* 0x0001e20000000800 */
[----:B------:R-:W-:Y:S02]  /*cc20*/  FADD.FTZ R188, R188, R197 ;  /* 0x000000c5bcbc7221 */ /* 0x000fe40000010000 */
[----:B------:R-:W-:Y:S02]  /*cc30*/  FADD.FTZ R173, R173, R172 ;  /* 0x000000acadad7221 */ /* 0x000fe40000010000 */
[----:B------:R-:W-:Y:S02]  /*cc40*/  FADD.FTZ R199, R199, R188 ;  /* 0x000000bcc7c77221 */ /* 0x000fe40000010000 */
[----:B------:R-:W-:Y:S01]  /*cc50*/  FADD.FTZ R174, R174, R173 ;  /* 0x000000adaeae7221 */ /* 0x000fe20000010000 */
[----:B------:R-:W3:Y:S01]  /*cc60*/  MUFU.EX2 R182, R182 ;  /* 0x000000b600b67308 */ /* 0x000ee20000000800 */
[----:B-1----:R-:W-:Y:S01]  /*cc70*/  F2FP.BF16.F32.PACK_AB R164, R180, R179 ;  /* 0x000000b3b4a4723e */ /* 0x002fe200000010ff */
[----:B0-----:R-:W-:-:S02]  /*cc80*/  VIADD R206, R204, 0x80 ;  /* 0x00000080ccce7836 */ /* 0x001fc40000000000 */
[----:B------:R-:W-:Y:S01]  /*cc90*/  FADD.FTZ R196, R196, R199 ;  /* 0x000000c7c4c47221 */ /* 0x000fe20000010000 */
[----:B------:R-:W-:-:S03]  /*cca0*/  FADD.FTZ R175, R175, R174 ;  /* 0x000000aeafaf7221 */ /* 0x000fc60000010000 */
[----:B------:R-:W-:Y:S01]  /*ccb0*/  FADD.FTZ R201, R201, R196 ;  /* 0x000000c4c9c97221 */ /* 0x000fe20000010000 */
[----:B------:R-:W-:Y:S01]  /*ccc0*/  MUFU.EX2 R200, R200 ;  /* 0x000000c800c87308 */ /* 0x000fe20000000800 */
[----:B------:R-:W-:Y:S02]  /*ccd0*/  FADD.FTZ R176, R176, R175 ;  /* 0x000000afb0b07221 */ /* 0x000fe40000010000 */
[----:B------:R-:W-:Y:S02]  /*cce0*/  FADD.FTZ R198, R198, R201 ;  /* 0x000000c9c6c67221 */ /* 0x000fe40000010000 */
[----:B------:R-:W-:Y:S02]  /*ccf0*/  FADD.FTZ R177, R177, R176 ;  /* 0x000000b0b1b17221 */ /* 0x000fe40000010000 */
[----:B------:R-:W-:Y:S01]  /*cd00*/  FADD.FTZ R203, R203, R198 ;  /* 0x000000c6cbcb7221 */ /* 0x000fe20000010000 */
[----:B------:R-:W0:Y:S01]  /*cd10*/  MUFU.EX2 R205, R205 ;  /* 0x000000cd00cd7308 */ /* 0x000e220000000800 */
[----:B---3--:R-:W-:Y:S01]  /*cd20*/  F2FP.BF16.F32.PACK_AB R166, R182, R181 ;  /* 0x000000b5b6a6723e */ /* 0x008fe200000010ff */
[----:B------:R-:W-:-:S04]  /*cd30*/  FADD.FTZ R178, R178, R177 ;  /* 0x000000b1b2b27221 */ /* 0x000fc80000010000 */
[----:B------:R-:W-:Y:S02]  /*cd40*/  FADD.FTZ R179, R179, R178 ;  /* 0x000000b2b3b37221 */ /* 0x000fe40000010000 */
[----:B------:R-:W-:Y:S02]  /*cd50*/  MUFU.EX2 R13, R13 ;  /* 0x0000000d000d7308 */ /* 0x000fe40000000800 */
[----:B------:R-:W-:-:S04]  /*cd60*/  FADD.FTZ R180, R180, R179 ;  /* 0x000000b3b4b47221 */ /* 0x000fc80000010000 */
[----:B------:R-:W-:Y:S02]  /*cd70*/  FADD.FTZ R5, R181, R180 ;  /* 0x000000b4b5057221 */ /* 0x000fe40000010000 */
[----:B------:R-:W1:Y:S01]  /*cd80*/  MUFU.EX2 R202, R202 ;  /* 0x000000ca00ca7308 */ /* 0x000e620000000800 */
[----:B0-----:R-:W-:Y:S01]  /*cd90*/  F2FP.BF16.F32.PACK_AB R165, R205, R200 ;  /* 0x000000c8cda5723e */ /* 0x001fe200000010ff */
[----:B------:R-:W-:Y:S01]  /*cda0*/  FADD.FTZ R200, R200, R203 ;  /* 0x000000cbc8c87221 */ /* 0x000fe20000010000 */
[----:B------:R-:W-:-:S03]  /*cdb0*/  FADD.FTZ R5, R182, R5 ;  /* 0x00000005b6057221 */ /* 0x000fc60000010000 */
[----:B------:R-:W-:Y:S01]  /*cdc0*/  FADD.FTZ R200, R205, R200 ;  /* 0x000000c8cdc87221 */ /* 0x000fe20000010000 */
[----:B-1----:R-:W-:-:S03]  /*cdd0*/  F2FP.BF16.F32.PACK_AB R167, R202, R13 ;  /* 0x0000000dcaa7723e */ /* 0x002fc600000010ff */
[----:B------:R-:W-:Y:S02]  /*cde0*/  FADD.FTZ R13, R13, R200 ;  /* 0x000000c80d0d7221 */ /* 0x000fe40000010000 */
[----:B------:R2:W-:Y:S01]  /*cdf0*/  STSM.16.M88.4 [R187], R164 ;  /* 0x000000a4bb007844 */ /* 0x0005e20000000200 */
[----:B------:R-:W-:Y:S01]  /*ce00*/  WARPGROUP.ARRIVE ;  /* 0x00000000000079c5 */ /* 0x000fe20000000000 */
[----:B------:R-:W-:Y:S01]  /*ce10*/  FADD.FTZ R6, R202, R13 ;  /* 0x0000000dca067221 */ /* 0x000fe20000010000 */
[----:B------:R-:W-:-:S04]  /*ce20*/  IMAD.MOV.U32 R13, RZ, RZ, R2 ;  /* 0x000000ffff0d7224 */ /* 0x000fc800078e0002 */
[----:B------:R-:W-:Y:S01]  /*ce30*/  HGMMA.64x256x16.F32.BF16 R24, R152, gdesc[UR8].tnspB, R24, gsb0 ;  /* 0x43e0000898187df0 */ /* 0x000fe20008001818 */
        /* <DEDUP_REMOVED lines=31> */
.L_x_7626:
[----:B------:R-:W1:Y:S01]  /*d030*/  SHFL.BFLY PT, R0, R5, 0x2, 0x1f ;  /* 0x0c401f0005007f89 */ /* 0x000e6200000e0000 */
[----:B------:R-:W-:Y:S01]  /*d040*/  IMAD.U32 R12, RZ, RZ, UR6 ;  /* 0x00000006ff0c7e24 */ /* 0x000fe2000f8e00ff */
[----:B------:R-:W-:Y:S02]  /*d050*/  UIADD3 UR36, UR36, 0x1, URZ ;  /* 0x0000000124247890 */ /* 0x000fe4000fffe03f */
[----:B0-2---:R-:W0:Y:S01]  /*d060*/  SHFL.BFLY PT, R9, R6, 0x2, 0x1f ;  /* 0x0c401f0006097f89 */ /* 0x005e2200000e0000 */
[----:B------:R-:W-:Y:S08]  /*d070*/  BAR.ARV 0x8, 0x100 ;  /* 0x0204000000007b1d */ /* 0x000ff00000002000 */
[----:B------:R-:W-:Y:S01]  /*d080*/  BAR.SYNC.DEFER_BLOCKING 0xf, 0x100 ;  /* 0x03c4000000007b1d */ /* 0x000fe20000010000 */
[----:B-1----:R-:W-:Y:S01]  /*d090*/  FADD.FTZ R0, R0, R5 ;  /* 0x0000000500007221 */ /* 0x002fe20000010000 */
[----:B------:R-:W-:-:S02]  /*d0a0*/  VIADD R5, R2, 0x1 ;  /* 0x0000000102057836 */ /* 0x000fc40000000000 */
[----:B0-----:R-:W-:Y:S02]  /*d0b0*/  FADD.FTZ R11, R9, R6 ;  /* 0x00000006090b7221 */ /* 0x001fe40000010000 */
[----:B------:R-:W0:Y:S01]  /*d0c0*/  SHFL.BFLY PT, R3, R0, 0x1, 0x1f ;  /* 0x0c201f0000037f89 */ /* 0x000e2200000e0000 */
[----:B------:R-:W-:-:S03]  /*d0d0*/  ISETP.NE.AND P1, PT, R5, 0x2, PT ;  /* 0x000000020500780c */ /* 0x000fc60003f25270 */
[----:B------:R-:W1:Y:S01]  /*d0e0*/  SHFL.BFLY PT, R4, R11, 0x1, 0x1f ;  /* 0x0c201f000b047f89 */ /* 0x000e6200000e0000 */
[----:B0-----:R-:W-:Y:S01]  /*d0f0*/  FADD.FTZ R10, R0, R3 ;  /* 0x00000003000a7221 */ /* 0x001fe20000010000 */
[----:B------:R-:W-:Y:S02]  /*d100*/  IMAD.MOV R3, RZ, RZ, -R184 ;  /* 0x000000ffff037224 */ /* 0x000fe400078e0ab8 */
[----:B------:R-:W-:Y:S02]  /*d110*/  IMAD.MOV.U32 R0, RZ, RZ, -0x800000 ;  /* 0xff800000ff007424 */ /* 0x000fe400078e00ff */
[----:B-1----:R-:W-:Y:S01]  /*d120*/  FADD.FTZ R9, R11, R4 ;  /* 0x000000040b097221 */ /* 0x002fe20000010000 */
[----:B------:R-:W-:Y:S01]  /*d130*/  FSETP.NE.FTZ.AND P2, PT, R10, RZ, PT ;  /* 0x000000ff0a00720b */ /* 0x000fe20003f55000 */
[----:B------:R-:W-:Y:S01]  /*d140*/  IMAD.MOV.U32 R4, RZ, RZ, RZ ;  /* 0x000000ffff047224 */ /* 0x000fe200078e00ff */
[----:B------:R-:W-:Y:S01]  /*d150*/  ISETP.NE.AND P0, PT, R18, R3, PT ;  /* 0x000000031200720c */ /* 0x000fe20003f05270 */
[----:B------:R-:W-:Y:S01]  /*d160*/  IMAD.MOV.U32 R3, RZ, RZ, RZ ;  /* 0x000000ffff037224 */ /* 0x000fe200078e00ff */
[----:B------:R-:W-:-:S02]  /*d170*/  FSETP.NE.FTZ.AND P3, PT, R9, RZ, PT ;  /* 0x000000ff0900720b */ /* 0x000fc40003f75000 */
[----:B------:R-:W-:-:S04]  /*d180*/  SEL R11, RZ, 0x1, P1 ;  /* 0x00000001ff0b7807 */ /* 0x000fc80000800000 */
[----:B------:R-:W-:-:S03]  /*d190*/  LOP3.LUT R16, R16, R11, RZ, 0x3c, !PT ;  /* 0x0000000b10107212 */ /* 0x000fc600078e3cff */
[----:B------:R-:W0:Y:S02]  /*d1a0*/  @P2 MUFU.RCP R3, R10 ;  /* 0x0000000a00032308 */ /* 0x000e240000001000 */
[----:B------:R-:W-:Y:S02]  /*d1b0*/  @!P0 IMAD R2, R2, 0x40, R22 ;  /* 0x0000004002028824 */ /* 0x000fe400078e0216 */
[----:B------:R-:W-:Y:S02]  /*d1c0*/  @P3 FMUL.FTZ R12, R12, 0.69314718246459960938 ;  /* 0x3f3172180c0c3820 */ /* 0x000fe40000410000 */
[----:B------:R-:W-:Y:S02]  /*d1d0*/  @!P0 IMAD R2, R2, 0x4, R17 ;  /* 0x0000000402028824 */ /* 0x000fe400078e0211 */
[----:B------:R-:W1:Y:S08]  /*d1e0*/  @P3 MUFU.RCP R4, R9 ;  /* 0x0000000900043308 */ /* 0x000e700000001000 */
[----:B------:R-:W2:Y:S01]  /*d1f0*/  @P2 MUFU.LG2 R10, R10 ;  /* 0x0000000a000a2308 */ /* 0x000ea20000000c00 */
[----:B0-----:R-:W-:Y:S01]  /*d200*/  @!P0 STS [R2+0x38400], R3 ;  /* 0x0384000302008388 */ /* 0x001fe20000000800 */
[-C--:B------:R-:W-:Y:S01]  /*d210*/  FMUL.FTZ R208, R24, R3.reuse ;  /* 0x0000000318d07220 */ /* 0x080fe20000410000 */
[-C--:B------:R-:W-:Y:S01]  /*d220*/  FMUL.FTZ R21, R25, R3.reuse ;  /* 0x0000000319157220 */ /* 0x080fe20000410000 */
[-C--:B------:R-:W-:Y:S01]  /*d230*/  FMUL.FTZ R205, R28, R3.reuse ;  /* 0x000000031ccd7220 */ /* 0x080fe20000410000 */
[-C--:B------:R-:W-:Y:S01]  /*d240*/  FMUL.FTZ R6, R29, R3.reuse ;  /* 0x000000031d067220 */ /* 0x080fe20000410000 */
[-C--:B------:R-:W-:Y:S01]  /*d250*/  FMUL.FTZ R213, R32, R3.reuse ;  /* 0x0000000320d57220 */ /* 0x080fe20000410000 */
[-C--:B------:R-:W-:Y:S01]  /*d260*/  FMUL.FTZ R211, R33, R3.reuse ;  /* 0x0000000321d37220 */ /* 0x080fe20000410000 */
[----:B------:R2:W0:Y:S01]  /*d270*/  @P3 MUFU.LG2 R11, R9 ;  /* 0x00000009000b3308 */ /* 0x0004220000000c00 */
[----:B-1----:R1:W-:Y:S01]  /*d280*/  @!P0 STS [R2+0x38420], R4 ;  /* 0x0384200402008388 */ /* 0x0023e20000000800 */
[-C--:B------:R-:W-:Y:S01]  /*d290*/  FMUL.FTZ R212, R36, R3.reuse ;  /* 0x0000000324d47220 */ /* 0x080fe20000410000 */
[-C--:B------:R-:W-:Y:S01]  /*d2a0*/  FMUL.FTZ R209, R37, R3.reuse ;  /* 0x0000000325d17220 */ /* 0x080fe20000410000 */
[-C--:B------:R-:W-:Y:S01]  /*d2b0*/  FMUL.FTZ R210, R40, R3.reuse ;  /* 0x0000000328d27220 */ /* 0x080fe20000410000 */
[-C--:B------:R-:W-:Y:S01]  /*d2c0*/  FMUL.FTZ R206, R41, R3.reuse ;  /* 0x0000000329ce7220 */ /* 0x080fe20000410000 */
[-C--:B------:R-:W-:Y:S01]  /*d2d0*/  FMUL.FTZ R207, R44, R3.reuse ;  /* 0x000000032ccf7220 */ /* 0x080fe20000410000 */
[-C--:B------:R-:W-:Y:S01]  /*d2e0*/  FMUL.FTZ R203, R45, R3.reuse ;  /* 0x000000032dcb7220 */ /* 0x080fe20000410000 */
[-C--:B------:R-:W-:Y:S01]  /*d2f0*/  FMUL.FTZ R204, R48, R3.reuse ;  /* 0x0000000330cc7220 */ /* 0x080fe20000410000 */
[----:B--2---:R-:W-:Y:S01]  /*d300*/  @P2 FMUL.FTZ R9, R10, 0.69314718246459960938 ;  /* 0x3f3172180a092820 */ /* 0x004fe20000410000 */
[----:B------:R-:W-:Y:S01]  /*d310*/  FMUL.FTZ R201, R49, R3 ;  /* 0x0000000331c97220 */ /* 0x000fe20000410000 */
[----:B-1----:R-:W-:-:S02]  /*d320*/  IMAD.U32 R2, RZ, RZ, UR6 ;  /* 0x00000006ff027e24 */ /* 0x002fc4000f8e00ff */
[-C--:B------:R-:W-:Y:S01]  /*d330*/  FMUL.FTZ R202, R52, R3.reuse ;  /* 0x0000000334ca7220 */ /* 0x080fe20000410000 */
[-C--:B------:R-:W-:Y:S01]  /*d340*/  FMUL.FTZ R199, R53, R3.reuse ;  /* 0x0000000335c77220 */ /* 0x080fe20000410000 */
[-C--:B------:R-:W-:Y:S01]  /*d350*/  FMUL.FTZ R200, R56, R3.reuse ;  /* 0x0000000338c87220 */ /* 0x080fe20000410000 */
[----:B------:R-:W-:Y:S01]  /*d360*/  @P2 FMUL.FTZ R2, R2, 0.69314718246459960938 ;  /* 0x3f31721802022820 */ /* 0x000fe20000410000 */
        /* <DEDUP_REMOVED lines=50> */
[----:B------:R-:W-:Y:S01]  /*d690*/  @P2 FFMA.FTZ R3, R2, R7, R9 ;  /* 0x0000000702032223 */ /* 0x000fe20000010009 */
        /* <DEDUP_REMOVED lines=67> */
.L_x_7602:
        /* <DEDUP_REMOVED lines=10> */
[----:B------:R-:W-:Y:S01]  /*db70*/  IMAD R7, R215, 0x40, R23 ;  /* 0x00000040d7077824 */ /* 0x000fe200078e0217 */
[----:B------:R-:W-:Y:S01]  /*db80*/  F2FP.BF16.F32.PACK_AB R6, R6, R205 ;  /* 0x000000cd0606723e */ /* 0x000fe200000010ff */
[----:B------:R-:W-:Y:S01]  /*db90*/  USHF.R.S32.HI UR12, URZ, 0x1f, UR42 ;  /* 0x0000001f3f0c7899 */ /* 0x000fe2000801142a */
[----:B------:R-:W-:Y:S01]  /*dba0*/  BAR.SYNC.DEFER_BLOCKING 0x1, 0x100 ;  /* 0x0044000000007b1d */ /* 0x000fe20000010000 */
[----:B------:R-:W-:Y:S01]  /*dbb0*/  F2FP.BF16.F32.PACK_AB R112, R113, R112 ;  /* 0x000000707170723e */ /* 0x000fe200000010ff */
[----:B------:R-:W-:Y:S01]  /*dbc0*/  USHF.R.S32.HI UR13, URZ, 0x1f, UR39 ;  /* 0x0000001f3f0d7899 */ /* 0x000fe20008011427 */
[----:B------:R-:W-:Y:S02]  /*dbd0*/  F2FP.BF16.F32.PACK_AB R113, R19, R114 ;  /* 0x000000721371723e */ /* 0x000fe400000010ff */
[----:B------:R-:W-:Y:S02]  /*dbe0*/  F2FP.BF16.F32.PACK_AB R114, R117, R116 ;  /* 0x000000747572723e */ /* 0x000fe400000010ff */
[----:B------:R-:W-:Y:S01]  /*dbf0*/  F2FP.BF16.F32.PACK_AB R115, R108, R115 ;  /* 0x000000736c73723e */ /* 0x000fe200000010ff */
[----:B------:R-:W1:Y:S01]  /*dc00*/  SHFL.IDX PT, R41, R216, RZ, 0x1f ;  /* 0x00001fffd8297589 */ /* 0x000e6200000e0000 */
        /* <DEDUP_REMOVED lines=10> */
[----:B------:R-:W-:Y:S02]  /*dcb0*/  MOV R92, R17 ;  /* 0x00000011005c7202 */ /* 0x000fe40000000f00 */
[----:B0-----:R-:W-:Y:S02]  /*dcc0*/  MOV R93, R4 ;  /* 0x00000004005d7202 */ /* 0x001fe40000000f00 */
[----:B------:R-:W-:-:S02]  /*dcd0*/  F2FP.BF16.F32.PACK_AB R146, R149, R148 ;  /* 0x000000949592723e */ /* 0x000fc400000010ff */
[----:B------:R-:W-:Y:S01]  /*dce0*/  F2FP.BF16.F32.PACK_AB R147, R151, R150 ;  /* 0x000000969793723e */ /* 0x000fe200000010ff */
[----:B------:R-:W-:-:S04]  /*dcf0*/  IMAD.WIDE R4, R219, 0x2, R92 ;  /* 0x00000002db047825 */ /* 0x000fc800078e025c */
[----:B------:R-:W-:Y:S01]  /*dd00*/  IMAD.WIDE R92, R7, 0x2, R92 ;  /* 0x00000002075c7825 */ /* 0x000fe200078e025c */
[C---:B------:R-:W-:Y:S02]  /*dd10*/  IADD3 R15, P3, R4.reuse, 0x40, RZ ;  /* 0x00000040040f7810 */ /* 0x040fe40007f7e0ff */
[----:B------:R-:W-:Y:S02]  /*dd20*/  IADD3 R25, P4, R4, 0x60, RZ ;  /* 0x0000006004197810 */ /* 0x000fe40007f9e0ff */
[----:B------:R-:W-:Y:S02]  /*dd30*/  LOP3.LUT R14, R15, 0x380, RZ, 0xc0, !PT ;  /* 0x000003800f0e7812 */ /* 0x000fe400078ec0ff */
[----:B------:R-:W-:Y:S02]  /*dd40*/  LOP3.LUT R24, R25, 0x380, RZ, 0xc0, !PT ;  /* 0x0000038019187812 */ /* 0x000fe400078ec0ff */
[----:B------:R-:W-:Y:S02]  /*dd50*/  SHF.R.U64 R14, R14, 0x3, RZ ;  /* 0x000000030e0e7819 */ /* 0x000fe400000012ff */
[----:B------:R-:W-:-:S02]  /*dd60*/  SHF.R.U64 R24, R24, 0x3, RZ ;  /* 0x0000000318187819 */ /* 0x000fc400000012ff */
[----:B------:R-:W-:Y:S01]  /*dd70*/  LOP3.LUT R14, R14, R15, RZ, 0x3c, !PT ;  /* 0x0000000f0e0e7212 */ /* 0x000fe200078e3cff */
[--C-:B------:R-:W-:Y:S01]  /*dd80*/  IMAD.X R15, RZ, RZ, R5.reuse, P3 ;  /* 0x000000ffff0f7224 */ /* 0x100fe200018e0605 */
[----:B------:R-:W-:Y:S01]  /*dd90*/  LOP3.LUT R24, R24, R25, RZ, 0x3c, !PT ;  /* 0x0000001918187212 */ /* 0x000fe200078e3cff */
[----:B------:R-:W-:Y:S01]  /*dda0*/  IMAD.X R25, RZ, RZ, R5, P4 ;  /* 0x000000ffff197224 */ /* 0x000fe200020e0605 */
[C---:B------:R-:W-:Y:S02]  /*ddb0*/  IADD3 R29, P5, R4.reuse, 0x2000, RZ ;  /* 0x00002000041d7810 */ /* 0x040fe40007fbe0ff */
[C---:B------:R-:W-:Y:S02]  /*ddc0*/  IADD3 R119, P3, R4.reuse, 0x4020, RZ ;  /* 0x0000402004777810 */ /* 0x040fe40007f7e0ff */
[----:B------:R-:W-:Y:S02]  /*ddd0*/  IADD3 R123, P4, R4, 0x4040, RZ ;  /* 0x00004040047b7810 */ /* 0x000fe40007f9e0ff */
[----:B------:R-:W-:-:S02]  /*dde0*/  LOP3.LUT R28, R29, 0x380, RZ, 0xc0, !PT ;  /* 0x000003801d1c7812 */ /* 0x000fc400078ec0ff */
[----:B------:R-:W-:Y:S02]  /*ddf0*/  LOP3.LUT R118, R119, 0x380, RZ, 0xc0, !PT ;  /* 0x0000038077767812 */ /* 0x000fe400078ec0ff */
[----:B------:R-:W-:Y:S02]  /*de00*/  LOP3.LUT R122, R123, 0x380, RZ, 0xc0, !PT ;  /* 0x000003807b7a7812 */ /* 0x000fe400078ec0ff */
[----:B------:R-:W-:Y:S02]  /*de10*/  SHF.R.U64 R28, R28, 0x3, RZ ;  /* 0x000000031c1c7819 */ /* 0x000fe400000012ff */
[----:B------:R-:W-:Y:S02]  /*de20*/  IADD3 R49, P0, R4, 0x2040, RZ ;  /* 0x0000204004317810 */ /* 0x000fe40007f1e0ff */
[----:B------:R-:W-:Y:S02]  /*de30*/  SHF.R.U64 R118, R118, 0x3, RZ ;  /* 0x0000000376767819 */ /* 0x000fe400000012ff */
[----:B------:R-:W-:-:S02]  /*de40*/  SHF.R.U64 R122, R122, 0x3, RZ ;  /* 0x000000037a7a7819 */ /* 0x000fc400000012ff */
[----:B------:R-:W-:Y:S01]  /*de50*/  LOP3.LUT R28, R28, R29, RZ, 0x3c, !PT ;  /* 0x0000001d1c1c7212 */ /* 0x000fe200078e3cff */
[--C-:B------:R-:W-:Y:S01]  /*de60*/  IMAD.X R29, RZ, RZ, R5.reuse, P5 ;  /* 0x000000ffff1d7224 */ /* 0x100fe200028e0605 */
[----:B------:R-:W-:Y:S02]  /*de70*/  LOP3.LUT R48, R49, 0x380, RZ, 0xc0, !PT ;  /* 0x0000038031307812 */ /* 0x000fe400078ec0ff */
[----:B------:R-:W-:Y:S02]  /*de80*/  IADD3 R13, P2, R4, 0x20, RZ ;  /* 0x00000020040d7810 */ /* 0x000fe40007f5e0ff */
[----:B------:R-:W-:Y:S01]  /*de90*/  LOP3.LUT R118, R118, R119, RZ, 0x3c, !PT ;  /* 0x0000007776767212 */ /* 0x000fe200078e3cff */
[--C-:B------:R-:W-:Y:S01]  /*dea0*/  IMAD.X R119, RZ, RZ, R5.reuse, P3 ;  /* 0x000000ffff777224 */ /* 0x100fe200018e0605 */
[----:B------:R-:W-:Y:S01]  /*deb0*/  LOP3.LUT R122, R122, R123, RZ, 0x3c, !PT ;  /* 0x0000007b7a7a7212 */ /* 0x000fe200078e3cff */
[----:B------:R-:W-:Y:S01]  /*dec0*/  IMAD.X R123, RZ, RZ, R5, P4 ;  /* 0x000000ffff7b7224 */ /* 0x000fe200020e0605 */
[----:B------:R-:W-:-:S02]  /*ded0*/  IADD3 R127, P5, R4, 0x4060, RZ ;  /* 0x00004060047f7810 */ /* 0x000fc40007fbe0ff */
[C---:B------:R-:W-:Y:S02]  /*dee0*/  IADD3 R81, P3, R92.reuse, 0x1000, RZ ;  /* 0x000010005c517810 */ /* 0x040fe40007f7e0ff */
[----:B------:R-:W-:Y:S02]  /*def0*/  IADD3 R77, P4, R92, 0x2000, RZ ;  /* 0x000020005c4d7810 */ /* 0x000fe40007f9e0ff */
[----:B------:R-:W-:Y:S02]  /*df00*/  SHF.R.U64 R48, R48, 0x3, RZ ;  /* 0x0000000330307819 */ /* 0x000fe400000012ff */
        /* <DEDUP_REMOVED lines=9> */
[----:B------:R-:W-:-:S02]  /*dfa0*/  IADD3 R135, P0, R4, 0x6020, RZ ;  /* 0x0000602004877810 */ /* 0x000fc40007f1e0ff */
[----:B------:R-:W-:Y:S02]  /*dfb0*/  SHF.R.U64 R80, R80, 0x3, RZ ;  /* 0x0000000350507819 */ /* 0x000fe400000012ff */
[----:B------:R-:W-:Y:S02]  /*dfc0*/  SHF.R.U64 R76, R76, 0x3, RZ ;  /* 0x000000034c4c7819 */ /* 0x000fe400000012ff */
[----:B------:R-:W-:Y:S02]  /*dfd0*/  LOP3.LUT R32, R33, 0x380, RZ, 0xc0, !PT ;  /* 0x0000038021207812 */ /* 0x000fe400078ec0ff */
[----:B------:R-:W-:Y:S01]  /*dfe0*/  LOP3.LUT R12, R12, R13, RZ, 0x3c, !PT ;  /* 0x0000000d0c0c7212 */ /* 0x000fe200078e3cff */
[--C-:B------:R-:W-:Y:S01]  /*dff0*/  IMAD.X R13, RZ, RZ, R5.reuse, P2 ;  /* 0x000000ffff0d7224 */ /* 0x100fe200010e0605 */
[----:B------:R-:W-:Y:S01]  /*e000*/  LOP3.LUT R126, R126, R127, RZ, 0x3c, !PT ;  /* 0x0000007f7e7e7212 */ /* 0x000fe200078e3cff */
[----:B------:R-:W-:Y:S01]  /*e010*/  IMAD.X R127, RZ, RZ, R5, P5 ;  /* 0x000000ffff7f7224 */ /* 0x000fe200028e0605 */
[----:B------:R-:W-:-:S02]  /*e020*/  LOP3.LUT R134, R135, 0x380, RZ, 0xc0, !PT ;  /* 0x0000038087867812 */ /* 0x000fc400078ec0ff */
[C---:B------:R-:W-:Y:S02]  /*e030*/  IADD3 R101, P1, R4.reuse, 0x2060, RZ ;  /* 0x0000206004657810 */ /* 0x040fe40007f3e0ff */
[----:B------:R-:W-:Y:S02]  /*e040*/  IADD3 R105, P2, R4, 0x4000, RZ ;  /* 0x0000400004697810 */ /* 0x000fe40007f5e0ff */
[----:B------:R-:W-:Y:S01]  /*e050*/  LOP3.LUT R80, R80, R81, RZ, 0x3c, !PT ;  /* 0x0000005150507212 */ /* 0x000fe200078e3cff */
[--C-:B------:R-:W-:Y:S01]  /*e060*/  IMAD.X R81, RZ, RZ, R93.reuse, P3 ;  /* 0x000000ffff517224 */ /* 0x100fe200018e065d */
[----:B------:R-:W-:Y:S01]  /*e070*/  LOP3.LUT R76, R76, R77, RZ, 0x3c, !PT ;  /* 0x0000004d4c4c7212 */ /* 0x000fe200078e3cff */
[----:B------:R-:W-:Y:S01]  /*e080*/  IMAD.X R77, RZ, RZ, R93, P4 ;  /* 0x000000ffff4d7224 */ /* 0x000fe200020e065d */
[----:B------:R-:W-:Y:S02]  /*e090*/  SHF.R.U64 R32, R32, 0x3, RZ ;  /* 0x0000000320207819 */ /* 0x000fe400000012ff */
[----:B------:R-:W-:-:S02]  /*e0a0*/  IADD3 R73, P5, R92, 0x3000, RZ ;  /* 0x000030005c497810 */ /* 0x000fc40007fbe0ff */
[C---:B------:R-:W-:Y:S02]  /*e0b0*/  IADD3 R53, P3, R92.reuse, 0x8000, RZ ;  /* 0x000080005c357810 */ /* 0x040fe40007f7e0ff */
[----:B------:R-:W-:Y:S02]  /*e0c0*/  IADD3 R45, P4, R92, 0x9000, RZ ;  /* 0x000090005c2d7810 */ /* 0x000fe40007f9e0ff */
[----:B------:R-:W-:Y:S02]  /*e0d0*/  SHF.R.U64 R134, R134, 0x3, RZ ;  /* 0x0000000386867819 */ /* 0x000fe400000012ff */
[----:B------:R-:W-:Y:S02]  /*e0e0*/  LOP3.LUT R100, R101, 0x380, RZ, 0xc0, !PT ;  /* 0x0000038065647812 */ /* 0x000fe400078ec0ff */
[----:B------:R-:W-:Y:S02]  /*e0f0*/  LOP3.LUT R104, R105, 0x380, RZ, 0xc0, !PT ;  /* 0x0000038069687812 */ /* 0x000fe400078ec0ff */
[----:B------:R-:W-:Y:S01]  /*e100*/  LOP3.LUT R32, R32, R33, RZ, 0x3c, !PT ;  /* 0x0000002120207212 */ /* 0x000fe200078e3cff */
[----:B------:R-:W-:Y:S01]  /*e110*/  IMAD.X R33, RZ, RZ, R5, P6 ;  /* 0x000000ffff217224 */ /* 0x000fe200030e0605 */
[----:B------:R-:W-:-:S02]  /*e120*/  LOP3.LUT R72, R73, 0x380, RZ, 0xc0, !PT ;  /* 0x0000038049487812 */ /* 0x000fc400078ec0ff */
[----:B------:R-:W-:Y:S02]  /*e130*/  LOP3.LUT R52, R53, 0x380, RZ, 0xc0, !PT ;  /* 0x0000038035347812 */ /* 0x000fe400078ec0ff */
[----:B------:R-:W-:Y:S02]  /*e140*/  LOP3.LUT R44, R45, 0x380, RZ, 0xc0, !PT ;  /* 0x000003802d2c7812 */ /* 0x000fe400078ec0ff */
[----:B------:R-:W-:Y:S02]  /*e150*/  IADD3 R131, P6, R4, 0x6000, RZ ;  /* 0x0000600004837810 */ /* 0x000fe40007fde0ff */
[----:B------:R-:W-:Y:S01]  /*e160*/  LOP3.LUT R134, R134, R135, RZ, 0x3c, !PT ;  /* 0x0000008786867212 */ /* 0x000fe200078e3cff */
[----:B------:R-:W-:Y:S01]  /*e170*/  IMAD.X R135, RZ, RZ, R5, P0 ;  /* 0x000000ffff877224 */ /* 0x000fe200000e0605 */
[----:B------:R-:W-:Y:S02]  /*e180*/  SHF.R.U64 R100, R100, 0x3, RZ ;  /* 0x0000000364647819 */ /* 0x000fe400000012ff */
[----:B------:R-:W-:-:S02]  /*e190*/  SHF.R.U64 R104, R104, 0x3, RZ ;  /* 0x0000000368687819 */ /* 0x000fc400000012ff */
[----:B------:R-:W-:Y:S02]  /*e1a0*/  IADD3 R65, P0, R92, 0x5000, RZ ;  /* 0x000050005c417810 */ /* 0x000fe40007f1e0ff */
[----:B------:R-:W-:Y:S02]  /*e1b0*/  SHF.R.U64 R72, R72, 0x3, RZ ;  /* 0x0000000348487819 */ /* 0x000fe400000012ff */
        /* <DEDUP_REMOVED lines=8> */
[----:B------:R-:W-:Y:S01]  /*e240*/  LOP3.LUT R72, R72, R73, RZ, 0x3c, !PT ;  /* 0x0000004948487212 */ /* 0x000fe200078e3cff */
[----:B------:R-:W-:Y:S01]  /*e250*/  IMAD.X R73, RZ, RZ, R93, P5 ;  /* 0x000000ffff497224 */ /* 0x000fe200028e065d */
[C---:B------:R-:W-:Y:S02]  /*e260*/  IADD3 R9, P1, R4.reuse, 0x6040, RZ ;  /* 0x0000604004097810 */ /* 0x040fe40007f3e0ff */
[----:B------:R-:W-:Y:S02]  /*e270*/  IADD3 R11, P2, R4, 0x6060, RZ ;  /* 0x00006060040b7810 */ /* 0x000fe40007f5e0ff */
[----:B------:R-:W-:Y:S02]  /*e280*/  LOP3.LUT R52, R52, R53, RZ, 0x3c, !PT ;  /* 0x0000003534347212 */ /* 0x000fe400078e3cff */
[----:B------:R-:W-:Y:S02]  /*e290*/  LOP3.LUT R44, R44, R45, RZ, 0x3c, !PT ;  /* 0x0000002d2c2c7212 */ /* 0x000fe400078e3cff */
[----:B------:R-:W-:-:S02]  /*e2a0*/  SHF.R.U64 R130, R130, 0x3, RZ ;  /* 0x0000000382827819 */ /* 0x000fc400000012ff */
[----:B------:R-:W-:Y:S02]  /*e2b0*/  LOP3.LUT R53, R4, 0x380, RZ, 0xc0, !PT ;  /* 0x0000038004357812 */ /* 0x000fe400078ec0ff */
[----:B------:R-:W-:Y:S02]  /*e2c0*/  IADD3 R45, P5, R92, 0xa000, RZ ;  /* 0x0000a0005c2d7810 */ /* 0x000fe40007fbe0ff */
[----:B------:R-:W-:Y:S02]  /*e2d0*/  SHF.R.U64 R64, R64, 0x3, RZ ;  /* 0x0000000340407819 */ /* 0x000fe400000012ff */
[----:B------:R-:W-:Y:S02]  /*e2e0*/  LOP3.LUT R8, R9, 0x380, RZ, 0xc0, !PT ;  /* 0x0000038009087812 */ /* 0x000fe400078ec0ff */
[----:B------:R-:W-:Y:S02]  /*e2f0*/  LOP3.LUT R10, R11, 0x380, RZ, 0xc0, !PT ;  /* 0x000003800b0a7812 */ /* 0x000fe400078ec0ff */
[----:B------:R-:W-:Y:S01]  /*e300*/  LOP3.LUT R130, R130, R131, RZ, 0x3c, !PT ;  /* 0x0000008382827212 */ /* 0x000fe200078e3cff */
[----:B------:R-:W-:Y:S01]  /*e310*/  IMAD.X R131, RZ, RZ, R5, P6 ;  /* 0x000000ffff837224 */ /* 0x000fe200030e0605 */
[----:B------:R-:W-:-:S02]  /*e320*/  SHF.R.U64 R53, R53, 0x3, RZ ;  /* 0x0000000335357819 */ /* 0x000fc400000012ff */
[----:B------:R-:W-:Y:S02]  /*e330*/  LOP3.LUT R40, R45, 0x380, RZ, 0xc0, !PT ;  /* 0x000003802d287812 */ /* 0x000fe400078ec0ff */
[----:B------:R-:W-:Y:S02]  /*e340*/  IADD3 R69, P6, R92, 0x4000, RZ ;  /* 0x000040005c457810 */ /* 0x000fe40007fde0ff */
[----:B------:R-:W-:Y:S01]  /*e350*/  LOP3.LUT R64, R64, R65, RZ, 0x3c, !PT ;  /* 0x0000004140407212 */ /* 0x000fe200078e3cff */
[----:B------:R-:W-:Y:S01]  /*e360*/  IMAD.X R65, RZ, RZ, R93, P0 ;  /* 0x000000ffff417224 */ /* 0x000fe200000e065d */
[----:B------:R-:W-:Y:S02]  /*e370*/  SHF.R.U64 R8, R8, 0x3, RZ ;  /* 0x0000000308087819 */ /* 0x000fe400000012ff */
[----:B------:R-:W-:Y:S02]  /*e380*/  SHF.R.U64 R10, R10, 0x3, RZ ;  /* 0x000000030a0a7819 */ /* 0x000fe400000012ff */
[----:B------:R-:W-:-:S02]  /*e390*/  IADD3 R7, P0, R92, 0xc000, RZ ;  /* 0x0000c0005c077810 */ /* 0x000fc40007f1e0ff */
[----:B------:R-:W-:Y:S01]  /*e3a0*/  LOP3.LUT R4, R53, R4, RZ, 0x3c, !PT ;  /* 0x0000000435047212 */ /* 0x000fe200078e3cff */
[----:B------:R-:W-:Y:S01]  /*e3b0*/  IMAD.X R53, RZ, RZ, R93, P3 ;  /* 0x000000ffff357224 */ /* 0x000fe200018e065d */
        /* <DEDUP_REMOVED lines=9> */
[----:B------:R-:W-:Y:S02]  /*e450*/  MOV R89, R4 ;  /* 0x0000000400597202 */ /* 0x000fe40000000f00 */
[----:B------:R-:W-:Y:S02]  /*e460*/  F2FP.BF16.F32.PACK_AB R5, R27, R26 ;  /* 0x0000001a1b05723e */ /* 0x000fe400000010ff */
[----:B------:R-:W-:Y:S02]  /*e470*/  SHF.R.U64 R68, R68, 0x3, RZ ;  /* 0x0000000344447819 */ /* 0x000fe400000012ff */
[----:B------:R-:W-:Y:S02]  /*e480*/  IADD3 R27, P4, R92, 0xf000, RZ ;  /* 0x0000f0005c1b7810 */ /* 0x000fe40007f9e0ff */
[----:B------:R-:W-:-:S02]  /*e490*/  SHF.R.U64 R20, R20, 0x3, RZ ;  /* 0x0000000314147819 */ /* 0x000fc400000012ff */
[----:B------:R-:W-:Y:S01]  /*e4a0*/  LOP3.LUT R68, R68, R69, RZ, 0x3c, !PT ;  /* 0x0000004544447212 */ /* 0x000fe200078e3cff */
[--C-:B------:R-:W-:Y:S01]  /*e4b0*/  IMAD.X R69, RZ, RZ, R93.reuse, P6 ;  /* 0x000000ffff457224 */ /* 0x100fe200030e065d */
[----:B------:R-:W-:Y:S01]  /*e4c0*/  LOP3.LUT R26, R27, 0x380, RZ, 0xc0, !PT ;  /* 0x000003801b1a7812 */ /* 0x000fe200078ec0ff */
[----:B------:R-:W-:Y:S01]  /*e4d0*/  IMAD.X R97, RZ, RZ, R93, P4 ;  /* 0x000000ffff617224 */ /* 0x000fe200020e065d */
[C---:B------:R-:W-:Y:S02]  /*e4e0*/  IADD3 R61, P1, R92.reuse, 0x6000, RZ ;  /* 0x000060005c3d7810 */ /* 0x040fe40007f3e0ff */
[C---:B------:R-:W-:Y:S02]  /*e4f0*/  IADD3 R57, P2, R92.reuse, 0x7000, RZ ;  /* 0x000070005c397810 */ /* 0x040fe40007f5e0ff */
[----:B------:R-:W-:Y:S02]  /*e500*/  IADD3 R37, P6, R92, 0xb000, RZ ;  /* 0x0000b0005c257810 */ /* 0x000fe40007fde0ff */
[----:B------:R-:W-:-:S02]  /*e510*/  LOP3.LUT R20, R20, R7, RZ, 0x3c, !PT ;  /* 0x0000000714147212 */ /* 0x000fc400078e3cff */
[----:B------:R-:W-:Y:S01]  /*e520*/  F2FP.BF16.F32.PACK_AB R4, R21, R208 ;  /* 0x000000d01504723e */ /* 0x000fe200000010ff */
[----:B------:R-:W-:Y:S01]  /*e530*/  IMAD.X R21, RZ, RZ, R93, P0 ;  /* 0x000000ffff157224 */ /* 0x000fe200000e065d */
[----:B------:R-:W-:Y:S02]  /*e540*/  F2FP.BF16.F32.PACK_AB R7, R31, R30 ;  /* 0x0000001e1f07723e */ /* 0x000fe400000010ff */
[----:B------:R-:W-:Y:S02]  /*e550*/  SHF.R.U64 R26, R26, 0x3, RZ ;  /* 0x000000031a1a7819 */ /* 0x000fe400000012ff */
[----:B------:R-:W-:Y:S01]  /*e560*/  LOP3.LUT R60, R61, 0x380, RZ, 0xc0, !PT ;  /* 0x000003803d3c7812 */ /* 0x000fe200078ec0ff */
[----:B------:R0:W-:Y:S01]  /*e570*/  STSM.16.M88.4 [R89], R4 ;  /* 0x0000000459007844 */ /* 0x0001e20000000200 */
[----:B------:R-:W-:Y:S02]  /*e580*/  LOP3.LUT R56, R57, 0x380, RZ, 0xc0, !PT ;  /* 0x0000038039387812 */ /* 0x000fe400078ec0ff */
[----:B------:R-:W-:-:S02]  /*e590*/  LOP3.LUT R36, R37, 0x380, RZ, 0xc0, !PT ;  /* 0x0000038025247812 */ /* 0x000fc400078ec0ff */
[----:B------:R-:W-:Y:S02]  /*e5a0*/  LOP3.LUT R31, R92, 0x380, RZ, 0xc0, !PT ;  /* 0x000003805c1f7812 */ /* 0x000fe400078ec0ff */
[----:B------:R-:W-:Y:S02]  /*e5b0*/  LOP3.LUT R96, R26, R27, RZ, 0x3c, !PT ;  /* 0x0000001b1a607212 */ /* 0x000fe400078e3cff */
[----:B------:R-:W-:Y:S02]  /*e5c0*/  SHF.R.U64 R60, R60, 0x3, RZ ;  /* 0x000000033c3c7819 */ /* 0x000fe400000012ff */
[----:B------:R-:W-:Y:S02]  /*e5d0*/  SHF.R.U64 R56, R56, 0x3, RZ ;  /* 0x0000000338387819 */ /* 0x000fe400000012ff */
[----:B------:R-:W-:Y:S02]  /*e5e0*/  MOV R26, R12 ;  /* 0x0000000c001a7202 */ /* 0x000fe40000000f00 */
[----:B------:R-:W-:-:S02]  /*e5f0*/  SHF.R.U64 R36, R36, 0x3, RZ ;  /* 0x0000000324247819 */ /* 0x000fc400000012ff */
[----:B0-----:R-:W-:Y:S02]  /*e600*/  F2FP.BF16.F32.PACK_AB R4, R211, R213 ;  /* 0x000000d5d304723e */ /* 0x001fe400000010ff */
[----:B------:R-:W-:Y:S02]  /*e610*/  F2FP.BF16.F32.PACK_AB R5, R35, R34 ;  /* 0x000000222305723e */ /* 0x000fe400000010ff */
[----:B------:R-:W-:Y:S02]  /*e620*/  F2FP.BF16.F32.PACK_AB R6, R209, R212 ;  /* 0x000000d4d106723e */ /* 0x000fe400000010ff */
[----:B------:R-:W-:Y:S02]  /*e630*/  F2FP.BF16.F32.PACK_AB R7, R39, R38 ;  /* 0x000000262707723e */ /* 0x000fe400000010ff */
[----:B------:R-:W-:Y:S02]  /*e640*/  SHF.R.U64 R31, R31, 0x3, RZ ;  /* 0x000000031f1f7819 */ /* 0x000fe400000012ff */
[----:B------:R-:W-:Y:S01]  /*e650*/  MOV R38, R8 ;  /* 0x0000000800267202 */ /* 0x000fe20000000f00 */
[----:B------:R0:W-:Y:S01]  /*e660*/  STSM.16.M88.4 [R26], R4 ;  /* 0x000000041a007844 */ /* 0x0001e20000000200 */
[----:B------:R-:W-:-:S02]  /*e670*/  MOV R39, R10 ;  /* 0x0000000a00277202 */ /* 0x000fc40000000f00 */
[----:B------:R-:W-:Y:S01]  /*e680*/  LOP3.LUT R60, R60, R61, RZ, 0x3c, !PT ;  /* 0x0000003d3c3c7212 */ /* 0x000fe200078e3cff */
[--C-:B------:R-:W-:Y:S01]  /*e690*/  IMAD.X R61, RZ, RZ, R93.reuse, P1 ;  /* 0x000000ffff3d7224 */ /* 0x100fe200008e065d */
[----:B------:R-:W-:Y:S01]  /*e6a0*/  LOP3.LUT R56, R56, R57, RZ, 0x3c, !PT ;  /* 0x0000003938387212 */ /* 0x000fe200078e3cff */
[----:B------:R-:W-:Y:S01]  /*e6b0*/  IMAD.X R57, RZ, RZ, R93, P2 ;  /* 0x000000ffff397224 */ /* 0x000fe200010e065d */
[----:B------:R-:W-:Y:S02]  /*e6c0*/  MOV R168, R14 ;  /* 0x0000000e00a87202 */ /* 0x000fe40000000f00 */
[----:B------:R-:W-:Y:S02]  /*e6d0*/  F2FP.BF16.F32.PACK_AB R8, R206, R210 ;  /* 0x000000d2ce08723e */ /* 0x000fe400000010ff */
[----:B------:R-:W-:Y:S02]  /*e6e0*/  F2FP.BF16.F32.PACK_AB R9, R43, R42 ;  /* 0x0000002a2b09723e */ /* 0x000fe400000010ff */
[----:B------:R-:W-:-:S02]  /*e6f0*/  F2FP.BF16.F32.PACK_AB R10, R203, R207 ;  /* 0x000000cfcb0a723e */ /* 0x000fc400000010ff */
[----:B------:R-:W-:Y:S02]  /*e700*/  F2FP.BF16.F32.PACK_AB R11, R47, R46 ;  /* 0x0000002e2f0b723e */ /* 0x000fe400000010ff */
[----:B------:R-:W-:Y:S02]  /*e710*/  LOP3.LUT R36, R36, R37, RZ, 0x3c, !PT ;  /* 0x0000002524247212 */ /* 0x000fe400078e3cff */
[----:B------:R-:W-:Y:S01]  /*e720*/  MOV R188, R24 ;  /* 0x0000001800bc7202 */ /* 0x000fe20000000f00 */
[----:B------:R-:W-:Y:S01]  /*e730*/  STSM.16.M88.4 [R168], R8 ;  /* 0x00000008a8007844 */ /* 0x000fe20000000200 */
[----:B------:R-:W-:Y:S02]  /*e740*/  F2FP.BF16.F32.PACK_AB R12, R201, R204 ;  /* 0x000000ccc90c723e */ /* 0x000fe400000010ff */
[----:B------:R-:W-:Y:S02]  /*e750*/  F2FP.BF16.F32.PACK_AB R13, R51, R50 ;  /* 0x00000032330d723e */ /* 0x000fe400000010ff */
[----:B------:R-:W-:-:S02]  /*e760*/  F2FP.BF16.F32.PACK_AB R14, R199, R202 ;  /* 0x000000cac70e723e */ /* 0x000fc400000010ff */
[----:B------:R-:W-:Y:S02]  /*e770*/  F2FP.BF16.F32.PACK_AB R15, R55, R54 ;  /* 0x00000036370f723e */ /* 0x000fe400000010ff */
[C---:B------:R-:W-:Y:S02]  /*e780*/  IADD3 R85, P1, R92.reuse, 0xd000, RZ ;  /* 0x0000d0005c557810 */ /* 0x040fe40007f3e0ff */
[----:B------:R-:W-:Y:S01]  /*e790*/  IADD3 R37, P2, R92, 0xe000, RZ ;  /* 0x0000e0005c257810 */ /* 0x000fe20007f5e0ff */
[----:B------:R-:W-:Y:S01]  /*e7a0*/  STSM.16.M88.4 [R188], R12 ;  /* 0x0000000cbc007844 */ /* 0x000fe20000000200 */
[----:B------:R-:W-:Y:S02]  /*e7b0*/  MOV R205, R28 ;  /* 0x0000001c00cd7202 */ /* 0x000fe40000000f00 */
[----:B0-----:R-:W-:Y:S01]  /*e7c0*/  F2FP.BF16.F32.PACK_AB R4, R197, R200 ;  /* 0x000000c8c504723e */ /* 0x001fe200000010ff */
[----:B------:R-:W-:Y:S01]  /*e7d0*/  IMAD.X R89, RZ, RZ, R93, P2 ;  /* 0x000000ffff597224 */ /* 0x000fe200010e065d */
[----:B------:R-:W-:-:S02]  /*e7e0*/  F2FP.BF16.F32.PACK_AB R5, R59, R58 ;  /* 0x0000003a3b05723e */ /* 0x000fc400000010ff */
[----:B------:R-:W-:Y:S02]  /*e7f0*/  F2FP.BF16.F32.PACK_AB R6, R183, R198 ;  /* 0x000000c6b706723e */ /* 0x000fe400000010ff */
[----:B------:R-:W-:Y:S02]  /*e800*/  F2FP.BF16.F32.PACK_AB R7, R63, R62 ;  /* 0x0000003e3f07723e */ /* 0x000fe400000010ff */
[----:B------:R-:W-:Y:S02]  /*e810*/  LOP3.LUT R92, R31, R92, RZ, 0x3c, !PT ;  /* 0x0000005c1f5c7212 */ /* 0x000fe400078e3cff */
[----:B------:R-:W-:Y:S01]  /*e820*/  MOV R32, R32 ;  /* 0x0000002000207202 */ /* 0x000fe20000000f00 */
[----:B------:R-:W-:Y:S01]  /*e830*/  STSM.16.M88.4 [R205], R4 ;  /* 0x00000004cd007844 */ /* 0x000fe20000000200 */
[----:B------:R-:W-:Y:S02]  /*e840*/  F2FP.BF16.F32.PACK_AB R24, R181, R196 ;  /* 0x000000c4b518723e */ /* 0x000fe400000010ff */
        /* <DEDUP_REMOVED lines=21> */
[----:B--2---:R-:W-:-:S02]  /*e9a0*/  F2FP.BF16.F32.PACK_AB R48, R169, R172 ;  /* 0x000000aca930723e */ /* 0x004fc400000010ff */
[----:B------:R-:W-:Y:S02]  /*e9b0*/  F2FP.BF16.F32.PACK_AB R4, R164, R167 ;  /* 0x000000a7a404723e */ /* 0x000fe400000010ff */
        /* <DEDUP_REMOVED lines=10> */
[----:B-1----:R-:W-:Y:S01]  /*ea60*/  ISETP.NE.AND P3, PT, R41, RZ, PT ;  /* 0x000000ff2900720c */ /* 0x002fe20003f65270 */
[----:B------:R-:W-:Y:S01]  /*ea70*/  IMAD.X R41, RZ, RZ, R93, P5 ;  /* 0x000000ffff297224 */ /* 0x000fe200028e065d */
[----:B------:R-:W-:Y:S01]  /*ea80*/  MOV R126, R126 ;  /* 0x0000007e007e7202 */ /* 0x000fe20000000f00 */
[----:B------:R0:W-:Y:S01]  /*ea90*/  STSM.16.M88.4 [R122], R8 ;  /* 0x000000087a007844 */ /* 0x0001e20000000200 */
[----:B------:R-:W-:Y:S02]  /*eaa0*/  MOV R101, R130 ;  /* 0x0000008200657202 */ /* 0x000fe40000000f00 */
[----:B------:R-:W-:Y:S01]  /*eab0*/  F2FP.BF16.F32.PACK_AB R123, R156, R155 ;  /* 0x0000009b9c7b723e */ /* 0x000fe200000010ff */
[----:B------:R1:W-:Y:S01]  /*eac0*/  STSM.16.M88.4 [R126], R112 ;  /* 0x000000707e007844 */ /* 0x0003e20000000200 */
[----:B------:R-:W-:-:S02]  /*ead0*/  MOV R134, R134 ;  /* 0x0000008600867202 */ /* 0x000fc40000000f00 */
[----:B------:R-:W-:Y:S02]  /*eae0*/  F2FP.BF16.F32.PACK_AB R130, R133, R132 ;  /* 0x000000848582723e */ /* 0x000fe400000010ff */
[----:B------:R-:W-:Y:S02]  /*eaf0*/  F2FP.BF16.F32.PACK_AB R131, R161, R160 ;  /* 0x000000a0a183723e */ /* 0x000fe400000010ff */
[----:B------:R-:W-:Y:S02]  /*eb00*/  LOP3.LUT R84, R85, 0x380, RZ, 0xc0, !PT ;  /* 0x0000038055547812 */ /* 0x000fe400078ec0ff */
[----:B------:R-:W-:Y:S02]  /*eb10*/  LOP3.LUT R88, R37, 0x380, RZ, 0xc0, !PT ;  /* 0x0000038025587812 */ /* 0x000fe400078ec0ff */
[----:B------:R-:W-:Y:S02]  /*eb20*/  SHF.R.U64 R84, R84, 0x3, RZ ;  /* 0x0000000354547819 */ /* 0x000fe400000012ff */
[----:B0-----:R-:W-:-:S02]  /*eb30*/  F2FP.BF16.F32.PACK_AB R122, R125, R124 ;  /* 0x0000007c7d7a723e */ /* 0x001fc400000010ff */
[----:B------:R-:W-:Y:S02]  /*eb40*/  SHF.R.U64 R88, R88, 0x3, RZ ;  /* 0x0000000358587819 */ /* 0x000fe400000012ff */
[----:B------:R-:W-:Y:S01]  /*eb50*/  LOP3.LUT R84, R84, R85, RZ, 0x3c, !PT ;  /* 0x0000005554547212 */ /* 0x000fe200078e3cff */
[----:B------:R1:W-:Y:S01]  /*eb60*/  STSM.16.M88.4 [R101], R120 ;  /* 0x0000007865007844 */ /* 0x0003e20000000200 */
[----:B------:R-:W-:Y:S01]  /*eb70*/  LOP3.LUT R88, R88, R37, RZ, 0x3c, !PT ;  /* 0x0000002558587212 */ /* 0x000fe200078e3cff */
[--C-:B------:R-:W-:Y:S02]  /*eb80*/  IMAD.X R37, RZ, RZ, R93.reuse, P6 ;  /* 0x000000ffff257224 */ /* 0x100fe400030e065d */
[----:B------:R1:W-:Y:S01]  /*eb90*/  STSM.16.M88.4 [R134], R128 ;  /* 0x0000008086007844 */ /* 0x0003e20000000200 */
[----:B------:R-:W-:-:S03]  /*eba0*/  IMAD.X R85, RZ, RZ, R93, P1 ;  /* 0x000000ffff557224 */ /* 0x000fc600008e065d */
[----:B------:R1:W-:Y:S04]  /*ebb0*/  STSM.16.M88.4 [R38], R136 ;  /* 0x0000008826007844 */ /* 0x0003e80000000200 */
[----:B------:R1:W-:Y:S01]  /*ebc0*/  STSM.16.M88.4 [R39], R144 ;  /* 0x0000009027007844 */ /* 0x0003e20000000200 */
[----:B------:R-:W-:Y:S06]  /*ebd0*/  BAR.SYNC.DEFER_BLOCKING 0x1, 0x100 ;  /* 0x0044000000007b1d */ /* 0x000fec0000010000 */
[----:B------:R-:W-:Y:S05]  /*ebe0*/  @P3 BRA `(.L_x_7638) ;  /* 0x0000000000b83947 */ /* 0x000fea0003800000 */
        /* <DEDUP_REMOVED lines=17> */
[----:B------:R-:W2:Y:S01]  /*ed00*/  @P0 LDC R6, c[0x0][0xcf0] ;  /* 0x00033c00ff060b82 */ /* 0x000ea20000000800 */
[----:B0-----:R-:W-:-:S05]  /*ed10*/  @P0 IMAD.HI.U32 R5, R10, R5, RZ ;  /* 0x000000050a050227 */ /* 0x001fca00078e00ff */
[----:B--2---:R-:W-:-:S04]  /*ed20*/  @P0 SHF.R.U32.HI R4, RZ, R6, R5 ;  /* 0x00000006ff040219 */ /* 0x004fc80000011605 */
        /* <DEDUP_REMOVED lines=23> */
[----:B------:R-:W2:Y:S08]  /*eea0*/  SHFL.IDX PT, R7, R11, 0x1, 0x1c1f ;  /* 0x003c1f000b077f89 */ /* 0x000eb000000e0000 */
[----:B0-----:R0:W-:Y:S04]  /*eeb0*/  @!P1 ST.E desc[UR44][R4.64], R3 ;  /* 0x0000000304009985 */ /* 0x0011e8000c10192c */
[----:B--2---:R0:W-:Y:S02]  /*eec0*/  @!P0 ST.E desc[UR44][R6.64], R0 ;  /* 0x0000000006008985 */ /* 0x0041e4000c10192c */
.L_x_7638:
[----:B------:R-:W2:Y:S01]  /*eed0*/  LDC R15, c[0x0][0xce8] ;  /* 0x00033a00ff0f7b82 */ /* 0x000ea20000000800 */
        /* <DEDUP_REMOVED lines=13> */
[----:B--2---:R-:W-:-:S03]  /*efb0*/  ISETP.NE.AND P2, PT, R15, 0x1, PT ;  /* 0x000000010f00780c */ /* 0x004fc60003f45270 */
        /* <DEDUP_REMOVED lines=18> */
[----:B-1----:R-:W5:Y:S01]  /*f0e0*/  LD.E.128 R36, desc[UR44][R36.64] ;  /* 0x0000002c24247980 */ /* 0x002f62000c101d00 */
[----:B------:R-:W-:Y:S01]  /*f0f0*/  SEL R0, RZ, 0xffffffff, P0 ;  /* 0xffffffffff007807 */ /* 0x000fe20000000000 */
[----:B------:R-:W-:Y:S01]  /*f100*/  UIMAD.WIDE.U32 UR6, UR42, UR8, URZ ;  /* 0x000000082a0672a5 */ /* 0x000fe2000f8e003f */
[----:B------:R-:W-:Y:S01]  /*f110*/  IMAD.SHL.U32 R8, R8, 0x8, RZ ;  /* 0x0000000808087824 */ /* 0x000fe200078e00ff */
[----:B------:R-:W-:Y:S01]  /*f120*/  UIMAD UR5, UR42, UR9, UR5 ;  /* 0x000000092a0572a4 */ /* 0x000fe2000f8e0205 */
[----:B------:R1:W5:Y:S01]  /*f130*/  LD.E.128 R4, desc[UR44][R20.64] ;  /* 0x0000002c14047980 */ /* 0x000362000c101d00 */
        /* <DEDUP_REMOVED lines=28> */
[----:B0-----:R-:W0:Y:S01]  /*f300*/  FENCE.VIEW.ASYNC.S ;  /* 0x00000000000073c6 */ /* 0x001e220000000000 */
[----:B------:R-:W-:Y:S01]  /*f310*/  IMAD R11, R15, R13, R14 ;  /* 0x0000000d0f0b7224 */ /* 0x000fe200078e020e */
[----:B------:R-:W-:Y:S01]  /*f320*/  ISETP.GE.AND P0, PT, R218, UR10, PT ;  /* 0x0000000ada007c0c */ /* 0x000fe2000bf06270 */
[----:B------:R-:W-:Y:S01]  /*f330*/  IMAD.U32 R9, RZ, RZ, UR5 ;  /* 0x00000005ff097e24 */ /* 0x000fe2000f8e00ff */
[----:B------:R-:W-:Y:S01]  /*f340*/  ULDC UR5, c[0x0][0xb88] ;  /* 0x0002e20000057ab9 */ /* 0x000fe20000000800 */
[----:B------:R-:W-:Y:S01]  /*f350*/  IMAD.SHL.U32 R19, R0, 0x20, RZ ;  /* 0x0000002000137824 */ /* 0x000fe200078e00ff */
[----:B------:R-:W-:Y:S01]  /*f360*/  SHF.R.S32.HI R0, RZ, 0x1f, R11 ;  /* 0x0000001fff007819 */ /* 0x000fe2000001140b */
[C---:B------:R-:W-:Y:S01]  /*f370*/  IMAD R13, R3.reuse, UR7, R12 ;  /* 0x00000007030d7c24 */ /* 0x040fe2000f8e020c */
[----:B------:R-:W-:Y:S01]  /*f380*/  BSSY B1, `(.L_x_7639) ;  /* 0x0000039000017945 */ /* 0x000fe20003800000 */
[----:B------:R-:W-:Y:S01]  /*f390*/  IMAD.WIDE.U32 R8, R3, UR6, R8 ;  /* 0x0000000603087c25 */ /* 0x000fe2000f8e0008 */
[----:B------:R-:W-:Y:S01]  /*f3a0*/  ULDC.64 UR6, c[0x0][0xbd8] ;  /* 0x0002f60000067ab9 */ /* 0x000fe20000000a00 */
[----:B------:R-:W-:-:S02]  /*f3b0*/  LOP3.LUT R10, R19, 0x20, R10, 0xe2, !PT ;  /* 0x00000020130a7812 */ /* 0x000fc400078ee20a */
[----:B------:R-:W-:Y:S01]  /*f3c0*/  IMAD.IADD R9, R9, 0x1, R13 ;  /* 0x0000000109097824 */ /* 0x000fe200078e020d */
[----:B------:R-:W-:Y:S01]  /*f3d0*/  SEL R3, RZ, 0x40, P0 ;  /* 0x00000040ff037807 */ /* 0x000fe20000000000 */
[----:B------:R-:W-:Y:S01]  /*f3e0*/  IMAD R0, R0, UR6, RZ ;  /* 0x0000000600007c24 */ /* 0x000fe2000f8e02ff */
[----:B------:R-:W-:Y:S01]  /*f3f0*/  ISETP.GE.AND P0, PT, R217, UR10, PT ;  /* 0x0000000ad9007c0c */ /* 0x000fe2000bf06270 */
[----:B------:R-:W-:Y:S01]  /*f400*/  VIADD R27, R215, UR41 ;  /* 0x00000029d71b7c36 */ /* 0x000fe20008000000 */
[----:B------:R-:W-:Y:S01]  /*f410*/  LOP3.LUT R3, R10, R3, RZ, 0xfc, !PT ;  /* 0x000000030a037212 */ /* 0x000fe200078efcff */
[----:B------:R-:W-:Y:S01]  /*f420*/  IMAD R28, R15, UR5, RZ ;  /* 0x000000050f1c7c24 */ /* 0x000fe2000f8e02ff */
[----:B------:R-:W-:Y:S01]  /*f430*/  SEL R10, RZ, 0x80, P0 ;  /* 0x00000080ff0a7807 */ /* 0x000fe20000000000 */
[C---:B------:R-:W-:Y:S02]  /*f440*/  IMAD R13, R11.reuse, UR7, R0 ;  /* 0x000000070b0d7c24 */ /* 0x040fe4000f8e0200 */
[----:B------:R-:W-:Y:S01]  /*f450*/  IMAD.WIDE.U32 R8, R11, UR6, R8 ;  /* 0x000000060b087c25 */ /* 0x000fe2000f8e0008 */
[----:B------:R-:W-:Y:S01]  /*f460*/  ISETP.GE.AND P1, PT, R27, R28, PT ;  /* 0x0000001c1b00720c */ /* 0x000fe20003f26270 */
[----:B------:R-:W-:-:S02]  /*f470*/  ULDC.64 UR6, c[0x0][0xb80] ;  /* 0x0002e00000067ab9 */ /* 0x000fc40000000a00 */
[----:B------:R-:W-:Y:S01]  /*f480*/  VIADD R0, R17, 0x38820 ;  /* 0x0003882011007836 */ /* 0x000fe20000000000 */
[----:B------:R-:W-:Y:S01]  /*f490*/  LEA R19, P2, R8, UR6, 0x1 ;  /* 0x0000000608137c11 */ /* 0x000fe2000f8408ff */
[----:B------:R-:W-:-:S03]  /*f4a0*/  IMAD.IADD R9, R9, 0x1, R13 ;  /* 0x0000000109097824 */ /* 0x000fc600078e020d */
[----:B------:R-:W-:Y:S02]  /*f4b0*/  PRMT R0, RZ, 0x654, R0 ;  /* 0x00000654ff007816 */ /* 0x000fe40000000000 */
[----:B------:R-:W-:Y:S02]  /*f4c0*/  LEA.HI.X R26, R8, UR7, R9, 0x1, P2 ;  /* 0x00000007081a7c11 */ /* 0x000fe400090f0c09 */
[----:B0-----:R0:W-:Y:S03]  /*f4d0*/  SYNCS.ARRIVE.TRANS64.RED.A1T0 RZ, [R0+URZ], RZ ;  /* 0x000000ff00ff79a7 */ /* 0x0011e6000810043f */
[----:B------:R1:W2:Y:S01]  /*f4e0*/  SHFL.IDX PT, R11, R26, RZ, 0x181f ;  /* 0x00181fff1a0b7589 */ /* 0x0002a200000e0000 */
[----:B0-----:R-:W-:-:S03]  /*f4f0*/  LOP3.LUT R0, R3, R10, RZ, 0xfc, !PT ;  /* 0x0000000a03007212 */ /* 0x001fc600078efcff */
[----:B------:R1:W0:Y:S01]  /*f500*/  SHFL.IDX PT, R10, R19, RZ, 0x181f ;  /* 0x00181fff130a7589 */ /* 0x00022200000e0000 */
[----:B------:R-:W-:Y:S05]  /*f510*/  @P1 BRA `(.L_x_7640) ;  /* 0x00000000007c1947 */ /* 0x000fea0003800000 */
[----:B------:R-:W-:Y:S02]  /*f520*/  ISETP.GE.AND P1, PT, R195, UR10, PT ;  /* 0x0000000ac3007c0c */ /* 0x000fe4000bf26270 */
[----:B------:R-:W-:Y:S02]  /*f530*/  ISETP.GE.AND P0, PT, R23, UR10, PT ;  /* 0x0000000a17007c0c */ /* 0x000fe4000bf06270 */
[----:B------:R-:W-:Y:S02]  /*f540*/  ISETP.GE.AND P5, PT, R194, UR10, PT ;  /* 0x0000000ac2007c0c */ /* 0x000fe4000bfa6270 */
[----:B------:R-:W-:-:S07]  /*f550*/  ISETP.GE.AND P3, PT, R193, UR10, PT ;  /* 0x0000000ac1007c0c */ /* 0x000fce000bf66270 */
[-C--:B0-----:R-:W-:Y:S02]  /*f560*/  @!P1 LEA R12, P2, R195, R10.reuse, 0x1 ;  /* 0x0000000ac30c9211 */ /* 0x081fe400078408ff */
        /* <DEDUP_REMOVED lines=10> */
[CC--:B-1----:R-:W-:Y:S01]  /*f610*/  @!P3 LEA R20, P6, R193.reuse, R10.reuse, 0x1 ;  /* 0x0000000ac114b211 */ /* 0x0c2fe200078c08ff */
[----:B------:R3:W-:Y:S03]  /*f620*/  @!P5 ST.E.128 desc[UR44][R14.64], R68 ;  /* 0x000000440e00d985 */ /* 0x0007e6000c101d2c */
[----:B------:R-:W-:Y:S02]  /*f630*/  @!P3 LEA.HI.X R21, R193, R11, R225, 0x1, P6 ;  /* 0x0000000bc115b211 */ /* 0x000fe400030f0ce1 */
[----:B0-----:R-:W-:-:S03]  /*f640*/  @!P2 LEA R8, P5, R192, R10, 0x1 ;  /* 0x0000000ac008a211 */ /* 0x001fc600078a08ff */
        /* <DEDUP_REMOVED lines=12> */
.L_x_7640:
[----:B------:R-:W-:Y:S05]  /*f710*/  BSYNC B1 ;  /* 0x0000000000017941 */ /* 0x000fea0003800000 */
.L_x_7639:
        /* <DEDUP_REMOVED lines=12> */
[----:B------:R-:W-:Y:S01]  /*f7e0*/  @!P3 LEA R10, P6, R194, R6, 0x1 ;  /* 0x00000006c20ab211 */ /* 0x000fe200078c08ff */
        /* <DEDUP_REMOVED lines=12> */
[----:B-1----:R-:W-:Y:S02]  /*f8b0*/  @P4 LEA R20, P5, R218, R6, 0x1 ;  /* 0x00000006da144211 */ /* 0x002fe400078a08ff */
        /* <DEDUP_REMOVED lines=12> */
.L_x_7637:
        /* <DEDUP_REMOVED lines=57> */
.L_x_7643:
[----:B------:R-:W-:Y:S05]  /*fd10*/  BSYNC B1 ;  /* 0x0000000000017941 */ /* 0x000fea0003800000 */
.L_x_7642:
        /* <DEDUP_REMOVED lines=48> */
[----:B------:R-:W-:Y:S02]  /*10020*/  IMAD R3, R7, UR7, R0 ;  /* 0x0000000707037c24 */ /* 0x000fe4000f8e0200 */
[----:B------:R-:W-:Y:S02]  /*10030*/  VIADD R0, R215, UR41 ;  /* 0x00000029d7007c36 */ /* 0x000fe40008000000 */
[----:B------:R-:W-:-:S02]  /*10040*/  IMAD R25, R10, UR5, RZ ;  /* 0x000000050a197c24 */ /* 0x000fc4000f8e02ff */
[----:B------:R-:W-:Y:S01]  /*10050*/  IMAD.WIDE.U32 R4, R7, UR6, R4 ;  /* 0x0000000607047c25 */ /* 0x000fe2000f8e0004 */
[----:B------:R-:W-:Y:S01]  /*10060*/  SEL R7, RZ, 0x40, P0 ;  /* 0x00000040ff077807 */ /* 0x000fe20000000000 */
[----:B------:R-:W-:Y:S01]  /*10070*/  ULDC.64 UR6, c[0x0][0xb80] ;  /* 0x0002e00000067ab9 */ /* 0x000fe20000000a00 */
[----:B------:R-:W-:Y:S01]  /*10080*/  ISETP.GE.AND P0, PT, R0, R25, PT ;  /* 0x000000190000720c */ /* 0x000fe20003f06270 */
[----:B------:R-:W-:Y:S01]  /*10090*/  IMAD.IADD R3, R5, 0x1, R3 ;  /* 0x0000000105037824 */ /* 0x000fe200078e0203 */
[----:B------:R-:W-:Y:S02]  /*100a0*/  LEA R19, P1, R4, UR6, 0x1 ;  /* 0x0000000604137c11 */ /* 0x000fe4000f8208ff */
[----:B------:R-:W-:Y:S02]  /*100b0*/  LOP3.LUT R20, R12, R7, RZ, 0xfc, !PT ;  /* 0x000000070c147212 */ /* 0x000fe400078efcff */
[----:B------:R-:W-:Y:S01]  /*100c0*/  LEA.HI.X R3, R4, UR7, R3, 0x1, P1 ;  /* 0x0000000704037c11 */ /* 0x000fe200088f0c03 */
[----:B------:R0:W1:Y:S01]  /*100d0*/  SHFL.IDX PT, R6, R19, RZ, 0x181f ;  /* 0x00181fff13067589 */ /* 0x00006200000e0000 */
[----:B------:R-:W-:-:S03]  /*100e0*/  SEL R5, RZ, 0x80, P2 ;  /* 0x00000080ff057807 */ /* 0x000fc60001000000 */
        /* <DEDUP_REMOVED lines=34> */
.L_x_7645:
[----:B------:R-:W-:Y:S05]  /*10310*/  BSYNC B1 ;  /* 0x0000000000017941 */ /* 0x000fea0003800000 */
.L_x_7644:
        /* <DEDUP_REMOVED lines=36> */
.L_x_7641:
[----:B------:R-:W-:Y:S05]  /*10560*/  BSYNC B0 ;  /* 0x0000000000007941 */ /* 0x000fea0003800000 */
.L_x_7636:
[----:B------:R-:W-:Y:S02]  /*10570*/  ULDC UR5, c[0x0][0xd38] ;  /* 0x00034e0000057ab9 */ /* 0x000fe40000000800 */
[----:B------:R-:W-:-:S06]  /*10580*/  UISETP.GE.AND UP0, UPT, UR4, UR5, UPT ;  /* 0x000000050400728c */ /* 0x000fcc000bf06270 */
[----:B------:R-:W-:-:S13]  /*10590*/  PLOP3.LUT P0, PT, PT, PT, UP0, 0x80, 0x0 ;  /* 0x000000000000781c */ /* 0x000fda0003f0f008 */
[----:B------:R-:W-:Y:S05]  /*105a0*/  @!P0 BRA `(.L_x_7646) ;  /* 0xffffff0800a48947 */ /* 0x000fea000383ffff */
[----:B------:R-:W-:Y:S05]  /*105b0*/  EXIT ;  /* 0x000000000000794d */ /* 0x000fea0003800000 */
.L_x_7597:
        /* <DEDUP_REMOVED lines=39> */
[----:B------:R-:W-:Y:S01]  /*10830*/  STL [R1+0x28], RZ ;  /* 0x000028ff01007387 */ /* 0x000fe20000100800 */
        /* <DEDUP_REMOVED lines=8> */
.L_x_7759:
        /* <DEDUP_REMOVED lines=23> */
.L_x_7648:
[----:B------:R-:W-:Y:S01]  /*10a30*/  ULDC UR8, c[0x0][0xd54] ;  /* 0x0003550000087ab9 */ /* 0x000fe20000000800 */
[----:B------:R-:W-:Y:S01]  /*10a40*/  UMOV UR5, UR9 ;  /* 0x0000000900057c82 */ /* 0x000fe20008000000 */
[----:B------:R-:W-:-:S11]  /*10a50*/  UISETP.NE.AND UP0, UPT, UR8, 0x1, UPT ;  /* 0x000000010800788c */ /* 0x000fd6000bf05270 */
[----:B------:R-:W-:Y:S02]  /*10a60*/  @UP0 ULDC.64 UR10, c[0x0][0xd58] ;  /* 0x00035600000a0ab9 */ /* 0x000fe40000000a00 */
[----:B------:R-:W-:-:S04]  /*10a70*/  UIMAD.WIDE.U32 UR6, UR9, UR10, URZ ;  /* 0x0000000a090672a5 */ /* 0x000fc8000f8e003f */
[----:B------:R-:W-:-:S04]  /*10a80*/  @UP0 USHF.R.U32.HI UR5, URZ, UR11, UR7 ;  /* 0x0000000b3f050299 */ /* 0x000fc80008011607 */
[----:B------:R-:W-:-:S12]  /*10a90*/  UIMAD UR8, UR5, UR8, URZ ;  /* 0x00000008050872a4 */ /* 0x000fd8000f8e023f */
.L_x_7649:
[----:B------:R-:W-:Y:S01]  /*10aa0*/  ULOP3.LUT UR39, URZ, UR5, URZ, 0x33, !UPT ;  /* 0x000000053f277292 */ /* 0x000fe2000f8e333f */
[----:B------:R-:W-:Y:S01]  /*10ab0*/  BSSY B7, `(.L_x_7650) ;  /* 0x00005ad000077945 */ /* 0x000fe20003800000 */
[----:B------:R-:W-:Y:S01]  /*10ac0*/  ULDC UR10, c[0x0][0x448] ;  /* 0x00011200000a7ab9 */ /* 0x000fe20000000800 */
[----:B------:R-:W-:Y:S01]  /*10ad0*/  ULDC UR5, c[0x0][0xd3c] ;  /* 0x00034f0000057ab9 */ /* 0x000fe20000000800 */
[----:B------:R-:W-:Y:S01]  /*10ae0*/  UISETP.NE.AND UP1, UPT, UR10, 0x1, UPT ;  /* 0x000000010a00788c */ /* 0x000fe2000bf25270 */
[----:B------:R-:W-:Y:S01]  /*10af0*/  ULDC.64 UR6, c[0x0][0x418] ;  /* 0x0001060000067ab9 */ /* 0x000fe20000000a00 */
[----:B------:R-:W-:Y:S02]  /*10b00*/  UIADD3 UR39, UR39, UR5, URZ ;  /* 0x0000000527277290 */ /* 0x000fe4000fffe03f */
[----:B------:R-:W-:Y:S02]  /*10b10*/  UISETP.NE.U32.AND UP0, UPT, UR6, URZ, UPT ;  /* 0x0000003f0600728c */ /* 0x000fe4000bf05070 */
[----:B------:R-:W-:-:S02]  /*10b20*/  USHF.L.U32 UR5, UR39, 0x6, URZ ;  /* 0x0000000627057899 */ /* 0x000fc4000800063f */
[----:B------:R-:W-:Y:S02]  /*10b30*/  UISETP.NE.AND.EX UP0, UPT, UR7, URZ, UPT, UP0 ;  /* 0x0000003f0700728c */ /* 0x000fe4000bf05300 */
[----:B------:R-:W-:Y:S01]  /*10b40*/  UIADD3 UR5, UR5, 0x3f, URZ ;  /* 0x0000003f05057890 */ /* 0x000fe2000fffe03f */
[----:B------:R-:W-:Y:S01]  /*10b50*/  ULDC UR7, c[0x0][0x288] ;  /* 0x0000a20000077ab9 */ /* 0x000fe20000000800 */
        /* <DEDUP_REMOVED lines=51> */
.L_x_7651:
        /* <DEDUP_REMOVED lines=20> */
.L_x_7654:
[----:B------:R-:W-:Y:S05]  /*10fd0*/  BSYNC B6 ;  /* 0x0000000000067941 */ /* 0x000fea0003800000 */
.L_x_7653:
        /* <DEDUP_REMOVED lines=20> */
.L_x_7657:
        /* <DEDUP_REMOVED lines=15> */
.L_x_7656:
[----:B------:R-:W-:Y:S05]  /*11210*/  BSYNC B6 ;  /* 0x0000000000067941 */ /* 0x000fea0003800000 */
.L_x_7655:
        /* <DEDUP_REMOVED lines=22> */
[----:B------:R0:W-:Y:S01]  /*11380*/  STL [R1], R7 ;  /* 0x0000000701007387 */ /* 0x0001e20000100800 */
[----:B------:R-:W-:-:S03]  /*11390*/  SEL R16, R7, RZ, !P1 ;  /* 0x000000ff07107207 */ /* 0x000fc60004800000 */
[----:B------:R0:W-:Y:S01]  /*113a0*/  STL [R1+0xc], R8 ;  /* 0x00000c0801007387 */ /* 0x0001e20000100800 */
[----:B------:R-:W-:Y:S05]  /*113b0*/  BRA.DIV UR4, `(.L_x_7658) ;  /* 0x0000005a04707947 */ /* 0x000fea000b800000 */
[----:B------:R1:W2:Y:S02]  /*113c0*/  SHFL.IDX PT, R14, R4, RZ, 0x1f ;  /* 0x00001fff040e7589 */ /* 0x0002a400000e0000 */
.L_x_7775:
        /* <DEDUP_REMOVED lines=9> */
.L_x_7778:
        /* <DEDUP_REMOVED lines=22> */
.L_x_7661:
[----:B--2---:R-:W2:Y:S01]  /*115c0*/  LDL R2, [R1+0x8] ;  /* 0x0000080001027983 */ /* 0x004ea20000100800 */
[----:B------:R-:W-:Y:S01]  /*115d0*/  IMAD R0, R19, 0x8, R17 ;  /* 0x0000000813007824 */ /* 0x000fe200078e0211 */
[----:B--2---:R-:W-:-:S04]  /*115e0*/  SHF.L.U32 R2, R2, 0x1f, RZ ;  /* 0x0000001f02027819 */ /* 0x004fc800000006ff */
[----:B------:R-:W2:Y:S02]  /*115f0*/  SYNCS.PHASECHK.TRANS64.TRYWAIT P0, [R0+URZ+0x38840], R2 ;  /* 0x03884002000075a7 */ /* 0x000ea4000800017f */
[----:B--2---:R-:W-:Y:S05]  /*11600*/  @!P0 BRA `(.L_x_7662) ;  /* 0x00000058001c8947 */ /* 0x004fea0003800000 */
.L_x_7779:
        /* <DEDUP_REMOVED lines=11> */
.L_x_7663:
        /* <DEDUP_REMOVED lines=19> */
.L_x_7659:
        /* <DEDUP_REMOVED lines=24> */
.L_x_7665:
[----:B------:R-:W-:Y:S05]  /*11970*/  BSYNC B6 ;  /* 0x0000000000067941 */ /* 0x000fea0003800000 */
.L_x_7664:
[----:B------:R-:W2:Y:S01]  /*11980*/  S2R R2, SR_TID.X ;  /* 0x0000000000027919 */ /* 0x000ea20000002100 */
[----:B0-----:R-:W0:Y:S01]  /*11990*/  LDC R7, c[0x0][0x448] ;  /* 0x00011200ff077b82 */ /* 0x001e220000000800 */
[----:B------:R-:W-:Y:S01]  /*119a0*/  ULDC.64 UR6, c[0x0][0x2d8] ;  /* 0x0000b60000067ab9 */ /* 0x000fe20000000a00 */
[----:B------:R-:W-:Y:S01]  /*119b0*/  ULDC.64 UR8, c[0x0][0x2e0] ;  /* 0x0000b80000087ab9 */ /* 0x000fe20000000a00 */
[----:B-1----:R-:W1:Y:S01]  /*119c0*/  S2R R4, SR_TID.X ;  /* 0x0000000000047919 */ /* 0x002e620000002100 */
[----:B------:R-:W-:Y:S02]  /*119d0*/  UIMAD.WIDE.U32 UR4, UR36, UR6, URZ ;  /* 0x00000006240472a5 */ /* 0x000fe4000f8e003f */
[----:B------:R-:W-:-:S04]  /*119e0*/  UIMAD UR6, UR43, UR6, URZ ;  /* 0x000000062b0672a4 */ /* 0x000fc8000f8e023f */
[----:B------:R-:W-:Y:S02]  /*119f0*/  UIMAD UR6, UR36, UR7, UR6 ;  /* 0x00000007240672a4 */ /* 0x000fe4000f8e0206 */
[----:B------:R-:W-:Y:S02]  /*11a00*/  UIMAD UR7, UR37, UR8, URZ ;  /* 0x00000008250772a4 */ /* 0x000fe4000f8e023f */
[----:B------:R-:W-:Y:S02]  /*11a10*/  UIADD3 UR5, UR5, UR6, URZ ;  /* 0x0000000605057290 */ /* 0x000fe4000fffe03f */
[----:B------:R-:W-:Y:S02]  /*11a20*/  UIMAD UR6, UR42, UR9, UR7 ;  /* 0x000000092a0672a4 */ /* 0x000fe4000f8e0207 */
[----:B------:R-:W-:-:S04]  /*11a30*/  UIMAD.WIDE.U32 UR4, UR42, UR8, UR4 ;  /* 0x000000082a0472a5 */ /* 0x000fc8000f8e0004 */
[----:B------:R-:W-:Y:S01]  /*11a40*/  UIADD3 UR6, UR5, UR6, URZ ;  /* 0x0000000605067290 */ /* 0x000fe2000fffe03f */
[----:B0-----:R-:W-:Y:S01]  /*11a50*/  ISETP.NE.AND P0, PT, R7, 0x1, PT ;  /* 0x000000010700780c */ /* 0x001fe20003f05270 */
[----:B------:R-:W-:Y:S01]  /*11a60*/  IMAD.U32 R5, RZ, RZ, UR5 ;  /* 0x00000005ff057e24 */ /* 0x000fe2000f8e00ff */
[----:B--2---:R-:W-:Y:S01]  /*11a70*/  LOP3.LUT R0, R2, 0x7f, RZ, 0xc0, !PT ;  /* 0x0000007f02007812 */ /* 0x004fe200078ec0ff */
[----:B-1----:R-:W-:-:S03]  /*11a80*/  IMAD.SHL.U32 R4, R4, 0x10, RZ ;  /* 0x0000001004047824 */ /* 0x002fc600078e00ff */
[----:B------:R-:W-:-:S07]  /*11a90*/  SHF.R.U32.HI R0, RZ, 0x3, R0 ;  /* 0x00000003ff007819 */ /* 0x000fce0000011600 */
[----:B------:R-:W0:Y:S01]  /*11aa0*/  @P0 LDC R3, c[0x0][0x44c] ;  /* 0x00011300ff030b82 */ /* 0x000e220000000800 */
[----:B------:R-:W-:Y:S01]  /*11ab0*/  LOP3.LUT R4, R0, 0x70, R4, 0xf8, !PT ;  /* 0x0000007000047812 */ /* 0x000fe200078ef804 */
[----:B------:R-:W-:-:S04]  /*11ac0*/  IMAD.U32 R0, RZ, RZ, UR39 ;  /* 0x00000027ff007e24 */ /* 0x000fc8000f8e00ff */
[----:B------:R-:W-:Y:S02]  /*11ad0*/  IMAD R6, R0, 0x40, R4 ;  /* 0x0000004000067824 */ /* 0x000fe400078e0204 */
[----:B------:R-:W1:Y:S01]  /*11ae0*/  @P0 LDC R2, c[0x0][0x450] ;  /* 0x00011400ff020b82 */ /* 0x000e620000000800 */
[----:B------:R-:W-:Y:S01]  /*11af0*/  IMAD.U32 R4, RZ, RZ, UR4 ;  /* 0x00000004ff047e24 */ /* 0x000fe2000f8e00ff */
[----:B------:R-:W-:Y:S01]  /*11b00*/  ULDC.64 UR4, c[0x0][0x2d0] ;  /* 0x0000b40000047ab9 */ /* 0x000fe20000000a00 */
[----:B------:R-:W-:Y:S01]  /*11b10*/  IMAD.MOV.U32 R0, RZ, RZ, R6 ;  /* 0x000000ffff007224 */ /* 0x000fe200078e0006 */
[----:B------:R2:W-:Y:S04]  /*11b20*/  STL [R1+0x18], R6 ;  /* 0x0000180601007387 */ /* 0x0005e80000100800 */
[----:B------:R3:W5:Y:S01]  /*11b30*/  LDL R8, [R1+0x4] ;  /* 0x0000040001087983 */ /* 0x0007620000100800 */
[----:B0-----:R-:W-:-:S05]  /*11b40*/  @P0 IMAD.HI.U32 R3, R6, R3, RZ ;  /* 0x0000000306030227 */ /* 0x001fca00078e00ff */
[----:B-1----:R-:W-:Y:S01]  /*11b50*/  @P0 SHF.R.U32.HI R0, RZ, R2, R3 ;  /* 0x00000002ff000219 */ /* 0x002fe20000011603 */
[----:B------:R-:W-:Y:S02]  /*11b60*/  IMAD.MOV.U32 R2, RZ, RZ, R4 ;  /* 0x000000ffff027224 */ /* 0x000fe400078e0004 */
[----:B------:R-:W-:Y:S01]  /*11b70*/  IMAD.U32 R3, RZ, RZ, UR6 ;  /* 0x00000006ff037e24 */ /* 0x000fe2000f8e00ff */
[----:B------:R-:W-:Y:S01]  /*11b80*/  SHF.R.S32.HI R4, RZ, 0x1f, R0 ;  /* 0x0000001fff047819 */ /* 0x000fe20000011400 */
        /* <DEDUP_REMOVED lines=8> */
[----:B--2---:R-:W0:Y:S03]  /*11c10*/  S2R R6, SR_TID.X ;  /* 0x0000000000067919 */ /* 0x004e260000002100 */
[----:B------:R-:W-:Y:S01]  /*11c20*/  SHF.R.S32.HI R4, RZ, 0x1f, R0 ;  /* 0x0000001fff047819 */ /* 0x000fe20000011400 */
[----:B------:R-:W-:-:S04]  /*11c30*/  IMAD.WIDE.U32 R2, R0, UR4, R2 ;  /* 0x0000000400027c25 */ /* 0x000fc8000f8e0002 */
[----:B------:R-:W-:Y:S01]  /*11c40*/  IMAD R4, R4, UR4, RZ ;  /* 0x0000000404047c24 */ /* 0x000fe2000f8e02ff */
[----:B------:R-:W-:-:S03]  /*11c50*/  ULDC UR4, c[0x0][0x2b8] ;  /* 0x0000ae0000047ab9 */ /* 0x000fc60000000800 */
[----:B------:R-:W-:Y:S01]  /*11c60*/  IMAD R4, R0, UR5, R4 ;  /* 0x0000000500047c24 */ /* 0x000fe2000f8e0204 */
[----:B------:R-:W-:-:S03]  /*11c70*/  LEA R0, P1, R2, UR6, 0x1 ;  /* 0x0000000602007c11 */ /* 0x000fc6000f8208ff */
[----:B------:R-:W-:Y:S02]  /*11c80*/  IMAD.IADD R3, R3, 0x1, R4 ;  /* 0x0000000103037824 */ /* 0x000fe400078e0204 */
[----:B0-----:R-:W-:-:S05]  /*11c90*/  IMAD.SHL.U32 R9, R6, 0x8, RZ ;  /* 0x0000000806097824 */ /* 0x001fca00078e00ff */
[----:B------:R-:W-:Y:S02]  /*11ca0*/  LOP3.LUT R9, R9, 0x38, RZ, 0xc0, !PT ;  /* 0x0000003809097812 */ /* 0x000fe400078ec0ff */
[----:B------:R-:W-:Y:S02]  /*11cb0*/  LOP3.LUT R6, R6, 0x7f, RZ, 0xc0, !PT ;  /* 0x0000007f06067812 */ /* 0x000fe400078ec0ff */
[----:B------:R-:W-:Y:S01]  /*11cc0*/  ISETP.GE.AND P0, PT, R9, UR4, PT ;  /* 0x0000000409007c0c */ /* 0x000fe2000bf06270 */
[----:B------:R-:W-:Y:S01]  /*11cd0*/  UMOV UR4, 0xffffffff ;  /* 0xffffffff00047882 */ /* 0x000fe20000000000 */
[----:B------:R-:W-:Y:S02]  /*11ce0*/  LEA.HI.X R3, R2, UR7, R3, 0x1, P1 ;  /* 0x0000000702037c11 */ /* 0x000fe400088f0c03 */
[----:B------:R-:W-:Y:S01]  /*11cf0*/  SHF.R.U32.HI R10, RZ, 0x3, R6 ;  /* 0x00000003ff0a7819 */ /* 0x000fe20000011606 */
[----:B---3--:R-:W-:Y:S08]  /*11d00*/  BRA.DIV UR4, `(.L_x_7666) ;  /* 0x0000005204707947 */ /* 0x008ff0000b800000 */
[----:B------:R-:W0:Y:S01]  /*11d10*/  SHFL.IDX PT, R5, R0, RZ, 0x181f ;  /* 0x00181fff00057589 */ /* 0x000e2200000e0000 */
[----:B------:R-:W-:Y:S01]  /*11d20*/  IMAD.U32 R6, RZ, RZ, UR39 ;  /* 0x00000027ff067e24 */ /* 0x000fe2000f8e00ff */
[----:B------:R-:W-:Y:S02]  /*11d30*/  ULDC UR4, c[0x0][0x288] ;  /* 0x0000a20000047ab9 */ /* 0x000fe40000000800 */
[----:B------:R-:W1:Y:S01]  /*11d40*/  SHFL.IDX PT, R4, R3, RZ, 0x181f ;  /* 0x00181fff03047589 */ /* 0x000e6200000e0000 */
[----:B------:R-:W-:Y:S02]  /*11d50*/  IMAD R2, R7, UR4, RZ ;  /* 0x0000000407027c24 */ /* 0x000fe4000f8e02ff */
[----:B------:R-:W-:-:S04]  /*11d60*/  IMAD R10, R6, 0x40, R10 ;  /* 0x00000040060a7824 */ /* 0x000fc800078e020a */
[C---:B------:R-:W-:Y:S01]  /*11d70*/  VIADD R7, R10.reuse, 0x10 ;  /* 0x000000100a077836 */ /* 0x040fe20000000000 */
[C---:B------:R-:W-:Y:S01]  /*11d80*/  ISETP.GE.AND P1, PT, R10.reuse, R2, PT ;  /* 0x000000020a00720c */ /* 0x040fe20003f26270 */
[----:B------:R-:W-:Y:S01]  /*11d90*/  VIADD R6, R10, 0x20 ;  /* 0x000000200a067836 */ /* 0x000fe20000000000 */
[----:B------:R-:W-:Y:S04]  /*11da0*/  STL [R1+0x14], R10 ;  /* 0x0000140a01007387 */ /* 0x000fe80000100800 */
[----:B------:R-:W-:Y:S04]  /*11db0*/  STL [R1+0x20], R7 ;  /* 0x0000200701007387 */ /* 0x000fe80000100800 */
[----:B------:R-:W-:Y:S03]  /*11dc0*/  STL [R1+0x24], R6 ;  /* 0x0000240601007387 */ /* 0x000fe60000100800 */
        /* <DEDUP_REMOVED lines=27> */
.L_x_7788:
        /* <DEDUP_REMOVED lines=12> */
.L_x_7667:
        /* <DEDUP_REMOVED lines=35> */
.L_x_7669:
[----:B------:R-:W-:Y:S05]  /*12270*/  BSYNC B6 ;  /* 0x0000000000067941 */ /* 0x000fea0003800000 */
.L_x_7668:
        /* <DEDUP_REMOVED lines=106> */
[----:B---3--:R-:W-:Y:S02]  /*12920*/  ISETP.GE.AND P3, PT, R2, R4, PT ;  /* 0x000000040200720c */ /* 0x008fe40003f66270 */
[----:B------:R-:W0:Y:S01]  /*12930*/  S2R R2, SR_TID.X ;  /* 0x0000000000027919 */ /* 0x000e220000002100 */
[----:B------:R-:W1:Y:S08]  /*12940*/  SHFL.IDX PT, R3, R0, RZ, 0x181f ;  /* 0x00181fff00037589 */ /* 0x000e7000000e0000 */
[----:B------:R-:W-:-:S02]  /*12950*/  @!P2 LOP3.LUT R8, R5, 0x40, RZ, 0xc0, !PT ;  /* 0x000000400508a812 */ /* 0x000fc400078ec0ff */
[----:B------:R-:W-:Y:S02]  /*12960*/  @P3 LOP3.LUT R18, R18, 0x100, RZ, 0xfc, !PT ;  /* 0x0000010012123812 */ /* 0x000fe400078efcff */
[----:B------:R-:W-:-:S04]  /*12970*/  @!P2 SHF.R.U32.HI R8, RZ, 0x2, R8 ;  /* 0x00000002ff08a819 */ /* 0x000fc80000011608 */
[----:B------:R-:W-:Y:S02]  /*12980*/  @!P2 ISETP.NE.U32.AND P3, PT, R8, RZ, PT ;  /* 0x000000ff0800a20c */ /* 0x000fe40003f65070 */
[----:B------:R-:W-:-:S04]  /*12990*/  @!P2 LOP3.LUT R8, R7, 0x80, RZ, 0xc0, !PT ;  /* 0x000000800708a812 */ /* 0x000fc800078ec0ff */
[----:B------:R-:W-:Y:S01]  /*129a0*/  @!P2 SHF.R.U32.HI R8, RZ, 0x3, R8 ;  /* 0x00000003ff08a819 */ /* 0x000fe20000011608 */
[----:B0-----:R-:W-:Y:S02]  /*129b0*/  IMAD.SHL.U32 R12, R2, 0x8, RZ ;  /* 0x00000008020c7824 */ /* 0x001fe400078e00ff */
[----:B------:R-:W0:Y:S03]  /*129c0*/  SHFL.IDX PT, R2, R6, RZ, 0x181f ;  /* 0x00181fff06027589 */ /* 0x000e2600000e0000 */
[----:B------:R-:W-:-:S04]  /*129d0*/  LOP3.LUT R12, R12, 0x38, RZ, 0xc0, !PT ;  /* 0x000000380c0c7812 */ /* 0x000fc800078ec0ff */
[----:B-1----:R-:W-:-:S05]  /*129e0*/  @!P2 LEA R3, P6, R12, R3, 0x1 ;  /* 0x000000030c03a211 */ /* 0x002fca00078c08ff */
[----:B0-----:R-:W-:-:S05]  /*129f0*/  @!P2 IMAD.X R2, RZ, RZ, R2, P6 ;  /* 0x000000ffff02a224 */ /* 0x001fca00030e0602 */
[----:B------:R-:W-:-:S04]  /*12a00*/  @!P2 LOP3.LUT R3, R3, R2, RZ, 0x3c, !PT ;  /* 0x000000020303a212 */ /* 0x000fc800078e3cff */
[----:B------:R-:W-:-:S04]  /*12a10*/  @!P2 LOP3.LUT R2, R3, R2, RZ, 0x3c, !PT ;  /* 0x000000020302a212 */ /* 0x000fc800078e3cff */
[----:B------:R-:W-:Y:S02]  /*12a20*/  @!P2 LOP3.LUT R3, R3, R2, RZ, 0x3c, !PT ;  /* 0x000000020303a212 */ /* 0x000fe400078e3cff */
[----:B------:R-:W-:-:S03]  /*12a30*/  LOP3.LUT P6, RZ, R18, 0x4, RZ, 0xc0, !PT ;  /* 0x0000000412ff7812 */ /* 0x000fc600078cc0ff */
[----:B----4-:R-:W-:Y:S01]  /*12a40*/  @!P2 LDGSTS.E.BYPASS.LTC128B.128 [R11+0x26400], desc[UR44][R2.64], !P0 ;  /* 0x26400000020bafae */ /* 0x010fe2000c101d6c */
[----:B------:R-:W-:-:S03]  /*12a50*/  LOP3.LUT P0, RZ, R18, 0x400, RZ, 0xc0, !PT ;  /* 0x0000040012ff7812 */ /* 0x000fc6000780c0ff */
[----:B------:R-:W-:Y:S01]  /*12a60*/  @!P2 LDGSTS.E.BYPASS.LTC128B.128 [R11+0x28400], desc[UR44][R2.64+0x80], !P1 ;  /* 0x28400080020bafae */ /* 0x000fe2000c901d6c */
[----:B------:R-:W-:Y:S02]  /*12a70*/  LOP3.LUT P1, RZ, R18, 0x200, RZ, 0xc0, !PT ;  /* 0x0000020012ff7812 */ /* 0x000fe4000782c0ff */
[----:B------:R-:W-:Y:S02]  /*12a80*/  @!P2 ISETP.NE.U32.AND P4, PT, R8, RZ, PT ;  /* 0x000000ff0800a20c */ /* 0x000fe40003f85070 */
[----:B------:R-:W0:Y:S04]  /*12a90*/  SHFL.IDX PT, R8, R6, 0x1, 0x181f ;  /* 0x00381f0006087f89 */ /* 0x000e2800000e0000 */
[----:B------:R-:W-:Y:S04]  /*12aa0*/  @!P2 LDGSTS.E.BYPASS.LTC128B.128 [R11+0x2a400], desc[UR44][R2.64+0x100], !P6 ;  /* 0x2a400100020bafae */ /* 0x000fe8000f101d6c */
        /* <DEDUP_REMOVED lines=52> */
.L_x_7798:
        /* <DEDUP_REMOVED lines=31> */
.L_x_7672:
[----:B------:R-:W-:Y:S05]  /*12fe0*/  BSYNC B0 ;  /* 0x0000000000007941 */ /* 0x000fea0003800000 */
.L_x_7671:
[----:B------:R-:W-:Y:S01]  /*12ff0*/  NOP ;  /* 0x0000000000007918 */ /* 0x000fe20000000000 */
[----:B------:R-:W-:-:S13]  /*13000*/  PLOP3.LUT P0, PT, PT, PT, PT, 0x80, 0x0 ;  /* 0x000000000000781c */ /* 0x000fda0003f0f070 */
.L_x_7673:
        /* <DEDUP_REMOVED lines=18> */
.L_x_7799:
[----:B------:R-:W-:Y:S05]  /*13130*/  BSYNC B0 ;  /* 0x0000000000007941 */ /* 0x000fea0003800000 */
.L_x_7674:
        /* <DEDUP_REMOVED lines=12> */
.L_x_7800:
[----:B------:R-:W-:Y:S05]  /*13200*/  BSYNC B1 ;  /* 0x0000000000017941 */ /* 0x000fea0003800000 */
.L_x_7678:
        /* <DEDUP_REMOVED lines=9> */
.L_x_7681:
[----:B------:R-:W-:Y:S05]  /*132a0*/  BSYNC B1 ;  /* 0x0000000000017941 */ /* 0x000fea0003800000 */
.L_x_7680:
        /* <DEDUP_REMOVED lines=11> */
.L_x_7682:
        /* <DEDUP_REMOVED lines=15> */
.L_x_7683:
        /* <DEDUP_REMOVED lines=15> */
.L_x_7684:
        /* <DEDUP_REMOVED lines=15> */
.L_x_7685:
        /* <DEDUP_REMOVED lines=15> */
.L_x_7686:
        /* <DEDUP_REMOVED lines=15> */
.L_x_7687:
        /* <DEDUP_REMOVED lines=15> */
.L_x_7688:
        /* <DEDUP_REMOVED lines=15> */
.L_x_7689:
        /* <DEDUP_REMOVED lines=10> */
.L_x_7677:
[----:B------:R-:W-:Y:S05]  /*13a90*/  BSYNC B0 ;  /* 0x0000000000007941 */ /* 0x000fea0003800000 */
.L_x_7676:
[----:B------:R-:W-:-:S06]  /*13aa0*/  UISETP.GE.AND UP0, UPT, UR38, 0x2, UPT ;  /* 0x000000022600788c */ /* 0x000fcc000bf06270 */
[----:B------:R-:W-:-:S13]  /*13ab0*/  PLOP3.LUT P0, PT, PT, PT, UP0, 0x80, 0x0 ;  /* 0x000000000000781c */ /* 0x000fda0003f0f008 */
[----:B------:R-:W-:Y:S05]  /*13ac0*/  @!P0 BRA `(.L_x_7690) ;  /* 0x0000002800448947 */ /* 0x000fea0003800000 */
[----:B------:R-:W-:Y:S02]  /*13ad0*/  ULOP3.LUT UR4, UR38, 0x1, URZ, 0xc0, !UPT ;  /* 0x0000000126047892 */ /* 0x000fe4000f8ec03f */
[----:B-1----:R-:W-:Y:S02]  /*13ae0*/  IMAD.U32 R6, RZ, RZ, UR38 ;  /* 0x00000026ff067e24 */ /* 0x002fe4000f8e00ff */
[----:B------:R-:W-:Y:S02]  /*13af0*/  UISETP.NE.U32.AND UP0, UPT, UR4, 0x1, UPT ;  /* 0x000000010400788c */ /* 0x000fe4000bf05070 */
[----:B------:R-:W-:-:S04]  /*13b00*/  VIADD R6, R6, 0xfffffffe ;  /* 0xfffffffe06067836 */ /* 0x000fc80000000000 */
[----:B0-----:R-:W-:Y:S01]  /*13b10*/  IMAD.MOV.U32 R0, RZ, RZ, R6 ;  /* 0x000000ffff007224 */ /* 0x001fe200078e0006 */
[----:B------:R-:W-:-:S13]  /*13b20*/  PLOP3.LUT P0, PT, PT, PT, UP0, 0x80, 0x0 ;  /* 0x000000000000781c */ /* 0x000fda0003f0f008 */
[----:B------:R-:W-:Y:S05]  /*13b30*/  @!P0 BRA `(.L_x_7691) ;  /* 0x0000000c00608947 */ /* 0x000fea0003800000 */
        /* <DEDUP_REMOVED lines=33> */
.L_x_7694:
[----:B------:R-:W1:Y:S01]  /*13d50*/  S2R R2, SR_TID.X ;  /* 0x0000000000027919 */ /* 0x000e620000002100 */
[----:B------:R-:W-:Y:S01]  /*13d60*/  IMAD R3, R19, 0x8, R17 ;  /* 0x0000000813037824 */ /* 0x000fe200078e0211 */
[----:B------:R-:W-:Y:S01]  /*13d70*/  BSSY B1, `(.L_x_7695) ;  /* 0x0000006000017945 */ /* 0x000fe20003800000 */
[----:B-1----:R-:W-:Y:S02]  /*13d80*/  LOP3.LUT R4, R2, 0x7f, RZ, 0xc0, !PT ;  /* 0x0000007f02047812 */ /* 0x002fe400078ec0ff */
[----:B------:R-:W-:Y:S02]  /*13d90*/  SHF.L.U32 R2, R8, 0x1f, RZ ;  /* 0x0000001f08027819 */ /* 0x000fe400000006ff */
[----:B------:R-:W-:Y:S02]  /*13da0*/  ISETP.NE.AND P1, PT, R4, RZ, PT ;  /* 0x000000ff0400720c */ /* 0x000fe40003f25270 */
[----:B------:R-:W1:Y:S02]  /*13db0*/  SYNCS.PHASECHK.TRANS64.TRYWAIT P0, [R3+URZ+0x38840], R2 ;  /* 0x03884002030075a7 */ /* 0x000e64000800017f */
[----:B-1----:R-:W-:Y:S09]  /*13dc0*/  @!P0 BRA `(.L_x_7696) ;  /* 0x0000004000148947 */ /* 0x002ff20003800000 */
.L_x_7801:
[----:B------:R-:W-:Y:S05]  /*13dd0*/  BSYNC B1 ;  /* 0x0000000000017941 */ /* 0x000fea0003800000 */
.L_x_7695:
        /* <DEDUP_REMOVED lines=9> */
.L_x_7698:
[----:B------:R-:W-:Y:S05]  /*13e70*/  BSYNC B1 ;  /* 0x0000000000017941 */ /* 0x000fea0003800000 */
.L_x_7697:
        /* <DEDUP_REMOVED lines=12> */
.L_x_7699:
        /* <DEDUP_REMOVED lines=12> */
.L_x_7802:
[----:B------:R-:W-:Y:S05]  /*14000*/  BSYNC B1 ;  /* 0x0000000000017941 */ /* 0x000fea0003800000 */
.L_x_7700:
        /* <DEDUP_REMOVED lines=11> */
.L_x_7703:
[----:B------:R-:W-:Y:S05]  /*140c0*/  BSYNC B1 ;  /* 0x0000000000017941 */ /* 0x000fea0003800000 */
.L_x_7702:
[----:B------:R-:W-:Y:S01]  /*140d0*/  R2UR UR10, R7 ;  /* 0x00000000070a72ca */ /* 0x000fe200000e0000 */
[----:B-12---:R-:W-:Y:S01]  /*140e0*/  IMAD R2, R19, 0x10000, R17 ;  /* 0x0001000013027824 */ /* 0x006fe200078e0211 */
[----:B------:R-:W-:Y:S01]  /*140f0*/  R2UR UR6, R8 ;  /* 0x00000000080672ca */ /* 0x000fe200000e0000 */
[----:B------:R-:W-:Y:S01]  /*14100*/  UIADD3 UR4, UP0, UR46, 0x470, URZ ;  /* 0x000004702e047890 */ /* 0x000fe2000ff1e03f */
[----:B------:R-:W-:Y:S01]  /*14110*/  R2UR UR7, R9 ;  /* 0x00000000090772ca */ /* 0x000fe200000e0000 */
[----:B------:R-:W-:Y:S01]  /*14120*/  VIADD R3, R3, 0x38850 ;  /* 0x0003885003037836 */ /* 0x000fe20000000000 */
[----:B------:R-:W-:Y:S01]  /*14130*/  R2UR UR11, R0 ;  /* 0x00000000000b72ca */ /* 0x000fe200000e0000 */
[----:B------:R-:W-:Y:S01]  /*14140*/  VIADD R4, R2, 0x400 ;  /* 0x0000040002047836 */ /* 0x000fe20000000000 */
[----:B------:R-:W-:Y:S01]  /*14150*/  PLOP3.LUT P0, PT, PT, PT, PT, 0x80, 0x0 ;  /* 0x000000000000781c */ /* 0x000fe20003f0f070 */
[----:B------:R-:W-:-:S12]  /*14160*/  UIADD3.X UR5, URZ, UR47, URZ, UP0, !UPT ;  /* 0x0000002f3f057290 */ /* 0x000fd800087fe43f */
.L_x_7704:
        /* <DEDUP_REMOVED lines=15> */
.L_x_7705:
        /* <DEDUP_REMOVED lines=15> */
.L_x_7706:
        /* <DEDUP_REMOVED lines=15> */
.L_x_7707:
        /* <DEDUP_REMOVED lines=15> */
.L_x_7708:
        /* <DEDUP_REMOVED lines=15> */
.L_x_7709:
        /* <DEDUP_REMOVED lines=15> */
.L_x_7710:
        /* <DEDUP_REMOVED lines=15> */
.L_x_7711:
        /* <DEDUP_REMOVED lines=9> */
.L_x_7693:
[----:B------:R-:W-:Y:S05]  /*14890*/  BSYNC B0 ;  /* 0x0000000000007941 */ /* 0x000fea0003800000 */
.L_x_7692:
[----:B------:R-:W-:-:S06]  /*148a0*/  UIADD3 UR4, UR38, -0x3, URZ ;  /* 0xfffffffd26047890 */ /* 0x000fcc000fffe03f */
[----:B------:R-:W-:-:S07]  /*148b0*/  IMAD.U32 R0, RZ, RZ, UR4 ;  /* 0x00000004ff007e24 */ /* 0x000fce000f8e00ff */
.L_x_7691:
[----:B------:R-:W-:Y:S01]  /*148c0*/  ISETP.NE.AND P0, PT, R6, RZ, PT ;  /* 0x000000ff0600720c */ /* 0x000fe20003f05270 */
[----:B------:R-:W-:-:S12]  /*148d0*/  BSSY B0, `(.L_x_7690) ;  /* 0x00001b0000007945 */ /* 0x000fd80003800000 */
[----:B------:R-:W-:Y:S05]  /*148e0*/  @!P0 BRA `(.L_x_7712) ;  /* 0x0000001800b88947 */ /* 0x000fea0003800000 */
.L_x_7753:
        /* <DEDUP_REMOVED lines=16> */
[----:B------:R-:W3:Y:S01]  /*149f0*/  LDL R5, [R1] ;  /* 0x0000000001057983 */ /* 0x000ee20000100800 */
        /* <DEDUP_REMOVED lines=16> */
.L_x_7715:
        /* <DEDUP_REMOVED lines=8> */
.L_x_7803:
[----:B------:R-:W-:Y:S05]  /*14b80*/  BSYNC B2 ;  /* 0x0000000000027941 */ /* 0x000fea0003800000 */
.L_x_7716:
        /* <DEDUP_REMOVED lines=9> */
.L_x_7719:
[----:B------:R-:W-:Y:S05]  /*14c20*/  BSYNC B2 ;  /* 0x0000000000027941 */ /* 0x000fea0003800000 */
.L_x_7718:
        /* <DEDUP_REMOVED lines=11> */
.L_x_7720:
        /* <DEDUP_REMOVED lines=13> */
.L_x_7804:
[----:B------:R-:W-:Y:S05]  /*14db0*/  BSYNC B2 ;  /* 0x0000000000027941 */ /* 0x000fea0003800000 */
.L_x_7721:
        /* <DEDUP_REMOVED lines=11> */
.L_x_7724:
[----:B------:R-:W-:Y:S05]  /*14e70*/  BSYNC B2 ;  /* 0x0000000000027941 */ /* 0x000fea0003800000 */
.L_x_7723:
        /* <DEDUP_REMOVED lines=9> */
.L_x_7725:
        /* <DEDUP_REMOVED lines=15> */
.L_x_7726:
        /* <DEDUP_REMOVED lines=15> */
.L_x_7727:
        /* <DEDUP_REMOVED lines=15> */
.L_x_7728:
        /* <DEDUP_REMOVED lines=15> */
.L_x_7729:
        /* <DEDUP_REMOVED lines=15> */
.L_x_7730:
        /* <DEDUP_REMOVED lines=15> */
.L_x_7731:
        /* <DEDUP_REMOVED lines=15> */
.L_x_7732:
        /* <DEDUP_REMOVED lines=10> */
.L_x_7714:
[----:B------:R-:W-:Y:S05]  /*15640*/  BSYNC B1 ;  /* 0x0000000000017941 */ /* 0x000fea0003800000 */
.L_x_7713:
[----:B------:R-:W-:Y:S01]  /*15650*/  VIADD R7, R7, 0x1 ;  /* 0x0000000107077836 */ /* 0x000fe20000000000 */
[----:B------:R-:W-:Y:S01]  /*15660*/  LOP3.LUT P2, RZ, R18, 0x2, RZ, 0xc0, !PT ;  /* 0x0000000212ff7812 */ /* 0x000fe2000784c0ff */
[----:B------:R-:W-:Y:S03]  /*15670*/  BSSY B1, `(.L_x_7733) ;  /* 0x00000d2000017945 */ /* 0x000fe60003800000 */
[----:B------:R-:W-:-:S04]  /*15680*/  ISETP.NE.AND P0, PT, R7, 0x2, PT ;  /* 0x000000020700780c */ /* 0x000fc80003f05270 */
[----:B------:R-:W-:Y:S02]  /*15690*/  SEL R2, RZ, 0x1, P0 ;  /* 0x00000001ff027807 */ /* 0x000fe40000000000 */
[----:B------:R-:W-:Y:S02]  /*156a0*/  SEL R19, R7, RZ, P0 ;  /* 0x000000ff07137207 */ /* 0x000fe40000000000 */
[----:B0-----:R-:W-:-:S05]  /*156b0*/  LOP3.LUT R8, R6, R2, RZ, 0x3c, !PT ;  /* 0x0000000206087212 */ /* 0x001fca00078e3cff */
[----:B------:R0:W-:Y:S01]  /*156c0*/  STL [R1+0x8], R8 ;  /* 0x0000080801007387 */ /* 0x0001e20000100800 */
[----:B------:R-:W-:Y:S05]  /*156d0*/  @!P2 BRA `(.L_x_7734) ;  /* 0x0000000c002ca947 */ /* 0x000fea0003800000 */
[----:B------:R-:W-:Y:S01]  /*156e0*/  LOP3.LUT P2, RZ, R18, 0x1, RZ, 0xc0, !PT ;  /* 0x0000000112ff7812 */ /* 0x000fe2000784c0ff */
[----:B------:R-:W-:-:S12]  /*156f0*/  VIADD R6, R0, 0xffffffff ;  /* 0xffffffff00067836 */ /* 0x000fd80000000000 */
        /* <DEDUP_REMOVED lines=21> */
.L_x_7735:
        /* <DEDUP_REMOVED lines=8> */
.L_x_7805:
[----:B------:R-:W-:Y:S05]  /*158d0*/  BSYNC B2 ;  /* 0x0000000000027941 */ /* 0x000fea0003800000 */
.L_x_7736:
        /* <DEDUP_REMOVED lines=9> */
.L_x_7739:
[----:B------:R-:W-:Y:S05]  /*15970*/  BSYNC B2 ;  /* 0x0000000000027941 */ /* 0x000fea0003800000 */
.L_x_7738:
        /* <DEDUP_REMOVED lines=11> */
.L_x_7740:
        /* <DEDUP_REMOVED lines=13> */
.L_x_7806:
[----:B------:R-:W-:Y:S05]  /*15b00*/  BSYNC B2 ;  /* 0x0000000000027941 */ /* 0x000fea0003800000 */
.L_x_7741:
[----:B------:R-:W-:Y:S01]  /*15b10*/  BSSY B2, `(.L_x_7743) ;  /* 0x000000b000027945 */ /* 0x000fe20003800000 */
[----:B-12---:R-:W-:Y:S02]  /*15b20*/  IMAD.MOV.U32 R2, RZ, RZ, 0x0 ;  /* 0x00000000ff027424 */ /* 0x006fe400078e00ff */
[----:B------:R-:W-:Y:S01]  /*15b30*/  IMAD.MOV.U32 R3, RZ, RZ, 0x14f00000 ;  /* 0x14f00000ff037424 */ /* 0x000fe200078e00ff */
[----:B------:R-:W-:Y:S06]  /*15b40*/  @P1 BRA `(.L_x_7744) ;  /* 0x00000000001c1947 */ /* 0x000fec0003800000 */
[----:B------:R-:W0:Y:S02]  /*15b50*/  S2R R7, SR_TID.X ;  /* 0x0000000000077919 */ /* 0x000e240000002100 */
[----:B0-----:R-:W-:Y:S01]  /*15b60*/  LOP3.LUT R8, R7, 0x1f, RZ, 0xc0, !PT ;  /* 0x0000001f07087812 */ /* 0x001fe200078ec0ff */
[----:B------:R-:W-:-:S03]  /*15b70*/  IMAD.MOV.U32 R7, RZ, RZ, 0x10000 ;  /* 0x00010000ff077424 */ /* 0x000fc600078e00ff */
[----:B------:R-:W-:Y:S01]  /*15b80*/  ISETP.NE.AND P0, PT, R8, RZ, PT ;  /* 0x000000ff0800720c */ /* 0x000fe20003f05270 */
[----:B------:R1:W-:-:S12]  /*15b90*/  SYNCS.ARRIVE.TRANS64 RZ, [R4+URZ+0x38850], R7 ;  /* 0x0388500704ff79a7 */ /* 0x0003d8000800003f */
[----:B-1----:R-:W-:Y:S05]  /*15ba0*/  @!P0 BRA `(.L_x_7744) ;  /* 0x0000000000048947 */ /* 0x002fea0003800000 */
[----:B------:R-:W-:Y:S01]  /*15bb0*/  BPT.TRAP 0x1 ;  /* 0x000000040000795c */ /* 0x000fe20000300000 */
.L_x_7744:
[----:B------:R-:W-:Y:S05]  /*15bc0*/  BSYNC B2 ;  /* 0x0000000000027941 */ /* 0x000fea0003800000 */
.L_x_7743:
        /* <DEDUP_REMOVED lines=9> */
.L_x_7745:
        /* <DEDUP_REMOVED lines=10> */
[----:B------:R-:W-:Y:S01]  /*15d00*/  R2UR UR6, R2 ;  /* 0x00000000020672ca */ /* 0x000fe200000e0000 */
[----:B------:R-:W-:Y:S01]  /*15d10*/  VIADD R7, R5, 0x2400 ;  /* 0x0000240005077836 */ /* 0x000fe20000000000 */
[----:B------:R-:W-:Y:S01]  /*15d20*/  R2UR UR7, R3 ;  /* 0x00000000030772ca */ /* 0x000fe200000e0000 */
[----:B------:R-:W-:Y:S01]  /*15d30*/  UMOV UR10, 0x40 ;  /* 0x00000040000a7882 */ /* 0x000fe20000000000 */
[----:B------:R-:W-:-:S13]  /*15d40*/  PLOP3.LUT P0, PT, PT, PT, PT, 0x80, 0x0 ;  /* 0x000000000000781c */ /* 0x000fda0003f0f070 */
.L_x_7746:
        /* <DEDUP_REMOVED lines=15> */
.L_x_7747:
        /* <DEDUP_REMOVED lines=15> */
.L_x_7748:
        /* <DEDUP_REMOVED lines=15> */
.L_x_7749:
        /* <DEDUP_REMOVED lines=15> */
.L_x_7750:
        /* <DEDUP_REMOVED lines=15> */
.L_x_7751:
        /* <DEDUP_REMOVED lines=15> */
.L_x_7752:
        /* <DEDUP_REMOVED lines=10> */
.L_x_7734:
[----:B------:R-:W-:Y:S05]  /*16390*/  BSYNC B1 ;  /* 0x0000000000017941 */ /* 0x000fea0003800000 */
.L_x_7733:
[C---:B------:R-:W-:Y:S01]  /*163a0*/  ISETP.GT.AND P0, PT, R0.reuse, 0x1, PT ;  /* 0x000000010000780c */ /* 0x040fe20003f04270 */
[----:B------:R-:W-:-:S12]  /*163b0*/  VIADD R0, R0, 0xfffffffe ;  /* 0xfffffffe00007836 */ /* 0x000fd80000000000 */
[----:B------:R-:W-:Y:S05]  /*163c0*/  @P0 BRA `(.L_x_7753) ;  /* 0xffffffe400480947 */ /* 0x000fea000383ffff */
.L_x_7712:
[----:B------:R-:W-:Y:S05]  /*163d0*/  BSYNC B0 ;  /* 0x0000000000007941 */ /* 0x000fea0003800000 */
.L_x_7690:
        /* <DEDUP_REMOVED lines=24> */
.L_x_7755:
[----:B------:R-:W-:Y:S05]  /*16560*/  BSYNC B0 ;  /* 0x0000000000007941 */ /* 0x000fea0003800000 */
.L_x_7754:
[----:B------:R-:W-:-:S07]  /*16570*/  SEL R19, R19, RZ, P0 ;  /* 0x000000ff13137207 */ /* 0x000fce0000000000 */
.L_x_7652:
[----:B------:R-:W-:Y:S05]  /*16580*/  BSYNC B7 ;  /* 0x0000000000077941 */ /* 0x000fea0003800000 */
.L_x_7650:
        /* <DEDUP_REMOVED lines=13> */
.L_x_7756:
[----:B------:R-:W-:-:S03]  /*16660*/  UMOV UR4, 0xffffffff ;  /* 0xffffffff00047882 */ /* 0x000fc60000000000 */
[----:B------:R-:W-:Y:S05]  /*16670*/  BRA.DIV UR4, `(.L_x_7758) ;  /* 0x0000001a04607947 */ /* 0x000fea000b800000 */
[----:B-----5:R4:W0:Y:S02]  /*16680*/  SHFL.IDX PT, R14, R3, RZ, 0x1f ;  /* 0x00001fff030e7589 */ /* 0x02082400000e0000 */
.L_x_7809:
        /* <DEDUP_REMOVED lines=8> */
.L_x_7757:
[----:B--23--:R-:W2:Y:S01]  /*16710*/  LDL R0, [R1+0x10] ;  /* 0x0000100001007983 */ /* 0x00cea20000100800 */
[----:B------:R-:W-:Y:S02]  /*16720*/  ULDC UR4, c[0x0][0xd38] ;  /* 0x00034e0000047ab9 */ /* 0x000fe40000000800 */
[----:B--2---:R-:W-:-:S13]  /*16730*/  ISETP.GE.AND P0, PT, R0, UR4, PT ;  /* 0x0000000400007c0c */ /* 0x004fda000bf06270 */
[----:B------:R-:W-:Y:S05]  /*16740*/  @!P0 BRA `(.L_x_7759) ;  /* 0xffffffa0005c8947 */ /* 0x000fea000383ffff */
.L_x_7647:
[----:B0-----:R-:W2:Y:S01]  /*16750*/  LDL.LU R0, [R1+0x28] ;  /* 0x0000280001007983 */ /* 0x001ea20000300800 */
[----:B------:R-:W-:Y:S01]  /*16760*/  BSSY B0, `(.L_x_7760) ;  /* 0x000000b000007945 */ /* 0x000fe20003800000 */
[----:B------:R-:W0:Y:S01]  /*16770*/  S2R R5, SR_CgaCtaId ;  /* 0x0000000000057919 */ /* 0x000e220000008800 */
        /* <DEDUP_REMOVED lines=9> */
.L_x_7810:
[----:B------:R-:W-:Y:S05]  /*16810*/  BSYNC B0 ;  /* 0x0000000000007941 */ /* 0x000fea0003800000 */
.L_x_7760:
[----:B------:R-:W-:-:S03]  /*16820*/  UMOV UR4, 0xffffffff ;  /* 0xffffffff00047882 */ /* 0x000fc60000000000 */
[----:B------:R-:W-:Y:S05]  /*16830*/  BRA.DIV UR4, `(.L_x_7762) ;  /* 0x0000001a042c7947 */ /* 0x000fea000b800000 */
[----:B------:R-:W2:Y:S02]  /*16840*/  S2R R2, SR_TID.X ;  /* 0x0000000000027919 */ /* 0x000ea40000002100 */
[----:B--2---:R-:W-:-:S04]  /*16850*/  SHF.R.U32.HI R2, RZ, 0x5, R2 ;  /* 0x00000005ff027819 */ /* 0x004fc80000011602 */
[----:B------:R-:W-:-:S05]  /*16860*/  LOP3.LUT R2, R2, 0x3, RZ, 0xc0, !PT ;  /* 0x0000000302027812 */ /* 0x000fca00078ec0ff */
[----:B------:R2:W3:Y:S02]  /*16870*/  SHFL.IDX PT, R14, R2, RZ, 0x1f ;  /* 0x00001fff020e7589 */ /* 0x0004e400000e0000 */
.L_x_7813:
[----:B---3--:R-:W-:Y:S01]  /*16880*/  ISETP.NE.AND P0, PT, R14, RZ, PT ;  /* 0x000000ff0e00720c */ /* 0x008fe20003f05270 */
[----:B------:R-:W-:-:S12]  /*16890*/  BSSY B0, `(.L_x_7763) ;  /* 0x0000025000007945 */ /* 0x000fd80003800000 */
[----:B------:R-:W-:Y:S05]  /*168a0*/  @P0 BRA `(.L_x_7764) ;  /* 0x00000000008c0947 */ /* 0x000fea0003800000 */
[----:B------:R-:W-:-:S03]  /*168b0*/  UMOV UR4, 0xffffffff ;  /* 0xffffffff00047882 */ /* 0x000fc60000000000 */
[----:B------:R-:W-:Y:S05]  /*168c0*/  BRA.DIV UR4, `(.L_x_7765) ;  /* 0x0000001a043c7947 */ /* 0x000fea000b800000 */
[----:B------:R-:W-:-:S13]  /*168d0*/  ELECT P6, URZ, PT ;  /* 0x00000000003f782f */ /* 0x000fda00038c0000 */
.L_x_7816:
[----:B------:R-:W-:Y:S05]  /*168e0*/  @!P6 BRA `(.L_x_7764) ;  /* 0x00000000007ce947 */ /* 0x000fea0003800000 */
[----:B------:R-:W-:-:S06]  /*168f0*/  ULOP3.LUT UR4, UR40, 0x2, URZ, 0xfc, !UPT ;  /* 0x0000000228047892 */ /* 0x000fcc000f8efc3f */
[----:B--2---:R-:W-:-:S05]  /*16900*/  IMAD.U32 R2, RZ, RZ, UR4 ;  /* 0x00000004ff027e24 */ /* 0x004fca000f8e00ff */
[----:B------:R-:W-:-:S13]  /*16910*/  ISETP.NE.AND P2, PT, R2, 0x3, PT ;  /* 0x000000030200780c */ /* 0x000fda0003f45270 */
[----:B------:R-:W-:Y:S05]  /*16920*/  @!P2 BRA `(.L_x_7766) ;  /* 0x000000000004a947 */ /* 0x000fea0003800000 */
[----:B------:R-:W-:Y:S01]  /*16930*/  BPT.TRAP 0x1 ;  /* 0x000000040000795c */ /* 0x000fe20000300000 */
.L_x_7766:
[----:B------:R-:W2:Y:S01]  /*16940*/  LDL.LU R7, [R1+0x8] ;  /* 0x0000080001077983 */ /* 0x000ea20000300800 */
[----:B------:R-:W-:Y:S02]  /*16950*/  VIADD R2, R0, 0x38840 ;  /* 0x0003884000027836 */ /* 0x000fe40000000000 */
[C---:B0-----:R-:W-:Y:S02]  /*16960*/  VIADD R3, R19.reuse, 0x1 ;  /* 0x0000000113037836 */ /* 0x041fe40000000000 */
[----:B-1----:R-:W-:-:S03]  /*16970*/  IMAD R6, R19, 0x8, R2 ;  /* 0x0000000813067824 */ /* 0x002fc600078e0202 */
        /* <DEDUP_REMOVED lines=9> */
.L_x_7817:
[----:B------:R-:W1:Y:S02]  /*16a10*/  SYNCS.PHASECHK.TRANS64.TRYWAIT P0, [R7+URZ], R2 ;  /* 0x00000002070075a7 */ /* 0x000e64000800017f */
[----:B-1----:R-:W-:Y:S05]  /*16a20*/  @!P0 BRA `(.L_x_7768) ;  /* 0x0000001800188947 */ /* 0x002fea0003800000 */
.L_x_7818:
[----:B------:R-:W-:Y:S05]  /*16a30*/  @!P2 BRA `(.L_x_7769) ;  /* 0x000000000004a947 */ /* 0x000fea0003800000 */
[----:B------:R-:W-:Y:S01]  /*16a40*/  BPT.TRAP 0x1 ;  /* 0x000000040000795c */ /* 0x000fe20000300000 */
.L_x_7769:
[----:B------:R-:W-:-:S04]  /*16a50*/  VIADD R0, R0, 0x38860 ;  /* 0x0003886000007836 */ /* 0x000fc80000000000 */
[----:B------:R-:W-:-:S04]  /*16a60*/  IMAD R4, R19, 0x8, R0 ;  /* 0x0000000813047824 */ /* 0x000fc800078e0200 */
[----:B------:R-:W2:Y:S02]  /*16a70*/  SYNCS.PHASECHK.TRANS64.TRYWAIT P0, [R4+URZ], R5 ;  /* 0x00000005040075a7 */ /* 0x000ea4000800017f */
[----:B--2---:R-:W-:Y:S05]  /*16a80*/  @!P0 BRA `(.L_x_7770) ;  /* 0x0000001800148947 */ /* 0x004fea0003800000 */
.L_x_7819:
[----:B------:R-:W-:-:S07]  /*16a90*/  IMAD R3, R3, 0x8, R0 ;  /* 0x0000000803037824 */ /* 0x000fce00078e0200 */
.L_x_7771:
[----:B---3--:R3:W4:Y:S02]  /*16aa0*/  SYNCS.PHASECHK.TRANS64.TRYWAIT P0, [R3+URZ], R2 ;  /* 0x00000002030075a7 */ /* 0x008724000800017f */
[----:B----4-:R-:W-:Y:S05]  /*16ab0*/  @!P0 NANOSLEEP.SYNCS 0x989680 ;  /* 0x009896800000895d */ /* 0x010fea0003900000 */
[----:B------:R-:W4:Y:S02]  /*16ac0*/  @!P0 SYNCS.PHASECHK.TRANS64 P0, [R3+URZ], R2 ;  /* 0x00000002030085a7 */ /* 0x000f24000800007f */
[----:B----4-:R-:W-:Y:S05]  /*16ad0*/  @!P0 BRA `(.L_x_7771) ;  /* 0xfffffffc00f08947 */ /* 0x010fea000383ffff */
.L_x_7764:
[----:B------:R-:W-:Y:S05]  /*16ae0*/  BSYNC B0 ;  /* 0x0000000000007941 */ /* 0x000fea0003800000 */
.L_x_7763:
[----:B------:R-:W-:Y:S05]  /*16af0*/  EXIT ;  /* 0x000000000000794d */ /* 0x000fea0003800000 */
.L_x_7606:
[----:B0-----:R0:W1:Y:S02]  /*16b00*/  SYNCS.PHASECHK.TRANS64.TRYWAIT P1, [R17+URZ+0x38800], R4 ;  /* 0x03880004110075a7 */ /* 0x001064000802017f */
[----:B-1----:R-:W-:Y:S05]  /*16b10*/  @!P1 NANOSLEEP.SYNCS 0x989680 ;  /* 0x009896800000995d */ /* 0x002fea0003900000 */
[----:B------:R-:W1:Y:S02]  /*16b20*/  @!P1 SYNCS.PHASECHK.TRANS64 P1, [R17+URZ+0x38800], R4 ;  /* 0x03880004110095a7 */ /* 0x000e64000802007f */
[----:B-1----:R-:W-:Y:S05]  /*16b30*/  @!P1 BRA `(.L_x_7606) ;  /* 0xfffffffc00f09947 */ /* 0x002fea000383ffff */
[----:B------:R-:W-:Y:S05]  /*16b40*/  BRA `(.L_x_7772) ;  /* 0xfffffecc00507947 */ /* 0x000fea000383ffff */
.L_x_7610:
[----:B--2---:R2:W3:Y:S02]  /*16b50*/  SYNCS.PHASECHK.TRANS64.TRYWAIT P1, [R5+URZ+0x38830], R8 ;  /* 0x03883008050075a7 */ /* 0x0044e4000802017f */
[----:B---3--:R-:W-:Y:S05]  /*16b60*/  @!P1 NANOSLEEP.SYNCS 0x989680 ;  /* 0x009896800000995d */ /* 0x008fea0003900000 */
[----:B------:R-:W3:Y:S02]  /*16b70*/  @!P1 SYNCS.PHASECHK.TRANS64 P1, [R5+URZ+0x38830], R8 ;  /* 0x03883008050095a7 */ /* 0x000ee4000802007f */
[----:B---3--:R-:W-:Y:S05]  /*16b80*/  @!P1 BRA `(.L_x_7610) ;  /* 0xfffffffc00f09947 */ /* 0x008fea000383ffff */
[----:B------:R-:W-:Y:S05]  /*16b90*/  BRA `(.L_x_7609) ;  /* 0xfffffecc00707947 */ /* 0x000fea000383ffff */
.L_x_7611:
[----:B---3--:R3:W4:Y:S02]  /*16ba0*/  SYNCS.PHASECHK.TRANS64.TRYWAIT P1, [R17+URZ+0x38810], R4 ;  /* 0x03881004110075a7 */ /* 0x008724000802017f */
[----:B----4-:R-:W-:Y:S05]  /*16bb0*/  @!P1 NANOSLEEP.SYNCS 0x989680 ;  /* 0x009896800000995d */ /* 0x010fea0003900000 */
[----:B------:R-:W4:Y:S02]  /*16bc0*/  @!P1 SYNCS.PHASECHK.TRANS64 P1, [R17+URZ+0x38810], R4 ;  /* 0x03881004110095a7 */ /* 0x000f24000802007f */
[----:B----4-:R-:W-:Y:S05]  /*16bd0*/  @!P1 BRA `(.L_x_7611) ;  /* 0xfffffffc00f09947 */ /* 0x010fea000383ffff */
[----:B------:R-:W-:Y:S05]  /*16be0*/  BRA `(.L_x_7773) ;  /* 0xfffffecc00fc7947 */ /* 0x000fea000383ffff */
.L_x_7615:
[----:B0-----:R0:W3:Y:S02]  /*16bf0*/  SYNCS.PHASECHK.TRANS64.TRYWAIT P1, [R5+URZ+0x38850], R8 ;  /* 0x03885008050075a7 */ /* 0x0010e4000802017f */
[----:B---3--:R-:W-:Y:S05]  /*16c00*/  @!P1 NANOSLEEP.SYNCS 0x989680 ;  /* 0x009896800000995d */ /* 0x008fea0003900000 */
[----:B------:R-:W3:Y:S02]  /*16c10*/  @!P1 SYNCS.PHASECHK.TRANS64 P1, [R5+URZ+0x38850], R8 ;  /* 0x03885008050095a7 */ /* 0x000ee4000802007f */
[----:B---3--:R-:W-:Y:S05]  /*16c20*/  @!P1 BRA `(.L_x_7615) ;  /* 0xfffffffc00f09947 */ /* 0x008fea000383ffff */
[----:B------:R-:W-:Y:S05]  /*16c30*/  BRA `(.L_x_7614) ;  /* 0xfffffed0002c7947 */ /* 0x000fea000383ffff */
.L_x_7620:
[----:B-1----:R1:W2:Y:S02]  /*16c40*/  SYNCS.PHASECHK.TRANS64.TRYWAIT P3, [R9+URZ+0x38830], R8 ;  /* 0x03883008090075a7 */ /* 0x0022a4000806017f */
[----:B--2---:R-:W-:Y:S05]  /*16c50*/  @!P3 NANOSLEEP.SYNCS 0x989680 ;  /* 0x009896800000b95d */ /* 0x004fea0003900000 */
[----:B------:R-:W2:Y:S02]  /*16c60*/  @!P3 SYNCS.PHASECHK.TRANS64 P3, [R9+URZ+0x38830], R8 ;  /* 0x038830080900b5a7 */ /* 0x000ea4000806007f */
[----:B--2---:R-:W-:Y:S05]  /*16c70*/  @!P3 BRA `(.L_x_7620) ;  /* 0xfffffffc00f0b947 */ /* 0x004fea000383ffff */
[----:B------:R-:W-:Y:S05]  /*16c80*/  BRA `(.L_x_7619) ;  /* 0xfffffefc005c7947 */ /* 0x000fea000383ffff */
.L_x_7624:
[----:B---3--:R3:W4:Y:S02]  /*16c90*/  SYNCS.PHASECHK.TRANS64.TRYWAIT P3, [R9+URZ+0x38850], R8 ;  /* 0x03885008090075a7 */ /* 0x008724000806017f */
[----:B----4-:R-:W-:Y:S05]  /*16ca0*/  @!P3 NANOSLEEP.SYNCS 0x989680 ;  /* 0x009896800000b95d */ /* 0x010fea0003900000 */
[----:B------:R-:W4:Y:S02]  /*16cb0*/  @!P3 SYNCS.PHASECHK.TRANS64 P3, [R9+URZ+0x38850], R8 ;  /* 0x038850080900b5a7 */ /* 0x000f24000806007f */
[----:B----4-:R-:W-:Y:S05]  /*16cc0*/  @!P3 BRA `(.L_x_7624) ;  /* 0xfffffffc00f0b947 */ /* 0x010fea000383ffff */
[----:B------:R-:W-:Y:S05]  /*16cd0*/  BRA `(.L_x_7623) ;  /* 0xfffffefc00c07947 */ /* 0x000fea000383ffff */
.L_x_7630:
[----:B-1----:R1:W2:Y:S02]  /*16ce0*/  SYNCS.PHASECHK.TRANS64.TRYWAIT P1, [R9+URZ+0x38830], R8 ;  /* 0x03883008090075a7 */ /* 0x0022a4000802017f */
[----:B--2---:R-:W-:Y:S05]  /*16cf0*/  @!P1 NANOSLEEP.SYNCS 0x989680 ;  /* 0x009896800000995d */ /* 0x004fea0003900000 */
[----:B------:R-:W2:Y:S02]  /*16d00*/  @!P1 SYNCS.PHASECHK.TRANS64 P1, [R9+URZ+0x38830], R8 ;  /* 0x03883008090095a7 */ /* 0x000ea4000802007f */
[----:B--2---:R-:W-:Y:S05]  /*16d10*/  @!P1 BRA `(.L_x_7630) ;  /* 0xfffffffc00f09947 */ /* 0x004fea000383ffff */
[----:B------:R-:W-:Y:S05]  /*16d20*/  BRA `(.L_x_7629) ;  /* 0xffffff3000d07947 */ /* 0x000fea000383ffff */
.L_x_7634:
[----:B---3--:R3:W4:Y:S02]  /*16d30*/  SYNCS.PHASECHK.TRANS64.TRYWAIT P1, [R9+URZ+0x38850], R8 ;  /* 0x03885008090075a7 */ /* 0x008724000802017f */
[----:B----4-:R-:W-:Y:S05]  /*16d40*/  @!P1 NANOSLEEP.SYNCS 0x989680 ;  /* 0x009896800000995d */ /* 0x010fea0003900000 */
[----:B------:R-:W4:Y:S02]  /*16d50*/  @!P1 SYNCS.PHASECHK.TRANS64 P1, [R9+URZ+0x38850], R8 ;  /* 0x03885008090095a7 */ /* 0x000f24000802007f */
[----:B----4-:R-:W-:Y:S05]  /*16d60*/  @!P1 BRA `(.L_x_7634) ;  /* 0xfffffffc00f09947 */ /* 0x010fea000383ffff */
[----:B------:R-:W-:Y:S05]  /*16d70*/  BRA `(.L_x_7633) ;  /* 0xffffff34002c7947 */ /* 0x000fea000383ffff */
.L_x_7658:
[----:B------:R-:W-:Y:S02]  /*16d80*/  IMAD.MOV.U32 R13, RZ, RZ, R4 ;  /* 0x000000ffff0d7224 */ /* 0x000fe400078e0004 */
[----:B------:R-:W-:Y:S02]  /*16d90*/  IMAD.MOV.U32 R12, RZ, RZ, RZ ;  /* 0x000000ffff0c7224 */ /* 0x000fe400078e00ff */
[----:B------:R-:W-:Y:S02]  /*16da0*/  IMAD.MOV.U32 R11, RZ, RZ, 0x1f ;  /* 0x0000001fff0b7424 */ /* 0x000fe400078e00ff */
[----:B------:R-:W-:-:S07]  /*16db0*/  IMAD.MOV.U32 R15, RZ, RZ, -0x1 ;  /* 0xffffffffff0f7424 */ /* 0x000fce00078e00ff */
[----:B0-----:R-:W-:Y:S05]  /*16dc0*/  WARPSYNC.COLLECTIVE R15, `(.L_x_7774) ;  /* 0x000000000f087348 */ /* 0x001fea0003c00000 */
[----:B------:R1:W2:Y:S02]  /*16dd0*/  SHFL.IDX P6, R14, R13, R12, R11 ;  /* 0x0000000c0d0e7389 */ /* 0x0002a400000c000b */
[----:B012---:R-:W-:Y:S01]  /*16de0*/  ENDCOLLECTIVE ;  /* 0x000000000000791b */ /* 0x007fe20003800000 */
.L_x_7774:
[----:B------:R-:W-:Y:S05]  /*16df0*/  BRA `(.L_x_7775) ;  /* 0xffffffa400747947 */ /* 0x000fea000383ffff */
.L_x_7660:
[----:B------:R-:W-:Y:S01]  /*16e00*/  BSSY B0, `(.L_x_7776) ;  /* 0x0000006000007945 */ /* 0x000fe20003800000 */
[----:B------:R-:W-:-:S07]  /*16e10*/  IMAD.MOV.U32 R15, RZ, RZ, -0x1 ;  /* 0xffffffffff0f7424 */ /* 0x000fce00078e00ff */
[----:B01----:R-:W-:Y:S05]  /*16e20*/  WARPSYNC.COLLECTIVE R15, `(.L_x_7777) ;  /* 0x000000000f0c7348 */ /* 0x003fea0003c00000 */
[----:B------:R-:W-:Y:S02]  /*16e30*/  ELECT P6, UR62, PT ;  /* 0x00000000003e782f */ /* 0x000fe400038c0000 */
[----:B------:R-:W-:Y:S01]  /*16e40*/  MOV R14, UR62 ;  /* 0x0000003e000e7c02 */ /* 0x000fe20008000f00 */
[----:B01----:R-:W-:Y:S10]  /*16e50*/  ENDCOLLECTIVE ;  /* 0x000000000000791b */ /* 0x003ff40003800000 */
.L_x_7777:
[----:B------:R-:W-:Y:S05]  /*16e60*/  BSYNC B0 ;  /* 0x0000000000007941 */ /* 0x000fea0003800000 */
.L_x_7776:
[----:B------:R-:W-:Y:S05]  /*16e70*/  BRA `(.L_x_7778) ;  /* 0xffffffa400787947 */ /* 0x000fea000383ffff */
.L_x_7662:
[----:B--2---:R2:W3:Y:S02]  /*16e80*/  SYNCS.PHASECHK.TRANS64.TRYWAIT P0, [R0+URZ+0x38840], R2 ;  /* 0x03884002000075a7 */ /* 0x0044e4000800017f */
[----:B---3--:R-:W-:Y:S05]  /*16e90*/  @!P0 NANOSLEEP.SYNCS 0x989680 ;  /* 0x009896800000895d */ /* 0x008fea0003900000 */
[----:B------:R-:W3:Y:S02]  /*16ea0*/  @!P0 SYNCS.PHASECHK.TRANS64 P0, [R0+URZ+0x38840], R2 ;  /* 0x03884002000085a7 */ /* 0x000ee4000800007f */
[----:B---3--:R-:W-:Y:S05]  /*16eb0*/  @!P0 BRA `(.L_x_7662) ;  /* 0xfffffffc00f08947 */ /* 0x008fea000383ffff */
[----:B------:R-:W-:Y:S05]  /*16ec0*/  BRA `(.L_x_7779) ;  /* 0xffffffa400d07947 */ /* 0x000fea000383ffff */
.L_x_7666:
        /* <DEDUP_REMOVED lines=8> */
.L_x_7780:
[----:B------:R-:W-:-:S04]  /*16f50*/  IMAD R10, R6, 0x40, R10 ;  /* 0x00000040060a7824 */ /* 0x000fc800078e020a */
[----:B------:R-:W-:Y:S01]  /*16f60*/  VIADD R6, R10, 0x20 ;  /* 0x000000200a067836 */ /* 0x000fe20000000000 */
[----:B------:R0:W-:Y:S01]  /*16f70*/  STL [R1+0x14], R10 ;  /* 0x0000140a01007387 */ /* 0x0001e20000100800 */
[----:B------:R-:W-:Y:S02]  /*16f80*/  IMAD.MOV.U32 R13, RZ, RZ, R0 ;  /* 0x000000ffff0d7224 */ /* 0x000fe400078e0000 */
[----:B------:R-:W-:-:S07]  /*16f90*/  IMAD.MOV.U32 R4, RZ, RZ, R14 ;  /* 0x000000ffff047224 */ /* 0x000fce00078e000e */
[----:B0-----:R-:W-:Y:S05]  /*16fa0*/  WARPSYNC.COLLECTIVE R15, `(.L_x_7781) ;  /* 0x000000000f087348 */ /* 0x001fea0003c00000 */
[----:B------:R1:W2:Y:S02]  /*16fb0*/  SHFL.IDX P6, R14, R13, R12, R11 ;  /* 0x0000000c0d0e7389 */ /* 0x0002a400000c000b */
[----:B012---:R-:W-:Y:S01]  /*16fc0*/  ENDCOLLECTIVE ;  /* 0x000000000000791b */ /* 0x007fe20003800000 */
.L_x_7781:
[----:B------:R-:W-:Y:S02]  /*16fd0*/  ULDC UR4, c[0x0][0x288] ;  /* 0x0000a20000047ab9 */ /* 0x000fe40000000800 */
[----:B------:R-:W-:Y:S02]  /*16fe0*/  IMAD R2, R7, UR4, RZ ;  /* 0x0000000407027c24 */ /* 0x000fe4000f8e02ff */
[----:B------:R-:W-:-:S03]  /*16ff0*/  VIADD R7, R10, 0x10 ;  /* 0x000000100a077836 */ /* 0x000fc60000000000 */
[----:B------:R-:W-:Y:S02]  /*17000*/  ISETP.GE.AND P1, PT, R10, R2, PT ;  /* 0x000000020a00720c */ /* 0x000fe40003f26270 */
[----:B------:R0:W-:Y:S01]  /*17010*/  STL [R1+0x20], R7 ;  /* 0x0000200701007387 */ /* 0x0001e20000100800 */
[----:B------:R-:W-:-:S03]  /*17020*/  IMAD.MOV.U32 R13, RZ, RZ, R3 ;  /* 0x000000ffff0d7224 */ /* 0x000fc600078e0003 */
[----:B------:R0:W-:Y:S01]  /*17030*/  STL [R1+0x24], R6 ;  /* 0x0000240601007387 */ /* 0x0001e20000100800 */
[----:B------:R-:W-:Y:S02]  /*17040*/  IMAD.MOV.U32 R12, RZ, RZ, 0x1 ;  /* 0x00000001ff0c7424 */ /* 0x000fe400078e00ff */
[----:B------:R-:W-:-:S07]  /*17050*/  IMAD.MOV.U32 R5, RZ, RZ, R14 ;  /* 0x000000ffff057224 */ /* 0x000fce00078e000e */
[----:B0-----:R-:W-:Y:S05]  /*17060*/  WARPSYNC.COLLECTIVE R15, `(.L_x_7782) ;  /* 0x000000000f087348 */ /* 0x001fea0003c00000 */
[----:B------:R1:W2:Y:S02]  /*17070*/  SHFL.IDX P6, R14, R13, R12, R11 ;  /* 0x0000000c0d0e7389 */ /* 0x0002a400000c000b */
[----:B012---:R-:W-:Y:S01]  /*17080*/  ENDCOLLECTIVE ;  /* 0x000000000000791b */ /* 0x007fe20003800000 */
.L_x_7782:
        /* <DEDUP_REMOVED lines=15> */
.L_x_7783:
[----:B------:R-:W-:Y:S02]  /*17180*/  IMAD.MOV.U32 R13, RZ, RZ, R3 ;  /* 0x000000ffff0d7224 */ /* 0x000fe400078e0003 */
[----:B------:R-:W-:Y:S02]  /*17190*/  IMAD.MOV.U32 R12, RZ, RZ, 0x2 ;  /* 0x00000002ff0c7424 */ /* 0x000fe400078e00ff */
[----:B------:R-:W-:-:S07]  /*171a0*/  IMAD.MOV.U32 R5, RZ, RZ, R14 ;  /* 0x000000ffff057224 */ /* 0x000fce00078e000e */
[----:B------:R-:W-:Y:S05]  /*171b0*/  WARPSYNC.COLLECTIVE R15, `(.L_x_7784) ;  /* 0x000000000f087348 */ /* 0x000fea0003c00000 */
[----:B------:R0:W1:Y:S02]  /*171c0*/  SHFL.IDX P6, R14, R13, R12, R11 ;  /* 0x0000000c0d0e7389 */ /* 0x00006400000c000b */
[----:B01----:R-:W-:Y:S01]  /*171d0*/  ENDCOLLECTIVE ;  /* 0x000000000000791b */ /* 0x003fe20003800000 */
.L_x_7784:
        /* <DEDUP_REMOVED lines=15> */
.L_x_7785:
[----:B------:R-:W-:Y:S02]  /*172d0*/  IMAD.MOV.U32 R13, RZ, RZ, R3 ;  /* 0x000000ffff0d7224 */ /* 0x000fe400078e0003 */
[----:B------:R-:W-:Y:S02]  /*172e0*/  IMAD.MOV.U32 R12, RZ, RZ, 0x3 ;  /* 0x00000003ff0c7424 */ /* 0x000fe400078e00ff */
[----:B------:R-:W-:-:S07]  /*172f0*/  IMAD.MOV.U32 R5, RZ, RZ, R14 ;  /* 0x000000ffff057224 */ /* 0x000fce00078e000e */
[----:B------:R-:W-:Y:S05]  /*17300*/  WARPSYNC.COLLECTIVE R15, `(.L_x_7786) ;  /* 0x000000000f087348 */ /* 0x000fea0003c00000 */
[----:B------:R0:W1:Y:S02]  /*17310*/  SHFL.IDX P6, R14, R13, R12, R11 ;  /* 0x0000000c0d0e7389 */ /* 0x00006400000c000b */
[----:B01----:R-:W-:Y:S01]  /*17320*/  ENDCOLLECTIVE ;  /* 0x000000000000791b */ /* 0x003fe20003800000 */
.L_x_7786:
        /* <DEDUP_REMOVED lines=10> */
.L_x_7787:
[----:B------:R-:W-:Y:S01]  /*173d0*/  @!PT LDS RZ, [RZ] ;  /* 0x00000000fffff984 */ /* 0x000fe20000000800 */
[----:B------:R-:W-:Y:S01]  /*173e0*/  @!PT LDS RZ, [RZ] ;  /* 0x00000000fffff984 */ /* 0x000fe20000000800 */
[----:B------:R-:W-:Y:S01]  /*173f0*/  @!PT LDS RZ, [RZ] ;  /* 0x00000000fffff984 */ /* 0x000fe20000000800 */
[----:B------:R0:W-:Y:S01]  /*17400*/  @!P1 LDGSTS.E.BYPASS.LTC128B.128 [R8+0x21400], desc[UR44][R4.64], !P0 ;  /* 0x2140000004089fae */ /* 0x0001e2000c101d6c */
[----:B------:R-:W-:Y:S01]  /*17410*/  IMAD.MOV.U32 R0, RZ, RZ, R14 ;  /* 0x000000ffff007224 */ /* 0x000fe200078e000e */
[----:B------:R-:W-:Y:S06]  /*17420*/  BRA `(.L_x_7788) ;  /* 0xffffffa800d47947 */ /* 0x000fec000383ffff */
.L_x_7670:
        /* <DEDUP_REMOVED lines=8> */
.L_x_7790:
[----:B------:R-:W-:Y:S05]  /*174b0*/  BSYNC B0 ;  /* 0x0000000000007941 */ /* 0x000fea0003800000 */
.L_x_7789:
        /* <DEDUP_REMOVED lines=10> */
.L_x_7791:
        /* <DEDUP_REMOVED lines=46> */
.L_x_7792:
[----:B------:R-:W-:Y:S02]  /*17840*/  IMAD.MOV.U32 R13, RZ, RZ, R0 ;  /* 0x000000ffff0d7224 */ /* 0x000fe400078e0000 */
[----:B------:R-:W-:-:S07]  /*17850*/  IMAD.MOV.U32 R8, RZ, RZ, R14 ;  /* 0x000000ffff087224 */ /* 0x000fce00078e000e */
[----:B------:R-:W-:Y:S05]  /*17860*/  WARPSYNC.COLLECTIVE R15, `(.L_x_7793) ;  /* 0x000000000f087348 */ /* 0x000fea0003c00000 */
[----:B------:R0:W1:Y:S02]  /*17870*/  SHFL.IDX P6, R14, R13, R12, R11 ;  /* 0x0000000c0d0e7389 */ /* 0x00006400000c000b */
[----:B01----:R-:W-:Y:S01]  /*17880*/  ENDCOLLECTIVE ;  /* 0x000000000000791b */ /* 0x003fe20003800000 */
.L_x_7793:
        /* <DEDUP_REMOVED lines=22> */
.L_x_7794:
        /* <DEDUP_REMOVED lines=21> */
.L_x_7795:
        /* <DEDUP_REMOVED lines=29> */
.L_x_7796:
[----:B------:R-:W-:Y:S02]  /*17d10*/  IMAD.MOV.U32 R13, RZ, RZ, R0 ;  /* 0x000000ffff0d7224 */ /* 0x000fe400078e0000 */
[----:B------:R-:W-:-:S07]  /*17d20*/  IMAD.MOV.U32 R6, RZ, RZ, R14 ;  /* 0x000000ffff067224 */ /* 0x000fce00078e000e */
[----:B------:R-:W-:Y:S05]  /*17d30*/  WARPSYNC.COLLECTIVE R15, `(.L_x_7797) ;  /* 0x000000000f087348 */ /* 0x000fea0003c00000 */
[----:B------:R0:W1:Y:S02]  /*17d40*/  SHFL.IDX P6, R14, R13, R12, R11 ;  /* 0x0000000c0d0e7389 */ /* 0x00006400000c000b */
[----:B01----:R-:W-:Y:S01]  /*17d50*/  ENDCOLLECTIVE ;  /* 0x000000000000791b */ /* 0x003fe20003800000 */
.L_x_7797:
[----:B------:R-:W-:Y:S01]  /*17d60*/  IMAD.MOV.U32 R0, RZ, RZ, R14 ;  /* 0x000000ffff007224 */ /* 0x000fe200078e000e */
[----:B------:R-:W-:Y:S06]  /*17d70*/  BRA `(.L_x_7798) ;  /* 0xffffffb0001c7947 */ /* 0x000fec000383ffff */
.L_x_7675:
[----:B0-----:R0:W2:Y:S02]  /*17d80*/  SYNCS.PHASECHK.TRANS64.TRYWAIT P0, [R17+URZ+0x38820], R0 ;  /* 0x03882000110075a7 */ /* 0x0010a4000800017f */
[----:B--2---:R-:W-:Y:S05]  /*17d90*/  @!P0 NANOSLEEP.SYNCS 0x989680 ;  /* 0x009896800000895d */ /* 0x004fea0003900000 */
[----:B------:R-:W2:Y:S02]  /*17da0*/  @!P0 SYNCS.PHASECHK.TRANS64 P0, [R17+URZ+0x38820], R0 ;  /* 0x03882000110085a7 */ /* 0x000ea4000800007f */
[----:B--2---:R-:W-:Y:S05]  /*17db0*/  @!P0 BRA `(.L_x_7675) ;  /* 0xfffffffc00f08947 */ /* 0x004fea000383ffff */
[----:B------:R-:W-:Y:S05]  /*17dc0*/  BRA `(.L_x_7799) ;  /* 0xffffffb000d87947 */ /* 0x000fea000383ffff */
.L_x_7679:
[----:B0-----:R0:W2:Y:S02]  /*17dd0*/  SYNCS.PHASECHK.TRANS64.TRYWAIT P0, [R0+URZ+0x38860], R2 ;  /* 0x03886002000075a7 */ /* 0x0010a4000800017f */
[----:B--2---:R-:W-:Y:S05]  /*17de0*/  @!P0 NANOSLEEP.SYNCS 0x989680 ;  /* 0x009896800000895d */ /* 0x004fea0003900000 */
[----:B------:R-:W2:Y:S02]  /*17df0*/  @!P0 SYNCS.PHASECHK.TRANS64 P0, [R0+URZ+0x38860], R2 ;  /* 0x03886002000085a7 */ /* 0x000ea4000800007f */
[----:B--2---:R-:W-:Y:S05]  /*17e00*/  @!P0 BRA `(.L_x_7679) ;  /* 0xfffffffc00f08947 */ /* 0x004fea000383ffff */
[----:B------:R-:W-:Y:S05]  /*17e10*/  BRA `(.L_x_7800) ;  /* 0xffffffb000f87947 */ /* 0x000fea000383ffff */
.L_x_7696:
[----:B-1----:R1:W2:Y:S02]  /*17e20*/  SYNCS.PHASECHK.TRANS64.TRYWAIT P0, [R3+URZ+0x38840], R2 ;  /* 0x03884002030075a7 */ /* 0x0022a4000800017f */
[----:B--2---:R-:W-:Y:S05]  /*17e30*/  @!P0 NANOSLEEP.SYNCS 0x989680 ;  /* 0x009896800000895d */ /* 0x004fea0003900000 */
[----:B------:R-:W2:Y:S02]  /*17e40*/  @!P0 SYNCS.PHASECHK.TRANS64 P0, [R3+URZ+0x38840], R2 ;  /* 0x03884002030085a7 */ /* 0x000ea4000800007f */
[----:B--2---:R-:W-:Y:S05]  /*17e50*/  @!P0 BRA `(.L_x_7696) ;  /* 0xfffffffc00f08947 */ /* 0x004fea000383ffff */
[----:B------:R-:W-:Y:S05]  /*17e60*/  BRA `(.L_x_7801) ;  /* 0xffffffbc00d87947 */ /* 0x000fea000383ffff */
.L_x_7701:
[----:B--2---:R2:W3:Y:S02]  /*17e70*/  SYNCS.PHASECHK.TRANS64.TRYWAIT P0, [R3+URZ+0x38860], R2 ;  /* 0x03886002030075a7 */ /* 0x0044e4000800017f */
[----:B---3--:R-:W-:Y:S05]  /*17e80*/  @!P0 NANOSLEEP.SYNCS 0x989680 ;  /* 0x009896800000895d */ /* 0x008fea0003900000 */
[----:B------:R-:W3:Y:S02]  /*17e90*/  @!P0 SYNCS.PHASECHK.TRANS64 P0, [R3+URZ+0x38860], R2 ;  /* 0x03886002030085a7 */ /* 0x000ee4000800007f */
[----:B---3--:R-:W-:Y:S05]  /*17ea0*/  @!P0 BRA `(.L_x_7701) ;  /* 0xfffffffc00f08947 */ /* 0x008fea000383ffff */
[----:B------:R-:W-:Y:S05]  /*17eb0*/  BRA `(.L_x_7802) ;  /* 0xffffffc000507947 */ /* 0x000fea000383ffff */
.L_x_7717:
[----:B0-----:R0:W1:Y:S02]  /*17ec0*/  SYNCS.PHASECHK.TRANS64.TRYWAIT P0, [R4+URZ+0x38840], R2 ;  /* 0x03884002040075a7 */ /* 0x001064000800017f */
[----:B-1----:R-:W-:Y:S05]  /*17ed0*/  @!P0 NANOSLEEP.SYNCS 0x989680 ;  /* 0x009896800000895d */ /* 0x002fea0003900000 */
[----:B------:R-:W1:Y:S02]  /*17ee0*/  @!P0 SYNCS.PHASECHK.TRANS64 P0, [R4+URZ+0x38840], R2 ;  /* 0x03884002040085a7 */ /* 0x000e64000800007f */
[----:B-1----:R-:W-:Y:S05]  /*17ef0*/  @!P0 BRA `(.L_x_7717) ;  /* 0xfffffffc00f08947 */ /* 0x002fea000383ffff */
[----:B------:R-:W-:Y:S05]  /*17f00*/  BRA `(.L_x_7803) ;  /* 0xffffffcc001c7947 */ /* 0x000fea000383ffff */
.L_x_7722:
[----:B-1----:R1:W2:Y:S02]  /*17f10*/  SYNCS.PHASECHK.TRANS64.TRYWAIT P0, [R4+URZ+0x38860], R2 ;  /* 0x03886002040075a7 */ /* 0x0022a4000800017f */
[----:B--2---:R-:W-:Y:S05]  /*17f20*/  @!P0 NANOSLEEP.SYNCS 0x989680 ;  /* 0x009896800000895d */ /* 0x004fea0003900000 */
[----:B------:R-:W2:Y:S02]  /*17f30*/  @!P0 SYNCS.PHASECHK.TRANS64 P0, [R4+URZ+0x38860], R2 ;  /* 0x03886002040085a7 */ /* 0x000ea4000800007f */
[----:B--2---:R-:W-:Y:S05]  /*17f40*/  @!P0 BRA `(.L_x_7722) ;  /* 0xfffffffc00f08947 */ /* 0x004fea000383ffff */
[----:B------:R-:W-:Y:S05]  /*17f50*/  BRA `(.L_x_7804) ;  /* 0xffffffcc00947947 */ /* 0x000fea000383ffff */
.L_x_7737:
[----:B-1----:R1:W2:Y:S02]  /*17f60*/  SYNCS.PHASECHK.TRANS64.TRYWAIT P0, [R4+URZ+0x38840], R2 ;  /* 0x03884002040075a7 */ /* 0x0022a4000800017f */
[----:B--2---:R-:W-:Y:S05]  /*17f70*/  @!P0 NANOSLEEP.SYNCS 0x989680 ;  /* 0x009896800000895d */ /* 0x004fea0003900000 */
[----:B------:R-:W2:Y:S02]  /*17f80*/  @!P0 SYNCS.PHASECHK.TRANS64 P0, [R4+URZ+0x38840], R2 ;  /* 0x03884002040085a7 */ /* 0x000ea4000800007f */
[----:B--2---:R-:W-:Y:S05]  /*17f90*/  @!P0 BRA `(.L_x_7737) ;  /* 0xfffffffc00f08947 */ /* 0x004fea000383ffff */
[----:B------:R-:W-:Y:S05]  /*17fa0*/  BRA `(.L_x_7805) ;  /* 0xffffffd800487947 */ /* 0x000fea000383ffff */
.L_x_7742:
[----:B--2---:R2:W3:Y:S02]  /*17fb0*/  SYNCS.PHASECHK.TRANS64.TRYWAIT P0, [R4+URZ+0x38860], R2 ;  /* 0x03886002040075a7 */ /* 0x0044e4000800017f */
[----:B---3--:R-:W-:Y:S05]  /*17fc0*/  @!P0 NANOSLEEP.SYNCS 0x989680 ;  /* 0x009896800000895d */ /* 0x008fea0003900000 */
[----:B------:R-:W3:Y:S02]  /*17fd0*/  @!P0 SYNCS.PHASECHK.TRANS64 P0, [R4+URZ+0x38860], R2 ;  /* 0x03886002040085a7 */ /* 0x000ee4000800007f */
[----:B---3--:R-:W-:Y:S05]  /*17fe0*/  @!P0 BRA `(.L_x_7742) ;  /* 0xfffffffc00f08947 */ /* 0x008fea000383ffff */
[----:B------:R-:W-:Y:S05]  /*17ff0*/  BRA `(.L_x_7806) ;  /* 0xffffffd800c07947 */ /* 0x000fea000383ffff */
.L_x_7758:
        /* <DEDUP_REMOVED lines=8> */
.L_x_7808:
[----:B------:R-:W-:Y:S05]  /*18080*/  BSYNC B0 ;  /* 0x0000000000007941 */ /* 0x000fea0003800000 */
.L_x_7807:
[----:B------:R-:W-:Y:S05]  /*18090*/  BRA `(.L_x_7809) ;  /* 0xffffffe4007c7947 */ /* 0x000fea000383ffff */
.L_x_7761:
[----:B0-----:R0:W2:Y:S02]  /*180a0*/  SYNCS.PHASECHK.TRANS64.TRYWAIT P0, [R0+URZ+0x38820], R3 ;  /* 0x03882003000075a7 */ /* 0x0010a4000800017f */
[----:B--2---:R-:W-:Y:S05]  /*180b0*/  @!P0 NANOSLEEP.SYNCS 0x989680 ;  /* 0x009896800000895d */ /* 0x004fea0003900000 */
[----:B------:R-:W2:Y:S02]  /*180c0*/  @!P0 SYNCS.PHASECHK.TRANS64 P0, [R0+URZ+0x38820], R3 ;  /* 0x03882003000085a7 */ /* 0x000ea4000800007f */
[----:B--2---:R-:W-:Y:S05]  /*180d0*/  @!P0 BRA `(.L_x_7761) ;  /* 0xfffffffc00f08947 */ /* 0x004fea000383ffff */
[----:B------:R-:W-:Y:S05]  /*180e0*/  BRA `(.L_x_7810) ;  /* 0xffffffe400c87947 */ /* 0x000fea000383ffff */
.L_x_7762:
        /* <DEDUP_REMOVED lines=11> */
.L_x_7812:
[----:B------:R-:W-:Y:S05]  /*181a0*/  BSYNC B0 ;  /* 0x0000000000007941 */ /* 0x000fea0003800000 */
.L_x_7811:
[----:B------:R-:W-:Y:S05]  /*181b0*/  BRA `(.L_x_7813) ;  /* 0xffffffe400b07947 */ /* 0x000fea000383ffff */
.L_x_7765:
[----:B------:R-:W-:Y:S01]  /*181c0*/  BSSY B1, `(.L_x_7814) ;  /* 0x0000006000017945 */ /* 0x000fe20003800000 */
[----:B------:R-:W-:-:S07]  /*181d0*/  IMAD.MOV.U32 R15, RZ, RZ, -0x1 ;  /* 0xffffffffff0f7424 */ /* 0x000fce00078e00ff */
[----:B012---:R-:W-:Y:S05]  /*181e0*/  WARPSYNC.COLLECTIVE R15, `(.L_x_7815) ;  /* 0x000000000f0c7348 */ /* 0x007fea0003c00000 */
[----:B------:R-:W-:Y:S02]  /*181f0*/  ELECT P6, UR62, PT ;  /* 0x00000000003e782f */ /* 0x000fe400038c0000 */
[----:B------:R-:W-:Y:S01]  /*18200*/  MOV R14, UR62 ;  /* 0x0000003e000e7c02 */ /* 0x000fe20008000f00 */
[----:B012---:R-:W-:Y:S10]  /*18210*/  ENDCOLLECTIVE ;  /* 0x000000000000791b */ /* 0x007ff40003800000 */
.L_x_7815:
[----:B------:R-:W-:Y:S05]  /*18220*/  BSYNC B1 ;  /* 0x0000000000017941 */ /* 0x000fea0003800000 */
.L_x_7814:
[----:B------:R-:W-:Y:S05]  /*18230*/  BRA `(.L_x_7816) ;  /* 0xffffffe400a87947 */ /* 0x000fea000383ffff */
.L_x_7767:
[----:B0-----:R0:W1:Y:S02]  /*18240*/  SYNCS.PHASECHK.TRANS64.TRYWAIT P0, [R6+URZ], R5 ;  /* 0x00000005060075a7 */ /* 0x001064000800017f */
[----:B-1----:R-:W-:Y:S05]  /*18250*/  @!P0 NANOSLEEP.SYNCS 0x989680 ;  /* 0x009896800000895d */ /* 0x002fea0003900000 */
[----:B------:R-:W1:Y:S02]  /*18260*/  @!P0 SYNCS.PHASECHK.TRANS64 P0, [R6+URZ], R5 ;  /* 0x00000005060085a7 */ /* 0x000e64000800007f */
[----:B-1----:R-:W-:Y:S05]  /*18270*/  @!P0 BRA `(.L_x_7767) ;  /* 0xfffffffc00f08947 */ /* 0x002fea000383ffff */
[----:B------:R-:W-:Y:S05]  /*18280*/  BRA `(.L_x_7817) ;  /* 0xffffffe400e07947 */ /* 0x000fea000383ffff */
.L_x_7768:
[----:B-1----:R1:W2:Y:S02]  /*18290*/  SYNCS.PHASECHK.TRANS64.TRYWAIT P0, [R7+URZ], R2 ;  /* 0x00000002070075a7 */ /* 0x0022a4000800017f */
[----:B--2---:R-:W-:Y:S05]  /*182a0*/  @!P0 NANOSLEEP.SYNCS 0x989680 ;  /* 0x009896800000895d */ /* 0x004fea0003900000 */
[----:B------:R-:W2:Y:S02]  /*182b0*/  @!P0 SYNCS.PHASECHK.TRANS64 P0, [R7+URZ], R2 ;  /* 0x00000002070085a7 */ /* 0x000ea4000800007f */
[----:B--2---:R-:W-:Y:S05]  /*182c0*/  @!P0 BRA `(.L_x_7768) ;  /* 0xfffffffc00f08947 */ /* 0x004fea000383ffff */
[----:B------:R-:W-:Y:S05]  /*182d0*/  BRA `(.L_x_7818) ;  /* 0xffffffe400d47947 */ /* 0x000fea000383ffff */
.L_x_7770:
[----:B--2---:R2:W3:Y:S02]  /*182e0*/  SYNCS.PHASECHK.TRANS64.TRYWAIT P0, [R4+URZ], R5 ;  /* 0x00000005040075a7 */ /* 0x0044e4000800017f */
[----:B---3--:R-:W-:Y:S05]  /*182f0*/  @!P0 NANOSLEEP.SYNCS 0x989680 ;  /* 0x009896800000895d */ /* 0x008fea0003900000 */
[----:B------:R-:W3:Y:S02]  /*18300*/  @!P0 SYNCS.PHASECHK.TRANS64 P0, [R4+URZ], R5 ;  /* 0x00000005040085a7 */ /* 0x000ee4000800007f */
[----:B---3--:R-:W-:Y:S05]  /*18310*/  @!P0 BRA `(.L_x_7770) ;  /* 0xfffffffc00f08947 */ /* 0x008fea000383ffff */
[----:B------:R-:W-:Y:S05]  /*18320*/  BRA `(.L_x_7819) ;  /* 0xffffffe400d87947 */ /* 0x000fea000383ffff */
.L_x_7820:
        /* <DEDUP_REMOVED lines=13> */
.L_x_15300:


//--------------------- .text._ZN7cutlass13device_kernelIN5flash11enable_sm90INS1_16FlashAttnFwdSm90INS1_25CollectiveMainloopFwdSm90ILi2EN4cute5tupleIJNS5_1CILi1EEES8_S8_EEENS6_IJNS7_ILi64EEESA_SA_EEELi512ENS_10bfloat16_tEfNS_4arch4Sm90ELb1ELb0ELb1ELb1ELb0ELb0ELb0ELb0ELb0ELb1ELb0ELb0EEENS1_21CollectiveEpilogueFwdINS6_IJSA_NS7_ILi512EEESA_EEES9_SC_SE_Li256ELb1ELb1ELb0ELb0EEENS1_36VarlenDynamicPersistentTileSchedulerILi64ELi64ELi256ELi128ELb0ELb1ELb1ELb1ELb1ELb1EEEEEEEEEvNT_6ParamsE --------------------------
	.section	.text._ZN7cutlass13device_kernelIN5flash11enable_sm90INS1_16FlashAttnFwdSm90INS1_25CollectiveMainloopFwdSm90ILi2EN4cute5tupleIJNS5_1CILi1EEES8_S8_EEENS6_IJNS7_ILi64EEESA_SA_EEELi512ENS_10bfloat16_tEfNS_4arch4Sm90ELb1ELb0ELb1ELb1ELb0ELb0ELb0ELb0ELb0ELb1ELb0ELb0EEENS1_21CollectiveEpilogueFwdINS6_IJSA_NS7_ILi512EEESA_EEES9_SC_SE_Li256ELb1ELb1ELb0ELb0EEENS1_36VarlenDynamicPersistentTileSchedulerILi64ELi64ELi256ELi128ELb0ELb1ELb1ELb1ELb1ELb1EEEEEEEEEvNT_6ParamsE,"ax",@progbits
	.align	128
.text._ZN7cutlass13device_kernelIN5flash11enable_sm90INS1_16FlashAttnFwdSm90INS1_25CollectiveMainloopFwdSm90ILi2EN4cute5tupleIJNS5_1CILi1EEES8_S8_EEENS6_IJNS7_ILi64EEESA_SA_EEELi512ENS_10bfloat16_tEfNS_4arch4Sm90ELb1ELb0ELb1ELb1ELb0ELb0ELb0ELb0ELb0ELb1ELb0ELb0EEENS1_21CollectiveEpilogueFwdINS6_IJSA_NS7_ILi512EEESA_EEES9_SC_SE_Li256ELb1ELb1ELb0ELb0EEENS1_36VarlenDynamicPersistentTileSchedulerILi64ELi64ELi256ELi128ELb0ELb1ELb1ELb1ELb1ELb1EEEEEEEEEvNT_6ParamsE:
        .type           _ZN7cutlass13device_kernelIN5flash11enable_sm90INS1_16FlashAttnFwdSm90INS1_25CollectiveMainloopFwdSm90ILi2EN4cute5tupleIJNS5_1CILi1EEES8_S8_EEENS6_IJNS7_ILi64EEESA_SA_EEELi512ENS_10bfloat16_tEfNS_4arch4Sm90ELb1ELb0ELb1ELb1ELb0ELb0ELb0ELb0ELb0ELb1ELb0ELb0EEENS1_21CollectiveEpilogueFwdINS6_IJSA_NS7_ILi512EEESA_EEES9_SC_SE_Li256ELb1ELb1ELb0ELb0EEENS1_36VarlenDynamicPersistentTileSchedulerILi64ELi64ELi256ELi128ELb0ELb1ELb1ELb1ELb1ELb1EEEEEEEEEvNT_6ParamsE,@function
        .size           _ZN7cutlass13device_kernelIN5flash11enable_sm90INS1_16FlashAttnFwdSm90INS1_25CollectiveMainloopFwdSm90ILi2EN4cute5tupleIJNS5_1CILi1EEES8_S8_EEENS6_IJNS7_ILi64EEESA_SA_EEELi512ENS_10bfloat16_tEfNS_4arch4Sm90ELb1ELb0ELb1ELb1ELb0ELb0ELb0ELb0ELb0ELb1ELb0ELb0EEENS1_21CollectiveEpilogueFwdINS6_IJSA_NS7_ILi512EEESA_EEES9_SC_SE_Li256ELb1ELb1ELb0ELb0EEENS1_36VarlenDynamicPersistentTileSchedulerILi64ELi64ELi256ELi128ELb0ELb1ELb1ELb1ELb1ELb1EEEEEEEEEvNT_6ParamsE,(.L_x_15301 - _ZN7cutlass13device_kernelIN5flash11enable_sm90INS1_16FlashAttnFwdSm90INS1_25CollectiveMainloopFwdSm90ILi2EN4cute5tupleIJNS5_1CILi1EEES8_S8_EEENS6_IJNS7_ILi64EEESA_SA_EEELi512ENS_10bfloat16_tEfNS_4arch4Sm90ELb1ELb0ELb1ELb1ELb0ELb0ELb0ELb0ELb0ELb1ELb0ELb0EEENS1_21CollectiveEpilogueFwdINS6_IJSA_NS7_ILi512EEESA_EEES9_SC_SE_Li256ELb1ELb1ELb0ELb0EEENS1_36VarlenDynamicPersistentTileSchedulerILi64ELi64ELi256ELi128ELb0ELb1ELb1ELb1ELb1ELb1EEEEEEEEEvNT_6ParamsE)
        .other          _ZN7cutlass13device_kernelIN5flash11enable_sm90INS1_16FlashAttnFwdSm90INS1_25CollectiveMainloopFwdSm90ILi2EN4cute5tupleIJNS5_1CILi1EEES8_S8_EEENS6_IJNS7_ILi64EEESA_SA_EEELi512ENS_10bfloat16_tEfNS_4arch4Sm90ELb1ELb0ELb1ELb1ELb0ELb0ELb0ELb0ELb0ELb1ELb0ELb0EEENS1_21CollectiveEpilogueFwdINS6_IJSA_NS7_ILi512EEESA_EEES9_SC_SE_Li256ELb1ELb1ELb0ELb0EEENS1_36VarlenDynamicPersistentTileSchedulerILi64ELi64ELi256ELi128ELb0ELb1ELb1ELb1ELb1ELb1EEEEEEEEEvNT_6ParamsE,@"STO_CUDA_ENTRY STV_DEFAULT"
_ZN7cutlass13device_kernelIN5flash11enable_sm90INS1_16FlashAttnFwdSm90INS1_25CollectiveMainloopFwdSm90ILi2EN4cute5tupleIJNS5_1CILi1EEES8_S8_EEENS6_IJNS7_ILi64EEESA_SA_EEELi512ENS_10bfloat16_tEfNS_4arch4Sm90ELb1ELb0ELb1ELb1ELb0ELb0ELb0ELb0ELb0ELb1ELb0ELb0EEENS1_21CollectiveEpilogueFwdINS6_IJSA_NS7_ILi512EEESA_EEES9_SC_SE_Li256ELb1ELb1ELb0ELb0EEENS1_36VarlenDynamicPersistentTileSchedulerILi64ELi64ELi256ELi128ELb0ELb1ELb1ELb1ELb1ELb1EEEEEEEEEvNT_6ParamsE:
        /* <DEDUP_REMOVED lines=18> */
.L_x_7822:
[----:B------:R-:W-:Y:S05]  /*0120*/  BSYNC B0 ;  /* 0x0000000000007941 */ /* 0x000fea0003800000 */
.L_x_7821:
        /* <DEDUP_REMOVED lines=37> */
.L_x_7823:
        /* <DEDUP_REMOVED lines=22> */
.L_x_7824:
        /* <DEDUP_REMOVED lines=18> */
.L_x_7825:
        /* <DEDUP_REMOVED lines=22> */
.L_x_7826:
        /* <DEDUP_REMOVED lines=22> */
.L_x_7827:
[----:B------:R-:W-:Y:S01]  /*08c0*/  PLOP3.LUT P0, PT, PT, PT, UP0, 0x80, 0x0 ;  /* 0x000000000000781c */ /* 0x000fe20003f0f008 */
[----:B------:R-:W-:Y:S01]  /*08d0*/  UMOV UR36, 0x1 ;  /* 0x0000000100247882 */ /* 0x000fe20000000000 */
[----:B------:R-:W-:Y:S01]  /*08e0*/  NOP ;  /* 0x0000000000007918 */ /* 0x000fe20000000000 */
[----:B------:R-:W-:Y:S01]  /*08f0*/  USEL UR36, UR36, 0x2, !UP0 ;  /* 0x0000000224247887 */ /* 0x000fe2000c000000 */
[----:B------:R-:W-:Y:S01]  /*0900*/  ULDC.64 UR40, c[0x0][0x208] ;  /* 0x0000820000287ab9 */ /* 0x000fe20000000a00 */
[----:B012-4-:R-:W-:Y:S08]  /*0910*/  BAR.SYNC.DEFER_BLOCKING 0x0 ;  /* 0x0000000000007b1d */ /* 0x017ff00000010000 */
[----:B------:R-:W-:Y:S05]  /*0920*/  @!P0 BRA `(.L_x_7828) ;  /* 0x000000c400588947 */ /* 0x000fea0003800000 */
.L_x_7829:
        /* <DEDUP_REMOVED lines=28> */
[----:B------:R-:W-:Y:S01]  /*0af0*/  LEA.HI R3, R0, R197, RZ, 0x4 ;  /* 0x000000c500037211 */ /* 0x000fe200078f20ff */
[----:B------:R-:W-:-:S03]  /*0b00*/  UMOV UR37, URZ ;  /* 0x0000003f00257c82 */ /* 0x000fc60008000000 */
[----:B------:R-:W-:Y:S02]  /*0b10*/  SHF.R.S32.HI R2, RZ, 0x4, R3 ;  /* 0x00000004ff027819 */ /* 0x000fe40000011403 */
[C---:B------:R-:W-:Y:S02]  /*0b20*/  LOP3.LUT R6, R3.reuse, 0xfffffff0, RZ, 0xc0, !PT ;  /* 0xfffffff003067812 */ /* 0x040fe400078ec0ff */
[----:B------:R-:W-:-:S03]  /*0b30*/  LEA.HI R4, R3, R2, RZ, 0x1 ;  /* 0x0000000203047211 */ /* 0x000fc600078f08ff */
[----:B------:R-:W-:Y:S01]  /*0b40*/  IMAD.IADD R6, R197, 0x1, -R6 ;  /* 0x00000001c5067824 */ /* 0x000fe200078e0a06 */
[----:B------:R-:W-:Y:S02]  /*0b50*/  LOP3.LUT R5, R4, 0x1ffffffe, RZ, 0xc0, !PT ;  /* 0x1ffffffe04057812 */ /* 0x000fe400078ec0ff */
[----:B------:R-:W-:-:S03]  /*0b60*/  LEA.HI R4, R0, R197, RZ, 0x5 ;  /* 0x000000c500047211 */ /* 0x000fc600078f28ff */
[----:B------:R-:W-:Y:S01]  /*0b70*/  IMAD.IADD R10, R2, 0x1, -R5 ;  /* 0x00000001020a7824 */ /* 0x000fe200078e0a05 */
[CC--:B------:R-:W-:Y:S02]  /*0b80*/  LEA.HI R5, R0.reuse, R197.reuse, RZ, 0x2 ;  /* 0x000000c500057211 */ /* 0x0c0fe400078f10ff */
[----:B------:R-:W-:Y:S02]  /*0b90*/  LEA.HI R2, R0, R197, RZ, 0x7 ;  /* 0x000000c500027211 */ /* 0x000fe400078f38ff */
[--C-:B------:R-:W-:Y:S02]  /*0ba0*/  SHF.R.S32.HI R12, RZ, 0x5, R4.reuse ;  /* 0x00000005ff0c7819 */ /* 0x100fe40000011404 */
[----:B------:R-:W-:Y:S02]  /*0bb0*/  SHF.R.S32.HI R3, RZ, 0x1f, R4 ;  /* 0x0000001fff037819 */ /* 0x000fe40000011404 */
[----:B------:R-:W-:Y:S02]  /*0bc0*/  LOP3.LUT R8, R5, 0xfffffffc, RZ, 0xc0, !PT ;  /* 0xfffffffc05087812 */ /* 0x000fe400078ec0ff */
[----:B------:R-:W-:-:S02]  /*0bd0*/  LOP3.LUT R4, R2, 0xffffff80, RZ, 0xc0, !PT ;  /* 0xffffff8002047812 */ /* 0x000fc400078ec0ff */
[----:B------:R-:W-:Y:S01]  /*0be0*/  LEA.HI R5, R3, R12, RZ, 0x2 ;  /* 0x0000000c03057211 */ /* 0x000fe200078f10ff */
[C---:B------:R-:W-:Y:S01]  /*0bf0*/  IMAD.IADD R8, R197.reuse, 0x1, -R8 ;  /* 0x00000001c5087824 */ /* 0x040fe200078e0a08 */
        /* <DEDUP_REMOVED lines=11> */
[-C--:B------:R-:W-:Y:S02]  /*0cb0*/  LEA.HI R5, R3, R4.reuse, RZ, 0x2 ;  /* 0x0000000403057211 */ /* 0x080fe400078f10ff */
[----:B------:R-:W-:Y:S01]  /*0cc0*/  LOP3.LUT R9, R7, 0xfffffff8, RZ, 0xc0, !PT ;  /* 0xfffffff807097812 */ /* 0x000fe200078ec0ff */
[----:B------:R-:W-:Y:S01]  /*0cd0*/  IMAD.IADD R185, R8, 0x1, -R11 ;  /* 0x0000000108b97824 */ /* 0x000fe200078e0a0b */
[----:B------:R-:W-:Y:S01]  /*0ce0*/  LOP3.LUT R11, R5, 0x7ffffffc, RZ, 0xc0, !PT ;  /* 0x7ffffffc050b7812 */ /* 0x000fe200078ec0ff */
[----:B------:R-:W-:Y:S01]  /*0cf0*/  IMAD.SHL.U32 R7, R7, 0x40, RZ ;  /* 0x0000004007077824 */ /* 0x000fe200078e00ff */
[----:B------:R-:W-:Y:S01]  /*0d00*/  SHF.R.S32.HI R8, RZ, 0x1f, R5 ;  /* 0x0000001fff087819 */ /* 0x000fe20000011405 */
[----:B------:R-:W-:Y:S01]  /*0d10*/  IMAD.IADD R9, R6, 0x1, -R9 ;  /* 0x0000000106097824 */ /* 0x000fe200078e0a09 */
[----:B------:R-:W-:Y:S01]  /*0d20*/  LEA.HI R6, R3, R4, RZ, 0x5 ;  /* 0x0000000403067211 */ /* 0x000fe200078f28ff */
[----:B------:R-:W-:Y:S01]  /*0d30*/  IMAD.IADD R11, R4, 0x1, -R11 ;  /* 0x00000001040b7824 */ /* 0x000fe200078e0a0b */
[----:B------:R-:W-:Y:S01]  /*0d40*/  SHF.R.S32.HI R3, RZ, 0x2, R5 ;  /* 0x00000002ff037819 */ /* 0x000fe20000011405 */
[----:B------:R-:W-:Y:S01]  /*0d50*/  IMAD.SHL.U32 R4, R9, 0x40, RZ ;  /* 0x0000004009047824 */ /* 0x000fe200078e00ff */
[----:B------:R-:W-:Y:S01]  /*0d60*/  LOP3.LUT R7, R7, 0x7ffffe00, RZ, 0xc0, !PT ;  /* 0x7ffffe0007077812 */ /* 0x000fe200078ec0ff */
[----:B------:R-:W-:Y:S01]  /*0d70*/  IMAD.SHL.U32 R5, R10, 0x8, RZ ;  /* 0x000000080a057824 */ /* 0x000fe200078e00ff */
[----:B------:R-:W-:-:S02]  /*0d80*/  LEA.HI R8, R8, R3, RZ, 0x3 ;  /* 0x0000000308087211 */ /* 0x000fc400078f18ff */
[----:B------:R-:W-:Y:S01]  /*0d90*/  LOP3.LUT R4, R4, 0x1c0, RZ, 0xc0, !PT ;  /* 0x000001c004047812 */ /* 0x000fe200078ec0ff */
[----:B------:R-:W-:Y:S01]  /*0da0*/  IMAD.U32 R196, R14, 0x40, R5 ;  /* 0x000000400ec47824 */ /* 0x000fe200078e0005 */
[----:B------:R-:W-:Y:S01]  /*0db0*/  LOP3.LUT R8, R8, 0xfffffff8, RZ, 0xc0, !PT ;  /* 0xfffffff808087812 */ /* 0x000fe200078ec0ff */
[----:B------:R-:W-:Y:S01]  /*0dc0*/  IMAD R7, R12, 0x400, R7 ;  /* 0x000004000c077824 */ /* 0x000fe200078e0207 */
[----:B------:R-:W-:Y:S02]  /*0dd0*/  LOP3.LUT R5, R4, 0x8, R5, 0xf8, !PT ;  /* 0x0000000804057812 */ /* 0x000fe400078ef805 */
[----:B------:R-:W-:Y:S01]  /*0de0*/  SHF.R.U32.HI R4, RZ, 0x3, R4 ;  /* 0x00000003ff047819 */ /* 0x000fe20000011604 */
[----:B------:R-:W-:Y:S01]  /*0df0*/  IMAD.IADD R3, R3, 0x1, -R8 ;  /* 0x0000000103037824 */ /* 0x000fe200078e0a08 */
[----:B------:R-:W-:Y:S02]  /*0e00*/  LEA.HI R0, R0, R197, RZ, 0x3 ;  /* 0x000000c500007211 */ /* 0x000fe400078f18ff */
[----:B------:R-:W-:-:S02]  /*0e10*/  LOP3.LUT R4, R5, R4, RZ, 0x3c, !PT ;  /* 0x0000000405047212 */ /* 0x000fc400078e3cff */
[----:B------:R-:W-:Y:S02]  /*0e20*/  LOP3.LUT R8, R0, 0xfffffff8, RZ, 0xc0, !PT ;  /* 0xfffffff800087812 */ /* 0x000fe400078ec0ff */
[----:B------:R-:W-:Y:S01]  /*0e30*/  R2P PR, R9, 0x6 ;  /* 0x0000000609007804 */ /* 0x000fe20000000000 */
[----:B------:R-:W-:Y:S01]  /*0e40*/  IMAD.IADD R4, R7, 0x1, R4 ;  /* 0x0000000107047824 */ /* 0x000fe200078e0204 */
[----:B------:R-:W-:Y:S01]  /*0e50*/  LEA.HI R2, R2, R193, RZ, 0x1 ;  /* 0x000000c102027211 */ /* 0x000fe200078f08ff */
[----:B------:R-:W-:Y:S01]  /*0e60*/  IMAD.IADD R191, R197, 0x1, -R8 ;  /* 0x00000001c5bf7824 */ /* 0x000fe200078e0a08 */
[----:B------:R-:W-:Y:S02]  /*0e70*/  SHF.R.S32.HI R6, RZ, 0x5, R6 ;  /* 0x00000005ff067819 */ /* 0x000fe40000011406 */
[----:B------:R-:W-:Y:S01]  /*0e80*/  LEA R19, R4, UR46, 0x1 ;  /* 0x0000002e04137c11 */ /* 0x000fe2000f8e08ff */
[----:B------:R-:W-:Y:S01]  /*0e90*/  IMAD.SHL.U32 R17, R191, 0x8, RZ ;  /* 0x00000008bf117824 */ /* 0x000fe200078e00ff */
[----:B------:R-:W-:Y:S01]  /*0ea0*/  LOP3.LUT R2, R2, 0xfffffe, RZ, 0xc0, !PT ;  /* 0x00fffffe02027812 */ /* 0x000fe200078ec0ff */
[----:B------:R-:W-:Y:S01]  /*0eb0*/  IMAD R16, R6, 0x10, R3 ;  /* 0x0000001006107824 */ /* 0x000fe200078e0203 */
[----:B------:R-:W-:Y:S01]  /*0ec0*/  SEL R23, R23, 0xffffffe0, !P1 ;  /* 0xffffffe017177807 */ /* 0x000fe20004800000 */
[----:B------:R-:W-:Y:S01]  /*0ed0*/  VIADD R184, R19, 0x26800 ;  /* 0x0002680013b87836 */ /* 0x000fe20000000000 */
[----:B------:R-:W-:Y:S01]  /*0ee0*/  SHF.R.S32.HI R192, RZ, 0x3, R0 ;  /* 0x00000003ffc07819 */ /* 0x000fe20000011400 */
[----:B------:R-:W-:-:S02]  /*0ef0*/  IMAD.IADD R2, R193, 0x1, -R2 ;  /* 0x00000001c1027824 */ /* 0x000fc400078e0a02 */
        /* <DEDUP_REMOVED lines=14> */
[----:B------:R-:W-:Y:S01]  /*0fe0*/  @P2 VIADD R22, R184, 0xffffffc0 ;  /* 0xffffffc0b8162836 */ /* 0x000fe20000000000 */
[----:B------:R-:W-:Y:S01]  /*0ff0*/  SHF.R.S32.HI R198, RZ, 0x1f, R194 ;  /* 0x0000001fffc67819 */ /* 0x000fe200000114c2 */
[----:B------:R-:W-:-:S02]  /*1000*/  IMAD.SHL.U32 R18, R2, 0x100, RZ ;  /* 0x0000010002127824 */ /* 0x000fc400078e00ff */
[----:B------:R-:W-:Y:S02]  /*1010*/  IMAD.IADD R184, R184, 0x1, R23 ;  /* 0x00000001b8b87824 */ /* 0x000fe400078e0217 */
[----:B------:R-:W-:Y:S02]  /*1020*/  IMAD.SHL.U32 R2, R11, 0x2, RZ ;  /* 0x000000020b027824 */ /* 0x000fe400078e00ff */
[----:B------:R-:W-:Y:S02]  /*1030*/  IMAD R185, R185, 0x8, R16 ;  /* 0x00000008b9b97824 */ /* 0x000fe400078e0210 */
[----:B------:R-:W-:-:S07]  /*1040*/  IMAD.IADD R23, R23, 0x1, R22 ;  /* 0x0000000117177824 */ /* 0x000fce00078e0216 */
.L_x_7885:
[----:B------:R-:W-:Y:S01]  /*1050*/  ULDC.64 UR8, c[0x0][0xc88] ;  /* 0x0003220000087ab9 */ /* 0x000fe20000000a00 */
[----:B------:R-:W-:Y:S01]  /*1060*/  ULDC.64 UR10, c[0x0][0xa18] ;  /* 0x00028600000a7ab9 */ /* 0x000fe20000000a00 */
[----:B------:R-:W-:Y:S02]  /*1070*/  UIMAD.WIDE UR8, UR7, 0x4, UR8 ;  /* 0x00000004070878a5 */ /* 0x000fe4000f8e0208 */
[----:B------:R-:W-:Y:S01]  /*1080*/  UISETP.NE.U32.AND UP1, UPT, UR10, URZ, UPT ;  /* 0x0000003f0a00728c */ /* 0x000fe2000bf25070 */
[----:B------:R-:W-:Y:S01]  /*1090*/  ULDC UR4, c[0x0][0x424] ;  /* 0x0001090000047ab9 */ /* 0x000fe20000000800 */
[----:B------:R-:W-:Y:S02]  /*10a0*/  ULDC UR7, c[0x0][0x2f0] ;  /* 0x0000bc0000077ab9 */ /* 0x000fe40000000800 */
[----:B01--4-:R-:W-:Y:S02]  /*10b0*/  IMAD.U32 R4, RZ, RZ, UR8 ;  /* 0x00000008ff047e24 */ /* 0x013fe4000f8e00ff */
[----:B------:R-:W-:Y:S01]  /*10c0*/  IMAD.U32 R5, RZ, RZ, UR9 ;  /* 0x00000009ff057e24 */ /* 0x000fe2000f8e00ff */
[----:B------:R-:W-:-:S04]  /*10d0*/  ULDC.64 UR8, c[0x0][0xa28] ;  /* 0x00028a0000087ab9 */ /* 0x000fc80000000a00 */
[----:B--2---:R-:W2:Y:S01]  /*10e0*/  LDG.E R4, desc[UR40][R4.64] ;  /* 0x0000002804047981 */ /* 0x004ea2000c1e1900 */
[----:B------:R-:W-:Y:S02]  /*10f0*/  UISETP.NE.U32.AND UP0, UPT, UR8, URZ, UPT ;  /* 0x0000003f0800728c */ /* 0x000fe4000bf05070 */
[----:B------:R-:W-:Y:S02]  /*1100*/  UISETP.NE.AND.EX UP1, UPT, UR11, URZ, UPT, UP1 ;  /* 0x0000003f0b00728c */ /* 0x000fe4000bf25310 */
[----:B------:R-:W-:-:S04]  /*1110*/  UISETP.NE.AND.EX UP0, UPT, UR9, URZ, UPT, UP0 ;  /* 0x0000003f0900728c */ /* 0x000fc8000bf05300 */
[----:B------:R-:W-:Y:S02]  /*1120*/  PLOP3.LUT P2, PT, PT, PT, UP1, 0x80, 0x0 ;  /* 0x000000000000781c */ /* 0x000fe40003f4f018 */
[----:B------:R-:W-:Y:S02]  /*1130*/  PLOP3.LUT P0, PT, PT, PT, UP0, 0x80, 0x0 ;  /* 0x000000000000781c */ /* 0x000fe40003f0f008 */
[----:B--2---:R-:W-:-:S13]  /*1140*/  R2UR UR45, R4 ;  /* 0x00000000042d72ca */ /* 0x004fda00000e0000 */
[----:B------:R-:W-:Y:S02]  /*1150*/  USHF.R.S32.HI UR44, URZ, 0x1f, UR45 ;  /* 0x0000001f3f2c7899 */ /* 0x000fe4000801142d */
[----:B------:R-:W-:-:S04]  /*1160*/  @UP0 ULEA UR8, UP2, UR45, UR8, 0x2 ;  /* 0x000000082d080291 */ /* 0x000fc8000f84103f */
[----:B------:R-:W-:Y:S02]  /*1170*/  @UP0 ULEA.HI.X UR9, UR45, UR9, UR44, 0x2, UP2 ;  /* 0x000000092d090291 */ /* 0x000fe400090f142c */
[----:B------:R-:W-:Y:S01]  /*1180*/  @UP1 ULEA UR10, UP0, UR45, UR10, 0x2 ;  /* 0x0000000a2d0a1291 */ /* 0x000fe2000f80103f */
[----:B------:R-:W-:-:S03]  /*1190*/  IMAD.U32 R4, RZ, RZ, UR8 ;  /* 0x00000008ff047e24 */ /* 0x000fc6000f8e00ff */
[----:B------:R-:W-:Y:S01]  /*11a0*/  @UP1 ULEA.HI.X UR11, UR45, UR11, UR44, 0x2, UP0 ;  /* 0x0000000b2d0b1291 */ /* 0x000fe200080f142c */
[----:B------:R-:W-:Y:S01]  /*11b0*/  IMAD.U32 R5, RZ, RZ, UR9 ;  /* 0x00000009ff057e24 */ /* 0x000fe2000f8e00ff */
[----:B------:R-:W-:Y:S01]  /*11c0*/  ULDC.64 UR8, c[0x0][0x418] ;  /* 0x0001060000087ab9 */ /* 0x000fe20000000a00 */
[----:B------:R-:W-:-:S03]  /*11d0*/  IMAD.U32 R6, RZ, RZ, UR10 ;  /* 0x0000000aff067e24 */ /* 0x000fc6000f8e00ff */
[----:B------:R-:W-:Y:S01]  /*11e0*/  IMAD.U32 R7, RZ, RZ, UR11 ;  /* 0x0000000bff077e24 */ /* 0x000fe2000f8e00ff */
[----:B------:R-:W2:Y:S04]  /*11f0*/  @P0 LDG.E R4, desc[UR40][R4.64] ;  /* 0x0000002804040981 */ /* 0x000ea8000c1e1900 */
[----:B---3--:R-:W3:Y:S01]  /*1200*/  @P2 LDG.E R6, desc[UR40][R6.64] ;  /* 0x0000002806062981 */ /* 0x008ee2000c1e1900 */
[----:B------:R-:W-:Y:S01]  /*1210*/  UISETP.NE.U32.AND UP0, UPT, UR8, URZ, UPT ;  /* 0x0000003f0800728c */ /* 0x000fe2000bf05070 */
[----:B------:R-:W-:Y:S01]  /*1220*/  UMOV UR50, URZ ;  /* 0x0000003f00327c82 */ /* 0x000fe20008000000 */
[----:B------:R-:W-:Y:S02]  /*1230*/  ULDC UR51, c[0x0][0x288] ;  /* 0x0000a20000337ab9 */ /* 0x000fe40000000800 */
[----:B------:R-:W-:Y:S01]  /*1240*/  UISETP.NE.AND.EX UP0, UPT, UR9, URZ, UPT, UP0 ;  /* 0x0000003f0900728c */ /* 0x000fe2000bf05300 */
[----:B------:R-:W-:-:S02]  /*1250*/  UMOV UR43, UR6 ;  /* 0x00000006002b7c82 */ /* 0x000fc40008000000 */
[----:B------:R-:W-:Y:S01]  /*1260*/  ULDC.64 UR8, c[0x0][0xa20] ;  /* 0x0002880000087ab9 */ /* 0x000fe20000000a00 */
[----:B------:R-:W-:Y:S01]  /*1270*/  USEL UR4, UR4, 0x1, UP0 ;  /* 0x0000000104047887 */ /* 0x000fe20008000000 */
[----:B------:R-:W-:-:S03]  /*1280*/  ISETP.NE.U32.AND P1, PT, RZ, UR8, PT ;  /* 0x00000008ff007c0c */ /* 0x000fc6000bf25070 */
        /* <DEDUP_REMOVED lines=18> */
.L_x_7830:
[----:B------:R-:W-:Y:S05]  /*13b0*/  @!P1 BRA `(.L_x_7831) ;  /* 0x00000000001c9947 */ /* 0x000fea0003800000 */
[----:B------:R-:W-:-:S04]  /*13c0*/  ULEA UR4, UP0, UR45, UR8, 0x2 ;  /* 0x000000082d047291 */ /* 0x000fc8000f80103f */
[----:B------:R-:W-:Y:S02]  /*13d0*/  ULEA.HI.X UR6, UR45, UR9, UR44, 0x2, UP0 ;  /* 0x000000092d067291 */ /* 0x000fe400080f142c */
[----:B------:R-:W-:-:S04]  /*13e0*/  IMAD.U32 R4, RZ, RZ, UR4 ;  /* 0x00000004ff047e24 */ /* 0x000fc8000f8e00ff */
[----:B------:R-:W-:-:S05]  /*13f0*/  IMAD.U32 R5, RZ, RZ, UR6 ;  /* 0x00000006ff057e24 */ /* 0x000fca000f8e00ff */
[----:B------:R-:W2:Y:S02]  /*1400*/  LDG.E R4, desc[UR40][R4.64] ;  /* 0x0000002804047981 */ /* 0x000ea4000c1e1900 */
[----:B--2---:R-:W-:Y:S01]  /*1410*/  R2UR UR4, R4 ;  /* 0x00000000040472ca */ /* 0x004fe200000e0000 */
[----:B------:R-:W-:-:S14]  /*1420*/  BRA `(.L_x_7832) ;  /* 0x0000000000347947 */ /* 0x000fdc0003800000 */
.L_x_7831:
        /* <DEDUP_REMOVED lines=13> */
.L_x_7832:
        /* <DEDUP_REMOVED lines=9> */
[----:B------:R-:W0:Y:S01]  /*1590*/  LDC R0, c[0x0][0x448] ;  /* 0x00011200ff007b82 */ /* 0x000e220000000800 */
[----:B------:R-:W-:Y:S01]  /*15a0*/  UIADD3 UR4, UR42, 0x3f, URZ ;  /* 0x0000003f2a047890 */ /* 0x000fe2000fffe03f */
[----:B------:R-:W-:Y:S01]  /*15b0*/  CS2R R150, SRZ ;  /* 0x0000000000967805 */ /* 0x000fe2000001ff00 */
[----:B------:R-:W-:Y:S01]  /*15c0*/  UIADD3 UR50, UR50, 0x40, -UR51 ;  /* 0x0000004032327890 */ /* 0x000fe2000fffe833 */
        /* <DEDUP_REMOVED lines=20> */
[----:B0-----:R-:W-:Y:S01]  /*1710*/  ISETP.NE.AND P0, PT, R0, 0x1, PT ;  /* 0x000000010000780c */ /* 0x001fe20003f05270 */
[----:B------:R-:W-:Y:S01]  /*1720*/  IMAD.U32 R0, RZ, RZ, UR4 ;  /* 0x00000004ff007e24 */ /* 0x000fe2000f8e00ff */
        /* <DEDUP_REMOVED lines=11> */
[----:B------:R-:W0:Y:S01]  /*17e0*/  @P0 LDC R3, c[0x0][0x44c] ;  /* 0x00011300ff030b82 */ /* 0x000e220000000800 */
[----:B------:R-:W-:Y:S02]  /*17f0*/  CS2R R92, SRZ ;  /* 0x00000000005c7805 */ /* 0x000fe4000001ff00 */
[----:B------:R-:W-:-:S02]  /*1800*/  CS2R R42, SRZ ;  /* 0x00000000002a7805 */ /* 0x000fc4000001ff00 */
[----:B------:R-:W-:Y:S02]  /*1810*/  CS2R R40, SRZ ;  /* 0x0000000000287805 */ /* 0x000fe4000001ff00 */
[----:B------:R-:W-:Y:S02]  /*1820*/  CS2R R88, SRZ ;  /* 0x0000000000587805 */ /* 0x000fe4000001ff00 */
[----:B------:R-:W-:Y:S02]  /*1830*/  CS2R R86, SRZ ;  /* 0x0000000000567805 */ /* 0x000fe4000001ff00 */
[----:B------:R-:W-:Y:S02]  /*1840*/  CS2R R84, SRZ ;  /* 0x0000000000547805 */ /* 0x000fe4000001ff00 */
[----:B------:R-:W-:Y:S01]  /*1850*/  CS2R R82, SRZ ;  /* 0x0000000000527805 */ /* 0x000fe2000001ff00 */
[----:B------:R-:W1:Y:S01]  /*1860*/  @P0 LDC R4, c[0x0][0x450] ;  /* 0x00011400ff040b82 */ /* 0x000e620000000800 */
        /* <DEDUP_REMOVED lines=15> */
[----:B0-----:R-:W-:Y:S01]  /*1960*/  @P0 IMAD.HI.U32 R3, R3, UR4, RZ ;  /* 0x0000000403030c27 */ /* 0x001fe2000f8e00ff */
[----:B------:R-:W-:Y:S02]  /*1970*/  CS2R R50, SRZ ;  /* 0x0000000000327805 */ /* 0x000fe4000001ff00 */
[----:B------:R-:W-:Y:S02]  /*1980*/  CS2R R48, SRZ ;  /* 0x0000000000307805 */ /* 0x000fe4000001ff00 */
[----:B------:R-:W-:Y:S02]  /*1990*/  CS2R R10, SRZ ;  /* 0x00000000000a7805 */ /* 0x000fe4000001ff00 */
[----:B------:R-:W-:-:S02]  /*19a0*/  CS2R R8, SRZ ;  /* 0x0000000000087805 */ /* 0x000fc4000001ff00 */
[----:B------:R-:W-:Y:S02]  /*19b0*/  CS2R R38, SRZ ;  /* 0x0000000000267805 */ /* 0x000fe4000001ff00 */
[----:B------:R-:W-:Y:S02]  /*19c0*/  CS2R R34, SRZ ;  /* 0x0000000000227805 */ /* 0x000fe4000001ff00 */
[----:B------:R-:W-:Y:S02]  /*19d0*/  CS2R R30, SRZ ;  /* 0x00000000001e7805 */ /* 0x000fe4000001ff00 */
[----:B-1----:R-:W-:Y:S01]  /*19e0*/  @P0 SHF.R.U32.HI R0, RZ, R4, R3 ;  /* 0x00000004ff000219 */ /* 0x002fe20000011603 */
[----:B------:R-:W-:Y:S01]  /*19f0*/  IMAD.MOV.U32 R12, RZ, RZ, RZ ;  /* 0x000000ffff0c7224 */ /* 0x000fe200078e00ff */
[----:B------:R-:W-:Y:S02]  /*1a00*/  PLOP3.LUT P0, PT, PT, PT, PT, 0x80, 0x0 ;  /* 0x000000000000781c */ /* 0x000fe40003f0f070 */
[----:B------:R-:W-:-:S02]  /*1a10*/  CS2R R168, SRZ ;  /* 0x0000000000a87805 */ /* 0x000fc4000001ff00 */
[----:B------:R-:W-:Y:S01]  /*1a20*/  CS2R R26, SRZ ;  /* 0x00000000001a7805 */ /* 0x000fe2000001ff00 */
[----:B------:R-:W-:Y:S02]  /*1a30*/  VIADD R3, R0, UR50 ;  /* 0x0000003200037c36 */ /* 0x000fe40008000000 */
[----:B------:R-:W-:Y:S02]  /*1a40*/  IMAD.MOV.U32 R0, RZ, RZ, RZ ;  /* 0x000000ffff007224 */ /* 0x000fe400078e00ff */
        /* <DEDUP_REMOVED lines=22> */
.L_x_7835:
[----:B------:R-:W-:Y:S01]  /*1bb0*/  ULEA UR21, UR37, UR46, 0x3 ;  /* 0x0000002e25157291 */ /* 0x000fe2000f8e183f */
[----:B------:R-:W-:-:S05]  /*1bc0*/  IMAD.U32 R0, RZ, RZ, UR38 ;  /* 0x00000026ff007e24 */ /* 0x000fca000f8e00ff */
[----:B------:R-:W-:-:S04]  /*1bd0*/  SHF.L.U32 R0, R0, 0x1f, RZ ;  /* 0x0000001f00007819 */ /* 0x000fc800000006ff */
[----:B------:R-:W0:Y:S02]  /*1be0*/  SYNCS.PHASECHK.TRANS64.TRYWAIT P1, [UR21+0x28c50], R0 ;  /* 0x028c5000ff0075a7 */ /* 0x000e240008020155 */
[----:B0-----:R-:W-:Y:S05]  /*1bf0*/  @!P1 BRA `(.L_x_7836) ;  /* 0x00000124000c9947 */ /* 0x001fea0003800000 */
.L_x_8026:
        /* <DEDUP_REMOVED lines=45> */
.L_x_7842:
        /* <DEDUP_REMOVED lines=143> */
.L_x_7838:
[----:B------:R-:W-:Y:S01]  /*27c0*/  ULEA UR21, UR37, UR46, 0x3 ;  /* 0x0000002e25157291 */ /* 0x000fe2000f8e183f */
[----:B------:R-:W-:-:S05]  /*27d0*/  IMAD.U32 R0, RZ, RZ, UR38 ;  /* 0x00000026ff007e24 */ /* 0x000fca000f8e00ff */
[----:B------:R-:W-:-:S04]  /*27e0*/  SHF.L.U32 R0, R0, 0x1f, RZ ;  /* 0x0000001f00007819 */ /* 0x000fc800000006ff */
[----:B------:R0:W1:Y:S01]  /*27f0*/  SYNCS.PHASECHK.TRANS64.TRYWAIT P1, [UR21+0x28c50], R0 ;  /* 0x028c5000ff0075a7 */ /* 0x0000620008020155 */
[----:B------:R-:W-:Y:S05]  /*2800*/  @!P0 BRA `(.L_x_7839) ;  /* 0x0000000000048947 */ /* 0x000fea0003800000 */
[----:B------:R-:W-:Y:S01]  /*2810*/  BPT.TRAP 0x1 ;  /* 0x000000040000795c */ /* 0x000fe20000300000 */
.L_x_7839:
[----:B-1----:R-:W-:Y:S05]  /*2820*/  @P1 BRA `(.L_x_7840) ;  /* 0x0000000000081947 */ /* 0x002fea0003800000 */
[----:B------:R-:W1:Y:S02]  /*2830*/  SYNCS.PHASECHK.TRANS64.TRYWAIT P1, [UR21+0x28c50], R0 ;  /* 0x028c5000ff0075a7 */ /* 0x000e640008020155 */
[----:B-1----:R-:W-:Y:S05]  /*2840*/  @!P1 BRA `(.L_x_7841) ;  /* 0x0000011800109947 */ /* 0x002fea0003800000 */
.L_x_7840:
        /* <DEDUP_REMOVED lines=29> */
.L_x_7837:
        /* <DEDUP_REMOVED lines=144> */
.L_x_7833:
[----:B------:R-:W-:Y:S01]  /*3320*/  ULDC UR4, c[0x0][0x448] ;  /* 0x0001120000047ab9 */ /* 0x000fe20000000800 */
[----:B------:R-:W-:Y:S01]  /*3330*/  UIADD3 UR6, UR42, 0x3f, URZ ;  /* 0x0000003f2a067890 */ /* 0x000fe2000fffe03f */
[----:B------:R-:W-:Y:S01]  /*3340*/  PLOP3.LUT P0, PT, PT, PT, PT, 0x80, 0x0 ;  /* 0x000000000000781c */ /* 0x000fe20003f0f070 */
[----:B------:R-:W-:Y:S01]  /*3350*/  UISETP.NE.AND UP0, UPT, UR4, 0x1, UPT ;  /* 0x000000010400788c */ /* 0x000fe2000bf05270 */
[----:B------:R-:W-:Y:S01]  /*3360*/  IMAD.MOV.U32 R0, RZ, RZ, RZ ;  /* 0x000000ffff007224 */ /* 0x000fe200078e00ff */
[----:B------:R-:W-:Y:S01]  /*3370*/  UIADD3 UR7, UR50, 0x40, -UR51 ;  /* 0x0000004032077890 */ /* 0x000fe2000fffe833 */
        /* <DEDUP_REMOVED lines=8> */
[----:B------:R-:W-:Y:S01]  /*3400*/  @UP0 ULDC UR4, c[0x0][0x44c] ;  /* 0x0001130000040ab9 */ /* 0x000fe20000000800 */
[----:B------:R-:W-:Y:S01]  /*3410*/  @UP0 ULDC UR8, c[0x0][0x450] ;  /* 0x0001140000080ab9 */ /* 0x000fe20000000800 */
[----:B------:R-:W-:Y:S01]  /*3420*/  UIMAD.WIDE.U32 UR4, UR6, UR4, URZ ;  /* 0x00000004060472a5 */ /* 0x000fe2000f8e003f */
[----:B------:R-:W-:-:S02]  /*3430*/  CS2R R136, SRZ ;  /* 0x0000000000887805 */ /* 0x000fc4000001ff00 */
[----:B------:R-:W-:Y:S02]  /*3440*/  CS2R R134, SRZ ;  /* 0x0000000000867805 */ /* 0x000fe4000001ff00 */
[----:B------:R-:W-:Y:S01]  /*3450*/  CS2R R132, SRZ ;  /* 0x0000000000847805 */ /* 0x000fe2000001ff00 */
[----:B------:R-:W-:Y:S01]  /*3460*/  @UP0 USHF.R.U32.HI UR6, URZ, UR8, UR5 ;  /* 0x000000083f060299 */ /* 0x000fe20008011605 */
[----:B------:R-:W-:Y:S02]  /*3470*/  CS2R R130, SRZ ;  /* 0x0000000000827805 */ /* 0x000fe4000001ff00 */
[----:B------:R-:W-:Y:S02]  /*3480*/  CS2R R128, SRZ ;  /* 0x0000000000807805 */ /* 0x000fe4000001ff00 */
[----:B------:R-:W-:Y:S01]  /*3490*/  CS2R R126, SRZ ;  /* 0x00000000007e7805 */ /* 0x000fe2000001ff00 */
[----:B------:R-:W-:Y:S01]  /*34a0*/  UIADD3 UR6, UR7, UR6, URZ ;  /* 0x0000000607067290 */ /* 0x000fe2000fffe03f */
[----:B------:R-:W-:-:S02]  /*34b0*/  CS2R R124, SRZ ;  /* 0x00000000007c7805 */ /* 0x000fc4000001ff00 */
[----:B------:R-:W-:Y:S02]  /*34c0*/  CS2R R122, SRZ ;  /* 0x00000000007a7805 */ /* 0x000fe4000001ff00 */
[----:B------:R-:W-:Y:S01]  /*34d0*/  CS2R R120, SRZ ;  /* 0x0000000000787805 */ /* 0x000fe2000001ff00 */
[----:B------:R-:W-:Y:S01]  /*34e0*/  USHF.R.S32.HI UR4, URZ, 0x1f, UR6 ;  /* 0x0000001f3f047899 */ /* 0x000fe20008011406 */
[----:B------:R-:W-:Y:S02]  /*34f0*/  CS2R R166, SRZ ;  /* 0x0000000000a67805 */ /* 0x000fe4000001ff00 */
[----:B------:R-:W-:Y:S02]  /*3500*/  CS2R R116, SRZ ;  /* 0x0000000000747805 */ /* 0x000fe4000001ff00 */
[----:B------:R-:W-:Y:S01]  /*3510*/  CS2R R164, SRZ ;  /* 0x0000000000a47805 */ /* 0x000fe2000001ff00 */
[----:B------:R-:W-:Y:S01]  /*3520*/  ULEA.HI UR4, UR4, UR6, URZ, 0x6 ;  /* 0x0000000604047291 */ /* 0x000fe2000f8f303f */
[----:B------:R-:W-:-:S02]  /*3530*/  CS2R R162, SRZ ;  /* 0x0000000000a27805 */ /* 0x000fc4000001ff00 */
[----:B------:R-:W-:Y:S02]  /*3540*/  CS2R R112, SRZ ;  /* 0x0000000000707805 */ /* 0x000fe4000001ff00 */
[----:B------:R-:W-:Y:S01]  /*3550*/  CS2R R160, SRZ ;  /* 0x0000000000a07805 */ /* 0x000fe2000001ff00 */
[----:B------:R-:W-:Y:S01]  /*3560*/  USHF.R.S32.HI UR4, URZ, 0x6, UR4 ;  /* 0x000000063f047899 */ /* 0x000fe20008011404 */
[----:B------:R-:W-:Y:S02]  /*3570*/  CS2R R108, SRZ ;  /* 0x00000000006c7805 */ /* 0x000fe4000001ff00 */
[----:B------:R-:W-:Y:S02]  /*3580*/  CS2R R158, SRZ ;  /* 0x00000000009e7805 */ /* 0x000fe4000001ff00 */
[----:B------:R-:W-:Y:S01]  /*3590*/  CS2R R104, SRZ ;  /* 0x0000000000687805 */ /* 0x000fe2000001ff00 */
[----:B------:R-:W-:Y:S01]  /*35a0*/  UISETP.LT.AND UP0, UPT, UR52, UR4, UPT ;  /* 0x000000043400728c */ /* 0x000fe2000bf01270 */
[----:B------:R-:W-:-:S02]  /*35b0*/  CS2R R156, SRZ ;  /* 0x00000000009c7805 */ /* 0x000fc4000001ff00 */
[----:B------:R-:W-:Y:S02]  /*35c0*/  CS2R R154, SRZ ;  /* 0x00000000009a7805 */ /* 0x000fe4000001ff00 */
[----:B------:R-:W-:Y:S01]  /*35d0*/  CS2R R100, SRZ ;  /* 0x0000000000647805 */ /* 0x000fe2000001ff00 */
[----:B------:R-:W-:Y:S01]  /*35e0*/  USEL UR52, UR52, UR4, UP0 ;  /* 0x0000000434347287 */ /* 0x000fe20008000000 */
[----:B------:R-:W-:Y:S02]  /*35f0*/  CS2R R152, SRZ ;  /* 0x0000000000987805 */ /* 0x000fe4000001ff00 */
[----:B------:R-:W-:Y:S02]  /*3600*/  CS2R R96, SRZ ;  /* 0x0000000000607805 */ /* 0x000fe4000001ff00 */
[----:B------:R-:W-:Y:S01]  /*3610*/  CS2R R46, SRZ ;  /* 0x00000000002e7805 */ /* 0x000fe2000001ff00 */
[----:B------:R-:W-:Y:S01]  /*3620*/  UISETP.GE.AND UP0, UPT, UR52, 0x1, UPT ;  /* 0x000000013400788c */ /* 0x000fe2000bf06270 */
[----:B------:R-:W-:-:S02]  /*3630*/  CS2R R44, SRZ ;  /* 0x00000000002c7805 */ /* 0x000fc4000001ff00 */
[----:B------:R-:W-:Y:S02]  /*3640*/  CS2R R92, SRZ ;  /* 0x00000000005c7805 */ /* 0x000fe4000001ff00 */
[----:B------:R-:W-:Y:S02]  /*3650*/  CS2R R42, SRZ ;  /* 0x00000000002a7805 */ /* 0x000fe4000001ff00 */
[----:B------:R-:W-:Y:S02]  /*3660*/  CS2R R40, SRZ ;  /* 0x0000000000287805 */ /* 0x000fe4000001ff00 */
[----:B------:R-:W-:Y:S02]  /*3670*/  CS2R R88, SRZ ;  /* 0x0000000000587805 */ /* 0x000fe4000001ff00 */
[----:B------:R-:W-:Y:S02]  /*3680*/  PLOP3.LUT P1, PT, PT, PT, UP0, 0x80, 0x0 ;  /* 0x000000000000781c */ /* 0x000fe40003f2f008 */
        /* <DEDUP_REMOVED lines=60> */
.L_x_7843:
        /* <DEDUP_REMOVED lines=9> */
.L_x_8027:
[----:B------:R-:W-:Y:S05]  /*3ae0*/  @!P0 BRA `(.L_x_7845) ;  /* 0x0000000000048947 */ /* 0x000fea0003800000 */
[----:B------:R-:W-:Y:S01]  /*3af0*/  BPT.TRAP 0x1 ;  /* 0x000000040000795c */ /* 0x000fe20000300000 */
.L_x_7845:
[----:B------:R-:W-:Y:S02]  /*3b00*/  IMAD.U32 R7, RZ, RZ, UR37 ;  /* 0x00000025ff077e24 */ /* 0x000fe4000f8e00ff */
[----:B------:R-:W-:-:S03]  /*3b10*/  IMAD.U32 R8, RZ, RZ, UR38 ;  /* 0x00000026ff087e24 */ /* 0x000fc6000f8e00ff */
[----:B------:R-:W-:Y:S02]  /*3b20*/  LEA R7, R7, UR46, 0x3 ;  /* 0x0000002e07077c11 */ /* 0x000fe4000f8e18ff */
[----:B------:R-:W-:-:S04]  /*3b30*/  SHF.L.U32 R8, R8, 0x1f, RZ ;  /* 0x0000001f08087819 */ /* 0x000fc800000006ff */
[----:B------:R1:W2:Y:S01]  /*3b40*/  SYNCS.PHASECHK.TRANS64.TRYWAIT P1, [R7+URZ+0x28c30], R8 ;  /* 0x028c3008070075a7 */ /* 0x0002a2000802017f */
[----:B------:R-:W-:Y:S05]  /*3b50*/  @!P0 BRA `(.L_x_7846) ;  /* 0x0000000000048947 */ /* 0x000fea0003800000 */
[----:B------:R-:W-:Y:S01]  /*3b60*/  BPT.TRAP 0x1 ;  /* 0x000000040000795c */ /* 0x000fe20000300000 */
.L_x_7846:
[----:B--2---:R-:W-:Y:S05]  /*3b70*/  @P1 BRA `(.L_x_7847) ;  /* 0x0000000000081947 */ /* 0x004fea0003800000 */
[----:B------:R-:W2:Y:S02]  /*3b80*/  SYNCS.PHASECHK.TRANS64.TRYWAIT P1, [R7+URZ+0x28c30], R8 ;  /* 0x028c3008070075a7 */ /* 0x000ea4000802017f */
[----:B--2---:R-:W-:Y:S05]  /*3b90*/  @!P1 BRA `(.L_x_7848) ;  /* 0x00000104006c9947 */ /* 0x004fea0003800000 */
.L_x_7847:
        /* <DEDUP_REMOVED lines=44> */
[----:B------:R-:W0:Y:S02]  /*3e60*/  SHFL.IDX PT, R6, R3, 0x1, 0x1c1f ;  /* 0x003c1f0003067f89 */ /* 0x000e2400000e0000 */
[----:B------:R-:W-:Y:S02]  /*3e70*/  UIADD3 UR7, UR50, 0x1, UR6 ;  /* 0x0000000132077890 */ /* 0x000fe4000fffe006 */
[----:B------:R-:W-:Y:S01]  /*3e80*/  IMAD.U32 R5, RZ, RZ, UR6 ;  /* 0x00000006ff057e24 */ /* 0x000fe2000f8e00ff */
[----:B------:R-:W3:Y:S03]  /*3e90*/  SHFL.IDX PT, R3, R3, RZ, 0x1c1f ;  /* 0x001c1fff03037589 */ /* 0x000ee600000e0000 */
[----:B------:R-:W-:Y:S01]  /*3ea0*/  IMAD.U32 R21, RZ, RZ, UR7 ;  /* 0x00000007ff157e24 */ /* 0x000fe2000f8e00ff */
[----:B------:R-:W-:-:S04]  /*3eb0*/  IADD3 R4, -R2, UR50, R5 ;  /* 0x0000003202047c10 */ /* 0x000fc8000fffe105 */
[----:B------:R-:W-:-:S04]  /*3ec0*/  IADD3 R5, R21, -UR51, -R2 ;  /* 0x8000003315057c10 */ /* 0x000fc8000fffe802 */
[----:B0-----:R-:W-:-:S04]  /*3ed0*/  VIADDMNMX R6, R6, R5, R4, PT ;  /* 0x0000000506067246 */ /* 0x001fc80003800104 */
[C---:B------:R-:W-:Y:S02]  /*3ee0*/  ISETP.GT.AND P3, PT, R6.reuse, RZ, PT ;  /* 0x000000ff0600720c */ /* 0x040fe40003f64270 */
[C---:B------:R-:W-:Y:S02]  /*3ef0*/  ISETP.GT.AND P4, PT, R6.reuse, 0x1, PT ;  /* 0x000000010600780c */ /* 0x040fe40003f84270 */
[----:B------:R-:W-:Y:S02]  /*3f00*/  ISETP.GT.AND P5, PT, R6, 0x8, PT ;  /* 0x000000080600780c */ /* 0x000fe40003fa4270 */
[----:B---3--:R-:W-:-:S04]  /*3f10*/  VIADDMNMX R4, R3, R5, R4, PT ;  /* 0x0000000503047246 */ /* 0x008fc80003800104 */
[----:B------:R-:W-:Y:S01]  /*3f20*/  ISETP.GT.AND P6, PT, R4, 0x20, PT ;  /* 0x000000200400780c */ /* 0x000fe20003fc4270 */
        /* <DEDUP_REMOVED lines=297> */
.L_x_7849:
[----:B------:R1:W2:Y:S01]  /*51c0*/  SYNCS.PHASECHK.TRANS64.TRYWAIT P3, [R7+URZ+0x28c50], R8 ;  /* 0x028c5008070075a7 */ /* 0x0002a2000806017f */
[----:B------:R-:W-:Y:S05]  /*51d0*/  @!P0 BRA `(.L_x_7850) ;  /* 0x0000000000048947 */ /* 0x000fea0003800000 */
[----:B------:R-:W-:Y:S01]  /*51e0*/  BPT.TRAP 0x1 ;  /* 0x000000040000795c */ /* 0x000fe20000300000 */
.L_x_7850:
[----:B--2---:R-:W-:Y:S05]  /*51f0*/  @P3 BRA `(.L_x_7851) ;  /* 0x0000000000083947 */ /* 0x004fea0003800000 */
[----:B------:R-:W2:Y:S02]  /*5200*/  SYNCS.PHASECHK.TRANS64.TRYWAIT P3, [R7+URZ+0x28c50], R8 ;  /* 0x028c5008070075a7 */ /* 0x000ea4000806017f */
[----:B--2---:R-:W-:Y:S05]  /*5210*/  @!P3 BRA `(.L_x_7852) ;  /* 0x000000ec00e0b947 */ /* 0x004fea0003800000 */
.L_x_7851:
[----:B------:R-:W-:Y:S01]  /*5220*/  ULEA UR11, UR37, UR49, 0xc ;  /* 0x00000031250b7291 */ /* 0x000fe2000f8e603f */
[----:B------:R-:W-:Y:S01]  /*5230*/  WARPGROUP.ARRIVE ;  /* 0x00000000000079c5 */ /* 0x000fe20000000000 */
[----:B------:R-:W-:Y:S01]  /*5240*/  UMOV UR7, 0x40000040 ;  /* 0x4000004000077882 */ /* 0x000fe20000000000 */
[----:B------:R-:W-:Y:S01]  /*5250*/  @UP0 ULDC UR14, c[0x0][0x450] ;  /* 0x00011400000e0ab9 */ /* 0x000fe20000000800 */
[----:B------:R-:W-:Y:S01]  /*5260*/  UIADD3 UR21, UR52, -0x2, URZ ;  /* 0xfffffffe34157890 */ /* 0x000fe2000fffe03f */
[----:B-12---:R-:W-:Y:S02]  /*5270*/  @!P1 VIADD R7, R7, 0x28c60 ;  /* 0x00028c6007079836 */ /* 0x006fe40000000000 */
        /* <DEDUP_REMOVED lines=48> */
[----:B------:R-:W-:-:S05]  /*5580*/  ULDC UR22, c[0x0][0x988] ;  /* 0x0002620000167ab9 */ /* 0x000fca0000000800 */
.L_x_7862:
[----:B------:R-:W-:-:S04]  /*5590*/  UIADD3 UR37, UR23, 0x1, URZ ;  /* 0x0000000117257890 */ /* 0x000fc8000fffe03f */
[----:B------:R-:W-:-:S04]  /*55a0*/  UISETP.NE.AND UP1, UPT, UR37, 0x2, UPT ;  /* 0x000000022500788c */ /* 0x000fc8000bf25270 */
[----:B------:R-:W-:Y:S02]  /*55b0*/  USEL UR6, URZ, 0x1, UP1 ;  /* 0x000000013f067887 */ /* 0x000fe40008800000 */
[----:B------:R-:W-:Y:S02]  /*55c0*/  USEL UR37, UR37, URZ, UP1 ;  /* 0x0000003f25257287 */ /* 0x000fe40008800000 */
[----:B------:R-:W-:Y:S01]  /*55d0*/  ULOP3.LUT UR38, UR38, UR6, URZ, 0x3c, !UPT ;  /* 0x0000000626267292 */ /* 0x000fe2000f8e3c3f */
[----:B--2---:R-:W-:Y:S11]  /*55e0*/  @!P0 BRA `(.L_x_7854) ;  /* 0x0000000000048947 */ /* 0x004ff60003800000 */
[----:B------:R-:W-:Y:S01]  /*55f0*/  BPT.TRAP 0x1 ;  /* 0x000000040000795c */ /* 0x000fe20000300000 */
.L_x_7854:
[----:B------:R-:W-:Y:S01]  /*5600*/  ULEA UR25, UR37, UR46, 0x3 ;  /* 0x0000002e25197291 */ /* 0x000fe2000f8e183f */
[----:B-1----:R-:W-:-:S05]  /*5610*/  IMAD.U32 R7, RZ, RZ, UR38 ;  /* 0x00000026ff077e24 */ /* 0x002fca000f8e00ff */
[----:B------:R-:W-:-:S04]  /*5620*/  SHF.L.U32 R7, R7, 0x1f, RZ ;  /* 0x0000001f07077819 */ /* 0x000fc800000006ff */
[----:B------:R1:W2:Y:S01]  /*5630*/  SYNCS.PHASECHK.TRANS64.TRYWAIT P3, [UR25+0x28c30], R7 ;  /* 0x028c3007ff0075a7 */ /* 0x0002a20008060159 */
[----:B------:R-:W-:Y:S05]  /*5640*/  @!P0 BRA `(.L_x_7855) ;  /* 0x0000000000048947 */ /* 0x000fea0003800000 */
[----:B------:R-:W-:Y:S01]  /*5650*/  BPT.TRAP 0x1 ;  /* 0x000000040000795c */ /* 0x000fe20000300000 */
.L_x_7855:
[----:B--2---:R-:W-:Y:S05]  /*5660*/  @P3 BRA `(.L_x_7856) ;  /* 0x0000000000083947 */ /* 0x004fea0003800000 */
[----:B------:R-:W2:Y:S02]  /*5670*/  SYNCS.PHASECHK.TRANS64.TRYWAIT P3, [UR25+0x28c30], R7 ;  /* 0x028c3007ff0075a7 */ /* 0x000ea40008060159 */
[----:B--2---:R-:W-:Y:S05]  /*5680*/  @!P3 BRA `(.L_x_7857) ;  /* 0x000000e800d8b947 */ /* 0x004fea0003800000 */
.L_x_7856:
[----:B------:R-:W-:Y:S01]  /*5690*/  R2UR UR18, R0 ;  /* 0x00000000001272ca */ /* 0x000fe200000e0000 */
[----:B0-----:R-:W-:Y:S01]  /*56a0*/  WARPGROUP.ARRIVE ;  /* 0x00000000000079c5 */ /* 0x001fe20000000000 */
[----:B------:R-:W-:Y:S01]  /*56b0*/  UMOV UR19, 0x40000040 ;  /* 0x4000004000137882 */ /* 0x000fe20000000000 */
[----:B------:R-:W-:Y:S01]  /*56c0*/  UMOV UR7, 0x40000040 ;  /* 0x4000004000077882 */ /* 0x000fe20000000000 */
[----:B------:R-:W-:Y:S01]  /*56d0*/  UMOV UR11, 0x40000040 ;  /* 0x40000040000b7882 */ /* 0x000fe20000000000 */
[----:B------:R-:W-:Y:S01]  /*56e0*/  UMOV UR15, 0x40000040 ;  /* 0x40000040000f7882 */ /* 0x000fe20000000000 */
[----:B--2---:R-:W-:-:S07]  /*56f0*/  VIADD R6, R185, UR42 ;  /* 0x0000002ab9067c36 */ /* 0x004fce0008000000 */
        /* <DEDUP_REMOVED lines=14> */
[----:B------:R-:W0:Y:S04]  /*57e0*/  SHFL.IDX PT, R10, R6, RZ, 0x1c1f ;  /* 0x001c1fff060a7589 */ /* 0x000e2800000e0000 */
[----:B------:R-:W2:Y:S01]  /*57f0*/  SHFL.IDX PT, R6, R6, 0x1, 0x1c1f ;  /* 0x003c1f0006067f89 */ /* 0x000ea200000e0000 */
        /* <DEDUP_REMOVED lines=10> */
[----:B------:R-:W-:Y:S02]  /*58a0*/  IMAD.U32 R165, RZ, RZ, UR50 ;  /* 0x00000032ffa57e24 */ /* 0x000fe4000f8e00ff */
[----:B------:R-:W-:Y:S01]  /*58b0*/  FMUL.FTZ R153, R153, UR24 ;  /* 0x0000001899997c20 */ /* 0x000fe20008410000 */
[----:B------:R-:W-:Y:S01]  /*58c0*/  FMUL.FTZ R156, R156, UR24 ;  /* 0x000000189c9c7c20 */ /* 0x000fe20008410000 */
[----:B------:R-:W-:Y:S01]  /*58d0*/  FMUL.FTZ R157, R157, UR24 ;  /* 0x000000189d9d7c20 */ /* 0x000fe20008410000 */
[----:B------:R-:W-:Y:S01]  /*58e0*/  FMUL.FTZ R160, R160, UR24 ;  /* 0x00000018a0a07c20 */ /* 0x000fe20008410000 */
[----:B------:R-:W-:Y:S01]  /*58f0*/  IADD3 R165, R165, UR6, -R2 ;  /* 0x00000006a5a57c10 */ /* 0x000fe2000fffe802 */
[----:B------:R-:W3:Y:S01]  /*5900*/  MUFU.TANH R152, R152 ;  /* 0x0000009800987308 */ /* 0x000ee20000002400 */
[----:B------:R-:W-:Y:S01]  /*5910*/  FMUL.FTZ R164, R164, UR24 ;  /* 0x00000018a4a47c20 */ /* 0x000fe20008410000 */
[----:B------:R-:W-:Y:S01]  /*5920*/  FMUL.FTZ R161, R161, UR24 ;  /* 0x00000018a1a17c20 */ /* 0x000fe20008410000 */
[----:B------:R-:W-:Y:S01]  /*5930*/  FMUL.FTZ R168, R168, UR24 ;  /* 0x00000018a8a87c20 */ /* 0x000fe20008410000 */
[----:B------:R-:W-:-:S02]  /*5940*/  VIADD R165, R165, -UR51 ;  /* 0x80000033a5a57c36 */ /* 0x000fc40008000000 */
[----:B------:R-:W-:Y:S01]  /*5950*/  FMUL.FTZ R169, R169, UR24 ;  /* 0x00000018a9a97c20 */ /* 0x000fe20008410000 */
[----:B------:R-:W-:Y:S01]  /*5960*/  FMUL.FTZ R172, R172, UR24 ;  /* 0x00000018acac7c20 */ /* 0x000fe20008410000 */
[----:B------:R-:W-:Y:S01]  /*5970*/  FMUL.FTZ R173, R173, UR24 ;  /* 0x00000018adad7c20 */ /* 0x000fe20008410000 */
[----:B------:R-:W-:Y:S01]  /*5980*/  MUFU.TANH R153, R153 ;  /* 0x0000009900997308 */ /* 0x000fe20000002400 */
[----:B0-----:R-:W-:Y:S02]  /*5990*/  IMAD.IADD R10, R165, 0x1, R10 ;  /* 0x00000001a50a7824 */ /* 0x001fe400078e020a */
[----:B------:R-:W-:Y:S01]  /*59a0*/  FMUL.FTZ R176, R176, UR24 ;  /* 0x00000018b0b07c20 */ /* 0x000fe20008410000 */
[----:B------:R-:W-:Y:S01]  /*59b0*/  FMUL.FTZ R177, R177, UR24 ;  /* 0x00000018b1b17c20 */ /* 0x000fe20008410000 */
[----:B------:R-:W-:Y:S01]  /*59c0*/  FMUL.FTZ R180, R180, UR24 ;  /* 0x00000018b4b47c20 */ /* 0x000fe20008410000 */
[----:B------:R-:W-:Y:S01]  /*59d0*/  FMUL.FTZ R181, R181, UR24 ;  /* 0x00000018b5b57c20 */ /* 0x000fe20008410000 */
[----:B------:R-:W-:Y:S01]  /*59e0*/  ISETP.GT.AND P3, PT, R10, RZ, PT ;  /* 0x000000ff0a00720c */ /* 0x000fe20003f64270 */
[----:B------:R-:W-:Y:S01]  /*59f0*/  FMUL.FTZ R154, R154, UR24 ;  /* 0x000000189a9a7c20 */ /* 0x000fe20008410000 */
[----:B------:R-:W0:Y:S01]  /*5a00*/  MUFU.TANH R156, R156 ;  /* 0x0000009c009c7308 */ /* 0x000e220000002400 */
[----:B------:R-:W-:Y:S01]  /*5a10*/  ISETP.GT.AND P4, PT, R10, 0x1, PT ;  /* 0x000000010a00780c */ /* 0x000fe20003f84270 */
        /* <DEDUP_REMOVED lines=16> */
[----:B------:R-:W-:-:S06]  /*5b20*/  FMUL.FTZ R183, R183, UR24 ;  /* 0x00000018b7b77c20 */ /* 0x000fcc0008410000 */
[----:B------:R3:W-:Y:S08]  /*5b30*/  MUFU.TANH R13, R164 ;  /* 0x000000a4000d7308 */ /* 0x0007f00000002400 */
[----:B------:R1:W2:Y:S01]  /*5b40*/  MUFU.TANH R11, R161 ;  /* 0x000000a1000b7308 */ /* 0x0002a20000002400 */
[----:B---3--:R-:W-:Y:S02]  /*5b50*/  FSEL R164, R152, -INF , P3 ;  /* 0xff80000098a47808 */ /* 0x008fe40001800000 */
[----:B------:R-:W-:-:S02]  /*5b60*/  ISETP.GT.AND P3, PT, R10, 0x8, PT ;  /* 0x000000080a00780c */ /* 0x000fc40003f64270 */
[----:B------:R-:W-:Y:S02]  /*5b70*/  FMNMX.FTZ R12, R164, R9, !PT ;  /* 0x00000009a40c7209 */ /* 0x000fe40007810000 */
[----:B0-----:R-:W-:Y:S01]  /*5b80*/  FSEL R156, R156, -INF , P3 ;  /* 0xff8000009c9c7808 */ /* 0x001fe20001800000 */
[----:B------:R0:W3:Y:S01]  /*5b90*/  MUFU.TANH R21, R5 ;  /* 0x0000000500157308 */ /* 0x0000e20000002400 */
[----:B-1----:R-:W-:Y:S02]  /*5ba0*/  FSEL R161, R153, -INF , P4 ;  /* 0xff80000099a17808 */ /* 0x002fe40002000000 */
[C---:B------:R-:W-:Y:S02]  /*5bb0*/  ISETP.GT.AND P4, PT, R10.reuse, 0x9, PT ;  /* 0x000000090a00780c */ /* 0x040fe40003f84270 */
[----:B------:R-:W-:Y:S02]  /*5bc0*/  ISETP.GT.AND P3, PT, R10, 0x10, PT ;  /* 0x000000100a00780c */ /* 0x000fe40003f64270 */
[----:B----4-:R-:W-:Y:S01]  /*5bd0*/  FSEL R157, R157, -INF , P4 ;  /* 0xff8000009d9d7808 */ /* 0x010fe20002000000 */
        /* <DEDUP_REMOVED lines=8> */
[----:B--2---:R-:W-:-:S02]  /*5c60*/  FSEL R153, R11, -INF , P4 ;  /* 0xff8000000b997808 */ /* 0x004fc40002000000 */
[----:B------:R-:W-:Y:S01]  /*5c70*/  FMNMX.FTZ R12, R160, R5, !PT ;  /* 0x00000005a00c7209 */ /* 0x000fe20007810000 */
[----:B------:R-:W2:Y:S01]  /*5c80*/  MUFU.TANH R15, R172 ;  /* 0x000000ac000f7308 */ /* 0x000ea20000002400 */
[C---:B------:R-:W-:Y:S02]  /*5c90*/  ISETP.GT.AND P4, PT, R10.reuse, 0x19, PT ;  /* 0x000000190a00780c */ /* 0x040fe40003f84270 */
[----:B------:R-:W-:Y:S02]  /*5ca0*/  FSEL R152, R13, -INF , P3 ;  /* 0xff8000000d987808 */ /* 0x000fe40001800000 */
[----:B------:R-:W-:Y:S02]  /*5cb0*/  FMNMX.FTZ R5, R153, R12, !PT ;  /* 0x0000000c99057209 */ /* 0x000fe40007810000 */
[----:B------:R-:W-:Y:S01]  /*5cc0*/  ISETP.GT.AND P3, PT, R10, 0x20, PT ;  /* 0x000000200a00780c */ /* 0x000fe20003f64270 */
[----:B------:R-:W4:Y:S01]  /*5cd0*/  MUFU.TANH R173, R173 ;  /* 0x000000ad00ad7308 */ /* 0x000f220000002400 */
        /* <DEDUP_REMOVED lines=15> */
[----:B----4-:R-:W-:Y:S01]  /*5dd0*/  FSEL R13, R173, -INF , P4 ;  /* 0xff800000ad0d7808 */ /* 0x010fe20002000000 */
[----:B------:R-:W-:Y:S01]  /*5de0*/  IMAD.IADD R173, R165, 0x1, R6 ;  /* 0x00000001a5ad7824 */ /* 0x000fe200078e0206 */
[----:B------:R-:W-:-:S02]  /*5df0*/  FMNMX.FTZ R12, R15, R12, !PT ;  /* 0x0000000c0f0c7209 */ /* 0x000fc40007810000 */
[----:B------:R-:W-:Y:S02]  /*5e00*/  ISETP.GT.AND P4, PT, R10, 0x31, PT ;  /* 0x000000310a00780c */ /* 0x000fe40003f84270 */
[----:B-1----:R-:W-:Y:S01]  /*5e10*/  FSEL R5, R176, -INF , P3 ;  /* 0xff800000b0057808 */ /* 0x002fe20001800000 */
[----:B------:R-:W1:Y:S01]  /*5e20*/  MUFU.TANH R181, R181 ;  /* 0x000000b500b57308 */ /* 0x000e620000002400 */
[----:B------:R-:W-:Y:S02]  /*5e30*/  FMNMX.FTZ R168, R13, R12, !PT ;  /* 0x0000000c0da87209 */ /* 0x000fe40007810000 */
[C---:B------:R-:W-:Y:S02]  /*5e40*/  ISETP.GT.AND P3, PT, R10.reuse, 0x38, PT ;  /* 0x000000380a00780c */ /* 0x040fe40003f64270 */
[----:B0-----:R-:W-:Y:S02]  /*5e50*/  FSEL R12, R177, -INF , P4 ;  /* 0xff800000b10c7808 */ /* 0x001fe40002000000 */
[----:B------:R-:W-:Y:S01]  /*5e60*/  FMNMX.FTZ R11, R5, R168, !PT ;  /* 0x000000a8050b7209 */ /* 0x000fe20007810000 */
[----:B------:R-:W-:Y:S01]  /*5e70*/  MUFU.TANH R172, R154 ;  /* 0x0000009a00ac7308 */ /* 0x000fe20000002400 */
[----:B------:R-:W-:-:S02]  /*5e80*/  ISETP.GT.AND P4, PT, R10, 0x39, PT ;  /* 0x000000390a00780c */ /* 0x000fc40003f84270 */
[----:B--2---:R-:W-:Y:S02]  /*5e90*/  FSEL R10, R180, -INF , P3 ;  /* 0xff800000b40a7808 */ /* 0x004fe40001800000 */
[----:B------:R-:W-:Y:S02]  /*5ea0*/  FMNMX.FTZ R169, R12, R11, !PT ;  /* 0x0000000b0ca97209 */ /* 0x000fe40007810000 */
[----:B------:R-:W-:Y:S01]  /*5eb0*/  ISETP.GT.AND P3, PT, R173, RZ, PT ;  /* 0x000000ffad00720c */ /* 0x000fe20003f64270 */
[----:B------:R-:W0:Y:S01]  /*5ec0*/  MUFU.TANH R155, R155 ;  /* 0x0000009b009b7308 */ /* 0x000e220000002400 */
[----:B-1----:R-:W-:Y:S02]  /*5ed0*/  FSEL R11, R181, -INF , P4 ;  /* 0xff800000b50b7808 */ /* 0x002fe40002000000 */
[----:B------:R-:W-:Y:S02]  /*5ee0*/  FMNMX.FTZ R168, R10, R169, !PT ;  /* 0x000000a90aa87209 */ /* 0x000fe40007810000 */
[----:B------:R-:W-:-:S02]  /*5ef0*/  ISETP.GT.AND P4, PT, R173, 0x1, PT ;  /* 0x00000001ad00780c */ /* 0x000fc40003f84270 */
[----:B------:R-:W-:Y:S01]  /*5f00*/  FMNMX.FTZ R168, R11, R168, !PT ;  /* 0x000000a80ba87209 */ /* 0x000fe20007810000 */
[----:B------:R-:W1:Y:S01]  /*5f10*/  MUFU.TANH R158, R158 ;  /* 0x0000009e009e7308 */ /* 0x000e620000002400 */
[C---:B------:R-:W-:Y:S02]  /*5f20*/  ISETP.GT.AND P6, PT, R173.reuse, 0x20, PT ;  /* 0x00000020ad00780c */ /* 0x040fe40003fc4270 */
[----:B------:R-:W-:Y:S01]  /*5f30*/  ISETP.GT.AND P5, PT, R173, 0x29, PT ;  /* 0x00000029ad00780c */ /* 0x000fe20003fa4270 */
[----:B------:R-:W2:Y:S04]  /*5f40*/  SHFL.BFLY PT, R169, R168, 0x2, 0x1f ;  /* 0x0c401f00a8a97f89 */ /* 0x000ea800000e0000 */
        /* <DEDUP_REMOVED lines=336> */
.L_x_7858:
[----:B------:R1:W2:Y:S01]  /*7450*/  SYNCS.PHASECHK.TRANS64.TRYWAIT P3, [UR25+0x28c50], R7 ;  /* 0x028c5007ff0075a7 */ /* 0x0002a20008060159 */
[----:B------:R-:W-:Y:S05]  /*7460*/  @!P0 BRA `(.L_x_7859) ;  /* 0x0000000000048947 */ /* 0x000fea0003800000 */
[----:B------:R-:W-:Y:S01]  /*7470*/  BPT.TRAP 0x1 ;  /* 0x000000040000795c */ /* 0x000fe20000300000 */
.L_x_7859:
[----:B--2---:R-:W-:Y:S05]  /*7480*/  @P3 BRA `(.L_x_7860) ;  /* 0x0000000000083947 */ /* 0x004fea0003800000 */
[----:B------:R-:W2:Y:S02]  /*7490*/  SYNCS.PHASECHK.TRANS64.TRYWAIT P3, [UR25+0x28c50], R7 ;  /* 0x028c5007ff0075a7 */ /* 0x000ea40008060159 */
[----:B--2---:R-:W-:Y:S05]  /*74a0*/  @!P3 BRA `(.L_x_7861) ;  /* 0x000000cc0068b947 */ /* 0x004fea0003800000 */
.L_x_7860:
        /* <DEDUP_REMOVED lines=42> */
.L_x_7853:
[----:B------:R-:W-:-:S13]  /*7750*/  ISETP.LE.AND P2, PT, RZ, UR21, PT ;  /* 0x00000015ff007c0c */ /* 0x000fda000bf43270 */
[----:B------:R-:W-:Y:S05]  /*7760*/  @!P2 BRA `(.L_x_7863) ;  /* 0x0000001c0030a947 */ /* 0x000fea0003800000 */
[----:B------:R-:W-:Y:S01]  /*7770*/  IMAD.MOV.U32 R8, RZ, RZ, R5 ;  /* 0x000000ffff087224 */ /* 0x000fe200078e0005 */
[----:B------:R-:W-:Y:S01]  /*7780*/  UMOV UR22, UR37 ;  /* 0x0000002500167c82 */ /* 0x000fe20008000000 */
[----:B------:R-:W-:Y:S01]  /*7790*/  IMAD.MOV.U32 R13, RZ, RZ, R6 ;  /* 0x000000ffff0d7224 */ /* 0x000fe200078e0006 */
[----:B------:R-:W-:Y:S01]  /*77a0*/  ULDC UR23, c[0x0][0x9d8] ;  /* 0x0002760000177ab9 */ /* 0x000fe20000000800 */
[----:B------:R-:W-:-:S05]  /*77b0*/  ULDC UR20, c[0x0][0x988] ;  /* 0x0002620000147ab9 */ /* 0x000fca0000000800 */
.L_x_7872:
[----:B------:R-:W-:-:S04]  /*77c0*/  UIADD3 UR37, UR22, 0x1, URZ ;  /* 0x0000000116257890 */ /* 0x000fc8000fffe03f */
[----:B------:R-:W-:-:S04]  /*77d0*/  UISETP.NE.AND UP0, UPT, UR37, 0x2, UPT ;  /* 0x000000022500788c */ /* 0x000fc8000bf05270 */
[----:B------:R-:W-:Y:S02]  /*77e0*/  USEL UR6, URZ, 0x1, UP0 ;  /* 0x000000013f067887 */ /* 0x000fe40008000000 */
[----:B------:R-:W-:Y:S02]  /*77f0*/  USEL UR37, UR37, URZ, UP0 ;  /* 0x0000003f25257287 */ /* 0x000fe40008000000 */
[----:B------:R-:W-:Y:S01]  /*7800*/  ULOP3.LUT UR38, UR38, UR6, URZ, 0x3c, !UPT ;  /* 0x0000000626267292 */ /* 0x000fe2000f8e3c3f */
[----:B---3--:R-:W-:Y:S11]  /*7810*/  @!P0 BRA `(.L_x_7864) ;  /* 0x0000000000048947 */ /* 0x008ff60003800000 */
[----:B------:R-:W-:Y:S01]  /*7820*/  BPT.TRAP 0x1 ;  /* 0x000000040000795c */ /* 0x000fe20000300000 */
.L_x_7864:
[----:B------:R-:W-:Y:S01]  /*7830*/  ULEA UR24, UR37, UR46, 0x3 ;  /* 0x0000002e25187291 */ /* 0x000fe2000f8e183f */
[----:B-1----:R-:W-:-:S05]  /*7840*/  IMAD.U32 R7, RZ, RZ, UR38 ;  /* 0x00000026ff077e24 */ /* 0x002fca000f8e00ff */
[----:B------:R-:W-:-:S04]  /*7850*/  SHF.L.U32 R7, R7, 0x1f, RZ ;  /* 0x0000001f07077819 */ /* 0x000fc800000006ff */
[----:B------:R1:W3:Y:S01]  /*7860*/  SYNCS.PHASECHK.TRANS64.TRYWAIT P2, [UR24+0x28c30], R7 ;  /* 0x028c3007ff0075a7 */ /* 0x0002e20008040158 */
[----:B------:R-:W-:Y:S05]  /*7870*/  @!P0 BRA `(.L_x_7865) ;  /* 0x0000000000048947 */ /* 0x000fea0003800000 */
[----:B------:R-:W-:Y:S01]  /*7880*/  BPT.TRAP 0x1 ;  /* 0x000000040000795c */ /* 0x000fe20000300000 */
.L_x_7865:
[----:B---3--:R-:W-:Y:S05]  /*7890*/  @P2 BRA `(.L_x_7866) ;  /* 0x0000000000082947 */ /* 0x008fea0003800000 */
[----:B------:R-:W3:Y:S02]  /*78a0*/  SYNCS.PHASECHK.TRANS64.TRYWAIT P2, [UR24+0x28c30], R7 ;  /* 0x028c3007ff0075a7 */ /* 0x000ee40008040158 */
[----:B---3--:R-:W-:Y:S05]  /*78b0*/  @!P2 BRA `(.L_x_7867) ;  /* 0x000000c80078a947 */ /* 0x008fea0003800000 */
.L_x_7866:
        /* <DEDUP_REMOVED lines=392> */
.L_x_7868:
[----:B------:R1:W2:Y:S01]  /*9140*/  SYNCS.PHASECHK.TRANS64.TRYWAIT P2, [UR24+0x28c50], R7 ;  /* 0x028c5007ff0075a7 */ /* 0x0002a20008040158 */
[----:B------:R-:W-:Y:S05]  /*9150*/  @!P0 BRA `(.L_x_7869) ;  /* 0x0000000000048947 */ /* 0x000fea0003800000 */
[----:B------:R-:W-:Y:S01]  /*9160*/  BPT.TRAP 0x1 ;  /* 0x000000040000795c */ /* 0x000fe20000300000 */
.L_x_7869:
[----:B--2---:R-:W-:Y:S05]  /*9170*/  @P2 BRA `(.L_x_7870) ;  /* 0x0000000000082947 */ /* 0x004fea0003800000 */
[----:B------:R-:W2:Y:S02]  /*9180*/  SYNCS.PHASECHK.TRANS64.TRYWAIT P2, [UR24+0x28c50], R7 ;  /* 0x028c5007ff0075a7 */ /* 0x000ea40008040158 */
[----:B--2---:R-:W-:Y:S05]  /*9190*/  @!P2 BRA `(.L_x_7871) ;  /* 0x000000b00058a947 */ /* 0x004fea0003800000 */
.L_x_7870:
        /* <DEDUP_REMOVED lines=41> */
.L_x_7863:
[----:B------:R-:W4:Y:S01]  /*9430*/  SHFL.BFLY PT, R0, R3, 0x2, 0x1f ;  /* 0x0c401f0003007f89 */ /* 0x000f2200000e0000 */
[----:B------:R-:W-:Y:S01]  /*9440*/  IMAD.U32 R11, RZ, RZ, UR10 ;  /* 0x0000000aff0b7e24 */ /* 0x000fe2000f8e00ff */
[----:B------:R-:W-:Y:S01]  /*9450*/  UIADD3 UR39, UR39, 0x1, URZ ;  /* 0x0000000127277890 */ /* 0x000fe2000fffe03f */
[----:B------:R-:W-:Y:S01]  /*9460*/  IMAD.U32 R21, RZ, RZ, UR10 ;  /* 0x0000000aff157e24 */ /* 0x000fe2000f8e00ff */
[----:B------:R-:W5:Y:S01]  /*9470*/  SHFL.BFLY PT, R9, R4, 0x2, 0x1f ;  /* 0x0c401f0004097f89 */ /* 0x000f6200000e0000 */
        /* <DEDUP_REMOVED lines=17> */
[----:B------:R-:W-:Y:S01]  /*9590*/  ISETP.NE.AND P0, PT, R2, R7, PT ;  /* 0x000000070200720c */ /* 0x000fe20003f05270 */
[----:B------:R-:W-:Y:S01]  /*95a0*/  IMAD.MOV.U32 R7, RZ, RZ, RZ ;  /* 0x000000ffff077224 */ /* 0x000fe200078e00ff */
[----:B------:R-:W-:-:S09]  /*95b0*/  FSETP.NE.FTZ.AND P2, PT, R15, RZ, PT ;  /* 0x000000ff0f00720b */ /* 0x000fd20003f55000 */
[----:B------:R-:W1:Y:S02]  /*95c0*/  @P1 MUFU.RCP R7, R13 ;  /* 0x0000000d00071308 */ /* 0x000e640000001000 */
[----:B------:R-:W-:Y:S02]  /*95d0*/  @!P0 IMAD R0, R3, 0x40, R16 ;  /* 0x0000004003008824 */ /* 0x000fe400078e0210 */
[----:B------:R-:W-:Y:S01]  /*95e0*/  @P2 FMUL.FTZ R21, R21, 0.69314718246459960938 ;  /* 0x3f31721815152820 */ /* 0x000fe20000410000 */
[----:B------:R-:W-:Y:S02]  /*95f0*/  IMAD.MOV.U32 R3, RZ, RZ, -0x800000 ;  /* 0xff800000ff037424 */ /* 0x000fe400078e00ff */
[----:B------:R-:W-:Y:S01]  /*9600*/  @!P0 LEA R9, R0, UR46, 0x2 ;  /* 0x0000002e00098c11 */ /* 0x000fe2000f8e10ff */
[----:B------:R-:W4:Y:S01]  /*9610*/  @P2 MUFU.RCP R4, R15 ;  /* 0x0000000f00042308 */ /* 0x000f220000001000 */
[----:B------:R-:W-:-:S07]  /*9620*/  IMAD.MOV.U32 R0, RZ, RZ, -0x800000 ;  /* 0xff800000ff007424 */ /* 0x000fce00078e00ff */
[----:B------:R-:W5:Y:S01]  /*9630*/  @P1 MUFU.LG2 R13, R13 ;  /* 0x0000000d000d1308 */ /* 0x000f620000000c00 */
[----:B-1----:R1:W-:Y:S01]  /*9640*/  @!P0 STS [R9+0x28800], R7 ;  /* 0x0288000709008388 */ /* 0x0023e20000000800 */
[-C--:B------:R-:W-:Y:S01]  /*9650*/  FMUL.FTZ R169, R24, R7.reuse ;  /* 0x0000000718a97220 */ /* 0x080fe20000410000 */
[-C--:B------:R-:W-:Y:S01]  /*9660*/  FMUL.FTZ R14, R25, R7.reuse ;  /* 0x00000007190e7220 */ /* 0x080fe20000410000 */
[-C--:B------:R-:W-:Y:S01]  /*9670*/  FMUL.FTZ R168, R28, R7.reuse ;  /* 0x000000071ca87220 */ /* 0x080fe20000410000 */
[-C--:B------:R-:W-:Y:S01]  /*9680*/  FMUL.FTZ R12, R29, R7.reuse ;  /* 0x000000071d0c7220 */ /* 0x080fe20000410000 */
[-C--:B0-----:R-:W-:Y:S01]  /*9690*/  FMUL.FTZ R165, R32, R7.reuse ;  /* 0x0000000720a57220 */ /* 0x081fe20000410000 */
[-C--:B------:R-:W-:Y:S01]  /*96a0*/  FMUL.FTZ R156, R33, R7.reuse ;  /* 0x00000007219c7220 */ /* 0x080fe20000410000 */
[----:B------:R-:W0:Y:S01]  /*96b0*/  @P2 MUFU.LG2 R15, R15 ;  /* 0x0000000f000f2308 */ /* 0x000e220000000c00 */
        /* <DEDUP_REMOVED lines=59> */
[----:B-1----:R-:W-:Y:S01]  /*9a70*/  @P1 FMUL.FTZ R7, R11, 0.69314718246459960938 ;  /* 0x3f3172180b071820 */ /* 0x002fe20000410000 */
[----:B-----5:R-:W-:Y:S01]  /*9a80*/  @P1 FMUL.FTZ R20, R13, 0.69314718246459960938 ;  /* 0x3f3172180d141820 */ /* 0x020fe20000410000 */
[----:B0-----:R-:W-:Y:S01]  /*9a90*/  @P2 FMUL.FTZ R24, R15, 0.69314718246459960938 ;  /* 0x3f3172180f182820 */ /* 0x001fe20000410000 */
[-C--:B----4-:R-:W-:Y:S01]  /*9aa0*/  FMUL.FTZ R9, R42, R4.reuse ;  /* 0x000000042a097220 */ /* 0x090fe20000410000 */
        /* <DEDUP_REMOVED lines=67> */
.L_x_7834:
        /* <DEDUP_REMOVED lines=27> */
[----:B---3--:R-:W-:Y:S01]  /*a090*/  IMAD.U32 R170, RZ, RZ, UR8 ;  /* 0x00000008ffaa7e24 */ /* 0x008fe2000f8e00ff */
        /* <DEDUP_REMOVED lines=82> */
[----:B------:R-:W-:Y:S02]  /*a5c0*/  LOP3.LUT R110, R209, 0x380, RZ, 0xc0, !PT ;  /* 0x00000380d16e7812 */ /* 0x000fe400078ec0ff */
[----:B------:R-:W-:Y:S02]  /*a5d0*/  LOP3.LUT R32, R32, R179, RZ, 0x3c, !PT ;  /* 0x000000b320207212 */ /* 0x000fe400078e3cff */
[----:B------:R-:W-:-:S02]  /*a5e0*/  SHF.R.U64 R98, R98, 0x3, RZ ;  /* 0x0000000362627819 */ /* 0x000fc400000012ff */
[----:B------:R-:W-:Y:S02]  /*a5f0*/  LOP3.LUT R118, R27, R118, RZ, 0x3c, !PT ;  /* 0x000000761b767212 */ /* 0x000fe400078e3cff */
[----:B------:R-:W-:Y:S02]  /*a600*/  MOV R27, R20 ;  /* 0x00000014001b7202 */ /* 0x000fe40000000f00 */
[----:B0-----:R-:W-:Y:S02]  /*a610*/  F2FP.BF16.F32.PACK_AB R4, R156, R165 ;  /* 0x000000a59c04723e */ /* 0x001fe400000010ff */
[----:B------:R-:W-:Y:S02]  /*a620*/  F2FP.BF16.F32.PACK_AB R5, R35, R34 ;  /* 0x000000222305723e */ /* 0x000fe400000010ff */
[----:B------:R-:W-:Y:S02]  /*a630*/  F2FP.BF16.F32.PACK_AB R6, R8, R162 ;  /* 0x000000a20806723e */ /* 0x000fe400000010ff */
[----:B------:R-:W-:-:S02]  /*a640*/  F2FP.BF16.F32.PACK_AB R7, R39, R38 ;  /* 0x000000262707723e */ /* 0x000fc400000010ff */
[----:B------:R-:W-:Y:S02]  /*a650*/  SHF.R.U64 R114, R114, 0x3, RZ ;  /* 0x0000000372727819 */ /* 0x000fe400000012ff */
[----:B------:R-:W-:Y:S01]  /*a660*/  MOV R26, R24 ;  /* 0x00000018001a7202 */ /* 0x000fe20000000f00 */
[----:B------:R0:W-:Y:S01]  /*a670*/  STSM.16.M88.4 [R27], R4 ;  /* 0x000000041b007844 */ /* 0x0001e20000000200 */
[----:B------:R-:W-:Y:S02]  /*a680*/  F2FP.BF16.F32.PACK_AB R8, R41, R154 ;  /* 0x0000009a2908723e */ /* 0x000fe400000010ff */
[----:B------:R-:W-:Y:S02]  /*a690*/  LOP3.LUT R94, R94, R183, RZ, 0x3c, !PT ;  /* 0x000000b75e5e7212 */ /* 0x000fe400078e3cff */
[----:B------:R-:W-:Y:S01]  /*a6a0*/  SHF.R.U64 R110, R110, 0x3, RZ ;  /* 0x000000036e6e7819 */ /* 0x000fe200000012ff */
[----:B------:R-:W-:Y:S01]  /*a6b0*/  STSM.16.M88.4 [R26], R8 ;  /* 0x000000081a007844 */ /* 0x000fe20000000200 */
[----:B------:R-:W-:-:S02]  /*a6c0*/  LOP3.LUT R169, R172, 0x380, RZ, 0xc0, !PT ;  /* 0x00000380aca97812 */ /* 0x000fc400078ec0ff */
[----:B------:R-:W-:Y:S02]  /*a6d0*/  MOV R28, R28 ;  /* 0x0000001c001c7202 */ /* 0x000fe40000000f00 */
[----:B------:R-:W-:Y:S02]  /*a6e0*/  LOP3.LUT R98, R98, R205, RZ, 0x3c, !PT ;  /* 0x000000cd62627212 */ /* 0x000fe400078e3cff */
[----:B------:R-:W-:Y:S01]  /*a6f0*/  MOV R32, R32 ;  /* 0x0000002000207202 */ /* 0x000fe20000000f00 */
[----:B------:R-:W-:Y:S01]  /*a700*/  STSM.16.M88.4 [R28], R48 ;  /* 0x000000301c007844 */ /* 0x000fe20000000200 */
[----:B------:R-:W-:Y:S01]  /*a710*/  MOV R36, R36 ;  /* 0x0000002400247202 */ /* 0x000fe20000000f00 */
[----:B0-----:R-:W-:Y:S01]  /*a720*/  IMAD.U32 R4, RZ, RZ, UR8 ;  /* 0x00000008ff047e24 */ /* 0x001fe2000f8e00ff */
[----:B------:R-:W-:Y:S01]  /*a730*/  F2FP.BF16.F32.PACK_AB R80, R81, R80 ;  /* 0x000000505150723e */ /* 0x000fe200000010ff */
[----:B------:R-:W-:Y:S01]  /*a740*/  STSM.16.M88.4 [R32], R56 ;  /* 0x0000003820007844 */ /* 0x000fe20000000200 */
[----:B------:R-:W-:Y:S01]  /*a750*/  LOP3.LUT R114, R114, R211, RZ, 0x3c, !PT ;  /* 0x000000d372727212 */ /* 0x000fe200078e3cff */
[----:B------:R-:W-:Y:S01]  /*a760*/  IMAD.U32 R5, RZ, RZ, UR9 ;  /* 0x00000009ff057e24 */ /* 0x000fe2000f8e00ff */
[----:B------:R-:W-:Y:S01]  /*a770*/  MOV R25, R90 ;  /* 0x0000005a00197202 */ /* 0x000fe20000000f00 */
[----:B------:R-:W-:Y:S01]  /*a780*/  STSM.16.M88.4 [R36], R64 ;  /* 0x0000004024007844 */ /* 0x000fe20000000200 */
[----:B------:R-:W-:Y:S01]  /*a790*/  F2FP.BF16.F32.PACK_AB R74, R77, R76 ;  /* 0x0000004c4d4a723e */ /* 0x000fe200000010ff */
[----:B------:R-:W-:Y:S01]  /*a7a0*/  ULDC.64 UR8, c[0x0][0xc08] ;  /* 0x0003020000087ab9 */ /* 0x000fe20000000a00 */
[----:B------:R-:W-:-:S02]  /*a7b0*/  F2FP.BF16.F32.PACK_AB R75, R79, R78 ;  /* 0x0000004e4f4b723e */ /* 0x000fc400000010ff */
[----:B------:R-:W-:Y:S02]  /*a7c0*/  F2FP.BF16.F32.PACK_AB R81, R83, R82 ;  /* 0x000000525351723e */ /* 0x000fe400000010ff */
[----:B------:R-:W-:Y:S01]  /*a7d0*/  LOP3.LUT R110, R110, R209, RZ, 0x3c, !PT ;  /* 0x000000d16e6e7212 */ /* 0x000fe200078e3cff */
[----:B------:R-:W-:Y:S01]  /*a7e0*/  STSM.16.M88.4 [R25], R72 ;  /* 0x0000004819007844 */ /* 0x000fe20000000200 */
[----:B------:R-:W-:Y:S02]  /*a7f0*/  SHF.R.U64 R169, R169, 0x3, RZ ;  /* 0x00000003a9a97819 */ /* 0x000fe400000012ff */
[----:B------:R-:W-:Y:S02]  /*a800*/  MOV R94, R94 ;  /* 0x0000005e005e7202 */ /* 0x000fe40000000f00 */
        /* <DEDUP_REMOVED lines=9> */
[----:B------:R-:W-:Y:S01]  /*a8a0*/  MOV R102, R102 ;  /* 0x0000006600667202 */ /* 0x000fe20000000f00 */
[----:B------:R-:W-:Y:S01]  /*a8b0*/  STSM.16.M88.4 [R24], R88 ;  /* 0x0000005818007844 */ /* 0x000fe20000000200 */
[----:B------:R-:W-:Y:S02]  /*a8c0*/  MOV R21, R106 ;  /* 0x0000006a00157202 */ /* 0x000fe40000000f00 */
[----:B------:R-:W-:Y:S02]  /*a8d0*/  F2FP.BF16.F32.PACK_AB R97, R153, R152 ;  /* 0x000000989961723e */ /* 0x000fe400000010ff */
[----:B------:R-:W-:Y:S02]  /*a8e0*/  F2FP.BF16.F32.PACK_AB R98, R101, R100 ;  /* 0x000000646562723e */ /* 0x000fe400000010ff */
[----:B------:R-:W-:Y:S02]  /*a8f0*/  F2FP.BF16.F32.PACK_AB R99, R157, R155 ;  /* 0x0000009b9d63723e */ /* 0x000fe400000010ff */
[----:B------:R-:W-:-:S02]  /*a900*/  F2FP.BF16.F32.PACK_AB R104, R105, R104 ;  /* 0x000000686968723e */ /* 0x000fc400000010ff */
[----:B------:R-:W-:Y:S01]  /*a910*/  LOP3.LUT R12, R12, R173, RZ, 0x3c, !PT ;  /* 0x000000ad0c0c7212 */ /* 0x000fe200078e3cff */
[----:B------:R-:W-:Y:S01]  /*a920*/  STSM.16.M88.4 [R102], R96 ;  /* 0x0000006066007844 */ /* 0x000fe20000000200 */
[----:B------:R-:W-:Y:S02]  /*a930*/  MOV R20, R114 ;  /* 0x0000007200147202 */ /* 0x000fe40000000f00 */
[----:B------:R-:W-:Y:S02]  /*a940*/  F2FP.BF16.F32.PACK_AB R105, R159, R158 ;  /* 0x0000009e9f69723e */ /* 0x000fe400000010ff */
[----:B------:R-:W-:Y:S02]  /*a950*/  F2FP.BF16.F32.PACK_AB R106, R109, R108 ;  /* 0x0000006c6d6a723e */ /* 0x000fe400000010ff */
[----:B------:R-:W-:Y:S02]  /*a960*/  F2FP.BF16.F32.PACK_AB R107, R161, R160 ;  /* 0x000000a0a16b723e */ /* 0x000fe400000010ff */
[----:B------:R-:W-:-:S02]  /*a970*/  F2FP.BF16.F32.PACK_AB R112, R113, R112 ;  /* 0x000000707170723e */ /* 0x000fc400000010ff */
[----:B------:R-:W-:Y:S01]  /*a980*/  F2FP.BF16.F32.PACK_AB R120, R121, R120 ;  /* 0x000000787978723e */ /* 0x000fe200000010ff */
[----:B------:R-:W-:Y:S01]  /*a990*/  STSM.16.M88.4 [R21], R104 ;  /* 0x0000006815007844 */ /* 0x000fe20000000200 */
[----:B------:R-:W-:Y:S02]  /*a9a0*/  LOP3.LUT R14, R169, R172, RZ, 0x3c, !PT ;  /* 0x000000aca90e7212 */ /* 0x000fe400078e3cff */
        /* <DEDUP_REMOVED lines=32> */
[----:B------:R-:W-:-:S04]  /*abb0*/  @UP1 ULEA UR8, UP2, UR45, UR8, 0x2 ;  /* 0x000000082d081291 */ /* 0x000fc8000f84103f */
[----:B------:R-:W-:Y:S01]  /*abc0*/  @UP1 ULEA.HI.X UR9, UR45, UR9, UR44, 0x2, UP2 ;  /* 0x000000092d091291 */ /* 0x000fe200090f142c */
[----:B------:R-:W-:Y:S01]  /*abd0*/  ULDC UR4, c[0x0][0xa88] ;  /* 0x0002a20000047ab9 */ /* 0x000fe20000000800 */
[----:B0-----:R-:W-:Y:S02]  /*abe0*/  IMAD.U32 R14, RZ, RZ, UR8 ;  /* 0x00000008ff0e7e24 */ /* 0x001fe4000f8e00ff */
[----:B------:R-:W-:Y:S01]  /*abf0*/  IMAD.U32 R76, RZ, RZ, UR4 ;  /* 0x00000004ff4c7e24 */ /* 0x000fe2000f8e00ff */
[----:B------:R-:W3:Y:S01]  /*ac00*/  @P0 LDG.E R6, desc[UR40][R4.64] ;  /* 0x0000002804060981 */ /* 0x000ee2000c1e1900 */
[----:B------:R-:W-:Y:S02]  /*ac10*/  IMAD.U32 R15, RZ, RZ, UR9 ;  /* 0x00000009ff0f7e24 */ /* 0x000fe4000f8e00ff */
        /* <DEDUP_REMOVED lines=29> */
[----:B---3--:R-:W-:Y:S01]  /*adf0*/  @P0 R2UR UR4, R6 ;  /* 0x00000000060402ca */ /* 0x008fe200000e0000 */
[----:B0-----:R-:W-:-:S14]  /*ae00*/  @P6 BRA `(.L_x_7875) ;  /* 0x0000000000106947 */ /* 0x001fdc0003800000 */
[----:B------:R-:W-:Y:S05]  /*ae10*/  @!P0 BRA `(.L_x_7875) ;  /* 0x00000000000c8947 */ /* 0x000fea0003800000 */
[----:B------:R-:W3:Y:S04]  /*ae20*/  LDG.E R7, desc[UR40][R4.64] ;  /* 0x0000002804077981 */ /* 0x000ee8000c1e1900 */
[----:B-----5:R-:W3:Y:S02]  /*ae30*/  LDG.E R76, desc[UR40][R4.64+0x4] ;  /* 0x00000428044c7981 */ /* 0x020ee4000c1e1900 */
[----:B---3--:R-:W-:-:S07]  /*ae40*/  IMAD.IADD R76, R76, 0x1, -R7 ;  /* 0x000000014c4c7824 */ /* 0x008fce00078e0a07 */
.L_x_7875:
        /* <DEDUP_REMOVED lines=69> */
[----:B------:R-:W-:Y:S01]  /*b2a0*/  IMAD.MOV R21, RZ, RZ, -R18 ;  /* 0x000000ffff157224 */ /* 0x000fe200078e0a12 */
[----:B------:R-:W-:Y:S01]  /*b2b0*/  UIMAD.WIDE.U32 UR8, UR43, UR12, UR8 ;  /* 0x0000000c2b0872a5 */ /* 0x000fe2000f8e0008 */
[----:B------:R-:W-:Y:S01]  /*b2c0*/  VIADD R20, R16, UR42 ;  /* 0x0000002a10147c36 */ /* 0x000fe20008000000 */
[----:B------:R-:W-:-:S03]  /*b2d0*/  UIMAD UR10, UR43, UR13, UR10 ;  /* 0x0000000d2b0a72a4 */ /* 0x000fc6000f8e020a */
[----:B------:R-:W-:Y:S01]  /*b2e0*/  ULDC.64 UR12, c[0x0][0xb98] ;  /* 0x0002e600000c7ab9 */ /* 0x000fe20000000a00 */
[----:B------:R-:W-:Y:S02]  /*b2f0*/  UIADD3 UR9, UR9, UR10, URZ ;  /* 0x0000000a09097290 */ /* 0x000fe4000fffe03f */
[----:B------:R-:W-:Y:S02]  /*b300*/  UIMAD UR11, UR44, UR12, URZ ;  /* 0x0000000c2c0b72a4 */ /* 0x000fe4000f8e023f */
[----:B------:R-:W-:Y:S02]  /*b310*/  UIMAD.WIDE.U32 UR8, UR45, UR12, UR8 ;  /* 0x0000000c2d0872a5 */ /* 0x000fe4000f8e0008 */
[----:B------:R-:W-:Y:S01]  /*b320*/  UIMAD UR11, UR45, UR13, UR11 ;  /* 0x0000000d2d0b72a4 */ /* 0x000fe2000f8e020b */
        /* <DEDUP_REMOVED lines=31> */
.L_x_7876:
        /* <DEDUP_REMOVED lines=17> */
[----:B------:R-:W-:-:S03]  /*b630*/  SEL R3, RZ, 0xffffffff, P0 ;  /* 0xffffffffff037807 */ /* 0x000fc60000000000 */
[----:B------:R-:W5:Y:S04]  /*b640*/  LD.E.128 R36, desc[UR40][R36.64] ;  /* 0x0000002824247980 */ /* 0x000f68000c101d00 */
[----:B------:R-:W5:Y:S02]  /*b650*/  LD.E.128 R40, desc[UR40][R40.64] ;  /* 0x0000002828287980 */ /* 0x000f64000c101d00 */
[----:B------:R-:W1:Y:S01]  /*b660*/  @P2 LDC R21, c[0x0][0xbec] ;  /* 0x0002fb00ff152b82 */ /* 0x000e620000000800 */
[----:B------:R-:W-:Y:S01]  /*b670*/  IMAD.SHL.U32 R3, R3, 0x4, RZ ;  /* 0x0000000403037824 */ /* 0x000fe200078e00ff */
[----:B------:R-:W-:Y:S01]  /*b680*/  UIMAD UR10, UR14, UR12, URZ ;  /* 0x0000000c0e0a72a4 */ /* 0x000fe2000f8e023f */
[----:B------:R-:W-:Y:S01]  /*b690*/  ISETP.GE.AND P0, PT, R188, UR16, PT ;  /* 0x00000010bc007c0c */ /* 0x000fe2000bf06270 */
[----:B------:R-:W5:Y:S04]  /*b6a0*/  LD.E.128 R48, desc[UR40][R48.64] ;  /* 0x0000002830307980 */ /* 0x000f68000c101d00 */
[----:B------:R-:W3:Y:S01]  /*b6b0*/  @P2 LDC R77, c[0x0][0xbf0] ;  /* 0x0002fc00ff4d2b82 */ /* 0x000ee20000000800 */
[----:B------:R-:W-:Y:S01]  /*b6c0*/  LOP3.LUT R3, R3, 0x4, R0, 0xe2, !PT ;  /* 0x0000000403037812 */ /* 0x000fe200078ee200 */
[----:B------:R-:W-:Y:S01]  /*b6d0*/  UIMAD.WIDE.U32 UR8, UR4, UR12, URZ ;  /* 0x0000000c040872a5 */ /* 0x000fe2000f8e003f */
[----:B------:R-:W-:Y:S01]  /*b6e0*/  SEL R20, RZ, 0xffffffff, P0 ;  /* 0xffffffffff147807 */ /* 0x000fe20000000000 */
[----:B------:R-:W-:Y:S01]  /*b6f0*/  UIMAD UR10, UR4, UR13, UR10 ;  /* 0x0000000d040a72a4 */ /* 0x000fe2000f8e020a */
[----:B------:R-:W-:Y:S01]  /*b700*/  IMAD R0, R191, 0x20, R192 ;  /* 0x00000020bf007824 */ /* 0x000fe200078e02c0 */
[----:B------:R-:W-:Y:S01]  /*b710*/  ISETP.GE.AND P0, PT, R187, UR16, PT ;  /* 0x00000010bb007c0c */ /* 0x000fe2000bf06270 */
[----:B------:R-:W-:Y:S01]  /*b720*/  ULDC.64 UR12, c[0x0][0xae8] ;  /* 0x0002ba00000c7ab9 */ /* 0x000fe20000000a00 */
[----:B------:R-:W-:Y:S01]  /*b730*/  UIADD3 UR9, UR9, UR10, URZ ;  /* 0x0000000a09097290 */ /* 0x000fe2000fffe03f */
[----:B------:R-:W-:Y:S01]  /*b740*/  VIADD R82, R0, UR42 ;  /* 0x0000002a00527c36 */ /* 0x000fe20008000000 */
[----:B------:R-:W-:Y:S01]  /*b750*/  UIMAD UR4, UR15, UR12, URZ ;  /* 0x0000000c0f0472a4 */ /* 0x000fe2000f8e023f */
[----:B------:R-:W-:Y:S01]  /*b760*/  SEL R0, RZ, 0xffffffff, P0 ;  /* 0xffffffffff007807 */ /* 0x000fe20000000000 */
[----:B------:R-:W-:Y:S01]  /*b770*/  UIMAD.WIDE.U32 UR8, UR43, UR12, UR8 ;  /* 0x0000000c2b0872a5 */ /* 0x000fe2000f8e0008 */
        /* <DEDUP_REMOVED lines=11> */
[----:B---3--:R-:W-:Y:S01]  /*b830*/  @P2 SHF.R.U32.HI R3, RZ, R77, R0 ;  /* 0x0000004dff032219 */ /* 0x008fe20000011600 */
        /* <DEDUP_REMOVED lines=20> */
[----:B------:R-:W-:-:S03]  /*b980*/  ISETP.GE.AND P0, PT, R195, UR16, PT ;  /* 0x00000010c3007c0c */ /* 0x000fc6000bf06270 */
[----:B------:R-:W5:Y:S01]  /*b990*/  LD.E.128 R68, desc[UR40][R68.64] ;  /* 0x0000002844447980 */ /* 0x000f62000c101d00 */
[C---:B------:R-:W-:Y:S01]  /*b9a0*/  IMAD R79, R3.reuse, UR9, R80 ;  /* 0x00000009034f7c24 */ /* 0x040fe2000f8e0250 */
[----:B------:R-:W-:Y:S01]  /*b9b0*/  UIADD3 UR4, UR46, 0x28c20, URZ ;  /* 0x00028c202e047890 */ /* 0x000fe2000fffe03f */
[----:B------:R-:W-:Y:S01]  /*b9c0*/  IMAD.WIDE.U32 R20, R3, UR8, R20 ;  /* 0x0000000803147c25 */ /* 0x000fe2000f8e0014 */
[----:B------:R-:W-:Y:S01]  /*b9d0*/  @!PT LDS RZ, [RZ] ;  /* 0x00000000fffff984 */ /* 0x000fe20000000800 */
[----:B------:R-:W-:Y:S01]  /*b9e0*/  @!PT LDS RZ, [RZ] ;  /* 0x00000000fffff984 */ /* 0x000fe20000000800 */
[----:B------:R-:W-:Y:S01]  /*b9f0*/  @!PT LDS RZ, [RZ] ;  /* 0x00000000fffff984 */ /* 0x000fe20000000800 */
[----:B------:R-:W-:Y:S01]  /*ba00*/  @!PT LDS RZ, [RZ] ;  /* 0x00000000fffff984 */ /* 0x000fe20000000800 */
[----:B------:R1:W-:Y:S06]  /*ba10*/  MEMBAR.ALL.CTA ;  /* 0x0000000000007992 */ /* 0x0003ec0000008000 */
[----:B-1----:R-:W1:Y:S01]  /*ba20*/  FENCE.VIEW.ASYNC.S ;  /* 0x00000000000073c6 */ /* 0x002e620000000000 */
[----:B------:R-:W-:Y:S01]  /*ba30*/  ULDC.64 UR8, c[0x0][0xad8] ;  /* 0x0002b60000087ab9 */ /* 0x000fe20000000a00 */
[----:B------:R-:W-:Y:S01]  /*ba40*/  SEL R3, RZ, 0x40, P0 ;  /* 0x00000040ff037807 */ /* 0x000fe20000000000 */
[----:B------:R-:W-:Y:S01]  /*ba50*/  IMAD.IADD R21, R21, 0x1, R79 ;  /* 0x0000000115157824 */ /* 0x000fe200078e024f */
[----:B------:R-:W-:Y:S01]  /*ba60*/  ISETP.GE.AND P0, PT, R194, UR16, PT ;  /* 0x00000010c2007c0c */ /* 0x000fe2000bf06270 */
[----:B------:R-:W-:Y:S01]  /*ba70*/  IMAD R0, R0, UR8, RZ ;  /* 0x0000000800007c24 */ /* 0x000fe2000f8e02ff */
[----:B------:R-:W-:Y:S01]  /*ba80*/  UPRMT UR4, URZ, 0x654, UR4 ;  /* 0x000006543f047896 */ /* 0x000fe20008000004 */
[----:B-----5:R-:W-:Y:S01]  /*ba90*/  IMAD R87, R76, R81, RZ ;  /* 0x000000514c577224 */ /* 0x020fe200078e02ff */
[----:B------:R-:W-:Y:S01]  /*baa0*/  LOP3.LUT R78, R83, 0x20, R78, 0xe2, !PT ;  /* 0x00000020534e7812 */ /* 0x000fe200078ee24e */
[----:B------:R-:W-:Y:S01]  /*bab0*/  VIADD R86, R192, UR42 ;  /* 0x0000002ac0567c36 */ /* 0x000fe20008000000 */
[----:B------:R-:W-:Y:S01]  /*bac0*/  BSSY B1, `(.L_x_7877) ;  /* 0x000002e000017945 */ /* 0x000fe20003800000 */
[C---:B------:R-:W-:Y:S01]  /*bad0*/  IMAD R79, R77.reuse, UR9, R0 ;  /* 0x000000094d4f7c24 */ /* 0x040fe2000f8e0200 */
[----:B------:R-:W-:Y:S01]  /*bae0*/  SEL R0, RZ, 0x80, P0 ;  /* 0x00000080ff007807 */ /* 0x000fe20000000000 */
[----:B------:R-:W-:Y:S01]  /*baf0*/  IMAD.WIDE.U32 R20, R77, UR8, R20 ;  /* 0x000000084d147c25 */ /* 0x000fe2000f8e0014 */
[----:B------:R-:W-:Y:S01]  /*bb00*/  ISETP.GE.AND P0, PT, R86, R87, PT ;  /* 0x000000575600720c */ /* 0x000fe20003f06270 */
[----:B------:R-:W-:Y:S01]  /*bb10*/  ULDC.64 UR8, c[0x0][0xa80] ;  /* 0x0002a00000087ab9 */ /* 0x000fe20000000a00 */
[----:B------:R-:W-:Y:S01]  /*bb20*/  LOP3.LUT R3, R78, R3, RZ, 0xfc, !PT ;  /* 0x000000034e037212 */ /* 0x000fe200078efcff */
[----:B------:R-:W-:Y:S01]  /*bb30*/  IMAD.IADD R21, R21, 0x1, R79 ;  /* 0x0000000115157824 */ /* 0x000fe200078e024f */
[----:B------:R-:W-:-:S02]  /*bb40*/  LEA R84, P1, R20, UR8, 0x1 ;  /* 0x0000000814547c11 */ /* 0x000fc4000f8208ff */
[----:B------:R-:W-:Y:S02]  /*bb50*/  LOP3.LUT R0, R3, R0, RZ, 0xfc, !PT ;  /* 0x0000000003007212 */ /* 0x000fe400078efcff */
[----:B------:R-:W-:Y:S01]  /*bb60*/  LEA.HI.X R85, R20, UR9, R21, 0x1, P1 ;  /* 0x0000000914557c11 */ /* 0x000fe200088f0c15 */
[----:B-1----:R0:W1:Y:S01]  /*bb70*/  SHFL.IDX PT, R76, R84, RZ, 0x181f ;  /* 0x00181fff544c7589 */ /* 0x00206200000e0000 */
[----:B------:R-:W-:Y:S03]  /*bb80*/  SYNCS.ARRIVE.TRANS64.RED.A1T0 RZ, [UR4], RZ ;  /* 0x000000ffffff79a7 */ /* 0x000fe60008100404 */
[----:B------:R0:W3:Y:S01]  /*bb90*/  SHFL.IDX PT, R77, R85, RZ, 0x181f ;  /* 0x00181fff554d7589 */ /* 0x0000e200000e0000 */
[----:B------:R-:W-:Y:S05]  /*bba0*/  @P0 BRA `(.L_x_7878) ;  /* 0x00000000007c0947 */ /* 0x000fea0003800000 */
[----:B------:R-:W-:Y:S02]  /*bbb0*/  ISETP.GE.AND P1, PT, R190, UR16, PT ;  /* 0x00000010be007c0c */ /* 0x000fe4000bf26270 */
[----:B------:R-:W-:Y:S02]  /*bbc0*/  ISETP.GE.AND P0, PT, R17, UR16, PT ;  /* 0x0000001011007c0c */ /* 0x000fe4000bf06270 */
[----:B------:R-:W-:Y:S02]  /*bbd0*/  ISETP.GE.AND P5, PT, R189, UR16, PT ;  /* 0x00000010bd007c0c */ /* 0x000fe4000bfa6270 */
[----:B------:R-:W-:-:S07]  /*bbe0*/  ISETP.GE.AND P3, PT, R188, UR16, PT ;  /* 0x00000010bc007c0c */ /* 0x000fce000bf66270 */
[CC--:B-1----:R-:W-:Y:S02]  /*bbf0*/  @!P1 LEA R78, P2, R190.reuse, R76.reuse, 0x1 ;  /* 0x0000004cbe4e9211 */ /* 0x0c2fe400078408ff */
[----:B---3--:R-:W-:Y:S02]  /*bc00*/  @!P0 IMAD.WIDE R20, R17, 0x2, R76 ;  /* 0x0000000211148825 */ /* 0x008fe400078e024c */
        /* <DEDUP_REMOVED lines=25> */
.L_x_7878:
[----:B------:R-:W-:Y:S05]  /*bda0*/  BSYNC B1 ;  /* 0x0000000000017941 */ /* 0x000fea0003800000 */
.L_x_7877:
[----:B----4-:R-:W-:Y:S01]  /*bdb0*/  VIADD R4, R86, 0x20 ;  /* 0x0000002056047836 */ /* 0x010fe20000000000 */
[----:B------:R4:W0:Y:S04]  /*bdc0*/  SHFL.IDX PT, R7, R85, 0x1, 0x181f ;  /* 0x00381f0055077f89 */ /* 0x00082800000e0000 */
        /* <DEDUP_REMOVED lines=8> */
[----:B0-----:R-:W-:Y:S02]  /*be50*/  @!P0 IMAD.WIDE R4, R17, 0x2, R6 ;  /* 0x0000000211048825 */ /* 0x001fe400078e0206 */
        /* <DEDUP_REMOVED lines=27> */
.L_x_7874:
        /* <DEDUP_REMOVED lines=14> */
[----:B------:R-:W4:Y:S01]  /*c0f0*/  @P1 LDG.E R3, desc[UR40][R4.64] ;  /* 0x0000002804031981 */ /* 0x000f22000c1e1900 */
        /* <DEDUP_REMOVED lines=11> */
[----:B----4-:R-:W-:-:S13]  /*c1b0*/  @P1 R2UR UR4, R3 ;  /* 0x00000000030412ca */ /* 0x010fda00000e0000 */
[----:B------:R-:W-:Y:S01]  /*c1c0*/  USHF.R.S32.HI UR11, URZ, 0x1f, UR4 ;  /* 0x0000001f3f0b7899 */ /* 0x000fe20008011404 */
[----:B01----:R-:W-:Y:S11]  /*c1d0*/  @P2 BRA `(.L_x_7880) ;  /* 0x0000000000102947 */ /* 0x003ff60003800000 */
[----:B------:R-:W-:Y:S05]  /*c1e0*/  @!P1 BRA `(.L_x_7880) ;  /* 0x00000000000c9947 */ /* 0x000fea0003800000 */
[----:B------:R-:W4:Y:S04]  /*c1f0*/  LDG.E R3, desc[UR40][R4.64] ;  /* 0x0000002804037981 */ /* 0x000f28000c1e1900 */
[----:B-----5:R-:W4:Y:S02]  /*c200*/  LDG.E R0, desc[UR40][R4.64+0x4] ;  /* 0x0000042804007981 */ /* 0x020f24000c1e1900 */
[----:B----4-:R-:W-:-:S07]  /*c210*/  IMAD.IADD R0, R0, 0x1, -R3 ;  /* 0x0000000100007824 */ /* 0x010fce00078e0a03 */
.L_x_7880:
[----:B------:R-:W-:Y:S01]  /*c220*/  USEL UR45, UR45, URZ, !UP0 ;  /* 0x0000003f2d2d7287 */ /* 0x000fe2000c000000 */
[----:B------:R-:W-:Y:S01]  /*c230*/  BSSY B1, `(.L_x_7881) ;  /* 0x000002c000017945 */ /* 0x000fe20003800000 */
[----:B------:R-:W-:-:S03]  /*c240*/  USEL UR44, UR44, URZ, !UP0 ;  /* 0x0000003f2c2c7287 */ /* 0x000fc6000c000000 */
[----:B------:R-:W-:Y:S09]  /*c250*/  @P0 BRA `(.L_x_7882) ;  /* 0x0000000000a40947 */ /* 0x000ff20003800000 */
        /* <DEDUP_REMOVED lines=41> */
.L_x_7882:
[----:B------:R-:W-:Y:S05]  /*c4f0*/  BSYNC B1 ;  /* 0x0000000000017941 */ /* 0x000fea0003800000 */
.L_x_7881:
        /* <DEDUP_REMOVED lines=23> */
[----:B------:R-:W-:Y:S01]  /*c670*/  VIADD R8, R3, UR42 ;  /* 0x0000002a03087c36 */ /* 0x000fe20008000000 */
        /* <DEDUP_REMOVED lines=11> */
[----:B------:R-:W-:Y:S01]  /*c730*/  VIADD R26, R192, UR42 ;  /* 0x0000002ac01a7c36 */ /* 0x000fe20008000000 */
[----:B------:R-:W-:Y:S01]  /*c740*/  ISETP.GE.AND P2, PT, R194, UR13, PT ;  /* 0x0000000dc2007c0c */ /* 0x000fe2000bf46270 */
[----:B0-----:R-:W-:Y:S01]  /*c750*/  @P0 IMAD.HI.U32 R6, R8, R5, RZ ;  /* 0x0000000508060227 */ /* 0x001fe200078e00ff */
[----:B------:R-:W-:Y:S01]  /*c760*/  UIADD3 UR4, UR9, UR4, URZ ;  /* 0x0000000409047290 */ /* 0x000fe2000fffe03f */
[----:B------:R-:W-:Y:S01]  /*c770*/  LOP3.LUT R10, R10, 0x8, R9, 0xe2, !PT ;  /* 0x000000080a0a7812 */ /* 0x000fe200078ee209 */
[----:B------:R-:W-:Y:S01]  /*c780*/  BSSY B1, `(.L_x_7883) ;  /* 0x0000046000017945 */ /* 0x000fe20003800000 */
[----:B------:R-:W-:Y:S01]  /*c790*/  IMAD.U32 R4, RZ, RZ, UR8 ;  /* 0x00000008ff047e24 */ /* 0x000fe2000f8e00ff */
[----:B------:R-:W-:Y:S01]  /*c7a0*/  SEL R0, RZ, 0x80, P2 ;  /* 0x00000080ff007807 */ /* 0x000fe20001000000 */
[----:B------:R-:W-:Y:S01]  /*c7b0*/  IMAD.U32 R5, RZ, RZ, UR9 ;  /* 0x00000009ff057e24 */ /* 0x000fe2000f8e00ff */
[----:B------:R-:W-:Y:S01]  /*c7c0*/  ULDC.64 UR8, c[0x0][0xae0] ;  /* 0x0002b80000087ab9 */ /* 0x000fe20000000a00 */
[----:B-1----:R-:W-:Y:S01]  /*c7d0*/  @P0 SHF.R.U32.HI R3, RZ, R7, R6 ;  /* 0x00000007ff030219 */ /* 0x002fe20000011606 */
[----:B------:R-:W-:Y:S01]  /*c7e0*/  IMAD.U32 R5, RZ, RZ, UR4 ;  /* 0x00000004ff057e24 */ /* 0x000fe2000f8e00ff */
[----:B------:R-:W-:-:S02]  /*c7f0*/  ISETP.GE.AND P0, PT, R187, UR13, PT ;  /* 0x0000000dbb007c0c */ /* 0x000fc4000bf06270 */
        /* <DEDUP_REMOVED lines=27> */
[----:B------:R-:W-:-:S03]  /*c9b0*/  LOP3.LUT R21, R10, R7, RZ, 0xfc, !PT ;  /* 0x000000070a157212 */ /* 0x000fc600078efcff */
[----:B------:R0:W4:Y:S01]  /*c9c0*/  SHFL.IDX PT, R7, R3, RZ, 0x181f ;  /* 0x00181fff03077589 */ /* 0x00012200000e0000 */
[----:B------:R-:W-:Y:S01]  /*c9d0*/  LOP3.LUT R24, R21, R0, RZ, 0xfc, !PT ;  /* 0x0000000015187212 */ /* 0x000fe200078efcff */
[----:B------:R-:W-:Y:S06]  /*c9e0*/  @P0 BRA `(.L_x_7884) ;  /* 0x00000000007c0947 */ /* 0x000fec0003800000 */
[----:B------:R-:W-:Y:S02]  /*c9f0*/  ISETP.GE.AND P2, PT, R190, UR13, PT ;  /* 0x0000000dbe007c0c */ /* 0x000fe4000bf46270 */
[----:B------:R-:W-:Y:S02]  /*ca00*/  ISETP.GE.AND P1, PT, R17, UR13, PT ;  /* 0x0000000d11007c0c */ /* 0x000fe4000bf26270 */
[----:B------:R-:W-:Y:S02]  /*ca10*/  ISETP.GE.AND P5, PT, R189, UR13, PT ;  /* 0x0000000dbd007c0c */ /* 0x000fe4000bfa6270 */
[----:B------:R-:W-:-:S07]  /*ca20*/  ISETP.GE.AND P3, PT, R188, UR13, PT ;  /* 0x0000000dbc007c0c */ /* 0x000fce000bf66270 */
[CC--:B-1----:R-:W-:Y:S02]  /*ca30*/  @!P2 LEA R8, P0, R190.reuse, R6.reuse, 0x1 ;  /* 0x00000006be08a211 */ /* 0x0c2fe400078008ff */
[----:B----4-:R-:W-:Y:S02]  /*ca40*/  @!P1 IMAD.WIDE R4, R17, 0x2, R6 ;  /* 0x0000000211049825 */ /* 0x010fe400078e0206 */
        /* <DEDUP_REMOVED lines=25> */
.L_x_7884:
[----:B------:R-:W-:Y:S05]  /*cbe0*/  BSYNC B1 ;  /* 0x0000000000017941 */ /* 0x000fea0003800000 */
.L_x_7883:
[----:B------:R-:W-:Y:S01]  /*cbf0*/  VIADD R0, R26, 0x20 ;  /* 0x000000201a007836 */ /* 0x000fe20000000000 */
[----:B----4-:R4:W0:Y:S04]  /*cc00*/  SHFL.IDX PT, R7, R3, 0x1, 0x181f ;  /* 0x00381f0003077f89 */ /* 0x01082800000e0000 */
[----:B------:R-:W-:Y:S01]  /*cc10*/  ISETP.GE.AND P0, PT, R0, R25, PT ;  /* 0x000000190000720c */ /* 0x000fe20003f06270 */
[----:B-1----:R4:W1:-:S12]  /*cc20*/  SHFL.IDX PT, R6, R20, 0x1, 0x181f ;  /* 0x00381f0014067f89 */ /* 0x00285800000e0000 */
[----:B----4-:R-:W-:Y:S05]  /*cc30*/  @P0 BRA `(.L_x_7879) ;  /* 0x00000000007c0947 */ /* 0x010fea0003800000 */
[----:B------:R-:W-:Y:S02]  /*cc40*/  ISETP.GE.AND P2, PT, R190, UR13, PT ;  /* 0x0000000dbe007c0c */ /* 0x000fe4000bf46270 */
[----:B------:R-:W-:Y:S02]  /*cc50*/  ISETP.GE.AND P3, PT, R17, UR13, PT ;  /* 0x0000000d11007c0c */ /* 0x000fe4000bf66270 */
[----:B------:R-:W-:Y:S02]  /*cc60*/  ISETP.GE.AND P5, PT, R189, UR13, PT ;  /* 0x0000000dbd007c0c */ /* 0x000fe4000bfa6270 */
[----:B------:R-:W-:Y:S02]  /*cc70*/  ISETP.GE.AND P4, PT, R188, UR13, PT ;  /* 0x0000000dbc007c0c */ /* 0x000fe4000bf86270 */
[----:B------:R-:W-:-:S05]  /*cc80*/  LOP3.LUT P1, RZ, R21, 0x40, RZ, 0xc0, !PT ;  /* 0x0000004015ff7812 */ /* 0x000fca000782c0ff */
[CC--:B-1----:R-:W-:Y:S02]  /*cc90*/  @!P2 LEA R8, P0, R190.reuse, R6.reuse, 0x1 ;  /* 0x00000006be08a211 */ /* 0x0c2fe400078008ff */
[----:B0-----:R-:W-:Y:S02]  /*cca0*/  @!P3 IMAD.WIDE R4, R17, 0x2, R6 ;  /* 0x000000021104b825 */ /* 0x001fe400078e0206 */
        /* <DEDUP_REMOVED lines=13> */
[-C--:B0-----:R-:W-:Y:S02]  /*cd80*/  @!P2 LEA R4, P6, R186, R6.reuse, 0x1 ;  /* 0x00000006ba04a211 */ /* 0x081fe400078c08ff */
        /* <DEDUP_REMOVED lines=10> */
.L_x_7879:
[----:B------:R-:W-:Y:S05]  /*ce30*/  BSYNC B0 ;  /* 0x0000000000007941 */ /* 0x000fea0003800000 */
.L_x_7873:
[----:B------:R-:W-:Y:S02]  /*ce40*/  ULDC UR4, c[0x0][0xc3c] ;  /* 0x00030f0000047ab9 */ /* 0x000fe40000000800 */
[----:B------:R-:W-:-:S06]  /*ce50*/  UISETP.GE.AND UP0, UPT, UR7, UR4, UPT ;  /* 0x000000040700728c */ /* 0x000fcc000bf06270 */
[----:B------:R-:W-:-:S13]  /*ce60*/  PLOP3.LUT P0, PT, PT, PT, UP0, 0x80, 0x0 ;  /* 0x000000000000781c */ /* 0x000fda0003f0f008 */
[----:B------:R-:W-:Y:S05]  /*ce70*/  @!P0 BRA `(.L_x_7885) ;  /* 0xffffff4000748947 */ /* 0x000fea000383ffff */
[----:B------:R-:W-:Y:S05]  /*ce80*/  EXIT ;  /* 0x000000000000794d */ /* 0x000fea0003800000 */
.L_x_7828:
[----:B------:R-:W-:-:S08]  /*ce90*/  NOP ;  /* 0x0000000000007918 */ /* 0x000fd00000000000 */
[----:B------:R-:W0:-:S00]  /*cea0*/  USETMAXREG.DEALLOC.CTAPOOL 0x18 ;  /* 0x00000018000079c8 */ /* 0x000e0000080e0500 */
        /* <DEDUP_REMOVED lines=14> */
.L_x_7886:
        /* <DEDUP_REMOVED lines=42> */
.L_x_7892:
        /* <DEDUP_REMOVED lines=12> */
.L_x_7891:
[----:B------:R-:W-:Y:S05]  /*d2f0*/  BSYNC B0 ;  /* 0x0000000000007941 */ /* 0x000fea0003800000 */
.L_x_7890:
        /* <DEDUP_REMOVED lines=21> */
.L_x_7888:
        /* <DEDUP_REMOVED lines=20> */
.L_x_7893:
        /* <DEDUP_REMOVED lines=56> */
.L_x_7889:
[----:B------:R-:W-:Y:S02]  /*d910*/  IMAD.MOV.U32 R17, RZ, RZ, RZ ;  /* 0x000000ffff117224 */ /* 0x000fe400078e00ff */
[----:B------:R-:W-:Y:S02]  /*d920*/  IMAD.U32 R16, RZ, RZ, UR6 ;  /* 0x00000006ff107e24 */ /* 0x000fe4000f8e00ff */
[----:B------:R-:W-:-:S07]  /*d930*/  IMAD.MOV.U32 R18, RZ, RZ, RZ ;  /* 0x000000ffff127224 */ /* 0x000fce00078e00ff */
.L_x_7894:
[----:B------:R-:W-:-:S13]  /*d940*/  ISETP.NE.AND P0, PT, R0, RZ, PT ;  /* 0x000000ff0000720c */ /* 0x000fda0003f05270 */
[----:B------:R-:W1:Y:S01]  /*d950*/  @!P0 S2R R3, SR_CgaCtaId ;  /* 0x0000000000038919 */ /* 0x000e620000008800 */
[----:B------:R-:W-:-:S04]  /*d960*/  @!P0 MOV R0, 0x400 ;  /* 0x0000040000008802 */ /* 0x000fc80000000f00 */
[----:B-1----:R-:W-:-:S05]  /*d970*/  @!P0 LEA R0, R3, R0, 0x18 ;  /* 0x0000000003008211 */ /* 0x002fca00078ec0ff */
[----:B------:R2:W-:Y:S01]  /*d980*/  @!P0 STS.128 [R0+0x28cd0], R16 ;  /* 0x028cd01000008388 */ /* 0x0005e20000000c00 */
[----:B------:R-:W-:Y:S06]  /*d990*/  BAR.ARV 0x5, 0x180 ;  /* 0x0146000000007b1d */ /* 0x000fec0000002000 */
.L_x_7887:
[----:B0-2---:R-:W-:Y:S01]  /*d9a0*/  IMAD.MOV.U32 R0, RZ, RZ, 0x1 ;  /* 0x00000001ff007424 */ /* 0x005fe200078e00ff */
        /* <DEDUP_REMOVED lines=30> */
.L_x_8013:
        /* <DEDUP_REMOVED lines=56> */
.L_x_7896:
        /* <DEDUP_REMOVED lines=12> */
.L_x_7897:
[----:B------:R-:W-:Y:S05]  /*dfd0*/  @!P0 BRA `(.L_x_7898) ;  /* 0x00000000000c8947 */ /* 0x000fea0003800000 */
[----:B------:R-:W2:Y:S04]  /*dfe0*/  LDG.E R6, desc[UR40][R4.64] ;  /* 0x0000002804067981 */ /* 0x000ea8000c1e1900 */
[----:B------:R-:W2:Y:S02]  /*dff0*/  LDG.E R4, desc[UR40][R4.64+0x4] ;  /* 0x0000042804047981 */ /* 0x000ea4000c1e1900 */
[----:B--2---:R-:W-:-:S07]  /*e000*/  IMAD.IADD R6, R4, 0x1, -R6 ;  /* 0x0000000104067824 */ /* 0x004fce00078e0a06 */
.L_x_7898:
        /* <DEDUP_REMOVED lines=40> */
.L_x_7900:
        /* <DEDUP_REMOVED lines=21> */
.L_x_7903:
[----:B------:R-:W-:Y:S05]  /*e3e0*/  BSYNC B6 ;  /* 0x0000000000067941 */ /* 0x000fea0003800000 */
.L_x_7902:
        /* <DEDUP_REMOVED lines=21> */
.L_x_7906:
        /* <DEDUP_REMOVED lines=16> */
.L_x_7905:
[----:B------:R-:W-:Y:S05]  /*e640*/  BSYNC B6 ;  /* 0x0000000000067941 */ /* 0x000fea0003800000 */
.L_x_7904:
        /* <DEDUP_REMOVED lines=25> */
.L_x_8030:
        /* <DEDUP_REMOVED lines=10> */
.L_x_8033:
        /* <DEDUP_REMOVED lines=25> */
.L_x_7910:
[----:B------:R-:W5:Y:S04]  /*ea10*/  LDL R7, [R1+0x4] ;  /* 0x0000040001077983 */ /* 0x000f680000100800 */
[----:B---34-:R-:W5:Y:S04]  /*ea20*/  LDL R0, [R1+0x8] ;  /* 0x0000080001007983 */ /* 0x018f680000100800 */
[----:B------:R-:W3:Y:S01]  /*ea30*/  LDL R2, [R1+0x10] ;  /* 0x0000100001027983 */ /* 0x000ee20000100800 */
[----:B-----5:R-:W-:Y:S01]  /*ea40*/  IMAD R0, R0, 0x8, R7 ;  /* 0x0000000800007824 */ /* 0x020fe200078e0207 */
[----:B---3--:R-:W-:-:S04]  /*ea50*/  SHF.L.U32 R2, R2, 0x1f, RZ ;  /* 0x0000001f02027819 */ /* 0x008fc800000006ff */
[----:B------:R-:W3:Y:S02]  /*ea60*/  SYNCS.PHASECHK.TRANS64.TRYWAIT P0, [R0+URZ+0x28c40], R2 ;  /* 0x028c4002000075a7 */ /* 0x000ee4000800017f */
[----:B---3--:R-:W-:Y:S05]  /*ea70*/  @!P0 BRA `(.L_x_7911) ;  /* 0x0000005800888947 */ /* 0x008fea0003800000 */
.L_x_8034:
        /* <DEDUP_REMOVED lines=11> */
.L_x_7912:
[----:B--2---:R-:W2:Y:S04]  /*eb30*/  LDL R5, [R1+0x4] ;  /* 0x0000040001057983 */ /* 0x004ea80000100800 */
[----:B------:R-:W2:Y:S04]  /*eb40*/  LDL R4, [R1+0x8] ;  /* 0x0000080001047983 */ /* 0x000ea80000100800 */
[----:B------:R-:W4:Y:S04]  /*eb50*/  LDL R6, [R1+0x24] ;  /* 0x0000240001067983 */ /* 0x000f280000100800 */
[----:B------:R-:W5:Y:S04]  /*eb60*/  LDL R3, [R1+0x1c] ;  /* 0x00001c0001037983 */ /* 0x000f680000100800 */
[----:B---3--:R-:W3:Y:S01]  /*eb70*/  LDL R2, [R1] ;  /* 0x0000000001027983 */ /* 0x008ee20000100800 */
        /* <DEDUP_REMOVED lines=8> */
[----:B--2---:R-:W-:Y:S01]  /*ec00*/  IMAD R0, R4, 0x2000, R5 ;  /* 0x0000200004007824 */ /* 0x004fe200078e0205 */
[----:B----4-:R-:W-:-:S04]  /*ec10*/  R2UR UR11, R6 ;  /* 0x00000000060b72ca */ /* 0x010fc800000e0000 */
[----:B------:R-:W-:Y:S02]  /*ec20*/  R2UR UR8, R0 ;  /* 0x00000000000872ca */ /* 0x000fe400000e0000 */
[----:B-----5:R-:W-:Y:S02]  /*ec30*/  R2UR UR4, R3 ;  /* 0x00000000030472ca */ /* 0x020fe400000e0000 */
[----:B---3--:R-:W-:Y:S02]  /*ec40*/  R2UR UR13, R2 ;  /* 0x00000000020d72ca */ /* 0x008fe400000e0000 */
[----:B------:R-:W-:-:S07]  /*ec50*/  P2R R0, PR, RZ, 0x1 ;  /* 0x00000001ff007803 */ /* 0x000fce0000000000 */
[----:B------:R-:W-:Y:S02]  /*ec60*/  UIADD3 UR8, UR8, 0x22400, URZ ;  /* 0x0002240008087890 */ /* 0x000fe4000fffe03f */
[----:B------:R-:W-:Y:S01]  /*ec70*/  ULEA UR11, UR11, UR4, 0x6 ;  /* 0x000000040b0b7291 */ /* 0x000fe2000f8e303f */
[----:B------:R4:W-:Y:S02]  /*ec80*/  STL [R1+0x18], R0 ;  /* 0x0000180001007387 */ /* 0x0009e40000100800 */
[----:B------:R-:W-:-:S06]  /*ec90*/  UMOV UR4, 0x0 ;  /* 0x0000000000047882 */ /* 0x000fcc0000000000 */
[----:B------:R4:W-:Y:S01]  /*eca0*/  UTMALDG.4D [UR8], [UR6], desc[UR4] ;  /* 0x00000408060075b4 */ /* 0x0009e20008019000 */
[----:B------:R-:W-:Y:S02]  /*ecb0*/  NOP ;  /* 0x0000000000007918 */ /* 0x000fe40000000000 */
.L_x_7908:
[----:B------:R-:W5:Y:S04]  /*ecc0*/  LDL R2, [R1+0x4] ;  /* 0x0000040001027983 */ /* 0x000f680000100800 */
[----:B------:R-:W5:Y:S04]  /*ecd0*/  LDL.LU R3, [R1+0x2c] ;  /* 0x00002c0001037983 */ /* 0x000f680000300800 */
[----:B--2---:R-:W2:Y:S04]  /*ece0*/  LDL.LU R5, [R1+0x20] ;  /* 0x0000200001057983 */ /* 0x004ea80000300800 */
[----:B---3--:R-:W3:Y:S01]  /*ecf0*/  LDL.LU R4, [R1+0x34] ;  /* 0x0000340001047983 */ /* 0x008ee20000300800 */
[----:B------:R-:W-:Y:S05]  /*ed00*/  WARPSYNC.ALL ;  /* 0x0000000000007948 */ /* 0x000fea0003800000 */
[----:B----4-:R-:W-:Y:S01]  /*ed10*/  ULDC.64 UR4, c[0x0][0x298] ;  /* 0x0000a60000047ab9 */ /* 0x010fe20000000a00 */
[----:B------:R-:W-:Y:S01]  /*ed20*/  ULDC.64 UR6, c[0x0][0xa00] ;  /* 0x0002800000067ab9 */ /* 0x000fe20000000a00 */
[----:B------:R-:W-:Y:S01]  /*ed30*/  BSSY B6, `(.L_x_7913) ;  /* 0x0000024000067945 */ /* 0x000fe20003800000 */
[----:B------:R-:W-:Y:S01]  /*ed40*/  BAR.SYNC.DEFER_BLOCKING 0x8, 0x100 ;  /* 0x0204000000007b1d */ /* 0x000fe20000010000 */
[----:B------:R-:W-:-:S04]  /*ed50*/  ISETP.NE.U32.AND P0, PT, RZ, UR6, PT ;  /* 0x00000006ff007c0c */ /* 0x000fc8000bf05070 */
[----:B------:R-:W-:Y:S01]  /*ed60*/  ISETP.NE.AND.EX P0, PT, RZ, UR7, PT, P0 ;  /* 0x00000007ff007c0c */ /* 0x000fe2000bf05300 */
[----:B-----5:R-:W-:Y:S01]  /*ed70*/  VIADD R2, R2, 0x20400 ;  /* 0x0002040002027836 */ /* 0x020fe20000000000 */
[----:B------:R-:W-:-:S04]  /*ed80*/  SHF.R.S32.HI R0, RZ, 0x1f, R3 ;  /* 0x0000001fff007819 */ /* 0x000fc80000011403 */
        /* <DEDUP_REMOVED lines=18> */
[----:B------:R-:W-:Y:S02]  /*eeb0*/  IMAD.U32 R4, RZ, RZ, UR4 ;  /* 0x00000004ff047e24 */ /* 0x000fe4000f8e00ff */
[----:B------:R-:W2:Y:S01]  /*eec0*/  LDC.64 R2, c[0x4][R2] ;  /* 0x0100000002027b82 */ /* 0x000ea20000000a00 */
        /* <DEDUP_REMOVED lines=9> */
[----:B012---:R-:W-:Y:S05]  /*ef60*/  CALL.ABS.NOINC R2 ;  /* 0x0000000002007343 */ /* 0x007fea0003c00000 */
.L_x_7914:
[----:B------:R-:W-:Y:S05]  /*ef70*/  BSYNC B6 ;  /* 0x0000000000067941 */ /* 0x000fea0003800000 */
.L_x_7913:
[----:B---3--:R-:W2:Y:S01]  /*ef80*/  LDL.LU R5, [R1+0x2c] ;  /* 0x00002c0001057983 */ /* 0x008ea20000300800 */
[----:B------:R-:W-:Y:S01]  /*ef90*/  ULDC.64 UR4, c[0x0][0x2d8] ;  /* 0x0000b60000047ab9 */ /* 0x000fe20000000a00 */
[----:B------:R-:W3:Y:S01]  /*efa0*/  LDC R7, c[0x0][0x448] ;  /* 0x00011200ff077b82 */ /* 0x000ee20000000800 */
[----:B------:R-:W-:Y:S01]  /*efb0*/  ULDC UR6, c[0x0][0x2b8] ;  /* 0x0000ae0000067ab9 */ /* 0x000fe20000000800 */
[----:B------:R-:W2:Y:S04]  /*efc0*/  LDL.LU.64 R2, [R1+0x40] ;  /* 0x0000400001027983 */ /* 0x000ea80000300a00 */
[----:B------:R-:W4:Y:S04]  /*efd0*/  LDL.LU R0, [R1+0x34] ;  /* 0x0000340001007983 */ /* 0x000f280000300800 */
[----:B------:R-:W4:Y:S04]  /*efe0*/  LDL.LU R6, [R1+0x4c] ;  /* 0x00004c0001067983 */ /* 0x000f280000300800 */
[----:B------:R-:W4:Y:S04]  /*eff0*/  LDL.LU R4, [R1+0x20] ;  /* 0x0000200001047983 */ /* 0x000f280000300800 */
[----:B01----:R0:W5:Y:S01]  /*f000*/  LDL R9, [R1+0x48] ;  /* 0x0000480001097983 */ /* 0x0031620000100800 */
[----:B---3--:R-:W-:Y:S01]  /*f010*/  ISETP.NE.AND P0, PT, R7, 0x1, PT ;  /* 0x000000010700780c */ /* 0x008fe20003f05270 */
[----:B--2---:R-:W-:-:S02]  /*f020*/  IMAD.MOV.U32 R3, RZ, RZ, R5 ;  /* 0x000000ffff037224 */ /* 0x004fc400078e0005 */
[----:B------:R-:W1:Y:S01]  /*f030*/  S2R R5, SR_TID.X ;  /* 0x0000000000057919 */ /* 0x000e620000002100 */
[----:B----4-:R-:W-:Y:S02]  /*f040*/  IMAD R0, R0, UR4, RZ ;  /* 0x0000000400007c24 */ /* 0x010fe4000f8e02ff */
[----:B------:R-:W-:-:S04]  /*f050*/  IMAD.WIDE.U32 R2, R18, UR4, R2 ;  /* 0x0000000412027c25 */ /* 0x000fc8000f8e0002 */
[----:B------:R-:W-:Y:S01]  /*f060*/  IMAD R0, R18, UR5, R0 ;  /* 0x0000000512007c24 */ /* 0x000fe2000f8e0200 */
[----:B------:R-:W-:-:S03]  /*f070*/  ULDC.64 UR4, c[0x0][0x2e0] ;  /* 0x0000b80000047ab9 */ /* 0x000fc60000000a00 */
[----:B------:R-:W-:Y:S02]  /*f080*/  IMAD.IADD R3, R3, 0x1, R0 ;  /* 0x0000000103037824 */ /* 0x000fe400078e0200 */
[----:B------:R-:W-:Y:S02]  /*f090*/  IMAD R0, R6, UR4, RZ ;  /* 0x0000000406007c24 */ /* 0x000fe4000f8e02ff */
        /* <DEDUP_REMOVED lines=27> */
[----:B------:R-:W1:Y:S01]  /*f250*/  S2R R8, SR_TID.X ;  /* 0x0000000000087919 */ /* 0x000e620000002100 */
[----:B------:R-:W-:Y:S01]  /*f260*/  ULDC.64 UR4, c[0x0][0x280] ;  /* 0x0000a00000047ab9 */ /* 0x000fe20000000a00 */
[----:B------:R0:W5:Y:S01]  /*f270*/  LDL R6, [R1+0x30] ;  /* 0x0000300001067983 */ /* 0x0001620000100800 */
[----:B------:R-:W-:Y:S01]  /*f280*/  IMAD.IADD R0, R5, 0x1, R0 ;  /* 0x0000000105007824 */ /* 0x000fe200078e0200 */
[----:B------:R-:W-:Y:S01]  /*f290*/  LEA R3, P1, R4, UR4, 0x1 ;  /* 0x0000000404037c11 */ /* 0x000fe2000f8208ff */
[----:B------:R-:W-:-:S03]  /*f2a0*/  UMOV UR4, 0xffffffff ;  /* 0xffffffff00047882 */ /* 0x000fc60000000000 */
[----:B------:R-:W-:Y:S01]  /*f2b0*/  LEA.HI.X R2, R4, UR5, R0, 0x1, P1 ;  /* 0x0000000504027c11 */ /* 0x000fe200088f0c00 */
[C---:B-1----:R-:W-:Y:S01]  /*f2c0*/  IMAD.SHL.U32 R10, R8.reuse, 0x8, RZ ;  /* 0x00000008080a7824 */ /* 0x042fe200078e00ff */
[----:B------:R-:W-:-:S04]  /*f2d0*/  LOP3.LUT R8, R8, 0x7f, RZ, 0xc0, !PT ;  /* 0x0000007f08087812 */ /* 0x000fc800078ec0ff */
[----:B------:R-:W-:-:S04]  /*f2e0*/  LOP3.LUT R10, R10, 0x38, RZ, 0xc0, !PT ;  /* 0x000000380a0a7812 */ /* 0x000fc800078ec0ff */
[----:B------:R-:W-:Y:S02]  /*f2f0*/  ISETP.GE.AND P0, PT, R10, UR6, PT ;  /* 0x000000060a007c0c */ /* 0x000fe4000bf06270 */
[----:B------:R-:W-:Y:S01]  /*f300*/  SHF.R.U32.HI R8, RZ, 0x3, R8 ;  /* 0x00000003ff087819 */ /* 0x000fe20000011608 */
[----:B0-----:R-:W-:Y:S10]  /*f310*/  BRA.DIV UR4, `(.L_x_7915) ;  /* 0x0000005204747947 */ /* 0x001ff4000b800000 */
[----:B------:R-:W0:Y:S01]  /*f320*/  SHFL.IDX PT, R5, R3, RZ, 0x181f ;  /* 0x00181fff03057589 */ /* 0x000e2200000e0000 */
[----:B-----5:R-:W-:Y:S02]  /*f330*/  IMAD R0, R6, R7, RZ ;  /* 0x0000000706007224 */ /* 0x020fe400078e02ff */
[----:B------:R-:W-:Y:S01]  /*f340*/  IMAD R17, R17, 0x40, R8 ;  /* 0x0000004011117824 */ /* 0x000fe200078e0208 */
[----:B------:R-:W1:Y:S04]  /*f350*/  SHFL.IDX PT, R4, R2, RZ, 0x181f ;  /* 0x00181fff02047589 */ /* 0x000e6800000e0000 */
[----:B------:R-:W-:-:S13]  /*f360*/  ISETP.GE.AND P1, PT, R17, R0, PT ;  /* 0x000000001100720c */ /* 0x000fda0003f26270 */
[----:B0-----:R-:W-:-:S05]  /*f370*/  @!P1 LEA R5, P2, R10, R5, 0x1 ;  /* 0x000000050a059211 */ /* 0x001fca00078408ff */
[----:B-1----:R-:W-:-:S05]  /*f380*/  @!P1 IMAD.X R4, RZ, RZ, R4, P2 ;  /* 0x000000ffff049224 */ /* 0x002fca00010e0604 */
[----:B------:R-:W-:-:S04]  /*f390*/  @!P1 LOP3.LUT R5, R5, R4, RZ, 0x3c, !PT ;  /* 0x0000000405059212 */ /* 0x000fc800078e3cff */
[----:B------:R-:W-:-:S04]  /*f3a0*/  @!P1 LOP3.LUT R4, R5, R4, RZ, 0x3c, !PT ;  /* 0x0000000405049212 */ /* 0x000fc800078e3cff */
[----:B------:R-:W-:-:S05]  /*f3b0*/  @!P1 LOP3.LUT R5, R5, R4, RZ, 0x3c, !PT ;  /* 0x0000000405059212 */ /* 0x000fca00078e3cff */
[----:B------:R-:W-:Y:S01]  /*f3c0*/  @!PT LDS RZ, [RZ] ;  /* 0x00000000fffff984 */ /* 0x000fe20000000800 */
[----:B------:R0:W-:Y:S02]  /*f3d0*/  @!P1 LDGSTS.E.BYPASS.LTC128B.128 [R9+0x20400], desc[UR40][R4.64], !P0 ;  /* 0x2040000004099fae */ /* 0x0001e4000c101d68 */
[----:B0-----:R-:W-:Y:S02]  /*f3e0*/  VIADD R4, R17, 0x10 ;  /* 0x0000001011047836 */ /* 0x001fe40000000000 */
        /* <DEDUP_REMOVED lines=8> */
[----:B------:R0:W-:Y:S02]  /*f470*/  @!P1 LDGSTS.E.BYPASS.LTC128B.128 [R9+0x20c00], desc[UR40][R4.64], !P0 ;  /* 0x20c0000004099fae */ /* 0x0001e4000c101d68 */
[----:B0-----:R-:W-:Y:S02]  /*f480*/  VIADD R4, R17, 0x20 ;  /* 0x0000002011047836 */ /* 0x001fe40000000000 */
[----:B------:R-:W0:Y:S03]  /*f490*/  SHFL.IDX PT, R5, R3, 0x2, 0x181f ;  /* 0x00581f0003057f89 */ /* 0x000e2600000e0000 */
[----:B------:R-:W-:Y:S01]  /*f4a0*/  ISETP.GE.AND P1, PT, R4, R0, PT ;  /* 0x000000000400720c */ /* 0x000fe20003f26270 */
[----:B------:R-:W-:Y:S04]  /*f4b0*/  SHFL.IDX PT, R3, R3, 0x3, 0x181f ;  /* 0x00781f0003037f89 */ /* 0x000fe800000e0000 */
[----:B------:R-:W1:Y:S08]  /*f4c0*/  SHFL.IDX PT, R4, R2, 0x2, 0x181f ;  /* 0x00581f0002047f89 */ /* 0x000e7000000e0000 */
[----:B0-----:R-:W-:-:S05]  /*f4d0*/  @!P1 LEA R5, P2, R10, R5, 0x1 ;  /* 0x000000050a059211 */ /* 0x001fca00078408ff */
[----:B-1----:R-:W-:-:S05]  /*f4e0*/  @!P1 IMAD.X R4, RZ, RZ, R4, P2 ;  /* 0x000000ffff049224 */ /* 0x002fca00010e0604 */
[----:B------:R-:W-:-:S04]  /*f4f0*/  @!P1 LOP3.LUT R5, R5, R4, RZ, 0x3c, !PT ;  /* 0x0000000405059212 */ /* 0x000fc800078e3cff */
[----:B------:R-:W-:-:S04]  /*f500*/  @!P1 LOP3.LUT R4, R5, R4, RZ, 0x3c, !PT ;  /* 0x0000000405049212 */ /* 0x000fc800078e3cff */
[----:B------:R-:W-:-:S05]  /*f510*/  @!P1 LOP3.LUT R5, R5, R4, RZ, 0x3c, !PT ;  /* 0x0000000405059212 */ /* 0x000fca00078e3cff */
[----:B------:R0:W-:Y:S04]  /*f520*/  @!P1 LDGSTS.E.BYPASS.LTC128B.128 [R9+0x21400], desc[UR40][R4.64], !P0 ;  /* 0x2140000004099fae */ /* 0x0001e8000c101d68 */
[----:B0-----:R0:W1:Y:S02]  /*f530*/  SHFL.IDX PT, R4, R2, 0x3, 0x181f ;  /* 0x00781f0002047f89 */ /* 0x00106400000e0000 */
.L_x_8043:
[----:B------:R2:W5:Y:S01]  /*f540*/  LDL R8, [R1+0x4] ;  /* 0x0000040001087983 */ /* 0x0005620000100800 */
[----:B------:R-:W-:-:S05]  /*f550*/  VIADD R17, R17, 0x30 ;  /* 0x0000003011117836 */ /* 0x000fca0000000000 */
[----:B------:R-:W-:-:S13]  /*f560*/  ISETP.GE.AND P1, PT, R17, R0, PT ;  /* 0x000000001100720c */ /* 0x000fda0003f26270 */
[----:B0-----:R-:W-:-:S05]  /*f570*/  @!P1 LEA R2, P2, R10, R3, 0x1 ;  /* 0x000000030a029211 */ /* 0x001fca00078408ff */
[----:B-1----:R-:W-:-:S05]  /*f580*/  @!P1 IMAD.X R3, RZ, RZ, R4, P2 ;  /* 0x000000ffff039224 */ /* 0x002fca00010e0604 */
[----:B------:R-:W-:Y:S01]  /*f590*/  @!PT LDS RZ, [RZ] ;  /* 0x00000000fffff984 */ /* 0x000fe20000000800 */
[----:B------:R-:W-:Y:S01]  /*f5a0*/  @!PT LDS RZ, [RZ] ;  /* 0x00000000fffff984 */ /* 0x000fe20000000800 */
[----:B------:R-:W-:Y:S01]  /*f5b0*/  @!PT LDS RZ, [RZ] ;  /* 0x00000000fffff984 */ /* 0x000fe20000000800 */
[----:B------:R2:W-:Y:S01]  /*f5c0*/  @!P1 LDGSTS.E.BYPASS.LTC128B.128 [R9+0x21c00], desc[UR40][R2.64], !P0 ;  /* 0x21c0000002099fae */ /* 0x0005e2000c101d68 */
[----:B------:R-:W-:Y:S01]  /*f5d0*/  PLOP3.LUT P0, PT, PT, PT, PT, 0x80, 0x0 ;  /* 0x000000000000781c */ /* 0x000fe20003f0f070 */
[----:B------:R-:W-:-:S12]  /*f5e0*/  NOP ;  /* 0x0000000000007918 */ /* 0x000fd80000000000 */
.L_x_7916:
[----:B--2---:R-:W2:Y:S01]  /*f5f0*/  LDL R2, [R1+0x4] ;  /* 0x0000040001027983 */ /* 0x004ea20000100800 */
        /* <DEDUP_REMOVED lines=18> */
.L_x_8044:
[----:B------:R-:W-:Y:S05]  /*f720*/  BSYNC B0 ;  /* 0x0000000000007941 */ /* 0x000fea0003800000 */
.L_x_7917:
        /* <DEDUP_REMOVED lines=8> */
[----:B------:R-:W2:Y:S02]  /*f7b0*/  LDL R2, [R1+0x10] ;  /* 0x0000100001027983 */ /* 0x000ea40000100800 */
[----:B---3--:R-:W-:Y:S01]  /*f7c0*/  IMAD R0, R4, 0x8, R5 ;  /* 0x0000000804007824 */ /* 0x008fe200078e0205 */
[----:B0-----:R-:W-:Y:S01]  /*f7d0*/  LOP3.LUT R3, R3, 0x7f, RZ, 0xc0, !PT ;  /* 0x0000007f03037812 */ /* 0x001fe200078ec0ff */
[----:B------:R-:W-:Y:S03]  /*f7e0*/  BSSY B1, `(.L_x_7921) ;  /* 0x0000005000017945 */ /* 0x000fe60003800000 */
[----:B------:R-:W-:-:S02]  /*f7f0*/  ISETP.NE.AND P1, PT, R3, RZ, PT ;  /* 0x000000ff0300720c */ /* 0x000fc40003f25270 */
[----:B--2---:R-:W-:-:S04]  /*f800*/  SHF.L.U32 R2, R2, 0x1f, RZ ;  /* 0x0000001f02027819 */ /* 0x004fc800000006ff */
[----:B------:R-:W0:Y:S02]  /*f810*/  SYNCS.PHASECHK.TRANS64.TRYWAIT P0, [R0+URZ+0x28c60], R2 ;  /* 0x028c6002000075a7 */ /* 0x000e24000800017f */
[----:B0-----:R-:W-:Y:S05]  /*f820*/  @!P0 BRA `(.L_x_7922) ;  /* 0x00000050008c8947 */ /* 0x001fea0003800000 */
.L_x_8045:
[----:B------:R-:W-:Y:S05]  /*f830*/  BSYNC B1 ;  /* 0x0000000000017941 */ /* 0x000fea0003800000 */
.L_x_7921:
        /* <DEDUP_REMOVED lines=9> */
.L_x_7924:
[----:B------:R-:W-:Y:S05]  /*f8d0*/  BSYNC B1 ;  /* 0x0000000000017941 */ /* 0x000fea0003800000 */
.L_x_7923:
[----:B------:R-:W2:Y:S04]  /*f8e0*/  LDL R5, [R1+0x1c] ;  /* 0x00001c0001057983 */ /* 0x000ea80000100800 */
        /* <DEDUP_REMOVED lines=13> */
.L_x_7925:
        /* <DEDUP_REMOVED lines=16> */
.L_x_7926:
        /* <DEDUP_REMOVED lines=16> */
.L_x_7927:
        /* <DEDUP_REMOVED lines=16> */
.L_x_7928:
        /* <DEDUP_REMOVED lines=16> */
.L_x_7929:
        /* <DEDUP_REMOVED lines=16> */
.L_x_7930:
        /* <DEDUP_REMOVED lines=16> */
.L_x_7931:
        /* <DEDUP_REMOVED lines=16> */
.L_x_7932:
        /* <DEDUP_REMOVED lines=11> */
.L_x_7920:
[----:B------:R-:W-:Y:S05]  /*10170*/  BSYNC B0 ;  /* 0x0000000000007941 */ /* 0x000fea0003800000 */
.L_x_7919:
[----:B------:R-:W2:Y:S01]  /*10180*/  LDL R4, [R1+0x28] ;  /* 0x0000280001047983 */ /* 0x000ea20000100800 */
        /* <DEDUP_REMOVED lines=10> */
[----:B------:R-:W3:Y:S04]  /*10230*/  LDL.LU R5, [R1+0x8] ;  /* 0x0000080001057983 */ /* 0x000ee80000300800 */
[----:B-----5:R-:W4:Y:S01]  /*10240*/  LDL.LU R8, [R1+0x10] ;  /* 0x0000100001087983 */ /* 0x020f220000300800 */
[----:B------:R-:W-:Y:S01]  /*10250*/  BSSY B1, `(.L_x_7937) ;  /* 0x00000e6000017945 */ /* 0x000fe20003800000 */
[----:B--2---:R-:W-:Y:S01]  /*10260*/  ISETP.NE.AND P2, PT, R6, RZ, PT ;  /* 0x000000ff0600720c */ /* 0x004fe20003f45270 */
[----:B---3--:R-:W-:-:S05]  /*10270*/  VIADD R0, R5, 0x1 ;  /* 0x0000000105007836 */ /* 0x008fca0000000000 */
[----:B------:R-:W-:-:S04]  /*10280*/  ISETP.NE.AND P0, PT, R0, 0x2, PT ;  /* 0x000000020000780c */ /* 0x000fc80003f05270 */
[----:B------:R-:W-:Y:S02]  /*10290*/  SEL R2, RZ, 0x1, P0 ;  /* 0x00000001ff027807 */ /* 0x000fe40000000000 */
[----:B------:R-:W-:Y:S02]  /*102a0*/  SEL R9, R0, RZ, P0 ;  /* 0x000000ff00097207 */ /* 0x000fe40000000000 */
[----:B----4-:R-:W-:-:S05]  /*102b0*/  LOP3.LUT R8, R8, R2, RZ, 0x3c, !PT ;  /* 0x0000000208087212 */ /* 0x010fca00078e3cff */
        /* <DEDUP_REMOVED lines=28> */
.L_x_7939:
        /* <DEDUP_REMOVED lines=9> */
.L_x_8046:
[----:B------:R-:W-:Y:S05]  /*10510*/  BSYNC B3 ;  /* 0x0000000000037941 */ /* 0x000fea0003800000 */
.L_x_7940:
        /* <DEDUP_REMOVED lines=9> */
.L_x_7943:
[----:B------:R-:W-:Y:S05]  /*105b0*/  BSYNC B3 ;  /* 0x0000000000037941 */ /* 0x000fea0003800000 */
.L_x_7942:
[----:B------:R-:W2:Y:S04]  /*105c0*/  LDL R7, [R1+0x4] ;  /* 0x0000040001077983 */ /* 0x000ea80000100800 */
[----:B------:R-:W2:Y:S04]  /*105d0*/  LDL R5, [R1+0x8] ;  /* 0x0000080001057983 */ /* 0x000ea80000100800 */
[----:B------:R-:W3:Y:S01]  /*105e0*/  LDL R6, [R1+0x1c] ;  /* 0x00001c0001067983 */ /* 0x000ee20000100800 */
[----:B0-----:R-:W-:Y:S01]  /*105f0*/  IMAD.MOV.U32 R8, RZ, RZ, RZ ;  /* 0x000000ffff087224 */ /* 0x001fe200078e00ff */
        /* <DEDUP_REMOVED lines=10> */
.L_x_7944:
        /* <DEDUP_REMOVED lines=14> */
.L_x_8047:
[----:B------:R-:W-:Y:S05]  /*10780*/  BSYNC B3 ;  /* 0x0000000000037941 */ /* 0x000fea0003800000 */
.L_x_7945:
        /* <DEDUP_REMOVED lines=11> */
.L_x_7948:
[----:B------:R-:W-:Y:S05]  /*10840*/  BSYNC B3 ;  /* 0x0000000000037941 */ /* 0x000fea0003800000 */
.L_x_7947:
        /* <DEDUP_REMOVED lines=11> */
.L_x_7949:
        /* <DEDUP_REMOVED lines=16> */
.L_x_7950:
        /* <DEDUP_REMOVED lines=16> */
.L_x_7951:
        /* <DEDUP_REMOVED lines=16> */
.L_x_7952:
        /* <DEDUP_REMOVED lines=16> */
.L_x_7953:
        /* <DEDUP_REMOVED lines=16> */
.L_x_7954:
        /* <DEDUP_REMOVED lines=16> */
.L_x_7955:
        /* <DEDUP_REMOVED lines=16> */
.L_x_7956:
        /* <DEDUP_REMOVED lines=11> */
.L_x_7938:
[----:B------:R-:W-:Y:S05]  /*110b0*/  BSYNC B1 ;  /* 0x0000000000017941 */ /* 0x000fea0003800000 */
.L_x_7937:
[----:B------:R-:W2:Y:S02]  /*110c0*/  LDL.LU R5, [R1+0x28] ;  /* 0x0000280001057983 */ /* 0x000ea40000300800 */
[----:B--2---:R-:W-:-:S07]  /*110d0*/  VIADD R0, R5, 0xfffffffd ;  /* 0xfffffffd05007836 */ /* 0x004fce0000000000 */
.L_x_7936:
[----:B------:R-:W-:Y:S05]  /*110e0*/  BSYNC B2 ;  /* 0x0000000000027941 */ /* 0x000fea0003800000 */
.L_x_7935:
[----:B------:R-:W-:-:S13]  /*110f0*/  ISETP.NE.AND P0, PT, R4, RZ, PT ;  /* 0x000000ff0400720c */ /* 0x000fda0003f05270 */
[----:B------:R-:W-:Y:S05]  /*11100*/  @!P0 BRA `(.L_x_7934) ;  /* 0x0000001c00488947 */ /* 0x000fea0003800000 */
.L_x_7997:
        /* <DEDUP_REMOVED lines=13> */
[----:B0----5:R-:W-:Y:S01]  /*111e0*/  IMAD.MOV.U32 R8, RZ, RZ, R0 ;  /* 0x000000ffff087224 */ /* 0x021fe200078e0000 */
        /* <DEDUP_REMOVED lines=23> */
.L_x_7959:
        /* <DEDUP_REMOVED lines=9> */
.L_x_8048:
[----:B------:R-:W-:Y:S05]  /*113f0*/  BSYNC B2 ;  /* 0x0000000000027941 */ /* 0x000fea0003800000 */
.L_x_7960:
        /* <DEDUP_REMOVED lines=9> */
.L_x_7963:
[----:B------:R-:W-:Y:S05]  /*11490*/  BSYNC B2 ;  /* 0x0000000000027941 */ /* 0x000fea0003800000 */
.L_x_7962:
        /* <DEDUP_REMOVED lines=13> */
.L_x_7964:
        /* <DEDUP_REMOVED lines=14> */
.L_x_8049:
[----:B------:R-:W-:Y:S05]  /*11650*/  BSYNC B2 ;  /* 0x0000000000027941 */ /* 0x000fea0003800000 */
.L_x_7965:
        /* <DEDUP_REMOVED lines=11> */
.L_x_7968:
[----:B------:R-:W-:Y:S05]  /*11710*/  BSYNC B2 ;  /* 0x0000000000027941 */ /* 0x000fea0003800000 */
.L_x_7967:
        /* <DEDUP_REMOVED lines=10> */
.L_x_7969:
        /* <DEDUP_REMOVED lines=16> */
.L_x_7970:
        /* <DEDUP_REMOVED lines=16> */
.L_x_7971:
        /* <DEDUP_REMOVED lines=16> */
.L_x_7972:
        /* <DEDUP_REMOVED lines=16> */
.L_x_7973:
        /* <DEDUP_REMOVED lines=16> */
.L_x_7974:
        /* <DEDUP_REMOVED lines=16> */
.L_x_7975:
        /* <DEDUP_REMOVED lines=16> */
.L_x_7976:
        /* <DEDUP_REMOVED lines=11> */
.L_x_7958:
[----:B------:R-:W-:Y:S05]  /*11f70*/  BSYNC B1 ;  /* 0x0000000000017941 */ /* 0x000fea0003800000 */
.L_x_7957:
[----:B------:R-:W2:Y:S01]  /*11f80*/  LDL R2, [R1+0x18] ;  /* 0x0000180001027983 */ /* 0x000ea20000100800 */
[----:B------:R-:W-:Y:S01]  /*11f90*/  VIADD R6, R6, 0x1 ;  /* 0x0000000106067836 */ /* 0x000fe20000000000 */
[----:B------:R-:W-:Y:S04]  /*11fa0*/  BSSY B1, `(.L_x_7977) ;  /* 0x00000e5000017945 */ /* 0x000fe80003800000 */
[----:B------:R-:W-:-:S04]  /*11fb0*/  ISETP.NE.AND P0, PT, R6, 0x2, PT ;  /* 0x000000020600780c */ /* 0x000fc80003f05270 */
[----:B0----5:R-:W-:Y:S02]  /*11fc0*/  SEL R8, R6, RZ, P0 ;  /* 0x000000ff06087207 */ /* 0x021fe40000000000 */
        /* <DEDUP_REMOVED lines=31> */
.L_x_7979:
        /* <DEDUP_REMOVED lines=9> */
.L_x_8050:
[----:B------:R-:W-:Y:S05]  /*12250*/  BSYNC B2 ;  /* 0x0000000000027941 */ /* 0x000fea0003800000 */
.L_x_7980:
        /* <DEDUP_REMOVED lines=9> */
.L_x_7983:
[----:B------:R-:W-:Y:S05]  /*122f0*/  BSYNC B2 ;  /* 0x0000000000027941 */ /* 0x000fea0003800000 */
.L_x_7982:
        /* <DEDUP_REMOVED lines=14> */
.L_x_7984:
        /* <DEDUP_REMOVED lines=14> */
.L_x_8051:
[----:B------:R-:W-:Y:S05]  /*124c0*/  BSYNC B2 ;  /* 0x0000000000027941 */ /* 0x000fea0003800000 */
.L_x_7985:
        /* <DEDUP_REMOVED lines=11> */
.L_x_7988:
[----:B------:R-:W-:Y:S05]  /*12580*/  BSYNC B2 ;  /* 0x0000000000027941 */ /* 0x000fea0003800000 */
.L_x_7987:
        /* <DEDUP_REMOVED lines=11> */
.L_x_7989:
        /* <DEDUP_REMOVED lines=16> */
.L_x_7990:
        /* <DEDUP_REMOVED lines=16> */
.L_x_7991:
        /* <DEDUP_REMOVED lines=16> */
.L_x_7992:
        /* <DEDUP_REMOVED lines=16> */
.L_x_7993:
        /* <DEDUP_REMOVED lines=16> */
.L_x_7994:
        /* <DEDUP_REMOVED lines=16> */
.L_x_7995:
        /* <DEDUP_REMOVED lines=16> */
.L_x_7996:
        /* <DEDUP_REMOVED lines=11> */
.L_x_7978:
[----:B------:R-:W-:Y:S05]  /*12df0*/  BSYNC B1 ;  /* 0x0000000000017941 */ /* 0x000fea0003800000 */
.L_x_7977:
[C---:B------:R-:W-:Y:S01]  /*12e00*/  ISETP.GT.AND P0, PT, R0.reuse, 0x1, PT ;  /* 0x000000010000780c */ /* 0x040fe20003f04270 */
[----:B------:R-:W-:-:S12]  /*12e10*/  VIADD R0, R0, 0xfffffffe ;  /* 0xfffffffe00007836 */ /* 0x000fd80000000000 */
[----:B------:R-:W-:Y:S05]  /*12e20*/  @P0 BRA `(.L_x_7997) ;  /* 0xffffffe000b80947 */ /* 0x000fea000383ffff */
.L_x_7934:
[----:B------:R-:W-:Y:S05]  /*12e30*/  BSYNC B0 ;  /* 0x0000000000007941 */ /* 0x000fea0003800000 */
.L_x_7933:
        /* <DEDUP_REMOVED lines=24> */
.L_x_7999:
[----:B------:R-:W-:Y:S05]  /*12fc0*/  BSYNC B0 ;  /* 0x0000000000007941 */ /* 0x000fea0003800000 */
.L_x_7998:
[----:B------:R-:W-:-:S05]  /*12fd0*/  SEL R0, R0, RZ, P0 ;  /* 0x000000ff00007207 */ /* 0x000fca0000000000 */
[----:B------:R2:W-:Y:S02]  /*12fe0*/  STL [R1+0x8], R0 ;  /* 0x0000080001007387 */ /* 0x0005e40000100800 */
.L_x_7901:
[----:B------:R-:W-:Y:S05]  /*12ff0*/  BSYNC B7 ;  /* 0x0000000000077941 */ /* 0x000fea0003800000 */
.L_x_7899:
        /* <DEDUP_REMOVED lines=13> */
.L_x_8000:
        /* <DEDUP_REMOVED lines=36> */
.L_x_8061:
[----:B------:R-:W-:Y:S02]  /*13310*/  ULDC UR4, c[0x0][0xc38] ;  /* 0x00030e0000047ab9 */ /* 0x000fe40000000800 */
[----:B------:R-:W-:-:S04]  /*13320*/  IMAD.U32 R4, RZ, RZ, UR4 ;  /* 0x00000004ff047e24 */ /* 0x000fc8000f8e00ff */
[----:B--2---:R-:W-:-:S04]  /*13330*/  IMAD R5, R14, R4, RZ ;  /* 0x000000040e057224 */ /* 0x004fc800078e02ff */
[----:B------:R-:W-:-:S05]  /*13340*/  IMAD.IADD R16, R16, 0x1, R5 ;  /* 0x0000000110107824 */ /* 0x000fca00078e0205 */
[----:B------:R-:W-:-:S13]  /*13350*/  ISETP.GT.AND P6, PT, R16, R0, PT ;  /* 0x000000001000720c */ /* 0x000fda0003fc4270 */
[----:B------:R-:W-:Y:S05]  /*13360*/  @P6 BRA `(.L_x_8003) ;  /* 0x00000000009c6947 */ /* 0x000fea0003800000 */
.L_x_8008:
        /* <DEDUP_REMOVED lines=14> */
.L_x_8006:
[----:B------:R-:W-:Y:S05]  /*13450*/  BSYNC B0 ;  /* 0x0000000000007941 */ /* 0x000fea0003800000 */
.L_x_8005:
        /* <DEDUP_REMOVED lines=14> */
[----:B------:R-:W1:Y:S02]  /*13540*/  SHFL.UP PT, R14, R6, 0x10, RZ ;  /* 0x06000000060e7989 */ /* 0x000e6400000e00ff */
[----:B-12---:R-:W-:-:S05]  /*13550*/  SEL R3, R14, RZ, P5 ;  /* 0x000000ff0e037207 */ /* 0x006fca0002800000 */
[----:B------:R-:W-:-:S05]  /*13560*/  IMAD.IADD R3, R6, 0x1, R3 ;  /* 0x0000000106037824 */ /* 0x000fca00078e0203 */
[----:B------:R1:W2:Y:S02]  /*13570*/  SHFL.IDX PT, R14, R3, 0x1f, 0x1f ;  /* 0x03e01f00030e7f89 */ /* 0x0002a400000e0000 */
.L_x_8069:
[----:B------:R-:W-:Y:S02]  /*13580*/  ULDC UR4, c[0x0][0xc38] ;  /* 0x00030e0000047ab9 */ /* 0x000fe40000000800 */
[----:B------:R-:W-:-:S04]  /*13590*/  IMAD.U32 R4, RZ, RZ, UR4 ;  /* 0x00000004ff047e24 */ /* 0x000fc8000f8e00ff */
[----:B--2---:R-:W-:-:S04]  /*135a0*/  IMAD R5, R14, R4, RZ ;  /* 0x000000040e057224 */ /* 0x004fc800078e02ff */
[----:B------:R-:W-:-:S05]  /*135b0*/  IMAD.IADD R16, R5, 0x1, R16 ;  /* 0x0000000105107824 */ /* 0x000fca00078e0210 */
[----:B------:R-:W-:-:S13]  /*135c0*/  ISETP.GT.AND P6, PT, R16, R0, PT ;  /* 0x000000001000720c */ /* 0x000fda0003fc4270 */
[----:B------:R-:W-:Y:S05]  /*135d0*/  @!P6 BRA `(.L_x_8008) ;  /* 0xfffffffc0064e947 */ /* 0x000fea000383ffff */
.L_x_8003:
        /* <DEDUP_REMOVED lines=8> */
.L_x_8073:
[----:B------:R-:W-:Y:S01]  /*13660*/  ISETP.NE.AND P0, PT, R5, RZ, PT ;  /* 0x000000ff0500720c */ /* 0x000fe20003f05270 */
[----:B------:R-:W-:-:S12]  /*13670*/  IMAD.MOV.U32 R5, RZ, RZ, RZ ;  /* 0x000000ffff057224 */ /* 0x000fd800078e00ff */
[----:B------:R-:W-:Y:S05]  /*13680*/  @!P0 BRA `(.L_x_8010) ;  /* 0x0000000000108947 */ /* 0x000fea0003800000 */
[----:B------:R-:W-:Y:S01]  /*13690*/  UMOV UR4, 0xffffffff ;  /* 0xffffffff00047882 */ /* 0x000fe20000000000 */
[----:B------:R-:W-:Y:S02]  /*136a0*/  VIADD R12, R6, 0xffffffff ;  /* 0xffffffff060c7836 */ /* 0x000fe40000000000 */
[----:B------:R-:W-:Y:S05]  /*136b0*/  BRA.DIV UR4, `(.L_x_8011) ;  /* 0x0000001e049c7947 */ /* 0x000fea000b800000 */
[----:B------:R4:W0:Y:S02]  /*136c0*/  SHFL.IDX PT, R5, R3, R12, 0x1f ;  /* 0x00001f0c03057589 */ /* 0x00082400000e0000 */
.L_x_8010:
[----:B-12-4-:R-:W1:Y:S01]  /*136d0*/  LDC.64 R2, c[0x0][0xc90] ;  /* 0x00032400ff027b82 */ /* 0x016e620000000a00 */
[----:B------:R-:W-:-:S04]  /*136e0*/  IMAD.IADD R19, R6, 0x1, R19 ;  /* 0x0000000106137824 */ /* 0x000fc800078e0213 */
[----:B-1----:R-:W-:-:S05]  /*136f0*/  IMAD.WIDE R2, R19, 0x4, R2 ;  /* 0x0000000413027825 */ /* 0x002fca00078e0202 */
[----:B0-----:R-:W3:Y:S01]  /*13700*/  LDG.E R7, desc[UR40][R2.64] ;  /* 0x0000002802077981 */ /* 0x001ee2000c1e1900 */
[----:B------:R-:W-:-:S04]  /*13710*/  IMAD R16, R5, R4, R16 ;  /* 0x0000000405107224 */ /* 0x000fc800078e0210 */
[----:B------:R-:W-:Y:S02]  /*13720*/  IMAD.IADD R0, R0, 0x1, -R16 ;  /* 0x0000000100007824 */ /* 0x000fe400078e0a10 */
[----:B---3--:R-:W-:-:S05]  /*13730*/  IMAD R6, R17, R7, RZ ;  /* 0x0000000711067224 */ /* 0x008fca00078e02ff */
        /* <DEDUP_REMOVED lines=59> */
.L_x_8004:
[----:B------:R-:W-:Y:S01]  /*13af0*/  UMOV UR4, URZ ;  /* 0x0000003f00047c82 */ /* 0x000fe20008000000 */
[----:B------:R-:W-:Y:S01]  /*13b00*/  UMOV UR5, URZ ;  /* 0x0000003f00057c82 */ /* 0x000fe20008000000 */
[----:B------:R-:W-:Y:S01]  /*13b10*/  ULDC UR6, c[0x0][0xc3c] ;  /* 0x00030f0000067ab9 */ /* 0x000fe20000000800 */
[----:B------:R-:W-:Y:S02]  /*13b20*/  IMAD.MOV.U32 R16, RZ, RZ, R0 ;  /* 0x000000ffff107224 */ /* 0x000fe400078e0000 */
[----:B------:R-:W-:Y:S02]  /*13b30*/  IMAD.U32 R17, RZ, RZ, UR4 ;  /* 0x00000004ff117e24 */ /* 0x000fe4000f8e00ff */
[----:B------:R-:W-:Y:S02]  /*13b40*/  IMAD.U32 R18, RZ, RZ, UR5 ;  /* 0x00000005ff127e24 */ /* 0x000fe4000f8e00ff */
[----:B------:R-:W-:-:S07]  /*13b50*/  IMAD.U32 R19, RZ, RZ, UR6 ;  /* 0x00000006ff137e24 */ /* 0x000fce000f8e00ff */
.L_x_8012:
        /* <DEDUP_REMOVED lines=12> */
.L_x_8001:
[----:B------:R-:W-:Y:S02]  /*13c20*/  ULDC UR4, c[0x0][0xc3c] ;  /* 0x00030f0000047ab9 */ /* 0x000fe40000000800 */
[----:B----4-:R-:W-:-:S13]  /*13c30*/  ISETP.GE.AND P0, PT, R19, UR4, PT ;  /* 0x0000000413007c0c */ /* 0x010fda000bf06270 */
[----:B------:R-:W-:Y:S05]  /*13c40*/  @!P0 BRA `(.L_x_8013) ;  /* 0xffffff9c00d08947 */ /* 0x000fea000383ffff */
[----:B------:R-:W-:Y:S05]  /*13c50*/  BSYNC B8 ;  /* 0x0000000000087941 */ /* 0x000fea0003800000 */
.L_x_7895:
        /* <DEDUP_REMOVED lines=12> */
.L_x_8076:
[----:B------:R-:W-:Y:S05]  /*13d20*/  BSYNC B0 ;  /* 0x0000000000007941 */ /* 0x000fea0003800000 */
.L_x_8014:
[----:B------:R-:W-:-:S03]  /*13d30*/  UMOV UR4, 0xffffffff ;  /* 0xffffffff00047882 */ /* 0x000fc60000000000 */
[----:B------:R-:W-:Y:S05]  /*13d40*/  BRA.DIV UR4, `(.L_x_8016) ;  /* 0x0000001a04347947 */ /* 0x000fea000b800000 */
[----:B------:R-:W2:Y:S02]  /*13d50*/  S2R R2, SR_TID.X ;  /* 0x0000000000027919 */ /* 0x000ea40000002100 */
[----:B--2---:R-:W-:-:S04]  /*13d60*/  SHF.R.U32.HI R2, RZ, 0x5, R2 ;  /* 0x00000005ff027819 */ /* 0x004fc80000011602 */
[----:B------:R-:W-:-:S05]  /*13d70*/  LOP3.LUT R2, R2, 0x3, RZ, 0xc0, !PT ;  /* 0x0000000302027812 */ /* 0x000fca00078ec0ff */
[----:B------:R2:W3:Y:S02]  /*13d80*/  SHFL.IDX PT, R14, R2, RZ, 0x1f ;  /* 0x00001fff020e7589 */ /* 0x0004e400000e0000 */
.L_x_8079:
[----:B---3--:R-:W-:Y:S01]  /*13d90*/  ISETP.NE.AND P0, PT, R14, RZ, PT ;  /* 0x000000ff0e00720c */ /* 0x008fe20003f05270 */
[----:B------:R-:W-:-:S12]  /*13da0*/  BSSY B0, `(.L_x_8017) ;  /* 0x0000027000007945 */ /* 0x000fd80003800000 */
[----:B------:R-:W-:Y:S05]  /*13db0*/  @P0 BRA `(.L_x_8018) ;  /* 0x0000000000940947 */ /* 0x000fea0003800000 */
[----:B------:R-:W-:-:S03]  /*13dc0*/  UMOV UR4, 0xffffffff ;  /* 0xffffffff00047882 */ /* 0x000fc60000000000 */
[----:B------:R-:W-:Y:S05]  /*13dd0*/  BRA.DIV UR4, `(.L_x_8019) ;  /* 0x0000001a04447947 */ /* 0x000fea000b800000 */
[----:B------:R-:W-:-:S13]  /*13de0*/  ELECT P6, URZ, PT ;  /* 0x00000000003f782f */ /* 0x000fda00038c0000 */
.L_x_8082:
[----:B------:R-:W-:Y:S05]  /*13df0*/  @!P6 BRA `(.L_x_8018) ;  /* 0x000000000084e947 */ /* 0x000fea0003800000 */
[----:B------:R-:W-:-:S06]  /*13e00*/  ULOP3.LUT UR4, UR36, 0x2, URZ, 0xfc, !UPT ;  /* 0x0000000224047892 */ /* 0x000fcc000f8efc3f */
[----:B--2---:R-:W-:-:S05]  /*13e10*/  IMAD.U32 R2, RZ, RZ, UR4 ;  /* 0x00000004ff027e24 */ /* 0x004fca000f8e00ff */
[----:B------:R-:W-:-:S13]  /*13e20*/  ISETP.NE.AND P2, PT, R2, 0x3, PT ;  /* 0x000000030200780c */ /* 0x000fda0003f45270 */
[----:B------:R-:W-:Y:S05]  /*13e30*/  @!P2 BRA `(.L_x_8020) ;  /* 0x000000000004a947 */ /* 0x000fea0003800000 */
[----:B------:R-:W-:Y:S01]  /*13e40*/  BPT.TRAP 0x1 ;  /* 0x000000040000795c */ /* 0x000fe20000300000 */
.L_x_8020:
        /* <DEDUP_REMOVED lines=14> */
.L_x_8083:
[----:B------:R-:W1:Y:S02]  /*13f30*/  SYNCS.PHASECHK.TRANS64.TRYWAIT P0, [R7+URZ], R2 ;  /* 0x00000002070075a7 */ /* 0x000e64000800017f */
[----:B-1----:R-:W-:Y:S05]  /*13f40*/  @!P0 BRA `(.L_x_8022) ;  /* 0x00000018001c8947 */ /* 0x002fea0003800000 */
.L_x_8084:
[----:B------:R-:W-:Y:S05]  /*13f50*/  @!P2 BRA `(.L_x_8023) ;  /* 0x000000000004a947 */ /* 0x000fea0003800000 */
[----:B------:R-:W-:Y:S01]  /*13f60*/  BPT.TRAP 0x1 ;  /* 0x000000040000795c */ /* 0x000fe20000300000 */
.L_x_8023:
[----:B------:R-:W2:Y:S01]  /*13f70*/  LDL.LU R4, [R1+0x8] ;  /* 0x0000080001047983 */ /* 0x000ea20000300800 */
[----:B------:R-:W-:-:S04]  /*13f80*/  VIADD R0, R0, 0x28c60 ;  /* 0x00028c6000007836 */ /* 0x000fc80000000000 */
[----:B--2---:R-:W-:-:S04]  /*13f90*/  IMAD R4, R4, 0x8, R0 ;  /* 0x0000000804047824 */ /* 0x004fc800078e0200 */
[----:B------:R-:W2:Y:S02]  /*13fa0*/  SYNCS.PHASECHK.TRANS64.TRYWAIT P0, [R4+URZ], R5 ;  /* 0x00000005040075a7 */ /* 0x000ea4000800017f */
[----:B--2---:R-:W-:Y:S05]  /*13fb0*/  @!P0 BRA `(.L_x_8024) ;  /* 0x0000001800148947 */ /* 0x004fea0003800000 */
.L_x_8085:
[----:B------:R-:W-:-:S07]  /*13fc0*/  IMAD R3, R3, 0x8, R0 ;  /* 0x0000000803037824 */ /* 0x000fce00078e0200 */
.L_x_8025:
[----:B---3--:R3:W4:Y:S02]  /*13fd0*/  SYNCS.PHASECHK.TRANS64.TRYWAIT P0, [R3+URZ], R2 ;  /* 0x00000002030075a7 */ /* 0x008724000800017f */
[----:B----4-:R-:W-:Y:S05]  /*13fe0*/  @!P0 NANOSLEEP.SYNCS 0x989680 ;  /* 0x009896800000895d */ /* 0x010fea0003900000 */
[----:B------:R-:W4:Y:S02]  /*13ff0*/  @!P0 SYNCS.PHASECHK.TRANS64 P0, [R3+URZ], R2 ;  /* 0x00000002030085a7 */ /* 0x000f24000800007f */
[----:B----4-:R-:W-:Y:S05]  /*14000*/  @!P0 BRA `(.L_x_8025) ;  /* 0xfffffffc00f08947 */ /* 0x010fea000383ffff */
.L_x_8018:
[----:B------:R-:W-:Y:S05]  /*14010*/  BSYNC B0 ;  /* 0x0000000000007941 */ /* 0x000fea0003800000 */
.L_x_8017:
[----:B------:R-:W-:Y:S05]  /*14020*/  EXIT ;  /* 0x000000000000794d */ /* 0x000fea0003800000 */
.L_x_7836:
[----:B0-----:R-:W-:-:S04]  /*14030*/  IMAD.U32 R3, RZ, RZ, UR21 ;  /* 0x00000015ff037e24 */ /* 0x001fc8000f8e00ff */
[----:B------:R0:W1:Y:S03]  /*14040*/  SYNCS.PHASECHK.TRANS64.TRYWAIT P1, [R3+URZ+0x28c50], R0 ;  /* 0x028c5000030075a7 */ /* 0x000066000802017f */
[----:B-1----:R-:W-:Y:S05]  /*14050*/  @!P1 NANOSLEEP.SYNCS 0x989680 ;  /* 0x009896800000995d */ /* 0x002fea0003900000 */
[----:B------:R-:W1:Y:S02]  /*14060*/  @!P1 SYNCS.PHASECHK.TRANS64 P1, [R3+URZ+0x28c50], R0 ;  /* 0x028c5000030095a7 */ /* 0x000e64000802007f */
[----:B-1----:R-:W-:Y:S05]  /*14070*/  @!P1 BRA `(.L_x_7836) ;  /* 0xfffffffc00ec9947 */ /* 0x002fea000383ffff */
[----:B------:R-:W-:Y:S05]  /*14080*/  BRA `(.L_x_8026) ;  /* 0xfffffed800dc7947 */ /* 0x000fea000383ffff */
.L_x_7841:
[----:B-1----:R-:W-:-:S04]  /*14090*/  IMAD.U32 R3, RZ, RZ, UR21 ;  /* 0x00000015ff037e24 */ /* 0x002fc8000f8e00ff */
[----:B------:R1:W2:Y:S03]  /*140a0*/  SYNCS.PHASECHK.TRANS64.TRYWAIT P1, [R3+URZ+0x28c50], R0 ;  /* 0x028c5000030075a7 */ /* 0x0002a6000802017f */
[----:B--2---:R-:W-:Y:S05]  /*140b0*/  @!P1 NANOSLEEP.SYNCS 0x989680 ;  /* 0x009896800000995d */ /* 0x004fea0003900000 */
[----:B------:R-:W2:Y:S02]  /*140c0*/  @!P1 SYNCS.PHASECHK.TRANS64 P1, [R3+URZ+0x28c50], R0 ;  /* 0x028c5000030095a7 */ /* 0x000ea4000802007f */
[----:B--2---:R-:W-:Y:S05]  /*140d0*/  @!P1 BRA `(.L_x_7841) ;  /* 0xfffffffc00ec9947 */ /* 0x004fea000383ffff */
[----:B------:R-:W-:Y:S05]  /*140e0*/  BRA `(.L_x_7840) ;  /* 0xfffffee400d87947 */ /* 0x000fea000383ffff */
.L_x_7844:
[----:B0-----:R-:W-:-:S04]  /*140f0*/  IMAD.U32 R3, RZ, RZ, UR46 ;  /* 0x0000002eff037e24 */ /* 0x001fc8000f8e00ff */
[----:B------:R0:W1:Y:S03]  /*14100*/  SYNCS.PHASECHK.TRANS64.TRYWAIT P1, [R3+URZ+0x28c00], R0 ;  /* 0x028c0000030075a7 */ /* 0x000066000802017f */
[----:B-1----:R-:W-:Y:S05]  /*14110*/  @!P1 NANOSLEEP.SYNCS 0x989680 ;  /* 0x009896800000995d */ /* 0x002fea0003900000 */
[----:B------:R-:W1:Y:S02]  /*14120*/  @!P1 SYNCS.PHASECHK.TRANS64 P1, [R3+URZ+0x28c00], R0 ;  /* 0x028c0000030095a7 */ /* 0x000e64000802007f */
[----:B-1----:R-:W-:Y:S05]  /*14130*/  @!P1 BRA `(.L_x_7844) ;  /* 0xfffffffc00ec9947 */ /* 0x002fea000383ffff */
[----:B------:R-:W-:Y:S05]  /*14140*/  BRA `(.L_x_8027) ;  /* 0xfffffef800647947 */ /* 0x000fea000383ffff */
.L_x_7848:
[----:B--2---:R2:W3:Y:S02]  /*14150*/  SYNCS.PHASECHK.TRANS64.TRYWAIT P1, [R7+URZ+0x28c30], R8 ;  /* 0x028c3008070075a7 */ /* 0x0044e4000802017f */
[----:B---3--:R-:W-:Y:S05]  /*14160*/  @!P1 NANOSLEEP.SYNCS 0x989680 ;  /* 0x009896800000995d */ /* 0x008fea0003900000 */
[----:B------:R-:W3:Y:S02]  /*14170*/  @!P1 SYNCS.PHASECHK.TRANS64 P1, [R7+URZ+0x28c30], R8 ;  /* 0x028c3008070095a7 */ /* 0x000ee4000802007f */
[----:B---3--:R-:W-:Y:S05]  /*14180*/  @!P1 BRA `(.L_x_7848) ;  /* 0xfffffffc00f09947 */ /* 0x008fea000383ffff */
[----:B------:R-:W-:Y:S05]  /*14190*/  BRA `(.L_x_7847) ;  /* 0xfffffef800807947 */ /* 0x000fea000383ffff */
.L_x_7852:
[----:B--2---:R2:W3:Y:S02]  /*141a0*/  SYNCS.PHASECHK.TRANS64.TRYWAIT P3, [R7+URZ+0x28c50], R8 ;  /* 0x028c5008070075a7 */ /* 0x0044e4000806017f */
[----:B---3--:R-:W-:Y:S05]  /*141b0*/  @!P3 NANOSLEEP.SYNCS 0x989680 ;  /* 0x009896800000b95d */ /* 0x008fea0003900000 */
[----:B------:R-:W3:Y:S02]  /*141c0*/  @!P3 SYNCS.PHASECHK.TRANS64 P3, [R7+URZ+0x28c50], R8 ;  /* 0x028c50080700b5a7 */ /* 0x000ee4000806007f */
[----:B---3--:R-:W-:Y:S05]  /*141d0*/  @!P3 BRA `(.L_x_7852) ;  /* 0xfffffffc00f0b947 */ /* 0x008fea000383ffff */
[----:B------:R-:W-:Y:S05]  /*141e0*/  BRA `(.L_x_7851) ;  /* 0xffffff10000c7947 */ /* 0x000fea000383ffff */
.L_x_7857:
[----:B--2---:R-:W-:-:S04]  /*141f0*/  IMAD.U32 R6, RZ, RZ, UR25 ;  /* 0x00000019ff067e24 */ /* 0x004fc8000f8e00ff */
[----:B------:R2:W3:Y:S03]  /*14200*/  SYNCS.PHASECHK.TRANS64.TRYWAIT P3, [R6+URZ+0x28c30], R7 ;  /* 0x028c3007060075a7 */ /* 0x0004e6000806017f */
[----:B---3--:R-:W-:Y:S05]  /*14210*/  @!P3 NANOSLEEP.SYNCS 0x989680 ;  /* 0x009896800000b95d */ /* 0x008fea0003900000 */
[----:B------:R-:W3:Y:S02]  /*14220*/  @!P3 SYNCS.PHASECHK.TRANS64 P3, [R6+URZ+0x28c30], R7 ;  /* 0x028c30070600b5a7 */ /* 0x000ee4000806007f */
[----:B---3--:R-:W-:Y:S05]  /*14230*/  @!P3 BRA `(.L_x_7857) ;  /* 0xfffffffc00ecb947 */ /* 0x008fea000383ffff */
[----:B------:R-:W-:Y:S05]  /*14240*/  BRA `(.L_x_7856) ;  /* 0xffffff1400107947 */ /* 0x000fea000383ffff */
.L_x_7861:
[----:B--2---:R2:W3:Y:S02]  /*14250*/  SYNCS.PHASECHK.TRANS64.TRYWAIT P3, [R178+URZ+0x28c50], R7 ;  /* 0x028c5007b20075a7 */ /* 0x0044e4000806017f */
[----:B---3--:R-:W-:Y:S05]  /*14260*/  @!P3 NANOSLEEP.SYNCS 0x989680 ;  /* 0x009896800000b95d */ /* 0x008fea0003900000 */
[----:B------:R-:W3:Y:S02]  /*14270*/  @!P3 SYNCS.PHASECHK.TRANS64 P3, [R178+URZ+0x28c50], R7 ;  /* 0x028c5007b200b5a7 */ /* 0x000ee4000806007f */
[----:B---3--:R-:W-:Y:S05]  /*14280*/  @!P3 BRA `(.L_x_7861) ;  /* 0xfffffffc00f0b947 */ /* 0x008fea000383ffff */
[----:B------:R-:W-:Y:S05]  /*14290*/  BRA `(.L_x_7860) ;  /* 0xffffff3000847947 */ /* 0x000fea000383ffff */
.L_x_7867:
[----:B---3--:R-:W-:-:S04]  /*142a0*/  IMAD.U32 R6, RZ, RZ, UR24 ;  /* 0x00000018ff067e24 */ /* 0x008fc8000f8e00ff */
[----:B------:R3:W4:Y:S03]  /*142b0*/  SYNCS.PHASECHK.TRANS64.TRYWAIT P2, [R6+URZ+0x28c30], R7 ;  /* 0x028c3007060075a7 */ /* 0x000726000804017f */
[----:B----4-:R-:W-:Y:S05]  /*142c0*/  @!P2 NANOSLEEP.SYNCS 0x989680 ;  /* 0x009896800000a95d */ /* 0x010fea0003900000 */
[----:B------:R-:W4:Y:S02]  /*142d0*/  @!P2 SYNCS.PHASECHK.TRANS64 P2, [R6+URZ+0x28c30], R7 ;  /* 0x028c30070600a5a7 */ /* 0x000f24000804007f */
[----:B----4-:R-:W-:Y:S05]  /*142e0*/  @!P2 BRA `(.L_x_7867) ;  /* 0xfffffffc00eca947 */ /* 0x010fea000383ffff */
[----:B------:R-:W-:Y:S05]  /*142f0*/  BRA `(.L_x_7866) ;  /* 0xffffff3400707947 */ /* 0x000fea000383ffff */
.L_x_7871:
[----:B--2---:R2:W3:Y:S02]  /*14300*/  SYNCS.PHASECHK.TRANS64.TRYWAIT P2, [R170+URZ+0x28c50], R7 ;  /* 0x028c5007aa0075a7 */ /* 0x0044e4000804017f */
[----:B---3--:R-:W-:Y:S05]  /*14310*/  @!P2 NANOSLEEP.SYNCS 0x989680 ;  /* 0x009896800000a95d */ /* 0x008fea0003900000 */
[----:B------:R-:W3:Y:S02]  /*14320*/  @!P2 SYNCS.PHASECHK.TRANS64 P2, [R170+URZ+0x28c50], R7 ;  /* 0x028c5007aa00a5a7 */ /* 0x000ee4000804007f */
[----:B---3--:R-:W-:Y:S05]  /*14330*/  @!P2 BRA `(.L_x_7871) ;  /* 0xfffffffc00f0a947 */ /* 0x008fea000383ffff */
[----:B------:R-:W-:Y:S05]  /*14340*/  BRA `(.L_x_7870) ;  /* 0xffffff4c00947947 */ /* 0x000fea000383ffff */
.L_x_7907:
        /* <DEDUP_REMOVED lines=11> */
.L_x_8029:
[----:B------:R-:W-:Y:S05]  /*14400*/  BSYNC B0 ;  /* 0x0000000000007941 */ /* 0x000fea0003800000 */
.L_x_8028:
[----:B------:R-:W-:Y:S05]  /*14410*/  BRA `(.L_x_8030) ;  /* 0xffffffa000f07947 */ /* 0x000fea000383ffff */
.L_x_7909:
[----:B------:R-:W-:Y:S01]  /*14420*/  BSSY B0, `(.L_x_8031) ;  /* 0x0000006000007945 */ /* 0x000fe20003800000 */
[----:B------:R-:W-:-:S07]  /*14430*/  IMAD.MOV.U32 R15, RZ, RZ, -0x1 ;  /* 0xffffffffff0f7424 */ /* 0x000fce00078e00ff */
[----:B0123--:R-:W-:Y:S05]  /*14440*/  WARPSYNC.COLLECTIVE R15, `(.L_x_8032) ;  /* 0x000000000f0c7348 */ /* 0x00ffea0003c00000 */
[----:B------:R-:W-:Y:S02]  /*14450*/  ELECT P6, UR62, PT ;  /* 0x00000000003e782f */ /* 0x000fe400038c0000 */
[----:B------:R-:W-:Y:S01]  /*14460*/  MOV R14, UR62 ;  /* 0x0000003e000e7c02 */ /* 0x000fe20008000f00 */
[----:B0123--:R-:W-:Y:S10]  /*14470*/  ENDCOLLECTIVE ;  /* 0x000000000000791b */ /* 0x00fff40003800000 */
.L_x_8032:
[----:B------:R-:W-:Y:S05]  /*14480*/  BSYNC B0 ;  /* 0x0000000000007941 */ /* 0x000fea0003800000 */
.L_x_8031:
[----:B------:R-:W-:Y:S05]  /*14490*/  BRA `(.L_x_8033) ;  /* 0xffffffa000f87947 */ /* 0x000fea000383ffff */
.L_x_7911:
[----:B---3--:R3:W4:Y:S02]  /*144a0*/  SYNCS.PHASECHK.TRANS64.TRYWAIT P0, [R0+URZ+0x28c40], R2 ;  /* 0x028c4002000075a7 */ /* 0x008724000800017f */
[----:B----4-:R-:W-:Y:S05]  /*144b0*/  @!P0 NANOSLEEP.SYNCS 0x989680 ;  /* 0x009896800000895d */ /* 0x010fea0003900000 */
[----:B------:R-:W4:Y:S02]  /*144c0*/  @!P0 SYNCS.PHASECHK.TRANS64 P0, [R0+URZ+0x28c40], R2 ;  /* 0x028c4002000085a7 */ /* 0x000f24000800007f */
[----:B----4-:R-:W-:Y:S05]  /*144d0*/  @!P0 BRA `(.L_x_7911) ;  /* 0xfffffffc00f08947 */ /* 0x010fea000383ffff */
[----:B------:R-:W-:Y:S05]  /*144e0*/  BRA `(.L_x_8034) ;  /* 0xffffffa400647947 */ /* 0x000fea000383ffff */
.L_x_7915:
[----:B------:R-:W-:Y:S02]  /*144f0*/  IMAD.MOV.U32 R13, RZ, RZ, R2 ;  /* 0x000000ffff0d7224 */ /* 0x000fe400078e0002 */
[----:B------:R-:W-:Y:S02]  /*14500*/  IMAD.MOV.U32 R12, RZ, RZ, RZ ;  /* 0x000000ffff0c7224 */ /* 0x000fe400078e00ff */
[----:B------:R-:W-:Y:S02]  /*14510*/  IMAD.MOV.U32 R11, RZ, RZ, 0x181f ;  /* 0x0000181fff0b7424 */ /* 0x000fe400078e00ff */
[----:B------:R-:W-:Y:S02]  /*14520*/  IMAD.MOV.U32 R15, RZ, RZ, -0x1 ;  /* 0xffffffffff0f7424 */ /* 0x000fe400078e00ff */
[----:B-----5:R-:W-:Y:S02]  /*14530*/  IMAD R0, R6, R7, RZ ;  /* 0x0000000706007224 */ /* 0x020fe400078e02ff */
[----:B------:R-:W-:-:S07]  /*14540*/  IMAD R17, R17, 0x40, R8 ;  /* 0x0000004011117824 */ /* 0x000fce00078e0208 */
[----:B------:R-:W-:Y:S05]  /*14550*/  WARPSYNC.COLLECTIVE R15, `(.L_x_8035) ;  /* 0x000000000f087348 */ /* 0x000fea0003c00000 */
[----:B------:R0:W1:Y:S02]  /*14560*/  SHFL.IDX P6, R14, R13, R12, R11 ;  /* 0x0000000c0d0e7389 */ /* 0x00006400000c000b */
[----:B01----:R-:W-:Y:S01]  /*14570*/  ENDCOLLECTIVE ;  /* 0x000000000000791b */ /* 0x003fe20003800000 */
.L_x_8035:
[C---:B------:R-:W-:Y:S01]  /*14580*/  VIADD R7, R17.reuse, 0x10 ;  /* 0x0000001011077836 */ /* 0x040fe20000000000 */
[----:B------:R-:W-:Y:S01]  /*14590*/  ISETP.GE.AND P1, PT, R17, R0, PT ;  /* 0x000000001100720c */ /* 0x000fe20003f26270 */
[----:B------:R-:W-:Y:S02]  /*145a0*/  IMAD.MOV.U32 R13, RZ, RZ, R3 ;  /* 0x000000ffff0d7224 */ /* 0x000fe400078e0003 */
[----:B------:R-:W-:-:S10]  /*145b0*/  IMAD.MOV.U32 R4, RZ, RZ, R14 ;  /* 0x000000ffff047224 */ /* 0x000fd400078e000e */
[----:B------:R-:W-:Y:S05]  /*145c0*/  WARPSYNC.COLLECTIVE R15, `(.L_x_8036) ;  /* 0x000000000f087348 */ /* 0x000fea0003c00000 */
[----:B------:R0:W1:Y:S02]  /*145d0*/  SHFL.IDX P6, R14, R13, R12, R11 ;  /* 0x0000000c0d0e7389 */ /* 0x00006400000c000b */
[----:B01----:R-:W-:Y:S01]  /*145e0*/  ENDCOLLECTIVE ;  /* 0x000000000000791b */ /* 0x003fe20003800000 */
.L_x_8036:
[----:B------:R-:W-:Y:S02]  /*145f0*/  IMAD.MOV.U32 R13, RZ, RZ, R2 ;  /* 0x000000ffff0d7224 */ /* 0x000fe400078e0002 */
[----:B------:R-:W-:Y:S02]  /*14600*/  IMAD.MOV.U32 R12, RZ, RZ, 0x1 ;  /* 0x00000001ff0c7424 */ /* 0x000fe400078e00ff */
[----:B------:R-:W-:-:S07]  /*14610*/  IMAD.MOV.U32 R5, RZ, RZ, R14 ;  /* 0x000000ffff057224 */ /* 0x000fce00078e000e */
[----:B------:R-:W-:Y:S05]  /*14620*/  WARPSYNC.COLLECTIVE R15, `(.L_x_8037) ;  /* 0x000000000f087348 */ /* 0x000fea0003c00000 */
[----:B------:R0:W1:Y:S02]  /*14630*/  SHFL.IDX P6, R14, R13, R12, R11 ;  /* 0x0000000c0d0e7389 */ /* 0x00006400000c000b */
[----:B01----:R-:W-:Y:S01]  /*14640*/  ENDCOLLECTIVE ;  /* 0x000000000000791b */ /* 0x003fe20003800000 */
.L_x_8037:
        /* <DEDUP_REMOVED lines=15> */
.L_x_8038:
[----:B------:R-:W-:Y:S02]  /*14740*/  IMAD.MOV.U32 R13, RZ, RZ, R2 ;  /* 0x000000ffff0d7224 */ /* 0x000fe400078e0002 */
[----:B------:R-:W-:Y:S02]  /*14750*/  IMAD.MOV.U32 R12, RZ, RZ, 0x2 ;  /* 0x00000002ff0c7424 */ /* 0x000fe400078e00ff */
[----:B------:R-:W-:-:S07]  /*14760*/  IMAD.MOV.U32 R5, RZ, RZ, R14 ;  /* 0x000000ffff057224 */ /* 0x000fce00078e000e */
[----:B------:R-:W-:Y:S05]  /*14770*/  WARPSYNC.COLLECTIVE R15, `(.L_x_8039) ;  /* 0x000000000f087348 */ /* 0x000fea0003c00000 */
[----:B------:R0:W1:Y:S02]  /*14780*/  SHFL.IDX P6, R14, R13, R12, R11 ;  /* 0x0000000c0d0e7389 */ /* 0x00006400000c000b */
[----:B01----:R-:W-:Y:S01]  /*14790*/  ENDCOLLECTIVE ;  /* 0x000000000000791b */ /* 0x003fe20003800000 */
.L_x_8039:
        /* <DEDUP_REMOVED lines=10> */
[----:B0-----:R-:W-:-:S05]  /*14840*/  VIADD R4, R17, 0x20 ;  /* 0x0000002011047836 */ /* 0x001fca0000000000 */
[----:B------:R-:W-:Y:S01]  /*14850*/  ISETP.GE.AND P1, PT, R4, R0, PT ;  /* 0x000000000400720c */ /* 0x000fe20003f26270 */
[----:B------:R-:W-:-:S12]  /*14860*/  IMAD.MOV.U32 R4, RZ, RZ, R14 ;  /* 0x000000ffff047224 */ /* 0x000fd800078e000e */
[----:B------:R-:W-:Y:S05]  /*14870*/  WARPSYNC.COLLECTIVE R15, `(.L_x_8040) ;  /* 0x000000000f087348 */ /* 0x000fea0003c00000 */
[----:B------:R0:W1:Y:S02]  /*14880*/  SHFL.IDX P6, R14, R13, R12, R11 ;  /* 0x0000000c0d0e7389 */ /* 0x00006400000c000b */
[----:B01----:R-:W-:Y:S01]  /*14890*/  ENDCOLLECTIVE ;  /* 0x000000000000791b */ /* 0x003fe20003800000 */
.L_x_8040:
[----:B------:R-:W-:Y:S02]  /*148a0*/  IMAD.MOV.U32 R13, RZ, RZ, R2 ;  /* 0x000000ffff0d7224 */ /* 0x000fe400078e0002 */
[----:B------:R-:W-:Y:S02]  /*148b0*/  IMAD.MOV.U32 R12, RZ, RZ, 0x3 ;  /* 0x00000003ff0c7424 */ /* 0x000fe400078e00ff */
[----:B------:R-:W-:-:S07]  /*148c0*/  IMAD.MOV.U32 R5, RZ, RZ, R14 ;  /* 0x000000ffff057224 */ /* 0x000fce00078e000e */
[----:B------:R-:W-:Y:S05]  /*148d0*/  WARPSYNC.COLLECTIVE R15, `(.L_x_8041) ;  /* 0x000000000f087348 */ /* 0x000fea0003c00000 */
[----:B------:R0:W1:Y:S02]  /*148e0*/  SHFL.IDX P6, R14, R13, R12, R11 ;  /* 0x0000000c0d0e7389 */ /* 0x00006400000c000b */
[----:B01----:R-:W-:Y:S01]  /*148f0*/  ENDCOLLECTIVE ;  /* 0x000000000000791b */ /* 0x003fe20003800000 */
.L_x_8041:
        /* <DEDUP_REMOVED lines=14> */
.L_x_8042:
[----:B------:R-:W-:Y:S01]  /*149e0*/  IMAD.MOV.U32 R3, RZ, RZ, R14 ;  /* 0x000000ffff037224 */ /* 0x000fe200078e000e */
[----:B------:R-:W-:Y:S06]  /*149f0*/  BRA `(.L_x_8043) ;  /* 0xffffffa800d07947 */ /* 0x000fec000383ffff */
.L_x_7918:
[----:B0-----:R-:W2:Y:S02]  /*14a00*/  LDL R2, [R1+0x4] ;  /* 0x0000040001027983 */ /* 0x001ea40000100800 */
[----:B--2---:R0:W1:Y:S02]  /*14a10*/  SYNCS.PHASECHK.TRANS64.TRYWAIT P0, [R2+URZ+0x28c20], R0 ;  /* 0x028c2000020075a7 */ /* 0x004064000800017f */
[----:B-1----:R-:W-:Y:S05]  /*14a20*/  @!P0 NANOSLEEP.SYNCS 0x989680 ;  /* 0x009896800000895d */ /* 0x002fea0003900000 */
[----:B------:R-:W1:Y:S02]  /*14a30*/  @!P0 SYNCS.PHASECHK.TRANS64 P0, [R2+URZ+0x28c20], R0 ;  /* 0x028c2000020085a7 */ /* 0x000e64000800007f */
[----:B-1----:R-:W-:Y:S05]  /*14a40*/  @!P0 BRA `(.L_x_7918) ;  /* 0xfffffffc00ec8947 */ /* 0x002fea000383ffff */
[----:B------:R-:W-:Y:S05]  /*14a50*/  BRA `(.L_x_8044) ;  /* 0xffffffac00307947 */ /* 0x000fea000383ffff */
.L_x_7922:
[----:B0-----:R0:W1:Y:S02]  /*14a60*/  SYNCS.PHASECHK.TRANS64.TRYWAIT P0, [R0+URZ+0x28c60], R2 ;  /* 0x028c6002000075a7 */ /* 0x001064000800017f */
[----:B-1----:R-:W-:Y:S05]  /*14a70*/  @!P0 NANOSLEEP.SYNCS 0x989680 ;  /* 0x009896800000895d */ /* 0x002fea0003900000 */
[----:B------:R-:W1:Y:S02]  /*14a80*/  @!P0 SYNCS.PHASECHK.TRANS64 P0, [R0+URZ+0x28c60], R2 ;  /* 0x028c6002000085a7 */ /* 0x000e64000800007f */
[----:B-1----:R-:W-:Y:S05]  /*14a90*/  @!P0 BRA `(.L_x_7922) ;  /* 0xfffffffc00f08947 */ /* 0x002fea000383ffff */
[----:B------:R-:W-:Y:S05]  /*14aa0*/  BRA `(.L_x_8045) ;  /* 0xffffffac00607947 */ /* 0x000fea000383ffff */
.L_x_7941:
[----:B-1----:R1:W2:Y:S02]  /*14ab0*/  SYNCS.PHASECHK.TRANS64.TRYWAIT P0, [R3+URZ+0x28c40], R2 ;  /* 0x028c4002030075a7 */ /* 0x0022a4000800017f */
[----:B--2---:R-:W-:Y:S05]  /*14ac0*/  @!P0 NANOSLEEP.SYNCS 0x989680 ;  /* 0x009896800000895d */ /* 0x004fea0003900000 */
[----:B------:R-:W2:Y:S02]  /*14ad0*/  @!P0 SYNCS.PHASECHK.TRANS64 P0, [R3+URZ+0x28c40], R2 ;  /* 0x028c4002030085a7 */ /* 0x000ea4000800007f */
[----:B--2---:R-:W-:Y:S05]  /*14ae0*/  @!P0 BRA `(.L_x_7941) ;  /* 0xfffffffc00f08947 */ /* 0x004fea000383ffff */
[----:B------:R-:W-:Y:S05]  /*14af0*/  BRA `(.L_x_8046) ;  /* 0xffffffb800847947 */ /* 0x000fea000383ffff */
.L_x_7946:
[----:B0-----:R0:W2:Y:S02]  /*14b00*/  SYNCS.PHASECHK.TRANS64.TRYWAIT P0, [R3+URZ+0x28c60], R2 ;  /* 0x028c6002030075a7 */ /* 0x0010a4000800017f */
[----:B--2---:R-:W-:Y:S05]  /*14b10*/  @!P0 NANOSLEEP.SYNCS 0x989680 ;  /* 0x009896800000895d */ /* 0x004fea0003900000 */
[----:B------:R-:W2:Y:S02]  /*14b20*/  @!P0 SYNCS.PHASECHK.TRANS64 P0, [R3+URZ+0x28c60], R2 ;  /* 0x028c6002030085a7 */ /* 0x000ea4000800007f */
[----:B--2---:R-:W-:Y:S05]  /*14b30*/  @!P0 BRA `(.L_x_7946) ;  /* 0xfffffffc00f08947 */ /* 0x004fea000383ffff */
[----:B------:R-:W-:Y:S05]  /*14b40*/  BRA `(.L_x_8047) ;  /* 0xffffffbc000c7947 */ /* 0x000fea000383ffff */
.L_x_7961:
[----:B0-----:R0:W1:Y:S02]  /*14b50*/  SYNCS.PHASECHK.TRANS64.TRYWAIT P0, [R4+URZ+0x28c40], R2 ;  /* 0x028c4002040075a7 */ /* 0x001064000800017f */
[----:B-1----:R-:W-:Y:S05]  /*14b60*/  @!P0 NANOSLEEP.SYNCS 0x989680 ;  /* 0x009896800000895d */ /* 0x002fea0003900000 */
[----:B------:R-:W1:Y:S02]  /*14b70*/  @!P0 SYNCS.PHASECHK.TRANS64 P0, [R4+URZ+0x28c40], R2 ;  /* 0x028c4002040085a7 */ /* 0x000e64000800007f */
[----:B-1----:R-:W-:Y:S05]  /*14b80*/  @!P0 BRA `(.L_x_7961) ;  /* 0xfffffffc00f08947 */ /* 0x002fea000383ffff */
[----:B------:R-:W-:Y:S05]  /*14b90*/  BRA `(.L_x_8048) ;  /* 0xffffffc800147947 */ /* 0x000fea000383ffff */
.L_x_7966:
[----:B-1----:R1:W2:Y:S02]  /*14ba0*/  SYNCS.PHASECHK.TRANS64.TRYWAIT P0, [R4+URZ+0x28c60], R2 ;  /* 0x028c6002040075a7 */ /* 0x0022a4000800017f */
[----:B--2---:R-:W-:Y:S05]  /*14bb0*/  @!P0 NANOSLEEP.SYNCS 0x989680 ;  /* 0x009896800000895d */ /* 0x004fea0003900000 */
[----:B------:R-:W2:Y:S02]  /*14bc0*/  @!P0 SYNCS.PHASECHK.TRANS64 P0, [R4+URZ+0x28c60], R2 ;  /* 0x028c6002040085a7 */ /* 0x000ea4000800007f */
[----:B--2---:R-:W-:Y:S05]  /*14bd0*/  @!P0 BRA `(.L_x_7966) ;  /* 0xfffffffc00f08947 */ /* 0x004fea000383ffff */
[----:B------:R-:W-:Y:S05]  /*14be0*/  BRA `(.L_x_8049) ;  /* 0xffffffc800987947 */ /* 0x000fea000383ffff */
.L_x_7981:
[----:B-1----:R1:W2:Y:S02]  /*14bf0*/  SYNCS.PHASECHK.TRANS64.TRYWAIT P0, [R4+URZ+0x28c40], R2 ;  /* 0x028c4002040075a7 */ /* 0x0022a4000800017f */
[----:B--2---:R-:W-:Y:S05]  /*14c00*/  @!P0 NANOSLEEP.SYNCS 0x989680 ;  /* 0x009896800000895d */ /* 0x004fea0003900000 */
[----:B------:R-:W2:Y:S02]  /*14c10*/  @!P0 SYNCS.PHASECHK.TRANS64 P0, [R4+URZ+0x28c40], R2 ;  /* 0x028c4002040085a7 */ /* 0x000ea4000800007f */
[----:B--2---:R-:W-:Y:S05]  /*14c20*/  @!P0 BRA `(.L_x_7981) ;  /* 0xfffffffc00f08947 */ /* 0x004fea000383ffff */
[----:B------:R-:W-:Y:S05]  /*14c30*/  BRA `(.L_x_8050) ;  /* 0xffffffd400847947 */ /* 0x000fea000383ffff */
.L_x_7986:
[----:B0-----:R0:W2:Y:S02]  /*14c40*/  SYNCS.PHASECHK.TRANS64.TRYWAIT P0, [R4+URZ+0x28c60], R2 ;  /* 0x028c6002040075a7 */ /* 0x0010a4000800017f */
[----:B--2---:R-:W-:Y:S05]  /*14c50*/  @!P0 NANOSLEEP.SYNCS 0x989680 ;  /* 0x009896800000895d */ /* 0x004fea0003900000 */
[----:B------:R-:W2:Y:S02]  /*14c60*/  @!P0 SYNCS.PHASECHK.TRANS64 P0, [R4+URZ+0x28c60], R2 ;  /* 0x028c6002040085a7 */ /* 0x000ea4000800007f */
[----:B--2---:R-:W-:Y:S05]  /*14c70*/  @!P0 BRA `(.L_x_7986) ;  /* 0xfffffffc00f08947 */ /* 0x004fea000383ffff */
[----:B------:R-:W-:Y:S05]  /*14c80*/  BRA `(.L_x_8051) ;  /* 0xffffffd8000c7947 */ /* 0x000fea000383ffff */
.L_x_8002:
        /* <DEDUP_REMOVED lines=8> */
.L_x_8053:
[----:B------:R-:W-:Y:S05]  /*14d10*/  BSYNC B0 ;  /* 0x0000000000007941 */ /* 0x000fea0003800000 */
.L_x_8052:
        /* <DEDUP_REMOVED lines=9> */
.L_x_8054:
        /* <DEDUP_REMOVED lines=18> */
.L_x_8055:
[----:B------:R-:W-:Y:S01]  /*14ed0*/  IMAD.MOV.U32 R12, RZ, RZ, 0x2 ;  /* 0x00000002ff0c7424 */ /* 0x000fe200078e00ff */
[----:B------:R-:W-:-:S05]  /*14ee0*/  SEL R5, R14, RZ, P1 ;  /* 0x000000ff0e057207 */ /* 0x000fca0000800000 */
[----:B------:R-:W-:-:S04]  /*14ef0*/  IMAD.IADD R3, R2, 0x1, R5 ;  /* 0x0000000102037824 */ /* 0x000fc800078e0205 */
[----:B------:R-:W-:-:S07]  /*14f00*/  IMAD.MOV.U32 R13, RZ, RZ, R3 ;  /* 0x000000ffff0d7224 */ /* 0x000fce00078e0003 */
[----:B------:R-:W-:Y:S05]  /*14f10*/  WARPSYNC.COLLECTIVE R15, `(.L_x_8056) ;  /* 0x000000000f087348 */ /* 0x000fea0003c00000 */
[----:B------:R0:W1:Y:S02]  /*14f20*/  SHFL.UP P6, R14, R13, R12, R11 ;  /* 0x0400000c0d0e7389 */ /* 0x00006400000c000b */
[----:B01----:R-:W-:Y:S01]  /*14f30*/  ENDCOLLECTIVE ;  /* 0x000000000000791b */ /* 0x003fe20003800000 */
.L_x_8056:
[----:B------:R-:W-:Y:S01]  /*14f40*/  IMAD.MOV.U32 R12, RZ, RZ, 0x4 ;  /* 0x00000004ff0c7424 */ /* 0x000fe200078e00ff */
[----:B------:R-:W-:-:S05]  /*14f50*/  SEL R14, R14, RZ, P2 ;  /* 0x000000ff0e0e7207 */ /* 0x000fca0001000000 */
[----:B------:R-:W-:-:S04]  /*14f60*/  IMAD.IADD R3, R3, 0x1, R14 ;  /* 0x0000000103037824 */ /* 0x000fc800078e020e */
[----:B------:R-:W-:-:S07]  /*14f70*/  IMAD.MOV.U32 R13, RZ, RZ, R3 ;  /* 0x000000ffff0d7224 */ /* 0x000fce00078e0003 */
[----:B------:R-:W-:Y:S05]  /*14f80*/  WARPSYNC.COLLECTIVE R15, `(.L_x_8057) ;  /* 0x000000000f087348 */ /* 0x000fea0003c00000 */
[----:B------:R0:W1:Y:S02]  /*14f90*/  SHFL.UP P6, R14, R13, R12, R11 ;  /* 0x0400000c0d0e7389 */ /* 0x00006400000c000b */
[----:B01----:R-:W-:Y:S01]  /*14fa0*/  ENDCOLLECTIVE ;  /* 0x000000000000791b */ /* 0x003fe20003800000 */
.L_x_8057:
[----:B------:R-:W-:Y:S01]  /*14fb0*/  IMAD.MOV.U32 R12, RZ, RZ, 0x8 ;  /* 0x00000008ff0c7424 */ /* 0x000fe200078e00ff */
[----:B------:R-:W-:-:S05]  /*14fc0*/  SEL R14, R14, RZ, P3 ;  /* 0x000000ff0e0e7207 */ /* 0x000fca0001800000 */
[----:B------:R-:W-:-:S04]  /*14fd0*/  IMAD.IADD R3, R3, 0x1, R14 ;  /* 0x0000000103037824 */ /* 0x000fc800078e020e */
[----:B------:R-:W-:-:S07]  /*14fe0*/  IMAD.MOV.U32 R13, RZ, RZ, R3 ;  /* 0x000000ffff0d7224 */ /* 0x000fce00078e0003 */
[----:B------:R-:W-:Y:S05]  /*14ff0*/  WARPSYNC.COLLECTIVE R15, `(.L_x_8058) ;  /* 0x000000000f087348 */ /* 0x000fea0003c00000 */
[----:B------:R0:W1:Y:S02]  /*15000*/  SHFL.UP P6, R14, R13, R12, R11 ;  /* 0x0400000c0d0e7389 */ /* 0x00006400000c000b */
[----:B01----:R-:W-:Y:S01]  /*15010*/  ENDCOLLECTIVE ;  /* 0x000000000000791b */ /* 0x003fe20003800000 */
.L_x_8058:
[----:B------:R-:W-:Y:S01]  /*15020*/  IMAD.MOV.U32 R12, RZ, RZ, 0x10 ;  /* 0x00000010ff0c7424 */ /* 0x000fe200078e00ff */
[----:B------:R-:W-:-:S05]  /*15030*/  SEL R14, R14, RZ, P4 ;  /* 0x000000ff0e0e7207 */ /* 0x000fca0002000000 */
[----:B------:R-:W-:-:S04]  /*15040*/  IMAD.IADD R3, R3, 0x1, R14 ;  /* 0x0000000103037824 */ /* 0x000fc800078e020e */
[----:B------:R-:W-:-:S07]  /*15050*/  IMAD.MOV.U32 R13, RZ, RZ, R3 ;  /* 0x000000ffff0d7224 */ /* 0x000fce00078e0003 */
[----:B------:R-:W-:Y:S05]  /*15060*/  WARPSYNC.COLLECTIVE R15, `(.L_x_8059) ;  /* 0x000000000f087348 */ /* 0x000fea0003c00000 */
[----:B------:R0:W1:Y:S02]  /*15070*/  SHFL.UP P6, R14, R13, R12, R11 ;  /* 0x0400000c0d0e7389 */ /* 0x00006400000c000b */
[----:B01----:R-:W-:Y:S01]  /*15080*/  ENDCOLLECTIVE ;  /* 0x000000000000791b */ /* 0x003fe20003800000 */
.L_x_8059:
        /* <DEDUP_REMOVED lines=8> */
.L_x_8060:
[----:B------:R-:W-:Y:S05]  /*15110*/  BRA `(.L_x_8061) ;  /* 0xffffffe0007c7947 */ /* 0x000fea000383ffff */
.L_x_8007:
        /* <DEDUP_REMOVED lines=8> */
.L_x_8063:
[----:B------:R-:W-:Y:S05]  /*151a0*/  BSYNC B0 ;  /* 0x0000000000007941 */ /* 0x000fea0003800000 */
.L_x_8062:
        /* <DEDUP_REMOVED lines=8> */
.L_x_8064:
[----:B------:R-:W-:Y:S01]  /*15230*/  IMAD.MOV.U32 R12, RZ, RZ, 0x4 ;  /* 0x00000004ff0c7424 */ /* 0x000fe200078e00ff */
[----:B------:R-:W-:-:S05]  /*15240*/  SEL R4, R14, RZ, P2 ;  /* 0x000000ff0e047207 */ /* 0x000fca0001000000 */
[----:B------:R-:W-:-:S04]  /*15250*/  IMAD.IADD R4, R13, 0x1, R4 ;  /* 0x000000010d047824 */ /* 0x000fc800078e0204 */
[----:B------:R-:W-:-:S07]  /*15260*/  IMAD.MOV.U32 R13, RZ, RZ, R4 ;  /* 0x000000ffff0d7224 */ /* 0x000fce00078e0004 */
[----:B------:R-:W-:Y:S05]  /*15270*/  WARPSYNC.COLLECTIVE R15, `(.L_x_8065) ;  /* 0x000000000f087348 */ /* 0x000fea0003c00000 */
[----:B------:R0:W1:Y:S02]  /*15280*/  SHFL.UP P6, R14, R13, R12, R11 ;  /* 0x0400000c0d0e7389 */ /* 0x00006400000c000b */
[----:B01----:R-:W-:Y:S01]  /*15290*/  ENDCOLLECTIVE ;  /* 0x000000000000791b */ /* 0x003fe20003800000 */
.L_x_8065:
[----:B------:R-:W-:Y:S01]  /*152a0*/  IMAD.MOV.U32 R12, RZ, RZ, 0x8 ;  /* 0x00000008ff0c7424 */ /* 0x000fe200078e00ff */
[----:B------:R-:W-:-:S05]  /*152b0*/  SEL R5, R14, RZ, P3 ;  /* 0x000000ff0e057207 */ /* 0x000fca0001800000 */
[----:B------:R-:W-:-:S04]  /*152c0*/  IMAD.IADD R5, R4, 0x1, R5 ;  /* 0x0000000104057824 */ /* 0x000fc800078e0205 */
[----:B------:R-:W-:-:S07]  /*152d0*/  IMAD.MOV.U32 R13, RZ, RZ, R5 ;  /* 0x000000ffff0d7224 */ /* 0x000fce00078e0005 */
[----:B------:R-:W-:Y:S05]  /*152e0*/  WARPSYNC.COLLECTIVE R15, `(.L_x_8066) ;  /* 0x000000000f087348 */ /* 0x000fea0003c00000 */
[----:B------:R0:W1:Y:S02]  /*152f0*/  SHFL.UP P6, R14, R13, R12, R11 ;  /* 0x0400000c0d0e7389 */ /* 0x00006400000c000b */
[----:B01----:R-:W-:Y:S01]  /*15300*/  ENDCOLLECTIVE ;  /* 0x000000000000791b */ /* 0x003fe20003800000 */
.L_x_8066:
[----:B------:R-:W-:Y:S01]  /*15310*/  IMAD.MOV.U32 R12, RZ, RZ, 0x10 ;  /* 0x00000010ff0c7424 */ /* 0x000fe200078e00ff */
[----:B------:R-:W-:-:S05]  /*15320*/  SEL R6, R14, RZ, P4 ;  /* 0x000000ff0e067207 */ /* 0x000fca0002000000 */
[----:B------:R-:W-:-:S04]  /*15330*/  IMAD.IADD R6, R5, 0x1, R6 ;  /* 0x0000000105067824 */ /* 0x000fc800078e0206 */
[----:B------:R-:W-:-:S07]  /*15340*/  IMAD.MOV.U32 R13, RZ, RZ, R6 ;  /* 0x000000ffff0d7224 */ /* 0x000fce00078e0006 */
[----:B------:R-:W-:Y:S05]  /*15350*/  WARPSYNC.COLLECTIVE R15, `(.L_x_8067) ;  /* 0x000000000f087348 */ /* 0x000fea0003c00000 */
[----:B------:R0:W1:Y:S02]  /*15360*/  SHFL.UP P6, R14, R13, R12, R11 ;  /* 0x0400000c0d0e7389 */ /* 0x00006400000c000b */
[----:B01----:R-:W-:Y:S01]  /*15370*/  ENDCOLLECTIVE ;  /* 0x000000000000791b */ /* 0x003fe20003800000 */
.L_x_8067:
        /* <DEDUP_REMOVED lines=8> */
.L_x_8068:
[----:B------:R-:W-:Y:S05]  /*15400*/  BRA `(.L_x_8069) ;  /* 0xffffffe0005c7947 */ /* 0x000fea000383ffff */
.L_x_8009:
[----:B------:R-:W-:Y:S01]  /*15410*/  BSSY B0, `(.L_x_8070) ;  /* 0x0000006000007945 */ /* 0x000fe20003800000 */
[----:B------:R-:W-:Y:S01]  /*15420*/  PLOP3.LUT P6, PT, P6, PT, PT, 0x8, 0x0 ;  /* 0x000000000000781c */ /* 0x000fe200037ce170 */
[----:B------:R-:W-:-:S12]  /*15430*/  IMAD.MOV.U32 R15, RZ, RZ, -0x1 ;  /* 0xffffffffff0f7424 */ /* 0x000fd800078e00ff */
[----:B01---5:R-:W-:Y:S05]  /*15440*/  WARPSYNC.COLLECTIVE R15, `(.L_x_8071) ;  /* 0x000000000f087348 */ /* 0x023fea0003c00000 */
[----:B------:R-:W-:Y:S01]  /*15450*/  VOTE.ANY R14, PT, P6 ;  /* 0x00000000000e7806 */ /* 0x000fe200030e0100 */
[----:B01---5:R-:W-:Y:S06]  /*15460*/  ENDCOLLECTIVE ;  /* 0x000000000000791b */ /* 0x023fec0003800000 */
.L_x_8071:
[----:B------:R-:W-:Y:S05]  /*15470*/  BSYNC B0 ;  /* 0x0000000000007941 */ /* 0x000fea0003800000 */
.L_x_8070:
        /* <DEDUP_REMOVED lines=9> */
.L_x_8072:
[----:B------:R-:W-:Y:S01]  /*15510*/  IMAD.MOV.U32 R17, RZ, RZ, R14 ;  /* 0x000000ffff117224 */ /* 0x000fe200078e000e */
[----:B------:R-:W-:Y:S06]  /*15520*/  BRA `(.L_x_8073) ;  /* 0xffffffe0004c7947 */ /* 0x000fec000383ffff */
.L_x_8011:
[----:B------:R-:W-:Y:S01]  /*15530*/  BSSY B0, `(.L_x_8074) ;  /* 0x0000007000007945 */ /* 0x000fe20003800000 */
[----:B------:R-:W-:Y:S02]  /*15540*/  IMAD.MOV.U32 R13, RZ, RZ, R3 ;  /* 0x000000ffff0d7224 */ /* 0x000fe400078e0003 */
[----:B------:R-:W-:Y:S02]  /*15550*/  IMAD.MOV.U32 R11, RZ, RZ, 0x1f ;  /* 0x0000001fff0b7424 */ /* 0x000fe400078e00ff */
[----:B------:R-:W-:-:S07]  /*15560*/  IMAD.MOV.U32 R15, RZ, RZ, -0x1 ;  /* 0xffffffffff0f7424 */ /* 0x000fce00078e00ff */
[----:B0123-5:R-:W-:Y:S05]  /*15570*/  WARPSYNC.COLLECTIVE R15, `(.L_x_8075) ;  /* 0x000000000f087348 */ /* 0x02ffea0003c00000 */
[----:B------:R4:W0:Y:S02]  /*15580*/  SHFL.IDX P6, R14, R13, R12, R11 ;  /* 0x0000000c0d0e7389 */ /* 0x00082400000c000b */
[----:B012345:R-:W-:Y:S01]  /*15590*/  ENDCOLLECTIVE ;  /* 0x000000000000791b */ /* 0x03ffe20003800000 */
.L_x_8075:
[----:B------:R-:W-:Y:S05]  /*155a0*/  BSYNC B0 ;  /* 0x0000000000007941 */ /* 0x000fea0003800000 */
.L_x_8074:
[----:B------:R-:W-:Y:S01]  /*155b0*/  IMAD.MOV.U32 R5, RZ, RZ, R14 ;  /* 0x000000ffff057224 */ /* 0x000fe200078e000e */
[----:B------:R-:W-:Y:S06]  /*155c0*/  BRA `(.L_x_8010) ;  /* 0xffffffe000407947 */ /* 0x000fec000383ffff */
.L_x_8015:
[----:B-1----:R1:W2:Y:S02]  /*155d0*/  SYNCS.PHASECHK.TRANS64.TRYWAIT P0, [R0+URZ+0x28c20], R3 ;  /* 0x028c2003000075a7 */ /* 0x0022a4000800017f */
[----:B--2---:R-:W-:Y:S05]  /*155e0*/  @!P0 NANOSLEEP.SYNCS 0x989680 ;  /* 0x009896800000895d */ /* 0x004fea0003900000 */
[----:B------:R-:W2:Y:S02]  /*155f0*/  @!P0 SYNCS.PHASECHK.TRANS64 P0, [R0+URZ+0x28c20], R3 ;  /* 0x028c2003000085a7 */ /* 0x000ea4000800007f */
[----:B--2---:R-:W-:Y:S05]  /*15600*/  @!P0 BRA `(.L_x_8015) ;  /* 0xfffffffc00f08947 */ /* 0x004fea000383ffff */
[----:B------:R-:W-:Y:S05]  /*15610*/  BRA `(.L_x_8076) ;  /* 0xffffffe400c07947 */ /* 0x000fea000383ffff */
.L_x_8016:
        /* <DEDUP_REMOVED lines=11> */
.L_x_8078:
[----:B------:R-:W-:Y:S05]  /*156d0*/  BSYNC B0 ;  /* 0x0000000000007941 */ /* 0x000fea0003800000 */
.L_x_8077:
[----:B------:R-:W-:Y:S05]  /*156e0*/  BRA `(.L_x_8079) ;  /* 0xffffffe400a87947 */ /* 0x000fea000383ffff */
.L_x_8019:
[----:B------:R-:W-:Y:S01]  /*156f0*/  BSSY B1, `(.L_x_8080) ;  /* 0x0000006000017945 */ /* 0x000fe20003800000 */
[----:B------:R-:W-:-:S07]  /*15700*/  IMAD.MOV.U32 R15, RZ, RZ, -0x1 ;  /* 0xffffffffff0f7424 */ /* 0x000fce00078e00ff */
[----:B012--5:R-:W-:Y:S05]  /*15710*/  WARPSYNC.COLLECTIVE R15, `(.L_x_8081) ;  /* 0x000000000f0c7348 */ /* 0x027fea0003c00000 */
[----:B------:R-:W-:Y:S02]  /*15720*/  ELECT P6, UR62, PT ;  /* 0x00000000003e782f */ /* 0x000fe400038c0000 */
[----:B------:R-:W-:Y:S01]  /*15730*/  MOV R14, UR62 ;  /* 0x0000003e000e7c02 */ /* 0x000fe20008000f00 */
[----:B012--5:R-:W-:Y:S10]  /*15740*/  ENDCOLLECTIVE ;  /* 0x000000000000791b */ /* 0x027ff40003800000 */
.L_x_8081:
[----:B------:R-:W-:Y:S05]  /*15750*/  BSYNC B1 ;  /* 0x0000000000017941 */ /* 0x000fea0003800000 */
.L_x_8080:
[----:B------:R-:W-:Y:S05]  /*15760*/  BRA `(.L_x_8082) ;  /* 0xffffffe400a07947 */ /* 0x000fea000383ffff */
.L_x_8021:
[----:B0-----:R0:W1:Y:S02]  /*15770*/  SYNCS.PHASECHK.TRANS64.TRYWAIT P0, [R6+URZ], R5 ;  /* 0x00000005060075a7 */ /* 0x001064000800017f */
[----:B-1----:R-:W-:Y:S05]  /*15780*/  @!P0 NANOSLEEP.SYNCS 0x989680 ;  /* 0x009896800000895d */ /* 0x002fea0003900000 */
[----:B------:R-:W1:Y:S02]  /*15790*/  @!P0 SYNCS.PHASECHK.TRANS64 P0, [R6+URZ], R5 ;  /* 0x00000005060085a7 */ /* 0x000e64000800007f */
[----:B-1----:R-:W-:Y:S05]  /*157a0*/  @!P0 BRA `(.L_x_8021) ;  /* 0xfffffffc00f08947 */ /* 0x002fea000383ffff */
[----:B------:R-:W-:Y:S05]  /*157b0*/  BRA `(.L_x_8083) ;  /* 0xffffffe400dc7947 */ /* 0x000fea000383ffff */
.L_x_8022:
[----:B-1----:R1:W2:Y:S02]  /*157c0*/  SYNCS.PHASECHK.TRANS64.TRYWAIT P0, [R7+URZ], R2 ;  /* 0x00000002070075a7 */ /* 0x0022a4000800017f */
[----:B--2---:R-:W-:Y:S05]  /*157d0*/  @!P0 NANOSLEEP.SYNCS 0x989680 ;  /* 0x009896800000895d */ /* 0x004fea0003900000 */
[----:B------:R-:W2:Y:S02]  /*157e0*/  @!P0 SYNCS.PHASECHK.TRANS64 P0, [R7+URZ], R2 ;  /* 0x00000002070085a7 */ /* 0x000ea4000800007f */
[----:B--2---:R-:W-:Y:S05]  /*157f0*/  @!P0 BRA `(.L_x_8022) ;  /* 0xfffffffc00f08947 */ /* 0x004fea000383ffff */
[----:B------:R-:W-:Y:S05]  /*15800*/  BRA `(.L_x_8084) ;  /* 0xffffffe400d07947 */ /* 0x000fea000383ffff */
.L_x_8024:
[----:B--2---:R2:W3:Y:S02]  /*15810*/  SYNCS.PHASECHK.TRANS64.TRYWAIT P0, [R4+URZ], R5 ;  /* 0x00000005040075a7 */ /* 0x0044e4000800017f */
[----:B---3--:R-:W-:Y:S05]  /*15820*/  @!P0 NANOSLEEP.SYNCS 0x989680 ;  /* 0x009896800000895d */ /* 0x008fea0003900000 */
[----:B------:R-:W3:Y:S02]  /*15830*/  @!P0 SYNCS.PHASECHK.TRANS64 P0, [R4+URZ], R5 ;  /* 0x00000005040085a7 */ /* 0x000ee4000800007f */
[----:B---3--:R-:W-:Y:S05]  /*15840*/  @!P0 BRA `(.L_x_8024) ;  /* 0xfffffffc00f08947 */ /* 0x008fea000383ffff */
[----:B------:R-:W-:Y:S05]  /*15850*/  BRA `(.L_x_8085) ;  /* 0xffffffe400d87947 */ /* 0x000fea000383ffff */
.L_x_8086:
        /* <DEDUP_REMOVED lines=10> */
.L_x_15301:


//--------------------- .text._ZN7cutlass13device_kernelIN5flash11enable_sm90INS1_16FlashAttnFwdSm90INS1_25CollectiveMainloopFwdSm90ILi2EN4cute5tupleIJNS5_1CILi1EEES8_S8_EEENS6_IJNS7_ILi64EEESA_SA_EEELi512ENS_10bfloat16_tEfNS_4arch4Sm90ELb1ELb0ELb1ELb1ELb0ELb1ELb0ELb0ELb0ELb1ELb0ELb0EEENS1_21CollectiveEpilogueFwdINS6_IJSA_NS7_ILi512EEESA_EEES9_SC_SE_Li256ELb1ELb1ELb0ELb0EEENS1_36VarlenDynamicPersistentTileSchedulerILi64ELi64ELi256ELi128ELb0ELb1ELb1ELb1ELb1ELb1EEEEEEEEEvNT_6ParamsE --------------------------
	.section	.text._ZN7cutlass13device_kernelIN5flash11enable_sm90INS1_16FlashAttnFwdSm90INS1_25CollectiveMainloopFwdSm90ILi2EN4cute5tupleIJNS5_1CILi1EEES8_S8_EEENS6_IJNS7_ILi64EEESA_SA_EEELi512ENS_10bfloat16_tEfNS_4arch4Sm90ELb1ELb0ELb1ELb1ELb0ELb1ELb0ELb0ELb0ELb1ELb0ELb0EEENS1_21CollectiveEpilogueFwdINS6_IJSA_NS7_ILi512EEESA_EEES9_SC_SE_Li256ELb1ELb1ELb0ELb0EEENS1_36VarlenDynamicPersistentTileSchedulerILi64ELi64ELi256ELi128ELb0ELb1ELb1ELb1ELb1ELb1EEEEEEEEEvNT_6ParamsE,"ax",@progbits
	.align	128
.text._ZN7cutlass13device_kernelIN5flash11enable_sm90INS1_16FlashAttnFwdSm90INS1_25CollectiveMainloopFwdSm90ILi2EN4cute5tupleIJNS5_1CILi1EEES8_S8_EEENS6_IJNS7_ILi64EEESA_SA_EEELi512ENS_10bfloat16_tEfNS_4arch4Sm90ELb1ELb0ELb1ELb1ELb0ELb1ELb0ELb0ELb0ELb1ELb0ELb0EEENS1_21CollectiveEpilogueFwdINS6_IJSA_NS7_ILi512EEESA_EEES9_SC_SE_Li256ELb1ELb1ELb0ELb0EEENS1_36VarlenDynamicPersistentTileSchedulerILi64ELi64ELi256ELi128ELb0ELb1ELb1ELb1ELb1ELb1EEEEEEEEEvNT_6ParamsE:
        .type           _ZN7cutlass13device_kernelIN5flash11enable_sm90INS1_16FlashAttnFwdSm90INS1_25CollectiveMainloopFwdSm90ILi2EN4cute5tupleIJNS5_1CILi1EEES8_S8_EEENS6_IJNS7_ILi64EEESA_SA_EEELi512ENS_10bfloat16_tEfNS_4arch4Sm90ELb1ELb0ELb1ELb1ELb0ELb1ELb0ELb0ELb0ELb1ELb0ELb0EEENS1_21CollectiveEpilogueFwdINS6_IJSA_NS7_ILi512EEESA_EEES9_SC_SE_Li256ELb1ELb1ELb0ELb0EEENS1_36VarlenDynamicPersistentTileSchedulerILi64ELi64ELi256ELi128ELb0ELb1ELb1ELb1ELb1ELb1EEEEEEEEEvNT_6ParamsE,@function
        .size           _ZN7cutlass13device_kernelIN5flash11enable_sm90INS1_16FlashAttnFwdSm90INS1_25CollectiveMainloopFwdSm90ILi2EN4cute5tupleIJNS5_1CILi1EEES8_S8_EEENS6_IJNS7_ILi64EEESA_SA_EEELi512ENS_10bfloat16_tEfNS_4arch4Sm90ELb1ELb0ELb1ELb1ELb0ELb1ELb0ELb0ELb0ELb1ELb0ELb0EEENS1_21CollectiveEpilogueFwdINS6_IJSA_NS7_ILi512EEESA_EEES9_SC_SE_Li256ELb1ELb1ELb0ELb0EEENS1_36VarlenDynamicPersistentTileSchedulerILi64ELi64ELi256ELi128ELb0ELb1ELb1ELb1ELb1ELb1EEEEEEEEEvNT_6ParamsE,(.L_x_15302 - _ZN7cutlass13device_kernelIN5flash11enable_sm90INS1_16FlashAttnFwdSm90INS1_25CollectiveMainloopFwdSm90ILi2EN4cute5tupleIJNS5_1CILi1EEES8_S8_EEENS6_IJNS7_ILi64EEESA_SA_EEELi512ENS_10bfloat16_tEfNS_4arch4Sm90ELb1ELb0ELb1ELb1ELb0ELb1ELb0ELb0ELb0ELb1ELb0ELb0EEENS1_21CollectiveEpilogueFwdINS6_IJSA_NS7_ILi512EEESA_EEES9_SC_SE_Li256ELb1ELb1ELb0ELb0EEENS1_36VarlenDynamicPersistentTileSchedulerILi64ELi64ELi256ELi128ELb0ELb1ELb1ELb1ELb1ELb1EEEEEEEEEvNT_6ParamsE)
        .other          _ZN7cutlass13device_kernelIN5flash11enable_sm90INS1_16FlashAttnFwdSm90INS1_25CollectiveMainloopFwdSm90ILi2EN4cute5tupleIJNS5_1CILi1EEES8_S8_EEENS6_IJNS7_ILi64EEESA_SA_EEELi512ENS_10bfloat16_tEfNS_4arch4Sm90ELb1ELb0ELb1ELb1ELb0ELb1ELb0ELb0ELb0ELb1ELb0ELb0EEENS1_21CollectiveEpilogueFwdINS6_IJSA_NS7_ILi512EEESA_EEES9_SC_SE_Li256ELb1ELb1ELb0ELb0EEENS1_36VarlenDynamicPersistentTileSchedulerILi64ELi64ELi256ELi128ELb0ELb1ELb1ELb1ELb1ELb1EEEEEEEEEvNT_6ParamsE,@"STO_CUDA_ENTRY STV_DEFAULT"
_ZN7cutlass13device_kernelIN5flash11enable_sm90INS1_16FlashAttnFwdSm90INS1_25CollectiveMainloopFwdSm90ILi2EN4cute5tupleIJNS5_1CILi1EEES8_S8_EEENS6_IJNS7_ILi64EEESA_SA_EEELi512ENS_10bfloat16_tEfNS_4arch4Sm90ELb1ELb0ELb1ELb1ELb0ELb1ELb0ELb0ELb0ELb1ELb0ELb0EEENS1_21CollectiveEpilogueFwdINS6_IJSA_NS7_ILi512EEESA_EEES9_SC_SE_Li256ELb1ELb1ELb0ELb0EEENS1_36VarlenDynamicPersistentTileSchedulerILi64ELi64ELi256ELi128ELb0ELb1ELb1ELb1ELb1ELb1EEEEEEEEEvNT_6ParamsE:
        /* <DEDUP_REMOVED lines=23> */
.L_x_8088:
[----:B------:R-:W-:Y:S05]  /*0170*/  BSYNC B0 ;  /* 0x0000000000007941 */ /* 0x000fea0003800000 */
.L_x_8087:
        /* <DEDUP_REMOVED lines=37> */
.L_x_8089:
        /* <DEDUP_REMOVED lines=22> */
.L_x_8090:
        /* <DEDUP_REMOVED lines=18> */
.L_x_8091:
        /* <DEDUP_REMOVED lines=22> */
.L_x_8092:
        /* <DEDUP_REMOVED lines=22> */
.L_x_8093:
        /* <DEDUP_REMOVED lines=9> */
.L_x_8096:
[----:B------:R-:W-:-:S08]  /*09a0*/  NOP ;  /* 0x0000000000007918 */ /* 0x000fd00000000000 */
[----:B------:R-:W0:Y:S02]  /*09b0*/  USETMAXREG.TRY_ALLOC.CTAPOOL UP0, 0xf0 ;  /* 0x000000f0000079c8 */ /* 0x000e240008000600 */
[----:B0-----:R-:W-:-:S13]  /*09c0*/  PLOP3.LUT P0, PT, PT, PT, UP0, 0x80, 0x0 ;  /* 0x000000000000781c */ /* 0x001fda0003f0f008 */
[----:B------:R-:W-:Y:S05]  /*09d0*/  @!P0 BRA `(.L_x_8096) ;  /* 0xfffffffc00f08947 */ /* 0x000fea000383ffff */
[----:B------:R-:W-:Y:S01]  /*09e0*/  SHF.R.U32.HI R0, RZ, 0x7, R4 ;  /* 0x00000007ff007819 */ /* 0x000fe20000011604 */
[----:B------:R-:W0:Y:S01]  /*09f0*/  S2UR UR5, SR_CgaCtaId ;  /* 0x00000000000579c3 */ /* 0x000e220000008800 */
[----:B------:R-:W-:Y:S02]  /*0a00*/  UMOV UR4, 0x400 ;  /* 0x0000040000047882 */ /* 0x000fe40000000000 */
[----:B------:R-:W-:-:S13]  /*0a10*/  ISETP.NE.AND P0, PT, R0, 0x1, PT ;  /* 0x000000010000780c */ /* 0x000fda0003f05270 */
[----:B------:R-:W-:Y:S06]  /*0a20*/  @!P0 BAR.ARV 0x8, 0x100 ;  /* 0x0204000000008b1d */ /* 0x000fec0000002000 */
[----:B------:R-:W-:Y:S01]  /*0a30*/  ISETP.GE.U32.AND P0, PT, R4, 0x100, PT ;  /* 0x000001000400780c */ /* 0x000fe20003f06070 */
[----:B0-----:R-:W-:-:S06]  /*0a40*/  ULEA UR4, UR5, UR4, 0x18 ;  /* 0x0000000405047291 */ /* 0x001fcc000f8ec03f */
[----:B------:R-:W-:Y:S01]  /*0a50*/  IMAD.U32 R2, RZ, RZ, UR4 ;  /* 0x00000004ff027e24 */ /* 0x000fe2000f8e00ff */
[----:B------:R-:W-:-:S05]  /*0a60*/  ULDC UR4, c[0x0][0xc3c] ;  /* 0x00030f0000047ab9 */ /* 0x000fca0000000800 */
[----:B------:R-:W-:Y:S08]  /*0a70*/  @P0 BAR.ARV 0xf, 0x100 ;  /* 0x03c4000000000b1d */ /* 0x000ff00000002000 */
[----:B------:R-:W-:Y:S06]  /*0a80*/  BAR.SYNC.DEFER_BLOCKING 0x5, 0x180 ;  /* 0x0146000000007b1d */ /* 0x000fec0000010000 */
[----:B------:R-:W0:Y:S02]  /*0a90*/  LDS.128 R24, [R2+0x28cd0] ;  /* 0x028cd00002187984 */ /* 0x000e240000000c00 */
[----:B------:R-:W-:Y:S06]  /*0aa0*/  BAR.ARV 0x4, 0x180 ;  /* 0x0106000000007b1d */ /* 0x000fec0000002000 */
[----:B0-----:R-:W-:-:S13]  /*0ab0*/  ISETP.GE.AND P0, PT, R27, UR4, PT ;  /* 0x000000041b007c0c */ /* 0x001fda000bf06270 */
[----:B------:R-:W-:Y:S05]  /*0ac0*/  @P0 BRA `(.L_x_8097) ;  /* 0x000001b400640947 */ /* 0x000fea0003800000 */
[----:B------:R-:W2:Y:S01]  /*0ad0*/  LDL.LU R18, [R1+0x58] ;  /* 0x0000580001127983 */ /* 0x000ea20000300800 */
[----:B------:R-:W-:Y:S02]  /*0ae0*/  VIADD R15, R4, 0xffffff80 ;  /* 0xffffff80040f7836 */ /* 0x000fe40000000000 */
[----:B------:R-:W-:Y:S02]  /*0af0*/  IMAD.MOV.U32 R200, RZ, RZ, 0x20 ;  /* 0x00000020ffc87424 */ /* 0x000fe400078e00ff */
[----:B------:R-:W-:Y:S01]  /*0b00*/  IMAD.MOV.U32 R213, RZ, RZ, RZ ;  /* 0x000000ffffd57224 */ /* 0x000fe200078e00ff */
[----:B------:R-:W-:Y:S01]  /*0b10*/  SHF.R.S32.HI R0, RZ, 0x1f, R15 ;  /* 0x0000001fff007819 */ /* 0x000fe2000001140f */
[----:B------:R-:W-:Y:S02]  /*0b20*/  IMAD.MOV.U32 R22, RZ, RZ, RZ ;  /* 0x000000ffff167224 */ /* 0x000fe400078e00ff */
[----:B------:R-:W-:Y:S01]  /*0b30*/  IMAD.MOV.U32 R187, RZ, RZ, RZ ;  /* 0x000000ffffbb7224 */ /* 0x000fe200078e00ff */
[----:B------:R-:W-:-:S02]  /*0b40*/  LEA.HI R6, R0, R15, RZ, 0x4 ;  /* 0x0000000f00067211 */ /* 0x000fc400078f20ff */
[-C--:B------:R-:W-:Y:S02]  /*0b50*/  LEA.HI R3, R0, R15.reuse, RZ, 0x7 ;  /* 0x0000000f00037211 */ /* 0x080fe400078f38ff */
        /* <DEDUP_REMOVED lines=8> */
[----:B------:R-:W-:Y:S02]  /*0be0*/  LEA.HI R7, R6, R11, RZ, 0x1 ;  /* 0x0000000b06077211 */ /* 0x000fe400078f08ff */
[----:B------:R-:W-:Y:S02]  /*0bf0*/  SHF.R.S32.HI R8, RZ, 0x1f, R9 ;  /* 0x0000001fff087819 */ /* 0x000fe40000011409 */
[----:B------:R-:W-:Y:S02]  /*0c00*/  SHF.R.S32.HI R5, RZ, 0x1f, R4 ;  /* 0x0000001fff057819 */ /* 0x000fe40000011404 */
[----:B------:R-:W-:Y:S02]  /*0c10*/  LOP3.LUT R14, R7, 0x1ffffffe, RZ, 0xc0, !PT ;  /* 0x1ffffffe070e7812 */ /* 0x000fe400078ec0ff */
[----:B------:R-:W-:-:S02]  /*0c20*/  LEA.HI R10, R8, R9, RZ, 0x3 ;  /* 0x00000009080a7211 */ /* 0x000fc400078f18ff */
[----:B------:R-:W-:Y:S01]  /*0c30*/  LEA.HI R6, R5, R4, RZ, 0x2 ;  /* 0x0000000405067211 */ /* 0x000fe200078f10ff */
[----:B------:R-:W-:Y:S01]  /*0c40*/  IMAD.IADD R14, R11, 0x1, -R14 ;  /* 0x000000010b0e7824 */ /* 0x000fe200078e0a0e */
[----:B------:R-:W-:Y:S02]  /*0c50*/  LEA.HI R13, R13, R202, RZ, 0x2 ;  /* 0x000000ca0d0d7211 */ /* 0x000fe400078f10ff */
[----:B------:R-:W-:Y:S01]  /*0c60*/  LOP3.LUT R12, R10, 0xfffffff8, RZ, 0xc0, !PT ;  /* 0xfffffff80a0c7812 */ /* 0x000fe200078ec0ff */
[----:B------:R-:W-:Y:S01]  /*0c70*/  IMAD.SHL.U32 R14, R14, 0x8, RZ ;  /* 0x000000080e0e7824 */ /* 0x000fe200078e00ff */
[----:B------:R-:W-:Y:S01]  /*0c80*/  LOP3.LUT R11, R6, 0x7ffffffc, RZ, 0xc0, !PT ;  /* 0x7ffffffc060b7812 */ /* 0x000fe200078ec0ff */
[----:B------:R-:W-:Y:S01]  /*0c90*/  IMAD.SHL.U32 R10, R10, 0x40, RZ ;  /* 0x000000400a0a7824 */ /* 0x000fe200078e00ff */
[----:B------:R-:W-:Y:S01]  /*0ca0*/  SHF.R.S32.HI R220, RZ, 0x7, R3 ;  /* 0x00000007ffdc7819 */ /* 0x000fe20000011403 */
[----:B------:R-:W-:Y:S01]  /*0cb0*/  IMAD.IADD R12, R9, 0x1, -R12 ;  /* 0x00000001090c7824 */ /* 0x000fe200078e0a0c */
[--C-:B------:R-:W-:Y:S01]  /*0cc0*/  SHF.R.S32.HI R7, RZ, 0x2, R6.reuse ;  /* 0x00000002ff077819 */ /* 0x100fe20000011406 */
[----:B------:R-:W-:Y:S01]  /*0cd0*/  IMAD.IADD R11, R4, 0x1, -R11 ;  /* 0x00000001040b7824 */ /* 0x000fe200078e0a0b */
[----:B------:R-:W-:Y:S01]  /*0ce0*/  SHF.R.S32.HI R8, RZ, 0x1f, R6 ;  /* 0x0000001fff087819 */ /* 0x000fe20000011406 */
[----:B------:R-:W-:Y:S01]  /*0cf0*/  IMAD R16, R220, 0x100, R9 ;  /* 0x00000100dc107824 */ /* 0x000fe200078e0209 */
[----:B------:R-:W-:Y:S01]  /*0d00*/  LOP3.LUT R13, R13, 0x3ffffc, RZ, 0xc0, !PT ;  /* 0x003ffffc0d0d7812 */ /* 0x000fe200078ec0ff */
[----:B------:R-:W-:Y:S01]  /*0d10*/  IMAD.SHL.U32 R9, R12, 0x40, RZ ;  /* 0x000000400c097824 */ /* 0x000fe200078e00ff */
[----:B------:R-:W-:Y:S01]  /*0d20*/  LEA.HI R5, R5, R4, RZ, 0x5 ;  /* 0x0000000405057211 */ /* 0x000fe200078f28ff */
[----:B------:R-:W-:Y:S01]  /*0d30*/  IMAD.SHL.U32 R189, R11, 0x2, RZ ;  /* 0x000000020bbd7824 */ /* 0x000fe200078e00ff */
[----:B------:R-:W-:Y:S01]  /*0d40*/  LEA.HI R4, R0, R15, RZ, 0x3 ;  /* 0x0000000f00047211 */ /* 0x000fe200078f18ff */
[----:B------:R-:W-:Y:S01]  /*0d50*/  IMAD.IADD R13, R202, 0x1, -R13 ;  /* 0x00000001ca0d7824 */ /* 0x000fe200078e0a0d */
[----:B------:R-:W-:-:S02]  /*0d60*/  LEA.HI R8, R8, R7, RZ, 0x3 ;  /* 0x0000000708087211 */ /* 0x000fc400078f18ff */
[----:B------:R-:W-:Y:S01]  /*0d70*/  LEA.HI R0, R0, R15, RZ, 0x2 ;  /* 0x0000000f00007211 */ /* 0x000fe200078f10ff */
[----:B------:R-:W-:Y:S01]  /*0d80*/  IMAD R13, R13, 0x10, R16 ;  /* 0x000000100d0d7824 */ /* 0x000fe200078e0210 */
[----:B------:R-:W-:Y:S02]  /*0d90*/  LOP3.LUT R8, R8, 0xfffffff8, RZ, 0xc0, !PT ;  /* 0xfffffff808087812 */ /* 0x000fe400078ec0ff */
[----:B------:R-:W-:Y:S01]  /*0da0*/  SHF.R.S32.HI R23, RZ, 0x2, R0 ;  /* 0x00000002ff177819 */ /* 0x000fe20000011400 */
[----:B------:R-:W-:Y:S01]  /*0db0*/  IMAD.U32 R233, R13, 0x40, R14 ;  /* 0x000000400de97824 */ /* 0x000fe200078e000e */
[----:B------:R-:W-:Y:S01]  /*0dc0*/  LOP3.LUT R9, R9, 0x1c0, RZ, 0xc0, !PT ;  /* 0x000001c009097812 */ /* 0x000fe200078ec0ff */
[----:B------:R-:W-:Y:S01]  /*0dd0*/  IMAD.IADD R8, R7, 0x1, -R8 ;  /* 0x0000000107087824 */ /* 0x000fe200078e0a08 */
[----:B------:R-:W-:Y:S01]  /*0de0*/  SHF.R.S32.HI R5, RZ, 0x5, R5 ;  /* 0x00000005ff057819 */ /* 0x000fe20000011405 */
[----:B------:R-:W-:Y:S01]  /*0df0*/  VIADD R234, R23, 0x20 ;  /* 0x0000002017ea7836 */ /* 0x000fe20000000000 */
[----:B------:R-:W-:-:S02]  /*0e00*/  LOP3.LUT R14, R9, 0x8, R14, 0xf8, !PT ;  /* 0x00000008090e7812 */ /* 0x000fc400078ef80e */
[----:B------:R-:W-:Y:S01]  /*0e10*/  SHF.R.U32.HI R9, RZ, 0x3, R9 ;  /* 0x00000003ff097819 */ /* 0x000fe20000011609 */
[----:B------:R-:W-:Y:S01]  /*0e20*/  IMAD R190, R5, 0x10, R8 ;  /* 0x0000001005be7824 */ /* 0x000fe200078e0208 */
[----:B------:R-:W-:Y:S01]  /*0e30*/  LOP3.LUT R7, R10, 0x7ffffe00, RZ, 0xc0, !PT ;  /* 0x7ffffe000a077812 */ /* 0x000fe200078ec0ff */
[----:B------:R-:W-:Y:S01]  /*0e40*/  IMAD.SHL.U32 R229, R234, 0x40, RZ ;  /* 0x00000040eae57824 */ /* 0x000fe200078e00ff */
[----:B------:R-:W-:Y:S02]  /*0e50*/  LOP3.LUT R223, R0, 0xfffffffc, RZ, 0xc0, !PT ;  /* 0xfffffffc00df7812 */ /* 0x000fe400078ec0ff */
[----:B------:R-:W-:Y:S01]  /*0e60*/  LEA.HI R3, R3, R220, RZ, 0x1 ;  /* 0x000000dc03037211 */ /* 0x000fe200078f08ff */
[----:B------:R-:W-:Y:S01]  /*0e70*/  IMAD R7, R202, 0x400, R7 ;  /* 0x00000400ca077824 */ /* 0x000fe200078e0207 */
[----:B------:R-:W-:Y:S01]  /*0e80*/  SHF.R.S32.HI R5, RZ, 0x1f, R234 ;  /* 0x0000001fff057819 */ /* 0x000fe200000114ea */
[----:B------:R-:W-:Y:S01]  /*0e90*/  IMAD.IADD R223, R15, 0x1, -R223 ;  /* 0x000000010fdf7824 */ /* 0x000fe200078e0adf */
[----:B------:R-:W-:-:S02]  /*0ea0*/  LOP3.LUT R14, R14, R9, RZ, 0x3c, !PT ;  /* 0x000000090e0e7212 */ /* 0x000fc400078e3cff */
[----:B------:R-:W-:Y:S01]  /*0eb0*/  LOP3.LUT R217, R4, 0xfffffff8, RZ, 0xc0, !PT ;  /* 0xfffffff804d97812 */ /* 0x000fe200078ec0ff */
[----:B------:R-:W-:Y:S01]  /*0ec0*/  IMAD.SHL.U32 R16, R223, 0x8, RZ ;  /* 0x00000008df107824 */ /* 0x000fe200078e00ff */
[----:B------:R-:W-:Y:S01]  /*0ed0*/  LOP3.LUT R3, R3, 0xfffffe, RZ, 0xc0, !PT ;  /* 0x00fffffe03037812 */ /* 0x000fe200078ec0ff */
[----:B------:R-:W-:Y:S01]  /*0ee0*/  IMAD.IADD R7, R7, 0x1, R14 ;  /* 0x0000000107077824 */ /* 0x000fe200078e020e */
[----:B------:R-:W-:Y:S01]  /*0ef0*/  LEA.HI R5, R5, R234, RZ, 0x3 ;  /* 0x000000ea05057211 */ /* 0x000fe200078f18ff */
[----:B------:R-:W-:Y:S01]  /*0f00*/  IMAD.IADD R217, R15, 0x1, -R217 ;  /* 0x000000010fd97824 */ /* 0x000fe200078e0ad9 */
[----:B------:R-:W-:Y:S01]  /*0f10*/  R2P PR, R12, 0x6 ;  /* 0x000000060c007804 */ /* 0x000fe20000000000 */
[----:B------:R-:W-:Y:S01]  /*0f20*/  IMAD.IADD R3, R220, 0x1, -R3 ;  /* 0x00000001dc037824 */ /* 0x000fe200078e0a03 */
[----:B------:R-:W-:Y:S01]  /*0f30*/  SHF.R.S32.HI R218, RZ, 0x3, R4 ;  /* 0x00000003ffda7819 */ /* 0x000fe20000011404 */
[----:B------:R-:W-:Y:S01]  /*0f40*/  IMAD.SHL.U32 R5, R5, 0x40, RZ ;  /* 0x0000004005057824 */ /* 0x000fe200078e00ff */
[----:B------:R-:W-:Y:S01]  /*0f50*/  SHF.R.S32.HI R4, RZ, 0x1f, R0 ;  /* 0x0000001fff047819 */ /* 0x000fe20000011400 */
[----:B------:R-:W-:Y:S01]  /*0f60*/  IMAD R198, R7, 0x2, R2 ;  /* 0x0000000207c67824 */ /* 0x000fe200078e0202 */
[----:B------:R-:W-:Y:S01]  /*0f70*/  LEA.HI R0, R223, R223, RZ, 0x1 ;  /* 0x000000dfdf007211 */ /* 0x000fe200078f08ff */
[----:B------:R-:W-:Y:S01]  /*0f80*/  IMAD.SHL.U32 R193, R217, 0x8, RZ ;  /* 0x00000008d9c17824 */ /* 0x000fe200078e00ff */
[----:B------:R-:W-:Y:S01]  /*0f90*/  LOP3.LUT R229, R229, 0x1c0, RZ, 0xc0, !PT ;  /* 0x000001c0e5e57812 */ /* 0x000fe200078ec0ff */
[----:B------:R-:W-:Y:S01]  /*0fa0*/  IMAD.SHL.U32 R197, R3, 0x100, RZ ;  /* 0x0000010003c57824 */ /* 0x000fe200078e00ff */
[----:B------:R-:W-:Y:S01]  /*0fb0*/  LEA.HI R4, R4, R23, RZ, 0x3 ;  /* 0x0000001704047211 */ /* 0x000fe200078f18ff */
[----:B------:R-:W-:Y:S01]  /*0fc0*/  IMAD.SHL.U32 R184, R223, 0x4, RZ ;  /* 0x00000004dfb87824 */ /* 0x000fe200078e00ff */
[----:B------:R-:W-:Y:S01]  /*0fd0*/  LOP3.LUT R0, R0, 0x1ffffffe, RZ, 0xc0, !PT ;  /* 0x1ffffffe00007812 */ /* 0x000fe200078ec0ff */
[----:B------:R-:W-:Y:S01]  /*0fe0*/  VIADD R201, R198, 0x26800 ;  /* 0x00026800c6c97836 */ /* 0x000fe20000000000 */
[----:B------:R-:W-:Y:S01]  /*0ff0*/  LOP3.LUT R3, R229, 0x38, R16, 0xf8, !PT ;  /* 0x00000038e5037812 */ /* 0x000fe200078ef810 */
[C---:B------:R-:W-:Y:S01]  /*1000*/  VIADD R212, R193.reuse, 0x40 ;  /* 0x00000040c1d47836 */ /* 0x040fe20000000000 */
[----:B------:R-:W-:Y:S01]  /*1010*/  SHF.R.U32.HI R6, RZ, 0x3, R229 ;  /* 0x00000003ff067819 */ /* 0x000fe200000116e5 */
[----:B------:R-:W-:Y:S01]  /*1020*/  VIADD R211, R193, 0x80 ;  /* 0x00000080c1d37836 */ /* 0x000fe20000000000 */
[----:B------:R-:W-:Y:S01]  /*1030*/  LOP3.LUT R232, R5, 0xfffffe00, RZ, 0xc0, !PT ;  /* 0xfffffe0005e87812 */ /* 0x000fe200078ec0ff */
[----:B------:R-:W-:Y:S01]  /*1040*/  VIADD R192, R184, 0x10 ;  /* 0x00000010b8c07836 */ /* 0x000fe20000000000 */
[----:B------:R-:W-:Y:S01]  /*1050*/  LOP3.LUT R4, R4, 0xfffffff8, RZ, 0xc0, !PT ;  /* 0xfffffff804047812 */ /* 0x000fe200078ec0ff */
[C---:B------:R-:W-:Y:S01]  /*1060*/  VIADD R210, R193.reuse, 0xc0 ;  /* 0x000000c0c1d27836 */ /* 0x040fe20000000000 */
[----:B------:R-:W-:Y:S01]  /*1070*/  SEL R200, R200, 0xffffffe0, !P1 ;  /* 0xffffffe0c8c87807 */ /* 0x000fe20004800000 */
[C---:B------:R-:W-:Y:S01]  /*1080*/  VIADD R209, R193.reuse, 0x100 ;  /* 0x00000100c1d17836 */ /* 0x040fe20000000000 */
[----:B------:R-:W-:Y:S01]  /*1090*/  LOP3.LUT R3, R232, R3, R6, 0xf6, !PT ;  /* 0x00000003e8037212 */ /* 0x000fe200078ef606 */
[C---:B------:R-:W-:Y:S01]  /*10a0*/  VIADD R208, R193.reuse, 0x140 ;  /* 0x00000140c1d07836 */ /* 0x040fe20000000000 */
[----:B------:R-:W-:Y:S01]  /*10b0*/  SHF.R.S32.HI R227, RZ, 0x1f, R192 ;  /* 0x0000001fffe37819 */ /* 0x000fe200000114c0 */
[----:B------:R-:W-:-:S02]  /*10c0*/  VIADD R222, R193, 0x180 ;  /* 0x00000180c1de7836 */ /* 0x000fc40000000000 */
[----:B------:R-:W-:Y:S01]  /*10d0*/  VIADD R221, R193, 0x1c0 ;  /* 0x000001c0c1dd7836 */ /* 0x000fe20000000000 */
[----:B------:R-:W-:Y:S01]  /*10e0*/  SHF.R.S32.HI R237, RZ, 0x1f, R208 ;  /* 0x0000001fffed7819 */ /* 0x000fe200000114d0 */
[----:B------:R-:W-:Y:S01]  /*10f0*/  VIADD R199, R198, 0x26840 ;  /* 0x00026840c6c77836 */ /* 0x000fe20000000000 */
[----:B------:R-:W-:Y:S01]  /*1100*/  SHF.R.S32.HI R236, RZ, 0x1f, R222 ;  /* 0x0000001fffec7819 */ /* 0x000fe200000114de */
[----:B------:R-:W-:Y:S01]  /*1110*/  IMAD.IADD R203, R223, 0x1, -R0 ;  /* 0x00000001dfcb7824 */ /* 0x000fe200078e0a00 */
[----:B------:R-:W-:Y:S01]  /*1120*/  SHF.R.S32.HI R0, RZ, 0x1f, R211 ;  /* 0x0000001fff007819 */ /* 0x000fe200000114d3 */
[----:B------:R-:W-:Y:S01]  /*1130*/  @P2 VIADD R199, R201, 0xffffffc0 ;  /* 0xffffffc0c9c72836 */ /* 0x000fe20000000000 */
[----:B------:R-:W-:Y:S01]  /*1140*/  SHF.R.S32.HI R0, RZ, 0x1f, R209 ;  /* 0x0000001fff007819 */ /* 0x000fe200000114d1 */
[----:B------:R-:W-:Y:S01]  /*1150*/  IMAD.IADD R188, R23, 0x1, -R4 ;  /* 0x0000000117bc7824 */ /* 0x000fe200078e0a04 */
[----:B------:R-:W-:Y:S01]  /*1160*/  SHF.R.S32.HI R4, RZ, 0x1f, R212 ;  /* 0x0000001fff047819 */ /* 0x000fe200000114d4 */
[----:B------:R-:W-:Y:S01]  /*1170*/  IMAD.IADD R201, R201, 0x1, R200 ;  /* 0x00000001c9c97824 */ /* 0x000fe200078e02c8 */
[----:B------:R-:W-:Y:S01]  /*1180*/  SHF.R.S32.HI R4, RZ, 0x1f, R210 ;  /* 0x0000001fff047819 */ /* 0x000fe200000114d2 */
[----:B------:R-:W-:Y:S01]  /*1190*/  IMAD R228, R3, 0x2, R2 ;  /* 0x0000000203e47824 */ /* 0x000fe200078e0202 */
[----:B------:R-:W-:Y:S01]  /*11a0*/  SHF.R.S32.HI R235, RZ, 0x1f, R221 ;  /* 0x0000001fffeb7819 */ /* 0x000fe200000114dd */
[----:B------:R-:W-:-:S02]  /*11b0*/  IMAD R203, R203, 0x8, R190 ;  /* 0x00000008cbcb7824 */ /* 0x000fc400078e02be */
[----:B------:R-:W-:Y:S01]  /*11c0*/  IMAD.IADD R200, R200, 0x1, R199 ;  /* 0x00000001c8c87824 */ /* 0x000fe200078e02c7 */
[----:B--2---:R-:W-:Y:S02]  /*11d0*/  LOP3.LUT R186, R18, 0x1, RZ, 0xfc, !PT ;  /* 0x0000000112ba7812 */ /* 0x004fe400078efcff */
[----:B------:R-:W-:-:S07]  /*11e0*/  CS2R R18, SRZ ;  /* 0x0000000000127805 */ /* 0x000fce000001ff00 */
.L_x_8235:
        /* <DEDUP_REMOVED lines=22> */
[----:B---3--:R-:W-:Y:S01]  /*1350*/  @P1 IADD3 R6, P2, R205, UR8, RZ ;  /* 0x00000008cd061c10 */ /* 0x008fe2000ff5e0ff */
        /* <DEDUP_REMOVED lines=28> */
.L_x_8098:
[----:B------:R-:W-:Y:S02]  /*1520*/  IMAD.U32 R44, RZ, RZ, UR5 ;  /* 0x00000005ff2c7e24 */ /* 0x000fe4000f8e00ff */
[----:B------:R-:W-:Y:S01]  /*1530*/  IMAD.U32 R24, RZ, RZ, UR4 ;  /* 0x00000004ff187e24 */ /* 0x000fe2000f8e00ff */
[----:B------:R-:W-:Y:S06]  /*1540*/  @!P2 BRA `(.L_x_8099) ;  /* 0x000000000010a947 */ /* 0x000fec0003800000 */
[----:B------:R-:W-:-:S04]  /*1550*/  IADD3 R4, P0, R205, UR8, RZ ;  /* 0x00000008cd047c10 */ /* 0x000fc8000ff1e0ff */
[----:B------:R-:W-:-:S05]  /*1560*/  IADD3.X R5, R206, UR9, RZ, P0, !PT ;  /* 0x00000009ce057c10 */ /* 0x000fca00087fe4ff */
[----:B------:R0:W5:Y:S01]  /*1570*/  LDG.E R24, desc[UR40][R4.64] ;  /* 0x0000002804187981 */ /* 0x000162000c1e1900 */
[----:B------:R-:W-:Y:S05]  /*1580*/  BRA `(.L_x_8100) ;  /* 0x0000000000107947 */ /* 0x000fea0003800000 */
.L_x_8099:
[----:B------:R-:W-:Y:S05]  /*1590*/  @!P0 BRA `(.L_x_8100) ;  /* 0x00000000000c8947 */ /* 0x000fea0003800000 */
[----:B------:R-:W2:Y:S04]  /*15a0*/  LDG.E R5, desc[UR40][R8.64] ;  /* 0x0000002808057981 */ /* 0x000ea8000c1e1900 */
[----:B------:R-:W2:Y:S02]  /*15b0*/  LDG.E R24, desc[UR40][R8.64+0x4] ;  /* 0x0000042808187981 */ /* 0x000ea4000c1e1900 */
[----:B--2---:R-:W-:-:S07]  /*15c0*/  IMAD.IADD R24, R24, 0x1, -R5 ;  /* 0x0000000118187824 */ /* 0x004fce00078e0a05 */
.L_x_8100:
        /* <DEDUP_REMOVED lines=16> */
[----:B------:R-:W-:Y:S02]  /*16d0*/  IMAD.SHL.U32 R196, R25, 0x40, RZ ;  /* 0x0000004019c47824 */ /* 0x000fe400078e00ff */
        /* <DEDUP_REMOVED lines=15> */
[----:B------:R-:W-:Y:S02]  /*17d0*/  SHF.R.S32.HI R5, RZ, 0x1f, R4 ;  /* 0x0000001fff057819 */ /* 0x000fe40000011404 */
        /* <DEDUP_REMOVED lines=15> */
[----:B---3--:R-:W-:Y:S05]  /*18d0*/  @!P1 BRA `(.L_x_8101) ;  /* 0x0000002800a49947 */ /* 0x008fea0003800000 */
        /* <DEDUP_REMOVED lines=20> */
.L_x_8103:
[----:B------:R-:W-:Y:S05]  /*1a20*/  BSYNC B6 ;  /* 0x0000000000067941 */ /* 0x000fea0003800000 */
.L_x_8102:
        /* <DEDUP_REMOVED lines=20> */
.L_x_8105:
[----:B------:R-:W-:Y:S05]  /*1b70*/  BSYNC B6 ;  /* 0x0000000000067941 */ /* 0x000fea0003800000 */
.L_x_8104:
[----:B------:R-:W-:Y:S01]  /*1b80*/  ULDC.64 UR4, c[0x0][0x9f8] ;  /* 0x00027e0000047ab9 */ /* 0x000fe20000000a00 */
[----:B------:R-:W0:Y:S01]  /*1b90*/  LDC.64 R4, c[0x0][0x300] ;  /* 0x0000c000ff047b82 */ /* 0x000e220000000a00 */
[----:B------:R-:W-:Y:S01]  /*1ba0*/  ISETP.NE.U32.AND P0, PT, RZ, UR4, PT ;  /* 0x00000004ff007c0c */ /* 0x000fe2000bf05070 */
[----:B------:R-:W-:Y:S01]  /*1bb0*/  IMAD.IADD R40, R29, 0x1, R24 ;  /* 0x000000011d287824 */ /* 0x000fe200078e0218 */
[----:B------:R-:W-:Y:S02]  /*1bc0*/  ULDC.64 UR6, c[0x0][0x330] ;  /* 0x0000cc0000067ab9 */ /* 0x000fe40000000a00 */
[----:B------:R-:W-:Y:S02]  /*1bd0*/  ISETP.NE.AND.EX P0, PT, RZ, UR5, PT, P0 ;  /* 0x00000005ff007c0c */ /* 0x000fe4000bf05300 */
[----:B------:R-:W-:Y:S01]  /*1be0*/  SHF.R.S32.HI R17, RZ, 0x1f, R16 ;  /* 0x0000001fff117819 */ /* 0x000fe20000011410 */
[----:B------:R-:W1:Y:S08]  /*1bf0*/  LDC R59, c[0x0][0x3f4] ;  /* 0x0000fd00ff3b7b82 */ /* 0x000e700000000800 */
[----:B------:R-:W2:Y:S02]  /*1c00*/  LDC.64 R54, c[0x0][0x3f8] ;  /* 0x0000fe00ff367b82 */ /* 0x000ea40000000a00 */
[----:B------:R-:W-:-:S04]  /*1c10*/  @P0 IADD3 R6, P1, R205, UR4, RZ ;  /* 0x00000004cd060c10 */ /* 0x000fc8000ff3e0ff */
[----:B------:R-:W-:Y:S02]  /*1c20*/  @P0 IADD3.X R7, R206, UR5, RZ, P1, !PT ;  /* 0x00000005ce070c10 */ /* 0x000fe40008ffe4ff */
[----:B------:R-:W-:Y:S01]  /*1c30*/  SHF.R.S32.HI R24, RZ, 0x1f, R40 ;  /* 0x0000001fff187819 */ /* 0x000fe20000011428 */
[-C--:B0-----:R-:W-:Y:S01]  /*1c40*/  IMAD.WIDE.U32 R8, R40, R4.reuse, RZ ;  /* 0x0000000428087225 */ /* 0x081fe200078e00ff */
[----:B------:R-:W-:Y:S01]  /*1c50*/  ULDC.64 UR4, c[0x0][0x308] ;  /* 0x0000c20000047ab9 */ /* 0x000fe20000000a00 */
[----:B------:R0:W3:Y:S01]  /*1c60*/  @P0 LDG.E R27, desc[UR40][R6.64] ;  /* 0x00000028061b0981 */ /* 0x0000e2000c1e1900 */
[----:B------:R-:W4:Y:S01]  /*1c70*/  LDC.64 R56, c[0x0][0x408] ;  /* 0x00010200ff387b82 */ /* 0x000f220000000a00 */
[-C--:B------:R-:W-:Y:S01]  /*1c80*/  IMAD R0, R24, R4.reuse, RZ ;  /* 0x0000000418007224 */ /* 0x080fe200078e02ff */
[----:B------:R-:W-:Y:S01]  /*1c90*/  SHF.R.S32.HI R185, RZ, 0x1f, R184 ;  /* 0x0000001fffb97819 */ /* 0x000fe200000114b8 */
[----:B------:R-:W-:Y:S01]  /*1ca0*/  IMAD.WIDE.U32 R10, R26, UR6, R16 ;  /* 0x000000061a0a7c25 */ /* 0x000fe2000f8e0010 */
[----:B-1----:R-:W-:Y:S01]  /*1cb0*/  ISETP.GE.AND P2, PT, R16, R59, PT ;  /* 0x0000003b1000720c */ /* 0x002fe20003f46270 */
[----:B------:R-:W1:Y:S01]  /*1cc0*/  S2R R41, SR_TID.X ;  /* 0x0000000000297919 */ /* 0x000e620000002100 */
[----:B------:R-:W-:Y:S01]  /*1cd0*/  SHF.L.U64.HI R48, R4, 0x6, R5 ;  /* 0x0000000604307819 */ /* 0x000fe20000010205 */
[----:B------:R-:W-:Y:S01]  /*1ce0*/  IMAD R3, R40, R5, R0 ;  /* 0x0000000528037224 */ /* 0x000fe200078e0200 */
[----:B------:R-:W-:Y:S01]  /*1cf0*/  SHF.R.S32.HI R0, RZ, 0x1f, R26 ;  /* 0x0000001fff007819 */ /* 0x000fe2000001141a */
[----:B------:R-:W-:Y:S01]  /*1d00*/  IMAD.WIDE.U32 R46, R23, R4, R16 ;  /* 0x00000004172e7225 */ /* 0x000fe200078e0010 */
[----:B------:R-:W-:-:S02]  /*1d10*/  SEL R15, R59, RZ, P2 ;  /* 0x000000ff3b0f7207 */ /* 0x000fc40001000000 */
[----:B--2---:R-:W-:Y:S01]  /*1d20*/  SHF.L.U64.HI R52, R54, 0x6, R55 ;  /* 0x0000000636347819 */ /* 0x004fe20000010237 */
[----:B------:R-:W-:Y:S01]  /*1d30*/  IMAD.IADD R9, R9, 0x1, R3 ;  /* 0x0000000109097824 */ /* 0x000fe200078e0203 */
[----:B------:R-:W-:Y:S01]  /*1d40*/  P2R R77, PR, RZ, 0x4 ;  /* 0x00000004ff4d7803 */ /* 0x000fe20000000000 */
[----:B------:R-:W-:Y:S02]  /*1d50*/  IMAD R3, R0, UR6, RZ ;  /* 0x0000000600037c24 */ /* 0x000fe4000f8e02ff */
[----:B------:R-:W-:Y:S02]  /*1d60*/  IMAD.IADD R15, R16, 0x1, R15 ;  /* 0x00000001100f7824 */ /* 0x000fe400078e020f */
[----:B0-----:R-:W-:Y:S01]  /*1d70*/  IMAD R7, R26, UR7, R3 ;  /* 0x000000071a077c24 */ /* 0x001fe2000f8e0203 */
[----:B------:R-:W-:Y:S01]  /*1d80*/  ULDC.64 UR6, c[0x0][0xa08] ;  /* 0x0002820000067ab9 */ /* 0x000fe20000000a00 */
[----:B------:R-:W-:Y:S01]  /*1d90*/  IMAD R3, R0, UR4, RZ ;  /* 0x0000000400037c24 */ /* 0x000fe2000f8e02ff */
[----:B------:R-:W-:Y:S01]  /*1da0*/  ISETP.NE.U32.AND P0, PT, RZ, UR6, PT ;  /* 0x00000006ff007c0c */ /* 0x000fe2000bf05070 */
[----:B------:R-:W-:Y:S01]  /*1db0*/  IMAD.IADD R11, R11, 0x1, R7 ;  /* 0x000000010b0b7824 */ /* 0x000fe200078e0207 */
[----:B------:R-:W-:Y:S01]  /*1dc0*/  SHF.R.S32.HI R14, RZ, 0x1f, R15 ;  /* 0x0000001fff0e7819 */ /* 0x000fe2000001140f */
[C---:B------:R-:W-:Y:S01]  /*1dd0*/  IMAD R3, R26.reuse, UR5, R3 ;  /* 0x000000051a037c24 */ /* 0x040fe2000f8e0203 */
[----:B------:R-:W-:Y:S01]  /*1de0*/  ISETP.NE.AND.EX P0, PT, RZ, UR7, PT, P0 ;  /* 0x00000007ff007c0c */ /* 0x000fe2000bf05300 */
[----:B------:R-:W-:Y:S01]  /*1df0*/  IMAD.WIDE.U32 R6, R26, UR4, R8 ;  /* 0x000000041a067c25 */ /* 0x000fe2000f8e0008 */
[----:B------:R-:W-:Y:S01]  /*1e00*/  ULDC.64 UR4, c[0x0][0x310] ;  /* 0x0000c40000047ab9 */ /* 0x000fe20000000a00 */
[----:B------:R-:W-:-:S02]  /*1e10*/  ULDC.64 UR6, c[0x0][0x338] ;  /* 0x0000ce0000067ab9 */ /* 0x000fc40000000a00 */
[----:B------:R-:W-:Y:S01]  /*1e20*/  IMAD.IADD R7, R7, 0x1, R3 ;  /* 0x0000000107077824 */ /* 0x000fe200078e0203 */
[----:B------:R-:W-:Y:S01]  /*1e30*/  SHF.R.S32.HI R3, RZ, 0x1f, R23 ;  /* 0x0000001fff037819 */ /* 0x000fe20000011417 */
[----:B------:R-:W-:Y:S02]  /*1e40*/  IMAD.SHL.U32 R53, R188, 0x40, RZ ;  /* 0x00000040bc357824 */ /* 0x000fe400078e00ff */
[----:B------:R-:W-:Y:S02]  /*1e50*/  IMAD.SHL.U32 R49, R4, 0x40, RZ ;  /* 0x0000004004317824 */ /* 0x000fe400078e00ff */
[----:B----4-:R-:W-:Y:S01]  /*1e60*/  IMAD R12, R3, R56, RZ ;  /* 0x00000038030c7224 */ /* 0x010fe200078e02ff */
[----:B------:R-:W-:Y:S01]  /*1e70*/  LOP3.LUT R53, R53, 0x1c0, RZ, 0xc0, !PT ;  /* 0x000001c035357812 */ /* 0x000fe200078ec0ff */
[----:B------:R-:W-:Y:S01]  /*1e80*/  VIADD R78, R16, 0x20 ;  /* 0x00000020104e7836 */ /* 0x000fe20000000000 */
[----:B-1----:R-:W-:Y:S01]  /*1e90*/  SHF.R.U32.HI R41, RZ, 0x7, R41 ;  /* 0x00000007ff297819 */ /* 0x002fe20000011629 */
[----:B------:R-:W-:-:S04]  /*1ea0*/  IMAD.SHL.U32 R59, R59, 0x2, RZ ;  /* 0x000000023b3b7824 */ /* 0x000fc800078e00ff */
[----:B------:R-:W-:Y:S01]  /*1eb0*/  VIADD R58, R41, 0x8 ;  /* 0x00000008293a7836 */ /* 0x000fe20000000000 */
[----:B---3--:R-:W-:Y:S02]  /*1ec0*/  SHF.R.S32.HI R0, RZ, 0x1f, R27 ;  /* 0x0000001fff007819 */ /* 0x008fe4000001141b */
[----:B------:R-:W-:Y:S01]  /*1ed0*/  SEL R9, R27, RZ, !P0 ;  /* 0x000000ff1b097207 */ /* 0x000fe20004000000 */
[C---:B------:R-:W-:Y:S01]  /*1ee0*/  IMAD R27, R23.reuse, R57, R12 ;  /* 0x00000039171b7224 */ /* 0x040fe200078e020c */
[----:B------:R-:W-:Y:S01]  /*1ef0*/  SEL R0, R0, RZ, !P0 ;  /* 0x000000ff00007207 */ /* 0x000fe20004000000 */
[----:B------:R-:W-:-:S04]  /*1f00*/  IMAD.WIDE.U32 R12, R23, R56, R16 ;  /* 0x00000038170c7225 */ /* 0x000fc800078e0010 */
[----:B------:R-:W-:-:S04]  /*1f10*/  IMAD.WIDE.U32 R20, R9, UR4, R6 ;  /* 0x0000000409147c25 */ /* 0x000fc8000f8e0006 */
[C---:B------:R-:W-:Y:S02]  /*1f20*/  IMAD R6, R0.reuse, UR6, RZ ;  /* 0x0000000600067c24 */ /* 0x040fe4000f8e02ff */
[----:B------:R-:W-:Y:S01]  /*1f30*/  IMAD R8, R0, UR4, RZ ;  /* 0x0000000400087c24 */ /* 0x000fe2000f8e02ff */
[----:B------:R-:W-:Y:S01]  /*1f40*/  ULDC UR4, c[0x0][0x2f4] ;  /* 0x0000bd0000047ab9 */ /* 0x000fe20000000800 */
[----:B------:R-:W-:Y:S01]  /*1f50*/  IMAD R69, R9, UR7, R6 ;  /* 0x0000000709457c24 */ /* 0x000fe2000f8e0206 */
[----:B------:R-:W-:Y:S01]  /*1f60*/  ISETP.GE.AND P4, PT, R16, UR4, PT ;  /* 0x0000000410007c0c */ /* 0x000fe2000bf86270 */
[----:B------:R-:W-:Y:S01]  /*1f70*/  IMAD R6, R3, R54, RZ ;  /* 0x0000003603067224 */ /* 0x000fe200078e02ff */
[----:B------:R-:W-:Y:S01]  /*1f80*/  ISETP.GE.AND P3, PT, R78, UR4, PT ;  /* 0x000000044e007c0c */ /* 0x000fe2000bf66270 */
[----:B------:R-:W-:Y:S02]  /*1f90*/  IMAD R45, R9, UR5, R8 ;  /* 0x00000005092d7c24 */ /* 0x000fe4000f8e0208 */
[----:B------:R-:W-:Y:S01]  /*1fa0*/  IMAD R0, R3, R4, RZ ;  /* 0x0000000403007224 */ /* 0x000fe200078e02ff */
[----:B------:R-:W-:Y:S01]  /*1fb0*/  LOP3.LUT R4, R53, 0x18, R16, 0xf8, !PT ;  /* 0x0000001835047812 */ /* 0x000fe200078ef810 */
[----:B------:R-:W-:-:S04]  /*1fc0*/  IMAD.WIDE.U32 R28, R9, UR6, R10 ;  /* 0x00000006091c7c25 */ /* 0x000fc8000f8e000a */
[C---:B------:R-:W-:Y:S02]  /*1fd0*/  IMAD R25, R23.reuse, R55, R6 ;  /* 0x0000003717197224 */ /* 0x040fe400078e0206 */
[----:B------:R-:W-:-:S04]  /*1fe0*/  IMAD.WIDE.U32 R6, R23, R54, R184 ;  /* 0x0000003617067225 */ /* 0x000fc800078e00b8 */
[----:B------:R-:W-:-:S04]  /*1ff0*/  IMAD.WIDE.U32 R10, R23, R54, R16 ;  /* 0x00000036170a7225 */ /* 0x000fc800078e0010 */
[----:B------:R-:W-:Y:S01]  /*2000*/  IMAD R8, R23, R5, R0 ;  /* 0x0000000517087224 */ /* 0x000fe200078e0200 */
[----:B------:R-:W-:Y:S01]  /*2010*/  IADD3 R0, P0, R20, R46, RZ ;  /* 0x0000002e14007210 */ /* 0x000fe20007f1e0ff */
[----:B------:R-:W-:Y:S02]  /*2020*/  IMAD.IADD R45, R21, 0x1, R45 ;  /* 0x00000001152d7824 */ /* 0x000fe400078e022d */
[----:B------:R-:W-:Y:S02]  /*2030*/  IMAD.IADD R7, R7, 0x1, R25 ;  /* 0x0000000107077824 */ /* 0x000fe400078e0219 */
[----:B------:R-:W-:Y:S01]  /*2040*/  IMAD.IADD R11, R25, 0x1, R11 ;  /* 0x00000001190b7824 */ /* 0x000fe200078e020b */
[----:B-----5:R-:W-:Y:S01]  /*2050*/  SHF.R.S32.HI R25, RZ, 0x1f, R30 ;  /* 0x0000001fff197819 */ /* 0x020fe2000001141e */
[-C--:B------:R-:W-:Y:S01]  /*2060*/  IMAD.WIDE.U32 R32, R30, R54.reuse, R6 ;  /* 0x000000361e207225 */ /* 0x080fe200078e0006 */
[----:B------:R-:W-:Y:S02]  /*2070*/  IADD3.X R46, R45, R47, R8, P0, !PT ;  /* 0x0000002f2d2e7210 */ /* 0x000fe400007fe408 */
[----:B------:R-:W-:Y:S01]  /*2080*/  LEA.HI R47, R14, R15, RZ, 0x3 ;  /* 0x0000000f0e2f7211 */ /* 0x000fe200078f18ff */
[----:B------:R-:W-:Y:S01]  /*2090*/  IMAD R14, R25, R54, RZ ;  /* 0x00000036190e7224 */ /* 0x000fe200078e02ff */
[----:B------:R-:W-:Y:S01]  /*20a0*/  IADD3 R40, P0, R23, R40, RZ ;  /* 0x0000002817287210 */ /* 0x000fe20007f1e0ff */
[-C--:B------:R-:W-:Y:S01]  /*20b0*/  IMAD R25, R25, R56.reuse, RZ ;  /* 0x0000003819197224 */ /* 0x080fe200078e02ff */
[----:B------:R-:W-:Y:S01]  /*20c0*/  LOP3.LUT R63, R47, 0xfffffff8, RZ, 0xc0, !PT ;  /* 0xfffffff82f3f7812 */ /* 0x000fe200078ec0ff */
[----:B------:R-:W-:Y:S01]  /*20d0*/  IMAD R5, R30, R55, R14 ;  /* 0x000000371e057224 */ /* 0x000fe200078e020e */
[----:B------:R-:W-:Y:S01]  /*20e0*/  SHF.L.U64.HI R55, R56, 0x6, R57 ;  /* 0x0000000638377819 */ /* 0x000fe20000010239 */
[----:B------:R-:W-:Y:S01]  /*20f0*/  IMAD R25, R30, R57, R25 ;  /* 0x000000391e197224 */ /* 0x000fe200078e0219 */
[----:B------:R-:W-:Y:S01]  /*2100*/  SHF.R.U32.HI R57, RZ, 0x3, R53 ;  /* 0x00000003ff397819 */ /* 0x000fe20000011635 */
[----:B------:R-:W-:Y:S01]  /*2110*/  IMAD.WIDE.U32 R8, R23, R56, R184 ;  /* 0x0000003817087225 */ /* 0x000fe200078e00b8 */
[----:B------:R-:W-:-:S02]  /*2120*/  SHF.R.S32.HI R64, RZ, 0x1f, R63 ;  /* 0x0000001fff407819 */ /* 0x000fc4000001143f */
[----:B------:R-:W-:Y:S01]  /*2130*/  LOP3.LUT R61, R4, R57, RZ, 0x3c, !PT ;  /* 0x00000039043d7212 */ /* 0x000fe200078e3cff */
[----:B------:R-:W-:Y:S01]  /*2140*/  IMAD.WIDE.U32 R34, R30, R54, R10 ;  /* 0x000000361e227225 */ /* 0x000fe200078e000a */
[----:B------:R-:W-:-:S03]  /*2150*/  LOP3.LUT R4, R53, 0x38, R47, 0xf8, !PT ;  /* 0x0000003835047812 */ /* 0x000fc600078ef82f */
[----:B------:R-:W-:Y:S02]  /*2160*/  IMAD.IADD R9, R9, 0x1, R27 ;  /* 0x0000000109097824 */ /* 0x000fe400078e021b */
[----:B------:R-:W-:Y:S02]  /*2170*/  IMAD.IADD R13, R27, 0x1, R13 ;  /* 0x000000011b0d7824 */ /* 0x000fe400078e020d */
[----:B------:R-:W-:Y:S02]  /*2180*/  IMAD.IADD R60, R33, 0x1, R5 ;  /* 0x00000001213c7824 */ /* 0x000fe400078e0205 */
[----:B------:R-:W-:Y:S01]  /*2190*/  IMAD.IADD R62, R5, 0x1, R35 ;  /* 0x00000001053e7824 */ /* 0x000fe200078e0223 */
[----:B------:R-:W-:Y:S01]  /*21a0*/  LOP3.LUT R5, R4, R57, RZ, 0x3c, !PT ;  /* 0x0000003904057212 */ /* 0x000fe200078e3cff */
[----:B------:R-:W-:-:S04]  /*21b0*/  IMAD.WIDE.U32 R36, R30, R56, R8 ;  /* 0x000000381e247225 */ /* 0x000fc800078e0008 */
[----:B------:R-:W-:-:S04]  /*21c0*/  IMAD.WIDE.U32 R38, R30, R56, R12 ;  /* 0x000000381e267225 */ /* 0x000fc800078e000c */
[----:B------:R-:W-:Y:S02]  /*21d0*/  IMAD.SHL.U32 R54, R54, 0x40, RZ ;  /* 0x0000004036367824 */ /* 0x000fe400078e00ff */
[----:B------:R-:W-:Y:S02]  /*21e0*/  IMAD.SHL.U32 R56, R56, 0x40, RZ ;  /* 0x0000004038387824 */ /* 0x000fe400078e00ff */
[----:B------:R-:W-:Y:S02]  /*21f0*/  IMAD.X R41, R24, 0x1, R3, P0 ;  /* 0x0000000118297824 */ /* 0x000fe400000e0603 */
[----:B------:R-:W-:Y:S02]  /*2200*/  IMAD R61, R202, 0x200, R61 ;  /* 0x00000200ca3d7824 */ /* 0x000fe400078e023d */
[----:B------:R-:W-:Y:S02]  /*2210*/  IMAD.IADD R65, R37, 0x1, R25 ;  /* 0x0000000125417824 */ /* 0x000fe400078e0219 */
[----:B------:R-:W-:-:S02]  /*2220*/  IMAD.IADD R67, R25, 0x1, R39 ;  /* 0x0000000119437824 */ /* 0x000fc400078e0227 */
[----:B------:R-:W-:Y:S02]  /*2230*/  IMAD R66, R202, 0x200, R5 ;  /* 0x00000200ca427824 */ /* 0x000fe400078e0205 */
[----:B------:R-:W-:-:S07]  /*2240*/  IMAD.IADD R69, R29, 0x1, R69 ;  /* 0x000000011d457824 */ /* 0x000fce00078e0245 */
.L_x_8135:
[----:B0-2-4-:R-:W0:Y:S01]  /*2250*/  LDC R27, c[0x0][0x3f4] ;  /* 0x0000fd00ff1b7b82 */ /* 0x015e220000000800 */
[----:B------:R-:W-:Y:S01]  /*2260*/  VIADD R31, R31, 0xffffffff ;  /* 0xffffffff1f1f7836 */ /* 0x000fe20000000000 */
[----:B------:R-:W-:Y:S05]  /*2270*/  YIELD ;  /* 0x0000000000007946 */ /* 0x000fea0003800000 */
[----:B------:R-:W-:Y:S01]  /*2280*/  SHF.R.S32.HI R71, RZ, 0x1f, R31 ;  /* 0x0000001fff477819 */ /* 0x000fe2000001141f */
[----:B------:R-:W1:Y:S01]  /*2290*/  LDC.64 R50, c[0x0][0x2e8] ;  /* 0x0000ba00ff327b82 */ /* 0x000e620000000a00 */
        /* <DEDUP_REMOVED lines=35> */
[----:B------:R-:W-:Y:S01]  /*24d0*/  IMAD.MOV.U32 R7, RZ, RZ, R65 ;  /* 0x000000ffff077224 */ /* 0x000fe200078e0041 */
[----:B------:R-:W-:Y:S01]  /*24e0*/  ULDC.64 UR4, c[0x0][0x3e8] ;  /* 0x0000fa0000047ab9 */ /* 0x000fe20000000a00 */
[-C--:B------:R-:W-:Y:S01]  /*24f0*/  IMAD R5, R71, R56.reuse, R5 ;  /* 0x0000003847057224 */ /* 0x080fe200078e0205 */
[----:B------:R-:W-:Y:S01]  /*2500*/  CS2R R10, SRZ ;  /* 0x00000000000a7805 */ /* 0x000fe2000001ff00 */
[----:B------:R-:W-:-:S04]  /*2510*/  IMAD.WIDE.U32 R6, R31, R56, R6 ;  /* 0x000000381f067225 */ /* 0x000fc800078e0006 */
        /* <DEDUP_REMOVED lines=13> */
.L_x_8110:
[----:B------:R-:W-:Y:S05]  /*25f0*/  BSYNC B1 ;  /* 0x0000000000017941 */ /* 0x000fea0003800000 */
.L_x_8109:
[----:B------:R-:W-:Y:S01]  /*2600*/  ISETP.NE.AND P0, PT, R186, 0x3, PT ;  /* 0x00000003ba00780c */ /* 0x000fe20003f05270 */
[----:B0----5:R-:W-:Y:S02]  /*2610*/  IMAD.MOV.U32 R4, RZ, RZ, R8 ;  /* 0x000000ffff047224 */ /* 0x021fe400078e0008 */
        /* <DEDUP_REMOVED lines=17> */
.L_x_8111:
[----:B------:R-:W-:Y:S01]  /*2730*/  IMAD R68, R22, 0x8, R2 ;  /* 0x0000000816447824 */ /* 0x000fe200078e0202 */
[----:B------:R-:W-:Y:S01]  /*2740*/  SHF.L.U32 R71, R187, 0x1f, RZ ;  /* 0x0000001fbb477819 */ /* 0x000fe200000006ff */
[----:B------:R-:W-:Y:S03]  /*2750*/  BSSY B1, `(.L_x_8112) ;  /* 0x0000003000017945 */ /* 0x000fe60003800000 */
[----:B------:R-:W0:Y:S02]  /*2760*/  SYNCS.PHASECHK.TRANS64.TRYWAIT P5, [R68+URZ+0x28c90], R71 ;  /* 0x028c9047440075a7 */ /* 0x000e2400080a017f */
[----:B0-----:R-:W-:Y:S05]  /*2770*/  @!P5 BRA `(.L_x_8113) ;  /* 0x000001980040d947 */ /* 0x001fea0003800000 */
.L_x_8420:
[----:B------:R-:W-:Y:S05]  /*2780*/  BSYNC B1 ;  /* 0x0000000000017941 */ /* 0x000fea0003800000 */
.L_x_8112:
        /* <DEDUP_REMOVED lines=9> */
[----:B------:R-:W-:Y:S01]  /*2820*/  SHF.R.U64 R50, R24, 0x10, R25 ;  /* 0x0000001018327819 */ /* 0x000fe20000001219 */
[----:B------:R-:W-:Y:S01]  /*2830*/  IMAD.U32 R24, R7, 0x10000, RZ ;  /* 0x0001000007187824 */ /* 0x000fe200078e00ff */
[----:B------:R-:W-:Y:S02]  /*2840*/  SHF.R.U32.HI R75, RZ, 0x10, R15 ;  /* 0x00000010ff4b7819 */ /* 0x000fe4000001160f */
[----:B------:R-:W-:Y:S02]  /*2850*/  SHF.R.U32.HI R70, RZ, 0x10, R25 ;  /* 0x00000010ff467819 */ /* 0x000fe40000011619 */
[C---:B------:R-:W-:Y:S02]  /*2860*/  PRMT R73, R51.reuse, 0x5410, R73 ;  /* 0x0000541033497816 */ /* 0x040fe40000000049 */
[----:B------:R-:W-:-:S02]  /*2870*/  PRMT R50, R51, 0x5432, R50 ;  /* 0x0000543233327816 */ /* 0x000fc40000000032 */
[C---:B------:R-:W-:Y:S02]  /*2880*/  PRMT R75, R72.reuse, 0x5410, R75 ;  /* 0x00005410484b7816 */ /* 0x040fe4000000004b */
        /* <DEDUP_REMOVED lines=15> */
[----:B------:R-:W-:Y:S01]  /*2980*/  FMUL.FTZ R15, R15, R72 ;  /* 0x000000480f0f7220 */ /* 0x000fe20000410000 */
        /* <DEDUP_REMOVED lines=21> */
.L_x_8118:
[----:B------:R-:W-:Y:S05]  /*2ae0*/  BSYNC B2 ;  /* 0x0000000000027941 */ /* 0x000fea0003800000 */
.L_x_8117:
[----:B--2---:R1:W-:Y:S02]  /*2af0*/  STG.E.128 desc[UR40][R12.64], R4 ;  /* 0x000000040c007986 */ /* 0x0043e4000c101d28 */
.L_x_8116:
[----:B------:R-:W-:Y:S05]  /*2b00*/  BSYNC B1 ;  /* 0x0000000000017941 */ /* 0x000fea0003800000 */
.L_x_8115:
        /* <DEDUP_REMOVED lines=56> */
.L_x_8120:
[----:B------:R-:W-:Y:S05]  /*2e90*/  BSYNC B1 ;  /* 0x0000000000017941 */ /* 0x000fea0003800000 */
.L_x_8119:
[----:B-1----:R1:W-:Y:S01]  /*2ea0*/  STG.E.128 desc[UR40][R12.64+0x40], R4 ;  /* 0x000040040c007986 */ /* 0x0023e2000c101d28 */
[----:B------:R-:W-:Y:S05]  /*2eb0*/  BRA `(.L_x_8114) ;  /* 0x0000000c00407947 */ /* 0x000fea0003800000 */
.L_x_8108:
        /* <DEDUP_REMOVED lines=29> */
[----:B------:R-:W-:Y:S02]  /*3090*/  IMAD.MOV.U32 R68, RZ, RZ, R7 ;  /* 0x000000ffff447224 */ /* 0x000fe400078e0007 */
[----:B------:R-:W-:Y:S01]  /*30a0*/  IMAD.MOV.U32 R27, RZ, RZ, R6 ;  /* 0x000000ffff1b7224 */ /* 0x000fe200078e0006 */
[----:B------:R-:W-:Y:S01]  /*30b0*/  PRMT R88, R25, 0x5410, R24 ;  /* 0x0000541019587816 */ /* 0x000fe20000000018 */
        /* <DEDUP_REMOVED lines=11> */
.L_x_8121:
[----:B------:R-:W-:Y:S01]  /*3170*/  IMAD R68, R22, 0x8, R2 ;  /* 0x0000000816447824 */ /* 0x000fe200078e0202 */
[----:B------:R-:W-:Y:S01]  /*3180*/  SHF.L.U32 R71, R187, 0x1f, RZ ;  /* 0x0000001fbb477819 */ /* 0x000fe200000006ff */
[----:B------:R-:W0:Y:S01]  /*3190*/  LDC R70, c[0x0][0x2f4] ;  /* 0x0000bd00ff467b82 */ /* 0x000e220000000800 */
[----:B------:R-:W-:Y:S02]  /*31a0*/  BSSY B1, `(.L_x_8122) ;  /* 0x0000003000017945 */ /* 0x000fe40003800000 */
[----:B------:R-:W1:Y:S02]  /*31b0*/  SYNCS.PHASECHK.TRANS64.TRYWAIT P5, [R68+URZ+0x28c90], R71 ;  /* 0x028c9047440075a7 */ /* 0x000e6400080a017f */
[----:B-1----:R-:W-:Y:S05]  /*31c0*/  @!P5 BRA `(.L_x_8123) ;  /* 0x0000018c00c0d947 */ /* 0x002fea0003800000 */
.L_x_8421:
[----:B------:R-:W-:Y:S05]  /*31d0*/  BSYNC B1 ;  /* 0x0000000000017941 */ /* 0x000fea0003800000 */
.L_x_8122:
[----:B0-----:R-:W-:Y:S01]  /*31e0*/  ISETP.GE.OR P5, PT, R16, R70, P1 ;  /* 0x000000461000720c */ /* 0x001fe20000fa6670 */
[----:B------:R-:W-:Y:S01]  /*31f0*/  ULDC.64 UR4, c[0x0][0x300] ;  /* 0x0000c00000047ab9 */ /* 0x000fe20000000a00 */
[----:B------:R-:W-:Y:S02]  /*3200*/  IMAD.MOV.U32 R72, RZ, RZ, R14 ;  /* 0x000000ffff487224 */ /* 0x000fe400078e000e */
[----:B------:R-:W-:Y:S02]  /*3210*/  IMAD R12, R3, UR4, RZ ;  /* 0x00000004030c7c24 */ /* 0x000fe4000f8e02ff */
[----:B------:R-:W-:-:S04]  /*3220*/  IMAD.WIDE.U32 R72, R23, UR4, R72 ;  /* 0x0000000417487c25 */ /* 0x000fc8000f8e0048 */
[----:B------:R-:W-:-:S03]  /*3230*/  IMAD R13, R23, UR5, R12 ;  /* 0x00000005170d7c24 */ /* 0x000fc6000f8e020c */
        /* <DEDUP_REMOVED lines=117> */
.L_x_8125:
[----:B------:R-:W-:Y:S05]  /*3990*/  BSYNC B1 ;  /* 0x0000000000017941 */ /* 0x000fea0003800000 */
.L_x_8124:
        /* <DEDUP_REMOVED lines=10> */
.L_x_8107:
[----:B------:R-:W-:-:S13]  /*3a40*/  ISETP.NE.AND P0, PT, R186, 0x3, PT ;  /* 0x00000003ba00780c */ /* 0x000fda0003f05270 */
[----:B------:R-:W-:Y:S05]  /*3a50*/  @!P0 BRA `(.L_x_8126) ;  /* 0x0000000000048947 */ /* 0x000fea0003800000 */
[----:B------:R-:W-:Y:S01]  /*3a60*/  BPT.TRAP 0x1 ;  /* 0x000000040000795c */ /* 0x000fe20000300000 */
.L_x_8126:
        /* <DEDUP_REMOVED lines=8> */
.L_x_8422:
[----:B------:R-:W-:Y:S05]  /*3af0*/  BSYNC B1 ;  /* 0x0000000000017941 */ /* 0x000fea0003800000 */
.L_x_8127:
[----:B------:R-:W-:Y:S05]  /*3b00*/  @P1 BRA `(.L_x_8114) ;  /* 0x00000000002c1947 */ /* 0x000fea0003800000 */
[----:B------:R-:W-:Y:S01]  /*3b10*/  @!P3 LOP3.LUT P5, RZ, R188, 0x4, RZ, 0xc0, !PT ;  /* 0x00000004bcffb812 */ /* 0x000fe200078ac0ff */
[----:B------:R-:W-:Y:S01]  /*3b20*/  @!P3 VIADD R4, R61, 0x20 ;  /* 0x000000203d04b836 */ /* 0x000fe20000000000 */
[----:B------:R-:W-:Y:S02]  /*3b30*/  PLOP3.LUT P6, PT, PT, PT, PT, 0x8, 0x0 ;  /* 0x000000000000781c */ /* 0x000fe40003fce170 */
[----:B------:R-:W-:-:S13]  /*3b40*/  @!P3 PLOP3.LUT P6, PT, P5, PT, PT, 0x80, 0x0 ;  /* 0x000000000000b81c */ /* 0x000fda0002fcf070 */
[----:B------:R-:W-:-:S04]  /*3b50*/  @P6 VIADD R4, R61, 0xffffffe0 ;  /* 0xffffffe03d046836 */ /* 0x000fc80000000000 */
[----:B------:R-:W-:-:S04]  /*3b60*/  @!P3 IMAD.IADD R5, R26, 0x1, R4 ;  /* 0x000000011a05b824 */ /* 0x000fc800078e0204 */
[----:B------:R-:W-:Y:S02]  /*3b70*/  @!P3 IMAD R8, R5, 0x2, R2 ;  /* 0x000000020508b824 */ /* 0x000fe400078e0202 */
[----:B------:R-:W1:Y:S04]  /*3b80*/  @!P4 LDS.128 R4, [R70+0x22400] ;  /* 0x022400004604c984 */ /* 0x000e680000000c00 */
[----:B------:R-:W2:Y:S04]  /*3b90*/  @!P3 LDS.128 R8, [R8+0x22400] ;  /* 0x022400000808b984 */ /* 0x000ea80000000c00 */
[----:B-1----:R1:W-:Y:S04]  /*3ba0*/  @!P4 STG.E.128 desc[UR40][R12.64], R4 ;  /* 0x000000040c00c986 */ /* 0x0023e8000c101d28 */
[----:B--2---:R1:W-:Y:S02]  /*3bb0*/  @!P3 STG.E.128 desc[UR40][R12.64+0x40], R8 ;  /* 0x000040080c00b986 */ /* 0x0043e4000c101d28 */
.L_x_8114:
[----:B------:R-:W-:Y:S05]  /*3bc0*/  BSYNC B0 ;  /* 0x0000000000007941 */ /* 0x000fea0003800000 */
.L_x_8106:
        /* <DEDUP_REMOVED lines=17> */
.L_x_8130:
[----:B------:R-:W-:Y:S05]  /*3ce0*/  BSYNC B0 ;  /* 0x0000000000007941 */ /* 0x000fea0003800000 */
.L_x_8129:
[----:B------:R-:W5:Y:S01]  /*3cf0*/  SYNCS.PHASECHK.TRANS64.TRYWAIT P0, [R68+URZ+0x28cb0], R71 ;  /* 0x028cb047440075a7 */ /* 0x000f62000800017f */
[----:B------:R-:W-:Y:S04]  /*3d00*/  BSSY B0, `(.L_x_8131) ;  /* 0x0000002000007945 */ /* 0x000fe80003800000 */
[----:B-----5:R-:W-:Y:S05]  /*3d10*/  @!P0 BRA `(.L_x_8132) ;  /* 0x0000018400148947 */ /* 0x020fea0003800000 */
.L_x_8423:
[----:B------:R-:W-:Y:S05]  /*3d20*/  BSYNC B0 ;  /* 0x0000000000007941 */ /* 0x000fea0003800000 */
.L_x_8131:
        /* <DEDUP_REMOVED lines=82> */
.L_x_8134:
[----:B------:R-:W-:Y:S05]  /*4250*/  BSYNC B0 ;  /* 0x0000000000007941 */ /* 0x000fea0003800000 */
.L_x_8133:
        /* <DEDUP_REMOVED lines=17> */
.L_x_8101:
[----:B------:R-:W2:Y:S01]  /*4370*/  LDL R4, [R1] ;  /* 0x0000000001047983 */ /* 0x000ea20000100800 */
[----:B------:R-:W-:Y:S01]  /*4380*/  BSSY B0, `(.L_x_8136) ;  /* 0x0000005000007945 */ /* 0x000fe20003800000 */
[----:B--2---:R-:W-:-:S03]  /*4390*/  ISETP.NE.AND P1, PT, R4, 0x1, PT ;  /* 0x000000010400780c */ /* 0x004fc60003f25270 */
[----:B------:R-:W-:Y:S10]  /*43a0*/  @P0 BRA `(.L_x_8137) ;  /* 0x0000000000080947 */ /* 0x000ff40003800000 */
[----:B------:R-:W1:Y:S02]  /*43b0*/  FENCE.VIEW.ASYNC.G ;  /* 0x00000000000073c6 */ /* 0x000e640000000100 */
[----:B-1----:R-:W-:Y:S06]  /*43c0*/  BAR.ARV 0xc, 0x180 ;  /* 0x0306000000007b1d */ /* 0x002fec0000002000 */
.L_x_8137:
[----:B------:R-:W-:Y:S05]  /*43d0*/  BSYNC B0 ;  /* 0x0000000000007941 */ /* 0x000fea0003800000 */
.L_x_8136:
[----:B------:R-:W-:Y:S04]  /*43e0*/  BSSY B7, `(.L_x_8138) ;  /* 0x0000be8000077945 */ /* 0x000fe80003800000 */
[----:B------:R-:W-:Y:S05]  /*43f0*/  @!P1 BRA `(.L_x_8139) ;  /* 0x0000001c00d89947 */ /* 0x000fea0003800000 */
[----:B------:R-:W1:Y:S01]  /*4400*/  LDC R0, c[0x0][0x448] ;  /* 0x00011200ff007b82 */ /* 0x000e620000000800 */
        /* <DEDUP_REMOVED lines=36> */
[----:B------:R-:W1:Y:S01]  /*4650*/  @P0 LDC R3, c[0x0][0x44c] ;  /* 0x00011300ff030b82 */ /* 0x000e620000000800 */
[----:B------:R-:W-:Y:S02]  /*4660*/  CS2R R36, SRZ ;  /* 0x0000000000247805 */ /* 0x000fe4000001ff00 */
[----:B------:R-:W-:Y:S02]  /*4670*/  CS2R R154, SRZ ;  /* 0x00000000009a7805 */ /* 0x000fe4000001ff00 */
[----:B------:R-:W-:-:S02]  /*4680*/  CS2R R86, SRZ ;  /* 0x0000000000567805 */ /* 0x000fc4000001ff00 */
[----:B------:R-:W-:Y:S02]  /*4690*/  CS2R R156, SRZ ;  /* 0x00000000009c7805 */ /* 0x000fe4000001ff00 */
[----:B------:R-:W-:Y:S02]  /*46a0*/  CS2R R82, SRZ ;  /* 0x0000000000527805 */ /* 0x000fe4000001ff00 */
[----:B------:R-:W-:Y:S02]  /*46b0*/  CS2R R158, SRZ ;  /* 0x00000000009e7805 */ /* 0x000fe4000001ff00 */
[----:B------:R-:W-:Y:S01]  /*46c0*/  CS2R R78, SRZ ;  /* 0x00000000004e7805 */ /* 0x000fe2000001ff00 */
[----:B------:R-:W2:Y:S01]  /*46d0*/  @P0 LDC R4, c[0x0][0x450] ;  /* 0x00011400ff040b82 */ /* 0x000ea20000000800 */
[----:B------:R-:W-:Y:S02]  /*46e0*/  CS2R R160, SRZ ;  /* 0x0000000000a07805 */ /* 0x000fe4000001ff00 */
[----:B---3--:R-:W-:-:S02]  /*46f0*/  CS2R R74, SRZ ;  /* 0x00000000004a7805 */ /* 0x008fc4000001ff00 */
        /* <DEDUP_REMOVED lines=9> */
[----:B----4-:R-:W-:Y:S02]  /*4790*/  CS2R R50, SRZ ;  /* 0x0000000000327805 */ /* 0x010fe4000001ff00 */
[----:B------:R-:W-:Y:S02]  /*47a0*/  CS2R R170, SRZ ;  /* 0x0000000000aa7805 */ /* 0x000fe4000001ff00 */
[----:B------:R-:W-:-:S02]  /*47b0*/  CS2R R46, SRZ ;  /* 0x00000000002e7805 */ /* 0x000fc4000001ff00 */
[----:B------:R-:W-:Y:S01]  /*47c0*/  CS2R R172, SRZ ;  /* 0x0000000000ac7805 */ /* 0x000fe2000001ff00 */
[----:B-1----:R-:W-:Y:S01]  /*47d0*/  @P0 IMAD.HI.U32 R3, R0, R3, RZ ;  /* 0x0000000300030227 */ /* 0x002fe200078e00ff */
[----:B------:R-:W-:Y:S02]  /*47e0*/  CS2R R32, SRZ ;  /* 0x0000000000207805 */ /* 0x000fe4000001ff00 */
[----:B------:R-:W-:Y:S02]  /*47f0*/  CS2R R174, SRZ ;  /* 0x0000000000ae7805 */ /* 0x000fe4000001ff00 */
[----:B------:R-:W-:Y:S01]  /*4800*/  CS2R R38, SRZ ;  /* 0x0000000000267805 */ /* 0x000fe2000001ff00 */
[----:B------:R-:W-:Y:S01]  /*4810*/  IMAD.MOV.U32 R35, RZ, RZ, RZ ;  /* 0x000000ffff237224 */ /* 0x000fe200078e00ff */
[----:B------:R-:W-:Y:S02]  /*4820*/  CS2R R28, SRZ ;  /* 0x00000000001c7805 */ /* 0x000fe4000001ff00 */
[----:B------:R-:W-:Y:S01]  /*4830*/  CS2R R176, SRZ ;  /* 0x0000000000b07805 */ /* 0x000fe2000001ff00 */
[----:B------:R-:W-:Y:S01]  /*4840*/  IMAD.MOV.U32 R31, RZ, RZ, RZ ;  /* 0x000000ffff1f7224 */ /* 0x000fe200078e00ff */
[----:B--2---:R-:W-:-:S02]  /*4850*/  @P0 SHF.R.U32.HI R0, RZ, R4, R3 ;  /* 0x00000004ff000219 */ /* 0x004fc40000011603 */
[----:B------:R-:W-:Y:S02]  /*4860*/  CS2R R6, SRZ ;  /* 0x0000000000067805 */ /* 0x000fe4000001ff00 */
[----:B------:R-:W-:Y:S02]  /*4870*/  PLOP3.LUT P0, PT, PT, PT, PT, 0x80, 0x0 ;  /* 0x000000000000781c */ /* 0x000fe40003f0f070 */
[----:B------:R-:W-:Y:S01]  /*4880*/  CS2R R178, SRZ ;  /* 0x0000000000b27805 */ /* 0x000fe2000001ff00 */
[----:B------:R-:W-:Y:S02]  /*4890*/  IMAD.IADD R0, R43, 0x1, R0 ;  /* 0x000000012b007824 */ /* 0x000fe400078e0200 */
[----:B------:R-:W-:-:S03]  /*48a0*/  IMAD.MOV.U32 R43, RZ, RZ, RZ ;  /* 0x000000ffff2b7224 */ /* 0x000fc600078e00ff */
[----:B------:R-:W-:-:S04]  /*48b0*/  SHF.R.S32.HI R3, RZ, 0x1f, R0 ;  /* 0x0000001fff037819 */ /* 0x000fc80000011400 */
[----:B------:R-:W-:Y:S01]  /*48c0*/  LEA.HI R3, R3, R0, RZ, 0x6 ;  /* 0x0000000003037211 */ /* 0x000fe200078f30ff */
[----:B------:R-:W-:-:S03]  /*48d0*/  IMAD.MOV.U32 R0, RZ, RZ, RZ ;  /* 0x000000ffff007224 */ /* 0x000fc600078e00ff */
[----:B------:R-:W-:Y:S01]  /*48e0*/  SHF.R.S32.HI R5, RZ, 0x6, R3 ;  /* 0x00000006ff057819 */ /* 0x000fe20000011403 */
[----:B------:R-:W-:-:S03]  /*48f0*/  IMAD.MOV.U32 R3, RZ, RZ, RZ ;  /* 0x000000ffff037224 */ /* 0x000fc600078e00ff */
[----:B------:R-:W-:Y:S01]  /*4900*/  VIMNMX R4, R180, R5, PT ;  /* 0x00000005b4047248 */ /* 0x000fe20003fe0100 */
[----:B------:R-:W-:-:S03]  /*4910*/  IMAD.MOV.U32 R5, RZ, RZ, RZ ;  /* 0x000000ffff057224 */ /* 0x000fc600078e00ff */
[----:B------:R-:W-:-:S13]  /*4920*/  ISETP.GE.AND P1, PT, R4, 0x1, PT ;  /* 0x000000010400780c */ /* 0x000fda0003f26270 */
[----:B------:R-:W-:Y:S05]  /*4930*/  @!P1 BRA `(.L_x_8140) ;  /* 0x000000b800489947 */ /* 0x000fea0003800000 */
[----:B------:R-:W1:Y:S01]  /*4940*/  SHFL.IDX PT, R0, R220, RZ, 0x1f ;  /* 0x00001fffdc007589 */ /* 0x000e6200000e0000 */
[----:B------:R-:W-:Y:S02]  /*4950*/  ISETP.NE.AND P0, PT, R186, 0x3, PT ;  /* 0x00000003ba00780c */ /* 0x000fe40003f05270 */
[----:B-1----:R-:W-:-:S04]  /*4960*/  LEA.HI R3, R0, R0, RZ, 0x1 ;  /* 0x0000000000037211 */ /* 0x002fc800078f08ff */
        /* <DEDUP_REMOVED lines=9> */
.L_x_8141:
        /* <DEDUP_REMOVED lines=11> */
.L_x_8424:
[----:B------:R-:W-:Y:S05]  /*4ab0*/  BSYNC B0 ;  /* 0x0000000000007941 */ /* 0x000fea0003800000 */
.L_x_8142:
        /* <DEDUP_REMOVED lines=12> */
[----:B------:R-:W-:Y:S01]  /*4b80*/  ISETP.GE.AND P2, PT, R4, 0x2, PT ;  /* 0x000000020400780c */ /* 0x000fe20003f46270 */
[----:B------:R-:W-:Y:S01]  /*4b90*/  IMAD.MOV.U32 R15, RZ, RZ, 0x40000040 ;  /* 0x40000040ff0f7424 */ /* 0x000fe200078e00ff */
[----:B------:R-:W-:Y:S01]  /*4ba0*/  BSSY B0, `(.L_x_8144) ;  /* 0x00000ec000007945 */ /* 0x000fe20003800000 */
[----:B------:R-:W-:Y:S01]  /*4bb0*/  IMAD.MOV.U32 R13, RZ, RZ, 0x40000040 ;  /* 0x40000040ff0d7424 */ /* 0x000fe200078e00ff */
[----:B0----5:R-:W-:-:S06]  /*4bc0*/  WARPGROUP.ARRIVE ;  /* 0x00000000000079c5 */ /* 0x021fcc0000000000 */
        /* <DEDUP_REMOVED lines=37> */
[----:B0-----:R-:W-:-:S07]  /*4e20*/  VIADD R0, R4, 0xfffffffe ;  /* 0xfffffffe04007836 */ /* 0x001fce0000000000 */
.L_x_8151:
[----:B------:R-:W-:Y:S01]  /*4e30*/  BAR.SYNC.DEFER_BLOCKING 0xe, 0x100 ;  /* 0x0384000000007b1d */ /* 0x000fe20000010000 */
[----:B-12---:R-:W-:Y:S01]  /*4e40*/  IMAD R3, R18, 0x40, R190 ;  /* 0x0000004012037824 */ /* 0x006fe200078e02be */
[----:B------:R-:W-:Y:S01]  /*4e50*/  ISETP.GT.AND P3, PT, R0, RZ, PT ;  /* 0x000000ff0000720c */ /* 0x000fe20003f64270 */
[----:B------:R-:W-:Y:S02]  /*4e60*/  VIADD R18, R18, 0x1 ;  /* 0x0000000112127836 */ /* 0x000fe40000000000 */
[----:B------:R-:W-:Y:S02]  /*4e70*/  IMAD R3, R3, 0x4, R2 ;  /* 0x0000000403037824 */ /* 0x000fe400078e0202 */
[----:B------:R-:W-:Y:S01]  /*4e80*/  VIADD R0, R0, 0xffffffff ;  /* 0xffffffff00007836 */ /* 0x000fe20000000000 */
        /* <DEDUP_REMOVED lines=136> */
.L_x_8146:
[----:B------:R-:W-:Y:S01]  /*5710*/  IMAD R3, R18, 0x8, R2 ;  /* 0x0000000812037824 */ /* 0x000fe200078e0202 */
[----:B------:R-:W-:-:S04]  /*5720*/  SHF.L.U32 R4, R19, 0x1f, RZ ;  /* 0x0000001f13047819 */ /* 0x000fc800000006ff */
[----:B------:R0:W1:Y:S01]  /*5730*/  SYNCS.PHASECHK.TRANS64.TRYWAIT P2, [R3+URZ+0x28c50], R4 ;  /* 0x028c5004030075a7 */ /* 0x000062000804017f */
[----:B------:R-:W-:Y:S05]  /*5740*/  @!P0 BRA `(.L_x_8147) ;  /* 0x0000000000048947 */ /* 0x000fea0003800000 */
[----:B------:R-:W-:Y:S01]  /*5750*/  BPT.TRAP 0x1 ;  /* 0x000000040000795c */ /* 0x000fe20000300000 */
.L_x_8147:
[----:B------:R-:W-:Y:S04]  /*5760*/  BSSY B1, `(.L_x_8148) ;  /* 0x0000004000017945 */ /* 0x000fe80003800000 */
[----:B-1----:R-:W-:Y:S05]  /*5770*/  @P2 BRA `(.L_x_8149) ;  /* 0x0000000000082947 */ /* 0x002fea0003800000 */
[----:B------:R-:W1:Y:S02]  /*5780*/  SYNCS.PHASECHK.TRANS64.TRYWAIT P2, [R3+URZ+0x28c50], R4 ;  /* 0x028c5004030075a7 */ /* 0x000e64000804017f */
[----:B-1----:R-:W-:Y:S05]  /*5790*/  @!P2 BRA `(.L_x_8150) ;  /* 0x00000168009ca947 */ /* 0x002fea0003800000 */
.L_x_8149:
[----:B------:R-:W-:Y:S05]  /*57a0*/  BSYNC B1 ;  /* 0x0000000000017941 */ /* 0x000fea0003800000 */
.L_x_8148:
[----:B01----:R-:W-:Y:S01]  /*57b0*/  IMAD R4, R18, 0x1000, R21 ;  /* 0x0000100012047824 */ /* 0x003fe200078e0215 */
        /* <DEDUP_REMOVED lines=9> */
[----:B------:R-:W-:-:S05]  /*5850*/  @!P1 VIADD R3, R3, 0x28c60 ;  /* 0x00028c6003039836 */ /* 0x000fca0000000000 */
        /* <DEDUP_REMOVED lines=32> */
.L_x_8145:
[----:B------:R-:W-:Y:S05]  /*5a60*/  BSYNC B0 ;  /* 0x0000000000007941 */ /* 0x000fea0003800000 */
.L_x_8144:
[----:B------:R-:W-:Y:S01]  /*5a70*/  BAR.SYNC.DEFER_BLOCKING 0xe, 0x100 ;  /* 0x0384000000007b1d */ /* 0x000fe20000010000 */
[C---:B-12---:R-:W-:Y:S01]  /*5a80*/  IMAD R3, R18.reuse, 0x40, R190 ;  /* 0x0000004012037824 */ /* 0x046fe200078e02be */
[----:B------:R-:W-:Y:S01]  /*5a90*/  PLOP3.LUT P0, PT, PT, PT, PT, 0x8, 0x0 ;  /* 0x000000000000781c */ /* 0x000fe20003f0e170 */
[----:B------:R-:W-:Y:S02]  /*5aa0*/  VIADD R18, R18, 0x1 ;  /* 0x0000000112127836 */ /* 0x000fe40000000000 */
[----:B------:R-:W-:Y:S02]  /*5ab0*/  IMAD R3, R3, 0x4, R2 ;  /* 0x0000000403037824 */ /* 0x000fe400078e0202 */
[----:B------:R-:W-:Y:S01]  /*5ac0*/  IMAD.MOV.U32 R20, RZ, RZ, RZ ;  /* 0x000000ffff147224 */ /* 0x000fe200078e00ff */
[----:B------:R-:W-:-:S04]  /*5ad0*/  ISETP.NE.AND P1, PT, R18, 0x2, PT ;  /* 0x000000021200780c */ /* 0x000fc80003f25270 */
[----:B------:R-:W-:Y:S02]  /*5ae0*/  SEL R4, RZ, 0x1, P1 ;  /* 0x00000001ff047807 */ /* 0x000fe40000800000 */
[----:B------:R-:W-:Y:S02]  /*5af0*/  SEL R18, R18, RZ, P1 ;  /* 0x000000ff12127207 */ /* 0x000fe40000800000 */
[----:B------:R-:W-:Y:S01]  /*5b00*/  LOP3.LUT R19, R19, R4, RZ, 0x3c, !PT ;  /* 0x0000000413137212 */ /* 0x000fe200078e3cff */
[----:B0-----:R-:W0:Y:S04]  /*5b10*/  LDS R0, [R3+0x28800] ;  /* 0x0288000003007984 */ /* 0x001e280000000800 */
[----:B------:R1:W2:Y:S02]  /*5b20*/  LDS R2, [R3+0x28820] ;  /* 0x0288200003027984 */ /* 0x0002a40000000800 */
[----:B-1----:R-:W-:-:S02]  /*5b30*/  IMAD.MOV.U32 R3, RZ, RZ, RZ ;  /* 0x000000ffff037224 */ /* 0x002fc400078e00ff */
[-C--:B0-----:R-:W-:Y:S01]  /*5b40*/  FMUL.FTZ R178, R28, R0.reuse ;  /* 0x000000001cb27220 */ /* 0x081fe20000410000 */
[-C--:B------:R-:W-:Y:S01]  /*5b50*/  FMUL.FTZ R176, R32, R0.reuse ;  /* 0x0000000020b07220 */ /* 0x080fe20000410000 */
[-C--:B------:R-:W-:Y:S01]  /*5b60*/  FMUL.FTZ R175, R36, R0.reuse ;  /* 0x0000000024af7220 */ /* 0x080fe20000410000 */
[----:B------:R-:W-:Y:S01]  /*5b70*/  FMUL.FTZ R174, R40, R0 ;  /* 0x0000000028ae7220 */ /* 0x000fe20000410000 */
[----:B--2---:R-:W-:Y:S01]  /*5b80*/  FMUL.FTZ R13, R66, R2 ;  /* 0x00000002420d7220 */ /* 0x004fe20000410000 */
        /* <DEDUP_REMOVED lines=125> */
.L_x_8139:
        /* <DEDUP_REMOVED lines=113> */
.L_x_8153:
[----:B------:R-:W-:Y:S05]  /*6a70*/  BSYNC B6 ;  /* 0x0000000000067941 */ /* 0x000fea0003800000 */
.L_x_8152:
        /* <DEDUP_REMOVED lines=12> */
.L_x_8157:
[----:B--2---:R2:W3:Y:S02]  /*6b40*/  SYNCS.PHASECHK.TRANS64.TRYWAIT P0, [R2+URZ+0x28c00], R3 ;  /* 0x028c0003020075a7 */ /* 0x0044e4000800017f */
[----:B---3--:R-:W-:Y:S05]  /*6b50*/  @!P0 NANOSLEEP.SYNCS 0x989680 ;  /* 0x009896800000895d */ /* 0x008fea0003900000 */
[----:B------:R-:W3:Y:S02]  /*6b60*/  @!P0 SYNCS.PHASECHK.TRANS64 P0, [R2+URZ+0x28c00], R3 ;  /* 0x028c0003020085a7 */ /* 0x000ee4000800007f */
[----:B---3--:R-:W-:Y:S05]  /*6b70*/  @!P0 BRA `(.L_x_8157) ;  /* 0xfffffffc00f08947 */ /* 0x008fea000383ffff */
.L_x_8156:
[----:B------:R-:W-:Y:S05]  /*6b80*/  BSYNC B0 ;  /* 0x0000000000007941 */ /* 0x000fea0003800000 */
.L_x_8155:
[----:B------:R-:W-:Y:S05]  /*6b90*/  BRA `(.L_x_8158) ;  /* 0x0000002c006c7947 */ /* 0x000fea0003800000 */
.L_x_8154:
[----:B------:R-:W-:Y:S01]  /*6ba0*/  VIADD R4, R2, 0x20400 ;  /* 0x0002040002047836 */ /* 0x000fe20000000000 */
[----:B-----5:R-:W-:Y:S01]  /*6bb0*/  SHF.R.S32.HI R0, RZ, 0x1f, R30 ;  /* 0x0000001fff007819 */ /* 0x020fe2000001141e */
[----:B------:R-:W-:Y:S01]  /*6bc0*/  ULDC.64 UR4, c[0x0][0x3f8] ;  /* 0x0000fe0000047ab9 */ /* 0x000fe20000000a00 */
[----:B------:R-:W-:Y:S01]  /*6bd0*/  ULDC.64 UR6, c[0x0][0x408] ;  /* 0x0001020000067ab9 */ /* 0x000fe20000000a00 */
[----:B------:R-:W-:Y:S01]  /*6be0*/  IMAD.WIDE.U32 R24, R30, UR4, RZ ;  /* 0x000000041e187c25 */ /* 0x000fe2000f8e00ff */
        /* <DEDUP_REMOVED lines=26> */
.L_x_8160:
[----:B------:R-:W-:Y:S05]  /*6d90*/  BSYNC B6 ;  /* 0x0000000000067941 */ /* 0x000fea0003800000 */
.L_x_8159:
        /* <DEDUP_REMOVED lines=39> */
.L_x_8430:
        /* <DEDUP_REMOVED lines=30> */
.L_x_8165:
[----:B------:R-:W-:Y:S05]  /*71f0*/  BSYNC B1 ;  /* 0x0000000000017941 */ /* 0x000fea0003800000 */
.L_x_8164:
[----:B---3-5:R-:W-:Y:S01]  /*7200*/  IMAD.MOV.U32 R0, RZ, RZ, R20 ;  /* 0x000000ffff007224 */ /* 0x028fe200078e0014 */
[----:B------:R-:W-:Y:S01]  /*7210*/  UMOV UR4, 0xffffffff ;  /* 0xffffffff00047882 */ /* 0x000fe20000000000 */
[----:B--2---:R-:W-:Y:S01]  /*7220*/  IMAD.MOV.U32 R3, RZ, RZ, R21 ;  /* 0x000000ffff037224 */ /* 0x004fe200078e0015 */
[----:B0-----:R-:W-:Y:S01]  /*7230*/  CS2R R26, SRZ ;  /* 0x00000000001a7805 */ /* 0x001fe2000001ff00 */
[----:B----4-:R-:W-:Y:S02]  /*7240*/  IMAD.MOV.U32 R5, RZ, RZ, R28 ;  /* 0x000000ffff057224 */ /* 0x010fe400078e001c */
        /* <DEDUP_REMOVED lines=8> */
[----:B------:R-:W-:-:S04]  /*72d0*/  PRMT R45, R3, 0x7610, R45 ;  /* 0x00007610032d7816 */ /* 0x000fc8000000002d */
[----:B------:R-:W-:Y:S01]  /*72e0*/  PRMT R39, R9, 0x5410, R5 ;  /* 0x0000541009277816 */ /* 0x000fe20000000005 */
[----:B------:R-:W-:Y:S06]  /*72f0*/  BRA.DIV UR4, `(.L_x_8166) ;  /* 0x0000015204487947 */ /* 0x000fec000b800000 */
[----:B------:R0:W2:Y:S04]  /*7300*/  SHFL.IDX PT, R3, R6, 0x1, 0x1c1f ;  /* 0x003c1f0006037f89 */ /* 0x0000a800000e0000 */
[----:B------:R0:W3:Y:S04]  /*7310*/  SHFL.IDX PT, R0, R4, 0x1, 0x1c1f ;  /* 0x003c1f0004007f89 */ /* 0x0000e800000e0000 */
[----:B------:R0:W4:Y:S04]  /*7320*/  SHFL.IDX PT, R5, R8, 0x1, 0x1c1f ;  /* 0x003c1f0008057f89 */ /* 0x00012800000e0000 */
[----:B------:R0:W0:Y:S02]  /*7330*/  SHFL.IDX PT, R14, R7, 0x1, 0x1c1f ;  /* 0x003c1f00070e7f89 */ /* 0x00002400000e0000 */
.L_x_8436:
        /* <DEDUP_REMOVED lines=34> */
.L_x_8168:
[----:B------:R-:W-:Y:S05]  /*7560*/  BSYNC B1 ;  /* 0x0000000000017941 */ /* 0x000fea0003800000 */
.L_x_8167:
        /* <DEDUP_REMOVED lines=20> */
[----:B------:R-:W-:Y:S01]  /*76b0*/  IMAD.MOV.U32 R4, RZ, RZ, R12 ;  /* 0x000000ffff047224 */ /* 0x000fe200078e000c */
[----:B------:R-:W-:Y:S01]  /*76c0*/  LOP3.LUT P2, RZ, R188, 0x4, RZ, 0xc0, !PT ;  /* 0x00000004bcff7812 */ /* 0x000fe2000784c0ff */
[----:B------:R-:W-:Y:S01]  /*76d0*/  IMAD R3, R3, 0x2, R2 ;  /* 0x0000000203037824 */ /* 0x000fe200078e0202 */
[----:B------:R-:W-:-:S02]  /*76e0*/  PRMT R44, R44, 0x5410, R0 ;  /* 0x000054102c2c7816 */ /* 0x000fc40000000000 */
[----:B------:R-:W-:Y:S01]  /*76f0*/  PRMT R47, R4, 0x7610, R47 ;  /* 0x00007610042f7816 */ /* 0x000fe2000000002f */
[----:B------:R-:W-:Y:S01]  /*7700*/  VIADD R4, R3, 0x20400 ;  /* 0x0002040003047836 */ /* 0x000fe20000000000 */
[----:B------:R-:W-:Y:S01]  /*7710*/  ISETP.GE.AND P1, PT, R23, R42, PT ;  /* 0x0000002a1700720c */ /* 0x000fe20003f26270 */
[----:B------:R-:W-:Y:S01]  /*7720*/  VIADD R0, R3, 0x20440 ;  /* 0x0002044003007836 */ /* 0x000fe20000000000 */
[----:B-1----:R-:W-:Y:S11]  /*7730*/  @!P0 BRA `(.L_x_8170) ;  /* 0x0000014c00a88947 */ /* 0x002ff60003800000 */
.L_x_8437:
[----:B------:R-:W-:Y:S05]  /*7740*/  BSYNC B1 ;  /* 0x0000000000017941 */ /* 0x000fea0003800000 */
.L_x_8169:
        /* <DEDUP_REMOVED lines=10> */
[----:B------:R-:W-:Y:S02]  /*77f0*/  SHF.R.U32.HI R37, RZ, 0x10, R31 ;  /* 0x00000010ff257819 */ /* 0x000fe4000001161f */
[--C-:B------:R-:W-:Y:S02]  /*7800*/  SHF.R.U32.HI R34, RZ, 0x10, R29.reuse ;  /* 0x00000010ff227819 */ /* 0x100fe4000001161d */
[----:B------:R-:W-:Y:S02]  /*7810*/  SHF.R.U64 R33, R28, 0x10, R29 ;  /* 0x000000101c217819 */ /* 0x000fe4000000121d */
[----:B------:R-:W-:Y:S02]  /*7820*/  PRMT R37, R39, 0x5410, R37 ;  /* 0x0000541027257816 */ /* 0x000fe40000000025 */
[----:B------:R-:W-:Y:S02]  /*7830*/  PRMT R34, R38, 0x5432, R34 ;  /* 0x0000543226227816 */ /* 0x000fe40000000022 */
[----:B------:R-:W-:-:S02]  /*7840*/  SHF.R.U64 R36, R30, 0x10, R31 ;  /* 0x000000101e247819 */ /* 0x000fc4000000121f */
[----:B------:R-:W-:Y:S01]  /*7850*/  PRMT R33, R38, 0x5410, R33 ;  /* 0x0000541026217816 */ /* 0x000fe20000000021 */
[----:B------:R-:W-:Y:S01]  /*7860*/  IMAD.U32 R38, R37, 0x10000, RZ ;  /* 0x0001000025267824 */ /* 0x000fe200078e00ff */
[----:B------:R-:W-:Y:S01]  /*7870*/  PRMT R36, R39, 0x5432, R36 ;  /* 0x0000543227247816 */ /* 0x000fe20000000024 */
[C---:B0-----:R-:W-:Y:S01]  /*7880*/  IMAD.U32 R35, R34.reuse, 0x10000, RZ ;  /* 0x0001000022237824 */ /* 0x041fe200078e00ff */
[----:B------:R-:W-:Y:S02]  /*7890*/  LOP3.LUT R37, R37, 0xffff0000, RZ, 0xc0, !PT ;  /* 0xffff000025257812 */ /* 0x000fe400078ec0ff */
[----:B------:R-:W-:Y:S02]  /*78a0*/  LOP3.LUT R34, R34, 0xffff0000, RZ, 0xc0, !PT ;  /* 0xffff000022227812 */ /* 0x000fe400078ec0ff */
[C---:B-1----:R-:W-:Y:S01]  /*78b0*/  LOP3.LUT R29, R6.reuse, 0xffff0000, RZ, 0xc0, !PT ;  /* 0xffff0000061d7812 */ /* 0x042fe200078ec0ff */
[----:B------:R-:W-:Y:S01]  /*78c0*/  IMAD.U32 R28, R6, 0x10000, RZ ;  /* 0x00010000061c7824 */ /* 0x000fe200078e00ff */
[C---:B------:R-:W-:Y:S01]  /*78d0*/  LOP3.LUT R31, R7.reuse, 0xffff0000, RZ, 0xc0, !PT ;  /* 0xffff0000071f7812 */ /* 0x040fe200078ec0ff */
[----:B------:R-:W-:-:S02]  /*78e0*/  IMAD.U32 R30, R7, 0x10000, RZ ;  /* 0x00010000071e7824 */ /* 0x000fc400078e00ff */
[C---:B------:R-:W-:Y:S01]  /*78f0*/  FMUL.FTZ R39, R29.reuse, R38 ;  /* 0x000000261d277220 */ /* 0x040fe20000410000 */
[----:B------:R-:W-:Y:S01]  /*7900*/  FMUL.FTZ R29, R29, R35 ;  /* 0x000000231d1d7220 */ /* 0x000fe20000410000 */
[C---:B------:R-:W-:Y:S01]  /*7910*/  FMUL.FTZ R41, R31.reuse, R37 ;  /* 0x000000251f297220 */ /* 0x040fe20000410000 */
[----:B------:R-:W-:Y:S02]  /*7920*/  IMAD.U32 R6, R4, 0x10000, RZ ;  /* 0x0001000004067824 */ /* 0x000fe400078e00ff */
[C---:B------:R-:W-:Y:S01]  /*7930*/  FFMA.FTZ R39, R28.reuse, R35, -R39 ;  /* 0x000000231c277223 */ /* 0x040fe20000010827 */
[----:B------:R-:W-:Y:S01]  /*7940*/  FMUL.FTZ R35, R31, R34 ;  /* 0x000000221f237220 */ /* 0x000fe20000410000 */
[----:B------:R-:W-:Y:S02]  /*7950*/  IMAD.U32 R7, R5, 0x10000, RZ ;  /* 0x0001000005077824 */ /* 0x000fe400078e00ff */
[----:B------:R-:W-:Y:S01]  /*7960*/  FFMA.FTZ R38, R28, R38, R29 ;  /* 0x000000261c267223 */ /* 0x000fe2000001001d */
[----:B------:R-:W-:Y:S01]  /*7970*/  IMAD.U32 R31, R36, 0x10000, RZ ;  /* 0x00010000241f7824 */ /* 0x000fe200078e00ff */
[----:B------:R-:W-:Y:S01]  /*7980*/  LOP3.LUT R4, R4, 0xffff0000, RZ, 0xc0, !PT ;  /* 0xffff000004047812 */ /* 0x000fe200078ec0ff */
[----:B------:R-:W-:Y:S01]  /*7990*/  IMAD.U32 R29, R33, 0x10000, RZ ;  /* 0x00010000211d7824 */ /* 0x000fe200078e00ff */
[----:B------:R-:W-:Y:S01]  /*79a0*/  LOP3.LUT R5, R5, 0xffff0000, RZ, 0xc0, !PT ;  /* 0xffff000005057812 */ /* 0x000fe200078ec0ff */
        /* <DEDUP_REMOVED lines=17> */
.L_x_8174:
[----:B------:R-:W-:Y:S05]  /*7ac0*/  BSYNC B2 ;  /* 0x0000000000027941 */ /* 0x000fea0003800000 */
.L_x_8173:
[----:B------:R-:W-:Y:S05]  /*7ad0*/  @P1 BRA `(.L_x_8172) ;  /* 0x0000000000b81947 */ /* 0x000fea0003800000 */
[----:B-1----:R-:W1:Y:S01]  /*7ae0*/  LDS.128 R4, [R0] ;  /* 0x0000000000047984 */ /* 0x002e620000000c00 */
        /* <DEDUP_REMOVED lines=9> */
[----:B------:R-:W-:Y:S02]  /*7b80*/  LOP3.LUT R33, R33, 0xffff0000, RZ, 0xc0, !PT ;  /* 0xffff000021217812 */ /* 0x000fe400078ec0ff */
[----:B------:R-:W-:Y:S02]  /*7b90*/  LOP3.LUT R29, R29, 0xffff0000, RZ, 0xc0, !PT ;  /* 0xffff00001d1d7812 */ /* 0x000fe400078ec0ff */
[----:B------:R-:W-:Y:S02]  /*7ba0*/  PRMT R31, R44, 0x5410, R31 ;  /* 0x000054102c1f7816 */ /* 0x000fe4000000001f */
[C---:B-1----:R-:W-:Y:S01]  /*7bb0*/  LOP3.LUT R21, R6.reuse, 0xffff0000, RZ, 0xc0, !PT ;  /* 0xffff000006157812 */ /* 0x042fe200078ec0ff */
[----:B------:R-:W-:Y:S01]  /*7bc0*/  IMAD.U32 R20, R6, 0x10000, RZ ;  /* 0x0001000006147824 */ /* 0x000fe200078e00ff */
[C---:B------:R-:W-:Y:S01]  /*7bd0*/  LOP3.LUT R25, R7.reuse, 0xffff0000, RZ, 0xc0, !PT ;  /* 0xffff000007197812 */ /* 0x040fe200078ec0ff */
[----:B------:R-:W-:Y:S02]  /*7be0*/  IMAD.U32 R24, R7, 0x10000, RZ ;  /* 0x0001000007187824 */ /* 0x000fe400078e00ff */
[C---:B0-----:R-:W-:Y:S01]  /*7bf0*/  FMUL.FTZ R35, R21.reuse, R34 ;  /* 0x0000002215237220 */ /* 0x041fe20000410000 */
[----:B------:R-:W-:Y:S01]  /*7c00*/  FMUL.FTZ R21, R21, R30 ;  /* 0x0000001e15157220 */ /* 0x000fe20000410000 */
[C---:B------:R-:W-:Y:S01]  /*7c10*/  IMAD.U32 R6, R4.reuse, 0x10000, RZ ;  /* 0x0001000004067824 */ /* 0x040fe200078e00ff */
[----:B------:R-:W-:Y:S01]  /*7c20*/  LOP3.LUT R4, R4, 0xffff0000, RZ, 0xc0, !PT ;  /* 0xffff000004047812 */ /* 0x000fe200078ec0ff */
[----:B------:R-:W-:-:S02]  /*7c30*/  IMAD.U32 R7, R5, 0x10000, RZ ;  /* 0x0001000005077824 */ /* 0x000fc400078e00ff */
[C---:B------:R-:W-:Y:S01]  /*7c40*/  FFMA.FTZ R34, R20.reuse, R34, R21 ;  /* 0x0000002214227223 */ /* 0x040fe20000010015 */
[----:B------:R-:W-:Y:S01]  /*7c50*/  FFMA.FTZ R35, R20, R30, -R35 ;  /* 0x0000001e14237223 */ /* 0x000fe20000010823 */
[C---:B------:R-:W-:Y:S01]  /*7c60*/  IMAD.U32 R21, R28.reuse, 0x10000, RZ ;  /* 0x000100001c157824 */ /* 0x040fe200078e00ff */
[----:B------:R-:W-:Y:S01]  /*7c70*/  LOP3.LUT R5, R5, 0xffff0000, RZ, 0xc0, !PT ;  /* 0xffff000005057812 */ /* 0x000fe200078ec0ff */
[C---:B------:R-:W-:Y:S01]  /*7c80*/  FMUL.FTZ R37, R25.reuse, R33 ;  /* 0x0000002119257220 */ /* 0x040fe20000410000 */
[-C--:B------:R-:W-:Y:S01]  /*7c90*/  FMUL.FTZ R39, R25, R29.reuse ;  /* 0x0000001d19277220 */ /* 0x080fe20000410000 */
[C---:B------:R-:W-:Y:S01]  /*7ca0*/  LOP3.LUT R20, R31.reuse, 0xffff0000, RZ, 0xc0, !PT ;  /* 0xffff00001f147812 */ /* 0x040fe200078ec0ff */
[----:B------:R-:W-:Y:S01]  /*7cb0*/  IMAD.U32 R25, R31, 0x10000, RZ ;  /* 0x000100001f197824 */ /* 0x000fe200078e00ff */
        /* <DEDUP_REMOVED lines=16> */
.L_x_8172:
[----:B------:R-:W-:Y:S05]  /*7dc0*/  BSYNC B1 ;  /* 0x0000000000017941 */ /* 0x000fea0003800000 */
.L_x_8171:
        /* <DEDUP_REMOVED lines=53> */
.L_x_8177:
[----:B------:R-:W-:Y:S05]  /*8120*/  BSYNC B1 ;  /* 0x0000000000017941 */ /* 0x000fea0003800000 */
.L_x_8176:
[----:B------:R-:W-:Y:S05]  /*8130*/  @P1 BRA `(.L_x_8175) ;  /* 0x0000001400e01947 */ /* 0x000fea0003800000 */
[----:B-1----:R-:W1:Y:S01]  /*8140*/  LDS.128 R4, [R0+0x1000] ;  /* 0x0010000000047984 */ /* 0x002e620000000c00 */
        /* <DEDUP_REMOVED lines=46> */
.L_x_8162:
        /* <DEDUP_REMOVED lines=36> */
.L_x_8443:
        /* <DEDUP_REMOVED lines=16> */
.L_x_8180:
[----:B------:R-:W-:Y:S05]  /*8770*/  BSYNC B1 ;  /* 0x0000000000017941 */ /* 0x000fea0003800000 */
.L_x_8179:
        /* <DEDUP_REMOVED lines=22> */
.L_x_8449:
        /* <DEDUP_REMOVED lines=23> */
.L_x_8183:
[----:B------:R-:W-:Y:S05]  /*8a50*/  BSYNC B1 ;  /* 0x0000000000017941 */ /* 0x000fea0003800000 */
.L_x_8182:
        /* <DEDUP_REMOVED lines=21> */
.L_x_8450:
[----:B------:R-:W-:Y:S05]  /*8bb0*/  BSYNC B1 ;  /* 0x0000000000017941 */ /* 0x000fea0003800000 */
.L_x_8184:
[----:B------:R-:W-:Y:S04]  /*8bc0*/  BSSY B1, `(.L_x_8186) ;  /* 0x000006a000017945 */ /* 0x000fe80003800000 */
[----:B------:R-:W-:Y:S05]  /*8bd0*/  @P2 BRA `(.L_x_8187) ;  /* 0x0000000400a02947 */ /* 0x000fea0003800000 */
[----:B------:R-:W-:Y:S01]  /*8be0*/  IMAD.SHL.U32 R0, R188, 0x40, RZ ;  /* 0x00000040bc007824 */ /* 0x000fe200078e00ff */
[----:B------:R-:W-:Y:S01]  /*8bf0*/  SHF.R.U64 R39, R28, 0x10, R29 ;  /* 0x000000101c277819 */ /* 0x000fe2000000121d */
[----:B------:R-:W-:Y:S01]  /*8c00*/  IMAD.IADD R12, R16, 0x1, R49 ;  /* 0x00000001100c7824 */ /* 0x000fe200078e0231 */
[----:B------:R-:W-:Y:S02]  /*8c10*/  SHF.R.U64 R42, R30, 0x10, R31 ;  /* 0x000000101e2a7819 */ /* 0x000fe4000000121f */
[----:B------:R-:W-:Y:S02]  /*8c20*/  LOP3.LUT R13, R0, 0x1c0, RZ, 0xc0, !PT ;  /* 0x000001c0000d7812 */ /* 0x000fe400078ec0ff */
[----:B------:R-:W-:Y:S02]  /*8c30*/  PRMT R39, R20, 0x5410, R39 ;  /* 0x0000541014277816 */ /* 0x000fe40000000027 */
[----:B------:R-:W-:Y:S02]  /*8c40*/  LOP3.LUT R0, R13, 0x38, R16, 0xf8, !PT ;  /* 0x000000380d007812 */ /* 0x000fe400078ef810 */
[----:B------:R-:W-:-:S02]  /*8c50*/  SHF.R.U32.HI R15, RZ, 0x3, R13 ;  /* 0x00000003ff0f7819 */ /* 0x000fc4000001160d */
[----:B------:R-:W-:Y:S02]  /*8c60*/  LOP3.LUT R12, R13, 0x38, R12, 0xf8, !PT ;  /* 0x000000380d0c7812 */ /* 0x000fe400078ef80c */
[-C--:B0-----:R-:W-:Y:S02]  /*8c70*/  LOP3.LUT R3, R0, R15.reuse, RZ, 0x3c, !PT ;  /* 0x0000000f00037212 */ /* 0x081fe400078e3cff */
[----:B------:R-:W-:Y:S02]  /*8c80*/  LOP3.LUT R13, R12, R15, RZ, 0x3c, !PT ;  /* 0x0000000f0c0d7212 */ /* 0x000fe400078e3cff */
[----:B------:R-:W-:Y:S01]  /*8c90*/  SHF.R.U64 R0, R24, 0x10, R25 ;  /* 0x0000001018007819 */ /* 0x000fe20000001219 */
[----:B------:R-:W-:Y:S01]  /*8ca0*/  IMAD R3, R202, 0x200, R3 ;  /* 0x00000200ca037824 */ /* 0x000fe200078e0203 */
[----:B------:R-:W-:Y:S02]  /*8cb0*/  SHF.R.U32.HI R36, RZ, 0x10, R25 ;  /* 0x00000010ff247819 */ /* 0x000fe40000011619 */
[----:B------:R-:W-:Y:S01]  /*8cc0*/  PRMT R30, R44, 0x5432, R0 ;  /* 0x000054322c1e7816 */ /* 0x000fe20000000000 */
[----:B------:R-:W-:Y:S01]  /*8cd0*/  IMAD R46, R3, 0x2, R2 ;  /* 0x00000002032e7824 */ /* 0x000fe200078e0202 */
[----:B------:R-:W-:Y:S01]  /*8ce0*/  SHF.R.U64 R37, R26, 0x10, R27 ;  /* 0x000000101a257819 */ /* 0x000fe2000000121b */
        /* <DEDUP_REMOVED lines=87> */
.L_x_8187:
[----:B------:R-:W-:Y:S05]  /*9260*/  BSYNC B1 ;  /* 0x0000000000017941 */ /* 0x000fea0003800000 */
.L_x_8186:
        /* <DEDUP_REMOVED lines=101> */
.L_x_8175:
[----:B------:R-:W-:Y:S05]  /*98c0*/  BSYNC B0 ;  /* 0x0000000000007941 */ /* 0x000fea0003800000 */
.L_x_8161:
        /* <DEDUP_REMOVED lines=8> */
.L_x_8158:
[----:B------:R-:W-:-:S13]  /*9950*/  ISETP.NE.AND P0, PT, R186, 0x3, PT ;  /* 0x00000003ba00780c */ /* 0x000fda0003f05270 */
[----:B------:R-:W-:Y:S05]  /*9960*/  @!P0 BRA `(.L_x_8188) ;  /* 0x0000000000048947 */ /* 0x000fea0003800000 */
[----:B------:R-:W-:Y:S01]  /*9970*/  BPT.TRAP 0x1 ;  /* 0x000000040000795c */ /* 0x000fe20000300000 */
.L_x_8188:
[----:B------:R-:W-:Y:S01]  /*9980*/  IMAD R168, R18, 0x8, R2 ;  /* 0x0000000812a87824 */ /* 0x000fe200078e0202 */
[----:B------:R-:W-:-:S04]  /*9990*/  SHF.L.U32 R57, R19, 0x1f, RZ ;  /* 0x0000001f13397819 */ /* 0x000fc800000006ff */
[----:B------:R0:W0:Y:S01]  /*99a0*/  SYNCS.PHASECHK.TRANS64.TRYWAIT P2, [R168+URZ+0x28c30], R57 ;  /* 0x028c3039a80075a7 */ /* 0x000022000804017f */
[----:B------:R-:W-:Y:S05]  /*99b0*/  @!P0 BRA `(.L_x_8189) ;  /* 0x0000000000048947 */ /* 0x000fea0003800000 */
[----:B------:R-:W-:Y:S01]  /*99c0*/  BPT.TRAP 0x1 ;  /* 0x000000040000795c */ /* 0x000fe20000300000 */
.L_x_8189:
[----:B012-4-:R-:W0:Y:S01]  /*99d0*/  S2R R3, SR_TID.X ;  /* 0x0000000000037919 */ /* 0x017e220000002100 */
[----:B---3--:R-:W-:-:S05]  /*99e0*/  VIADD R0, R2, 0x22400 ;  /* 0x0002240002007836 */ /* 0x008fca0000000000 */
[----:B------:R-:W-:-:S04]  /*99f0*/  SHF.R.U32.HI R0, RZ, 0x4, R0 ;  /* 0x00000004ff007819 */ /* 0x000fc80000011600 */
[----:B------:R-:W-:Y:S02]  /*9a00*/  LOP3.LUT R0, R0, 0x3fff, RZ, 0xc0, !PT ;  /* 0x00003fff00007812 */ /* 0x000fe400078ec0ff */
[----:B0-----:R-:W-:-:S04]  /*9a10*/  LOP3.LUT R3, R3, 0x7f, RZ, 0xc0, !PT ;  /* 0x0000007f03037812 */ /* 0x001fc800078ec0ff */
[----:B------:R-:W-:Y:S01]  /*9a20*/  ISETP.NE.AND P1, PT, R3, RZ, PT ;  /* 0x000000ff0300720c */ /* 0x000fe20003f25270 */
[----:B------:R-:W-:-:S12]  /*9a30*/  @P2 BRA `(.L_x_8190) ;  /* 0x0000000000082947 */ /* 0x000fd80003800000 */
[----:B------:R-:W0:Y:S02]  /*9a40*/  SYNCS.PHASECHK.TRANS64.TRYWAIT P2, [R168+URZ+0x28c30], R57 ;  /* 0x028c3039a80075a7 */ /* 0x000e24000804017f */
[----:B0-----:R-:W-:Y:S05]  /*9a50*/  @!P2 BRA `(.L_x_8191) ;  /* 0x0000012c00f8a947 */ /* 0x001fea0003800000 */
.L_x_8190:
[----:B------:R-:W-:Y:S05]  /*9a60*/  WARPSYNC.ALL ;  /* 0x0000000000007948 */ /* 0x000fea0003800000 */
[----:B------:R-:W-:Y:S01]  /*9a70*/  LOP3.LUT R12, R0, 0x10000, RZ, 0xfc, !PT ;  /* 0x00010000000c7812 */ /* 0x000fe200078efcff */
[----:B------:R-:W-:Y:S01]  /*9a80*/  VIADD R0, R2, 0x20400 ;  /* 0x0002040002007836 */ /* 0x000fe20000000000 */
[----:B------:R-:W2:Y:S03]  /*9a90*/  LDL.LU R3, [R1+0x8] ;  /* 0x0000080001037983 */ /* 0x000ea60000300800 */
[----:B------:R-:W-:Y:S01]  /*9aa0*/  IMAD R6, R18, 0x200, R12 ;  /* 0x0000020012067824 */ /* 0x000fe200078e020c */
[----:B-----5:R-:W-:Y:S01]  /*9ab0*/  WARPGROUP.ARRIVE ;  /* 0x00000000000079c5 */ /* 0x020fe20000000000 */
        /* <DEDUP_REMOVED lines=15> */
[----:B------:R-:W1:Y:S01]  /*9bb0*/  LDC R230, c[0x0][0x448] ;  /* 0x00011200ffe67b82 */ /* 0x000e620000000800 */
[----:B------:R-:W-:-:S02]  /*9bc0*/  IMAD.MOV.U32 R7, RZ, RZ, 0x40000040 ;  /* 0x40000040ff077424 */ /* 0x000fc400078e00ff */
[----:B------:R-:W-:-:S08]  /*9bd0*/  IMAD.IADD R0, R203, 0x1, R196 ;  /* 0x00000001cb007824 */ /* 0x000fd000078e02c4 */
[----:B------:R-:W-:Y:S01]  /*9be0*/  HGMMA.64x64x16.F32.BF16 R24, gdesc[UR4], RZ, !UPT, gsb0 ;  /* 0x00e00000041879f0 */ /* 0x000fe2000c0018ff */
[----:B------:R-:W-:Y:S01]  /*9bf0*/  R2UR UR6, R8 ;  /* 0x00000000080672ca */ /* 0x000fe200000e0000 */
[----:B------:R-:W-:Y:S01]  /*9c00*/  VIADD R8, R4, 0x4 ;  /* 0x0000000404087836 */ /* 0x000fe20000000000 */
[----:B------:R-:W-:Y:S01]  /*9c10*/  R2UR UR7, R9 ;  /* 0x00000000090772ca */ /* 0x000fe200000e0000 */
[----:B------:R-:W-:Y:S01]  /*9c20*/  IMAD.MOV.U32 R9, RZ, RZ, 0x40000040 ;  /* 0x40000040ff097424 */ /* 0x000fe200078e00ff */
[----:B------:R-:W-:Y:S02]  /*9c30*/  R2UR UR4, R10 ;  /* 0x000000000a0472ca */ /* 0x000fe400000e0000 */
[----:B------:R-:W-:Y:S02]  /*9c40*/  R2UR UR5, R11 ;  /* 0x000000000b0572ca */ /* 0x000fe400000e0000 */
[----:B-1----:R-:W-:Y:S01]  /*9c50*/  ISETP.NE.AND P2, PT, R230, 0x1, PT ;  /* 0x00000001e600780c */ /* 0x002fe20003f45270 */
[----:B------:R-:W-:-:S02]  /*9c60*/  WARPGROUP.DEPBAR.LE gsb0, 0x0 ;  /* 0x00008000000079c5 */ /* 0x000fc40000010000 */
[----:B------:R-:W-:-:S08]  /*9c70*/  WARPGROUP.ARRIVE ;  /* 0x00000000000079c5 */ /* 0x000fd00000000000 */
        /* <DEDUP_REMOVED lines=11> */
[----:B------:R-:W-:Y:S02]  /*9d30*/  R2UR UR6, R14 ;  /* 0x000000000e0672ca */ /* 0x000fe400000e0000 */
[----:B------:R-:W-:Y:S01]  /*9d40*/  R2UR UR7, R15 ;  /* 0x000000000f0772ca */ /* 0x000fe200000e0000 */
[----:B------:R-:W1:Y:S01]  /*9d50*/  @P2 LDC R14, c[0x0][0x450] ;  /* 0x00011400ff0e2b82 */ /* 0x000e620000000800 */
[----:B------:R-:W-:Y:S02]  /*9d60*/  R2UR UR4, R6 ;  /* 0x00000000060472ca */ /* 0x000fe400000e0000 */
[----:B------:R-:W-:Y:S01]  /*9d70*/  R2UR UR5, R7 ;  /* 0x00000000070572ca */ /* 0x000fe200000e0000 */
[----:B------:R-:W-:Y:S02]  /*9d80*/  WARPGROUP.DEPBAR.LE gsb0, 0x0 ;  /* 0x00008000000079c5 */ /* 0x000fe40000010000 */
[----:B------:R-:W-:-:S10]  /*9d90*/  WARPGROUP.ARRIVE ;  /* 0x00000000000079c5 */ /* 0x000fd40000000000 */
[----:B------:R-:W-:Y:S01]  /*9da0*/  HGMMA.64x64x16.F32.BF16 R24, gdesc[UR4], R24, gsb0 ;  /* 0x00e00000041879f0 */ /* 0x000fe20008001818 */
[----:B------:R-:W-:Y:S01]  /*9db0*/  ULDC UR4, c[0x0][0x9d8] ;  /* 0x0002760000047ab9 */ /* 0x000fe20000000800 */
[----:B--2---:R-:W-:-:S04]  /*9dc0*/  LOP3.LUT R3, R3, 0xf7ffffff, RZ, 0xc0, !PT ;  /* 0xf7ffffff03037812 */ /* 0x004fc800078ec0ff */
[----:B------:R-:W-:-:S05]  /*9dd0*/  @P2 LOP3.LUT R3, R3, 0x8000000, RZ, 0xfc, !PT ;  /* 0x0800000003032812 */ /* 0x000fca00078efcff */
[----:B------:R2:W-:Y:S02]  /*9de0*/  STL [R1+0x8], R3 ;  /* 0x0000080301007387 */ /* 0x0005e40000100800 */
[----:B--2---:R-:W2:Y:S02]  /*9df0*/  @P2 LDC R3, c[0x0][0x44c] ;  /* 0x00011300ff032b82 */ /* 0x004ea40000000800 */
[----:B--2---:R-:W-:-:S05]  /*9e00*/  @P2 IMAD.HI.U32 R3, R0, R3, RZ ;  /* 0x0000000300032227 */ /* 0x004fca00078e00ff */
[----:B-1----:R-:W-:Y:S01]  /*9e10*/  @P2 SHF.R.U32.HI R0, RZ, R14, R3 ;  /* 0x0000000eff002219 */ /* 0x002fe20000011603 */
[----:B------:R-:W-:-:S04]  /*9e20*/  IMAD.MOV.U32 R3, RZ, RZ, -0x40 ;  /* 0xffffffc0ff037424 */ /* 0x000fc800078e00ff */
[----:B------:R-:W1:Y:S01]  /*9e30*/  SHFL.IDX PT, R13, R0, 0x1, 0x1c1f ;  /* 0x003c1f00000d7f89 */ /* 0x000e6200000e0000 */
[----:B------:R-:W-:Y:S01]  /*9e40*/  IMAD R14, R180, R3, 0x40 ;  /* 0x00000040b40e7424 */ /* 0x000fe200078e0203 */
[----:B------:R-:W-:Y:S02]  /*9e50*/  WARPGROUP.DEPBAR.LE gsb0, 0x0 ;  /* 0x00008000000079c5 */ /* 0x000fe40000010000 */
[----:B------:R-:W-:Y:S01]  /*9e60*/  FMUL.FTZ R26, R26, UR4 ;  /* 0x000000041a1a7c20 */ /* 0x000fe20008410000 */
[----:B------:R-:W-:Y:S01]  /*9e70*/  FMUL.FTZ R27, R27, UR4 ;  /* 0x000000041b1b7c20 */ /* 0x000fe20008410000 */
[----:B------:R-:W-:Y:S01]  /*9e80*/  FMUL.FTZ R30, R30, UR4 ;  /* 0x000000041e1e7c20 */ /* 0x000fe20008410000 */
[----:B------:R-:W-:Y:S01]  /*9e90*/  IADD3 R3, R195, 0x1, R14 ;  /* 0x00000001c3037810 */ /* 0x000fe20007ffe00e */
[----:B------:R-:W-:Y:S01]  /*9ea0*/  FMUL.FTZ R31, R31, UR4 ;  /* 0x000000041f1f7c20 */ /* 0x000fe20008410000 */
[----:B------:R-:W2:Y:S01]  /*9eb0*/  MUFU.TANH R21, R27 ;  /* 0x0000001b00157308 */ /* 0x000ea20000002400 */
[----:B------:R-:W-:Y:S01]  /*9ec0*/  IADD3 R14, -R189, R14, R195 ;  /* 0x0000000ebd0e7210 */ /* 0x000fe20007ffe1c3 */
[----:B------:R-:W-:Y:S01]  /*9ed0*/  FMUL.FTZ R34, R34, UR4 ;  /* 0x0000000422227c20 */ /* 0x000fe20008410000 */
[----:B------:R-:W-:Y:S01]  /*9ee0*/  IADD3 R3, -R194, R3, -R189 ;  /* 0x00000003c2037210 */ /* 0x000fe20007ffe9bd */
        /* <DEDUP_REMOVED lines=9> */
[--C-:B-1----:R-:W-:Y:S01]  /*9f80*/  VIADDMNMX R13, R13, R3, R14.reuse, PT ;  /* 0x000000030d0d7246 */ /* 0x102fe2000380010e */
[----:B------:R-:W-:Y:S01]  /*9f90*/  FMUL.FTZ R51, R51, UR4 ;  /* 0x0000000433337c20 */ /* 0x000fe20008410000 */
[----:B------:R-:W-:Y:S01]  /*9fa0*/  FMUL.FTZ R54, R54, UR4 ;  /* 0x0000000436367c20 */ /* 0x000fe20008410000 */
[----:B------:R-:W1:Y:S01]  /*9fb0*/  MUFU.TANH R30, R30 ;  /* 0x0000001e001e7308 */ /* 0x000e620000002400 */
[----:B------:R-:W-:Y:S01]  /*9fc0*/  ISETP.GT.AND P2, PT, R13, RZ, PT ;  /* 0x000000ff0d00720c */ /* 0x000fe20003f44270 */
[----:B------:R-:W-:Y:S01]  /*9fd0*/  FMUL.FTZ R55, R55, UR4 ;  /* 0x0000000437377c20 */ /* 0x000fe20008410000 */
[C---:B------:R-:W-:Y:S01]  /*9fe0*/  ISETP.GT.AND P3, PT, R13.reuse, 0x1, PT ;  /* 0x000000010d00780c */ /* 0x040fe20003f64270 */
[----:B------:R-:W4:Y:S01]  /*9ff0*/  SHFL.IDX PT, R0, R0, RZ, 0x1c1f ;  /* 0x001c1fff00007589 */ /* 0x000f2200000e0000 */
[----:B------:R-:W-:Y:S01]  /*a000*/  ISETP.GT.AND P4, PT, R13, 0x8, PT ;  /* 0x000000080d00780c */ /* 0x000fe20003f84270 */
[----:B------:R-:W-:Y:S01]  /*a010*/  FMUL.FTZ R24, R24, UR4 ;  /* 0x0000000418187c20 */ /* 0x000fe20008410000 */
[----:B--2---:R-:W-:Y:S01]  /*a020*/  FSEL R21, R21, -INF , P3 ;  /* 0xff80000015157808 */ /* 0x004fe20001800000 */
[----:B------:R-:W2:Y:S01]  /*a030*/  MUFU.TANH R31, R31 ;  /* 0x0000001f001f7308 */ /* 0x000ea20000002400 */
[----:B---3--:R-:W-:Y:S01]  /*a040*/  FSEL R56, R26, -INF , P2 ;  /* 0xff8000001a387808 */ /* 0x008fe20001000000 */
[----:B------:R-:W-:Y:S01]  /*a050*/  FMUL.FTZ R25, R25, UR4 ;  /* 0x0000000419197c20 */ /* 0x000fe20008410000 */
[----:B------:R-:W-:Y:S01]  /*a060*/  ISETP.GT.AND P2, PT, R13, 0x9, PT ;  /* 0x000000090d00780c */ /* 0x000fe20003f44270 */
[----:B------:R-:W-:Y:S01]  /*a070*/  FMUL.FTZ R28, R28, UR4 ;  /* 0x000000041c1c7c20 */ /* 0x000fe20008410000 */
[----:B------:R-:W-:Y:S01]  /*a080*/  FMNMX.FTZ R15, R56, R21, !PT ;  /* 0x00000015380f7209 */ /* 0x000fe20007810000 */
[----:B------:R-:W-:Y:S01]  /*a090*/  FMUL.FTZ R29, R29, UR4 ;  /* 0x000000041d1d7c20 */ /* 0x000fe20008410000 */
[----:B------:R-:W-:Y:S01]  /*a0a0*/  ISETP.GT.AND P3, PT, R13, 0x10, PT ;  /* 0x000000100d00780c */ /* 0x000fe20003f64270 */
[----:B------:R-:W3:Y:S01]  /*a0b0*/  MUFU.TANH R34, R34 ;  /* 0x0000002200227308 */ /* 0x000ee20000002400 */
        /* <DEDUP_REMOVED lines=14> */
[----:B----4-:R-:W-:Y:S01]  /*a1a0*/  VIADDMNMX R0, R0, R3, R14, PT ;  /* 0x0000000300007246 */ /* 0x010fe2000380010e */
        /* <DEDUP_REMOVED lines=11> */
[----:B------:R-:W-:Y:S01]  /*a260*/  ISETP.GT.AND P2, PT, R13, 0x19, PT ;  /* 0x000000190d00780c */ /* 0x000fe20003f44270 */
[----:B------:R-:W-:Y:S01]  /*a270*/  ULDC UR4, c[0x0][0x988] ;  /* 0x0002620000047ab9 */ /* 0x000fe20000000800 */
[----:B------:R-:W-:-:S02]  /*a280*/  FMNMX.FTZ R15, R64, R15, !PT ;  /* 0x0000000f400f7209 */ /* 0x000fc40007810000 */
[----:B------:R-:W-:Y:S01]  /*a290*/  ISETP.GT.AND P5, PT, R0, 0x20, PT ;  /* 0x000000200000780c */ /* 0x000fe20003fa4270 */
[----:B------:R-:W1:Y:S01]  /*a2a0*/  MUFU.TANH R42, R42 ;  /* 0x0000002a002a7308 */ /* 0x000e620000002400 */
[----:B--2---:R-:W-:Y:S02]  /*a2b0*/  FSEL R66, R38, -INF , P3 ;  /* 0xff80000026427808 */ /* 0x004fe40001800000 */
[----:B------:R-:W-:Y:S02]  /*a2c0*/  ISETP.GT.AND P3, PT, R13, 0x20, PT ;  /* 0x000000200d00780c */ /* 0x000fe40003f64270 */
[----:B------:R-:W-:-:S03]  /*a2d0*/  FMNMX.FTZ R15, R66, R15, !PT ;  /* 0x0000000f420f7209 */ /* 0x000fc60007810000 */
[----:B------:R-:W2:Y:S01]  /*a2e0*/  MUFU.TANH R43, R43 ;  /* 0x0000002b002b7308 */ /* 0x000ea20000002400 */
[----:B---3--:R-:W-:Y:S02]  /*a2f0*/  FSEL R68, R39, -INF , P2 ;  /* 0xff80000027447808 */ /* 0x008fe40001000000 */
[----:B------:R-:W-:Y:S02]  /*a300*/  ISETP.GT.AND P2, PT, R13, 0x21, PT ;  /* 0x000000210d00780c */ /* 0x000fe40003f44270 */
[----:B------:R-:W-:-:S03]  /*a310*/  FMNMX.FTZ R15, R68, R15, !PT ;  /* 0x0000000f440f7209 */ /* 0x000fc60007810000 */
[----:B------:R-:W3:Y:S01]  /*a320*/  MUFU.TANH R46, R46 ;  /* 0x0000002e002e7308 */ /* 0x000ee20000002400 */
        /* <DEDUP_REMOVED lines=15> */
[----:B------:R2:W1:Y:S08]  /*a420*/  MUFU.TANH R80, R54 ;  /* 0x0000003600507308 */ /* 0x0004700000002400 */
[----:B------:R-:W4:Y:S01]  /*a430*/  MUFU.TANH R55, R55 ;  /* 0x0000003700377308 */ /* 0x000f220000002400 */
[----:B--2---:R-:W-:Y:S02]  /*a440*/  FSEL R54, R50, -INF , P3 ;  /* 0xff80000032367808 */ /* 0x004fe40001800000 */
[----:B------:R-:W-:-:S02]  /*a450*/  ISETP.GT.AND P3, PT, R13, 0x38, PT ;  /* 0x000000380d00780c */ /* 0x000fc40003f64270 */
[----:B---3--:R-:W-:Y:S02]  /*a460*/  FSEL R78, R51, -INF , P2 ;  /* 0xff800000334e7808 */ /* 0x008fe40001000000 */
[----:B------:R-:W-:Y:S01]  /*a470*/  FMNMX.FTZ R15, R54, R15, !PT ;  /* 0x0000000f360f7209 */ /* 0x000fe20007810000 */
[----:B------:R-:W-:Y:S01]  /*a480*/  MUFU.TANH R24, R24 ;  /* 0x0000001800187308 */ /* 0x000fe20000002400 */
[----:B------:R-:W-:Y:S02]  /*a490*/  ISETP.GT.AND P2, PT, R13, 0x39, PT ;  /* 0x000000390d00780c */ /* 0x000fe40003f44270 */
[----:B-1----:R-:W-:Y:S02]  /*a4a0*/  FSEL R80, R80, -INF , P3 ;  /* 0xff80000050507808 */ /* 0x002fe40001800000 */
[----:B------:R-:W-:Y:S02]  /*a4b0*/  FMNMX.FTZ R15, R78, R15, !PT ;  /* 0x0000000f4e0f7209 */ /* 0x000fe40007810000 */
[----:B------:R-:W-:Y:S01]  /*a4c0*/  ISETP.GT.AND P3, PT, R0, 0x1, PT ;  /* 0x000000010000780c */ /* 0x000fe20003f64270 */
[----:B------:R-:W1:Y:S01]  /*a4d0*/  MUFU.TANH R25, R25 ;  /* 0x0000001900197308 */ /* 0x000e620000002400 */
[----:B----4-:R-:W-:-:S02]  /*a4e0*/  FSEL R82, R55, -INF , P2 ;  /* 0xff80000037527808 */ /* 0x010fc40001000000 */
[----:B------:R-:W-:Y:S02]  /*a4f0*/  FMNMX.FTZ R15, R80, R15, !PT ;  /* 0x0000000f500f7209 */ /* 0x000fe40007810000 */
[----:B------:R-:W-:Y:S02]  /*a500*/  ISETP.GT.AND P2, PT, R0, RZ, PT ;  /* 0x000000ff0000720c */ /* 0x000fe40003f44270 */
[----:B------:R-:W-:Y:S01]  /*a510*/  FMNMX.FTZ R15, R82, R15, !PT ;  /* 0x0000000f520f7209 */ /* 0x000fe20007810000 */
[----:B------:R-:W2:Y:S04]  /*a520*/  MUFU.TANH R28, R28 ;  /* 0x0000001c001c7308 */ /* 0x000ea80000002400 */
[----:B------:R-:W3:Y:S04]  /*a530*/  SHFL.BFLY PT, R20, R15, 0x2, 0x1f ;  /* 0x0c401f000f147f89 */ /* 0x000ee800000e0000 */
[----:B------:R-:W4:Y:S01]  /*a540*/  MUFU.TANH R26, R29 ;  /* 0x0000001d001a7308 */ /* 0x000f220000002400 */
[----:B-1----:R-:W-:-:S02]  /*a550*/  FSEL R3, R25, -INF , P3 ;  /* 0xff80000019037808 */ /* 0x002fc40001800000 */
[----:B------:R-:W-:-:S05]  /*a560*/  ISETP.GT.AND P3, PT, R0, 0x10, PT ;  /* 0x000000100000780c */ /* 0x000fca0003f64270 */
[----:B------:R-:W1:Y:S08]  /*a570*/  MUFU.TANH R32, R32 ;  /* 0x0000002000207308 */ /* 0x000e700000002400 */
[----:B------:R-:W0:Y:S01]  /*a580*/  MUFU.TANH R30, R33 ;  /* 0x00000021001e7308 */ /* 0x000e220000002400 */
[----:B---3--:R-:W-:-:S07]  /*a590*/  FMNMX.FTZ R15, R15, R20, !PT ;  /* 0x000000140f0f7209 */ /* 0x008fce0007810000 */
[----:B------:R-:W3:Y:S01]  /*a5a0*/  MUFU.TANH R36, R36 ;  /* 0x0000002400247308 */ /* 0x000ee20000002400 */
[----:B------:R-:W2:Y:S07]  /*a5b0*/  SHFL.BFLY PT, R20, R15, 0x1, 0x1f ;  /* 0x0c201f000f147f89 */ /* 0x000eae00000e0000 */
[----:B------:R-:W3:Y:S08]  /*a5c0*/  MUFU.TANH R34, R37 ;  /* 0x0000002500227308 */ /* 0x000ef00000002400 */
[----:B------:R-:W3:Y:S08]  /*a5d0*/  MUFU.TANH R40, R40 ;  /* 0x0000002800287308 */ /* 0x000ef00000002400 */
[----:B------:R-:W3:Y:S01]  /*a5e0*/  MUFU.TANH R38, R41 ;  /* 0x0000002900267308 */ /* 0x000ee20000002400 */
[----:B--2---:R-:W-:-:S02]  /*a5f0*/  FMNMX.FTZ R15, R15, R20, !PT ;  /* 0x000000140f0f7209 */ /* 0x004fc40007810000 */
[----:B------:R-:W-:Y:S02]  /*a600*/  FSEL R20, R24, -INF , P2 ;  /* 0xff80000018147808 */ /* 0x000fe40001000000 */
[----:B------:R-:W-:Y:S02]  /*a610*/  ISETP.GT.AND P2, PT, R0, 0x9, PT ;  /* 0x000000090000780c */ /* 0x000fe40003f44270 */
[----:B------:R-:W-:Y:S01]  /*a620*/  FSEL R24, R28, -INF , P4 ;  /* 0xff8000001c187808 */ /* 0x000fe20002000000 */
[----:B------:R-:W2:Y:S01]  /*a630*/  MUFU.TANH R44, R44 ;  /* 0x0000002c002c7308 */ /* 0x000ea20000002400 */
[----:B------:R-:W-:Y:S02]  /*a640*/  FMNMX.FTZ R13, R20, R3, !PT ;  /* 0x00000003140d7209 */ /* 0x000fe40007810000 */
[----:B----4-:R-:W-:Y:S02]  /*a650*/  FSEL R26, R26, -INF , P2 ;  /* 0xff8000001a1a7808 */ /* 0x010fe40001000000 */
[----:B------:R-:W-:Y:S01]  /*a660*/  FMNMX.FTZ R25, R24, R13, !PT ;  /* 0x0000000d18197209 */ /* 0x000fe20007810000 */
[----:B------:R-:W-:Y:S01]  /*a670*/  IMAD.U32 R13, RZ, RZ, UR4 ;  /* 0x00000004ff0d7e24 */ /* 0x000fe2000f8e00ff */
[----:B------:R-:W-:Y:S01]  /*a680*/  ISETP.GT.AND P2, PT, R0, 0x11, PT ;  /* 0x000000110000780c */ /* 0x000fe20003f44270 */
[----:B------:R-:W4:Y:S01]  /*a690*/  MUFU.TANH R42, R45 ;  /* 0x0000002d002a7308 */ /* 0x000f220000002400 */
[----:B-1----:R-:W-:Y:S01]  /*a6a0*/  FSEL R28, R32, -INF , P3 ;  /* 0xff800000201c7808 */ /* 0x002fe20001800000 */
[----:B------:R-:W-:Y:S01]  /*a6b0*/  FMUL.FTZ R14, R15, R13 ;  /* 0x0000000d0f0e7220 */ /* 0x000fe20000410000 */
[----:B------:R-:W-:-:S02]  /*a6c0*/  FMNMX.FTZ R25, R26, R25, !PT ;  /* 0x000000191a197209 */ /* 0x000fc40007810000 */
[----:B------:R-:W-:Y:S02]  /*a6d0*/  ISETP.GT.AND P3, PT, R0, 0x18, PT ;  /* 0x000000180000780c */ /* 0x000fe40003f64270 */
[----:B0-----:R-:W-:Y:S01]  /*a6e0*/  FSEL R30, R30, -INF , P2 ;  /* 0xff8000001e1e7808 */ /* 0x001fe20001000000 */
[----:B------:R-:W0:Y:S01]  /*a6f0*/  MUFU.TANH R48, R48 ;  /* 0x0000003000307308 */ /* 0x000e220000002400 */
[----:B------:R-:W-:Y:S02]  /*a700*/  FMNMX.FTZ R25, R28, R25, !PT ;  /* 0x000000191c197209 */ /* 0x000fe40007810000 */
[----:B------:R-:W-:Y:S02]  /*a710*/  ISETP.GT.AND P2, PT, R0, 0x19, PT ;  /* 0x000000190000780c */ /* 0x000fe40003f44270 */
[----:B---3--:R-:W-:Y:S02]  /*a720*/  FSEL R32, R36, -INF , P3 ;  /* 0xff80000024207808 */ /* 0x008fe40001800000 */
[----:B------:R-:W-:Y:S01]  /*a730*/  FMNMX.FTZ R25, R30, R25, !PT ;  /* 0x000000191e197209 */ /* 0x000fe20007810000 */
[----:B------:R-:W1:Y:S01]  /*a740*/  MUFU.TANH R46, R49 ;  /* 0x00000031002e7308 */ /* 0x000e620000002400 */
[----:B------:R-:W-:-:S02]  /*a750*/  FSEL R34, R34, -INF , P2 ;  /* 0xff80000022227808 */ /* 0x000fc40001000000 */
[----:B------:R-:W-:Y:S02]  /*a760*/  FMNMX.FTZ R25, R32, R25, !PT ;  /* 0x0000001920197209 */ /* 0x000fe40007810000 */
[----:B------:R-:W-:Y:S02]  /*a770*/  ISETP.GT.AND P4, PT, R0, 0x21, PT ;  /* 0x000000210000780c */ /* 0x000fe40003f84270 */
[----:B------:R-:W-:Y:S01]  /*a780*/  FSEL R36, R40, -INF , P5 ;  /* 0xff80000028247808 */ /* 0x000fe20002800000 */
[----:B------:R-:W3:Y:S01]  /*a790*/  MUFU.TANH R52, R52 ;  /* 0x0000003400347308 */ /* 0x000ee20000002400 */
[----:B------:R-:W-:Y:S02]  /*a7a0*/  FMNMX.FTZ R25, R34, R25, !PT ;  /* 0x0000001922197209 */ /* 0x000fe40007810000 */
[----:B------:R-:W-:Y:S02]  /*a7b0*/  ISETP.GT.AND P3, PT, R0, 0x28, PT ;  /* 0x000000280000780c */ /* 0x000fe40003f64270 */
[----:B------:R-:W-:-:S02]  /*a7c0*/  FSEL R38, R38, -INF , P4 ;  /* 0xff80000026267808 */ /* 0x000fc40002000000 */
[----:B------:R-:W-:Y:S01]  /*a7d0*/  FMNMX.FTZ R25, R36, R25, !PT ;  /* 0x0000001924197209 */ /* 0x000fe20007810000 */
[----:B------:R-:W3:Y:S01]  /*a7e0*/  MUFU.TANH R50, R53 ;  /* 0x0000003500327308 */ /* 0x000ee20000002400 */
[----:B------:R-:W-:Y:S02]  /*a7f0*/  ISETP.GT.AND P2, PT, R0, 0x29, PT ;  /* 0x000000290000780c */ /* 0x000fe40003f44270 */
[----:B--2---:R-:W-:Y:S02]  /*a800*/  FSEL R40, R44, -INF , P3 ;  /* 0xff8000002c287808 */ /* 0x004fe40001800000 */
[----:B------:R-:W-:Y:S02]  /*a810*/  FMNMX.FTZ R25, R38, R25, !PT ;  /* 0x0000001926197209 */ /* 0x000fe40007810000 */
[----:B------:R-:W-:Y:S02]  /*a820*/  ISETP.GT.AND P5, PT, R0, 0x30, PT ;  /* 0x000000300000780c */ /* 0x000fe40003fa4270 */
[----:B----4-:R-:W-:-:S02]  /*a830*/  FSEL R42, R42, -INF , P2 ;  /* 0xff8000002a2a7808 */ /* 0x010fc40001000000 */
[----:B------:R-:W-:Y:S02]  /*a840*/  FMNMX.FTZ R25, R40, R25, !PT ;  /* 0x0000001928197209 */ /* 0x000fe40007810000 */
[----:B------:R-:W-:Y:S02]  /*a850*/  ISETP.GT.AND P2, PT, R0, 0x31, PT ;  /* 0x000000310000780c */ /* 0x000fe40003f44270 */
[----:B0-----:R-:W-:Y:S02]  /*a860*/  FSEL R44, R48, -INF , P5 ;  /* 0xff800000302c7808 */ /* 0x001fe40002800000 */
[----:B------:R-:W-:Y:S02]  /*a870*/  FMNMX.FTZ R25, R42, R25, !PT ;  /* 0x000000192a197209 */ /* 0x000fe40007810000 */
[----:B------:R-:W-:Y:S02]  /*a880*/  ISETP.GT.AND P3, PT, R0, 0x38, PT ;  /* 0x000000380000780c */ /* 0x000fe40003f64270 */
[----:B-1----:R-:W-:-:S02]  /*a890*/  FSEL R46, R46, -INF , P2 ;  /* 0xff8000002e2e7808 */ /* 0x002fc40001000000 */
[----:B------:R-:W-:Y:S02]  /*a8a0*/  FMNMX.FTZ R25, R44, R25, !PT ;  /* 0x000000192c197209 */ /* 0x000fe40007810000 */
[----:B------:R-:W-:Y:S02]  /*a8b0*/  ISETP.GT.AND P2, PT, R0, 0x39, PT ;  /* 0x000000390000780c */ /* 0x000fe40003f44270 */
[----:B---3--:R-:W-:Y:S02]  /*a8c0*/  FSEL R48, R52, -INF , P3 ;  /* 0xff80000034307808 */ /* 0x008fe40001800000 */
[----:B------:R-:W-:Y:S02]  /*a8d0*/  FMNMX.FTZ R25, R46, R25, !PT ;  /* 0x000000192e197209 */ /* 0x000fe40007810000 */
[----:B------:R-:W-:Y:S02]  /*a8e0*/  FSEL R50, R50, -INF , P2 ;  /* 0xff80000032327808 */ /* 0x000fe40001000000 */
[----:B------:R-:W-:-:S02]  /*a8f0*/  FMNMX.FTZ R25, R48, R25, !PT ;  /* 0x0000001930197209 */ /* 0x000fc40007810000 */
[----:B------:R-:W-:Y:S02]  /*a900*/  FSETP.NEU.FTZ.AND P4, PT, R15, -INF , PT ;  /* 0xff8000000f00780b */ /* 0x000fe40003f9d000 */
[----:B------:R-:W-:Y:S02]  /*a910*/  FMNMX.FTZ R25, R50, R25, !PT ;  /* 0x0000001932197209 */ /* 0x000fe40007810000 */
[----:B------:R-:W-:-:S03]  /*a920*/  FSEL R27, R14, RZ, P4 ;  /* 0x000000ff0e1b7208 */ /* 0x000fc60002000000 */
[----:B------:R-:W0:Y:S02]  /*a930*/  SHFL.BFLY PT, R0, R25, 0x2, 0x1f ;  /* 0x0c401f0019007f89 */ /* 0x000e2400000e0000 */
        /* <DEDUP_REMOVED lines=17> */
[----:B------:R-:W-:-:S03]  /*aa50*/  FFMA.FTZ R27, R82, R13, -R27 ;  /* 0x0000000d521b7223 */ /* 0x000fc6000001081b */
[----:B------:R-:W-:Y:S01]  /*aa60*/  MUFU.EX2 R58, R58 ;  /* 0x0000003a003a7308 */ /* 0x000fe20000000800 */
[----:B0-----:R-:W-:-:S05]  /*aa70*/  FMNMX.FTZ R0, R25, R0, !PT ;  /* 0x0000000019007209 */ /* 0x001fca0007810000 */
[----:B-1----:R-:W0:Y:S02]  /*aa80*/  SHFL.BFLY PT, R21, R0, 0x1, 0x1f ;  /* 0x0c201f0000157f89 */ /* 0x002e2400000e0000 */
[----:B------:R-:W-:Y:S01]  /*aa90*/  MUFU.EX2 R155, R60 ;  /* 0x0000003c009b7308 */ /* 0x000fe20000000800 */
[----:B--2---:R-:W-:Y:S01]  /*aaa0*/  FADD.FTZ R35, R56, R153 ;  /* 0x0000009938237221 */ /* 0x004fe20000010000 */
[----:B------:R-:W-:-:S06]  /*aab0*/  F2FP.BF16.F32.PACK_AB R153, R153, R56 ;  /* 0x000000389999723e */ /* 0x000fcc00000010ff */
[----:B------:R-:W-:Y:S08]  /*aac0*/  MUFU.EX2 R62, R62 ;  /* 0x0000003e003e7308 */ /* 0x000ff00000000800 */
[----:B------:R-:W-:Y:S01]  /*aad0*/  MUFU.EX2 R41, R27 ;  /* 0x0000001b00297308 */ /* 0x000fe20000000800 */
[----:B0-----:R-:W-:-:S07]  /*aae0*/  FMNMX.FTZ R14, R0, R21, !PT ;  /* 0x00000015000e7209 */ /* 0x001fce0007810000 */
[----:B------:R-:W-:Y:S01]  /*aaf0*/  MUFU.EX2 R157, R64 ;  /* 0x00000040009d7308 */ /* 0x000fe20000000800 */
[C---:B------:R-:W-:Y:S01]  /*ab00*/  FSETP.NEU.FTZ.AND P2, PT, R14.reuse, -INF , PT ;  /* 0xff8000000e00780b */ /* 0x040fe20003f5d000 */
[----:B------:R-:W-:-:S06]  /*ab10*/  FMUL.FTZ R0, R14, R13 ;  /* 0x0000000d0e007220 */ /* 0x000fcc0000410000 */
[----:B------:R-:W-:Y:S01]  /*ab20*/  MUFU.EX2 R66, R66 ;  /* 0x0000004200427308 */ /* 0x000fe20000000800 */
[----:B------:R-:W-:Y:S01]  /*ab30*/  FSEL R21, R0, RZ, P2 ;  /* 0x000000ff00157208 */ /* 0x000fe20001000000 */
[----:B------:R-:W-:-:S04]  /*ab40*/  @!P1 VIADD R0, R168, 0x28c40 ;  /* 0x00028c40a8009836 */ /* 0x000fc80000000000 */
        /* <DEDUP_REMOVED lines=10> */
[----:B------:R-:W-:Y:S01]  /*abf0*/  @!P1 PRMT R0, RZ, 0x654, R0 ;  /* 0x00000654ff009816 */ /* 0x000fe20000000000 */
[-CC-:B------:R-:W-:Y:S01]  /*ac00*/  FFMA.FTZ R38, R38, R13.reuse, -R21.reuse ;  /* 0x0000000d26267223 */ /* 0x180fe20000010815 */
[-CC-:B------:R-:W-:Y:S01]  /*ac10*/  FFMA.FTZ R40, R40, R13.reuse, -R21.reuse ;  /* 0x0000000d28287223 */ /* 0x180fe20000010815 */
[-CC-:B------:R-:W-:Y:S01]  /*ac20*/  FFMA.FTZ R42, R42, R13.reuse, -R21.reuse ;  /* 0x0000000d2a2a7223 */ /* 0x180fe20000010815 */
[----:B------:R-:W0:Y:S01]  /*ac30*/  MUFU.EX2 R3, R3 ;  /* 0x0000000300037308 */ /* 0x000e220000000800 */
[----:B------:R1:W-:Y:S01]  /*ac40*/  @!P1 SYNCS.ARRIVE.TRANS64.RED.A1T0 RZ, [R0+URZ], RZ ;  /* 0x000000ff00ff99a7 */ /* 0x0003e2000810043f */
[-CC-:B------:R-:W-:Y:S01]  /*ac50*/  FFMA.FTZ R44, R44, R13.reuse, -R21.reuse ;  /* 0x0000000d2c2c7223 */ /* 0x180fe20000010815 */
[-CC-:B------:R-:W-:Y:S01]  /*ac60*/  FFMA.FTZ R46, R46, R13.reuse, -R21.reuse ;  /* 0x0000000d2e2e7223 */ /* 0x180fe20000010815 */
[-CC-:B------:R-:W-:Y:S01]  /*ac70*/  FFMA.FTZ R48, R48, R13.reuse, -R21.reuse ;  /* 0x0000000d30307223 */ /* 0x180fe20000010815 */
[----:B------:R-:W-:-:S03]  /*ac80*/  FFMA.FTZ R21, R50, R13, -R21 ;  /* 0x0000000d32157223 */ /* 0x000fc60000010815 */
[----:B------:R-:W2:Y:S08]  /*ac90*/  MUFU.EX2 R24, R24 ;  /* 0x0000001800187308 */ /* 0x000eb00000000800 */
[----:B------:R3:W4:Y:S01]  /*aca0*/  MUFU.EX2 R25, R26 ;  /* 0x0000001a00197308 */ /* 0x0007220000000800 */
[----:B0-----:R-:W-:-:S07]  /*acb0*/  F2FP.BF16.F32.PACK_AB R152, R3, R20 ;  /* 0x000000140398723e */ /* 0x001fce00000010ff */
[----:B------:R-:W1:Y:S01]  /*acc0*/  MUFU.EX2 R28, R28 ;  /* 0x0000001c001c7308 */ /* 0x000e620000000800 */
[----:B---3--:R-:W-:Y:S01]  /*acd0*/  FADD.FTZ R26, R58, R35 ;  /* 0x000000233a1a7221 */ /* 0x008fe20000010000 */
[----:B------:R-:W-:-:S03]  /*ace0*/  FADD.FTZ R35, R20, R3 ;  /* 0x0000000314237221 */ /* 0x000fc60000010000 */
[C---:B------:R-:W-:Y:S01]  /*acf0*/  FADD.FTZ R43, R155.reuse, R26 ;  /* 0x0000001a9b2b7221 */ /* 0x040fe20000010000 */
[----:B--2---:R-:W-:Y:S01]  /*ad00*/  FADD.FTZ R26, R24, R35 ;  /* 0x00000023181a7221 */ /* 0x004fe20000010000 */
[----:B------:R-:W-:Y:S01]  /*ad10*/  F2FP.BF16.F32.PACK_AB R155, R155, R58 ;  /* 0x0000003a9b9b723e */ /* 0x000fe200000010ff */
[----:B------:R0:W2:Y:S01]  /*ad20*/  MUFU.EX2 R27, R30 ;  /* 0x0000001e001b7308 */ /* 0x0000a20000000800 */
[C---:B----4-:R-:W-:Y:S01]  /*ad30*/  F2FP.BF16.F32.PACK_AB R154, R25.reuse, R24 ;  /* 0x00000018199a723e */ /* 0x050fe200000010ff */
[----:B------:R-:W-:Y:S06]  /*ad40*/  BAR.SYNC.DEFER_BLOCKING 0xf, 0x100 ;  /* 0x03c4000000007b1d */ /* 0x000fec0000010000 */
[----:B------:R-:W3:Y:S01]  /*ad50*/  MUFU.EX2 R32, R32 ;  /* 0x0000002000207308 */ /* 0x000ee20000000800 */
[----:B0-----:R-:W-:Y:S01]  /*ad60*/  FADD.FTZ R30, R62, R43 ;  /* 0x0000002b3e1e7221 */ /* 0x001fe20000010000 */
[----:B------:R-:W-:-:S03]  /*ad70*/  FADD.FTZ R43, R25, R26 ;  /* 0x0000001a192b7221 */ /* 0x000fc60000010000 */
[C---:B------:R-:W-:Y:S01]  /*ad80*/  FADD.FTZ R45, R157.reuse, R30 ;  /* 0x0000001e9d2d7221 */ /* 0x040fe20000010000 */
[----:B-1----:R-:W-:Y:S01]  /*ad90*/  FADD.FTZ R0, R28, R43 ;  /* 0x0000002b1c007221 */ /* 0x002fe20000010000 */
[----:B------:R-:W-:Y:S01]  /*ada0*/  F2FP.BF16.F32.PACK_AB R157, R157, R62 ;  /* 0x0000003e9d9d723e */ /* 0x000fe200000010ff */
[----:B------:R-:W0:Y:S01]  /*adb0*/  MUFU.EX2 R159, R68 ;  /* 0x00000044009f7308 */ /* 0x000e220000000800 */
[----:B------:R-:W-:Y:S01]  /*adc0*/  FADD.FTZ R26, R66, R45 ;  /* 0x0000002d421a7221 */ /* 0x000fe20000010000 */
[C---:B--2---:R-:W-:Y:S01]  /*add0*/  FADD.FTZ R43, R27.reuse, R0 ;  /* 0x000000001b2b7221 */ /* 0x044fe20000010000 */
[----:B------:R-:W-:-:S05]  /*ade0*/  F2FP.BF16.F32.PACK_AB R156, R27, R28 ;  /* 0x0000001c1b9c723e */ /* 0x000fca00000010ff */
[----:B------:R-:W1:Y:S01]  /*adf0*/  MUFU.EX2 R29, R34 ;  /* 0x00000022001d7308 */ /* 0x000e620000000800 */
[----:B---3--:R-:W-:Y:S01]  /*ae00*/  FADD.FTZ R0, R32, R43 ;  /* 0x0000002b20007221 */ /* 0x008fe20000010000 */
[----:B------:R2:W-:Y:S06]  /*ae10*/  STSM.16.M88.4 [R198+0x26800], R152 ;  /* 0x02680098c6007844 */ /* 0x0005ec0000000200 */
[----:B------:R-:W3:Y:S01]  /*ae20*/  MUFU.EX2 R70, R70 ;  /* 0x0000004600467308 */ /* 0x000ee20000000800 */
[C---:B0-----:R-:W-:Y:S01]  /*ae30*/  FADD.FTZ R45, R159.reuse, R26 ;  /* 0x0000001a9f2d7221 */ /* 0x041fe20000010000 */
[----:B------:R-:W-:-:S06]  /*ae40*/  F2FP.BF16.F32.PACK_AB R159, R159, R66 ;  /* 0x000000429f9f723e */ /* 0x000fcc00000010ff */
[----:B------:R-:W0:Y:S01]  /*ae50*/  MUFU.EX2 R36, R36 ;  /* 0x0000002400247308 */ /* 0x000e220000000800 */
[C---:B-1----:R-:W-:Y:S01]  /*ae60*/  FADD.FTZ R43, R29.reuse, R0 ;  /* 0x000000001d2b7221 */ /* 0x042fe20000010000 */
[----:B------:R-:W-:-:S05]  /*ae70*/  F2FP.BF16.F32.PACK_AB R158, R29, R32 ;  /* 0x000000201d9e723e */ /* 0x000fca00000010ff */
[----:B------:R2:W-:Y:S01]  /*ae80*/  STSM.16.M88.4 [R201], R156 ;  /* 0x0000009cc9007844 */ /* 0x0005e20000000200 */
[----:B------:R-:W1:Y:S01]  /*ae90*/  MUFU.EX2 R161, R72 ;  /* 0x0000004800a17308 */ /* 0x000e620000000800 */
[----:B---3--:R-:W-:-:S07]  /*aea0*/  FADD.FTZ R26, R70, R45 ;  /* 0x0000002d461a7221 */ /* 0x008fce0000010000 */
[----:B------:R-:W3:Y:S01]  /*aeb0*/  MUFU.EX2 R31, R38 ;  /* 0x00000026001f7308 */ /* 0x000ee20000000800 */
[----:B0-----:R-:W-:-:S07]  /*aec0*/  FADD.FTZ R0, R36, R43 ;  /* 0x0000002b24007221 */ /* 0x001fce0000010000 */
[----:B------:R-:W0:Y:S01]  /*aed0*/  MUFU.EX2 R74, R74 ;  /* 0x0000004a004a7308 */ /* 0x000e220000000800 */
[C---:B-1----:R-:W-:Y:S01]  /*aee0*/  FADD.FTZ R45, R161.reuse, R26 ;  /* 0x0000001aa12d7221 */ /* 0x042fe20000010000 */
[----:B------:R-:W-:-:S06]  /*aef0*/  F2FP.BF16.F32.PACK_AB R161, R161, R70 ;  /* 0x00000046a1a1723e */ /* 0x000fcc00000010ff */
[----:B------:R-:W1:Y:S01]  /*af00*/  MUFU.EX2 R40, R40 ;  /* 0x0000002800287308 */ /* 0x000e620000000800 */
[C---:B---3--:R-:W-:Y:S01]  /*af10*/  FADD.FTZ R3, R31.reuse, R0 ;  /* 0x000000001f037221 */ /* 0x048fe20000010000 */
[----:B------:R-:W-:-:S06]  /*af20*/  F2FP.BF16.F32.PACK_AB R160, R31, R36 ;  /* 0x000000241fa0723e */ /* 0x000fcc00000010ff */
[----:B------:R-:W3:Y:S01]  /*af30*/  MUFU.EX2 R37, R76 ;  /* 0x0000004c00257308 */ /* 0x000ee20000000800 */
[----:B0-----:R-:W-:-:S07]  /*af40*/  FADD.FTZ R20, R74, R45 ;  /* 0x0000002d4a147221 */ /* 0x001fce0000010000 */
[----:B------:R-:W0:Y:S01]  /*af50*/  MUFU.EX2 R33, R42 ;  /* 0x0000002a00217308 */ /* 0x000e220000000800 */
[----:B-1----:R-:W-:-:S07]  /*af60*/  FADD.FTZ R0, R40, R3 ;  /* 0x0000000328007221 */ /* 0x002fce0000010000 */
[----:B------:R-:W-:Y:S01]  /*af70*/  MUFU.EX2 R54, R54 ;  /* 0x0000003600367308 */ /* 0x000fe20000000800 */
[C---:B---3--:R-:W-:Y:S01]  /*af80*/  F2FP.BF16.F32.PACK_AB R163, R37.reuse, R74 ;  /* 0x0000004a25a3723e */ /* 0x048fe200000010ff */
[----:B------:R-:W-:-:S06]  /*af90*/  FADD.FTZ R37, R37, R20 ;  /* 0x0000001425257221 */ /* 0x000fcc0000010000 */
[----:B------:R-:W1:Y:S01]  /*afa0*/  MUFU.EX2 R39, R78 ;  /* 0x0000004e00277308 */ /* 0x000e620000000800 */
[C---:B0-----:R-:W-:Y:S01]  /*afb0*/  F2FP.BF16.F32.PACK_AB R162, R33.reuse, R40 ;  /* 0x0000002821a2723e */ /* 0x041fe200000010ff */
[----:B------:R-:W-:-:S04]  /*afc0*/  FADD.FTZ R33, R33, R0 ;  /* 0x0000000021217221 */ /* 0x000fc80000010000 */
[----:B------:R2:W-:Y:S02]  /*afd0*/  STSM.16.M88.4 [R199], R160 ;  /* 0x000000a0c7007844 */ /* 0x0005e40000000200 */
[----:B------:R-:W-:Y:S08]  /*afe0*/  MUFU.EX2 R44, R44 ;  /* 0x0000002c002c7308 */ /* 0x000ff00000000800 */
[----:B------:R-:W0:Y:S01]  /*aff0*/  MUFU.EX2 R35, R46 ;  /* 0x0000002e00237308 */ /* 0x000e220000000800 */
[----:B-1----:R-:W-:Y:S01]  /*b000*/  F2FP.BF16.F32.PACK_AB R165, R39, R54 ;  /* 0x0000003627a5723e */ /* 0x002fe200000010ff */
[----:B------:R-:W-:-:S04]  /*b010*/  FADD.FTZ R54, R54, R37 ;  /* 0x0000002536367221 */ /* 0x000fc80000010000 */
[----:B------:R-:W-:Y:S02]  /*b020*/  FADD.FTZ R39, R39, R54 ;  /* 0x0000003627277221 */ /* 0x000fe40000010000 */
[----:B------:R-:W1:Y:S08]  /*b030*/  MUFU.EX2 R80, R80 ;  /* 0x0000005000507308 */ /* 0x000e700000000800 */
[----:B------:R-:W3:Y:S01]  /*b040*/  MUFU.EX2 R48, R48 ;  /* 0x0000003000307308 */ /* 0x000ee20000000800 */
[----:B0-----:R-:W-:Y:S01]  /*b050*/  F2FP.BF16.F32.PACK_AB R164, R35, R44 ;  /* 0x0000002c23a4723e */ /* 0x001fe200000010ff */
[----:B------:R-:W-:-:S04]  /*b060*/  FADD.FTZ R44, R44, R33 ;  /* 0x000000212c2c7221 */ /* 0x000fc80000010000 */
[----:B------:R-:W-:Y:S02]  /*b070*/  FADD.FTZ R35, R35, R44 ;  /* 0x0000002c23237221 */ /* 0x000fe40000010000 */
[----:B------:R-:W0:Y:S01]  /*b080*/  MUFU.EX2 R21, R21 ;  /* 0x0000001500157308 */ /* 0x000e220000000800 */
[----:B-1----:R-:W-:Y:S01]  /*b090*/  F2FP.BF16.F32.PACK_AB R167, R41, R80 ;  /* 0x0000005029a7723e */ /* 0x002fe200000010ff */
[----:B------:R-:W-:-:S04]  /*b0a0*/  FADD.FTZ R80, R80, R39 ;  /* 0x0000002750507221 */ /* 0x000fc80000010000 */
[----:B------:R-:W-:Y:S01]  /*b0b0*/  FADD.FTZ R3, R41, R80 ;  /* 0x0000005029037221 */ /* 0x000fe20000010000 */
[----:B---3--:R-:W-:Y:S01]  /*b0c0*/  FADD.FTZ R0, R48, R35 ;  /* 0x0000002330007221 */ /* 0x008fe20000010000 */
[----:B0-----:R-:W-:-:S03]  /*b0d0*/  F2FP.BF16.F32.PACK_AB R166, R21, R48 ;  /* 0x0000003015a6723e */ /* 0x001fc600000010ff */
[----:B------:R-:W-:Y:S02]  /*b0e0*/  FADD.FTZ R0, R21, R0 ;  /* 0x0000000015007221 */ /* 0x000fe40000010000 */
[----:B------:R2:W-:Y:S01]  /*b0f0*/  STSM.16.M88.4 [R200], R164 ;  /* 0x000000a4c8007844 */ /* 0x0005e20000000200 */
[----:B------:R-:W-:Y:S05]  /*b100*/  @!P0 BRA `(.L_x_8192) ;  /* 0x0000000000048947 */ /* 0x000fea0003800000 */
[----:B------:R-:W-:Y:S01]  /*b110*/  BPT.TRAP 0x1 ;  /* 0x000000040000795c */ /* 0x000fe20000300000 */
.L_x_8192:
[----:B------:R0:W1:Y:S01]  /*b120*/  SYNCS.PHASECHK.TRANS64.TRYWAIT P2, [R168+URZ+0x28c50], R57 ;  /* 0x028c5039a80075a7 */ /* 0x000062000804017f */
[----:B------:R-:W-:Y:S05]  /*b130*/  @!P0 BRA `(.L_x_8193) ;  /* 0x0000000000048947 */ /* 0x000fea0003800000 */
[----:B------:R-:W-:Y:S01]  /*b140*/  BPT.TRAP 0x1 ;  /* 0x000000040000795c */ /* 0x000fe20000300000 */
.L_x_8193:
[----:B------:R-:W-:Y:S01]  /*b150*/  ULDC UR38, c[0x0][0x9d8] ;  /* 0x0002760000267ab9 */ /* 0x000fe20000000800 */
[----:B------:R-:W-:Y:S01]  /*b160*/  ULDC UR39, c[0x0][0x9d8] ;  /* 0x0002760000277ab9 */ /* 0x000fe20000000800 */
[----:B------:R-:W-:Y:S01]  /*b170*/  ULDC UR36, c[0x0][0x988] ;  /* 0x0002620000247ab9 */ /* 0x000fe20000000800 */
[----:B------:R-:W-:Y:S01]  /*b180*/  ULDC UR37, c[0x0][0x988] ;  /* 0x0002620000257ab9 */ /* 0x000fe20000000800 */
[----:B------:R-:W-:Y:S01]  /*b190*/  BSSY B0, `(.L_x_8194) ;  /* 0x0000006000007945 */ /* 0x000fe20003800000 */
[----:B------:R-:W-:Y:S02]  /*b1a0*/  IMAD R20, R18, 0x1000, R191 ;  /* 0x0000100012147824 */ /* 0x000fe400078e02bf */
[----:B------:R-:W-:Y:S01]  /*b1b0*/  IMAD.MOV.U32 R21, RZ, RZ, 0x40000040 ;  /* 0x40000040ff157424 */ /* 0x000fe200078e00ff */
[----:B-1----:R-:W-:Y:S06]  /*b1c0*/  @P2 BRA `(.L_x_8195) ;  /* 0x0000000000082947 */ /* 0x002fec0003800000 */
[----:B------:R-:W1:Y:S02]  /*b1d0*/  SYNCS.PHASECHK.TRANS64.TRYWAIT P2, [R168+URZ+0x28c50], R57 ;  /* 0x028c5039a80075a7 */ /* 0x000e64000804017f */
[----:B-1----:R-:W-:Y:S05]  /*b1e0*/  @!P2 BRA `(.L_x_8196) ;  /* 0x000001180028a947 */ /* 0x002fea0003800000 */
.L_x_8195:
[----:B------:R-:W-:Y:S05]  /*b1f0*/  BSYNC B0 ;  /* 0x0000000000007941 */ /* 0x000fea0003800000 */
.L_x_8194:
[----:B------:R-:W-:Y:S01]  /*b200*/  R2UR UR6, R20 ;  /* 0x00000000140672ca */ /* 0x000fe200000e0000 */
[----:B01----:R-:W-:Y:S01]  /*b210*/  WARPGROUP.ARRIVE ;  /* 0x00000000000079c5 */ /* 0x003fe20000000000 */
[----:B------:R-:W-:Y:S01]  /*b220*/  R2UR UR7, R21 ;  /* 0x00000000150772ca */ /* 0x000fe200000e0000 */
[----:B------:R-:W-:Y:S01]  /*b230*/  IMAD.MOV.U32 R21, RZ, RZ, 0x40000040 ;  /* 0x40000040ff157424 */ /* 0x000fe200078e00ff */
[----:B------:R-:W-:Y:S01]  /*b240*/  ISETP.NE.AND P2, PT, R230, 0x1, PT ;  /* 0x00000001e600780c */ /* 0x000fe20003f45270 */
[----:B------:R-:W-:Y:S01]  /*b250*/  VIADD R215, R180, 0xfffffffe ;  /* 0xfffffffeb4d77836 */ /* 0x000fe20000000000 */
[----:B------:R-:W-:Y:S01]  /*b260*/  BSSY B0, `(.L_x_8197) ;  /* 0x0000273000007945 */ /* 0x000fe20003800000 */
[----:B------:R-:W-:-:S05]  /*b270*/  @!P1 VIADD R168, R168, 0x28c60 ;  /* 0x00028c60a8a89836 */ /* 0x000fca0000000000 */
[----:B------:R-:W-:-:S03]  /*b280*/  @!P1 PRMT R168, RZ, 0x654, R168 ;  /* 0x00000654ffa89816 */ /* 0x000fc600000000a8 */
[----:B------:R-:W-:Y:S03]  /*b290*/  HGMMA.64x256x16.F32.BF16 R24, R152, gdesc[UR4].tnspB, RZ, !UPT, gsb0 ;  /* 0x43e0000498187df0 */ /* 0x000fe6000c0018ff */
[----:B------:R-:W-:Y:S02]  /*b2a0*/  WARPGROUP.DEPBAR.LE gsb0, 0x0 ;  /* 0x00008000000079c5 */ /* 0x000fe40000010000 */
[----:B--2---:R-:W-:Y:S01]  /*b2b0*/  VIADD R152, R20, 0x80 ;  /* 0x0000008014987836 */ /* 0x004fe20000000000 */
        /* <DEDUP_REMOVED lines=10> */
[----:B------:R-:W0:Y:S01]  /*b360*/  @P2 LDC R152, c[0x0][0x450] ;  /* 0x00011400ff982b82 */ /* 0x000e220000000800 */
[----:B------:R-:W-:Y:S02]  /*b370*/  WARPGROUP.DEPBAR.LE gsb0, 0x0 ;  /* 0x00008000000079c5 */ /* 0x000fe40000010000 */
[----:B------:R-:W-:-:S15]  /*b380*/  WARPGROUP.ARRIVE ;  /* 0x00000000000079c5 */ /* 0x000fde0000000000 */
[----:B------:R-:W-:-:S06]  /*b390*/  NOP ;  /* 0x0000000000007918 */ /* 0x000fcc0000000000 */
[----:B------:R-:W-:Y:S01]  /*b3a0*/  HGMMA.64x256x16.F32.BF16 R24, R160, gdesc[UR4].tnspB, R24, gsb0 ;  /* 0x43e00004a0187df0 */ /* 0x000fe20008001818 */
[----:B------:R-:W-:Y:S01]  /*b3b0*/  R2UR UR6, R20 ;  /* 0x00000000140672ca */ /* 0x000fe200000e0000 */
[----:B------:R-:W-:Y:S01]  /*b3c0*/  IMAD.MOV.U32 R20, RZ, RZ, R196 ;  /* 0x000000ffff147224 */ /* 0x000fe200078e00c4 */
[----:B------:R-:W-:Y:S02]  /*b3d0*/  R2UR UR7, R21 ;  /* 0x00000000150772ca */ /* 0x000fe400000e0000 */
[----:B------:R-:W1:Y:S02]  /*b3e0*/  @P2 LDC R21, c[0x0][0x44c] ;  /* 0x00011300ff152b82 */ /* 0x000e640000000800 */
[----:B-1----:R-:W-:-:S05]  /*b3f0*/  @P2 IMAD.HI.U32 R21, R196, R21, RZ ;  /* 0x00000015c4152227 */ /* 0x002fca00078e00ff */
[----:B0-----:R-:W-:-:S04]  /*b400*/  @P2 SHF.R.U32.HI R20, RZ, R152, R21 ;  /* 0x00000098ff142219 */ /* 0x001fc80000011615 */
[----:B------:R-:W-:-:S04]  /*b410*/  IADD3 R20, R20, R195, -R194 ;  /* 0x000000c314147210 */ /* 0x000fc80007ffe8c2 */
[----:B------:R-:W-:-:S04]  /*b420*/  SHF.R.S32.HI R21, RZ, 0x1f, R20 ;  /* 0x0000001fff157819 */ /* 0x000fc80000011414 */
[----:B------:R-:W-:-:S04]  /*b430*/  LEA.HI R21, R21, R20, RZ, 0x6 ;  /* 0x0000001415157211 */ /* 0x000fc800078f30ff */
[----:B------:R-:W-:-:S04]  /*b440*/  SHF.R.S32.HI R21, RZ, 0x6, R21 ;  /* 0x00000006ff157819 */ /* 0x000fc80000011415 */
[----:B------:R-:W-:-:S04]  /*b450*/  VIMNMX R214, RZ, R21, !PT ;  /* 0x00000015ffd67248 */ /* 0x000fc80007fe0100 */
[----:B------:R-:W-:Y:S01]  /*b460*/  ISETP.GE.AND P2, PT, R215, R214, PT ;  /* 0x000000d6d700720c */ /* 0x000fe20003f46270 */
[----:B------:R-:W-:Y:S02]  /*b470*/  WARPGROUP.DEPBAR.LE gsb0, 0x0 ;  /* 0x00008000000079c5 */ /* 0x000fe40000010000 */
[----:B------:R-:W-:-:S06]  /*b480*/  WARPGROUP.ARRIVE ;  /* 0x00000000000079c5 */ /* 0x000fcc0000000000 */
        /* <DEDUP_REMOVED lines=12> */
[----:B------:R-:W-:Y:S01]  /*b550*/  BSSY B1, `(.L_x_8198) ;  /* 0x0000243000017945 */ /* 0x000fe20003800000 */
[----:B------:R-:W-:Y:S02]  /*b560*/  IMAD.MOV.U32 R225, RZ, RZ, R15 ;  /* 0x000000ffffe17224 */ /* 0x000fe400078e000f */
[----:B------:R-:W-:Y:S02]  /*b570*/  IMAD.MOV.U32 R21, RZ, RZ, R14 ;  /* 0x000000ffff157224 */ /* 0x000fe400078e000e */
[----:B------:R-:W-:-:S07]  /*b580*/  IMAD.MOV.U32 R224, RZ, RZ, R18 ;  /* 0x000000ffffe07224 */ /* 0x000fce00078e0012 */
.L_x_8209:
[----:B------:R-:W-:-:S05]  /*b590*/  VIADD R18, R224, 0x1 ;  /* 0x00000001e0127836 */ /* 0x000fca0000000000 */
[----:B------:R-:W-:-:S04]  /*b5a0*/  ISETP.NE.AND P2, PT, R18, 0x2, PT ;  /* 0x000000021200780c */ /* 0x000fc80003f45270 */
[----:B------:R-:W-:Y:S02]  /*b5b0*/  SEL R14, RZ, 0x1, P2 ;  /* 0x00000001ff0e7807 */ /* 0x000fe40001000000 */
[----:B------:R-:W-:Y:S02]  /*b5c0*/  SEL R18, R18, RZ, P2 ;  /* 0x000000ff12127207 */ /* 0x000fe40001000000 */
[----:B------:R-:W-:Y:S01]  /*b5d0*/  LOP3.LUT R19, R19, R14, RZ, 0x3c, !PT ;  /* 0x0000000e13137212 */ /* 0x000fe200078e3cff */
[----:B-1----:R-:W-:Y:S06]  /*b5e0*/  @!P0 BRA `(.L_x_8199) ;  /* 0x0000000000048947 */ /* 0x002fec0003800000 */
[----:B------:R-:W-:Y:S01]  /*b5f0*/  BPT.TRAP 0x1 ;  /* 0x000000040000795c */ /* 0x000fe20000300000 */
.L_x_8199:
[----:B------:R-:W-:Y:S01]  /*b600*/  IMAD R216, R18, 0x8, R2 ;  /* 0x0000000812d87824 */ /* 0x000fe200078e0202 */
[----:B------:R-:W-:-:S04]  /*b610*/  SHF.L.U32 R20, R19, 0x1f, RZ ;  /* 0x0000001f13147819 */ /* 0x000fc800000006ff */
[----:B------:R1:W2:Y:S01]  /*b620*/  SYNCS.PHASECHK.TRANS64.TRYWAIT P2, [R216+URZ+0x28c30], R20 ;  /* 0x028c3014d80075a7 */ /* 0x0002a2000804017f */
[----:B------:R-:W-:Y:S05]  /*b630*/  @!P0 BRA `(.L_x_8200) ;  /* 0x0000000000048947 */ /* 0x000fea0003800000 */
[----:B------:R-:W-:Y:S01]  /*b640*/  BPT.TRAP 0x1 ;  /* 0x000000040000795c */ /* 0x000fe20000300000 */
.L_x_8200:
[----:B------:R-:W-:Y:S01]  /*b650*/  ISETP.NE.AND P3, PT, R230, 0x1, PT ;  /* 0x00000001e600780c */ /* 0x000fe20003f65270 */
[----:B------:R-:W-:Y:S01]  /*b660*/  IMAD.IADD R13, R203, 0x1, R196 ;  /* 0x00000001cb0d7824 */ /* 0x000fe200078e02c4 */
[----:B------:R-:W-:Y:S11]  /*b670*/  BSSY B2, `(.L_x_8201) ;  /* 0x0000008000027945 */ /* 0x000ff60003800000 */
[----:B------:R-:W3:Y:S08]  /*b680*/  @P3 LDC R14, c[0x0][0x44c] ;  /* 0x00011300ff0e3b82 */ /* 0x000ef00000000800 */
[----:B------:R-:W4:Y:S01]  /*b690*/  @P3 LDC R15, c[0x0][0x450] ;  /* 0x00011400ff0f3b82 */ /* 0x000f220000000800 */
[----:B---3--:R-:W-:-:S05]  /*b6a0*/  @P3 IMAD.HI.U32 R14, R13, R14, RZ ;  /* 0x0000000e0d0e3227 */ /* 0x008fca00078e00ff */
[----:B----4-:R-:W-:Y:S01]  /*b6b0*/  @P3 SHF.R.U32.HI R13, RZ, R15, R14 ;  /* 0x0000000fff0d3219 */ /* 0x010fe2000001160e */
[----:B--2---:R-:W-:Y:S06]  /*b6c0*/  @P2 BRA `(.L_x_8202) ;  /* 0x0000000000082947 */ /* 0x004fec0003800000 */
[----:B------:R-:W2:Y:S02]  /*b6d0*/  SYNCS.PHASECHK.TRANS64.TRYWAIT P2, [R216+URZ+0x28c30], R20 ;  /* 0x028c3014d80075a7 */ /* 0x000ea4000804017f */
[----:B--2---:R-:W-:Y:S05]  /*b6e0*/  @!P2 BRA `(.L_x_8203) ;  /* 0x0000011000fca947 */ /* 0x004fea0003800000 */
.L_x_8202:
[----:B------:R-:W-:Y:S05]  /*b6f0*/  BSYNC B2 ;  /* 0x0000000000027941 */ /* 0x000fea0003800000 */
.L_x_8201:
[----:B------:R-:W3:Y:S01]  /*b700*/  SHFL.IDX PT, R156, R13, 0x1, 0x1c1f ;  /* 0x003c1f000d9c7f89 */ /* 0x000ee200000e0000 */
[----:B------:R-:W-:-:S03]  /*b710*/  IMAD.MOV.U32 R14, RZ, RZ, -0x40 ;  /* 0xffffffc0ff0e7424 */ /* 0x000fc600078e00ff */
[----:B------:R-:W4:Y:S01]  /*b720*/  LDL.LU R230, [R1+0x8] ;  /* 0x0000080001e67983 */ /* 0x000f220000300800 */
[----:B------:R-:W-:Y:S01]  /*b730*/  IMAD R14, R215, R14, 0x1 ;  /* 0x00000001d70e7424 */ /* 0x000fe200078e020e */
[----:B------:R-:W-:Y:S01]  /*b740*/  R2UR UR4, R4 ;  /* 0x00000000040472ca */ /* 0x000fe200000e0000 */
[----:B------:R-:W-:Y:S01]  /*b750*/  IMAD R154, R18, 0x200, R12 ;  /* 0x00000200129a7824 */ /* 0x000fe200078e020c */
[----:B------:R-:W-:Y:S01]  /*b760*/  R2UR UR5, R5 ;  /* 0x00000000050572ca */ /* 0x000fe200000e0000 */
[----:B------:R-:W-:Y:S01]  /*b770*/  IMAD.MOV.U32 R155, RZ, RZ, 0x40000040 ;  /* 0x40000040ff9b7424 */ /* 0x000fe200078e00ff */
[----:B------:R-:W-:Y:S01]  /*b780*/  IADD3 R15, R195, R14, -R189 ;  /* 0x0000000ec30f7210 */ /* 0x000fe20007ffe8bd */
[C---:B------:R-:W-:Y:S01]  /*b790*/  VIADD R152, R154.reuse, 0x2 ;  /* 0x000000029a987836 */ /* 0x040fe20000000000 */
[C---:B------:R-:W-:Y:S01]  /*b7a0*/  R2UR UR6, R154.reuse ;  /* 0x000000009a0672ca */ /* 0x040fe200000e0000 */
[C---:B------:R-:W-:Y:S01]  /*b7b0*/  VIADD R14, R154.reuse, 0x4 ;  /* 0x000000049a0e7836 */ /* 0x040fe20000000000 */
[----:B------:R-:W-:Y:S01]  /*b7c0*/  R2UR UR7, R155 ;  /* 0x000000009b0772ca */ /* 0x000fe200000e0000 */
[----:B------:R-:W-:Y:S01]  /*b7d0*/  VIADD R154, R154, 0x6 ;  /* 0x000000069a9a7836 */ /* 0x000fe20000000000 */
[----:B------:R3:W5:Y:S01]  /*b7e0*/  SHFL.IDX PT, R226, R13, RZ, 0x1c1f ;  /* 0x001c1fff0de27589 */ /* 0x00076200000e0000 */
[----:B------:R-:W-:Y:S01]  /*b7f0*/  IMAD.MOV.U32 R153, RZ, RZ, 0x40000040 ;  /* 0x40000040ff997424 */ /* 0x000fe200078e00ff */
[----:B------:R-:W-:Y:S01]  /*b800*/  R2UR UR10, R152 ;  /* 0x00000000980a72ca */ /* 0x000fe200000e0000 */
[----:B------:R-:W-:Y:S01]  /*b810*/  IMAD.IADD R15, R15, 0x1, -R194 ;  /* 0x000000010f0f7824 */ /* 0x000fe200078e0ac2 */
[----:B------:R-:W-:-:S02]  /*b820*/  R2UR UR18, R154 ;  /* 0x000000009a1272ca */ /* 0x000fc400000e0000 */
[----:B------:R-:W-:Y:S01]  /*b830*/  R2UR UR11, R153 ;  /* 0x00000000990b72ca */ /* 0x000fe200000e0000 */
[----:B---3--:R-:W-:Y:S01]  /*b840*/  IMAD.IADD R13, R15, 0x1, R156 ;  /* 0x000000010f0d7824 */ /* 0x008fe200078e029c */
[----:B------:R-:W-:Y:S02]  /*b850*/  R2UR UR19, R155 ;  /* 0x000000009b1372ca */ /* 0x000fe400000e0000 */
[----:B0-----:R-:W-:Y:S01]  /*b860*/  WARPGROUP.ARRIVE ;  /* 0x00000000000079c5 */ /* 0x001fe20000000000 */
[----:B------:R-:W-:Y:S02]  /*b870*/  R2UR UR8, R10 ;  /* 0x000000000a0872ca */ /* 0x000fe400000e0000 */
[----:B------:R-:W-:Y:S02]  /*b880*/  R2UR UR9, R11 ;  /* 0x000000000b0972ca */ /* 0x000fe400000e0000 */
[----:B------:R-:W-:Y:S01]  /*b890*/  R2UR UR14, R14 ;  /* 0x000000000e0e72ca */ /* 0x000fe200000e0000 */
[----:B------:R-:W-:Y:S01]  /*b8a0*/  HGMMA.64x64x16.F32.BF16 R152, gdesc[UR4], RZ, !UPT, gsb0 ;  /* 0x00e00000049879f0 */ /* 0x000fe2000c0018ff */
[----:B------:R-:W-:-:S02]  /*b8b0*/  R2UR UR12, R8 ;  /* 0x00000000080c72ca */ /* 0x000fc400000e0000 */
[----:B------:R-:W-:Y:S02]  /*b8c0*/  R2UR UR13, R9 ;  /* 0x00000000090d72ca */ /* 0x000fe400000e0000 */
[----:B------:R-:W-:Y:S01]  /*b8d0*/  R2UR UR16, R6 ;  /* 0x00000000061072ca */ /* 0x000fe200000e0000 */
[----:B-----5:R-:W-:Y:S01]  /*b8e0*/  IMAD.IADD R226, R15, 0x1, R226 ;  /* 0x000000010fe27824 */ /* 0x020fe200078e02e2 */
[----:B------:R-:W-:Y:S01]  /*b8f0*/  R2UR UR17, R7 ;  /* 0x00000000071172ca */ /* 0x000fe200000e0000 */
[----:B------:R-:W-:Y:S01]  /*b900*/  IMAD.MOV.U32 R15, RZ, RZ, 0x40000040 ;  /* 0x40000040ff0f7424 */ /* 0x000fe200078e00ff */
[C---:B------:R-:W-:Y:S02]  /*b910*/  ISETP.GT.AND P2, PT, R13.reuse, 0x29, PT ;  /* 0x000000290d00780c */ /* 0x040fe40003f44270 */
[----:B------:R-:W-:Y:S02]  /*b920*/  ISETP.GT.AND P3, PT, R13, 0x30, PT ;  /* 0x000000300d00780c */ /* 0x000fe40003f64270 */
[----:B------:R-:W-:-:S02]  /*b930*/  R2UR UR15, R15 ;  /* 0x000000000f0f72ca */ /* 0x000fc400000e0000 */
        /* <DEDUP_REMOVED lines=11> */
[----:B------:R-:W-:Y:S01]  /*b9f0*/  HGMMA.64x64x16.F32.BF16 R152, gdesc[UR16], R152, gsb0 ;  /* 0x00e00000109879f0 */ /* 0x000fe20008001898 */
[----:B----4-:R-:W-:-:S04]  /*ba00*/  LOP3.LUT R230, R230, 0xdfffffff, RZ, 0xc0, !PT ;  /* 0xdfffffffe6e67812 */ /* 0x010fc800078ec0ff */
[----:B------:R-:W-:Y:S02]  /*ba10*/  @P1 LOP3.LUT R230, R230, 0x20000000, RZ, 0xfc, !PT ;  /* 0x20000000e6e61812 */ /* 0x000fe400078efcff */
[----:B------:R-:W-:Y:S02]  /*ba20*/  ISETP.GT.AND P1, PT, R13, 0x21, PT ;  /* 0x000000210d00780c */ /* 0x000fe40003f24270 */
[----:B------:R-:W-:-:S04]  /*ba30*/  LOP3.LUT R230, R230, 0xefffffff, RZ, 0xc0, !PT ;  /* 0xefffffffe6e67812 */ /* 0x000fc800078ec0ff */
[----:B------:R-:W-:Y:S02]  /*ba40*/  @P0 LOP3.LUT R230, R230, 0x10000000, RZ, 0xfc, !PT ;  /* 0x10000000e6e60812 */ /* 0x000fe400078efcff */
[----:B------:R-:W-:Y:S02]  /*ba50*/  ISETP.GT.AND P0, PT, R13, 0x28, PT ;  /* 0x000000280d00780c */ /* 0x000fe40003f04270 */
[----:B------:R-:W-:-:S04]  /*ba60*/  LOP3.LUT R230, R230, 0xbfffffff, RZ, 0xc0, !PT ;  /* 0xbfffffffe6e67812 */ /* 0x000fc800078ec0ff */
[----:B------:R-:W-:Y:S02]  /*ba70*/  @P1 LOP3.LUT R230, R230, 0x40000000, RZ, 0xfc, !PT ;  /* 0x40000000e6e61812 */ /* 0x000fe400078efcff */
[----:B------:R-:W-:Y:S02]  /*ba80*/  ISETP.GT.AND P1, PT, R226, 0x1, PT ;  /* 0x00000001e200780c */ /* 0x000fe40003f24270 */
[----:B------:R-:W-:-:S04]  /*ba90*/  LOP3.LUT R230, R230, 0x7fffffff, RZ, 0xc0, !PT ;  /* 0x7fffffffe6e67812 */ /* 0x000fc800078ec0ff */
[----:B------:R-:W-:Y:S02]  /*baa0*/  @P0 LOP3.LUT R230, R230, 0x80000000, RZ, 0xfc, !PT ;  /* 0x80000000e6e60812 */ /* 0x000fe400078efcff */
[----:B------:R-:W-:-:S03]  /*bab0*/  ISETP.GT.AND P0, PT, R226, RZ, PT ;  /* 0x000000ffe200720c */ /* 0x000fc60003f04270 */
[----:B------:R0:W-:Y:S01]  /*bac0*/  STL [R1+0x8], R230 ;  /* 0x000008e601007387 */ /* 0x0001e20000100800 */
        /* <DEDUP_REMOVED lines=24> */
[----:B---3--:R-:W-:Y:S01]  /*bc50*/  FSEL R152, R152, -INF , P0 ;  /* 0xff80000098987808 */ /* 0x008fe20000000000 */
[----:B------:R-:W-:Y:S01]  /*bc60*/  FMUL.FTZ R171, R171, UR39 ;  /* 0x00000027abab7c20 */ /* 0x000fe20008410000 */
[----:B------:R-:W-:Y:S01]  /*bc70*/  ISETP.GT.AND P0, PT, R226, 0x8, PT ;  /* 0x00000008e200780c */ /* 0x000fe20003f04270 */
[----:B------:R-:W-:Y:S01]  /*bc80*/  FMUL.FTZ R174, R174, UR39 ;  /* 0x00000027aeae7c20 */ /* 0x000fe20008410000 */
[----:B------:R-:W-:Y:S01]  /*bc90*/  FMUL.FTZ R175, R175, UR39 ;  /* 0x00000027afaf7c20 */ /* 0x000fe20008410000 */
[----:B------:R-:W-:Y:S01]  /*bca0*/  FMUL.FTZ R178, R178, UR39 ;  /* 0x00000027b2b27c20 */ /* 0x000fe20008410000 */
[----:B------:R-:W-:Y:S01]  /*bcb0*/  FMUL.FTZ R179, R179, UR39 ;  /* 0x00000027b3b37c20 */ /* 0x000fe20008410000 */
[----:B------:R-:W3:Y:S01]  /*bcc0*/  MUFU.TANH R157, R157 ;  /* 0x0000009d009d7308 */ /* 0x000ee20000002400 */
[----:B----4-:R-:W-:Y:S01]  /*bcd0*/  FSEL R231, R153, -INF , P1 ;  /* 0xff80000099e77808 */ /* 0x010fe20000800000 */
[----:B------:R-:W-:Y:S01]  /*bce0*/  FMUL.FTZ R182, R182, UR39 ;  /* 0x00000027b6b67c20 */ /* 0x000fe20008410000 */
[----:B------:R-:W-:Y:S01]  /*bcf0*/  ISETP.GT.AND P1, PT, R226, 0x9, PT ;  /* 0x00000009e200780c */ /* 0x000fe20003f24270 */
[----:B------:R-:W-:Y:S01]  /*bd00*/  FMUL.FTZ R183, R183, UR39 ;  /* 0x00000027b7b77c20 */ /* 0x000fe20008410000 */
[----:B------:R-:W-:-:S03]  /*bd10*/  FMUL.FTZ R173, R173, UR39 ;  /* 0x00000027adad7c20 */ /* 0x000fc60008410000 */
[----:B------:R-:W4:Y:S01]  /*bd20*/  MUFU.TANH R160, R160 ;  /* 0x000000a000a07308 */ /* 0x000f220000002400 */
[----:B-----5:R-:W-:Y:S02]  /*bd30*/  FSEL R156, R156, -INF , P0 ;  /* 0xff8000009c9c7808 */ /* 0x020fe40000000000 */
[----:B------:R-:W-:-:S05]  /*bd40*/  ISETP.GT.AND P0, PT, R226, 0x10, PT ;  /* 0x00000010e200780c */ /* 0x000fca0003f04270 */
[----:B------:R-:W5:Y:S01]  /*bd50*/  MUFU.TANH R161, R161 ;  /* 0x000000a100a17308 */ /* 0x000f620000002400 */
[----:B---3--:R-:W-:Y:S02]  /*bd60*/  FSEL R157, R157, -INF , P1 ;  /* 0xff8000009d9d7808 */ /* 0x008fe40000800000 */
[----:B------:R-:W-:-:S05]  /*bd70*/  ISETP.GT.AND P1, PT, R226, 0x11, PT ;  /* 0x00000011e200780c */ /* 0x000fca0003f24270 */
[----:B------:R-:W3:Y:S01]  /*bd80*/  MUFU.TANH R164, R164 ;  /* 0x000000a400a47308 */ /* 0x000ee20000002400 */
[----:B----4-:R-:W-:Y:S02]  /*bd90*/  FSEL R160, R160, -INF , P0 ;  /* 0xff800000a0a07808 */ /* 0x010fe40000000000 */
[----:B------:R-:W-:-:S05]  /*bda0*/  ISETP.GT.AND P0, PT, R226, 0x18, PT ;  /* 0x00000018e200780c */ /* 0x000fca0003f04270 */
        /* <DEDUP_REMOVED lines=14> */
[----:B------:R-:W-:-:S05]  /*be90*/  ISETP.GT.AND P1, PT, R13, RZ, PT ;  /* 0x000000ff0d00720c */ /* 0x000fca0003f24270 */
        /* <DEDUP_REMOVED lines=23> */
[----:B------:R-:W-:Y:S02]  /*c010*/  ISETP.GT.AND P1, PT, R13, 0x20, PT ;  /* 0x000000200d00780c */ /* 0x000fe40003f24270 */
[----:B------:R-:W-:-:S03]  /*c020*/  FMNMX.FTZ R13, R14, R225, !PT ;  /* 0x000000e10e0d7209 */ /* 0x000fc60007810000 */
[----:B------:R-:W5:Y:S01]  /*c030*/  MUFU.TANH R167, R171 ;  /* 0x000000ab00a77308 */ /* 0x000f620000002400 */
[----:B------:R-:W-:Y:S02]  /*c040*/  FMNMX.FTZ R13, R153, R13, !PT ;  /* 0x0000000d990d7209 */ /* 0x000fe40007810000 */
[----:B---3--:R-:W-:Y:S02]  /*c050*/  FSEL R163, R163, -INF , P0 ;  /* 0xff800000a3a37808 */ /* 0x008fe40000000000 */
[----:B------:R-:W-:Y:S02]  /*c060*/  FMNMX.FTZ R13, R154, R13, !PT ;  /* 0x0000000d9a0d7209 */ /* 0x000fe40007810000 */
[----:B------:R-:W-:Y:S01]  /*c070*/  LOP3.LUT P0, RZ, R230, 0x80000000, RZ, 0xc0, !PT ;  /* 0x80000000e6ff7812 */ /* 0x000fe2000780c0ff */
[----:B------:R-:W3:Y:S01]  /*c080*/  MUFU.TANH R170, R174 ;  /* 0x000000ae00aa7308 */ /* 0x000ee20000002400 */
[----:B------:R-:W-:Y:S02]  /*c090*/  FMNMX.FTZ R13, R155, R13, !PT ;  /* 0x0000000d9b0d7209 */ /* 0x000fe40007810000 */
[----:B----4-:R-:W-:-:S02]  /*c0a0*/  FSEL R166, R166, -INF , P1 ;  /* 0xff800000a6a67808 */ /* 0x010fc40000800000 */
[----:B------:R-:W-:Y:S02]  /*c0b0*/  FMNMX.FTZ R13, R158, R13, !PT ;  /* 0x0000000d9e0d7209 */ /* 0x000fe40007810000 */
[----:B------:R-:W-:Y:S01]  /*c0c0*/  LOP3.LUT P1, RZ, R230, 0x40000000, RZ, 0xc0, !PT ;  /* 0x40000000e6ff7812 */ /* 0x000fe2000782c0ff */
[----:B------:R-:W4:Y:S01]  /*c0d0*/  MUFU.TANH R171, R175 ;  /* 0x000000af00ab7308 */ /* 0x000f220000002400 */
[----:B------:R-:W-:Y:S02]  /*c0e0*/  FMNMX.FTZ R13, R159, R13, !PT ;  /* 0x0000000d9f0d7209 */ /* 0x000fe40007810000 */
[----:B-----5:R-:W-:Y:S02]  /*c0f0*/  FSEL R167, R167, -INF , P1 ;  /* 0xff800000a7a77808 */ /* 0x020fe40000800000 */
[----:B------:R-:W-:Y:S02]  /*c100*/  FMNMX.FTZ R13, R162, R13, !PT ;  /* 0x0000000da20d7209 */ /* 0x000fe40007810000 */
[----:B------:R-:W-:Y:S01]  /*c110*/  LOP3.LUT P1, RZ, R230, 0x20000000, RZ, 0xc0, !PT ;  /* 0x20000000e6ff7812 */ /* 0x000fe2000782c0ff */
[----:B------:R-:W5:Y:S01]  /*c120*/  MUFU.TANH R174, R178 ;  /* 0x000000b200ae7308 */ /* 0x000f620000002400 */
[----:B------:R-:W-:-:S02]  /*c130*/  FMNMX.FTZ R13, R163, R13, !PT ;  /* 0x0000000da30d7209 */ /* 0x000fc40007810000 */
[----:B---3--:R-:W-:Y:S02]  /*c140*/  FSEL R170, R170, -INF , P0 ;  /* 0xff800000aaaa7808 */ /* 0x008fe40000000000 */
[----:B------:R-:W-:Y:S02]  /*c150*/  FMNMX.FTZ R13, R166, R13, !PT ;  /* 0x0000000da60d7209 */ /* 0x000fe40007810000 */
[----:B------:R-:W-:Y:S01]  /*c160*/  LOP3.LUT P0, RZ, R230, 0x10000000, RZ, 0xc0, !PT ;  /* 0x10000000e6ff7812 */ /* 0x000fe2000780c0ff */
[----:B------:R-:W3:Y:S01]  /*c170*/  MUFU.TANH R175, R179 ;  /* 0x000000b300af7308 */ /* 0x000ee20000002400 */
[----:B------:R-:W-:Y:S01]  /*c180*/  FMNMX.FTZ R13, R167, R13, !PT ;  /* 0x0000000da70d7209 */ /* 0x000fe20007810000 */
[----:B0-----:R-:W0:Y:S01]  /*c190*/  LDC R230, c[0x0][0x448] ;  /* 0x00011200ffe67b82 */ /* 0x001e220000000800 */
[----:B----4-:R-:W-:Y:S02]  /*c1a0*/  FSEL R171, R171, -INF , P2 ;  /* 0xff800000abab7808 */ /* 0x010fe40001000000 */
[----:B------:R-:W-:-:S03]  /*c1b0*/  FMNMX.FTZ R13, R170, R13, !PT ;  /* 0x0000000daa0d7209 */ /* 0x000fc60007810000 */
[----:B------:R-:W4:Y:S01]  /*c1c0*/  MUFU.TANH R178, R182 ;  /* 0x000000b600b27308 */ /* 0x000f220000002400 */
[----:B-----5:R-:W-:Y:S02]  /*c1d0*/  FSEL R174, R174, -INF , P3 ;  /* 0xff800000aeae7808 */ /* 0x020fe40001800000 */
[----:B------:R-:W-:Y:S02]  /*c1e0*/  FMNMX.FTZ R13, R171, R13, !PT ;  /* 0x0000000dab0d7209 */ /* 0x000fe40007810000 */
[----:B------:R-:W-:Y:S02]  /*c1f0*/  ISETP.GT.AND P3, PT, R226, 0x29, PT ;  /* 0x00000029e200780c */ /* 0x000fe40003f64270 */
[----:B------:R-:W-:Y:S01]  /*c200*/  FMNMX.FTZ R13, R174, R13, !PT ;  /* 0x0000000dae0d7209 */ /* 0x000fe20007810000 */
[----:B------:R-:W5:Y:S01]  /*c210*/  MUFU.TANH R179, R183 ;  /* 0x000000b700b37308 */ /* 0x000f620000002400 */
[----:B---3--:R-:W-:Y:S02]  /*c220*/  FSEL R175, R175, -INF , P4 ;  /* 0xff800000afaf7808 */ /* 0x008fe40002000000 */
[----:B------:R-:W-:-:S02]  /*c230*/  ISETP.GT.AND P4, PT, R226, 0x30, PT ;  /* 0x00000030e200780c */ /* 0x000fc40003f84270 */
[----:B------:R-:W-:-:S03]  /*c240*/  FMNMX.FTZ R13, R175, R13, !PT ;  /* 0x0000000daf0d7209 */ /* 0x000fc60007810000 */
[----:B------:R-:W3:Y:S01]  /*c250*/  MUFU.TANH R173, R173 ;  /* 0x000000ad00ad7308 */ /* 0x000ee20000002400 */
[----:B----4-:R-:W-:-:S04]  /*c260*/  FSEL R178, R178, -INF , P5 ;  /* 0xff800000b2b27808 */ /* 0x010fc80002800000 */
[----:B------:R-:W-:Y:S02]  /*c270*/  FMNMX.FTZ R13, R178, R13, !PT ;  /* 0x0000000db20d7209 */ /* 0x000fe40007810000 */
[----:B-----5:R-:W-:-:S04]  /*c280*/  FSEL R179, R179, -INF , P6 ;  /* 0xff800000b3b37808 */ /* 0x020fc80003000000 */
[----:B------:R-:W-:Y:S02]  /*c290*/  FMNMX.FTZ R13, R179, R13, !PT ;  /* 0x0000000db30d7209 */ /* 0x000fe40007810000 */
[----:B---3--:R-:W-:-:S03]  /*c2a0*/  FSEL R173, R173, -INF , P3 ;  /* 0xff800000adad7808 */ /* 0x008fc60001800000 */
[----:B------:R-:W3:Y:S01]  /*c2b0*/  SHFL.BFLY PT, R15, R13, 0x2, 0x1f ;  /* 0x0c401f000d0f7f89 */ /* 0x000ee200000e0000 */
[----:B------:R-:W-:Y:S02]  /*c2c0*/  ISETP.GT.AND P3, PT, R226, 0x31, PT ;  /* 0x00000031e200780c */ /* 0x000fe40003f64270 */
[----:B---3--:R-:W-:-:S05]  /*c2d0*/  FMNMX.FTZ R15, R13, R15, !PT ;  /* 0x0000000f0d0f7209 */ /* 0x008fca0007810000 */
[----:B------:R-:W3:Y:S02]  /*c2e0*/  SHFL.BFLY PT, R13, R15, 0x1, 0x1f ;  /* 0x0c201f000f0d7f89 */ /* 0x000ee400000e0000 */
[----:B---3--:R-:W-:Y:S01]  /*c2f0*/  FMNMX.FTZ R15, R15, R13, !PT ;  /* 0x0000000d0f0f7209 */ /* 0x008fe20007810000 */
[----:B------:R-:W-:-:S03]  /*c300*/  IMAD.U32 R13, RZ, RZ, UR37 ;  /* 0x00000025ff0d7e24 */ /* 0x000fc6000f8e00ff */
        /* <DEDUP_REMOVED lines=23> */
[----:B------:R-:W-:-:S05]  /*c480*/  FFMA.FTZ R179, R179, R13, -R182 ;  /* 0x0000000db3b37223 */ /* 0x000fca00000108b6 */
[----:B------:R-:W4:Y:S08]  /*c490*/  MUFU.EX2 R153, R153 ;  /* 0x0000009900997308 */ /* 0x000f300000000800 */
[----:B------:R-:W5:Y:S01]  /*c4a0*/  MUFU.EX2 R154, R154 ;  /* 0x0000009a009a7308 */ /* 0x000f620000000800 */
[----:B---3--:R-:W-:Y:S01]  /*c4b0*/  FFMA.FTZ R3, R170, R3, R14 ;  /* 0x00000003aa037223 */ /* 0x008fe2000001000e */
[-C--:B------:R-:W-:Y:S01]  /*c4c0*/  FMUL.FTZ R26, R26, R170.reuse ;  /* 0x000000aa1a1a7220 */ /* 0x080fe20000410000 */
[-C--:B------:R-:W-:Y:S01]  /*c4d0*/  FMUL.FTZ R27, R27, R170.reuse ;  /* 0x000000aa1b1b7220 */ /* 0x080fe20000410000 */
[-C--:B------:R-:W-:Y:S01]  /*c4e0*/  FMUL.FTZ R30, R30, R170.reuse ;  /* 0x000000aa1e1e7220 */ /* 0x080fe20000410000 */
[-C--:B------:R-:W-:Y:S01]  /*c4f0*/  FMUL.FTZ R31, R31, R170.reuse ;  /* 0x000000aa1f1f7220 */ /* 0x080fe20000410000 */
[-C--:B------:R-:W-:Y:S01]  /*c500*/  FMUL.FTZ R34, R34, R170.reuse ;  /* 0x000000aa22227220 */ /* 0x080fe20000410000 */
[----:B------:R-:W-:Y:S01]  /*c510*/  FMUL.FTZ R35, R35, R170 ;  /* 0x000000aa23237220 */ /* 0x000fe20000410000 */
[----:B------:R-:W3:Y:S01]  /*c520*/  MUFU.EX2 R155, R155 ;  /* 0x0000009b009b7308 */ /* 0x000ee20000000800 */
        /* <DEDUP_REMOVED lines=8> */
[----:B-----5:R-:W-:Y:S01]  /*c5b0*/  FADD.FTZ R3, R154, R3 ;  /* 0x000000039a037221 */ /* 0x020fe20000010000 */
[----:B------:R-:W4:Y:S01]  /*c5c0*/  MUFU.EX2 R158, R158 ;  /* 0x0000009e009e7308 */ /* 0x000f220000000800 */
[-C--:B------:R-:W-:Y:S01]  /*c5d0*/  FMUL.FTZ R46, R46, R170.reuse ;  /* 0x000000aa2e2e7220 */ /* 0x080fe20000410000 */
[----:B------:R5:W-:Y:S01]  /*c5e0*/  @!P1 SYNCS.ARRIVE.TRANS64.RED.A1T0 RZ, [R14+URZ], RZ ;  /* 0x000000ff0eff99a7 */ /* 0x000be2000810043f */
[-C--:B------:R-:W-:Y:S01]  /*c5f0*/  FMUL.FTZ R47, R47, R170.reuse ;  /* 0x000000aa2f2f7220 */ /* 0x080fe20000410000 */
[-C--:B------:R-:W-:Y:S01]  /*c600*/  FMUL.FTZ R50, R50, R170.reuse ;  /* 0x000000aa32327220 */ /* 0x080fe20000410000 */
[-C--:B------:R-:W-:Y:S01]  /*c610*/  FMUL.FTZ R51, R51, R170.reuse ;  /* 0x000000aa33337220 */ /* 0x080fe20000410000 */
[----:B------:R-:W-:Y:S01]  /*c620*/  FMUL.FTZ R54, R54, R170 ;  /* 0x000000aa36367220 */ /* 0x000fe20000410000 */
[C---:B---3--:R-:W-:Y:S01]  /*c630*/  FADD.FTZ R3, R155.reuse, R3 ;  /* 0x000000039b037221 */ /* 0x048fe20000010000 */
[----:B------:R-:W-:Y:S01]  /*c640*/  F2FP.BF16.F32.PACK_AB R155, R155, R154 ;  /* 0x0000009a9b9b723e */ /* 0x000fe200000010ff */
[----:B------:R-:W-:Y:S01]  /*c650*/  FMUL.FTZ R154, R176, UR39 ;  /* 0x00000027b09a7c20 */ /* 0x000fe20008410000 */
[----:B-----5:R-:W-:Y:S01]  /*c660*/  FMNMX.FTZ R14, R152, R21, !PT ;  /* 0x00000015980e7209 */ /* 0x020fe20007810000 */
[----:B------:R-:W-:Y:S01]  /*c670*/  FMUL.FTZ R176, R177, UR39 ;  /* 0x00000027b1b07c20 */ /* 0x000fe20008410000 */
[----:B------:R-:W-:Y:S01]  /*c680*/  FMUL.FTZ R177, R180, UR39 ;  /* 0x00000027b4b17c20 */ /* 0x000fe20008410000 */
[----:B------:R-:W-:Y:S01]  /*c690*/  FMUL.FTZ R180, R181, UR39 ;  /* 0x00000027b5b47c20 */ /* 0x000fe20008410000 */
[----:B------:R-:W-:Y:S01]  /*c6a0*/  FMNMX.FTZ R14, R231, R14, !PT ;  /* 0x0000000ee70e7209 */ /* 0x000fe20007810000 */
[----:B------:R-:W3:Y:S01]  /*c6b0*/  MUFU.TANH R154, R154 ;  /* 0x0000009a009a7308 */ /* 0x000ee20000002400 */
[----:B------:R-:W-:Y:S01]  /*c6c0*/  FMUL.FTZ R55, R55, R170 ;  /* 0x000000aa37377220 */ /* 0x000fe20000410000 */
[----:B----4-:R-:W-:Y:S01]  /*c6d0*/  FADD.FTZ R3, R158, R3 ;  /* 0x000000039e037221 */ /* 0x010fe20000010000 */
[----:B------:R-:W-:Y:S01]  /*c6e0*/  FMNMX.FTZ R14, R156, R14, !PT ;  /* 0x0000000e9c0e7209 */ /* 0x000fe20007810000 */
[-C--:B------:R-:W-:Y:S01]  /*c6f0*/  FMUL.FTZ R58, R58, R170.reuse ;  /* 0x000000aa3a3a7220 */ /* 0x080fe20000410000 */
[-C--:B------:R-:W-:Y:S01]  /*c700*/  FMUL.FTZ R59, R59, R170.reuse ;  /* 0x000000aa3b3b7220 */ /* 0x080fe20000410000 */
[----:B------:R-:W-:Y:S01]  /*c710*/  FMUL.FTZ R62, R62, R170 ;  /* 0x000000aa3e3e7220 */ /* 0x000fe20000410000 */
[----:B------:R-:W-:Y:S01]  /*c720*/  FMNMX.FTZ R14, R157, R14, !PT ;  /* 0x0000000e9d0e7209 */ /* 0x000fe20007810000 */
[----:B------:R-:W4:Y:S01]  /*c730*/  MUFU.TANH R176, R176 ;  /* 0x000000b000b07308 */ /* 0x000f220000002400 */
[-C--:B------:R-:W-:Y:S01]  /*c740*/  FMUL.FTZ R63, R63, R170.reuse ;  /* 0x000000aa3f3f7220 */ /* 0x080fe20000410000 */
[----:B------:R-:W-:Y:S01]  /*c750*/  FMUL.FTZ R66, R66, R170 ;  /* 0x000000aa42427220 */ /* 0x000fe20000410000 */
[----:B------:R-:W-:Y:S01]  /*c760*/  FMNMX.FTZ R14, R160, R14, !PT ;  /* 0x0000000ea00e7209 */ /* 0x000fe20007810000 */
[-C--:B------:R-:W-:Y:S01]  /*c770*/  FMUL.FTZ R67, R67, R170.reuse ;  /* 0x000000aa43437220 */ /* 0x080fe20000410000 */
[-C--:B------:R-:W-:Y:S01]  /*c780*/  FMUL.FTZ R70, R70, R170.reuse ;  /* 0x000000aa46467220 */ /* 0x080fe20000410000 */
[----:B------:R-:W-:Y:S01]  /*c790*/  FMUL.FTZ R71, R71, R170 ;  /* 0x000000aa47477220 */ /* 0x000fe20000410000 */
[----:B------:R-:W-:Y:S01]  /*c7a0*/  FMNMX.FTZ R14, R161, R14, !PT ;  /* 0x0000000ea10e7209 */ /* 0x000fe20007810000 */
[----:B------:R-:W5:Y:S01]  /*c7b0*/  MUFU.TANH R177, R177 ;  /* 0x000000b100b17308 */ /* 0x000f620000002400 */
[----:B---3--:R-:W-:Y:S01]  /*c7c0*/  FSEL R154, R154, -INF , P4 ;  /* 0xff8000009a9a7808 */ /* 0x008fe20002000000 */
[----:B------:R-:W-:Y:S01]  /*c7d0*/  FMUL.FTZ R74, R74, R170 ;  /* 0x000000aa4a4a7220 */ /* 0x000fe20000410000 */
[----:B------:R-:W-:Y:S01]  /*c7e0*/  FMNMX.FTZ R14, R164, R14, !PT ;  /* 0x0000000ea40e7209 */ /* 0x000fe20007810000 */
[-C--:B------:R-:W-:Y:S01]  /*c7f0*/  FMUL.FTZ R75, R75, R170.reuse ;  /* 0x000000aa4b4b7220 */ /* 0x080fe20000410000 */
[----:B------:R-:W-:Y:S01]  /*c800*/  ISETP.GT.AND P4, PT, R226, 0x38, PT ;  /* 0x00000038e200780c */ /* 0x000fe20003f84270 */
[----:B------:R-:W-:Y:S01]  /*c810*/  FMUL.FTZ R78, R78, R170 ;  /* 0x000000aa4e4e7220 */ /* 0x000fe20000410000 */
[----:B------:R-:W-:Y:S01]  /*c820*/  FMNMX.FTZ R14, R165, R14, !PT ;  /* 0x0000000ea50e7209 */ /* 0x000fe20007810000 */
[----:B------:R-:W3:Y:S01]  /*c830*/  MUFU.TANH R180, R180 ;  /* 0x000000b400b47308 */ /* 0x000ee20000002400 */
[----:B----4-:R-:W-:Y:S01]  /*c840*/  FSEL R176, R176, -INF , P3 ;  /* 0xff800000b0b07808 */ /* 0x010fe20001800000 */
[----:B------:R-:W-:Y:S01]  /*c850*/  FMUL.FTZ R79, R79, R170 ;  /* 0x000000aa4f4f7220 */ /* 0x000fe20000410000 */
[----:B------:R-:W-:Y:S01]  /*c860*/  FMNMX.FTZ R14, R168, R14, !PT ;  /* 0x0000000ea80e7209 */ /* 0x000fe20007810000 */
[-C--:B------:R-:W-:Y:S01]  /*c870*/  FMUL.FTZ R82, R82, R170.reuse ;  /* 0x000000aa52527220 */ /* 0x080fe20000410000 */
[----:B------:R-:W-:Y:S01]  /*c880*/  ISETP.GT.AND P3, PT, R226, 0x39, PT ;  /* 0x00000039e200780c */ /* 0x000fe20003f64270 */
[----:B------:R-:W-:Y:S01]  /*c890*/  FMUL.FTZ R83, R83, R170 ;  /* 0x000000aa53537220 */ /* 0x000fe20000410000 */
[----:B------:R-:W-:Y:S01]  /*c8a0*/  FMNMX.FTZ R14, R169, R14, !PT ;  /* 0x0000000ea90e7209 */ /* 0x000fe20007810000 */
[----:B------:R-:W4:Y:S01]  /*c8b0*/  MUFU.EX2 R159, R159 ;  /* 0x0000009f009f7308 */ /* 0x000f220000000800 */
[----:B-----5:R-:W-:Y:S01]  /*c8c0*/  FSEL R177, R177, -INF , P4 ;  /* 0xff800000b1b17808 */ /* 0x020fe20002000000 */
[----:B------:R-:W-:Y:S01]  /*c8d0*/  FMUL.FTZ R86, R86, R170 ;  /* 0x000000aa56567220 */ /* 0x000fe20000410000 */
[----:B------:R-:W-:Y:S01]  /*c8e0*/  FMNMX.FTZ R14, R172, R14, !PT ;  /* 0x0000000eac0e7209 */ /* 0x000fe20007810000 */
[-C--:B------:R-:W-:Y:S01]  /*c8f0*/  FMUL.FTZ R87, R87, R170.reuse ;  /* 0x000000aa57577220 */ /* 0x080fe20000410000 */
[-C--:B------:R-:W-:Y:S01]  /*c900*/  FMUL.FTZ R90, R90, R170.reuse ;  /* 0x000000aa5a5a7220 */ /* 0x080fe20000410000 */
[----:B------:R-:W-:Y:S01]  /*c910*/  FMUL.FTZ R91, R91, R170 ;  /* 0x000000aa5b5b7220 */ /* 0x000fe20000410000 */
[----:B------:R-:W-:Y:S01]  /*c920*/  FMNMX.FTZ R14, R173, R14, !PT ;  /* 0x0000000ead0e7209 */ /* 0x000fe20007810000 */
[----:B------:R-:W5:Y:S01]  /*c930*/  MUFU.EX2 R162, R162 ;  /* 0x000000a200a27308 */ /* 0x000f620000000800 */
[----:B---3--:R-:W-:Y:S01]  /*c940*/  FSEL R180, R180, -INF , P3 ;  /* 0xff800000b4b47808 */ /* 0x008fe20001800000 */
[----:B------:R-:W-:Y:S01]  /*c950*/  FMUL.FTZ R94, R94, R170 ;  /* 0x000000aa5e5e7220 */ /* 0x000fe20000410000 */
[----:B------:R-:W-:Y:S01]  /*c960*/  FMNMX.FTZ R14, R154, R14, !PT ;  /* 0x0000000e9a0e7209 */ /* 0x000fe20007810000 */
[-C--:B------:R-:W-:Y:S01]  /*c970*/  FMUL.FTZ R95, R95, R170.reuse ;  /* 0x000000aa5f5f7220 */ /* 0x080fe20000410000 */
[-C--:B------:R-:W-:Y:S01]  /*c980*/  FMUL.FTZ R98, R98, R170.reuse ;  /* 0x000000aa62627220 */ /* 0x080fe20000410000 */
[----:B------:R-:W-:Y:S01]  /*c990*/  FMUL.FTZ R99, R99, R170 ;  /* 0x000000aa63637220 */ /* 0x000fe20000410000 */
[----:B------:R-:W-:Y:S01]  /*c9a0*/  FMNMX.FTZ R14, R176, R14, !PT ;  /* 0x0000000eb00e7209 */ /* 0x000fe20007810000 */
[----:B------:R-:W-:Y:S01]  /*c9b0*/  MUFU.EX2 R166, R166 ;  /* 0x000000a600a67308 */ /* 0x000fe20000000800 */
[----:B----4-:R-:W-:Y:S01]  /*c9c0*/  FADD.FTZ R3, R159, R3 ;  /* 0x000000039f037221 */ /* 0x010fe20000010000 */
[----:B------:R-:W-:Y:S01]  /*c9d0*/  FMUL.FTZ R102, R102, R170 ;  /* 0x000000aa66667220 */ /* 0x000fe20000410000 */
[----:B------:R-:W-:Y:S01]  /*c9e0*/  FMNMX.FTZ R14, R177, R14, !PT ;  /* 0x0000000eb10e7209 */ /* 0x000fe20007810000 */
[-C--:B------:R-:W-:Y:S01]  /*c9f0*/  FMUL.FTZ R103, R103, R170.reuse ;  /* 0x000000aa67677220 */ /* 0x080fe20000410000 */
[-C--:B------:R-:W-:Y:S01]  /*ca00*/  FMUL.FTZ R106, R106, R170.reuse ;  /* 0x000000aa6a6a7220 */ /* 0x080fe20000410000 */
[----:B------:R-:W-:Y:S01]  /*ca10*/  FMUL.FTZ R107, R107, R170 ;  /* 0x000000aa6b6b7220 */ /* 0x000fe20000410000 */
[----:B------:R-:W-:Y:S01]  /*ca20*/  FMNMX.FTZ R14, R180, R14, !PT ;  /* 0x0000000eb40e7209 */ /* 0x000fe20007810000 */
[----:B------:R-:W-:Y:S01]  /*ca30*/  MUFU.EX2 R167, R167 ;  /* 0x000000a700a77308 */ /* 0x000fe20000000800 */
[----:B-----5:R-:W-:Y:S01]  /*ca40*/  FADD.FTZ R3, R162, R3 ;  /* 0x00000003a2037221 */ /* 0x020fe20000010000 */
[-C--:B------:R-:W-:Y:S01]  /*ca50*/  FMUL.FTZ R110, R110, R170.reuse ;  /* 0x000000aa6e6e7220 */ /* 0x080fe20000410000 */
[-C--:B------:R-:W-:Y:S01]  /*ca60*/  FMUL.FTZ R111, R111, R170.reuse ;  /* 0x000000aa6f6f7220 */ /* 0x080fe20000410000 */
[----:B------:R-:W3:Y:S01]  /*ca70*/  SHFL.BFLY PT, R181, R14, 0x2, 0x1f ;  /* 0x0c401f000eb57f89 */ /* 0x000ee200000e0000 */
        /* <DEDUP_REMOVED lines=22> */
[----:B------:R-:W-:Y:S01]  /*cbe0*/  FMUL.FTZ R151, R151, R170 ;  /* 0x000000aa97977220 */ /* 0x000fe20000410000 */
[----:B---3--:R-:W-:-:S04]  /*cbf0*/  FMNMX.FTZ R14, R14, R181, !PT ;  /* 0x000000b50e0e7209 */ /* 0x008fc80007810000 */
[----:B------:R-:W-:Y:S01]  /*cc00*/  MUFU.EX2 R178, R178 ;  /* 0x000000b200b27308 */ /* 0x000fe20000000800 */
[----:B------:R-:W3:Y:S02]  /*cc10*/  SHFL.BFLY PT, R181, R14, 0x1, 0x1f ;  /* 0x0c201f000eb57f89 */ /* 0x000ee400000e0000 */
[----:B---3--:R-:W-:Y:S01]  /*cc20*/  FMNMX.FTZ R14, R14, R181, !PT ;  /* 0x000000b50e0e7209 */ /* 0x008fe20007810000 */
[----:B------:R-:W-:-:S03]  /*cc30*/  IMAD.MOV R181, RZ, RZ, -R197 ;  /* 0x000000ffffb57224 */ /* 0x000fc600078e0ac5 */
[C---:B------:R-:W-:Y:S02]  /*cc40*/  FSETP.NEU.FTZ.AND P3, PT, R14.reuse, -INF , PT ;  /* 0xff8000000e00780b */ /* 0x040fe40003f7d000 */
[----:B------:R-:W-:Y:S02]  /*cc50*/  ISETP.NE.AND P2, PT, R189, R181, PT ;  /* 0x000000b5bd00720c */ /* 0x000fe40003f45270 */
[----:B------:R3:W-:Y:S02]  /*cc60*/  MUFU.EX2 R181, R163 ;  /* 0x000000a300b57308 */ /* 0x0007e40000000800 */
[----:B---3--:R-:W-:-:S09]  /*cc70*/  FSEL R163, R14, RZ, P3 ;  /* 0x000000ff0ea37208 */ /* 0x008fd20001800000 */
[----:B------:R-:W-:Y:S02]  /*cc80*/  @!P2 IMAD R182, R224, 0x40, R190 ;  /* 0x00000040e0b6a824 */ /* 0x000fe400078e02be */
[----:B------:R-:W-:Y:S02]  /*cc90*/  FADD.FTZ R163, -R163, R21 ;  /* 0x00000015a3a37221 */ /* 0x000fe40000010100 */
[----:B------:R-:W-:Y:S02]  /*cca0*/  @!P2 IMAD R182, R182, 0x4, R2 ;  /* 0x00000004b6b6a824 */ /* 0x000fe400078e0202 */
[----:B------:R-:W-:-:S03]  /*ccb0*/  FMUL.FTZ R21, R163, R13 ;  /* 0x0000000da3157220 */ /* 0x000fc60000410000 */
[----:B------:R-:W-:Y:S01]  /*ccc0*/  @!P2 STS [R182+0x28820], R170 ;  /* 0x028820aab600a388 */ /* 0x000fe20000000800 */
[----:B------:R-:W-:Y:S08]  /*ccd0*/  MUFU.EX2 R163, R225 ;  /* 0x000000e100a37308 */ /* 0x000ff00000000800 */
[----:B------:R-:W3:Y:S02]  /*cce0*/  MUFU.EX2 R21, R21 ;  /* 0x0000001500157308 */ /* 0x000ee40000000800 */
        /* <DEDUP_REMOVED lines=10> */
[----:B---3--:R-:W-:Y:S01]  /*cd90*/  FMUL.FTZ R182, R14, R13 ;  /* 0x0000000d0eb67220 */ /* 0x008fe20000410000 */
[-C--:B------:R-:W-:Y:S01]  /*cda0*/  FMUL.FTZ R41, R41, R21.reuse ;  /* 0x0000001529297220 */ /* 0x080fe20000410000 */
[-C--:B------:R-:W-:Y:S01]  /*cdb0*/  FMUL.FTZ R44, R44, R21.reuse ;  /* 0x000000152c2c7220 */ /* 0x080fe20000410000 */
[-C--:B------:R-:W-:Y:S01]  /*cdc0*/  FMUL.FTZ R45, R45, R21.reuse ;  /* 0x000000152d2d7220 */ /* 0x080fe20000410000 */
[-C--:B------:R-:W-:Y:S01]  /*cdd0*/  FMUL.FTZ R48, R48, R21.reuse ;  /* 0x0000001530307220 */ /* 0x080fe20000410000 */
[----:B------:R-:W-:Y:S01]  /*cde0*/  FSEL R182, R182, RZ, P3 ;  /* 0x000000ffb6b67208 */ /* 0x000fe20001800000 */
[-C--:B------:R-:W-:Y:S01]  /*cdf0*/  FMUL.FTZ R49, R49, R21.reuse ;  /* 0x0000001531317220 */ /* 0x080fe20000410000 */
[-C--:B------:R-:W-:Y:S01]  /*ce00*/  FMUL.FTZ R52, R52, R21.reuse ;  /* 0x0000001534347220 */ /* 0x080fe20000410000 */
[-C--:B------:R-:W-:Y:S01]  /*ce10*/  FMUL.FTZ R53, R53, R21.reuse ;  /* 0x0000001535357220 */ /* 0x080fe20000410000 */
[----:B------:R-:W-:Y:S01]  /*ce20*/  FMUL.FTZ R56, R56, R21 ;  /* 0x0000001538387220 */ /* 0x000fe20000410000 */
        /* <DEDUP_REMOVED lines=17> */
[----:B------:R-:W-:Y:S01]  /*cf40*/  FFMA.FTZ R180, R180, R13, -R182 ;  /* 0x0000000db4b47223 */ /* 0x000fe200000108b6 */
        /* <DEDUP_REMOVED lines=12> */
[----:B------:R1:W2:Y:S01]  /*d010*/  MUFU.EX2 R182, R157 ;  /* 0x0000009d00b67308 */ /* 0x0002a20000000800 */
        /* <DEDUP_REMOVED lines=9> */
[----:B---3--:R-:W-:Y:S01]  /*d0b0*/  FFMA.FTZ R158, R21, R0, R152 ;  /* 0x00000000159e7223 */ /* 0x008fe20000010098 */
[C---:B------:R-:W-:Y:S01]  /*d0c0*/  FADD.FTZ R0, R181.reuse, R3 ;  /* 0x00000003b5007221 */ /* 0x040fe20000010000 */
[----:B------:R-:W-:Y:S01]  /*d0d0*/  F2FP.BF16.F32.PACK_AB R159, R181, R162 ;  /* 0x000000a2b59f723e */ /* 0x000fe200000010ff */
[-C--:B------:R-:W-:Y:S01]  /*d0e0*/  FMUL.FTZ R93, R93, R21.reuse ;  /* 0x000000155d5d7220 */ /* 0x080fe20000410000 */
[C---:B----4-:R-:W-:Y:S01]  /*d0f0*/  FADD.FTZ R158, R231.reuse, R158 ;  /* 0x0000009ee79e7221 */ /* 0x050fe20000010000 */
[----:B------:R-:W-:Y:S01]  /*d100*/  F2FP.BF16.F32.PACK_AB R152, R231, R152 ;  /* 0x00000098e798723e */ /* 0x000fe200000010ff */
[----:B------:R-:W1:Y:S01]  /*d110*/  MUFU.EX2 R161, R161 ;  /* 0x000000a100a17308 */ /* 0x000e620000000800 */
[-C--:B------:R-:W-:Y:S01]  /*d120*/  FMUL.FTZ R96, R96, R21.reuse ;  /* 0x0000001560607220 */ /* 0x080fe20000410000 */
[----:B-----5:R-:W-:Y:S01]  /*d130*/  FADD.FTZ R158, R156, R158 ;  /* 0x0000009e9c9e7221 */ /* 0x020fe20000010000 */
[-C--:B------:R-:W-:Y:S01]  /*d140*/  FMUL.FTZ R97, R97, R21.reuse ;  /* 0x0000001561617220 */ /* 0x080fe20000410000 */
[-C--:B------:R-:W-:Y:S01]  /*d150*/  FMUL.FTZ R100, R100, R21.reuse ;  /* 0x0000001564647220 */ /* 0x080fe20000410000 */
[-C--:B------:R-:W-:Y:S01]  /*d160*/  FMUL.FTZ R101, R101, R21.reuse ;  /* 0x0000001565657220 */ /* 0x080fe20000410000 */
[----:B--2---:R-:W-:Y:S01]  /*d170*/  FADD.FTZ R158, R182, R158 ;  /* 0x0000009eb69e7221 */ /* 0x004fe20000010000 */
[-C--:B------:R-:W-:Y:S01]  /*d180*/  FMUL.FTZ R104, R104, R21.reuse ;  /* 0x0000001568687220 */ /* 0x080fe20000410000 */
[----:B------:R-:W2:Y:S01]  /*d190*/  MUFU.EX2 R164, R164 ;  /* 0x000000a400a47308 */ /* 0x000ea20000000800 */
[-C--:B------:R-:W-:Y:S01]  /*d1a0*/  FMUL.FTZ R105, R105, R21.reuse ;  /* 0x0000001569697220 */ /* 0x080fe20000410000 */
[----:B0-----:R-:W-:Y:S01]  /*d1b0*/  FADD.FTZ R158, R160, R158 ;  /* 0x0000009ea09e7221 */ /* 0x001fe20000010000 */
        /* <DEDUP_REMOVED lines=26> */
[----:B------:R-:W-:-:S03]  /*d360*/  FMUL.FTZ R149, R149, R21 ;  /* 0x0000001595957220 */ /* 0x000fc60000410000 */
[----:B------:R-:W3:Y:S08]  /*d370*/  MUFU.EX2 R172, R172 ;  /* 0x000000ac00ac7308 */ /* 0x000ef00000000800 */
[----:B------:R4:W-:Y:S08]  /*d380*/  MUFU.EX2 R3, R154 ;  /* 0x0000009a00037308 */ /* 0x0009f00000000800 */
[----:B------:R-:W5:Y:S01]  /*d390*/  MUFU.EX2 R162, R173 ;  /* 0x000000ad00a27308 */ /* 0x000f620000000800 */
[----:B----4-:R-:W-:Y:S01]  /*d3a0*/  F2FP.BF16.F32.PACK_AB R154, R182, R156 ;  /* 0x0000009cb69a723e */ /* 0x010fe200000010ff */
[----:B------:R-:W-:Y:S01]  /*d3b0*/  BAR.SYNC.DEFER_BLOCKING 0xf, 0x100 ;  /* 0x03c4000000007b1d */ /* 0x000fe20000010000 */
[----:B------:R-:W-:Y:S01]  /*d3c0*/  F2FP.BF16.F32.PACK_AB R156, R161, R160 ;  /* 0x000000a0a19c723e */ /* 0x000fe200000010ff */
[C---:B0-----:R-:W-:Y:S01]  /*d3d0*/  FADD.FTZ R160, R165.reuse, R158 ;  /* 0x0000009ea5a07221 */ /* 0x041fe20000010000 */
[----:B------:R-:W-:Y:S01]  /*d3e0*/  F2FP.BF16.F32.PACK_AB R158, R165, R164 ;  /* 0x000000a4a59e723e */ /* 0x000fe200000010ff */
[----:B------:R-:W-:Y:S01]  /*d3f0*/  FADD.FTZ R164, R166, R0 ;  /* 0x00000000a6a47221 */ /* 0x000fe20000010000 */
[C---:B------:R-:W-:Y:S01]  /*d400*/  F2FP.BF16.F32.PACK_AB R161, R167.reuse, R166 ;  /* 0x000000a6a7a1723e */ /* 0x040fe200000010ff */
[----:B-1----:R-:W-:Y:S01]  /*d410*/  FADD.FTZ R160, R168, R160 ;  /* 0x000000a0a8a07221 */ /* 0x002fe20000010000 */
[----:B------:R-:W0:Y:S01]  /*d420*/  MUFU.EX2 R176, R176 ;  /* 0x000000b000b07308 */ /* 0x000e220000000800 */
[----:B------:R-:W-:-:S02]  /*d430*/  FADD.FTZ R164, R167, R164 ;  /* 0x000000a4a7a47221 */ /* 0x000fc40000010000 */
[C---:B--2---:R-:W-:Y:S01]  /*d440*/  FADD.FTZ R0, R169.reuse, R160 ;  /* 0x000000a0a9007221 */ /* 0x044fe20000010000 */
[----:B------:R-:W-:Y:S01]  /*d450*/  F2FP.BF16.F32.PACK_AB R160, R169, R168 ;  /* 0x000000a8a9a0723e */ /* 0x000fe200000010ff */
[----:B------:R-:W-:Y:S01]  /*d460*/  FADD.FTZ R164, R163, R164 ;  /* 0x000000a4a3a47221 */ /* 0x000fe20000010000 */
[C---:B------:R-:W-:Y:S01]  /*d470*/  F2FP.BF16.F32.PACK_AB R163, R171.reuse, R163 ;  /* 0x000000a3aba3723e */ /* 0x040fe200000010ff */
[----:B---3--:R-:W-:Y:S01]  /*d480*/  FADD.FTZ R165, R172, R0 ;  /* 0x00000000aca57221 */ /* 0x008fe20000010000 */
[----:B------:R-:W1:Y:S03]  /*d490*/  MUFU.EX2 R177, R177 ;  /* 0x000000b100b17308 */ /* 0x000e660000000800 */
[C---:B-----5:R-:W-:Y:S01]  /*d4a0*/  FADD.FTZ R0, R162.reuse, R165 ;  /* 0x000000a5a2007221 */ /* 0x060fe20000010000 */
[----:B------:R-:W-:Y:S01]  /*d4b0*/  FADD.FTZ R165, R171, R164 ;  /* 0x000000a4aba57221 */ /* 0x000fe20000010000 */
[----:B------:R-:W-:-:S02]  /*d4c0*/  F2FP.BF16.F32.PACK_AB R162, R162, R172 ;  /* 0x000000aca2a2723e */ /* 0x000fc400000010ff */
[----:B------:R-:W-:Y:S01]  /*d4d0*/  FADD.FTZ R169, R3, R0 ;  /* 0x0000000003a97221 */ /* 0x000fe20000010000 */
[----:B------:R-:W2:Y:S01]  /*d4e0*/  MUFU.EX2 R166, R180 ;  /* 0x000000b400a67308 */ /* 0x000ea20000000800 */
[----:B------:R-:W-:Y:S01]  /*d4f0*/  FADD.FTZ R0, R174, R165 ;  /* 0x000000a5ae007221 */ /* 0x000fe20000010000 */
[C---:B0-----:R-:W-:Y:S01]  /*d500*/  F2FP.BF16.F32.PACK_AB R164, R176.reuse, R3 ;  /* 0x00000003b0a4723e */ /* 0x041fe200000010ff */
[----:B------:R-:W-:Y:S01]  /*d510*/  FADD.FTZ R168, R176, R169 ;  /* 0x000000a9b0a87221 */ /* 0x000fe20000010000 */
[C---:B------:R-:W-:Y:S01]  /*d520*/  F2FP.BF16.F32.PACK_AB R165, R175.reuse, R174 ;  /* 0x000000aeafa5723e */ /* 0x040fe200000010ff */
[----:B------:R-:W-:Y:S01]  /*d530*/  FADD.FTZ R3, R175, R0 ;  /* 0x00000000af037221 */ /* 0x000fe20000010000 */
[----:B------:R0:W-:Y:S02]  /*d540*/  STSM.16.M88.4 [R198+0x26800], R152 ;  /* 0x02680098c6007844 */ /* 0x0001e40000000200 */
[----:B------:R-:W3:Y:S01]  /*d550*/  MUFU.EX2 R167, R179 ;  /* 0x000000b300a77308 */ /* 0x000ee20000000800 */
[----:B-1----:R-:W-:Y:S01]  /*d560*/  FADD.FTZ R169, R177, R168 ;  /* 0x000000a8b1a97221 */ /* 0x002fe20000010000 */
[----:B------:R-:W-:Y:S01]  /*d570*/  FADD.FTZ R168, R178, R3 ;  /* 0x00000003b2a87221 */ /* 0x000fe20000010000 */
[----:B------:R0:W-:Y:S04]  /*d580*/  STSM.16.M88.4 [R201], R156 ;  /* 0x0000009cc9007844 */ /* 0x0001e80000000200 */
[----:B------:R0:W-:Y:S01]  /*d590*/  STSM.16.M88.4 [R199], R160 ;  /* 0x000000a0c7007844 */ /* 0x0001e20000000200 */
[C---:B--2---:R-:W-:Y:S01]  /*d5a0*/  FADD.FTZ R0, R166.reuse, R169 ;  /* 0x000000a9a6007221 */ /* 0x044fe20000010000 */
[----:B------:R-:W-:Y:S01]  /*d5b0*/  F2FP.BF16.F32.PACK_AB R166, R166, R177 ;  /* 0x000000b1a6a6723e */ /* 0x000fe200000010ff */
[C---:B---3--:R-:W-:Y:S01]  /*d5c0*/  FADD.FTZ R3, R167.reuse, R168 ;  /* 0x000000a8a7037221 */ /* 0x048fe20000010000 */
[----:B------:R-:W-:-:S05]  /*d5d0*/  F2FP.BF16.F32.PACK_AB R167, R167, R178 ;  /* 0x000000b2a7a7723e */ /* 0x000fca00000010ff */
[----:B------:R0:W-:Y:S01]  /*d5e0*/  STSM.16.M88.4 [R200], R164 ;  /* 0x000000a4c8007844 */ /* 0x0001e20000000200 */
[----:B------:R-:W-:Y:S05]  /*d5f0*/  @!P0 BRA `(.L_x_8204) ;  /* 0x0000000000048947 */ /* 0x000fea0003800000 */
[----:B------:R-:W-:Y:S01]  /*d600*/  BPT.TRAP 0x1 ;  /* 0x000000040000795c */ /* 0x000fe20000300000 */
.L_x_8204:
[----:B------:R1:W2:Y:S01]  /*d610*/  SYNCS.PHASECHK.TRANS64.TRYWAIT P2, [R216+URZ+0x28c50], R20 ;  /* 0x028c5014d80075a7 */ /* 0x0002a2000804017f */
[----:B------:R-:W-:Y:S05]  /*d620*/  @!P0 BRA `(.L_x_8205) ;  /* 0x0000000000048947 */ /* 0x000fea0003800000 */
[----:B------:R-:W-:Y:S01]  /*d630*/  BPT.TRAP 0x1 ;  /* 0x000000040000795c */ /* 0x000fe20000300000 */
.L_x_8205:
[----:B------:R-:W-:Y:S04]  /*d640*/  BSSY B2, `(.L_x_8206) ;  /* 0x0000004000027945 */ /* 0x000fe80003800000 */
[----:B--2---:R-:W-:Y:S05]  /*d650*/  @P2 BRA `(.L_x_8207) ;  /* 0x0000000000082947 */ /* 0x004fea0003800000 */
[----:B------:R-:W2:Y:S02]  /*d660*/  SYNCS.PHASECHK.TRANS64.TRYWAIT P2, [R216+URZ+0x28c50], R20 ;  /* 0x028c5014d80075a7 */ /* 0x000ea4000804017f */
[----:B--2---:R-:W-:Y:S05]  /*d670*/  @!P2 BRA `(.L_x_8208) ;  /* 0x000000f4002ca947 */ /* 0x004fea0003800000 */
.L_x_8207:
[----:B------:R-:W-:Y:S05]  /*d680*/  BSYNC B2 ;  /* 0x0000000000027941 */ /* 0x000fea0003800000 */
.L_x_8206:
[----:B-12---:R-:W-:Y:S01]  /*d690*/  IMAD R20, R18, 0x1000, R191 ;  /* 0x0000100012147824 */ /* 0x006fe200078e02bf */
[----:B------:R-:W-:Y:S01]  /*d6a0*/  WARPGROUP.ARRIVE ;  /* 0x00000000000079c5 */ /* 0x000fe20000000000 */
[----:B------:R-:W-:Y:S01]  /*d6b0*/  IMAD.MOV.U32 R21, RZ, RZ, 0x40000040 ;  /* 0x40000040ff157424 */ /* 0x000fe200078e00ff */
[C---:B------:R-:W-:Y:S01]  /*d6c0*/  ISETP.GT.AND P2, PT, R215.reuse, R214, PT ;  /* 0x000000d6d700720c */ /* 0x040fe20003f44270 */
[----:B------:R-:W-:Y:S01]  /*d6d0*/  @!P1 VIADD R216, R216, 0x28c60 ;  /* 0x00028c60d8d89836 */ /* 0x000fe20000000000 */
[----:B------:R-:W-:Y:S01]  /*d6e0*/  R2UR UR6, R20 ;  /* 0x00000000140672ca */ /* 0x000fe200000e0000 */
[----:B------:R-:W-:Y:S01]  /*d6f0*/  VIADD R215, R215, 0xffffffff ;  /* 0xffffffffd7d77836 */ /* 0x000fe20000000000 */
        /* <DEDUP_REMOVED lines=41> */
.L_x_8198:
[----:B------:R-:W-:Y:S05]  /*d990*/  BSYNC B0 ;  /* 0x0000000000007941 */ /* 0x000fea0003800000 */
.L_x_8197:
[----:B------:R-:W-:Y:S01]  /*d9a0*/  ISETP.GE.AND P2, PT, R215, RZ, PT ;  /* 0x000000ffd700720c */ /* 0x000fe20003f46270 */
[----:B------:R-:W-:-:S12]  /*d9b0*/  BSSY B0, `(.L_x_8210) ;  /* 0x00001e2000007945 */ /* 0x000fd80003800000 */
[----:B------:R-:W-:Y:S05]  /*d9c0*/  @!P2 BRA `(.L_x_8211) ;  /* 0x0000001c0080a947 */ /* 0x000fea0003800000 */
[----:B------:R-:W-:Y:S02]  /*d9d0*/  IMAD.MOV.U32 R21, RZ, RZ, R15 ;  /* 0x000000ffff157224 */ /* 0x000fe400078e000f */
[----:B------:R-:W-:Y:S02]  /*d9e0*/  IMAD.MOV.U32 R214, RZ, RZ, R14 ;  /* 0x000000ffffd67224 */ /* 0x000fe400078e000e */
[----:B------:R-:W-:-:S07]  /*d9f0*/  IMAD.MOV.U32 R195, RZ, RZ, R18 ;  /* 0x000000ffffc37224 */ /* 0x000fce00078e0012 */
.L_x_8222:
[----:B------:R-:W-:-:S05]  /*da00*/  VIADD R18, R195, 0x1 ;  /* 0x00000001c3127836 */ /* 0x000fca0000000000 */
[----:B------:R-:W-:-:S04]  /*da10*/  ISETP.NE.AND P2, PT, R18, 0x2, PT ;  /* 0x000000021200780c */ /* 0x000fc80003f45270 */
[----:B------:R-:W-:Y:S02]  /*da20*/  SEL R14, RZ, 0x1, P2 ;  /* 0x00000001ff0e7807 */ /* 0x000fe40001000000 */
[----:B------:R-:W-:Y:S02]  /*da30*/  SEL R18, R18, RZ, P2 ;  /* 0x000000ff12127207 */ /* 0x000fe40001000000 */
[----:B------:R-:W-:Y:S01]  /*da40*/  LOP3.LUT R19, R19, R14, RZ, 0x3c, !PT ;  /* 0x0000000e13137212 */ /* 0x000fe200078e3cff */
[----:B--2---:R-:W-:Y:S06]  /*da50*/  @!P0 BRA `(.L_x_8212) ;  /* 0x0000000000048947 */ /* 0x004fec0003800000 */
[----:B------:R-:W-:Y:S01]  /*da60*/  BPT.TRAP 0x1 ;  /* 0x000000040000795c */ /* 0x000fe20000300000 */
.L_x_8212:
[----:B------:R-:W-:Y:S01]  /*da70*/  IMAD R194, R18, 0x8, R2 ;  /* 0x0000000812c27824 */ /* 0x000fe200078e0202 */
[----:B------:R-:W-:-:S04]  /*da80*/  SHF.L.U32 R20, R19, 0x1f, RZ ;  /* 0x0000001f13147819 */ /* 0x000fc800000006ff */
[----:B------:R2:W3:Y:S01]  /*da90*/  SYNCS.PHASECHK.TRANS64.TRYWAIT P2, [R194+URZ+0x28c30], R20 ;  /* 0x028c3014c20075a7 */ /* 0x0004e2000804017f */
[----:B------:R-:W-:Y:S05]  /*daa0*/  @!P0 BRA `(.L_x_8213) ;  /* 0x0000000000048947 */ /* 0x000fea0003800000 */
[----:B------:R-:W-:Y:S01]  /*dab0*/  BPT.TRAP 0x1 ;  /* 0x000000040000795c */ /* 0x000fe20000300000 */
.L_x_8213:
[----:B------:R-:W-:Y:S01]  /*dac0*/  BSSY B1, `(.L_x_8214) ;  /* 0x0000006000017945 */ /* 0x000fe20003800000 */
[----:B------:R-:W-:Y:S02]  /*dad0*/  IMAD R154, R18, 0x200, R12 ;  /* 0x00000200129a7824 */ /* 0x000fe400078e020c */
[----:B------:R-:W-:Y:S01]  /*dae0*/  IMAD.MOV.U32 R155, RZ, RZ, 0x40000040 ;  /* 0x40000040ff9b7424 */ /* 0x000fe200078e00ff */
[----:B---3--:R-:W-:Y:S06]  /*daf0*/  @P2 BRA `(.L_x_8215) ;  /* 0x0000000000082947 */ /* 0x008fec0003800000 */
[----:B------:R-:W3:Y:S02]  /*db00*/  SYNCS.PHASECHK.TRANS64.TRYWAIT P2, [R194+URZ+0x28c30], R20 ;  /* 0x028c3014c20075a7 */ /* 0x000ee4000804017f */
[----:B---3--:R-:W-:Y:S05]  /*db10*/  @!P2 BRA `(.L_x_8216) ;  /* 0x000000f00018a947 */ /* 0x008fea0003800000 */
.L_x_8215:
[----:B------:R-:W-:Y:S05]  /*db20*/  BSYNC B1 ;  /* 0x0000000000017941 */ /* 0x000fea0003800000 */
.L_x_8214:
        /* <DEDUP_REMOVED lines=14> */
[----:B0-----:R-:W-:Y:S01]  /*dc10*/  WARPGROUP.ARRIVE ;  /* 0x00000000000079c5 */ /* 0x001fe20000000000 */
[----:B------:R-:W-:Y:S02]  /*dc20*/  R2UR UR8, R10 ;  /* 0x000000000a0872ca */ /* 0x000fe400000e0000 */
[----:B------:R-:W-:Y:S02]  /*dc30*/  R2UR UR9, R11 ;  /* 0x000000000b0972ca */ /* 0x000fe400000e0000 */
[----:B------:R-:W-:Y:S01]  /*dc40*/  R2UR UR14, R14 ;  /* 0x000000000e0e72ca */ /* 0x000fe200000e0000 */
[----:B------:R-:W-:Y:S01]  /*dc50*/  HGMMA.64x64x16.F32.BF16 R152, gdesc[UR4], RZ, !UPT, gsb0 ;  /* 0x00e00000049879f0 */ /* 0x000fe2000c0018ff */
[----:B------:R-:W-:Y:S02]  /*dc60*/  R2UR UR15, R15 ;  /* 0x000000000f0f72ca */ /* 0x000fe400000e0000 */
[----:B------:R-:W-:-:S02]  /*dc70*/  R2UR UR12, R8 ;  /* 0x00000000080c72ca */ /* 0x000fc400000e0000 */
        /* <DEDUP_REMOVED lines=44> */
[----:B----4-:R-:W-:Y:S01]  /*df40*/  FMNMX.FTZ R13, R152, R13, !PT ;  /* 0x0000000d980d7209 */ /* 0x010fe20007810000 */
[----:B------:R-:W-:Y:S01]  /*df50*/  FMUL.FTZ R174, R174, UR38 ;  /* 0x00000026aeae7c20 */ /* 0x000fe20008410000 */
[----:B------:R-:W-:Y:S01]  /*df60*/  FMUL.FTZ R175, R175, UR38 ;  /* 0x00000026afaf7c20 */ /* 0x000fe20008410000 */
[----:B------:R-:W-:Y:S01]  /*df70*/  FMUL.FTZ R178, R178, UR38 ;  /* 0x00000026b2b27c20 */ /* 0x000fe20008410000 */
[----:B------:R-:W-:Y:S01]  /*df80*/  FMUL.FTZ R179, R179, UR38 ;  /* 0x00000026b3b37c20 */ /* 0x000fe20008410000 */
[----:B------:R-:W-:Y:S01]  /*df90*/  FMUL.FTZ R182, R182, UR38 ;  /* 0x00000026b6b67c20 */ /* 0x000fe20008410000 */
[----:B------:R-:W-:Y:S01]  /*dfa0*/  FMUL.FTZ R183, R183, UR38 ;  /* 0x00000026b7b77c20 */ /* 0x000fe20008410000 */
[----:B------:R-:W4:Y:S01]  /*dfb0*/  MUFU.TANH R157, R157 ;  /* 0x0000009d009d7308 */ /* 0x000f220000002400 */
[----:B-----5:R-:W-:-:S07]  /*dfc0*/  FMNMX.FTZ R13, R153, R13, !PT ;  /* 0x0000000d990d7209 */ /* 0x020fce0007810000 */
[----:B------:R-:W5:Y:S01]  /*dfd0*/  MUFU.TANH R160, R160 ;  /* 0x000000a000a07308 */ /* 0x000f620000002400 */
[----:B0-----:R-:W-:-:S07]  /*dfe0*/  FMNMX.FTZ R13, R156, R13, !PT ;  /* 0x0000000d9c0d7209 */ /* 0x001fce0007810000 */
[----:B------:R-:W0:Y:S01]  /*dff0*/  MUFU.TANH R161, R161 ;  /* 0x000000a100a17308 */ /* 0x000e220000002400 */
[----:B----4-:R-:W-:-:S07]  /*e000*/  FMNMX.FTZ R13, R157, R13, !PT ;  /* 0x0000000d9d0d7209 */ /* 0x010fce0007810000 */
        /* <DEDUP_REMOVED lines=18> */
[----:B------:R-:W-:Y:S01]  /*e130*/  MUFU.TANH R154, R154 ;  /* 0x0000009a009a7308 */ /* 0x000fe20000002400 */
[----:B-----5:R-:W-:-:S07]  /*e140*/  FMNMX.FTZ R13, R177, R13, !PT ;  /* 0x0000000db10d7209 */ /* 0x020fce0007810000 */
[----:B------:R-:W-:Y:S01]  /*e150*/  MUFU.TANH R155, R155 ;  /* 0x0000009b009b7308 */ /* 0x000fe20000002400 */
[----:B0-----:R-:W-:-:S05]  /*e160*/  FMNMX.FTZ R14, R180, R13, !PT ;  /* 0x0000000db40e7209 */ /* 0x001fca0007810000 */
[----:B------:R-:W0:Y:S02]  /*e170*/  SHFL.BFLY PT, R13, R14, 0x2, 0x1f ;  /* 0x0c401f000e0d7f89 */ /* 0x000e2400000e0000 */
[----:B------:R-:W-:Y:S08]  /*e180*/  MUFU.TANH R158, R158 ;  /* 0x0000009e009e7308 */ /* 0x000ff00000002400 */
[----:B------:R-:W-:Y:S08]  /*e190*/  MUFU.TANH R159, R159 ;  /* 0x0000009f009f7308 */ /* 0x000ff00000002400 */
[----:B------:R-:W-:Y:S01]  /*e1a0*/  MUFU.TANH R162, R162 ;  /* 0x000000a200a27308 */ /* 0x000fe20000002400 */
[----:B0-----:R-:W-:-:S07]  /*e1b0*/  FMNMX.FTZ R14, R14, R13, !PT ;  /* 0x0000000d0e0e7209 */ /* 0x001fce0007810000 */
[----:B------:R-:W-:Y:S01]  /*e1c0*/  MUFU.TANH R163, R163 ;  /* 0x000000a300a37308 */ /* 0x000fe20000002400 */
[----:B------:R-:W0:Y:S07]  /*e1d0*/  SHFL.BFLY PT, R13, R14, 0x1, 0x1f ;  /* 0x0c201f000e0d7f89 */ /* 0x000e2e00000e0000 */
[----:B------:R-:W-:Y:S08]  /*e1e0*/  MUFU.TANH R166, R166 ;  /* 0x000000a600a67308 */ /* 0x000ff00000002400 */
[----:B------:R-:W-:Y:S08]  /*e1f0*/  MUFU.TANH R167, R167 ;  /* 0x000000a700a77308 */ /* 0x000ff00000002400 */
[----:B------:R-:W-:Y:S01]  /*e200*/  MUFU.TANH R170, R170 ;  /* 0x000000aa00aa7308 */ /* 0x000fe20000002400 */
[----:B0-----:R-:W-:Y:S01]  /*e210*/  FMNMX.FTZ R14, R14, R13, !PT ;  /* 0x0000000d0e0e7209 */ /* 0x001fe20007810000 */
        /* <DEDUP_REMOVED lines=22> */
[----:B------:R-:W-:-:S04]  /*e380*/  FFMA.FTZ R180, R180, R13, -R181 ;  /* 0x0000000db4b47223 */ /* 0x000fc800000108b5 */
[----:B------:R-:W5:Y:S01]  /*e390*/  MUFU.EX2 R152, R152 ;  /* 0x0000009800987308 */ /* 0x000f620000000800 */
[-C--:B0-----:R-:W-:Y:S01]  /*e3a0*/  FMUL.FTZ R24, R24, R214.reuse ;  /* 0x000000d618187220 */ /* 0x081fe20000410000 */
[-C--:B------:R-:W-:Y:S01]  /*e3b0*/  FMUL.FTZ R25, R25, R214.reuse ;  /* 0x000000d619197220 */ /* 0x080fe20000410000 */
[-C--:B------:R-:W-:Y:S01]  /*e3c0*/  FMUL.FTZ R28, R28, R214.reuse ;  /* 0x000000d61c1c7220 */ /* 0x080fe20000410000 */
[-C--:B------:R-:W-:Y:S01]  /*e3d0*/  FMUL.FTZ R29, R29, R214.reuse ;  /* 0x000000d61d1d7220 */ /* 0x080fe20000410000 */
[-C--:B------:R-:W-:Y:S01]  /*e3e0*/  FMUL.FTZ R32, R32, R214.reuse ;  /* 0x000000d620207220 */ /* 0x080fe20000410000 */
[-C--:B------:R-:W-:Y:S01]  /*e3f0*/  FMUL.FTZ R33, R33, R214.reuse ;  /* 0x000000d621217220 */ /* 0x080fe20000410000 */
[----:B------:R-:W-:Y:S01]  /*e400*/  FMUL.FTZ R36, R36, R214 ;  /* 0x000000d624247220 */ /* 0x000fe20000410000 */
[----:B------:R-:W-:Y:S01]  /*e410*/  MUFU.TANH R174, R174 ;  /* 0x000000ae00ae7308 */ /* 0x000fe20000002400 */
        /* <DEDUP_REMOVED lines=8> */
[C---:B-----5:R-:W-:Y:S01]  /*e4a0*/  FADD.FTZ R0, R152.reuse, R0 ;  /* 0x0000000098007221 */ /* 0x060fe20000010000 */
        /* <DEDUP_REMOVED lines=18> */
[----:B0-----:R-:W-:-:S02]  /*e5d0*/  IMAD.MOV R15, RZ, RZ, -R197 ;  /* 0x000000ffff0f7224 */ /* 0x001fc400078e0ac5 */
[-C--:B------:R-:W-:Y:S01]  /*e5e0*/  FMUL.FTZ R73, R73, R214.reuse ;  /* 0x000000d649497220 */ /* 0x080fe20000410000 */
[-C--:B------:R-:W-:Y:S01]  /*e5f0*/  FMUL.FTZ R76, R76, R214.reuse ;  /* 0x000000d64c4c7220 */ /* 0x080fe20000410000 */
[-C--:B------:R-:W-:Y:S01]  /*e600*/  FMUL.FTZ R77, R77, R214.reuse ;  /* 0x000000d64d4d7220 */ /* 0x080fe20000410000 */
[-C--:B------:R-:W-:Y:S01]  /*e610*/  FMUL.FTZ R80, R80, R214.reuse ;  /* 0x000000d650507220 */ /* 0x080fe20000410000 */
        /* <DEDUP_REMOVED lines=17> */
[----:B------:R-:W0:Y:S01]  /*e730*/  MUFU.EX2 R153, R153 ;  /* 0x0000009900997308 */ /* 0x000e220000000800 */
[----:B------:R-:W-:Y:S01]  /*e740*/  FMNMX.FTZ R15, R162, R15, !PT ;  /* 0x0000000fa20f7209 */ /* 0x000fe20007810000 */
[----:B------:R-:W-:-:S02]  /*e750*/  @!P2 IMAD R181, R181, 0x4, R2 ;  /* 0x00000004b5b5a824 */ /* 0x000fc400078e0202 */
[-C--:B------:R-:W-:Y:S01]  /*e760*/  FMUL.FTZ R100, R100, R214.reuse ;  /* 0x000000d664647220 */ /* 0x080fe20000410000 */
[-C--:B------:R-:W-:Y:S01]  /*e770*/  FMUL.FTZ R101, R101, R214.reuse ;  /* 0x000000d665657220 */ /* 0x080fe20000410000 */
[----:B------:R-:W-:Y:S01]  /*e780*/  FMNMX.FTZ R15, R163, R15, !PT ;  /* 0x0000000fa30f7209 */ /* 0x000fe20007810000 */
[-C--:B------:R-:W-:Y:S01]  /*e790*/  FMUL.FTZ R104, R104, R214.reuse ;  /* 0x000000d668687220 */ /* 0x080fe20000410000 */
[----:B------:R-:W-:Y:S01]  /*e7a0*/  @!P2 STS [R181+0x28800], R214 ;  /* 0x028800d6b500a388 */ /* 0x000fe20000000800 */
[----:B------:R-:W4:Y:S01]  /*e7b0*/  MUFU.EX2 R156, R156 ;  /* 0x0000009c009c7308 */ /* 0x000f220000000800 */
[----:B------:R-:W-:Y:S01]  /*e7c0*/  FMNMX.FTZ R15, R166, R15, !PT ;  /* 0x0000000fa60f7209 */ /* 0x000fe20007810000 */
[-C--:B------:R-:W-:Y:S01]  /*e7d0*/  FMUL.FTZ R105, R105, R214.reuse ;  /* 0x000000d669697220 */ /* 0x080fe20000410000 */
[-C--:B------:R-:W-:Y:S01]  /*e7e0*/  FMUL.FTZ R108, R108, R214.reuse ;  /* 0x000000d66c6c7220 */ /* 0x080fe20000410000 */
[-C--:B------:R-:W-:Y:S01]  /*e7f0*/  FMUL.FTZ R109, R109, R214.reuse ;  /* 0x000000d66d6d7220 */ /* 0x080fe20000410000 */
[----:B------:R-:W-:Y:S01]  /*e800*/  FMNMX.FTZ R15, R167, R15, !PT ;  /* 0x0000000fa70f7209 */ /* 0x000fe20007810000 */
[-C--:B------:R-:W-:Y:S01]  /*e810*/  FMUL.FTZ R112, R112, R214.reuse ;  /* 0x000000d670707220 */ /* 0x080fe20000410000 */
[-C--:B------:R-:W-:Y:S01]  /*e820*/  FMUL.FTZ R113, R113, R214.reuse ;  /* 0x000000d671717220 */ /* 0x080fe20000410000 */
[----:B------:R-:W5:Y:S01]  /*e830*/  MUFU.EX2 R157, R157 ;  /* 0x0000009d009d7308 */ /* 0x000f620000000800 */
[----:B------:R-:W-:Y:S01]  /*e840*/  FMNMX.FTZ R15, R170, R15, !PT ;  /* 0x0000000faa0f7209 */ /* 0x000fe20007810000 */
[----:B0-----:R-:W-:Y:S01]  /*e850*/  FADD.FTZ R0, R153, R0 ;  /* 0x0000000099007221 */ /* 0x001fe20000010000 */
[-C--:B------:R-:W-:Y:S01]  /*e860*/  FMUL.FTZ R116, R116, R214.reuse ;  /* 0x000000d674747220 */ /* 0x080fe20000410000 */
[-C--:B------:R-:W-:Y:S01]  /*e870*/  FMUL.FTZ R117, R117, R214.reuse ;  /* 0x000000d675757220 */ /* 0x080fe20000410000 */
[----:B------:R-:W-:Y:S01]  /*e880*/  FMNMX.FTZ R15, R171, R15, !PT ;  /* 0x0000000fab0f7209 */ /* 0x000fe20007810000 */
[-C--:B------:R-:W-:Y:S01]  /*e890*/  FMUL.FTZ R120, R120, R214.reuse ;  /* 0x000000d678787220 */ /* 0x080fe20000410000 */
[-C--:B------:R-:W-:Y:S01]  /*e8a0*/  FMUL.FTZ R121, R121, R214.reuse ;  /* 0x000000d679797220 */ /* 0x080fe20000410000 */
[----:B------:R-:W0:Y:S01]  /*e8b0*/  MUFU.EX2 R160, R160 ;  /* 0x000000a000a07308 */ /* 0x000e220000000800 */
[----:B------:R-:W-:Y:S01]  /*e8c0*/  FMNMX.FTZ R15, R174, R15, !PT ;  /* 0x0000000fae0f7209 */ /* 0x000fe20007810000 */
[----:B----4-:R-:W-:Y:S01]  /*e8d0*/  FADD.FTZ R0, R156, R0 ;  /* 0x000000009c007221 */ /* 0x010fe20000010000 */
[-C--:B------:R-:W-:Y:S01]  /*e8e0*/  FMUL.FTZ R124, R124, R214.reuse ;  /* 0x000000d67c7c7220 */ /* 0x080fe20000410000 */
[-C--:B------:R-:W-:Y:S01]  /*e8f0*/  FMUL.FTZ R125, R125, R214.reuse ;  /* 0x000000d67d7d7220 */ /* 0x080fe20000410000 */
[----:B------:R-:W-:Y:S01]  /*e900*/  FMNMX.FTZ R15, R175, R15, !PT ;  /* 0x0000000faf0f7209 */ /* 0x000fe20007810000 */
[-C--:B------:R-:W-:Y:S01]  /*e910*/  FMUL.FTZ R128, R128, R214.reuse ;  /* 0x000000d680807220 */ /* 0x080fe20000410000 */
[-C--:B------:R-:W-:Y:S01]  /*e920*/  FMUL.FTZ R129, R129, R214.reuse ;  /* 0x000000d681817220 */ /* 0x080fe20000410000 */
[----:B------:R-:W-:Y:S01]  /*e930*/  MUFU.EX2 R161, R161 ;  /* 0x000000a100a17308 */ /* 0x000fe20000000800 */
[----:B------:R-:W-:Y:S01]  /*e940*/  FMNMX.FTZ R15, R178, R15, !PT ;  /* 0x0000000fb20f7209 */ /* 0x000fe20007810000 */
[----:B-----5:R-:W-:Y:S01]  /*e950*/  FADD.FTZ R0, R157, R0 ;  /* 0x000000009d007221 */ /* 0x020fe20000010000 */
[-C--:B------:R-:W-:Y:S01]  /*e960*/  FMUL.FTZ R132, R132, R214.reuse ;  /* 0x000000d684847220 */ /* 0x080fe20000410000 */
[-C--:B------:R-:W-:Y:S01]  /*e970*/  FMUL.FTZ R133, R133, R214.reuse ;  /* 0x000000d685857220 */ /* 0x080fe20000410000 */
[----:B------:R-:W-:Y:S01]  /*e980*/  FMNMX.FTZ R15, R179, R15, !PT ;  /* 0x0000000fb30f7209 */ /* 0x000fe20007810000 */
[-C--:B------:R-:W-:Y:S01]  /*e990*/  FMUL.FTZ R136, R136, R214.reuse ;  /* 0x000000d688887220 */ /* 0x080fe20000410000 */
[-C--:B------:R-:W-:Y:S01]  /*e9a0*/  FMUL.FTZ R137, R137, R214.reuse ;  /* 0x000000d689897220 */ /* 0x080fe20000410000 */
[----:B------:R-:W-:Y:S01]  /*e9b0*/  MUFU.EX2 R164, R164 ;  /* 0x000000a400a47308 */ /* 0x000fe20000000800 */
[----:B------:R-:W-:Y:S01]  /*e9c0*/  FMNMX.FTZ R15, R182, R15, !PT ;  /* 0x0000000fb60f7209 */ /* 0x000fe20007810000 */
[----:B0-----:R-:W-:Y:S01]  /*e9d0*/  FADD.FTZ R0, R160, R0 ;  /* 0x00000000a0007221 */ /* 0x001fe20000010000 */
[-C--:B------:R-:W-:Y:S01]  /*e9e0*/  FMUL.FTZ R140, R140, R214.reuse ;  /* 0x000000d68c8c7220 */ /* 0x080fe20000410000 */
[-C--:B------:R-:W-:Y:S01]  /*e9f0*/  FMUL.FTZ R141, R141, R214.reuse ;  /* 0x000000d68d8d7220 */ /* 0x080fe20000410000 */
[----:B------:R-:W-:Y:S01]  /*ea00*/  FMNMX.FTZ R15, R183, R15, !PT ;  /* 0x0000000fb70f7209 */ /* 0x000fe20007810000 */
[-C--:B------:R-:W-:Y:S01]  /*ea10*/  FMUL.FTZ R144, R144, R214.reuse ;  /* 0x000000d690907220 */ /* 0x080fe20000410000 */
[-C--:B------:R-:W-:Y:S01]  /*ea20*/  FMUL.FTZ R145, R145, R214.reuse ;  /* 0x000000d691917220 */ /* 0x080fe20000410000 */
[----:B------:R-:W-:Y:S01]  /*ea30*/  MUFU.EX2 R165, R165 ;  /* 0x000000a500a57308 */ /* 0x000fe20000000800 */
[-C--:B------:R-:W-:Y:S01]  /*ea40*/  FMUL.FTZ R148, R148, R214.reuse ;  /* 0x000000d694947220 */ /* 0x080fe20000410000 */
[----:B------:R-:W0:Y:S01]  /*ea50*/  SHFL.BFLY PT, R195, R15, 0x2, 0x1f ;  /* 0x0c401f000fc37f89 */ /* 0x000e2200000e0000 */
[----:B------:R-:W-:-:S05]  /*ea60*/  FMUL.FTZ R149, R149, R214 ;  /* 0x000000d695957220 */ /* 0x000fca0000410000 */
        /* <DEDUP_REMOVED lines=8> */
[----:B0-----:R-:W-:-:S05]  /*eaf0*/  FMNMX.FTZ R15, R15, R195, !PT ;  /* 0x000000c30f0f7209 */ /* 0x001fca0007810000 */
[----:B------:R-:W-:-:S04]  /*eb00*/  FADD.FTZ R21, -R15, R21 ;  /* 0x000000150f157221 */ /* 0x000fc80000010100 */
[----:B------:R-:W-:-:S06]  /*eb10*/  FMUL.FTZ R21, R21, R13 ;  /* 0x0000000d15157220 */ /* 0x000fcc0000410000 */
[----:B------:R-:W0:Y:S02]  /*eb20*/  MUFU.EX2 R21, R21 ;  /* 0x0000001500157308 */ /* 0x000e240000000800 */
        /* <DEDUP_REMOVED lines=25> */
[----:B------:R0:W4:Y:S01]  /*ecc0*/  MUFU.EX2 R180, R154 ;  /* 0x0000009a00b47308 */ /* 0x0001220000000800 */
[-CC-:B------:R-:W-:Y:S01]  /*ecd0*/  FFMA.FTZ R174, R174, R13.reuse, -R181.reuse ;  /* 0x0000000daeae7223 */ /* 0x180fe200000108b5 */
[-CC-:B------:R-:W-:Y:S01]  /*ece0*/  FFMA.FTZ R175, R175, R13.reuse, -R181.reuse ;  /* 0x0000000dafaf7223 */ /* 0x180fe200000108b5 */
[-CC-:B------:R-:W-:Y:S01]  /*ecf0*/  FFMA.FTZ R178, R178, R13.reuse, -R181.reuse ;  /* 0x0000000db2b27223 */ /* 0x180fe200000108b5 */
[-CC-:B------:R-:W-:Y:S01]  /*ed00*/  FFMA.FTZ R179, R179, R13.reuse, -R181.reuse ;  /* 0x0000000db3b37223 */ /* 0x180fe200000108b5 */
[-CC-:B------:R-:W-:Y:S01]  /*ed10*/  FFMA.FTZ R182, R182, R13.reuse, -R181.reuse ;  /* 0x0000000db6b67223 */ /* 0x180fe200000108b5 */
[----:B------:R-:W-:Y:S01]  /*ed20*/  FFMA.FTZ R181, R183, R13, -R181 ;  /* 0x0000000db7b57223 */ /* 0x000fe200000108b5 */
[----:B------:R-:W-:Y:S01]  /*ed30*/  FMUL.FTZ R50, R50, R21 ;  /* 0x0000001532327220 */ /* 0x000fe20000410000 */
[----:B------:R-:W5:Y:S01]  /*ed40*/  MUFU.EX2 R155, R155 ;  /* 0x0000009b009b7308 */ /* 0x000f620000000800 */
[----:B0-----:R-:W-:Y:S01]  /*ed50*/  F2FP.BF16.F32.PACK_AB R154, R156, R153 ;  /* 0x000000999c9a723e */ /* 0x001fe200000010ff */
[----:B------:R-:W-:Y:S01]  /*ed60*/  FADD.FTZ R153, R161, R0 ;  /* 0x00000000a1997221 */ /* 0x000fe20000010000 */
[----:B------:R-:W-:Y:S01]  /*ed70*/  F2FP.BF16.F32.PACK_AB R156, R160, R157 ;  /* 0x0000009da09c723e */ /* 0x000fe200000010ff */
[----:B------:R-:W-:Y:S01]  /*ed80*/  FMUL.FTZ R51, R51, R21 ;  /* 0x0000001533337220 */ /* 0x000fe20000410000 */
[----:B------:R-:W-:Y:S01]  /*ed90*/  F2FP.BF16.F32.PACK_AB R160, R168, R165 ;  /* 0x000000a5a8a0723e */ /* 0x000fe200000010ff */
[----:B------:R-:W-:Y:S01]  /*eda0*/  FADD.FTZ R0, R164, R153 ;  /* 0x00000099a4007221 */ /* 0x000fe20000010000 */
[-C--:B------:R-:W-:Y:S01]  /*edb0*/  FMUL.FTZ R54, R54, R21.reuse ;  /* 0x0000001536367220 */ /* 0x080fe20000410000 */
[----:B------:R0:W1:Y:S01]  /*edc0*/  MUFU.EX2 R183, R158 ;  /* 0x0000009e00b77308 */ /* 0x0000620000000800 */
[-C--:B------:R-:W-:Y:S01]  /*edd0*/  FMUL.FTZ R55, R55, R21.reuse ;  /* 0x0000001537377220 */ /* 0x080fe20000410000 */
[----:B------:R-:W-:Y:S01]  /*ede0*/  FADD.FTZ R153, R165, R0 ;  /* 0x00000000a5997221 */ /* 0x000fe20000010000 */
[-C--:B------:R-:W-:Y:S01]  /*edf0*/  FMUL.FTZ R58, R58, R21.reuse ;  /* 0x000000153a3a7220 */ /* 0x080fe20000410000 */
[-C--:B------:R-:W-:Y:S01]  /*ee00*/  FMUL.FTZ R59, R59, R21.reuse ;  /* 0x000000153b3b7220 */ /* 0x080fe20000410000 */
[-C--:B------:R-:W-:Y:S01]  /*ee10*/  FMUL.FTZ R62, R62, R21.reuse ;  /* 0x000000153e3e7220 */ /* 0x080fe20000410000 */
[----:B------:R-:W-:Y:S01]  /*ee20*/  FADD.FTZ R0, R168, R153 ;  /* 0x00000099a8007221 */ /* 0x000fe20000010000 */
[----:B------:R-:W-:Y:S01]  /*ee30*/  FMUL.FTZ R63, R63, R21 ;  /* 0x000000153f3f7220 */ /* 0x000fe20000410000 */
[----:B------:R-:W2:Y:S01]  /*ee40*/  MUFU.EX2 R159, R159 ;  /* 0x0000009f009f7308 */ /* 0x000ea20000000800 */
[----:B0-----:R-:W-:Y:S01]  /*ee50*/  F2FP.BF16.F32.PACK_AB R158, R164, R161 ;  /* 0x000000a1a49e723e */ /* 0x001fe200000010ff */
[----:B------:R-:W-:Y:S01]  /*ee60*/  FADD.FTZ R153, R169, R0 ;  /* 0x00000000a9997221 */ /* 0x000fe20000010000 */
[----:B----4-:R-:W-:Y:S01]  /*ee70*/  FFMA.FTZ R0, R21, R3, R180 ;  /* 0x0000000315007223 */ /* 0x010fe200000100b4 */
[-C--:B------:R-:W-:Y:S01]  /*ee80*/  FMUL.FTZ R66, R66, R21.reuse ;  /* 0x0000001542427220 */ /* 0x080fe20000410000 */
[-C--:B------:R-:W-:Y:S01]  /*ee90*/  FMUL.FTZ R67, R67, R21.reuse ;  /* 0x0000001543437220 */ /* 0x080fe20000410000 */
[----:B------:R-:W-:Y:S01]  /*eea0*/  FADD.FTZ R164, R172, R153 ;  /* 0x00000099aca47221 */ /* 0x000fe20000010000 */
[----:B-----5:R-:W-:Y:S01]  /*eeb0*/  FADD.FTZ R0, R155, R0 ;  /* 0x000000009b007221 */ /* 0x020fe20000010000 */
[----:B------:R0:W4:Y:S01]  /*eec0*/  MUFU.EX2 R214, R162 ;  /* 0x000000a200d67308 */ /* 0x0001220000000800 */
[----:B------:R-:W-:Y:S01]  /*eed0*/  FMUL.FTZ R70, R70, R21 ;  /* 0x0000001546467220 */ /* 0x000fe20000410000 */
[----:B------:R-:W-:Y:S01]  /*eee0*/  FADD.FTZ R3, R173, R164 ;  /* 0x000000a4ad037221 */ /* 0x000fe20000010000 */
[----:B-1----:R-:W-:Y:S01]  /*eef0*/  FADD.FTZ R0, R183, R0 ;  /* 0x00000000b7007221 */ /* 0x002fe20000010000 */
[C---:B------:R-:W-:Y:S01]  /*ef00*/  F2FP.BF16.F32.PACK_AB R164, R176.reuse, R173 ;  /* 0x000000adb0a4723e */ /* 0x040fe200000010ff */
[-C--:B------:R-:W-:Y:S01]  /*ef10*/  FMUL.FTZ R71, R71, R21.reuse ;  /* 0x0000001547477220 */ /* 0x080fe20000410000 */
[----:B------:R-:W-:Y:S01]  /*ef20*/  FADD.FTZ R168, R176, R3 ;  /* 0x00000003b0a87221 */ /* 0x000fe20000010000 */
[----:B------:R-:W-:Y:S01]  /*ef30*/  FMUL.FTZ R74, R74, R21 ;  /* 0x000000154a4a7220 */ /* 0x000fe20000410000 */
[----:B------:R-:W1:Y:S01]  /*ef40*/  MUFU.EX2 R163, R163 ;  /* 0x000000a300a37308 */ /* 0x000e620000000800 */
[----:B--2---:R-:W-:Y:S01]  /*ef50*/  FADD.FTZ R3, R159, R0 ;  /* 0x000000009f037221 */ /* 0x004fe20000010000 */
[----:B------:R-:W-:Y:S01]  /*ef60*/  FADD.FTZ R153, R177, R168 ;  /* 0x000000a8b1997221 */ /* 0x000fe20000010000 */
[----:B0-----:R-:W-:Y:S01]  /*ef70*/  F2FP.BF16.F32.PACK_AB R162, R172, R169 ;  /* 0x000000a9aca2723e */ /* 0x001fe200000010ff */
[-C--:B------:R-:W-:Y:S01]  /*ef80*/  FMUL.FTZ R75, R75, R21.reuse ;  /* 0x000000154b4b7220 */ /* 0x080fe20000410000 */
[----:B------:R-:W-:Y:S01]  /*ef90*/  FMUL.FTZ R78, R78, R21 ;  /* 0x000000154e4e7220 */ /* 0x000fe20000410000 */
[----:B------:R-:W-:Y:S01]  /*efa0*/  FADD.FTZ R0, R166, R153 ;  /* 0x00000099a6007221 */ /* 0x000fe20000010000 */
[----:B------:R-:W-:Y:S01]  /*efb0*/  F2FP.BF16.F32.PACK_AB R153, R155, R180 ;  /* 0x000000b49b99723e */ /* 0x000fe200000010ff */
[----:B------:R-:W0:Y:S01]  /*efc0*/  MUFU.EX2 R195, R195 ;  /* 0x000000c300c37308 */ /* 0x000e220000000800 */
[----:B----4-:R-:W-:Y:S01]  /*efd0*/  FADD.FTZ R168, R214, R3 ;  /* 0x00000003d6a87221 */ /* 0x010fe20000010000 */
[----:B------:R-:W-:Y:S01]  /*efe0*/  F2FP.BF16.F32.PACK_AB R155, R159, R183 ;  /* 0x000000b79f9b723e */ /* 0x000fe200000010ff */
[----:B------:R-:W-:Y:S01]  /*eff0*/  BAR.SYNC.DEFER_BLOCKING 0xf, 0x100 ;  /* 0x03c4000000007b1d */ /* 0x000fe20000010000 */
[----:B------:R-:W-:Y:S01]  /*f000*/  F2FP.BF16.F32.PACK_AB R166, R166, R177 ;  /* 0x000000b1a6a6723e */ /* 0x000fe200000010ff */
[-C--:B------:R-:W-:Y:S01]  /*f010*/  FMUL.FTZ R79, R79, R21.reuse ;  /* 0x000000154f4f7220 */ /* 0x080fe20000410000 */
[-C--:B------:R-:W-:Y:S01]  /*f020*/  FMUL.FTZ R82, R82, R21.reuse ;  /* 0x0000001552527220 */ /* 0x080fe20000410000 */
[-C--:B------:R-:W-:Y:S01]  /*f030*/  FMUL.FTZ R83, R83, R21.reuse ;  /* 0x0000001553537220 */ /* 0x080fe20000410000 */
[-C--:B------:R-:W-:Y:S01]  /*f040*/  FMUL.FTZ R86, R86, R21.reuse ;  /* 0x0000001556567220 */ /* 0x080fe20000410000 */
[----:B------:R-:W2:Y:S01]  /*f050*/  MUFU.EX2 R167, R167 ;  /* 0x000000a700a77308 */ /* 0x000ea20000000800 */
[C---:B-1----:R-:W-:Y:S01]  /*f060*/  FADD.FTZ R168, R163.reuse, R168 ;  /* 0x000000a8a3a87221 */ /* 0x042fe20000010000 */
[----:B------:R-:W-:Y:S01]  /*f070*/  F2FP.BF16.F32.PACK_AB R157, R163, R214 ;  /* 0x000000d6a39d723e */ /* 0x000fe200000010ff */
[-C--:B------:R-:W-:Y:S01]  /*f080*/  FMUL.FTZ R87, R87, R21.reuse ;  /* 0x0000001557577220 */ /* 0x080fe20000410000 */
[-C--:B------:R-:W-:Y:S01]  /*f090*/  FMUL.FTZ R90, R90, R21.reuse ;  /* 0x000000155a5a7220 */ /* 0x080fe20000410000 */
[-C--:B------:R-:W-:Y:S01]  /*f0a0*/  FMUL.FTZ R91, R91, R21.reuse ;  /* 0x000000155b5b7220 */ /* 0x080fe20000410000 */
[-C--:B------:R-:W-:Y:S01]  /*f0b0*/  FMUL.FTZ R94, R94, R21.reuse ;  /* 0x000000155e5e7220 */ /* 0x080fe20000410000 */
[-C--:B------:R-:W-:Y:S01]  /*f0c0*/  FMUL.FTZ R95, R95, R21.reuse ;  /* 0x000000155f5f7220 */ /* 0x080fe20000410000 */
[----:B------:R0:W1:Y:S01]  /*f0d0*/  MUFU.EX2 R161, R170 ;  /* 0x000000aa00a17308 */ /* 0x0000620000000800 */
[-C--:B------:R-:W-:Y:S01]  /*f0e0*/  FMUL.FTZ R98, R98, R21.reuse ;  /* 0x0000001562627220 */ /* 0x080fe20000410000 */
[-C--:B------:R-:W-:Y:S01]  /*f0f0*/  FMUL.FTZ R99, R99, R21.reuse ;  /* 0x0000001563637220 */ /* 0x080fe20000410000 */
[-C--:B------:R-:W-:Y:S01]  /*f100*/  FMUL.FTZ R102, R102, R21.reuse ;  /* 0x0000001566667220 */ /* 0x080fe20000410000 */
[-C--:B------:R-:W-:Y:S01]  /*f110*/  FMUL.FTZ R103, R103, R21.reuse ;  /* 0x0000001567677220 */ /* 0x080fe20000410000 */
[-C--:B------:R-:W-:Y:S01]  /*f120*/  FMUL.FTZ R106, R106, R21.reuse ;  /* 0x000000156a6a7220 */ /* 0x080fe20000410000 */
[-C--:B------:R-:W-:Y:S01]  /*f130*/  FMUL.FTZ R107, R107, R21.reuse ;  /* 0x000000156b6b7220 */ /* 0x080fe20000410000 */
[----:B------:R-:W-:Y:S01]  /*f140*/  FMUL.FTZ R110, R110, R21 ;  /* 0x000000156e6e7220 */ /* 0x000fe20000410000 */
[----:B------:R-:W4:Y:S01]  /*f150*/  MUFU.EX2 R171, R171 ;  /* 0x000000ab00ab7308 */ /* 0x000f220000000800 */
[----:B0-----:R-:W-:Y:S01]  /*f160*/  FADD.FTZ R170, R195, R168 ;  /* 0x000000a8c3aa7221 */ /* 0x001fe20000010000 */
[----:B--2---:R-:W-:Y:S01]  /*f170*/  F2FP.BF16.F32.PACK_AB R159, R167, R195 ;  /* 0x000000c3a79f723e */ /* 0x004fe200000010ff */
[----:B------:R0:W-:Y:S01]  /*f180*/  STSM.16.M88.4 [R198+0x26800], R152 ;  /* 0x02680098c6007844 */ /* 0x0001e20000000200 */
[-C--:B------:R-:W-:Y:S01]  /*f190*/  FMUL.FTZ R111, R111, R21.reuse ;  /* 0x000000156f6f7220 */ /* 0x080fe20000410000 */
[----:B------:R-:W-:Y:S01]  /*f1a0*/  FADD.FTZ R170, R167, R170 ;  /* 0x000000aaa7aa7221 */ /* 0x000fe20000010000 */
[-C--:B------:R-:W-:Y:S01]  /*f1b0*/  FMUL.FTZ R114, R114, R21.reuse ;  /* 0x0000001572727220 */ /* 0x080fe20000410000 */
[----:B------:R0:W-:Y:S01]  /*f1c0*/  STSM.16.M88.4 [R201], R156 ;  /* 0x0000009cc9007844 */ /* 0x0001e20000000200 */
        /* <DEDUP_REMOVED lines=28> */
[----:B------:R-:W-:-:S03]  /*f390*/  FMUL.FTZ R151, R151, R21 ;  /* 0x0000001597977220 */ /* 0x000fc60000410000 */
[----:B------:R0:W-:Y:S01]  /*f3a0*/  STSM.16.M88.4 [R199], R160 ;  /* 0x000000a0c7007844 */ /* 0x0001e20000000200 */
[----:B------:R-:W1:Y:S01]  /*f3b0*/  MUFU.EX2 R182, R182 ;  /* 0x000000b600b67308 */ /* 0x000e620000000800 */
[----:B----4-:R-:W-:-:S07]  /*f3c0*/  FADD.FTZ R3, R165, R170 ;  /* 0x000000aaa5037221 */ /* 0x010fce0000010000 */
[----:B------:R-:W4:Y:S01]  /*f3d0*/  MUFU.EX2 R181, R181 ;  /* 0x000000b500b57308 */ /* 0x000f220000000800 */
[C---:B--2---:R-:W-:Y:S01]  /*f3e0*/  FADD.FTZ R3, R168.reuse, R3 ;  /* 0x00000003a8037221 */ /* 0x044fe20000010000 */
[----:B------:R-:W-:-:S03]  /*f3f0*/  F2FP.BF16.F32.PACK_AB R165, R168, R165 ;  /* 0x000000a5a8a5723e */ /* 0x000fc600000010ff */
[----:B-1----:R-:W-:Y:S01]  /*f400*/  FADD.FTZ R170, R182, R3 ;  /* 0x00000003b6aa7221 */ /* 0x002fe20000010000 */
[----:B----4-:R-:W-:-:S03]  /*f410*/  F2FP.BF16.F32.PACK_AB R167, R181, R182 ;  /* 0x000000b6b5a7723e */ /* 0x010fc600000010ff */
[----:B------:R-:W-:Y:S02]  /*f420*/  FADD.FTZ R3, R181, R170 ;  /* 0x000000aab5037221 */ /* 0x000fe40000010000 */
[----:B------:R0:W-:Y:S01]  /*f430*/  STSM.16.M88.4 [R200], R164 ;  /* 0x000000a4c8007844 */ /* 0x0001e20000000200 */
[----:B------:R-:W-:Y:S05]  /*f440*/  @!P0 BRA `(.L_x_8217) ;  /* 0x0000000000048947 */ /* 0x000fea0003800000 */
[----:B------:R-:W-:Y:S01]  /*f450*/  BPT.TRAP 0x1 ;  /* 0x000000040000795c */ /* 0x000fe20000300000 */
.L_x_8217:
[----:B------:R1:W2:Y:S01]  /*f460*/  SYNCS.PHASECHK.TRANS64.TRYWAIT P2, [R194+URZ+0x28c50], R20 ;  /* 0x028c5014c20075a7 */ /* 0x0002a2000804017f */
[----:B------:R-:W-:Y:S05]  /*f470*/  @!P0 BRA `(.L_x_8218) ;  /* 0x0000000000048947 */ /* 0x000fea0003800000 */
[----:B------:R-:W-:Y:S01]  /*f480*/  BPT.TRAP 0x1 ;  /* 0x000000040000795c */ /* 0x000fe20000300000 */
.L_x_8218:
[----:B------:R-:W-:Y:S04]  /*f490*/  BSSY B1, `(.L_x_8219) ;  /* 0x0000004000017945 */ /* 0x000fe80003800000 */
[----:B--2---:R-:W-:Y:S05]  /*f4a0*/  @P2 BRA `(.L_x_8220) ;  /* 0x0000000000082947 */ /* 0x004fea0003800000 */
[----:B------:R-:W2:Y:S02]  /*f4b0*/  SYNCS.PHASECHK.TRANS64.TRYWAIT P2, [R194+URZ+0x28c50], R20 ;  /* 0x028c5014c20075a7 */ /* 0x000ea4000804017f */
[----:B--2---:R-:W-:Y:S05]  /*f4c0*/  @!P2 BRA `(.L_x_8221) ;  /* 0x000000d400c0a947 */ /* 0x004fea0003800000 */
.L_x_8220:
[----:B------:R-:W-:Y:S05]  /*f4d0*/  BSYNC B1 ;  /* 0x0000000000017941 */ /* 0x000fea0003800000 */
.L_x_8219:
[----:B-123--:R-:W-:Y:S01]  /*f4e0*/  IMAD R20, R18, 0x1000, R191 ;  /* 0x0000100012147824 */ /* 0x00efe200078e02bf */
[----:B------:R-:W-:Y:S01]  /*f4f0*/  WARPGROUP.ARRIVE ;  /* 0x00000000000079c5 */ /* 0x000fe20000000000 */
[----:B------:R-:W-:Y:S01]  /*f500*/  IMAD.MOV.U32 R21, RZ, RZ, 0x40000040 ;  /* 0x40000040ff157424 */ /* 0x000fe200078e00ff */
[C---:B------:R-:W-:Y:S01]  /*f510*/  ISETP.GT.AND P2, PT, R215.reuse, RZ, PT ;  /* 0x000000ffd700720c */ /* 0x040fe20003f44270 */
        /* <DEDUP_REMOVED lines=43> */
.L_x_8211:
[----:B------:R-:W-:Y:S05]  /*f7d0*/  BSYNC B0 ;  /* 0x0000000000007941 */ /* 0x000fea0003800000 */
.L_x_8210:
[----:B------:R-:W3:Y:S01]  /*f7e0*/  SHFL.BFLY PT, R5, R0, 0x2, 0x1f ;  /* 0x0c401f0000057f89 */ /* 0x000ee200000e0000 */
[----:B------:R-:W-:Y:S02]  /*f7f0*/  VIADD R180, R18, 0x1 ;  /* 0x0000000112b47836 */ /* 0x000fe40000000000 */
[----:B------:R-:W-:Y:S01]  /*f800*/  IMAD.MOV.U32 R20, RZ, RZ, -0x800000 ;  /* 0xff800000ff147424 */ /* 0x000fe200078e00ff */
[----:B------:R-:W4:Y:S01]  /*f810*/  SHFL.BFLY PT, R6, R3, 0x2, 0x1f ;  /* 0x0c401f0003067f89 */ /* 0x000f2200000e0000 */
[----:B------:R-:W-:Y:S01]  /*f820*/  VIADD R213, R213, 0x1 ;  /* 0x00000001d5d57836 */ /* 0x000fe20000000000 */
[----:B------:R-:W-:Y:S08]  /*f830*/  BAR.ARV 0x8, 0x100 ;  /* 0x0204000000007b1d */ /* 0x000ff00000002000 */
[----:B------:R-:W-:Y:S01]  /*f840*/  BAR.SYNC.DEFER_BLOCKING 0xf, 0x100 ;  /* 0x03c4000000007b1d */ /* 0x000fe20000010000 */
[----:B------:R-:W-:Y:S01]  /*f850*/  ISETP.NE.AND P1, PT, R180, 0x2, PT ;  /* 0x00000002b400780c */ /* 0x000fe20003f25270 */
[----:B---3--:R-:W-:Y:S01]  /*f860*/  FADD.FTZ R5, R5, R0 ;  /* 0x0000000005057221 */ /* 0x008fe20000010000 */
[----:B----4-:R-:W-:-:S04]  /*f870*/  FADD.FTZ R6, R6, R3 ;  /* 0x0000000306067221 */ /* 0x010fc80000010000 */
[----:B------:R-:W3:Y:S01]  /*f880*/  SHFL.BFLY PT, R4, R5, 0x1, 0x1f ;  /* 0x0c201f0005047f89 */ /* 0x000ee200000e0000 */
[----:B------:R-:W-:-:S03]  /*f890*/  IMAD.MOV.U32 R3, RZ, RZ, RZ ;  /* 0x000000ffff037224 */ /* 0x000fc600078e00ff */
[----:B------:R-:W4:Y:S01]  /*f8a0*/  SHFL.BFLY PT, R7, R6, 0x1, 0x1f ;  /* 0x0c201f0006077f89 */ /* 0x000f2200000e0000 */
[----:B---3--:R-:W-:Y:S01]  /*f8b0*/  FADD.FTZ R181, R5, R4 ;  /* 0x0000000405b57221 */ /* 0x008fe20000010000 */
[----:B------:R-:W-:Y:S02]  /*f8c0*/  IMAD.MOV R4, RZ, RZ, -R197 ;  /* 0x000000ffff047224 */ /* 0x000fe400078e0ac5 */
[----:B----4-:R-:W-:Y:S02]  /*f8d0*/  FADD.FTZ R0, R6, R7 ;  /* 0x0000000706007221 */ /* 0x010fe40000010000 */
[----:B------:R-:W-:Y:S02]  /*f8e0*/  FSETP.NE.FTZ.AND P2, PT, R181, RZ, PT ;  /* 0x000000ffb500720b */ /* 0x000fe40003f55000 */
[----:B------:R-:W-:Y:S01]  /*f8f0*/  ISETP.NE.AND P0, PT, R189, R4, PT ;  /* 0x00000004bd00720c */ /* 0x000fe20003f05270 */
[----:B------:R-:W-:Y:S01]  /*f900*/  IMAD.MOV.U32 R4, RZ, RZ, RZ ;  /* 0x000000ffff047224 */ /* 0x000fe200078e00ff */
[----:B------:R-:W-:-:S02]  /*f910*/  FSETP.NE.FTZ.AND P3, PT, R0, RZ, PT ;  /* 0x000000ff0000720b */ /* 0x000fc40003f75000 */
[----:B------:R-:W-:-:S04]  /*f920*/  SEL R6, RZ, 0x1, P1 ;  /* 0x00000001ff067807 */ /* 0x000fc80000800000 */
[----:B------:R-:W-:-:S03]  /*f930*/  LOP3.LUT R19, R19, R6, RZ, 0x3c, !PT ;  /* 0x0000000613137212 */ /* 0x000fc600078e3cff */
[----:B------:R-:W3:Y:S02]  /*f940*/  @P2 MUFU.RCP R3, R181 ;  /* 0x000000b500032308 */ /* 0x000ee40000001000 */
[----:B------:R-:W-:Y:S02]  /*f950*/  @!P0 IMAD R5, R18, 0x40, R190 ;  /* 0x0000004012058824 */ /* 0x000fe400078e02be */
[----:B------:R-:W-:Y:S02]  /*f960*/  @P3 FMUL.FTZ R18, R13, 0.69314718246459960938 ;  /* 0x3f3172180d123820 */ /* 0x000fe40000410000 */
[----:B------:R-:W-:Y:S02]  /*f970*/  @!P0 IMAD R5, R5, 0x4, R2 ;  /* 0x0000000405058824 */ /* 0x000fe400078e0202 */
[----:B------:R-:W-:Y:S01]  /*f980*/  @P2 FMUL.FTZ R2, R13, 0.69314718246459960938 ;  /* 0x3f3172180d022820 */ /* 0x000fe20000410000 */
[----:B------:R-:W4:Y:S08]  /*f990*/  @P3 MUFU.RCP R4, R0 ;  /* 0x0000000000043308 */ /* 0x000f300000001000 */
[----:B------:R-:W5:Y:S01]  /*f9a0*/  @P2 MUFU.LG2 R181, R181 ;  /* 0x000000b500b52308 */ /* 0x000f620000000c00 */
[-C--:B---3--:R-:W-:Y:S01]  /*f9b0*/  FMUL.FTZ R179, R24, R3.reuse ;  /* 0x0000000318b37220 */ /* 0x088fe20000410000 */
[----:B------:R3:W-:Y:S01]  /*f9c0*/  @!P0 STS [R5+0x28800], R3 ;  /* 0x0288000305008388 */ /* 0x0007e20000000800 */
[-C--:B------:R-:W-:Y:S01]  /*f9d0*/  FMUL.FTZ R177, R25, R3.reuse ;  /* 0x0000000319b17220 */ /* 0x080fe20000410000 */
[-C--:B------:R-:W-:Y:S01]  /*f9e0*/  FMUL.FTZ R178, R28, R3.reuse ;  /* 0x000000031cb27220 */ /* 0x080fe20000410000 */
[-C--:B------:R-:W-:Y:S01]  /*f9f0*/  FMUL.FTZ R176, R32, R3.reuse ;  /* 0x0000000320b07220 */ /* 0x080fe20000410000 */
[-C--:B------:R-:W-:Y:S01]  /*fa00*/  FMUL.FTZ R175, R36, R3.reuse ;  /* 0x0000000324af7220 */ /* 0x080fe20000410000 */
[-C--:B------:R-:W-:Y:S01]  /*fa10*/  FMUL.FTZ R174, R40, R3.reuse ;  /* 0x0000000328ae7220 */ /* 0x080fe20000410000 */
[----:B------:R-:W1:Y:S01]  /*fa20*/  @P3 MUFU.LG2 R24, R0 ;  /* 0x0000000000183308 */ /* 0x000e620000000c00 */
        /* <DEDUP_REMOVED lines=9> */
[-C--:B0-----:R-:W-:Y:S01]  /*fac0*/  FMUL.FTZ R168, R49, R3.reuse ;  /* 0x0000000331a87220 */ /* 0x081fe20000410000 */
        /* <DEDUP_REMOVED lines=51> */
[----:B---3--:R-:W-:-:S02]  /*fe00*/  IMAD.MOV.U32 R3, RZ, RZ, -0x800000 ;  /* 0xff800000ff037424 */ /* 0x008fc400078e00ff */
[-C--:B------:R-:W-:Y:S01]  /*fe10*/  FMUL.FTZ R13, R66, R4.reuse ;  /* 0x00000004420d7220 */ /* 0x080fe20000410000 */
[-C--:B------:R-:W-:Y:S01]  /*fe20*/  FMUL.FTZ R9, R58, R4.reuse ;  /* 0x000000043a097220 */ /* 0x080fe20000410000 */
[-C--:B------:R-:W-:Y:S01]  /*fe30*/  FMUL.FTZ R11, R62, R4.reuse ;  /* 0x000000043e0b7220 */ /* 0x080fe20000410000 */
[-C--:B------:R-:W-:Y:S01]  /*fe40*/  FMUL.FTZ R66, R115, R4.reuse ;  /* 0x0000000473427220 */ /* 0x080fe20000410000 */
[----:B------:R-:W-:Y:S01]  /*fe50*/  @P3 FFMA.FTZ R3, R18, R15, R25 ;  /* 0x0000000f12033223 */ /* 0x000fe20000010019 */
[----:B------:R-:W-:Y:S01]  /*fe60*/  PLOP3.LUT P0, PT, PT, PT, PT, 0x8, 0x0 ;  /* 0x000000000000781c */ /* 0x000fe20003f0e170 */
        /* <DEDUP_REMOVED lines=63> */
.L_x_8140:
[----:B------:R-:W-:Y:S05]  /*10260*/  BSYNC B7 ;  /* 0x0000000000077941 */ /* 0x000fea0003800000 */
.L_x_8138:
[----:B------:R-:W1:Y:S08]  /*10270*/  S2UR UR5, SR_CgaCtaId ;  /* 0x00000000000579c3 */ /* 0x000e700000008800 */
[----:B------:R-:W-:Y:S06]  /*10280*/  BAR.SYNC.DEFER_BLOCKING 0x5, 0x180 ;  /* 0x0146000000007b1d */ /* 0x000fec0000010000 */
[----:B------:R-:W-:Y:S01]  /*10290*/  UMOV UR4, 0x400 ;  /* 0x0000040000047882 */ /* 0x000fe20000000000 */
[----:B------:R-:W-:Y:S01]  /*102a0*/  BSSY B0, `(.L_x_8223) ;  /* 0x00002df000007945 */ /* 0x000fe20003800000 */
[----:B-1----:R-:W-:-:S06]  /*102b0*/  ULEA UR4, UR5, UR4, 0x18 ;  /* 0x0000000405047291 */ /* 0x002fcc000f8ec03f */
[----:B------:R-:W-:-:S05]  /*102c0*/  IMAD.U32 R2, RZ, RZ, UR4 ;  /* 0x00000004ff027e24 */ /* 0x000fca000f8e00ff */
[----:B------:R1:W3:Y:S01]  /*102d0*/  LDS.128 R24, [R2+0x28cd0] ;  /* 0x028cd00002187984 */ /* 0x0002e20000000c00 */
[----:B------:R-:W-:Y:S06]  /*102e0*/  BAR.ARV 0x4, 0x180 ;  /* 0x0106000000007b1d */ /* 0x000fec0000002000 */
[----:B------:R-:W-:Y:S05]  /*102f0*/  @P0 BRA `(.L_x_8224) ;  /* 0x0000001c00fc0947 */ /* 0x000fea0003800000 */
[----:B------:R-:W4:Y:S01]  /*10300*/  S2R R15, SR_SWINHI ;  /* 0x00000000000f7919 */ /* 0x000f220000002f00 */
        /* <DEDUP_REMOVED lines=18> */
[----:B----4-:R-:W-:-:S02]  /*10430*/  MOV R45, R15 ;  /* 0x0000000f002d7202 */ /* 0x010fc40000000f00 */
[----:B------:R-:W-:Y:S02]  /*10440*/  F2FP.BF16.F32.PACK_AB R37, R91, R37 ;  /* 0x000000255b25723e */ /* 0x000fe400000010ff */
[----:B------:R-:W-:Y:S01]  /*10450*/  F2FP.BF16.F32.PACK_AB R41, R21, R41 ;  /* 0x000000291529723e */ /* 0x000fe200000010ff */
[----:B------:R-:W-:Y:S01]  /*10460*/  IMAD.WIDE R48, R233, 0x2, R44 ;  /* 0x00000002e9307825 */ /* 0x000fe200078e022c */
[----:B------:R-:W-:Y:S02]  /*10470*/  F2FP.BF16.F32.PACK_AB R42, R101, R100 ;  /* 0x00000064652a723e */ /* 0x000fe400000010ff */
[----:B------:R-:W-:Y:S02]  /*10480*/  F2FP.BF16.F32.PACK_AB R43, R103, R102 ;  /* 0x00000066672b723e */ /* 0x000fe400000010ff */
[C---:B------:R-:W-:Y:S02]  /*10490*/  IADD3 R57, P0, R48.reuse, 0x40, RZ ;  /* 0x0000004030397810 */ /* 0x040fe40007f1e0ff */
[----:B------:R-:W-:-:S02]  /*104a0*/  IADD3 R53, P1, R48, 0x20, RZ ;  /* 0x0000002030357810 */ /* 0x000fc40007f3e0ff */
[----:B------:R-:W-:Y:S02]  /*104b0*/  IADD3 R61, P4, R48, 0x60, RZ ;  /* 0x00000060303d7810 */ /* 0x000fe40007f9e0ff */
[----:B------:R-:W-:Y:S02]  /*104c0*/  LOP3.LUT R56, R57, 0x380, RZ, 0xc0, !PT ;  /* 0x0000038039387812 */ /* 0x000fe400078ec0ff */
[----:B------:R-:W-:Y:S02]  /*104d0*/  LOP3.LUT R52, R53, 0x380, RZ, 0xc0, !PT ;  /* 0x0000038035347812 */ /* 0x000fe400078ec0ff */
[----:B------:R-:W-:Y:S02]  /*104e0*/  LOP3.LUT R60, R61, 0x380, RZ, 0xc0, !PT ;  /* 0x000003803d3c7812 */ /* 0x000fe400078ec0ff */
[----:B------:R-:W-:Y:S02]  /*104f0*/  SHF.R.U64 R56, R56, 0x3, RZ ;  /* 0x0000000338387819 */ /* 0x000fe400000012ff */
[----:B------:R-:W-:-:S02]  /*10500*/  SHF.R.U64 R52, R52, 0x3, RZ ;  /* 0x0000000334347819 */ /* 0x000fc400000012ff */
[----:B------:R-:W-:Y:S02]  /*10510*/  SHF.R.U64 R60, R60, 0x3, RZ ;  /* 0x000000033c3c7819 */ /* 0x000fe400000012ff */
[----:B------:R-:W-:Y:S01]  /*10520*/  LOP3.LUT R56, R56, R57, RZ, 0x3c, !PT ;  /* 0x0000003938387212 */ /* 0x000fe200078e3cff */
[--C-:B------:R-:W-:Y:S01]  /*10530*/  IMAD.X R57, RZ, RZ, R49.reuse, P0 ;  /* 0x000000ffff397224 */ /* 0x100fe200000e0631 */
[----:B------:R-:W-:Y:S01]  /*10540*/  LOP3.LUT R52, R52, R53, RZ, 0x3c, !PT ;  /* 0x0000003534347212 */ /* 0x000fe200078e3cff */
[--C-:B------:R-:W-:Y:S01]  /*10550*/  IMAD.X R53, RZ, RZ, R49.reuse, P1 ;  /* 0x000000ffff357224 */ /* 0x100fe200008e0631 */
[----:B------:R-:W-:Y:S02]  /*10560*/  IADD3 R77, P2, R48, 0x2060, RZ ;  /* 0x00002060304d7810 */ /* 0x000fe40007f5e0ff */
[----:B------:R-:W-:Y:S01]  /*10570*/  LOP3.LUT R60, R60, R61, RZ, 0x3c, !PT ;  /* 0x0000003d3c3c7212 */ /* 0x000fe200078e3cff */
[----:B------:R-:W-:Y:S01]  /*10580*/  IMAD.X R61, RZ, RZ, R49, P4 ;  /* 0x000000ffff3d7224 */ /* 0x000fe200020e0631 */
[----:B------:R-:W-:-:S02]  /*10590*/  IADD3 R15, P0, R48, 0x4020, RZ ;  /* 0x00004020300f7810 */ /* 0x000fc40007f1e0ff */
[C---:B------:R-:W-:Y:S02]  /*105a0*/  IADD3 R81, P1, R48.reuse, 0x4000, RZ ;  /* 0x0000400030517810 */ /* 0x040fe40007f3e0ff */
[C---:B------:R-:W-:Y:S01]  /*105b0*/  IADD3 R85, P4, R48.reuse, 0x4040, RZ ;  /* 0x0000404030557810 */ /* 0x040fe20007f9e0ff */
[----:B------:R-:W-:Y:S01]  /*105c0*/  IMAD.X R31, RZ, RZ, R49, P0 ;  /* 0x000000ffff1f7224 */ /* 0x000fe200000e0631 */
[----:B------:R-:W-:Y:S02]  /*105d0*/  LOP3.LUT R76, R77, 0x380, RZ, 0xc0, !PT ;  /* 0x000003804d4c7812 */ /* 0x000fe400078ec0ff */
[----:B-----5:R-:W-:Y:S02]  /*105e0*/  LOP3.LUT R30, R15, 0x380, RZ, 0xc0, !PT ;  /* 0x000003800f1e7812 */ /* 0x020fe400078ec0ff */
[----:B------:R-:W-:Y:S02]  /*105f0*/  LOP3.LUT R80, R81, 0x380, RZ, 0xc0, !PT ;  /* 0x0000038051507812 */ /* 0x000fe400078ec0ff */
[----:B------:R-:W-:-:S02]  /*10600*/  IADD3 R65, P3, R48, 0x2000, RZ ;  /* 0x0000200030417810 */ /* 0x000fc40007f7e0ff */
[----:B------:R-:W-:Y:S02]  /*10610*/  LOP3.LUT R84, R85, 0x380, RZ, 0xc0, !PT ;  /* 0x0000038055547812 */ /* 0x000fe400078ec0ff */
[----:B------:R-:W-:Y:S02]  /*10620*/  IADD3 R69, P6, R48, 0x2020, RZ ;  /* 0x0000202030457810 */ /* 0x000fe40007fde0ff */
[----:B------:R-:W-:Y:S02]  /*10630*/  SHF.R.U64 R76, R76, 0x3, RZ ;  /* 0x000000034c4c7819 */ /* 0x000fe400000012ff */
[----:B------:R-:W-:Y:S02]  /*10640*/  IADD3 R73, P5, R48, 0x2040, RZ ;  /* 0x0000204030497810 */ /* 0x000fe40007fbe0ff */
[----:B------:R-:W-:Y:S02]  /*10650*/  SHF.R.U64 R30, R30, 0x3, RZ ;  /* 0x000000031e1e7819 */ /* 0x000fe400000012ff */
[----:B------:R-:W-:-:S02]  /*10660*/  SHF.R.U64 R80, R80, 0x3, RZ ;  /* 0x0000000350507819 */ /* 0x000fc400000012ff */
[----:B------:R-:W-:Y:S02]  /*10670*/  LOP3.LUT R64, R65, 0x380, RZ, 0xc0, !PT ;  /* 0x0000038041407812 */ /* 0x000fe400078ec0ff */
[----:B------:R-:W-:Y:S02]  /*10680*/  SHF.R.U64 R84, R84, 0x3, RZ ;  /* 0x0000000354547819 */ /* 0x000fe400000012ff */
[----:B------:R-:W-:Y:S02]  /*10690*/  LOP3.LUT R107, R48, 0x380, RZ, 0xc0, !PT ;  /* 0x00000380306b7812 */ /* 0x000fe400078ec0ff */
[----:B0-----:R-:W-:Y:S02]  /*106a0*/  LOP3.LUT R68, R69, 0x380, RZ, 0xc0, !PT ;  /* 0x0000038045447812 */ /* 0x001fe400078ec0ff */
[----:B------:R-:W-:Y:S01]  /*106b0*/  LOP3.LUT R76, R76, R77, RZ, 0x3c, !PT ;  /* 0x0000004d4c4c7212 */ /* 0x000fe200078e3cff */
[----:B------:R-:W-:Y:S01]  /*106c0*/  IMAD.X R77, RZ, RZ, R49, P2 ;  /* 0x000000ffff4d7224 */ /* 0x000fe200010e0631 */
[----:B------:R-:W-:-:S02]  /*106d0*/  LOP3.LUT R72, R73, 0x380, RZ, 0xc0, !PT ;  /* 0x0000038049487812 */ /* 0x000fc400078ec0ff */
[----:B------:R-:W-:Y:S02]  /*106e0*/  LOP3.LUT R30, R30, R15, RZ, 0x3c, !PT ;  /* 0x0000000f1e1e7212 */ /* 0x000fe400078e3cff */
[----:B------:R-:W-:Y:S01]  /*106f0*/  LOP3.LUT R80, R80, R81, RZ, 0x3c, !PT ;  /* 0x0000005150507212 */ /* 0x000fe200078e3cff */
[----:B------:R-:W-:Y:S01]  /*10700*/  IMAD.X R81, RZ, RZ, R49, P1 ;  /* 0x000000ffff517224 */ /* 0x000fe200008e0631 */
[----:B------:R-:W-:Y:S02]  /*10710*/  IADD3 R15, P2, R48, 0x6040, RZ ;  /* 0x00006040300f7810 */ /* 0x000fe40007f5e0ff */
[----:B------:R-:W-:Y:S02]  /*10720*/  SHF.R.U64 R64, R64, 0x3, RZ ;  /* 0x0000000340407819 */ /* 0x000fe400000012ff */
[----:B------:R-:W-:Y:S02]  /*10730*/  LOP3.LUT R84, R84, R85, RZ, 0x3c, !PT ;  /* 0x0000005554547212 */ /* 0x000fe400078e3cff */
[----:B------:R-:W-:-:S02]  /*10740*/  SHF.R.U64 R107, R107, 0x3, RZ ;  /* 0x000000036b6b7819 */ /* 0x000fc400000012ff */
[----:B------:R-:W-:Y:S02]  /*10750*/  SHF.R.U64 R68, R68, 0x3, RZ ;  /* 0x0000000344447819 */ /* 0x000fe400000012ff */
[----:B------:R-:W-:Y:S02]  /*10760*/  IADD3 R85, P1, R48, 0x6060, RZ ;  /* 0x0000606030557810 */ /* 0x000fe40007f3e0ff */
[----:B------:R-:W-:Y:S02]  /*10770*/  SHF.R.U64 R72, R72, 0x3, RZ ;  /* 0x0000000348487819 */ /* 0x000fe400000012ff */
[----:B------:R-:W-:Y:S02]  /*10780*/  LOP3.LUT R14, R15, 0x380, RZ, 0xc0, !PT ;  /* 0x000003800f0e7812 */ /* 0x000fe400078ec0ff */
[----:B------:R-:W-:Y:S01]  /*10790*/  LOP3.LUT R64, R64, R65, RZ, 0x3c, !PT ;  /* 0x0000004140407212 */ /* 0x000fe200078e3cff */
[--C-:B------:R-:W-:Y:S01]  /*107a0*/  IMAD.X R65, RZ, RZ, R49.reuse, P3 ;  /* 0x000000ffff417224 */ /* 0x100fe200018e0631 */
[----:B------:R-:W-:Y:S01]  /*107b0*/  LOP3.LUT R106, R107, R48, RZ, 0x3c, !PT ;  /* 0x000000306b6a7212 */ /* 0x000fe200078e3cff */
[--C-:B------:R-:W-:Y:S01]  /*107c0*/  IMAD.MOV.U32 R107, RZ, RZ, R49.reuse ;  /* 0x000000ffff6b7224 */ /* 0x100fe200078e0031 */
[----:B------:R-:W-:Y:S01]  /*107d0*/  LOP3.LUT R68, R68, R69, RZ, 0x3c, !PT ;  /* 0x0000004544447212 */ /* 0x000fe200078e3cff */
[----:B------:R-:W-:Y:S01]  /*107e0*/  IMAD.X R69, RZ, RZ, R49, P6 ;  /* 0x000000ffff457224 */ /* 0x000fe200030e0631 */
[----:B------:R-:W-:-:S02]  /*107f0*/  LOP3.LUT R4, R85, 0x380, RZ, 0xc0, !PT ;  /* 0x0000038055047812 */ /* 0x000fc400078ec0ff */
[----:B------:R-:W-:Y:S01]  /*10800*/  LOP3.LUT R72, R72, R73, RZ, 0x3c, !PT ;  /* 0x0000004948487212 */ /* 0x000fe200078e3cff */
[----:B------:R-:W-:Y:S01]  /*10810*/  IMAD.X R73, RZ, RZ, R49, P5 ;  /* 0x000000ffff497224 */ /* 0x000fe200028e0631 */
[C---:B------:R-:W-:Y:S02]  /*10820*/  IADD3 R89, P3, R48.reuse, 0x4060, RZ ;  /* 0x0000406030597810 */ /* 0x040fe40007f7e0ff */
[----:B------:R-:W-:Y:S02]  /*10830*/  IADD3 R93, P6, R48, 0x6000, RZ ;  /* 0x00006000305d7810 */ /* 0x000fe40007fde0ff */
[----:B------:R-:W-:Y:S02]  /*10840*/  SHF.R.U64 R14, R14, 0x3, RZ ;  /* 0x000000030e0e7819 */ /* 0x000fe400000012ff */
[----:B------:R-:W-:Y:S02]  /*10850*/  IADD3 R99, P5, R48, 0x6020, RZ ;  /* 0x0000602030637810 */ /* 0x000fe40007fbe0ff */
[----:B------:R-:W-:-:S02]  /*10860*/  SHF.R.U64 R48, R4, 0x3, RZ ;  /* 0x0000000304307819 */ /* 0x000fc400000012ff */
[----:B------:R-:W-:Y:S02]  /*10870*/  LOP3.LUT R88, R89, 0x380, RZ, 0xc0, !PT ;  /* 0x0000038059587812 */ /* 0x000fe400078ec0ff */
[----:B------:R-:W-:Y:S02]  /*10880*/  MOV R106, R106 ;  /* 0x0000006a006a7202 */ /* 0x000fe40000000f00 */
[----:B------:R-:W-:Y:S01]  /*10890*/  F2FP.BF16.F32.PACK_AB R4, R177, R179 ;  /* 0x000000b3b104723e */ /* 0x000fe200000010ff */
[----:B------:R-:W-:Y:S01]  /*108a0*/  BAR.SYNC.DEFER_BLOCKING 0x1, 0x100 ;  /* 0x0044000000007b1d */ /* 0x000fe20000010000 */
[----:B------:R-:W-:Y:S02]  /*108b0*/  LOP3.LUT R92, R93, 0x380, RZ, 0xc0, !PT ;  /* 0x000003805d5c7812 */ /* 0x000fe400078ec0ff */
[----:B------:R-:W-:Y:S01]  /*108c0*/  LOP3.LUT R14, R14, R15, RZ, 0x3c, !PT ;  /* 0x0000000f0e0e7212 */ /* 0x000fe200078e3cff */
[----:B------:R-:W-:Y:S01]  /*108d0*/  IMAD.X R15, RZ, RZ, R49, P2 ;  /* 0x000000ffff0f7224 */ /* 0x000fe200010e0631 */
[----:B------:R-:W-:-:S02]  /*108e0*/  LOP3.LUT R98, R99, 0x380, RZ, 0xc0, !PT ;  /* 0x0000038063627812 */ /* 0x000fc400078ec0ff */
[----:B------:R-:W-:Y:S02]  /*108f0*/  MOV R0, R30 ;  /* 0x0000001e00007202 */ /* 0x000fe40000000f00 */
[----:B------:R-:W-:Y:S02]  /*10900*/  MOV R52, R52 ;  /* 0x0000003400347202 */ /* 0x000fe40000000f00 */
[----:B------:R-:W-:Y:S02]  /*10910*/  F2FP.BF16.F32.PACK_AB R30, R173, R175 ;  /* 0x000000afad1e723e */ /* 0x000fe400000010ff */
[----:B------:R-:W-:Y:S02]  /*10920*/  F2FP.BF16.F32.PACK_AB R31, R39, R38 ;  /* 0x00000026271f723e */ /* 0x000fe400000010ff */
[----:B------:R-:W-:Y:S02]  /*10930*/  SHF.R.U64 R88, R88, 0x3, RZ ;  /* 0x0000000358587819 */ /* 0x000fe400000012ff */
[----:B------:R-:W-:-:S02]  /*10940*/  MOV R56, R56 ;  /* 0x0000003800387202 */ /* 0x000fc40000000f00 */
[----:B------:R-:W-:Y:S02]  /*10950*/  SHF.R.U64 R92, R92, 0x3, RZ ;  /* 0x000000035c5c7819 */ /* 0x000fe400000012ff */
[----:B------:R-:W-:Y:S02]  /*10960*/  SHF.R.U64 R98, R98, 0x3, RZ ;  /* 0x0000000362627819 */ /* 0x000fe400000012ff */
[----:B------:R-:W-:Y:S01]  /*10970*/  MOV R60, R60 ;  /* 0x0000003c003c7202 */ /* 0x000fe20000000f00 */
[----:B------:R0:W-:Y:S01]  /*10980*/  STSM.16.M88.4 [R106], R4 ;  /* 0x000000046a007844 */ /* 0x0001e20000000200 */
[----:B------:R-:W-:Y:S01]  /*10990*/  LOP3.LUT R48, R48, R85, RZ, 0x3c, !PT ;  /* 0x0000005530307212 */ /* 0x000fe200078e3cff */
[----:B------:R-:W-:Y:S01]  /*109a0*/  IMAD.X R85, RZ, RZ, R49, P4 ;  /* 0x000000ffff557224 */ /* 0x000fe200020e0631 */
[----:B------:R-:W-:Y:S01]  /*109b0*/  MOV R64, R64 ;  /* 0x0000004000407202 */ /* 0x000fe20000000f00 */
[----:B------:R4:W-:Y:S01]  /*109c0*/  STSM.16.M88.4 [R52], R28 ;  /* 0x0000001c34007844 */ /* 0x0009e20000000200 */
[----:B---3--:R-:W-:-:S02]  /*109d0*/  MOV R24, R14 ;  /* 0x0000000e00187202 */ /* 0x008fc40000000f00 */
[----:B------:R-:W-:Y:S01]  /*109e0*/  LOP3.LUT R88, R88, R89, RZ, 0x3c, !PT ;  /* 0x0000005958587212 */ /* 0x000fe200078e3cff */
[--C-:B------:R-:W-:Y:S01]  /*109f0*/  IMAD.X R89, RZ, RZ, R49.reuse, P3 ;  /* 0x000000ffff597224 */ /* 0x100fe200018e0631 */
[----:B------:R-:W-:Y:S01]  /*10a00*/  MOV R68, R68 ;  /* 0x0000004400447202 */ /* 0x000fe20000000f00 */
[----:B------:R3:W-:Y:S01]  /*10a10*/  STSM.16.M88.4 [R56], R32 ;  /* 0x0000002038007844 */ /* 0x0007e20000000200 */
[----:B------:R-:W-:Y:S02]  /*10a20*/  F2FP.BF16.F32.PACK_AB R14, R161, R163 ;  /* 0x000000a3a10e723e */ /* 0x000fe400000010ff */
[----:B------:R-:W-:Y:S02]  /*10a30*/  F2FP.BF16.F32.PACK_AB R15, R71, R70 ;  /* 0x00000046470f723e */ /* 0x000fe400000010ff */
[----:B------:R-:W-:Y:S01]  /*10a40*/  LOP3.LUT R92, R92, R93, RZ, 0x3c, !PT ;  /* 0x0000005d5c5c7212 */ /* 0x000fe200078e3cff */
[----:B------:R-:W-:Y:S01]  /*10a50*/  IMAD.X R93, RZ, RZ, R49, P6 ;  /* 0x000000ffff5d7224 */ /* 0x000fe200030e0631 */
[----:B0-----:R-:W-:-:S02]  /*10a60*/  F2FP.BF16.F32.PACK_AB R4, R168, R171 ;  /* 0x000000aba804723e */ /* 0x001fc400000010ff */
[----:B------:R-:W-:Y:S02]  /*10a70*/  F2FP.BF16.F32.PACK_AB R5, R51, R50 ;  /* 0x000000323305723e */ /* 0x000fe400000010ff */
[----:B------:R-:W-:Y:S02]  /*10a80*/  F2FP.BF16.F32.PACK_AB R6, R166, R169 ;  /* 0x000000a9a606723e */ /* 0x000fe400000010ff */
[----:B------:R-:W-:Y:S02]  /*10a90*/  F2FP.BF16.F32.PACK_AB R7, R55, R54 ;  /* 0x000000363707723e */ /* 0x000fe400000010ff */
[----:B------:R-:W-:Y:S02]  /*10aa0*/  MOV R72, R72 ;  /* 0x0000004800487202 */ /* 0x000fe40000000f00 */
[----:B----4-:R-:W-:Y:S01]  /*10ab0*/  F2FP.BF16.F32.PACK_AB R28, R159, R162 ;  /* 0x000000a29f1c723e */ /* 0x010fe200000010ff */
[----:B------:R-:W-:Y:S01]  /*10ac0*/  STSM.16.M88.4 [R60], R4 ;  /* 0x000000043c007844 */ /* 0x000fe20000000200 */
[----:B------:R-:W-:-:S02]  /*10ad0*/  F2FP.BF16.F32.PACK_AB R29, R75, R74 ;  /* 0x0000004a4b1d723e */ /* 0x000fc400000010ff */
[----:B------:R-:W-:Y:S01]  /*10ae0*/  F2FP.BF16.F32.PACK_AB R30, R157, R160 ;  /* 0x000000a09d1e723e */ /* 0x000fe200000010ff */
[----:B------:R-:W-:Y:S01]  /*10af0*/  STSM.16.M88.4 [R64], R8 ;  /* 0x0000000840007844 */ /* 0x000fe20000000200 */
[----:B------:R-:W-:Y:S02]  /*10b00*/  F2FP.BF16.F32.PACK_AB R31, R79, R78 ;  /* 0x0000004e4f1f723e */ /* 0x000fe400000010ff */
[----:B------:R-:W-:Y:S01]  /*10b10*/  LOP3.LUT R98, R98, R99, RZ, 0x3c, !PT ;  /* 0x0000006362627212 */ /* 0x000fe200078e3cff */
[--C-:B------:R-:W-:Y:S01]  /*10b20*/  IMAD.X R99, RZ, RZ, R49.reuse, P5 ;  /* 0x000000ffff637224 */ /* 0x100fe200028e0631 */
[----:B------:R-:W-:Y:S01]  /*10b30*/  MOV R76, R76 ;  /* 0x0000004c004c7202 */ /* 0x000fe20000000f00 */
[----:B------:R-:W-:Y:S01]  /*10b40*/  IMAD.X R49, RZ, RZ, R49, P1 ;  /* 0x000000ffff317224 */ /* 0x000fe200008e0631 */
[----:B---3--:R-:W-:Y:S01]  /*10b50*/  F2FP.BF16.F32.PACK_AB R32, R155, R158 ;  /* 0x0000009e9b20723e */ /* 0x008fe200000010ff */
[----:B------:R-:W-:Y:S01]  /*10b60*/  STSM.16.M88.4 [R68], R12 ;  /* 0x0000000c44007844 */ /* 0x000fe20000000200 */
[----:B------:R-:W-:-:S02]  /*10b70*/  F2FP.BF16.F32.PACK_AB R33, R83, R82 ;  /* 0x000000525321723e */ /* 0x000fc400000010ff */
[----:B------:R-:W-:Y:S01]  /*10b80*/  F2FP.BF16.F32.PACK_AB R34, R153, R156 ;  /* 0x0000009c9922723e */ /* 0x000fe200000010ff */
[----:B------:R-:W-:Y:S01]  /*10b90*/  STSM.16.M88.4 [R72], R28 ;  /* 0x0000001c48007844 */ /* 0x000fe20000000200 */
[----:B------:R-:W-:Y:S02]  /*10ba0*/  F2FP.BF16.F32.PACK_AB R35, R87, R86 ;  /* 0x000000565723723e */ /* 0x000fe400000010ff */
[----:B------:R-:W-:Y:S02]  /*10bb0*/  MOV R80, R80 ;  /* 0x0000005000507202 */ /* 0x000fe40000000f00 */
[----:B------:R-:W-:Y:S01]  /*10bc0*/  F2FP.BF16.F32.PACK_AB R38, R40, R152 ;  /* 0x000000982826723e */ /* 0x000fe200000010ff */
[----:B------:R-:W-:Y:S01]  /*10bd0*/  STSM.16.M88.4 [R76], R32 ;  /* 0x000000204c007844 */ /* 0x000fe20000000200 */
[----:B------:R-:W-:Y:S02]  /*10be0*/  F2FP.BF16.F32.PACK_AB R39, R95, R94 ;  /* 0x0000005e5f27723e */ /* 0x000fe400000010ff */
[----:B------:R-:W-:-:S02]  /*10bf0*/  F2FP.BF16.F32.PACK_AB R40, R97, R96 ;  /* 0x000000606128723e */ /* 0x000fc400000010ff */
[----:B------:R-:W-:Y:S01]  /*10c00*/  F2FP.BF16.F32.PACK_AB R104, R105, R104 ;  /* 0x000000686968723e */ /* 0x000fe200000010ff */
[----:B------:R0:W-:Y:S01]  /*10c10*/  STSM.16.M88.4 [R80], R36 ;  /* 0x0000002450007844 */ /* 0x0001e20000000200 */
[----:B------:R-:W-:Y:S02]  /*10c20*/  F2FP.BF16.F32.PACK_AB R112, R113, R112 ;  /* 0x000000707170723e */ /* 0x000fe400000010ff */
[----:B------:R-:W-:Y:S01]  /*10c30*/  MOV R84, R84 ;  /* 0x0000005400547202 */ /* 0x000fe20000000f00 */
[----:B------:R3:W-:Y:S01]  /*10c40*/  STSM.16.M88.4 [R0], R40 ;  /* 0x0000002800007844 */ /* 0x0007e20000000200 */
[----:B------:R-:W-:Y:S02]  /*10c50*/  F2FP.BF16.F32.PACK_AB R105, R62, R58 ;  /* 0x0000003a3e69723e */ /* 0x000fe400000010ff */
[----:B------:R-:W-:Y:S02]  /*10c60*/  F2FP.BF16.F32.PACK_AB R106, R109, R108 ;  /* 0x0000006c6d6a723e */ /* 0x000fe400000010ff */
[----:B------:R-:W-:-:S02]  /*10c70*/  F2FP.BF16.F32.PACK_AB R107, R111, R110 ;  /* 0x0000006e6f6b723e */ /* 0x000fc400000010ff */
[----:B------:R-:W-:Y:S02]  /*10c80*/  F2FP.BF16.F32.PACK_AB R113, R66, R114 ;  /* 0x000000724271723e */ /* 0x000fe400000010ff */
[----:B------:R-:W-:Y:S01]  /*10c90*/  F2FP.BF16.F32.PACK_AB R120, R121, R120 ;  /* 0x000000787978723e */ /* 0x000fe200000010ff */
[----:B------:R-:W-:Y:S01]  /*10ca0*/  STSM.16.M88.4 [R84], R104 ;  /* 0x0000006854007844 */ /* 0x000fe20000000200 */
[----:B------:R-:W-:Y:S01]  /*10cb0*/  MOV R88, R88 ;  /* 0x0000005800587202 */ /* 0x000fe20000000f00 */
[----:B0-----:R-:W-:Y:S01]  /*10cc0*/  IMAD.MOV.U32 R80, RZ, RZ, RZ ;  /* 0x000000ffff507224 */ /* 0x001fe200078e00ff */
        /* <DEDUP_REMOVED lines=9> */
[----:B------:R-:W-:Y:S01]  /*10d60*/  F2FP.BF16.F32.PACK_AB R136, R137, R136 ;  /* 0x000000888988723e */ /* 0x000fe200000010ff */
[----:B------:R-:W-:Y:S01]  /*10d70*/  STSM.16.M88.4 [R92], R120 ;  /* 0x000000785c007844 */ /* 0x000fe20000000200 */
[----:B------:R-:W-:-:S02]  /*10d80*/  ISETP.NE.U32.AND P0, PT, RZ, UR4, PT ;  /* 0x00000004ff007c0c */ /* 0x000fc4000bf05070 */
[----:B------:R-:W-:Y:S02]  /*10d90*/  IADD3 R6, P1, R205, UR4, RZ ;  /* 0x00000004cd067c10 */ /* 0x000fe4000ff3e0ff */
[----:B------:R-:W-:Y:S02]  /*10da0*/  MOV R98, R98 ;  /* 0x0000006200627202 */ /* 0x000fe40000000f00 */
        /* <DEDUP_REMOVED lines=8> */
[----:B------:R-:W-:Y:S01]  /*10e30*/  MOV R48, R48 ;  /* 0x0000003000307202 */ /* 0x000fe20000000f00 */
        /* <DEDUP_REMOVED lines=12> */
[----:B---3--:R-:W-:Y:S01]  /*10f00*/  IMAD.U32 R0, RZ, RZ, UR4 ;  /* 0x00000004ff007e24 */ /* 0x008fe2000f8e00ff */
        /* <DEDUP_REMOVED lines=35> */
[----:B0-----:R-:W-:Y:S02]  /*11140*/  LOP3.LUT R48, R49, 0x380, RZ, 0xc0, !PT ;  /* 0x0000038031307812 */ /* 0x001fe400078ec0ff */
        /* <DEDUP_REMOVED lines=14> */
[----:B---3--:R-:W-:Y:S06]  /*11230*/  @P6 BRA `(.L_x_8225) ;  /* 0x0000000000106947 */ /* 0x008fec0003800000 */
[----:B------:R-:W-:Y:S05]  /*11240*/  @!P0 BRA `(.L_x_8225) ;  /* 0x00000000000c8947 */ /* 0x000fea0003800000 */
[----:B------:R-:W3:Y:S04]  /*11250*/  LDG.E R11, desc[UR40][R6.64] ;  /* 0x00000028060b7981 */ /* 0x000ee8000c1e1900 */
[----:B-----5:R-:W3:Y:S02]  /*11260*/  LDG.E R0, desc[UR40][R6.64+0x4] ;  /* 0x0000042806007981 */ /* 0x020ee4000c1e1900 */
[----:B---3--:R-:W-:-:S07]  /*11270*/  IMAD.IADD R0, R0, 0x1, -R11 ;  /* 0x0000000100007824 */ /* 0x008fce00078e0a0b */
.L_x_8225:
        /* <DEDUP_REMOVED lines=26> */
[----:B------:R-:W-:-:S02]  /*11420*/  LOP3.LUT R6, R15, R4, RZ, 0x3c, !PT ;  /* 0x000000040f067212 */ /* 0x000fc400078e3cff */
[----:B------:R-:W-:Y:S01]  /*11430*/  SHF.R.U64 R4, R7, 0x3, RZ ;  /* 0x0000000307047819 */ /* 0x000fe200000012ff */
[--C-:B------:R-:W-:Y:S01]  /*11440*/  IMAD.MOV.U32 R7, RZ, RZ, R5.reuse ;  /* 0x000000ffff077224 */ /* 0x100fe200078e0005 */
        /* <DEDUP_REMOVED lines=15> */
[--C-:B------:R-:W-:Y:S01]  /*11540*/  IMAD.IADD R35, R203, 0x1, R196.reuse ;  /* 0x00000001cb237824 */ /* 0x100fe200078e02c4 */
[----:B------:R-:W-:Y:S01]  /*11550*/  ULDC.64 UR4, c[0x0][0xb90] ;  /* 0x0002e40000047ab9 */ /* 0x000fe20000000a00 */
[----:B------:R-:W-:Y:S02]  /*11560*/  IMAD.IADD R30, R190, 0x1, R196 ;  /* 0x00000001be1e7824 */ /* 0x000fe400078e02c4 */
[----:B------:R-:W-:Y:S02]  /*11570*/  IMAD R11, R82, UR4, RZ ;  /* 0x00000004520b7c24 */ /* 0x000fe4000f8e02ff */
[----:B------:R-:W-:-:S04]  /*11580*/  IMAD.WIDE.U32 R4, R204, UR4, R80 ;  /* 0x00000004cc047c25 */ /* 0x000fc8000f8e0050 */
[----:B------:R-:W-:Y:S01]  /*11590*/  IMAD R15, R204, UR5, R11 ;  /* 0x00000005cc0f7c24 */ /* 0x000fe2000f8e020b */
[----:B------:R-:W-:Y:S01]  /*115a0*/  ULDC.64 UR4, c[0x0][0xb98] ;  /* 0x0002e60000047ab9 */ /* 0x000fe20000000a00 */
[----:B------:R-:W-:Y:S02]  /*115b0*/  IMAD.MOV.U32 R11, RZ, RZ, R35 ;  /* 0x000000ffff0b7224 */ /* 0x000fe400078e0023 */
        /* <DEDUP_REMOVED lines=21> */
[----:B------:R-:W-:-:S03]  /*11710*/  ULDC.64 UR4, c[0x0][0xb50] ;  /* 0x0002d40000047ab9 */ /* 0x000fc60000000a00 */
[----:B------:R-:W-:Y:S01]  /*11720*/  IMAD.IADD R5, R5, 0x1, R15 ;  /* 0x0000000105057824 */ /* 0x000fe200078e020f */
[----:B------:R-:W-:-:S04]  /*11730*/  LEA R15, P0, R4, UR4, 0x2 ;  /* 0x00000004040f7c11 */ /* 0x000fc8000f8010ff */
[----:B------:R-:W-:Y:S01]  /*11740*/  LEA.HI.X R21, R4, UR5, R5, 0x2, P0 ;  /* 0x0000000504157c11 */ /* 0x000fe200080f1405 */
[----:B------:R-:W-:Y:S01]  /*11750*/  SHFL.IDX PT, R10, R15, 0x1, 0x1c1f ;  /* 0x003c1f000f0a7f89 */ /* 0x000fe200000e0000 */
[----:B------:R-:W-:Y:S01]  /*11760*/  ISETP.NE.AND P0, PT, R189, R14, PT ;  /* 0x0000000ebd00720c */ /* 0x000fe20003f05270 */
[C---:B------:R-:W-:Y:S02]  /*11770*/  VIADD R14, R30.reuse, 0x8 ;  /* 0x000000081e0e7836 */ /* 0x040fe40000000000 */
[----:B------:R-:W-:Y:S01]  /*11780*/  SHFL.IDX PT, R4, R15, RZ, 0x1c1f ;  /* 0x001c1fff0f047589 */ /* 0x000fe200000e0000 */
[-C--:B------:R-:W-:Y:S02]  /*11790*/  ISETP.GE.OR P1, PT, R30, R31.reuse, P0 ;  /* 0x0000001f1e00720c */ /* 0x080fe40000726670 */
[----:B------:R-:W-:Y:S01]  /*117a0*/  ISETP.GE.OR P0, PT, R14, R31, P0 ;  /* 0x0000001f0e00720c */ /* 0x000fe20000706670 */
[----:B------:R-:W0:Y:S04]  /*117b0*/  SHFL.IDX PT, R5, R21, RZ, 0x1c1f ;  /* 0x001c1fff15057589 */ /* 0x000e2800000e0000 */
[----:B------:R-:W3:Y:S06]  /*117c0*/  SHFL.IDX PT, R11, R21, 0x1, 0x1c1f ;  /* 0x003c1f00150b7f89 */ /* 0x000eec00000e0000 */
[----:B0-----:R0:W-:Y:S04]  /*117d0*/  @!P1 ST.E desc[UR40][R4.64], R20 ;  /* 0x0000001404009985 */ /* 0x0011e8000c101928 */
[----:B---3--:R0:W-:Y:S02]  /*117e0*/  @!P0 ST.E desc[UR40][R10.64], R3 ;  /* 0x000000030a008985 */ /* 0x0081e4000c101928 */
.L_x_8226:
[----:B------:R-:W3:Y:S01]  /*117f0*/  LDC R85, c[0x0][0xbe8] ;  /* 0x0002fa00ff557b82 */ /* 0x000ee20000000800 */
[----:B------:R-:W-:Y:S01]  /*11800*/  ULDC.64 UR4, c[0x0][0xaa0] ;  /* 0x0002a80000047ab9 */ /* 0x000fe20000000a00 */
[----:B0-----:R-:W5:Y:S01]  /*11810*/  LD.E.128 R4, desc[UR40][R6.64] ;  /* 0x0000002806047980 */ /* 0x001f62000c101d00 */
[----:B------:R-:W-:-:S03]  /*11820*/  IMAD R3, R81, UR4, RZ ;  /* 0x0000000451037c24 */ /* 0x000fc6000f8e02ff */
[----:B------:R-:W5:Y:S01]  /*11830*/  LD.E.128 R8, desc[UR40][R8.64] ;  /* 0x0000002808087980 */ /* 0x000f62000c101d00 */
[C---:B------:R-:W-:Y:S01]  /*11840*/  IMAD R3, R80.reuse, UR5, R3 ;  /* 0x0000000550037c24 */ /* 0x040fe2000f8e0203 */
[----:B------:R-:W0:Y:S01]  /*11850*/  LDC R88, c[0x0][0xac8] ;  /* 0x0002b200ff587b82 */ /* 0x000e220000000800 */
[----:B------:R-:W-:Y:S01]  /*11860*/  IMAD.WIDE.U32 R80, R80, UR4, RZ ;  /* 0x0000000450507c25 */ /* 0x000fe2000f8e00ff */
        /* <DEDUP_REMOVED lines=24> */
[-C--:B0-----:R-:W-:Y:S01]  /*119f0*/  ISETP.GE.AND P0, PT, R212, R88.reuse, PT ;  /* 0x00000058d400720c */ /* 0x081fe20003f06270 */
        /* <DEDUP_REMOVED lines=8> */
[----:B------:R-:W-:Y:S01]  /*11a80*/  IMAD.SHL.U32 R83, R80, 0x2, RZ ;  /* 0x0000000250537824 */ /* 0x000fe200078e00ff */
[----:B----4-:R-:W-:Y:S01]  /*11a90*/  @P1 SHF.R.U32.HI R3, RZ, R87, R24 ;  /* 0x00000057ff031219 */ /* 0x010fe20000011618 */
[----:B------:R-:W-:Y:S01]  /*11aa0*/  IMAD.WIDE.U32 R20, R207, UR4, R20 ;  /* 0x00000004cf147c25 */ /* 0x000fe2000f8e0014 */
[-C--:B------:R-:W-:Y:S01]  /*11ab0*/  ISETP.GE.AND P1, PT, R193, R88.reuse, PT ;  /* 0x00000058c100720c */ /* 0x080fe20003f26270 */
[----:B------:R-:W-:Y:S01]  /*11ac0*/  ULDC.64 UR4, c[0x0][0xae0] ;  /* 0x0002b80000047ab9 */ /* 0x000fe20000000a00 */
[----:B------:R-:W-:Y:S01]  /*11ad0*/  SEL R80, RZ, 0xffffffff, P0 ;  /* 0xffffffffff507807 */ /* 0x000fe20000000000 */
[----:B------:R-:W-:Y:S01]  /*11ae0*/  IMAD.IADD R21, R21, 0x1, R81 ;  /* 0x0000000115157824 */ /* 0x000fe200078e0251 */
[----:B------:R-:W-:Y:S01]  /*11af0*/  SEL R24, RZ, 0x1, P1 ;  /* 0x00000001ff187807 */ /* 0x000fe20000800000 */
[----:B------:R-:W-:Y:S01]  /*11b00*/  IMAD.MOV R81, RZ, RZ, -R3 ;  /* 0x000000ffff517224 */ /* 0x000fe200078e0a03 */
[-C--:B------:R-:W-:Y:S01]  /*11b10*/  ISETP.GE.AND P0, PT, R210, R88.reuse, PT ;  /* 0x00000058d200720c */ /* 0x080fe20003f06270 */
        /* <DEDUP_REMOVED lines=18> */
[-C--:B------:R-:W-:Y:S01]  /*11c40*/  ISETP.GE.AND P0, PT, R208, R88.reuse, PT ;  /* 0x00000058d000720c */ /* 0x080fe20003f06270 */
        /* <DEDUP_REMOVED lines=34> */
[----:B------:R-:W-:Y:S01]  /*11e70*/  LOP3.LUT R24, R3, R24, RZ, 0xfc, !PT ;  /* 0x0000001803187212 */ /* 0x000fe200078efcff */
[----:B------:R-:W-:Y:S06]  /*11e80*/  @P1 BRA `(.L_x_8228) ;  /* 0x00000000007c1947 */ /* 0x000fec0003800000 */
[-C--:B------:R-:W-:Y:S02]  /*11e90*/  ISETP.GE.AND P1, PT, R212, R88.reuse, PT ;  /* 0x00000058d400720c */ /* 0x080fe40003f26270 */
[-C--:B------:R-:W-:Y:S02]  /*11ea0*/  ISETP.GE.AND P0, PT, R193, R88.reuse, PT ;  /* 0x00000058c100720c */ /* 0x080fe40003f06270 */
[-C--:B------:R-:W-:Y:S02]  /*11eb0*/  ISETP.GE.AND P5, PT, R211, R88.reuse, PT ;  /* 0x00000058d300720c */ /* 0x080fe40003fa6270 */
[----:B------:R-:W-:-:S07]  /*11ec0*/  ISETP.GE.AND P3, PT, R210, R88, PT ;  /* 0x00000058d200720c */ /* 0x000fce0003f66270 */
[C---:B---3--:R-:W-:Y:S02]  /*11ed0*/  @!P1 LEA R82, P2, R212.reuse, R80, 0x1 ;  /* 0x00000050d4529211 */ /* 0x048fe400078408ff */
[----:B----4-:R-:W-:Y:S02]  /*11ee0*/  @!P0 IMAD.WIDE R20, R193, 0x2, R80 ;  /* 0x00000002c1148825 */ /* 0x010fe400078e0250 */
        /* <DEDUP_REMOVED lines=25> */
.L_x_8228:
[----:B------:R-:W-:Y:S05]  /*12080*/  BSYNC B1 ;  /* 0x0000000000017941 */ /* 0x000fea0003800000 */
.L_x_8227:
        /* <DEDUP_REMOVED lines=11> */
[CC--:B0-----:R-:W-:Y:S02]  /*12140*/  @!P5 LEA R12, P4, R212.reuse, R6.reuse, 0x1 ;  /* 0x00000006d40cd211 */ /* 0x0c1fe400078808ff */
        /* <DEDUP_REMOVED lines=26> */
.L_x_8224:
[----:B------:R-:W-:Y:S01]  /*122f0*/  ULDC.64 UR4, c[0x0][0xc00] ;  /* 0x0003000000047ab9 */ /* 0x000fe20000000a00 */
[----:B------:R-:W-:Y:S01]  /*12300*/  IMAD.MOV.U32 R3, RZ, RZ, RZ ;  /* 0x000000ffff037224 */ /* 0x000fe200078e00ff */
[----:B------:R-:W-:Y:S01]  /*12310*/  ISETP.NE.U32.AND P0, PT, RZ, UR4, PT ;  /* 0x00000004ff007c0c */ /* 0x000fe2000bf05070 */
[----:B------:R-:W4:Y:S01]  /*12320*/  S2R R8, SR_TID.X ;  /* 0x0000000000087919 */ /* 0x000f220000002100 */
[----:B------:R-:W-:Y:S01]  /*12330*/  IADD3 R4, P1, R205, UR4, RZ ;  /* 0x00000004cd047c10 */ /* 0x000fe2000ff3e0ff */
[----:B------:R-:W0:Y:S01]  /*12340*/  LDC R21, c[0x0][0xbe8] ;  /* 0x0002fa00ff157b82 */ /* 0x000e220000000800 */
        /* <DEDUP_REMOVED lines=9> */
[----:B------:R-:W-:Y:S01]  /*123e0*/  @P1 IADD3.X R7, R206, UR5, RZ, P2, !PT ;  /* 0x00000005ce071c10 */ /* 0x000fe200097fe4ff */
[----:B----4-:R-:W-:-:S04]  /*123f0*/  VIADD R8, R8, 0xffffff80 ;  /* 0xffffff8008087836 */ /* 0x010fc80000000000 */
[----:B------:R4:W5:Y:S01]  /*12400*/  @P1 LDG.E R0, desc[UR40][R6.64] ;  /* 0x0000002806001981 */ /* 0x000962000c1e1900 */
[----:B------:R-:W-:Y:S01]  /*12410*/  ISETP.GE.AND P2, PT, R8, 0x40, PT ;  /* 0x000000400800780c */ /* 0x000fe20003f46270 */
[----:B------:R-:W-:-:S12]  /*12420*/  @P1 BRA `(.L_x_8230) ;  /* 0x0000000000101947 */ /* 0x000fd80003800000 */
[----:B------:R-:W-:Y:S05]  /*12430*/  @!P0 BRA `(.L_x_8230) ;  /* 0x00000000000c8947 */ /* 0x000fea0003800000 */
[----:B----4-:R-:W4:Y:S04]  /*12440*/  LDG.E R7, desc[UR40][R4.64] ;  /* 0x0000002804077981 */ /* 0x010f28000c1e1900 */
[----:B-----5:R-:W4:Y:S02]  /*12450*/  LDG.E R0, desc[UR40][R4.64+0x4] ;  /* 0x0000042804007981 */ /* 0x020f24000c1e1900 */
[----:B----4-:R-:W-:-:S07]  /*12460*/  IMAD.IADD R0, R0, 0x1, -R7 ;  /* 0x0000000100007824 */ /* 0x010fce00078e0a07 */
.L_x_8230:
[----:B------:R-:W-:Y:S01]  /*12470*/  BSSY B1, `(.L_x_8231) ;  /* 0x000002d000017945 */ /* 0x000fe20003800000 */
[----:B------:R-:W-:Y:S02]  /*12480*/  SHF.R.S32.HI R12, RZ, 0x1f, R204 ;  /* 0x0000001fff0c7819 */ /* 0x000fe400000114cc */
[----:B------:R-:W-:Y:S02]  /*12490*/  SEL R207, R207, RZ, !P0 ;  /* 0x000000ffcfcf7207 */ /* 0x000fe40004000000 */
[----:B------:R-:W-:Y:S02]  /*124a0*/  SEL R219, R219, RZ, !P0 ;  /* 0x000000ffdbdb7207 */ /* 0x000fe40004000000 */
[----:B-----5:R-:W-:Y:S01]  /*124b0*/  SHF.R.S32.HI R10, RZ, 0x1f, R3 ;  /* 0x0000001fff0a7819 */ /* 0x020fe20000011403 */
[----:B------:R-:W-:Y:S06]  /*124c0*/  @P2 BRA `(.L_x_8232) ;  /* 0x00000000009c2947 */ /* 0x000fec0003800000 */
[----:B0-----:R-:W0:Y:S01]  /*124d0*/  S2R R5, SR_TID.X ;  /* 0x0000000000057919 */ /* 0x001e220000002100 */
[----:B------:R-:W5:Y:S02]  /*124e0*/  LDC R11, c[0x0][0xbe8] ;  /* 0x0002fa00ff0b7b82 */ /* 0x000f640000000800 */
[----:B-----5:R-:W-:Y:S01]  /*124f0*/  IMAD R4, R0, R11, RZ ;  /* 0x0000000b00047224 */ /* 0x020fe200078e02ff */
        /* <DEDUP_REMOVED lines=8> */
[----:B----4-:R-:W-:Y:S02]  /*12580*/  IMAD.MOV.U32 R7, RZ, RZ, R8 ;  /* 0x000000ffff077224 */ /* 0x010fe400078e0008 */
[----:B------:R-:W-:-:S03]  /*12590*/  IMAD.WIDE.U32 R4, R204, UR4, R4 ;  /* 0x00000004cc047c25 */ /* 0x000fc6000f8e0004 */
[----:B------:R-:W0:Y:S01]  /*125a0*/  @P0 LDC R13, c[0x0][0xbec] ;  /* 0x0002fb00ff0d0b82 */ /* 0x000e220000000800 */
[----:B------:R-:W-:Y:S01]  /*125b0*/  IMAD R9, R204, UR5, R9 ;  /* 0x00000005cc097c24 */ /* 0x000fe2000f8e0209 */
[----:B------:R-:W-:-:S03]  /*125c0*/  ULDC.64 UR4, c[0x0][0xb98] ;  /* 0x0002e60000047ab9 */ /* 0x000fc60000000a00 */
[----:B------:R-:W-:-:S03]  /*125d0*/  IMAD.IADD R5, R5, 0x1, R9 ;  /* 0x0000000105057824 */ /* 0x000fc600078e0209 */
[----:B------:R-:W4:Y:S01]  /*125e0*/  @P0 LDC R15, c[0x0][0xbf0] ;  /* 0x0002fc00ff0f0b82 */ /* 0x000f220000000800 */
[----:B------:R-:W-:-:S04]  /*125f0*/  IMAD.WIDE.U32 R4, R207, UR4, R4 ;  /* 0x00000004cf047c25 */ /* 0x000fc8000f8e0004 */
[----:B0-----:R-:W-:-:S05]  /*12600*/  @P0 IMAD.HI.U32 R6, R8, R13, RZ ;  /* 0x0000000d08060227 */ /* 0x001fca00078e00ff */
        /* <DEDUP_REMOVED lines=19> */
.L_x_8232:
[----:B------:R-:W-:Y:S05]  /*12740*/  BSYNC B1 ;  /* 0x0000000000017941 */ /* 0x000fea0003800000 */
.L_x_8231:
[----:B0-----:R-:W-:Y:S01]  /*12750*/  ISETP.NE.AND P0, PT, R21, 0x1, PT ;  /* 0x000000011500780c */ /* 0x001fe20003f05270 */
[----:B---3--:R-:W0:Y:S01]  /*12760*/  LDC R24, c[0x0][0xac8] ;  /* 0x0002b200ff187b82 */ /* 0x008e220000000800 */
[----:B------:R-:W-:Y:S01]  /*12770*/  ULDC.64 UR4, c[0x0][0xaa0] ;  /* 0x0002a80000047ab9 */ /* 0x000fe20000000a00 */
[----:B----4-:R-:W-:Y:S01]  /*12780*/  IMAD R7, R217, 0x20, R218 ;  /* 0x00000020d9077824 */ /* 0x010fe200078e02da */
[----:B------:R-:W-:Y:S01]  /*12790*/  BSSY B1, `(.L_x_8233) ;  /* 0x000006b000017945 */ /* 0x000fe20003800000 */
[----:B------:R-:W-:Y:S01]  /*127a0*/  IMAD R6, R10, UR4, RZ ;  /* 0x000000040a067c24 */ /* 0x000fe2000f8e02ff */
[----:B------:R-:W-:Y:S01]  /*127b0*/  SHF.R.S32.HI R30, RZ, 0x1f, R209 ;  /* 0x0000001fff1e7819 */ /* 0x000fe200000114d1 */
[C---:B------:R-:W-:Y:S01]  /*127c0*/  IMAD.WIDE.U32 R4, R3.reuse, UR4, RZ ;  /* 0x0000000403047c25 */ /* 0x040fe2000f8e00ff */
[----:B------:R-:W-:Y:S02]  /*127d0*/  SHF.R.S32.HI R31, RZ, 0x1f, R210 ;  /* 0x0000001fff1f7819 */ /* 0x000fe400000114d2 */
[----:B------:R-:W-:Y:S01]  /*127e0*/  SHF.R.S32.HI R32, RZ, 0x1f, R211 ;  /* 0x0000001fff207819 */ /* 0x000fe200000114d3 */
[----:B------:R-:W-:Y:S01]  /*127f0*/  IMAD R3, R3, UR5, R6 ;  /* 0x0000000503037c24 */ /* 0x000fe2000f8e0206 */
[----:B------:R-:W-:Y:S01]  /*12800*/  ULDC.64 UR4, c[0x0][0xae8] ;  /* 0x0002ba0000047ab9 */ /* 0x000fe20000000a00 */
[----:B------:R-:W3:Y:S01]  /*12810*/  @P0 LDC R9, c[0x0][0xbec] ;  /* 0x0002fb00ff090b82 */ /* 0x000ee20000000800 */
[----:B------:R-:W-:Y:S01]  /*12820*/  IMAD.IADD R8, R196, 0x1, R7 ;  /* 0x00000001c4087824 */ /* 0x000fe200078e0207 */
[----:B------:R-:W-:Y:S01]  /*12830*/  SHF.R.S32.HI R33, RZ, 0x1f, R212 ;  /* 0x0000001fff217819 */ /* 0x000fe200000114d4 */
[----:B------:R-:W-:-:S02]  /*12840*/  IMAD.IADD R5, R5, 0x1, R3 ;  /* 0x0000000105057824 */ /* 0x000fc400078e0203 */
[----:B------:R-:W-:Y:S02]  /*12850*/  IMAD R3, R12, UR4, RZ ;  /* 0x000000040c037c24 */ /* 0x000fe4000f8e02ff */
[C---:B------:R-:W-:Y:S01]  /*12860*/  IMAD.WIDE.U32 R4, R204.reuse, UR4, R4 ;  /* 0x00000004cc047c25 */ /* 0x040fe2000f8e0004 */
[----:B------:R-:W4:Y:S03]  /*12870*/  @P0 LDC R11, c[0x0][0xbf0] ;  /* 0x0002fc00ff0b0b82 */ /* 0x000f260000000800 */
[----:B------:R-:W-:Y:S01]  /*12880*/  IMAD R3, R204, UR5, R3 ;  /* 0x00000005cc037c24 */ /* 0x000fe2000f8e0203 */
[-C--:B0-----:R-:W-:Y:S01]  /*12890*/  ISETP.GE.AND P1, PT, R212, R24.reuse, PT ;  /* 0x00000018d400720c */ /* 0x081fe20003f26270 */
        /* <DEDUP_REMOVED lines=11> */
[----:B---3--:R-:W-:-:S04]  /*12950*/  @P0 IMAD.HI.U32 R6, R8, R9, RZ ;  /* 0x0000000908060227 */ /* 0x008fc800078e00ff */
[----:B------:R-:W-:Y:S02]  /*12960*/  IMAD.SHL.U32 R10, R10, 0x2, RZ ;  /* 0x000000020a0a7824 */ /* 0x000fe400078e00ff */
[----:B------:R-:W-:Y:S02]  /*12970*/  IMAD.IADD R5, R5, 0x1, R3 ;  /* 0x0000000105057824 */ /* 0x000fe400078e0203 */
[----:B------:R-:W-:Y:S01]  /*12980*/  IMAD.MOV.U32 R3, RZ, RZ, R8 ;  /* 0x000000ffff037224 */ /* 0x000fe200078e0008 */
[----:B----4-:R-:W-:Y:S01]  /*12990*/  @P0 SHF.R.U32.HI R3, RZ, R11, R6 ;  /* 0x0000000bff030219 */ /* 0x010fe20000011606 */
[----:B------:R-:W-:Y:S01]  /*129a0*/  IMAD R29, R0, R21, RZ ;  /* 0x00000015001d7224 */ /* 0x000fe200078e02ff */
[----:B------:R-:W-:Y:S01]  /*129b0*/  LOP3.LUT R9, R10, 0x2, R7, 0xe2, !PT ;  /* 0x000000020a097812 */ /* 0x000fe200078ee207 */
[----:B------:R-:W-:Y:S01]  /*129c0*/  IMAD.IADD R196, R218, 0x1, R196 ;  /* 0x00000001dac47824 */ /* 0x000fe200078e02c4 */
[----:B------:R-:W-:Y:S01]  /*129d0*/  SEL R10, RZ, 0xffffffff, P2 ;  /* 0xffffffffff0a7807 */ /* 0x000fe20001000000 */
[--C-:B------:R-:W-:Y:S01]  /*129e0*/  IMAD.MOV R7, RZ, RZ, -R3.reuse ;  /* 0x000000ffff077224 */ /* 0x100fe200078e0a03 */
[----:B------:R-:W-:Y:S01]  /*129f0*/  SHF.R.S32.HI R6, RZ, 0x1f, R3 ;  /* 0x0000001fff067819 */ /* 0x000fe20000011403 */
[----:B------:R-:W-:Y:S01]  /*12a00*/  IMAD.WIDE.U32 R4, R3, UR4, R4 ;  /* 0x0000000403047c25 */ /* 0x000fe2000f8e0004 */
[----:B------:R-:W-:-:S02]  /*12a10*/  SEL R11, RZ, 0xffffffff, P1 ;  /* 0xffffffffff0b7807 */ /* 0x000fc40000800000 */
[-C--:B------:R-:W-:Y:S01]  /*12a20*/  ISETP.GE.AND P0, PT, R209, R24.reuse, PT ;  /* 0x00000018d100720c */ /* 0x080fe20003f06270 */
[----:B------:R-:W-:Y:S01]  /*12a30*/  IMAD.SHL.U32 R10, R10, 0x4, RZ ;  /* 0x000000040a0a7824 */ /* 0x000fe200078e00ff */
[-C--:B------:R-:W-:Y:S01]  /*12a40*/  ISETP.GE.AND P2, PT, R221, R24.reuse, PT ;  /* 0x00000018dd00720c */ /* 0x080fe20003f46270 */
        /* <DEDUP_REMOVED lines=28> */
[----:B------:R0:W3:Y:S03]  /*12c10*/  SHFL.IDX PT, R6, R20, RZ, 0x181f ;  /* 0x00181fff14067589 */ /* 0x0000e600000e0000 */
[----:B------:R-:W-:Y:S01]  /*12c20*/  LOP3.LUT R28, R21, R0, RZ, 0xfc, !PT ;  /* 0x00000000151c7212 */ /* 0x000fe200078efcff */
[----:B------:R0:W4:Y:S01]  /*12c30*/  SHFL.IDX PT, R7, R3, RZ, 0x181f ;  /* 0x00181fff03077589 */ /* 0x00012200000e0000 */
[----:B------:R-:W-:Y:S05]  /*12c40*/  @P0 BRA `(.L_x_8234) ;  /* 0x00000000007c0947 */ /* 0x000fea0003800000 */
[-C--:B------:R-:W-:Y:S02]  /*12c50*/  ISETP.GE.AND P2, PT, R212, R24.reuse, PT ;  /* 0x00000018d400720c */ /* 0x080fe40003f46270 */
[-C--:B------:R-:W-:Y:S02]  /*12c60*/  ISETP.GE.AND P1, PT, R193, R24.reuse, PT ;  /* 0x00000018c100720c */ /* 0x080fe40003f26270 */
[-C--:B------:R-:W-:Y:S02]  /*12c70*/  ISETP.GE.AND P5, PT, R211, R24.reuse, PT ;  /* 0x00000018d300720c */ /* 0x080fe40003fa6270 */
[----:B------:R-:W-:-:S07]  /*12c80*/  ISETP.GE.AND P3, PT, R210, R24, PT ;  /* 0x00000018d200720c */ /* 0x000fce0003f66270 */
[CC--:B---3--:R-:W-:Y:S02]  /*12c90*/  @!P2 LEA R8, P0, R212.reuse, R6.reuse, 0x1 ;  /* 0x00000006d408a211 */ /* 0x0c8fe400078008ff */
[----:B----4-:R-:W-:Y:S02]  /*12ca0*/  @!P1 IMAD.WIDE R4, R193, 0x2, R6 ;  /* 0x00000002c1049825 */ /* 0x010fe400078e0206 */
        /* <DEDUP_REMOVED lines=12> */
[----:B---3--:R-:W-:-:S02]  /*12d70*/  @!P1 LEA R8, P6, R208, R6, 0x1 ;  /* 0x00000006d0089211 */ /* 0x008fc400078c08ff */
        /* <DEDUP_REMOVED lines=12> */
.L_x_8234:
[----:B------:R-:W-:Y:S05]  /*12e40*/  BSYNC B1 ;  /* 0x0000000000017941 */ /* 0x000fea0003800000 */
.L_x_8233:
[----:B------:R-:W-:Y:S01]  /*12e50*/  VIADD R0, R196, 0x20 ;  /* 0x00000020c4007836 */ /* 0x000fe20000000000 */
[----:B----4-:R4:W0:Y:S04]  /*12e60*/  SHFL.IDX PT, R7, R3, 0x1, 0x181f ;  /* 0x00381f0003077f89 */ /* 0x01082800000e0000 */
[----:B------:R-:W-:Y:S01]  /*12e70*/  ISETP.GE.AND P0, PT, R0, R29, PT ;  /* 0x0000001d0000720c */ /* 0x000fe20003f06270 */
[----:B---3--:R4:W3:-:S12]  /*12e80*/  SHFL.IDX PT, R6, R20, 0x1, 0x181f ;  /* 0x00381f0014067f89 */ /* 0x0088d800000e0000 */
[----:B----4-:R-:W-:Y:S05]  /*12e90*/  @P0 BRA `(.L_x_8229) ;  /* 0x00000000007c0947 */ /* 0x010fea0003800000 */
[-C--:B------:R-:W-:Y:S02]  /*12ea0*/  ISETP.GE.AND P6, PT, R193, R24.reuse, PT ;  /* 0x00000018c100720c */ /* 0x080fe40003fc6270 */
[-C--:B------:R-:W-:Y:S02]  /*12eb0*/  ISETP.GE.AND P5, PT, R212, R24.reuse, PT ;  /* 0x00000018d400720c */ /* 0x080fe40003fa6270 */
[-C--:B------:R-:W-:Y:S02]  /*12ec0*/  ISETP.GE.AND P4, PT, R211, R24.reuse, PT ;  /* 0x00000018d300720c */ /* 0x080fe40003f86270 */
[-C--:B------:R-:W-:Y:S02]  /*12ed0*/  ISETP.GE.AND P3, PT, R210, R24.reuse, PT ;  /* 0x00000018d200720c */ /* 0x080fe40003f66270 */
[-C--:B------:R-:W-:Y:S02]  /*12ee0*/  ISETP.GE.AND P2, PT, R209, R24.reuse, PT ;  /* 0x00000018d100720c */ /* 0x080fe40003f46270 */
[----:B------:R-:W-:-:S03]  /*12ef0*/  ISETP.GE.AND P1, PT, R208, R24, PT ;  /* 0x00000018d000720c */ /* 0x000fc60003f26270 */
[----:B0--3--:R-:W-:Y:S02]  /*12f00*/  @!P6 IMAD.WIDE R4, R193, 0x2, R6 ;  /* 0x00000002c104e825 */ /* 0x009fe400078e0206 */
[----:B------:R-:W-:-:S03]  /*12f10*/  @!P5 LEA R8, P0, R212, R6, 0x1 ;  /* 0x00000006d408d211 */ /* 0x000fc600078008ff */
[----:B------:R0:W-:Y:S01]  /*12f20*/  @!P6 ST.E.128 desc[UR40][R4.64], RZ ;  /* 0x000000ff0400e985 */ /* 0x0001e2000c101d28 */
[-C--:B------:R-:W-:Y:S02]  /*12f30*/  @!P4 LEA R10, P6, R211, R6.reuse, 0x1 ;  /* 0x00000006d30ac211 */ /* 0x080fe400078c08ff */
        /* <DEDUP_REMOVED lines=9> */
[-C--:B0-----:R-:W-:Y:S02]  /*12fd0*/  @!P1 LEA R4, P5, R208, R6.reuse, 0x1 ;  /* 0x00000006d0049211 */ /* 0x081fe400078a08ff */
[-C--:B------:R-:W-:Y:S01]  /*12fe0*/  @!P2 LEA.HI.X R15, R209, R7.reuse, R30, 0x1, P4 ;  /* 0x00000007d10fa211 */ /* 0x080fe200020f0c1e */
[----:B------:R4:W-:Y:S01]  /*12ff0*/  @!P3 ST.E.128 desc[UR40][R12.64], RZ ;  /* 0x000000ff0c00b985 */ /* 0x0009e2000c101d28 */
[-C--:B------:R-:W-:Y:S02]  /*13000*/  @P0 LEA R20, P3, R222, R6.reuse, 0x1 ;  /* 0x00000006de140211 */ /* 0x080fe400078608ff */
        /* <DEDUP_REMOVED lines=8> */
.L_x_8229:
[----:B------:R-:W-:Y:S05]  /*13090*/  BSYNC B0 ;  /* 0x0000000000007941 */ /* 0x000fea0003800000 */
.L_x_8223:
[----:B------:R-:W-:Y:S02]  /*130a0*/  ULDC UR4, c[0x0][0xc3c] ;  /* 0x00030f0000047ab9 */ /* 0x000fe40000000800 */
[----:B------:R-:W-:-:S13]  /*130b0*/  ISETP.GE.AND P0, PT, R27, UR4, PT ;  /* 0x000000041b007c0c */ /* 0x000fda000bf06270 */
[----:B------:R-:W-:Y:S05]  /*130c0*/  @!P0 BRA `(.L_x_8235) ;  /* 0xfffffee000488947 */ /* 0x000fea000383ffff */
[----:B------:R-:W-:Y:S05]  /*130d0*/  BRA `(.L_x_8097) ;  /* 0x0000008c00e07947 */ /* 0x000fea0003800000 */
.L_x_8095:
        /* <DEDUP_REMOVED lines=18> */
.L_x_8236:
        /* <DEDUP_REMOVED lines=41> */
.L_x_8242:
        /* <DEDUP_REMOVED lines=12> */
.L_x_8241:
[----:B------:R-:W-:Y:S05]  /*13550*/  BSYNC B0 ;  /* 0x0000000000007941 */ /* 0x000fea0003800000 */
.L_x_8240:
        /* <DEDUP_REMOVED lines=21> */
.L_x_8238:
        /* <DEDUP_REMOVED lines=20> */
.L_x_8243:
        /* <DEDUP_REMOVED lines=56> */
.L_x_8239:
[----:B------:R-:W-:Y:S02]  /*13b70*/  IMAD.MOV.U32 R17, RZ, RZ, RZ ;  /* 0x000000ffff117224 */ /* 0x000fe400078e00ff */
[----:B------:R-:W-:Y:S02]  /*13b80*/  IMAD.U32 R16, RZ, RZ, UR6 ;  /* 0x00000006ff107e24 */ /* 0x000fe4000f8e00ff */
[----:B------:R-:W-:-:S07]  /*13b90*/  IMAD.MOV.U32 R18, RZ, RZ, RZ ;  /* 0x000000ffff127224 */ /* 0x000fce00078e00ff */
.L_x_8244:
[----:B------:R-:W-:-:S13]  /*13ba0*/  ISETP.NE.AND P0, PT, R0, RZ, PT ;  /* 0x000000ff0000720c */ /* 0x000fda0003f05270 */
[----:B------:R-:W1:Y:S01]  /*13bb0*/  @!P0 S2R R3, SR_CgaCtaId ;  /* 0x0000000000038919 */ /* 0x000e620000008800 */
[----:B------:R-:W-:-:S04]  /*13bc0*/  @!P0 MOV R0, 0x400 ;  /* 0x0000040000008802 */ /* 0x000fc80000000f00 */
[----:B-1----:R-:W-:-:S05]  /*13bd0*/  @!P0 LEA R0, R3, R0, 0x18 ;  /* 0x0000000003008211 */ /* 0x002fca00078ec0ff */
[----:B------:R1:W-:Y:S01]  /*13be0*/  @!P0 STS.128 [R0+0x28cd0], R16 ;  /* 0x028cd01000008388 */ /* 0x0003e20000000c00 */
[----:B------:R-:W-:Y:S06]  /*13bf0*/  BAR.ARV 0x5, 0x180 ;  /* 0x0146000000007b1d */ /* 0x000fec0000002000 */
.L_x_8237:
        /* <DEDUP_REMOVED lines=25> */
[----:B------:R0:W-:Y:S04]  /*13d90*/  STL [R1+0x4], R3 ;  /* 0x0000040301007387 */ /* 0x0001e80000100800 */
[----:B------:R0:W-:Y:S04]  /*13da0*/  STL [R1+0x54], R2 ;  /* 0x0000540201007387 */ /* 0x0001e80000100800 */
[----:B------:R0:W-:Y:S04]  /*13db0*/  STL [R1+0x3c], RZ ;  /* 0x00003cff01007387 */ /* 0x0001e80000100800 */
[----:B------:R0:W-:Y:S04]  /*13dc0*/  STL [R1+0x18], R0 ;  /* 0x0000180001007387 */ /* 0x0001e80000100800 */
[----:B------:R0:W-:Y:S04]  /*13dd0*/  STL [R1+0x10], RZ ;  /* 0x000010ff01007387 */ /* 0x0001e80000100800 */
[----:B------:R0:W-:Y:S04]  /*13de0*/  STL [R1+0xc], RZ ;  /* 0x00000cff01007387 */ /* 0x0001e80000100800 */
[----:B------:R0:W-:Y:S02]  /*13df0*/  STL [R1+0x1c], R0 ;  /* 0x00001c0001007387 */ /* 0x0001e40000100800 */
.L_x_8409:
[----:B01----:R-:W0:Y:S02]  /*13e00*/  LDC.64 R2, c[0x0][0xc88] ;  /* 0x00032200ff027b82 */ /* 0x003e240000000a00 */
[----:B0-----:R-:W-:-:S05]  /*13e10*/  IMAD.WIDE R2, R19, 0x4, R2 ;  /* 0x0000000413027825 */ /* 0x001fca00078e0202 */
[----:B--2---:R0:W2:Y:S01]  /*13e20*/  LDG.E R13, desc[UR40][R2.64] ;  /* 0x00000028020d7981 */ /* 0x0040a2000c1e1900 */
[----:B------:R-:W-:Y:S05]  /*13e30*/  YIELD ;  /* 0x0000000000007946 */ /* 0x000fea0003800000 */
[----:B------:R-:W-:Y:S01]  /*13e40*/  ULDC.64 UR4, c[0x0][0xa28] ;  /* 0x00028a0000047ab9 */ /* 0x000fe20000000a00 */
[----:B------:R-:W-:Y:S01]  /*13e50*/  IMAD.MOV.U32 R10, RZ, RZ, RZ ;  /* 0x000000ffff0a7224 */ /* 0x000fe200078e00ff */
[----:B------:R-:W-:Y:S01]  /*13e60*/  ISETP.NE.U32.AND P0, PT, RZ, UR4, PT ;  /* 0x00000004ff007c0c */ /* 0x000fe2000bf05070 */
[----:B------:R-:W-:Y:S01]  /*13e70*/  ULDC.64 UR10, c[0x0][0xa18] ;  /* 0x00028600000a7ab9 */ /* 0x000fe20000000a00 */
[----:B0-----:R-:W-:Y:S01]  /*13e80*/  CS2R R2, SRZ ;  /* 0x0000000000027805 */ /* 0x001fe2000001ff00 */
        /* <DEDUP_REMOVED lines=17> */
[C---:B------:R-:W-:Y:S02]  /*13fa0*/  IADD3 R8, P5, R0.reuse, UR6, RZ ;  /* 0x0000000600087c10 */ /* 0x040fe4000ffbe0ff */
[----:B------:R-:W-:Y:S01]  /*13fb0*/  ISETP.NE.AND.EX P3, PT, RZ, UR11, PT, P3 ;  /* 0x0000000bff007c0c */ /* 0x000fe2000bf65330 */
[----:B------:R-:W-:Y:S01]  /*13fc0*/  STL [R1+0x20], R15 ;  /* 0x0000200f01007387 */ /* 0x000fe20000100800 */
[----:B------:R-:W-:Y:S02]  /*13fd0*/  ISETP.NE.U32.AND P0, PT, RZ, UR6, PT ;  /* 0x00000006ff007c0c */ /* 0x000fe4000bf05070 */
[----:B-1----:R-:W-:-:S02]  /*13fe0*/  IADD3 R4, P4, R0, UR4, RZ ;  /* 0x0000000400047c10 */ /* 0x002fc4000ff9e0ff */
[----:B------:R-:W-:Y:S02]  /*13ff0*/  ISETP.NE.U32.AND P1, PT, RZ, UR8, PT ;  /* 0x00000008ff007c0c */ /* 0x000fe4000bf25070 */
[C---:B------:R-:W-:Y:S02]  /*14000*/  IADD3.X R5, R15.reuse, UR5, RZ, P4, !PT ;  /* 0x000000050f057c10 */ /* 0x040fe4000a7fe4ff */
[----:B0-----:R-:W-:Y:S01]  /*14010*/  IADD3 R6, P4, R0, UR8, RZ ;  /* 0x0000000800067c10 */ /* 0x001fe2000ff9e0ff */
[----:B------:R-:W-:Y:S01]  /*14020*/  ULDC UR4, c[0x0][0x288] ;  /* 0x0000a20000047ab9 */ /* 0x000fe20000000800 */
[----:B------:R-:W-:Y:S01]  /*14030*/  ISETP.NE.AND.EX P0, PT, RZ, UR7, PT, P0 ;  /* 0x00000007ff007c0c */ /* 0x000fe2000bf05300 */
[----:B------:R-:W2:Y:S01]  /*14040*/  @P2 LDG.E R10, desc[UR40][R4.64] ;  /* 0x00000028040a2981 */ /* 0x000ea2000c1e1900 */
[----:B------:R-:W-:Y:S02]  /*14050*/  IADD3.X R7, R15, UR9, RZ, P4, !PT ;  /* 0x000000090f077c10 */ /* 0x000fe4000a7fe4ff */
[----:B------:R-:W-:-:S02]  /*14060*/  ISETP.NE.AND.EX P1, PT, RZ, UR9, PT, P1 ;  /* 0x00000009ff007c0c */ /* 0x000fc4000bf25310 */
[----:B------:R-:W-:-:S07]  /*14070*/  IADD3.X R9, R15, UR7, RZ, P5, !PT ;  /* 0x000000070f097c10 */ /* 0x000fce000affe4ff */
[----:B------:R0:W5:Y:S04]  /*14080*/  @P0 LDG.E R12, desc[UR40][R8.64] ;  /* 0x00000028080c0981 */ /* 0x000168000c1e1900 */
[----:B------:R0:W5:Y:S04]  /*14090*/  @P1 LDG.E R3, desc[UR40][R6.64] ;  /* 0x0000002806031981 */ /* 0x000168000c1e1900 */
[----:B--2---:R1:W-:Y:S02]  /*140a0*/  STL [R1+0x34], R10 ;  /* 0x0000340a01007387 */ /* 0x0043e40000100800 */
[----:B-1----:R-:W-:Y:S01]  /*140b0*/  @P3 IADD3 R10, P4, R0, UR10, RZ ;  /* 0x0000000a000a3c10 */ /* 0x002fe2000ff9e0ff */
[----:B------:R-:W-:Y:S01]  /*140c0*/  IMAD.U32 R0, RZ, RZ, UR4 ;  /* 0x00000004ff007e24 */ /* 0x000fe2000f8e00ff */
[----:B------:R-:W-:-:S02]  /*140d0*/  ULDC.64 UR4, c[0x0][0x418] ;  /* 0x0001060000047ab9 */ /* 0x000fc40000000a00 */
[----:B------:R-:W-:-:S05]  /*140e0*/  @P3 IADD3.X R11, R15, UR11, RZ, P4, !PT ;  /* 0x0000000b0f0b3c10 */ /* 0x000fca000a7fe4ff */
        /* <DEDUP_REMOVED lines=10> */
[----:B-1----:R-:W-:Y:S02]  /*14190*/  IMAD.U32 R0, RZ, RZ, UR5 ;  /* 0x00000005ff007e24 */ /* 0x002fe4000f8e00ff */
[----:B------:R-:W-:Y:S01]  /*141a0*/  IMAD.U32 R10, RZ, RZ, UR4 ;  /* 0x00000004ff0a7e24 */ /* 0x000fe2000f8e00ff */
[----:B0-----:R-:W-:Y:S06]  /*141b0*/  @P3 BRA `(.L_x_8246) ;  /* 0x0000000000143947 */ /* 0x001fec0003800000 */
[----:B------:R-:W-:Y:S05]  /*141c0*/  @!P2 BRA `(.L_x_8246) ;  /* 0x000000000010a947 */ /* 0x000fea0003800000 */
[----:B------:R-:W2:Y:S04]  /*141d0*/  LDG.E R11, desc[UR40][R4.64] ;  /* 0x00000028040b7981 */ /* 0x000ea8000c1e1900 */
[----:B------:R-:W2:Y:S02]  /*141e0*/  LDG.E R4, desc[UR40][R4.64+0x4] ;  /* 0x0000042804047981 */ /* 0x000ea4000c1e1900 */
[----:B--2--5:R-:W-:-:S05]  /*141f0*/  IMAD.IADD R14, R4, 0x1, -R11 ;  /* 0x00000001040e7824 */ /* 0x024fca00078e0a0b */
[----:B------:R0:W-:Y:S02]  /*14200*/  STL [R1+0x38], R14 ;  /* 0x0000380e01007387 */ /* 0x0001e40000100800 */
.L_x_8246:
[----:B-----5:R-:W-:Y:S01]  /*14210*/  IMAD.IADD R4, R12, 0x1, R2 ;  /* 0x000000010c047824 */ /* 0x020fe200078e0202 */
[----:B------:R-:W-:Y:S01]  /*14220*/  ULDC.64 UR4, c[0x0][0xa20] ;  /* 0x0002880000047ab9 */ /* 0x000fe20000000a00 */
[----:B------:R1:W-:Y:S01]  /*14230*/  STL [R1+0x14], R13 ;  /* 0x0000140d01007387 */ /* 0x0003e20000100800 */
[----:B------:R-:W-:-:S03]  /*14240*/  ISETP.NE.U32.AND P2, PT, RZ, UR4, PT ;  /* 0x00000004ff007c0c */ /* 0x000fc6000bf45070 */
[----:B------:R1:W-:Y:S01]  /*14250*/  STL [R1+0x24], R4 ;  /* 0x0000240401007387 */ /* 0x0003e20000100800 */
[----:B------:R-:W-:-:S13]  /*14260*/  ISETP.NE.AND.EX P2, PT, RZ, UR5, PT, P2 ;  /* 0x00000005ff007c0c */ /* 0x000fda000bf45320 */
[----:B-1----:R-:W-:Y:S05]  /*14270*/  @!P2 BRA `(.L_x_8247) ;  /* 0x000000000014a947 */ /* 0x002fea0003800000 */
[----:B------:R-:W2:Y:S02]  /*14280*/  LDL R4, [R1] ;  /* 0x0000000001047983 */ /* 0x000ea40000100800 */
[----:B--2---:R-:W-:-:S04]  /*14290*/  IADD3 R10, P0, R4, UR4, RZ ;  /* 0x00000004040a7c10 */ /* 0x004fc8000ff1e0ff */
[----:B------:R-:W-:-:S05]  /*142a0*/  IADD3.X R11, R15, UR5, RZ, P0, !PT ;  /* 0x000000050f0b7c10 */ /* 0x000fca00087fe4ff */
[----:B------:R1:W5:Y:S01]  /*142b0*/  LDG.E R10, desc[UR40][R10.64] ;  /* 0x000000280a0a7981 */ /* 0x000362000c1e1900 */
[----:B------:R-:W-:Y:S05]  /*142c0*/  BRA `(.L_x_8248) ;  /* 0x0000000000107947 */ /* 0x000fea0003800000 */
.L_x_8247:
[----:B------:R-:W-:Y:S05]  /*142d0*/  @!P0 BRA `(.L_x_8248) ;  /* 0x00000000000c8947 */ /* 0x000fea0003800000 */
[----:B------:R-:W2:Y:S04]  /*142e0*/  LDG.E R10, desc[UR40][R8.64] ;  /* 0x00000028080a7981 */ /* 0x000ea8000c1e1900 */
[----:B------:R-:W2:Y:S02]  /*142f0*/  LDG.E R8, desc[UR40][R8.64+0x4] ;  /* 0x0000042808087981 */ /* 0x000ea4000c1e1900 */
[----:B--2---:R-:W-:-:S07]  /*14300*/  IMAD.IADD R10, R8, 0x1, -R10 ;  /* 0x00000001080a7824 */ /* 0x004fce00078e0a0a */
.L_x_8248:
[----:B-----5:R-:W-:Y:S01]  /*14310*/  IMAD.IADD R10, R10, 0x1, -R2 ;  /* 0x000000010a0a7824 */ /* 0x020fe200078e0a02 */
[----:B------:R-:W2:Y:S01]  /*14320*/  LDC R4, c[0x0][0x448] ;  /* 0x00011200ff047b82 */ /* 0x000ea20000000800 */
[----:B------:R-:W3:Y:S04]  /*14330*/  @P1 LDG.E R2, desc[UR40][R6.64] ;  /* 0x0000002806021981 */ /* 0x000ee8000c1e1900 */
[----:B------:R-:W3:Y:S01]  /*14340*/  @P1 LDG.E R6, desc[UR40][R6.64+0x4] ;  /* 0x0000042806061981 */ /* 0x000ee2000c1e1900 */
[----:B------:R-:W-:Y:S01]  /*14350*/  BSSY B0, `(.L_x_8249) ;  /* 0x00001d2000007945 */ /* 0x000fe20003800000 */
[----:B--2---:R-:W-:-:S13]  /*14360*/  ISETP.NE.AND P0, PT, R4, 0x1, PT ;  /* 0x000000010400780c */ /* 0x004fda0003f05270 */
[----:B------:R-:W2:Y:S01]  /*14370*/  @P0 LDC R5, c[0x0][0x44c] ;  /* 0x00011300ff050b82 */ /* 0x000ea20000000800 */
[----:B---3--:R-:W-:-:S07]  /*14380*/  @P1 IMAD.IADD R0, R6, 0x1, -R2 ;  /* 0x0000000106001824 */ /* 0x008fce00078e0a02 */
[----:B------:R-:W3:Y:S01]  /*14390*/  @P0 LDC R6, c[0x0][0x450] ;  /* 0x00011400ff060b82 */ /* 0x000ee20000000800 */
[----:B------:R-:W-:-:S04]  /*143a0*/  IMAD.SHL.U32 R2, R17, 0x40, RZ ;  /* 0x0000004011027824 */ /* 0x000fc800078e00ff */
[----:B------:R-:W-:-:S04]  /*143b0*/  VIADD R2, R2, 0x3f ;  /* 0x0000003f02027836 */ /* 0x000fc80000000000 */
[----:B--2---:R-:W-:-:S04]  /*143c0*/  @P0 IMAD.HI.U32 R5, R2, R5, RZ ;  /* 0x0000000502050227 */ /* 0x004fc800078e00ff */
[----:B------:R-:W-:Y:S02]  /*143d0*/  IMAD.MOV.U32 R4, RZ, RZ, R2 ;  /* 0x000000ffff047224 */ /* 0x000fe400078e0002 */
[----:B------:R-:W-:-:S05]  /*143e0*/  IMAD.IADD R2, R10, 0x1, R0 ;  /* 0x000000010a027824 */ /* 0x000fca00078e0200 */
[C---:B------:R-:W-:Y:S02]  /*143f0*/  IADD3 R21, R2.reuse, 0x40, -R14 ;  /* 0x0000004002157810 */ /* 0x040fe40007ffe80e */
[----:B---3--:R-:W-:Y:S01]  /*14400*/  @P0 SHF.R.U32.HI R4, RZ, R6, R5 ;  /* 0x00000006ff040219 */ /* 0x008fe20000011605 */
[----:B------:R-:W-:-:S04]  /*14410*/  VIADD R5, R2, 0x3f ;  /* 0x0000003f02057836 */ /* 0x000fc80000000000 */
[----:B------:R-:W-:Y:S01]  /*14420*/  IMAD.IADD R2, R21, 0x1, R4 ;  /* 0x0000000115027824 */ /* 0x000fe200078e0204 */
[----:B------:R-:W-:-:S04]  /*14430*/  SHF.R.S32.HI R4, RZ, 0x1f, R5 ;  /* 0x0000001fff047819 */ /* 0x000fc80000011405 */
[----:B------:R-:W-:Y:S02]  /*14440*/  LEA.HI R20, R4, R5, RZ, 0x6 ;  /* 0x0000000504147211 */ /* 0x000fe400078f30ff */
[----:B------:R-:W-:Y:S02]  /*14450*/  SHF.R.S32.HI R4, RZ, 0x1f, R2 ;  /* 0x0000001fff047819 */ /* 0x000fe40000011402 */
[----:B------:R-:W-:Y:S02]  /*14460*/  SHF.R.S32.HI R20, RZ, 0x6, R20 ;  /* 0x00000006ff147819 */ /* 0x000fe40000011414 */
[----:B------:R-:W-:-:S04]  /*14470*/  LEA.HI R2, R4, R2, RZ, 0x6 ;  /* 0x0000000204027211 */ /* 0x000fc800078f30ff */
[----:B------:R-:W-:-:S04]  /*14480*/  SHF.R.S32.HI R2, RZ, 0x6, R2 ;  /* 0x00000006ff027819 */ /* 0x000fc80000011402 */
[----:B------:R-:W-:-:S05]  /*14490*/  VIMNMX R2, R20, R2, PT ;  /* 0x0000000214027248 */ /* 0x000fca0003fe0100 */
[--C-:B------:R-:W-:Y:S02]  /*144a0*/  IMAD R2, R2, 0x40, -R10.reuse ;  /* 0x0000004002027824 */ /* 0x100fe400078e0a0a */
[----:B------:R-:W-:-:S03]  /*144b0*/  IMAD.MOV R10, RZ, RZ, -R10 ;  /* 0x000000ffff0a7224 */ /* 0x000fc600078e0a0a */
[----:B------:R-:W-:Y:S02]  /*144c0*/  VIMNMX R0, R2, R0, PT ;  /* 0x0000000002007248 */ /* 0x000fe40003fe0100 */
[----:B------:R-:W-:-:S04]  /*144d0*/  VIMNMX R2, RZ, R10, !PT ;  /* 0x0000000aff027248 */ /* 0x000fc80007fe0100 */
        /* <DEDUP_REMOVED lines=13> */
[----:B------:R-:W2:Y:S02]  /*145b0*/  S2R R4, SR_TID.X ;  /* 0x0000000000047919 */ /* 0x000ea40000002100 */
[----:B--2---:R-:W-:-:S04]  /*145c0*/  SHF.R.U32.HI R4, RZ, 0x5, R4 ;  /* 0x00000005ff047819 */ /* 0x004fc80000011604 */
[----:B------:R-:W-:-:S05]  /*145d0*/  LOP3.LUT R4, R4, 0x3, RZ, 0xc0, !PT ;  /* 0x0000000304047812 */ /* 0x000fca00078ec0ff */
[----:B0-----:R0:W2:Y:S02]  /*145e0*/  SHFL.IDX PT, R14, R4, RZ, 0x1f ;  /* 0x00001fff040e7589 */ /* 0x0010a400000e0000 */
.L_x_8453:
[----:B--2---:R-:W-:Y:S02]  /*145f0*/  ISETP.NE.AND P0, PT, R14, RZ, PT ;  /* 0x000000ff0e00720c */ /* 0x004fe40003f05270 */
[----:B------:R-:W-:-:S11]  /*14600*/  PLOP3.LUT P6, PT, PT, PT, PT, 0x8, 0x0 ;  /* 0x000000000000781c */ /* 0x000fd60003fce170 */
[----:B------:R-:W-:Y:S05]  /*14610*/  @P0 BRA `(.L_x_8252) ;  /* 0x00000000000c0947 */ /* 0x000fea0003800000 */
[----:B------:R-:W-:-:S03]  /*14620*/  UMOV UR4, 0xffffffff ;  /* 0xffffffff00047882 */ /* 0x000fc60000000000 */
[----:B------:R-:W-:Y:S05]  /*14630*/  BRA.DIV UR4, `(.L_x_8253) ;  /* 0x0000008604ac7947 */ /* 0x000fea000b800000 */
[----:B------:R-:W-:-:S13]  /*14640*/  ELECT P6, URZ, PT ;  /* 0x00000000003f782f */ /* 0x000fda00038c0000 */
.L_x_8252:
        /* <DEDUP_REMOVED lines=10> */
.L_x_8456:
[----:B------:R-:W-:Y:S05]  /*146f0*/  BSYNC B1 ;  /* 0x0000000000017941 */ /* 0x000fea0003800000 */
.L_x_8254:
[----:B------:R-:W-:Y:S04]  /*14700*/  BSSY B1, `(.L_x_8256) ;  /* 0x00000be000017945 */ /* 0x000fe80003800000 */
[----:B------:R-:W-:Y:S05]  /*14710*/  @!P6 BRA `(.L_x_8257) ;  /* 0x0000000800f0e947 */ /* 0x000fea0003800000 */
        /* <DEDUP_REMOVED lines=11> */
.L_x_8457:
[----:B------:R-:W-:Y:S05]  /*147d0*/  BSYNC B2 ;  /* 0x0000000000027941 */ /* 0x000fea0003800000 */
.L_x_8258:
        /* <DEDUP_REMOVED lines=9> */
.L_x_8261:
[----:B------:R-:W-:Y:S05]  /*14870*/  BSYNC B2 ;  /* 0x0000000000027941 */ /* 0x000fea0003800000 */
.L_x_8260:
        /* <DEDUP_REMOVED lines=14> */
.L_x_8262:
        /* <DEDUP_REMOVED lines=13> */
.L_x_8458:
[----:B------:R-:W-:Y:S05]  /*14a30*/  BSYNC B2 ;  /* 0x0000000000027941 */ /* 0x000fea0003800000 */
.L_x_8263:
[----:B------:R-:W-:Y:S01]  /*14a40*/  BSSY B2, `(.L_x_8265) ;  /* 0x000000b000027945 */ /* 0x000fe20003800000 */
[----:B------:R-:W-:Y:S02]  /*14a50*/  IMAD.MOV.U32 R10, RZ, RZ, 0x0 ;  /* 0x00000000ff0a7424 */ /* 0x000fe400078e00ff */
[----:B-1----:R-:W-:Y:S01]  /*14a60*/  IMAD.MOV.U32 R11, RZ, RZ, 0x12f00000 ;  /* 0x12f00000ff0b7424 */ /* 0x002fe200078e00ff */
[----:B------:R-:W-:Y:S06]  /*14a70*/  @P1 BRA `(.L_x_8266) ;  /* 0x00000000001c1947 */ /* 0x000fec0003800000 */
[----:B------:R-:W1:Y:S01]  /*14a80*/  S2R R7, SR_TID.X ;  /* 0x0000000000077919 */ /* 0x000e620000002100 */
[----:B------:R-:W-:-:S04]  /*14a90*/  IMAD.MOV.U32 R6, RZ, RZ, 0x10000 ;  /* 0x00010000ff067424 */ /* 0x000fc800078e00ff */
[----:B------:R3:W-:Y:S01]  /*14aa0*/  SYNCS.ARRIVE.TRANS64 RZ, [R5+URZ+0x28cb0], R6 ;  /* 0x028cb00605ff79a7 */ /* 0x0007e2000800003f */
[----:B-1----:R-:W-:-:S04]  /*14ab0*/  LOP3.LUT R7, R7, 0x1f, RZ, 0xc0, !PT ;  /* 0x0000001f07077812 */ /* 0x002fc800078ec0ff */
[----:B------:R-:W-:-:S13]  /*14ac0*/  ISETP.NE.AND P0, PT, R7, RZ, PT ;  /* 0x000000ff0700720c */ /* 0x000fda0003f05270 */
[----:B---3--:R-:W-:Y:S05]  /*14ad0*/  @!P0 BRA `(.L_x_8266) ;  /* 0x0000000000048947 */ /* 0x008fea0003800000 */
[----:B------:R-:W-:Y:S01]  /*14ae0*/  BPT.TRAP 0x1 ;  /* 0x000000040000795c */ /* 0x000fe20000300000 */
.L_x_8266:
[----:B------:R-:W-:Y:S05]  /*14af0*/  BSYNC B2 ;  /* 0x0000000000027941 */ /* 0x000fea0003800000 */
.L_x_8265:
[----:B------:R-:W3:Y:S04]  /*14b00*/  LDL R7, [R1+0x4] ;  /* 0x0000040001077983 */ /* 0x000ee80000100800 */
[----:B------:R-:W3:Y:S01]  /*14b10*/  LDL R6, [R1+0x10] ;  /* 0x0000100001067983 */ /* 0x000ee20000100800 */
[----:B------:R-:W-:Y:S01]  /*14b20*/  R2UR UR10, R12 ;  /* 0x000000000c0a72ca */ /* 0x000fe200000e0000 */
[----:B------:R-:W-:Y:S01]  /*14b30*/  UIADD3 UR4, UP0, UR38, 0x670, URZ ;  /* 0x0000067026047890 */ /* 0x000fe2000ff1e03f */
[----:B------:R-:W-:Y:S01]  /*14b40*/  R2UR UR6, R10 ;  /* 0x000000000a0672ca */ /* 0x000fe200000e0000 */
[----:B0-2---:R-:W-:Y:S01]  /*14b50*/  VIADD R5, R5, 0x28cb0 ;  /* 0x00028cb005057836 */ /* 0x005fe20000000000 */
[----:B------:R-:W-:Y:S01]  /*14b60*/  R2UR UR7, R11 ;  /* 0x000000000b0772ca */ /* 0x000fe200000e0000 */
[----:B------:R-:W-:Y:S01]  /*14b70*/  UIADD3.X UR5, URZ, UR39, URZ, UP0, !UPT ;  /* 0x000000273f057290 */ /* 0x000fe200087fe43f */
[----:B------:R-:W-:Y:S01]  /*14b80*/  PLOP3.LUT P0, PT, PT, PT, PT, 0x80, 0x0 ;  /* 0x000000000000781c */ /* 0x000fe20003f0f070 */
[----:B---3--:R-:W-:-:S04]  /*14b90*/  IMAD R6, R6, 0x10000, R7 ;  /* 0x0001000006067824 */ /* 0x008fc800078e0207 */
[----:B------:R-:W-:-:S08]  /*14ba0*/  VIADD R7, R6, 0x400 ;  /* 0x0000040006077836 */ /* 0x000fd00000000000 */
.L_x_8267:
        /* <DEDUP_REMOVED lines=15> */
.L_x_8268:
        /* <DEDUP_REMOVED lines=15> */
.L_x_8269:
        /* <DEDUP_REMOVED lines=15> */
.L_x_8270:
        /* <DEDUP_REMOVED lines=15> */
.L_x_8271:
        /* <DEDUP_REMOVED lines=15> */
.L_x_8272:
        /* <DEDUP_REMOVED lines=15> */
.L_x_8273:
        /* <DEDUP_REMOVED lines=15> */
.L_x_8274:
        /* <DEDUP_REMOVED lines=10> */
.L_x_8257:
[----:B------:R-:W-:Y:S05]  /*152e0*/  BSYNC B1 ;  /* 0x0000000000017941 */ /* 0x000fea0003800000 */
.L_x_8256:
        /* <DEDUP_REMOVED lines=13> */
.L_x_8294:
[----:B------:R-:W-:Y:S05]  /*153c0*/  YIELD ;  /* 0x0000000000007946 */ /* 0x000fea0003800000 */
[----:B------:R-:W-:Y:S04]  /*153d0*/  BSSY B1, `(.L_x_8275) ;  /* 0x00000bd000017945 */ /* 0x000fe80003800000 */
[----:B---3--:R-:W-:Y:S05]  /*153e0*/  @!P6 BRA `(.L_x_8276) ;  /* 0x0000000800ece947 */ /* 0x008fea0003800000 */
[----:B------:R-:W3:Y:S04]  /*153f0*/  LDL R8, [R1+0x4] ;  /* 0x0000040001087983 */ /* 0x000ee80000100800 */
[----:B--2---:R-:W3:Y:S04]  /*15400*/  LDL R5, [R1+0x10] ;  /* 0x0000100001057983 */ /* 0x004ee80000100800 */
[----:B------:R-:W2:Y:S01]  /*15410*/  LDL R6, [R1+0x1c] ;  /* 0x00001c0001067983 */ /* 0x000ea20000100800 */
[----:B------:R-:W-:Y:S01]  /*15420*/  BSSY B2, `(.L_x_8277) ;  /* 0x0000008000027945 */ /* 0x000fe20003800000 */
[----:B------:R-:W0:Y:S02]  /*15430*/  S2R R7, SR_TID.X ;  /* 0x0000000000077919 */ /* 0x000e240000002100 */
[----:B0-----:R-:W-:-:S04]  /*15440*/  LOP3.LUT R7, R7, 0x7f, RZ, 0xc0, !PT ;  /* 0x0000007f07077812 */ /* 0x001fc800078ec0ff */
[----:B------:R-:W-:Y:S01]  /*15450*/  ISETP.NE.AND P2, PT, R7, RZ, PT ;  /* 0x000000ff0700720c */ /* 0x000fe20003f45270 */
[----:B---3--:R-:W-:Y:S01]  /*15460*/  IMAD R5, R5, 0x8, R8 ;  /* 0x0000000805057824 */ /* 0x008fe200078e0208 */
[----:B--2---:R-:W-:-:S04]  /*15470*/  SHF.L.U32 R6, R6, 0x1f, RZ ;  /* 0x0000001f06067819 */ /* 0x004fc800000006ff */
[----:B------:R-:W0:Y:S02]  /*15480*/  SYNCS.PHASECHK.TRANS64.TRYWAIT P1, [R5+URZ+0x28ca0], R6 ;  /* 0x028ca006050075a7 */ /* 0x000e24000802017f */
[----:B0-----:R-:W-:Y:S05]  /*15490*/  @!P1 BRA `(.L_x_8278) ;  /* 0x0000007800749947 */ /* 0x001fea0003800000 */
.L_x_8459:
[----:B------:R-:W-:Y:S05]  /*154a0*/  BSYNC B2 ;  /* 0x0000000000027941 */ /* 0x000fea0003800000 */
.L_x_8277:
        /* <DEDUP_REMOVED lines=9> */
.L_x_8280:
[----:B------:R-:W-:Y:S05]  /*15540*/  BSYNC B2 ;  /* 0x0000000000027941 */ /* 0x000fea0003800000 */
.L_x_8279:
        /* <DEDUP_REMOVED lines=13> */
.L_x_8281:
        /* <DEDUP_REMOVED lines=13> */
.L_x_8460:
[----:B------:R-:W-:Y:S05]  /*156f0*/  BSYNC B2 ;  /* 0x0000000000027941 */ /* 0x000fea0003800000 */
.L_x_8282:
[----:B------:R-:W-:Y:S01]  /*15700*/  BSSY B2, `(.L_x_8284) ;  /* 0x000000b000027945 */ /* 0x000fe20003800000 */
[----:B------:R-:W-:Y:S02]  /*15710*/  IMAD.MOV.U32 R10, RZ, RZ, 0x0 ;  /* 0x00000000ff0a7424 */ /* 0x000fe400078e00ff */
[----:B-1----:R-:W-:Y:S01]  /*15720*/  IMAD.MOV.U32 R11, RZ, RZ, 0x12f00000 ;  /* 0x12f00000ff0b7424 */ /* 0x002fe200078e00ff */
[----:B------:R-:W-:Y:S06]  /*15730*/  @P2 BRA `(.L_x_8285) ;  /* 0x00000000001c2947 */ /* 0x000fec0003800000 */
[----:B------:R-:W1:Y:S01]  /*15740*/  S2R R7, SR_TID.X ;  /* 0x0000000000077919 */ /* 0x000e620000002100 */
[----:B0-2---:R-:W-:-:S04]  /*15750*/  IMAD.MOV.U32 R6, RZ, RZ, 0x10000 ;  /* 0x00010000ff067424 */ /* 0x005fc800078e00ff */
[----:B------:R3:W-:Y:S01]  /*15760*/  SYNCS.ARRIVE.TRANS64 RZ, [R5+URZ+0x28cb0], R6 ;  /* 0x028cb00605ff79a7 */ /* 0x0007e2000800003f */
[----:B-1----:R-:W-:-:S04]  /*15770*/  LOP3.LUT R7, R7, 0x1f, RZ, 0xc0, !PT ;  /* 0x0000001f07077812 */ /* 0x002fc800078ec0ff */
[----:B------:R-:W-:-:S13]  /*15780*/  ISETP.NE.AND P1, PT, R7, RZ, PT ;  /* 0x000000ff0700720c */ /* 0x000fda0003f25270 */
[----:B---3--:R-:W-:Y:S05]  /*15790*/  @!P1 BRA `(.L_x_8285) ;  /* 0x0000000000049947 */ /* 0x008fea0003800000 */
[----:B------:R-:W-:Y:S01]  /*157a0*/  BPT.TRAP 0x1 ;  /* 0x000000040000795c */ /* 0x000fe20000300000 */
.L_x_8285:
[----:B------:R-:W-:Y:S05]  /*157b0*/  BSYNC B2 ;  /* 0x0000000000027941 */ /* 0x000fea0003800000 */
.L_x_8284:
[----:B------:R-:W3:Y:S04]  /*157c0*/  LDL R7, [R1+0x4] ;  /* 0x0000040001077983 */ /* 0x000ee80000100800 */
[----:B0-2---:R-:W3:Y:S01]  /*157d0*/  LDL R6, [R1+0x10] ;  /* 0x0000100001067983 */ /* 0x005ee20000100800 */
        /* <DEDUP_REMOVED lines=9> */
.L_x_8286:
        /* <DEDUP_REMOVED lines=15> */
.L_x_8287:
        /* <DEDUP_REMOVED lines=15> */
.L_x_8288:
        /* <DEDUP_REMOVED lines=15> */
.L_x_8289:
        /* <DEDUP_REMOVED lines=15> */
.L_x_8290:
        /* <DEDUP_REMOVED lines=15> */
.L_x_8291:
        /* <DEDUP_REMOVED lines=15> */
.L_x_8292:
        /* <DEDUP_REMOVED lines=15> */
.L_x_8293:
        /* <DEDUP_REMOVED lines=10> */
.L_x_8276:
[----:B------:R-:W-:Y:S05]  /*15fa0*/  BSYNC B1 ;  /* 0x0000000000017941 */ /* 0x000fea0003800000 */
.L_x_8275:
[----:B------:R-:W3:Y:S04]  /*15fb0*/  LDL.LU R9, [R1+0x10] ;  /* 0x0000100001097983 */ /* 0x000ee80000300800 */
[----:B--2---:R-:W2:Y:S01]  /*15fc0*/  LDL.LU R7, [R1+0x1c] ;  /* 0x00001c0001077983 */ /* 0x004ea20000300800 */
[C---:B------:R-:W-:Y:S01]  /*15fd0*/  ISETP.GT.AND P2, PT, R4.reuse, R2, PT ;  /* 0x000000020400720c */ /* 0x040fe20003f44270 */
[----:B------:R-:W-:Y:S02]  /*15fe0*/  VIADD R4, R4, 0xffffffff ;  /* 0xffffffff04047836 */ /* 0x000fe40000000000 */
[----:B---3--:R-:W-:-:S05]  /*15ff0*/  VIADD R5, R9, 0x1 ;  /* 0x0000000109057836 */ /* 0x008fca0000000000 */
[----:B------:R-:W-:-:S04]  /*16000*/  ISETP.NE.AND P1, PT, R5, 0x2, PT ;  /* 0x000000020500780c */ /* 0x000fc80003f25270 */
[----:B------:R-:W-:Y:S02]  /*16010*/  SEL R6, RZ, 0x1, P1 ;  /* 0x00000001ff067807 */ /* 0x000fe40000800000 */
[----:B------:R-:W-:Y:S02]  /*16020*/  SEL R5, R5, RZ, P1 ;  /* 0x000000ff05057207 */ /* 0x000fe40000800000 */
[----:B--2---:R-:W-:-:S05]  /*16030*/  LOP3.LUT R7, R7, R6, RZ, 0x3c, !PT ;  /* 0x0000000607077212 */ /* 0x004fca00078e3cff */
[----:B------:R3:W-:Y:S04]  /*16040*/  STL [R1+0x1c], R7 ;  /* 0x00001c0701007387 */ /* 0x0007e80000100800 */
[----:B------:R3:W-:Y:S01]  /*16050*/  STL [R1+0x10], R5 ;  /* 0x0000100501007387 */ /* 0x0007e20000100800 */
[----:B------:R-:W-:Y:S05]  /*16060*/  @P2 BRA `(.L_x_8294) ;  /* 0xfffffff000d42947 */ /* 0x000fea000383ffff */
.L_x_8250:
[----:B------:R-:W-:Y:S05]  /*16070*/  BSYNC B0 ;  /* 0x0000000000007941 */ /* 0x000fea0003800000 */
.L_x_8249:
[----:B------:R-:W4:Y:S01]  /*16080*/  LDC R0, c[0x0][0x448] ;  /* 0x00011200ff007b82 */ /* 0x000f220000000800 */
[----:B------:R-:W-:Y:S05]  /*16090*/  @!P0 WARPSYNC.ALL ;  /* 0x0000000000008948 */ /* 0x000fea0003800000 */
[----:B------:R-:W-:Y:S02]  /*160a0*/  BSSY B7, `(.L_x_8295) ;  /* 0x00004fa000077945 */ /* 0x000fe40003800000 */
[----:B------:R-:W-:Y:S01]  /*160b0*/  @!P0 BAR.SYNC.DEFER_BLOCKING 0xc, 0x180 ;  /* 0x0306000000008b1d */ /* 0x000fe20000010000 */
[----:B----4-:R-:W-:Y:S02]  /*160c0*/  ISETP.NE.AND P1, PT, R0, 0x1, PT ;  /* 0x000000010000780c */ /* 0x010fe40003f25270 */
[----:B------:R-:W-:-:S11]  /*160d0*/  LEA R0, R17, 0x3f, 0x6 ;  /* 0x0000003f11007811 */ /* 0x000fd600078e30ff */
[----:B------:R-:W4:Y:S08]  /*160e0*/  @P1 LDC R2, c[0x0][0x44c] ;  /* 0x00011300ff021b82 */ /* 0x000f300000000800 */
[----:B------:R-:W5:Y:S01]  /*160f0*/  @P1 LDC R3, c[0x0][0x450] ;  /* 0x00011400ff031b82 */ /* 0x000f620000000800 */
[----:B----4-:R-:W-:-:S05]  /*16100*/  @P1 IMAD.HI.U32 R2, R0, R2, RZ ;  /* 0x0000000200021227 */ /* 0x010fca00078e00ff */
[----:B-----5:R-:W-:-:S05]  /*16110*/  @P1 SHF.R.U32.HI R0, RZ, R3, R2 ;  /* 0x00000003ff001219 */ /* 0x020fca0000011602 */
[----:B------:R-:W-:-:S05]  /*16120*/  IMAD.IADD R0, R21, 0x1, R0 ;  /* 0x0000000115007824 */ /* 0x000fca00078e0200 */
[----:B------:R-:W-:-:S04]  /*16130*/  SHF.R.S32.HI R2, RZ, 0x1f, R0 ;  /* 0x0000001fff027819 */ /* 0x000fc80000011400 */
[----:B------:R-:W-:-:S04]  /*16140*/  LEA.HI R0, R2, R0, RZ, 0x6 ;  /* 0x0000000002007211 */ /* 0x000fc800078f30ff */
[----:B------:R-:W-:-:S04]  /*16150*/  SHF.R.S32.HI R0, RZ, 0x6, R0 ;  /* 0x00000006ff007819 */ /* 0x000fc80000011400 */
[----:B------:R-:W-:-:S04]  /*16160*/  VIMNMX R4, R20, R0, PT ;  /* 0x0000000014047248 */ /* 0x000fc80003fe0100 */
[----:B------:R-:W-:Y:S01]  /*16170*/  ISETP.GT.AND P0, PT, R4, RZ, PT ;  /* 0x000000ff0400720c */ /* 0x000fe20003f04270 */
[----:B------:R4:W-:-:S12]  /*16180*/  STL [R1+0x30], R4 ;  /* 0x0000300401007387 */ /* 0x0009d80000100800 */
[----:B----4-:R-:W-:Y:S05]  /*16190*/  @P0 BRA `(.L_x_8296) ;  /* 0x0000000000440947 */ /* 0x010fea0003800000 */
[----:B--23--:R-:W2:Y:S02]  /*161a0*/  S2R R5, SR_TID.X ;  /* 0x0000000000057919 */ /* 0x00cea40000002100 */
[----:B--2---:R-:W-:-:S04]  /*161b0*/  LOP3.LUT R5, R5, 0x7f, RZ, 0xc0, !PT ;  /* 0x0000007f05057812 */ /* 0x004fc800078ec0ff */
[----:B------:R-:W-:-:S13]  /*161c0*/  ISETP.NE.AND P0, PT, R5, RZ, PT ;  /* 0x000000ff0500720c */ /* 0x000fda0003f05270 */
[----:B------:R-:W-:Y:S05]  /*161d0*/  @P0 BRA `(.L_x_8297) ;  /* 0x0000004c00980947 */ /* 0x000fea0003800000 */
[----:B------:R-:W2:Y:S01]  /*161e0*/  S2R R3, SR_LANEID ;  /* 0x0000000000037919 */ /* 0x000ea20000000000 */
[----:B------:R-:W-:Y:S02]  /*161f0*/  VOTEU.ANY UR4, UPT, PT ;  /* 0x0000000000047886 */ /* 0x000fe400038e0100 */
[----:B------:R-:W2:Y:S08]  /*16200*/  FLO.U32 R0, UR4 ;  /* 0x0000000400007d00 */ /* 0x000eb000080e0000 */
[----:B------:R-:W3:Y:S01]  /*16210*/  POPC R5, UR4 ;  /* 0x0000000400057d09 */ /* 0x000ee20008000000 */
[----:B--2---:R-:W-:-:S02]  /*16220*/  ISETP.EQ.U32.AND P0, PT, R0, R3, PT ;  /* 0x000000030000720c */ /* 0x004fc40003f02070 */
[----:B------:R-:W3:Y:S11]  /*16230*/  LDC.64 R2, c[0x0][0xc60] ;  /* 0x00031800ff027b82 */ /* 0x000ef60000000a00 */
[----:B---3--:R-:W2:Y:S01]  /*16240*/  @P0 ATOMG.E.ADD.STRONG.GPU PT, R3, desc[UR40][R2.64], R5 ;  /* 0x00000005020309a8 */ /* 0x008ea200081ee1e8 */
[----:B------:R-:W3:Y:S02]  /*16250*/  S2R R4, SR_LTMASK ;  /* 0x0000000000047919 */ /* 0x000ee40000003900 */
[----:B---3--:R-:W-:-:S04]  /*16260*/  LOP3.LUT R4, R4, UR4, RZ, 0xc0, !PT ;  /* 0x0000000404047c12 */ /* 0x008fc8000f8ec0ff */
[----:B------:R-:W3:Y:S01]  /*16270*/  POPC R7, R4 ;  /* 0x0000000400077309 */ /* 0x000ee20000000000 */
[----:B--2---:R-:W3:Y:S02]  /*16280*/  SHFL.IDX PT, R0, R3, R0, 0x1f ;  /* 0x00001f0003007589 */ /* 0x004ee400000e0000 */
[----:B---3--:R-:W-:Y:S01]  /*16290*/  IADD3 R16, R0, UR36, R7 ;  /* 0x0000002400107c10 */ /* 0x008fe2000fffe007 */
[----:B------:R-:W-:Y:S06]  /*162a0*/  BRA `(.L_x_8297) ;  /* 0x0000004c00647947 */ /* 0x000fec0003800000 */
.L_x_8296:
[----:B------:R-:W4:Y:S01]  /*162b0*/  LDL R0, [R1+0x4] ;  /* 0x0000040001007983 */ /* 0x000f220000100800 */
[----:B------:R-:W-:Y:S01]  /*162c0*/  BSSY B6, `(.L_x_8298) ;  /* 0x0000014000067945 */ /* 0x000fe20003800000 */
[----:B----4-:R-:W-:-:S05]  /*162d0*/  VIADD R0, R0, 0x22400 ;  /* 0x0002240000007836 */ /* 0x010fca0000000000 */
[----:B------:R-:W-:-:S13]  /*162e0*/  LOP3.LUT P0, RZ, R0, 0x3ff, RZ, 0xc0, !PT ;  /* 0x000003ff00ff7812 */ /* 0x000fda000780c0ff */
[----:B------:R-:W-:Y:S05]  /*162f0*/  @!P0 BRA `(.L_x_8299) ;  /* 0x0000000000408947 */ /* 0x000fea0003800000 */
[----:B------:R-:W-:Y:S01]  /*16300*/  MOV R2, 0x0 ;  /* 0x0000000000027802 */ /* 0x000fe20000000f00 */
[----:B------:R-:W-:Y:S01]  /*16310*/  ULDC.64 UR6, c[0x4][0x118] ;  /* 0x0100460000067ab9 */ /* 0x000fe20000000a00 */
[----:B------:R-:W-:Y:S01]  /*16320*/  ULDC.64 UR8, c[0x4][0x120] ;  /* 0x0100480000087ab9 */ /* 0x000fe20000000a00 */
[----:B------:R-:W-:Y:S01]  /*16330*/  ULDC.64 UR4, c[0x4][0x40] ;  /* 0x0100100000047ab9 */ /* 0x000fe20000000a00 */
[----:B------:R-:W-:Y:S02]  /*16340*/  IMAD.U32 R4, RZ, RZ, UR6 ;  /* 0x00000006ff047e24 */ /* 0x000fe4000f8e00ff */
[----:B------:R-:W4:Y:S01]  /*16350*/  LDC.64 R2, c[0x4][R2] ;  /* 0x0100000002027b82 */ /* 0x000f220000000a00 */
[----:B--23--:R-:W-:Y:S02]  /*16360*/  IMAD.U32 R5, RZ, RZ, UR7 ;  /* 0x00000007ff057e24 */ /* 0x00cfe4000f8e00ff */
[----:B------:R-:W-:Y:S02]  /*16370*/  IMAD.U32 R6, RZ, RZ, UR8 ;  /* 0x00000008ff067e24 */ /* 0x000fe4000f8e00ff */
[----:B------:R-:W-:-:S02]  /*16380*/  IMAD.U32 R7, RZ, RZ, UR9 ;  /* 0x00000009ff077e24 */ /* 0x000fc4000f8e00ff */
[----:B------:R-:W-:Y:S02]  /*16390*/  IMAD.U32 R10, RZ, RZ, UR4 ;  /* 0x00000004ff0a7e24 */ /* 0x000fe4000f8e00ff */
[----:B-1----:R-:W-:Y:S02]  /*163a0*/  IMAD.U32 R11, RZ, RZ, UR5 ;  /* 0x00000005ff0b7e24 */ /* 0x002fe4000f8e00ff */
[----:B------:R-:W-:Y:S02]  /*163b0*/  IMAD.MOV.U32 R8, RZ, RZ, 0x70 ;  /* 0x00000070ff087424 */ /* 0x000fe400078e00ff */
[----:B------:R-:W-:Y:S02]  /*163c0*/  IMAD.MOV.U32 R12, RZ, RZ, 0x1 ;  /* 0x00000001ff0c7424 */ /* 0x000fe400078e00ff */
[----:B------:R-:W-:-:S07]  /*163d0*/  IMAD.MOV.U32 R13, RZ, RZ, RZ ;  /* 0x000000ffff0d7224 */ /* 0x000fce00078e00ff */
[----:B------:R-:W-:-:S07]  /*163e0*/  LEPC R20, `(.L_x_8299) ;  /* 0x000000001014794e */ /* 0x000fce0000000000 */
[----:B0---4-:R-:W-:Y:S05]  /*163f0*/  CALL.ABS.NOINC R2 ;  /* 0x0000000002007343 */ /* 0x011fea0003c00000 */
.L_x_8299:
[----:B------:R-:W-:Y:S05]  /*16400*/  BSYNC B6 ;  /* 0x0000000000067941 */ /* 0x000fea0003800000 */
.L_x_8298:
        /* <DEDUP_REMOVED lines=9> */
[----:B------:R4:W0:Y:S01]  /*164a0*/  LDC.64 R2, c[0x4][R0] ;  /* 0x0100000000027b82 */ /* 0x0008220000000a00 */
[----:B------:R-:W-:Y:S02]  /*164b0*/  IMAD.U32 R4, RZ, RZ, UR6 ;  /* 0x00000006ff047e24 */ /* 0x000fe4000f8e00ff */
[----:B--23--:R-:W-:Y:S02]  /*164c0*/  IMAD.U32 R5, RZ, RZ, UR7 ;  /* 0x00000007ff057e24 */ /* 0x00cfe4000f8e00ff */
[----:B------:R-:W-:Y:S02]  /*164d0*/  IMAD.U32 R6, RZ, RZ, UR8 ;  /* 0x00000008ff067e24 */ /* 0x000fe4000f8e00ff */
[----:B------:R-:W-:-:S02]  /*164e0*/  IMAD.U32 R7, RZ, RZ, UR9 ;  /* 0x00000009ff077e24 */ /* 0x000fc4000f8e00ff */
[----:B------:R-:W-:Y:S02]  /*164f0*/  IMAD.U32 R10, RZ, RZ, UR4 ;  /* 0x00000004ff0a7e24 */ /* 0x000fe4000f8e00ff */
[----:B-1----:R-:W-:Y:S02]  /*16500*/  IMAD.U32 R11, RZ, RZ, UR5 ;  /* 0x00000005ff0b7e24 */ /* 0x002fe4000f8e00ff */
[----:B------:R-:W-:Y:S02]  /*16510*/  IMAD.MOV.U32 R8, RZ, RZ, 0x70 ;  /* 0x00000070ff087424 */ /* 0x000fe400078e00ff */
[----:B------:R-:W-:Y:S02]  /*16520*/  IMAD.MOV.U32 R12, RZ, RZ, 0x1 ;  /* 0x00000001ff0c7424 */ /* 0x000fe400078e00ff */
[----:B----4-:R-:W-:-:S07]  /*16530*/  IMAD.MOV.U32 R13, RZ, RZ, RZ ;  /* 0x000000ffff0d7224 */ /* 0x010fce00078e00ff */
[----:B------:R-:W-:-:S07]  /*16540*/  LEPC R20, `(.L_x_8302) ;  /* 0x000000001014794e */ /* 0x000fce0000000000 */
[----:B0-----:R-:W-:Y:S05]  /*16550*/  CALL.ABS.NOINC R2 ;  /* 0x0000000002007343 */ /* 0x001fea0003c00000 */
.L_x_8302:
        /* <DEDUP_REMOVED lines=16> */
.L_x_8301:
[----:B------:R-:W-:Y:S05]  /*16660*/  BSYNC B6 ;  /* 0x0000000000067941 */ /* 0x000fea0003800000 */
.L_x_8300:
[----:B------:R-:W4:Y:S01]  /*16670*/  LDL.LU R2, [R1] ;  /* 0x0000000001027983 */ /* 0x000f220000300800 */
[----:B------:R-:W-:-:S03]  /*16680*/  ULDC.64 UR4, c[0x0][0x9f8] ;  /* 0x00027e0000047ab9 */ /* 0x000fc60000000a00 */
[----:B------:R-:W5:Y:S04]  /*16690*/  LDL.LU R4, [R1+0x20] ;  /* 0x0000200001047983 */ /* 0x000f680000300800 */
[----:B--23--:R-:W2:Y:S01]  /*166a0*/  LDL R7, [R1+0x14] ;  /* 0x0000140001077983 */ /* 0x00cea20000100800 */
[----:B------:R-:W-:-:S03]  /*166b0*/  ISETP.NE.U32.AND P0, PT, RZ, UR4, PT ;  /* 0x00000004ff007c0c */ /* 0x000fc6000bf05070 */
[----:B------:R-:W3:Y:S01]  /*166c0*/  LDL R0, [R1+0x30] ;  /* 0x0000300001007983 */ /* 0x000ee20000100800 */
[----:B------:R-:W-:-:S13]  /*166d0*/  ISETP.NE.AND.EX P0, PT, RZ, UR5, PT, P0 ;  /* 0x00000005ff007c0c */ /* 0x000fda000bf05300 */
[----:B----4-:R-:W-:-:S04]  /*166e0*/  @P0 IADD3 R2, P1, R2, UR4, RZ ;  /* 0x0000000402020c10 */ /* 0x010fc8000ff3e0ff */
[----:B-----5:R-:W-:Y:S01]  /*166f0*/  @P0 IADD3.X R3, R4, UR5, RZ, P1, !PT ;  /* 0x0000000504030c10 */ /* 0x020fe20008ffe4ff */
[----:B------:R-:W-:-:S04]  /*16700*/  ULDC.64 UR4, c[0x0][0xa08] ;  /* 0x0002820000047ab9 */ /* 0x000fc80000000a00 */
[----:B--2---:R2:W4:Y:S02]  /*16710*/  @P0 LDG.E R7, desc[UR40][R2.64] ;  /* 0x0000002802070981 */ /* 0x004524000c1e1900 */
[----:B--2---:R-:W2:Y:S01]  /*16720*/  LDC.64 R2, c[0x0][0x418] ;  /* 0x00010600ff027b82 */ /* 0x004ea20000000a00 */
[----:B---3--:R-:W-:Y:S01]  /*16730*/  VIADD R4, R0, 0xffffffff ;  /* 0xffffffff00047836 */ /* 0x008fe20000000000 */
[----:B----4-:R-:W-:Y:S01]  /*16740*/  SHF.R.S32.HI R8, RZ, 0x1f, R7 ;  /* 0x0000001fff087819 */ /* 0x010fe20000011407 */
        /* <DEDUP_REMOVED lines=10> */
[----:B0-----:R0:W2:Y:S02]  /*167f0*/  SHFL.IDX PT, R14, R5, RZ, 0x1f ;  /* 0x00001fff050e7589 */ /* 0x0010a400000e0000 */
.L_x_8463:
[----:B0-----:R-:W3:Y:S01]  /*16800*/  LDL.LU R5, [R1+0x8] ;  /* 0x0000080001057983 */ /* 0x001ee20000300800 */
        /* <DEDUP_REMOVED lines=11> */
.L_x_8466:
[----:B------:R-:W-:Y:S05]  /*168c0*/  @!P6 BRA `(.L_x_8304) ;  /* 0x000000040014e947 */ /* 0x000fea0003800000 */
[----:B------:R-:W-:-:S04]  /*168d0*/  ISETP.NE.U32.AND P0, PT, R2, RZ, PT ;  /* 0x000000ff0200720c */ /* 0x000fc80003f05070 */
[----:B------:R-:W-:-:S13]  /*168e0*/  ISETP.NE.AND.EX P0, PT, R3, RZ, PT, P0 ;  /* 0x000000ff0300720c */ /* 0x000fda0003f05300 */
[----:B------:R-:W-:Y:S05]  /*168f0*/  @!P0 BRA `(.L_x_8306) ;  /* 0x0000000000548947 */ /* 0x000fea0003800000 */
[----:B------:R-:W2:Y:S01]  /*16900*/  LDC R6, c[0x0][0x43c] ;  /* 0x00010f00ff067b82 */ /* 0x000ea20000000800 */
[----:B------:R-:W-:Y:S01]  /*16910*/  IMAD.MOV.U32 R9, RZ, RZ, R4 ;  /* 0x000000ffff097224 */ /* 0x000fe200078e0004 */
[----:B------:R-:W-:-:S03]  /*16920*/  ULDC.64 UR4, c[0x0][0x428] ;  /* 0x00010a0000047ab9 */ /* 0x000fc60000000a00 */
[----:B0-----:R-:W-:Y:S01]  /*16930*/  IMAD.MOV.U32 R0, RZ, RZ, R9 ;  /* 0x000000ffff007224 */ /* 0x001fe200078e0009 */
[----:B--2---:R-:W-:-:S13]  /*16940*/  ISETP.NE.AND P0, PT, R6, 0x1, PT ;  /* 0x000000010600780c */ /* 0x004fda0003f05270 */
        /* <DEDUP_REMOVED lines=16> */
.L_x_8306:
[----:B------:R-:W3:Y:S04]  /*16a50*/  LDL R7, [R1+0x4] ;  /* 0x0000040001077983 */ /* 0x000ee80000100800 */
[----:B0-2---:R-:W3:Y:S04]  /*16a60*/  LDL R0, [R1+0xc] ;  /* 0x00000c0001007983 */ /* 0x005ee80000100800 */
[----:B------:R-:W2:Y:S01]  /*16a70*/  LDL R2, [R1+0x18] ;  /* 0x0000180001027983 */ /* 0x000ea20000100800 */
[----:B---3--:R-:W-:Y:S01]  /*16a80*/  IMAD R0, R0, 0x8, R7 ;  /* 0x0000000800007824 */ /* 0x008fe200078e0207 */
[----:B--2---:R-:W-:-:S04]  /*16a90*/  SHF.L.U32 R2, R2, 0x1f, RZ ;  /* 0x0000001f02027819 */ /* 0x004fc800000006ff */
[----:B------:R-:W0:Y:S02]  /*16aa0*/  SYNCS.PHASECHK.TRANS64.TRYWAIT P0, [R0+URZ+0x28c40], R2 ;  /* 0x028c4002000075a7 */ /* 0x000e24000800017f */
[----:B0-----:R-:W-:Y:S05]  /*16ab0*/  @!P0 BRA `(.L_x_8307) ;  /* 0x0000006400688947 */ /* 0x001fea0003800000 */
.L_x_8467:
        /* <DEDUP_REMOVED lines=11> */
.L_x_8308:
        /* <DEDUP_REMOVED lines=27> */
.L_x_8304:
[----:B--2---:R-:W2:Y:S04]  /*16d20*/  LDL R2, [R1+0x4] ;  /* 0x0000040001027983 */ /* 0x004ea80000100800 */
[----:B------:R-:W3:Y:S04]  /*16d30*/  LDL.LU R3, [R1+0x34] ;  /* 0x0000340001037983 */ /* 0x000ee80000300800 */
[----:B0-----:R-:W4:Y:S04]  /*16d40*/  LDL.LU R5, [R1+0x28] ;  /* 0x0000280001057983 */ /* 0x001f280000300800 */
        /* <DEDUP_REMOVED lines=39> */
[----:B0-----:R-:W-:Y:S05]  /*16fc0*/  CALL.ABS.NOINC R2 ;  /* 0x0000000002007343 */ /* 0x001fea0003c00000 */
.L_x_8310:
[----:B------:R-:W-:Y:S05]  /*16fd0*/  BSYNC B6 ;  /* 0x0000000000067941 */ /* 0x000fea0003800000 */
.L_x_8309:
[----:B------:R-:W3:Y:S01]  /*16fe0*/  LDL.LU R6, [R1+0x34] ;  /* 0x0000340001067983 */ /* 0x000ee20000300800 */
[----:B------:R-:W-:Y:S01]  /*16ff0*/  ULDC.64 UR4, c[0x0][0x2d8] ;  /* 0x0000b60000047ab9 */ /* 0x000fe20000000a00 */
[----:B------:R-:W0:Y:S01]  /*17000*/  LDC R7, c[0x0][0x448] ;  /* 0x00011200ff077b82 */ /* 0x000e220000000800 */
[----:B------:R-:W-:Y:S01]  /*17010*/  ULDC UR6, c[0x0][0x2b8] ;  /* 0x0000ae0000067ab9 */ /* 0x000fe20000000800 */
[----:B--2---:R-:W3:Y:S04]  /*17020*/  LDL.LU.64 R2, [R1+0x48] ;  /* 0x0000480001027983 */ /* 0x004ee80000300a00 */
[----:B------:R-:W2:Y:S04]  /*17030*/  LDL.LU R0, [R1+0x40] ;  /* 0x0000400001007983 */ /* 0x000ea80000300800 */
[----:B------:R-:W4:Y:S04]  /*17040*/  LDL.LU R4, [R1+0x50] ;  /* 0x0000500001047983 */ /* 0x000f280000300800 */
[----:B------:R-:W4:Y:S04]  /*17050*/  LDL.LU R5, [R1+0x28] ;  /* 0x0000280001057983 */ /* 0x000f280000300800 */
[----:B------:R0:W5:Y:S02]  /*17060*/  LDL R9, [R1+0x54] ;  /* 0x0000540001097983 */ /* 0x0001640000100800 */
[----:B0-----:R-:W-:Y:S01]  /*17070*/  ISETP.NE.AND P0, PT, R7, 0x1, PT ;  /* 0x000000010700780c */ /* 0x001fe20003f05270 */
[----:B------:R-:W0:Y:S01]  /*17080*/  S2R R10, SR_TID.X ;  /* 0x00000000000a7919 */ /* 0x000e220000002100 */
[----:B------:R-:W1:Y:S01]  /*17090*/  S2R R8, SR_TID.X ;  /* 0x0000000000087919 */ /* 0x000e620000002100 */
[----:B0-----:R-:W-:-:S05]  /*170a0*/  IMAD.SHL.U32 R10, R10, 0x8, RZ ;  /* 0x000000080a0a7824 */ /* 0x001fca00078e00ff */
[----:B------:R-:W-:Y:S02]  /*170b0*/  LOP3.LUT R10, R10, 0x38, RZ, 0xc0, !PT ;  /* 0x000000380a0a7812 */ /* 0x000fe400078ec0ff */
[----:B-1----:R-:W-:-:S04]  /*170c0*/  LOP3.LUT R8, R8, 0x7f, RZ, 0xc0, !PT ;  /* 0x0000007f08087812 */ /* 0x002fc800078ec0ff */
[----:B------:R-:W-:Y:S01]  /*170d0*/  SHF.R.U32.HI R8, RZ, 0x3, R8 ;  /* 0x00000003ff087819 */ /* 0x000fe20000011608 */
[----:B---3--:R-:W-:Y:S02]  /*170e0*/  IMAD.MOV.U32 R3, RZ, RZ, R6 ;  /* 0x000000ffff037224 */ /* 0x008fe400078e0006 */
        /* <DEDUP_REMOVED lines=8> */
[----:B------:R-:W-:-:S04]  /*17170*/  IMAD.WIDE.U32 R2, R5, UR4, R2 ;  /* 0x0000000405027c25 */ /* 0x000fc8000f8e0002 */
        /* <DEDUP_REMOVED lines=31> */
[----:B------:R-:W-:Y:S09]  /*17370*/  BRA.DIV UR4, `(.L_x_8311) ;  /* 0x0000005e044c7947 */ /* 0x000ff2000b800000 */
        /* <DEDUP_REMOVED lines=34> */
.L_x_8476:
        /* <DEDUP_REMOVED lines=11> */
.L_x_8312:
        /* <DEDUP_REMOVED lines=19> */
.L_x_8477:
[----:B------:R-:W-:Y:S05]  /*17780*/  BSYNC B0 ;  /* 0x0000000000007941 */ /* 0x000fea0003800000 */
.L_x_8313:
[----:B0-----:R-:W2:Y:S01]  /*17790*/  LDL R2, [R1+0x8] ;  /* 0x0000080001027983 */ /* 0x001ea20000100800 */
[----:B------:R-:W-:Y:S01]  /*177a0*/  BSSY B0, `(.L_x_8315) ;  /* 0x00000a2000007945 */ /* 0x000fe20003800000 */
[----:B--2---:R-:W-:-:S13]  /*177b0*/  LOP3.LUT P0, RZ, R2, 0x1, RZ, 0xc0, !PT ;  /* 0x0000000102ff7812 */ /* 0x004fda000780c0ff */
[----:B------:R-:W-:Y:S05]  /*177c0*/  @!P0 BRA `(.L_x_8316) ;  /* 0x00000008007c8947 */ /* 0x000fea0003800000 */
[----:B------:R-:W2:Y:S04]  /*177d0*/  LDL R5, [R1+0x4] ;  /* 0x0000040001057983 */ /* 0x000ea80000100800 */
        /* <DEDUP_REMOVED lines=10> */
.L_x_8478:
[----:B------:R-:W-:Y:S05]  /*17880*/  BSYNC B1 ;  /* 0x0000000000017941 */ /* 0x000fea0003800000 */
.L_x_8317:
        /* <DEDUP_REMOVED lines=9> */
.L_x_8320:
[----:B------:R-:W-:Y:S05]  /*17920*/  BSYNC B1 ;  /* 0x0000000000017941 */ /* 0x000fea0003800000 */
.L_x_8319:
        /* <DEDUP_REMOVED lines=14> */
.L_x_8321:
        /* <DEDUP_REMOVED lines=16> */
.L_x_8322:
        /* <DEDUP_REMOVED lines=16> */
.L_x_8323:
        /* <DEDUP_REMOVED lines=16> */
.L_x_8324:
        /* <DEDUP_REMOVED lines=16> */
.L_x_8325:
        /* <DEDUP_REMOVED lines=16> */
.L_x_8326:
        /* <DEDUP_REMOVED lines=16> */
.L_x_8327:
        /* <DEDUP_REMOVED lines=16> */
.L_x_8328:
        /* <DEDUP_REMOVED lines=11> */
.L_x_8316:
[----:B------:R-:W-:Y:S05]  /*181c0*/  BSYNC B0 ;  /* 0x0000000000007941 */ /* 0x000fea0003800000 */
.L_x_8315:
        /* <DEDUP_REMOVED lines=14> */
[----:B--2---:R-:W-:Y:S01]  /*182b0*/  LOP3.LUT P2, RZ, R6, 0x1, RZ, 0xc0, !PT ;  /* 0x0000000106ff7812 */ /* 0x004fe2000784c0ff */
        /* <DEDUP_REMOVED lines=33> */
.L_x_8335:
[----:B-1----:R-:W2:Y:S01]  /*184d0*/  LDL R2, [R1+0x4] ;  /* 0x0000040001027983 */ /* 0x002ea20000100800 */
[----:B------:R-:W-:Y:S01]  /*184e0*/  BSSY B3, `(.L_x_8336) ;  /* 0x0000008000037945 */ /* 0x000fe20003800000 */
[----:B------:R-:W1:Y:S02]  /*184f0*/  S2R R5, SR_TID.X ;  /* 0x0000000000057919 */ /* 0x000e640000002100 */
[----:B-1----:R-:W-:-:S04]  /*18500*/  LOP3.LUT R5, R5, 0x7f, RZ, 0xc0, !PT ;  /* 0x0000007f05057812 */ /* 0x002fc800078ec0ff */
[----:B------:R-:W-:Y:S01]  /*18510*/  ISETP.NE.AND P1, PT, R5, RZ, PT ;  /* 0x000000ff0500720c */ /* 0x000fe20003f25270 */
[----:B--2---:R-:W-:Y:S01]  /*18520*/  IMAD R3, R9, 0x8, R2 ;  /* 0x0000000809037824 */ /* 0x004fe200078e0202 */
[----:B------:R-:W-:-:S04]  /*18530*/  SHF.L.U32 R2, R8, 0x1f, RZ ;  /* 0x0000001f08027819 */ /* 0x000fc800000006ff */
[----:B------:R-:W1:Y:S02]  /*18540*/  SYNCS.PHASECHK.TRANS64.TRYWAIT P0, [R3+URZ+0x28c40], R2 ;  /* 0x028c4002030075a7 */ /* 0x000e64000800017f */
[----:B-1----:R-:W-:Y:S05]  /*18550*/  @!P0 BRA `(.L_x_8337) ;  /* 0x0000005000488947 */ /* 0x002fea0003800000 */
.L_x_8479:
[----:B------:R-:W-:Y:S05]  /*18560*/  BSYNC B3 ;  /* 0x0000000000037941 */ /* 0x000fea0003800000 */
.L_x_8336:
        /* <DEDUP_REMOVED lines=9> */
.L_x_8339:
[----:B------:R-:W-:Y:S05]  /*18600*/  BSYNC B3 ;  /* 0x0000000000037941 */ /* 0x000fea0003800000 */
.L_x_8338:
        /* <DEDUP_REMOVED lines=14> */
.L_x_8340:
        /* <DEDUP_REMOVED lines=14> */
.L_x_8480:
[----:B------:R-:W-:Y:S05]  /*187d0*/  BSYNC B3 ;  /* 0x0000000000037941 */ /* 0x000fea0003800000 */
.L_x_8341:
        /* <DEDUP_REMOVED lines=11> */
.L_x_8344:
[----:B------:R-:W-:Y:S05]  /*18890*/  BSYNC B3 ;  /* 0x0000000000037941 */ /* 0x000fea0003800000 */
.L_x_8343:
        /* <DEDUP_REMOVED lines=11> */
.L_x_8345:
        /* <DEDUP_REMOVED lines=16> */
.L_x_8346:
        /* <DEDUP_REMOVED lines=16> */
.L_x_8347:
        /* <DEDUP_REMOVED lines=16> */
.L_x_8348:
        /* <DEDUP_REMOVED lines=16> */
.L_x_8349:
        /* <DEDUP_REMOVED lines=16> */
.L_x_8350:
        /* <DEDUP_REMOVED lines=16> */
.L_x_8351:
        /* <DEDUP_REMOVED lines=16> */
.L_x_8352:
        /* <DEDUP_REMOVED lines=11> */
.L_x_8334:
[----:B------:R-:W-:Y:S05]  /*19100*/  BSYNC B1 ;  /* 0x0000000000017941 */ /* 0x000fea0003800000 */
.L_x_8333:
[----:B------:R-:W2:Y:S02]  /*19110*/  LDL.LU R5, [R1+0x30] ;  /* 0x0000300001057983 */ /* 0x000ea40000300800 */
[----:B--2---:R-:W-:-:S07]  /*19120*/  VIADD R0, R5, 0xfffffffd ;  /* 0xfffffffd05007836 */ /* 0x004fce0000000000 */
.L_x_8332:
[----:B------:R-:W-:Y:S05]  /*19130*/  BSYNC B2 ;  /* 0x0000000000027941 */ /* 0x000fea0003800000 */
.L_x_8331:
[----:B------:R-:W-:-:S13]  /*19140*/  ISETP.NE.AND P0, PT, R4, RZ, PT ;  /* 0x000000ff0400720c */ /* 0x000fda0003f05270 */
[----:B------:R-:W-:Y:S05]  /*19150*/  @!P0 BRA `(.L_x_8330) ;  /* 0x0000001c00488947 */ /* 0x000fea0003800000 */
.L_x_8393:
[----:B------:R-:W2:Y:S04]  /*19160*/  LDL R4, [R1+0x8] ;  /* 0x0000080001047983 */ /* 0x000ea80000100800 */
[----:B------:R-:W3:Y:S04]  /*19170*/  LDL.LU R3, [R1+0xc] ;  /* 0x00000c0001037983 */ /* 0x000ee80000300800 */
[----:B------:R-:W4:Y:S01]  /*19180*/  LDL.LU R2, [R1+0x18] ;  /* 0x0000180001027983 */ /* 0x000f220000300800 */
        /* <DEDUP_REMOVED lines=34> */
.L_x_8355:
[----:B0-----:R-:W2:Y:S01]  /*193b0*/  LDL R2, [R1+0x4] ;  /* 0x0000040001027983 */ /* 0x001ea20000100800 */
[----:B------:R-:W-:Y:S01]  /*193c0*/  BSSY B2, `(.L_x_8356) ;  /* 0x0000008000027945 */ /* 0x000fe20003800000 */
[----:B------:R-:W0:Y:S02]  /*193d0*/  S2R R3, SR_TID.X ;  /* 0x0000000000037919 */ /* 0x000e240000002100 */
[----:B0-----:R-:W-:-:S04]  /*193e0*/  LOP3.LUT R3, R3, 0x7f, RZ, 0xc0, !PT ;  /* 0x0000007f03037812 */ /* 0x001fc800078ec0ff */
[----:B------:R-:W-:Y:S01]  /*193f0*/  ISETP.NE.AND P1, PT, R3, RZ, PT ;  /* 0x000000ff0300720c */ /* 0x000fe20003f25270 */
[----:B--2---:R-:W-:Y:S01]  /*19400*/  IMAD R4, R7, 0x8, R2 ;  /* 0x0000000807047824 */ /* 0x004fe200078e0202 */
[----:B------:R-:W-:-:S04]  /*19410*/  SHF.L.U32 R2, R6, 0x1f, RZ ;  /* 0x0000001f06027819 */ /* 0x000fc800000006ff */
[----:B------:R-:W0:Y:S02]  /*19420*/  SYNCS.PHASECHK.TRANS64.TRYWAIT P0, [R4+URZ+0x28c40], R2 ;  /* 0x028c4002040075a7 */ /* 0x000e24000800017f */
[----:B0-----:R-:W-:Y:S05]  /*19430*/  @!P0 BRA `(.L_x_8357) ;  /* 0x0000004000b88947 */ /* 0x001fea0003800000 */
.L_x_8481:
[----:B------:R-:W-:Y:S05]  /*19440*/  BSYNC B2 ;  /* 0x0000000000027941 */ /* 0x000fea0003800000 */
.L_x_8356:
        /* <DEDUP_REMOVED lines=9> */
.L_x_8359:
[----:B------:R-:W-:Y:S05]  /*194e0*/  BSYNC B2 ;  /* 0x0000000000027941 */ /* 0x000fea0003800000 */
.L_x_8358:
        /* <DEDUP_REMOVED lines=13> */
.L_x_8360:
        /* <DEDUP_REMOVED lines=14> */
.L_x_8482:
[----:B------:R-:W-:Y:S05]  /*196a0*/  BSYNC B2 ;  /* 0x0000000000027941 */ /* 0x000fea0003800000 */
.L_x_8361:
        /* <DEDUP_REMOVED lines=11> */
.L_x_8364:
[----:B------:R-:W-:Y:S05]  /*19760*/  BSYNC B2 ;  /* 0x0000000000027941 */ /* 0x000fea0003800000 */
.L_x_8363:
        /* <DEDUP_REMOVED lines=10> */
.L_x_8365:
        /* <DEDUP_REMOVED lines=16> */
.L_x_8366:
        /* <DEDUP_REMOVED lines=16> */
.L_x_8367:
        /* <DEDUP_REMOVED lines=16> */
.L_x_8368:
        /* <DEDUP_REMOVED lines=16> */
.L_x_8369:
        /* <DEDUP_REMOVED lines=16> */
.L_x_8370:
        /* <DEDUP_REMOVED lines=16> */
.L_x_8371:
        /* <DEDUP_REMOVED lines=16> */
.L_x_8372:
        /* <DEDUP_REMOVED lines=11> */
.L_x_8354:
[----:B------:R-:W-:Y:S05]  /*19fc0*/  BSYNC B1 ;  /* 0x0000000000017941 */ /* 0x000fea0003800000 */
.L_x_8353:
[----:B------:R-:W2:Y:S01]  /*19fd0*/  LDL R2, [R1+0x8] ;  /* 0x0000080001027983 */ /* 0x000ea20000100800 */
[----:B------:R-:W-:Y:S01]  /*19fe0*/  VIADD R7, R7, 0x1 ;  /* 0x0000000107077836 */ /* 0x000fe20000000000 */
[----:B------:R-:W-:Y:S04]  /*19ff0*/  BSSY B1, `(.L_x_8373) ;  /* 0x00000e5000017945 */ /* 0x000fe80003800000 */
[----:B------:R-:W-:-:S04]  /*1a000*/  ISETP.NE.AND P0, PT, R7, 0x2, PT ;  /* 0x000000020700780c */ /* 0x000fc80003f05270 */
[----:B0-----:R-:W-:Y:S02]  /*1a010*/  SEL R9, R7, RZ, P0 ;  /* 0x000000ff07097207 */ /* 0x001fe40000000000 */
        /* <DEDUP_REMOVED lines=31> */
.L_x_8375:
        /* <DEDUP_REMOVED lines=9> */
.L_x_8483:
[----:B------:R-:W-:Y:S05]  /*1a2a0*/  BSYNC B2 ;  /* 0x0000000000027941 */ /* 0x000fea0003800000 */
.L_x_8376:
        /* <DEDUP_REMOVED lines=9> */
.L_x_8379:
[----:B------:R-:W-:Y:S05]  /*1a340*/  BSYNC B2 ;  /* 0x0000000000027941 */ /* 0x000fea0003800000 */
.L_x_8378:
        /* <DEDUP_REMOVED lines=14> */
.L_x_8380:
        /* <DEDUP_REMOVED lines=14> */
.L_x_8484:
[----:B------:R-:W-:Y:S05]  /*1a510*/  BSYNC B2 ;  /* 0x0000000000027941 */ /* 0x000fea0003800000 */
.L_x_8381:
        /* <DEDUP_REMOVED lines=11> */
.L_x_8384:
[----:B------:R-:W-:Y:S05]  /*1a5d0*/  BSYNC B2 ;  /* 0x0000000000027941 */ /* 0x000fea0003800000 */
.L_x_8383:
        /* <DEDUP_REMOVED lines=11> */
.L_x_8385:
        /* <DEDUP_REMOVED lines=16> */
.L_x_8386:
        /* <DEDUP_REMOVED lines=16> */
.L_x_8387:
        /* <DEDUP_REMOVED lines=16> */
.L_x_8388:
        /* <DEDUP_REMOVED lines=16> */
.L_x_8389:
        /* <DEDUP_REMOVED lines=16> */
.L_x_8390:
        /* <DEDUP_REMOVED lines=16> */
.L_x_8391:
        /* <DEDUP_REMOVED lines=16> */
.L_x_8392:
        /* <DEDUP_REMOVED lines=11> */
.L_x_8374:
[----:B------:R-:W-:Y:S05]  /*1ae40*/  BSYNC B1 ;  /* 0x0000000000017941 */ /* 0x000fea0003800000 */
.L_x_8373:
[C---:B------:R-:W-:Y:S01]  /*1ae50*/  ISETP.GT.AND P0, PT, R0.reuse, 0x1, PT ;  /* 0x000000010000780c */ /* 0x040fe20003f04270 */
[----:B------:R-:W-:-:S12]  /*1ae60*/  VIADD R0, R0, 0xfffffffe ;  /* 0xfffffffe00007836 */ /* 0x000fd80000000000 */
[----:B------:R-:W-:Y:S05]  /*1ae70*/  @P0 BRA `(.L_x_8393) ;  /* 0xffffffe000b80947 */ /* 0x000fea000383ffff */
.L_x_8330:
[----:B------:R-:W-:Y:S05]  /*1ae80*/  BSYNC B0 ;  /* 0x0000000000007941 */ /* 0x000fea0003800000 */
.L_x_8329:
        /* <DEDUP_REMOVED lines=23> */
[----:B-1----:R-:W-:-:S07]  /*1b000*/  IADD3 R16, R4, UR36, R7 ;  /* 0x0000002404107c10 */ /* 0x002fce000fffe007 */
.L_x_8395:
[----:B------:R-:W-:Y:S05]  /*1b010*/  BSYNC B0 ;  /* 0x0000000000007941 */ /* 0x000fea0003800000 */
.L_x_8394:
[----:B------:R-:W-:-:S05]  /*1b020*/  SEL R0, R0, RZ, P0 ;  /* 0x000000ff00007207 */ /* 0x000fca0000000000 */
[----:B------:R2:W-:Y:S02]  /*1b030*/  STL [R1+0xc], R0 ;  /* 0x00000c0001007387 */ /* 0x0005e40000100800 */
.L_x_8297:
[----:B------:R-:W-:Y:S05]  /*1b040*/  BSYNC B7 ;  /* 0x0000000000077941 */ /* 0x000fea0003800000 */
.L_x_8295:
        /* <DEDUP_REMOVED lines=13> */
.L_x_8396:
        /* <DEDUP_REMOVED lines=13> */
[----:B------:R-:W-:Y:S01]  /*1b1f0*/  SHFL.IDX PT, R4, R16, 0x1, 0x1f ;  /* 0x00201f0010047f89 */ /* 0x000fe200000e0000 */
[C---:B------:R-:W-:Y:S02]  /*1b200*/  ISETP.GE.U32.AND P4, PT, R7.reuse, 0x8, PT ;  /* 0x000000080700780c */ /* 0x040fe40003f86070 */
[C---:B------:R-:W-:Y:S01]  /*1b210*/  ISETP.GE.U32.AND P5, PT, R7.reuse, 0x10, PT ;  /* 0x000000100700780c */ /* 0x040fe20003fa6070 */
[----:B-1----:R-:W-:Y:S02]  /*1b220*/  IMAD.MOV.U32 R2, RZ, RZ, RZ ;  /* 0x000000ffff027224 */ /* 0x002fe400078e00ff */
[----:B--2---:R-:W-:Y:S01]  /*1b230*/  @!P1 IMAD.MOV.U32 R2, RZ, RZ, R3 ;  /* 0x000000ffff029224 */ /* 0x004fe200078e0003 */
[----:B------:R-:W-:-:S04]  /*1b240*/  ISETP.NE.AND P1, PT, R7, RZ, PT ;  /* 0x000000ff0700720c */ /* 0x000fc80003f25270 */
[----:B0-----:R-:W0:Y:S02]  /*1b250*/  SHFL.UP PT, R14, R2, 0x1, RZ ;  /* 0x04200000020e7989 */ /* 0x001e2400000e00ff */
        /* <DEDUP_REMOVED lines=16> */
.L_x_8494:
[----:B------:R-:W-:Y:S02]  /*1b360*/  ULDC UR4, c[0x0][0xc38] ;  /* 0x00030e0000047ab9 */ /* 0x000fe40000000800 */
[----:B------:R-:W-:-:S04]  /*1b370*/  IMAD.U32 R5, RZ, RZ, UR4 ;  /* 0x00000004ff057e24 */ /* 0x000fc8000f8e00ff */
[----:B0-2---:R-:W-:-:S04]  /*1b380*/  IMAD R16, R16, R5, RZ ;  /* 0x0000000510107224 */ /* 0x005fc800078e02ff */
[----:B------:R-:W-:-:S05]  /*1b390*/  IMAD.IADD R4, R4, 0x1, R16 ;  /* 0x0000000104047824 */ /* 0x000fca00078e0210 */
[----:B-1----:R-:W-:-:S13]  /*1b3a0*/  ISETP.GT.AND P6, PT, R4, R0, PT ;  /* 0x000000000400720c */ /* 0x002fda0003fc4270 */
[----:B------:R-:W-:Y:S05]  /*1b3b0*/  @P6 BRA `(.L_x_8399) ;  /* 0x00000000009c6947 */ /* 0x000fea0003800000 */
.L_x_8404:
        /* <DEDUP_REMOVED lines=14> */
.L_x_8402:
[----:B------:R-:W-:Y:S05]  /*1b4a0*/  BSYNC B0 ;  /* 0x0000000000007941 */ /* 0x000fea0003800000 */
.L_x_8401:
        /* <DEDUP_REMOVED lines=18> */
.L_x_8502:
[----:B------:R-:W-:Y:S02]  /*1b5d0*/  ULDC UR4, c[0x0][0xc38] ;  /* 0x00030e0000047ab9 */ /* 0x000fe40000000800 */
[----:B------:R-:W-:-:S04]  /*1b5e0*/  IMAD.U32 R5, RZ, RZ, UR4 ;  /* 0x00000004ff057e24 */ /* 0x000fc8000f8e00ff */
[----:B-1----:R-:W-:-:S04]  /*1b5f0*/  IMAD R16, R16, R5, RZ ;  /* 0x0000000510107224 */ /* 0x002fc800078e02ff */
[----:B------:R-:W-:-:S05]  /*1b600*/  IMAD.IADD R4, R16, 0x1, R4 ;  /* 0x0000000110047824 */ /* 0x000fca00078e0204 */
[----:B------:R-:W-:-:S13]  /*1b610*/  ISETP.GT.AND P6, PT, R4, R0, PT ;  /* 0x000000000400720c */ /* 0x000fda0003fc4270 */
[----:B------:R-:W-:Y:S05]  /*1b620*/  @!P6 BRA `(.L_x_8404) ;  /* 0xfffffffc0064e947 */ /* 0x000fea000383ffff */
.L_x_8399:
        /* <DEDUP_REMOVED lines=8> */
.L_x_8506:
[----:B------:R-:W-:Y:S01]  /*1b6b0*/  ISETP.NE.AND P0, PT, R4, RZ, PT ;  /* 0x000000ff0400720c */ /* 0x000fe20003f05270 */
[----:B------:R-:W-:-:S12]  /*1b6c0*/  IMAD.MOV.U32 R4, RZ, RZ, RZ ;  /* 0x000000ffff047224 */ /* 0x000fd800078e00ff */
[----:B------:R-:W-:Y:S05]  /*1b6d0*/  @!P0 BRA `(.L_x_8406) ;  /* 0x0000000000148947 */ /* 0x000fea0003800000 */
[----:B------:R-:W-:Y:S01]  /*1b6e0*/  UMOV UR4, 0xffffffff ;  /* 0xffffffff00047882 */ /* 0x000fe20000000000 */
[----:B------:R-:W-:Y:S02]  /*1b6f0*/  VIADD R12, R6, 0xffffffff ;  /* 0xffffffff060c7836 */ /* 0x000fe40000000000 */
[----:B------:R-:W-:Y:S05]  /*1b700*/  BRA.DIV UR4, `(.L_x_8407) ;  /* 0x0000002a04987947 */ /* 0x000fea000b800000 */
[----:B0-----:R0:W3:Y:S02]  /*1b710*/  SHFL.IDX PT, R3, R3, R12, 0x1f ;  /* 0x00001f0c03037589 */ /* 0x0010e400000e0000 */
.L_x_8509:
[----:B---3--:R-:W-:-:S07]  /*1b720*/  IMAD.MOV.U32 R4, RZ, RZ, R3 ;  /* 0x000000ffff047224 */ /* 0x008fce00078e0003 */
.L_x_8406:
[----:B01----:R-:W0:Y:S01]  /*1b730*/  LDC.64 R2, c[0x0][0xc90] ;  /* 0x00032400ff027b82 */ /* 0x003e220000000a00 */
[----:B------:R-:W-:-:S04]  /*1b740*/  IMAD.IADD R19, R6, 0x1, R19 ;  /* 0x0000000106137824 */ /* 0x000fc800078e0213 */
[----:B0-----:R-:W-:-:S05]  /*1b750*/  IMAD.WIDE R2, R19, 0x4, R2 ;  /* 0x0000000413027825 */ /* 0x001fca00078e0202 */
[----:B------:R-:W2:Y:S01]  /*1b760*/  LDG.E R7, desc[UR40][R2.64] ;  /* 0x0000002802077981 */ /* 0x000ea2000c1e1900 */
        /* <DEDUP_REMOVED lines=62> */
.L_x_8400:
[----:B------:R-:W-:Y:S01]  /*1bb50*/  UMOV UR4, URZ ;  /* 0x0000003f00047c82 */ /* 0x000fe20008000000 */
[----:B------:R-:W-:Y:S01]  /*1bb60*/  UMOV UR5, URZ ;  /* 0x0000003f00057c82 */ /* 0x000fe20008000000 */
[----:B------:R-:W-:Y:S01]  /*1bb70*/  ULDC UR6, c[0x0][0xc3c] ;  /* 0x00030f0000067ab9 */ /* 0x000fe20000000800 */
[----:B------:R-:W-:Y:S02]  /*1bb80*/  IMAD.MOV.U32 R16, RZ, RZ, R0 ;  /* 0x000000ffff107224 */ /* 0x000fe400078e0000 */
[----:B------:R-:W-:Y:S02]  /*1bb90*/  IMAD.U32 R17, RZ, RZ, UR4 ;  /* 0x00000004ff117e24 */ /* 0x000fe4000f8e00ff */
[----:B------:R-:W-:Y:S02]  /*1bba0*/  IMAD.U32 R18, RZ, RZ, UR5 ;  /* 0x00000005ff127e24 */ /* 0x000fe4000f8e00ff */
[----:B------:R-:W-:-:S07]  /*1bbb0*/  IMAD.U32 R19, RZ, RZ, UR6 ;  /* 0x00000006ff137e24 */ /* 0x000fce000f8e00ff */
.L_x_8408:
        /* <DEDUP_REMOVED lines=12> */
.L_x_8397:
[----:B------:R-:W-:Y:S02]  /*1bc80*/  ULDC UR4, c[0x0][0xc3c] ;  /* 0x00030f0000047ab9 */ /* 0x000fe40000000800 */
[----:B---3--:R-:W-:-:S13]  /*1bc90*/  ISETP.GE.AND P0, PT, R19, UR4, PT ;  /* 0x0000000413007c0c */ /* 0x008fda000bf06270 */
[----:B------:R-:W-:Y:S05]  /*1bca0*/  @!P0 BRA `(.L_x_8409) ;  /* 0xffffff8000548947 */ /* 0x000fea000383ffff */
[----:B------:R-:W-:Y:S05]  /*1bcb0*/  BSYNC B8 ;  /* 0x0000000000087941 */ /* 0x000fea0003800000 */
.L_x_8245:
        /* <DEDUP_REMOVED lines=12> */
.L_x_8510:
[----:B------:R-:W-:Y:S05]  /*1bd80*/  BSYNC B0 ;  /* 0x0000000000007941 */ /* 0x000fea0003800000 */
.L_x_8410:
[----:B------:R-:W-:-:S03]  /*1bd90*/  UMOV UR4, 0xffffffff ;  /* 0xffffffff00047882 */ /* 0x000fc60000000000 */
[----:B------:R-:W-:Y:S05]  /*1bda0*/  BRA.DIV UR4, `(.L_x_8412) ;  /* 0x00000026042c7947 */ /* 0x000fea000b800000 */
[----:B------:R-:W1:Y:S02]  /*1bdb0*/  S2R R2, SR_TID.X ;  /* 0x0000000000027919 */ /* 0x000e640000002100 */
[----:B-1----:R-:W-:-:S04]  /*1bdc0*/  SHF.R.U32.HI R2, RZ, 0x5, R2 ;  /* 0x00000005ff027819 */ /* 0x002fc80000011602 */
[----:B------:R-:W-:-:S05]  /*1bdd0*/  LOP3.LUT R2, R2, 0x3, RZ, 0xc0, !PT ;  /* 0x0000000302027812 */ /* 0x000fca00078ec0ff */
[----:B------:R1:W2:Y:S02]  /*1bde0*/  SHFL.IDX PT, R14, R2, RZ, 0x1f ;  /* 0x00001fff020e7589 */ /* 0x0002a400000e0000 */
.L_x_8513:
[----:B--2---:R-:W-:-:S13]  /*1bdf0*/  ISETP.NE.AND P0, PT, R14, RZ, PT ;  /* 0x000000ff0e00720c */ /* 0x004fda0003f05270 */
[----:B------:R-:W-:Y:S05]  /*1be00*/  @P0 BRA `(.L_x_8097) ;  /* 0x0000000000940947 */ /* 0x000fea0003800000 */
[----:B------:R-:W-:-:S03]  /*1be10*/  UMOV UR4, 0xffffffff ;  /* 0xffffffff00047882 */ /* 0x000fc60000000000 */
[----:B------:R-:W-:Y:S05]  /*1be20*/  BRA.DIV UR4, `(.L_x_8413) ;  /* 0x0000002604407947 */ /* 0x000fea000b800000 */
[----:B------:R-:W-:-:S13]  /*1be30*/  ELECT P6, URZ, PT ;  /* 0x00000000003f782f */ /* 0x000fda00038c0000 */
.L_x_8516:
[----:B------:R-:W-:Y:S05]  /*1be40*/  @!P6 BRA `(.L_x_8097) ;  /* 0x000000000084e947 */ /* 0x000fea0003800000 */
[----:B-1----:R-:W2:Y:S02]  /*1be50*/  LDL.LU R2, [R1+0x58] ;  /* 0x0000580001027983 */ /* 0x002ea40000300800 */
[----:B--2---:R-:W-:-:S04]  /*1be60*/  LOP3.LUT R2, R2, 0x2, RZ, 0xfc, !PT ;  /* 0x0000000202027812 */ /* 0x004fc800078efcff */
[----:B------:R-:W-:-:S13]  /*1be70*/  ISETP.NE.AND P2, PT, R2, 0x3, PT ;  /* 0x000000030200780c */ /* 0x000fda0003f45270 */
[----:B------:R-:W-:Y:S05]  /*1be80*/  @!P2 BRA `(.L_x_8414) ;  /* 0x000000000004a947 */ /* 0x000fea0003800000 */
[----:B------:R-:W-:Y:S01]  /*1be90*/  BPT.TRAP 0x1 ;  /* 0x000000040000795c */ /* 0x000fe20000300000 */
.L_x_8414:
        /* <DEDUP_REMOVED lines=14> */
.L_x_8517:
[----:B------:R-:W1:Y:S02]  /*1bf80*/  SYNCS.PHASECHK.TRANS64.TRYWAIT P0, [R7+URZ], R2 ;  /* 0x00000002070075a7 */ /* 0x000e64000800017f */
[----:B-1----:R-:W-:Y:S05]  /*1bf90*/  @!P0 BRA `(.L_x_8416) ;  /* 0x0000002400188947 */ /* 0x002fea0003800000 */
.L_x_8518:
[----:B------:R-:W-:Y:S05]  /*1bfa0*/  @!P2 BRA `(.L_x_8417) ;  /* 0x000000000004a947 */ /* 0x000fea0003800000 */
[----:B------:R-:W-:Y:S01]  /*1bfb0*/  BPT.TRAP 0x1 ;  /* 0x000000040000795c */ /* 0x000fe20000300000 */
.L_x_8417:
[----:B------:R-:W2:Y:S01]  /*1bfc0*/  LDL.LU R4, [R1+0xc] ;  /* 0x00000c0001047983 */ /* 0x000ea20000300800 */
[----:B------:R-:W-:-:S04]  /*1bfd0*/  VIADD R0, R0, 0x28c60 ;  /* 0x00028c6000007836 */ /* 0x000fc80000000000 */
[----:B--2---:R-:W-:-:S04]  /*1bfe0*/  IMAD R4, R4, 0x8, R0 ;  /* 0x0000000804047824 */ /* 0x004fc800078e0200 */
[----:B------:R-:W2:Y:S02]  /*1bff0*/  SYNCS.PHASECHK.TRANS64.TRYWAIT P0, [R4+URZ], R5 ;  /* 0x00000005040075a7 */ /* 0x000ea4000800017f */
[----:B--2---:R-:W-:Y:S05]  /*1c000*/  @!P0 BRA `(.L_x_8418) ;  /* 0x0000002400108947 */ /* 0x004fea0003800000 */
.L_x_8519:
[----:B------:R-:W-:-:S07]  /*1c010*/  IMAD R3, R3, 0x8, R0 ;  /* 0x0000000803037824 */ /* 0x000fce00078e0200 */
.L_x_8419:
[----:B---3--:R3:W4:Y:S02]  /*1c020*/  SYNCS.PHASECHK.TRANS64.TRYWAIT P0, [R3+URZ], R2 ;  /* 0x00000002030075a7 */ /* 0x008724000800017f */
[----:B----4-:R-:W-:Y:S05]  /*1c030*/  @!P0 NANOSLEEP.SYNCS 0x989680 ;  /* 0x009896800000895d */ /* 0x010fea0003900000 */
[----:B------:R-:W4:Y:S02]  /*1c040*/  @!P0 SYNCS.PHASECHK.TRANS64 P0, [R3+URZ], R2 ;  /* 0x00000002030085a7 */ /* 0x000f24000800007f */
[----:B----4-:R-:W-:Y:S05]  /*1c050*/  @!P0 BRA `(.L_x_8419) ;  /* 0xfffffffc00f08947 */ /* 0x010fea000383ffff */
.L_x_8097:
[----:B------:R-:W-:Y:S05]  /*1c060*/  BSYNC B9 ;  /* 0x0000000000097941 */ /* 0x000fea0003800000 */
.L_x_8094:
[----:B------:R-:W-:Y:S05]  /*1c070*/  EXIT ;  /* 0x000000000000794d */ /* 0x000fea0003800000 */
.L_x_8113:
[----:B0-----:R0:W1:Y:S02]  /*1c080*/  SYNCS.PHASECHK.TRANS64.TRYWAIT P5, [R68+URZ+0x28c90], R71 ;  /* 0x028c9047440075a7 */ /* 0x00106400080a017f */
[----:B-1----:R-:W-:Y:S05]  /*1c090*/  @!P5 NANOSLEEP.SYNCS 0x989680 ;  /* 0x009896800000d95d */ /* 0x002fea0003900000 */
[----:B------:R-:W1:Y:S02]  /*1c0a0*/  @!P5 SYNCS.PHASECHK.TRANS64 P5, [R68+URZ+0x28c90], R71 ;  /* 0x028c90474400d5a7 */ /* 0x000e6400080a007f */
[----:B-1----:R-:W-:Y:S05]  /*1c0b0*/  @!P5 BRA `(.L_x_8113) ;  /* 0xfffffffc00f0d947 */ /* 0x002fea000383ffff */
[----:B------:R-:W-:Y:S05]  /*1c0c0*/  BRA `(.L_x_8420) ;  /* 0xfffffe6400ac7947 */ /* 0x000fea000383ffff */
.L_x_8123:
[----:B-1----:R1:W2:Y:S02]  /*1c0d0*/  SYNCS.PHASECHK.TRANS64.TRYWAIT P5, [R68+URZ+0x28c90], R71 ;  /* 0x028c9047440075a7 */ /* 0x0022a400080a017f */
[----:B--2---:R-:W-:Y:S05]  /*1c0e0*/  @!P5 NANOSLEEP.SYNCS 0x989680 ;  /* 0x009896800000d95d */ /* 0x004fea0003900000 */
[----:B------:R-:W2:Y:S02]  /*1c0f0*/  @!P5 SYNCS.PHASECHK.TRANS64 P5, [R68+URZ+0x28c90], R71 ;  /* 0x028c90474400d5a7 */ /* 0x000ea400080a007f */
[----:B--2---:R-:W-:Y:S05]  /*1c100*/  @!P5 BRA `(.L_x_8123) ;  /* 0xfffffffc00f0d947 */ /* 0x004fea000383ffff */
[----:B------:R-:W-:Y:S05]  /*1c110*/  BRA `(.L_x_8421) ;  /* 0xfffffe70002c7947 */ /* 0x000fea000383ffff */
.L_x_8128:
[----:B0-----:R0:W1:Y:S02]  /*1c120*/  SYNCS.PHASECHK.TRANS64.TRYWAIT P5, [R68+URZ+0x28c90], R71 ;  /* 0x028c9047440075a7 */ /* 0x00106400080a017f */
[----:B-1----:R-:W-:Y:S05]  /*1c130*/  @!P5 NANOSLEEP.SYNCS 0x989680 ;  /* 0x009896800000d95d */ /* 0x002fea0003900000 */
[----:B------:R-:W1:Y:S02]  /*1c140*/  @!P5 SYNCS.PHASECHK.TRANS64 P5, [R68+URZ+0x28c90], R71 ;  /* 0x028c90474400d5a7 */ /* 0x000e6400080a007f */
[----:B-1----:R-:W-:Y:S05]  /*1c150*/  @!P5 BRA `(.L_x_8128) ;  /* 0xfffffffc00f0d947 */ /* 0x002fea000383ffff */
[----:B------:R-:W-:Y:S05]  /*1c160*/  BRA `(.L_x_8422) ;  /* 0xfffffe7800607947 */ /* 0x000fea000383ffff */
.L_x_8132:
[----:B------:R0:W0:Y:S02]  /*1c170*/  SYNCS.PHASECHK.TRANS64.TRYWAIT P0, [R68+URZ+0x28cb0], R71 ;  /* 0x028cb047440075a7 */ /* 0x000024000800017f */
[----:B0-----:R-:W-:Y:S05]  /*1c180*/  @!P0 NANOSLEEP.SYNCS 0x989680 ;  /* 0x009896800000895d */ /* 0x001fea0003900000 */
[----:B------:R-:W0:Y:S02]  /*1c190*/  @!P0 SYNCS.PHASECHK.TRANS64 P0, [R68+URZ+0x28cb0], R71 ;  /* 0x028cb047440085a7 */ /* 0x000e24000800007f */
[----:B0-----:R-:W-:Y:S05]  /*1c1a0*/  @!P0 BRA `(.L_x_8132) ;  /* 0xfffffffc00f08947 */ /* 0x001fea000383ffff */
[----:B------:R-:W-:Y:S05]  /*1c1b0*/  BRA `(.L_x_8423) ;  /* 0xfffffe7800d87947 */ /* 0x000fea000383ffff */
.L_x_8143:
[----:B-1----:R1:W2:Y:S02]  /*1c1c0*/  SYNCS.PHASECHK.TRANS64.TRYWAIT P1, [R20+URZ+0x28c50], R3 ;  /* 0x028c5003140075a7 */ /* 0x0022a4000802017f */
[----:B--2---:R-:W-:Y:S05]  /*1c1d0*/  @!P1 NANOSLEEP.SYNCS 0x989680 ;  /* 0x009896800000995d */ /* 0x004fea0003900000 */
[----:B------:R-:W2:Y:S02]  /*1c1e0*/  @!P1 SYNCS.PHASECHK.TRANS64 P1, [R20+URZ+0x28c50], R3 ;  /* 0x028c5003140095a7 */ /* 0x000ea4000802007f */
[----:B--2---:R-:W-:Y:S05]  /*1c1f0*/  @!P1 BRA `(.L_x_8143) ;  /* 0xfffffffc00f09947 */ /* 0x004fea000383ffff */
[----:B------:R-:W-:Y:S05]  /*1c200*/  BRA `(.L_x_8424) ;  /* 0xfffffe8800287947 */ /* 0x000fea000383ffff */
.L_x_8150:
[----:B-1----:R1:W2:Y:S02]  /*1c210*/  SYNCS.PHASECHK.TRANS64.TRYWAIT P2, [R3+URZ+0x28c50], R4 ;  /* 0x028c5004030075a7 */ /* 0x0022a4000804017f */
[----:B--2---:R-:W-:Y:S05]  /*1c220*/  @!P2 NANOSLEEP.SYNCS 0x989680 ;  /* 0x009896800000a95d */ /* 0x004fea0003900000 */
[----:B------:R-:W2:Y:S02]  /*1c230*/  @!P2 SYNCS.PHASECHK.TRANS64 P2, [R3+URZ+0x28c50], R4 ;  /* 0x028c50040300a5a7 */ /* 0x000ea4000804007f */
[----:B--2---:R-:W-:Y:S05]  /*1c240*/  @!P2 BRA `(.L_x_8150) ;  /* 0xfffffffc00f0a947 */ /* 0x004fea000383ffff */
[----:B------:R-:W-:Y:S05]  /*1c250*/  BRA `(.L_x_8149) ;  /* 0xfffffe9400507947 */ /* 0x000fea000383ffff */
.L_x_8163:
        /* <DEDUP_REMOVED lines=8> */
.L_x_8426:
[----:B------:R-:W-:Y:S05]  /*1c2e0*/  BSYNC B1 ;  /* 0x0000000000017941 */ /* 0x000fea0003800000 */
.L_x_8425:
        /* <DEDUP_REMOVED lines=8> */
.L_x_8427:
[----:B------:R-:W-:Y:S02]  /*1c370*/  IMAD.MOV.U32 R13, RZ, RZ, R8 ;  /* 0x000000ffff0d7224 */ /* 0x000fe400078e0008 */
[----:B------:R-:W-:-:S07]  /*1c380*/  IMAD.MOV.U32 R0, RZ, RZ, R14 ;  /* 0x000000ffff007224 */ /* 0x000fce00078e000e */
[----:B------:R-:W-:Y:S05]  /*1c390*/  WARPSYNC.COLLECTIVE R15, `(.L_x_8428) ;  /* 0x000000000f087348 */ /* 0x000fea0003c00000 */
[----:B------:R0:W1:Y:S02]  /*1c3a0*/  SHFL.IDX P6, R14, R13, R12, R11 ;  /* 0x0000000c0d0e7389 */ /* 0x00006400000c000b */
[----:B01----:R-:W-:Y:S01]  /*1c3b0*/  ENDCOLLECTIVE ;  /* 0x000000000000791b */ /* 0x003fe20003800000 */
.L_x_8428:
[----:B------:R-:W-:Y:S02]  /*1c3c0*/  IMAD.MOV.U32 R13, RZ, RZ, R7 ;  /* 0x000000ffff0d7224 */ /* 0x000fe400078e0007 */
[----:B------:R-:W-:-:S07]  /*1c3d0*/  IMAD.MOV.U32 R5, RZ, RZ, R14 ;  /* 0x000000ffff057224 */ /* 0x000fce00078e000e */
[----:B------:R-:W-:Y:S05]  /*1c3e0*/  WARPSYNC.COLLECTIVE R15, `(.L_x_8429) ;  /* 0x000000000f087348 */ /* 0x000fea0003c00000 */
[----:B------:R0:W1:Y:S02]  /*1c3f0*/  SHFL.IDX P6, R14, R13, R12, R11 ;  /* 0x0000000c0d0e7389 */ /* 0x00006400000c000b */
[----:B01----:R-:W-:Y:S01]  /*1c400*/  ENDCOLLECTIVE ;  /* 0x000000000000791b */ /* 0x003fe20003800000 */
.L_x_8429:
[----:B------:R-:W-:Y:S05]  /*1c410*/  BRA `(.L_x_8430) ;  /* 0xfffffea800fc7947 */ /* 0x000fea000383ffff */
.L_x_8166:
        /* <DEDUP_REMOVED lines=8> */
.L_x_8432:
[----:B------:R-:W-:Y:S05]  /*1c4a0*/  BSYNC B1 ;  /* 0x0000000000017941 */ /* 0x000fea0003800000 */
.L_x_8431:
        /* <DEDUP_REMOVED lines=8> */
.L_x_8433:
[----:B------:R-:W-:Y:S02]  /*1c530*/  IMAD.MOV.U32 R13, RZ, RZ, R8 ;  /* 0x000000ffff0d7224 */ /* 0x000fe400078e0008 */
[----:B------:R-:W-:-:S07]  /*1c540*/  IMAD.MOV.U32 R0, RZ, RZ, R14 ;  /* 0x000000ffff007224 */ /* 0x000fce00078e000e */
[----:B------:R-:W-:Y:S05]  /*1c550*/  WARPSYNC.COLLECTIVE R15, `(.L_x_8434) ;  /* 0x000000000f087348 */ /* 0x000fea0003c00000 */
[----:B------:R0:W1:Y:S02]  /*1c560*/  SHFL.IDX P6, R14, R13, R12, R11 ;  /* 0x0000000c0d0e7389 */ /* 0x00006400000c000b */
[----:B01----:R-:W-:Y:S01]  /*1c570*/  ENDCOLLECTIVE ;  /* 0x000000000000791b */ /* 0x003fe20003800000 */
.L_x_8434:
[----:B------:R-:W-:Y:S02]  /*1c580*/  IMAD.MOV.U32 R13, RZ, RZ, R7 ;  /* 0x000000ffff0d7224 */ /* 0x000fe400078e0007 */
[----:B------:R-:W-:-:S07]  /*1c590*/  IMAD.MOV.U32 R5, RZ, RZ, R14 ;  /* 0x000000ffff057224 */ /* 0x000fce00078e000e */
[----:B------:R-:W-:Y:S05]  /*1c5a0*/  WARPSYNC.COLLECTIVE R15, `(.L_x_8435) ;  /* 0x000000000f087348 */ /* 0x000fea0003c00000 */
[----:B------:R0:W1:Y:S02]  /*1c5b0*/  SHFL.IDX P6, R14, R13, R12, R11 ;  /* 0x0000000c0d0e7389 */ /* 0x00006400000c000b */
[----:B01----:R-:W-:Y:S01]  /*1c5c0*/  ENDCOLLECTIVE ;  /* 0x000000000000791b */ /* 0x003fe20003800000 */
.L_x_8435:
[----:B------:R-:W-:Y:S05]  /*1c5d0*/  BRA `(.L_x_8436) ;  /* 0xfffffeac00587947 */ /* 0x000fea000383ffff */
.L_x_8170:
[----:B0-----:R0:W1:Y:S02]  /*1c5e0*/  SYNCS.PHASECHK.TRANS64.TRYWAIT P0, [R2+URZ+0x28c00], R35 ;  /* 0x028c0023020075a7 */ /* 0x001064000800017f */
[----:B-1----:R-:W-:Y:S05]  /*1c5f0*/  @!P0 NANOSLEEP.SYNCS 0x989680 ;  /* 0x009896800000895d */ /* 0x002fea0003900000 */
[----:B------:R-:W1:Y:S02]  /*1c600*/  @!P0 SYNCS.PHASECHK.TRANS64 P0, [R2+URZ+0x28c00], R35 ;  /* 0x028c0023020085a7 */ /* 0x000e64000800007f */
[----:B-1----:R-:W-:Y:S05]  /*1c610*/  @!P0 BRA `(.L_x_8170) ;  /* 0xfffffffc00f08947 */ /* 0x002fea000383ffff */
[----:B------:R-:W-:Y:S05]  /*1c620*/  BRA `(.L_x_8437) ;  /* 0xfffffeb000447947 */ /* 0x000fea000383ffff */
.L_x_8178:
        /* <DEDUP_REMOVED lines=8> */
.L_x_8439:
[----:B------:R-:W-:Y:S05]  /*1c6b0*/  BSYNC B1 ;  /* 0x0000000000017941 */ /* 0x000fea0003800000 */
.L_x_8438:
        /* <DEDUP_REMOVED lines=8> */
.L_x_8440:
[----:B------:R-:W-:Y:S02]  /*1c740*/  IMAD.MOV.U32 R13, RZ, RZ, R7 ;  /* 0x000000ffff0d7224 */ /* 0x000fe400078e0007 */
[----:B------:R-:W-:-:S07]  /*1c750*/  IMAD.MOV.U32 R0, RZ, RZ, R14 ;  /* 0x000000ffff007224 */ /* 0x000fce00078e000e */
[----:B------:R-:W-:Y:S05]  /*1c760*/  WARPSYNC.COLLECTIVE R15, `(.L_x_8441) ;  /* 0x000000000f087348 */ /* 0x000fea0003c00000 */
[----:B------:R0:W1:Y:S02]  /*1c770*/  SHFL.IDX P6, R14, R13, R12, R11 ;  /* 0x0000000c0d0e7389 */ /* 0x00006400000c000b */
[----:B01----:R-:W-:Y:S01]  /*1c780*/  ENDCOLLECTIVE ;  /* 0x000000000000791b */ /* 0x003fe20003800000 */
.L_x_8441:
[----:B------:R-:W-:Y:S02]  /*1c790*/  IMAD.MOV.U32 R10, RZ, RZ, R0 ;  /* 0x000000ffff0a7224 */ /* 0x000fe400078e0000 */
[----:B------:R-:W-:Y:S02]  /*1c7a0*/  IMAD.MOV.U32 R13, RZ, RZ, R9 ;  /* 0x000000ffff0d7224 */ /* 0x000fe400078e0009 */
[----:B------:R-:W-:-:S07]  /*1c7b0*/  IMAD.MOV.U32 R5, RZ, RZ, R14 ;  /* 0x000000ffff057224 */ /* 0x000fce00078e000e */
[----:B------:R-:W-:Y:S05]  /*1c7c0*/  WARPSYNC.COLLECTIVE R15, `(.L_x_8442) ;  /* 0x000000000f087348 */ /* 0x000fea0003c00000 */
[----:B------:R0:W1:Y:S02]  /*1c7d0*/  SHFL.IDX P6, R14, R13, R12, R11 ;  /* 0x0000000c0d0e7389 */ /* 0x00006400000c000b */
[----:B01----:R-:W-:Y:S01]  /*1c7e0*/  ENDCOLLECTIVE ;  /* 0x000000000000791b */ /* 0x003fe20003800000 */
.L_x_8442:
[----:B------:R-:W-:Y:S01]  /*1c7f0*/  IMAD.MOV.U32 R11, RZ, RZ, R3 ;  /* 0x000000ffff0b7224 */ /* 0x000fe200078e0003 */
[----:B------:R-:W-:Y:S06]  /*1c800*/  BRA `(.L_x_8443) ;  /* 0xfffffebc00987947 */ /* 0x000fec000383ffff */
.L_x_8181:
        /* <DEDUP_REMOVED lines=8> */
.L_x_8445:
[----:B------:R-:W-:Y:S05]  /*1c890*/  BSYNC B1 ;  /* 0x0000000000017941 */ /* 0x000fea0003800000 */
.L_x_8444:
        /* <DEDUP_REMOVED lines=8> */
.L_x_8446:
[----:B------:R-:W-:Y:S02]  /*1c920*/  IMAD.MOV.U32 R13, RZ, RZ, R7 ;  /* 0x000000ffff0d7224 */ /* 0x000fe400078e0007 */
[----:B------:R-:W-:-:S07]  /*1c930*/  IMAD.MOV.U32 R0, RZ, RZ, R14 ;  /* 0x000000ffff007224 */ /* 0x000fce00078e000e */
[----:B------:R-:W-:Y:S05]  /*1c940*/  WARPSYNC.COLLECTIVE R15, `(.L_x_8447) ;  /* 0x000000000f087348 */ /* 0x000fea0003c00000 */
[----:B------:R0:W1:Y:S02]  /*1c950*/  SHFL.IDX P6, R14, R13, R12, R11 ;  /* 0x0000000c0d0e7389 */ /* 0x00006400000c000b */
[----:B01----:R-:W-:Y:S01]  /*1c960*/  ENDCOLLECTIVE ;  /* 0x000000000000791b */ /* 0x003fe20003800000 */
.L_x_8447:
[----:B------:R-:W-:Y:S02]  /*1c970*/  IMAD.MOV.U32 R13, RZ, RZ, R9 ;  /* 0x000000ffff0d7224 */ /* 0x000fe400078e0009 */
[----:B------:R-:W-:-:S07]  /*1c980*/  IMAD.MOV.U32 R7, RZ, RZ, R14 ;  /* 0x000000ffff077224 */ /* 0x000fce00078e000e */
[----:B------:R-:W-:Y:S05]  /*1c990*/  WARPSYNC.COLLECTIVE R15, `(.L_x_8448) ;  /* 0x000000000f087348 */ /* 0x000fea0003c00000 */
[----:B------:R0:W1:Y:S02]  /*1c9a0*/  SHFL.IDX P6, R14, R13, R12, R11 ;  /* 0x0000000c0d0e7389 */ /* 0x00006400000c000b */
[----:B01----:R-:W-:Y:S01]  /*1c9b0*/  ENDCOLLECTIVE ;  /* 0x000000000000791b */ /* 0x003fe20003800000 */
.L_x_8448:
[----:B------:R-:W-:Y:S02]  /*1c9c0*/  IMAD.MOV.U32 R12, RZ, RZ, R0 ;  /* 0x000000ffff0c7224 */ /* 0x000fe400078e0000 */
[----:B------:R-:W-:Y:S01]  /*1c9d0*/  IMAD.MOV.U32 R13, RZ, RZ, R3 ;  /* 0x000000ffff0d7224 */ /* 0x000fe200078e0003 */
[----:B------:R-:W-:Y:S06]  /*1c9e0*/  BRA `(.L_x_8449) ;  /* 0xfffffebc00bc7947 */ /* 0x000fec000383ffff */
.L_x_8185:
[----:B0-----:R0:W1:Y:S02]  /*1c9f0*/  SYNCS.PHASECHK.TRANS64.TRYWAIT P1, [R2+URZ+0x28c00], R3 ;  /* 0x028c0003020075a7 */ /* 0x001064000802017f */
[----:B-1----:R-:W-:Y:S05]  /*1ca00*/  @!P1 NANOSLEEP.SYNCS 0x989680 ;  /* 0x009896800000995d */ /* 0x002fea0003900000 */
[----:B------:R-:W1:Y:S02]  /*1ca10*/  @!P1 SYNCS.PHASECHK.TRANS64 P1, [R2+URZ+0x28c00], R3 ;  /* 0x028c0003020095a7 */ /* 0x000e64000802007f */
[----:B-1----:R-:W-:Y:S05]  /*1ca20*/  @!P1 BRA `(.L_x_8185) ;  /* 0xfffffffc00f09947 */ /* 0x002fea000383ffff */
[----:B------:R-:W-:Y:S05]  /*1ca30*/  BRA `(.L_x_8450) ;  /* 0xfffffec0005c7947 */ /* 0x000fea000383ffff */
.L_x_8191:
[----:B0-----:R0:W1:Y:S02]  /*1ca40*/  SYNCS.PHASECHK.TRANS64.TRYWAIT P2, [R168+URZ+0x28c30], R57 ;  /* 0x028c3039a80075a7 */ /* 0x001064000804017f */
[----:B-1----:R-:W-:Y:S05]  /*1ca50*/  @!P2 NANOSLEEP.SYNCS 0x989680 ;  /* 0x009896800000a95d */ /* 0x002fea0003900000 */
[----:B------:R-:W1:Y:S02]  /*1ca60*/  @!P2 SYNCS.PHASECHK.TRANS64 P2, [R168+URZ+0x28c30], R57 ;  /* 0x028c3039a800a5a7 */ /* 0x000e64000804007f */
[----:B-1----:R-:W-:Y:S05]  /*1ca70*/  @!P2 BRA `(.L_x_8191) ;  /* 0xfffffffc00f0a947 */ /* 0x002fea000383ffff */
[----:B------:R-:W-:Y:S05]  /*1ca80*/  BRA `(.L_x_8190) ;  /* 0xfffffecc00f47947 */ /* 0x000fea000383ffff */
.L_x_8196:
[----:B-1----:R1:W3:Y:S02]  /*1ca90*/  SYNCS.PHASECHK.TRANS64.TRYWAIT P2, [R168+URZ+0x28c50], R57 ;  /* 0x028c5039a80075a7 */ /* 0x0022e4000804017f */
[----:B---3--:R-:W-:Y:S05]  /*1caa0*/  @!P2 NANOSLEEP.SYNCS 0x989680 ;  /* 0x009896800000a95d */ /* 0x008fea0003900000 */
[----:B------:R-:W3:Y:S02]  /*1cab0*/  @!P2 SYNCS.PHASECHK.TRANS64 P2, [R168+URZ+0x28c50], R57 ;  /* 0x028c5039a800a5a7 */ /* 0x000ee4000804007f */
[----:B---3--:R-:W-:Y:S05]  /*1cac0*/  @!P2 BRA `(.L_x_8196) ;  /* 0xfffffffc00f0a947 */ /* 0x008fea000383ffff */
[----:B------:R-:W-:Y:S05]  /*1cad0*/  BRA `(.L_x_8195) ;  /* 0xfffffee400c47947 */ /* 0x000fea000383ffff */
.L_x_8203:
[----:B--2---:R2:W3:Y:S02]  /*1cae0*/  SYNCS.PHASECHK.TRANS64.TRYWAIT P2, [R216+URZ+0x28c30], R20 ;  /* 0x028c3014d80075a7 */ /* 0x0044e4000804017f */
[----:B---3--:R-:W-:Y:S05]  /*1caf0*/  @!P2 NANOSLEEP.SYNCS 0x989680 ;  /* 0x009896800000a95d */ /* 0x008fea0003900000 */
[----:B------:R-:W3:Y:S02]  /*1cb00*/  @!P2 SYNCS.PHASECHK.TRANS64 P2, [R216+URZ+0x28c30], R20 ;  /* 0x028c3014d800a5a7 */ /* 0x000ee4000804007f */
[----:B---3--:R-:W-:Y:S05]  /*1cb10*/  @!P2 BRA `(.L_x_8203) ;  /* 0xfffffffc00f0a947 */ /* 0x008fea000383ffff */
[----:B------:R-:W-:Y:S05]  /*1cb20*/  BRA `(.L_x_8202) ;  /* 0xfffffee800f07947 */ /* 0x000fea000383ffff */
.L_x_8208:
[----:B--2---:R2:W3:Y:S02]  /*1cb30*/  SYNCS.PHASECHK.TRANS64.TRYWAIT P2, [R216+URZ+0x28c50], R20 ;  /* 0x028c5014d80075a7 */ /* 0x0044e4000804017f */
[----:B---3--:R-:W-:Y:S05]  /*1cb40*/  @!P2 NANOSLEEP.SYNCS 0x989680 ;  /* 0x009896800000a95d */ /* 0x008fea0003900000 */
[----:B------:R-:W3:Y:S02]  /*1cb50*/  @!P2 SYNCS.PHASECHK.TRANS64 P2, [R216+URZ+0x28c50], R20 ;  /* 0x028c5014d800a5a7 */ /* 0x000ee4000804007f */
[----:B---3--:R-:W-:Y:S05]  /*1cb60*/  @!P2 BRA `(.L_x_8208) ;  /* 0xfffffffc00f0a947 */ /* 0x008fea000383ffff */
[----:B------:R-:W-:Y:S05]  /*1cb70*/  BRA `(.L_x_8207) ;  /* 0xffffff0800c07947 */ /* 0x000fea000383ffff */
.L_x_8216:
[----:B---3--:R3:W4:Y:S02]  /*1cb80*/  SYNCS.PHASECHK.TRANS64.TRYWAIT P2, [R194+URZ+0x28c30], R20 ;  /* 0x028c3014c20075a7 */ /* 0x008724000804017f */
[----:B----4-:R-:W-:Y:S05]  /*1cb90*/  @!P2 NANOSLEEP.SYNCS 0x989680 ;  /* 0x009896800000a95d */ /* 0x010fea0003900000 */
[----:B------:R-:W4:Y:S02]  /*1cba0*/  @!P2 SYNCS.PHASECHK.TRANS64 P2, [R194+URZ+0x28c30], R20 ;  /* 0x028c3014c200a5a7 */ /* 0x000f24000804007f */
[----:B----4-:R-:W-:Y:S05]  /*1cbb0*/  @!P2 BRA `(.L_x_8216) ;  /* 0xfffffffc00f0a947 */ /* 0x010fea000383ffff */
[----:B------:R-:W-:Y:S05]  /*1cbc0*/  BRA `(.L_x_8215) ;  /* 0xffffff0c00d47947 */ /* 0x000fea000383ffff */
.L_x_8221:
[----:B--2---:R2:W4:Y:S02]  /*1cbd0*/  SYNCS.PHASECHK.TRANS64.TRYWAIT P2, [R194+URZ+0x28c50], R20 ;  /* 0x028c5014c20075a7 */ /* 0x004524000804017f */
[----:B----4-:R-:W-:Y:S05]  /*1cbe0*/  @!P2 NANOSLEEP.SYNCS 0x989680 ;  /* 0x009896800000a95d */ /* 0x010fea0003900000 */
[----:B------:R-:W4:Y:S02]  /*1cbf0*/  @!P2 SYNCS.PHASECHK.TRANS64 P2, [R194+URZ+0x28c50], R20 ;  /* 0x028c5014c200a5a7 */ /* 0x000f24000804007f */
[----:B----4-:R-:W-:Y:S05]  /*1cc00*/  @!P2 BRA `(.L_x_8221) ;  /* 0xfffffffc00f0a947 */ /* 0x010fea000383ffff */
[----:B------:R-:W-:Y:S05]  /*1cc10*/  BRA `(.L_x_8220) ;  /* 0xffffff28002c7947 */ /* 0x000fea000383ffff */
.L_x_8251:
[----:B------:R-:W2:Y:S01]  /*1cc20*/  S2R R9, SR_TID.X ;  /* 0x0000000000097919 */ /* 0x000ea20000002100 */
[----:B------:R-:W-:Y:S01]  /*1cc30*/  BSSY B1, `(.L_x_8451) ;  /* 0x000000a000017945 */ /* 0x000fe20003800000 */
[----:B------:R-:W-:Y:S02]  /*1cc40*/  IMAD.MOV.U32 R12, RZ, RZ, RZ ;  /* 0x000000ffff0c7224 */ /* 0x000fe400078e00ff */
[----:B-1----:R-:W-:Y:S02]  /*1cc50*/  IMAD.MOV.U32 R11, RZ, RZ, 0x1f ;  /* 0x0000001fff0b7424 */ /* 0x002fe400078e00ff */
[----:B------:R-:W-:Y:S01]  /*1cc60*/  IMAD.MOV.U32 R15, RZ, RZ, -0x1 ;  /* 0xffffffffff0f7424 */ /* 0x000fe200078e00ff */
[----:B--2---:R-:W-:-:S04]  /*1cc70*/  SHF.R.U32.HI R9, RZ, 0x5, R9 ;  /* 0x00000005ff097819 */ /* 0x004fc80000011609 */
[----:B------:R-:W-:-:S05]  /*1cc80*/  LOP3.LUT R9, R9, 0x3, RZ, 0xc0, !PT ;  /* 0x0000000309097812 */ /* 0x000fca00078ec0ff */
[----:B------:R-:W-:-:S07]  /*1cc90*/  IMAD.MOV.U32 R13, RZ, RZ, R9 ;  /* 0x000000ffff0d7224 */ /* 0x000fce00078e0009 */
[----:B0-----:R-:W-:Y:S05]  /*1cca0*/  WARPSYNC.COLLECTIVE R15, `(.L_x_8452) ;  /* 0x000000000f087348 */ /* 0x001fea0003c00000 */
[----:B0-----:R0:W1:Y:S02]  /*1ccb0*/  SHFL.IDX P6, R14, R13, R12, R11 ;  /* 0x0000000c0d0e7389 */ /* 0x00106400000c000b */
[----:B01----:R-:W-:Y:S01]  /*1ccc0*/  ENDCOLLECTIVE ;  /* 0x000000000000791b */ /* 0x003fe20003800000 */
.L_x_8452:
[----:B------:R-:W-:Y:S05]  /*1ccd0*/  BSYNC B1 ;  /* 0x0000000000017941 */ /* 0x000fea0003800000 */
.L_x_8451:
[----:B------:R-:W-:Y:S05]  /*1cce0*/  BRA `(.L_x_8453) ;  /* 0xffffff7800407947 */ /* 0x000fea000383ffff */
.L_x_8253:
[----:B------:R-:W-:Y:S01]  /*1ccf0*/  BSSY B1, `(.L_x_8454) ;  /* 0x0000006000017945 */ /* 0x000fe20003800000 */
[----:B------:R-:W-:-:S07]  /*1cd00*/  IMAD.MOV.U32 R15, RZ, RZ, -0x1 ;  /* 0xffffffffff0f7424 */ /* 0x000fce00078e00ff */
[----:B01----:R-:W-:Y:S05]  /*1cd10*/  WARPSYNC.COLLECTIVE R15, `(.L_x_8455) ;  /* 0x000000000f0c7348 */ /* 0x003fea0003c00000 */
[----:B------:R-:W-:Y:S02]  /*1cd20*/  ELECT P6, UR62, PT ;  /* 0x00000000003e782f */ /* 0x000fe400038c0000 */
[----:B------:R-:W-:Y:S01]  /*1cd30*/  MOV R14, UR62 ;  /* 0x0000003e000e7c02 */ /* 0x000fe20008000f00 */
[----:B01----:R-:W-:Y:S10]  /*1cd40*/  ENDCOLLECTIVE ;  /* 0x000000000000791b */ /* 0x003ff40003800000 */
.L_x_8455:
[----:B------:R-:W-:Y:S05]  /*1cd50*/  BSYNC B1 ;  /* 0x0000000000017941 */ /* 0x000fea0003800000 */
.L_x_8454:
[----:B------:R-:W-:Y:S05]  /*1cd60*/  BRA `(.L_x_8252) ;  /* 0xffffff7800387947 */ /* 0x000fea000383ffff */
.L_x_8255:
[----:B0-----:R-:W2:Y:S02]  /*1cd70*/  LDL R5, [R1+0x4] ;  /* 0x0000040001057983 */ /* 0x001ea40000100800 */
[----:B--2---:R0:W2:Y:S02]  /*1cd80*/  SYNCS.PHASECHK.TRANS64.TRYWAIT P0, [R5+URZ+0x28c20], R4 ;  /* 0x028c2004050075a7 */ /* 0x0040a4000800017f */
[----:B--2---:R-:W-:Y:S05]  /*1cd90*/  @!P0 NANOSLEEP.SYNCS 0x989680 ;  /* 0x009896800000895d */ /* 0x004fea0003900000 */
[----:B------:R-:W2:Y:S02]  /*1cda0*/  @!P0 SYNCS.PHASECHK.TRANS64 P0, [R5+URZ+0x28c20], R4 ;  /* 0x028c2004050085a7 */ /* 0x000ea4000800007f */
[----:B--2---:R-:W-:Y:S05]  /*1cdb0*/  @!P0 BRA `(.L_x_8255) ;  /* 0xfffffffc00ec8947 */ /* 0x004fea000383ffff */
[----:B------:R-:W-:Y:S05]  /*1cdc0*/  BRA `(.L_x_8456) ;  /* 0xffffff7800487947 */ /* 0x000fea000383ffff */
.L_x_8259:
[----:B0-----:R0:W2:Y:S02]  /*1cdd0*/  SYNCS.PHASECHK.TRANS64.TRYWAIT P0, [R5+URZ+0x28ca0], R9 ;  /* 0x028ca009050075a7 */ /* 0x0010a4000800017f */
[----:B--2---:R-:W-:Y:S05]  /*1cde0*/  @!P0 NANOSLEEP.SYNCS 0x989680 ;  /* 0x009896800000895d */ /* 0x004fea0003900000 */
[----:B------:R-:W2:Y:S02]  /*1cdf0*/  @!P0 SYNCS.PHASECHK.TRANS64 P0, [R5+URZ+0x28ca0], R9 ;  /* 0x028ca009050085a7 */ /* 0x000ea4000800007f */
[----:B--2---:R-:W-:Y:S05]  /*1ce00*/  @!P0 BRA `(.L_x_8259) ;  /* 0xfffffffc00f08947 */ /* 0x004fea000383ffff */
[----:B------:R-:W-:Y:S05]  /*1ce10*/  BRA `(.L_x_8457) ;  /* 0xffffff78006c7947 */ /* 0x000fea000383ffff */
.L_x_8264:
[----:B--2---:R2:W3:Y:S02]  /*1ce20*/  SYNCS.PHASECHK.TRANS64.TRYWAIT P0, [R5+URZ+0x28cc0], R9 ;  /* 0x028cc009050075a7 */ /* 0x0044e4000800017f */
[----:B---3--:R-:W-:Y:S05]  /*1ce30*/  @!P0 NANOSLEEP.SYNCS 0x989680 ;  /* 0x009896800000895d */ /* 0x008fea0003900000 */
[----:B------:R-:W3:Y:S02]  /*1ce40*/  @!P0 SYNCS.PHASECHK.TRANS64 P0, [R5+URZ+0x28cc0], R9 ;  /* 0x028cc009050085a7 */ /* 0x000ee4000800007f */
[----:B---3--:R-:W-:Y:S05]  /*1ce50*/  @!P0 BRA `(.L_x_8264) ;  /* 0xfffffffc00f08947 */ /* 0x008fea000383ffff */
[----:B------:R-:W-:Y:S05]  /*1ce60*/  BRA `(.L_x_8458) ;  /* 0xffffff7800f07947 */ /* 0x000fea000383ffff */
.L_x_8278:
[----:B0-----:R0:W2:Y:S02]  /*1ce70*/  SYNCS.PHASECHK.TRANS64.TRYWAIT P1, [R5+URZ+0x28ca0], R6 ;  /* 0x028ca006050075a7 */ /* 0x0010a4000802017f */
[----:B--2---:R-:W-:Y:S05]  /*1ce80*/  @!P1 NANOSLEEP.SYNCS 0x989680 ;  /* 0x009896800000995d */ /* 0x004fea0003900000 */
[----:B------:R-:W2:Y:S02]  /*1ce90*/  @!P1 SYNCS.PHASECHK.TRANS64 P1, [R5+URZ+0x28ca0], R6 ;  /* 0x028ca006050095a7 */ /* 0x000ea4000802007f */
[----:B--2---:R-:W-:Y:S05]  /*1cea0*/  @!P1 BRA `(.L_x_8278) ;  /* 0xfffffffc00f09947 */ /* 0x004fea000383ffff */
[----:B------:R-:W-:Y:S05]  /*1ceb0*/  BRA `(.L_x_8459) ;  /* 0xffffff8400787947 */ /* 0x000fea000383ffff */
.L_x_8283:
[----:B--2---:R2:W3:Y:S02]  /*1cec0*/  SYNCS.PHASECHK.TRANS64.TRYWAIT P1, [R5+URZ+0x28cc0], R6 ;  /* 0x028cc006050075a7 */ /* 0x0044e4000802017f */
[----:B---3--:R-:W-:Y:S05]  /*1ced0*/  @!P1 NANOSLEEP.SYNCS 0x989680 ;  /* 0x009896800000995d */ /* 0x008fea0003900000 */
[----:B------:R-:W3:Y:S02]  /*1cee0*/  @!P1 SYNCS.PHASECHK.TRANS64 P1, [R5+URZ+0x28cc0], R6 ;  /* 0x028cc006050095a7 */ /* 0x000ee4000802007f */
[----:B---3--:R-:W-:Y:S05]  /*1cef0*/  @!P1 BRA `(.L_x_8283) ;  /* 0xfffffffc00f09947 */ /* 0x008fea000383ffff */
[----:B------:R-:W-:Y:S05]  /*1cf00*/  BRA `(.L_x_8460) ;  /* 0xffffff8400f87947 */ /* 0x000fea000383ffff */
.L_x_8303:
        /* <DEDUP_REMOVED lines=11> */
.L_x_8462:
[----:B------:R-:W-:Y:S05]  /*1cfc0*/  BSYNC B0 ;  /* 0x0000000000007941 */ /* 0x000fea0003800000 */
.L_x_8461:
[----:B------:R-:W-:Y:S05]  /*1cfd0*/  BRA `(.L_x_8463) ;  /* 0xffffff9800087947 */ /* 0x000fea000383ffff */
.L_x_8305:
[----:B------:R-:W-:Y:S01]  /*1cfe0*/  BSSY B0, `(.L_x_8464) ;  /* 0x0000006000007945 */ /* 0x000fe20003800000 */
[----:B------:R-:W-:-:S07]  /*1cff0*/  IMAD.MOV.U32 R15, RZ, RZ, -0x1 ;  /* 0xffffffffff0f7424 */ /* 0x000fce00078e00ff */
[----:B01----:R-:W-:Y:S05]  /*1d000*/  WARPSYNC.COLLECTIVE R15, `(.L_x_8465) ;  /* 0x000000000f0c7348 */ /* 0x003fea0003c00000 */
[----:B------:R-:W-:Y:S02]  /*1d010*/  ELECT P6, UR62, PT ;  /* 0x00000000003e782f */ /* 0x000fe400038c0000 */
[----:B------:R-:W-:Y:S01]  /*1d020*/  MOV R14, UR62 ;  /* 0x0000003e000e7c02 */ /* 0x000fe20008000f00 */
[----:B01----:R-:W-:Y:S10]  /*1d030*/  ENDCOLLECTIVE ;  /* 0x000000000000791b */ /* 0x003ff40003800000 */
.L_x_8465:
[----:B------:R-:W-:Y:S05]  /*1d040*/  BSYNC B0 ;  /* 0x0000000000007941 */ /* 0x000fea0003800000 */
.L_x_8464:
[----:B------:R-:W-:Y:S05]  /*1d050*/  BRA `(.L_x_8466) ;  /* 0xffffff9800187947 */ /* 0x000fea000383ffff */
.L_x_8307:
[----:B0-----:R0:W2:Y:S02]  /*1d060*/  SYNCS.PHASECHK.TRANS64.TRYWAIT P0, [R0+URZ+0x28c40], R2 ;  /* 0x028c4002000075a7 */ /* 0x0010a4000800017f */
[----:B--2---:R-:W-:Y:S05]  /*1d070*/  @!P0 NANOSLEEP.SYNCS 0x989680 ;  /* 0x009896800000895d */ /* 0x004fea0003900000 */
[----:B------:R-:W2:Y:S02]  /*1d080*/  @!P0 SYNCS.PHASECHK.TRANS64 P0, [R0+URZ+0x28c40], R2 ;  /* 0x028c4002000085a7 */ /* 0x000ea4000800007f */
[----:B--2---:R-:W-:Y:S05]  /*1d090*/  @!P0 BRA `(.L_x_8307) ;  /* 0xfffffffc00f08947 */ /* 0x004fea000383ffff */
[----:B------:R-:W-:Y:S05]  /*1d0a0*/  BRA `(.L_x_8467) ;  /* 0xffffff9800847947 */ /* 0x000fea000383ffff */
.L_x_8311:
        /* <DEDUP_REMOVED lines=12> */
.L_x_8468:
[----:B------:R-:W-:Y:S02]  /*1d170*/  IMAD.MOV.U32 R13, RZ, RZ, R3 ;  /* 0x000000ffff0d7224 */ /* 0x000fe400078e0003 */
[----:B------:R-:W-:-:S07]  /*1d180*/  IMAD.MOV.U32 R4, RZ, RZ, R14 ;  /* 0x000000ffff047224 */ /* 0x000fce00078e000e */
[----:B------:R-:W-:Y:S05]  /*1d190*/  WARPSYNC.COLLECTIVE R15, `(.L_x_8469) ;  /* 0x000000000f087348 */ /* 0x000fea0003c00000 */
[----:B------:R0:W1:Y:S02]  /*1d1a0*/  SHFL.IDX P6, R14, R13, R12, R11 ;  /* 0x0000000c0d0e7389 */ /* 0x00006400000c000b */
[----:B01----:R-:W-:Y:S01]  /*1d1b0*/  ENDCOLLECTIVE ;  /* 0x000000000000791b */ /* 0x003fe20003800000 */
.L_x_8469:
[----:B------:R-:W-:Y:S02]  /*1d1c0*/  IMAD.MOV.U32 R13, RZ, RZ, R2 ;  /* 0x000000ffff0d7224 */ /* 0x000fe400078e0002 */
[----:B------:R-:W-:Y:S02]  /*1d1d0*/  IMAD.MOV.U32 R12, RZ, RZ, 0x1 ;  /* 0x00000001ff0c7424 */ /* 0x000fe400078e00ff */
[----:B------:R-:W-:-:S07]  /*1d1e0*/  IMAD.MOV.U32 R5, RZ, RZ, R14 ;  /* 0x000000ffff057224 */ /* 0x000fce00078e000e */
[----:B------:R-:W-:Y:S05]  /*1d1f0*/  WARPSYNC.COLLECTIVE R15, `(.L_x_8470) ;  /* 0x000000000f087348 */ /* 0x000fea0003c00000 */
[----:B------:R0:W1:Y:S02]  /*1d200*/  SHFL.IDX P6, R14, R13, R12, R11 ;  /* 0x0000000c0d0e7389 */ /* 0x00006400000c000b */
[----:B01----:R-:W-:Y:S01]  /*1d210*/  ENDCOLLECTIVE ;  /* 0x000000000000791b */ /* 0x003fe20003800000 */
.L_x_8470:
        /* <DEDUP_REMOVED lines=10> */
.L_x_8471:
        /* <DEDUP_REMOVED lines=11> */
.L_x_8472:
        /* <DEDUP_REMOVED lines=10> */
.L_x_8473:
        /* <DEDUP_REMOVED lines=12> */
.L_x_8474:
        /* <DEDUP_REMOVED lines=14> */
.L_x_8475:
[----:B------:R-:W-:Y:S01]  /*1d5b0*/  IMAD.MOV.U32 R3, RZ, RZ, R14 ;  /* 0x000000ffff037224 */ /* 0x000fe200078e000e */
[----:B------:R-:W-:Y:S06]  /*1d5c0*/  BRA `(.L_x_8476) ;  /* 0xffffff9c00f47947 */ /* 0x000fec000383ffff */
.L_x_8314:
[----:B0-----:R-:W2:Y:S02]  /*1d5d0*/  LDL R2, [R1+0x4] ;  /* 0x0000040001027983 */ /* 0x001ea40000100800 */
[----:B--2---:R0:W1:Y:S02]  /*1d5e0*/  SYNCS.PHASECHK.TRANS64.TRYWAIT P0, [R2+URZ+0x28c20], R0 ;  /* 0x028c2000020075a7 */ /* 0x004064000800017f */
[----:B-1----:R-:W-:Y:S05]  /*1d5f0*/  @!P0 NANOSLEEP.SYNCS 0x989680 ;  /* 0x009896800000895d */ /* 0x002fea0003900000 */
[----:B------:R-:W1:Y:S02]  /*1d600*/  @!P0 SYNCS.PHASECHK.TRANS64 P0, [R2+URZ+0x28c20], R0 ;  /* 0x028c2000020085a7 */ /* 0x000e64000800007f */
[----:B-1----:R-:W-:Y:S05]  /*1d610*/  @!P0 BRA `(.L_x_8314) ;  /* 0xfffffffc00ec8947 */ /* 0x002fea000383ffff */
[----:B------:R-:W-:Y:S05]  /*1d620*/  BRA `(.L_x_8477) ;  /* 0xffffffa000547947 */ /* 0x000fea000383ffff */
.L_x_8318:
[----:B0-----:R0:W1:Y:S02]  /*1d630*/  SYNCS.PHASECHK.TRANS64.TRYWAIT P0, [R0+URZ+0x28c60], R2 ;  /* 0x028c6002000075a7 */ /* 0x001064000800017f */
[----:B-1----:R-:W-:Y:S05]  /*1d640*/  @!P0 NANOSLEEP.SYNCS 0x989680 ;  /* 0x009896800000895d */ /* 0x002fea0003900000 */
[----:B------:R-:W1:Y:S02]  /*1d650*/  @!P0 SYNCS.PHASECHK.TRANS64 P0, [R0+URZ+0x28c60], R2 ;  /* 0x028c6002000085a7 */ /* 0x000e64000800007f */
[----:B-1----:R-:W-:Y:S05]  /*1d660*/  @!P0 BRA `(.L_x_8318) ;  /* 0xfffffffc00f08947 */ /* 0x002fea000383ffff */
[----:B------:R-:W-:Y:S05]  /*1d670*/  BRA `(.L_x_8478) ;  /* 0xffffffa000807947 */ /* 0x000fea000383ffff */
.L_x_8337:
[----:B-1----:R1:W2:Y:S02]  /*1d680*/  SYNCS.PHASECHK.TRANS64.TRYWAIT P0, [R3+URZ+0x28c40], R2 ;  /* 0x028c4002030075a7 */ /* 0x0022a4000800017f */
[----:B--2---:R-:W-:Y:S05]  /*1d690*/  @!P0 NANOSLEEP.SYNCS 0x989680 ;  /* 0x009896800000895d */ /* 0x004fea0003900000 */
[----:B------:R-:W2:Y:S02]  /*1d6a0*/  @!P0 SYNCS.PHASECHK.TRANS64 P0, [R3+URZ+0x28c40], R2 ;  /* 0x028c4002030085a7 */ /* 0x000ea4000800007f */
[----:B--2---:R-:W-:Y:S05]  /*1d6b0*/  @!P0 BRA `(.L_x_8337) ;  /* 0xfffffffc00f08947 */ /* 0x004fea000383ffff */
[----:B------:R-:W-:Y:S05]  /*1d6c0*/  BRA `(.L_x_8479) ;  /* 0xffffffac00a47947 */ /* 0x000fea000383ffff */
.L_x_8342:
[----:B0-----:R0:W2:Y:S02]  /*1d6d0*/  SYNCS.PHASECHK.TRANS64.TRYWAIT P0, [R3+URZ+0x28c60], R2 ;  /* 0x028c6002030075a7 */ /* 0x0010a4000800017f */
[----:B--2---:R-:W-:Y:S05]  /*1d6e0*/  @!P0 NANOSLEEP.SYNCS 0x989680 ;  /* 0x009896800000895d */ /* 0x004fea0003900000 */
[----:B------:R-:W2:Y:S02]  /*1d6f0*/  @!P0 SYNCS.PHASECHK.TRANS64 P0, [R3+URZ+0x28c60], R2 ;  /* 0x028c6002030085a7 */ /* 0x000ea4000800007f */
[----:B--2---:R-:W-:Y:S05]  /*1d700*/  @!P0 BRA `(.L_x_8342) ;  /* 0xfffffffc00f08947 */ /* 0x004fea000383ffff */
[----:B------:R-:W-:Y:S05]  /*1d710*/  BRA `(.L_x_8480) ;  /* 0xffffffb0002c7947 */ /* 0x000fea000383ffff */
.L_x_8357:
[----:B0-----:R0:W1:Y:S02]  /*1d720*/  SYNCS.PHASECHK.TRANS64.TRYWAIT P0, [R4+URZ+0x28c40], R2 ;  /* 0x028c4002040075a7 */ /* 0x001064000800017f */
[----:B-1----:R-:W-:Y:S05]  /*1d730*/  @!P0 NANOSLEEP.SYNCS 0x989680 ;  /* 0x009896800000895d */ /* 0x002fea0003900000 */
[----:B------:R-:W1:Y:S02]  /*1d740*/  @!P0 SYNCS.PHASECHK.TRANS64 P0, [R4+URZ+0x28c40], R2 ;  /* 0x028c4002040085a7 */ /* 0x000e64000800007f */
[----:B-1----:R-:W-:Y:S05]  /*1d750*/  @!P0 BRA `(.L_x_8357) ;  /* 0xfffffffc00f08947 */ /* 0x002fea000383ffff */
[----:B------:R-:W-:Y:S05]  /*1d760*/  BRA `(.L_x_8481) ;  /* 0xffffffbc00347947 */ /* 0x000fea000383ffff */
.L_x_8362:
[----:B-1----:R1:W2:Y:S02]  /*1d770*/  SYNCS.PHASECHK.TRANS64.TRYWAIT P0, [R4+URZ+0x28c60], R2 ;  /* 0x028c6002040075a7 */ /* 0x0022a4000800017f */
[----:B--2---:R-:W-:Y:S05]  /*1d780*/  @!P0 NANOSLEEP.SYNCS 0x989680 ;  /* 0x009896800000895d */ /* 0x004fea0003900000 */
[----:B------:R-:W2:Y:S02]  /*1d790*/  @!P0 SYNCS.PHASECHK.TRANS64 P0, [R4+URZ+0x28c60], R2 ;  /* 0x028c6002040085a7 */ /* 0x000ea4000800007f */
[----:B--2---:R-:W-:Y:S05]  /*1d7a0*/  @!P0 BRA `(.L_x_8362) ;  /* 0xfffffffc00f08947 */ /* 0x004fea000383ffff */
[----:B------:R-:W-:Y:S05]  /*1d7b0*/  BRA `(.L_x_8482) ;  /* 0xffffffbc00b87947 */ /* 0x000fea000383ffff */
.L_x_8377:
[----:B-1----:R1:W2:Y:S02]  /*1d7c0*/  SYNCS.PHASECHK.TRANS64.TRYWAIT P0, [R4+URZ+0x28c40], R2 ;  /* 0x028c4002040075a7 */ /* 0x0022a4000800017f */
[----:B--2---:R-:W-:Y:S05]  /*1d7d0*/  @!P0 NANOSLEEP.SYNCS 0x989680 ;  /* 0x009896800000895d */ /* 0x004fea0003900000 */
[----:B------:R-:W2:Y:S02]  /*1d7e0*/  @!P0 SYNCS.PHASECHK.TRANS64 P0, [R4+URZ+0x28c40], R2 ;  /* 0x028c4002040085a7 */ /* 0x000ea4000800007f */
[----:B--2---:R-:W-:Y:S05]  /*1d7f0*/  @!P0 BRA `(.L_x_8377) ;  /* 0xfffffffc00f08947 */ /* 0x004fea000383ffff */
[----:B------:R-:W-:Y:S05]  /*1d800*/  BRA `(.L_x_8483) ;  /* 0xffffffc800a47947 */ /* 0x000fea000383ffff */
.L_x_8382:
[----:B0-----:R0:W2:Y:S02]  /*1d810*/  SYNCS.PHASECHK.TRANS64.TRYWAIT P0, [R4+URZ+0x28c60], R2 ;  /* 0x028c6002040075a7 */ /* 0x0010a4000800017f */
[----:B--2---:R-:W-:Y:S05]  /*1d820*/  @!P0 NANOSLEEP.SYNCS 0x989680 ;  /* 0x009896800000895d */ /* 0x004fea0003900000 */
[----:B------:R-:W2:Y:S02]  /*1d830*/  @!P0 SYNCS.PHASECHK.TRANS64 P0, [R4+URZ+0x28c60], R2 ;  /* 0x028c6002040085a7 */ /* 0x000ea4000800007f */
[----:B--2---:R-:W-:Y:S05]  /*1d840*/  @!P0 BRA `(.L_x_8382) ;  /* 0xfffffffc00f08947 */ /* 0x004fea000383ffff */
[----:B------:R-:W-:Y:S05]  /*1d850*/  BRA `(.L_x_8484) ;  /* 0xffffffcc002c7947 */ /* 0x000fea000383ffff */
.L_x_8398:
[----:B------:R-:W-:Y:S01]  /*1d860*/  BSSY B0, `(.L_x_8485) ;  /* 0x0000008000007945 */ /* 0x000fe20003800000 */
[----:B------:R-:W-:Y:S02]  /*1d870*/  IMAD.MOV.U32 R13, RZ, RZ, R16 ;  /* 0x000000ffff0d7224 */ /* 0x000fe400078e0010 */
[----:B------:R-:W-:Y:S02]  /*1d880*/  IMAD.MOV.U32 R12, RZ, RZ, RZ ;  /* 0x000000ffff0c7224 */ /* 0x000fe400078e00ff */
[----:B-1----:R-:W-:Y:S02]  /*1d890*/  IMAD.MOV.U32 R11, RZ, RZ, 0x1f ;  /* 0x0000001fff0b7424 */ /* 0x002fe400078e00ff */
[----:B------:R-:W-:-:S07]  /*1d8a0*/  IMAD.MOV.U32 R15, RZ, RZ, -0x1 ;  /* 0xffffffffff0f7424 */ /* 0x000fce00078e00ff */
[----:B0----5:R-:W-:Y:S05]  /*1d8b0*/  WARPSYNC.COLLECTIVE R15, `(.L_x_8486) ;  /* 0x000000000f087348 */ /* 0x021fea0003c00000 */
[----:B0-----:R0:W1:Y:S02]  /*1d8c0*/  SHFL.IDX P6, R14, R13, R12, R11 ;  /* 0x0000000c0d0e7389 */ /* 0x00106400000c000b */
[----:B01---5:R-:W-:Y:S01]  /*1d8d0*/  ENDCOLLECTIVE ;  /* 0x000000000000791b */ /* 0x023fe20003800000 */
.L_x_8486:
[----:B------:R-:W-:Y:S05]  /*1d8e0*/  BSYNC B0 ;  /* 0x0000000000007941 */ /* 0x000fea0003800000 */
.L_x_8485:
        /* <DEDUP_REMOVED lines=9> */
.L_x_8487:
        /* <DEDUP_REMOVED lines=18> */
.L_x_8488:
[----:B------:R-:W-:Y:S01]  /*1daa0*/  IMAD.MOV.U32 R12, RZ, RZ, 0x2 ;  /* 0x00000002ff0c7424 */ /* 0x000fe200078e00ff */
[----:B------:R-:W-:-:S05]  /*1dab0*/  SEL R5, R14, RZ, P1 ;  /* 0x000000ff0e057207 */ /* 0x000fca0000800000 */
[----:B------:R-:W-:-:S04]  /*1dac0*/  IMAD.IADD R3, R2, 0x1, R5 ;  /* 0x0000000102037824 */ /* 0x000fc800078e0205 */
[----:B------:R-:W-:-:S07]  /*1dad0*/  IMAD.MOV.U32 R13, RZ, RZ, R3 ;  /* 0x000000ffff0d7224 */ /* 0x000fce00078e0003 */
[----:B------:R-:W-:Y:S05]  /*1dae0*/  WARPSYNC.COLLECTIVE R15, `(.L_x_8489) ;  /* 0x000000000f087348 */ /* 0x000fea0003c00000 */
[----:B------:R0:W1:Y:S02]  /*1daf0*/  SHFL.UP P6, R14, R13, R12, R11 ;  /* 0x0400000c0d0e7389 */ /* 0x00006400000c000b */
[----:B01----:R-:W-:Y:S01]  /*1db00*/  ENDCOLLECTIVE ;  /* 0x000000000000791b */ /* 0x003fe20003800000 */
.L_x_8489:
        /* <DEDUP_REMOVED lines=8> */
.L_x_8490:
        /* <DEDUP_REMOVED lines=8> */
.L_x_8491:
        /* <DEDUP_REMOVED lines=8> */
.L_x_8492:
        /* <DEDUP_REMOVED lines=9> */
.L_x_8493:
[----:B------:R-:W-:Y:S01]  /*1dd20*/  IMAD.MOV.U32 R16, RZ, RZ, R14 ;  /* 0x000000ffff107224 */ /* 0x000fe200078e000e */
[----:B------:R-:W-:Y:S06]  /*1dd30*/  BRA `(.L_x_8494) ;  /* 0xffffffd400887947 */ /* 0x000fec000383ffff */
.L_x_8403:
        /* <DEDUP_REMOVED lines=8> */
.L_x_8496:
[----:B------:R-:W-:Y:S05]  /*1ddc0*/  BSYNC B0 ;  /* 0x0000000000007941 */ /* 0x000fea0003800000 */
.L_x_8495:
        /* <DEDUP_REMOVED lines=9> */
.L_x_8497:
[----:B------:R-:W-:Y:S01]  /*1de60*/  IMAD.MOV.U32 R12, RZ, RZ, 0x4 ;  /* 0x00000004ff0c7424 */ /* 0x000fe200078e00ff */
[----:B------:R-:W-:-:S05]  /*1de70*/  SEL R14, R14, RZ, P2 ;  /* 0x000000ff0e0e7207 */ /* 0x000fca0001000000 */
[----:B------:R-:W-:-:S04]  /*1de80*/  IMAD.IADD R3, R3, 0x1, R14 ;  /* 0x0000000103037824 */ /* 0x000fc800078e020e */
[----:B------:R-:W-:-:S07]  /*1de90*/  IMAD.MOV.U32 R13, RZ, RZ, R3 ;  /* 0x000000ffff0d7224 */ /* 0x000fce00078e0003 */
[----:B------:R-:W-:Y:S05]  /*1dea0*/  WARPSYNC.COLLECTIVE R15, `(.L_x_8498) ;  /* 0x000000000f087348 */ /* 0x000fea0003c00000 */
[----:B------:R0:W1:Y:S02]  /*1deb0*/  SHFL.UP P6, R14, R13, R12, R11 ;  /* 0x0400000c0d0e7389 */ /* 0x00006400000c000b */
[----:B01----:R-:W-:Y:S01]  /*1dec0*/  ENDCOLLECTIVE ;  /* 0x000000000000791b */ /* 0x003fe20003800000 */
.L_x_8498:
[----:B------:R-:W-:Y:S01]  /*1ded0*/  IMAD.MOV.U32 R12, RZ, RZ, 0x8 ;  /* 0x00000008ff0c7424 */ /* 0x000fe200078e00ff */
[----:B------:R-:W-:-:S05]  /*1dee0*/  SEL R14, R14, RZ, P3 ;  /* 0x000000ff0e0e7207 */ /* 0x000fca0001800000 */
[----:B------:R-:W-:-:S04]  /*1def0*/  IMAD.IADD R3, R3, 0x1, R14 ;  /* 0x0000000103037824 */ /* 0x000fc800078e020e */
[----:B------:R-:W-:-:S07]  /*1df00*/  IMAD.MOV.U32 R13, RZ, RZ, R3 ;  /* 0x000000ffff0d7224 */ /* 0x000fce00078e0003 */
[----:B------:R-:W-:Y:S05]  /*1df10*/  WARPSYNC.COLLECTIVE R15, `(.L_x_8499) ;  /* 0x000000000f087348 */ /* 0x000fea0003c00000 */
[----:B------:R0:W1:Y:S02]  /*1df20*/  SHFL.UP P6, R14, R13, R12, R11 ;  /* 0x0400000c0d0e7389 */ /* 0x00006400000c000b */
[----:B01----:R-:W-:Y:S01]  /*1df30*/  ENDCOLLECTIVE ;  /* 0x000000000000791b */ /* 0x003fe20003800000 */
.L_x_8499:
[----:B------:R-:W-:Y:S01]  /*1df40*/  IMAD.MOV.U32 R12, RZ, RZ, 0x10 ;  /* 0x00000010ff0c7424 */ /* 0x000fe200078e00ff */
[----:B------:R-:W-:-:S05]  /*1df50*/  SEL R14, R14, RZ, P4 ;  /* 0x000000ff0e0e7207 */ /* 0x000fca0002000000 */
[----:B------:R-:W-:-:S04]  /*1df60*/  IMAD.IADD R3, R3, 0x1, R14 ;  /* 0x0000000103037824 */ /* 0x000fc800078e020e */
[----:B------:R-:W-:-:S07]  /*1df70*/  IMAD.MOV.U32 R13, RZ, RZ, R3 ;  /* 0x000000ffff0d7224 */ /* 0x000fce00078e0003 */
[----:B------:R-:W-:Y:S05]  /*1df80*/  WARPSYNC.COLLECTIVE R15, `(.L_x_8500) ;  /* 0x000000000f087348 */ /* 0x000fea0003c00000 */
[----:B------:R0:W1:Y:S02]  /*1df90*/  SHFL.UP P6, R14, R13, R12, R11 ;  /* 0x0400000c0d0e7389 */ /* 0x00006400000c000b */
[----:B01----:R-:W-:Y:S01]  /*1dfa0*/  ENDCOLLECTIVE ;  /* 0x000000000000791b */ /* 0x003fe20003800000 */
.L_x_8500:
        /* <DEDUP_REMOVED lines=8> */
.L_x_8501:
[----:B------:R-:W-:Y:S01]  /*1e030*/  IMAD.MOV.U32 R16, RZ, RZ, R14 ;  /* 0x000000ffff107224 */ /* 0x000fe200078e000e */
[----:B------:R-:W-:Y:S06]  /*1e040*/  BRA `(.L_x_8502) ;  /* 0xffffffd400607947 */ /* 0x000fec000383ffff */
.L_x_8405:
[----:B------:R-:W-:Y:S01]  /*1e050*/  BSSY B0, `(.L_x_8503) ;  /* 0x0000006000007945 */ /* 0x000fe20003800000 */
[----:B------:R-:W-:Y:S01]  /*1e060*/  PLOP3.LUT P6, PT, P6, PT, PT, 0x8, 0x0 ;  /* 0x000000000000781c */ /* 0x000fe200037ce170 */
[----:B------:R-:W-:-:S12]  /*1e070*/  IMAD.MOV.U32 R15, RZ, RZ, -0x1 ;  /* 0xffffffffff0f7424 */ /* 0x000fd800078e00ff */
[----:B0----5:R-:W-:Y:S05]  /*1e080*/  WARPSYNC.COLLECTIVE R15, `(.L_x_8504) ;  /* 0x000000000f087348 */ /* 0x021fea0003c00000 */
[----:B------:R-:W-:Y:S01]  /*1e090*/  VOTE.ANY R14, PT, P6 ;  /* 0x00000000000e7806 */ /* 0x000fe200030e0100 */
[----:B0----5:R-:W-:Y:S06]  /*1e0a0*/  ENDCOLLECTIVE ;  /* 0x000000000000791b */ /* 0x021fec0003800000 */
.L_x_8504:
[----:B------:R-:W-:Y:S05]  /*1e0b0*/  BSYNC B0 ;  /* 0x0000000000007941 */ /* 0x000fea0003800000 */
.L_x_8503:
        /* <DEDUP_REMOVED lines=9> */
.L_x_8505:
[----:B------:R-:W-:Y:S01]  /*1e150*/  IMAD.MOV.U32 R17, RZ, RZ, R14 ;  /* 0x000000ffff117224 */ /* 0x000fe200078e000e */
[----:B------:R-:W-:Y:S06]  /*1e160*/  BRA `(.L_x_8506) ;  /* 0xffffffd400507947 */ /* 0x000fec000383ffff */
.L_x_8407:
[----:B------:R-:W-:Y:S01]  /*1e170*/  BSSY B0, `(.L_x_8507) ;  /* 0x0000007000007945 */ /* 0x000fe20003800000 */
[----:B------:R-:W-:Y:S02]  /*1e180*/  IMAD.MOV.U32 R13, RZ, RZ, R3 ;  /* 0x000000ffff0d7224 */ /* 0x000fe400078e0003 */
[----:B------:R-:W-:Y:S02]  /*1e190*/  IMAD.MOV.U32 R11, RZ, RZ, 0x1f ;  /* 0x0000001fff0b7424 */ /* 0x000fe400078e00ff */
[----:B------:R-:W-:-:S07]  /*1e1a0*/  IMAD.MOV.U32 R15, RZ, RZ, -0x1 ;  /* 0xffffffffff0f7424 */ /* 0x000fce00078e00ff */
[----:B012--5:R-:W-:Y:S05]  /*1e1b0*/  WARPSYNC.COLLECTIVE R15, `(.L_x_8508) ;  /* 0x000000000f087348 */ /* 0x027fea0003c00000 */
[----:B------:R3:W4:Y:S02]  /*1e1c0*/  SHFL.IDX P6, R14, R13, R12, R11 ;  /* 0x0000000c0d0e7389 */ /* 0x00072400000c000b */
[----:B012345:R-:W-:Y:S01]  /*1e1d0*/  ENDCOLLECTIVE ;  /* 0x000000000000791b */ /* 0x03ffe20003800000 */
.L_x_8508:
[----:B------:R-:W-:Y:S05]  /*1e1e0*/  BSYNC B0 ;  /* 0x0000000000007941 */ /* 0x000fea0003800000 */
.L_x_8507:
[----:B------:R-:W-:Y:S01]  /*1e1f0*/  IMAD.MOV.U32 R3, RZ, RZ, R14 ;  /* 0x000000ffff037224 */ /* 0x000fe200078e000e */
[----:B------:R-:W-:Y:S06]  /*1e200*/  BRA `(.L_x_8509) ;  /* 0xffffffd400447947 */ /* 0x000fec000383ffff */
.L_x_8411:
[----:B0-----:R0:W1:Y:S02]  /*1e210*/  SYNCS.PHASECHK.TRANS64.TRYWAIT P0, [R0+URZ+0x28c20], R3 ;  /* 0x028c2003000075a7 */ /* 0x001064000800017f */
[----:B-1----:R-:W-:Y:S05]  /*1e220*/  @!P0 NANOSLEEP.SYNCS 0x989680 ;  /* 0x009896800000895d */ /* 0x002fea0003900000 */
[----:B------:R-:W1:Y:S02]  /*1e230*/  @!P0 SYNCS.PHASECHK.TRANS64 P0, [R0+URZ+0x28c20], R3 ;  /* 0x028c2003000085a7 */ /* 0x000e64000800007f */
[----:B-1----:R-:W-:Y:S05]  /*1e240*/  @!P0 BRA `(.L_x_8411) ;  /* 0xfffffffc00f08947 */ /* 0x002fea000383ffff */
[----:B------:R-:W-:Y:S05]  /*1e250*/  BRA `(.L_x_8510) ;  /* 0xffffffd800c87947 */ /* 0x000fea000383ffff */
.L_x_8412:
        /* <DEDUP_REMOVED lines=11> */
.L_x_8512:
[----:B------:R-:W-:Y:S05]  /*1e310*/  BSYNC B0 ;  /* 0x0000000000007941 */ /* 0x000fea0003800000 */
.L_x_8511:
[----:B------:R-:W-:Y:S05]  /*1e320*/  BRA `(.L_x_8513) ;  /* 0xffffffd800b07947 */ /* 0x000fea000383ffff */
.L_x_8413:
[----:B------:R-:W-:Y:S01]  /*1e330*/  BSSY B0, `(.L_x_8514) ;  /* 0x0000006000007945 */ /* 0x000fe20003800000 */
[----:B------:R-:W-:-:S07]  /*1e340*/  IMAD.MOV.U32 R15, RZ, RZ, -0x1 ;  /* 0xffffffffff0f7424 */ /* 0x000fce00078e00ff */
[----:B01---5:R-:W-:Y:S05]  /*1e350*/  WARPSYNC.COLLECTIVE R15, `(.L_x_8515) ;  /* 0x000000000f0c7348 */ /* 0x023fea0003c00000 */
[----:B------:R-:W-:Y:S02]  /*1e360*/  ELECT P6, UR62, PT ;  /* 0x00000000003e782f */ /* 0x000fe400038c0000 */
[----:B------:R-:W-:Y:S01]  /*1e370*/  MOV R14, UR62 ;  /* 0x0000003e000e7c02 */ /* 0x000fe20008000f00 */
[----:B01---5:R-:W-:Y:S10]  /*1e380*/  ENDCOLLECTIVE ;  /* 0x000000000000791b */ /* 0x023ff40003800000 */
.L_x_8515:
[----:B------:R-:W-:Y:S05]  /*1e390*/  BSYNC B0 ;  /* 0x0000000000007941 */ /* 0x000fea0003800000 */
.L_x_8514:
[----:B------:R-:W-:Y:S05]  /*1e3a0*/  BRA `(.L_x_8516) ;  /* 0xffffffd800a47947 */ /* 0x000fea000383ffff */
.L_x_8415:
[----:B0-----:R0:W1:Y:S02]  /*1e3b0*/  SYNCS.PHASECHK.TRANS64.TRYWAIT P0, [R6+URZ], R5 ;  /* 0x00000005060075a7 */ /* 0x001064000800017f */
[----:B-1----:R-:W-:Y:S05]  /*1e3c0*/  @!P0 NANOSLEEP.SYNCS 0x989680 ;  /* 0x009896800000895d */ /* 0x002fea0003900000 */
[----:B------:R-:W1:Y:S02]  /*1e3d0*/  @!P0 SYNCS.PHASECHK.TRANS64 P0, [R6+URZ], R5 ;  /* 0x00000005060085a7 */ /* 0x000e64000800007f */
[----:B-1----:R-:W-:Y:S05]  /*1e3e0*/  @!P0 BRA `(.L_x_8415) ;  /* 0xfffffffc00f08947 */ /* 0x002fea000383ffff */
[----:B------:R-:W-:Y:S05]  /*1e3f0*/  BRA `(.L_x_8517) ;  /* 0xffffffd800e07947 */ /* 0x000fea000383ffff */
.L_x_8416:
[----:B-1----:R1:W2:Y:S02]  /*1e400*/  SYNCS.PHASECHK.TRANS64.TRYWAIT P0, [R7+URZ], R2 ;  /* 0x00000002070075a7 */ /* 0x0022a4000800017f */
[----:B--2---:R-:W-:Y:S05]  /*1e410*/  @!P0 NANOSLEEP.SYNCS 0x989680 ;  /* 0x009896800000895d */ /* 0x004fea0003900000 */
[----:B------:R-:W2:Y:S02]  /*1e420*/  @!P0 SYNCS.PHASECHK.TRANS64 P0, [R7+URZ], R2 ;  /* 0x00000002070085a7 */ /* 0x000ea4000800007f */
[----:B--2---:R-:W-:Y:S05]  /*1e430*/  @!P0 BRA `(.L_x_8416) ;  /* 0xfffffffc00f08947 */ /* 0x004fea000383ffff */
[----:B------:R-:W-:Y:S05]  /*1e440*/  BRA `(.L_x_8518) ;  /* 0xffffffd800d47947 */ /* 0x000fea000383ffff */
.L_x_8418:
[----:B--2---:R2:W3:Y:S02]  /*1e450*/  SYNCS.PHASECHK.TRANS64.TRYWAIT P0, [R4+URZ], R5 ;  /* 0x00000005040075a7 */ /* 0x0044e4000800017f */
[----:B---3--:R-:W-:Y:S05]  /*1e460*/  @!P0 NANOSLEEP.SYNCS 0x989680 ;  /* 0x009896800000895d */ /* 0x008fea0003900000 */
[----:B------:R-:W3:Y:S02]  /*1e470*/  @!P0 SYNCS.PHASECHK.TRANS64 P0, [R4+URZ], R5 ;  /* 0x00000005040085a7 */ /* 0x000ee4000800007f */
[----:B---3--:R-:W-:Y:S05]  /*1e480*/  @!P0 BRA `(.L_x_8418) ;  /* 0xfffffffc00f08947 */ /* 0x008fea000383ffff */
[----:B------:R-:W-:Y:S05]  /*1e490*/  BRA `(.L_x_8519) ;  /* 0xffffffd800dc7947 */ /* 0x000fea000383ffff */
.L_x_8520:
        /* <DEDUP_REMOVED lines=14> */
.L_x_15302:


//--------------------- .text._ZN7cutlass13device_kernelIN5flash11enable_sm90INS1_16FlashAttnFwdSm90INS1_25CollectiveMainloopFwdSm90ILi2EN4cute5tupleIJNS5_1CILi1EEES8_S8_EEENS6_IJNS7_ILi64EEESA_SA_EEELi512ENS_10bfloat16_tEfNS_4arch4Sm90ELb1ELb0ELb1ELb1ELb0ELb0ELb1ELb0ELb0ELb1ELb0ELb0EEENS1_21CollectiveEpilogueFwdINS6_IJSA_NS7_ILi512EEESA_EEES9_SC_SE_Li256ELb1ELb1ELb0ELb0EEENS1_36VarlenDynamicPersistentTileSchedulerILi64ELi64ELi256ELi128ELb0ELb1ELb1ELb1ELb1ELb1EEEEEEEEEvNT_6ParamsE --------------------------
	.section	.text._ZN7cutlass13device_kernelIN5flash11enable_sm90INS1_16FlashAttnFwdSm90INS1_25CollectiveMainloopFwdSm90ILi2EN4cute5tupleIJNS5_1CILi1EEES8_S8_EEENS6_IJNS7_ILi64EEESA_SA_EEELi512ENS_10bfloat16_tEfNS_4arch4Sm90ELb1ELb0ELb1ELb1ELb0ELb0ELb1ELb0ELb0ELb1ELb0ELb0EEENS1_21CollectiveEpilogueFwdINS6_IJSA_NS7_ILi512EEESA_EEES9_SC_SE_Li256ELb1ELb1ELb0ELb0EEENS1_36VarlenDynamicPersistentTileSchedulerILi64ELi64ELi256ELi128ELb0ELb1ELb1ELb1ELb1ELb1EEEEEEEEEvNT_6ParamsE,"ax",@progbits
	.align	128
.text._ZN7cutlass13device_kernelIN5flash11enable_sm90INS1_16FlashAttnFwdSm90INS1_25CollectiveMainloopFwdSm90ILi2EN4cute5tupleIJNS5_1CILi1EEES8_S8_EEENS6_IJNS7_ILi64EEESA_SA_EEELi512ENS_10bfloat16_tEfNS_4arch4Sm90ELb1ELb0ELb1ELb1ELb0ELb0ELb1ELb0ELb0ELb1ELb0ELb0EEENS1_21CollectiveEpilogueFwdINS6_IJSA_NS7_ILi512EEESA_EEES9_SC_SE_Li256ELb1ELb1ELb0ELb0EEENS1_36VarlenDynamicPersistentTileSchedulerILi64ELi64ELi256ELi128ELb0ELb1ELb1ELb1ELb1ELb1EEEEEEEEEvNT_6ParamsE:
        .type           _ZN7cutlass13device_kernelIN5flash11enable_sm90INS1_16FlashAttnFwdSm90INS1_25CollectiveMainloopFwdSm90ILi2EN4cute5tupleIJNS5_1CILi1EEES8_S8_EEENS6_IJNS7_ILi64EEESA_SA_EEELi512ENS_10bfloat16_tEfNS_4arch4Sm90ELb1ELb0ELb1ELb1ELb0ELb0ELb1ELb0ELb0ELb1ELb0ELb0EEENS1_21CollectiveEpilogueFwdINS6_IJSA_NS7_ILi512EEESA_EEES9_SC_SE_Li256ELb1ELb1ELb0ELb0EEENS1_36VarlenDynamicPersistentTileSchedulerILi64ELi64ELi256ELi128ELb0ELb1ELb1ELb1ELb1ELb1EEEEEEEEEvNT_6ParamsE,@function
        .size           _ZN7cutlass13device_kernelIN5flash11enable_sm90INS1_16FlashAttnFwdSm90INS1_25CollectiveMainloopFwdSm90ILi2EN4cute5tupleIJNS5_1CILi1EEES8_S8_EEENS6_IJNS7_ILi64EEESA_SA_EEELi512ENS_10bfloat16_tEfNS_4arch4Sm90ELb1ELb0ELb1ELb1ELb0ELb0ELb1ELb0ELb0ELb1ELb0ELb0EEENS1_21CollectiveEpilogueFwdINS6_IJSA_NS7_ILi512EEESA_EEES9_SC_SE_Li256ELb1ELb1ELb0ELb0EEENS1_36VarlenDynamicPersistentTileSchedulerILi64ELi64ELi256ELi128ELb0ELb1ELb1ELb1ELb1ELb1EEEEEEEEEvNT_6ParamsE,(.L_x_15303 - _ZN7cutlass13device_kernelIN5flash11enable_sm90INS1_16FlashAttnFwdSm90INS1_25CollectiveMainloopFwdSm90ILi2EN4cute5tupleIJNS5_1CILi1EEES8_S8_EEENS6_IJNS7_ILi64EEESA_SA_EEELi512ENS_10bfloat16_tEfNS_4arch4Sm90ELb1ELb0ELb1ELb1ELb0ELb0ELb1ELb0ELb0ELb1ELb0ELb0EEENS1_21CollectiveEpilogueFwdINS6_IJSA_NS7_ILi512EEESA_EEES9_SC_SE_Li256ELb1ELb1ELb0ELb0EEENS1_36VarlenDynamicPersistentTileSchedulerILi64ELi64ELi256ELi128ELb0ELb1ELb1ELb1ELb1ELb1EEEEEEEEEvNT_6ParamsE)
        .other          _ZN7cutlass13device_kernelIN5flash11enable_sm90INS1_16FlashAttnFwdSm90INS1_25CollectiveMainloopFwdSm90ILi2EN4cute5tupleIJNS5_1CILi1EEES8_S8_EEENS6_IJNS7_ILi64EEESA_SA_EEELi512ENS_10bfloat16_tEfNS_4arch4Sm90ELb1ELb0ELb1ELb1ELb0ELb0ELb1ELb0ELb0ELb1ELb0ELb0EEENS1_21CollectiveEpilogueFwdINS6_IJSA_NS7_ILi512EEESA_EEES9_SC_SE_Li256ELb1ELb1ELb0ELb0EEENS1_36VarlenDynamicPersistentTileSchedulerILi64ELi64ELi256ELi128ELb0ELb1ELb1ELb1ELb1ELb1EEEEEEEEEvNT_6ParamsE,@"STO_CUDA_ENTRY STV_DEFAULT"
_ZN7cutlass13device_kernelIN5flash11enable_sm90INS1_16FlashAttnFwdSm90INS1_25CollectiveMainloopFwdSm90ILi2EN4cute5tupleIJNS5_1CILi1EEES8_S8_EEENS6_IJNS7_ILi64EEESA_SA_EEELi512ENS_10bfloat16_tEfNS_4arch4Sm90ELb1ELb0ELb1ELb1ELb0ELb0ELb1ELb0ELb0ELb1ELb0ELb0EEENS1_21CollectiveEpilogueFwdINS6_IJSA_NS7_ILi512EEESA_EEES9_SC_SE_Li256ELb1ELb1ELb0ELb0EEENS1_36VarlenDynamicPersistentTileSchedulerILi64ELi64ELi256ELi128ELb0ELb1ELb1ELb1ELb1ELb1EEEEEEEEEvNT_6ParamsE:
        /* <DEDUP_REMOVED lines=18> */
.L_x_8522:
[----:B------:R-:W-:Y:S05]  /*0120*/  BSYNC B0 ;  /* 0x0000000000007941 */ /* 0x000fea0003800000 */
.L_x_8521:
        /* <DEDUP_REMOVED lines=39> */
.L_x_8523:
        /* <DEDUP_REMOVED lines=22> */
.L_x_8524:
        /* <DEDUP_REMOVED lines=18> */
.L_x_8525:
        /* <DEDUP_REMOVED lines=22> */
.L_x_8526:
        /* <DEDUP_REMOVED lines=22> */
.L_x_8527:
[----:B------:R-:W-:Y:S01]  /*08e0*/  PLOP3.LUT P0, PT, PT, PT, UP0, 0x80, 0x0 ;  /* 0x000000000000781c */ /* 0x000fe20003f0f008 */
[----:B------:R-:W-:Y:S01]  /*08f0*/  UMOV UR36, 0x1 ;  /* 0x0000000100247882 */ /* 0x000fe20000000000 */
[----:B------:R-:W-:Y:S01]  /*0900*/  NOP ;  /* 0x0000000000007918 */ /* 0x000fe20000000000 */
[----:B------:R-:W-:Y:S01]  /*0910*/  USEL UR36, UR36, 0x2, !UP0 ;  /* 0x0000000224247887 */ /* 0x000fe2000c000000 */
[----:B------:R-:W-:Y:S01]  /*0920*/  ULDC.64 UR44, c[0x0][0x208] ;  /* 0x00008200002c7ab9 */ /* 0x000fe20000000a00 */
[----:B0123--:R-:W-:Y:S08]  /*0930*/  BAR.SYNC.DEFER_BLOCKING 0x0 ;  /* 0x0000000000007b1d */ /* 0x00fff00000010000 */
[----:B------:R-:W-:Y:S05]  /*0940*/  @!P0 BRA `(.L_x_8528) ;  /* 0x00000100005c8947 */ /* 0x000fea0003800000 */
.L_x_8529:
        /* <DEDUP_REMOVED lines=9> */
[----:B0-----:R-:W-:Y:S01]  /*09e0*/  LOP3.LUT R0, R2, 0xffffff80, RZ, 0xc0, !PT ;  /* 0xffffff8002007812 */ /* 0x001fe200078ec0ff */
        /* <DEDUP_REMOVED lines=16> */
[----:B------:R-:W-:Y:S01]  /*0af0*/  ULOP3.LUT UR42, UR36, 0x1, URZ, 0xfc, !UPT ;  /* 0x00000001242a7892 */ /* 0x000fe2000f8efc3f */
[----:B------:R-:W-:Y:S02]  /*0b00*/  UMOV UR37, URZ ;  /* 0x0000003f00257c82 */ /* 0x000fe40008000000 */
[CC--:B------:R-:W-:Y:S02]  /*0b10*/  LEA.HI R3, R0.reuse, R203.reuse, RZ, 0x4 ;  /* 0x000000cb00037211 */ /* 0x0c0fe400078f20ff */
[----:B------:R-:W-:-:S02]  /*0b20*/  LEA.HI R198, R0, R203, RZ, 0x3 ;  /* 0x000000cb00c67211 */ /* 0x000fc400078f18ff */
[----:B------:R-:W-:Y:S02]  /*0b30*/  SHF.R.S32.HI R2, RZ, 0x4, R3 ;  /* 0x00000004ff027819 */ /* 0x000fe40000011403 */
[C---:B------:R-:W-:Y:S02]  /*0b40*/  LOP3.LUT R6, R3.reuse, 0xfffffff0, RZ, 0xc0, !PT ;  /* 0xfffffff003067812 */ /* 0x040fe400078ec0ff */
[----:B------:R-:W-:-:S03]  /*0b50*/  LEA.HI R4, R3, R2, RZ, 0x1 ;  /* 0x0000000203047211 */ /* 0x000fc600078f08ff */
[----:B------:R-:W-:Y:S01]  /*0b60*/  IMAD.IADD R6, R203, 0x1, -R6 ;  /* 0x00000001cb067824 */ /* 0x000fe200078e0a06 */
[----:B------:R-:W-:Y:S02]  /*0b70*/  LOP3.LUT R5, R4, 0x1ffffffe, RZ, 0xc0, !PT ;  /* 0x1ffffffe04057812 */ /* 0x000fe400078ec0ff */
[----:B------:R-:W-:-:S03]  /*0b80*/  LEA.HI R4, R0, R203, RZ, 0x5 ;  /* 0x000000cb00047211 */ /* 0x000fc600078f28ff */
[----:B------:R-:W-:Y:S01]  /*0b90*/  IMAD.IADD R8, R2, 0x1, -R5 ;  /* 0x0000000102087824 */ /* 0x000fe200078e0a05 */
[-C--:B------:R-:W-:Y:S02]  /*0ba0*/  LEA.HI R2, R0, R203.reuse, RZ, 0x7 ;  /* 0x000000cb00027211 */ /* 0x080fe400078f38ff */
[--C-:B------:R-:W-:Y:S01]  /*0bb0*/  SHF.R.S32.HI R10, RZ, 0x5, R4.reuse ;  /* 0x00000005ff0a7819 */ /* 0x100fe20000011404 */
[----:B------:R-:W-:Y:S01]  /*0bc0*/  IMAD.SHL.U32 R8, R8, 0x8, RZ ;  /* 0x0000000808087824 */ /* 0x000fe200078e00ff */
[----:B------:R-:W-:Y:S02]  /*0bd0*/  SHF.R.S32.HI R3, RZ, 0x1f, R4 ;  /* 0x0000001fff037819 */ /* 0x000fe40000011404 */
[----:B------:R-:W-:Y:S02]  /*0be0*/  LOP3.LUT R4, R2, 0xffffff80, RZ, 0xc0, !PT ;  /* 0xffffff8002047812 */ /* 0x000fe400078ec0ff */
[----:B------:R-:W-:Y:S02]  /*0bf0*/  LEA.HI R5, R0, R203, RZ, 0x2 ;  /* 0x000000cb00057211 */ /* 0x000fe400078f10ff */
[----:B------:R-:W-:Y:S01]  /*0c00*/  LEA.HI R3, R3, R10, RZ, 0x2 ;  /* 0x0000000a03037211 */ /* 0x000fe200078f10ff */
[----:B------:R-:W-:Y:S01]  /*0c10*/  IMAD.IADD R4, R203, 0x1, -R4 ;  /* 0x00000001cb047824 */ /* 0x000fe200078e0a04 */
[----:B------:R-:W-:-:S02]  /*0c20*/  LOP3.LUT R12, R5, 0xfffffffc, RZ, 0xc0, !PT ;  /* 0xfffffffc050c7812 */ /* 0x000fc400078ec0ff */
[----:B------:R-:W-:Y:S02]  /*0c30*/  SHF.R.S32.HI R199, RZ, 0x7, R2 ;  /* 0x00000007ffc77819 */ /* 0x000fe40000011402 */
[----:B------:R-:W-:Y:S01]  /*0c40*/  LOP3.LUT R9, R3, 0x3ffffc, RZ, 0xc0, !PT ;  /* 0x003ffffc03097812 */ /* 0x000fe200078ec0ff */
[----:B------:R-:W-:Y:S01]  /*0c50*/  IMAD.IADD R12, R203, 0x1, -R12 ;  /* 0x00000001cb0c7824 */ /* 0x000fe200078e0a0c */
[--C-:B------:R-:W-:Y:S01]  /*0c60*/  SHF.R.S32.HI R5, RZ, 0x1f, R6.reuse ;  /* 0x0000001fff057819 */ /* 0x100fe20000011406 */
[----:B------:R-:W-:Y:S01]  /*0c70*/  IMAD R14, R199, 0x100, R6 ;  /* 0x00000100c70e7824 */ /* 0x000fe200078e0206 */
[----:B------:R-:W-:Y:S01]  /*0c80*/  SHF.R.S32.HI R3, RZ, 0x1f, R4 ;  /* 0x0000001fff037819 */ /* 0x000fe20000011404 */
[----:B------:R-:W-:Y:S01]  /*0c90*/  IMAD.IADD R11, R10, 0x1, -R9 ;  /* 0x000000010a0b7824 */ /* 0x000fe200078e0a09 */
[----:B------:R-:W-:Y:S02]  /*0ca0*/  LEA.HI R7, R5, R6, RZ, 0x3 ;  /* 0x0000000605077211 */ /* 0x000fe400078f18ff */
[-C--:B------:R-:W-:Y:S01]  /*0cb0*/  LEA.HI R5, R3, R4.reuse, RZ, 0x2 ;  /* 0x0000000403057211 */ /* 0x080fe200078f10ff */
[----:B------:R-:W-:Y:S01]  /*0cc0*/  IMAD R19, R11, 0x10, R14 ;  /* 0x000000100b137824 */ /* 0x000fe200078e020e */
[C---:B------:R-:W-:Y:S01]  /*0cd0*/  LOP3.LUT R9, R7.reuse, 0xfffffff8, RZ, 0xc0, !PT ;  /* 0xfffffff807097812 */ /* 0x040fe200078ec0ff */
[----:B------:R-:W-:Y:S01]  /*0ce0*/  IMAD.SHL.U32 R7, R7, 0x40, RZ ;  /* 0x0000004007077824 */ /* 0x000fe200078e00ff */
[----:B------:R-:W-:Y:S01]  /*0cf0*/  LOP3.LUT R11, R5, 0x7ffffffc, RZ, 0xc0, !PT ;  /* 0x7ffffffc050b7812 */ /* 0x000fe200078ec0ff */
[----:B------:R-:W-:Y:S01]  /*0d00*/  IMAD.U32 R202, R19, 0x40, R8 ;  /* 0x0000004013ca7824 */ /* 0x000fe200078e0008 */
[----:B------:R-:W-:Y:S01]  /*0d10*/  LOP3.LUT R0, R198, 0xfffffff8, RZ, 0xc0, !PT ;  /* 0xfffffff8c6007812 */ /* 0x000fe200078ec0ff */
[----:B------:R-:W-:Y:S01]  /*0d20*/  IMAD.IADD R9, R6, 0x1, -R9 ;  /* 0x0000000106097824 */ /* 0x000fe200078e0a09 */
[----:B------:R-:W-:Y:S01]  /*0d30*/  LEA.HI R6, R3, R4, RZ, 0x5 ;  /* 0x0000000403067211 */ /* 0x000fe200078f28ff */
[----:B------:R-:W-:Y:S01]  /*0d40*/  IMAD.IADD R11, R4, 0x1, -R11 ;  /* 0x00000001040b7824 */ /* 0x000fe200078e0a0b */
[--C-:B------:R-:W-:Y:S01]  /*0d50*/  SHF.R.S32.HI R3, RZ, 0x2, R5.reuse ;  /* 0x00000002ff037819 */ /* 0x100fe20000011405 */
        /* <DEDUP_REMOVED lines=15> */
[----:B------:R-:W-:Y:S01]  /*0e50*/  LEA.HI R13, R12, R12, RZ, 0x1 ;  /* 0x0000000c0c0d7211 */ /* 0x000fe200078f08ff */
[C---:B------:R-:W-:Y:S01]  /*0e60*/  VIADD R193, R23.reuse, 0x100 ;  /* 0x0000010017c17836 */ /* 0x040fe20000000000 */
[----:B------:R-:W-:Y:S01]  /*0e70*/  LOP3.LUT R8, R8, R5, RZ, 0x3c, !PT ;  /* 0x0000000508087212 */ /* 0x000fe200078e3cff */
[C---:B------:R-:W-:Y:S01]  /*0e80*/  VIADD R192, R23.reuse, 0x140 ;  /* 0x0000014017c07836 */ /* 0x040fe20000000000 */
[----:B------:R-:W-:Y:S01]  /*0e90*/  LOP3.LUT R4, R4, 0xfffffff8, RZ, 0xc0, !PT ;  /* 0xfffffff804047812 */ /* 0x000fe200078ec0ff */
[----:B------:R-:W-:Y:S01]  /*0ea0*/  VIADD R201, R23, 0x180 ;  /* 0x0000018017c97836 */ /* 0x000fe20000000000 */
[----:B------:R-:W-:Y:S01]  /*0eb0*/  LEA.HI R2, R2, R199, RZ, 0x1 ;  /* 0x000000c702027211 */ /* 0x000fe200078f08ff */
[----:B------:R-:W-:Y:S01]  /*0ec0*/  IMAD.IADD R8, R7, 0x1, R8 ;  /* 0x0000000107087824 */ /* 0x000fe200078e0208 */
[----:B------:R-:W-:Y:S01]  /*0ed0*/  LOP3.LUT R13, R13, 0x1ffffffe, RZ, 0xc0, !PT ;  /* 0x1ffffffe0d0d7812 */ /* 0x000fe200078ec0ff */
[----:B------:R-:W-:Y:S01]  /*0ee0*/  IMAD.IADD R3, R3, 0x1, -R4 ;  /* 0x0000000103037824 */ /* 0x000fe200078e0a04 */
[----:B------:R-:W-:Y:S01]  /*0ef0*/  SHF.R.S32.HI R6, RZ, 0x5, R6 ;  /* 0x00000005ff067819 */ /* 0x000fe20000011406 */
[----:B------:R-:W-:Y:S01]  /*0f00*/  IMAD R185, R8, 0x2, R17 ;  /* 0x0000000208b97824 */ /* 0x000fe200078e0211 */
[----:B------:R-:W-:Y:S01]  /*0f10*/  LOP3.LUT R0, R2, 0xfffffe, RZ, 0xc0, !PT ;  /* 0x00fffffe02007812 */ /* 0x000fe200078ec0ff */
[----:B------:R-:W-:Y:S01]  /*0f20*/  VIADD R200, R23, 0x1c0 ;  /* 0x000001c017c87836 */ /* 0x000fe20000000000 */
[----:B------:R-:W-:Y:S01]  /*0f30*/  SEL R187, R187, 0xffffffe0, !P1 ;  /* 0xffffffe0bbbb7807 */ /* 0x000fe20004800000 */
[C---:B------:R-:W-:Y:S01]  /*0f40*/  VIADD R190, R185.reuse, 0x36400 ;  /* 0x00036400b9be7836 */ /* 0x040fe20000000000 */
[----:B------:R-:W-:Y:S01]  /*0f50*/  SHF.R.S32.HI R198, RZ, 0x3, R198 ;  /* 0x00000003ffc67819 */ /* 0x000fe200000114c6 */
[----:B------:R-:W-:Y:S01]  /*0f60*/  VIADD R186, R185, 0x36440 ;  /* 0x00036440b9ba7836 */ /* 0x000fe20000000000 */
[----:B------:R-:W-:Y:S01]  /*0f70*/  SHF.R.S32.HI R210, RZ, 0x1f, R196 ;  /* 0x0000001fffd27819 */ /* 0x000fe200000114c4 */
[----:B------:R-:W-:Y:S01]  /*0f80*/  IMAD.IADD R13, R12, 0x1, -R13 ;  /* 0x000000010c0d7824 */ /* 0x000fe200078e0a0d */
[----:B------:R-:W-:Y:S01]  /*0f90*/  SHF.R.S32.HI R209, RZ, 0x1f, R195 ;  /* 0x0000001fffd17819 */ /* 0x000fe200000114c3 */
[----:B------:R-:W-:Y:S01]  /*0fa0*/  IMAD R22, R6, 0x10, R3 ;  /* 0x0000001006167824 */ /* 0x000fe200078e0203 */
[----:B------:R-:W-:Y:S01]  /*0fb0*/  SHF.R.S32.HI R208, RZ, 0x1f, R194 ;  /* 0x0000001fffd07819 */ /* 0x000fe200000114c2 */
[----:B------:R-:W-:Y:S01]  /*0fc0*/  IMAD.IADD R0, R199, 0x1, -R0 ;  /* 0x00000001c7007824 */ /* 0x000fe200078e0a00 */
[----:B------:R-:W-:Y:S01]  /*0fd0*/  SHF.R.S32.HI R207, RZ, 0x1f, R193 ;  /* 0x0000001fffcf7819 */ /* 0x000fe200000114c1 */
[C---:B------:R-:W-:Y:S01]  /*0fe0*/  @P2 VIADD R186, R190.reuse, 0xffffffc0 ;  /* 0xffffffc0beba2836 */ /* 0x040fe20000000000 */
[----:B------:R-:W-:Y:S01]  /*0ff0*/  SHF.R.S32.HI R206, RZ, 0x1f, R192 ;  /* 0x0000001fffce7819 */ /* 0x000fe200000114c0 */
[----:B------:R-:W-:Y:S01]  /*1000*/  IMAD.IADD R190, R190, 0x1, R187 ;  /* 0x00000001bebe7824 */ /* 0x000fe200078e02bb */
[----:B------:R-:W-:Y:S01]  /*1010*/  SHF.R.S32.HI R205, RZ, 0x1f, R201 ;  /* 0x0000001fffcd7819 */ /* 0x000fe200000114c9 */
[----:B------:R-:W-:Y:S01]  /*1020*/  IMAD.MOV.U32 R7, RZ, RZ, R15 ;  /* 0x000000ffff077224 */ /* 0x000fe200078e000f */
[----:B------:R-:W-:Y:S01]  /*1030*/  SHF.R.S32.HI R204, RZ, 0x1f, R200 ;  /* 0x0000001fffcc7819 */ /* 0x000fe200000114c8 */
[----:B------:R-:W-:-:S02]  /*1040*/  IMAD.MOV.U32 R2, RZ, RZ, RZ ;  /* 0x000000ffff027224 */ /* 0x000fc400078e00ff */
[----:B------:R-:W-:Y:S02]  /*1050*/  IMAD.SHL.U32 R184, R0, 0x100, RZ ;  /* 0x0000010000b87824 */ /* 0x000fe400078e00ff */
[----:B------:R-:W-:Y:S02]  /*1060*/  IMAD R191, R13, 0x8, R22 ;  /* 0x000000080dbf7824 */ /* 0x000fe400078e0216 */
[----:B------:R-:W-:-:S07]  /*1070*/  IMAD.IADD R187, R187, 0x1, R186 ;  /* 0x00000001bbbb7824 */ /* 0x000fce00078e02ba */
.L_x_8580:
[----:B012---:R-:W0:Y:S01]  /*1080*/  LDC.64 R4, c[0x0][0xd88] ;  /* 0x00036200ff047b82 */ /* 0x007e220000000a00 */
[----:B------:R-:W-:Y:S01]  /*1090*/  ULDC.64 UR8, c[0x0][0xb20] ;  /* 0x0002c80000087ab9 */ /* 0x000fe20000000a00 */
[----:B------:R-:W-:-:S06]  /*10a0*/  ULDC.64 UR10, c[0x0][0xb10] ;  /* 0x0002c400000a7ab9 */ /* 0x000fcc0000000a00 */
[----:B------:R-:W1:Y:S08]  /*10b0*/  LDC R188, c[0x0][0x288] ;  /* 0x0000a200ffbc7b82 */ /* 0x000e700000000800 */
[----:B------:R-:W2:Y:S01]  /*10c0*/  LDC.64 R10, c[0x0][0x418] ;  /* 0x00010600ff0a7b82 */ /* 0x000ea20000000a00 */
[----:B0-----:R-:W-:-:S07]  /*10d0*/  IMAD.WIDE R4, R7, 0x4, R4 ;  /* 0x0000000407047825 */ /* 0x001fce00078e0204 */
[----:B------:R-:W0:Y:S01]  /*10e0*/  LDC R0, c[0x0][0x424] ;  /* 0x00010900ff007b82 */ /* 0x000e220000000800 */
[----:B---3--:R-:W3:Y:S01]  /*10f0*/  LDG.E R4, desc[UR44][R4.64] ;  /* 0x0000002c04047981 */ /* 0x008ee2000c1e1900 */
[----:B------:R-:W-:Y:S01]  /*1100*/  UISETP.NE.U32.AND UP0, UPT, UR8, URZ, UPT ;  /* 0x0000003f0800728c */ /* 0x000fe2000bf05070 */
[----:B----4-:R-:W-:Y:S01]  /*1110*/  IMAD.MOV.U32 R8, RZ, RZ, RZ ;  /* 0x000000ffff087224 */ /* 0x010fe200078e00ff */
[----:B------:R-:W-:-:S04]  /*1120*/  UISETP.NE.U32.AND UP1, UPT, UR10, URZ, UPT ;  /* 0x0000003f0a00728c */ /* 0x000fc8000bf25070 */
[----:B------:R-:W4:Y:S01]  /*1130*/  LDC R189, c[0x0][0x2f0] ;  /* 0x0000bc00ffbd7b82 */ /* 0x000f220000000800 */
[----:B------:R-:W-:Y:S02]  /*1140*/  UISETP.NE.AND.EX UP0, UPT, UR9, URZ, UPT, UP0 ;  /* 0x0000003f0900728c */ /* 0x000fe4000bf05300 */
[----:B------:R-:W-:-:S04]  /*1150*/  UISETP.NE.AND.EX UP1, UPT, UR11, URZ, UPT, UP1 ;  /* 0x0000003f0b00728c */ /* 0x000fc8000bf25310 */
[----:B------:R-:W-:Y:S02]  /*1160*/  PLOP3.LUT P0, PT, PT, PT, UP0, 0x80, 0x0 ;  /* 0x000000000000781c */ /* 0x000fe40003f0f008 */
[----:B------:R-:W-:Y:S02]  /*1170*/  PLOP3.LUT P2, PT, PT, PT, UP1, 0x80, 0x0 ;  /* 0x000000000000781c */ /* 0x000fe40003f4f018 */
[----:B---3--:R-:W-:-:S13]  /*1180*/  R2UR UR41, R4 ;  /* 0x00000000042972ca */ /* 0x008fda00000e0000 */
        /* <DEDUP_REMOVED lines=10> */
[----:B------:R3:W5:Y:S04]  /*1230*/  @P0 LDG.E R8, desc[UR44][R4.64] ;  /* 0x0000002c04080981 */ /* 0x000768000c1e1900 */
[----:B-1----:R3:W5:Y:S01]  /*1240*/  @P2 LDG.E R188, desc[UR44][R6.64] ;  /* 0x0000002c06bc2981 */ /* 0x002762000c1e1900 */
[----:B--2---:R-:W-:Y:S01]  /*1250*/  ISETP.NE.U32.AND P0, PT, R10, RZ, PT ;  /* 0x000000ff0a00720c */ /* 0x004fe20003f05070 */
[----:B------:R-:W-:Y:S01]  /*1260*/  UMOV UR39, UR6 ;  /* 0x0000000600277c82 */ /* 0x000fe20008000000 */
[----:B------:R-:W-:Y:S02]  /*1270*/  ISETP.NE.U32.AND P1, PT, RZ, UR8, PT ;  /* 0x00000008ff007c0c */ /* 0x000fe4000bf25070 */
[----:B------:R-:W-:-:S02]  /*1280*/  ISETP.NE.AND.EX P0, PT, R11, RZ, PT, P0 ;  /* 0x000000ff0b00720c */ /* 0x000fc40003f05300 */
[----:B------:R-:W-:Y:S02]  /*1290*/  ISETP.NE.AND.EX P1, PT, RZ, UR9, PT, P1 ;  /* 0x00000009ff007c0c */ /* 0x000fe4000bf25310 */
[----:B0-----:R-:W-:Y:S01]  /*12a0*/  SEL R0, R0, 0x1, P0 ;  /* 0x0000000100007807 */ /* 0x001fe20000000000 */
[----:B---34-:R-:W-:Y:S10]  /*12b0*/  @P2 BRA `(.L_x_8530) ;  /* 0x00000000002c2947 */ /* 0x018ff40003800000 */
        /* <DEDUP_REMOVED lines=8> */
[----:B-----5:R-:W2:Y:S04]  /*1340*/  LDG.E R188, desc[UR44][R4.64] ;  /* 0x0000002c04bc7981 */ /* 0x020ea8000c1e1900 */
[----:B------:R-:W2:Y:S02]  /*1350*/  LDG.E R3, desc[UR44][R4.64+0x4] ;  /* 0x0000042c04037981 */ /* 0x000ea4000c1e1900 */
[----:B--2---:R-:W-:-:S07]  /*1360*/  IMAD.IADD R188, R3, 0x1, -R188 ;  /* 0x0000000103bc7824 */ /* 0x004fce00078e0abc */
.L_x_8530:
[----:B------:R-:W-:Y:S01]  /*1370*/  IMAD R189, R0, R189, RZ ;  /* 0x000000bd00bd7224 */ /* 0x000fe200078e02ff */
[----:B------:R-:W-:Y:S06]  /*1380*/  @!P1 BRA `(.L_x_8531) ;  /* 0x0000000000189947 */ /* 0x000fec0003800000 */
[----:B------:R-:W-:-:S04]  /*1390*/  ULEA UR4, UP0, UR41, UR8, 0x2 ;  /* 0x0000000829047291 */ /* 0x000fc8000f80103f */
[----:B------:R-:W-:Y:S02]  /*13a0*/  ULEA.HI.X UR6, UR41, UR9, UR40, 0x2, UP0 ;  /* 0x0000000929067291 */ /* 0x000fe400080f1428 */
[----:B------:R-:W-:-:S04]  /*13b0*/  IMAD.U32 R4, RZ, RZ, UR4 ;  /* 0x00000004ff047e24 */ /* 0x000fc8000f8e00ff */
[----:B------:R-:W-:-:S05]  /*13c0*/  IMAD.U32 R5, RZ, RZ, UR6 ;  /* 0x00000006ff057e24 */ /* 0x000fca000f8e00ff */
[----:B------:R0:W5:Y:S01]  /*13d0*/  LDG.E R189, desc[UR44][R4.64] ;  /* 0x0000002c04bd7981 */ /* 0x000162000c1e1900 */
[----:B------:R-:W-:Y:S05]  /*13e0*/  BRA `(.L_x_8532) ;  /* 0x00000000002c7947 */ /* 0x000fea0003800000 */
.L_x_8531:
        /* <DEDUP_REMOVED lines=9> */
[----:B------:R-:W2:Y:S02]  /*1480*/  LDG.E R0, desc[UR44][R4.64+0x4] ;  /* 0x0000042c04007981 */ /* 0x000ea4000c1e1900 */
[----:B--2---:R-:W-:-:S07]  /*1490*/  IMAD.IADD R189, R0, 0x1, -R189 ;  /* 0x0000000100bd7824 */ /* 0x004fce00078e0abd */
.L_x_8532:
[----:B------:R-:W-:Y:S01]  /*14a0*/  UISETP.NE.AND UP0, UPT, UR43, 0x1, UPT ;  /* 0x000000012b00788c */ /* 0x000fe2000bf05270 */
[----:B-----5:R-:W-:Y:S01]  /*14b0*/  IMAD.IADD R189, R189, 0x1, -R8 ;  /* 0x00000001bdbd7824 */ /* 0x020fe200078e0a08 */
[----:B------:R-:W-:-:S03]  /*14c0*/  USHF.L.U32 UR38, UR5, 0x6, URZ ;  /* 0x0000000605267899 */ /* 0x000fc6000800063f */
[----:B------:R-:W-:Y:S01]  /*14d0*/  VIADD R0, R189, 0x3f ;  /* 0x0000003fbd007836 */ /* 0x000fe20000000000 */
[----:B------:R-:W-:-:S04]  /*14e0*/  PLOP3.LUT P0, PT, PT, PT, UP0, 0x80, 0x0 ;  /* 0x000000000000781c */ /* 0x000fc80003f0f008 */
[----:B------:R-:W-:-:S04]  /*14f0*/  SHF.R.S32.HI R3, RZ, 0x1f, R0 ;  /* 0x0000001fff037819 */ /* 0x000fc80000011400 */
[----:B------:R-:W-:-:S04]  /*1500*/  LEA.HI R3, R3, R0, RZ, 0x6 ;  /* 0x0000000003037211 */ /* 0x000fc800078f30ff */
[----:B0-----:R-:W-:Y:S01]  /*1510*/  SHF.R.S32.HI R5, RZ, 0x6, R3 ;  /* 0x00000006ff057819 */ /* 0x001fe20000011403 */
[----:B------:R-:W-:Y:S06]  /*1520*/  @!P0 BRA `(.L_x_8533) ;  /* 0x0000001c003c8947 */ /* 0x000fec0003800000 */
[----:B------:R-:W0:Y:S01]  /*1530*/  LDC R0, c[0x0][0x448] ;  /* 0x00011200ff007b82 */ /* 0x000e220000000800 */
[----:B------:R-:W-:Y:S01]  /*1540*/  UIADD3 UR4, UR38, 0x3f, URZ ;  /* 0x0000003f26047890 */ /* 0x000fe2000fffe03f */
[----:B------:R-:W-:Y:S01]  /*1550*/  IADD3 R189, R189, 0x40, -R188 ;  /* 0x00000040bdbd7810 */ /* 0x000fe20007ffe8bc */
        /* <DEDUP_REMOVED lines=62> */
[----:B------:R-:W-:Y:S01]  /*1940*/  CS2R R38, SRZ ;  /* 0x0000000000267805 */ /* 0x000fe2000001ff00 */
[----:B------:R-:W-:Y:S01]  /*1950*/  IMAD.MOV.U32 R169, RZ, RZ, RZ ;  /* 0x000000ffffa97224 */ /* 0x000fe200078e00ff */
[----:B------:R-:W-:-:S02]  /*1960*/  CS2R R172, SRZ ;  /* 0x0000000000ac7805 */ /* 0x000fc4000001ff00 */
[----:B------:R-:W-:Y:S02]  /*1970*/  CS2R R34, SRZ ;  /* 0x0000000000227805 */ /* 0x000fe4000001ff00 */
[----:B-1----:R-:W-:Y:S01]  /*1980*/  @P0 SHF.R.U32.HI R0, RZ, R4, R3 ;  /* 0x00000004ff000219 */ /* 0x002fe20000011603 */
[----:B------:R-:W-:Y:S01]  /*1990*/  IMAD.MOV.U32 R31, RZ, RZ, RZ ;  /* 0x000000ffff1f7224 */ /* 0x000fe200078e00ff */
[----:B------:R-:W-:Y:S02]  /*19a0*/  PLOP3.LUT P0, PT, PT, PT, PT, 0x80, 0x0 ;  /* 0x000000000000781c */ /* 0x000fe40003f0f070 */
[----:B------:R-:W-:Y:S02]  /*19b0*/  CS2R R10, SRZ ;  /* 0x00000000000a7805 */ /* 0x000fe4000001ff00 */
[----:B------:R-:W-:Y:S01]  /*19c0*/  CS2R R174, SRZ ;  /* 0x0000000000ae7805 */ /* 0x000fe2000001ff00 */
[----:B------:R-:W-:Y:S02]  /*19d0*/  IMAD.IADD R0, R189, 0x1, R0 ;  /* 0x00000001bd007824 */ /* 0x000fe400078e0200 */
[----:B------:R-:W-:-:S02]  /*19e0*/  IMAD.MOV.U32 R27, RZ, RZ, RZ ;  /* 0x000000ffff1b7224 */ /* 0x000fc400078e00ff */
[----:B------:R-:W-:Y:S01]  /*19f0*/  IMAD.MOV.U32 R9, RZ, RZ, RZ ;  /* 0x000000ffff097224 */ /* 0x000fe200078e00ff */
[----:B------:R-:W-:Y:S01]  /*1a00*/  SHF.R.S32.HI R3, RZ, 0x1f, R0 ;  /* 0x0000001fff037819 */ /* 0x000fe20000011400 */
[----:B------:R-:W-:-:S03]  /*1a10*/  IMAD.MOV.U32 R20, RZ, RZ, RZ ;  /* 0x000000ffff147224 */ /* 0x000fc600078e00ff */
[----:B------:R-:W-:Y:S01]  /*1a20*/  LEA.HI R3, R3, R0, RZ, 0x6 ;  /* 0x0000000003037211 */ /* 0x000fe200078f30ff */
[----:B------:R-:W-:-:S03]  /*1a30*/  IMAD.MOV.U32 R0, RZ, RZ, RZ ;  /* 0x000000ffff007224 */ /* 0x000fc600078e00ff */
[----:B------:R-:W-:Y:S01]  /*1a40*/  SHF.R.S32.HI R4, RZ, 0x6, R3 ;  /* 0x00000006ff047819 */ /* 0x000fe20000011403 */
[----:B------:R-:W-:-:S03]  /*1a50*/  IMAD.MOV.U32 R3, RZ, RZ, RZ ;  /* 0x000000ffff037224 */ /* 0x000fc600078e00ff */
[----:B------:R-:W-:-:S04]  /*1a60*/  VIMNMX R4, R5, R4, PT ;  /* 0x0000000405047248 */ /* 0x000fc80003fe0100 */
        /* <DEDUP_REMOVED lines=64> */
.L_x_8536:
        /* <DEDUP_REMOVED lines=172> */
.L_x_8535:
[----:B------:R-:W-:Y:S01]  /*2930*/  BAR.SYNC.DEFER_BLOCKING 0xe, 0x100 ;  /* 0x0384000000007b1d */ /* 0x000fe20000010000 */
[C---:B01----:R-:W-:Y:S01]  /*2940*/  IMAD R0, R2.reuse, 0x40, R22 ;  /* 0x0000004002007824 */ /* 0x043fe200078e0216 */
[----:B------:R-:W-:Y:S01]  /*2950*/  PLOP3.LUT P0, PT, PT, PT, PT, 0x8, 0x0 ;  /* 0x000000000000781c */ /* 0x000fe20003f0e170 */
[----:B------:R-:W-:Y:S02]  /*2960*/  VIADD R4, R2, 0x1 ;  /* 0x0000000102047836 */ /* 0x000fe40000000000 */
[----:B------:R-:W-:Y:S02]  /*2970*/  IMAD R17, R0, 0x4, R17 ;  /* 0x0000000400117824 */ /* 0x000fe400078e0211 */
[----:B------:R-:W-:Y:S01]  /*2980*/  IMAD.MOV.U32 R19, RZ, RZ, RZ ;  /* 0x000000ffff137224 */ /* 0x000fe200078e00ff */
[----:B------:R-:W-:-:S04]  /*2990*/  ISETP.NE.AND P1, PT, R4, 0x2, PT ;  /* 0x000000020400780c */ /* 0x000fc80003f25270 */
[----:B------:R-:W-:-:S04]  /*29a0*/  SEL R3, RZ, 0x1, P1 ;  /* 0x00000001ff037807 */ /* 0x000fc80000800000 */
[----:B------:R-:W-:Y:S01]  /*29b0*/  LOP3.LUT R16, R16, R3, RZ, 0x3c, !PT ;  /* 0x0000000310107212 */ /* 0x000fe200078e3cff */
[----:B------:R-:W-:Y:S01]  /*29c0*/  IMAD.MOV.U32 R3, RZ, RZ, RZ ;  /* 0x000000ffff037224 */ /* 0x000fe200078e00ff */
        /* <DEDUP_REMOVED lines=130> */
[----:B------:R-:W-:Y:S01]  /*31f0*/  SEL R2, R4, RZ, P1 ;  /* 0x000000ff04027207 */ /* 0x000fe20000800000 */
[----:B------:R-:W-:Y:S06]  /*3200*/  BAR.ARV 0xf, 0x100 ;  /* 0x03c4000000007b1d */ /* 0x000fec0000002000 */
[----:B------:R-:W-:Y:S05]  /*3210*/  BRA `(.L_x_8534) ;  /* 0x000000a800487947 */ /* 0x000fea0003800000 */
.L_x_8533:
        /* <DEDUP_REMOVED lines=24> */
[----:B0-----:R-:W-:Y:S02]  /*33a0*/  ISETP.NE.AND P0, PT, R0, 0x1, PT ;  /* 0x000000010000780c */ /* 0x001fe40003f05270 */
        /* <DEDUP_REMOVED lines=12> */
[----:B------:R-:W0:Y:S01]  /*3470*/  @P0 LDC R0, c[0x0][0x44c] ;  /* 0x00011300ff000b82 */ /* 0x000e220000000800 */
[----:B------:R-:W-:-:S02]  /*3480*/  CS2R R42, SRZ ;  /* 0x00000000002a7805 */ /* 0x000fc4000001ff00 */
[----:B------:R-:W-:Y:S02]  /*3490*/  CS2R R92, SRZ ;  /* 0x00000000005c7805 */ /* 0x000fe4000001ff00 */
        /* <DEDUP_REMOVED lines=24> */
[----:B------:R-:W-:Y:S01]  /*3620*/  CS2R R38, SRZ ;  /* 0x0000000000267805 */ /* 0x000fe2000001ff00 */
[----:B------:R-:W-:Y:S01]  /*3630*/  IMAD.U32 R0, RZ, RZ, UR4 ;  /* 0x00000004ff007e24 */ /* 0x000fe2000f8e00ff */
[----:B------:R-:W-:Y:S01]  /*3640*/  CS2R R172, SRZ ;  /* 0x0000000000ac7805 */ /* 0x000fe2000001ff00 */
[----:B------:R-:W-:Y:S01]  /*3650*/  IMAD.MOV.U32 R169, RZ, RZ, RZ ;  /* 0x000000ffffa97224 */ /* 0x000fe200078e00ff */
[----:B------:R-:W-:-:S02]  /*3660*/  CS2R R34, SRZ ;  /* 0x0000000000227805 */ /* 0x000fc4000001ff00 */
[----:B-1----:R-:W-:Y:S01]  /*3670*/  @P0 SHF.R.U32.HI R0, RZ, R4, R3 ;  /* 0x00000004ff000219 */ /* 0x002fe20000011603 */
[----:B------:R-:W-:Y:S01]  /*3680*/  IMAD.MOV.U32 R31, RZ, RZ, RZ ;  /* 0x000000ffff1f7224 */ /* 0x000fe200078e00ff */
[----:B------:R-:W-:Y:S02]  /*3690*/  PLOP3.LUT P0, PT, PT, PT, PT, 0x80, 0x0 ;  /* 0x000000000000781c */ /* 0x000fe40003f0f070 */
[----:B------:R-:W-:Y:S02]  /*36a0*/  CS2R R10, SRZ ;  /* 0x00000000000a7805 */ /* 0x000fe4000001ff00 */
[----:B------:R-:W-:Y:S01]  /*36b0*/  CS2R R174, SRZ ;  /* 0x0000000000ae7805 */ /* 0x000fe2000001ff00 */
[----:B------:R-:W-:Y:S02]  /*36c0*/  IMAD.IADD R0, R7, 0x1, R0 ;  /* 0x0000000107007824 */ /* 0x000fe400078e0200 */
[----:B------:R-:W-:Y:S02]  /*36d0*/  IMAD.MOV.U32 R27, RZ, RZ, RZ ;  /* 0x000000ffff1b7224 */ /* 0x000fe400078e00ff */
        /* <DEDUP_REMOVED lines=38> */
.L_x_8537:
        /* <DEDUP_REMOVED lines=9> */
.L_x_8727:
[----:B------:R-:W-:Y:S05]  /*39d0*/  @!P0 BRA `(.L_x_8539) ;  /* 0x0000000000048947 */ /* 0x000fea0003800000 */
[----:B------:R-:W-:Y:S01]  /*39e0*/  BPT.TRAP 0x1 ;  /* 0x000000040000795c */ /* 0x000fe20000300000 */
.L_x_8539:
[----:B------:R-:W-:Y:S01]  /*39f0*/  IMAD R5, R2, 0x8, R17 ;  /* 0x0000000802057824 */ /* 0x000fe200078e0211 */
[----:B------:R-:W-:-:S04]  /*3a00*/  SHF.L.U32 R8, R16, 0x1f, RZ ;  /* 0x0000001f10087819 */ /* 0x000fc800000006ff */
[----:B------:R1:W2:Y:S01]  /*3a10*/  SYNCS.PHASECHK.TRANS64.TRYWAIT P1, [R5+URZ+0x38830], R8 ;  /* 0x03883008050075a7 */ /* 0x0002a2000802017f */
[----:B------:R-:W-:Y:S05]  /*3a20*/  @!P0 BRA `(.L_x_8540) ;  /* 0x0000000000048947 */ /* 0x000fea0003800000 */
[----:B------:R-:W-:Y:S01]  /*3a30*/  BPT.TRAP 0x1 ;  /* 0x000000040000795c */ /* 0x000fe20000300000 */
.L_x_8540:
[----:B------:R-:W-:-:S05]  /*3a40*/  VIADD R0, R17, 0x22400 ;  /* 0x0002240011007836 */ /* 0x000fca0000000000 */
[----:B------:R-:W-:-:S04]  /*3a50*/  SHF.R.U32.HI R0, RZ, 0x4, R0 ;  /* 0x00000004ff007819 */ /* 0x000fc80000011600 */
[----:B------:R-:W-:Y:S01]  /*3a60*/  LOP3.LUT R0, R0, 0x3fff, RZ, 0xc0, !PT ;  /* 0x00003fff00007812 */ /* 0x000fe200078ec0ff */
[----:B--2---:R-:W-:Y:S06]  /*3a70*/  @P1 BRA `(.L_x_8541) ;  /* 0x0000000000081947 */ /* 0x004fec0003800000 */
[----:B------:R-:W2:Y:S02]  /*3a80*/  SYNCS.PHASECHK.TRANS64.TRYWAIT P1, [R5+URZ+0x38830], R8 ;  /* 0x03883008050075a7 */ /* 0x000ea4000802017f */
[----:B--2---:R-:W-:Y:S05]  /*3a90*/  @!P1 BRA `(.L_x_8542) ;  /* 0x0000015000dc9947 */ /* 0x004fea0003800000 */
.L_x_8541:
        /* <DEDUP_REMOVED lines=40> */
.L_x_8728:
[----:B------:R-:W-:Y:S05]  /*3d20*/  @!P0 BRA `(.L_x_8544) ;  /* 0x0000000000048947 */ /* 0x000fea0003800000 */
[----:B------:R-:W-:Y:S01]  /*3d30*/  BPT.TRAP 0x1 ;  /* 0x000000040000795c */ /* 0x000fe20000300000 */
.L_x_8544:
[----:B------:R4:W0:Y:S01]  /*3d40*/  SYNCS.PHASECHK.TRANS64.TRYWAIT P1, [R5+URZ+0x38850], R8 ;  /* 0x03885008050075a7 */ /* 0x000822000802017f */
[----:B------:R-:W-:Y:S05]  /*3d50*/  @!P0 BRA `(.L_x_8545) ;  /* 0x0000000000048947 */ /* 0x000fea0003800000 */
[----:B------:R-:W-:Y:S01]  /*3d60*/  BPT.TRAP 0x1 ;  /* 0x000000040000795c */ /* 0x000fe20000300000 */
.L_x_8545:
        /* <DEDUP_REMOVED lines=12> */
.L_x_8546:
        /* <DEDUP_REMOVED lines=17> */
[----:B------:R-:W-:Y:S01]  /*3f40*/  ULDC UR28, c[0x0][0xa80] ;  /* 0x0002a000001c7ab9 */ /* 0x000fe20000000800 */
[----:B------:R-:W1:Y:S01]  /*3f50*/  S2R R56, SR_TID.X ;  /* 0x0000000000387919 */ /* 0x000e620000002100 */
[----:B------:R-:W-:Y:S01]  /*3f60*/  IMAD R217, R2, 0x1000, R19 ;  /* 0x0000100002d97824 */ /* 0x000fe200078e0213 */
[----:B------:R-:W-:-:S03]  /*3f70*/  UMOV UR7, 0x40000040 ;  /* 0x4000004000077882 */ /* 0x000fc60000000000 */
[----:B------:R-:W-:Y:S01]  /*3f80*/  VIADD R219, R217, 0x80 ;  /* 0x00000080d9db7836 */ /* 0x000fe20000000000 */
        /* <DEDUP_REMOVED lines=296> */
[----:B------:R-:W-:-:S04]  /*5210*/  SEL R8, R8, 0xf80, P1 ;  /* 0x00000f8008087807 */ /* 0x000fc80000800000 */
        /* <DEDUP_REMOVED lines=10> */
[----:B------:R-:W0:Y:S02]  /*52c0*/  LDC R6, c[0x0][0x448] ;  /* 0x00011200ff067b82 */ /* 0x000e240000000800 */
[----:B0-----:R-:W-:Y:S01]  /*52d0*/  ISETP.NE.AND P1, PT, R6, 0x1, PT ;  /* 0x000000010600780c */ /* 0x001fe20003f25270 */
[----:B------:R-:W-:-:S12]  /*52e0*/  VIADD R6, R191, UR38 ;  /* 0x00000026bf067c36 */ /* 0x000fd80008000000 */
[----:B------:R-:W0:Y:S08]  /*52f0*/  @P1 LDC R7, c[0x0][0x44c] ;  /* 0x00011300ff071b82 */ /* 0x000e300000000800 */
[----:B------:R-:W1:Y:S01]  /*5300*/  @P1 LDC R8, c[0x0][0x450] ;  /* 0x00011400ff081b82 */ /* 0x000e620000000800 */
[----:B0-----:R-:W-:-:S05]  /*5310*/  @P1 IMAD.HI.U32 R7, R6, R7, RZ ;  /* 0x0000000706071227 */ /* 0x001fca00078e00ff */
[----:B-1----:R-:W-:Y:S01]  /*5320*/  @P1 SHF.R.U32.HI R6, RZ, R8, R7 ;  /* 0x00000008ff061219 */ /* 0x002fe20000011607 */
[C---:B------:R-:W-:Y:S01]  /*5330*/  IMAD R8, R168.reuse, -0x40, R11 ;  /* 0xffffffc0a8087824 */ /* 0x040fe200078e020b */
[----:B------:R-:W-:Y:S02]  /*5340*/  WARPGROUP.DEPBAR.LE gsb0, 0x0 ;  /* 0x00008000000079c5 */ /* 0x000fe40000010000 */
[----:B------:R-:W-:Y:S01]  /*5350*/  WARPGROUP.ARRIVE ;  /* 0x00000000000079c5 */ /* 0x000fe20000000000 */
[----:B------:R-:W0:Y:S01]  /*5360*/  SHFL.IDX PT, R9, R6, RZ, 0x1c1f ;  /* 0x001c1fff06097589 */ /* 0x000e2200000e0000 */
[----:B------:R-:W-:Y:S01]  /*5370*/  IADD3 R7, R189, 0x1, R8 ;  /* 0x00000001bd077810 */ /* 0x000fe20007ffe008 */
[----:B------:R-:W-:Y:S01]  /*5380*/  VIADD R168, R168, 0xfffffffe ;  /* 0xfffffffea8a87836 */ /* 0x000fe20000000000 */
[----:B------:R-:W-:Y:S01]  /*5390*/  IADD3 R8, -R18, R8, R189 ;  /* 0x0000000812087210 */ /* 0x000fe20007ffe1bd */
[----:B------:R-:W1:Y:S01]  /*53a0*/  SHFL.IDX PT, R6, R6, 0x1, 0x1c1f ;  /* 0x003c1f0006067f89 */ /* 0x000e6200000e0000 */
[----:B------:R-:W-:Y:S01]  /*53b0*/  HGMMA.64x64x16.F32.BF16 R24, gdesc[UR24], R24, gsb0 ;  /* 0x00e00000181879f0 */ /* 0x000fe20008001818 */
[----:B------:R-:W-:-:S02]  /*53c0*/  IADD3 R7, -R188, R7, -R18 ;  /* 0x00000007bc077210 */ /* 0x000fc40007ffe912 */
[----:B------:R-:W-:Y:S02]  /*53d0*/  R2UR UR31, R168 ;  /* 0x00000000a81f72ca */ /* 0x000fe400000e0000 */
[----:B0-----:R-:W-:-:S04]  /*53e0*/  VIADDMNMX R9, R9, R7, R8, PT ;  /* 0x0000000709097246 */ /* 0x001fc80003800108 */
[C---:B------:R-:W-:Y:S02]  /*53f0*/  ISETP.GT.AND P2, PT, R9.reuse, RZ, PT ;  /* 0x000000ff0900720c */ /* 0x040fe40003f44270 */
[C---:B------:R-:W-:Y:S02]  /*5400*/  ISETP.GT.AND P3, PT, R9.reuse, 0x1, PT ;  /* 0x000000010900780c */ /* 0x040fe40003f64270 */
[----:B------:R-:W-:Y:S02]  /*5410*/  ISETP.GT.AND P4, PT, R9, 0x8, PT ;  /* 0x000000080900780c */ /* 0x000fe40003f84270 */
[----:B-1----:R-:W-:-:S04]  /*5420*/  VIADDMNMX R8, R6, R7, R8, PT ;  /* 0x0000000706087246 */ /* 0x002fc80003800108 */
[----:B------:R-:W-:Y:S01]  /*5430*/  ISETP.GT.AND P5, PT, R8, 0x28, PT ;  /* 0x000000280800780c */ /* 0x000fe20003fa4270 */
[----:B------:R-:W-:Y:S02]  /*5440*/  WARPGROUP.DEPBAR.LE gsb0, 0x0 ;  /* 0x00008000000079c5 */ /* 0x000fe40000010000 */
        /* <DEDUP_REMOVED lines=44> */
[----:B------:R-:W-:Y:S01]  /*5710*/  FMUL.FTZ R55, R55, UR6 ;  /* 0x0000000637377c20 */ /* 0x000fe20008410000 */
[----:B------:R-:W2:Y:S01]  /*5720*/  MUFU.TANH R33, R33 ;  /* 0x0000002100217308 */ /* 0x000ea20000002400 */
[----:B0-----:R-:W-:-:S02]  /*5730*/  FSEL R13, R13, -INF , P2 ;  /* 0xff8000000d0d7808 */ /* 0x001fc40001000000 */
[----:B------:R-:W-:Y:S02]  /*5740*/  ISETP.GT.AND P2, PT, R9, 0x11, PT ;  /* 0x000000110900780c */ /* 0x000fe40003f44270 */
[----:B------:R-:W-:Y:S02]  /*5750*/  FMNMX.FTZ R21, R13, R20, !PT ;  /* 0x000000140d157209 */ /* 0x000fe40007810000 */
[----:B------:R-:W-:Y:S01]  /*5760*/  R2UR UR6, R217 ;  /* 0x00000000d90672ca */ /* 0x000fe200000e0000 */
        /* <DEDUP_REMOVED lines=40> */
[----:B------:R-:W-:Y:S01]  /*59f0*/  MUFU.TANH R41, R30 ;  /* 0x0000001e00297308 */ /* 0x000fe20000002400 */
[----:B--2---:R-:W-:Y:S02]  /*5a00*/  FSEL R36, R52, -INF , P3 ;  /* 0xff80000034247808 */ /* 0x004fe40001800000 */
[----:B------:R-:W-:Y:S02]  /*5a10*/  ISETP.GT.AND P3, PT, R8, 0x1, PT ;  /* 0x000000010800780c */ /* 0x000fe40003f64270 */
[----:B------:R-:W-:-:S03]  /*5a20*/  FMNMX.FTZ R40, R36, R9, !PT ;  /* 0x0000000924287209 */ /* 0x000fc60007810000 */
[----:B------:R-:W1:Y:S01]  /*5a30*/  MUFU.TANH R26, R26 ;  /* 0x0000001a001a7308 */ /* 0x000e620000002400 */
[----:B0-----:R-:W-:Y:S02]  /*5a40*/  FSEL R37, R53, -INF , P2 ;  /* 0xff80000035257808 */ /* 0x001fe40001000000 */
[----:B------:R-:W-:Y:S02]  /*5a50*/  ISETP.GT.AND P2, PT, R8, RZ, PT ;  /* 0x000000ff0800720c */ /* 0x000fe40003f44270 */
[----:B------:R-:W-:-:S03]  /*5a60*/  FMNMX.FTZ R40, R37, R40, !PT ;  /* 0x0000002825287209 */ /* 0x000fc60007810000 */
[----:B------:R-:W0:Y:S02]  /*5a70*/  MUFU.TANH R27, R27 ;  /* 0x0000001b001b7308 */ /* 0x000e240000002400 */
[----:B------:R-:W2:Y:S06]  /*5a80*/  SHFL.BFLY PT, R9, R40, 0x2, 0x1f ;  /* 0x0c401f0028097f89 */ /* 0x000eac00000e0000 */
[----:B------:R-:W3:Y:S01]  /*5a90*/  MUFU.TANH R31, R31 ;  /* 0x0000001f001f7308 */ /* 0x000ee20000002400 */
[----:B-1----:R-:W-:Y:S02]  /*5aa0*/  FSEL R26, R26, -INF , P2 ;  /* 0xff8000001a1a7808 */ /* 0x002fe40001000000 */
[----:B------:R-:W-:-:S05]  /*5ab0*/  ISETP.GT.AND P2, PT, R8, 0x9, PT ;  /* 0x000000090800780c */ /* 0x000fca0003f44270 */
[----:B------:R-:W1:Y:S01]  /*5ac0*/  MUFU.TANH R34, R34 ;  /* 0x0000002200227308 */ /* 0x000e620000002400 */
[----:B0-----:R-:W-:Y:S02]  /*5ad0*/  FSEL R27, R27, -INF , P3 ;  /* 0xff8000001b1b7808 */ /* 0x001fe40001800000 */
[----:B------:R-:W-:-:S05]  /*5ae0*/  ISETP.GT.AND P3, PT, R8, 0x10, PT ;  /* 0x000000100800780c */ /* 0x000fca0003f64270 */
[----:B------:R-:W0:Y:S01]  /*5af0*/  MUFU.TANH R35, R35 ;  /* 0x0000002300237308 */ /* 0x000e220000002400 */
[----:B---3--:R-:W-:Y:S02]  /*5b00*/  FSEL R31, R31, -INF , P2 ;  /* 0xff8000001f1f7808 */ /* 0x008fe40001000000 */
[----:B--2---:R-:W-:Y:S02]  /*5b10*/  FMNMX.FTZ R9, R40, R9, !PT ;  /* 0x0000000928097209 */ /* 0x004fe40007810000 */
[----:B------:R-:W-:-:S03]  /*5b20*/  ISETP.GT.AND P2, PT, R8, 0x11, PT ;  /* 0x000000110800780c */ /* 0x000fc60003f44270 */
[----:B------:R-:W2:Y:S01]  /*5b30*/  SHFL.BFLY PT, R30, R9, 0x1, 0x1f ;  /* 0x0c201f00091e7f89 */ /* 0x000ea200000e0000 */
        /* <DEDUP_REMOVED lines=8> */
[----:B------:R-:W-:Y:S02]  /*5bc0*/  ISETP.GT.AND P3, PT, R8, 0x21, PT ;  /* 0x000000210800780c */ /* 0x000fe40003f64270 */
[----:B--2---:R-:W-:-:S03]  /*5bd0*/  FMNMX.FTZ R7, R9, R30, !PT ;  /* 0x0000001e09077209 */ /* 0x004fc60007810000 */
[----:B------:R-:W2:Y:S01]  /*5be0*/  MUFU.TANH R43, R43 ;  /* 0x0000002b002b7308 */ /* 0x000ea20000002400 */
[----:B------:R-:W-:Y:S02]  /*5bf0*/  FSEL R30, R41, -INF , P4 ;  /* 0xff800000291e7808 */ /* 0x000fe40002000000 */
[----:B------:R-:W-:Y:S02]  /*5c00*/  FMNMX.FTZ R9, R26, R27, !PT ;  /* 0x0000001b1a097209 */ /* 0x000fe40007810000 */
[----:B------:R-:W-:Y:S02]  /*5c10*/  ISETP.GT.AND P4, PT, R8, 0x19, PT ;  /* 0x000000190800780c */ /* 0x000fe40003f84270 */
[----:B------:R-:W-:Y:S01]  /*5c20*/  FMNMX.FTZ R6, R30, R9, !PT ;  /* 0x000000091e067209 */ /* 0x000fe20007810000 */
[----:B------:R-:W3:Y:S01]  /*5c30*/  MUFU.TANH R42, R46 ;  /* 0x0000002e002a7308 */ /* 0x000ee20000002400 */
[----:B-1----:R-:W-:Y:S02]  /*5c40*/  FSEL R39, R39, -INF , P4 ;  /* 0xff80000027277808 */ /* 0x002fe40002000000 */
[----:B------:R-:W-:-:S02]  /*5c50*/  FMNMX.FTZ R9, R31, R6, !PT ;  /* 0x000000061f097209 */ /* 0x000fc40007810000 */
[----:B0-----:R-:W-:Y:S02]  /*5c60*/  FSEL R40, R40, -INF , P2 ;  /* 0xff80000028287808 */ /* 0x001fe40001000000 */
[----:B------:R-:W-:Y:S01]  /*5c70*/  FMNMX.FTZ R6, R34, R9, !PT ;  /* 0x0000000922067209 */ /* 0x000fe20007810000 */
[----:B------:R-:W0:Y:S01]  /*5c80*/  MUFU.TANH R47, R47 ;  /* 0x0000002f002f7308 */ /* 0x000e220000002400 */
[----:B--2---:R-:W-:Y:S01]  /*5c90*/  FSEL R41, R43, -INF , P3 ;  /* 0xff8000002b297808 */ /* 0x004fe20001800000 */
[----:B------:R-:W-:Y:S01]  /*5ca0*/  FMUL.FTZ R43, R7, UR28 ;  /* 0x0000001c072b7c20 */ /* 0x000fe20008410000 */
[----:B------:R-:W-:Y:S02]  /*5cb0*/  FMNMX.FTZ R9, R35, R6, !PT ;  /* 0x0000000623097209 */ /* 0x000fe40007810000 */
[----:B------:R-:W-:Y:S02]  /*5cc0*/  FSETP.NEU.FTZ.AND P3, PT, R7, -INF , PT ;  /* 0xff8000000700780b */ /* 0x000fe40003f7d000 */
[----:B------:R-:W-:Y:S01]  /*5cd0*/  FMNMX.FTZ R6, R38, R9, !PT ;  /* 0x0000000926067209 */ /* 0x000fe20007810000 */
[----:B------:R-:W1:Y:S01]  /*5ce0*/  MUFU.TANH R44, R50 ;  /* 0x00000032002c7308 */ /* 0x000e620000002400 */
[----:B------:R-:W-:-:S02]  /*5cf0*/  ISETP.GT.AND P4, PT, R8, 0x29, PT ;  /* 0x000000290800780c */ /* 0x000fc40003f84270 */
[----:B------:R-:W-:Y:S02]  /*5d00*/  FMNMX.FTZ R9, R39, R6, !PT ;  /* 0x0000000627097209 */ /* 0x000fe40007810000 */
[----:B---3--:R-:W-:Y:S02]  /*5d10*/  FSEL R42, R42, -INF , P5 ;  /* 0xff8000002a2a7808 */ /* 0x008fe40002800000 */
[----:B------:R-:W-:Y:S01]  /*5d20*/  FMNMX.FTZ R6, R40, R9, !PT ;  /* 0x0000000928067209 */ /* 0x000fe20007810000 */
[----:B------:R-:W2:Y:S01]  /*5d30*/  MUFU.TANH R45, R51 ;  /* 0x00000033002d7308 */ /* 0x000ea20000002400 */
[----:B------:R-:W-:Y:S02]  /*5d40*/  FSEL R48, R43, RZ, P3 ;  /* 0x000000ff2b307208 */ /* 0x000fe40001800000 */
[----:B------:R-:W-:Y:S02]  /*5d50*/  FMNMX.FTZ R9, R41, R6, !PT ;  /* 0x0000000629097209 */ /* 0x000fe40007810000 */
[----:B------:R-:W-:Y:S01]  /*5d60*/  ISETP.GT.AND P2, PT, R8, 0x30, PT ;  /* 0x000000300800780c */ /* 0x000fe20003f44270 */
[--C-:B------:R-:W-:Y:S01]  /*5d70*/  FFMA.FTZ R49, R10, UR28, -R48.reuse ;  /* 0x0000001c0a317c23 */ /* 0x100fe20008010830 */
[----:B0-----:R-:W-:Y:S01]  /*5d80*/  FSEL R43, R47, -INF , P4 ;  /* 0xff8000002f2b7808 */ /* 0x001fe20002000000 */
[----:B------:R-:W0:Y:S01]  /*5d90*/  MUFU.TANH R46, R54 ;  /* 0x00000036002e7308 */ /* 0x000e220000002400 */
[----:B------:R-:W-:Y:S01]  /*5da0*/  FMNMX.FTZ R6, R42, R9, !PT ;  /* 0x000000092a067209 */ /* 0x000fe20007810000 */
[--C-:B------:R-:W-:Y:S01]  /*5db0*/  FFMA.FTZ R169, R28, UR28, -R48.reuse ;  /* 0x0000001c1ca97c23 */ /* 0x100fe20008010830 */
[----:B------:R-:W-:Y:S01]  /*5dc0*/  ISETP.GT.AND P3, PT, R8, 0x31, PT ;  /* 0x000000310800780c */ /* 0x000fe20003f64270 */
[--C-:B------:R-:W-:Y:S01]  /*5dd0*/  FFMA.FTZ R170, R29, UR28, -R48.reuse ;  /* 0x0000001c1daa7c23 */ /* 0x100fe20008010830 */
[----:B-1----:R-:W-:Y:S01]  /*5de0*/  FSEL R44, R44, -INF , P2 ;  /* 0xff8000002c2c7808 */ /* 0x002fe20001000000 */
[--C-:B------:R-:W-:Y:S01]  /*5df0*/  FFMA.FTZ R171, R32, UR28, -R48.reuse ;  /* 0x0000001c20ab7c23 */ /* 0x100fe20008010830 */
[----:B------:R-:W-:Y:S01]  /*5e00*/  FMNMX.FTZ R9, R43, R6, !PT ;  /* 0x000000062b097209 */ /* 0x000fe20007810000 */
[----:B------:R-:W1:Y:S01]  /*5e10*/  MUFU.TANH R55, R55 ;  /* 0x0000003700377308 */ /* 0x000e620000002400 */
[----:B------:R-:W-:Y:S01]  /*5e20*/  ISETP.GT.AND P2, PT, R8, 0x38, PT ;  /* 0x000000380800780c */ /* 0x000fe20003f44270 */
[--C-:B------:R-:W-:Y:S01]  /*5e30*/  FFMA.FTZ R172, R33, UR28, -R48.reuse ;  /* 0x0000001c21ac7c23 */ /* 0x100fe20008010830 */
[----:B--2---:R-:W-:Y:S01]  /*5e40*/  FSEL R45, R45, -INF , P3 ;  /* 0xff8000002d2d7808 */ /* 0x004fe20001800000 */
[--C-:B------:R-:W-:Y:S01]  /*5e50*/  FFMA.FTZ R173, R36, UR28, -R48.reuse ;  /* 0x0000001c24ad7c23 */ /* 0x100fe20008010830 */
[----:B------:R-:W-:Y:S01]  /*5e60*/  FMNMX.FTZ R10, R44, R9, !PT ;  /* 0x000000092c0a7209 */ /* 0x000fe20007810000 */
[--C-:B------:R-:W-:Y:S01]  /*5e70*/  FFMA.FTZ R9, R11, UR28, -R48.reuse ;  /* 0x0000001c0b097c23 */ /* 0x100fe20008010830 */
[----:B------:R-:W-:Y:S01]  /*5e80*/  ISETP.GT.AND P3, PT, R8, 0x39, PT ;  /* 0x000000390800780c */ /* 0x000fe20003f64270 */
[----:B------:R2:W-:Y:S01]  /*5e90*/  MUFU.EX2 R6, R49 ;  /* 0x0000003100067308 */ /* 0x0005e20000000800 */
[----:B0-----:R-:W-:Y:S01]  /*5ea0*/  FSEL R46, R46, -INF , P2 ;  /* 0xff8000002e2e7808 */ /* 0x001fe20001000000 */
        /* <DEDUP_REMOVED lines=12> */
[----:B------:R-:W-:Y:S01]  /*5f70*/  FFMA.FTZ R21, R25, UR28, -R48 ;  /* 0x0000001c19157c23 */ /* 0x000fe20008010830 */
[----:B------:R-:W0:Y:S03]  /*5f80*/  MUFU.EX2 R9, R9 ;  /* 0x0000000900097308 */ /* 0x000e260000000800 */
[----:B--2---:R-:W1:Y:S05]  /*5f90*/  SHFL.BFLY PT, R49, R8, 0x2, 0x1f ;  /* 0x0c401f0008317f89 */ /* 0x004e6a00000e0000 */
[----:B------:R-:W-:Y:S08]  /*5fa0*/  MUFU.EX2 R10, R10 ;  /* 0x0000000a000a7308 */ /* 0x000ff00000000800 */
[----:B------:R-:W2:Y:S01]  /*5fb0*/  MUFU.EX2 R11, R11 ;  /* 0x0000000b000b7308 */ /* 0x000ea20000000800 */
[----:B0-----:R-:W-:Y:S01]  /*5fc0*/  F2FP.BF16.F32.PACK_AB R152, R9, R6 ;  /* 0x000000060998723e */ /* 0x001fe200000010ff */
[----:B------:R-:W-:Y:S01]  /*5fd0*/  FADD.FTZ R9, R6, R9 ;  /* 0x0000000906097221 */ /* 0x000fe20000010000 */
[----:B------:R-:W-:-:S05]  /*5fe0*/  IMAD.U32 R6, RZ, RZ, UR38 ;  /* 0x00000026ff067e24 */ /* 0x000fca000f8e00ff */
[----:B------:R-:W-:Y:S01]  /*5ff0*/  MUFU.EX2 R12, R12 ;  /* 0x0000000c000c7308 */ /* 0x000fe20000000800 */
[----:B-1----:R-:W-:-:S05]  /*6000*/  FMNMX.FTZ R49, R8, R49, !PT ;  /* 0x0000003108317209 */ /* 0x002fca0007810000 */
[----:B------:R-:W0:Y:S02]  /*6010*/  SHFL.BFLY PT, R8, R49, 0x1, 0x1f ;  /* 0x0c201f0031087f89 */ /* 0x000e2400000e0000 */
[----:B------:R-:W1:Y:S01]  /*6020*/  MUFU.EX2 R13, R13 ;  /* 0x0000000d000d7308 */ /* 0x000e620000000800 */
[----:B--2---:R-:W-:Y:S01]  /*6030*/  F2FP.BF16.F32.PACK_AB R154, R11, R10 ;  /* 0x0000000a0b9a723e */ /* 0x004fe200000010ff */
[----:B------:R-:W-:-:S04]  /*6040*/  FADD.FTZ R10, R10, R9 ;  /* 0x000000090a0a7221 */ /* 0x000fc80000010000 */
[----:B------:R-:W-:Y:S02]  /*6050*/  FADD.FTZ R11, R11, R10 ;  /* 0x0000000a0b0b7221 */ /* 0x000fe40000010000 */
[----:B------:R-:W-:Y:S08]  /*6060*/  MUFU.EX2 R14, R14 ;  /* 0x0000000e000e7308 */ /* 0x000ff00000000800 */
[----:B------:R-:W2:Y:S01]  /*6070*/  MUFU.EX2 R15, R15 ;  /* 0x0000000f000f7308 */ /* 0x000ea20000000800 */
[----:B-1----:R-:W-:Y:S01]  /*6080*/  F2FP.BF16.F32.PACK_AB R156, R13, R12 ;  /* 0x0000000c0d9c723e */ /* 0x002fe200000010ff */
[----:B------:R-:W-:-:S04]  /*6090*/  FADD.FTZ R12, R12, R11 ;  /* 0x0000000b0c0c7221 */ /* 0x000fc80000010000 */
[----:B------:R-:W-:Y:S01]  /*60a0*/  FADD.FTZ R13, R13, R12 ;  /* 0x0000000c0d0d7221 */ /* 0x000fe20000010000 */
[----:B0-----:R-:W-:Y:S01]  /*60b0*/  FMNMX.FTZ R8, R49, R8, !PT ;  /* 0x0000000831087209 */ /* 0x001fe20007810000 */
[----:B------:R-:W-:Y:S03]  /*60c0*/  MUFU.EX2 R20, R20 ;  /* 0x0000001400147308 */ /* 0x000fe60000000800 */
[C---:B------:R-:W-:Y:S01]  /*60d0*/  FSETP.NEU.FTZ.AND P2, PT, R8.reuse, -INF , PT ;  /* 0xff8000000800780b */ /* 0x040fe20003f5d000 */
[----:B------:R-:W-:-:S04]  /*60e0*/  FMUL.FTZ R24, R8, UR28 ;  /* 0x0000001c08187c20 */ /* 0x000fc80008410000 */
[----:B------:R-:W0:Y:S01]  /*60f0*/  MUFU.EX2 R21, R21 ;  /* 0x0000001500157308 */ /* 0x000e220000000800 */
[----:B------:R-:W-:Y:S02]  /*6100*/  FSEL R25, R24, RZ, P2 ;  /* 0x000000ff18197208 */ /* 0x000fe40001000000 */
[----:B------:R-:W-:Y:S02]  /*6110*/  ISETP.NE.AND P2, PT, R56, RZ, PT ;  /* 0x000000ff3800720c */ /* 0x000fe40003f45270 */
[----:B--2---:R-:W-:Y:S01]  /*6120*/  F2FP.BF16.F32.PACK_AB R158, R15, R14 ;  /* 0x0000000e0f9e723e */ /* 0x004fe200000010ff */
        /* <DEDUP_REMOVED lines=25> */
[----:B------:R-:W-:Y:S02]  /*62c0*/  @!P2 PRMT R5, RZ, 0x654, R5 ;  /* 0x00000654ff05a816 */ /* 0x000fe40000000005 */
        /* <DEDUP_REMOVED lines=25> */
[----:B------:R-:W4:Y:S01]  /*6460*/  MUFU.EX2 R212, R212 ;  /* 0x000000d400d47308 */ /* 0x000f220000000800 */
[----:B---3--:R-:W-:Y:S01]  /*6470*/  F2FP.BF16.F32.PACK_AB R162, R170, R169 ;  /* 0x000000a9aaa2723e */ /* 0x008fe200000010ff */
[----:B------:R-:W-:-:S04]  /*6480*/  FADD.FTZ R169, R169, R20 ;  /* 0x00000014a9a97221 */ /* 0x000fc80000010000 */
[----:B------:R-:W-:Y:S02]  /*6490*/  FADD.FTZ R170, R170, R169 ;  /* 0x000000a9aaaa7221 */ /* 0x000fe40000010000 */
[----:B------:R-:W-:Y:S08]  /*64a0*/  MUFU.EX2 R211, R211 ;  /* 0x000000d300d37308 */ /* 0x000ff00000000800 */
[----:B------:R-:W3:Y:S01]  /*64b0*/  MUFU.EX2 R214, R214 ;  /* 0x000000d600d67308 */ /* 0x000ee20000000800 */
[----:B----4-:R-:W-:Y:S01]  /*64c0*/  F2FP.BF16.F32.PACK_AB R161, R212, R183 ;  /* 0x000000b7d4a1723e */ /* 0x010fe200000010ff */
[----:B------:R-:W-:-:S04]  /*64d0*/  FADD.FTZ R183, R183, R182 ;  /* 0x000000b6b7b77221 */ /* 0x000fc80000010000 */
[----:B------:R-:W-:Y:S02]  /*64e0*/  FADD.FTZ R212, R212, R183 ;  /* 0x000000b7d4d47221 */ /* 0x000fe40000010000 */
[----:B------:R-:W-:Y:S08]  /*64f0*/  MUFU.EX2 R171, R171 ;  /* 0x000000ab00ab7308 */ /* 0x000ff00000000800 */
[----:B------:R-:W4:Y:S01]  /*6500*/  MUFU.EX2 R172, R172 ;  /* 0x000000ac00ac7308 */ /* 0x000f220000000800 */
[----:B---3--:R-:W-:Y:S01]  /*6510*/  F2FP.BF16.F32.PACK_AB R163, R214, R211 ;  /* 0x000000d3d6a3723e */ /* 0x008fe200000010ff */
[----:B------:R-:W-:-:S04]  /*6520*/  FADD.FTZ R211, R211, R212 ;  /* 0x000000d4d3d37221 */ /* 0x000fc80000010000 */
[----:B------:R2:W-:Y:S01]  /*6530*/  STSM.16.M88.4 [R186], R160 ;  /* 0x000000a0ba007844 */ /* 0x0005e20000000200 */
[----:B------:R-:W-:Y:S01]  /*6540*/  FADD.FTZ R214, R214, R211 ;  /* 0x000000d3d6d67221 */ /* 0x000fe20000010000 */
[----:B------:R-:W-:Y:S08]  /*6550*/  MUFU.EX2 R173, R173 ;  /* 0x000000ad00ad7308 */ /* 0x000ff00000000800 */
[----:B------:R-:W3:Y:S01]  /*6560*/  MUFU.EX2 R174, R174 ;  /* 0x000000ae00ae7308 */ /* 0x000ee20000000800 */
[----:B----4-:R-:W-:Y:S01]  /*6570*/  F2FP.BF16.F32.PACK_AB R164, R172, R171 ;  /* 0x000000abaca4723e */ /* 0x010fe200000010ff */
[----:B------:R-:W-:-:S04]  /*6580*/  FADD.FTZ R171, R171, R170 ;  /* 0x000000aaabab7221 */ /* 0x000fc80000010000 */
[----:B------:R-:W-:Y:S02]  /*6590*/  FADD.FTZ R172, R172, R171 ;  /* 0x000000abacac7221 */ /* 0x000fe40000010000 */
[----:B------:R-:W-:Y:S08]  /*65a0*/  MUFU.EX2 R213, R213 ;  /* 0x000000d500d57308 */ /* 0x000ff00000000800 */
[----:B------:R-:W4:Y:S01]  /*65b0*/  MUFU.EX2 R216, R216 ;  /* 0x000000d800d87308 */ /* 0x000f220000000800 */
[----:B---3--:R-:W-:-:S07]  /*65c0*/  F2FP.BF16.F32.PACK_AB R166, R174, R173 ;  /* 0x000000adaea6723e */ /* 0x008fce00000010ff */
[----:B------:R-:W-:Y:S08]  /*65d0*/  MUFU.EX2 R215, R215 ;  /* 0x000000d700d77308 */ /* 0x000ff00000000800 */
[----:B------:R-:W3:Y:S01]  /*65e0*/  MUFU.EX2 R218, R218 ;  /* 0x000000da00da7308 */ /* 0x000ee20000000800 */
[----:B----4-:R-:W-:Y:S01]  /*65f0*/  F2FP.BF16.F32.PACK_AB R165, R216, R213 ;  /* 0x000000d5d8a5723e */ /* 0x010fe200000010ff */
[----:B------:R-:W-:-:S04]  /*6600*/  FADD.FTZ R213, R213, R214 ;  /* 0x000000d6d5d57221 */ /* 0x000fc80000010000 */
[----:B------:R-:W-:Y:S01]  /*6610*/  FADD.FTZ R216, R216, R213 ;  /* 0x000000d5d8d87221 */ /* 0x000fe20000010000 */
[----:B---3--:R-:W-:-:S03]  /*6620*/  F2FP.BF16.F32.PACK_AB R167, R218, R215 ;  /* 0x000000d7daa7723e */ /* 0x008fc600000010ff */
        /* <DEDUP_REMOVED lines=9> */
[----:B------:R-:W-:Y:S01]  /*66c0*/  WARPGROUP.ARRIVE ;  /* 0x00000000000079c5 */ /* 0x000fe20000000000 */
[----:B0-----:R-:W0:-:S15]  /*66d0*/  @P1 LDC R152, c[0x0][0x44c] ;  /* 0x00011300ff981b82 */ /* 0x001e1e0000000800 */
[----:B------:R-:W-:-:S04]  /*66e0*/  NOP ;  /* 0x0000000000007918 */ /* 0x000fc80000000000 */
[----:B------:R-:W-:Y:S01]  /*66f0*/  HGMMA.64x256x16.F32.BF16 R24, R156, gdesc[UR4].tnspB, R24, gsb0 ;  /* 0x43e000049c187df0 */ /* 0x000fe20008001818 */
[----:B------:R-:W-:Y:S01]  /*6700*/  R2UR UR6, R219 ;  /* 0x00000000db0672ca */ /* 0x000fe200000e0000 */
[----:B------:R-:W-:Y:S01]  /*6710*/  UMOV UR7, 0x40000040 ;  /* 0x4000004000077882 */ /* 0x000fe20000000000 */
[----:B------:R-:W1:Y:S01]  /*6720*/  @P1 LDC R154, c[0x0][0x450] ;  /* 0x00011400ff9a1b82 */ /* 0x000e620000000800 */
[----:B0-----:R-:W-:-:S05]  /*6730*/  @P1 IMAD.HI.U32 R9, R152, UR38, RZ ;  /* 0x0000002698091c27 */ /* 0x001fca000f8e00ff */
[----:B-1----:R-:W-:-:S04]  /*6740*/  @P1 SHF.R.U32.HI R6, RZ, R154, R9 ;  /* 0x0000009aff061219 */ /* 0x002fc80000011609 */
[----:B------:R-:W-:-:S04]  /*6750*/  IADD3 R6, R6, R189, -R188 ;  /* 0x000000bd06067210 */ /* 0x000fc80007ffe8bc */
[----:B------:R-:W-:-:S04]  /*6760*/  SHF.R.S32.HI R9, RZ, 0x1f, R6 ;  /* 0x0000001fff097819 */ /* 0x000fc80000011406 */
[----:B------:R-:W-:Y:S01]  /*6770*/  LEA.HI R9, R9, R6, RZ, 0x6 ;  /* 0x0000000609097211 */ /* 0x000fe200078f30ff */
[----:B------:R-:W-:-:S03]  /*6780*/  FADD.FTZ R6, R218, R215 ;  /* 0x000000d7da067221 */ /* 0x000fc60000010000 */
[----:B------:R-:W-:-:S04]  /*6790*/  SHF.R.S32.HI R9, RZ, 0x6, R9 ;  /* 0x00000006ff097819 */ /* 0x000fc80000011409 */
[----:B------:R-:W-:-:S13]  /*67a0*/  R2UR UR30, R9 ;  /* 0x00000000091e72ca */ /* 0x000fda00000e0000 */
[----:B------:R-:W-:-:S04]  /*67b0*/  UISETP.LT.AND UP0, UPT, URZ, UR30, UPT ;  /* 0x0000001e3f00728c */ /* 0x000fc8000bf01270 */
[----:B------:R-:W-:-:S04]  /*67c0*/  USEL UR30, URZ, UR30, !UP0 ;  /* 0x0000001e3f1e7287 */ /* 0x000fc8000c000000 */
[----:B------:R-:W-:-:S06]  /*67d0*/  UISETP.GE.AND UP0, UPT, UR31, UR30, UPT ;  /* 0x0000001e1f00728c */ /* 0x000fcc000bf06270 */
[----:B------:R-:W-:Y:S01]  /*67e0*/  PLOP3.LUT P3, PT, PT, PT, UP0, 0x80, 0x0 ;  /* 0x000000000000781c */ /* 0x000fe20003f6f008 */
        /* <DEDUP_REMOVED lines=19> */
[----:B0-----:R-:W-:-:S04]  /*6920*/  FADD.FTZ R5, R173, R172 ;  /* 0x000000acad057221 */ /* 0x001fc80000010000 */
[----:B------:R-:W-:Y:S01]  /*6930*/  FADD.FTZ R5, R174, R5 ;  /* 0x00000005ae057221 */ /* 0x000fe20000010000 */
[----:B--2---:R-:W-:Y:S06]  /*6940*/  @!P3 BRA `(.L_x_8548) ;  /* 0x00000034008cb947 */ /* 0x004fec0003800000 */
[----:B------:R-:W-:Y:S01]  /*6950*/  IMAD.MOV.U32 R10, RZ, RZ, R8 ;  /* 0x000000ffff0a7224 */ /* 0x000fe200078e0008 */
[----:B------:R-:W-:Y:S01]  /*6960*/  ULDC UR29, c[0x0][0xad0] ;  /* 0x0002b400001d7ab9 */ /* 0x000fe20000000800 */
[----:B------:R-:W-:Y:S01]  /*6970*/  IMAD.MOV.U32 R11, RZ, RZ, R7 ;  /* 0x000000ffff0b7224 */ /* 0x000fe200078e0007 */
[----:B------:R-:W-:Y:S01]  /*6980*/  ULDC UR28, c[0x0][0xa80] ;  /* 0x0002a000001c7ab9 */ /* 0x000fe20000000800 */
[----:B------:R-:W-:-:S07]  /*6990*/  IMAD.MOV.U32 R13, RZ, RZ, R2 ;  /* 0x000000ffff0d7224 */ /* 0x000fce00078e0002 */
.L_x_8557:
[----:B------:R-:W-:-:S05]  /*69a0*/  VIADD R2, R13, 0x1 ;  /* 0x000000010d027836 */ /* 0x000fca0000000000 */
[----:B------:R-:W-:-:S04]  /*69b0*/  ISETP.NE.AND P3, PT, R2, 0x2, PT ;  /* 0x000000020200780c */ /* 0x000fc80003f65270 */
[----:B------:R-:W-:Y:S02]  /*69c0*/  SEL R7, RZ, 0x1, P3 ;  /* 0x00000001ff077807 */ /* 0x000fe40001800000 */
[----:B------:R-:W-:Y:S02]  /*69d0*/  SEL R2, R2, RZ, P3 ;  /* 0x000000ff02027207 */ /* 0x000fe40001800000 */
[----:B------:R-:W-:Y:S01]  /*69e0*/  LOP3.LUT R16, R16, R7, RZ, 0x3c, !PT ;  /* 0x0000000710107212 */ /* 0x000fe200078e3cff */
[----:B-1----:R-:W-:Y:S06]  /*69f0*/  @!P0 BRA `(.L_x_8549) ;  /* 0x0000000000048947 */ /* 0x002fec0003800000 */
[----:B------:R-:W-:Y:S01]  /*6a00*/  BPT.TRAP 0x1 ;  /* 0x000000040000795c */ /* 0x000fe20000300000 */
.L_x_8549:
[----:B------:R-:W-:Y:S01]  /*6a10*/  IMAD R9, R2, 0x8, R17 ;  /* 0x0000000802097824 */ /* 0x000fe200078e0211 */
[----:B------:R-:W-:-:S04]  /*6a20*/  SHF.L.U32 R8, R16, 0x1f, RZ ;  /* 0x0000001f10087819 */ /* 0x000fc800000006ff */
[----:B------:R0:W1:Y:S01]  /*6a30*/  SYNCS.PHASECHK.TRANS64.TRYWAIT P3, [R9+URZ+0x38830], R8 ;  /* 0x03883008090075a7 */ /* 0x000062000806017f */
[----:B------:R-:W-:Y:S05]  /*6a40*/  @!P0 BRA `(.L_x_8550) ;  /* 0x0000000000048947 */ /* 0x000fea0003800000 */
[----:B------:R-:W-:Y:S01]  /*6a50*/  BPT.TRAP 0x1 ;  /* 0x000000040000795c */ /* 0x000fe20000300000 */
.L_x_8550:
[----:B------:R-:W-:Y:S01]  /*6a60*/  IMAD R7, R2, 0x200, R0 ;  /* 0x0000020002077824 */ /* 0x000fe200078e0200 */
[----:B-1----:R-:W-:Y:S06]  /*6a70*/  @P3 BRA `(.L_x_8551) ;  /* 0x0000000000083947 */ /* 0x002fec0003800000 */
[----:B------:R-:W1:Y:S02]  /*6a80*/  SYNCS.PHASECHK.TRANS64.TRYWAIT P3, [R9+URZ+0x38830], R8 ;  /* 0x03883008090075a7 */ /* 0x000e64000806017f */
[----:B-1----:R-:W-:Y:S05]  /*6a90*/  @!P3 BRA `(.L_x_8552) ;  /* 0x000001240018b947 */ /* 0x002fea0003800000 */
.L_x_8551:
        /* <DEDUP_REMOVED lines=22> */
.L_x_8553:
[----:B------:R2:W3:Y:S01]  /*6c00*/  SYNCS.PHASECHK.TRANS64.TRYWAIT P3, [R9+URZ+0x38850], R8 ;  /* 0x03885008090075a7 */ /* 0x0004e2000806017f */
[----:B------:R-:W-:Y:S05]  /*6c10*/  @!P0 BRA `(.L_x_8554) ;  /* 0x0000000000048947 */ /* 0x000fea0003800000 */
[----:B------:R-:W-:Y:S01]  /*6c20*/  BPT.TRAP 0x1 ;  /* 0x000000040000795c */ /* 0x000fe20000300000 */
.L_x_8554:
[----:B---3--:R-:W-:Y:S05]  /*6c30*/  @P3 BRA `(.L_x_8555) ;  /* 0x0000000000083947 */ /* 0x008fea0003800000 */
[----:B------:R-:W3:Y:S02]  /*6c40*/  SYNCS.PHASECHK.TRANS64.TRYWAIT P3, [R9+URZ+0x38850], R8 ;  /* 0x03885008090075a7 */ /* 0x000ee4000806017f */
[----:B---3--:R-:W-:Y:S05]  /*6c50*/  @!P3 BRA `(.L_x_8556) ;  /* 0x0000012000bcb947 */ /* 0x008fea0003800000 */
.L_x_8555:
        /* <DEDUP_REMOVED lines=13> */
[----:B------:R-:W-:Y:S01]  /*6d30*/  UMOV UR6, 0xffffffc0 ;  /* 0xffffffc000067882 */ /* 0x000fe20000000000 */
[----:B------:R-:W-:Y:S01]  /*6d40*/  VIADD R21, R4, 0x800 ;  /* 0x0000080004157836 */ /* 0x000fe20000000000 */
[----:B------:R-:W-:Y:S01]  /*6d50*/  UIMAD UR6, UR31, UR6, 0x1 ;  /* 0x000000011f0674a4 */ /* 0x000fe2000f8e0206 */
[----:B------:R-:W-:Y:S01]  /*6d60*/  VIADD R15, R7, 0x800 ;  /* 0x00000800070f7836 */ /* 0x000fe20000000000 */
[----:B------:R-:W-:Y:S01]  /*6d70*/  UMOV UR7, 0x40000040 ;  /* 0x4000004000077882 */ /* 0x000fe20000000000 */
[----:B------:R-:W-:Y:S01]  /*6d80*/  HGMMA.64x64x16.F32.BF16 R152, gdesc[UR20], R152, gsb0 ;  /* 0x00e00000149879f0 */ /* 0x000fe20008001898 */
[----:B------:R-:W-:Y:S01]  /*6d90*/  IMAD R221, R2, 0x1000, R19 ;  /* 0x0000100002dd7824 */ /* 0x000fe200078e0213 */
[----:B------:R-:W-:-:S02]  /*6da0*/  UISETP.GT.AND UP0, UPT, UR31, UR30, UPT ;  /* 0x0000001e1f00728c */ /* 0x000fc4000bf04270 */
[----:B------:R-:W-:Y:S01]  /*6db0*/  UIADD3 UR31, UR31, -0x1, URZ ;  /* 0xffffffff1f1f7890 */ /* 0x000fe2000fffe03f */
        /* <DEDUP_REMOVED lines=284> */
[----:B------:R-:W0:Y:S01]  /*7f80*/  @P1 LDC R21, c[0x0][0x450] ;  /* 0x00011400ff151b82 */ /* 0x000e220000000800 */
        /* <DEDUP_REMOVED lines=14> */
[----:B------:R-:W-:Y:S02]  /*8070*/  IADD3 R7, R8, R15, R7 ;  /* 0x0000000f08077210 */ /* 0x000fe40007ffe007 */
[----:B------:R-:W1:Y:S01]  /*8080*/  @P1 LDC R8, c[0x0][0x44c] ;  /* 0x00011300ff081b82 */ /* 0x000e620000000800 */
        /* <DEDUP_REMOVED lines=8> */
[----:B-1----:R-:W-:-:S05]  /*8110*/  @P1 IMAD.HI.U32 R8, R7, R8, RZ ;  /* 0x0000000807081227 */ /* 0x002fca00078e00ff */
[----:B0-----:R-:W-:Y:S02]  /*8120*/  @P1 SHF.R.U32.HI R7, RZ, R21, R8 ;  /* 0x00000015ff071219 */ /* 0x001fe40000011608 */
[----:B------:R-:W-:Y:S02]  /*8130*/  IADD3 R21, R189, UR6, -R18 ;  /* 0x00000006bd157c10 */ /* 0x000fe4000fffe812 */
[----:B------:R-:W-:-:S03]  /*8140*/  R2UR UR6, R221 ;  /* 0x00000000dd0672ca */ /* 0x000fc600000e0000 */
[----:B------:R-:W-:Y:S01]  /*8150*/  IMAD.IADD R21, R21, 0x1, -R188 ;  /* 0x0000000115157824 */ /* 0x000fe200078e0abc */
        /* <DEDUP_REMOVED lines=32> */
[----:B------:R-:W4:Y:S08]  /*8360*/  MUFU.TANH R20, R157 ;  /* 0x0000009d00147308 */ /* 0x000f300000002400 */
[----:B------:R-:W-:Y:S01]  /*8370*/  MUFU.TANH R160, R160 ;  /* 0x000000a000a07308 */ /* 0x000fe20000002400 */
[----:B0-----:R-:W-:-:S05]  /*8380*/  IMAD.IADD R152, R21, 0x1, R152 ;  /* 0x0000000115987824 */ /* 0x001fca00078e0298 */
[C---:B------:R-:W-:Y:S02]  /*8390*/  ISETP.GT.AND P3, PT, R152.reuse, RZ, PT ;  /* 0x000000ff9800720c */ /* 0x040fe40003f64270 */
[----:B------:R-:W-:Y:S01]  /*83a0*/  ISETP.GT.AND P4, PT, R152, 0x1, PT ;  /* 0x000000019800780c */ /* 0x000fe20003f84270 */
[----:B------:R-:W0:Y:S01]  /*83b0*/  MUFU.TANH R161, R161 ;  /* 0x000000a100a17308 */ /* 0x000e220000002400 */
[----:B-1----:R-:W-:Y:S02]  /*83c0*/  FSEL R12, R12, -INF , P3 ;  /* 0xff8000000c0c7808 */ /* 0x002fe40001800000 */
[C---:B------:R-:W-:Y:S02]  /*83d0*/  ISETP.GT.AND P3, PT, R152.reuse, 0x8, PT ;  /* 0x000000089800780c */ /* 0x040fe40003f64270 */
[----:B--2---:R-:W-:Y:S02]  /*83e0*/  FSEL R15, R15, -INF , P4 ;  /* 0xff8000000f0f7808 */ /* 0x004fe40002000000 */
[----:B------:R-:W-:Y:S01]  /*83f0*/  ISETP.GT.AND P4, PT, R152, 0x9, PT ;  /* 0x000000099800780c */ /* 0x000fe20003f84270 */
[----:B------:R1:W-:Y:S01]  /*8400*/  MUFU.TANH R156, R8 ;  /* 0x00000008009c7308 */ /* 0x0003e20000002400 */
[----:B---3--:R-:W-:-:S02]  /*8410*/  FSEL R14, R14, -INF , P3 ;  /* 0xff8000000e0e7808 */ /* 0x008fc40001800000 */
[----:B------:R-:W-:Y:S02]  /*8420*/  ISETP.GT.AND P3, PT, R152, 0x10, PT ;  /* 0x000000109800780c */ /* 0x000fe40003f64270 */
[----:B----4-:R-:W-:Y:S02]  /*8430*/  FSEL R20, R20, -INF , P4 ;  /* 0xff80000014147808 */ /* 0x010fe40002000000 */
[----:B------:R-:W-:Y:S01]  /*8440*/  ISETP.GT.AND P4, PT, R152, 0x11, PT ;  /* 0x000000119800780c */ /* 0x000fe20003f84270 */
[----:B------:R0:W2:Y:S01]  /*8450*/  MUFU.TANH R157, R165 ;  /* 0x000000a5009d7308 */ /* 0x0000a20000002400 */
[----:B-1----:R-:W-:-:S04]  /*8460*/  FMNMX.FTZ R8, R12, R11, !PT ;  /* 0x0000000b0c087209 */ /* 0x002fc80007810000 */
[----:B------:R-:W-:-:S03]  /*8470*/  FMNMX.FTZ R153, R15, R8, !PT ;  /* 0x000000080f997209 */ /* 0x000fc60007810000 */
[----:B------:R-:W1:Y:S01]  /*8480*/  MUFU.TANH R164, R164 ;  /* 0x000000a400a47308 */ /* 0x000e620000002400 */
[----:B------:R-:W-:Y:S02]  /*8490*/  FMNMX.FTZ R153, R14, R153, !PT ;  /* 0x000000990e997209 */ /* 0x000fe40007810000 */
[----:B0-----:R-:W-:Y:S02]  /*84a0*/  FSEL R165, R161, -INF , P4 ;  /* 0xff800000a1a57808 */ /* 0x001fe40002000000 */
[----:B------:R-:W-:Y:S02]  /*84b0*/  FMNMX.FTZ R8, R20, R153, !PT ;  /* 0x0000009914087209 */ /* 0x000fe40007810000 */
[----:B------:R-:W-:Y:S01]  /*84c0*/  ISETP.GT.AND P4, PT, R152, 0x19, PT ;  /* 0x000000199800780c */ /* 0x000fe20003f84270 */
[----:B------:R0:W3:Y:S03]  /*84d0*/  MUFU.TANH R211, R169 ;  /* 0x000000a900d37308 */ /* 0x0000e60000002400 */
[----:B--2---:R-:W-:-:S02]  /*84e0*/  FSEL R161, R157, -INF , P4 ;  /* 0xff8000009da17808 */ /* 0x004fc40002000000 */
[----:B------:R-:W-:-:S03]  /*84f0*/  ISETP.GT.AND P4, PT, R152, 0x21, PT ;  /* 0x000000219800780c */ /* 0x000fc60003f84270 */
[----:B------:R-:W2:Y:S01]  /*8500*/  MUFU.TANH R212, R173 ;  /* 0x000000ad00d47308 */ /* 0x000ea20000002400 */
        /* <DEDUP_REMOVED lines=8> */
[----:B-1----:R-:W-:Y:S01]  /*8590*/  FSEL R164, R164, -INF , P3 ;  /* 0xff800000a4a47808 */ /* 0x002fe20001800000 */
[----:B------:R-:W1:Y:S01]  /*85a0*/  MUFU.TANH R177, R177 ;  /* 0x000000b100b17308 */ /* 0x000e620000002400 */
[----:B------:R-:W-:Y:S02]  /*85b0*/  FMNMX.FTZ R153, R161, R8, !PT ;  /* 0x00000008a1997209 */ /* 0x000fe40007810000 */
[----:B---3--:R-:W-:Y:S02]  /*85c0*/  FSEL R157, R211, -INF , P4 ;  /* 0xff800000d39d7808 */ /* 0x008fe40002000000 */
[----:B------:R-:W-:Y:S01]  /*85d0*/  FMNMX.FTZ R8, R164, R153, !PT ;  /* 0x00000099a4087209 */ /* 0x000fe20007810000 */
[----:B------:R-:W-:Y:S01]  /*85e0*/  FMUL.FTZ R153, R181, UR29 ;  /* 0x0000001db5997c20 */ /* 0x000fe20008410000 */
[C---:B------:R-:W-:Y:S01]  /*85f0*/  ISETP.GT.AND P4, PT, R152.reuse, 0x29, PT ;  /* 0x000000299800780c */ /* 0x040fe20003f84270 */
[----:B------:R-:W3:Y:S01]  /*8600*/  MUFU.TANH R176, R176 ;  /* 0x000000b000b07308 */ /* 0x000ee20000002400 */
[----:B------:R-:W-:Y:S01]  /*8610*/  ISETP.GT.AND P3, PT, R152, 0x28, PT ;  /* 0x000000289800780c */ /* 0x000fe20003f64270 */
[----:B------:R-:W-:Y:S01]  /*8620*/  FMUL.FTZ R181, R154, UR29 ;  /* 0x0000001d9ab57c20 */ /* 0x000fe20008410000 */
[----:B--2---:R-:W-:Y:S01]  /*8630*/  FSEL R156, R212, -INF , P4 ;  /* 0xff800000d49c7808 */ /* 0x004fe20002000000 */
[----:B------:R-:W-:Y:S01]  /*8640*/  FMUL.FTZ R212, R163, UR29 ;  /* 0x0000001da3d47c20 */ /* 0x000fe20008410000 */
[----:B0-----:R-:W-:-:S02]  /*8650*/  FSEL R160, R172, -INF , P3 ;  /* 0xff800000aca07808 */ /* 0x001fc40001800000 */
[----:B------:R-:W-:Y:S01]  /*8660*/  FMNMX.FTZ R173, R157, R8, !PT ;  /* 0x000000089dad7209 */ /* 0x000fe20007810000 */
[----:B------:R-:W0:Y:S01]  /*8670*/  MUFU.TANH R211, R153 ;  /* 0x0000009900d37308 */ /* 0x000e220000002400 */
[C---:B------:R-:W-:Y:S02]  /*8680*/  ISETP.GT.AND P4, PT, R152.reuse, 0x31, PT ;  /* 0x000000319800780c */ /* 0x040fe40003f84270 */
[----:B------:R-:W-:Y:S02]  /*8690*/  ISETP.GT.AND P3, PT, R152, 0x30, PT ;  /* 0x000000309800780c */ /* 0x000fe40003f64270 */
[----:B------:R-:W-:Y:S02]  /*86a0*/  FMNMX.FTZ R173, R160, R173, !PT ;  /* 0x000000ada0ad7209 */ /* 0x000fe40007810000 */
[----:B-1----:R-:W-:Y:S01]  /*86b0*/  FSEL R8, R177, -INF , P4 ;  /* 0xff800000b1087808 */ /* 0x002fe20002000000 */
[----:B------:R-:W1:Y:S01]  /*86c0*/  MUFU.TANH R180, R180 ;  /* 0x000000b400b47308 */ /* 0x000e620000002400 */
[----:B------:R-:W-:-:S02]  /*86d0*/  ISETP.GT.AND P4, PT, R152, 0x39, PT ;  /* 0x000000399800780c */ /* 0x000fc40003f84270 */
[----:B---3--:R-:W-:Y:S02]  /*86e0*/  FSEL R154, R176, -INF , P3 ;  /* 0xff800000b09a7808 */ /* 0x008fe40001800000 */
[----:B------:R-:W-:Y:S02]  /*86f0*/  FMNMX.FTZ R173, R156, R173, !PT ;  /* 0x000000ad9cad7209 */ /* 0x000fe40007810000 */
[----:B------:R-:W-:Y:S01]  /*8700*/  ISETP.GT.AND P3, PT, R152, 0x38, PT ;  /* 0x000000389800780c */ /* 0x000fe20003f64270 */
[----:B------:R-:W2:Y:S01]  /*8710*/  MUFU.TANH R181, R181 ;  /* 0x000000b500b57308 */ /* 0x000ea20000002400 */
[----:B0-----:R-:W-:Y:S01]  /*8720*/  FSEL R152, R211, -INF , P4 ;  /* 0xff800000d3987808 */ /* 0x001fe20002000000 */
[----:B------:R-:W-:Y:S01]  /*8730*/  FMUL.FTZ R211, R162, UR29 ;  /* 0x0000001da2d37c20 */ /* 0x000fe20008410000 */
[----:B------:R-:W-:Y:S01]  /*8740*/  FMNMX.FTZ R173, R154, R173, !PT ;  /* 0x000000ad9aad7209 */ /* 0x000fe20007810000 */
[----:B------:R-:W0:Y:S03]  /*8750*/  SHFL.IDX PT, R162, R7, 0x1, 0x1c1f ;  /* 0x003c1f0007a27f89 */ /* 0x000e2600000e0000 */
[----:B------:R-:W-:Y:S01]  /*8760*/  FMNMX.FTZ R172, R8, R173, !PT ;  /* 0x000000ad08ac7209 */ /* 0x000fe20007810000 */
[----:B------:R-:W3:Y:S01]  /*8770*/  MUFU.TANH R155, R155 ;  /* 0x0000009b009b7308 */ /* 0x000ee20000002400 */
[----:B-1----:R-:W-:Y:S01]  /*8780*/  FSEL R153, R180, -INF , P3 ;  /* 0xff800000b4997808 */ /* 0x002fe20001800000 */
[----:B------:R-:W-:Y:S01]  /*8790*/  FMUL.FTZ R180, R158, UR29 ;  /* 0x0000001d9eb47c20 */ /* 0x000fe20008410000 */
[----:B------:R-:W-:Y:S01]  /*87a0*/  FMUL.FTZ R158, R159, UR29 ;  /* 0x0000001d9f9e7c20 */ /* 0x000fe20008410000 */
[----:B------:R-:W-:Y:S01]  /*87b0*/  FMUL.FTZ R159, R178, UR29 ;  /* 0x0000001db29f7c20 */ /* 0x000fe20008410000 */
[----:B------:R-:W-:-:S03]  /*87c0*/  FMNMX.FTZ R173, R153, R172, !PT ;  /* 0x000000ac99ad7209 */ /* 0x000fc60007810000 */
[----:B------:R-:W1:Y:S01]  /*87d0*/  MUFU.TANH R180, R180 ;  /* 0x000000b400b47308 */ /* 0x000e620000002400 */
[----:B------:R-:W-:-:S05]  /*87e0*/  FMNMX.FTZ R173, R152, R173, !PT ;  /* 0x000000ad98ad7209 */ /* 0x000fca0007810000 */
[----:B------:R-:W4:Y:S02]  /*87f0*/  SHFL.BFLY PT, R172, R173, 0x2, 0x1f ;  /* 0x0c401f00adac7f89 */ /* 0x000f2400000e0000 */
[----:B------:R-:W5:Y:S01]  /*8800*/  MUFU.TANH R158, R158 ;  /* 0x0000009e009e7308 */ /* 0x000f620000002400 */
[----:B0-----:R-:W-:Y:S02]  /*8810*/  IMAD.IADD R21, R21, 0x1, R162 ;  /* 0x0000000115157824 */ /* 0x001fe400078e02a2 */
[----:B------:R-:W-:-:S05]  /*8820*/  FMUL.FTZ R162, R182, UR29 ;  /* 0x0000001db6a27c20 */ /* 0x000fca0008410000 */
[----:B------:R-:W0:Y:S01]  /*8830*/  MUFU.TANH R211, R211 ;  /* 0x000000d300d37308 */ /* 0x000e220000002400 */
[C---:B------:R-:W-:Y:S02]  /*8840*/  ISETP.GT.AND P3, PT, R21.reuse, RZ, PT ;  /* 0x000000ff1500720c */ /* 0x040fe40003f64270 */
[----:B------:R-:W-:Y:S02]  /*8850*/  ISETP.GT.AND P4, PT, R21, 0x1, PT ;  /* 0x000000011500780c */ /* 0x000fe40003f84270 */
[----:B--2---:R-:W-:Y:S02]  /*8860*/  FSEL R181, R181, -INF , P3 ;  /* 0xff800000b5b57808 */ /* 0x004fe40001800000 */
[----:B---3--:R-:W-:Y:S01]  /*8870*/  FSEL R178, R155, -INF , P4 ;  /* 0xff8000009bb27808 */ /* 0x008fe20002000000 */
[----:B------:R-:W2:Y:S01]  /*8880*/  MUFU.TANH R212, R212 ;  /* 0x000000d400d47308 */ /* 0x000ea20000002400 */
[----:B------:R-:W-:Y:S02]  /*8890*/  ISETP.GT.AND P3, PT, R21, 0x8, PT ;  /* 0x000000081500780c */ /* 0x000fe40003f64270 */
[----:B------:R-:W-:-:S02]  /*88a0*/  FMNMX.FTZ R155, R181, R10, !PT ;  /* 0x0000000ab59b7209 */ /* 0x000fc40007810000 */
[----:B------:R-:W-:Y:S02]  /*88b0*/  ISETP.GT.AND P4, PT, R21, 0x9, PT ;  /* 0x000000091500780c */ /* 0x000fe40003f84270 */
[----:B-1----:R-:W-:Y:S01]  /*88c0*/  FSEL R180, R180, -INF , P3 ;  /* 0xff800000b4b47808 */ /* 0x002fe20001800000 */
[----:B------:R-:W1:Y:S01]  /*88d0*/  MUFU.TANH R213, R213 ;  /* 0x000000d500d57308 */ /* 0x000e620000002400 */
[----:B------:R-:W-:Y:S02]  /*88e0*/  FMNMX.FTZ R155, R178, R155, !PT ;  /* 0x0000009bb29b7209 */ /* 0x000fe40007810000 */
[----:B----4-:R-:W-:Y:S02]  /*88f0*/  FMNMX.FTZ R172, R173, R172, !PT ;  /* 0x000000acadac7209 */ /* 0x010fe40007810000 */
[C---:B------:R-:W-:Y:S02]  /*8900*/  ISETP.GT.AND P3, PT, R21.reuse, 0x10, PT ;  /* 0x000000101500780c */ /* 0x040fe40003f64270 */
[----:B-----5:R-:W-:Y:S01]  /*8910*/  FSEL R182, R158, -INF , P4 ;  /* 0xff8000009eb67808 */ /* 0x020fe20002000000 */
[----:B------:R-:W3:Y:S01]  /*8920*/  MUFU.TANH R214, R214 ;  /* 0x000000d600d67308 */ /* 0x000ee20000002400 */
[----:B------:R-:W-:Y:S01]  /*8930*/  FMNMX.FTZ R155, R180, R155, !PT ;  /* 0x0000009bb49b7209 */ /* 0x000fe20007810000 */
[----:B------:R-:W4:Y:S01]  /*8940*/  SHFL.BFLY PT, R163, R172, 0x1, 0x1f ;  /* 0x0c201f00aca37f89 */ /* 0x000f2200000e0000 */
[----:B------:R-:W-:-:S02]  /*8950*/  ISETP.GT.AND P4, PT, R21, 0x11, PT ;  /* 0x000000111500780c */ /* 0x000fc40003f84270 */
[----:B0-----:R-:W-:Y:S02]  /*8960*/  FSEL R211, R211, -INF , P3 ;  /* 0xff800000d3d37808 */ /* 0x001fe40001800000 */
[----:B------:R-:W-:Y:S01]  /*8970*/  FMNMX.FTZ R158, R182, R155, !PT ;  /* 0x0000009bb69e7209 */ /* 0x000fe20007810000 */
[----:B------:R-:W0:Y:S01]  /*8980*/  MUFU.TANH R215, R215 ;  /* 0x000000d700d77308 */ /* 0x000e220000002400 */
[----:B------:R-:W-:Y:S02]  /*8990*/  ISETP.GT.AND P3, PT, R21, 0x18, PT ;  /* 0x000000181500780c */ /* 0x000fe40003f64270 */
[----:B--2---:R-:W-:Y:S02]  /*89a0*/  FSEL R212, R212, -INF , P4 ;  /* 0xff800000d4d47808 */ /* 0x004fe40002000000 */
[----:B------:R-:W-:Y:S02]  /*89b0*/  FMNMX.FTZ R155, R211, R158, !PT ;  /* 0x0000009ed39b7209 */ /* 0x000fe40007810000 */
[----:B------:R-:W-:Y:S01]  /*89c0*/  ISETP.GT.AND P4, PT, R21, 0x19, PT ;  /* 0x000000191500780c */ /* 0x000fe20003f84270 */
[----:B------:R-:W2:Y:S01]  /*89d0*/  MUFU.TANH R167, R167 ;  /* 0x000000a700a77308 */ /* 0x000ea20000002400 */
[----:B-1----:R-:W-:-:S02]  /*89e0*/  FSEL R213, R213, -INF , P3 ;  /* 0xff800000d5d57808 */ /* 0x002fc40001800000 */
[----:B------:R-:W-:Y:S02]  /*89f0*/  FMNMX.FTZ R158, R212, R155, !PT ;  /* 0x0000009bd49e7209 */ /* 0x000fe40007810000 */
[----:B------:R-:W-:Y:S02]  /*8a00*/  ISETP.GT.AND P6, PT, R21, 0x20, PT ;  /* 0x000000201500780c */ /* 0x000fe40003fc4270 */
[----:B---3--:R-:W-:Y:S01]  /*8a10*/  FSEL R214, R214, -INF , P4 ;  /* 0xff800000d6d67808 */ /* 0x008fe20002000000 */
        /* <DEDUP_REMOVED lines=9> */
[----:B----4-:R-:W-:Y:S01]  /*8ab0*/  FMNMX.FTZ R7, R172, R163, !PT ;  /* 0x000000a3ac077209 */ /* 0x010fe20007810000 */
[----:B------:R0:W2:Y:S01]  /*8ac0*/  MUFU.TANH R166, R159 ;  /* 0x0000009f00a67308 */ /* 0x0000a20000002400 */
[----:B------:R-:W-:-:S02]  /*8ad0*/  ISETP.GT.AND P5, PT, R21, 0x29, PT ;  /* 0x000000291500780c */ /* 0x000fc40003fa4270 */
[----:B-1----:R-:W-:Y:S02]  /*8ae0*/  FSEL R163, R174, -INF , P4 ;  /* 0xff800000aea37808 */ /* 0x002fe40002000000 */
[----:B------:R-:W-:Y:S02]  /*8af0*/  FMNMX.FTZ R158, R167, R158, !PT ;  /* 0x0000009ea79e7209 */ /* 0x000fe40007810000 */
[----:B------:R-:W-:Y:S01]  /*8b00*/  ISETP.GT.AND P6, PT, R21, 0x30, PT ;  /* 0x000000301500780c */ /* 0x000fe20003fc4270 */
[----:B------:R1:W3:Y:S01]  /*8b10*/  MUFU.TANH R170, R179 ;  /* 0x000000b300aa7308 */ /* 0x0002e20000002400 */
[----:B0-----:R-:W-:Y:S02]  /*8b20*/  FSEL R159, R175, -INF , P5 ;  /* 0xff800000af9f7808 */ /* 0x001fe40002800000 */
[----:B------:R-:W-:Y:S02]  /*8b30*/  FMNMX.FTZ R158, R163, R158, !PT ;  /* 0x0000009ea39e7209 */ /* 0x000fe40007810000 */
[----:B------:R-:W-:-:S02]  /*8b40*/  ISETP.GT.AND P4, PT, R21, 0x31, PT ;  /* 0x000000311500780c */ /* 0x000fc40003f84270 */
[----:B------:R-:W-:Y:S01]  /*8b50*/  ISETP.GT.AND P5, PT, R21, 0x38, PT ;  /* 0x000000381500780c */ /* 0x000fe20003fa4270 */
[----:B------:R0:W4:Y:S01]  /*8b60*/  MUFU.TANH R172, R162 ;  /* 0x000000a200ac7308 */ /* 0x0001220000002400 */
[----:B--2---:R-:W-:Y:S01]  /*8b70*/  FSEL R155, R166, -INF , P6 ;  /* 0xff800000a69b7808 */ /* 0x004fe20003000000 */
[C---:B-1----:R-:W-:Y:S01]  /*8b80*/  FMUL.FTZ R179, R7.reuse, UR28 ;  /* 0x0000001c07b37c20 */ /* 0x042fe20008410000 */
[----:B------:R-:W-:-:S04]  /*8b90*/  FSETP.NEU.FTZ.AND P3, PT, R7, -INF , PT ;  /* 0xff8000000700780b */ /* 0x000fc80003f7d000 */
        /* <DEDUP_REMOVED lines=23> */
[----:B------:R-:W-:Y:S01]  /*8d10*/  FFMA.FTZ R174, R154, UR28, -R179 ;  /* 0x0000001c9aae7c23 */ /* 0x000fe200080108b3 */
[----:B------:R-:W-:Y:S01]  /*8d20*/  FSEL R154, R7, RZ, P3 ;  /* 0x000000ff079a7208 */ /* 0x000fe20001800000 */
[----:B------:R-:W-:Y:S01]  /*8d30*/  MUFU.EX2 R12, R12 ;  /* 0x0000000c000c7308 */ /* 0x000fe20000000800 */
[----:B------:R-:W0:Y:S03]  /*8d40*/  SHFL.BFLY PT, R173, R170, 0x2, 0x1f ;  /* 0x0c401f00aaad7f89 */ /* 0x000e2600000e0000 */
[----:B------:R-:W-:-:S04]  /*8d50*/  FADD.FTZ R154, -R154, R11 ;  /* 0x0000000b9a9a7221 */ /* 0x000fc80000010100 */
[----:B------:R-:W-:Y:S01]  /*8d60*/  FMUL.FTZ R154, R154, UR28 ;  /* 0x0000001c9a9a7c20 */ /* 0x000fe20008410000 */
[----:B------:R-:W-:Y:S08]  /*8d70*/  MUFU.EX2 R15, R15 ;  /* 0x0000000f000f7308 */ /* 0x000ff00000000800 */
[----:B------:R-:W1:Y:S01]  /*8d80*/  MUFU.EX2 R219, R154 ;  /* 0x0000009a00db7308 */ /* 0x000e620000000800 */
[----:B0-----:R-:W-:Y:S01]  /*8d90*/  FMNMX.FTZ R161, R170, R173, !PT ;  /* 0x000000adaaa17209 */ /* 0x001fe20007810000 */
[--C-:B------:R-:W-:Y:S01]  /*8da0*/  FFMA.FTZ R170, R164, UR28, -R179.reuse ;  /* 0x0000001ca4aa7c23 */ /* 0x100fe200080108b3 */
[--C-:B------:R-:W-:Y:S01]  /*8db0*/  FFMA.FTZ R173, R157, UR28, -R179.reuse ;  /* 0x0000001c9dad7c23 */ /* 0x100fe200080108b3 */
[----:B------:R-:W-:Y:S01]  /*8dc0*/  FFMA.FTZ R179, R152, UR28, -R179 ;  /* 0x0000001c98b37c23 */ /* 0x000fe200080108b3 */
[----:B------:R-:W-:Y:S01]  /*8dd0*/  IMAD.MOV R157, RZ, RZ, -R184 ;  /* 0x000000ffff9d7224 */ /* 0x000fe200078e0ab8 */
[----:B------:R-:W0:Y:S02]  /*8de0*/  SHFL.BFLY PT, R164, R161, 0x1, 0x1f ;  /* 0x0c201f00a1a47f89 */ /* 0x000e2400000e0000 */
[----:B------:R-:W-:Y:S02]  /*8df0*/  MUFU.EX2 R14, R14 ;  /* 0x0000000e000e7308 */ /* 0x000fe40000000800 */
[----:B------:R-:W-:Y:S01]  /*8e00*/  ISETP.NE.AND P3, PT, R18, R157, PT ;  /* 0x0000009d1200720c */ /* 0x000fe20003f65270 */
[-C--:B-1----:R-:W-:Y:S01]  /*8e10*/  FMUL.FTZ R24, R24, R219.reuse ;  /* 0x000000db18187220 */ /* 0x082fe20000410000 */
[-C--:B------:R-:W-:Y:S01]  /*8e20*/  FMUL.FTZ R25, R25, R219.reuse ;  /* 0x000000db19197220 */ /* 0x080fe20000410000 */
[-C--:B------:R-:W-:Y:S01]  /*8e30*/  FMUL.FTZ R28, R28, R219.reuse ;  /* 0x000000db1c1c7220 */ /* 0x080fe20000410000 */
[----:B------:R-:W-:-:S02]  /*8e40*/  FMUL.FTZ R29, R29, R219 ;  /* 0x000000db1d1d7220 */ /* 0x000fc40000410000 */
        /* <DEDUP_REMOVED lines=8> */
[----:B------:R-:W-:Y:S01]  /*8ed0*/  @!P3 IMAD R156, R13, 0x40, R22 ;  /* 0x000000400d9cb824 */ /* 0x000fe200078e0216 */
[----:B------:R-:W-:Y:S01]  /*8ee0*/  MUFU.EX2 R20, R20 ;  /* 0x0000001400147308 */ /* 0x000fe20000000800 */
[-C--:B------:R-:W-:Y:S01]  /*8ef0*/  FMUL.FTZ R45, R45, R219.reuse ;  /* 0x000000db2d2d7220 */ /* 0x080fe20000410000 */
[----:B------:R-:W-:Y:S01]  /*8f00*/  FMUL.FTZ R48, R48, R219 ;  /* 0x000000db30307220 */ /* 0x000fe20000410000 */
[----:B------:R-:W-:-:S02]  /*8f10*/  @!P3 IMAD R160, R156, 0x4, R17 ;  /* 0x000000049ca0b824 */ /* 0x000fc400078e0211 */
[-C--:B------:R-:W-:Y:S01]  /*8f20*/  FMUL.FTZ R49, R49, R219.reuse ;  /* 0x000000db31317220 */ /* 0x080fe20000410000 */
[-C--:B------:R-:W-:Y:S01]  /*8f30*/  FMUL.FTZ R52, R52, R219.reuse ;  /* 0x000000db34347220 */ /* 0x080fe20000410000 */
[----:B0-----:R-:W-:Y:S01]  /*8f40*/  FMNMX.FTZ R8, R161, R164, !PT ;  /* 0x000000a4a1087209 */ /* 0x001fe20007810000 */
[-C--:B------:R-:W-:Y:S01]  /*8f50*/  FMUL.FTZ R53, R53, R219.reuse ;  /* 0x000000db35357220 */ /* 0x080fe20000410000 */
[----:B------:R-:W0:Y:S01]  /*8f60*/  MUFU.EX2 R169, R169 ;  /* 0x000000a900a97308 */ /* 0x000e220000000800 */
[----:B-1----:R-:W-:Y:S01]  /*8f70*/  F2FP.BF16.F32.PACK_AB R154, R21, R14 ;  /* 0x0000000e159a723e */ /* 0x002fe200000010ff */
[-C--:B------:R-:W-:Y:S01]  /*8f80*/  FMUL.FTZ R56, R56, R219.reuse ;  /* 0x000000db38387220 */ /* 0x080fe20000410000 */
[C---:B------:R-:W-:Y:S01]  /*8f90*/  FMUL.FTZ R153, R8.reuse, UR28 ;  /* 0x0000001c08997c20 */ /* 0x040fe20008410000 */
[----:B------:R-:W-:Y:S01]  /*8fa0*/  FSETP.NEU.FTZ.AND P4, PT, R8, -INF , PT ;  /* 0xff8000000800780b */ /* 0x000fe20003f9d000 */
[-C--:B------:R-:W-:Y:S01]  /*8fb0*/  FMUL.FTZ R57, R57, R219.reuse ;  /* 0x000000db39397220 */ /* 0x080fe20000410000 */
[-C--:B------:R-:W-:Y:S01]  /*8fc0*/  FMUL.FTZ R60, R60, R219.reuse ;  /* 0x000000db3c3c7220 */ /* 0x080fe20000410000 */
[-C--:B------:R-:W-:Y:S01]  /*8fd0*/  FMUL.FTZ R61, R61, R219.reuse ;  /* 0x000000db3d3d7220 */ /* 0x080fe20000410000 */
[----:B------:R-:W-:Y:S01]  /*8fe0*/  FSEL R152, R153, RZ, P4 ;  /* 0x000000ff99987208 */ /* 0x000fe20002000000 */
[----:B------:R-:W-:Y:S01]  /*8ff0*/  MUFU.EX2 R168, R168 ;  /* 0x000000a800a87308 */ /* 0x000fe20000000800 */
[----:B------:R-:W-:Y:S01]  /*9000*/  FSEL R153, R8, RZ, P4 ;  /* 0x000000ff08997208 */ /* 0x000fe20002000000 */
[-C--:B------:R-:W-:Y:S01]  /*9010*/  FMUL.FTZ R64, R64, R219.reuse ;  /* 0x000000db40407220 */ /* 0x080fe20000410000 */
[----:B------:R-:W-:Y:S01]  /*9020*/  FMUL.FTZ R65, R65, R219 ;  /* 0x000000db41417220 */ /* 0x000fe20000410000 */
[--C-:B------:R-:W-:Y:S01]  /*9030*/  FFMA.FTZ R183, R182, UR28, -R152.reuse ;  /* 0x0000001cb6b77c23 */ /* 0x100fe20008010898 */
[----:B------:R-:W-:Y:S01]  /*9040*/  FFMA.FTZ R182, R211, UR28, -R152 ;  /* 0x0000001cd3b67c23 */ /* 0x000fe20008010898 */
[----:B------:R-:W-:Y:S01]  /*9050*/  FADD.FTZ R153, -R153, R10 ;  /* 0x0000000a99997221 */ /* 0x000fe20000010100 */
[--C-:B------:R-:W-:Y:S01]  /*9060*/  FFMA.FTZ R211, R212, UR28, -R152.reuse ;  /* 0x0000001cd4d37c23 */ /* 0x100fe20008010898 */
[--C-:B------:R-:W-:Y:S01]  /*9070*/  FFMA.FTZ R212, R213, UR28, -R152.reuse ;  /* 0x0000001cd5d47c23 */ /* 0x100fe20008010898 */
[----:B------:R-:W-:Y:S01]  /*9080*/  FFMA.FTZ R181, R181, UR28, -R152 ;  /* 0x0000001cb5b57c23 */ /* 0x000fe20008010898 */
[----:B------:R-:W-:Y:S01]  /*9090*/  FMUL.FTZ R10, R153, UR28 ;  /* 0x0000001c990a7c20 */ /* 0x000fe20008410000 */
[----:B------:R-:W-:-:S02]  /*90a0*/  @!P2 VIADD R153, R9, 0x38840 ;  /* 0x000388400999a836 */ /* 0x000fc40000000000 */
[--C-:B------:R-:W-:Y:S01]  /*90b0*/  FFMA.FTZ R178, R178, UR28, -R152.reuse ;  /* 0x0000001cb2b27c23 */ /* 0x100fe20008010898 */
[--C-:B------:R-:W-:Y:S01]  /*90c0*/  FFMA.FTZ R180, R180, UR28, -R152.reuse ;  /* 0x0000001cb4b47c23 */ /* 0x100fe20008010898 */
[--C-:B------:R-:W-:Y:S01]  /*90d0*/  FFMA.FTZ R213, R214, UR28, -R152.reuse ;  /* 0x0000001cd6d57c23 */ /* 0x100fe20008010898 */
[--C-:B------:R-:W-:Y:S01]  /*90e0*/  FFMA.FTZ R214, R215, UR28, -R152.reuse ;  /* 0x0000001cd7d67c23 */ /* 0x100fe20008010898 */
[----:B------:R-:W1:Y:S01]  /*90f0*/  MUFU.EX2 R10, R10 ;  /* 0x0000000a000a7308 */ /* 0x000e620000000800 */
[----:B------:R-:W-:Y:S01]  /*9100*/  @!P2 PRMT R153, RZ, 0x654, R153 ;  /* 0x00000654ff99a816 */ /* 0x000fe20000000099 */
[--C-:B------:R-:W-:Y:S01]  /*9110*/  FFMA.FTZ R215, R167, UR28, -R152.reuse ;  /* 0x0000001ca7d77c23 */ /* 0x100fe20008010898 */
[--C-:B------:R-:W-:Y:S01]  /*9120*/  FFMA.FTZ R216, R163, UR28, -R152.reuse ;  /* 0x0000001ca3d87c23 */ /* 0x100fe20008010898 */
[--C-:B------:R-:W-:Y:S01]  /*9130*/  FFMA.FTZ R217, R159, UR28, -R152.reuse ;  /* 0x0000001c9fd97c23 */ /* 0x100fe20008010898 */
[----:B------:R2:W-:Y:S01]  /*9140*/  @!P2 SYNCS.ARRIVE.TRANS64.RED.A1T0 RZ, [R153+URZ], RZ ;  /* 0x000000ff99ffa9a7 */ /* 0x0005e2000810043f */
[--C-:B------:R-:W-:Y:S01]  /*9150*/  FFMA.FTZ R218, R158, UR28, -R152.reuse ;  /* 0x0000001c9eda7c23 */ /* 0x100fe20008010898 */
[--C-:B------:R-:W-:Y:S01]  /*9160*/  FFMA.FTZ R13, R162, UR28, -R152.reuse ;  /* 0x0000001ca20d7c23 */ /* 0x100fe20008010898 */
[--C-:B------:R-:W-:Y:S01]  /*9170*/  FFMA.FTZ R220, R166, UR28, -R152.reuse ;  /* 0x0000001ca6dc7c23 */ /* 0x100fe20008010898 */
[----:B------:R-:W-:Y:S01]  /*9180*/  @!P3 STS [R160+0x38400], R219 ;  /* 0x038400dba000b388 */ /* 0x000fe20000000800 */
[----:B------:R-:W-:Y:S01]  /*9190*/  FFMA.FTZ R155, R155, UR28, -R152 ;  /* 0x0000001c9b9b7c23 */ /* 0x000fe20008010898 */
[----:B------:R-:W-:Y:S01]  /*91a0*/  MUFU.EX2 R181, R181 ;  /* 0x000000b500b57308 */ /* 0x000fe20000000800 */
[----:B------:R-:W-:Y:S01]  /*91b0*/  F2FP.BF16.F32.PACK_AB R152, R15, R12 ;  /* 0x0000000c0f98723e */ /* 0x000fe200000010ff */
[-C--:B------:R-:W-:Y:S01]  /*91c0*/  FMUL.FTZ R68, R68, R219.reuse ;  /* 0x000000db44447220 */ /* 0x080fe20000410000 */
[----:B0-----:R-:W-:Y:S01]  /*91d0*/  F2FP.BF16.F32.PACK_AB R156, R169, R20 ;  /* 0x00000014a99c723e */ /* 0x001fe200000010ff */
[-C--:B------:R-:W-:Y:S01]  /*91e0*/  FMUL.FTZ R69, R69, R219.reuse ;  /* 0x000000db45457220 */ /* 0x080fe20000410000 */
[----:B------:R-:W-:Y:S01]  /*91f0*/  FMUL.FTZ R72, R72, R219 ;  /* 0x000000db48487220 */ /* 0x000fe20000410000 */
[----:B-1----:R0:W-:Y:S01]  /*9200*/  @!P3 STS [R160+0x38420], R10 ;  /* 0x0384200aa000b388 */ /* 0x0021e20000000800 */
[-C--:B------:R-:W-:Y:S01]  /*9210*/  FMUL.FTZ R26, R26, R10.reuse ;  /* 0x0000000a1a1a7220 */ /* 0x080fe20000410000 */
        /* <DEDUP_REMOVED lines=17> */
[----:B--2---:R-:W-:Y:S01]  /*9330*/  F2FP.BF16.F32.PACK_AB R153, R178, R181 ;  /* 0x000000b5b299723e */ /* 0x004fe200000010ff */
        /* <DEDUP_REMOVED lines=105> */
[-C--:B------:R-:W-:Y:S01]  /*99d0*/  FMUL.FTZ R150, R150, R10.reuse ;  /* 0x0000000a96967220 */ /* 0x080fe20000410000 */
[----:B------:R-:W-:Y:S01]  /*99e0*/  FMUL.FTZ R151, R151, R10 ;  /* 0x0000000a97977220 */ /* 0x000fe20000410000 */
[----:B------:R-:W-:Y:S01]  /*99f0*/  FFMA.FTZ R181, R10, R6, R181 ;  /* 0x000000060ab57223 */ /* 0x000fe200000100b5 */
[----:B------:R-:W-:Y:S01]  /*9a00*/  FFMA.FTZ R12, R219, R5, R12 ;  /* 0x00000005db0c7223 */ /* 0x000fe2000001000c */
[----:B------:R-:W-:Y:S01]  /*9a10*/  PLOP3.LUT P3, PT, PT, PT, UP0, 0x80, 0x0 ;  /* 0x000000000000781c */ /* 0x000fe20003f6f008 */
[----:B------:R-:W-:Y:S01]  /*9a20*/  MUFU.EX2 R174, R174 ;  /* 0x000000ae00ae7308 */ /* 0x000fe20000000800 */
[----:B------:R-:W-:Y:S01]  /*9a30*/  FADD.FTZ R181, R178, R181 ;  /* 0x000000b5b2b57221 */ /* 0x000fe20000010000 */
[----:B------:R-:W-:Y:S01]  /*9a40*/  FADD.FTZ R15, R15, R12 ;  /* 0x0000000c0f0f7221 */ /* 0x000fe20000010000 */
[----:B------:R-:W-:-:S02]  /*9a50*/  @!P2 VIADD R9, R9, 0x38860 ;  /* 0x000388600909a836 */ /* 0x000fc40000000000 */
[----:B------:R-:W-:Y:S02]  /*9a60*/  IMAD.MOV.U32 R10, RZ, RZ, R8 ;  /* 0x000000ffff0a7224 */ /* 0x000fe400078e0008 */
[----:B------:R-:W-:Y:S01]  /*9a70*/  FADD.FTZ R14, R14, R15 ;  /* 0x0000000f0e0e7221 */ /* 0x000fe20000010000 */
[----:B------:R-:W0:Y:S01]  /*9a80*/  MUFU.EX2 R177, R177 ;  /* 0x000000b100b17308 */ /* 0x000e220000000800 */
[----:B-1----:R-:W-:Y:S02]  /*9a90*/  F2FP.BF16.F32.PACK_AB R163, R217, R216 ;  /* 0x000000d8d9a3723e */ /* 0x002fe400000010ff */
[----:B------:R-:W-:Y:S01]  /*9aa0*/  FADD.FTZ R21, R21, R14 ;  /* 0x0000000e15157221 */ /* 0x000fe20000010000 */
[----:B------:R-:W-:-:S03]  /*9ab0*/  @!P2 PRMT R9, RZ, 0x654, R9 ;  /* 0x00000654ff09a816 */ /* 0x000fc60000000009 */
[----:B------:R-:W-:Y:S01]  /*9ac0*/  FADD.FTZ R20, R20, R21 ;  /* 0x0000001514147221 */ /* 0x000fe20000010000 */
[----:B------:R-:W-:Y:S03]  /*9ad0*/  MUFU.EX2 R176, R176 ;  /* 0x000000b000b07308 */ /* 0x000fe60000000800 */
[----:B------:R-:W-:-:S04]  /*9ae0*/  FADD.FTZ R169, R169, R20 ;  /* 0x00000014a9a97221 */ /* 0x000fc80000010000 */
[----:B------:R-:W-:Y:S01]  /*9af0*/  FADD.FTZ R168, R168, R169 ;  /* 0x000000a9a8a87221 */ /* 0x000fe20000010000 */
[----:B------:R-:W1:Y:S01]  /*9b00*/  MUFU.EX2 R179, R179 ;  /* 0x000000b300b37308 */ /* 0x000e620000000800 */
[----:B0-----:R-:W-:Y:S02]  /*9b10*/  F2FP.BF16.F32.PACK_AB R164, R177, R174 ;  /* 0x000000aeb1a4723e */ /* 0x001fe400000010ff */
[----:B------:R-:W-:-:S04]  /*9b20*/  FADD.FTZ R171, R171, R168 ;  /* 0x000000a8abab7221 */ /* 0x000fc80000010000 */
[----:B------:R-:W-:Y:S01]  /*9b30*/  FADD.FTZ R170, R170, R171 ;  /* 0x000000abaaaa7221 */ /* 0x000fe20000010000 */
[----:B------:R0:W-:Y:S03]  /*9b40*/  MUFU.EX2 R11, R155 ;  /* 0x0000009b000b7308 */ /* 0x0001e60000000800 */
[----:B------:R-:W-:-:S04]  /*9b50*/  FADD.FTZ R173, R173, R170 ;  /* 0x000000aaadad7221 */ /* 0x000fc80000010000 */
[----:B------:R-:W-:Y:S01]  /*9b60*/  FADD.FTZ R172, R172, R173 ;  /* 0x000000adacac7221 */ /* 0x000fe20000010000 */
[----:B------:R-:W2:Y:S01]  /*9b70*/  MUFU.EX2 R218, R218 ;  /* 0x000000da00da7308 */ /* 0x000ea20000000800 */
[----:B0-----:R-:W-:Y:S01]  /*9b80*/  F2FP.BF16.F32.PACK_AB R155, R183, R180 ;  /* 0x000000b4b79b723e */ /* 0x001fe200000010ff */
[----:B------:R-:W-:Y:S01]  /*9b90*/  BAR.SYNC.DEFER_BLOCKING 0xf, 0x100 ;  /* 0x03c4000000007b1d */ /* 0x000fe20000010000 */
[----:B-1----:R-:W-:Y:S01]  /*9ba0*/  F2FP.BF16.F32.PACK_AB R166, R179, R176 ;  /* 0x000000b0b3a6723e */ /* 0x002fe200000010ff */
[----:B------:R-:W-:Y:S01]  /*9bb0*/  FADD.FTZ R180, R180, R181 ;  /* 0x000000b5b4b47221 */ /* 0x000fe20000010000 */
[----:B------:R-:W-:-:S03]  /*9bc0*/  FADD.FTZ R175, R175, R172 ;  /* 0x000000acafaf7221 */ /* 0x000fc60000010000 */
[----:B------:R-:W-:Y:S01]  /*9bd0*/  MUFU.EX2 R13, R13 ;  /* 0x0000000d000d7308 */ /* 0x000fe20000000800 */
[----:B------:R-:W-:Y:S01]  /*9be0*/  FADD.FTZ R183, R183, R180 ;  /* 0x000000b4b7b77221 */ /* 0x000fe20000010000 */
[----:B------:R-:W-:-:S03]  /*9bf0*/  FADD.FTZ R174, R174, R175 ;  /* 0x000000afaeae7221 */ /* 0x000fc60000010000 */
[----:B------:R-:W-:Y:S01]  /*9c00*/  FADD.FTZ R182, R182, R183 ;  /* 0x000000b7b6b67221 */ /* 0x000fe20000010000 */
[----:B------:R-:W-:Y:S02]  /*9c10*/  FADD.FTZ R177, R177, R174 ;  /* 0x000000aeb1b17221 */ /* 0x000fe40000010000 */
[----:B------:R-:W0:Y:S01]  /*9c20*/  MUFU.EX2 R220, R220 ;  /* 0x000000dc00dc7308 */ /* 0x000e220000000800 */
[----:B--2---:R-:W-:Y:S01]  /*9c30*/  F2FP.BF16.F32.PACK_AB R165, R218, R11 ;  /* 0x0000000bdaa5723e */ /* 0x004fe200000010ff */
[----:B------:R-:W-:Y:S01]  /*9c40*/  FADD.FTZ R211, R211, R182 ;  /* 0x000000b6d3d37221 */ /* 0x000fe20000010000 */
[----:B------:R-:W-:-:S03]  /*9c50*/  FADD.FTZ R176, R176, R177 ;  /* 0x000000b1b0b07221 */ /* 0x000fc60000010000 */
[----:B------:R-:W-:Y:S01]  /*9c60*/  FADD.FTZ R212, R212, R211 ;  /* 0x000000d3d4d47221 */ /* 0x000fe20000010000 */
[----:B------:R-:W-:Y:S01]  /*9c70*/  FADD.FTZ R5, R179, R176 ;  /* 0x000000b0b3057221 */ /* 0x000fe20000010000 */
[----:B------:R1:W-:Y:S02]  /*9c80*/  STSM.16.M88.4 [R185+0x36400], R152 ;  /* 0x03640098b9007844 */ /* 0x0003e40000000200 */
[----:B------:R-:W-:Y:S02]  /*9c90*/  FADD.FTZ R213, R213, R212 ;  /* 0x000000d4d5d57221 */ /* 0x000fe40000010000 */
[----:B------:R1:W-:Y:S02]  /*9ca0*/  STSM.16.M88.4 [R190], R156 ;  /* 0x0000009cbe007844 */ /* 0x0003e40000000200 */
[----:B------:R-:W-:Y:S01]  /*9cb0*/  FADD.FTZ R214, R214, R213 ;  /* 0x000000d5d6d67221 */ /* 0x000fe20000010000 */
[----:B0-----:R-:W-:Y:S01]  /*9cc0*/  F2FP.BF16.F32.PACK_AB R167, R220, R13 ;  /* 0x0000000ddca7723e */ /* 0x001fe200000010ff */
[----:B------:R1:W-:Y:S02]  /*9cd0*/  STSM.16.M88.4 [R186], R160 ;  /* 0x000000a0ba007844 */ /* 0x0003e40000000200 */
[----:B------:R-:W-:-:S02]  /*9ce0*/  FADD.FTZ R215, R215, R214 ;  /* 0x000000d6d7d77221 */ /* 0x000fc40000010000 */
[----:B------:R1:W-:Y:S01]  /*9cf0*/  STSM.16.M88.4 [R187], R164 ;  /* 0x000000a4bb007844 */ /* 0x0003e20000000200 */
[----:B------:R-:W-:Y:S01]  /*9d00*/  WARPGROUP.ARRIVE ;  /* 0x00000000000079c5 */ /* 0x000fe20000000000 */
[----:B------:R-:W-:-:S04]  /*9d10*/  FADD.FTZ R216, R216, R215 ;  /* 0x000000d7d8d87221 */ /* 0x000fc80000010000 */
[----:B------:R-:W-:Y:S01]  /*9d20*/  FADD.FTZ R216, R217, R216 ;  /* 0x000000d8d9d87221 */ /* 0x000fe20000010000 */
[----:B------:R-:W-:Y:S01]  /*9d30*/  HGMMA.64x256x16.F32.BF16 R24, R152, gdesc[UR4].tnspB, R24, gsb0 ;  /* 0x43e0000498187df0 */ /* 0x000fe20008001818 */
[----:B------:R-:W-:Y:S01]  /*9d40*/  R2UR UR6, R222 ;  /* 0x00000000de0672ca */ /* 0x000fe200000e0000 */
[----:B------:R-:W-:Y:S01]  /*9d50*/  UMOV UR7, 0x40000040 ;  /* 0x4000004000077882 */ /* 0x000fe20000000000 */
[----:B------:R-:W-:Y:S02]  /*9d60*/  VIADD R222, R221, 0x100 ;  /* 0x00000100ddde7836 */ /* 0x000fe40000000000 */
[----:B------:R-:W-:Y:S01]  /*9d70*/  FADD.FTZ R11, R11, R216 ;  /* 0x000000d80b0b7221 */ /* 0x000fe20000010000 */
[----:B------:R-:W-:-:S03]  /*9d80*/  VIADD R221, R221, 0x180 ;  /* 0x00000180dddd7836 */ /* 0x000fc60000000000 */
[----:B------:R-:W-:Y:S01]  /*9d90*/  FADD.FTZ R218, R218, R11 ;  /* 0x0000000bdada7221 */ /* 0x000fe20000010000 */
[----:B------:R-:W-:-:S03]  /*9da0*/  IMAD.MOV.U32 R11, RZ, RZ, R7 ;  /* 0x000000ffff0b7224 */ /* 0x000fc600078e0007 */
[----:B------:R-:W-:-:S04]  /*9db0*/  FADD.FTZ R13, R13, R218 ;  /* 0x000000da0d0d7221 */ /* 0x000fc80000010000 */
[----:B------:R-:W-:Y:S01]  /*9dc0*/  FADD.FTZ R6, R220, R13 ;  /* 0x0000000ddc067221 */ /* 0x000fe20000010000 */
[----:B------:R-:W-:Y:S01]  /*9dd0*/  IMAD.MOV.U32 R13, RZ, RZ, R2 ;  /* 0x000000ffff0d7224 */ /* 0x000fe200078e0002 */
[----:B------:R-:W-:Y:S02]  /*9de0*/  WARPGROUP.DEPBAR.LE gsb0, 0x0 ;  /* 0x00008000000079c5 */ /* 0x000fe40000010000 */
[----:B------:R-:W-:-:S07]  /*9df0*/  WARPGROUP.ARRIVE ;  /* 0x00000000000079c5 */ /* 0x000fce0000000000 */
        /* <DEDUP_REMOVED lines=24> */
.L_x_8548:
[----:B------:R-:W-:-:S13]  /*9f80*/  ISETP.LE.AND P1, PT, RZ, UR31, PT ;  /* 0x0000001fff007c0c */ /* 0x000fda000bf23270 */
[----:B------:R-:W-:Y:S05]  /*9f90*/  @!P1 BRA `(.L_x_8558) ;  /* 0x0000003000409947 */ /* 0x000fea0003800000 */
[----:B------:R-:W-:Y:S01]  /*9fa0*/  IMAD.MOV.U32 R11, RZ, RZ, R8 ;  /* 0x000000ffff0b7224 */ /* 0x000fe200078e0008 */
[----:B------:R-:W-:Y:S01]  /*9fb0*/  ULDC UR29, c[0x0][0xad0] ;  /* 0x0002b400001d7ab9 */ /* 0x000fe20000000800 */
[----:B------:R-:W-:Y:S01]  /*9fc0*/  IMAD.MOV.U32 R20, RZ, RZ, R7 ;  /* 0x000000ffff147224 */ /* 0x000fe200078e0007 */
[----:B------:R-:W-:Y:S01]  /*9fd0*/  ULDC UR28, c[0x0][0xa80] ;  /* 0x0002a000001c7ab9 */ /* 0x000fe20000000800 */
[----:B------:R-:W-:-:S07]  /*9fe0*/  IMAD.MOV.U32 R13, RZ, RZ, R2 ;  /* 0x000000ffff0d7224 */ /* 0x000fce00078e0002 */
.L_x_8567:
[----:B------:R-:W-:-:S05]  /*9ff0*/  VIADD R2, R13, 0x1 ;  /* 0x000000010d027836 */ /* 0x000fca0000000000 */
[----:B------:R-:W-:-:S04]  /*a000*/  ISETP.NE.AND P1, PT, R2, 0x2, PT ;  /* 0x000000020200780c */ /* 0x000fc80003f25270 */
[----:B------:R-:W-:Y:S02]  /*a010*/  SEL R7, RZ, 0x1, P1 ;  /* 0x00000001ff077807 */ /* 0x000fe40000800000 */
[----:B------:R-:W-:Y:S02]  /*a020*/  SEL R2, R2, RZ, P1 ;  /* 0x000000ff02027207 */ /* 0x000fe40000800000 */
[----:B------:R-:W-:Y:S01]  /*a030*/  LOP3.LUT R16, R16, R7, RZ, 0x3c, !PT ;  /* 0x0000000710107212 */ /* 0x000fe200078e3cff */
[----:B0-----:R-:W-:Y:S06]  /*a040*/  @!P0 BRA `(.L_x_8559) ;  /* 0x0000000000048947 */ /* 0x001fec0003800000 */
[----:B------:R-:W-:Y:S01]  /*a050*/  BPT.TRAP 0x1 ;  /* 0x000000040000795c */ /* 0x000fe20000300000 */
.L_x_8559:
[----:B-1----:R-:W-:Y:S01]  /*a060*/  IMAD R9, R2, 0x8, R17 ;  /* 0x0000000802097824 */ /* 0x002fe200078e0211 */
[----:B------:R-:W-:-:S04]  /*a070*/  SHF.L.U32 R8, R16, 0x1f, RZ ;  /* 0x0000001f10087819 */ /* 0x000fc800000006ff */
[----:B------:R0:W1:Y:S01]  /*a080*/  SYNCS.PHASECHK.TRANS64.TRYWAIT P1, [R9+URZ+0x38830], R8 ;  /* 0x03883008090075a7 */ /* 0x000062000802017f */
[----:B------:R-:W-:Y:S05]  /*a090*/  @!P0 BRA `(.L_x_8560) ;  /* 0x0000000000048947 */ /* 0x000fea0003800000 */
[----:B------:R-:W-:Y:S01]  /*a0a0*/  BPT.TRAP 0x1 ;  /* 0x000000040000795c */ /* 0x000fe20000300000 */
.L_x_8560:
[----:B------:R-:W-:Y:S01]  /*a0b0*/  IMAD R7, R2, 0x200, R0 ;  /* 0x0000020002077824 */ /* 0x000fe200078e0200 */
[----:B-1----:R-:W-:Y:S06]  /*a0c0*/  @P1 BRA `(.L_x_8561) ;  /* 0x0000000000081947 */ /* 0x002fec0003800000 */
[----:B------:R-:W1:Y:S02]  /*a0d0*/  SYNCS.PHASECHK.TRANS64.TRYWAIT P1, [R9+URZ+0x38830], R8 ;  /* 0x03883008090075a7 */ /* 0x000e64000802017f */
[----:B-1----:R-:W-:Y:S05]  /*a0e0*/  @!P1 BRA `(.L_x_8562) ;  /* 0x000000ec00ac9947 */ /* 0x002fea0003800000 */
.L_x_8561:
        /* <DEDUP_REMOVED lines=22> */
.L_x_8563:
[----:B------:R2:W3:Y:S01]  /*a250*/  SYNCS.PHASECHK.TRANS64.TRYWAIT P1, [R9+URZ+0x38850], R8 ;  /* 0x03885008090075a7 */ /* 0x0004e2000802017f */
[----:B------:R-:W-:Y:S05]  /*a260*/  @!P0 BRA `(.L_x_8564) ;  /* 0x0000000000048947 */ /* 0x000fea0003800000 */
[----:B------:R-:W-:Y:S01]  /*a270*/  BPT.TRAP 0x1 ;  /* 0x000000040000795c */ /* 0x000fe20000300000 */
.L_x_8564:
[----:B---3--:R-:W-:Y:S05]  /*a280*/  @P1 BRA `(.L_x_8565) ;  /* 0x0000000000081947 */ /* 0x008fea0003800000 */
[----:B------:R-:W3:Y:S02]  /*a290*/  SYNCS.PHASECHK.TRANS64.TRYWAIT P1, [R9+URZ+0x38850], R8 ;  /* 0x03885008090075a7 */ /* 0x000ee4000802017f */
[----:B---3--:R-:W-:Y:S05]  /*a2a0*/  @!P1 BRA `(.L_x_8566) ;  /* 0x000000ec00509947 */ /* 0x008fea0003800000 */
.L_x_8565:
        /* <DEDUP_REMOVED lines=12> */
[----:B------:R-:W-:Y:S01]  /*a370*/  VIADD R8, R7, 0x4 ;  /* 0x0000000407087836 */ /* 0x000fe20000000000 */
[----:B------:R-:W-:Y:S01]  /*a380*/  UMOV UR7, 0x40000040 ;  /* 0x4000004000077882 */ /* 0x000fe20000000000 */
[----:B------:R-:W-:-:S02]  /*a390*/  VIADD R21, R4, 0x800 ;  /* 0x0000080004157836 */ /* 0x000fc40000000000 */
[----:B------:R-:W-:Y:S02]  /*a3a0*/  VIADD R15, R7, 0x800 ;  /* 0x00000800070f7836 */ /* 0x000fe40000000000 */
        /* <DEDUP_REMOVED lines=398> */
[----:B---3--:R-:W-:-:S03]  /*bc90*/  FMNMX.FTZ R167, R155, R20, !PT ;  /* 0x000000149ba77209 */ /* 0x008fc60007810000 */
        /* <DEDUP_REMOVED lines=17> */
[----:B-1----:R-:W-:Y:S01]  /*bdb0*/  FMNMX.FTZ R168, R158, R167, !PT ;  /* 0x000000a79ea87209 */ /* 0x002fe20007810000 */
[--C-:B------:R-:W-:Y:S01]  /*bdc0*/  FFMA.FTZ R179, R218, UR28, -R166.reuse ;  /* 0x0000001cdab37c23 */ /* 0x100fe200080108a6 */
[--C-:B------:R-:W-:Y:S01]  /*bdd0*/  FFMA.FTZ R180, R219, UR28, -R166.reuse ;  /* 0x0000001cdbb47c23 */ /* 0x100fe200080108a6 */
[--C-:B------:R-:W-:Y:S01]  /*bde0*/  FFMA.FTZ R181, R220, UR28, -R166.reuse ;  /* 0x0000001cdcb57c23 */ /* 0x100fe200080108a6 */
[----:B------:R-:W-:Y:S01]  /*bdf0*/  FFMA.FTZ R182, R164, UR28, -R166 ;  /* 0x0000001ca4b67c23 */ /* 0x000fe200080108a6 */
[----:B------:R-:W-:-:S02]  /*be00*/  IMAD R219, R2, 0x1000, R19 ;  /* 0x0000100002db7824 */ /* 0x000fc400078e0213 */
[----:B------:R-:W1:Y:S01]  /*be10*/  MUFU.TANH R161, R161 ;  /* 0x000000a100a17308 */ /* 0x000e620000002400 */
[----:B--2---:R-:W-:Y:S01]  /*be20*/  FMNMX.FTZ R167, R159, R168, !PT ;  /* 0x000000a89fa77209 */ /* 0x004fe20007810000 */
[C---:B------:R-:W-:Y:S01]  /*be30*/  VIADD R220, R219.reuse, 0x80 ;  /* 0x00000080dbdc7836 */ /* 0x040fe20000000000 */
[----:B------:R-:W-:-:S05]  /*be40*/  R2UR UR6, R219 ;  /* 0x00000000db0672ca */ /* 0x000fca00000e0000 */
[----:B------:R-:W2:Y:S01]  /*be50*/  MUFU.TANH R162, R162 ;  /* 0x000000a200a27308 */ /* 0x000ea20000002400 */
[----:B0-----:R-:W-:-:S07]  /*be60*/  FMNMX.FTZ R8, R160, R167, !PT ;  /* 0x000000a7a0087209 */ /* 0x001fce0007810000 */
[----:B------:R-:W0:Y:S01]  /*be70*/  MUFU.TANH R163, R163 ;  /* 0x000000a300a37308 */ /* 0x000e220000002400 */
[----:B-1----:R-:W-:-:S07]  /*be80*/  FMNMX.FTZ R167, R161, R8, !PT ;  /* 0x00000008a1a77209 */ /* 0x002fce0007810000 */
[----:B------:R-:W1:Y:S01]  /*be90*/  MUFU.EX2 R20, R169 ;  /* 0x000000a900147308 */ /* 0x000e620000000800 */
[----:B--2---:R-:W-:-:S07]  /*bea0*/  FMNMX.FTZ R8, R162, R167, !PT ;  /* 0x000000a7a2087209 */ /* 0x004fce0007810000 */
[----:B------:R2:W-:Y:S01]  /*beb0*/  MUFU.EX2 R169, R188 ;  /* 0x000000bc00a97308 */ /* 0x0005e20000000800 */
[----:B0-----:R-:W-:-:S05]  /*bec0*/  FMNMX.FTZ R8, R163, R8, !PT ;  /* 0x00000008a3087209 */ /* 0x001fca0007810000 */
[----:B------:R-:W0:Y:S02]  /*bed0*/  SHFL.BFLY PT, R167, R8, 0x2, 0x1f ;  /* 0x0c401f0008a77f89 */ /* 0x000e2400000e0000 */
        /* <DEDUP_REMOVED lines=19> */
[-C--:B------:R-:W-:Y:S01]  /*c010*/  FMUL.FTZ R56, R56, R20.reuse ;  /* 0x0000001438387220 */ /* 0x080fe20000410000 */
[-C--:B------:R-:W-:Y:S01]  /*c020*/  FMUL.FTZ R57, R57, R20.reuse ;  /* 0x0000001439397220 */ /* 0x080fe20000410000 */
[-C--:B------:R-:W-:Y:S01]  /*c030*/  FMUL.FTZ R60, R60, R20.reuse ;  /* 0x000000143c3c7220 */ /* 0x080fe20000410000 */
        /* <DEDUP_REMOVED lines=45> */
[--C-:B--2---:R-:W-:Y:S01]  /*c310*/  FFMA.FTZ R188, R154, UR28, -R165.reuse ;  /* 0x0000001c9abc7c23 */ /* 0x104fe200080108a5 */
[----:B------:R-:W0:Y:S01]  /*c320*/  MUFU.EX2 R11, R11 ;  /* 0x0000000b000b7308 */ /* 0x000e220000000800 */
[----:B------:R-:W-:Y:S02]  /*c330*/  @!P2 VIADD R152, R9, 0x38840 ;  /* 0x000388400998a836 */ /* 0x000fe40000000000 */
[--C-:B------:R-:W-:Y:S01]  /*c340*/  FFMA.FTZ R10, R10, UR28, -R165.reuse ;  /* 0x0000001c0a0a7c23 */ /* 0x100fe200080108a5 */
[--C-:B------:R-:W-:Y:S01]  /*c350*/  FFMA.FTZ R15, R15, UR28, -R165.reuse ;  /* 0x0000001c0f0f7c23 */ /* 0x100fe200080108a5 */
[--C-:B-1----:R-:W-:Y:S01]  /*c360*/  FFMA.FTZ R211, R155, UR28, -R165.reuse ;  /* 0x0000001c9bd37c23 */ /* 0x102fe200080108a5 */
        /* <DEDUP_REMOVED lines=13> */
[----:B---3--:R-:W-:Y:S01]  /*c440*/  F2FP.BF16.F32.PACK_AB R152, R168, R21 ;  /* 0x00000015a898723e */ /* 0x008fe200000010ff */
        /* <DEDUP_REMOVED lines=109> */
[----:B------:R-:W-:Y:S01]  /*cb20*/  ISETP.LT.AND P1, PT, RZ, UR31, PT ;  /* 0x0000001fff007c0c */ /* 0x000fe2000bf21270 */
[----:B------:R-:W2:Y:S01]  /*cb30*/  MUFU.EX2 R215, R215 ;  /* 0x000000d700d77308 */ /* 0x000ea20000000800 */
[----:B-1----:R-:W-:Y:S01]  /*cb40*/  F2FP.BF16.F32.PACK_AB R161, R213, R212 ;  /* 0x000000d4d5a1723e */ /* 0x002fe200000010ff */
[----:B------:R0:W-:Y:S01]  /*cb50*/  STSM.16.M88.4 [R190], R156 ;  /* 0x0000009cbe007844 */ /* 0x0001e20000000200 */
[----:B------:R-:W-:Y:S01]  /*cb60*/  FADD.FTZ R183, R183, R6 ;  /* 0x00000006b7b77221 */ /* 0x000fe20000010000 */
[----:B------:R-:W-:Y:S01]  /*cb70*/  FADD.FTZ R168, R168, R5 ;  /* 0x00000005a8a87221 */ /* 0x000fe20000010000 */
[----:B------:R-:W-:Y:S01]  /*cb80*/  @!P2 VIADD R9, R9, 0x38860 ;  /* 0x000388600909a836 */ /* 0x000fe20000000000 */
[----:B------:R-:W-:Y:S01]  /*cb90*/  UIADD3 UR31, UR31, -0x1, URZ ;  /* 0xffffffff1f1f7890 */ /* 0x000fe2000fffe03f */
[----:B------:R-:W-:Y:S01]  /*cba0*/  FADD.FTZ R12, R12, R183 ;  /* 0x000000b70c0c7221 */ /* 0x000fe20000010000 */
[----:B------:R-:W-:Y:S01]  /*cbb0*/  MUFU.EX2 R179, R179 ;  /* 0x000000b300b37308 */ /* 0x000fe20000000800 */
[----:B------:R-:W-:Y:S01]  /*cbc0*/  FADD.FTZ R169, R169, R168 ;  /* 0x000000a8a9a97221 */ /* 0x000fe20000010000 */
[----:B------:R-:W-:Y:S01]  /*cbd0*/  @!P2 PRMT R9, RZ, 0x654, R9 ;  /* 0x00000654ff09a816 */ /* 0x000fe20000000009 */
[----:B------:R-:W-:Y:S01]  /*cbe0*/  FADD.FTZ R15, R15, R12 ;  /* 0x0000000c0f0f7221 */ /* 0x000fe20000010000 */
[----:B------:R-:W-:-:S02]  /*cbf0*/  IMAD.MOV.U32 R11, RZ, RZ, R8 ;  /* 0x000000ffff0b7224 */ /* 0x000fc400078e0008 */
[----:B------:R-:W-:Y:S01]  /*cc00*/  FADD.FTZ R170, R170, R169 ;  /* 0x000000a9aaaa7221 */ /* 0x000fe20000010000 */
[----:B------:R-:W-:Y:S02]  /*cc10*/  IMAD.MOV.U32 R20, RZ, RZ, R7 ;  /* 0x000000ffff147224 */ /* 0x000fe400078e0007 */
[----:B------:R-:W-:Y:S01]  /*cc20*/  FADD.FTZ R14, R14, R15 ;  /* 0x0000000f0e0e7221 */ /* 0x000fe20000010000 */
[----:B------:R-:W1:Y:S01]  /*cc30*/  MUFU.EX2 R180, R180 ;  /* 0x000000b400b47308 */ /* 0x000e620000000800 */
[----:B--2---:R-:W-:Y:S01]  /*cc40*/  F2FP.BF16.F32.PACK_AB R163, R215, R214 ;  /* 0x000000d6d7a3723e */ /* 0x004fe200000010ff */
[----:B------:R-:W-:Y:S01]  /*cc50*/  FADD.FTZ R171, R171, R170 ;  /* 0x000000aaabab7221 */ /* 0x000fe20000010000 */
[----:B------:R-:W-:-:S03]  /*cc60*/  FADD.FTZ R189, R189, R14 ;  /* 0x0000000ebdbd7221 */ /* 0x000fc60000010000 */
[----:B------:R0:W-:Y:S01]  /*cc70*/  STSM.16.M88.4 [R186], R160 ;  /* 0x000000a0ba007844 */ /* 0x0001e20000000200 */
[----:B------:R-:W-:Y:S01]  /*cc80*/  FADD.FTZ R172, R172, R171 ;  /* 0x000000abacac7221 */ /* 0x000fe20000010000 */
[----:B------:R-:W-:Y:S01]  /*cc90*/  MUFU.EX2 R181, R181 ;  /* 0x000000b500b57308 */ /* 0x000fe20000000800 */
[----:B------:R-:W-:Y:S02]  /*cca0*/  FADD.FTZ R188, R188, R189 ;  /* 0x000000bdbcbc7221 */ /* 0x000fe40000010000 */
[----:B------:R-:W-:Y:S02]  /*ccb0*/  FADD.FTZ R173, R173, R172 ;  /* 0x000000acadad7221 */ /* 0x000fe40000010000 */
[----:B------:R-:W-:Y:S02]  /*ccc0*/  FADD.FTZ R211, R211, R188 ;  /* 0x000000bcd3d37221 */ /* 0x000fe40000010000 */
        /* <DEDUP_REMOVED lines=10> */
[----:B------:R-:W-:Y:S01]  /*cd70*/  FADD.FTZ R215, R215, R214 ;  /* 0x000000d6d7d77221 */ /* 0x000fe20000010000 */
[----:B------:R-:W-:Y:S01]  /*cd80*/  FADD.FTZ R178, R178, R177 ;  /* 0x000000b1b2b27221 */ /* 0x000fe20000010000 */
[----:B------:R-:W1:Y:S01]  /*cd90*/  MUFU.EX2 R217, R217 ;  /* 0x000000d900d97308 */ /* 0x000e620000000800 */
[----:B--2---:R-:W-:Y:S02]  /*cda0*/  F2FP.BF16.F32.PACK_AB R166, R182, R181 ;  /* 0x000000b5b6a6723e */ /* 0x004fe400000010ff */
[----:B------:R-:W-:-:S04]  /*cdb0*/  FADD.FTZ R179, R179, R178 ;  /* 0x000000b2b3b37221 */ /* 0x000fc80000010000 */
[----:B------:R-:W-:Y:S01]  /*cdc0*/  FADD.FTZ R180, R180, R179 ;  /* 0x000000b3b4b47221 */ /* 0x000fe20000010000 */
[----:B------:R-:W-:Y:S03]  /*cdd0*/  MUFU.EX2 R13, R13 ;  /* 0x0000000d000d7308 */ /* 0x000fe60000000800 */
[----:B------:R-:W-:-:S04]  /*cde0*/  FADD.FTZ R5, R181, R180 ;  /* 0x000000b4b5057221 */ /* 0x000fc80000010000 */
[----:B------:R-:W-:Y:S01]  /*cdf0*/  FADD.FTZ R5, R182, R5 ;  /* 0x00000005b6057221 */ /* 0x000fe20000010000 */
        /* <DEDUP_REMOVED lines=42> */
.L_x_8558:
[----:B------:R-:W2:Y:S01]  /*d0a0*/  SHFL.BFLY PT, R0, R5, 0x2, 0x1f ;  /* 0x0c401f0005007f89 */ /* 0x000ea200000e0000 */
[----:B------:R-:W-:Y:S01]  /*d0b0*/  IMAD.MOV R13, RZ, RZ, -R184 ;  /* 0x000000ffff0d7224 */ /* 0x000fe200078e0ab8 */
[----:B------:R-:W-:Y:S01]  /*d0c0*/  UIADD3 UR37, UR37, 0x1, URZ ;  /* 0x0000000125257890 */ /* 0x000fe2000fffe03f */
[----:B------:R-:W-:Y:S01]  /*d0d0*/  IMAD.MOV.U32 R19, RZ, RZ, -0x800000 ;  /* 0xff800000ff137424 */ /* 0x000fe200078e00ff */
[----:B01----:R-:W0:Y:S01]  /*d0e0*/  SHFL.BFLY PT, R9, R6, 0x2, 0x1f ;  /* 0x0c401f0006097f89 */ /* 0x003e2200000e0000 */
[----:B------:R-:W-:Y:S08]  /*d0f0*/  BAR.ARV 0x8, 0x100 ;  /* 0x0204000000007b1d */ /* 0x000ff00000002000 */
[----:B------:R-:W-:Y:S01]  /*d100*/  BAR.SYNC.DEFER_BLOCKING 0xf, 0x100 ;  /* 0x03c4000000007b1d */ /* 0x000fe20000010000 */
[----:B------:R-:W-:Y:S01]  /*d110*/  ISETP.NE.AND P0, PT, R18, R13, PT ;  /* 0x0000000d1200720c */ /* 0x000fe20003f05270 */
[----:B--2---:R-:W-:Y:S01]  /*d120*/  FADD.FTZ R3, R0, R5 ;  /* 0x0000000500037221 */ /* 0x004fe20000010000 */
[----:B------:R-:W-:-:S02]  /*d130*/  VIADD R5, R2, 0x1 ;  /* 0x0000000102057836 */ /* 0x000fc40000000000 */
[----:B0-----:R-:W-:Y:S02]  /*d140*/  FADD.FTZ R9, R9, R6 ;  /* 0x0000000609097221 */ /* 0x001fe40000010000 */
[----:B------:R-:W0:Y:S01]  /*d150*/  SHFL.BFLY PT, R0, R3, 0x1, 0x1f ;  /* 0x0c201f0003007f89 */ /* 0x000e2200000e0000 */
[----:B------:R-:W-:Y:S01]  /*d160*/  IMAD.MOV.U32 R6, RZ, RZ, RZ ;  /* 0x000000ffff067224 */ /* 0x000fe200078e00ff */
[----:B------:R-:W-:-:S05]  /*d170*/  ISETP.NE.AND P1, PT, R5, 0x2, PT ;  /* 0x000000020500780c */ /* 0x000fca0003f25270 */
[----:B------:R-:W-:Y:S01]  /*d180*/  @!P0 IMAD R2, R2, 0x40, R22 ;  /* 0x0000004002028824 */ /* 0x000fe200078e0216 */
[----:B------:R-:W1:Y:S03]  /*d190*/  SHFL.BFLY PT, R4, R9, 0x1, 0x1f ;  /* 0x0c201f0009047f89 */ /* 0x000e6600000e0000 */
[----:B------:R-:W-:Y:S02]  /*d1a0*/  @!P0 IMAD R17, R2, 0x4, R17 ;  /* 0x0000000402118824 */ /* 0x000fe400078e0211 */
[----:B------:R-:W-:Y:S02]  /*d1b0*/  IMAD.U32 R2, RZ, RZ, UR28 ;  /* 0x0000001cff027e24 */ /* 0x000fe4000f8e00ff */
[----:B0-----:R-:W-:Y:S01]  /*d1c0*/  FADD.FTZ R11, R3, R0 ;  /* 0x00000000030b7221 */ /* 0x001fe20000010000 */
[----:B------:R-:W-:Y:S01]  /*d1d0*/  SEL R3, RZ, 0x1, P1 ;  /* 0x00000001ff037807 */ /* 0x000fe20000800000 */
[----:B-1----:R-:W-:-:S03]  /*d1e0*/  FADD.FTZ R0, R9, R4 ;  /* 0x0000000409007221 */ /* 0x002fc60000010000 */
[----:B------:R-:W-:Y:S01]  /*d1f0*/  FSETP.NE.FTZ.AND P2, PT, R11, RZ, PT ;  /* 0x000000ff0b00720b */ /* 0x000fe20003f55000 */
[----:B------:R-:W-:Y:S01]  /*d200*/  IMAD.MOV.U32 R4, RZ, RZ, RZ ;  /* 0x000000ffff047224 */ /* 0x000fe200078e00ff */
[----:B------:R-:W-:Y:S01]  /*d210*/  LOP3.LUT R16, R16, R3, RZ, 0x3c, !PT ;  /* 0x0000000310107212 */ /* 0x000fe200078e3cff */
[----:B------:R-:W-:Y:S01]  /*d220*/  IMAD.MOV.U32 R3, RZ, RZ, -0x800000 ;  /* 0xff800000ff037424 */ /* 0x000fe200078e00ff */
[----:B------:R-:W-:-:S09]  /*d230*/  FSETP.NE.FTZ.AND P3, PT, R0, RZ, PT ;  /* 0x000000ff0000720b */ /* 0x000fd20003f75000 */
[----:B------:R-:W0:Y:S01]  /*d240*/  @P2 MUFU.RCP R6, R11 ;  /* 0x0000000b00062308 */ /* 0x000e220000001000 */
[----:B------:R-:W-:-:S07]  /*d250*/  @P2 FMUL.FTZ R2, R2, 0.69314718246459960938 ;  /* 0x3f31721802022820 */ /* 0x000fce0000410000 */
[----:B------:R-:W1:Y:S08]  /*d260*/  @P3 MUFU.RCP R4, R0 ;  /* 0x0000000000043308 */ /* 0x000e700000001000 */
[----:B------:R-:W2:Y:S01]  /*d270*/  @P3 MUFU.LG2 R21, R0 ;  /* 0x0000000000153308 */ /* 0x000ea20000000c00 */
[-C--:B0-----:R-:W-:Y:S01]  /*d280*/  FMUL.FTZ R175, R24, R6.reuse ;  /* 0x0000000618af7220 */ /* 0x081fe20000410000 */
[-C--:B------:R-:W-:Y:S01]  /*d290*/  FMUL.FTZ R174, R28, R6.reuse ;  /* 0x000000061cae7220 */ /* 0x080fe20000410000 */
[----:B------:R0:W-:Y:S01]  /*d2a0*/  @!P0 STS [R17+0x38400], R6 ;  /* 0x0384000611008388 */ /* 0x0001e20000000800 */
        /* <DEDUP_REMOVED lines=62> */
[----:B-1----:R1:W-:Y:S01]  /*d690*/  @!P0 STS [R17+0x38420], R4 ;  /* 0x0384200411008388 */ /* 0x0023e20000000800 */
[----:B0-----:R0:W1:Y:S01]  /*d6a0*/  @P2 MUFU.LG2 R6, R11 ;  /* 0x0000000b00062308 */ /* 0x0010620000000c00 */
[----:B------:R-:W-:-:S02]  /*d6b0*/  IMAD.U32 R32, RZ, RZ, UR28 ;  /* 0x0000001cff207e24 */ /* 0x000fc4000f8e00ff */
[----:B--2---:R-:W-:Y:S01]  /*d6c0*/  @P3 FMUL.FTZ R21, R21, 0.69314718246459960938 ;  /* 0x3f31721815153820 */ /* 0x004fe20000410000 */
[-C--:B------:R-:W-:Y:S01]  /*d6d0*/  FMUL.FTZ R0, R83, R4.reuse ;  /* 0x0000000453007220 */ /* 0x080fe20000410000 */
[-C--:B------:R-:W-:Y:S01]  /*d6e0*/  FMUL.FTZ R13, R42, R4.reuse ;  /* 0x000000042a0d7220 */ /* 0x080fe20000410000 */
[----:B------:R-:W-:Y:S01]  /*d6f0*/  @P3 FMUL.FTZ R32, R32, 0.69314718246459960938 ;  /* 0x3f31721820203820 */ /* 0x000fe20000410000 */
[-C--:B------:R-:W-:Y:S01]  /*d700*/  FMUL.FTZ R15, R46, R4.reuse ;  /* 0x000000042e0f7220 */ /* 0x080fe20000410000 */
[-C--:B------:R-:W-:Y:S01]  /*d710*/  FMUL.FTZ R25, R50, R4.reuse ;  /* 0x0000000432197220 */ /* 0x080fe20000410000 */
[-C--:B------:R-:W-:Y:S01]  /*d720*/  FMUL.FTZ R29, R58, R4.reuse ;  /* 0x000000043a1d7220 */ /* 0x080fe20000410000 */
[-C--:B------:R-:W-:Y:S01]  /*d730*/  FMUL.FTZ R83, R86, R4.reuse ;  /* 0x0000000456537220 */ /* 0x080fe20000410000 */
[----:B------:R-:W-:Y:S01]  /*d740*/  PLOP3.LUT P0, PT, PT, PT, PT, 0x8, 0x0 ;  /* 0x000000000000781c */ /* 0x000fe20003f0e170 */
[-C--:B------:R-:W-:Y:S01]  /*d750*/  FMUL.FTZ R9, R26, R4.reuse ;  /* 0x000000041a097220 */ /* 0x080fe20000410000 */
[-C--:B------:R-:W-:Y:S01]  /*d760*/  FMUL.FTZ R27, R27, R4.reuse ;  /* 0x000000041b1b7220 */ /* 0x080fe20000410000 */
[-C--:B0-----:R-:W-:Y:S01]  /*d770*/  FMUL.FTZ R11, R30, R4.reuse ;  /* 0x000000041e0b7220 */ /* 0x081fe20000410000 */
[-C--:B------:R-:W-:Y:S01]  /*d780*/  FMUL.FTZ R31, R31, R4.reuse ;  /* 0x000000041f1f7220 */ /* 0x080fe20000410000 */
[-C--:B------:R-:W-:Y:S01]  /*d790*/  FMUL.FTZ R34, R34, R4.reuse ;  /* 0x0000000422227220 */ /* 0x080fe20000410000 */
[-C--:B------:R-:W-:Y:S01]  /*d7a0*/  FMUL.FTZ R35, R35, R4.reuse ;  /* 0x0000000423237220 */ /* 0x080fe20000410000 */
[----:B-1----:R-:W-:Y:S01]  /*d7b0*/  @P2 FMUL.FTZ R17, R6, 0.69314718246459960938 ;  /* 0x3f31721806112820 */ /* 0x002fe20000410000 */
[-C--:B------:R-:W-:Y:S01]  /*d7c0*/  FMUL.FTZ R38, R38, R4.reuse ;  /* 0x0000000426267220 */ /* 0x080fe20000410000 */
[-C--:B------:R-:W-:Y:S01]  /*d7d0*/  FMUL.FTZ R39, R39, R4.reuse ;  /* 0x0000000427277220 */ /* 0x080fe20000410000 */
[-C--:B------:R-:W-:Y:S01]  /*d7e0*/  FMUL.FTZ R43, R43, R4.reuse ;  /* 0x000000042b2b7220 */ /* 0x080fe20000410000 */
[----:B------:R-:W-:Y:S01]  /*d7f0*/  @P2 FFMA.FTZ R19, R2, R7, R17 ;  /* 0x0000000702132223 */ /* 0x000fe20000010011 */
        /* <DEDUP_REMOVED lines=52> */
.L_x_8534:
        /* <DEDUP_REMOVED lines=15> */
[----:B------:R-:W-:Y:S02]  /*dc30*/  F2FP.BF16.F32.PACK_AB R11, R31, R11 ;  /* 0x0000000b1f0b723e */ /* 0x000fe400000010ff */
        /* <DEDUP_REMOVED lines=17> */
[----:B0-----:R-:W-:Y:S02]  /*dd50*/  MOV R5, R6 ;  /* 0x0000000600057202 */ /* 0x001fe40000000f00 */
[----:B------:R-:W-:Y:S02]  /*dd60*/  F2FP.BF16.F32.PACK_AB R73, R75, R74 ;  /* 0x0000004a4b49723e */ /* 0x000fe400000010ff */
[----:B------:R-:W-:Y:S01]  /*dd70*/  F2FP.BF16.F32.PACK_AB R80, R81, R80 ;  /* 0x000000505150723e */ /* 0x000fe200000010ff */
[----:B------:R-:W-:Y:S01]  /*dd80*/  IMAD.WIDE R126, R202, 0x2, R4 ;  /* 0x00000002ca7e7825 */ /* 0x000fe200078e0204 */
[----:B------:R-:W-:-:S02]  /*dd90*/  F2FP.BF16.F32.PACK_AB R74, R77, R76 ;  /* 0x0000004c4d4a723e */ /* 0x000fc400000010ff */
[----:B------:R-:W-:Y:S02]  /*dda0*/  F2FP.BF16.F32.PACK_AB R75, R79, R78 ;  /* 0x0000004e4f4b723e */ /* 0x000fe400000010ff */
[C---:B------:R-:W-:Y:S02]  /*ddb0*/  IADD3 R177, P1, R126.reuse, 0x20, RZ ;  /* 0x000000207eb17810 */ /* 0x040fe40007f3e0ff */
[C---:B------:R-:W-:Y:S02]  /*ddc0*/  IADD3 R179, P0, R126.reuse, 0x40, RZ ;  /* 0x000000407eb37810 */ /* 0x040fe40007f1e0ff */
[----:B------:R-:W-:Y:S01]  /*ddd0*/  LOP3.LUT R36, R177, 0x380, RZ, 0xc0, !PT ;  /* 0x00000380b1247812 */ /* 0x000fe200078ec0ff */
[--C-:B------:R-:W-:Y:S01]  /*dde0*/  IMAD.X R37, RZ, RZ, R127.reuse, P1 ;  /* 0x000000ffff257224 */ /* 0x100fe200008e067f */
[----:B------:R-:W-:Y:S01]  /*ddf0*/  IADD3 R183, P3, R126, 0x2000, RZ ;  /* 0x000020007eb77810 */ /* 0x000fe20007f7e0ff */
[----:B------:R-:W-:Y:S01]  /*de00*/  IMAD.X R41, RZ, RZ, R127, P0 ;  /* 0x000000ffff297224 */ /* 0x000fe200000e067f */
[----:B------:R-:W-:-:S02]  /*de10*/  SHF.R.U64 R36, R36, 0x3, RZ ;  /* 0x0000000324247819 */ /* 0x000fc400000012ff */
[C---:B------:R-:W-:Y:S01]  /*de20*/  IADD3 R8, P0, R126.reuse, 0x4020, RZ ;  /* 0x000040207e087810 */ /* 0x040fe20007f1e0ff */
[--C-:B------:R-:W-:Y:S01]  /*de30*/  IMAD.X R49, RZ, RZ, R127.reuse, P3 ;  /* 0x000000ffff317224 */ /* 0x100fe200018e067f */
[C---:B------:R-:W-:Y:S02]  /*de40*/  LOP3.LUT R21, R126.reuse, 0x380, RZ, 0xc0, !PT ;  /* 0x000003807e157812 */ /* 0x040fe400078ec0ff */
[C---:B------:R-:W-:Y:S01]  /*de50*/  IADD3 R181, P4, R126.reuse, 0x60, RZ ;  /* 0x000000607eb57810 */ /* 0x040fe20007f9e0ff */
[--C-:B------:R-:W-:Y:S01]  /*de60*/  IMAD.X R107, RZ, RZ, R127.reuse, P0 ;  /* 0x000000ffff6b7224 */ /* 0x100fe200000e067f */
[C---:B------:R-:W-:Y:S02]  /*de70*/  IADD3 R189, P6, R126.reuse, 0x2020, RZ ;  /* 0x000020207ebd7810 */ /* 0x040fe40007fde0ff */
        /* <DEDUP_REMOVED lines=24> */
[----:B------:R-:W-:Y:S01]  /*e000*/  LOP3.LUT R44, R181, 0x380, RZ, 0xc0, !PT ;  /* 0x00000380b52c7812 */ /* 0x000fe200078ec0ff */
[--C-:B------:R-:W-:Y:S01]  /*e010*/  IMAD.X R33, RZ, RZ, R127.reuse, P1 ;  /* 0x000000ffff217224 */ /* 0x100fe200008e067f */
[----:B------:R-:W-:Y:S02]  /*e020*/  SHF.R.U64 R177, R177, 0x3, RZ ;  /* 0x00000003b1b17819 */ /* 0x000fe400000012ff */
[----:B------:R-:W-:Y:S01]  /*e030*/  LOP3.LUT R126, R21, R126, RZ, 0x3c, !PT ;  /* 0x0000007e157e7212 */ /* 0x000fe200078e3cff */
[----:B------:R-:W-:Y:S01]  /*e040*/  IMAD.X R21, RZ, RZ, R127, P2 ;  /* 0x000000ffff157224 */ /* 0x000fe200010e067f */
[----:B------:R-:W-:Y:S02]  /*e050*/  LOP3.LUT R48, R48, R183, RZ, 0x3c, !PT ;  /* 0x000000b730307212 */ /* 0x000fe400078e3cff */
[----:B------:R-:W-:Y:S02]  /*e060*/  SHF.R.U64 R40, R40, 0x3, RZ ;  /* 0x0000000328287819 */ /* 0x000fe400000012ff */
[----:B------:R-:W-:-:S02]  /*e070*/  SHF.R.U64 R44, R44, 0x3, RZ ;  /* 0x000000032c2c7819 */ /* 0x000fc400000012ff */
[----:B------:R-:W-:Y:S02]  /*e080*/  LOP3.LUT R52, R189, 0x380, RZ, 0xc0, !PT ;  /* 0x00000380bd347812 */ /* 0x000fe400078ec0ff */
[----:B------:R-:W-:Y:S02]  /*e090*/  LOP3.LUT R183, R32, 0x380, RZ, 0xc0, !PT ;  /* 0x0000038020b77812 */ /* 0x000fe400078ec0ff */
[----:B------:R-:W-:Y:S02]  /*e0a0*/  LOP3.LUT R106, R177, R8, RZ, 0x3c, !PT ;  /* 0x00000008b16a7212 */ /* 0x000fe400078e3cff */
[----:B------:R-:W-:Y:S02]  /*e0b0*/  LOP3.LUT R94, R211, 0x380, RZ, 0xc0, !PT ;  /* 0x00000380d35e7812 */ /* 0x000fe400078ec0ff */
[----:B------:R-:W-:Y:S02]  /*e0c0*/  F2FP.BF16.F32.PACK_AB R8, R20, R175 ;  /* 0x000000af1408723e */ /* 0x000fe400000010ff */
[----:B------:R-:W-:-:S02]  /*e0d0*/  LOP3.LUT R27, R6, 0x380, RZ, 0xc0, !PT ;  /* 0x00000380061b7812 */ /* 0x000fc400078ec0ff */
[----:B------:R-:W-:Y:S02]  /*e0e0*/  LOP3.LUT R177, R26, 0x380, RZ, 0xc0, !PT ;  /* 0x000003801ab17812 */ /* 0x000fe400078ec0ff */
[----:B------:R-:W-:Y:S02]  /*e0f0*/  LOP3.LUT R98, R213, 0x380, RZ, 0xc0, !PT ;  /* 0x00000380d5627812 */ /* 0x000fe400078ec0ff */
[----:B------:R-:W-:Y:S01]  /*e100*/  MOV R127, R126 ;  /* 0x0000007e007f7202 */ /* 0x000fe20000000f00 */
[----:B------:R-:W-:Y:S01]  /*e110*/  BAR.SYNC.DEFER_BLOCKING 0x1, 0x100 ;  /* 0x0044000000007b1d */ /* 0x000fe20000010000 */
[----:B------:R-:W-:Y:S02]  /*e120*/  LOP3.LUT R175, R30, 0x380, RZ, 0xc0, !PT ;  /* 0x000003801eaf7812 */ /* 0x000fe400078ec0ff */
[----:B------:R-:W-:Y:S02]  /*e130*/  LOP3.LUT R102, R215, 0x380, RZ, 0xc0, !PT ;  /* 0x00000380d7667812 */ /* 0x000fe400078ec0ff */
[----:B------:R-:W-:-:S02]  /*e140*/  LOP3.LUT R40, R40, R179, RZ, 0x3c, !PT ;  /* 0x000000b328287212 */ /* 0x000fc400078e3cff */
[----:B------:R-:W-:Y:S02]  /*e150*/  LOP3.LUT R44, R44, R181, RZ, 0x3c, !PT ;  /* 0x000000b52c2c7212 */ /* 0x000fe400078e3cff */
[----:B------:R-:W-:Y:S02]  /*e160*/  SHF.R.U64 R52, R52, 0x3, RZ ;  /* 0x0000000334347819 */ /* 0x000fe400000012ff */
[----:B------:R-:W-:Y:S02]  /*e170*/  SHF.R.U64 R183, R183, 0x3, RZ ;  /* 0x00000003b7b77819 */ /* 0x000fe400000012ff */
[----:B------:R-:W-:Y:S02]  /*e180*/  SHF.R.U64 R94, R94, 0x3, RZ ;  /* 0x000000035e5e7819 */ /* 0x000fe400000012ff */
[----:B------:R-:W-:Y:S02]  /*e190*/  LOP3.LUT R179, R110, 0x380, RZ, 0xc0, !PT ;  /* 0x000003806eb37812 */ /* 0x000fe400078ec0ff */
[----:B------:R-:W-:-:S02]  /*e1a0*/  LOP3.LUT R181, R114, 0x380, RZ, 0xc0, !PT ;  /* 0x0000038072b57812 */ /* 0x000fc400078ec0ff */
[----:B------:R-:W-:Y:S02]  /*e1b0*/  SHF.R.U64 R27, R27, 0x3, RZ ;  /* 0x000000031b1b7819 */ /* 0x000fe400000012ff */
[----:B------:R-:W-:Y:S02]  /*e1c0*/  SHF.R.U64 R177, R177, 0x3, RZ ;  /* 0x00000003b1b17819 */ /* 0x000fe400000012ff */
[----:B------:R-:W-:Y:S01]  /*e1d0*/  SHF.R.U64 R98, R98, 0x3, RZ ;  /* 0x0000000362627819 */ /* 0x000fe200000012ff */
[----:B------:R0:W-:Y:S01]  /*e1e0*/  STSM.16.M88.4 [R127], R8 ;  /* 0x000000087f007844 */ /* 0x0001e20000000200 */
[----:B------:R-:W-:Y:S02]  /*e1f0*/  SHF.R.U64 R175, R175, 0x3, RZ ;  /* 0x00000003afaf7819 */ /* 0x000fe400000012ff */
[----:B------:R-:W-:Y:S02]  /*e200*/  SHF.R.U64 R102, R102, 0x3, RZ ;  /* 0x0000000366667819 */ /* 0x000fe400000012ff */
[----:B------:R-:W-:-:S02]  /*e210*/  LOP3.LUT R52, R52, R189, RZ, 0x3c, !PT ;  /* 0x000000bd34347212 */ /* 0x000fc400078e3cff */
[----:B------:R-:W-:Y:S02]  /*e220*/  LOP3.LUT R118, R183, R32, RZ, 0x3c, !PT ;  /* 0x00000020b7767212 */ /* 0x000fe400078e3cff */
[----:B------:R-:W-:Y:S02]  /*e230*/  MOV R126, R36 ;  /* 0x00000024007e7202 */ /* 0x000fe40000000f00 */
[----:B------:R-:W-:Y:S02]  /*e240*/  LOP3.LUT R94, R94, R211, RZ, 0x3c, !PT ;  /* 0x000000d35e5e7212 */ /* 0x000fe400078e3cff */
[----:B------:R-:W-:Y:S02]  /*e250*/  SHF.R.U64 R179, R179, 0x3, RZ ;  /* 0x00000003b3b37819 */ /* 0x000fe400000012ff */
[----:B------:R-:W-:Y:S02]  /*e260*/  SHF.R.U64 R181, R181, 0x3, RZ ;  /* 0x00000003b5b57819 */ /* 0x000fe400000012ff */
[----:B0-----:R-:W-:-:S02]  /*e270*/  F2FP.BF16.F32.PACK_AB R8, R171, R173 ;  /* 0x000000adab08723e */ /* 0x001fc400000010ff */
[----:B------:R-:W-:Y:S02]  /*e280*/  F2FP.BF16.F32.PACK_AB R9, R35, R34 ;  /* 0x000000222309723e */ /* 0x000fe400000010ff */
[----:B------:R-:W-:Y:S02]  /*e290*/  F2FP.BF16.F32.PACK_AB R10, R169, R172 ;  /* 0x000000aca90a723e */ /* 0x000fe400000010ff */
[----:B------:R-:W-:Y:S02]  /*e2a0*/  F2FP.BF16.F32.PACK_AB R11, R39, R38 ;  /* 0x00000026270b723e */ /* 0x000fe400000010ff */
[----:B------:R-:W-:Y:S02]  /*e2b0*/  LOP3.LUT R122, R27, R6, RZ, 0x3c, !PT ;  /* 0x000000061b7a7212 */ /* 0x000fe400078e3cff */
[----:B------:R-:W-:Y:S01]  /*e2c0*/  LOP3.LUT R32, R177, R26, RZ, 0x3c, !PT ;  /* 0x0000001ab1207212 */ /* 0x000fe200078e3cff */
[----:B------:R0:W-:Y:S01]  /*e2d0*/  STSM.16.M88.4 [R126], R8 ;  /* 0x000000087e007844 */ /* 0x0001e20000000200 */
[----:B------:R-:W-:-:S02]  /*e2e0*/  MOV R41, R40 ;  /* 0x0000002800297202 */ /* 0x000fc40000000f00 */
[----:B------:R-:W-:Y:S02]  /*e2f0*/  LOP3.LUT R98, R98, R213, RZ, 0x3c, !PT ;  /* 0x000000d562627212 */ /* 0x000fe400078e3cff */
[----:B------:R-:W-:Y:S01]  /*e300*/  LOP3.LUT R20, R175, R30, RZ, 0x3c, !PT ;  /* 0x0000001eaf147212 */ /* 0x000fe200078e3cff */
[----:B------:R1:W-:Y:S01]  /*e310*/  STSM.16.M88.4 [R41], R12 ;  /* 0x0000000c29007844 */ /* 0x0003e20000000200 */
[----:B------:R-:W-:Y:S02]  /*e320*/  MOV R44, R44 ;  /* 0x0000002c002c7202 */ /* 0x000fe40000000f00 */
[----:B------:R-:W-:Y:S02]  /*e330*/  F2FP.BF16.F32.PACK_AB R26, R28, R161 ;  /* 0x000000a11c1a723e */ /* 0x000fe400000010ff */
[----:B------:R-:W-:Y:S02]  /*e340*/  F2FP.BF16.F32.PACK_AB R27, R55, R54 ;  /* 0x00000036371b723e */ /* 0x000fe400000010ff */
[----:B------:R-:W-:-:S02]  /*e350*/  LOP3.LUT R102, R102, R215, RZ, 0x3c, !PT ;  /* 0x000000d766667212 */ /* 0x000fc400078e3cff */
[----:B------:R-:W-:Y:S01]  /*e360*/  MOV R48, R48 ;  /* 0x0000003000307202 */ /* 0x000fe20000000f00 */
[----:B------:R2:W-:Y:S01]  /*e370*/  STSM.16.M88.4 [R44], R24 ;  /* 0x000000182c007844 */ /* 0x0005e20000000200 */
[----:B------:R-:W-:Y:S01]  /*e380*/  F2FP.BF16.F32.PACK_AB R28, R57, R158 ;  /* 0x0000009e391c723e */ /* 0x000fe200000010ff */
[----:B0-----:R-:W-:Y:S01]  /*e390*/  IMAD.U32 R8, RZ, RZ, UR8 ;  /* 0x00000008ff087e24 */ /* 0x001fe2000f8e00ff */
[----:B------:R-:W-:Y:S01]  /*e3a0*/  F2FP.BF16.F32.PACK_AB R30, R61, R60 ;  /* 0x0000003c3d1e723e */ /* 0x000fe200000010ff */
[----:B------:R-:W-:Y:S01]  /*e3b0*/  IMAD.U32 R9, RZ, RZ, UR9 ;  /* 0x00000009ff097e24 */ /* 0x000fe2000f8e00ff */
[----:B------:R-:W-:Y:S01]  /*e3c0*/  MOV R52, R52 ;  /* 0x0000003400347202 */ /* 0x000fe20000000f00 */
[----:B------:R-:W-:Y:S01]  /*e3d0*/  ULDC.64 UR8, c[0x0][0xd08] ;  /* 0x0003420000087ab9 */ /* 0x000fe20000000a00 */
[----:B------:R-:W-:Y:S01]  /*e3e0*/  LOP3.LUT R110, R179, R110, RZ, 0x3c, !PT ;  /* 0x0000006eb36e7212 */ /* 0x000fe200078e3cff */
[----:B------:R-:W-:Y:S01]  /*e3f0*/  STSM.16.M88.4 [R48], R28 ;  /* 0x0000001c30007844 */ /* 0x000fe20000000200 */
[----:B------:R-:W-:-:S02]  /*e400*/  LOP3.LUT R114, R181, R114, RZ, 0x3c, !PT ;  /* 0x00000072b5727212 */ /* 0x000fc400078e3cff */
[----:B------:R-:W-:Y:S01]  /*e410*/  MOV R94, R94 ;  /* 0x0000005e005e7202 */ /* 0x000fe20000000f00 */
[----:B------:R-:W-:Y:S01]  /*e420*/  STSM.16.M88.4 [R52], R64 ;  /* 0x0000004034007844 */ /* 0x000fe20000000200 */
[----:B------:R-:W-:Y:S02]  /*e430*/  F2FP.BF16.F32.PACK_AB R81, R0, R82 ;  /* 0x000000520051723e */ /* 0x000fe400000010ff */
[----:B------:R-:W-:Y:S01]  /*e440*/  F2FP.BF16.F32.PACK_AB R88, R89, R88 ;  /* 0x000000585958723e */ /* 0x000fe200000010ff */
[----:B------:R-:W-:Y:S01]  /*e450*/  STSM.16.M88.4 [R94], R72 ;  /* 0x000000485e007844 */ /* 0x000fe20000000200 */
        /* <DEDUP_REMOVED lines=17> */
[----:B------:R-:W-:Y:S02]  /*e570*/  MOV R36, R114 ;  /* 0x0000007200247202 */ /* 0x000fe40000000f00 */
        /* <DEDUP_REMOVED lines=28> */
[----:B------:R-:W-:Y:S01]  /*e740*/  MOV R32, R32 ;  /* 0x0000002000207202 */ /* 0x000fe20000000f00 */
[----:B------:R-:W-:Y:S01]  /*e750*/  STSM.16.M88.4 [R20], R136 ;  /* 0x0000008814007844 */ /* 0x000fe20000000200 */
[----:B------:R-:W-:-:S02]  /*e760*/  F2FP.BF16.F32.PACK_AB R146, R149, R148 ;  /* 0x000000949592723e */ /* 0x000fc400000010ff */
        /* <DEDUP_REMOVED lines=10> */
[----:B-1----:R-:W-:Y:S02]  /*e810*/  IMAD.U32 R14, RZ, RZ, UR8 ;  /* 0x00000008ff0e7e24 */ /* 0x002fe4000f8e00ff */
[----:B------:R-:W-:Y:S01]  /*e820*/  IMAD.U32 R0, RZ, RZ, UR4 ;  /* 0x00000004ff007e24 */ /* 0x000fe2000f8e00ff */
[----:B------:R-:W4:Y:S01]  /*e830*/  @P0 LDG.E R10, desc[UR44][R8.64] ;  /* 0x0000002c080a0981 */ /* 0x000f22000c1e1900 */
[----:B------:R-:W-:Y:S02]  /*e840*/  IMAD.U32 R15, RZ, RZ, UR9 ;  /* 0x00000009ff0f7e24 */ /* 0x000fe4000f8e00ff */
[----:B------:R-:W-:-:S03]  /*e850*/  IMAD R11, R198, 0x40, R23 ;  /* 0x00000040c60b7824 */ /* 0x000fc600078e0217 */
[----:B------:R1:W5:Y:S01]  /*e860*/  @P6 LDG.E R0, desc[UR44][R14.64] ;  /* 0x0000002c0e006981 */ /* 0x000362000c1e1900 */
[----:B------:R-:W-:-:S03]  /*e870*/  IMAD.WIDE R4, R11, 0x2, R4 ;  /* 0x000000020b047825 */ /* 0x000fc600078e0204 */
[C---:B------:R-:W-:Y:S02]  /*e880*/  IADD3 R13, P2, R4.reuse, 0x1000, RZ ;  /* 0x00001000040d7810 */ /* 0x040fe40007f5e0ff */
[C---:B--2---:R-:W-:Y:S02]  /*e890*/  IADD3 R25, P1, R4.reuse, 0x2000, RZ ;  /* 0x0000200004197810 */ /* 0x044fe40007f3e0ff */
[----:B0-----:R-:W-:Y:S02]  /*e8a0*/  P2R R6, PR, RZ, 0x4 ;  /* 0x00000004ff067803 */ /* 0x001fe40000000000 */
[C---:B------:R-:W-:Y:S02]  /*e8b0*/  IADD3 R29, P2, R4.reuse, 0x3000, RZ ;  /* 0x00003000041d7810 */ /* 0x040fe40007f5e0ff */
[C---:B------:R-:W-:Y:S02]  /*e8c0*/  IADD3 R33, P3, R4.reuse, 0x4000, RZ ;  /* 0x0000400004217810 */ /* 0x040fe40007f7e0ff */
[----:B------:R-:W-:-:S02]  /*e8d0*/  IADD3 R37, P4, R4, 0x5000, RZ ;  /* 0x0000500004257810 */ /* 0x000fc40007f9e0ff */
[----:B------:R-:W-:Y:S02]  /*e8e0*/  IADD3 R41, P5, R4, 0x6000, RZ ;  /* 0x0000600004297810 */ /* 0x000fe40007fbe0ff */
[----:B------:R-:W-:Y:S02]  /*e8f0*/  LOP3.LUT R12, R13, 0x380, RZ, 0xc0, !PT ;  /* 0x000003800d0c7812 */ /* 0x000fe400078ec0ff */
[----:B------:R-:W-:Y:S02]  /*e900*/  LOP3.LUT R24, R25, 0x380, RZ, 0xc0, !PT ;  /* 0x0000038019187812 */ /* 0x000fe400078ec0ff */
[----:B------:R-:W-:Y:S02]  /*e910*/  LOP3.LUT R28, R29, 0x380, RZ, 0xc0, !PT ;  /* 0x000003801d1c7812 */ /* 0x000fe400078ec0ff */
[----:B---3--:R-:W-:Y:S02]  /*e920*/  LOP3.LUT R32, R33, 0x380, RZ, 0xc0, !PT ;  /* 0x0000038021207812 */ /* 0x008fe400078ec0ff */
        /* <DEDUP_REMOVED lines=15> */
[----:B----4-:R-:W-:Y:S01]  /*ea20*/  @P0 R2UR UR4, R10 ;  /* 0x000000000a0402ca */ /* 0x010fe200000e0000 */
[----:B-1----:R-:W-:-:S14]  /*ea30*/  @P6 BRA `(.L_x_8570) ;  /* 0x0000000000106947 */ /* 0x002fdc0003800000 */
[----:B------:R-:W-:Y:S05]  /*ea40*/  @!P0 BRA `(.L_x_8570) ;  /* 0x00000000000c8947 */ /* 0x000fea0003800000 */
[----:B------:R-:W2:Y:S04]  /*ea50*/  LDG.E R11, desc[UR44][R8.64] ;  /* 0x0000002c080b7981 */ /* 0x000ea8000c1e1900 */
[----:B-----5:R-:W2:Y:S02]  /*ea60*/  LDG.E R0, desc[UR44][R8.64+0x4] ;  /* 0x0000042c08007981 */ /* 0x020ea4000c1e1900 */
[----:B--2---:R-:W-:-:S07]  /*ea70*/  IMAD.IADD R0, R0, 0x1, -R11 ;  /* 0x0000000100007824 */ /* 0x004fce00078e0a0b */
.L_x_8570:
[----:B------:R-:W-:Y:S01]  /*ea80*/  ISETP.NE.AND P6, PT, R6, RZ, PT ;  /* 0x000000ff0600720c */ /* 0x000fe20003fc5270 */
[--C-:B------:R-:W-:Y:S01]  /*ea90*/  IMAD.X R25, RZ, RZ, R5.reuse, P1 ;  /* 0x000000ffff197224 */ /* 0x100fe200008e0605 */
[----:B------:R-:W0:Y:S01]  /*eaa0*/  SHFL.IDX PT, R6, R199, RZ, 0x1f ;  /* 0x00001fffc7067589 */ /* 0x000e2200000e0000 */
        /* <DEDUP_REMOVED lines=21> */
[--C-:B------:R-:W-:Y:S01]  /*ec00*/  IMAD.X R45, RZ, RZ, R5.reuse, P0 ;  /* 0x000000ffff2d7224 */ /* 0x100fe200000e0605 */
[----:B------:R-:W-:Y:S01]  /*ec10*/  LOP3.LUT R52, R52, R53, RZ, 0x3c, !PT ;  /* 0x0000003534347212 */ /* 0x000fe200078e3cff */
[----:B------:R-:W-:Y:S01]  /*ec20*/  IMAD.X R53, RZ, RZ, R5, P1 ;  /* 0x000000ffff357224 */ /* 0x000fe200008e0605 */
[----:B0-----:R-:W-:-:S02]  /*ec30*/  ISETP.NE.AND P6, PT, R6, RZ, PT ;  /* 0x000000ff0600720c */ /* 0x001fc40003fc5270 */
[C---:B------:R-:W-:Y:S02]  /*ec40*/  IADD3 R57, P2, R4.reuse, 0xa000, RZ ;  /* 0x0000a00004397810 */ /* 0x040fe40007f5e0ff */
[C---:B------:R-:W-:Y:S02]  /*ec50*/  IADD3 R61, P3, R4.reuse, 0xb000, RZ ;  /* 0x0000b000043d7810 */ /* 0x040fe40007f7e0ff */
[C---:B------:R-:W-:Y:S02]  /*ec60*/  IADD3 R65, P4, R4.reuse, 0xc000, RZ ;  /* 0x0000c00004417810 */ /* 0x040fe40007f9e0ff */
[C---:B------:R-:W-:Y:S02]  /*ec70*/  IADD3 R69, P5, R4.reuse, 0xd000, RZ ;  /* 0x0000d00004457810 */ /* 0x040fe40007fbe0ff */
[C---:B------:R-:W-:Y:S02]  /*ec80*/  IADD3 R77, P0, R4.reuse, 0xe000, RZ ;  /* 0x0000e000044d7810 */ /* 0x040fe40007f1e0ff */
[----:B------:R-:W-:-:S02]  /*ec90*/  LOP3.LUT R9, R4, 0x380, RZ, 0xc0, !PT ;  /* 0x0000038004097812 */ /* 0x000fc400078ec0ff */
[----:B------:R-:W-:Y:S02]  /*eca0*/  IADD3 R11, P1, R4, 0xf000, RZ ;  /* 0x0000f000040b7810 */ /* 0x000fe40007f3e0ff */
[----:B------:R-:W-:Y:S02]  /*ecb0*/  LOP3.LUT R56, R57, 0x380, RZ, 0xc0, !PT ;  /* 0x0000038039387812 */ /* 0x000fe400078ec0ff */
[----:B------:R-:W-:Y:S01]  /*ecc0*/  LOP3.LUT R60, R61, 0x380, RZ, 0xc0, !PT ;  /* 0x000003803d3c7812 */ /* 0x000fe200078ec0ff */
[----:B------:R-:W-:Y:S01]  /*ecd0*/  IMAD.X R73, RZ, RZ, R5, P1 ;  /* 0x000000ffff497224 */ /* 0x000fe200008e0605 */
[----:B------:R-:W-:Y:S02]  /*ece0*/  LOP3.LUT R64, R65, 0x380, RZ, 0xc0, !PT ;  /* 0x0000038041407812 */ /* 0x000fe400078ec0ff */
[----:B------:R-:W-:Y:S02]  /*ecf0*/  LOP3.LUT R68, R69, 0x380, RZ, 0xc0, !PT ;  /* 0x0000038045447812 */ /* 0x000fe400078ec0ff */
[----:B------:R-:W-:-:S02]  /*ed00*/  LOP3.LUT R76, R77, 0x380, RZ, 0xc0, !PT ;  /* 0x000003804d4c7812 */ /* 0x000fc400078ec0ff */
[----:B------:R-:W-:Y:S02]  /*ed10*/  SHF.R.U64 R9, R9, 0x3, RZ ;  /* 0x0000000309097819 */ /* 0x000fe400000012ff */
[----:B------:R-:W-:Y:S02]  /*ed20*/  LOP3.LUT R6, R11, 0x380, RZ, 0xc0, !PT ;  /* 0x000003800b067812 */ /* 0x000fe400078ec0ff */
[----:B------:R-:W-:Y:S02]  /*ed30*/  SHF.R.U64 R56, R56, 0x3, RZ ;  /* 0x0000000338387819 */ /* 0x000fe400000012ff */
[----:B------:R-:W-:Y:S02]  /*ed40*/  SHF.R.U64 R60, R60, 0x3, RZ ;  /* 0x000000033c3c7819 */ /* 0x000fe400000012ff */
[----:B------:R-:W-:Y:S02]  /*ed50*/  SHF.R.U64 R64, R64, 0x3, RZ ;  /* 0x0000000340407819 */ /* 0x000fe400000012ff */
[----:B------:R-:W-:-:S02]  /*ed60*/  SHF.R.U64 R68, R68, 0x3, RZ ;  /* 0x0000000344447819 */ /* 0x000fc400000012ff */
[----:B------:R-:W-:Y:S02]  /*ed70*/  SHF.R.U64 R76, R76, 0x3, RZ ;  /* 0x000000034c4c7819 */ /* 0x000fe400000012ff */
[----:B------:R-:W-:Y:S01]  /*ed80*/  LOP3.LUT R8, R9, R4, RZ, 0x3c, !PT ;  /* 0x0000000409087212 */ /* 0x000fe200078e3cff */
[--C-:B------:R-:W-:Y:S01]  /*ed90*/  IMAD.MOV.U32 R9, RZ, RZ, R5.reuse ;  /* 0x000000ffff097224 */ /* 0x100fe200078e0005 */
        /* <DEDUP_REMOVED lines=60> */
.L_x_8571:
        /* <DEDUP_REMOVED lines=10> */
[----:B------:R-:W5:Y:S04]  /*f200*/  LD.E.128 R24, desc[UR44][R24.64] ;  /* 0x0000002c18187980 */ /* 0x000f68000c101d00 */
[----:B------:R-:W5:Y:S04]  /*f210*/  LD.E.128 R28, desc[UR44][R28.64] ;  /* 0x0000002c1c1c7980 */ /* 0x000f68000c101d00 */
[----:B------:R-:W5:Y:S01]  /*f220*/  LD.E.128 R32, desc[UR44][R32.64] ;  /* 0x0000002c20207980 */ /* 0x000f62000c101d00 */
[----:B-1----:R-:W-:-:S03]  /*f230*/  ISETP.NE.AND P2, PT, R81, 0x1, PT ;  /* 0x000000015100780c */ /* 0x002fc60003f45270 */
[----:B------:R-:W5:Y:S01]  /*f240*/  LD.E.128 R36, desc[UR44][R36.64] ;  /* 0x0000002c24247980 */ /* 0x000f62000c101d00 */
[----:B------:R-:W-:Y:S02]  /*f250*/  ISETP.GE.AND P0, PT, R195, UR12, PT ;  /* 0x0000000cc3007c0c */ /* 0x000fe4000bf06270 */
[----:B------:R-:W-:Y:S01]  /*f260*/  LOP3.LUT R3, R4, 0x2, R3, 0xe2, !PT ;  /* 0x0000000204037812 */ /* 0x000fe200078ee203 */
[----:B------:R-:W5:Y:S01]  /*f270*/  LD.E.128 R40, desc[UR44][R40.64] ;  /* 0x0000002c28287980 */ /* 0x000f62000c101d00 */
[----:B------:R-:W-:-:S03]  /*f280*/  SEL R4, RZ, 0xffffffff, P0 ;  /* 0xffffffffff047807 */ /* 0x000fc60000000000 */
[----:B------:R-:W5:Y:S02]  /*f290*/  LD.E.128 R44, desc[UR44][R44.64] ;  /* 0x0000002c2c2c7980 */ /* 0x000f64000c101d00 */
[----:B------:R-:W0:Y:S01]  /*f2a0*/  @P2 LDC R19, c[0x0][0xcec] ;  /* 0x00033b00ff132b82 */ /* 0x000e220000000800 */
[----:B------:R-:W-:Y:S01]  /*f2b0*/  UIMAD UR7, UR14, UR10, URZ ;  /* 0x0000000a0e0772a4 */ /* 0x000fe2000f8e023f */
[----:B------:R-:W-:Y:S01]  /*f2c0*/  ISETP.GE.AND P0, PT, R194, UR12, PT ;  /* 0x0000000cc2007c0c */ /* 0x000fe2000bf06270 */
[----:B------:R-:W-:Y:S01]  /*f2d0*/  IMAD.SHL.U32 R4, R4, 0x4, RZ ;  /* 0x0000000404047824 */ /* 0x000fe200078e00ff */
[----:B------:R-:W5:Y:S04]  /*f2e0*/  LD.E.128 R48, desc[UR44][R48.64] ;  /* 0x0000002c30307980 */ /* 0x000f68000c101d00 */
[----:B------:R-:W1:Y:S01]  /*f2f0*/  @P2 LDC R21, c[0x0][0xcf0] ;  /* 0x00033c00ff152b82 */ /* 0x000e620000000800 */
[----:B------:R-:W-:Y:S01]  /*f300*/  UIMAD.WIDE.U32 UR8, UR4, UR10, URZ ;  /* 0x0000000a040872a5 */ /* 0x000fe2000f8e003f */
[----:B------:R-:W-:Y:S01]  /*f310*/  SEL R5, RZ, 0xffffffff, P0 ;  /* 0xffffffffff057807 */ /* 0x000fe20000000000 */
[----:B------:R-:W-:Y:S01]  /*f320*/  UIMAD UR7, UR4, UR11, UR7 ;  /* 0x0000000b040772a4 */ /* 0x000fe2000f8e0207 */
[----:B------:R-:W-:Y:S01]  /*f330*/  LOP3.LUT R4, R4, 0x4, R3, 0xe2, !PT ;  /* 0x0000000404047812 */ /* 0x000fe200078ee203 */
[----:B------:R-:W-:Y:S01]  /*f340*/  IMAD R3, R197, 0x20, R198 ;  /* 0x00000020c5037824 */ /* 0x000fe200078e02c6 */
[----:B------:R-:W-:Y:S01]  /*f350*/  ULDC.64 UR10, c[0x0][0xbe8] ;  /* 0x0002fa00000a7ab9 */ /* 0x000fe20000000a00 */
[----:B------:R-:W-:Y:S01]  /*f360*/  UIADD3 UR9, UR9, UR7, URZ ;  /* 0x0000000709097290 */ /* 0x000fe2000fffe03f */
[----:B------:R-:W-:Y:S01]  /*f370*/  IMAD.SHL.U32 R5, R5, 0x8, RZ ;  /* 0x0000000805057824 */ /* 0x000fe200078e00ff */
[----:B------:R-:W-:Y:S01]  /*f380*/  UIMAD UR4, UR15, UR10, URZ ;  /* 0x0000000a0f0472a4 */ /* 0x000fe2000f8e023f */
[----:B------:R-:W-:Y:S01]  /*f390*/  ISETP.GE.AND P0, PT, R193, UR12, PT ;  /* 0x0000000cc1007c0c */ /* 0x000fe2000bf06270 */
[----:B------:R-:W-:Y:S01]  /*f3a0*/  VIADD R82, R3, UR38 ;  /* 0x0000002603527c36 */ /* 0x000fe20008000000 */
[----:B------:R-:W-:Y:S01]  /*f3b0*/  UIMAD.WIDE.U32 UR8, UR39, UR10, UR8 ;  /* 0x0000000a270872a5 */ /* 0x000fe2000f8e0008 */
[----:B------:R-:W5:Y:S01]  /*f3c0*/  LD.E.128 R52, desc[UR44][R52.64] ;  /* 0x0000002c34347980 */ /* 0x000f62000c101d00 */
[----:B------:R-:W-:Y:S01]  /*f3d0*/  UIMAD UR4, UR39, UR11, UR4 ;  /* 0x0000000b270472a4 */ /* 0x000fe2000f8e0204 */
[----:B------:R-:W-:-:S02]  /*f3e0*/  SEL R3, RZ, 0xffffffff, P0 ;  /* 0xffffffffff037807 */ /* 0x000fc40000000000 */
[----:B------:R-:W-:Y:S01]  /*f3f0*/  LOP3.LUT R5, R5, 0x8, R4, 0xe2, !PT ;  /* 0x0000000805057812 */ /* 0x000fe200078ee204 */
[----:B0-----:R-:W-:Y:S01]  /*f400*/  @P2 IMAD.HI.U32 R4, R82, R19, RZ ;  /* 0x0000001352042227 */ /* 0x001fe200078e00ff */
[----:B------:R-:W-:Y:S01]  /*f410*/  ULDC.64 UR10, c[0x0][0xbf0] ;  /* 0x0002fc00000a7ab9 */ /* 0x000fe20000000a00 */
[----:B------:R-:W-:Y:S01]  /*f420*/  UIADD3 UR9, UR9, UR4, URZ ;  /* 0x0000000409097290 */ /* 0x000fe2000fffe03f */
[----:B------:R-:W5:Y:S01]  /*f430*/  LD.E.128 R56, desc[UR44][R56.64] ;  /* 0x0000002c38387980 */ /* 0x000f62000c101d00 */
[----:B------:R-:W-:Y:S01]  /*f440*/  UIMAD UR4, UR40, UR10, URZ ;  /* 0x0000000a280472a4 */ /* 0x000fe2000f8e023f */
[----:B------:R-:W-:Y:S01]  /*f450*/  IMAD.SHL.U32 R6, R3, 0x10, RZ ;  /* 0x0000001003067824 */ /* 0x000fe200078e00ff */
[----:B------:R-:W-:Y:S01]  /*f460*/  UIMAD.WIDE.U32 UR8, UR41, UR10, UR8 ;  /* 0x0000000a290872a5 */ /* 0x000fe2000f8e0008 */
[----:B------:R-:W-:Y:S01]  /*f470*/  IMAD.MOV.U32 R3, RZ, RZ, R82 ;  /* 0x000000ffff037224 */ /* 0x000fe200078e0052 */
[----:B-1----:R-:W-:Y:S01]  /*f480*/  @P2 SHF.R.U32.HI R3, RZ, R21, R4 ;  /* 0x00000015ff032219 */ /* 0x002fe20000011604 */
        /* <DEDUP_REMOVED lines=20> */
[----:B------:R-:W-:Y:S01]  /*f5d0*/  IMAD R21, R3, UR9, R80 ;  /* 0x0000000903157c24 */ /* 0x000fe2000f8e0250 */
[----:B------:R-:W-:Y:S01]  /*f5e0*/  ISETP.GE.AND P0, PT, R201, UR12, PT ;  /* 0x0000000cc9007c0c */ /* 0x000fe2000bf06270 */
[----:B------:R-:W-:Y:S01]  /*f5f0*/  IMAD.WIDE.U32 R4, R3, UR8, R4 ;  /* 0x0000000803047c25 */ /* 0x000fe2000f8e0004 */
[----:B------:R-:W-:Y:S01]  /*f600*/  @!PT LDS RZ, [RZ] ;  /* 0x00000000fffff984 */ /* 0x000fe20000000800 */
[----:B------:R-:W-:Y:S01]  /*f610*/  @!PT LDS RZ, [RZ] ;  /* 0x00000000fffff984 */ /* 0x000fe20000000800 */
[----:B------:R-:W-:Y:S01]  /*f620*/  @!PT LDS RZ, [RZ] ;  /* 0x00000000fffff984 */ /* 0x000fe20000000800 */
[----:B------:R-:W-:Y:S01]  /*f630*/  @!PT LDS RZ, [RZ] ;  /* 0x00000000fffff984 */ /* 0x000fe20000000800 */
[----:B------:R0:W-:Y:S06]  /*f640*/  MEMBAR.ALL.CTA ;  /* 0x0000000000007992 */ /* 0x0001ec0000008000 */
[----:B0-----:R-:W0:Y:S01]  /*f650*/  FENCE.VIEW.ASYNC.S ;  /* 0x00000000000073c6 */ /* 0x001e220000000000 */
[----:B------:R-:W-:Y:S01]  /*f660*/  ULDC.64 UR8, c[0x0][0xbd8] ;  /* 0x0002f60000087ab9 */ /* 0x000fe20000000a00 */
[----:B------:R-:W-:Y:S01]  /*f670*/  LOP3.LUT R6, R83, 0x20, R6, 0xe2, !PT ;  /* 0x0000002053067812 */ /* 0x000fe200078ee206 */
[----:B------:R-:W-:Y:S01]  /*f680*/  IMAD.IADD R5, R5, 0x1, R21 ;  /* 0x0000000105057824 */ /* 0x000fe200078e0215 */
[----:B------:R-:W-:Y:S01]  /*f690*/  SEL R3, RZ, 0x40, P0 ;  /* 0x00000040ff037807 */ /* 0x000fe20000000000 */
[----:B------:R-:W-:Y:S01]  /*f6a0*/  IMAD R20, R20, UR8, RZ ;  /* 0x0000000814147c24 */ /* 0x000fe2000f8e02ff */
[----:B------:R-:W-:Y:S01]  /*f6b0*/  ISETP.GE.AND P0, PT, R200, UR12, PT ;  /* 0x0000000cc8007c0c */ /* 0x000fe2000bf06270 */
[----:B-----5:R-:W-:Y:S01]  /*f6c0*/  IMAD R88, R0, R81, RZ ;  /* 0x0000005100587224 */ /* 0x020fe200078e02ff */
[----:B------:R-:W-:Y:S01]  /*f6d0*/  LOP3.LUT R3, R6, R3, RZ, 0xfc, !PT ;  /* 0x0000000306037212 */ /* 0x000fe200078efcff */
[----:B------:R-:W-:Y:S01]  /*f6e0*/  VIADD R87, R198, UR38 ;  /* 0x00000026c6577c36 */ /* 0x000fe20008000000 */
[----:B------:R-:W-:Y:S01]  /*f6f0*/  SEL R6, RZ, 0x80, P0 ;  /* 0x00000080ff067807 */ /* 0x000fe20000000000 */
[C---:B------:R-:W-:Y:S01]  /*f700*/  IMAD R21, R19.reuse, UR9, R20 ;  /* 0x0000000913157c24 */ /* 0x040fe2000f8e0214 */
[----:B------:R-:W-:Y:S01]  /*f710*/  BSSY B1, `(.L_x_8572) ;  /* 0x000002d000017945 */ /* 0x000fe20003800000 */
[----:B------:R-:W-:Y:S01]  /*f720*/  IMAD.WIDE.U32 R4, R19, UR8, R4 ;  /* 0x0000000813047c25 */ /* 0x000fe2000f8e0004 */
[----:B------:R-:W-:Y:S01]  /*f730*/  ISETP.GE.AND P1, PT, R87, R88, PT ;  /* 0x000000585700720c */ /* 0x000fe20003f26270 */
[----:B------:R-:W-:Y:S01]  /*f740*/  ULDC.64 UR8, c[0x0][0xb80] ;  /* 0x0002e00000087ab9 */ /* 0x000fe20000000a00 */
[----:B------:R-:W-:Y:S01]  /*f750*/  LOP3.LUT R6, R3, R6, RZ, 0xfc, !PT ;  /* 0x0000000603067212 */ /* 0x000fe200078efcff */
[----:B------:R-:W-:Y:S01]  /*f760*/  IMAD.IADD R5, R5, 0x1, R21 ;  /* 0x0000000105057824 */ /* 0x000fe200078e0215 */
[----:B------:R-:W-:Y:S01]  /*f770*/  LEA R19, P2, R4, UR8, 0x1 ;  /* 0x0000000804137c11 */ /* 0x000fe2000f8408ff */
[----:B------:R-:W-:-:S03]  /*f780*/  VIADD R0, R17, 0x38820 ;  /* 0x0003882011007836 */ /* 0x000fc60000000000 */
[----:B------:R-:W-:Y:S01]  /*f790*/  LEA.HI.X R86, R4, UR9, R5, 0x1, P2 ;  /* 0x0000000904567c11 */ /* 0x000fe200090f0c05 */
[----:B0-----:R0:W1:Y:S01]  /*f7a0*/  SHFL.IDX PT, R20, R19, RZ, 0x181f ;  /* 0x00181fff13147589 */ /* 0x00106200000e0000 */
[----:B------:R-:W-:-:S03]  /*f7b0*/  PRMT R0, RZ, 0x654, R0 ;  /* 0x00000654ff007816 */ /* 0x000fc60000000000 */
[----:B------:R0:W2:Y:S01]  /*f7c0*/  SHFL.IDX PT, R21, R86, RZ, 0x181f ;  /* 0x00181fff56157589 */ /* 0x0000a200000e0000 */
[----:B------:R0:W-:Y:S01]  /*f7d0*/  SYNCS.ARRIVE.TRANS64.RED.A1T0 RZ, [R0+URZ], RZ ;  /* 0x000000ff00ff79a7 */ /* 0x0001e2000810043f */
        /* <DEDUP_REMOVED lines=32> */
.L_x_8573:
[----:B------:R-:W-:Y:S05]  /*f9e0*/  BSYNC B1 ;  /* 0x0000000000017941 */ /* 0x000fea0003800000 */
.L_x_8572:
[----:B0-----:R-:W-:Y:S01]  /*f9f0*/  VIADD R0, R87, 0x20 ;  /* 0x0000002057007836 */ /* 0x001fe20000000000 */
[----:B---3--:R0:W3:Y:S04]  /*fa00*/  SHFL.IDX PT, R9, R86, 0x1, 0x181f ;  /* 0x00381f0056097f89 */ /* 0x0080e800000e0000 */
[----:B------:R-:W-:Y:S01]  /*fa10*/  ISETP.GE.AND P0, PT, R0, R88, PT ;  /* 0x000000580000720c */ /* 0x000fe20003f06270 */
[----:B------:R0:W4:-:S12]  /*fa20*/  SHFL.IDX PT, R8, R19, 0x1, 0x181f ;  /* 0x00381f0013087f89 */ /* 0x00011800000e0000 */
[----:B0-----:R-:W-:Y:S05]  /*fa30*/  @P0 BRA `(.L_x_8574) ;  /* 0x00000010000c0947 */ /* 0x001fea0003800000 */
[----:B------:R-:W-:Y:S02]  /*fa40*/  ISETP.GE.AND P0, PT, R23, UR12, PT ;  /* 0x0000000c17007c0c */ /* 0x000fe4000bf06270 */
[----:B------:R-:W-:Y:S02]  /*fa50*/  ISETP.GE.AND P5, PT, R196, UR12, PT ;  /* 0x0000000cc4007c0c */ /* 0x000fe4000bfa6270 */
[----:B------:R-:W-:Y:S02]  /*fa60*/  ISETP.GE.AND P3, PT, R195, UR12, PT ;  /* 0x0000000cc3007c0c */ /* 0x000fe4000bf66270 */
[----:B------:R-:W-:Y:S02]  /*fa70*/  ISETP.GE.AND P2, PT, R194, UR12, PT ;  /* 0x0000000cc2007c0c */ /* 0x000fe4000bf46270 */
[----:B------:R-:W-:-:S05]  /*fa80*/  ISETP.GE.AND P1, PT, R193, UR12, PT ;  /* 0x0000000cc1007c0c */ /* 0x000fca000bf26270 */
[----:B---34-:R-:W-:Y:S02]  /*fa90*/  @!P0 IMAD.WIDE R4, R23, 0x2, R8 ;  /* 0x0000000217048825 */ /* 0x018fe400078e0208 */
        /* <DEDUP_REMOVED lines=27> */
.L_x_8569:
        /* <DEDUP_REMOVED lines=33> */
.L_x_8575:
        /* <DEDUP_REMOVED lines=45> */
.L_x_8577:
[----:B------:R-:W-:Y:S05]  /*10130*/  BSYNC B1 ;  /* 0x0000000000017941 */ /* 0x000fea0003800000 */
.L_x_8576:
        /* <DEDUP_REMOVED lines=110> */
.L_x_8579:
[----:B------:R-:W-:Y:S05]  /*10820*/  BSYNC B1 ;  /* 0x0000000000017941 */ /* 0x000fea0003800000 */
.L_x_8578:
        /* <DEDUP_REMOVED lines=36> */
.L_x_8574:
[----:B------:R-:W-:Y:S05]  /*10a70*/  BSYNC B0 ;  /* 0x0000000000007941 */ /* 0x000fea0003800000 */
.L_x_8568:
[----:B------:R-:W-:Y:S02]  /*10a80*/  ULDC UR4, c[0x0][0xd3c] ;  /* 0x00034f0000047ab9 */ /* 0x000fe40000000800 */
[----:B------:R-:W-:-:S13]  /*10a90*/  ISETP.GE.AND P0, PT, R7, UR4, PT ;  /* 0x0000000407007c0c */ /* 0x000fda000bf06270 */
[----:B------:R-:W-:Y:S05]  /*10aa0*/  @!P0 BRA `(.L_x_8580) ;  /* 0xffffff0400748947 */ /* 0x000fea000383ffff */
[----:B------:R-:W-:Y:S05]  /*10ab0*/  EXIT ;  /* 0x000000000000794d */ /* 0x000fea0003800000 */
.L_x_8528:
        /* <DEDUP_REMOVED lines=18> */
.L_x_8581:
        /* <DEDUP_REMOVED lines=42> */
.L_x_8587:
        /* <DEDUP_REMOVED lines=12> */
.L_x_8586:
[----:B------:R-:W-:Y:S05]  /*10f40*/  BSYNC B0 ;  /* 0x0000000000007941 */ /* 0x000fea0003800000 */
.L_x_8585:
        /* <DEDUP_REMOVED lines=21> */
.L_x_8583:
        /* <DEDUP_REMOVED lines=20> */
.L_x_8588:
        /* <DEDUP_REMOVED lines=56> */
.L_x_8584:
[----:B------:R-:W-:Y:S02]  /*11560*/  IMAD.MOV.U32 R17, RZ, RZ, RZ ;  /* 0x000000ffff117224 */ /* 0x000fe400078e00ff */
[----:B------:R-:W-:Y:S02]  /*11570*/  IMAD.U32 R16, RZ, RZ, UR6 ;  /* 0x00000006ff107e24 */ /* 0x000fe4000f8e00ff */
[----:B------:R-:W-:-:S07]  /*11580*/  IMAD.MOV.U32 R18, RZ, RZ, RZ ;  /* 0x000000ffff127224 */ /* 0x000fce00078e00ff */
.L_x_8589:
[----:B------:R-:W-:-:S13]  /*11590*/  ISETP.NE.AND P0, PT, R0, RZ, PT ;  /* 0x000000ff0000720c */ /* 0x000fda0003f05270 */
[----:B------:R-:W1:Y:S01]  /*115a0*/  @!P0 S2R R3, SR_CgaCtaId ;  /* 0x0000000000038919 */ /* 0x000e620000008800 */
[----:B------:R-:W-:-:S04]  /*115b0*/  @!P0 MOV R0, 0x400 ;  /* 0x0000040000008802 */ /* 0x000fc80000000f00 */
[----:B-1----:R-:W-:-:S05]  /*115c0*/  @!P0 LEA R0, R3, R0, 0x18 ;  /* 0x0000000003008211 */ /* 0x002fca00078ec0ff */
[----:B------:R2:W-:Y:S01]  /*115d0*/  @!P0 STS.128 [R0+0x388d0], R16 ;  /* 0x0388d01000008388 */ /* 0x0005e20000000c00 */
[----:B------:R-:W-:Y:S06]  /*115e0*/  BAR.ARV 0x5, 0x180 ;  /* 0x0146000000007b1d */ /* 0x000fec0000002000 */
.L_x_8582:
        /* <DEDUP_REMOVED lines=39> */
.L_x_8714:
        /* <DEDUP_REMOVED lines=56> */
.L_x_8591:
        /* <DEDUP_REMOVED lines=12> */
.L_x_8592:
[----:B------:R-:W-:Y:S05]  /*11ca0*/  @!P0 BRA `(.L_x_8593) ;  /* 0x00000000000c8947 */ /* 0x000fea0003800000 */
[----:B------:R-:W2:Y:S04]  /*11cb0*/  LDG.E R6, desc[UR44][R4.64] ;  /* 0x0000002c04067981 */ /* 0x000ea8000c1e1900 */
[----:B------:R-:W2:Y:S02]  /*11cc0*/  LDG.E R4, desc[UR44][R4.64+0x4] ;  /* 0x0000042c04047981 */ /* 0x000ea4000c1e1900 */
[----:B--2---:R-:W-:-:S07]  /*11cd0*/  IMAD.IADD R6, R4, 0x1, -R6 ;  /* 0x0000000104067824 */ /* 0x004fce00078e0a06 */
.L_x_8593:
        /* <DEDUP_REMOVED lines=9> */
[----:B----4-:R-:W-:Y:S01]  /*11d70*/  @P0 SHF.R.U32.HI R0, RZ, R3, R2 ;  /* 0x00000003ff000219 */ /* 0x010fe20000011602 */
[C---:B------:R-:W-:Y:S01]  /*11d80*/  VIADD R3, R6.reuse, 0x3f ;  /* 0x0000003f06037836 */ /* 0x040fe20000000000 */
[----:B------:R-:W-:-:S05]  /*11d90*/  IADD3 R2, R6, 0x40, -R9 ;  /* 0x0000004006027810 */ /* 0x000fca0007ffe809 */
[----:B------:R-:W-:Y:S01]  /*11da0*/  IMAD.IADD R0, R2, 0x1, R0 ;  /* 0x0000000102007824 */ /* 0x000fe200078e0200 */
[----:B------:R-:W-:-:S04]  /*11db0*/  SHF.R.S32.HI R2, RZ, 0x1f, R3 ;  /* 0x0000001fff027819 */ /* 0x000fc80000011403 */
[----:B------:R-:W-:Y:S02]  /*11dc0*/  LEA.HI R3, R2, R3, RZ, 0x6 ;  /* 0x0000000302037211 */ /* 0x000fe400078f30ff */
[----:B------:R-:W-:Y:S02]  /*11dd0*/  SHF.R.S32.HI R2, RZ, 0x1f, R0 ;  /* 0x0000001fff027819 */ /* 0x000fe40000011400 */
[----:B------:R-:W-:Y:S02]  /*11de0*/  SHF.R.S32.HI R3, RZ, 0x6, R3 ;  /* 0x00000006ff037819 */ /* 0x000fe40000011403 */
[----:B------:R-:W-:-:S04]  /*11df0*/  LEA.HI R2, R2, R0, RZ, 0x6 ;  /* 0x0000000002027211 */ /* 0x000fc800078f30ff */
        /* <DEDUP_REMOVED lines=22> */
.L_x_8595:
        /* <DEDUP_REMOVED lines=21> */
.L_x_8598:
[----:B------:R-:W-:Y:S05]  /*120b0*/  BSYNC B6 ;  /* 0x0000000000067941 */ /* 0x000fea0003800000 */
.L_x_8597:
        /* <DEDUP_REMOVED lines=21> */
.L_x_8601:
        /* <DEDUP_REMOVED lines=16> */
.L_x_8600:
[----:B------:R-:W-:Y:S05]  /*12310*/  BSYNC B6 ;  /* 0x0000000000067941 */ /* 0x000fea0003800000 */
.L_x_8599:
        /* <DEDUP_REMOVED lines=25> */
.L_x_8731:
[----:B--2---:R-:W2:Y:S01]  /*124b0*/  LDL.LU R5, [R1+0x8] ;  /* 0x0000080001057983 */ /* 0x004ea20000300800 */
[----:B------:R-:W-:Y:S02]  /*124c0*/  PLOP3.LUT P1, PT, PT, PT, PT, 0x8, 0x0 ;  /* 0x000000000000781c */ /* 0x000fe40003f2e170 */
[----:B---3--:R-:W-:Y:S01]  /*124d0*/  ISETP.NE.AND P0, PT, R14, RZ, PT ;  /* 0x000000ff0e00720c */ /* 0x008fe20003f05270 */
[----:B------:R3:W-:Y:S04]  /*124e0*/  STL [R1], R0 ;  /* 0x0000000001007387 */ /* 0x0007e80000100800 */
[----:B------:R3:W-:Y:S01]  /*124f0*/  STL [R1+0x2c], R4 ;  /* 0x00002c0401007387 */ /* 0x0007e20000100800 */
[----:B--2---:R-:W-:-:S05]  /*12500*/  LOP3.LUT R5, R5, 0xfffffffe, RZ, 0xc0, !PT ;  /* 0xfffffffe05057812 */ /* 0x004fca00078ec0ff */
[----:B------:R-:W-:-:S05]  /*12510*/  @P1 LOP3.LUT R5, R5, 0x1, RZ, 0xfc, !PT ;  /* 0x0000000105051812 */ /* 0x000fca00078efcff */
[----:B------:R3:W-:Y:S01]  /*12520*/  STL [R1+0x8], R5 ;  /* 0x0000080501007387 */ /* 0x0007e20000100800 */
[----:B------:R-:W-:Y:S05]  /*12530*/  @P0 BRA `(.L_x_8603) ;  /* 0x0000000400240947 */ /* 0x000fea0003800000 */
[----:B------:R-:W-:-:S03]  /*12540*/  UMOV UR4, 0xffffffff ;  /* 0xffffffff00047882 */ /* 0x000fc60000000000 */
[----:B------:R-:W-:Y:S05]  /*12550*/  BRA.DIV UR4, `(.L_x_8604) ;  /* 0x0000006a04ec7947 */ /* 0x000fea000b800000 */
[----:B------:R-:W-:-:S13]  /*12560*/  ELECT P6, URZ, PT ;  /* 0x00000000003f782f */ /* 0x000fda00038c0000 */
.L_x_8734:
[----:B------:R-:W-:Y:S05]  /*12570*/  @!P6 BRA `(.L_x_8603) ;  /* 0x000000040014e947 */ /* 0x000fea0003800000 */
[----:B------:R-:W-:-:S04]  /*12580*/  ISETP.NE.U32.AND P0, PT, R2, RZ, PT ;  /* 0x000000ff0200720c */ /* 0x000fc80003f05070 */
[----:B------:R-:W-:-:S13]  /*12590*/  ISETP.NE.AND.EX P0, PT, R3, RZ, PT, P0 ;  /* 0x000000ff0300720c */ /* 0x000fda0003f05300 */
[----:B------:R-:W-:Y:S05]  /*125a0*/  @!P0 BRA `(.L_x_8605) ;  /* 0x0000000000548947 */ /* 0x000fea0003800000 */
[----:B------:R-:W2:Y:S01]  /*125b0*/  LDC R6, c[0x0][0x43c] ;  /* 0x00010f00ff067b82 */ /* 0x000ea20000000800 */
[----:B01----:R-:W-:Y:S01]  /*125c0*/  IMAD.MOV.U32 R9, RZ, RZ, R4 ;  /* 0x000000ffff097224 */ /* 0x003fe200078e0004 */
[----:B------:R-:W-:-:S03]  /*125d0*/  ULDC.64 UR4, c[0x0][0x428] ;  /* 0x00010a0000047ab9 */ /* 0x000fc60000000a00 */
[----:B---3--:R-:W-:Y:S01]  /*125e0*/  IMAD.MOV.U32 R0, RZ, RZ, R9 ;  /* 0x000000ffff007224 */ /* 0x008fe200078e0009 */
        /* <DEDUP_REMOVED lines=17> */
.L_x_8605:
[----:B------:R-:W4:Y:S04]  /*12700*/  LDL R7, [R1+0x4] ;  /* 0x0000040001077983 */ /* 0x000f280000100800 */
[----:B--23--:R-:W4:Y:S04]  /*12710*/  LDL R0, [R1+0xc] ;  /* 0x00000c0001007983 */ /* 0x00cf280000100800 */
[----:B------:R-:W2:Y:S01]  /*12720*/  LDL R2, [R1+0x18] ;  /* 0x0000180001027983 */ /* 0x000ea20000100800 */
[----:B----4-:R-:W-:Y:S01]  /*12730*/  IMAD R0, R0, 0x8, R7 ;  /* 0x0000000800007824 */ /* 0x010fe200078e0207 */
[----:B--2---:R-:W-:-:S04]  /*12740*/  SHF.L.U32 R2, R2, 0x1f, RZ ;  /* 0x0000001f02027819 */ /* 0x004fc800000006ff */
[----:B------:R-:W2:Y:S02]  /*12750*/  SYNCS.PHASECHK.TRANS64.TRYWAIT P0, [R0+URZ+0x38840], R2 ;  /* 0x03884002000075a7 */ /* 0x000ea4000800017f */
[----:B--2---:R-:W-:Y:S05]  /*12760*/  @!P0 BRA `(.L_x_8606) ;  /* 0x0000006800888947 */ /* 0x004fea0003800000 */
.L_x_8735:
        /* <DEDUP_REMOVED lines=11> */
.L_x_8607:
[----:B------:R-:W3:Y:S04]  /*12820*/  LDL R6, [R1+0x4] ;  /* 0x0000040001067983 */ /* 0x000ee80000100800 */
[----:B------:R-:W3:Y:S04]  /*12830*/  LDL R5, [R1+0xc] ;  /* 0x00000c0001057983 */ /* 0x000ee80000100800 */
[----:B------:R-:W4:Y:S04]  /*12840*/  LDL R7, [R1+0x2c] ;  /* 0x00002c0001077983 */ /* 0x000f280000100800 */
[----:B------:R-:W5:Y:S04]  /*12850*/  LDL R4, [R1+0x20] ;  /* 0x0000200001047983 */ /* 0x000f680000100800 */
[----:B------:R-:W5:Y:S04]  /*12860*/  LDL R3, [R1] ;  /* 0x0000000001037983 */ /* 0x000f680000100800 */
[----:B--2---:R-:W2:Y:S01]  /*12870*/  LDL.LU R2, [R1+0x8] ;  /* 0x0000080001027983 */ /* 0x004ea20000300800 */
        /* <DEDUP_REMOVED lines=8> */
[----:B---3--:R-:W-:Y:S01]  /*12900*/  IMAD R0, R5, 0x2000, R6 ;  /* 0x0000200005007824 */ /* 0x008fe200078e0206 */
[----:B----4-:R-:W-:-:S04]  /*12910*/  R2UR UR11, R7 ;  /* 0x00000000070b72ca */ /* 0x010fc800000e0000 */
[----:B------:R-:W-:Y:S02]  /*12920*/  R2UR UR8, R0 ;  /* 0x00000000000872ca */ /* 0x000fe400000e0000 */
[----:B-----5:R-:W-:Y:S02]  /*12930*/  R2UR UR4, R4 ;  /* 0x00000000040472ca */ /* 0x020fe400000e0000 */
[----:B------:R-:W-:Y:S02]  /*12940*/  R2UR UR13, R3 ;  /* 0x00000000030d72ca */ /* 0x000fe400000e0000 */
[----:B--2---:R-:W-:-:S07]  /*12950*/  LOP3.LUT R2, R2, 0xfffffffe, RZ, 0xc0, !PT ;  /* 0xfffffffe02027812 */ /* 0x004fce00078ec0ff */
[----:B------:R-:W-:Y:S02]  /*12960*/  UIADD3 UR8, UR8, 0x22400, URZ ;  /* 0x0002240008087890 */ /* 0x000fe4000fffe03f */
[----:B------:R-:W-:Y:S01]  /*12970*/  ULEA UR11, UR11, UR4, 0x6 ;  /* 0x000000040b0b7291 */ /* 0x000fe2000f8e303f */
[----:B------:R-:W-:Y:S02]  /*12980*/  @P0 LOP3.LUT R2, R2, 0x1, RZ, 0xfc, !PT ;  /* 0x0000000102020812 */ /* 0x000fe400078efcff */
[----:B------:R-:W-:-:S03]  /*12990*/  UMOV UR4, 0x0 ;  /* 0x0000000000047882 */ /* 0x000fc60000000000 */
[----:B------:R2:W-:Y:S03]  /*129a0*/  STL [R1+0x8], R2 ;  /* 0x0000080201007387 */ /* 0x0005e60000100800 */
[----:B------:R2:W-:Y:S01]  /*129b0*/  UTMALDG.4D [UR8], [UR6], desc[UR4] ;  /* 0x00000408060075b4 */ /* 0x0005e20008019000 */
[----:B------:R-:W-:Y:S02]  /*129c0*/  NOP ;  /* 0x0000000000007918 */ /* 0x000fe40000000000 */
.L_x_8603:
[----:B---3--:R-:W3:Y:S04]  /*129d0*/  LDL R0, [R1+0x4] ;  /* 0x0000040001007983 */ /* 0x008ee80000100800 */
        /* <DEDUP_REMOVED lines=16> */
[----:B---3--:R-:W-:-:S05]  /*12ae0*/  SHF.R.S32.HI R0, RZ, 0x1f, R18 ;  /* 0x0000001fff007819 */ /* 0x008fca0000011412 */
        /* <DEDUP_REMOVED lines=19> */
.L_x_8609:
[----:B------:R-:W-:Y:S05]  /*12c20*/  BSYNC B6 ;  /* 0x0000000000067941 */ /* 0x000fea0003800000 */
.L_x_8608:
[----:B------:R-:W3:Y:S01]  /*12c30*/  LDL R4, [R1+0x40] ;  /* 0x0000400001047983 */ /* 0x000ee20000100800 */
[----:B------:R-:W4:Y:S01]  /*12c40*/  LDC R7, c[0x0][0x448] ;  /* 0x00011200ff077b82 */ /* 0x000f220000000800 */
[----:B------:R-:W-:Y:S01]  /*12c50*/  ULDC.64 UR4, c[0x0][0x298] ;  /* 0x0000a60000047ab9 */ /* 0x000fe20000000a00 */
[----:B------:R-:W-:Y:S01]  /*12c60*/  ULDC.64 UR6, c[0x0][0x280] ;  /* 0x0000a00000067ab9 */ /* 0x000fe20000000a00 */
[----:B------:R-:W3:Y:S04]  /*12c70*/  LDL R10, [R1+0x28] ;  /* 0x00002800010a7983 */ /* 0x000ee80000100800 */
[----:B01----:R-:W3:Y:S01]  /*12c80*/  LDL R9, [R1+0x4c] ;  /* 0x00004c0001097983 */ /* 0x003ee20000100800 */
[----:B--2---:R-:W0:Y:S01]  /*12c90*/  S2R R2, SR_TID.X ;  /* 0x0000000000027919 */ /* 0x004e220000002100 */
[----:B------:R-:W1:Y:S02]  /*12ca0*/  S2R R0, SR_TID.X ;  /* 0x0000000000007919 */ /* 0x000e640000002100 */
[----:B------:R-:W2:Y:S04]  /*12cb0*/  LDL R8, [R1+0x50] ;  /* 0x0000500001087983 */ /* 0x000ea80000100800 */
[----:B------:R-:W2:Y:S01]  /*12cc0*/  LDL R6, [R1+0x38] ;  /* 0x0000380001067983 */ /* 0x000ea20000100800 */
[----:B----4-:R-:W-:-:S13]  /*12cd0*/  ISETP.NE.AND P0, PT, R7, 0x1, PT ;  /* 0x000000010700780c */ /* 0x010fda0003f05270 */
[----:B------:R-:W4:Y:S01]  /*12ce0*/  @P0 LDC R3, c[0x0][0x450] ;  /* 0x00011400ff030b82 */ /* 0x000f220000000800 */
[----:B0-----:R-:W-:-:S04]  /*12cf0*/  LOP3.LUT R2, R2, 0x7f, RZ, 0xc0, !PT ;  /* 0x0000007f02027812 */ /* 0x001fc800078ec0ff */
[----:B------:R-:W-:Y:S01]  /*12d00*/  SHF.R.U32.HI R2, RZ, 0x3, R2 ;  /* 0x00000003ff027819 */ /* 0x000fe20000011602 */
[----:B-1----:R-:W-:-:S05]  /*12d10*/  IMAD.SHL.U32 R0, R0, 0x10, RZ ;  /* 0x0000001000007824 */ /* 0x002fca00078e00ff */
[----:B------:R-:W-:Y:S02]  /*12d20*/  LOP3.LUT R0, R2, 0x70, R0, 0xf8, !PT ;  /* 0x0000007002007812 */ /* 0x000fe400078ef800 */
[----:B------:R-:W0:Y:S03]  /*12d30*/  @P0 LDC R2, c[0x0][0x44c] ;  /* 0x00011300ff020b82 */ /* 0x000e260000000800 */
[----:B------:R-:W-:-:S04]  /*12d40*/  IMAD R5, R17, 0x40, R0 ;  /* 0x0000004011057824 */ /* 0x000fc800078e0200 */
[----:B------:R-:W-:Y:S01]  /*12d50*/  IMAD.MOV.U32 R0, RZ, RZ, R5 ;  /* 0x000000ffff007224 */ /* 0x000fe200078e0005 */
[----:B------:R1:W-:Y:S01]  /*12d60*/  STL [R1+0x24], R5 ;  /* 0x0000240501007387 */ /* 0x0003e20000100800 */
[----:B0-----:R-:W-:-:S05]  /*12d70*/  @P0 IMAD.HI.U32 R2, R5, R2, RZ ;  /* 0x0000000205020227 */ /* 0x001fca00078e00ff */
[----:B----4-:R-:W-:Y:S01]  /*12d80*/  @P0 SHF.R.U32.HI R0, RZ, R3, R2 ;  /* 0x00000003ff000219 */ /* 0x010fe20000011602 */
[----:B---3--:R-:W-:-:S04]  /*12d90*/  IMAD R2, R4, UR4, RZ ;  /* 0x0000000404027c24 */ /* 0x008fc8000f8e02ff */
        /* <DEDUP_REMOVED lines=10> */
[----:B--2---:R-:W-:Y:S02]  /*12e40*/  IMAD R4, R8, UR4, RZ ;  /* 0x0000000408047c24 */ /* 0x004fe4000f8e02ff */
[----:B------:R-:W2:Y:S01]  /*12e50*/  S2R R8, SR_TID.X ;  /* 0x0000000000087919 */ /* 0x000ea20000002100 */
        /* <DEDUP_REMOVED lines=13> */
[----:B--2---:R-:W-:Y:S02]  /*12f30*/  IMAD.SHL.U32 R10, R8, 0x8, RZ ;  /* 0x00000008080a7824 */ /* 0x004fe400078e00ff */
[----:B------:R-:W-:Y:S02]  /*12f40*/  IMAD R6, R6, UR4, RZ ;  /* 0x0000000406067c24 */ /* 0x000fe4000f8e02ff */
[----:B-1----:R-:W-:Y:S01]  /*12f50*/  IMAD.WIDE.U32 R4, R0, UR4, R2 ;  /* 0x0000000400047c25 */ /* 0x002fe2000f8e0002 */
        /* <DEDUP_REMOVED lines=47> */
.L_x_8744:
        /* <DEDUP_REMOVED lines=12> */
.L_x_8611:
        /* <DEDUP_REMOVED lines=38> */
.L_x_8613:
[----:B------:R-:W-:Y:S05]  /*13570*/  BSYNC B6 ;  /* 0x0000000000067941 */ /* 0x000fea0003800000 */
.L_x_8612:
        /* <DEDUP_REMOVED lines=188> */
.L_x_8754:
        /* <DEDUP_REMOVED lines=31> */
.L_x_8616:
[----:B------:R-:W-:Y:S05]  /*14330*/  BSYNC B0 ;  /* 0x0000000000007941 */ /* 0x000fea0003800000 */
.L_x_8615:
[----:B--2---:R2:W5:Y:S01]  /*14340*/  LDL R0, [R1+0x4] ;  /* 0x0000040001007983 */ /* 0x0045620000100800 */
[----:B------:R-:W-:Y:S01]  /*14350*/  PLOP3.LUT P0, PT, PT, PT, PT, 0x80, 0x0 ;  /* 0x000000000000781c */ /* 0x000fe20003f0f070 */
[----:B------:R-:W-:-:S12]  /*14360*/  NOP ;  /* 0x0000000000007918 */ /* 0x000fd80000000000 */
.L_x_8617:
        /* <DEDUP_REMOVED lines=19> */
.L_x_8755:
[----:B------:R-:W-:Y:S05]  /*144a0*/  BSYNC B0 ;  /* 0x0000000000007941 */ /* 0x000fea0003800000 */
.L_x_8618:
        /* <DEDUP_REMOVED lines=16> */
.L_x_8756:
[----:B------:R-:W-:Y:S05]  /*145b0*/  BSYNC B1 ;  /* 0x0000000000017941 */ /* 0x000fea0003800000 */
.L_x_8622:
        /* <DEDUP_REMOVED lines=9> */
.L_x_8625:
[----:B------:R-:W-:Y:S05]  /*14650*/  BSYNC B1 ;  /* 0x0000000000017941 */ /* 0x000fea0003800000 */
.L_x_8624:
[----:B------:R-:W3:Y:S04]  /*14660*/  LDL R5, [R1+0x20] ;  /* 0x0000200001057983 */ /* 0x000ee80000100800 */
[----:B------:R-:W3:Y:S04]  /*14670*/  LDL.LU R3, [R1+0x2c] ;  /* 0x00002c0001037983 */ /* 0x000ee80000300800 */
[----:B------:R-:W4:Y:S04]  /*14680*/  LDL R4, [R1+0x4] ;  /* 0x0000040001047983 */ /* 0x000f280000100800 */
[----:B0-----:R-:W4:Y:S01]  /*14690*/  LDL R2, [R1+0xc] ;  /* 0x00000c0001027983 */ /* 0x001f220000100800 */
        /* <DEDUP_REMOVED lines=8> */
[----:B----4-:R-:W-:-:S04]  /*14720*/  IMAD R2, R2, 0x10000, R4 ;  /* 0x0001000002027824 */ /* 0x010fc800078e0204 */
[----:B------:R-:W-:-:S07]  /*14730*/  VIADD R4, R2, 0x400 ;  /* 0x0000040002047836 */ /* 0x000fce0000000000 */
.L_x_8626:
        /* <DEDUP_REMOVED lines=16> */
.L_x_8627:
        /* <DEDUP_REMOVED lines=16> */
.L_x_8628:
        /* <DEDUP_REMOVED lines=16> */
.L_x_8629:
        /* <DEDUP_REMOVED lines=16> */
.L_x_8630:
        /* <DEDUP_REMOVED lines=16> */
.L_x_8631:
        /* <DEDUP_REMOVED lines=16> */
.L_x_8632:
        /* <DEDUP_REMOVED lines=16> */
.L_x_8633:
        /* <DEDUP_REMOVED lines=11> */
.L_x_8621:
[----:B------:R-:W-:Y:S05]  /*14ef0*/  BSYNC B0 ;  /* 0x0000000000007941 */ /* 0x000fea0003800000 */
.L_x_8620:
[----:B-1----:R-:W3:Y:S01]  /*14f00*/  LDL R4, [R1+0x30] ;  /* 0x0000300001047983 */ /* 0x002ee20000100800 */
[----:B------:R-:W-:Y:S01]  /*14f10*/  BSSY B0, `(.L_x_8634) ;  /* 0x00002ca000007945 */ /* 0x000fe20003800000 */
[----:B---3--:R-:W-:-:S13]  /*14f20*/  ISETP.GE.AND P0, PT, R4, 0x2, PT ;  /* 0x000000020400780c */ /* 0x008fda0003f06270 */
[----:B------:R-:W-:Y:S05]  /*14f30*/  @!P0 BRA `(.L_x_8635) ;  /* 0x0000002c001c8947 */ /* 0x000fea0003800000 */
[C---:B------:R-:W-:Y:S01]  /*14f40*/  LOP3.LUT R0, R4.reuse, 0x1, RZ, 0xc0, !PT ;  /* 0x0000000104007812 */ /* 0x040fe200078ec0ff */
[----:B------:R-:W-:Y:S01]  /*14f50*/  VIADD R4, R4, 0xfffffffe ;  /* 0xfffffffe04047836 */ /* 0x000fe20000000000 */
[----:B------:R-:W-:Y:S02]  /*14f60*/  BSSY B2, `(.L_x_8636) ;  /* 0x00000f0000027945 */ /* 0x000fe40003800000 */
[----:B------:R-:W-:Y:S01]  /*14f70*/  ISETP.NE.U32.AND P0, PT, R0, 0x1, PT ;  /* 0x000000010000780c */ /* 0x000fe20003f05070 */
[----:B------:R-:W-:-:S12]  /*14f80*/  IMAD.MOV.U32 R0, RZ, RZ, R4 ;  /* 0x000000ffff007224 */ /* 0x000fd800078e0004 */
[----:B------:R-:W-:Y:S05]  /*14f90*/  @!P0 BRA `(.L_x_8637) ;  /* 0x0000000c00b08947 */ /* 0x000fea0003800000 */
        /* <DEDUP_REMOVED lines=38> */
.L_x_8640:
        /* <DEDUP_REMOVED lines=9> */
.L_x_8757:
[----:B------:R-:W-:Y:S05]  /*15290*/  BSYNC B3 ;  /* 0x0000000000037941 */ /* 0x000fea0003800000 */
.L_x_8641:
        /* <DEDUP_REMOVED lines=9> */
.L_x_8644:
[----:B------:R-:W-:Y:S05]  /*15330*/  BSYNC B3 ;  /* 0x0000000000037941 */ /* 0x000fea0003800000 */
.L_x_8643:
[----:B------:R-:W3:Y:S04]  /*15340*/  LDL R7, [R1+0x4] ;  /* 0x0000040001077983 */ /* 0x000ee80000100800 */
[----:B------:R-:W3:Y:S04]  /*15350*/  LDL R5, [R1+0xc] ;  /* 0x00000c0001057983 */ /* 0x000ee80000100800 */
[----:B------:R-:W4:Y:S01]  /*15360*/  LDL R6, [R1+0x20] ;  /* 0x0000200001067983 */ /* 0x000f220000100800 */
[----:B0-----:R-:W-:Y:S01]  /*15370*/  IMAD.MOV.U32 R8, RZ, RZ, RZ ;  /* 0x000000ffff087224 */ /* 0x001fe200078e00ff */
        /* <DEDUP_REMOVED lines=10> */
.L_x_8645:
        /* <DEDUP_REMOVED lines=14> */
.L_x_8758:
[----:B------:R-:W-:Y:S05]  /*15500*/  BSYNC B3 ;  /* 0x0000000000037941 */ /* 0x000fea0003800000 */
.L_x_8646:
        /* <DEDUP_REMOVED lines=11> */
.L_x_8649:
[----:B------:R-:W-:Y:S05]  /*155c0*/  BSYNC B3 ;  /* 0x0000000000037941 */ /* 0x000fea0003800000 */
.L_x_8648:
        /* <DEDUP_REMOVED lines=11> */
.L_x_8650:
        /* <DEDUP_REMOVED lines=16> */
.L_x_8651:
        /* <DEDUP_REMOVED lines=16> */
.L_x_8652:
        /* <DEDUP_REMOVED lines=16> */
.L_x_8653:
        /* <DEDUP_REMOVED lines=16> */
.L_x_8654:
        /* <DEDUP_REMOVED lines=16> */
.L_x_8655:
        /* <DEDUP_REMOVED lines=16> */
.L_x_8656:
        /* <DEDUP_REMOVED lines=16> */
.L_x_8657:
        /* <DEDUP_REMOVED lines=11> */
.L_x_8639:
[----:B------:R-:W-:Y:S05]  /*15e30*/  BSYNC B1 ;  /* 0x0000000000017941 */ /* 0x000fea0003800000 */
.L_x_8638:
[----:B------:R-:W3:Y:S02]  /*15e40*/  LDL.LU R5, [R1+0x30] ;  /* 0x0000300001057983 */ /* 0x000ee40000300800 */
[----:B---3--:R-:W-:-:S07]  /*15e50*/  VIADD R0, R5, 0xfffffffd ;  /* 0xfffffffd05007836 */ /* 0x008fce0000000000 */
.L_x_8637:
[----:B------:R-:W-:Y:S05]  /*15e60*/  BSYNC B2 ;  /* 0x0000000000027941 */ /* 0x000fea0003800000 */
.L_x_8636:
[----:B------:R-:W-:-:S13]  /*15e70*/  ISETP.NE.AND P0, PT, R4, RZ, PT ;  /* 0x000000ff0400720c */ /* 0x000fda0003f05270 */
[----:B------:R-:W-:Y:S05]  /*15e80*/  @!P0 BRA `(.L_x_8635) ;  /* 0x0000001c00488947 */ /* 0x000fea0003800000 */
.L_x_8698:
        /* <DEDUP_REMOVED lines=13> */
[----:B0-----:R-:W-:Y:S01]  /*15f60*/  IMAD.MOV.U32 R8, RZ, RZ, R0 ;  /* 0x000000ffff087224 */ /* 0x001fe200078e0000 */
        /* <DEDUP_REMOVED lines=23> */
.L_x_8660:
        /* <DEDUP_REMOVED lines=9> */
.L_x_8759:
[----:B------:R-:W-:Y:S05]  /*16170*/  BSYNC B2 ;  /* 0x0000000000027941 */ /* 0x000fea0003800000 */
.L_x_8661:
        /* <DEDUP_REMOVED lines=9> */
.L_x_8664:
[----:B------:R-:W-:Y:S05]  /*16210*/  BSYNC B2 ;  /* 0x0000000000027941 */ /* 0x000fea0003800000 */
.L_x_8663:
        /* <DEDUP_REMOVED lines=13> */
.L_x_8665:
        /* <DEDUP_REMOVED lines=14> */
.L_x_8760:
[----:B------:R-:W-:Y:S05]  /*163d0*/  BSYNC B2 ;  /* 0x0000000000027941 */ /* 0x000fea0003800000 */
.L_x_8666:
        /* <DEDUP_REMOVED lines=11> */
.L_x_8669:
[----:B------:R-:W-:Y:S05]  /*16490*/  BSYNC B2 ;  /* 0x0000000000027941 */ /* 0x000fea0003800000 */
.L_x_8668:
        /* <DEDUP_REMOVED lines=10> */
.L_x_8670:
        /* <DEDUP_REMOVED lines=16> */
.L_x_8671:
        /* <DEDUP_REMOVED lines=16> */
.L_x_8672:
        /* <DEDUP_REMOVED lines=16> */
.L_x_8673:
        /* <DEDUP_REMOVED lines=16> */
.L_x_8674:
        /* <DEDUP_REMOVED lines=16> */
.L_x_8675:
        /* <DEDUP_REMOVED lines=16> */
.L_x_8676:
        /* <DEDUP_REMOVED lines=16> */
.L_x_8677:
        /* <DEDUP_REMOVED lines=11> */
.L_x_8659:
[----:B------:R-:W-:Y:S05]  /*16cf0*/  BSYNC B1 ;  /* 0x0000000000017941 */ /* 0x000fea0003800000 */
.L_x_8658:
[----:B------:R-:W3:Y:S01]  /*16d00*/  LDL R2, [R1+0x8] ;  /* 0x0000080001027983 */ /* 0x000ee20000100800 */
[----:B------:R-:W-:Y:S01]  /*16d10*/  VIADD R7, R7, 0x1 ;  /* 0x0000000107077836 */ /* 0x000fe20000000000 */
[----:B------:R-:W-:Y:S04]  /*16d20*/  BSSY B1, `(.L_x_8678) ;  /* 0x00000e5000017945 */ /* 0x000fe80003800000 */
[----:B------:R-:W-:-:S04]  /*16d30*/  ISETP.NE.AND P0, PT, R7, 0x2, PT ;  /* 0x000000020700780c */ /* 0x000fc80003f05270 */
[----:B0-----:R-:W-:Y:S02]  /*16d40*/  SEL R9, R7, RZ, P0 ;  /* 0x000000ff07097207 */ /* 0x001fe40000000000 */
        /* <DEDUP_REMOVED lines=31> */
.L_x_8680:
        /* <DEDUP_REMOVED lines=9> */
.L_x_8761:
[----:B------:R-:W-:Y:S05]  /*16fd0*/  BSYNC B2 ;  /* 0x0000000000027941 */ /* 0x000fea0003800000 */
.L_x_8681:
        /* <DEDUP_REMOVED lines=9> */
.L_x_8684:
[----:B------:R-:W-:Y:S05]  /*17070*/  BSYNC B2 ;  /* 0x0000000000027941 */ /* 0x000fea0003800000 */
.L_x_8683:
        /* <DEDUP_REMOVED lines=14> */
.L_x_8685:
        /* <DEDUP_REMOVED lines=14> */
.L_x_8762:
[----:B------:R-:W-:Y:S05]  /*17240*/  BSYNC B2 ;  /* 0x0000000000027941 */ /* 0x000fea0003800000 */
.L_x_8686:
        /* <DEDUP_REMOVED lines=11> */
.L_x_8689:
[----:B------:R-:W-:Y:S05]  /*17300*/  BSYNC B2 ;  /* 0x0000000000027941 */ /* 0x000fea0003800000 */
.L_x_8688:
        /* <DEDUP_REMOVED lines=11> */
.L_x_8690:
        /* <DEDUP_REMOVED lines=16> */
.L_x_8691:
        /* <DEDUP_REMOVED lines=16> */
.L_x_8692:
        /* <DEDUP_REMOVED lines=16> */
.L_x_8693:
        /* <DEDUP_REMOVED lines=16> */
.L_x_8694:
        /* <DEDUP_REMOVED lines=16> */
.L_x_8695:
        /* <DEDUP_REMOVED lines=16> */
.L_x_8696:
        /* <DEDUP_REMOVED lines=16> */
.L_x_8697:
        /* <DEDUP_REMOVED lines=11> */
.L_x_8679:
[----:B------:R-:W-:Y:S05]  /*17b70*/  BSYNC B1 ;  /* 0x0000000000017941 */ /* 0x000fea0003800000 */
.L_x_8678:
[C---:B------:R-:W-:Y:S01]  /*17b80*/  ISETP.GT.AND P0, PT, R0.reuse, 0x1, PT ;  /* 0x000000010000780c */ /* 0x040fe20003f04270 */
[----:B------:R-:W-:-:S12]  /*17b90*/  VIADD R0, R0, 0xfffffffe ;  /* 0xfffffffe00007836 */ /* 0x000fd80000000000 */
[----:B------:R-:W-:Y:S05]  /*17ba0*/  @P0 BRA `(.L_x_8698) ;  /* 0xffffffe000b80947 */ /* 0x000fea000383ffff */
.L_x_8635:
[----:B------:R-:W-:Y:S05]  /*17bb0*/  BSYNC B0 ;  /* 0x0000000000007941 */ /* 0x000fea0003800000 */
.L_x_8634:
        /* <DEDUP_REMOVED lines=24> */
.L_x_8700:
[----:B------:R-:W-:Y:S05]  /*17d40*/  BSYNC B0 ;  /* 0x0000000000007941 */ /* 0x000fea0003800000 */
.L_x_8699:
[----:B------:R-:W-:-:S05]  /*17d50*/  SEL R0, R0, RZ, P0 ;  /* 0x000000ff00007207 */ /* 0x000fca0000000000 */
[----:B------:R3:W-:Y:S02]  /*17d60*/  STL [R1+0xc], R0 ;  /* 0x00000c0001007387 */ /* 0x0007e40000100800 */
.L_x_8596:
[----:B------:R-:W-:Y:S05]  /*17d70*/  BSYNC B7 ;  /* 0x0000000000077941 */ /* 0x000fea0003800000 */
.L_x_8594:
        /* <DEDUP_REMOVED lines=13> */
.L_x_8701:
        /* <DEDUP_REMOVED lines=36> */
.L_x_8772:
[----:B------:R-:W-:Y:S02]  /*18090*/  ULDC UR4, c[0x0][0xd38] ;  /* 0x00034e0000047ab9 */ /* 0x000fe40000000800 */
[----:B------:R-:W-:-:S04]  /*180a0*/  IMAD.U32 R4, RZ, RZ, UR4 ;  /* 0x00000004ff047e24 */ /* 0x000fc8000f8e00ff */
[----:B---3--:R-:W-:-:S04]  /*180b0*/  IMAD R16, R16, R4, RZ ;  /* 0x0000000410107224 */ /* 0x008fc800078e02ff */
[----:B------:R-:W-:-:S05]  /*180c0*/  IMAD.IADD R5, R5, 0x1, R16 ;  /* 0x0000000105057824 */ /* 0x000fca00078e0210 */
[----:B------:R-:W-:-:S13]  /*180d0*/  ISETP.GT.AND P6, PT, R5, R0, PT ;  /* 0x000000000500720c */ /* 0x000fda0003fc4270 */
[----:B------:R-:W-:Y:S05]  /*180e0*/  @P6 BRA `(.L_x_8704) ;  /* 0x00000000009c6947 */ /* 0x000fea0003800000 */
.L_x_8709:
        /* <DEDUP_REMOVED lines=14> */
.L_x_8707:
[----:B------:R-:W-:Y:S05]  /*181d0*/  BSYNC B0 ;  /* 0x0000000000007941 */ /* 0x000fea0003800000 */
.L_x_8706:
        /* <DEDUP_REMOVED lines=18> */
.L_x_8780:
[----:B------:R-:W-:Y:S02]  /*18300*/  ULDC UR4, c[0x0][0xd38] ;  /* 0x00034e0000047ab9 */ /* 0x000fe40000000800 */
[----:B------:R-:W-:-:S04]  /*18310*/  IMAD.U32 R4, RZ, RZ, UR4 ;  /* 0x00000004ff047e24 */ /* 0x000fc8000f8e00ff */
[----:B---3--:R-:W-:-:S04]  /*18320*/  IMAD R16, R16, R4, RZ ;  /* 0x0000000410107224 */ /* 0x008fc800078e02ff */
[----:B------:R-:W-:-:S05]  /*18330*/  IMAD.IADD R5, R16, 0x1, R5 ;  /* 0x0000000110057824 */ /* 0x000fca00078e0205 */
[----:B------:R-:W-:-:S13]  /*18340*/  ISETP.GT.AND P6, PT, R5, R0, PT ;  /* 0x000000000500720c */ /* 0x000fda0003fc4270 */
[----:B------:R-:W-:Y:S05]  /*18350*/  @!P6 BRA `(.L_x_8709) ;  /* 0xfffffffc0064e947 */ /* 0x000fea000383ffff */
.L_x_8704:
        /* <DEDUP_REMOVED lines=8> */
.L_x_8784:
[----:B------:R-:W-:Y:S01]  /*183e0*/  ISETP.NE.AND P0, PT, R5, RZ, PT ;  /* 0x000000ff0500720c */ /* 0x000fe20003f05270 */
[----:B------:R-:W-:-:S12]  /*183f0*/  IMAD.MOV.U32 R5, RZ, RZ, RZ ;  /* 0x000000ffff057224 */ /* 0x000fd800078e00ff */
[----:B------:R-:W-:Y:S05]  /*18400*/  @!P0 BRA `(.L_x_8711) ;  /* 0x0000000000148947 */ /* 0x000fea0003800000 */
[----:B------:R-:W-:Y:S01]  /*18410*/  UMOV UR4, 0xffffffff ;  /* 0xffffffff00047882 */ /* 0x000fe20000000000 */
[----:B------:R-:W-:Y:S02]  /*18420*/  VIADD R12, R6, 0xffffffff ;  /* 0xffffffff060c7836 */ /* 0x000fe40000000000 */
[----:B------:R-:W-:Y:S05]  /*18430*/  BRA.DIV UR4, `(.L_x_8712) ;  /* 0x0000002a049c7947 */ /* 0x000fea000b800000 */
[----:B-1----:R1:W0:Y:S02]  /*18440*/  SHFL.IDX PT, R3, R3, R12, 0x1f ;  /* 0x00001f0c03037589 */ /* 0x00222400000e0000 */
.L_x_8787:
[----:B0-----:R-:W-:-:S07]  /*18450*/  IMAD.MOV.U32 R5, RZ, RZ, R3 ;  /* 0x000000ffff057224 */ /* 0x001fce00078e0003 */
.L_x_8711:
        /* <DEDUP_REMOVED lines=66> */
.L_x_8705:
[----:B------:R-:W-:Y:S01]  /*18880*/  UMOV UR4, URZ ;  /* 0x0000003f00047c82 */ /* 0x000fe20008000000 */
[----:B------:R-:W-:Y:S01]  /*18890*/  UMOV UR5, URZ ;  /* 0x0000003f00057c82 */ /* 0x000fe20008000000 */
[----:B------:R-:W-:Y:S01]  /*188a0*/  ULDC UR6, c[0x0][0xd3c] ;  /* 0x00034f0000067ab9 */ /* 0x000fe20000000800 */
[----:B------:R-:W-:Y:S02]  /*188b0*/  IMAD.MOV.U32 R16, RZ, RZ, R0 ;  /* 0x000000ffff107224 */ /* 0x000fe400078e0000 */
[----:B------:R-:W-:Y:S02]  /*188c0*/  IMAD.U32 R17, RZ, RZ, UR4 ;  /* 0x00000004ff117e24 */ /* 0x000fe4000f8e00ff */
[----:B------:R-:W-:Y:S02]  /*188d0*/  IMAD.U32 R18, RZ, RZ, UR5 ;  /* 0x00000005ff127e24 */ /* 0x000fe4000f8e00ff */
[----:B------:R-:W-:-:S07]  /*188e0*/  IMAD.U32 R19, RZ, RZ, UR6 ;  /* 0x00000006ff137e24 */ /* 0x000fce000f8e00ff */
.L_x_8713:
        /* <DEDUP_REMOVED lines=12> */
.L_x_8702:
[----:B------:R-:W-:Y:S02]  /*189b0*/  ULDC UR4, c[0x0][0xd3c] ;  /* 0x00034f0000047ab9 */ /* 0x000fe40000000800 */
[----:B----4-:R-:W-:-:S13]  /*189c0*/  ISETP.GE.AND P0, PT, R19, UR4, PT ;  /* 0x0000000413007c0c */ /* 0x010fda000bf06270 */
[----:B------:R-:W-:Y:S05]  /*189d0*/  @!P0 BRA `(.L_x_8714) ;  /* 0xffffff8c00a08947 */ /* 0x000fea000383ffff */
[----:B------:R-:W-:Y:S05]  /*189e0*/  BSYNC B8 ;  /* 0x0000000000087941 */ /* 0x000fea0003800000 */
.L_x_8590:
        /* <DEDUP_REMOVED lines=12> */
.L_x_8788:
[----:B------:R-:W-:Y:S05]  /*18ab0*/  BSYNC B0 ;  /* 0x0000000000007941 */ /* 0x000fea0003800000 */
.L_x_8715:
[----:B------:R-:W-:-:S03]  /*18ac0*/  UMOV UR4, 0xffffffff ;  /* 0xffffffff00047882 */ /* 0x000fc60000000000 */
[----:B------:R-:W-:Y:S05]  /*18ad0*/  BRA.DIV UR4, `(.L_x_8717) ;  /* 0x0000002604307947 */ /* 0x000fea000b800000 */
[----:B------:R-:W1:Y:S02]  /*18ae0*/  S2R R2, SR_TID.X ;  /* 0x0000000000027919 */ /* 0x000e640000002100 */
[----:B-1----:R-:W-:-:S04]  /*18af0*/  SHF.R.U32.HI R2, RZ, 0x5, R2 ;  /* 0x00000005ff027819 */ /* 0x002fc80000011602 */
[----:B------:R-:W-:-:S05]  /*18b00*/  LOP3.LUT R2, R2, 0x3, RZ, 0xc0, !PT ;  /* 0x0000000302027812 */ /* 0x000fca00078ec0ff */
[----:B------:R1:W3:Y:S02]  /*18b10*/  SHFL.IDX PT, R14, R2, RZ, 0x1f ;  /* 0x00001fff020e7589 */ /* 0x0002e400000e0000 */
.L_x_8791:
[----:B---3--:R-:W-:Y:S01]  /*18b20*/  ISETP.NE.AND P0, PT, R14, RZ, PT ;  /* 0x000000ff0e00720c */ /* 0x008fe20003f05270 */
[----:B------:R-:W-:-:S12]  /*18b30*/  BSSY B0, `(.L_x_8718) ;  /* 0x0000027000007945 */ /* 0x000fd80003800000 */
[----:B------:R-:W-:Y:S05]  /*18b40*/  @P0 BRA `(.L_x_8719) ;  /* 0x0000000000940947 */ /* 0x000fea0003800000 */
[----:B------:R-:W-:-:S03]  /*18b50*/  UMOV UR4, 0xffffffff ;  /* 0xffffffff00047882 */ /* 0x000fc60000000000 */
[----:B------:R-:W-:Y:S05]  /*18b60*/  BRA.DIV UR4, `(.L_x_8720) ;  /* 0x0000002604407947 */ /* 0x000fea000b800000 */
[----:B------:R-:W-:-:S13]  /*18b70*/  ELECT P6, URZ, PT ;  /* 0x00000000003f782f */ /* 0x000fda00038c0000 */
.L_x_8794:
[----:B------:R-:W-:Y:S05]  /*18b80*/  @!P6 BRA `(.L_x_8719) ;  /* 0x000000000084e947 */ /* 0x000fea0003800000 */
[----:B------:R-:W-:-:S06]  /*18b90*/  ULOP3.LUT UR4, UR36, 0x2, URZ, 0xfc, !UPT ;  /* 0x0000000224047892 */ /* 0x000fcc000f8efc3f */
[----:B-1----:R-:W-:-:S05]  /*18ba0*/  IMAD.U32 R2, RZ, RZ, UR4 ;  /* 0x00000004ff027e24 */ /* 0x002fca000f8e00ff */
[----:B------:R-:W-:-:S13]  /*18bb0*/  ISETP.NE.AND P2, PT, R2, 0x3, PT ;  /* 0x000000030200780c */ /* 0x000fda0003f45270 */
[----:B------:R-:W-:Y:S05]  /*18bc0*/  @!P2 BRA `(.L_x_8721) ;  /* 0x000000000004a947 */ /* 0x000fea0003800000 */
[----:B------:R-:W-:Y:S01]  /*18bd0*/  BPT.TRAP 0x1 ;  /* 0x000000040000795c */ /* 0x000fe20000300000 */
.L_x_8721:
[----:B0-----:R-:W3:Y:S04]  /*18be0*/  LDL R3, [R1+0xc] ;  /* 0x00000c0001037983 */ /* 0x001ee80000100800 */
[----:B--2---:R-:W2:Y:S01]  /*18bf0*/  LDL.LU R7, [R1+0x18] ;  /* 0x0000180001077983 */ /* 0x004ea20000300800 */
        /* <DEDUP_REMOVED lines=12> */
.L_x_8795:
[----:B------:R-:W1:Y:S02]  /*18cc0*/  SYNCS.PHASECHK.TRANS64.TRYWAIT P0, [R7+URZ], R2 ;  /* 0x00000002070075a7 */ /* 0x000e64000800017f */
[----:B-1----:R-:W-:Y:S05]  /*18cd0*/  @!P0 BRA `(.L_x_8723) ;  /* 0x0000002400188947 */ /* 0x002fea0003800000 */
.L_x_8796:
[----:B------:R-:W-:Y:S05]  /*18ce0*/  @!P2 BRA `(.L_x_8724) ;  /* 0x000000000004a947 */ /* 0x000fea0003800000 */
[----:B------:R-:W-:Y:S01]  /*18cf0*/  BPT.TRAP 0x1 ;  /* 0x000000040000795c */ /* 0x000fe20000300000 */
.L_x_8724:
[----:B------:R-:W2:Y:S01]  /*18d00*/  LDL.LU R4, [R1+0xc] ;  /* 0x00000c0001047983 */ /* 0x000ea20000300800 */
[----:B------:R-:W-:-:S04]  /*18d10*/  VIADD R0, R0, 0x38860 ;  /* 0x0003886000007836 */ /* 0x000fc80000000000 */
[----:B--2---:R-:W-:-:S04]  /*18d20*/  IMAD R4, R4, 0x8, R0 ;  /* 0x0000000804047824 */ /* 0x004fc800078e0200 */
[----:B------:R-:W2:Y:S02]  /*18d30*/  SYNCS.PHASECHK.TRANS64.TRYWAIT P0, [R4+URZ], R5 ;  /* 0x00000005040075a7 */ /* 0x000ea4000800017f */
[----:B--2---:R-:W-:Y:S05]  /*18d40*/  @!P0 BRA `(.L_x_8725) ;  /* 0x0000002400108947 */ /* 0x004fea0003800000 */
.L_x_8797:
[----:B------:R-:W-:-:S07]  /*18d50*/  IMAD R3, R3, 0x8, R0 ;  /* 0x0000000803037824 */ /* 0x000fce00078e0200 */
.L_x_8726:
[----:B---3--:R3:W4:Y:S02]  /*18d60*/  SYNCS.PHASECHK.TRANS64.TRYWAIT P0, [R3+URZ], R2 ;  /* 0x00000002030075a7 */ /* 0x008724000800017f */
[----:B----4-:R-:W-:Y:S05]  /*18d70*/  @!P0 NANOSLEEP.SYNCS 0x989680 ;  /* 0x009896800000895d */ /* 0x010fea0003900000 */
[----:B------:R-:W4:Y:S02]  /*18d80*/  @!P0 SYNCS.PHASECHK.TRANS64 P0, [R3+URZ], R2 ;  /* 0x00000002030085a7 */ /* 0x000f24000800007f */
[----:B----4-:R-:W-:Y:S05]  /*18d90*/  @!P0 BRA `(.L_x_8726) ;  /* 0xfffffffc00f08947 */ /* 0x010fea000383ffff */
.L_x_8719:
[----:B------:R-:W-:Y:S05]  /*18da0*/  BSYNC B0 ;  /* 0x0000000000007941 */ /* 0x000fea0003800000 */
.L_x_8718:
[----:B------:R-:W-:Y:S05]  /*18db0*/  EXIT ;  /* 0x000000000000794d */ /* 0x000fea0003800000 */
.L_x_8538:
[----:B0-----:R0:W1:Y:S02]  /*18dc0*/  SYNCS.PHASECHK.TRANS64.TRYWAIT P1, [R17+URZ+0x38800], R4 ;  /* 0x03880004110075a7 */ /* 0x001064000802017f */
[----:B-1----:R-:W-:Y:S05]  /*18dd0*/  @!P1 NANOSLEEP.SYNCS 0x989680 ;  /* 0x009896800000995d */ /* 0x002fea0003900000 */
[----:B------:R-:W1:Y:S02]  /*18de0*/  @!P1 SYNCS.PHASECHK.TRANS64 P1, [R17+URZ+0x38800], R4 ;  /* 0x03880004110095a7 */ /* 0x000e64000802007f */
[----:B-1----:R-:W-:Y:S05]  /*18df0*/  @!P1 BRA `(.L_x_8538) ;  /* 0xfffffffc00f09947 */ /* 0x002fea000383ffff */
[----:B------:R-:W-:Y:S05]  /*18e00*/  BRA `(.L_x_8727) ;  /* 0xfffffea800f07947 */ /* 0x000fea000383ffff */
.L_x_8542:
[----:B--2---:R2:W3:Y:S02]  /*18e10*/  SYNCS.PHASECHK.TRANS64.TRYWAIT P1, [R5+URZ+0x38830], R8 ;  /* 0x03883008050075a7 */ /* 0x0044e4000802017f */
[----:B---3--:R-:W-:Y:S05]  /*18e20*/  @!P1 NANOSLEEP.SYNCS 0x989680 ;  /* 0x009896800000995d */ /* 0x008fea0003900000 */
[----:B------:R-:W3:Y:S02]  /*18e30*/  @!P1 SYNCS.PHASECHK.TRANS64 P1, [R5+URZ+0x38830], R8 ;  /* 0x03883008050095a7 */ /* 0x000ee4000802007f */
[----:B---3--:R-:W-:Y:S05]  /*18e40*/  @!P1 BRA `(.L_x_8542) ;  /* 0xfffffffc00f09947 */ /* 0x008fea000383ffff */
[----:B------:R-:W-:Y:S05]  /*18e50*/  BRA `(.L_x_8541) ;  /* 0xfffffeac00107947 */ /* 0x000fea000383ffff */
.L_x_8543:
[----:B---3--:R3:W4:Y:S02]  /*18e60*/  SYNCS.PHASECHK.TRANS64.TRYWAIT P1, [R17+URZ+0x38810], R4 ;  /* 0x03881004110075a7 */ /* 0x008724000802017f */
[----:B----4-:R-:W-:Y:S05]  /*18e70*/  @!P1 NANOSLEEP.SYNCS 0x989680 ;  /* 0x009896800000995d */ /* 0x010fea0003900000 */
[----:B------:R-:W4:Y:S02]  /*18e80*/  @!P1 SYNCS.PHASECHK.TRANS64 P1, [R17+URZ+0x38810], R4 ;  /* 0x03881004110095a7 */ /* 0x000f24000802007f */
[----:B----4-:R-:W-:Y:S05]  /*18e90*/  @!P1 BRA `(.L_x_8543) ;  /* 0xfffffffc00f09947 */ /* 0x010fea000383ffff */
[----:B------:R-:W-:Y:S05]  /*18ea0*/  BRA `(.L_x_8728) ;  /* 0xfffffeac009c7947 */ /* 0x000fea000383ffff */
.L_x_8547:
[----:B0-----:R0:W3:Y:S02]  /*18eb0*/  SYNCS.PHASECHK.TRANS64.TRYWAIT P1, [R5+URZ+0x38850], R8 ;  /* 0x03885008050075a7 */ /* 0x0010e4000802017f */
[----:B---3--:R-:W-:Y:S05]  /*18ec0*/  @!P1 NANOSLEEP.SYNCS 0x989680 ;  /* 0x009896800000995d */ /* 0x008fea0003900000 */
[----:B------:R-:W3:Y:S02]  /*18ed0*/  @!P1 SYNCS.PHASECHK.TRANS64 P1, [R5+URZ+0x38850], R8 ;  /* 0x03885008050095a7 */ /* 0x000ee4000802007f */
[----:B---3--:R-:W-:Y:S05]  /*18ee0*/  @!P1 BRA `(.L_x_8547) ;  /* 0xfffffffc00f09947 */ /* 0x008fea000383ffff */
[----:B------:R-:W-:Y:S05]  /*18ef0*/  BRA `(.L_x_8546) ;  /* 0xfffffeac00cc7947 */ /* 0x000fea000383ffff */
.L_x_8552:
[----:B-1----:R1:W2:Y:S02]  /*18f00*/  SYNCS.PHASECHK.TRANS64.TRYWAIT P3, [R9+URZ+0x38830], R8 ;  /* 0x03883008090075a7 */ /* 0x0022a4000806017f */
[----:B--2---:R-:W-:Y:S05]  /*18f10*/  @!P3 NANOSLEEP.SYNCS 0x989680 ;  /* 0x009896800000b95d */ /* 0x004fea0003900000 */
[----:B------:R-:W2:Y:S02]  /*18f20*/  @!P3 SYNCS.PHASECHK.TRANS64 P3, [R9+URZ+0x38830], R8 ;  /* 0x038830080900b5a7 */ /* 0x000ea4000806007f */
[----:B--2---:R-:W-:Y:S05]  /*18f30*/  @!P3 BRA `(.L_x_8552) ;  /* 0xfffffffc00f0b947 */ /* 0x004fea000383ffff */
[----:B------:R-:W-:Y:S05]  /*18f40*/  BRA `(.L_x_8551) ;  /* 0xfffffed800d47947 */ /* 0x000fea000383ffff */
.L_x_8556:
[----:B---3--:R3:W4:Y:S02]  /*18f50*/  SYNCS.PHASECHK.TRANS64.TRYWAIT P3, [R9+URZ+0x38850], R8 ;  /* 0x03885008090075a7 */ /* 0x008724000806017f */
[----:B----4-:R-:W-:Y:S05]  /*18f60*/  @!P3 NANOSLEEP.SYNCS 0x989680 ;  /* 0x009896800000b95d */ /* 0x010fea0003900000 */
[----:B------:R-:W4:Y:S02]  /*18f70*/  @!P3 SYNCS.PHASECHK.TRANS64 P3, [R9+URZ+0x38850], R8 ;  /* 0x038850080900b5a7 */ /* 0x000f24000806007f */
[----:B----4-:R-:W-:Y:S05]  /*18f80*/  @!P3 BRA `(.L_x_8556) ;  /* 0xfffffffc00f0b947 */ /* 0x010fea000383ffff */
[----:B------:R-:W-:Y:S05]  /*18f90*/  BRA `(.L_x_8555) ;  /* 0xfffffedc00307947 */ /* 0x000fea000383ffff */
.L_x_8562:
[----:B-1----:R1:W2:Y:S02]  /*18fa0*/  SYNCS.PHASECHK.TRANS64.TRYWAIT P1, [R9+URZ+0x38830], R8 ;  /* 0x03883008090075a7 */ /* 0x0022a4000802017f */
[----:B--2---:R-:W-:Y:S05]  /*18fb0*/  @!P1 NANOSLEEP.SYNCS 0x989680 ;  /* 0x009896800000995d */ /* 0x004fea0003900000 */
[----:B------:R-:W2:Y:S02]  /*18fc0*/  @!P1 SYNCS.PHASECHK.TRANS64 P1, [R9+URZ+0x38830], R8 ;  /* 0x03883008090095a7 */ /* 0x000ea4000802007f */
[----:B--2---:R-:W-:Y:S05]  /*18fd0*/  @!P1 BRA `(.L_x_8562) ;  /* 0xfffffffc00f09947 */ /* 0x004fea000383ffff */
[----:B------:R-:W-:Y:S05]  /*18fe0*/  BRA `(.L_x_8561) ;  /* 0xffffff1000407947 */ /* 0x000fea000383ffff */
.L_x_8566:
[----:B---3--:R3:W4:Y:S02]  /*18ff0*/  SYNCS.PHASECHK.TRANS64.TRYWAIT P1, [R9+URZ+0x38850], R8 ;  /* 0x03885008090075a7 */ /* 0x008724000802017f */
[----:B----4-:R-:W-:Y:S05]  /*19000*/  @!P1 NANOSLEEP.SYNCS 0x989680 ;  /* 0x009896800000995d */ /* 0x010fea0003900000 */
[----:B------:R-:W4:Y:S02]  /*19010*/  @!P1 SYNCS.PHASECHK.TRANS64 P1, [R9+URZ+0x38850], R8 ;  /* 0x03885008090095a7 */ /* 0x000f24000802007f */
[----:B----4-:R-:W-:Y:S05]  /*19020*/  @!P1 BRA `(.L_x_8566) ;  /* 0xfffffffc00f09947 */ /* 0x010fea000383ffff */
[----:B------:R-:W-:Y:S05]  /*19030*/  BRA `(.L_x_8565) ;  /* 0xffffff10009c7947 */ /* 0x000fea000383ffff */
.L_x_8602:
        /* <DEDUP_REMOVED lines=11> */
.L_x_8730:
[----:B------:R-:W-:Y:S05]  /*190f0*/  BSYNC B0 ;  /* 0x0000000000007941 */ /* 0x000fea0003800000 */
.L_x_8729:
[----:B------:R-:W-:Y:S05]  /*19100*/  BRA `(.L_x_8731) ;  /* 0xffffff9000e87947 */ /* 0x000fea000383ffff */
.L_x_8604:
[----:B------:R-:W-:Y:S01]  /*19110*/  BSSY B0, `(.L_x_8732) ;  /* 0x0000006000007945 */ /* 0x000fe20003800000 */
[----:B------:R-:W-:-:S07]  /*19120*/  IMAD.MOV.U32 R15, RZ, RZ, -0x1 ;  /* 0xffffffffff0f7424 */ /* 0x000fce00078e00ff */
[----:B01-3--:R-:W-:Y:S05]  /*19130*/  WARPSYNC.COLLECTIVE R15, `(.L_x_8733) ;  /* 0x000000000f0c7348 */ /* 0x00bfea0003c00000 */
[----:B------:R-:W-:Y:S02]  /*19140*/  ELECT P6, UR62, PT ;  /* 0x00000000003e782f */ /* 0x000fe400038c0000 */
[----:B------:R-:W-:Y:S01]  /*19150*/  MOV R14, UR62 ;  /* 0x0000003e000e7c02 */ /* 0x000fe20008000f00 */
[----:B01-3--:R-:W-:Y:S10]  /*19160*/  ENDCOLLECTIVE ;  /* 0x000000000000791b */ /* 0x00bff40003800000 */
.L_x_8733:
[----:B------:R-:W-:Y:S05]  /*19170*/  BSYNC B0 ;  /* 0x0000000000007941 */ /* 0x000fea0003800000 */
.L_x_8732:
[----:B------:R-:W-:Y:S05]  /*19180*/  BRA `(.L_x_8734) ;  /* 0xffffff9000f87947 */ /* 0x000fea000383ffff */
.L_x_8606:
[----:B--2---:R2:W3:Y:S02]  /*19190*/  SYNCS.PHASECHK.TRANS64.TRYWAIT P0, [R0+URZ+0x38840], R2 ;  /* 0x03884002000075a7 */ /* 0x0044e4000800017f */
[----:B---3--:R-:W-:Y:S05]  /*191a0*/  @!P0 NANOSLEEP.SYNCS 0x989680 ;  /* 0x009896800000895d */ /* 0x008fea0003900000 */
[----:B------:R-:W3:Y:S02]  /*191b0*/  @!P0 SYNCS.PHASECHK.TRANS64 P0, [R0+URZ+0x38840], R2 ;  /* 0x03884002000085a7 */ /* 0x000ee4000800007f */
[----:B---3--:R-:W-:Y:S05]  /*191c0*/  @!P0 BRA `(.L_x_8606) ;  /* 0xfffffffc00f08947 */ /* 0x008fea000383ffff */
[----:B------:R-:W-:Y:S05]  /*191d0*/  BRA `(.L_x_8735) ;  /* 0xffffff9400647947 */ /* 0x000fea000383ffff */
.L_x_8610:
        /* <DEDUP_REMOVED lines=9> */
.L_x_8736:
[----:B------:R-:W-:Y:S02]  /*19270*/  IMAD.MOV.U32 R13, RZ, RZ, R3 ;  /* 0x000000ffff0d7224 */ /* 0x000fe400078e0003 */
[----:B------:R-:W-:-:S07]  /*19280*/  IMAD.MOV.U32 R4, RZ, RZ, R14 ;  /* 0x000000ffff047224 */ /* 0x000fce00078e000e */
[----:B------:R-:W-:Y:S05]  /*19290*/  WARPSYNC.COLLECTIVE R15, `(.L_x_8737) ;  /* 0x000000000f087348 */ /* 0x000fea0003c00000 */
[----:B------:R0:W1:Y:S02]  /*192a0*/  SHFL.IDX P6, R14, R13, R12, R11 ;  /* 0x0000000c0d0e7389 */ /* 0x00006400000c000b */
[----:B01----:R-:W-:Y:S01]  /*192b0*/  ENDCOLLECTIVE ;  /* 0x000000000000791b */ /* 0x003fe20003800000 */
.L_x_8737:
[----:B------:R-:W-:Y:S02]  /*192c0*/  IMAD.MOV.U32 R13, RZ, RZ, R2 ;  /* 0x000000ffff0d7224 */ /* 0x000fe400078e0002 */
[----:B------:R-:W-:Y:S02]  /*192d0*/  IMAD.MOV.U32 R12, RZ, RZ, 0x1 ;  /* 0x00000001ff0c7424 */ /* 0x000fe400078e00ff */
[----:B------:R-:W-:-:S07]  /*192e0*/  IMAD.MOV.U32 R5, RZ, RZ, R14 ;  /* 0x000000ffff057224 */ /* 0x000fce00078e000e */
[----:B------:R-:W-:Y:S05]  /*192f0*/  WARPSYNC.COLLECTIVE R15, `(.L_x_8738) ;  /* 0x000000000f087348 */ /* 0x000fea0003c00000 */
[----:B------:R0:W1:Y:S02]  /*19300*/  SHFL.IDX P6, R14, R13, R12, R11 ;  /* 0x0000000c0d0e7389 */ /* 0x00006400000c000b */
[----:B01----:R-:W-:Y:S01]  /*19310*/  ENDCOLLECTIVE ;  /* 0x000000000000791b */ /* 0x003fe20003800000 */
.L_x_8738:
[----:B------:R-:W-:Y:S02]  /*19320*/  IMAD.MOV.U32 R13, RZ, RZ, R3 ;  /* 0x000000ffff0d7224 */ /* 0x000fe400078e0003 */
[----:B------:R-:W-:Y:S02]  /*19330*/  IMAD R0, R6, R7, RZ ;  /* 0x0000000706007224 */ /* 0x000fe400078e02ff */
[----:B------:R-:W-:-:S07]  /*19340*/  IMAD.MOV.U32 R6, RZ, RZ, R14 ;  /* 0x000000ffff067224 */ /* 0x000fce00078e000e */
[----:B------:R-:W-:Y:S05]  /*19350*/  WARPSYNC.COLLECTIVE R15, `(.L_x_8739) ;  /* 0x000000000f087348 */ /* 0x000fea0003c00000 */
[----:B------:R0:W1:Y:S02]  /*19360*/  SHFL.IDX P6, R14, R13, R12, R11 ;  /* 0x0000000c0d0e7389 */ /* 0x00006400000c000b */
[----:B01----:R-:W-:Y:S01]  /*19370*/  ENDCOLLECTIVE ;  /* 0x000000000000791b */ /* 0x003fe20003800000 */
.L_x_8739:
        /* <DEDUP_REMOVED lines=21> */
.L_x_8740:
        /* <DEDUP_REMOVED lines=10> */
.L_x_8741:
        /* <DEDUP_REMOVED lines=11> */
.L_x_8742:
        /* <DEDUP_REMOVED lines=14> */
.L_x_8743:
[----:B------:R-:W-:Y:S01]  /*19700*/  IMAD.MOV.U32 R3, RZ, RZ, R14 ;  /* 0x000000ffff037224 */ /* 0x000fe200078e000e */
[----:B------:R-:W-:Y:S06]  /*19710*/  BRA `(.L_x_8744) ;  /* 0xffffff9800cc7947 */ /* 0x000fec000383ffff */
.L_x_8614:
        /* <DEDUP_REMOVED lines=27> */
.L_x_8746:
[----:B------:R-:W-:Y:S05]  /*198d0*/  BSYNC B0 ;  /* 0x0000000000007941 */ /* 0x000fea0003800000 */
.L_x_8745:
        /* <DEDUP_REMOVED lines=11> */
.L_x_8747:
        /* <DEDUP_REMOVED lines=43> */
.L_x_8748:
        /* <DEDUP_REMOVED lines=18> */
.L_x_8749:
        /* <DEDUP_REMOVED lines=29> */
.L_x_8750:
        /* <DEDUP_REMOVED lines=13> */
.L_x_8751:
        /* <DEDUP_REMOVED lines=32> */
.L_x_8752:
        /* <DEDUP_REMOVED lines=9> */
.L_x_8753:
[----:B------:R-:W-:Y:S01]  /*1a290*/  IMAD.MOV.U32 R0, RZ, RZ, R14 ;  /* 0x000000ffff007224 */ /* 0x000fe200078e000e */
[----:B------:R-:W-:Y:S06]  /*1a2a0*/  BRA `(.L_x_8754) ;  /* 0xffffff9c00a47947 */ /* 0x000fec000383ffff */
.L_x_8619:
[----:B0-----:R-:W3:Y:S02]  /*1a2b0*/  LDL R2, [R1+0x4] ;  /* 0x0000040001027983 */ /* 0x001ee40000100800 */
[----:B---3--:R0:W3:Y:S02]  /*1a2c0*/  SYNCS.PHASECHK.TRANS64.TRYWAIT P0, [R2+URZ+0x38820], R0 ;  /* 0x03882000020075a7 */ /* 0x0080e4000800017f */
[----:B---3--:R-:W-:Y:S05]  /*1a2d0*/  @!P0 NANOSLEEP.SYNCS 0x989680 ;  /* 0x009896800000895d */ /* 0x008fea0003900000 */
[----:B------:R-:W3:Y:S02]  /*1a2e0*/  @!P0 SYNCS.PHASECHK.TRANS64 P0, [R2+URZ+0x38820], R0 ;  /* 0x03882000020085a7 */ /* 0x000ee4000800007f */
[----:B---3--:R-:W-:Y:S05]  /*1a2f0*/  @!P0 BRA `(.L_x_8619) ;  /* 0xfffffffc00ec8947 */ /* 0x008fea000383ffff */
[----:B------:R-:W-:Y:S05]  /*1a300*/  BRA `(.L_x_8755) ;  /* 0xffffffa000647947 */ /* 0x000fea000383ffff */
.L_x_8623:
[----:B0-----:R0:W1:Y:S02]  /*1a310*/  SYNCS.PHASECHK.TRANS64.TRYWAIT P0, [R0+URZ+0x38860], R2 ;  /* 0x03886002000075a7 */ /* 0x001064000800017f */
[----:B-1----:R-:W-:Y:S05]  /*1a320*/  @!P0 NANOSLEEP.SYNCS 0x989680 ;  /* 0x009896800000895d */ /* 0x002fea0003900000 */
[----:B------:R-:W1:Y:S02]  /*1a330*/  @!P0 SYNCS.PHASECHK.TRANS64 P0, [R0+URZ+0x38860], R2 ;  /* 0x03886002000085a7 */ /* 0x000e64000800007f */
[----:B-1----:R-:W-:Y:S05]  /*1a340*/  @!P0 BRA `(.L_x_8623) ;  /* 0xfffffffc00f08947 */ /* 0x002fea000383ffff */
[----:B------:R-:W-:Y:S05]  /*1a350*/  BRA `(.L_x_8756) ;  /* 0xffffffa000947947 */ /* 0x000fea000383ffff */
.L_x_8642:
[----:B-1----:R1:W3:Y:S02]  /*1a360*/  SYNCS.PHASECHK.TRANS64.TRYWAIT P0, [R3+URZ+0x38840], R2 ;  /* 0x03884002030075a7 */ /* 0x0022e4000800017f */
[----:B---3--:R-:W-:Y:S05]  /*1a370*/  @!P0 NANOSLEEP.SYNCS 0x989680 ;  /* 0x009896800000895d */ /* 0x008fea0003900000 */
[----:B------:R-:W3:Y:S02]  /*1a380*/  @!P0 SYNCS.PHASECHK.TRANS64 P0, [R3+URZ+0x38840], R2 ;  /* 0x03884002030085a7 */ /* 0x000ee4000800007f */
[----:B---3--:R-:W-:Y:S05]  /*1a390*/  @!P0 BRA `(.L_x_8642) ;  /* 0xfffffffc00f08947 */ /* 0x008fea000383ffff */
[----:B------:R-:W-:Y:S05]  /*1a3a0*/  BRA `(.L_x_8757) ;  /* 0xffffffac00b87947 */ /* 0x000fea000383ffff */
.L_x_8647:
[----:B0-----:R0:W3:Y:S02]  /*1a3b0*/  SYNCS.PHASECHK.TRANS64.TRYWAIT P0, [R3+URZ+0x38860], R2 ;  /* 0x03886002030075a7 */ /* 0x0010e4000800017f */
[----:B---3--:R-:W-:Y:S05]  /*1a3c0*/  @!P0 NANOSLEEP.SYNCS 0x989680 ;  /* 0x009896800000895d */ /* 0x008fea0003900000 */
[----:B------:R-:W3:Y:S02]  /*1a3d0*/  @!P0 SYNCS.PHASECHK.TRANS64 P0, [R3+URZ+0x38860], R2 ;  /* 0x03886002030085a7 */ /* 0x000ee4000800007f */
[----:B---3--:R-:W-:Y:S05]  /*1a3e0*/  @!P0 BRA `(.L_x_8647) ;  /* 0xfffffffc00f08947 */ /* 0x008fea000383ffff */
[----:B------:R-:W-:Y:S05]  /*1a3f0*/  BRA `(.L_x_8758) ;  /* 0xffffffb000407947 */ /* 0x000fea000383ffff */
.L_x_8662:
[----:B0-----:R0:W1:Y:S02]  /*1a400*/  SYNCS.PHASECHK.TRANS64.TRYWAIT P0, [R4+URZ+0x38840], R2 ;  /* 0x03884002040075a7 */ /* 0x001064000800017f */
[----:B-1----:R-:W-:Y:S05]  /*1a410*/  @!P0 NANOSLEEP.SYNCS 0x989680 ;  /* 0x009896800000895d */ /* 0x002fea0003900000 */
[----:B------:R-:W1:Y:S02]  /*1a420*/  @!P0 SYNCS.PHASECHK.TRANS64 P0, [R4+URZ+0x38840], R2 ;  /* 0x03884002040085a7 */ /* 0x000e64000800007f */
[----:B-1----:R-:W-:Y:S05]  /*1a430*/  @!P0 BRA `(.L_x_8662) ;  /* 0xfffffffc00f08947 */ /* 0x002fea000383ffff */
[----:B------:R-:W-:Y:S05]  /*1a440*/  BRA `(.L_x_8759) ;  /* 0xffffffbc00487947 */ /* 0x000fea000383ffff */
.L_x_8667:
[----:B-1----:R1:W3:Y:S02]  /*1a450*/  SYNCS.PHASECHK.TRANS64.TRYWAIT P0, [R4+URZ+0x38860], R2 ;  /* 0x03886002040075a7 */ /* 0x0022e4000800017f */
[----:B---3--:R-:W-:Y:S05]  /*1a460*/  @!P0 NANOSLEEP.SYNCS 0x989680 ;  /* 0x009896800000895d */ /* 0x008fea0003900000 */
[----:B------:R-:W3:Y:S02]  /*1a470*/  @!P0 SYNCS.PHASECHK.TRANS64 P0, [R4+URZ+0x38860], R2 ;  /* 0x03886002040085a7 */ /* 0x000ee4000800007f */
[----:B---3--:R-:W-:Y:S05]  /*1a480*/  @!P0 BRA `(.L_x_8667) ;  /* 0xfffffffc00f08947 */ /* 0x008fea000383ffff */
[----:B------:R-:W-:Y:S05]  /*1a490*/  BRA `(.L_x_8760) ;  /* 0xffffffbc00cc7947 */ /* 0x000fea000383ffff */
.L_x_8682:
[----:B-1----:R1:W3:Y:S02]  /*1a4a0*/  SYNCS.PHASECHK.TRANS64.TRYWAIT P0, [R4+URZ+0x38840], R2 ;  /* 0x03884002040075a7 */ /* 0x0022e4000800017f */
[----:B---3--:R-:W-:Y:S05]  /*1a4b0*/  @!P0 NANOSLEEP.SYNCS 0x989680 ;  /* 0x009896800000895d */ /* 0x008fea0003900000 */
[----:B------:R-:W3:Y:S02]  /*1a4c0*/  @!P0 SYNCS.PHASECHK.TRANS64 P0, [R4+URZ+0x38840], R2 ;  /* 0x03884002040085a7 */ /* 0x000ee4000800007f */
[----:B---3--:R-:W-:Y:S05]  /*1a4d0*/  @!P0 BRA `(.L_x_8682) ;  /* 0xfffffffc00f08947 */ /* 0x008fea000383ffff */
[----:B------:R-:W-:Y:S05]  /*1a4e0*/  BRA `(.L_x_8761) ;  /* 0xffffffc800b87947 */ /* 0x000fea000383ffff */
.L_x_8687:
[----:B0-----:R0:W3:Y:S02]  /*1a4f0*/  SYNCS.PHASECHK.TRANS64.TRYWAIT P0, [R4+URZ+0x38860], R2 ;  /* 0x03886002040075a7 */ /* 0x0010e4000800017f */
[----:B---3--:R-:W-:Y:S05]  /*1a500*/  @!P0 NANOSLEEP.SYNCS 0x989680 ;  /* 0x009896800000895d */ /* 0x008fea0003900000 */
[----:B------:R-:W3:Y:S02]  /*1a510*/  @!P0 SYNCS.PHASECHK.TRANS64 P0, [R4+URZ+0x38860], R2 ;  /* 0x03886002040085a7 */ /* 0x000ee4000800007f */
[----:B---3--:R-:W-:Y:S05]  /*1a520*/  @!P0 BRA `(.L_x_8687) ;  /* 0xfffffffc00f08947 */ /* 0x008fea000383ffff */
[----:B------:R-:W-:Y:S05]  /*1a530*/  BRA `(.L_x_8762) ;  /* 0xffffffcc00407947 */ /* 0x000fea000383ffff */
.L_x_8703:
        /* <DEDUP_REMOVED lines=8> */
.L_x_8764:
[----:B------:R-:W-:Y:S05]  /*1a5c0*/  BSYNC B0 ;  /* 0x0000000000007941 */ /* 0x000fea0003800000 */
.L_x_8763:
        /* <DEDUP_REMOVED lines=9> */
.L_x_8765:
        /* <DEDUP_REMOVED lines=18> */
.L_x_8766:
        /* <DEDUP_REMOVED lines=8> */
.L_x_8767:
        /* <DEDUP_REMOVED lines=8> */
.L_x_8768:
        /* <DEDUP_REMOVED lines=8> */
.L_x_8769:
        /* <DEDUP_REMOVED lines=8> */
.L_x_8770:
        /* <DEDUP_REMOVED lines=9> */
.L_x_8771:
[----:B------:R-:W-:Y:S01]  /*1aa10*/  IMAD.MOV.U32 R16, RZ, RZ, R14 ;  /* 0x000000ffff107224 */ /* 0x000fe200078e000e */
[----:B------:R-:W-:Y:S06]  /*1aa20*/  BRA `(.L_x_8772) ;  /* 0xffffffd400987947 */ /* 0x000fec000383ffff */
.L_x_8708:
        /* <DEDUP_REMOVED lines=8> */
.L_x_8774:
[----:B------:R-:W-:Y:S05]  /*1aab0*/  BSYNC B0 ;  /* 0x0000000000007941 */ /* 0x000fea0003800000 */
.L_x_8773:
        /* <DEDUP_REMOVED lines=10> */
.L_x_8775:
        /* <DEDUP_REMOVED lines=8> */
.L_x_8776:
        /* <DEDUP_REMOVED lines=8> */
.L_x_8777:
        /* <DEDUP_REMOVED lines=8> */
.L_x_8778:
        /* <DEDUP_REMOVED lines=9> */
.L_x_8779:
[----:B------:R-:W-:Y:S01]  /*1ad70*/  IMAD.MOV.U32 R16, RZ, RZ, R14 ;  /* 0x000000ffff107224 */ /* 0x000fe200078e000e */
[----:B------:R-:W-:Y:S06]  /*1ad80*/  BRA `(.L_x_8780) ;  /* 0xffffffd4005c7947 */ /* 0x000fec000383ffff */
.L_x_8710:
[----:B------:R-:W-:Y:S01]  /*1ad90*/  BSSY B0, `(.L_x_8781) ;  /* 0x0000006000007945 */ /* 0x000fe20003800000 */
[----:B------:R-:W-:Y:S01]  /*1ada0*/  PLOP3.LUT P6, PT, P6, PT, PT, 0x8, 0x0 ;  /* 0x000000000000781c */ /* 0x000fe200037ce170 */
[----:B------:R-:W-:-:S12]  /*1adb0*/  IMAD.MOV.U32 R15, RZ, RZ, -0x1 ;  /* 0xffffffffff0f7424 */ /* 0x000fd800078e00ff */
[----:B012---:R-:W-:Y:S05]  /*1adc0*/  WARPSYNC.COLLECTIVE R15, `(.L_x_8782) ;  /* 0x000000000f087348 */ /* 0x007fea0003c00000 */
[----:B------:R-:W-:Y:S01]  /*1add0*/  VOTE.ANY R14, PT, P6 ;  /* 0x00000000000e7806 */ /* 0x000fe200030e0100 */
[----:B012---:R-:W-:Y:S06]  /*1ade0*/  ENDCOLLECTIVE ;  /* 0x000000000000791b */ /* 0x007fec0003800000 */
.L_x_8782:
[----:B------:R-:W-:Y:S05]  /*1adf0*/  BSYNC B0 ;  /* 0x0000000000007941 */ /* 0x000fea0003800000 */
.L_x_8781:
        /* <DEDUP_REMOVED lines=9> */
.L_x_8783:
[----:B------:R-:W-:Y:S01]  /*1ae90*/  IMAD.MOV.U32 R17, RZ, RZ, R14 ;  /* 0x000000ffff117224 */ /* 0x000fe200078e000e */
[----:B------:R-:W-:Y:S06]  /*1aea0*/  BRA `(.L_x_8784) ;  /* 0xffffffd4004c7947 */ /* 0x000fec000383ffff */
.L_x_8712:
[----:B------:R-:W-:Y:S01]  /*1aeb0*/  BSSY B0, `(.L_x_8785) ;  /* 0x0000007000007945 */ /* 0x000fe20003800000 */
[----:B------:R-:W-:Y:S02]  /*1aec0*/  IMAD.MOV.U32 R13, RZ, RZ, R3 ;  /* 0x000000ffff0d7224 */ /* 0x000fe400078e0003 */
[----:B------:R-:W-:Y:S02]  /*1aed0*/  IMAD.MOV.U32 R11, RZ, RZ, 0x1f ;  /* 0x0000001fff0b7424 */ /* 0x000fe400078e00ff */
[----:B------:R-:W-:-:S07]  /*1aee0*/  IMAD.MOV.U32 R15, RZ, RZ, -0x1 ;  /* 0xffffffffff0f7424 */ /* 0x000fce00078e00ff */
[----:B01234-:R-:W-:Y:S05]  /*1aef0*/  WARPSYNC.COLLECTIVE R15, `(.L_x_8786) ;  /* 0x000000000f087348 */ /* 0x01ffea0003c00000 */
[----:B------:R0:W0:Y:S02]  /*1af00*/  SHFL.IDX P6, R14, R13, R12, R11 ;  /* 0x0000000c0d0e7389 */ /* 0x00002400000c000b */
[----:B01234-:R-:W-:Y:S01]  /*1af10*/  ENDCOLLECTIVE ;  /* 0x000000000000791b */ /* 0x01ffe20003800000 */
.L_x_8786:
[----:B------:R-:W-:Y:S05]  /*1af20*/  BSYNC B0 ;  /* 0x0000000000007941 */ /* 0x000fea0003800000 */
.L_x_8785:
[----:B------:R-:W-:Y:S01]  /*1af30*/  IMAD.MOV.U32 R3, RZ, RZ, R14 ;  /* 0x000000ffff037224 */ /* 0x000fe200078e000e */
[----:B------:R-:W-:Y:S06]  /*1af40*/  BRA `(.L_x_8787) ;  /* 0xffffffd400407947 */ /* 0x000fec000383ffff */
.L_x_8716:
[----:B0-----:R0:W1:Y:S02]  /*1af50*/  SYNCS.PHASECHK.TRANS64.TRYWAIT P0, [R0+URZ+0x38820], R3 ;  /* 0x03882003000075a7 */ /* 0x001064000800017f */
[----:B-1----:R-:W-:Y:S05]  /*1af60*/  @!P0 NANOSLEEP.SYNCS 0x989680 ;  /* 0x009896800000895d */ /* 0x002fea0003900000 */
[----:B------:R-:W1:Y:S02]  /*1af70*/  @!P0 SYNCS.PHASECHK.TRANS64 P0, [R0+URZ+0x38820], R3 ;  /* 0x03882003000085a7 */ /* 0x000e64000800007f */
[----:B-1----:R-:W-:Y:S05]  /*1af80*/  @!P0 BRA `(.L_x_8716) ;  /* 0xfffffffc00f08947 */ /* 0x002fea000383ffff */
[----:B------:R-:W-:Y:S05]  /*1af90*/  BRA `(.L_x_8788) ;  /* 0xffffffd800c47947 */ /* 0x000fea000383ffff */
.L_x_8717:
        /* <DEDUP_REMOVED lines=11> */
.L_x_8790:
[----:B------:R-:W-:Y:S05]  /*1b050*/  BSYNC B0 ;  /* 0x0000000000007941 */ /* 0x000fea0003800000 */
.L_x_8789:
[----:B------:R-:W-:Y:S05]  /*1b060*/  BRA `(.L_x_8791) ;  /* 0xffffffd800ac7947 */ /* 0x000fea000383ffff */
.L_x_8720:
[----:B------:R-:W-:Y:S01]  /*1b070*/  BSSY B1, `(.L_x_8792) ;  /* 0x0000006000017945 */ /* 0x000fe20003800000 */
[----:B------:R-:W-:-:S07]  /*1b080*/  IMAD.MOV.U32 R15, RZ, RZ, -0x1 ;  /* 0xffffffffff0f7424 */ /* 0x000fce00078e00ff */
[----:B012---:R-:W-:Y:S05]  /*1b090*/  WARPSYNC.COLLECTIVE R15, `(.L_x_8793) ;  /* 0x000000000f0c7348 */ /* 0x007fea0003c00000 */
[----:B------:R-:W-:Y:S02]  /*1b0a0*/  ELECT P6, UR62, PT ;  /* 0x00000000003e782f */ /* 0x000fe400038c0000 */
[----:B------:R-:W-:Y:S01]  /*1b0b0*/  MOV R14, UR62 ;  /* 0x0000003e000e7c02 */ /* 0x000fe20008000f00 */
[----:B012---:R-:W-:Y:S10]  /*1b0c0*/  ENDCOLLECTIVE ;  /* 0x000000000000791b */ /* 0x007ff40003800000 */
.L_x_8793:
[----:B------:R-:W-:Y:S05]  /*1b0d0*/  BSYNC B1 ;  /* 0x0000000000017941 */ /* 0x000fea0003800000 */
.L_x_8792:
[----:B------:R-:W-:Y:S05]  /*1b0e0*/  BRA `(.L_x_8794) ;  /* 0xffffffd800a47947 */ /* 0x000fea000383ffff */
.L_x_8722:
[----:B0-----:R0:W1:Y:S02]  /*1b0f0*/  SYNCS.PHASECHK.TRANS64.TRYWAIT P0, [R6+URZ], R5 ;  /* 0x00000005060075a7 */ /* 0x001064000800017f */
[----:B-1----:R-:W-:Y:S05]  /*1b100*/  @!P0 NANOSLEEP.SYNCS 0x989680 ;  /* 0x009896800000895d */ /* 0x002fea0003900000 */
[----:B------:R-:W1:Y:S02]  /*1b110*/  @!P0 SYNCS.PHASECHK.TRANS64 P0, [R6+URZ], R5 ;  /* 0x00000005060085a7 */ /* 0x000e64000800007f */
[----:B-1----:R-:W-:Y:S05]  /*1b120*/  @!P0 BRA `(.L_x_8722) ;  /* 0xfffffffc00f08947 */ /* 0x002fea000383ffff */
[----:B------:R-:W-:Y:S05]  /*1b130*/  BRA `(.L_x_8795) ;  /* 0xffffffd800e07947 */ /* 0x000fea000383ffff */
.L_x_8723:
[----:B-1----:R1:W2:Y:S02]  /*1b140*/  SYNCS.PHASECHK.TRANS64.TRYWAIT P0, [R7+URZ], R2 ;  /* 0x00000002070075a7 */ /* 0x0022a4000800017f */
[----:B--2---:R-:W-:Y:S05]  /*1b150*/  @!P0 NANOSLEEP.SYNCS 0x989680 ;  /* 0x009896800000895d */ /* 0x004fea0003900000 */
[----:B------:R-:W2:Y:S02]  /*1b160*/  @!P0 SYNCS.PHASECHK.TRANS64 P0, [R7+URZ], R2 ;  /* 0x00000002070085a7 */ /* 0x000ea4000800007f */
[----:B--2---:R-:W-:Y:S05]  /*1b170*/  @!P0 BRA `(.L_x_8723) ;  /* 0xfffffffc00f08947 */ /* 0x004fea000383ffff */
[----:B------:R-:W-:Y:S05]  /*1b180*/  BRA `(.L_x_8796) ;  /* 0xffffffd800d47947 */ /* 0x000fea000383ffff */
.L_x_8725:
[----:B--2---:R2:W3:Y:S02]  /*1b190*/  SYNCS.PHASECHK.TRANS64.TRYWAIT P0, [R4+URZ], R5 ;  /* 0x00000005040075a7 */ /* 0x0044e4000800017f */
[----:B---3--:R-:W-:Y:S05]  /*1b1a0*/  @!P0 NANOSLEEP.SYNCS 0x989680 ;  /* 0x009896800000895d */ /* 0x008fea0003900000 */
[----:B------:R-:W3:Y:S02]  /*1b1b0*/  @!P0 SYNCS.PHASECHK.TRANS64 P0, [R4+URZ], R5 ;  /* 0x00000005040085a7 */ /* 0x000ee4000800007f */
[----:B---3--:R-:W-:Y:S05]  /*1b1c0*/  @!P0 BRA `(.L_x_8725) ;  /* 0xfffffffc00f08947 */ /* 0x008fea000383ffff */
[----:B------:R-:W-:Y:S05]  /*1b1d0*/  BRA `(.L_x_8797) ;  /* 0xffffffd800dc7947 */ /* 0x000fea000383ffff */
.L_x_8798:
        /* <DEDUP_REMOVED lines=10> */
.L_x_15303:


//--------------------- .text._ZN7cutlass13device_kernelIN5flash11enable_sm90INS1_16FlashAttnFwdSm90INS1_25CollectiveMainloopFwdSm90ILi2EN4cute5tupleIJNS5_1CILi1EEES8_S8_EEENS6_IJNS7_ILi64EEESA_SA_EEELi512ENS_10bfloat16_tEfNS_4arch4Sm90ELb1ELb0ELb1ELb1ELb0ELb1ELb1ELb0ELb0ELb1ELb0ELb0EEENS1_21CollectiveEpilogueFwdINS6_IJSA_NS7_ILi512EEESA_EEES9_SC_SE_Li256ELb1ELb1ELb0ELb0EEENS1_36VarlenDynamicPersistentTileSchedulerILi64ELi64ELi256ELi128ELb0ELb1ELb1ELb1ELb1ELb1EEEEEEEEEvNT_6ParamsE --------------------------
	.section	.text._ZN7cutlass13device_kernelIN5flash11enable_sm90INS1_16FlashAttnFwdSm90INS1_25CollectiveMainloopFwdSm90ILi2EN4cute5tupleIJNS5_1CILi1EEES8_S8_EEENS6_IJNS7_ILi64EEESA_SA_EEELi512ENS_10bfloat16_tEfNS_4arch4Sm90ELb1ELb0ELb1ELb1ELb0ELb1ELb1ELb0ELb0ELb1ELb0ELb0EEENS1_21CollectiveEpilogueFwdINS6_IJSA_NS7_ILi512EEESA_EEES9_SC_SE_Li256ELb1ELb1ELb0ELb0EEENS1_36VarlenDynamicPersistentTileSchedulerILi64ELi64ELi256ELi128ELb0ELb1ELb1ELb1ELb1ELb1EEEEEEEEEvNT_6ParamsE,"ax",@progbits
	.align	128
.text._ZN7cutlass13device_kernelIN5flash11enable_sm90INS1_16FlashAttnFwdSm90INS1_25CollectiveMainloopFwdSm90ILi2EN4cute5tupleIJNS5_1CILi1EEES8_S8_EEENS6_IJNS7_ILi64EEESA_SA_EEELi512ENS_10bfloat16_tEfNS_4arch4Sm90ELb1ELb0ELb1ELb1ELb0ELb1ELb1ELb0ELb0ELb1ELb0ELb0EEENS1_21CollectiveEpilogueFwdINS6_IJSA_NS7_ILi512EEESA_EEES9_SC_SE_Li256ELb1ELb1ELb0ELb0EEENS1_36VarlenDynamicPersistentTileSchedulerILi64ELi64ELi256ELi128ELb0ELb1ELb1ELb1ELb1ELb1EEEEEEEEEvNT_6ParamsE:
        .type           _ZN7cutlass13device_kernelIN5flash11enable_sm90INS1_16FlashAttnFwdSm90INS1_25CollectiveMainloopFwdSm90ILi2EN4cute5tupleIJNS5_1CILi1EEES8_S8_EEENS6_IJNS7_ILi64EEESA_SA_EEELi512ENS_10bfloat16_tEfNS_4arch4Sm90ELb1ELb0ELb1ELb1ELb0ELb1ELb1ELb0ELb0ELb1ELb0ELb0EEENS1_21CollectiveEpilogueFwdINS6_IJSA_NS7_ILi512EEESA_EEES9_SC_SE_Li256ELb1ELb1ELb0ELb0EEENS1_36VarlenDynamicPersistentTileSchedulerILi64ELi64ELi256ELi128ELb0ELb1ELb1ELb1ELb1ELb1EEEEEEEEEvNT_6ParamsE,@function
        .size           _ZN7cutlass13device_kernelIN5flash11enable_sm90INS1_16FlashAttnFwdSm90INS1_25CollectiveMainloopFwdSm90ILi2EN4cute5tupleIJNS5_1CILi1EEES8_S8_EEENS6_IJNS7_ILi64EEESA_SA_EEELi512ENS_10bfloat16_tEfNS_4arch4Sm90ELb1ELb0ELb1ELb1ELb0ELb1ELb1ELb0ELb0ELb1ELb0ELb0EEENS1_21CollectiveEpilogueFwdINS6_IJSA_NS7_ILi512EEESA_EEES9_SC_SE_Li256ELb1ELb1ELb0ELb0EEENS1_36VarlenDynamicPersistentTileSchedulerILi64ELi64ELi256ELi128ELb0ELb1ELb1ELb1ELb1ELb1EEEEEEEEEvNT_6ParamsE,(.L_x_15304 - _ZN7cutlass13device_kernelIN5flash11enable_sm90INS1_16FlashAttnFwdSm90INS1_25CollectiveMainloopFwdSm90ILi2EN4cute5tupleIJNS5_1CILi1EEES8_S8_EEENS6_IJNS7_ILi64EEESA_SA_EEELi512ENS_10bfloat16_tEfNS_4arch4Sm90ELb1ELb0ELb1ELb1ELb0ELb1ELb1ELb0ELb0ELb1ELb0ELb0EEENS1_21CollectiveEpilogueFwdINS6_IJSA_NS7_ILi512EEESA_EEES9_SC_SE_Li256ELb1ELb1ELb0ELb0EEENS1_36VarlenDynamicPersistentTileSchedulerILi64ELi64ELi256ELi128ELb0ELb1ELb1ELb1ELb1ELb1EEEEEEEEEvNT_6ParamsE)
        .other          _ZN7cutlass13device_kernelIN5flash11enable_sm90INS1_16FlashAttnFwdSm90INS1_25CollectiveMainloopFwdSm90ILi2EN4cute5tupleIJNS5_1CILi1EEES8_S8_EEENS6_IJNS7_ILi64EEESA_SA_EEELi512ENS_10bfloat16_tEfNS_4arch4Sm90ELb1ELb0ELb1ELb1ELb0ELb1ELb1ELb0ELb0ELb1ELb0ELb0EEENS1_21CollectiveEpilogueFwdINS6_IJSA_NS7_ILi512EEESA_EEES9_SC_SE_Li256ELb1ELb1ELb0ELb0EEENS1_36VarlenDynamicPersistentTileSchedulerILi64ELi64ELi256ELi128ELb0ELb1ELb1ELb1ELb1ELb1EEEEEEEEEvNT_6ParamsE,@"STO_CUDA_ENTRY STV_DEFAULT"
_ZN7cutlass13device_kernelIN5flash11enable_sm90INS1_16FlashAttnFwdSm90INS1_25CollectiveMainloopFwdSm90ILi2EN4cute5tupleIJNS5_1CILi1EEES8_S8_EEENS6_IJNS7_ILi64EEESA_SA_EEELi512ENS_10bfloat16_tEfNS_4arch4Sm90ELb1ELb0ELb1ELb1ELb0ELb1ELb1ELb0ELb0ELb1ELb0ELb0EEENS1_21CollectiveEpilogueFwdINS6_IJSA_NS7_ILi512EEESA_EEES9_SC_SE_Li256ELb1ELb1ELb0ELb0EEENS1_36VarlenDynamicPersistentTileSchedulerILi64ELi64ELi256ELi128ELb0ELb1ELb1ELb1ELb1ELb1EEEEEEEEEvNT_6ParamsE:
        /* <DEDUP_REMOVED lines=23> */
.L_x_8800:
[----:B------:R-:W-:Y:S05]  /*0170*/  BSYNC B0 ;  /* 0x0000000000007941 */ /* 0x000fea0003800000 */
.L_x_8799:
        /* <DEDUP_REMOVED lines=39> */
.L_x_8801:
        /* <DEDUP_REMOVED lines=22> */
.L_x_8802:
        /* <DEDUP_REMOVED lines=18> */
.L_x_8803:
        /* <DEDUP_REMOVED lines=22> */
.L_x_8804:
        /* <DEDUP_REMOVED lines=22> */
.L_x_8805:
        /* <DEDUP_REMOVED lines=9> */
.L_x_8808:
        /* <DEDUP_REMOVED lines=25> */
[-C--:B------:R-:W-:Y:S02]  /*0b50*/  LEA.HI R5, R0, R16.reuse, RZ, 0x4 ;  /* 0x0000001000057211 */ /* 0x080fe400078f20ff */
[----:B------:R-:W-:Y:S02]  /*0b60*/  LOP3.LUT R3, R4, 0xffffff80, RZ, 0xc0, !PT ;  /* 0xffffff8004037812 */ /* 0x000fe400078ec0ff */
[C---:B------:R-:W-:Y:S02]  /*0b70*/  LOP3.LUT R6, R5.reuse, 0xfffffff0, RZ, 0xc0, !PT ;  /* 0xfffffff005067812 */ /* 0x040fe400078ec0ff */
[----:B------:R-:W-:Y:S01]  /*0b80*/  SHF.R.S32.HI R12, RZ, 0x4, R5 ;  /* 0x00000004ff0c7819 */ /* 0x000fe20000011405 */
[----:B------:R-:W-:Y:S01]  /*0b90*/  IMAD.IADD R3, R16, 0x1, -R3 ;  /* 0x0000000110037824 */ /* 0x000fe200078e0a03 */
[----:B------:R-:W-:Y:S01]  /*0ba0*/  LEA.HI R7, R0, R16, RZ, 0x5 ;  /* 0x0000001000077211 */ /* 0x000fe200078f28ff */
[----:B------:R-:W-:Y:S01]  /*0bb0*/  IMAD.IADD R10, R16, 0x1, -R6 ;  /* 0x00000001100a7824 */ /* 0x000fe200078e0a06 */
[----:B------:R-:W-:-:S02]  /*0bc0*/  LEA.HI R8, R5, R12, RZ, 0x1 ;  /* 0x0000000c05087211 */ /* 0x000fc400078f08ff */
[----:B------:R-:W-:Y:S02]  /*0bd0*/  SHF.R.S32.HI R6, RZ, 0x1f, R3 ;  /* 0x0000001fff067819 */ /* 0x000fe40000011403 */
[--C-:B------:R-:W-:Y:S02]  /*0be0*/  SHF.R.S32.HI R215, RZ, 0x5, R7.reuse ;  /* 0x00000005ffd77819 */ /* 0x100fe40000011407 */
[----:B------:R-:W-:Y:S02]  /*0bf0*/  SHF.R.S32.HI R14, RZ, 0x1f, R7 ;  /* 0x0000001fff0e7819 */ /* 0x000fe40000011407 */
[----:B------:R-:W-:Y:S02]  /*0c00*/  SHF.R.S32.HI R7, RZ, 0x1f, R10 ;  /* 0x0000001fff077819 */ /* 0x000fe4000001140a */
[----:B------:R-:W-:Y:S02]  /*0c10*/  LEA.HI R5, R6, R3, RZ, 0x2 ;  /* 0x0000000306057211 */ /* 0x000fe400078f10ff */
[----:B------:R-:W-:-:S02]  /*0c20*/  LOP3.LUT R13, R8, 0x1ffffffe, RZ, 0xc0, !PT ;  /* 0x1ffffffe080d7812 */ /* 0x000fc400078ec0ff */
[----:B------:R-:W-:Y:S02]  /*0c30*/  LEA.HI R9, R7, R10, RZ, 0x3 ;  /* 0x0000000a07097211 */ /* 0x000fe400078f18ff */
[----:B------:R-:W-:Y:S01]  /*0c40*/  SHF.R.S32.HI R7, RZ, 0x2, R5 ;  /* 0x00000002ff077819 */ /* 0x000fe20000011405 */
[----:B------:R-:W-:Y:S01]  /*0c50*/  IMAD.IADD R13, R12, 0x1, -R13 ;  /* 0x000000010c0d7824 */ /* 0x000fe200078e0a0d */
[----:B------:R-:W-:Y:S02]  /*0c60*/  SHF.R.S32.HI R8, RZ, 0x1f, R5 ;  /* 0x0000001fff087819 */ /* 0x000fe40000011405 */
[----:B------:R-:W-:Y:S02]  /*0c70*/  LOP3.LUT R12, R5, 0x7ffffffc, RZ, 0xc0, !PT ;  /* 0x7ffffffc050c7812 */ /* 0x000fe400078ec0ff */
[----:B------:R-:W-:Y:S02]  /*0c80*/  LEA.HI R8, R8, R7, RZ, 0x3 ;  /* 0x0000000708087211 */ /* 0x000fe400078f18ff */
[----:B------:R-:W-:Y:S01]  /*0c90*/  LEA.HI R6, R6, R3, RZ, 0x5 ;  /* 0x0000000306067211 */ /* 0x000fe200078f28ff */
[----:B------:R-:W-:Y:S01]  /*0ca0*/  IMAD.IADD R12, R3, 0x1, -R12 ;  /* 0x00000001030c7824 */ /* 0x000fe200078e0a0c */
[----:B------:R-:W-:-:S02]  /*0cb0*/  LOP3.LUT R8, R8, 0xfffffff8, RZ, 0xc0, !PT ;  /* 0xfffffff808087812 */ /* 0x000fc400078ec0ff */
[CC--:B------:R-:W-:Y:S02]  /*0cc0*/  LEA.HI R3, R0.reuse, R16.reuse, RZ, 0x3 ;  /* 0x0000001000037211 */ /* 0x0c0fe400078f18ff */
[----:B------:R-:W-:Y:S01]  /*0cd0*/  LEA.HI R0, R0, R16, RZ, 0x2 ;  /* 0x0000001000007211 */ /* 0x000fe200078f10ff */
[----:B------:R-:W-:Y:S01]  /*0ce0*/  IMAD.IADD R7, R7, 0x1, -R8 ;  /* 0x0000000107077824 */ /* 0x000fe200078e0a08 */
[----:B------:R-:W-:Y:S02]  /*0cf0*/  SHF.R.S32.HI R6, RZ, 0x5, R6 ;  /* 0x00000005ff067819 */ /* 0x000fe40000011406 */
[----:B------:R-:W-:Y:S02]  /*0d00*/  SHF.R.S32.HI R23, RZ, 0x2, R0 ;  /* 0x00000002ff177819 */ /* 0x000fe40000011400 */
[----:B------:R-:W-:Y:S01]  /*0d10*/  LEA.HI R14, R14, R215, RZ, 0x2 ;  /* 0x000000d70e0e7211 */ /* 0x000fe200078f10ff */
[----:B------:R-:W-:Y:S01]  /*0d20*/  IMAD R190, R6, 0x10, R7 ;  /* 0x0000001006be7824 */ /* 0x000fe200078e0207 */
[----:B------:R-:W-:Y:S01]  /*0d30*/  SHF.R.S32.HI R231, RZ, 0x7, R4 ;  /* 0x00000007ffe77819 */ /* 0x000fe20000011404 */
[----:B------:R-:W-:Y:S01]  /*0d40*/  VIADD R7, R23, 0x20 ;  /* 0x0000002017077836 */ /* 0x000fe20000000000 */
[----:B------:R-:W-:-:S02]  /*0d50*/  LOP3.LUT R228, R3, 0xfffffff8, RZ, 0xc0, !PT ;  /* 0xfffffff803e47812 */ /* 0x000fc400078ec0ff */
[----:B------:R-:W-:Y:S02]  /*0d60*/  LOP3.LUT R11, R9, 0xfffffff8, RZ, 0xc0, !PT ;  /* 0xfffffff8090b7812 */ /* 0x000fe400078ec0ff */
[----:B------:R-:W-:Y:S01]  /*0d70*/  LOP3.LUT R14, R14, 0x3ffffc, RZ, 0xc0, !PT ;  /* 0x003ffffc0e0e7812 */ /* 0x000fe200078ec0ff */
[----:B------:R-:W-:Y:S01]  /*0d80*/  IMAD.IADD R228, R16, 0x1, -R228 ;  /* 0x0000000110e47824 */ /* 0x000fe200078e0ae4 */
[----:B------:R-:W-:Y:S01]  /*0d90*/  LEA.HI R4, R4, R231, RZ, 0x1 ;  /* 0x000000e704047211 */ /* 0x000fe200078f08ff */
[----:B------:R-:W-:Y:S01]  /*0da0*/  IMAD.IADD R11, R10, 0x1, -R11 ;  /* 0x000000010a0b7824 */ /* 0x000fe200078e0a0b */
[----:B------:R-:W-:Y:S01]  /*0db0*/  SHF.R.S32.HI R5, RZ, 0x1f, R7 ;  /* 0x0000001fff057819 */ /* 0x000fe20000011407 */
[----:B------:R-:W-:Y:S02]  /*0dc0*/  IMAD R15, R231, 0x100, R10 ;  /* 0x00000100e70f7824 */ /* 0x000fe400078e020a */
[----:B------:R-:W-:Y:S01]  /*0dd0*/  IMAD.IADD R14, R215, 0x1, -R14 ;  /* 0x00000001d70e7824 */ /* 0x000fe200078e0a0e */
[----:B------:R-:W-:Y:S01]  /*0de0*/  LOP3.LUT R4, R4, 0xfffffe, RZ, 0xc0, !PT ;  /* 0x00fffffe04047812 */ /* 0x000fe200078ec0ff */
[----:B------:R-:W-:Y:S01]  /*0df0*/  IMAD.SHL.U32 R193, R228, 0x8, RZ ;  /* 0x00000008e4c17824 */ /* 0x000fe200078e00ff */
[----:B------:R-:W-:Y:S01]  /*0e00*/  LEA.HI R5, R5, R7, RZ, 0x3 ;  /* 0x0000000705057211 */ /* 0x000fe200078f18ff */
[----:B------:R-:W-:-:S02]  /*0e10*/  IMAD.SHL.U32 R10, R11, 0x40, RZ ;  /* 0x000000400b0a7824 */ /* 0x000fc400078e00ff */
[----:B------:R-:W-:Y:S02]  /*0e20*/  IMAD R14, R14, 0x10, R15 ;  /* 0x000000100e0e7824 */ /* 0x000fe400078e020f */
[----:B------:R-:W-:Y:S02]  /*0e30*/  IMAD.SHL.U32 R13, R13, 0x8, RZ ;  /* 0x000000080d0d7824 */ /* 0x000fe400078e00ff */
[----:B------:R-:W-:Y:S02]  /*0e40*/  IMAD.IADD R4, R231, 0x1, -R4 ;  /* 0x00000001e7047824 */ /* 0x000fe400078e0a04 */
[C---:B------:R-:W-:Y:S01]  /*0e50*/  VIADD R224, R193.reuse, 0x80 ;  /* 0x00000080c1e07836 */ /* 0x040fe20000000000 */
[----:B------:R-:W-:Y:S01]  /*0e60*/  LOP3.LUT R10, R10, 0x1c0, RZ, 0xc0, !PT ;  /* 0x000001c00a0a7812 */ /* 0x000fe200078ec0ff */
[----:B------:R-:W-:Y:S02]  /*0e70*/  IMAD.U32 R8, R14, 0x40, R13 ;  /* 0x000000400e087824 */ /* 0x000fe400078e000d */
[----:B------:R-:W-:-:S02]  /*0e80*/  VIADD R221, R193, 0x140 ;  /* 0x00000140c1dd7836 */ /* 0x000fc40000000000 */
[----:B------:R-:W-:Y:S02]  /*0e90*/  IMAD.SHL.U32 R9, R9, 0x40, RZ ;  /* 0x0000004009097824 */ /* 0x000fe400078e00ff */
[----:B------:R-:W-:Y:S02]  /*0ea0*/  IMAD.SHL.U32 R5, R5, 0x40, RZ ;  /* 0x0000004005057824 */ /* 0x000fe400078e00ff */
[----:B------:R-:W-:Y:S01]  /*0eb0*/  IMAD.SHL.U32 R203, R4, 0x100, RZ ;  /* 0x0000010004cb7824 */ /* 0x000fe200078e00ff */
[----:B------:R-:W-:Y:S01]  /*0ec0*/  SHF.R.S32.HI R4, RZ, 0x1f, R224 ;  /* 0x0000001fff047819 */ /* 0x000fe200000114e0 */
[----:B------:R0:W-:Y:S01]  /*0ed0*/  STL [R1+0xc], R8 ;  /* 0x00000c0801007387 */ /* 0x0001e20000100800 */
[----:B------:R-:W-:Y:S02]  /*0ee0*/  LOP3.LUT R13, R10, 0x8, R13, 0xf8, !PT ;  /* 0x000000080a0d7812 */ /* 0x000fe400078ef80d */
[----:B------:R-:W-:Y:S02]  /*0ef0*/  SHF.R.S32.HI R4, RZ, 0x1f, R221 ;  /* 0x0000001fff047819 */ /* 0x000fe400000114dd */
[----:B------:R-:W-:-:S02]  /*0f00*/  SHF.R.U32.HI R10, RZ, 0x3, R10 ;  /* 0x00000003ff0a7819 */ /* 0x000fc4000001160a */
[----:B------:R-:W-:Y:S02]  /*0f10*/  LOP3.LUT R4, R5, 0xfffffe00, RZ, 0xc0, !PT ;  /* 0xfffffe0005047812 */ /* 0x000fe400078ec0ff */
[----:B------:R-:W-:Y:S02]  /*0f20*/  LOP3.LUT R234, R0, 0xfffffffc, RZ, 0xc0, !PT ;  /* 0xfffffffc00ea7812 */ /* 0x000fe400078ec0ff */
[----:B0-----:R-:W-:Y:S02]  /*0f30*/  LOP3.LUT R8, R9, 0x7ffffe00, RZ, 0xc0, !PT ;  /* 0x7ffffe0009087812 */ /* 0x001fe400078ec0ff */
[----:B------:R-:W-:Y:S01]  /*0f40*/  SHF.R.S32.HI R6, RZ, 0x1f, R0 ;  /* 0x0000001fff067819 */ /* 0x000fe20000011400 */
[----:B------:R0:W-:Y:S01]  /*0f50*/  STL [R1+0x8], R4 ;  /* 0x0000080401007387 */ /* 0x0001e20000100800 */
[----:B------:R-:W-:Y:S01]  /*0f60*/  LOP3.LUT R13, R13, R10, RZ, 0x3c, !PT ;  /* 0x0000000a0d0d7212 */ /* 0x000fe200078e3cff */
[----:B------:R-:W-:Y:S01]  /*0f70*/  IMAD R8, R215, 0x400, R8 ;  /* 0x00000400d7087824 */ /* 0x000fe200078e0208 */
[----:B------:R-:W-:Y:S01]  /*0f80*/  LEA.HI R6, R6, R23, RZ, 0x3 ;  /* 0x0000001706067211 */ /* 0x000fe200078f18ff */
[----:B------:R-:W-:Y:S01]  /*0f90*/  IMAD.IADD R234, R16, 0x1, -R234 ;  /* 0x0000000110ea7824 */ /* 0x000fe200078e0aea */
[----:B------:R-:W-:Y:S01]  /*0fa0*/  R2P PR, R11, 0x6 ;  /* 0x000000060b007804 */ /* 0x000fe20000000000 */
[----:B------:R-:W-:Y:S01]  /*0fb0*/  IMAD.SHL.U32 R237, R7, 0x40, RZ ;  /* 0x0000004007ed7824 */ /* 0x000fe200078e00ff */
[----:B------:R-:W-:Y:S01]  /*0fc0*/  LOP3.LUT R6, R6, 0xfffffff8, RZ, 0xc0, !PT ;  /* 0xfffffff806067812 */ /* 0x000fe200078ec0ff */
[----:B------:R-:W-:Y:S01]  /*0fd0*/  IMAD.IADD R13, R8, 0x1, R13 ;  /* 0x00000001080d7824 */ /* 0x000fe200078e020d */
[C---:B------:R-:W-:Y:S01]  /*0fe0*/  LEA.HI R0, R234.reuse, R234, RZ, 0x1 ;  /* 0x000000eaea007211 */ /* 0x040fe200078f08ff */
[----:B------:R-:W-:Y:S01]  /*0ff0*/  IMAD.SHL.U32 R16, R234, 0x8, RZ ;  /* 0x00000008ea107824 */ /* 0x000fe200078e00ff */
[----:B------:R-:W-:Y:S01]  /*1000*/  LOP3.LUT R237, R237, 0x1c0, RZ, 0xc0, !PT ;  /* 0x000001c0eded7812 */ /* 0x000fe200078ec0ff */
[----:B------:R-:W-:Y:S01]  /*1010*/  IMAD R210, R13, 0x2, R2 ;  /* 0x000000020dd27824 */ /* 0x000fe200078e0202 */
[----:B------:R-:W-:Y:S01]  /*1020*/  SHF.R.S32.HI R229, RZ, 0x3, R3 ;  /* 0x00000003ffe57819 */ /* 0x000fe20000011403 */
[----:B------:R-:W-:Y:S01]  /*1030*/  IMAD.MOV.U32 R213, RZ, RZ, 0x20 ;  /* 0x00000020ffd57424 */ /* 0x000fe200078e00ff */
[----:B------:R-:W-:Y:S01]  /*1040*/  LOP3.LUT R3, R0, 0x1ffffffe, RZ, 0xc0, !PT ;  /* 0x1ffffffe00037812 */ /* 0x000fe200078ec0ff */
[----:B------:R-:W-:Y:S01]  /*1050*/  VIADD R232, R193, 0x1c0 ;  /* 0x000001c0c1e87836 */ /* 0x000fe20000000000 */
[----:B------:R-:W-:Y:S01]  /*1060*/  LOP3.LUT R0, R237, 0x38, R16, 0xf8, !PT ;  /* 0x00000038ed007812 */ /* 0x000fe200078ef810 */
[----:B------:R-:W-:Y:S01]  /*1070*/  IMAD.IADD R188, R23, 0x1, -R6 ;  /* 0x0000000117bc7824 */ /* 0x000fe200078e0a06 */
[----:B------:R-:W-:Y:S01]  /*1080*/  SHF.R.U32.HI R6, RZ, 0x3, R237 ;  /* 0x00000003ff067819 */ /* 0x000fe200000116ed */
[----:B------:R-:W-:-:S02]  /*1090*/  IMAD.SHL.U32 R184, R234, 0x4, RZ ;  /* 0x00000004eab87824 */ /* 0x000fc400078e00ff */
[----:B------:R-:W-:Y:S01]  /*10a0*/  VIADD R214, R210, 0x36400 ;  /* 0x00036400d2d67836 */ /* 0x000fe20000000000 */
[----:B------:R-:W-:Y:S01]  /*10b0*/  SHF.R.S32.HI R5, RZ, 0x1f, R232 ;  /* 0x0000001fff057819 */ /* 0x000fe200000114e8 */
[----:B------:R-:W-:Y:S01]  /*10c0*/  VIADD R225, R193, 0x40 ;  /* 0x00000040c1e17836 */ /* 0x000fe20000000000 */
[----:B------:R-:W-:Y:S01]  /*10d0*/  SEL R213, R213, 0xffffffe0, !P1 ;  /* 0xffffffe0d5d57807 */ /* 0x000fe20004800000 */
[C---:B------:R-:W-:Y:S01]  /*10e0*/  VIADD R222, R193.reuse, 0x100 ;  /* 0x00000100c1de7836 */ /* 0x040fe20000000000 */
[----:B------:R-:W-:Y:S01]  /*10f0*/  LOP3.LUT R5, R4, R0, R6, 0xf6, !PT ;  /* 0x0000000004057212 */ /* 0x000fe200078ef606 */
[----:B------:R-:W-:Y:S02]  /*1100*/  VIADD R192, R184, 0x10 ;  /* 0x00000010b8c07836 */ /* 0x000fe40000000000 */
[C---:B------:R-:W-:Y:S02]  /*1110*/  VIADD R223, R193.reuse, 0xc0 ;  /* 0x000000c0c1df7836 */ /* 0x040fe40000000000 */
[----:B------:R-:W-:-:S02]  /*1120*/  VIADD R233, R193, 0x180 ;  /* 0x00000180c1e97836 */ /* 0x000fc40000000000 */
[----:B------:R-:W-:Y:S02]  /*1130*/  VIADD R212, R210, 0x36440 ;  /* 0x00036440d2d47836 */ /* 0x000fe40000000000 */
[----:B------:R-:W-:Y:S02]  /*1140*/  IMAD.IADD R3, R234, 0x1, -R3 ;  /* 0x00000001ea037824 */ /* 0x000fe400078e0a03 */
        /* <DEDUP_REMOVED lines=10> */
[----:B------:R-:W-:-:S02]  /*11f0*/  IMAD.SHL.U32 R189, R12, 0x2, RZ ;  /* 0x000000020cbd7824 */ /* 0x000fc400078e00ff */
[----:B------:R-:W-:Y:S02]  /*1200*/  IMAD R236, R5, 0x2, R2 ;  /* 0x0000000205ec7824 */ /* 0x000fe400078e0202 */
[----:B------:R-:W-:Y:S02]  /*1210*/  IMAD R216, R3, 0x8, R190 ;  /* 0x0000000803d87824 */ /* 0x000fe400078e02be */
[----:B------:R-:W-:Y:S01]  /*1220*/  IMAD.IADD R213, R213, 0x1, R212 ;  /* 0x00000001d5d57824 */ /* 0x000fe200078e02d4 */
[----:B--2---:R-:W-:Y:S02]  /*1230*/  LOP3.LUT R187, R18, 0x1, RZ, 0xfc, !PT ;  /* 0x0000000112bb7812 */ /* 0x004fe400078efcff */
[----:B0-----:R-:W-:-:S07]  /*1240*/  CS2R R18, SRZ ;  /* 0x0000000000127805 */ /* 0x001fce000001ff00 */
.L_x_8942:
[----:B0-23--:R-:W0:Y:S01]  /*1250*/  LDC.64 R4, c[0x0][0xd88] ;  /* 0x00036200ff047b82 */ /* 0x00de220000000a00 */
        /* <DEDUP_REMOVED lines=21> */
[----:B----4-:R-:W-:Y:S01]  /*13b0*/  @P1 IADD3 R6, P2, R218, UR8, RZ ;  /* 0x00000008da061c10 */ /* 0x010fe2000ff5e0ff */
        /* <DEDUP_REMOVED lines=28> */
.L_x_8810:
[----:B------:R-:W-:Y:S02]  /*1580*/  IMAD.U32 R44, RZ, RZ, UR5 ;  /* 0x00000005ff2c7e24 */ /* 0x000fe4000f8e00ff */
[----:B------:R-:W-:Y:S01]  /*1590*/  IMAD.U32 R24, RZ, RZ, UR4 ;  /* 0x00000004ff187e24 */ /* 0x000fe2000f8e00ff */
[----:B------:R-:W-:Y:S06]  /*15a0*/  @!P2 BRA `(.L_x_8811) ;  /* 0x000000000010a947 */ /* 0x000fec0003800000 */
[----:B------:R-:W-:-:S04]  /*15b0*/  IADD3 R4, P0, R218, UR8, RZ ;  /* 0x00000008da047c10 */ /* 0x000fc8000ff1e0ff */
[----:B------:R-:W-:-:S05]  /*15c0*/  IADD3.X R5, R219, UR9, RZ, P0, !PT ;  /* 0x00000009db057c10 */ /* 0x000fca00087fe4ff */
[----:B------:R0:W5:Y:S01]  /*15d0*/  LDG.E R24, desc[UR40][R4.64] ;  /* 0x0000002804187981 */ /* 0x000162000c1e1900 */
[----:B------:R-:W-:Y:S05]  /*15e0*/  BRA `(.L_x_8812) ;  /* 0x0000000000107947 */ /* 0x000fea0003800000 */
.L_x_8811:
[----:B------:R-:W-:Y:S05]  /*15f0*/  @!P0 BRA `(.L_x_8812) ;  /* 0x00000000000c8947 */ /* 0x000fea0003800000 */
[----:B------:R-:W2:Y:S04]  /*1600*/  LDG.E R5, desc[UR40][R8.64] ;  /* 0x0000002808057981 */ /* 0x000ea8000c1e1900 */
[----:B------:R-:W2:Y:S02]  /*1610*/  LDG.E R24, desc[UR40][R8.64+0x4] ;  /* 0x0000042808187981 */ /* 0x000ea4000c1e1900 */
[----:B--2---:R-:W-:-:S07]  /*1620*/  IMAD.IADD R24, R24, 0x1, -R5 ;  /* 0x0000000118187824 */ /* 0x004fce00078e0a05 */
.L_x_8812:
        /* <DEDUP_REMOVED lines=16> */
[----:B------:R-:W-:-:S04]  /*1730*/  IMAD.SHL.U32 R195, R33, 0x40, RZ ;  /* 0x0000004021c37824 */ /* 0x000fc800078e00ff */
[----:B0-----:R-:W-:-:S08]  /*1740*/  VIADD R4, R195, 0x3f ;  /* 0x0000003fc3047836 */ /* 0x001fd00000000000 */
[----:B------:R-:W0:Y:S08]  /*1750*/  @P1 LDC R11, c[0x0][0x44c] ;  /* 0x00011300ff0b1b82 */ /* 0x000e300000000800 */
[----:B------:R-:W1:Y:S01]  /*1760*/  @P1 LDC R5, c[0x0][0x450] ;  /* 0x00011400ff051b82 */ /* 0x000e620000000800 */
[----:B--2---:R-:W-:Y:S02]  /*1770*/  @P0 IMAD.IADD R44, R9, 0x1, -R0 ;  /* 0x00000001092c0824 */ /* 0x004fe400078e0a00 */
[----:B------:R-:W-:-:S02]  /*1780*/  IMAD.IADD R9, R24, 0x1, -R3 ;  /* 0x0000000118097824 */ /* 0x000fc400078e0a03 */
[----:B0-----:R-:W-:-:S04]  /*1790*/  @P1 IMAD.HI.U32 R0, R4, R11, RZ ;  /* 0x0000000b04001227 */ /* 0x001fc800078e00ff */
[----:B------:R-:W-:Y:S01]  /*17a0*/  IMAD.IADD R211, R9, 0x1, R44 ;  /* 0x0000000109d37824 */ /* 0x000fe200078e022c */
[----:B-1----:R-:W-:Y:S01]  /*17b0*/  @P1 SHF.R.U32.HI R4, RZ, R5, R0 ;  /* 0x00000005ff041219 */ /* 0x002fe20000011600 */
[----:B------:R-:W-:Y:S02]  /*17c0*/  IMAD.MOV R42, RZ, RZ, -R9 ;  /* 0x000000ffff2a7224 */ /* 0x000fe400078e0a09 */
[C---:B------:R-:W-:Y:S01]  /*17d0*/  VIADD R0, R211.reuse, 0x3f ;  /* 0x0000003fd3007836 */ /* 0x040fe20000000000 */
[----:B------:R-:W-:Y:S02]  /*17e0*/  IADD3 R43, R211, 0x40, -R194 ;  /* 0x00000040d32b7810 */ /* 0x000fe40007ffe8c2 */
[----:B------:R-:W-:Y:S02]  /*17f0*/  VIMNMX R42, RZ, R42, !PT ;  /* 0x0000002aff2a7248 */ /* 0x000fe40007fe0100 */
        /* <DEDUP_REMOVED lines=40> */
.L_x_8815:
[----:B------:R-:W-:Y:S05]  /*1a80*/  BSYNC B6 ;  /* 0x0000000000067941 */ /* 0x000fea0003800000 */
.L_x_8814:
        /* <DEDUP_REMOVED lines=20> */
.L_x_8817:
[----:B------:R-:W-:Y:S05]  /*1bd0*/  BSYNC B6 ;  /* 0x0000000000067941 */ /* 0x000fea0003800000 */
.L_x_8816:
        /* <DEDUP_REMOVED lines=50> */
[----:B------:R-:W-:-:S02]  /*1f00*/  IMAD R27, R23, R57, R12 ;  /* 0x00000039171b7224 */ /* 0x000fc400078e020c */
[----:B------:R-:W-:-:S04]  /*1f10*/  IMAD.WIDE.U32 R12, R23, R56, R16 ;  /* 0x00000038170c7225 */ /* 0x000fc800078e0010 */
[----:B------:R-:W-:Y:S02]  /*1f20*/  IMAD.IADD R13, R27, 0x1, R13 ;  /* 0x000000011b0d7824 */ /* 0x000fe400078e020d */
[----:B------:R-:W-:Y:S02]  /*1f30*/  VIADD R58, R26, 0x8 ;  /* 0x000000081a3a7836 */ /* 0x000fe40000000000 */
[----:B-----5:R-:W-:-:S04]  /*1f40*/  IMAD.WIDE.U32 R38, R30, R56, R12 ;  /* 0x000000381e267225 */ /* 0x020fc800078e000c */
[----:B------:R-:W-:Y:S01]  /*1f50*/  IMAD.SHL.U32 R59, R59, 0x2, RZ ;  /* 0x000000023b3b7824 */ /* 0x000fe200078e00ff */
[----:B---3--:R-:W-:Y:S02]  /*1f60*/  SHF.R.S32.HI R0, RZ, 0x1f, R25 ;  /* 0x0000001fff007819 */ /* 0x008fe40000011419 */
        /* <DEDUP_REMOVED lines=22> */
[----:B------:R-:W-:Y:S01]  /*20d0*/  SHF.R.S32.HI R25, RZ, 0x1f, R30 ;  /* 0x0000001fff197819 */ /* 0x000fe2000001141e */
        /* <DEDUP_REMOVED lines=14> */
[----:B------:R-:W-:Y:S02]  /*21c0*/  IMAD.IADD R9, R9, 0x1, R27 ;  /* 0x0000000109097824 */ /* 0x000fe400078e021b */
[----:B------:R-:W-:-:S04]  /*21d0*/  IMAD.WIDE.U32 R34, R30, R54, R10 ;  /* 0x000000361e227225 */ /* 0x000fc800078e000a */
[----:B------:R-:W-:Y:S01]  /*21e0*/  IMAD R61, R215, 0x200, R4 ;  /* 0x00000200d73d7824 */ /* 0x000fe200078e0204 */
[----:B------:R-:W-:Y:S01]  /*21f0*/  LOP3.LUT R4, R53, 0x38, R47, 0xf8, !PT ;  /* 0x0000003835047812 */ /* 0x000fe200078ef82f */
[----:B------:R-:W-:-:S03]  /*2200*/  IMAD.WIDE.U32 R36, R30, R56, R8 ;  /* 0x000000381e247225 */ /* 0x000fc600078e0008 */
[----:B------:R-:W-:Y:S01]  /*2210*/  LOP3.LUT R4, R4, R57, RZ, 0x3c, !PT ;  /* 0x0000003904047212 */ /* 0x000fe200078e3cff */
[----:B------:R-:W-:Y:S02]  /*2220*/  IMAD.SHL.U32 R54, R54, 0x40, RZ ;  /* 0x0000004036367824 */ /* 0x000fe400078e00ff */
[----:B------:R-:W-:Y:S02]  /*2230*/  IMAD.SHL.U32 R56, R56, 0x40, RZ ;  /* 0x0000004038387824 */ /* 0x000fe400078e00ff */
[----:B------:R-:W-:Y:S02]  /*2240*/  IMAD.X R41, R24, 0x1, R3, P0 ;  /* 0x0000000118297824 */ /* 0x000fe400000e0603 */
[----:B------:R-:W-:Y:S02]  /*2250*/  IMAD.IADD R60, R33, 0x1, R5 ;  /* 0x00000001213c7824 */ /* 0x000fe400078e0205 */
[----:B------:R-:W-:Y:S02]  /*2260*/  IMAD.IADD R62, R5, 0x1, R35 ;  /* 0x00000001053e7824 */ /* 0x000fe400078e0223 */
[----:B------:R-:W-:-:S02]  /*2270*/  IMAD.IADD R65, R37, 0x1, R25 ;  /* 0x0000000125417824 */ /* 0x000fc400078e0219 */
[----:B------:R-:W-:Y:S02]  /*2280*/  IMAD.IADD R67, R25, 0x1, R39 ;  /* 0x0000000119437824 */ /* 0x000fe400078e0227 */
[----:B------:R-:W-:Y:S02]  /*2290*/  IMAD R66, R215, 0x200, R4 ;  /* 0x00000200d7427824 */ /* 0x000fe400078e0204 */
[----:B------:R-:W-:-:S07]  /*22a0*/  IMAD.IADD R69, R29, 0x1, R69 ;  /* 0x000000011d457824 */ /* 0x000fce00078e0245 */
.L_x_8847:
        /* <DEDUP_REMOVED lines=58> */
.L_x_8822:
[----:B------:R-:W-:Y:S05]  /*2650*/  BSYNC B1 ;  /* 0x0000000000017941 */ /* 0x000fea0003800000 */
.L_x_8821:
        /* <DEDUP_REMOVED lines=19> */
.L_x_8823:
[----:B------:R-:W-:Y:S01]  /*2790*/  IMAD R68, R22, 0x8, R2 ;  /* 0x0000000816447824 */ /* 0x000fe200078e0202 */
[----:B------:R-:W-:Y:S01]  /*27a0*/  SHF.L.U32 R71, R186, 0x1f, RZ ;  /* 0x0000001fba477819 */ /* 0x000fe200000006ff */
[----:B------:R-:W-:Y:S03]  /*27b0*/  BSSY B1, `(.L_x_8824) ;  /* 0x0000003000017945 */ /* 0x000fe60003800000 */
[----:B------:R-:W0:Y:S02]  /*27c0*/  SYNCS.PHASECHK.TRANS64.TRYWAIT P5, [R68+URZ+0x38890], R71 ;  /* 0x03889047440075a7 */ /* 0x000e2400080a017f */
[----:B0-----:R-:W-:Y:S05]  /*27d0*/  @!P5 BRA `(.L_x_8825) ;  /* 0x000001f000c0d947 */ /* 0x001fea0003800000 */
.L_x_9133:
[----:B------:R-:W-:Y:S05]  /*27e0*/  BSYNC B1 ;  /* 0x0000000000017941 */ /* 0x000fea0003800000 */
.L_x_8824:
        /* <DEDUP_REMOVED lines=53> */
.L_x_8830:
[----:B------:R-:W-:Y:S05]  /*2b40*/  BSYNC B2 ;  /* 0x0000000000027941 */ /* 0x000fea0003800000 */
.L_x_8829:
[----:B--2---:R1:W-:Y:S02]  /*2b50*/  STG.E.128 desc[UR40][R12.64], R4 ;  /* 0x000000040c007986 */ /* 0x0043e4000c101d28 */
.L_x_8828:
[----:B------:R-:W-:Y:S05]  /*2b60*/  BSYNC B1 ;  /* 0x0000000000017941 */ /* 0x000fea0003800000 */
.L_x_8827:
        /* <DEDUP_REMOVED lines=56> */
.L_x_8832:
[----:B------:R-:W-:Y:S05]  /*2ef0*/  BSYNC B1 ;  /* 0x0000000000017941 */ /* 0x000fea0003800000 */
.L_x_8831:
[----:B-1----:R1:W-:Y:S01]  /*2f00*/  STG.E.128 desc[UR40][R12.64+0x40], R4 ;  /* 0x000040040c007986 */ /* 0x0023e2000c101d28 */
[----:B------:R-:W-:Y:S05]  /*2f10*/  BRA `(.L_x_8826) ;  /* 0x0000000c00407947 */ /* 0x000fea0003800000 */
.L_x_8820:
        /* <DEDUP_REMOVED lines=43> */
.L_x_8833:
[----:B------:R-:W-:Y:S01]  /*31d0*/  IMAD R68, R22, 0x8, R2 ;  /* 0x0000000816447824 */ /* 0x000fe200078e0202 */
[----:B------:R-:W-:Y:S01]  /*31e0*/  SHF.L.U32 R71, R186, 0x1f, RZ ;  /* 0x0000001fba477819 */ /* 0x000fe200000006ff */
[----:B------:R-:W0:Y:S01]  /*31f0*/  LDC R70, c[0x0][0x2f4] ;  /* 0x0000bd00ff467b82 */ /* 0x000e220000000800 */
[----:B------:R-:W-:Y:S02]  /*3200*/  BSSY B1, `(.L_x_8834) ;  /* 0x0000003000017945 */ /* 0x000fe40003800000 */
[----:B------:R-:W1:Y:S02]  /*3210*/  SYNCS.PHASECHK.TRANS64.TRYWAIT P5, [R68+URZ+0x38890], R71 ;  /* 0x03889047440075a7 */ /* 0x000e6400080a017f */
[----:B-1----:R-:W-:Y:S05]  /*3220*/  @!P5 BRA `(.L_x_8835) ;  /* 0x000001e80040d947 */ /* 0x002fea0003800000 */
.L_x_9134:
[----:B------:R-:W-:Y:S05]  /*3230*/  BSYNC B1 ;  /* 0x0000000000017941 */ /* 0x000fea0003800000 */
.L_x_8834:
        /* <DEDUP_REMOVED lines=19> */
[----:B------:R-:W-:Y:S01]  /*3370*/  SHF.R.S32.HI R12, RZ, 0x4, R13 ;  /* 0x00000004ff0c7819 */ /* 0x000fe2000001140d */
[----:B------:R-:W-:-:S03]  /*3380*/  IMAD.IADD R13, R66, 0x1, R26 ;  /* 0x00000001420d7824 */ /* 0x000fc600078e021a */
[----:B------:R-:W-:Y:S01]  /*3390*/  LEA.HI.SX32 R12, R47, R12, 0x1d ;  /* 0x0000000c2f0c7211 */ /* 0x000fe200078feaff */
[----:B------:R-:W-:-:S04]  /*33a0*/  IMAD R13, R13, 0x2, R2 ;  /* 0x000000020d0d7824 */ /* 0x000fc800078e0202 */
[----:B------:R-:W-:-:S05]  /*33b0*/  IMAD.SHL.U32 R79, R12, 0x8, RZ ;  /* 0x000000080c4f7824 */ /* 0x000fca00078e00ff */
[----:B------:R-:W-:-:S04]  /*33c0*/  LOP3.LUT R12, R53, 0x38, R79, 0xf8, !PT ;  /* 0x00000038350c7812 */ /* 0x000fc800078ef84f */
[----:B------:R-:W-:-:S05]  /*33d0*/  LOP3.LUT R12, R12, R57, RZ, 0x3c, !PT ;  /* 0x000000390c0c7212 */ /* 0x000fca00078e3cff */
[----:B------:R-:W-:-:S04]  /*33e0*/  IMAD R15, R215, 0x200, R12 ;  /* 0x00000200d70f7824 */ /* 0x000fc800078e020c */
[----:B------:R-:W-:-:S04]  /*33f0*/  IMAD.IADD R15, R26, 0x1, R15 ;  /* 0x000000011a0f7824 */ /* 0x000fc800078e020f */
[----:B------:R-:W-:Y:S02]  /*3400*/  IMAD R24, R15, 0x2, R2 ;  /* 0x000000020f187824 */ /* 0x000fe400078e0202 */
        /* <DEDUP_REMOVED lines=94> */
.L_x_8837:
[----:B------:R-:W-:Y:S05]  /*39f0*/  BSYNC B1 ;  /* 0x0000000000017941 */ /* 0x000fea0003800000 */
.L_x_8836:
        /* <DEDUP_REMOVED lines=10> */
.L_x_8819:
[----:B------:R-:W-:-:S13]  /*3aa0*/  ISETP.NE.AND P0, PT, R187, 0x3, PT ;  /* 0x00000003bb00780c */ /* 0x000fda0003f05270 */
[----:B------:R-:W-:Y:S05]  /*3ab0*/  @!P0 BRA `(.L_x_8838) ;  /* 0x0000000000048947 */ /* 0x000fea0003800000 */
[----:B------:R-:W-:Y:S01]  /*3ac0*/  BPT.TRAP 0x1 ;  /* 0x000000040000795c */ /* 0x000fe20000300000 */
.L_x_8838:
        /* <DEDUP_REMOVED lines=8> */
.L_x_9135:
[----:B------:R-:W-:Y:S05]  /*3b50*/  BSYNC B1 ;  /* 0x0000000000017941 */ /* 0x000fea0003800000 */
.L_x_8839:
        /* <DEDUP_REMOVED lines=12> */
.L_x_8826:
[----:B------:R-:W-:Y:S05]  /*3c20*/  BSYNC B0 ;  /* 0x0000000000007941 */ /* 0x000fea0003800000 */
.L_x_8818:
        /* <DEDUP_REMOVED lines=17> */
.L_x_8842:
[----:B------:R-:W-:Y:S05]  /*3d40*/  BSYNC B0 ;  /* 0x0000000000007941 */ /* 0x000fea0003800000 */
.L_x_8841:
[----:B------:R-:W5:Y:S01]  /*3d50*/  SYNCS.PHASECHK.TRANS64.TRYWAIT P0, [R68+URZ+0x388b0], R71 ;  /* 0x0388b047440075a7 */ /* 0x000f62000800017f */
[----:B------:R-:W-:Y:S04]  /*3d60*/  BSSY B0, `(.L_x_8843) ;  /* 0x0000002000007945 */ /* 0x000fe80003800000 */
[----:B-----5:R-:W-:Y:S05]  /*3d70*/  @!P0 BRA `(.L_x_8844) ;  /* 0x000001dc00948947 */ /* 0x020fea0003800000 */
.L_x_9136:
[----:B------:R-:W-:Y:S05]  /*3d80*/  BSYNC B0 ;  /* 0x0000000000007941 */ /* 0x000fea0003800000 */
.L_x_8843:
        /* <DEDUP_REMOVED lines=82> */
.L_x_8846:
[----:B------:R-:W-:Y:S05]  /*42b0*/  BSYNC B0 ;  /* 0x0000000000007941 */ /* 0x000fea0003800000 */
.L_x_8845:
        /* <DEDUP_REMOVED lines=17> */
.L_x_8813:
[----:B------:R-:W2:Y:S01]  /*43d0*/  LDL R4, [R1+0x4] ;  /* 0x0000040001047983 */ /* 0x000ea20000100800 */
[----:B------:R-:W-:Y:S01]  /*43e0*/  BSSY B0, `(.L_x_8848) ;  /* 0x0000005000007945 */ /* 0x000fe20003800000 */
[----:B--2---:R-:W-:-:S03]  /*43f0*/  ISETP.NE.AND P1, PT, R4, 0x1, PT ;  /* 0x000000010400780c */ /* 0x004fc60003f25270 */
[----:B------:R-:W-:Y:S10]  /*4400*/  @P0 BRA `(.L_x_8849) ;  /* 0x0000000000080947 */ /* 0x000ff40003800000 */
[----:B------:R-:W1:Y:S02]  /*4410*/  FENCE.VIEW.ASYNC.G ;  /* 0x00000000000073c6 */ /* 0x000e640000000100 */
[----:B-1----:R-:W-:Y:S06]  /*4420*/  BAR.ARV 0xc, 0x180 ;  /* 0x0306000000007b1d */ /* 0x002fec0000002000 */
.L_x_8849:
[----:B------:R-:W-:Y:S05]  /*4430*/  BSYNC B0 ;  /* 0x0000000000007941 */ /* 0x000fea0003800000 */
.L_x_8848:
        /* <DEDUP_REMOVED lines=39> */
[----:B------:R-:W1:Y:S01]  /*46b0*/  @P0 LDC R3, c[0x0][0x44c] ;  /* 0x00011300ff030b82 */ /* 0x000e620000000800 */
[----:B------:R-:W-:Y:S02]  /*46c0*/  CS2R R88, SRZ ;  /* 0x0000000000587805 */ /* 0x000fe4000001ff00 */
[----:B------:R-:W-:-:S02]  /*46d0*/  CS2R R86, SRZ ;  /* 0x0000000000567805 */ /* 0x000fc4000001ff00 */
[----:B------:R-:W-:Y:S02]  /*46e0*/  CS2R R84, SRZ ;  /* 0x0000000000547805 */ /* 0x000fe4000001ff00 */
[----:B------:R-:W-:Y:S02]  /*46f0*/  CS2R R82, SRZ ;  /* 0x0000000000527805 */ /* 0x000fe4000001ff00 */
[----:B------:R-:W-:Y:S02]  /*4700*/  CS2R R80, SRZ ;  /* 0x0000000000507805 */ /* 0x000fe4000001ff00 */
[----:B------:R-:W-:Y:S02]  /*4710*/  CS2R R78, SRZ ;  /* 0x00000000004e7805 */ /* 0x000fe4000001ff00 */
[----:B------:R-:W-:Y:S01]  /*4720*/  CS2R R76, SRZ ;  /* 0x00000000004c7805 */ /* 0x000fe2000001ff00 */
[----:B------:R-:W2:Y:S01]  /*4730*/  @P0 LDC R4, c[0x0][0x450] ;  /* 0x00011400ff040b82 */ /* 0x000ea20000000800 */
[----:B---3--:R-:W-:-:S02]  /*4740*/  CS2R R74, SRZ ;  /* 0x00000000004a7805 */ /* 0x008fc4000001ff00 */
        /* <DEDUP_REMOVED lines=19> */
[----:B------:R-:W-:Y:S01]  /*4880*/  CS2R R26, SRZ ;  /* 0x00000000001a7805 */ /* 0x000fe2000001ff00 */
[----:B------:R-:W-:Y:S01]  /*4890*/  IMAD.MOV.U32 R172, RZ, RZ, RZ ;  /* 0x000000ffffac7224 */ /* 0x000fe200078e00ff */
[----:B------:R-:W-:-:S02]  /*48a0*/  CS2R R28, SRZ ;  /* 0x00000000001c7805 */ /* 0x000fc4000001ff00 */
[----:B--2---:R-:W-:Y:S01]  /*48b0*/  @P0 SHF.R.U32.HI R0, RZ, R4, R3 ;  /* 0x00000004ff000219 */ /* 0x004fe20000011603 */
[----:B------:R-:W-:Y:S01]  /*48c0*/  IMAD.MOV.U32 R31, RZ, RZ, RZ ;  /* 0x000000ffff1f7224 */ /* 0x000fe200078e00ff */
[----:B------:R-:W-:Y:S02]  /*48d0*/  PLOP3.LUT P0, PT, PT, PT, PT, 0x80, 0x0 ;  /* 0x000000000000781c */ /* 0x000fe40003f0f070 */
[----:B------:R-:W-:Y:S01]  /*48e0*/  CS2R R24, SRZ ;  /* 0x0000000000187805 */ /* 0x000fe2000001ff00 */
[----:B------:R-:W-:Y:S01]  /*48f0*/  IMAD.IADD R0, R43, 0x1, R0 ;  /* 0x000000012b007824 */ /* 0x000fe200078e0200 */
[----:B------:R-:W-:-:S04]  /*4900*/  CS2R R42, SRZ ;  /* 0x00000000002a7805 */ /* 0x000fc8000001ff00 */
[----:B------:R-:W-:-:S04]  /*4910*/  SHF.R.S32.HI R3, RZ, 0x1f, R0 ;  /* 0x0000001fff037819 */ /* 0x000fc80000011400 */
[----:B------:R-:W-:Y:S01]  /*4920*/  LEA.HI R3, R3, R0, RZ, 0x6 ;  /* 0x0000000003037211 */ /* 0x000fe200078f30ff */
[----:B------:R-:W-:-:S03]  /*4930*/  IMAD.MOV.U32 R0, RZ, RZ, RZ ;  /* 0x000000ffff007224 */ /* 0x000fc600078e00ff */
[----:B------:R-:W-:Y:S01]  /*4940*/  SHF.R.S32.HI R4, RZ, 0x6, R3 ;  /* 0x00000006ff047819 */ /* 0x000fe20000011403 */
[----:B------:R-:W-:-:S03]  /*4950*/  IMAD.MOV.U32 R3, RZ, RZ, RZ ;  /* 0x000000ffff037224 */ /* 0x000fc600078e00ff */
[----:B------:R-:W-:-:S04]  /*4960*/  VIMNMX R4, R171, R4, PT ;  /* 0x00000004ab047248 */ /* 0x000fc80003fe0100 */
[----:B------:R-:W-:-:S13]  /*4970*/  ISETP.GE.AND P1, PT, R4, 0x1, PT ;  /* 0x000000010400780c */ /* 0x000fda0003f26270 */
        /* <DEDUP_REMOVED lines=72> */
.L_x_8855:
[----:B------:R-:W-:Y:S01]  /*4e00*/  BAR.SYNC.DEFER_BLOCKING 0xe, 0x100 ;  /* 0x0384000000007b1d */ /* 0x000fe20000010000 */
[----:B-1----:R-:W-:Y:S01]  /*4e10*/  IMAD R3, R18, 0x40, R190 ;  /* 0x0000004012037824 */ /* 0x002fe200078e02be */
[----:B------:R-:W-:Y:S01]  /*4e20*/  R2UR UR4, R10 ;  /* 0x000000000a0472ca */ /* 0x000fe200000e0000 */
[----:B------:R-:W-:Y:S01]  /*4e30*/  VIADD R18, R18, 0x1 ;  /* 0x0000000112127836 */ /* 0x000fe20000000000 */
[----:B------:R-:W-:Y:S01]  /*4e40*/  R2UR UR5, R11 ;  /* 0x000000000b0572ca */ /* 0x000fe200000e0000 */
[----:B------:R-:W-:Y:S01]  /*4e50*/  IMAD R3, R3, 0x4, R2 ;  /* 0x0000000403037824 */ /* 0x000fe200078e0202 */
[----:B------:R-:W-:Y:S01]  /*4e60*/  ISETP.GT.AND P1, PT, R0, RZ, PT ;  /* 0x000000ff0000720c */ /* 0x000fe20003f24270 */
[----:B------:R-:W-:Y:S01]  /*4e70*/  IMAD.MOV.U32 R5, RZ, RZ, 0x40000040 ;  /* 0x40000040ff057424 */ /* 0x000fe200078e00ff */
[----:B------:R-:W-:Y:S01]  /*4e80*/  ISETP.NE.AND P0, PT, R18, 0x2, PT ;  /* 0x000000021200780c */ /* 0x000fe20003f05270 */
[----:B------:R-:W-:-:S03]  /*4e90*/  VIADD R0, R0, 0xffffffff ;  /* 0xffffffff00007836 */ /* 0x000fc60000000000 */
[----:B------:R-:W-:Y:S02]  /*4ea0*/  SEL R18, R18, RZ, P0 ;  /* 0x000000ff12127207 */ /* 0x000fe40000000000 */
[----:B------:R-:W-:Y:S01]  /*4eb0*/  R2UR UR7, R5 ;  /* 0x00000000050772ca */ /* 0x000fe200000e0000 */
[----:B------:R-:W-:Y:S02]  /*4ec0*/  IMAD.MOV.U32 R5, RZ, RZ, 0x40000040 ;  /* 0x40000040ff057424 */ /* 0x000fe400078e00ff */
[----:B------:R-:W-:-:S05]  /*4ed0*/  IMAD R4, R18, 0x1000, R21 ;  /* 0x0000100012047824 */ /* 0x000fca00078e0215 */
[----:B------:R-:W-:Y:S01]  /*4ee0*/  R2UR UR6, R4 ;  /* 0x00000000040672ca */ /* 0x000fe200000e0000 */
[----:B------:R-:W0:Y:S04]  /*4ef0*/  LDS R14, [R3+0x38400] ;  /* 0x03840000030e7984 */ /* 0x000e280000000800 */
[----:B------:R1:W2:Y:S02]  /*4f00*/  LDS R15, [R3+0x38420] ;  /* 0x03842000030f7984 */ /* 0x0002a40000000800 */
[----:B-1----:R-:W-:-:S04]  /*4f10*/  @!P2 IMAD R3, R18, 0x8, R2 ;  /* 0x000000081203a824 */ /* 0x002fc800078e0202 */
        /* <DEDUP_REMOVED lines=131> */
[----:B------:R-:W-:-:S03]  /*5750*/  IMAD.MOV.U32 R15, RZ, RZ, 0x40000040 ;  /* 0x40000040ff0f7424 */ /* 0x000fc600078e00ff */
[----:B------:R-:W-:-:S06]  /*5760*/  WARPGROUP.ARRIVE ;  /* 0x00000000000079c5 */ /* 0x000fcc0000000000 */
        /* <DEDUP_REMOVED lines=22> */
[----:B------:R-:W-:Y:S02]  /*58d0*/  R2UR UR7, R5 ;  /* 0x00000000050772ca */ /* 0x000fe400000e0000 */
[----:B------:R-:W-:-:S04]  /*58e0*/  SEL R4, RZ, 0x1, P0 ;  /* 0x00000001ff047807 */ /* 0x000fc80000000000 */
[----:B------:R-:W-:Y:S01]  /*58f0*/  LOP3.LUT R19, R19, R4, RZ, 0x3c, !PT ;  /* 0x0000000413137212 */ /* 0x000fe200078e3cff */
[----:B------:R-:W-:Y:S02]  /*5900*/  WARPGROUP.DEPBAR.LE gsb0, 0x0 ;  /* 0x00008000000079c5 */ /* 0x000fe40000010000 */
[----:B------:R-:W-:-:S12]  /*5910*/  WARPGROUP.ARRIVE ;  /* 0x00000000000079c5 */ /* 0x000fd80000000000 */
[----:B------:R-:W-:Y:S03]  /*5920*/  HGMMA.64x256x16.F32.BF16 R24, gdesc[UR4].tnspB, R24, gsb0 ;  /* 0x43e00000041879f0 */ /* 0x000fe60008001818 */
[----:B------:R-:W-:Y:S02]  /*5930*/  WARPGROUP.DEPBAR.LE gsb0, 0x0 ;  /* 0x00008000000079c5 */ /* 0x000fe40000010000 */
[----:B------:R-:W-:Y:S06]  /*5940*/  BAR.ARV 0xf, 0x100 ;  /* 0x03c4000000007b1d */ /* 0x000fec0000002000 */
[----:B------:R1:W-:Y:S01]  /*5950*/  @!P2 SYNCS.ARRIVE.TRANS64.RED.A1T0 RZ, [R3+URZ], RZ ;  /* 0x000000ff03ffa9a7 */ /* 0x0003e2000810043f */
[----:B------:R-:W-:Y:S05]  /*5960*/  @P1 BRA `(.L_x_8855) ;  /* 0xfffffff400241947 */ /* 0x000fea000383ffff */
.L_x_8854:
[----:B------:R-:W-:Y:S05]  /*5970*/  BSYNC B0 ;  /* 0x0000000000007941 */ /* 0x000fea0003800000 */
.L_x_8853:
[----:B------:R-:W-:Y:S01]  /*5980*/  BAR.SYNC.DEFER_BLOCKING 0xe, 0x100 ;  /* 0x0384000000007b1d */ /* 0x000fe20000010000 */
[C---:B-1----:R-:W-:Y:S01]  /*5990*/  IMAD R3, R18.reuse, 0x40, R190 ;  /* 0x0000004012037824 */ /* 0x042fe200078e02be */
        /* <DEDUP_REMOVED lines=140> */
.L_x_8851:
        /* <DEDUP_REMOVED lines=76> */
[----:B------:R-:W-:-:S04]  /*6720*/  LEA.HI R3, R3, R0, RZ, 0x6 ;  /* 0x0000000003037211 */ /* 0x000fc800078f30ff */
        /* <DEDUP_REMOVED lines=35> */
.L_x_8857:
[----:B------:R-:W-:Y:S05]  /*6960*/  BSYNC B6 ;  /* 0x0000000000067941 */ /* 0x000fea0003800000 */
.L_x_8856:
        /* <DEDUP_REMOVED lines=12> */
.L_x_8861:
[----:B--2---:R2:W3:Y:S02]  /*6a30*/  SYNCS.PHASECHK.TRANS64.TRYWAIT P0, [R2+URZ+0x38800], R3 ;  /* 0x03880003020075a7 */ /* 0x0044e4000800017f */
[----:B---3--:R-:W-:Y:S05]  /*6a40*/  @!P0 NANOSLEEP.SYNCS 0x989680 ;  /* 0x009896800000895d */ /* 0x008fea0003900000 */
[----:B------:R-:W3:Y:S02]  /*6a50*/  @!P0 SYNCS.PHASECHK.TRANS64 P0, [R2+URZ+0x38800], R3 ;  /* 0x03880003020085a7 */ /* 0x000ee4000800007f */
[----:B---3--:R-:W-:Y:S05]  /*6a60*/  @!P0 BRA `(.L_x_8861) ;  /* 0xfffffffc00f08947 */ /* 0x008fea000383ffff */
.L_x_8860:
[----:B------:R-:W-:Y:S05]  /*6a70*/  BSYNC B0 ;  /* 0x0000000000007941 */ /* 0x000fea0003800000 */
.L_x_8859:
[----:B------:R-:W-:Y:S05]  /*6a80*/  BRA `(.L_x_8862) ;  /* 0x0000002c00847947 */ /* 0x000fea0003800000 */
.L_x_8858:
        /* <DEDUP_REMOVED lines=31> */
.L_x_8864:
[----:B------:R-:W-:Y:S05]  /*6c80*/  BSYNC B6 ;  /* 0x0000000000067941 */ /* 0x000fea0003800000 */
.L_x_8863:
        /* <DEDUP_REMOVED lines=39> */
.L_x_9142:
        /* <DEDUP_REMOVED lines=30> */
.L_x_8869:
[----:B------:R-:W-:Y:S05]  /*70e0*/  BSYNC B1 ;  /* 0x0000000000017941 */ /* 0x000fea0003800000 */
.L_x_8868:
        /* <DEDUP_REMOVED lines=23> */
.L_x_9148:
        /* <DEDUP_REMOVED lines=34> */
.L_x_8872:
[----:B------:R-:W-:Y:S05]  /*7480*/  BSYNC B1 ;  /* 0x0000000000017941 */ /* 0x000fea0003800000 */
.L_x_8871:
[----:B------:R-:W1:Y:S01]  /*7490*/  SYNCS.PHASECHK.TRANS64.TRYWAIT P0, [R2+URZ+0x38800], R21 ;  /* 0x03880015020075a7 */ /* 0x000e62000800017f */
[----:B------:R-:W-:Y:S01]  /*74a0*/  LOP3.LUT R37, R37, 0x1c0, RZ, 0xc0, !PT ;  /* 0x000001c025257812 */ /* 0x000fe200078ec0ff */
[----:B--2--5:R-:W-:Y:S01]  /*74b0*/  IMAD.MOV.U32 R3, RZ, RZ, R28 ;  /* 0x000000ffff037224 */ /* 0x024fe200078e001c */
[----:B------:R-:W-:Y:S01]  /*74c0*/  VIADDMNMX R40, R36, -R195, 0x40, PT ;  /* 0x0000004024287446 */ /* 0x000fe200038009c3 */
[----:B0-----:R-:W-:Y:S01]  /*74d0*/  IMAD.MOV.U32 R4, RZ, RZ, R10 ;  /* 0x000000ffff047224 */ /* 0x001fe200078e000a */
[----:B---3--:R-:W-:Y:S01]  /*74e0*/  LOP3.LUT R0, R37, 0x18, R16, 0xf8, !PT ;  /* 0x0000001825007812 */ /* 0x008fe200078ef810 */
[----:B----4-:R-:W-:Y:S01]  /*74f0*/  IMAD.MOV.U32 R5, RZ, RZ, R11 ;  /* 0x000000ffff057224 */ /* 0x010fe200078e000b */
[----:B------:R-:W-:Y:S01]  /*7500*/  SHF.R.U32.HI R37, RZ, 0x3, R37 ;  /* 0x00000003ff257819 */ /* 0x000fe20000011625 */
[----:B------:R-:W-:Y:S01]  /*7510*/  IMAD.MOV.U32 R6, RZ, RZ, R8 ;  /* 0x000000ffff067224 */ /* 0x000fe200078e0008 */
[----:B------:R-:W-:Y:S01]  /*7520*/  PRMT R41, R3, 0x7610, R41 ;  /* 0x0000761003297816 */ /* 0x000fe20000000029 */
[----:B------:R-:W-:Y:S01]  /*7530*/  IMAD.MOV.U32 R3, RZ, RZ, R29 ;  /* 0x000000ffff037224 */ /* 0x000fe200078e001d */
[----:B------:R-:W-:Y:S01]  /*7540*/  LOP3.LUT R0, R0, R37, RZ, 0x3c, !PT ;  /* 0x0000002500007212 */ /* 0x000fe200078e3cff */
[----:B------:R-:W-:Y:S01]  /*7550*/  BSSY B1, `(.L_x_8873) ;  /* 0x0000011000017945 */ /* 0x000fe20003800000 */
        /* <DEDUP_REMOVED lines=8> */
[----:B------:R-:W-:Y:S01]  /*75e0*/  PRMT R47, R47, 0x5410, R6 ;  /* 0x000054102f2f7816 */ /* 0x000fe20000000006 */
[----:B------:R-:W-:Y:S01]  /*75f0*/  IMAD.MOV.U32 R5, RZ, RZ, R13 ;  /* 0x000000ffff057224 */ /* 0x000fe200078e000d */
[----:B------:R-:W-:Y:S01]  /*7600*/  PRMT R43, R0, 0x7610, R43 ;  /* 0x00007610002b7816 */ /* 0x000fe2000000002b */
[C---:B------:R-:W-:Y:S01]  /*7610*/  VIADD R4, R3.reuse, 0x20400 ;  /* 0x0002040003047836 */ /* 0x040fe20000000000 */
[----:B------:R-:W-:Y:S01]  /*7620*/  LOP3.LUT P2, RZ, R188, 0x4, RZ, 0xc0, !PT ;  /* 0x00000004bcff7812 */ /* 0x000fe2000784c0ff */
[----:B------:R-:W-:Y:S01]  /*7630*/  VIADD R0, R3, 0x20440 ;  /* 0x0002044003007836 */ /* 0x000fe20000000000 */
[----:B------:R-:W-:Y:S01]  /*7640*/  ISETP.GE.AND P1, PT, R23, R40, PT ;  /* 0x000000281700720c */ /* 0x000fe20003f26270 */
[----:B-1----:R-:W-:-:S12]  /*7650*/  @!P0 BRA `(.L_x_8874) ;  /* 0x000001a800508947 */ /* 0x002fd80003800000 */
.L_x_9149:
[----:B------:R-:W-:Y:S05]  /*7660*/  BSYNC B1 ;  /* 0x0000000000017941 */ /* 0x000fea0003800000 */
.L_x_8873:
        /* <DEDUP_REMOVED lines=18> */
[----:B------:R-:W-:Y:S01]  /*7790*/  PRMT R34, R44, 0x5432, R34 ;  /* 0x000054322c227816 */ /* 0x000fe20000000022 */
[C---:B------:R-:W-:Y:S01]  /*77a0*/  IMAD.U32 R33, R32.reuse, 0x10000, RZ ;  /* 0x0001000020217824 */ /* 0x040fe200078e00ff */
[----:B------:R-:W-:Y:S02]  /*77b0*/  LOP3.LUT R35, R35, 0xffff0000, RZ, 0xc0, !PT ;  /* 0xffff000023237812 */ /* 0x000fe400078ec0ff */
[----:B------:R-:W-:Y:S02]  /*77c0*/  LOP3.LUT R32, R32, 0xffff0000, RZ, 0xc0, !PT ;  /* 0xffff000020207812 */ /* 0x000fe400078ec0ff */
[C---:B-1----:R-:W-:Y:S01]  /*77d0*/  LOP3.LUT R15, R6.reuse, 0xffff0000, RZ, 0xc0, !PT ;  /* 0xffff0000060f7812 */ /* 0x042fe200078ec0ff */
[----:B------:R-:W-:Y:S01]  /*77e0*/  IMAD.U32 R14, R6, 0x10000, RZ ;  /* 0x00010000060e7824 */ /* 0x000fe200078e00ff */
[C---:B------:R-:W-:Y:S01]  /*77f0*/  LOP3.LUT R30, R7.reuse, 0xffff0000, RZ, 0xc0, !PT ;  /* 0xffff0000071e7812 */ /* 0x040fe200078ec0ff */
[----:B0-----:R-:W-:-:S02]  /*7800*/  IMAD.U32 R21, R7, 0x10000, RZ ;  /* 0x0001000007157824 */ /* 0x001fc400078e00ff */
[CC--:B------:R-:W-:Y:S01]  /*7810*/  FMUL.FTZ R37, R15.reuse, R36.reuse ;  /* 0x000000240f257220 */ /* 0x0c0fe20000410000 */
[----:B------:R-:W-:Y:S01]  /*7820*/  FMUL.FTZ R15, R15, R33 ;  /* 0x000000210f0f7220 */ /* 0x000fe20000410000 */
[----:B------:R-:W-:Y:S02]  /*7830*/  IMAD.U32 R6, R4, 0x10000, RZ ;  /* 0x0001000004067824 */ /* 0x000fe400078e00ff */
[----:B------:R-:W-:Y:S01]  /*7840*/  FMUL.FTZ R38, R30, R35 ;  /* 0x000000231e267220 */ /* 0x000fe20000410000 */
[C---:B------:R-:W-:Y:S01]  /*7850*/  FFMA.FTZ R37, R14.reuse, R33, -R37 ;  /* 0x000000210e257223 */ /* 0x040fe20000010825 */
[C---:B------:R-:W-:Y:S02]  /*7860*/  IMAD.U32 R7, R5.reuse, 0x10000, RZ ;  /* 0x0001000005077824 */ /* 0x040fe400078e00ff */
[----:B------:R-:W-:Y:S01]  /*7870*/  FFMA.FTZ R36, R14, R36, R15 ;  /* 0x000000240e247223 */ /* 0x000fe2000001000f */
[----:B------:R-:W-:Y:S01]  /*7880*/  IMAD.U32 R33, R34, 0x10000, RZ ;  /* 0x0001000022217824 */ /* 0x000fe200078e00ff */
[----:B------:R-:W-:Y:S01]  /*7890*/  LOP3.LUT R4, R4, 0xffff0000, RZ, 0xc0, !PT ;  /* 0xffff000004047812 */ /* 0x000fe200078ec0ff */
[-C--:B------:R-:W-:Y:S01]  /*78a0*/  FMUL.FTZ R30, R30, R32.reuse ;  /* 0x000000201e1e7220 */ /* 0x080fe20000410000 */
        /* <DEDUP_REMOVED lines=19> */
.L_x_8878:
[----:B------:R-:W-:Y:S05]  /*79e0*/  BSYNC B2 ;  /* 0x0000000000027941 */ /* 0x000fea0003800000 */
.L_x_8877:
        /* <DEDUP_REMOVED lines=47> */
.L_x_8876:
[----:B------:R-:W-:Y:S05]  /*7ce0*/  BSYNC B1 ;  /* 0x0000000000017941 */ /* 0x000fea0003800000 */
.L_x_8875:
[----:B-12---:R-:W-:-:S05]  /*7cf0*/  VIADD R4, R23, 0x20 ;  /* 0x0000002017047836 */ /* 0x006fca0000000000 */
[----:B------:R-:W-:-:S13]  /*7d00*/  ISETP.GE.AND P0, PT, R4, R40, PT ;  /* 0x000000280400720c */ /* 0x000fda0003f06270 */
        /* <DEDUP_REMOVED lines=14> */
[----:B0-----:R-:W-:Y:S01]  /*7df0*/  IMAD.U32 R21, R15, 0x10000, RZ ;  /* 0x000100000f157824 */ /* 0x001fe200078e00ff */
        /* <DEDUP_REMOVED lines=37> */
.L_x_8881:
[----:B------:R-:W-:Y:S05]  /*8050*/  BSYNC B1 ;  /* 0x0000000000017941 */ /* 0x000fea0003800000 */
.L_x_8880:
[----:B------:R-:W-:Y:S05]  /*8060*/  @P1 BRA `(.L_x_8879) ;  /* 0x0000001400e81947 */ /* 0x000fea0003800000 */
[----:B-1----:R-:W1:Y:S01]  /*8070*/  LDS.128 R4, [R0+0x1000] ;  /* 0x0010000000047984 */ /* 0x002e620000000c00 */
[----:B------:R-:W-:Y:S02]  /*8080*/  SHF.R.U32.HI R15, RZ, 0x10, R9 ;  /* 0x00000010ff0f7819 */ /* 0x000fe40000011609 */
[----:B------:R-:W-:Y:S02]  /*8090*/  SHF.R.U32.HI R12, RZ, 0x10, R29 ;  /* 0x00000010ff0c7819 */ /* 0x000fe4000001161d */
[----:B------:R-:W-:Y:S02]  /*80a0*/  PRMT R15, R43, 0x5410, R15 ;  /* 0x000054102b0f7816 */ /* 0x000fe4000000000f */
[----:B------:R-:W-:Y:S02]  /*80b0*/  PRMT R12, R45, 0x5432, R12 ;  /* 0x000054322d0c7816 */ /* 0x000fe4000000000c */
[----:B------:R-:W-:Y:S01]  /*80c0*/  SHF.R.U64 R14, R8, 0x10, R9 ;  /* 0x00000010080e7819 */ /* 0x000fe20000001209 */
[C---:B0-----:R-:W-:Y:S01]  /*80d0*/  IMAD.U32 R21, R15.reuse, 0x10000, RZ ;  /* 0x000100000f157824 */ /* 0x041fe200078e00ff */
        /* <DEDUP_REMOVED lines=40> */
.L_x_8866:
        /* <DEDUP_REMOVED lines=36> */
.L_x_9155:
        /* <DEDUP_REMOVED lines=16> */
.L_x_8884:
[----:B------:R-:W-:Y:S05]  /*86a0*/  BSYNC B1 ;  /* 0x0000000000017941 */ /* 0x000fea0003800000 */
.L_x_8883:
[----:B-----5:R-:W-:Y:S01]  /*86b0*/  IMAD.MOV.U32 R0, RZ, RZ, R28 ;  /* 0x000000ffff007224 */ /* 0x020fe200078e001c */
[----:B------:R-:W-:Y:S01]  /*86c0*/  UMOV UR4, 0xffffffff ;  /* 0xffffffff00047882 */ /* 0x000fe20000000000 */
[----:B------:R-:W-:Y:S02]  /*86d0*/  IMAD.MOV.U32 R4, RZ, RZ, R30 ;  /* 0x000000ffff047224 */ /* 0x000fe400078e001e */
        /* <DEDUP_REMOVED lines=10> */
[----:B------:R-:W-:Y:S02]  /*8780*/  CS2R R4, SRZ ;  /* 0x0000000000047805 */ /* 0x000fe4000001ff00 */
[----:B------:R-:W-:Y:S02]  /*8790*/  PRMT R40, R40, 0x5410, R0 ;  /* 0x0000541028287816 */ /* 0x000fe40000000000 */
[----:B------:R-:W-:Y:S01]  /*87a0*/  PRMT R44, R44, 0x5410, R3 ;  /* 0x000054102c2c7816 */ /* 0x000fe20000000003 */
[----:B------:R-:W-:Y:S06]  /*87b0*/  BRA.DIV UR4, `(.L_x_8885) ;  /* 0x0000019a04847947 */ /* 0x000fec000b800000 */
[----:B------:R-:W2:Y:S04]  /*87c0*/  SHFL.IDX PT, R3, R8, 0x1, 0x1c1f ;  /* 0x003c1f0008037f89 */ /* 0x000ea800000e0000 */
[----:B------:R-:W3:Y:S04]  /*87d0*/  SHFL.IDX PT, R0, R6, 0x1, 0x1c1f ;  /* 0x003c1f0006007f89 */ /* 0x000ee800000e0000 */
[----:B------:R-:W4:Y:S04]  /*87e0*/  SHFL.IDX PT, R7, R7, 0x1, 0x1c1f ;  /* 0x003c1f0007077f89 */ /* 0x000f2800000e0000 */
[----:B01----:R0:W1:Y:S01]  /*87f0*/  SHFL.IDX PT, R14, R9, 0x1, 0x1c1f ;  /* 0x003c1f00090e7f89 */ /* 0x00306200000e0000 */
[----:B--2---:R-:W-:-:S02]  /*8800*/  IMAD.MOV.U32 R13, RZ, RZ, R3 ;  /* 0x000000ffff0d7224 */ /* 0x004fc400078e0003 */
[----:B0--3--:R-:W-:-:S07]  /*8810*/  IMAD.MOV.U32 R12, RZ, RZ, R0 ;  /* 0x000000ffff0c7224 */ /* 0x009fce00078e0000 */
.L_x_9161:
        /* <DEDUP_REMOVED lines=23> */
.L_x_8887:
[----:B------:R-:W-:Y:S05]  /*8990*/  BSYNC B1 ;  /* 0x0000000000017941 */ /* 0x000fea0003800000 */
.L_x_8886:
[----:B------:R-:W3:Y:S01]  /*89a0*/  SYNCS.PHASECHK.TRANS64.TRYWAIT P1, [R2+URZ+0x38800], R3 ;  /* 0x03880003020075a7 */ /* 0x000ee2000802017f */
[----:B------:R-:W-:Y:S01]  /*89b0*/  VIADDMNMX R0, R32, -R195, 0x40, PT ;  /* 0x0000004020007446 */ /* 0x000fe200038009c3 */
[----:B--2--5:R-:W-:Y:S01]  /*89c0*/  IMAD.MOV.U32 R12, RZ, RZ, R4 ;  /* 0x000000ffff0c7224 */ /* 0x024fe200078e0004 */
[----:B0-----:R-:W-:Y:S01]  /*89d0*/  ISETP.GE.AND P0, PT, R16, R49, PT ;  /* 0x000000311000720c */ /* 0x001fe20003f06270 */
[----:B------:R-:W-:Y:S01]  /*89e0*/  IMAD.MOV.U32 R13, RZ, RZ, R5 ;  /* 0x000000ffff0d7224 */ /* 0x000fe200078e0005 */
[----:B------:R-:W-:Y:S01]  /*89f0*/  BSSY B1, `(.L_x_8888) ;  /* 0x0000011000017945 */ /* 0x000fe20003800000 */
[C---:B-1----:R-:W-:Y:S01]  /*8a00*/  VIADD R14, R23.reuse, 0x20 ;  /* 0x00000020170e7836 */ /* 0x042fe20000000000 */
        /* <DEDUP_REMOVED lines=10> */
[----:B------:R-:W-:Y:S01]  /*8ab0*/  PRMT R51, R51, 0x5410, R13 ;  /* 0x0000541033337816 */ /* 0x000fe2000000000d */
[----:B------:R-:W-:Y:S01]  /*8ac0*/  IMAD.MOV.U32 R55, RZ, RZ, R11 ;  /* 0x000000ffff377224 */ /* 0x000fe200078e000b */
[----:B------:R-:W-:-:S02]  /*8ad0*/  PRMT R52, R0, 0x7610, R52 ;  /* 0x0000761000347816 */ /* 0x000fc40000000034 */
[----:B------:R-:W-:Y:S01]  /*8ae0*/  PRMT R53, R14, 0x7610, R53 ;  /* 0x000076100e357816 */ /* 0x000fe20000000035 */
[----:B---3--:R-:W-:Y:S06]  /*8af0*/  @!P1 BRA `(.L_x_8889) ;  /* 0x00000198002c9947 */ /* 0x008fec0003800000 */
.L_x_9162:
[----:B------:R-:W-:Y:S05]  /*8b00*/  BSYNC B1 ;  /* 0x0000000000017941 */ /* 0x000fea0003800000 */
.L_x_8888:
[----:B------:R-:W-:Y:S04]  /*8b10*/  BSSY B1, `(.L_x_8890) ;  /* 0x000006a000017945 */ /* 0x000fe80003800000 */
[----:B------:R-:W-:Y:S05]  /*8b20*/  @P2 BRA `(.L_x_8891) ;  /* 0x0000000400a02947 */ /* 0x000fea0003800000 */
[----:B------:R-:W-:Y:S01]  /*8b30*/  IMAD.SHL.U32 R0, R188, 0x40, RZ ;  /* 0x00000040bc007824 */ /* 0x000fe200078e00ff */
[----:B------:R-:W-:Y:S01]  /*8b40*/  SHF.R.U64 R39, R28, 0x10, R29 ;  /* 0x000000101c277819 */ /* 0x000fe2000000121d */
[----:B0-----:R-:W-:Y:S01]  /*8b50*/  IMAD.IADD R3, R16, 0x1, R49 ;  /* 0x0000000110037824 */ /* 0x001fe200078e0231 */
[--C-:B------:R-:W-:Y:S02]  /*8b60*/  SHF.R.U64 R42, R30, 0x10, R31.reuse ;  /* 0x000000101e2a7819 */ /* 0x100fe4000000121f */
[----:B------:R-:W-:Y:S02]  /*8b70*/  LOP3.LUT R12, R0, 0x1c0, RZ, 0xc0, !PT ;  /* 0x000001c0000c7812 */ /* 0x000fe400078ec0ff */
[----:B------:R-:W-:Y:S02]  /*8b80*/  SHF.R.U32.HI R43, RZ, 0x10, R31 ;  /* 0x00000010ff2b7819 */ /* 0x000fe4000001161f */
[----:B------:R-:W-:Y:S02]  /*8b90*/  LOP3.LUT R0, R12, 0x38, R16, 0xf8, !PT ;  /* 0x000000380c007812 */ /* 0x000fe400078ef810 */
[----:B------:R-:W-:-:S02]  /*8ba0*/  SHF.R.U32.HI R13, RZ, 0x3, R12 ;  /* 0x00000003ff0d7819 */ /* 0x000fc4000001160c */
[----:B------:R-:W-:Y:S02]  /*8bb0*/  LOP3.LUT R12, R12, 0x38, R3, 0xf8, !PT ;  /* 0x000000380c0c7812 */ /* 0x000fe400078ef803 */
[-C--:B------:R-:W-:Y:S02]  /*8bc0*/  LOP3.LUT R0, R0, R13.reuse, RZ, 0x3c, !PT ;  /* 0x0000000d00007212 */ /* 0x080fe400078e3cff */
[----:B------:R-:W-:Y:S02]  /*8bd0*/  LOP3.LUT R12, R12, R13, RZ, 0x3c, !PT ;  /* 0x0000000d0c0c7212 */ /* 0x000fe400078e3cff */
[----:B------:R-:W-:Y:S01]  /*8be0*/  SHF.R.U32.HI R41, RZ, 0x10, R29 ;  /* 0x00000010ff297819 */ /* 0x000fe2000001161d */
[----:B------:R-:W-:Y:S01]  /*8bf0*/  IMAD R3, R215, 0x200, R0 ;  /* 0x00000200d7037824 */ /* 0x000fe200078e0200 */
[----:B------:R-:W-:Y:S02]  /*8c00*/  SHF.R.U64 R0, R24, 0x10, R25 ;  /* 0x0000001018007819 */ /* 0x000fe40000001219 */
[----:B------:R-:W-:Y:S01]  /*8c10*/  PRMT R39, R21, 0x5410, R39 ;  /* 0x0000541015277816 */ /* 0x000fe20000000027 */
[----:B------:R-:W-:Y:S01]  /*8c20*/  IMAD R47, R3, 0x2, R2 ;  /* 0x00000002032f7824 */ /* 0x000fe200078e0202 */
[----:B------:R-:W-:Y:S01]  /*8c30*/  PRMT R31, R40, 0x5432, R0 ;  /* 0x00005432281f7816 */ /* 0x000fe20000000000 */
[----:B------:R-:W-:Y:S01]  /*8c40*/  IMAD R3, R215, 0x200, R12 ;  /* 0x00000200d7037824 */ /* 0x000fe200078e020c */
[----:B------:R-:W-:-:S02]  /*8c50*/  SHF.R.U32.HI R36, RZ, 0x10, R25 ;  /* 0x00000010ff247819 */ /* 0x000fc40000011619 */
[----:B------:R-:W0:Y:S01]  /*8c60*/  LDS.128 R12, [R47+0x20400] ;  /* 0x020400002f0c7984 */ /* 0x000e220000000c00 */
[----:B------:R-:W-:Y:S01]  /*8c70*/  IMAD R48, R3, 0x2, R2 ;  /* 0x0000000203307824 */ /* 0x000fe200078e0202 */
[--C-:B------:R-:W-:Y:S02]  /*8c80*/  SHF.R.U64 R37, R26, 0x10, R27.reuse ;  /* 0x000000101a257819 */ /* 0x100fe4000000121b */
[----:B------:R-:W-:Y:S02]  /*8c90*/  SHF.R.U32.HI R38, RZ, 0x10, R27 ;  /* 0x00000010ff267819 */ /* 0x000fe4000001161b */
[----:B------:R-:W1:Y:S01]  /*8ca0*/  LDS.128 R32, [R48+0x20400] ;  /* 0x0204000030207984 */ /* 0x000e620000000c00 */
[----:B------:R-:W-:Y:S01]  /*8cb0*/  PRMT R41, R40, 0x5410, R41 ;  /* 0x0000541028297816 */ /* 0x000fe20000000029 */
[----:B------:R-:W-:Y:S01]  /*8cc0*/  IMAD.U32 R40, R39, 0x10000, RZ ;  /* 0x0001000027287824 */ /* 0x000fe200078e00ff */
[C---:B------:R-:W-:Y:S02]  /*8cd0*/  PRMT R37, R45.reuse, 0x5410, R37 ;  /* 0x000054102d257816 */ /* 0x040fe40000000025 */
[----:B------:R-:W-:-:S02]  /*8ce0*/  PRMT R38, R45, 0x5432, R38 ;  /* 0x000054322d267816 */ /* 0x000fc40000000026 */
[----:B------:R-:W-:Y:S02]  /*8cf0*/  LOP3.LUT R39, R39, 0xffff0000, RZ, 0xc0, !PT ;  /* 0xffff000027277812 */ /* 0x000fe400078ec0ff */
[C---:B------:R-:W-:Y:S02]  /*8d00*/  PRMT R36, R44.reuse, 0x5432, R36 ;  /* 0x000054322c247816 */ /* 0x040fe40000000024 */
        /* <DEDUP_REMOVED lines=17> */
[CC--:B------:R-:W-:Y:S01]  /*8e20*/  FMUL.FTZ R45, R25.reuse, R40.reuse ;  /* 0x00000028192d7220 */ /* 0x0c0fe20000410000 */
[----:B------:R-:W-:Y:S01]  /*8e30*/  FMUL.FTZ R35, R25, R33 ;  /* 0x0000002119237220 */ /* 0x000fe20000410000 */
[----:B------:R-:W-:Y:S01]  /*8e40*/  LOP3.LUT R31, R31, 0xffff0000, RZ, 0xc0, !PT ;  /* 0xffff00001f1f7812 */ /* 0x000fe200078ec0ff */
[----:B------:R-:W-:Y:S01]  /*8e50*/  FMUL.FTZ R44, R26, R39 ;  /* 0x000000271a2c7220 */ /* 0x000fe20000410000 */
[C---:B------:R-:W-:Y:S01]  /*8e60*/  FFMA.FTZ R45, R0.reuse, R33, -R45 ;  /* 0x00000021002d7223 */ /* 0x040fe2000001082d */
[----:B------:R-:W-:Y:S01]  /*8e70*/  FFMA.FTZ R35, R0, R40, R35 ;  /* 0x0000002800237223 */ /* 0x000fe20000010023 */
[----:B------:R-:W-:Y:S02]  /*8e80*/  IMAD.U32 R25, R41, 0x10000, RZ ;  /* 0x0001000029197824 */ /* 0x000fe400078e00ff */
[-C--:B------:R-:W-:Y:S01]  /*8e90*/  FMUL.FTZ R26, R26, R31.reuse ;  /* 0x0000001f1a1a7220 */ /* 0x080fe20000410000 */
[C---:B------:R-:W-:Y:S02]  /*8ea0*/  IMAD.U32 R0, R36.reuse, 0x10000, RZ ;  /* 0x0001000024007824 */ /* 0x040fe400078e00ff */
[----:B------:R-:W-:Y:S01]  /*8eb0*/  FFMA.FTZ R44, R3, R31, -R44 ;  /* 0x0000001f032c7223 */ /* 0x000fe2000001082c */
[----:B------:R-:W-:Y:S01]  /*8ec0*/  LOP3.LUT R41, R41, 0xffff0000, RZ, 0xc0, !PT ;  /* 0xffff000029297812 */ /* 0x000fe200078ec0ff */
[C---:B------:R-:W-:Y:S01]  /*8ed0*/  FMUL.FTZ R31, R27.reuse, R25 ;  /* 0x000000191b1f7220 */ /* 0x040fe20000410000 */
[-C--:B------:R-:W-:Y:S01]  /*8ee0*/  FMUL.FTZ R40, R27, R0.reuse ;  /* 0x000000001b287220 */ /* 0x080fe20000410000 */
[----:B------:R-:W-:Y:S01]  /*8ef0*/  LOP3.LUT R36, R36, 0xffff0000, RZ, 0xc0, !PT ;  /* 0xffff000024247812 */ /* 0x000fe200078ec0ff */
[----:B------:R-:W-:Y:S01]  /*8f00*/  FFMA.FTZ R26, R3, R39, R26 ;  /* 0x00000027031a7223 */ /* 0x000fe2000001001a */
[C---:B------:R-:W-:Y:S01]  /*8f10*/  FFMA.FTZ R31, R12.reuse, R0, -R31 ;  /* 0x000000000c1f7223 */ /* 0x040fe2000001081f */
[----:B------:R-:W-:Y:S01]  /*8f20*/  FFMA.FTZ R40, R12, R25, R40 ;  /* 0x000000190c287223 */ /* 0x000fe20000010028 */
[----:B------:R-:W-:Y:S01]  /*8f30*/  FMUL.FTZ R46, R32, R41 ;  /* 0x00000029202e7220 */ /* 0x000fe20000410000 */
[----:B------:R-:W-:-:S02]  /*8f40*/  IMAD.U32 R0, R37, 0x10000, RZ ;  /* 0x0001000025007824 */ /* 0x000fc400078e00ff */
[-C--:B------:R-:W-:Y:S01]  /*8f50*/  FMUL.FTZ R32, R32, R36.reuse ;  /* 0x0000002420207220 */ /* 0x080fe20000410000 */
[----:B------:R-:W-:Y:S02]  /*8f60*/  IMAD.U32 R12, R42, 0x10000, RZ ;  /* 0x000100002a0c7824 */ /* 0x000fe400078e00ff */
[----:B------:R-:W-:Y:S01]  /*8f70*/  FFMA.FTZ R46, R13, R36, -R46 ;  /* 0x000000240d2e7223 */ /* 0x000fe2000001082e */
[----:B------:R-:W-:Y:S02]  /*8f80*/  IMAD.U32 R25, R43, 0x10000, RZ ;  /* 0x000100002b197824 */ /* 0x000fe400078e00ff */
[C---:B------:R-:W-:Y:S01]  /*8f90*/  FMUL.FTZ R27, R28.reuse, R0 ;  /* 0x000000001c1b7220 */ /* 0x040fe20000410000 */
[----:B------:R-:W-:Y:S01]  /*8fa0*/  FMUL.FTZ R36, R28, R12 ;  /* 0x0000000c1c247220 */ /* 0x000fe20000410000 */
[----:B------:R-:W-:Y:S01]  /*8fb0*/  FFMA.FTZ R41, R13, R41, R32 ;  /* 0x000000290d297223 */ /* 0x000fe20000010020 */
[----:B------:R-:W-:Y:S02]  /*8fc0*/  IMAD.U32 R24, R15, 0x10000, RZ ;  /* 0x000100000f187824 */ /* 0x000fe400078e00ff */
[----:B------:R-:W-:Y:S01]  /*8fd0*/  FMUL.FTZ R13, R30, R25 ;  /* 0x000000191e0d7220 */ /* 0x000fe20000410000 */
[----:B------:R-:W-:Y:S01]  /*8fe0*/  IMAD.U32 R3, R38, 0x10000, RZ ;  /* 0x0001000026037824 */ /* 0x000fe200078e00ff */
        /* <DEDUP_REMOVED lines=9> */
[----:B------:R-:W-:Y:S01]  /*9080*/  LOP3.LUT R15, R15, 0xffff0000, RZ, 0xc0, !PT ;  /* 0xffff00000f0f7812 */ /* 0x000fe200078ec0ff */
[----:B------:R-:W-:Y:S01]  /*9090*/  FMUL.FTZ R29, R29, R37 ;  /* 0x000000251d1d7220 */ /* 0x000fe20000410000 */
        /* <DEDUP_REMOVED lines=15> */
[----:B------:R1:W-:Y:S04]  /*9190*/  STS.128 [R47+0x20400], R12 ;  /* 0x0204000c2f007388 */ /* 0x0003e80000000c00 */
[----:B------:R1:W-:Y:S02]  /*91a0*/  STS.128 [R48+0x20400], R24 ;  /* 0x0204001830007388 */ /* 0x0003e40000000c00 */
.L_x_8891:
[----:B------:R-:W-:Y:S05]  /*91b0*/  BSYNC B1 ;  /* 0x0000000000017941 */ /* 0x000fea0003800000 */
.L_x_8890:
[----:B------:R-:W-:Y:S01]  /*91c0*/  PRMT R21, R54, 0x5410, R55 ;  /* 0x0000541036157816 */ /* 0x000fe20000000037 */
[----:B------:R-:W-:Y:S06]  /*91d0*/  @P0 BRA `(.L_x_8879) ;  /* 0x00000004008c0947 */ /* 0x000fec0003800000 */
[----:B0-----:R-:W2:Y:S01]  /*91e0*/  LDL R3, [R1+0x8] ;  /* 0x0000080001037983 */ /* 0x001ea20000100800 */
[----:B------:R-:W-:Y:S01]  /*91f0*/  IMAD.IADD R0, R16, 0x1, R49 ;  /* 0x0000000110007824 */ /* 0x000fe200078e0231 */
[----:B-1----:R-:W-:-:S04]  /*9200*/  SHF.R.U32.HI R12, RZ, 0x3, R237 ;  /* 0x00000003ff0c7819 */ /* 0x002fc800000116ed */
[----:B------:R-:W-:-:S04]  /*9210*/  LOP3.LUT R0, R237, 0x38, R0, 0xf8, !PT ;  /* 0x00000038ed007812 */ /* 0x000fc800078ef800 */
[----:B------:R-:W-:Y:S02]  /*9220*/  LOP3.LUT R0, R0, R12, RZ, 0x3c, !PT ;  /* 0x0000000c00007212 */ /* 0x000fe400078e3cff */
[----:B------:R-:W0:Y:S01]  /*9230*/  LDS.128 R12, [R236+0x20400] ;  /* 0x02040000ec0c7984 */ /* 0x000e220000000c00 */
[----:B------:R-:W-:Y:S02]  /*9240*/  SHF.R.U64 R28, R8, 0x10, R9 ;  /* 0x00000010081c7819 */ /* 0x000fe40000001209 */
[--C-:B------:R-:W-:Y:S02]  /*9250*/  SHF.R.U64 R33, R4, 0x10, R5.reuse ;  /* 0x0000001004217819 */ /* 0x100fe40000001205 */
[----:B------:R-:W-:Y:S02]  /*9260*/  SHF.R.U32.HI R35, RZ, 0x10, R5 ;  /* 0x00000010ff237819 */ /* 0x000fe40000011605 */
[----:B------:R-:W-:Y:S02]  /*9270*/  PRMT R28, R51, 0x5432, R28 ;  /* 0x00005432331c7816 */ /* 0x000fe4000000001c */
[----:B------:R-:W-:-:S02]  /*9280*/  PRMT R33, R50, 0x5410, R33 ;  /* 0x0000541032217816 */ /* 0x000fc40000000021 */
[----:B------:R-:W-:Y:S02]  /*9290*/  SHF.R.U32.HI R29, RZ, 0x10, R9 ;  /* 0x00000010ff1d7819 */ /* 0x000fe40000011609 */
[--C-:B------:R-:W-:Y:S02]  /*92a0*/  SHF.R.U64 R31, R10, 0x10, R11.reuse ;  /* 0x000000100a1f7819 */ /* 0x100fe4000000120b */
[----:B------:R-:W-:Y:S01]  /*92b0*/  SHF.R.U32.HI R32, RZ, 0x10, R11 ;  /* 0x00000010ff207819 */ /* 0x000fe2000001160b */
[----:B------:R-:W-:Y:S01]  /*92c0*/  IMAD.U32 R34, R33, 0x10000, RZ ;  /* 0x0001000021227824 */ /* 0x000fe200078e00ff */
[--C-:B------:R-:W-:Y:S02]  /*92d0*/  SHF.R.U64 R37, R6, 0x10, R7.reuse ;  /* 0x0000001006257819 */ /* 0x100fe40000001207 */
[----:B------:R-:W-:Y:S02]  /*92e0*/  SHF.R.U32.HI R38, RZ, 0x10, R7 ;  /* 0x00000010ff267819 */ /* 0x000fe40000011607 */
[----:B------:R-:W-:-:S02]  /*92f0*/  PRMT R35, R51, 0x5410, R35 ;  /* 0x0000541033237816 */ /* 0x000fc40000000023 */
[----:B------:R-:W-:Y:S02]  /*9300*/  PRMT R29, R53, 0x5410, R29 ;  /* 0x00005410351d7816 */ /* 0x000fe4000000001d */
[C---:B------:R-:W-:Y:S02]  /*9310*/  PRMT R31, R21.reuse, 0x5410, R31 ;  /* 0x00005410151f7816 */ /* 0x040fe4000000001f */
[----:B------:R-:W-:Y:S01]  /*9320*/  PRMT R32, R21, 0x5432, R32 ;  /* 0x0000543215207816 */ /* 0x000fe20000000020 */
[----:B------:R-:W-:Y:S01]  /*9330*/  IMAD.U32 R36, R35, 0x10000, RZ ;  /* 0x0001000023247824 */ /* 0x000fe200078e00ff */
[----:B------:R-:W-:Y:S01]  /*9340*/  PRMT R38, R50, 0x5432, R38 ;  /* 0x0000543232267816 */ /* 0x000fe20000000026 */
[----:B------:R-:W-:Y:S01]  /*9350*/  IMAD.U32 R30, R29, 0x10000, RZ ;  /* 0x000100001d1e7824 */ /* 0x000fe200078e00ff */
[----:B0-----:R-:W-:Y:S01]  /*9360*/  LOP3.LUT R4, R12, 0xffff0000, RZ, 0xc0, !PT ;  /* 0xffff00000c047812 */ /* 0x001fe200078ec0ff */
[C---:B------:R-:W-:Y:S01]  /*9370*/  IMAD.U32 R6, R14.reuse, 0x10000, RZ ;  /* 0x000100000e067824 */ /* 0x040fe200078e00ff */
[----:B------:R-:W-:Y:S01]  /*9380*/  LOP3.LUT R7, R14, 0xffff0000, RZ, 0xc0, !PT ;  /* 0xffff00000e077812 */ /* 0x000fe200078ec0ff */
[----:B------:R-:W-:Y:S01]  /*9390*/  IMAD.U32 R5, R13, 0x10000, RZ ;  /* 0x000100000d057824 */ /* 0x000fe200078e00ff */
[C---:B------:R-:W-:Y:S01]  /*93a0*/  LOP3.LUT R14, R15.reuse, 0xffff0000, RZ, 0xc0, !PT ;  /* 0xffff00000f0e7812 */ /* 0x040fe200078ec0ff */
[----:B------:R-:W-:Y:S01]  /*93b0*/  IMAD.U32 R8, R15, 0x10000, RZ ;  /* 0x000100000f087824 */ /* 0x000fe200078e00ff */
[----:B------:R-:W-:-:S02]  /*93c0*/  LOP3.LUT R33, R33, 0xffff0000, RZ, 0xc0, !PT ;  /* 0xffff000021217812 */ /* 0x000fc400078ec0ff */
[----:B------:R-:W-:Y:S02]  /*93d0*/  PRMT R37, R52, 0x5410, R37 ;  /* 0x0000541034257816 */ /* 0x000fe40000000025 */
[----:B------:R-:W-:Y:S02]  /*93e0*/  LOP3.LUT R35, R35, 0xffff0000, RZ, 0xc0, !PT ;  /* 0xffff000023237812 */ /* 0x000fe400078ec0ff */
[----:B------:R-:W-:Y:S01]  /*93f0*/  LOP3.LUT R29, R29, 0xffff0000, RZ, 0xc0, !PT ;  /* 0xffff00001d1d7812 */ /* 0x000fe200078ec0ff */
[----:B--2---:R-:W-:-:S04]  /*9400*/  IMAD.IADD R3, R3, 0x1, R0 ;  /* 0x0000000103037824 */ /* 0x004fc800078e0200 */
[----:B------:R-:W-:-:S05]  /*9410*/  IMAD R3, R3, 0x2, R2 ;  /* 0x0000000203037824 */ /* 0x000fca00078e0202 */
[----:B------:R-:W0:Y:S01]  /*9420*/  LDS.128 R24, [R3+0x20400] ;  /* 0x0204000003187984 */ /* 0x000e220000000c00 */
[----:B------:R-:W-:Y:S01]  /*9430*/  IMAD.U32 R0, R12, 0x10000, RZ ;  /* 0x000100000c007824 */ /* 0x000fe200078e00ff */
[----:B------:R-:W-:Y:S01]  /*9440*/  LOP3.LUT R12, R13, 0xffff0000, RZ, 0xc0, !PT ;  /* 0xffff00000d0c7812 */ /* 0x000fe200078ec0ff */
        /* <DEDUP_REMOVED lines=9> */
[C---:B------:R-:W-:Y:S01]  /*94e0*/  FMUL.FTZ R39, R9.reuse, R34 ;  /* 0x0000002209277220 */ /* 0x040fe20000410000 */
[-C--:B------:R-:W-:Y:S01]  /*94f0*/  FMUL.FTZ R27, R9, R25.reuse ;  /* 0x00000019091b7220 */ /* 0x080fe20000410000 */
[C---:B------:R-:W-:Y:S02]  /*9500*/  FMUL.FTZ R40, R11.reuse, R36 ;  /* 0x000000240b287220 */ /* 0x040fe40000410000 */
[C---:B------:R-:W-:Y:S01]  /*9510*/  FFMA.FTZ R39, R0.reuse, R25, -R39 ;  /* 0x0000001900277223 */ /* 0x040fe20000010827 */
        /* <DEDUP_REMOVED lines=8> */
[----:B------:R-:W-:Y:S01]  /*95a0*/  LOP3.LUT R5, R28, 0xffff0000, RZ, 0xc0, !PT ;  /* 0xffff00001c057812 */ /* 0x000fe200078ec0ff */
[----:B------:R-:W-:Y:S01]  /*95b0*/  FFMA.FTZ R30, R8, R9, R30 ;  /* 0x00000009081e7223 */ /* 0x000fe2000001001e */
[----:B------:R-:W-:Y:S01]  /*95c0*/  FMUL.FTZ R9, R10, R33 ;  /* 0x000000210a097220 */ /* 0x000fe20000410000 */
[----:B------:R-:W-:Y:S01]  /*95d0*/  FFMA.FTZ R21, R8, R0, -R11 ;  /* 0x0000000008157223 */ /* 0x000fe2000001080b */
[----:B------:R-:W-:-:S02]  /*95e0*/  IMAD.U32 R8, R37, 0x10000, RZ ;  /* 0x0001000025087824 */ /* 0x000fc400078e00ff */
[-C--:B------:R-:W-:Y:S01]  /*95f0*/  FMUL.FTZ R11, R10, R5.reuse ;  /* 0x000000050a0b7220 */ /* 0x080fe20000410000 */
[----:B------:R-:W-:Y:S01]  /*9600*/  FFMA.FTZ R10, R4, R5, -R9 ;  /* 0x00000005040a7223 */ /* 0x000fe20000010809 */
[----:B------:R-:W-:Y:S02]  /*9610*/  IMAD.U32 R0, R31, 0x10000, RZ ;  /* 0x000100001f007824 */ /* 0x000fe400078e00ff */
[C---:B------:R-:W-:Y:S01]  /*9620*/  FMUL.FTZ R9, R13.reuse, R8 ;  /* 0x000000080d097220 */ /* 0x040fe20000410000 */
[C---:B------:R-:W-:Y:S01]  /*9630*/  FMUL.FTZ R5, R24.reuse, R35 ;  /* 0x0000002318057220 */ /* 0x040fe20000410000 */
[----:B------:R-:W-:Y:S01]  /*9640*/  FMUL.FTZ R28, R24, R29 ;  /* 0x0000001d181c7220 */ /* 0x000fe20000410000 */
[----:B------:R-:W-:Y:S01]  /*9650*/  FFMA.FTZ R24, R4, R33, R11 ;  /* 0x0000002104187223 */ /* 0x000fe2000001000b */
[-C--:B------:R-:W-:Y:S01]  /*9660*/  FMUL.FTZ R13, R13, R0.reuse ;  /* 0x000000000d0d7220 */ /* 0x080fe20000410000 */
[----:B------:R-:W-:Y:S01]  /*9670*/  FFMA.FTZ R11, R6, R0, -R9 ;  /* 0x00000000060b7223 */ /* 0x000fe20000010809 */
[----:B------:R-:W-:Y:S01]  /*9680*/  LOP3.LUT R4, R37, 0xffff0000, RZ, 0xc0, !PT ;  /* 0xffff000025047812 */ /* 0x000fe200078ec0ff */
[----:B------:R-:W-:Y:S01]  /*9690*/  FFMA.FTZ R29, R12, R29, -R5 ;  /* 0x0000001d0c1d7223 */ /* 0x000fe20000010805 */
[----:B------:R-:W-:-:S02]  /*96a0*/  LOP3.LUT R0, R31, 0xffff0000, RZ, 0xc0, !PT ;  /* 0xffff00001f007812 */ /* 0x000fc400078ec0ff */
[----:B------:R-:W-:Y:S02]  /*96b0*/  LOP3.LUT R9, R38, 0xffff0000, RZ, 0xc0, !PT ;  /* 0xffff000026097812 */ /* 0x000fe400078ec0ff */
[----:B------:R-:W-:Y:S01]  /*96c0*/  LOP3.LUT R5, R32, 0xffff0000, RZ, 0xc0, !PT ;  /* 0xffff000020057812 */ /* 0x000fe200078ec0ff */
[----:B------:R-:W-:Y:S01]  /*96d0*/  FFMA.FTZ R13, R6, R8, R13 ;  /* 0x00000008060d7223 */ /* 0x000fe2000001000d */
[C---:B------:R-:W-:Y:S01]  /*96e0*/  FMUL.FTZ R6, R15.reuse, R4 ;  /* 0x000000040f067220 */ /* 0x040fe20000410000 */
[-C--:B------:R-:W-:Y:S01]  /*96f0*/  FMUL.FTZ R15, R15, R0.reuse ;  /* 0x000000000f0f7220 */ /* 0x080fe20000410000 */
[C---:B------:R-:W-:Y:S01]  /*9700*/  FMUL.FTZ R25, R26.reuse, R9 ;  /* 0x000000091a197220 */ /* 0x040fe20000410000 */
[----:B------:R-:W-:Y:S01]  /*9710*/  FMUL.FTZ R26, R26, R5 ;  /* 0x000000051a1a7220 */ /* 0x000fe20000410000 */
[----:B------:R-:W-:Y:S01]  /*9720*/  FFMA.FTZ R35, R12, R35, R28 ;  /* 0x000000230c237223 */ /* 0x000fe2000001001c */
        /* <DEDUP_REMOVED lines=14> */
.L_x_8879:
[----:B------:R-:W-:Y:S05]  /*9810*/  BSYNC B0 ;  /* 0x0000000000007941 */ /* 0x000fea0003800000 */
.L_x_8865:
        /* <DEDUP_REMOVED lines=8> */
.L_x_8862:
[----:B------:R-:W-:-:S13]  /*98a0*/  ISETP.NE.AND P0, PT, R187, 0x3, PT ;  /* 0x00000003bb00780c */ /* 0x000fda0003f05270 */
[----:B------:R-:W-:Y:S05]  /*98b0*/  @!P0 BRA `(.L_x_8892) ;  /* 0x0000000000048947 */ /* 0x000fea0003800000 */
[----:B------:R-:W-:Y:S01]  /*98c0*/  BPT.TRAP 0x1 ;  /* 0x000000040000795c */ /* 0x000fe20000300000 */
.L_x_8892:
[----:B------:R-:W-:Y:S01]  /*98d0*/  IMAD R172, R18, 0x8, R2 ;  /* 0x0000000812ac7824 */ /* 0x000fe200078e0202 */
[----:B-1----:R-:W-:-:S04]  /*98e0*/  SHF.L.U32 R15, R19, 0x1f, RZ ;  /* 0x0000001f130f7819 */ /* 0x002fc800000006ff */
[----:B------:R1:W4:Y:S01]  /*98f0*/  SYNCS.PHASECHK.TRANS64.TRYWAIT P1, [R172+URZ+0x38830], R15 ;  /* 0x0388300fac0075a7 */ /* 0x000322000802017f */
[----:B------:R-:W-:Y:S05]  /*9900*/  @!P0 BRA `(.L_x_8893) ;  /* 0x0000000000048947 */ /* 0x000fea0003800000 */
[----:B------:R-:W-:Y:S01]  /*9910*/  BPT.TRAP 0x1 ;  /* 0x000000040000795c */ /* 0x000fe20000300000 */
.L_x_8893:
[C---:B--2---:R-:W-:Y:S02]  /*9920*/  VIADD R0, R2.reuse, 0x22400 ;  /* 0x0002240002007836 */ /* 0x044fe40000000000 */
[----:B0--3--:R-:W-:-:S03]  /*9930*/  VIADD R3, R2, 0x20400 ;  /* 0x0002040002037836 */ /* 0x009fc60000000000 */
[----:B------:R-:W-:Y:S02]  /*9940*/  SHF.R.U32.HI R0, RZ, 0x4, R0 ;  /* 0x00000004ff007819 */ /* 0x000fe40000011600 */
[----:B------:R-:W-:Y:S02]  /*9950*/  SHF.R.U32.HI R3, RZ, 0x4, R3 ;  /* 0x00000004ff037819 */ /* 0x000fe40000011603 */
[----:B------:R-:W-:Y:S02]  /*9960*/  LOP3.LUT R0, R0, 0x3fff, RZ, 0xc0, !PT ;  /* 0x00003fff00007812 */ /* 0x000fe400078ec0ff */
[----:B------:R-:W-:Y:S02]  /*9970*/  LOP3.LUT R3, R3, 0x3fff, RZ, 0xc0, !PT ;  /* 0x00003fff03037812 */ /* 0x000fe400078ec0ff */
[----:B------:R-:W-:Y:S01]  /*9980*/  LOP3.LUT R0, R0, 0x10000, RZ, 0xfc, !PT ;  /* 0x0001000000007812 */ /* 0x000fe200078efcff */
[----:B----4-:R-:W-:Y:S06]  /*9990*/  @P1 BRA `(.L_x_8894) ;  /* 0x0000000000081947 */ /* 0x010fec0003800000 */
[----:B------:R-:W0:Y:S02]  /*99a0*/  SYNCS.PHASECHK.TRANS64.TRYWAIT P1, [R172+URZ+0x38830], R15 ;  /* 0x0388300fac0075a7 */ /* 0x000e24000802017f */
[----:B0-----:R-:W-:Y:S05]  /*99b0*/  @!P1 BRA `(.L_x_8895) ;  /* 0x0000018800909947 */ /* 0x001fea0003800000 */
.L_x_8894:
        /* <DEDUP_REMOVED lines=13> */
[----:B------:R-:W-:Y:S01]  /*9a90*/  SHF.L.U32 R3, R20, 0x1f, RZ ;  /* 0x0000001f14037819 */ /* 0x000fe200000006ff */
[----:B------:R-:W-:Y:S01]  /*9aa0*/  IMAD.MOV.U32 R9, RZ, RZ, 0x40000040 ;  /* 0x40000040ff097424 */ /* 0x000fe200078e00ff */
[----:B------:R-:W-:Y:S01]  /*9ab0*/  BSSY B0, `(.L_x_8896) ;  /* 0x0000022000007945 */ /* 0x000fe20003800000 */
[----:B------:R-:W-:-:S02]  /*9ac0*/  VIADD R10, R4, 0x4 ;  /* 0x00000004040a7836 */ /* 0x000fc40000000000 */
[----:B------:R-:W-:Y:S02]  /*9ad0*/  IMAD.MOV.U32 R11, RZ, RZ, 0x40000040 ;  /* 0x40000040ff0b7424 */ /* 0x000fe400078e00ff */
[----:B------:R-:W-:-:S04]  /*9ae0*/  IMAD.MOV.U32 R7, RZ, RZ, 0x40000040 ;  /* 0x40000040ff077424 */ /* 0x000fc800078e00ff */
[----:B------:R-:W-:Y:S01]  /*9af0*/  HGMMA.64x64x16.F32.BF16 R24, gdesc[UR4], RZ, !UPT, gsb0 ;  /* 0x00e00000041879f0 */ /* 0x000fe2000c0018ff */
        /* <DEDUP_REMOVED lines=8> */
[----:B------:R-:W-:-:S07]  /*9b80*/  WARPGROUP.ARRIVE ;  /* 0x00000000000079c5 */ /* 0x000fce0000000000 */
[----:B------:R-:W-:Y:S01]  /*9b90*/  HGMMA.64x64x16.F32.BF16 R24, gdesc[UR4], R24, gsb0 ;  /* 0x00e00000041879f0 */ /* 0x000fe20008001818 */
[----:B------:R-:W-:Y:S02]  /*9ba0*/  R2UR UR4, R10 ;  /* 0x000000000a0472ca */ /* 0x000fe400000e0000 */
[----:B------:R-:W-:Y:S02]  /*9bb0*/  R2UR UR5, R11 ;  /* 0x000000000b0572ca */ /* 0x000fe400000e0000 */
[----:B------:R-:W-:Y:S01]  /*9bc0*/  R2UR UR6, R8 ;  /* 0x00000000080672ca */ /* 0x000fe200000e0000 */
[----:B------:R-:W-:Y:S01]  /*9bd0*/  VIADD R8, R4, 0x6 ;  /* 0x0000000604087836 */ /* 0x000fe20000000000 */
[----:B------:R-:W-:Y:S01]  /*9be0*/  R2UR UR7, R9 ;  /* 0x00000000090772ca */ /* 0x000fe200000e0000 */
[----:B------:R-:W-:Y:S01]  /*9bf0*/  IMAD.MOV.U32 R9, RZ, RZ, 0x40000040 ;  /* 0x40000040ff097424 */ /* 0x000fe200078e00ff */
[----:B------:R-:W-:Y:S02]  /*9c00*/  WARPGROUP.DEPBAR.LE gsb0, 0x0 ;  /* 0x00008000000079c5 */ /* 0x000fe40000010000 */
[----:B------:R-:W-:-:S09]  /*9c10*/  WARPGROUP.ARRIVE ;  /* 0x00000000000079c5 */ /* 0x000fd20000000000 */
[----:B------:R-:W-:Y:S01]  /*9c20*/  HGMMA.64x64x16.F32.BF16 R24, gdesc[UR4], R24, gsb0 ;  /* 0x00e00000041879f0 */ /* 0x000fe20008001818 */
[----:B------:R-:W-:Y:S02]  /*9c30*/  R2UR UR4, R8 ;  /* 0x00000000080472ca */ /* 0x000fe400000e0000 */
[----:B------:R-:W-:Y:S02]  /*9c40*/  R2UR UR5, R9 ;  /* 0x00000000090572ca */ /* 0x000fe400000e0000 */
[----:B------:R-:W-:Y:S02]  /*9c50*/  R2UR UR6, R6 ;  /* 0x00000000060672ca */ /* 0x000fe400000e0000 */
[----:B------:R-:W-:Y:S01]  /*9c60*/  R2UR UR7, R7 ;  /* 0x00000000070772ca */ /* 0x000fe200000e0000 */
[----:B------:R-:W-:Y:S02]  /*9c70*/  WARPGROUP.DEPBAR.LE gsb0, 0x0 ;  /* 0x00008000000079c5 */ /* 0x000fe40000010000 */
[----:B------:R-:W-:-:S10]  /*9c80*/  WARPGROUP.ARRIVE ;  /* 0x00000000000079c5 */ /* 0x000fd40000000000 */
[----:B------:R-:W-:Y:S03]  /*9c90*/  HGMMA.64x64x16.F32.BF16 R24, gdesc[UR4], R24, gsb0 ;  /* 0x00e00000041879f0 */ /* 0x000fe60008001818 */
[----:B------:R-:W-:Y:S02]  /*9ca0*/  WARPGROUP.DEPBAR.LE gsb0, 0x0 ;  /* 0x00008000000079c5 */ /* 0x000fe40000010000 */
[----:B------:R-:W2:Y:S02]  /*9cb0*/  SYNCS.PHASECHK.TRANS64.TRYWAIT P1, [R2+URZ+0x38810], R3 ;  /* 0x03881003020075a7 */ /* 0x000ea4000802017f */
[----:B--2---:R-:W-:Y:S05]  /*9cc0*/  @!P1 BRA `(.L_x_8897) ;  /* 0x0000018400e09947 */ /* 0x004fea0003800000 */
.L_x_9163:
[----:B------:R-:W-:Y:S05]  /*9cd0*/  BSYNC B0 ;  /* 0x0000000000007941 */ /* 0x000fea0003800000 */
.L_x_8896:
[----:B------:R-:W-:Y:S05]  /*9ce0*/  @!P0 BRA `(.L_x_8898) ;  /* 0x0000000000048947 */ /* 0x000fea0003800000 */
[----:B------:R-:W-:Y:S01]  /*9cf0*/  BPT.TRAP 0x1 ;  /* 0x000000040000795c */ /* 0x000fe20000300000 */
.L_x_8898:
[----:B------:R3:W4:Y:S01]  /*9d00*/  SYNCS.PHASECHK.TRANS64.TRYWAIT P2, [R172+URZ+0x38850], R15 ;  /* 0x0388500fac0075a7 */ /* 0x000722000804017f */
[----:B------:R-:W-:Y:S05]  /*9d10*/  @!P0 BRA `(.L_x_8899) ;  /* 0x0000000000048947 */ /* 0x000fea0003800000 */
[----:B------:R-:W-:Y:S01]  /*9d20*/  BPT.TRAP 0x1 ;  /* 0x000000040000795c */ /* 0x000fe20000300000 */
.L_x_8899:
[----:B--2---:R-:W2:Y:S01]  /*9d30*/  S2R R3, SR_TID.X ;  /* 0x0000000000037919 */ /* 0x004ea20000002100 */
[----:B------:R-:W-:Y:S01]  /*9d40*/  BSSY B0, `(.L_x_8900) ;  /* 0x0000009000007945 */ /* 0x000fe20003800000 */
[----:B--2---:R-:W-:Y:S01]  /*9d50*/  LOP3.LUT R6, R3, 0x7f, RZ, 0xc0, !PT ;  /* 0x0000007f03067812 */ /* 0x004fe200078ec0ff */
[----:B------:R-:W-:-:S03]  /*9d60*/  VIADD R3, R2, 0x400 ;  /* 0x0000040002037836 */ /* 0x000fc60000000000 */
[----:B------:R-:W-:Y:S02]  /*9d70*/  ISETP.NE.AND P1, PT, R6, RZ, PT ;  /* 0x000000ff0600720c */ /* 0x000fe40003f25270 */
[----:B------:R-:W-:-:S04]  /*9d80*/  SHF.R.U32.HI R3, RZ, 0x4, R3 ;  /* 0x00000004ff037819 */ /* 0x000fc80000011603 */
[----:B------:R-:W-:Y:S01]  /*9d90*/  LOP3.LUT R3, R3, 0x3fff, RZ, 0xc0, !PT ;  /* 0x00003fff03037812 */ /* 0x000fe200078ec0ff */
[----:B----4-:R-:W-:Y:S06]  /*9da0*/  @P2 BRA `(.L_x_8901) ;  /* 0x0000000000082947 */ /* 0x010fec0003800000 */
[----:B------:R-:W2:Y:S02]  /*9db0*/  SYNCS.PHASECHK.TRANS64.TRYWAIT P2, [R172+URZ+0x38850], R15 ;  /* 0x0388500fac0075a7 */ /* 0x000ea4000804017f */
[----:B--2---:R-:W-:Y:S05]  /*9dc0*/  @!P2 BRA `(.L_x_8902) ;  /* 0x0000018400b4a947 */ /* 0x004fea0003800000 */
.L_x_8901:
[----:B------:R-:W-:Y:S05]  /*9dd0*/  BSYNC B0 ;  /* 0x0000000000007941 */ /* 0x000fea0003800000 */
.L_x_8900:
[----:B------:R-:W-:Y:S05]  /*9de0*/  WARPSYNC.ALL ;  /* 0x0000000000007948 */ /* 0x000fea0003800000 */
[----:B------:R-:W-:Y:S01]  /*9df0*/  LOP3.LUT R3, R3, 0x10000, RZ, 0xfc, !PT ;  /* 0x0001000003037812 */ /* 0x000fe200078efcff */
[----:B------:R-:W-:Y:S01]  /*9e00*/  VIADD R6, R2, 0x26400 ;  /* 0x0002640002067836 */ /* 0x000fe20000000000 */
[----:B------:R-:W-:-:S03]  /*9e10*/  WARPGROUP.ARRIVE ;  /* 0x00000000000079c5 */ /* 0x000fc60000000000 */
[----:B------:R-:W-:-:S03]  /*9e20*/  IMAD R14, R18, 0x1000, R3 ;  /* 0x00001000120e7824 */ /* 0x000fc600078e0203 */
[----:B------:R-:W4:Y:S01]  /*9e30*/  S2R R58, SR_TID.X ;  /* 0x00000000003a7919 */ /* 0x000f220000002100 */
[----:B0123--:R-:W-:Y:S01]  /*9e40*/  IMAD.MOV.U32 R15, RZ, RZ, 0x40000040 ;  /* 0x40000040ff0f7424 */ /* 0x00ffe200078e00ff */
        /* <DEDUP_REMOVED lines=14> */
[----:B------:R-:W-:Y:S01]  /*9f30*/  ULDC UR38, c[0x0][0xad0] ;  /* 0x0002b40000267ab9 */ /* 0x000fe20000000800 */
[----:B------:R-:W-:Y:S01]  /*9f40*/  IMAD.MOV.U32 R63, RZ, RZ, 0x40000040 ;  /* 0x40000040ff3f7424 */ /* 0x000fe200078e00ff */
[----:B------:R-:W-:Y:S01]  /*9f50*/  ULDC UR39, c[0x0][0xad0] ;  /* 0x0002b40000277ab9 */ /* 0x000fe20000000800 */
[----:B------:R-:W-:Y:S01]  /*9f60*/  IMAD.MOV.U32 R65, RZ, RZ, 0x40000040 ;  /* 0x40000040ff417424 */ /* 0x000fe200078e00ff */
[----:B------:R-:W-:Y:S01]  /*9f70*/  ULDC UR36, c[0x0][0xa80] ;  /* 0x0002a00000247ab9 */ /* 0x000fe20000000800 */
[----:B------:R-:W-:Y:S01]  /*9f80*/  ULDC UR37, c[0x0][0xa80] ;  /* 0x0002a00000257ab9 */ /* 0x000fe20000000800 */
[----:B------:R-:W-:Y:S05]  /*9f90*/  BSSY B0, `(.L_x_8903) ;  /* 0x000069f000007945 */ /* 0x000fea0003800000 */
        /* <DEDUP_REMOVED lines=9> */
[----:B----4-:R-:W-:-:S05]  /*a030*/  SHF.R.U32.HI R58, RZ, 0x7, R58 ;  /* 0x00000007ff3a7819 */ /* 0x010fca000001163a */
[----:B------:R0:W1:Y:S02]  /*a040*/  SHFL.IDX PT, R15, R58, RZ, 0x1f ;  /* 0x00001fff3a0f7589 */ /* 0x00006400000e0000 */
[----:B0-----:R-:W-:Y:S01]  /*a050*/  VIADD R58, R6, 0x800 ;  /* 0x00000800063a7836 */ /* 0x001fe20000000000 */
[----:B-1----:R-:W-:-:S04]  /*a060*/  ISETP.GT.AND P2, PT, R15, 0x7f, PT ;  /* 0x0000007f0f00780c */ /* 0x002fc80003f44270 */
[----:B------:R-:W-:Y:S02]  /*a070*/  SEL R15, RZ, 0x2, !P2 ;  /* 0x00000002ff0f7807 */ /* 0x000fe40005000000 */
[C---:B------:R-:W-:Y:S02]  /*a080*/  SEL R59, R61.reuse, 0x2, P2 ;  /* 0x000000023d3b7807 */ /* 0x040fe40001000000 */
[----:B------:R-:W-:Y:S01]  /*a090*/  SEL R61, R61, 0x6, !P2 ;  /* 0x000000063d3d7807 */ /* 0x000fe20005000000 */
        /* <DEDUP_REMOVED lines=175> */
[----:B------:R-:W-:Y:S02]  /*ab90*/  IMAD.MOV.U32 R21, RZ, RZ, 0x40000040 ;  /* 0x40000040ff157424 */ /* 0x000fe400078e00ff */
[----:B------:R-:W-:Y:S01]  /*aba0*/  VIADD R58, R6, 0xe00 ;  /* 0x00000e00063a7836 */ /* 0x000fe20000000000 */
[----:B------:R-:W-:-:S02]  /*abb0*/  WARPGROUP.DEPBAR.LE gsb0, 0x0 ;  /* 0x00008000000079c5 */ /* 0x000fc40000010000 */
[----:B------:R-:W-:-:S07]  /*abc0*/  WARPGROUP.ARRIVE ;  /* 0x00000000000079c5 */ /* 0x000fce0000000000 */
[----:B------:R-:W-:Y:S01]  /*abd0*/  HGMMA.64x64x16.F32.BF16 R24, gdesc[UR4], R24, gsb0 ;  /* 0x00e00000041879f0 */ /* 0x000fe20008001818 */
[----:B------:R-:W-:Y:S01]  /*abe0*/  R2UR UR6, R56 ;  /* 0x00000000380672ca */ /* 0x000fe200000e0000 */
[----:B------:R-:W-:Y:S01]  /*abf0*/  IMAD.MOV.U32 R56, RZ, RZ, 0xa00 ;  /* 0x00000a00ff387424 */ /* 0x000fe200078e00ff */
[----:B------:R-:W-:Y:S01]  /*ac00*/  R2UR UR7, R57 ;  /* 0x00000000390772ca */ /* 0x000fe200000e0000 */
[----:B------:R-:W-:Y:S01]  /*ac10*/  IMAD.MOV.U32 R57, RZ, RZ, 0x40000040 ;  /* 0x40000040ff397424 */ /* 0x000fe200078e00ff */
[----:B------:R-:W-:Y:S01]  /*ac20*/  R2UR UR4, R20 ;  /* 0x00000000140472ca */ /* 0x000fe200000e0000 */
[----:B------:R-:W-:Y:S01]  /*ac30*/  IMAD.MOV.U32 R20, RZ, RZ, 0x28 ;  /* 0x00000028ff147424 */ /* 0x000fe200078e00ff */
[----:B------:R-:W-:Y:S02]  /*ac40*/  R2UR UR5, R21 ;  /* 0x00000000150572ca */ /* 0x000fe400000e0000 */
[----:B------:R-:W-:Y:S02]  /*ac50*/  SEL R56, R56, 0x980, P2 ;  /* 0x0000098038387807 */ /* 0x000fe40001000000 */
[----:B------:R-:W-:-:S02]  /*ac60*/  SEL R20, R20, 0x26, P2 ;  /* 0x0000002614147807 */ /* 0x000fc40001000000 */
[----:B------:R-:W-:Y:S02]  /*ac70*/  LOP3.LUT R56, R56, 0xa00, RZ, 0xc0, !PT ;  /* 0x00000a0038387812 */ /* 0x000fe400078ec0ff */
[----:B------:R-:W-:-:S04]  /*ac80*/  LOP3.LUT R21, R20, 0x6, RZ, 0xc0, !PT ;  /* 0x0000000614157812 */ /* 0x000fc800078ec0ff */
[CC--:B------:R-:W-:Y:S02]  /*ac90*/  IADD3 R62, R21.reuse, R56.reuse, R6 ;  /* 0x00000038153e7210 */ /* 0x0c0fe40007ffe006 */
[----:B------:R-:W-:Y:S01]  /*aca0*/  IADD3 R20, R21, R56, R14 ;  /* 0x0000003815147210 */ /* 0x000fe20007ffe00e */
[----:B------:R-:W-:Y:S02]  /*acb0*/  IMAD.MOV.U32 R21, RZ, RZ, 0x40000040 ;  /* 0x40000040ff157424 */ /* 0x000fe400078e00ff */
[----:B------:R-:W-:-:S04]  /*acc0*/  VIADD R56, R14, 0xa00 ;  /* 0x00000a000e387836 */ /* 0x000fc80000000000 */
[----:B------:R-:W-:Y:S01]  /*acd0*/  IMAD.IADD R64, R15, 0x1, R56 ;  /* 0x000000010f407824 */ /* 0x000fe200078e0238 */
[----:B------:R-:W-:Y:S02]  /*ace0*/  WARPGROUP.DEPBAR.LE gsb0, 0x0 ;  /* 0x00008000000079c5 */ /* 0x000fe40000010000 */
[----:B------:R-:W-:-:S06]  /*acf0*/  WARPGROUP.ARRIVE ;  /* 0x00000000000079c5 */ /* 0x000fcc0000000000 */
[----:B------:R-:W-:Y:S01]  /*ad00*/  HGMMA.64x64x16.F32.BF16 R24, gdesc[UR4], R24, gsb0 ;  /* 0x00e00000041879f0 */ /* 0x000fe20008001818 */
[----:B------:R-:W-:Y:S02]  /*ad10*/  R2UR UR4, R62 ;  /* 0x000000003e0472ca */ /* 0x000fe400000e0000 */
[----:B------:R-:W-:Y:S01]  /*ad20*/  R2UR UR5, R63 ;  /* 0x000000003f0572ca */ /* 0x000fe200000e0000 */
[----:B------:R-:W-:Y:S01]  /*ad30*/  IMAD.MOV.U32 R63, RZ, RZ, 0x40000040 ;  /* 0x40000040ff3f7424 */ /* 0x000fe200078e00ff */
[----:B------:R-:W-:Y:S01]  /*ad40*/  R2UR UR6, R20 ;  /* 0x00000000140672ca */ /* 0x000fe200000e0000 */
[----:B------:R-:W-:Y:S01]  /*ad50*/  VIADD R20, R6, 0xa00 ;  /* 0x00000a0006147836 */ /* 0x000fe20000000000 */
[----:B------:R-:W-:Y:S01]  /*ad60*/  R2UR UR7, R21 ;  /* 0x00000000150772ca */ /* 0x000fe200000e0000 */
[----:B------:R-:W-:Y:S02]  /*ad70*/  IMAD.MOV.U32 R21, RZ, RZ, 0x40000040 ;  /* 0x40000040ff157424 */ /* 0x000fe400078e00ff */
[----:B------:R-:W-:Y:S01]  /*ad80*/  IMAD.IADD R62, R15, 0x1, R20 ;  /* 0x000000010f3e7824 */ /* 0x000fe200078e0214 */
[----:B------:R-:W-:-:S02]  /*ad90*/  WARPGROUP.DEPBAR.LE gsb0, 0x0 ;  /* 0x00008000000079c5 */ /* 0x000fc40000010000 */
        /* <DEDUP_REMOVED lines=68> */
[----:B------:R-:W-:Y:S02]  /*b1e0*/  R2UR UR7, R65 ;  /* 0x00000000410772ca */ /* 0x000fe400000e0000 */
        /* <DEDUP_REMOVED lines=20> */
[----:B------:R-:W-:Y:S01]  /*b330*/  VIADD R56, R14, 0xe00 ;  /* 0x00000e000e387836 */ /* 0x000fe20000000000 */
        /* <DEDUP_REMOVED lines=23> */
[----:B------:R-:W-:Y:S01]  /*b4b0*/  IMAD.MOV.U32 R59, RZ, RZ, 0x40000040 ;  /* 0x40000040ff3b7424 */ /* 0x000fe200078e00ff */
        /* <DEDUP_REMOVED lines=28> */
[----:B------:R-:W-:Y:S02]  /*b680*/  R2UR UR4, R58 ;  /* 0x000000003a0472ca */ /* 0x000fe400000e0000 */
[----:B------:R-:W-:Y:S02]  /*b690*/  R2UR UR5, R59 ;  /* 0x000000003b0572ca */ /* 0x000fe400000e0000 */
[----:B------:R-:W-:Y:S02]  /*b6a0*/  R2UR UR6, R14 ;  /* 0x000000000e0672ca */ /* 0x000fe400000e0000 */
[----:B------:R-:W-:Y:S01]  /*b6b0*/  R2UR UR7, R15 ;  /* 0x000000000f0772ca */ /* 0x000fe200000e0000 */
[----:B------:R-:W0:Y:S02]  /*b6c0*/  LDC R14, c[0x0][0x448] ;  /* 0x00011200ff0e7b82 */ /* 0x000e240000000800 */
[----:B0-----:R-:W-:Y:S01]  /*b6d0*/  ISETP.NE.AND P2, PT, R14, 0x1, PT ;  /* 0x000000010e00780c */ /* 0x001fe20003f45270 */
[----:B------:R-:W-:-:S12]  /*b6e0*/  IMAD.IADD R14, R216, 0x1, R195 ;  /* 0x00000001d80e7824 */ /* 0x000fd800078e02c3 */
[----:B------:R-:W0:Y:S08]  /*b6f0*/  @P2 LDC R15, c[0x0][0x44c] ;  /* 0x00011300ff0f2b82 */ /* 0x000e300000000800 */
[----:B------:R-:W1:Y:S01]  /*b700*/  @P2 LDC R20, c[0x0][0x450] ;  /* 0x00011400ff142b82 */ /* 0x000e620000000800 */
[----:B0-----:R-:W-:Y:S01]  /*b710*/  @P2 IMAD.HI.U32 R15, R14, R15, RZ ;  /* 0x0000000f0e0f2227 */ /* 0x001fe200078e00ff */
[----:B------:R-:W-:-:S02]  /*b720*/  WARPGROUP.DEPBAR.LE gsb0, 0x0 ;  /* 0x00008000000079c5 */ /* 0x000fc40000010000 */
[----:B------:R-:W-:Y:S02]  /*b730*/  WARPGROUP.ARRIVE ;  /* 0x00000000000079c5 */ /* 0x000fe40000000000 */
[----:B-1----:R-:W-:Y:S01]  /*b740*/  @P2 SHF.R.U32.HI R14, RZ, R20, R15 ;  /* 0x00000014ff0e2219 */ /* 0x002fe2000001160f */
[----:B------:R-:W-:-:S03]  /*b750*/  IMAD R20, R171, -0x40, R56 ;  /* 0xffffffc0ab147824 */ /* 0x000fc600078e0238 */
[----:B------:R-:W-:Y:S01]  /*b760*/  HGMMA.64x64x16.F32.BF16 R24, gdesc[UR4], R24, gsb0 ;  /* 0x00e00000041879f0 */ /* 0x000fe20008001818 */
[----:B------:R-:W0:Y:S01]  /*b770*/  SHFL.IDX PT, R21, R14, RZ, 0x1c1f ;  /* 0x001c1fff0e157589 */ /* 0x000e2200000e0000 */
[----:B------:R-:W-:Y:S01]  /*b780*/  ULDC UR4, c[0x0][0xad0] ;  /* 0x0002b40000047ab9 */ /* 0x000fe20000000800 */
[----:B------:R-:W-:Y:S02]  /*b790*/  IADD3 R15, R211, 0x1, R20 ;  /* 0x00000001d30f7810 */ /* 0x000fe40007ffe014 */
[----:B------:R-:W-:Y:S01]  /*b7a0*/  IADD3 R20, -R189, R20, R211 ;  /* 0x00000014bd147210 */ /* 0x000fe20007ffe1d3 */
[----:B------:R-:W1:Y:S01]  /*b7b0*/  SHFL.IDX PT, R14, R14, 0x1, 0x1c1f ;  /* 0x003c1f000e0e7f89 */ /* 0x000e6200000e0000 */
[----:B------:R-:W-:-:S04]  /*b7c0*/  IADD3 R15, -R194, R15, -R189 ;  /* 0x0000000fc20f7210 */ /* 0x000fc80007ffe9bd */
        /* <DEDUP_REMOVED lines=37> */
[----:B------:R0:W3:Y:S01]  /*ba20*/  MUFU.TANH R57, R29 ;  /* 0x0000001d00397308 */ /* 0x0000e20000002400 */
[----:B-1----:R-:W-:Y:S01]  /*ba30*/  FSEL R25, R25, -INF , P4 ;  /* 0xff80000019197808 */ /* 0x002fe20002000000 */
[----:B------:R-:W-:Y:S01]  /*ba40*/  FMUL.FTZ R43, R43, UR4 ;  /* 0x000000042b2b7c20 */ /* 0x000fe20008410000 */
[----:B------:R-:W-:Y:S01]  /*ba50*/  ISETP.GT.AND P4, PT, R21, 0x10, PT ;  /* 0x000000101500780c */ /* 0x000fe20003f84270 */
[----:B------:R-:W-:Y:S01]  /*ba60*/  FMUL.FTZ R46, R46, UR4 ;  /* 0x000000042e2e7c20 */ /* 0x000fe20008410000 */
[----:B------:R-:W-:Y:S01]  /*ba70*/  FMUL.FTZ R47, R47, UR4 ;  /* 0x000000042f2f7c20 */ /* 0x000fe20008410000 */
[----:B------:R-:W-:Y:S01]  /*ba80*/  FMUL.FTZ R50, R50, UR4 ;  /* 0x0000000432327c20 */ /* 0x000fe20008410000 */
[----:B------:R-:W-:Y:S01]  /*ba90*/  FMUL.FTZ R51, R51, UR4 ;  /* 0x0000000433337c20 */ /* 0x000fe20008410000 */
[----:B------:R3:W1:Y:S01]  /*baa0*/  MUFU.TANH R58, R32 ;  /* 0x00000020003a7308 */ /* 0x0006620000002400 */
[----:B--2---:R-:W-:Y:S01]  /*bab0*/  FSEL R28, R28, -INF , P5 ;  /* 0xff8000001c1c7808 */ /* 0x004fe20002800000 */
[----:B------:R-:W-:Y:S01]  /*bac0*/  FMUL.FTZ R54, R54, UR4 ;  /* 0x0000000436367c20 */ /* 0x000fe20008410000 */
[----:B0-----:R-:W-:Y:S01]  /*bad0*/  FMNMX.FTZ R29, R24, R25, !PT ;  /* 0x00000019181d7209 */ /* 0x001fe20007810000 */
[----:B------:R-:W-:Y:S01]  /*bae0*/  FMUL.FTZ R55, R55, UR4 ;  /* 0x0000000437377c20 */ /* 0x000fe20008410000 */
[----:B------:R-:W-:Y:S01]  /*baf0*/  ISETP.GT.AND P5, PT, R14, 0x8, PT ;  /* 0x000000080e00780c */ /* 0x000fe20003fa4270 */
[----:B------:R-:W-:Y:S01]  /*bb00*/  ULDC UR4, c[0x0][0xa80] ;  /* 0x0002a00000047ab9 */ /* 0x000fe20000000800 */
[----:B------:R-:W-:Y:S01]  /*bb10*/  FMNMX.FTZ R29, R28, R29, !PT ;  /* 0x0000001d1c1d7209 */ /* 0x000fe20007810000 */
[----:B------:R-:W0:Y:S01]  /*bb20*/  MUFU.TANH R33, R33 ;  /* 0x0000002100217308 */ /* 0x000e220000002400 */
[----:B---3--:R-:W-:Y:S01]  /*bb30*/  FSEL R32, R57, -INF , P3 ;  /* 0xff80000039207808 */ /* 0x008fe20001800000 */
[----:B------:R-:W-:Y:S01]  /*bb40*/  IMAD.U32 R169, RZ, RZ, UR4 ;  /* 0x00000004ffa97e24 */ /* 0x000fe2000f8e00ff */
[----:B------:R-:W-:-:S02]  /*bb50*/  ISETP.GT.AND P3, PT, R21, 0x11, PT ;  /* 0x000000111500780c */ /* 0x000fc40003f64270 */
[----:B------:R-:W-:-:S03]  /*bb60*/  FMNMX.FTZ R29, R32, R29, !PT ;  /* 0x0000001d201d7209 */ /* 0x000fc60007810000 */
[----:B------:R1:W-:Y:S08]  /*bb70*/  MUFU.TANH R59, R36 ;  /* 0x00000024003b7308 */ /* 0x0003f00000002400 */
[----:B------:R-:W2:Y:S01]  /*bb80*/  MUFU.TANH R37, R37 ;  /* 0x0000002500257308 */ /* 0x000ea20000002400 */
[----:B-1----:R-:W-:Y:S02]  /*bb90*/  FSEL R36, R58, -INF , P4 ;  /* 0xff8000003a247808 */ /* 0x002fe40002000000 */
[----:B------:R-:W-:-:S02]  /*bba0*/  ISETP.GT.AND P4, PT, R21, 0x18, PT ;  /* 0x000000181500780c */ /* 0x000fc40003f84270 */
[----:B------:R-:W-:-:S03]  /*bbb0*/  FMNMX.FTZ R29, R36, R29, !PT ;  /* 0x0000001d241d7209 */ /* 0x000fc60007810000 */
[----:B------:R0:W-:Y:S08]  /*bbc0*/  MUFU.TANH R60, R40 ;  /* 0x00000028003c7308 */ /* 0x0001f00000002400 */
[----:B------:R-:W1:Y:S01]  /*bbd0*/  MUFU.TANH R41, R41 ;  /* 0x0000002900297308 */ /* 0x000e620000002400 */
[----:B0-----:R-:W-:Y:S02]  /*bbe0*/  FSEL R40, R33, -INF , P3 ;  /* 0xff80000021287808 */ /* 0x001fe40001800000 */
[----:B------:R-:W-:-:S02]  /*bbf0*/  ISETP.GT.AND P3, PT, R21, 0x19, PT ;  /* 0x000000191500780c */ /* 0x000fc40003f64270 */
[----:B------:R-:W-:Y:S02]  /*bc00*/  FMNMX.FTZ R29, R40, R29, !PT ;  /* 0x0000001d281d7209 */ /* 0x000fe40007810000 */
[----:B--2---:R-:W-:Y:S01]  /*bc10*/  FSEL R56, R37, -INF , P3 ;  /* 0xff80000025387808 */ /* 0x004fe20001800000 */
[----:B------:R0:W2:Y:S01]  /*bc20*/  MUFU.TANH R61, R44 ;  /* 0x0000002c003d7308 */ /* 0x0000a20000002400 */
[----:B------:R-:W-:-:S07]  /*bc30*/  ISETP.GT.AND P3, PT, R21, 0x21, PT ;  /* 0x000000211500780c */ /* 0x000fce0003f64270 */
[----:B------:R-:W3:Y:S01]  /*bc40*/  MUFU.TANH R45, R45 ;  /* 0x0000002d002d7308 */ /* 0x000ee20000002400 */
[----:B0-----:R-:W-:Y:S02]  /*bc50*/  FSEL R44, R59, -INF , P4 ;  /* 0xff8000003b2c7808 */ /* 0x001fe40002000000 */
[----:B------:R-:W-:Y:S02]  /*bc60*/  ISETP.GT.AND P4, PT, R21, 0x20, PT ;  /* 0x000000201500780c */ /* 0x000fe40003f84270 */
[----:B------:R-:W-:Y:S02]  /*bc70*/  FMNMX.FTZ R29, R44, R29, !PT ;  /* 0x0000001d2c1d7209 */ /* 0x000fe40007810000 */
[----:B-1----:R-:W-:Y:S01]  /*bc80*/  FSEL R58, R41, -INF , P3 ;  /* 0xff800000293a7808 */ /* 0x002fe20001800000 */
[----:B------:R0:W1:Y:S01]  /*bc90*/  MUFU.TANH R57, R48 ;  /* 0x0000003000397308 */ /* 0x0000620000002400 */
[----:B------:R-:W-:Y:S02]  /*bca0*/  FMNMX.FTZ R29, R56, R29, !PT ;  /* 0x0000001d381d7209 */ /* 0x000fe40007810000 */
[----:B------:R-:W-:-:S05]  /*bcb0*/  ISETP.GT.AND P3, PT, R21, 0x29, PT ;  /* 0x000000291500780c */ /* 0x000fca0003f64270 */
[----:B------:R-:W4:Y:S01]  /*bcc0*/  MUFU.TANH R49, R49 ;  /* 0x0000003100317308 */ /* 0x000f220000002400 */
[----:B0-----:R-:W-:Y:S02]  /*bcd0*/  FSEL R48, R60, -INF , P4 ;  /* 0xff8000003c307808 */ /* 0x001fe40002000000 */
[----:B------:R-:W-:Y:S02]  /*bce0*/  ISETP.GT.AND P4, PT, R21, 0x28, PT ;  /* 0x000000281500780c */ /* 0x000fe40003f84270 */
[----:B------:R-:W-:Y:S02]  /*bcf0*/  FMNMX.FTZ R29, R48, R29, !PT ;  /* 0x0000001d301d7209 */ /* 0x000fe40007810000 */
[----:B--2---:R-:W-:Y:S01]  /*bd00*/  FSEL R60, R61, -INF , P4 ;  /* 0xff8000003d3c7808 */ /* 0x004fe20002000000 */
[----:B------:R1:W0:Y:S01]  /*bd10*/  MUFU.TANH R66, R52 ;  /* 0x0000003400427308 */ /* 0x0002220000002400 */
[----:B------:R-:W-:Y:S02]  /*bd20*/  FMNMX.FTZ R29, R58, R29, !PT ;  /* 0x0000001d3a1d7209 */ /* 0x000fe40007810000 */
[----:B------:R-:W-:-:S02]  /*bd30*/  ISETP.GT.AND P4, PT, R21, 0x30, PT ;  /* 0x000000301500780c */ /* 0x000fc40003f84270 */
[----:B---3--:R-:W-:Y:S02]  /*bd40*/  FSEL R62, R45, -INF , P3 ;  /* 0xff8000002d3e7808 */ /* 0x008fe40001800000 */
[----:B------:R-:W-:Y:S01]  /*bd50*/  FMNMX.FTZ R29, R60, R29, !PT ;  /* 0x0000001d3c1d7209 */ /* 0x000fe20007810000 */
[----:B------:R-:W2:Y:S01]  /*bd60*/  MUFU.TANH R53, R53 ;  /* 0x0000003500357308 */ /* 0x000ea20000002400 */
[----:B------:R-:W-:Y:S02]  /*bd70*/  ISETP.GT.AND P3, PT, R21, 0x31, PT ;  /* 0x000000311500780c */ /* 0x000fe40003f64270 */
[----:B-1----:R-:W-:Y:S02]  /*bd80*/  FSEL R52, R57, -INF , P4 ;  /* 0xff80000039347808 */ /* 0x002fe40002000000 */
[----:B------:R-:W-:Y:S02]  /*bd90*/  FMNMX.FTZ R29, R62, R29, !PT ;  /* 0x0000001d3e1d7209 */ /* 0x000fe40007810000 */
[----:B------:R-:W-:Y:S01]  /*bda0*/  ISETP.GT.AND P4, PT, R21, 0x38, PT ;  /* 0x000000381500780c */ /* 0x000fe20003f84270 */
[----:B------:R-:W1:Y:S01]  /*bdb0*/  MUFU.TANH R26, R26 ;  /* 0x0000001a001a7308 */ /* 0x000e620000002400 */
[----:B----4-:R-:W-:-:S02]  /*bdc0*/  FSEL R64, R49, -INF , P3 ;  /* 0xff80000031407808 */ /* 0x010fc40001800000 */
[----:B------:R-:W-:Y:S02]  /*bdd0*/  FMNMX.FTZ R29, R52, R29, !PT ;  /* 0x0000001d341d7209 */ /* 0x000fe40007810000 */
[----:B------:R-:W-:Y:S02]  /*bde0*/  ISETP.GT.AND P3, PT, R21, 0x39, PT ;  /* 0x000000391500780c */ /* 0x000fe40003f64270 */
[----:B0-----:R-:W-:Y:S01]  /*bdf0*/  FSEL R66, R66, -INF , P4 ;  /* 0xff80000042427808 */ /* 0x001fe20002000000 */
[----:B------:R-:W0:Y:S01]  /*be00*/  MUFU.TANH R27, R27 ;  /* 0x0000001b001b7308 */ /* 0x000e220000002400 */
[----:B------:R-:W-:Y:S02]  /*be10*/  FMNMX.FTZ R29, R64, R29, !PT ;  /* 0x0000001d401d7209 */ /* 0x000fe40007810000 */
[----:B--2---:R-:W-:Y:S02]  /*be20*/  FSEL R68, R53, -INF , P3 ;  /* 0xff80000035447808 */ /* 0x004fe40001800000 */
[----:B------:R-:W-:-:S02]  /*be30*/  FMNMX.FTZ R29, R66, R29, !PT ;  /* 0x0000001d421d7209 */ /* 0x000fc40007810000 */
[----:B------:R-:W-:Y:S01]  /*be40*/  ISETP.GT.AND P3, PT, R14, RZ, PT ;  /* 0x000000ff0e00720c */ /* 0x000fe20003f64270 */
[----:B------:R-:W2:Y:S01]  /*be50*/  MUFU.TANH R30, R30 ;  /* 0x0000001e001e7308 */ /* 0x000ea20000002400 */
[----:B------:R-:W-:Y:S02]  /*be60*/  FMNMX.FTZ R29, R68, R29, !PT ;  /* 0x0000001d441d7209 */ /* 0x000fe40007810000 */
[----:B------:R-:W-:Y:S02]  /*be70*/  ISETP.GT.AND P4, PT, R14, 0x1, PT ;  /* 0x000000010e00780c */ /* 0x000fe40003f84270 */
[----:B-1----:R-:W-:Y:S01]  /*be80*/  FSEL R26, R26, -INF , P3 ;  /* 0xff8000001a1a7808 */ /* 0x002fe20001800000 */
[----:B------:R-:W1:Y:S01]  /*be90*/  SHFL.BFLY PT, R70, R29, 0x2, 0x1f ;  /* 0x0c401f001d467f89 */ /* 0x000e6200000e0000 */
[----:B------:R-:W-:Y:S01]  /*bea0*/  ISETP.GT.AND P3, PT, R14, 0x9, PT ;  /* 0x000000090e00780c */ /* 0x000fe20003f64270 */
[----:B------:R-:W3:Y:S01]  /*beb0*/  MUFU.TANH R31, R31 ;  /* 0x0000001f001f7308 */ /* 0x000ee20000002400 */
[----:B0-----:R-:W-:-:S02]  /*bec0*/  FSEL R15, R27, -INF , P4 ;  /* 0xff8000001b0f7808 */ /* 0x001fc40002000000 */
[----:B------:R-:W-:-:S05]  /*bed0*/  ISETP.GT.AND P4, PT, R14, 0x10, PT ;  /* 0x000000100e00780c */ /* 0x000fca0003f84270 */
[----:B------:R3:W0:Y:S01]  /*bee0*/  MUFU.TANH R33, R34 ;  /* 0x0000002200217308 */ /* 0x0006220000002400 */
[----:B--2---:R-:W-:Y:S02]  /*bef0*/  FSEL R30, R30, -INF , P5 ;  /* 0xff8000001e1e7808 */ /* 0x004fe40002800000 */
[----:B------:R-:W-:-:S05]  /*bf00*/  ISETP.GT.AND P5, PT, R14, 0x21, PT ;  /* 0x000000210e00780c */ /* 0x000fca0003fa4270 */
[----:B------:R-:W2:Y:S01]  /*bf10*/  MUFU.TANH R35, R35 ;  /* 0x0000002300237308 */ /* 0x000ea20000002400 */
[----:B---3--:R-:W-:Y:S02]  /*bf20*/  FSEL R34, R31, -INF , P3 ;  /* 0xff8000001f227808 */ /* 0x008fe40001800000 */
[----:B------:R-:W-:Y:S02]  /*bf30*/  ISETP.GT.AND P3, PT, R14, 0x11, PT ;  /* 0x000000110e00780c */ /* 0x000fe40003f64270 */
[----:B-1----:R-:W-:-:S03]  /*bf40*/  FMNMX.FTZ R70, R29, R70, !PT ;  /* 0x000000461d467209 */ /* 0x002fc60007810000 */
[----:B------:R0:W-:Y:S02]  /*bf50*/  MUFU.TANH R29, R38 ;  /* 0x00000026001d7308 */ /* 0x0001e40000002400 */
[----:B------:R-:W1:Y:S06]  /*bf60*/  SHFL.BFLY PT, R21, R70, 0x1, 0x1f ;  /* 0x0c201f0046157f89 */ /* 0x000e6c00000e0000 */
[----:B------:R-:W3:Y:S01]  /*bf70*/  MUFU.TANH R39, R39 ;  /* 0x0000002700277308 */ /* 0x000ee20000002400 */
[----:B0-----:R-:W-:Y:S02]  /*bf80*/  FSEL R38, R33, -INF , P4 ;  /* 0xff80000021267808 */ /* 0x001fe40002000000 */
[----:B------:R-:W-:-:S05]  /*bf90*/  ISETP.GT.AND P4, PT, R14, 0x18, PT ;  /* 0x000000180e00780c */ /* 0x000fca0003f84270 */
[----:B------:R2:W-:Y:S08]  /*bfa0*/  MUFU.TANH R37, R42 ;  /* 0x0000002a00257308 */ /* 0x0005f00000002400 */
[----:B------:R-:W0:Y:S01]  /*bfb0*/  MUFU.TANH R43, R43 ;  /* 0x0000002b002b7308 */ /* 0x000e220000002400 */
[----:B--2---:R-:W-:Y:S02]  /*bfc0*/  FSEL R42, R35, -INF , P3 ;  /* 0xff800000232a7808 */ /* 0x004fe40001800000 */
[----:B-1----:R-:W-:-:S02]  /*bfd0*/  FMNMX.FTZ R168, R70, R21, !PT ;  /* 0x0000001546a87209 */ /* 0x002fc40007810000 */
[----:B------:R-:W-:Y:S02]  /*bfe0*/  FMNMX.FTZ R21, R26, R15, !PT ;  /* 0x0000000f1a157209 */ /* 0x000fe40007810000 */
[----:B------:R-:W-:Y:S01]  /*bff0*/  ISETP.GT.AND P3, PT, R14, 0x19, PT ;  /* 0x000000190e00780c */ /* 0x000fe20003f64270 */
[----:B------:R1:W2:Y:S01]  /*c000*/  MUFU.TANH R74, R46 ;  /* 0x0000002e004a7308 */ /* 0x0002a20000002400 */
[----:B------:R-:W-:Y:S01]  /*c010*/  FMNMX.FTZ R21, R30, R21, !PT ;  /* 0x000000151e157209 */ /* 0x000fe20007810000 */
[----:B------:R-:W-:Y:S01]  /*c020*/  FMUL.FTZ R20, R168, R169 ;  /* 0x000000a9a8147220 */ /* 0x000fe20000410000 */
[----:B---3--:R-:W-:Y:S02]  /*c030*/  FSEL R70, R39, -INF , P3 ;  /* 0xff80000027467808 */ /* 0x008fe40001800000 */
[----:B------:R-:W-:Y:S02]  /*c040*/  FMNMX.FTZ R21, R34, R21, !PT ;  /* 0x0000001522157209 */ /* 0x000fe40007810000 */
[----:B------:R-:W-:Y:S01]  /*c050*/  ISETP.GT.AND P3, PT, R14, 0x29, PT ;  /* 0x000000290e00780c */ /* 0x000fe20003f64270 */
[----:B------:R-:W3:Y:S01]  /*c060*/  MUFU.TANH R47, R47 ;  /* 0x0000002f002f7308 */ /* 0x000ee20000002400 */
[----:B------:R-:W-:-:S02]  /*c070*/  FMNMX.FTZ R21, R38, R21, !PT ;  /* 0x0000001526157209 */ /* 0x000fc40007810000 */
[----:B-1----:R-:W-:Y:S02]  /*c080*/  FSEL R46, R29, -INF , P4 ;  /* 0xff8000001d2e7808 */ /* 0x002fe40002000000 */
[----:B------:R-:W-:Y:S02]  /*c090*/  FMNMX.FTZ R21, R42, R21, !PT ;  /* 0x000000152a157209 */ /* 0x000fe40007810000 */
[----:B------:R-:W-:Y:S01]  /*c0a0*/  ISETP.GT.AND P4, PT, R14, 0x28, PT ;  /* 0x000000280e00780c */ /* 0x000fe20003f84270 */
[----:B------:R1:W4:Y:S01]  /*c0b0*/  MUFU.TANH R31, R50 ;  /* 0x00000032001f7308 */ /* 0x0003220000002400 */
[----:B------:R-:W-:Y:S02]  /*c0c0*/  FMNMX.FTZ R21, R46, R21, !PT ;  /* 0x000000152e157209 */ /* 0x000fe40007810000 */
[----:B0-----:R-:W-:Y:S02]  /*c0d0*/  FSEL R72, R43, -INF , P5 ;  /* 0xff8000002b487808 */ /* 0x001fe40002800000 */
[----:B------:R-:W-:-:S02]  /*c0e0*/  FMNMX.FTZ R21, R70, R21, !PT ;  /* 0x0000001546157209 */ /* 0x000fc40007810000 */
[----:B--2---:R-:W-:Y:S01]  /*c0f0*/  FSEL R74, R74, -INF , P4 ;  /* 0xff8000004a4a7808 */ /* 0x004fe20002000000 */
[----:B------:R-:W0:Y:S01]  /*c100*/  MUFU.TANH R51, R51 ;  /* 0x0000003300337308 */ /* 0x000e220000002400 */
[----:B-1----:R-:W-:Y:S02]  /*c110*/  FSEL R50, R37, -INF , P6 ;  /* 0xff80000025327808 */ /* 0x002fe40003000000 */
[----:B------:R-:W-:Y:S02]  /*c120*/  FSETP.NEU.FTZ.AND P5, PT, R168, -INF , PT ;  /* 0xff800000a800780b */ /* 0x000fe40003fbd000 */
[----:B------:R-:W-:Y:S02]  /*c130*/  FMNMX.FTZ R21, R50, R21, !PT ;  /* 0x0000001532157209 */ /* 0x000fe40007810000 */
[----:B------:R-:W-:Y:S01]  /*c140*/  ISETP.GT.AND P6, PT, R14, 0x30, PT ;  /* 0x000000300e00780c */ /* 0x000fe20003fc4270 */
[----:B------:R4:W1:Y:S01]  /*c150*/  MUFU.TANH R78, R54 ;  /* 0x00000036004e7308 */ /* 0x0008620000002400 */
[----:B------:R-:W-:-:S02]  /*c160*/  FMNMX.FTZ R21, R72, R21, !PT ;  /* 0x0000001548157209 */ /* 0x000fc40007810000 */
[----:B---3--:R-:W-:Y:S02]  /*c170*/  FSEL R76, R47, -INF , P3 ;  /* 0xff8000002f4c7808 */ /* 0x008fe40001800000 */
[----:B------:R-:W-:Y:S02]  /*c180*/  FMNMX.FTZ R21, R74, R21, !PT ;  /* 0x000000154a157209 */ /* 0x000fe40007810000 */
[----:B------:R-:W-:Y:S01]  /*c190*/  FSEL R27, R20, RZ, P5 ;  /* 0x000000ff141b7208 */ /* 0x000fe20002800000 */
[----:B------:R-:W2:Y:S01]  /*c1a0*/  MUFU.TANH R55, R55 ;  /* 0x0000003700377308 */ /* 0x000ea20000002400 */
[----:B------:R-:W-:Y:S02]  /*c1b0*/  ISETP.GT.AND P3, PT, R14, 0x31, PT ;  /* 0x000000310e00780c */ /* 0x000fe40003f64270 */
[----:B----4-:R-:W-:Y:S01]  /*c1c0*/  FSEL R54, R31, -INF , P6 ;  /* 0xff8000001f367808 */ /* 0x010fe20003000000 */
[--C-:B------:R-:W-:Y:S01]  /*c1d0*/  FFMA.FTZ R20, R24, R169, -R27.reuse ;  /* 0x000000a918147223 */ /* 0x100fe2000001081b */
[----:B------:R-:W-:Y:S01]  /*c1e0*/  FMNMX.FTZ R21, R76, R21, !PT ;  /* 0x000000154c157209 */ /* 0x000fe20007810000 */
[-CC-:B------:R-:W-:Y:S01]  /*c1f0*/  FFMA.FTZ R25, R25, R169.reuse, -R27.reuse ;  /* 0x000000a919197223 */ /* 0x180fe2000001081b */
[----:B------:R-:W-:Y:S01]  /*c200*/  ISETP.GT.AND P4, PT, R14, 0x38, PT ;  /* 0x000000380e00780c */ /* 0x000fe20003f84270 */
[--C-:B------:R-:W-:Y:S01]  /*c210*/  FFMA.FTZ R28, R28, R169, -R27.reuse ;  /* 0x000000a91c1c7223 */ /* 0x100fe2000001081b */
[----:B0-----:R-:W-:Y:S01]  /*c220*/  FSEL R24, R51, -INF , P3 ;  /* 0xff80000033187808 */ /* 0x001fe20001800000 */
[----:B------:R-:W-:Y:S01]  /*c230*/  MUFU.EX2 R29, R25 ;  /* 0x00000019001d7308 */ /* 0x000fe20000000800 */
[----:B------:R-:W-:Y:S01]  /*c240*/  FMNMX.FTZ R21, R54, R21, !PT ;  /* 0x0000001536157209 */ /* 0x000fe20007810000 */
[-CC-:B------:R-:W-:Y:S01]  /*c250*/  FFMA.FTZ R32, R32, R169.reuse, -R27.reuse ;  /* 0x000000a920207223 */ /* 0x180fe2000001081b */
[----:B------:R-:W-:Y:S01]  /*c260*/  ISETP.GT.AND P3, PT, R14, 0x39, PT ;  /* 0x000000390e00780c */ /* 0x000fe20003f64270 */
[-CC-:B------:R-:W-:Y:S01]  /*c270*/  FFMA.FTZ R36, R36, R169.reuse, -R27.reuse ;  /* 0x000000a924247223 */ /* 0x180fe2000001081b */
[----:B-1----:R-:W-:Y:S01]  /*c280*/  FSEL R78, R78, -INF , P4 ;  /* 0xff8000004e4e7808 */ /* 0x002fe20002000000 */
[--C-:B------:R-:W-:Y:S01]  /*c290*/  FFMA.FTZ R40, R40, R169, -R27.reuse ;  /* 0x000000a928287223 */ /* 0x100fe2000001081b */
[----:B------:R-:W-:Y:S01]  /*c2a0*/  FMNMX.FTZ R21, R24, R21, !PT ;  /* 0x0000001518157209 */ /* 0x000fe20007810000 */
[----:B------:R0:W-:Y:S01]  /*c2b0*/  MUFU.EX2 R152, R20 ;  /* 0x0000001400987308 */ /* 0x0001e20000000800 */
[----:B--2---:R-:W-:Y:S01]  /*c2c0*/  FSEL R80, R55, -INF , P3 ;  /* 0xff80000037507808 */ /* 0x004fe20001800000 */
[--C-:B------:R-:W-:Y:S01]  /*c2d0*/  FFMA.FTZ R44, R44, R169, -R27.reuse ;  /* 0x000000a92c2c7223 */ /* 0x100fe2000001081b */
[----:B------:R-:W-:Y:S01]  /*c2e0*/  FMNMX.FTZ R21, R78, R21, !PT ;  /* 0x000000154e157209 */ /* 0x000fe20007810000 */
[-CC-:B------:R-:W-:Y:S01]  /*c2f0*/  FFMA.FTZ R56, R56, R169.reuse, -R27.reuse ;  /* 0x000000a938387223 */ /* 0x180fe2000001081b */
[-CC-:B------:R-:W-:Y:S01]  /*c300*/  FFMA.FTZ R48, R48, R169.reuse, -R27.reuse ;  /* 0x000000a930307223 */ /* 0x180fe2000001081b */
[--C-:B------:R-:W-:Y:S01]  /*c310*/  FFMA.FTZ R177, R62, R169, -R27.reuse ;  /* 0x000000a93eb17223 */ /* 0x100fe2000001081b */
[----:B------:R-:W-:Y:S01]  /*c320*/  FMNMX.FTZ R21, R80, R21, !PT ;  /* 0x0000001550157209 */ /* 0x000fe20007810000 */
[----:B------:R-:W-:Y:S01]  /*c330*/  MUFU.EX2 R28, R28 ;  /* 0x0000001c001c7308 */ /* 0x000fe20000000800 */
[-CC-:B0-----:R-:W-:Y:S01]  /*c340*/  FFMA.FTZ R20, R58, R169.reuse, -R27.reuse ;  /* 0x000000a93a147223 */ /* 0x181fe2000001081b */
[-CC-:B------:R-:W-:Y:S01]  /*c350*/  FFMA.FTZ R178, R52, R169.reuse, -R27.reuse ;  /* 0x000000a934b27223 */ /* 0x180fe2000001081b */
[-CC-:B------:R-:W-:Y:S01]  /*c360*/  FFMA.FTZ R179, R64, R169.reuse, -R27.reuse ;  /* 0x000000a940b37223 */ /* 0x180fe2000001081b */
[----:B------:R-:W0:Y:S01]  /*c370*/  SHFL.BFLY PT, R14, R21, 0x2, 0x1f ;  /* 0x0c401f00150e7f89 */ /* 0x000e2200000e0000 */
[-CC-:B------:R-:W-:Y:S01]  /*c380*/  FFMA.FTZ R174, R66, R169.reuse, -R27.reuse ;  /* 0x000000a942ae7223 */ /* 0x180fe2000001081b */
[----:B------:R-:W-:-:S02]  /*c390*/  FFMA.FTZ R175, R68, R169, -R27 ;  /* 0x000000a944af7223 */ /* 0x000fc4000001081b */
[----:B------:R-:W1:Y:S08]  /*c3a0*/  MUFU.EX2 R31, R32 ;  /* 0x00000020001f7308 */ /* 0x000e700000000800 */
[----:B------:R-:W-:Y:S08]  /*c3b0*/  MUFU.EX2 R36, R36 ;  /* 0x0000002400247308 */ /* 0x000ff00000000800 */
[----:B------:R-:W2:Y:S01]  /*c3c0*/  MUFU.EX2 R33, R40 ;  /* 0x0000002800217308 */ /* 0x000ea20000000800 */
[----:B-1----:R-:W-:-:S02]  /*c3d0*/  F2FP.BF16.F32.PACK_AB R154, R31, R28 ;  /* 0x0000001c1f9a723e */ /* 0x002fc400000010ff */
[----:B0-----:R-:W-:Y:S01]  /*c3e0*/  FMNMX.FTZ R14, R21, R14, !PT ;  /* 0x0000000e150e7209 */ /* 0x001fe20007810000 */
[----:B------:R-:W-:-:S04]  /*c3f0*/  FFMA.FTZ R21, R60, R169, -R27 ;  /* 0x000000a93c157223 */ /* 0x000fc8000001081b */
[----:B------:R-:W-:Y:S01]  /*c400*/  MUFU.EX2 R44, R44 ;  /* 0x0000002c002c7308 */ /* 0x000fe20000000800 */
[----:B------:R-:W0:Y:S07]  /*c410*/  SHFL.BFLY PT, R25, R14, 0x1, 0x1f ;  /* 0x0c201f000e197f89 */ /* 0x000e2e00000e0000 */
[----:B------:R-:W1:Y:S01]  /*c420*/  MUFU.EX2 R35, R56 ;  /* 0x0000003800237308 */ /* 0x000e620000000800 */
[----:B--2---:R-:W-:-:S07]  /*c430*/  F2FP.BF16.F32.PACK_AB R156, R33, R36 ;  /* 0x00000024219c723e */ /* 0x004fce00000010ff */
[----:B------:R-:W-:Y:S08]  /*c440*/  MUFU.EX2 R37, R48 ;  /* 0x0000003000257308 */ /* 0x000ff00000000800 */
[----:B------:R-:W-:Y:S01]  /*c450*/  MUFU.EX2 R20, R20 ;  /* 0x0000001400147308 */ /* 0x000fe20000000800 */
[----:B0-----:R-:W-:Y:S02]  /*c460*/  FMNMX.FTZ R170, R14, R25, !PT ;  /* 0x000000190eaa7209 */ /* 0x001fe40007810000 */
[----:B-1----:R-:W-:-:S02]  /*c470*/  F2FP.BF16.F32.PACK_AB R158, R35, R44 ;  /* 0x0000002c239e723e */ /* 0x002fc400000010ff */
[C---:B------:R-:W-:Y:S01]  /*c480*/  FSETP.NEU.FTZ.AND P3, PT, R170.reuse, -INF , PT ;  /* 0xff800000aa00780b */ /* 0x040fe20003f7d000 */
[-C--:B------:R-:W-:Y:S02]  /*c490*/  FMUL.FTZ R14, R170, R169.reuse ;  /* 0x000000a9aa0e7220 */ /* 0x080fe40000410000 */
[----:B------:R-:W-:Y:S03]  /*c4a0*/  MUFU.EX2 R21, R21 ;  /* 0x0000001500157308 */ /* 0x000fe60000000800 */
[----:B------:R-:W-:Y:S01]  /*c4b0*/  FSEL R25, R14, RZ, P3 ;  /* 0x000000ff0e197208 */ /* 0x000fe20001800000 */
[C---:B------:R-:W-:Y:S02]  /*c4c0*/  @!P1 VIADD R14, R172.reuse, 0x38840 ;  /* 0x00038840ac0e9836 */ /* 0x040fe40000000000 */
[----:B------:R-:W-:Y:S02]  /*c4d0*/  @!P1 VIADD R172, R172, 0x38860 ;  /* 0x00038860acac9836 */ /* 0x000fe40000000000 */
        /* <DEDUP_REMOVED lines=17> */
[----:B------:R-:W-:Y:S01]  /*c5f0*/  FFMA.FTZ R173, R80, R169, -R25 ;  /* 0x000000a950ad7223 */ /* 0x000fe20000010819 */
[----:B------:R-:W-:Y:S01]  /*c600*/  FADD.FTZ R25, R152, R29 ;  /* 0x0000001d98197221 */ /* 0x000fe20000010000 */
[----:B------:R-:W-:Y:S01]  /*c610*/  @!P1 PRMT R14, RZ, 0x654, R14 ;  /* 0x00000654ff0e9816 */ /* 0x000fe2000000000e */
[----:B0-----:R-:W-:Y:S01]  /*c620*/  IMAD.MOV.U32 R15, RZ, RZ, 0x40000040 ;  /* 0x40000040ff0f7424 */ /* 0x001fe200078e00ff */
[----:B------:R-:W0:Y:S01]  /*c630*/  MUFU.EX2 R30, R30 ;  /* 0x0000001e001e7308 */ /* 0x000e220000000800 */
[----:B------:R-:W-:Y:S01]  /*c640*/  FADD.FTZ R32, R28, R25 ;  /* 0x000000191c207221 */ /* 0x000fe20000010000 */
[----:B------:R-:W-:Y:S01]  /*c650*/  IMAD.MOV.U32 R25, RZ, RZ, 0x40000040 ;  /* 0x40000040ff197424 */ /* 0x000fe200078e00ff */
[----:B------:R2:W-:Y:S01]  /*c660*/  @!P1 SYNCS.ARRIVE.TRANS64.RED.A1T0 RZ, [R14+URZ], RZ ;  /* 0x000000ff0eff99a7 */ /* 0x0005e2000810043f */
[----:B------:R-:W-:Y:S01]  /*c670*/  R2UR UR7, R15 ;  /* 0x000000000f0772ca */ /* 0x000fe200000e0000 */
[----:B------:R-:W-:Y:S01]  /*c680*/  FADD.FTZ R15, R31, R32 ;  /* 0x000000201f0f7221 */ /* 0x000fe20000010000 */
[----:B------:R-:W-:-:S02]  /*c690*/  F2FP.BF16.F32.PACK_AB R152, R29, R152 ;  /* 0x000000981d98723e */ /* 0x000fc400000010ff */
[----:B------:R0:W3:Y:S01]  /*c6a0*/  MUFU.EX2 R155, R34 ;  /* 0x00000022009b7308 */ /* 0x0000e20000000800 */
[----:B-1----:R-:W-:Y:S01]  /*c6b0*/  FADD.FTZ R27, R26, R153 ;  /* 0x000000991a1b7221 */ /* 0x002fe20000010000 */
[----:B------:R-:W-:Y:S01]  /*c6c0*/  R2UR UR11, R25 ;  /* 0x00000000190b72ca */ /* 0x000fe200000e0000 */
[----:B--2---:R-:W-:Y:S01]  /*c6d0*/  IMAD R14, R18, 0x1000, R191 ;  /* 0x00001000120e7824 */ /* 0x004fe200078e02bf */
[----:B------:R-:W-:Y:S02]  /*c6e0*/  F2FP.BF16.F32.PACK_AB R153, R153, R26 ;  /* 0x0000001a9999723e */ /* 0x000fe400000010ff */
[----:B------:R-:W-:Y:S01]  /*c6f0*/  F2FP.BF16.F32.PACK_AB R160, R20, R37 ;  /* 0x0000002514a0723e */ /* 0x000fe200000010ff */
[----:B------:R-:W-:Y:S01]  /*c700*/  VIADD R24, R14, 0x80 ;  /* 0x000000800e187836 */ /* 0x000fe20000000000 */
[----:B------:R-:W1:Y:S01]  /*c710*/  MUFU.EX2 R38, R38 ;  /* 0x0000002600267308 */ /* 0x000e620000000800 */
[----:B0-----:R-:W-:Y:S01]  /*c720*/  FADD.FTZ R34, R30, R27 ;  /* 0x0000001b1e227221 */ /* 0x001fe20000010000 */
[----:B------:R-:W-:-:S02]  /*c730*/  R2UR UR6, R14 ;  /* 0x000000000e0672ca */ /* 0x000fc400000e0000 */
[----:B------:R-:W-:Y:S01]  /*c740*/  R2UR UR10, R24 ;  /* 0x00000000180a72ca */ /* 0x000fe200000e0000 */
[----:B------:R-:W-:Y:S01]  /*c750*/  FADD.FTZ R24, R36, R15 ;  /* 0x0000000f24187221 */ /* 0x000fe20000010000 */
[----:B------:R-:W-:Y:S02]  /*c760*/  @!P1 PRMT R172, RZ, 0x654, R172 ;  /* 0x00000654ffac9816 */ /* 0x000fe400000000ac */
[----:B------:R-:W0:Y:S01]  /*c770*/  MUFU.EX2 R157, R42 ;  /* 0x0000002a009d7308 */ /* 0x000e220000000800 */
[----:B---3--:R-:W-:Y:S01]  /*c780*/  FADD.FTZ R25, R155, R34 ;  /* 0x000000229b197221 */ /* 0x008fe20000010000 */
[----:B------:R-:W-:Y:S01]  /*c790*/  FADD.FTZ R15, R33, R24 ;  /* 0x00000018210f7221 */ /* 0x000fe20000010000 */
[----:B------:R-:W-:Y:S01]  /*c7a0*/  F2FP.BF16.F32.PACK_AB R155, R155, R30 ;  /* 0x0000001e9b9b723e */ /* 0x000fe200000010ff */
[----:B------:R-:W-:Y:S02]  /*c7b0*/  BAR.SYNC.DEFER_BLOCKING 0xf, 0x100 ;  /* 0x03c4000000007b1d */ /* 0x000fe40000010000 */
[----:B------:R-:W-:Y:S01]  /*c7c0*/  FADD.FTZ R24, R44, R15 ;  /* 0x0000000f2c187221 */ /* 0x000fe20000010000 */
[----:B-1----:R-:W-:-:S03]  /*c7d0*/  FADD.FTZ R28, R38, R25 ;  /* 0x00000019261c7221 */ /* 0x002fc60000010000 */
[----:B------:R-:W1:Y:S01]  /*c7e0*/  MUFU.EX2 R46, R46 ;  /* 0x0000002e002e7308 */ /* 0x000e620000000800 */
[----:B------:R-:W-:-:S04]  /*c7f0*/  FADD.FTZ R24, R35, R24 ;  /* 0x0000001823187221 */ /* 0x000fc80000010000 */
[----:B------:R-:W-:Y:S01]  /*c800*/  FADD.FTZ R198, R37, R24 ;  /* 0x0000001825c67221 */ /* 0x000fe20000010000 */
[C---:B0-----:R-:W-:Y:S02]  /*c810*/  FADD.FTZ R25, R157.reuse, R28 ;  /* 0x0000001c9d197221 */ /* 0x041fe40000010000 */
[----:B------:R-:W0:Y:S01]  /*c820*/  MUFU.EX2 R159, R70 ;  /* 0x00000046009f7308 */ /* 0x000e220000000800 */
[----:B------:R-:W-:-:S07]  /*c830*/  F2FP.BF16.F32.PACK_AB R157, R157, R38 ;  /* 0x000000269d9d723e */ /* 0x000fce00000010ff */
[----:B------:R-:W2:Y:S01]  /*c840*/  MUFU.EX2 R177, R177 ;  /* 0x000000b100b17308 */ /* 0x000ea20000000800 */
[----:B-1----:R-:W-:Y:S01]  /*c850*/  FADD.FTZ R26, R46, R25 ;  /* 0x000000192e1a7221 */ /* 0x002fe20000010000 */
[----:B------:R1:W-:Y:S06]  /*c860*/  STSM.16.M88.4 [R210+0x36400], R152 ;  /* 0x03640098d2007844 */ /* 0x0003ec0000000200 */
[----:B------:R-:W3:Y:S01]  /*c870*/  MUFU.EX2 R196, R196 ;  /* 0x000000c400c47308 */ /* 0x000ee20000000800 */
[C---:B0-----:R-:W-:Y:S01]  /*c880*/  FADD.FTZ R15, R159.reuse, R26 ;  /* 0x0000001a9f0f7221 */ /* 0x041fe20000010000 */
[----:B------:R-:W-:-:S05]  /*c890*/  F2FP.BF16.F32.PACK_AB R159, R159, R46 ;  /* 0x0000002e9f9f723e */ /* 0x000fca00000010ff */
[----:B------:R0:W-:Y:S01]  /*c8a0*/  STSM.16.M88.4 [R214], R156 ;  /* 0x0000009cd6007844 */ /* 0x0001e20000000200 */
[----:B------:R-:W4:Y:S01]  /*c8b0*/  MUFU.EX2 R197, R197 ;  /* 0x000000c500c57308 */ /* 0x000f220000000800 */
[----:B--2---:R-:W-:-:S07]  /*c8c0*/  F2FP.BF16.F32.PACK_AB R162, R177, R21 ;  /* 0x00000015b1a2723e */ /* 0x004fce00000010ff */
[----:B------:R-:W-:Y:S01]  /*c8d0*/  MUFU.EX2 R180, R180 ;  /* 0x000000b400b47308 */ /* 0x000fe20000000800 */
[----:B---3--:R-:W-:-:S07]  /*c8e0*/  FADD.FTZ R15, R196, R15 ;  /* 0x0000000fc40f7221 */ /* 0x008fce0000010000 */
[----:B------:R-:W2:Y:S01]  /*c8f0*/  MUFU.EX2 R181, R181 ;  /* 0x000000b500b57308 */ /* 0x000ea20000000800 */
[C---:B----4-:R-:W-:Y:S01]  /*c900*/  F2FP.BF16.F32.PACK_AB R161, R197.reuse, R196 ;  /* 0x000000c4c5a1723e */ /* 0x050fe200000010ff */
[----:B------:R-:W-:Y:S02]  /*c910*/  FADD.FTZ R197, R197, R15 ;  /* 0x0000000fc5c57221 */ /* 0x000fe40000010000 */
[----:B------:R-:W3:Y:S04]  /*c920*/  @P2 LDC R15, c[0x0][0x450] ;  /* 0x00011400ff0f2b82 */ /* 0x000ee80000000800 */
[----:B------:R-:W-:Y:S08]  /*c930*/  MUFU.EX2 R178, R178 ;  /* 0x000000b200b27308 */ /* 0x000ff00000000800 */
[----:B------:R-:W4:Y:S01]  /*c940*/  MUFU.EX2 R179, R179 ;  /* 0x000000b300b37308 */ /* 0x000f220000000800 */
[----:B--2---:R-:W-:Y:S01]  /*c950*/  F2FP.BF16.F32.PACK_AB R163, R181, R180 ;  /* 0x000000b4b5a3723e */ /* 0x004fe200000010ff */
[----:B------:R-:W-:-:S04]  /*c960*/  FADD.FTZ R180, R180, R197 ;  /* 0x000000c5b4b47221 */ /* 0x000fc80000010000 */
[----:B------:R0:W-:Y:S01]  /*c970*/  STSM.16.M88.4 [R212], R160 ;  /* 0x000000a0d4007844 */ /* 0x0001e20000000200 */
[----:B------:R-:W-:Y:S01]  /*c980*/  FADD.FTZ R181, R181, R180 ;  /* 0x000000b4b5b57221 */ /* 0x000fe20000010000 */
[----:B------:R-:W-:Y:S08]  /*c990*/  MUFU.EX2 R174, R174 ;  /* 0x000000ae00ae7308 */ /* 0x000ff00000000800 */
[----:B------:R-:W2:Y:S01]  /*c9a0*/  MUFU.EX2 R175, R175 ;  /* 0x000000af00af7308 */ /* 0x000ea20000000800 */
[----:B----4-:R-:W-:-:S07]  /*c9b0*/  F2FP.BF16.F32.PACK_AB R164, R179, R178 ;  /* 0x000000b2b3a4723e */ /* 0x010fce00000010ff */
[----:B------:R-:W-:Y:S08]  /*c9c0*/  MUFU.EX2 R182, R182 ;  /* 0x000000b600b67308 */ /* 0x000ff00000000800 */
[----:B------:R-:W4:Y:S01]  /*c9d0*/  MUFU.EX2 R183, R183 ;  /* 0x000000b700b77308 */ /* 0x000f220000000800 */
[----:B--2---:R-:W-:-:S07]  /*c9e0*/  F2FP.BF16.F32.PACK_AB R166, R175, R174 ;  /* 0x000000aeafa6723e */ /* 0x004fce00000010ff */
[----:B------:R-:W-:Y:S08]  /*c9f0*/  MUFU.EX2 R176, R176 ;  /* 0x000000b000b07308 */ /* 0x000ff00000000800 */
[----:B------:R-:W2:Y:S01]  /*ca00*/  MUFU.EX2 R173, R173 ;  /* 0x000000ad00ad7308 */ /* 0x000ea20000000800 */
[----:B----4-:R-:W-:Y:S01]  /*ca10*/  F2FP.BF16.F32.PACK_AB R165, R183, R182 ;  /* 0x000000b6b7a5723e */ /* 0x010fe200000010ff */
[----:B------:R-:W-:-:S04]  /*ca20*/  FADD.FTZ R182, R182, R181 ;  /* 0x000000b5b6b67221 */ /* 0x000fc80000010000 */
[----:B------:R-:W-:Y:S01]  /*ca30*/  FADD.FTZ R183, R183, R182 ;  /* 0x000000b6b7b77221 */ /* 0x000fe20000010000 */
[----:B--2---:R-:W-:-:S03]  /*ca40*/  F2FP.BF16.F32.PACK_AB R167, R173, R176 ;  /* 0x000000b0ada7723e */ /* 0x004fc600000010ff */
[----:B------:R-:W-:Y:S02]  /*ca50*/  FADD.FTZ R176, R176, R183 ;  /* 0x000000b7b0b07221 */ /* 0x000fe40000010000 */
[----:B------:R0:W-:Y:S01]  /*ca60*/  STSM.16.M88.4 [R213], R164 ;  /* 0x000000a4d5007844 */ /* 0x0001e20000000200 */
[----:B------:R-:W-:-:S06]  /*ca70*/  WARPGROUP.ARRIVE ;  /* 0x00000000000079c5 */ /* 0x000fcc0000000000 */
[----:B------:R-:W-:Y:S03]  /*ca80*/  HGMMA.64x256x16.F32.BF16 R24, R152, gdesc[UR4].tnspB, RZ, !UPT, gsb0 ;  /* 0x43e0000498187df0 */ /* 0x000fe6000c0018ff */
[----:B------:R-:W-:Y:S02]  /*ca90*/  WARPGROUP.DEPBAR.LE gsb0, 0x0 ;  /* 0x00008000000079c5 */ /* 0x000fe40000010000 */
[----:B------:R-:W-:Y:S01]  /*caa0*/  WARPGROUP.ARRIVE ;  /* 0x00000000000079c5 */ /* 0x000fe20000000000 */
[----:B-1----:R-:W-:Y:S01]  /*cab0*/  FADD.FTZ R152, R20, R198 ;  /* 0x000000c614987221 */ /* 0x002fe20000010000 */
[----:B------:R-:W-:Y:S01]  /*cac0*/  IMAD.MOV.U32 R153, RZ, RZ, R195 ;  /* 0x000000ffff997224 */ /* 0x000fe200078e00c3 */
[----:B------:R-:W1:Y:S02]  /*cad0*/  @P2 LDC R20, c[0x0][0x44c] ;  /* 0x00011300ff142b82 */ /* 0x000e640000000800 */
[----:B------:R-:W-:-:S15]  /*cae0*/  FADD.FTZ R152, R21, R152 ;  /* 0x0000009815987221 */ /* 0x000fde0000010000 */
[----:B------:R-:W-:-:S03]  /*caf0*/  NOP ;  /* 0x0000000000007918 */ /* 0x000fc60000000000 */
[----:B------:R-:W-:Y:S01]  /*cb00*/  HGMMA.64x256x16.F32.BF16 R24, R156, gdesc[UR8].tnspB, R24, gsb0 ;  /* 0x43e000089c187df0 */ /* 0x000fe20008001818 */
[----:B------:R-:W-:Y:S02]  /*cb10*/  IMAD.MOV.U32 R21, RZ, RZ, 0x40000040 ;  /* 0x40000040ff157424 */ /* 0x000fe400078e00ff */
[----:B------:R-:W-:-:S03]  /*cb20*/  FADD.FTZ R177, R177, R152 ;  /* 0x00000098b1b17221 */ /* 0x000fc60000010000 */
[----:B------:R-:W-:Y:S01]  /*cb30*/  R2UR UR7, R21 ;  /* 0x00000000150772ca */ /* 0x000fe200000e0000 */
[----:B------:R-:W-:Y:S02]  /*cb40*/  VIADD R21, R171, 0xfffffffe ;  /* 0xfffffffeab157836 */ /* 0x000fe40000000000 */
[----:B------:R-:W-:-:S04]  /*cb50*/  FADD.FTZ R178, R178, R177 ;  /* 0x000000b1b2b27221 */ /* 0x000fc80000010000 */
[----:B------:R-:W-:Y:S01]  /*cb60*/  FADD.FTZ R179, R179, R178 ;  /* 0x000000b2b3b37221 */ /* 0x000fe20000010000 */
[----:B-1----:R-:W-:-:S05]  /*cb70*/  @P2 IMAD.HI.U32 R20, R195, R20, RZ ;  /* 0x00000014c3142227 */ /* 0x002fca00078e00ff */
[----:B---3--:R-:W-:Y:S01]  /*cb80*/  @P2 SHF.R.U32.HI R153, RZ, R15, R20 ;  /* 0x0000000fff992219 */ /* 0x008fe20000011614 */
[C---:B------:R-:W-:Y:S02]  /*cb90*/  VIADD R20, R14.reuse, 0x100 ;  /* 0x000001000e147836 */ /* 0x040fe40000000000 */
[----:B------:R-:W-:Y:S02]  /*cba0*/  VIADD R14, R14, 0x180 ;  /* 0x000001800e0e7836 */ /* 0x000fe40000000000 */
[----:B------:R-:W-:Y:S01]  /*cbb0*/  IMAD.MOV.U32 R15, RZ, RZ, 0x40000040 ;  /* 0x40000040ff0f7424 */ /* 0x000fe200078e00ff */
[----:B------:R-:W-:Y:S01]  /*cbc0*/  R2UR UR6, R20 ;  /* 0x00000000140672ca */ /* 0x000fe200000e0000 */
[----:B------:R-:W-:Y:S02]  /*cbd0*/  WARPGROUP.DEPBAR.LE gsb0, 0x0 ;  /* 0x00008000000079c5 */ /* 0x000fe40000010000 */
[----:B------:R-:W-:-:S10]  /*cbe0*/  WARPGROUP.ARRIVE ;  /* 0x00000000000079c5 */ /* 0x000fd40000000000 */
[----:B------:R-:W-:Y:S01]  /*cbf0*/  HGMMA.64x256x16.F32.BF16 R24, R160, gdesc[UR4].tnspB, R24, gsb0 ;  /* 0x43e00004a0187df0 */ /* 0x000fe20008001818 */
[----:B------:R-:W-:Y:S02]  /*cc00*/  R2UR UR6, R14 ;  /* 0x000000000e0672ca */ /* 0x000fe400000e0000 */
[----:B------:R-:W-:Y:S02]  /*cc10*/  R2UR UR7, R15 ;  /* 0x000000000f0772ca */ /* 0x000fe400000e0000 */
[----:B------:R-:W-:-:S04]  /*cc20*/  IADD3 R14, R153, R211, -R194 ;  /* 0x000000d3990e7210 */ /* 0x000fc80007ffe8c2 */
[----:B------:R-:W-:-:S04]  /*cc30*/  SHF.R.S32.HI R15, RZ, 0x1f, R14 ;  /* 0x0000001fff0f7819 */ /* 0x000fc8000001140e */
[----:B------:R-:W-:Y:S01]  /*cc40*/  LEA.HI R15, R15, R14, RZ, 0x6 ;  /* 0x0000000e0f0f7211 */ /* 0x000fe200078f30ff */
[----:B------:R-:W-:-:S03]  /*cc50*/  FADD.FTZ R14, R174, R179 ;  /* 0x000000b3ae0e7221 */ /* 0x000fc60000010000 */
[----:B------:R-:W-:Y:S01]  /*cc60*/  SHF.R.S32.HI R15, RZ, 0x6, R15 ;  /* 0x00000006ff0f7819 */ /* 0x000fe2000001140f */
[----:B------:R-:W-:-:S03]  /*cc70*/  FADD.FTZ R14, R175, R14 ;  /* 0x0000000eaf0e7221 */ /* 0x000fc60000010000 */
[----:B------:R-:W-:Y:S01]  /*cc80*/  VIMNMX R196, RZ, R15, !PT ;  /* 0x0000000fffc47248 */ /* 0x000fe20007fe0100 */
[----:B------:R-:W-:-:S03]  /*cc90*/  FADD.FTZ R15, R173, R176 ;  /* 0x000000b0ad0f7221 */ /* 0x000fc60000010000 */
        /* <DEDUP_REMOVED lines=15> */
[----:B------:R-:W-:Y:S01]  /*cd90*/  BSSY B1, `(.L_x_8905) ;  /* 0x00003bd000017945 */ /* 0x000fe20003800000 */
[----:B------:R-:W-:Y:S02]  /*cda0*/  IMAD.MOV.U32 R201, RZ, RZ, R170 ;  /* 0x000000ffffc97224 */ /* 0x000fe400078e00aa */
[----:B------:R-:W-:Y:S02]  /*cdb0*/  IMAD.MOV.U32 R197, RZ, RZ, R168 ;  /* 0x000000ffffc57224 */ /* 0x000fe400078e00a8 */
[----:B------:R-:W-:-:S07]  /*cdc0*/  IMAD.MOV.U32 R200, RZ, RZ, R18 ;  /* 0x000000ffffc87224 */ /* 0x000fce00078e0012 */
.L_x_8916:
[----:B------:R-:W-:-:S05]  /*cdd0*/  VIADD R18, R200, 0x1 ;  /* 0x00000001c8127836 */ /* 0x000fca0000000000 */
[----:B------:R-:W-:-:S04]  /*cde0*/  ISETP.NE.AND P3, PT, R18, 0x2, PT ;  /* 0x000000021200780c */ /* 0x000fc80003f65270 */
[----:B------:R-:W-:Y:S02]  /*cdf0*/  SEL R20, RZ, 0x1, P3 ;  /* 0x00000001ff147807 */ /* 0x000fe40001800000 */
[----:B------:R-:W-:Y:S02]  /*ce00*/  SEL R18, R18, RZ, P3 ;  /* 0x000000ff12127207 */ /* 0x000fe40001800000 */
[----:B------:R-:W-:Y:S01]  /*ce10*/  LOP3.LUT R19, R19, R20, RZ, 0x3c, !PT ;  /* 0x0000001413137212 */ /* 0x000fe200078e3cff */
[----:B------:R-:W-:Y:S06]  /*ce20*/  @!P0 BRA `(.L_x_8906) ;  /* 0x0000000000048947 */ /* 0x000fec0003800000 */
[----:B------:R-:W-:Y:S01]  /*ce30*/  BPT.TRAP 0x1 ;  /* 0x000000040000795c */ /* 0x000fe20000300000 */
.L_x_8906:
[----:B------:R-:W-:Y:S01]  /*ce40*/  IMAD R20, R18, 0x8, R2 ;  /* 0x0000000812147824 */ /* 0x000fe200078e0202 */
[----:B------:R-:W-:-:S04]  /*ce50*/  SHF.L.U32 R198, R19, 0x1f, RZ ;  /* 0x0000001f13c67819 */ /* 0x000fc800000006ff */
[----:B------:R1:W2:Y:S01]  /*ce60*/  SYNCS.PHASECHK.TRANS64.TRYWAIT P3, [R20+URZ+0x38830], R198 ;  /* 0x038830c6140075a7 */ /* 0x0002a2000806017f */
[----:B------:R-:W-:Y:S05]  /*ce70*/  @!P0 BRA `(.L_x_8907) ;  /* 0x0000000000048947 */ /* 0x000fea0003800000 */
[----:B------:R-:W-:Y:S01]  /*ce80*/  BPT.TRAP 0x1 ;  /* 0x000000040000795c */ /* 0x000fe20000300000 */
.L_x_8907:
[----:B------:R-:W-:Y:S01]  /*ce90*/  BSSY B2, `(.L_x_8908) ;  /* 0x0000006000027945 */ /* 0x000fe20003800000 */
[----:B0-----:R-:W-:Y:S02]  /*cea0*/  IMAD R156, R18, 0x200, R0 ;  /* 0x00000200129c7824 */ /* 0x001fe400078e0200 */
[----:B------:R-:W-:Y:S01]  /*ceb0*/  IMAD.MOV.U32 R157, RZ, RZ, 0x40000040 ;  /* 0x40000040ff9d7424 */ /* 0x000fe200078e00ff */
[----:B--2---:R-:W-:Y:S06]  /*cec0*/  @P3 BRA `(.L_x_8909) ;  /* 0x0000000000083947 */ /* 0x004fec0003800000 */
[----:B------:R-:W0:Y:S02]  /*ced0*/  SYNCS.PHASECHK.TRANS64.TRYWAIT P3, [R20+URZ+0x38830], R198 ;  /* 0x038830c6140075a7 */ /* 0x000e24000806017f */
[----:B0-----:R-:W-:Y:S05]  /*cee0*/  @!P3 BRA `(.L_x_8910) ;  /* 0x000001540080b947 */ /* 0x001fea0003800000 */
.L_x_8909:
[----:B------:R-:W-:Y:S05]  /*cef0*/  BSYNC B2 ;  /* 0x0000000000027941 */ /* 0x000fea0003800000 */
.L_x_8908:
        /* <DEDUP_REMOVED lines=36> */
.L_x_8911:
[----:B------:R2:W3:Y:S01]  /*d140*/  SYNCS.PHASECHK.TRANS64.TRYWAIT P3, [R20+URZ+0x38850], R198 ;  /* 0x038850c6140075a7 */ /* 0x0004e2000806017f */
[----:B------:R-:W-:Y:S05]  /*d150*/  @!P0 BRA `(.L_x_8912) ;  /* 0x0000000000048947 */ /* 0x000fea0003800000 */
[----:B------:R-:W-:Y:S01]  /*d160*/  BPT.TRAP 0x1 ;  /* 0x000000040000795c */ /* 0x000fe20000300000 */
.L_x_8912:
[----:B------:R-:W-:Y:S04]  /*d170*/  BSSY B2, `(.L_x_8913) ;  /* 0x0000004000027945 */ /* 0x000fe80003800000 */
[----:B---3--:R-:W-:Y:S05]  /*d180*/  @P3 BRA `(.L_x_8914) ;  /* 0x0000000000083947 */ /* 0x008fea0003800000 */
[----:B------:R-:W3:Y:S02]  /*d190*/  SYNCS.PHASECHK.TRANS64.TRYWAIT P3, [R20+URZ+0x38850], R198 ;  /* 0x038850c6140075a7 */ /* 0x000ee4000806017f */
[----:B---3--:R-:W-:Y:S05]  /*d1a0*/  @!P3 BRA `(.L_x_8915) ;  /* 0x0000015000e4b947 */ /* 0x008fea0003800000 */
.L_x_8914:
[----:B------:R-:W-:Y:S05]  /*d1b0*/  BSYNC B2 ;  /* 0x0000000000027941 */ /* 0x000fea0003800000 */
.L_x_8913:
[----:B------:R-:W-:Y:S01]  /*d1c0*/  IMAD R204, R18, 0x1000, R3 ;  /* 0x0000100012cc7824 */ /* 0x000fe200078e0203 */
[----:B------:R-:W-:Y:S01]  /*d1d0*/  R2UR UR4, R6 ;  /* 0x00000000060472ca */ /* 0x000fe200000e0000 */
[----:B------:R-:W-:Y:S01]  /*d1e0*/  IMAD.MOV.U32 R205, RZ, RZ, 0x40000040 ;  /* 0x40000040ffcd7424 */ /* 0x000fe200078e00ff */
[----:B------:R-:W-:Y:S01]  /*d1f0*/  R2UR UR5, R7 ;  /* 0x00000000070572ca */ /* 0x000fe200000e0000 */
[----:B------:R-:W-:Y:S01]  /*d200*/  WARPGROUP.ARRIVE ;  /* 0x00000000000079c5 */ /* 0x000fe20000000000 */
[----:B------:R-:W-:Y:S01]  /*d210*/  R2UR UR6, R204 ;  /* 0x00000000cc0672ca */ /* 0x000fe200000e0000 */
[----:B0123--:R-:W-:Y:S01]  /*d220*/  VIADD R198, R6, 0x2 ;  /* 0x0000000206c67836 */ /* 0x00ffe20000000000 */
[----:B------:R-:W-:Y:S01]  /*d230*/  R2UR UR7, R205 ;  /* 0x00000000cd0772ca */ /* 0x000fe200000e0000 */
[----:B------:R-:W-:Y:S02]  /*d240*/  IMAD.MOV.U32 R199, RZ, RZ, 0x40000040 ;  /* 0x40000040ffc77424 */ /* 0x000fe400078e00ff */
[----:B------:R-:W0:Y:S01]  /*d250*/  S2R R202, SR_TID.X ;  /* 0x0000000000ca7919 */ /* 0x000e220000002100 */
[----:B------:R-:W-:-:S02]  /*d260*/  VIADD R205, R204, 0x800 ;  /* 0x00000800cccd7836 */ /* 0x000fc40000000000 */
[----:B------:R-:W-:Y:S02]  /*d270*/  IMAD.MOV.U32 R207, RZ, RZ, 0x40000040 ;  /* 0x40000040ffcf7424 */ /* 0x000fe400078e00ff */
[----:B------:R-:W-:Y:S02]  /*d280*/  VIADD R208, R6, 0x800 ;  /* 0x0000080006d07836 */ /* 0x000fe40000000000 */
[----:B------:R-:W-:-:S03]  /*d290*/  IMAD.MOV.U32 R209, RZ, RZ, 0xa00 ;  /* 0x00000a00ffd17424 */ /* 0x000fc600078e00ff */
        /* <DEDUP_REMOVED lines=9> */
[----:B0-----:R-:W-:Y:S01]  /*d330*/  SHF.R.U32.HI R202, RZ, 0x7, R202 ;  /* 0x00000007ffca7819 */ /* 0x001fe200000116ca */
[----:B------:R-:W-:Y:S02]  /*d340*/  WARPGROUP.DEPBAR.LE gsb0, 0x0 ;  /* 0x00008000000079c5 */ /* 0x000fe40000010000 */
[----:B------:R-:W-:-:S08]  /*d350*/  WARPGROUP.ARRIVE ;  /* 0x00000000000079c5 */ /* 0x000fd00000000000 */
        /* <DEDUP_REMOVED lines=150> */
[----:B------:R-:W0:Y:S01]  /*dcc0*/  SHFL.IDX PT, R198, R202, RZ, 0x1f ;  /* 0x00001fffcac67589 */ /* 0x000e2200000e0000 */
[----:B------:R-:W-:Y:S01]  /*dcd0*/  IMAD.MOV.U32 R199, RZ, RZ, 0x4 ;  /* 0x00000004ffc77424 */ /* 0x000fe200078e00ff */
        /* <DEDUP_REMOVED lines=164> */
[C---:B------:R-:W-:Y:S01]  /*e720*/  IMAD.IADD R206, R208.reuse, 0x1, R198 ;  /* 0x00000001d0ce7824 */ /* 0x040fe200078e02c6 */
[----:B------:R-:W-:Y:S01]  /*e730*/  R2UR UR7, R207 ;  /* 0x00000000cf0772ca */ /* 0x000fe200000e0000 */
[----:B------:R-:W-:Y:S02]  /*e740*/  IMAD.MOV.U32 R207, RZ, RZ, 0x40000040 ;  /* 0x40000040ffcf7424 */ /* 0x000fe400078e00ff */
[----:B------:R-:W-:Y:S01]  /*e750*/  IMAD.IADD R198, R208, 0x1, R199 ;  /* 0x00000001d0c67824 */ /* 0x000fe200078e02c7 */
[----:B------:R-:W-:Y:S01]  /*e760*/  R2UR UR4, R206 ;  /* 0x00000000ce0472ca */ /* 0x000fe200000e0000 */
[----:B------:R-:W-:Y:S01]  /*e770*/  IMAD.IADD R206, R208, 0x1, R202 ;  /* 0x00000001d0ce7824 */ /* 0x000fe200078e02ca */
[----:B------:R-:W-:Y:S01]  /*e780*/  R2UR UR5, R207 ;  /* 0x00000000cf0572ca */ /* 0x000fe200000e0000 */
[----:B------:R-:W-:Y:S01]  /*e790*/  IMAD.MOV.U32 R207, RZ, RZ, 0x40000040 ;  /* 0x40000040ffcf7424 */ /* 0x000fe200078e00ff */
[----:B------:R-:W-:-:S02]  /*e7a0*/  WARPGROUP.DEPBAR.LE gsb0, 0x0 ;  /* 0x00008000000079c5 */ /* 0x000fc40000010000 */
[----:B------:R-:W-:-:S09]  /*e7b0*/  WARPGROUP.ARRIVE ;  /* 0x00000000000079c5 */ /* 0x000fd20000000000 */
[----:B------:R-:W-:Y:S01]  /*e7c0*/  HGMMA.64x64x16.F32.BF16 R152, gdesc[UR4], R152, gsb0 ;  /* 0x00e00000049879f0 */ /* 0x000fe20008001898 */
[----:B------:R-:W-:Y:S01]  /*e7d0*/  R2UR UR4, R206 ;  /* 0x00000000ce0472ca */ /* 0x000fe200000e0000 */
[--C-:B------:R-:W-:Y:S01]  /*e7e0*/  IMAD.IADD R206, R202, 0x1, R205.reuse ;  /* 0x00000001cace7824 */ /* 0x100fe200078e02cd */
[----:B------:R-:W-:Y:S01]  /*e7f0*/  R2UR UR5, R207 ;  /* 0x00000000cf0572ca */ /* 0x000fe200000e0000 */
[----:B------:R-:W-:Y:S01]  /*e800*/  IMAD.MOV.U32 R207, RZ, RZ, 0x40000040 ;  /* 0x40000040ffcf7424 */ /* 0x000fe200078e00ff */
[----:B------:R-:W0:Y:S02]  /*e810*/  @P2 LDC R202, c[0x0][0x44c] ;  /* 0x00011300ffca2b82 */ /* 0x000e240000000800 */
[----:B------:R-:W-:Y:S01]  /*e820*/  R2UR UR6, R206 ;  /* 0x00000000ce0672ca */ /* 0x000fe200000e0000 */
[----:B------:R-:W-:Y:S01]  /*e830*/  IMAD.IADD R206, R199, 0x1, R205 ;  /* 0x00000001c7ce7824 */ /* 0x000fe200078e02cd */
[----:B------:R-:W-:Y:S01]  /*e840*/  R2UR UR7, R207 ;  /* 0x00000000cf0772ca */ /* 0x000fe200000e0000 */
[----:B------:R-:W-:-:S02]  /*e850*/  IMAD.MOV.U32 R199, RZ, RZ, 0x40000040 ;  /* 0x40000040ffc77424 */ /* 0x000fc400078e00ff */
        /* <DEDUP_REMOVED lines=8> */
[----:B------:R-:W-:Y:S01]  /*e8e0*/  IMAD.MOV.U32 R198, RZ, RZ, 0x40 ;  /* 0x00000040ffc67424 */ /* 0x000fe200078e00ff */
[----:B------:R-:W-:Y:S02]  /*e8f0*/  R2UR UR5, R199 ;  /* 0x00000000c70572ca */ /* 0x000fe400000e0000 */
[----:B------:R-:W-:Y:S01]  /*e900*/  R2UR UR6, R206 ;  /* 0x00000000ce0672ca */ /* 0x000fe200000e0000 */
[----:B------:R-:W1:Y:S01]  /*e910*/  @P2 LDC R199, c[0x0][0x450] ;  /* 0x00011400ffc72b82 */ /* 0x000e620000000800 */
[----:B------:R-:W-:Y:S02]  /*e920*/  R2UR UR7, R207 ;  /* 0x00000000cf0772ca */ /* 0x000fe400000e0000 */
[----:B------:R-:W-:-:S04]  /*e930*/  SEL R198, R198, 0x3e, P3 ;  /* 0x0000003ec6c67807 */ /* 0x000fc80001800000 */
[----:B------:R-:W-:-:S04]  /*e940*/  LOP3.LUT R198, R198, 0x6, RZ, 0xc0, !PT ;  /* 0x00000006c6c67812 */ /* 0x000fc800078ec0ff */
[CC--:B------:R-:W-:Y:S02]  /*e950*/  IADD3 R204, R198.reuse, R205.reuse, R204 ;  /* 0x000000cdc6cc7210 */ /* 0x0c0fe40007ffe0cc */
[----:B------:R-:W-:Y:S01]  /*e960*/  IADD3 R198, R198, R205, R6 ;  /* 0x000000cdc6c67210 */ /* 0x000fe20007ffe006 */
[----:B------:R-:W-:-:S04]  /*e970*/  IMAD.IADD R205, R216, 0x1, R195 ;  /* 0x00000001d8cd7824 */ /* 0x000fc800078e02c3 */
[----:B0-----:R-:W-:-:S04]  /*e980*/  @P2 IMAD.HI.U32 R206, R205, R202, RZ ;  /* 0x000000cacdce2227 */ /* 0x001fc800078e00ff */
[----:B------:R-:W-:Y:S01]  /*e990*/  IMAD.MOV.U32 R202, RZ, RZ, R205 ;  /* 0x000000ffffca7224 */ /* 0x000fe200078e00cd */
[----:B-1----:R-:W-:Y:S01]  /*e9a0*/  @P2 SHF.R.U32.HI R202, RZ, R199, R206 ;  /* 0x000000c7ffca2219 */ /* 0x002fe200000116ce */
        /* <DEDUP_REMOVED lines=14> */
[----:B------:R-:W-:Y:S02]  /*ea90*/  R2UR UR7, R199 ;  /* 0x00000000c70772ca */ /* 0x000fe400000e0000 */
[----:B------:R-:W-:Y:S01]  /*eaa0*/  R2UR UR6, R198 ;  /* 0x00000000c60672ca */ /* 0x000fe200000e0000 */
[----:B------:R-:W-:Y:S02]  /*eab0*/  WARPGROUP.DEPBAR.LE gsb0, 0x0 ;  /* 0x00008000000079c5 */ /* 0x000fe40000010000 */
[----:B------:R-:W-:Y:S01]  /*eac0*/  FMUL.FTZ R207, R152, UR39 ;  /* 0x0000002798cf7c20 */ /* 0x000fe20008410000 */
[----:B------:R-:W-:Y:S01]  /*ead0*/  FMUL.FTZ R152, R153, UR39 ;  /* 0x0000002799987c20 */ /* 0x000fe20008410000 */
[----:B------:R-:W-:Y:S01]  /*eae0*/  FMUL.FTZ R206, R161, UR39 ;  /* 0x00000027a1ce7c20 */ /* 0x000fe20008410000 */
[----:B------:R-:W0:Y:S01]  /*eaf0*/  SHFL.IDX PT, R153, R202, RZ, 0x1c1f ;  /* 0x001c1fffca997589 */ /* 0x000e2200000e0000 */
[----:B------:R-:W-:-:S02]  /*eb00*/  IMAD.MOV.U32 R161, RZ, RZ, -0x40 ;  /* 0xffffffc0ffa17424 */ /* 0x000fc400078e00ff */
[----:B------:R-:W-:Y:S01]  /*eb10*/  FMUL.FTZ R199, R156, UR39 ;  /* 0x000000279cc77c20 */ /* 0x000fe20008410000 */
[----:B------:R-:W1:Y:S01]  /*eb20*/  MUFU.TANH R207, R207 ;  /* 0x000000cf00cf7308 */ /* 0x000e620000002400 */
[----:B------:R-:W-:Y:S01]  /*eb30*/  FMUL.FTZ R157, R157, UR39 ;  /* 0x000000279d9d7c20 */ /* 0x000fe20008410000 */
[----:B------:R-:W-:Y:S02]  /*eb40*/  IMAD R161, R21, R161, 0x1 ;  /* 0x0000000115a17424 */ /* 0x000fe400078e02a1 */
[----:B------:R-:W-:Y:S01]  /*eb50*/  FMUL.FTZ R156, R160, UR39 ;  /* 0x00000027a09c7c20 */ /* 0x000fe20008410000 */
[----:B------:R-:W-:Y:S01]  /*eb60*/  FMUL.FTZ R205, R168, UR39 ;  /* 0x00000027a8cd7c20 */ /* 0x000fe20008410000 */
[----:B------:R-:W-:Y:S01]  /*eb70*/  FMUL.FTZ R160, R164, UR39 ;  /* 0x00000027a4a07c20 */ /* 0x000fe20008410000 */
[----:B------:R-:W-:Y:S01]  /*eb80*/  FMUL.FTZ R165, R165, UR39 ;  /* 0x00000027a5a57c20 */ /* 0x000fe20008410000 */
[----:B------:R-:W-:Y:S01]  /*eb90*/  IADD3 R161, R211, R161, -R189 ;  /* 0x000000a1d3a17210 */ /* 0x000fe20007ffe8bd */
[----:B------:R-:W2:Y:S01]  /*eba0*/  MUFU.TANH R152, R152 ;  /* 0x0000009800987308 */ /* 0x000ea20000002400 */
[----:B------:R-:W-:Y:S01]  /*ebb0*/  FMUL.FTZ R204, R169, UR39 ;  /* 0x00000027a9cc7c20 */ /* 0x000fe20008410000 */
[----:B------:R-:W-:Y:S01]  /*ebc0*/  FMUL.FTZ R208, R173, UR39 ;  /* 0x00000027add07c20 */ /* 0x000fe20008410000 */
[----:B------:R-:W-:Y:S01]  /*ebd0*/  FMUL.FTZ R172, R172, UR39 ;  /* 0x00000027acac7c20 */ /* 0x000fe20008410000 */
[----:B------:R-:W-:-:S02]  /*ebe0*/  IMAD.IADD R168, R161, 0x1, -R194 ;  /* 0x00000001a1a87824 */ /* 0x000fc400078e0ac2 */
[----:B------:R-:W-:Y:S01]  /*ebf0*/  FMUL.FTZ R158, R158, UR39 ;  /* 0x000000279e9e7c20 */ /* 0x000fe20008410000 */
[----:B------:R-:W-:Y:S01]  /*ec00*/  FMUL.FTZ R176, R176, UR39 ;  /* 0x00000027b0b07c20 */ /* 0x000fe20008410000 */
[----:B------:R-:W-:Y:S01]  /*ec10*/  FMUL.FTZ R180, R180, UR39 ;  /* 0x00000027b4b47c20 */ /* 0x000fe20008410000 */
[----:B------:R-:W3:Y:S01]  /*ec20*/  MUFU.TANH R199, R199 ;  /* 0x000000c700c77308 */ /* 0x000ee20000002400 */
[----:B------:R-:W-:Y:S01]  /*ec30*/  FMUL.FTZ R181, R181, UR39 ;  /* 0x00000027b5b57c20 */ /* 0x000fe20008410000 */
[----:B------:R-:W-:Y:S01]  /*ec40*/  FMUL.FTZ R159, R159, UR39 ;  /* 0x000000279f9f7c20 */ /* 0x000fe20008410000 */
[----:B------:R-:W-:Y:S01]  /*ec50*/  FMUL.FTZ R162, R162, UR39 ;  /* 0x00000027a2a27c20 */ /* 0x000fe20008410000 */
[----:B------:R-:W4:Y:S01]  /*ec60*/  SHFL.IDX PT, R202, R202, 0x1, 0x1c1f ;  /* 0x003c1f00caca7f89 */ /* 0x000f2200000e0000 */
[----:B0-----:R-:W-:Y:S02]  /*ec70*/  IMAD.IADD R169, R168, 0x1, R153 ;  /* 0x00000001a8a97824 */ /* 0x001fe400078e0299 */
[----:B------:R-:W-:Y:S01]  /*ec80*/  FMUL.FTZ R171, R171, UR39 ;  /* 0x00000027abab7c20 */ /* 0x000fe20008410000 */
[----:B------:R-:W-:Y:S01]  /*ec90*/  FMUL.FTZ R209, R182, UR39 ;  /* 0x00000027b6d17c20 */ /* 0x000fe20008410000 */
[----:B------:R-:W0:Y:S01]  /*eca0*/  MUFU.TANH R157, R157 ;  /* 0x0000009d009d7308 */ /* 0x000e220000002400 */
[----:B------:R-:W-:Y:S01]  /*ecb0*/  FMUL.FTZ R227, R183, UR39 ;  /* 0x00000027b7e37c20 */ /* 0x000fe20008410000 */
[----:B------:R-:W-:-:S02]  /*ecc0*/  ISETP.GT.AND P5, PT, R169, RZ, PT ;  /* 0x000000ffa900720c */ /* 0x000fc40003fa4270 */
[----:B------:R-:W-:Y:S02]  /*ecd0*/  ISETP.GT.AND P6, PT, R169, 0x1, PT ;  /* 0x00000001a900780c */ /* 0x000fe40003fc4270 */
[----:B-1----:R-:W-:Y:S02]  /*ece0*/  FSEL R153, R207, -INF , P5 ;  /* 0xff800000cf997808 */ /* 0x002fe40002800000 */
[----:B------:R-:W1:Y:S01]  /*ecf0*/  MUFU.TANH R156, R156 ;  /* 0x0000009c009c7308 */ /* 0x000e620000002400 */
[C---:B------:R-:W-:Y:S02]  /*ed00*/  ISETP.GT.AND P3, PT, R169.reuse, 0x8, PT ;  /* 0x00000008a900780c */ /* 0x040fe40003f64270 */
[C---:B------:R-:W-:Y:S02]  /*ed10*/  ISETP.GT.AND P4, PT, R169.reuse, 0x9, PT ;  /* 0x00000009a900780c */ /* 0x040fe40003f84270 */
[C---:B------:R-:W-:Y:S02]  /*ed20*/  ISETP.GT.AND P5, PT, R169.reuse, 0x10, PT ;  /* 0x00000010a900780c */ /* 0x040fe40003fa4270 */
[----:B--2---:R-:W-:Y:S01]  /*ed30*/  FSEL R152, R152, -INF , P6 ;  /* 0xff80000098987808 */ /* 0x004fe20003000000 */
[----:B------:R-:W2:Y:S01]  /*ed40*/  MUFU.TANH R206, R206 ;  /* 0x000000ce00ce7308 */ /* 0x000ea20000002400 */
[----:B------:R-:W-:-:S02]  /*ed50*/  ISETP.GT.AND P6, PT, R169, 0x11, PT ;  /* 0x00000011a900780c */ /* 0x000fc40003fc4270 */
[----:B---3--:R-:W-:Y:S01]  /*ed60*/  FSEL R161, R199, -INF , P3 ;  /* 0xff800000c7a17808 */ /* 0x008fe20001800000 */
[----:B------:R-:W-:Y:S01]  /*ed70*/  FMUL.FTZ R199, R154, UR39 ;  /* 0x000000279ac77c20 */ /* 0x000fe20008410000 */
[----:B0-----:R-:W-:Y:S01]  /*ed80*/  FSEL R157, R157, -INF , P4 ;  /* 0xff8000009d9d7808 */ /* 0x001fe20002000000 */
[----:B----4-:R-:W-:Y:S01]  /*ed90*/  IMAD.IADD R168, R168, 0x1, R202 ;  /* 0x00000001a8a87824 */ /* 0x010fe200078e02ca */
[C---:B------:R-:W-:Y:S01]  /*eda0*/  ISETP.GT.AND P3, PT, R169.reuse, 0x18, PT ;  /* 0x00000018a900780c */ /* 0x040fe20003f64270 */
[----:B------:R-:W0:Y:S01]  /*edb0*/  MUFU.TANH R160, R160 ;  /* 0x000000a000a07308 */ /* 0x000e220000002400 */
[C---:B------:R-:W-:Y:S02]  /*edc0*/  ISETP.GT.AND P4, PT, R169.reuse, 0x19, PT ;  /* 0x00000019a900780c */ /* 0x040fe40003f84270 */
[----:B-1----:R-:W-:Y:S02]  /*edd0*/  FSEL R164, R156, -INF , P5 ;  /* 0xff8000009ca47808 */ /* 0x002fe40002800000 */
[----:B------:R-:W-:-:S03]  /*ede0*/  ISETP.GT.AND P5, PT, R169, 0x20, PT ;  /* 0x00000020a900780c */ /* 0x000fc60003fa4270 */
[----:B------:R-:W-:Y:S01]  /*edf0*/  MUFU.TANH R165, R165 ;  /* 0x000000a500a57308 */ /* 0x000fe20000002400 */
[----:B--2---:R-:W-:Y:S02]  /*ee00*/  FSEL R156, R206, -INF , P6 ;  /* 0xff800000ce9c7808 */ /* 0x004fe40003000000 */
[----:B------:R-:W-:-:S05]  /*ee10*/  ISETP.GT.AND P6, PT, R169, 0x21, PT ;  /* 0x00000021a900780c */ /* 0x000fca0003fc4270 */
[----:B------:R-:W1:Y:S01]  /*ee20*/  MUFU.TANH R204, R204 ;  /* 0x000000cc00cc7308 */ /* 0x000e620000002400 */
[----:B0-----:R-:W-:Y:S02]  /*ee30*/  FSEL R160, R160, -INF , P3 ;  /* 0xff800000a0a07808 */ /* 0x001fe40001800000 */
[----:B------:R-:W-:-:S05]  /*ee40*/  ISETP.GT.AND P3, PT, R169, 0x28, PT ;  /* 0x00000028a900780c */ /* 0x000fca0003f64270 */
[----:B------:R-:W0:Y:S08]  /*ee50*/  MUFU.TANH R205, R205 ;  /* 0x000000cd00cd7308 */ /* 0x000e300000002400 */
[----:B------:R2:W3:Y:S01]  /*ee60*/  MUFU.TANH R207, R172 ;  /* 0x000000ac00cf7308 */ /* 0x0004e20000002400 */
[----:B-1----:R-:W-:Y:S01]  /*ee70*/  FSEL R154, R204, -INF , P6 ;  /* 0xff800000cc9a7808 */ /* 0x002fe20003000000 */
[----:B------:R-:W-:Y:S01]  /*ee80*/  FMUL.FTZ R204, R155, UR39 ;  /* 0x000000279bcc7c20 */ /* 0x000fe20008410000 */
[----:B------:R-:W-:-:S05]  /*ee90*/  ISETP.GT.AND P6, PT, R169, 0x31, PT ;  /* 0x00000031a900780c */ /* 0x000fca0003fc4270 */
[----:B------:R-:W1:Y:S01]  /*eea0*/  MUFU.TANH R208, R208 ;  /* 0x000000d000d07308 */ /* 0x000e620000002400 */
[----:B--2---:R-:W-:Y:S02]  /*eeb0*/  FSEL R172, R165, -INF , P4 ;  /* 0xff800000a5ac7808 */ /* 0x004fe40002000000 */
[----:B------:R-:W-:Y:S02]  /*eec0*/  ISETP.GT.AND P4, PT, R169, 0x29, PT ;  /* 0x00000029a900780c */ /* 0x000fe40003f84270 */
[----:B0-----:R-:W-:Y:S02]  /*eed0*/  FSEL R165, R205, -INF , P5 ;  /* 0xff800000cda57808 */ /* 0x001fe40002800000 */
[----:B------:R-:W-:Y:S01]  /*eee0*/  ISETP.GT.AND P5, PT, R169, 0x30, PT ;  /* 0x00000030a900780c */ /* 0x000fe20003fa4270 */
[----:B------:R-:W-:Y:S01]  /*eef0*/  MUFU.TANH R181, R181 ;  /* 0x000000b500b57308 */ /* 0x000fe20000002400 */
[----:B---3--:R-:W-:Y:S01]  /*ef00*/  FSEL R173, R207, -INF , P3 ;  /* 0xff800000cfad7808 */ /* 0x008fe20001800000 */
[----:B------:R-:W-:Y:S01]  /*ef10*/  FMUL.FTZ R207, R174, UR39 ;  /* 0x00000027aecf7c20 */ /* 0x000fe20008410000 */
[----:B------:R-:W-:-:S05]  /*ef20*/  ISETP.GT.AND P3, PT, R169, 0x38, PT ;  /* 0x00000038a900780c */ /* 0x000fca0003f64270 */
[----:B------:R-:W-:Y:S01]  /*ef30*/  MUFU.TANH R199, R199 ;  /* 0x000000c700c77308 */ /* 0x000fe20000002400 */
[----:B-1----:R-:W-:Y:S02]  /*ef40*/  FSEL R155, R208, -INF , P4 ;  /* 0xff800000d09b7808 */ /* 0x002fe40002000000 */
[----:B------:R-:W-:-:S05]  /*ef50*/  ISETP.GT.AND P4, PT, R169, 0x39, PT ;  /* 0x00000039a900780c */ /* 0x000fca0003f84270 */
[----:B------:R0:W-:Y:S08]  /*ef60*/  MUFU.TANH R169, R204 ;  /* 0x000000cc00a97308 */ /* 0x0001f00000002400 */
[----:B------:R-:W-:Y:S01]  /*ef70*/  MUFU.TANH R171, R171 ;  /* 0x000000ab00ab7308 */ /* 0x000fe20000002400 */
[----:B0-----:R-:W-:-:S04]  /*ef80*/  FMNMX.FTZ R204, R153, R197, !PT ;  /* 0x000000c599cc7209 */ /* 0x001fc80007810000 */
[----:B------:R-:W-:-:S03]  /*ef90*/  FMNMX.FTZ R205, R152, R204, !PT ;  /* 0x000000cc98cd7209 */ /* 0x000fc60007810000 */
[----:B------:R0:W-:Y:S01]  /*efa0*/  MUFU.TANH R204, R158 ;  /* 0x0000009e00cc7308 */ /* 0x0001e20000002400 */
[----:B------:R-:W-:-:S07]  /*efb0*/  FMNMX.FTZ R205, R161, R205, !PT ;  /* 0x000000cda1cd7209 */ /* 0x000fce0007810000 */
[----:B------:R-:W-:Y:S01]  /*efc0*/  MUFU.TANH R207, R207 ;  /* 0x000000cf00cf7308 */ /* 0x000fe20000002400 */
[----:B0-----:R-:W-:-:S04]  /*efd0*/  FMNMX.FTZ R158, R157, R205, !PT ;  /* 0x000000cd9d9e7209 */ /* 0x001fc80007810000 */
[----:B------:R-:W-:-:S03]  /*efe0*/  FMNMX.FTZ R158, R164, R158, !PT ;  /* 0x0000009ea49e7209 */ /* 0x000fc60007810000 */
[----:B------:R0:W1:Y:S01]  /*eff0*/  MUFU.TANH R205, R176 ;  /* 0x000000b000cd7308 */ /* 0x0000620000002400 */
[----:B------:R-:W-:-:S04]  /*f000*/  FMNMX.FTZ R158, R156, R158, !PT ;  /* 0x0000009e9c9e7209 */ /* 0x000fc80007810000 */
[----:B------:R-:W-:-:S03]  /*f010*/  FMNMX.FTZ R158, R160, R158, !PT ;  /* 0x0000009ea09e7209 */ /* 0x000fc60007810000 */
[----:B------:R-:W-:Y:S01]  /*f020*/  MUFU.TANH R209, R209 ;  /* 0x000000d100d17308 */ /* 0x000fe20000002400 */
[----:B0-----:R-:W-:Y:S01]  /*f030*/  FMUL.FTZ R176, R177, UR39 ;  /* 0x00000027b1b07c20 */ /* 0x001fe20008410000 */
[----:B------:R-:W-:-:S04]  /*f040*/  FMNMX.FTZ R177, R172, R158, !PT ;  /* 0x0000009eacb17209 */ /* 0x000fc80007810000 */
[----:B------:R-:W-:Y:S02]  /*f050*/  FMNMX.FTZ R177, R165, R177, !PT ;  /* 0x000000b1a5b17209 */ /* 0x000fe40007810000 */
[----:B------:R-:W0:Y:S02]  /*f060*/  MUFU.TANH R176, R176 ;  /* 0x000000b000b07308 */ /* 0x000e240000002400 */
[----:B------:R-:W-:-:S06]  /*f070*/  FMNMX.FTZ R177, R154, R177, !PT ;  /* 0x000000b19ab17209 */ /* 0x000fcc0007810000 */
[----:B------:R2:W3:Y:S08]  /*f080*/  MUFU.TANH R158, R180 ;  /* 0x000000b4009e7308 */ /* 0x0004f00000002400 */
[----:B------:R-:W-:Y:S01]  /*f090*/  MUFU.TANH R227, R227 ;  /* 0x000000e300e37308 */ /* 0x000fe20000002400 */
[----:B--2---:R-:W-:Y:S02]  /*f0a0*/  FMNMX.FTZ R180, R173, R177, !PT ;  /* 0x000000b1adb47209 */ /* 0x004fe40007810000 */
[----:B-1----:R-:W-:-:S02]  /*f0b0*/  FSEL R177, R205, -INF , P5 ;  /* 0xff800000cdb17808 */ /* 0x002fc40002800000 */
[----:B------:R-:W-:Y:S02]  /*f0c0*/  FMNMX.FTZ R180, R155, R180, !PT ;  /* 0x000000b49bb47209 */ /* 0x000fe40007810000 */
[----:B0-----:R-:W-:Y:S01]  /*f0d0*/  FSEL R176, R176, -INF , P6 ;  /* 0xff800000b0b07808 */ /* 0x001fe20003000000 */
[----:B------:R0:W1:Y:S01]  /*f0e0*/  MUFU.TANH R205, R159 ;  /* 0x0000009f00cd7308 */ /* 0x0000620000002400 */
[----:B------:R-:W-:Y:S02]  /*f0f0*/  FMNMX.FTZ R180, R177, R180, !PT ;  /* 0x000000b4b1b47209 */ /* 0x000fe40007810000 */
[----:B---3--:R-:W-:Y:S02]  /*f100*/  FSEL R158, R158, -INF , P3 ;  /* 0xff8000009e9e7808 */ /* 0x008fe40001800000 */
[----:B------:R-:W-:Y:S02]  /*f110*/  FMNMX.FTZ R206, R176, R180, !PT ;  /* 0x000000b4b0ce7209 */ /* 0x000fe40007810000 */
[C---:B------:R-:W-:Y:S01]  /*f120*/  ISETP.GT.AND P5, PT, R168.reuse, 0x1, PT ;  /* 0x00000001a800780c */ /* 0x040fe20003fa4270 */
[----:B------:R2:W-:Y:S01]  /*f130*/  MUFU.TANH R180, R162 ;  /* 0x000000a200b47308 */ /* 0x0005e20000002400 */
[----:B0-----:R-:W-:Y:S01]  /*f140*/  FSEL R159, R181, -INF , P4 ;  /* 0xff800000b59f7808 */ /* 0x001fe20002000000 */
[----:B------:R-:W-:Y:S01]  /*f150*/  FMUL.FTZ R181, R163, UR39 ;  /* 0x00000027a3b57c20 */ /* 0x000fe20008410000 */
[----:B------:R-:W-:-:S02]  /*f160*/  ISETP.GT.AND P4, PT, R168, RZ, PT ;  /* 0x000000ffa800720c */ /* 0x000fc40003f84270 */
[C---:B------:R-:W-:Y:S02]  /*f170*/  ISETP.GT.AND P6, PT, R168.reuse, 0x8, PT ;  /* 0x00000008a800780c */ /* 0x040fe40003fc4270 */
[----:B------:R-:W-:Y:S01]  /*f180*/  ISETP.GT.AND P3, PT, R168, 0x9, PT ;  /* 0x00000009a800780c */ /* 0x000fe20003f64270 */
[----:B------:R-:W-:Y:S01]  /*f190*/  MUFU.TANH R181, R181 ;  /* 0x000000b500b57308 */ /* 0x000fe20000002400 */
[----:B--2---:R-:W-:Y:S01]  /*f1a0*/  FMNMX.FTZ R162, R158, R206, !PT ;  /* 0x000000ce9ea27209 */ /* 0x004fe20007810000 */
[----:B------:R-:W-:Y:S01]  /*f1b0*/  FMUL.FTZ R206, R166, UR39 ;  /* 0x00000027a6ce7c20 */ /* 0x000fe20008410000 */
[----:B------:R-:W-:Y:S01]  /*f1c0*/  FMUL.FTZ R166, R167, UR39 ;  /* 0x00000027a7a67c20 */ /* 0x000fe20008410000 */
[----:B------:R-:W-:Y:S01]  /*f1d0*/  FMUL.FTZ R167, R170, UR39 ;  /* 0x00000027aaa77c20 */ /* 0x000fe20008410000 */
[----:B------:R-:W-:Y:S02]  /*f1e0*/  FMNMX.FTZ R162, R159, R162, !PT ;  /* 0x000000a29fa27209 */ /* 0x000fe40007810000 */
[----:B------:R-:W-:Y:S01]  /*f1f0*/  FSEL R202, R204, -INF , P6 ;  /* 0xff800000ccca7808 */ /* 0x000fe20003000000 */
[----:B------:R-:W-:Y:S01]  /*f200*/  MUFU.TANH R206, R206 ;  /* 0x000000ce00ce7308 */ /* 0x000fe20000002400 */
[----:B-1----:R-:W-:Y:S01]  /*f210*/  FSEL R205, R205, -INF , P3 ;  /* 0xff800000cdcd7808 */ /* 0x002fe20001800000 */
[----:B------:R-:W0:Y:S01]  /*f220*/  SHFL.BFLY PT, R163, R162, 0x2, 0x1f ;  /* 0x0c401f00a2a37f89 */ /* 0x000e2200000e0000 */
[----:B------:R-:W-:-:S02]  /*f230*/  ISETP.GT.AND P6, PT, R168, 0x18, PT ;  /* 0x00000018a800780c */ /* 0x000fc40003fc4270 */
[----:B------:R-:W-:-:S03]  /*f240*/  ISETP.GT.AND P3, PT, R168, 0x19, PT ;  /* 0x00000019a800780c */ /* 0x000fc60003f64270 */
[----:B------:R-:W1:Y:S08]  /*f250*/  MUFU.TANH R166, R166 ;  /* 0x000000a600a67308 */ /* 0x000e700000002400 */
[----:B------:R-:W2:Y:S01]  /*f260*/  MUFU.TANH R167, R167 ;  /* 0x000000a700a77308 */ /* 0x000ea20000002400 */
[----:B-1----:R-:W-:Y:S02]  /*f270*/  FSEL R166, R166, -INF , P3 ;  /* 0xff800000a6a67808 */ /* 0x002fe40001800000 */
[----:B0-----:R-:W-:-:S02]  /*f280*/  FMNMX.FTZ R170, R162, R163, !PT ;  /* 0x000000a3a2aa7209 */ /* 0x001fc40007810000 */
[----:B------:R-:W-:Y:S01]  /*f290*/  FSEL R163, R169, -INF , P5 ;  /* 0xff800000a9a37808 */ /* 0x000fe20002800000 */
[----:B------:R-:W-:Y:S01]  /*f2a0*/  FMUL.FTZ R169, R175, UR39 ;  /* 0x00000027afa97c20 */ /* 0x000fe20008410000 */
[----:B------:R-:W-:Y:S01]  /*f2b0*/  FSEL R162, R199, -INF , P4 ;  /* 0xff800000c7a27808 */ /* 0x000fe20002000000 */
[----:B------:R-:W0:Y:S01]  /*f2c0*/  SHFL.BFLY PT, R174, R170, 0x1, 0x1f ;  /* 0x0c201f00aaae7f89 */ /* 0x000e2200000e0000 */
[----:B------:R-:W-:Y:S01]  /*f2d0*/  ISETP.GT.AND P5, PT, R168, 0x11, PT ;  /* 0x00000011a800780c */ /* 0x000fe20003fa4270 */
[----:B------:R-:W-:Y:S01]  /*f2e0*/  FMUL.FTZ R175, R178, UR39 ;  /* 0x00000027b2af7c20 */ /* 0x000fe20008410000 */
[----:B------:R-:W-:Y:S01]  /*f2f0*/  ISETP.GT.AND P4, PT, R168, 0x10, PT ;  /* 0x00000010a800780c */ /* 0x000fe20003f84270 */
[----:B------:R-:W1:Y:S01]  /*f300*/  MUFU.TANH R169, R169 ;  /* 0x000000a900a97308 */ /* 0x000e620000002400 */
[----:B------:R-:W-:Y:S02]  /*f310*/  FSEL R204, R181, -INF , P5 ;  /* 0xff800000b5cc7808 */ /* 0x000fe40002800000 */
[----:B------:R-:W-:-:S02]  /*f320*/  FSEL R199, R180, -INF , P4 ;  /* 0xff800000b4c77808 */ /* 0x000fc40002000000 */
[----:B------:R-:W-:Y:S02]  /*f330*/  FSEL R181, R206, -INF , P6 ;  /* 0xff800000ceb57808 */ /* 0x000fe40003000000 */
[C---:B------:R-:W-:Y:S01]  /*f340*/  ISETP.GT.AND P4, PT, R168.reuse, 0x20, PT ;  /* 0x00000020a800780c */ /* 0x040fe20003f84270 */
[----:B------:R-:W3:Y:S01]  /*f350*/  MUFU.TANH R175, R175 ;  /* 0x000000af00af7308 */ /* 0x000ee20000002400 */
[C---:B------:R-:W-:Y:S02]  /*f360*/  ISETP.GT.AND P5, PT, R168.reuse, 0x21, PT ;  /* 0x00000021a800780c */ /* 0x040fe40003fa4270 */
[C---:B------:R-:W-:Y:S02]  /*f370*/  ISETP.GT.AND P6, PT, R168.reuse, 0x28, PT ;  /* 0x00000028a800780c */ /* 0x040fe40003fc4270 */
[----:B------:R-:W-:Y:S02]  /*f380*/  ISETP.GT.AND P3, PT, R168, 0x29, PT ;  /* 0x00000029a800780c */ /* 0x000fe40003f64270 */
[----:B--2---:R-:W-:-:S02]  /*f390*/  FSEL R167, R167, -INF , P4 ;  /* 0xff800000a7a77808 */ /* 0x004fc40002000000 */
[----:B------:R-:W-:Y:S01]  /*f3a0*/  FSEL R180, R171, -INF , P5 ;  /* 0xff800000abb47808 */ /* 0x000fe20002800000 */
[----:B------:R-:W-:Y:S01]  /*f3b0*/  FMUL.FTZ R171, R179, UR39 ;  /* 0x00000027b3ab7c20 */ /* 0x000fe20008410000 */
[----:B------:R-:W-:Y:S02]  /*f3c0*/  FSEL R207, R207, -INF , P6 ;  /* 0xff800000cfcf7808 */ /* 0x000fe40003000000 */
[----:B-1----:R-:W-:Y:S02]  /*f3d0*/  FSEL R206, R169, -INF , P3 ;  /* 0xff800000a9ce7808 */ /* 0x002fe40001800000 */
[C---:B------:R-:W-:Y:S01]  /*f3e0*/  ISETP.GT.AND P4, PT, R168.reuse, 0x30, PT ;  /* 0x00000030a800780c */ /* 0x040fe20003f84270 */
[----:B------:R-:W1:Y:S01]  /*f3f0*/  MUFU.TANH R171, R171 ;  /* 0x000000ab00ab7308 */ /* 0x000e620000002400 */
[C---:B------:R-:W-:Y:S02]  /*f400*/  ISETP.GT.AND P5, PT, R168.reuse, 0x31, PT ;  /* 0x00000031a800780c */ /* 0x040fe40003fa4270 */
[----:B------:R-:W-:-:S02]  /*f410*/  ISETP.GT.AND P6, PT, R168, 0x38, PT ;  /* 0x00000038a800780c */ /* 0x000fc40003fc4270 */
[----:B------:R-:W-:Y:S02]  /*f420*/  ISETP.GT.AND P3, PT, R168, 0x39, PT ;  /* 0x00000039a800780c */ /* 0x000fe40003f64270 */
[----:B------:R-:W-:Y:S02]  /*f430*/  FMNMX.FTZ R168, R162, R201, !PT ;  /* 0x000000c9a2a87209 */ /* 0x000fe40007810000 */
[----:B---3--:R-:W-:Y:S02]  /*f440*/  FSEL R182, R175, -INF , P4 ;  /* 0xff800000afb67808 */ /* 0x008fe40002000000 */
[----:B------:R-:W-:Y:S02]  /*f450*/  FMNMX.FTZ R168, R163, R168, !PT ;  /* 0x000000a8a3a87209 */ /* 0x000fe40007810000 */
[----:B------:R-:W-:Y:S02]  /*f460*/  FSEL R209, R209, -INF , P6 ;  /* 0xff800000d1d17808 */ /* 0x000fe40003000000 */
[----:B------:R-:W-:-:S02]  /*f470*/  FMNMX.FTZ R168, R202, R168, !PT ;  /* 0x000000a8caa87209 */ /* 0x000fc40007810000 */
[----:B-1----:R-:W-:Y:S02]  /*f480*/  FSEL R183, R171, -INF , P5 ;  /* 0xff800000abb77808 */ /* 0x002fe40002800000 */
[----:B------:R-:W-:Y:S02]  /*f490*/  FMNMX.FTZ R169, R205, R168, !PT ;  /* 0x000000a8cda97209 */ /* 0x000fe40007810000 */
[----:B0-----:R-:W-:Y:S02]  /*f4a0*/  FMNMX.FTZ R168, R170, R174, !PT ;  /* 0x000000aeaaa87209 */ /* 0x001fe40007810000 */
[----:B------:R-:W-:Y:S01]  /*f4b0*/  FMNMX.FTZ R170, R199, R169, !PT ;  /* 0x000000a9c7aa7209 */ /* 0x000fe20007810000 */
[----:B------:R-:W-:Y:S01]  /*f4c0*/  IMAD.U32 R169, RZ, RZ, UR37 ;  /* 0x00000025ffa97e24 */ /* 0x000fe2000f8e00ff */
[----:B------:R-:W-:Y:S02]  /*f4d0*/  FSETP.NEU.FTZ.AND P4, PT, R168, -INF , PT ;  /* 0xff800000a800780b */ /* 0x000fe40003f9d000 */
[----:B------:R-:W-:Y:S01]  /*f4e0*/  FMNMX.FTZ R170, R204, R170, !PT ;  /* 0x000000aaccaa7209 */ /* 0x000fe20007810000 */
[----:B------:R-:W-:Y:S01]  /*f4f0*/  FMUL.FTZ R178, R168, R169 ;  /* 0x000000a9a8b27220 */ /* 0x000fe20000410000 */
[----:B------:R-:W-:-:S02]  /*f500*/  FSEL R227, R227, -INF , P3 ;  /* 0xff800000e3e37808 */ /* 0x000fc40001800000 */
[----:B------:R-:W-:Y:S02]  /*f510*/  FMNMX.FTZ R170, R181, R170, !PT ;  /* 0x000000aab5aa7209 */ /* 0x000fe40007810000 */
[----:B------:R-:W-:Y:S02]  /*f520*/  FSEL R178, R178, RZ, P4 ;  /* 0x000000ffb2b27208 */ /* 0x000fe40002000000 */
[----:B------:R-:W-:-:S03]  /*f530*/  FMNMX.FTZ R170, R166, R170, !PT ;  /* 0x000000aaa6aa7209 */ /* 0x000fc60007810000 */
[-CC-:B------:R-:W-:Y:S01]  /*f540*/  FFMA.FTZ R208, R157, R169.reuse, -R178.reuse ;  /* 0x000000a99dd07223 */ /* 0x180fe200000108b2 */
[----:B------:R-:W-:Y:S01]  /*f550*/  FMNMX.FTZ R170, R167, R170, !PT ;  /* 0x000000aaa7aa7209 */ /* 0x000fe20007810000 */
[-CC-:B------:R-:W-:Y:S01]  /*f560*/  FFMA.FTZ R157, R164, R169.reuse, -R178.reuse ;  /* 0x000000a9a49d7223 */ /* 0x180fe200000108b2 */
[-CC-:B------:R-:W-:Y:S01]  /*f570*/  FFMA.FTZ R174, R154, R169.reuse, -R178.reuse ;  /* 0x000000a99aae7223 */ /* 0x180fe200000108b2 */
[-CC-:B------:R-:W-:Y:S01]  /*f580*/  FFMA.FTZ R179, R159, R169.reuse, -R178.reuse ;  /* 0x000000a99fb37223 */ /* 0x180fe200000108b2 */
[----:B------:R-:W-:Y:S01]  /*f590*/  FMNMX.FTZ R170, R180, R170, !PT ;  /* 0x000000aab4aa7209 */ /* 0x000fe20007810000 */
[-CC-:B------:R-:W-:Y:S01]  /*f5a0*/  FFMA.FTZ R171, R172, R169.reuse, -R178.reuse ;  /* 0x000000a9acab7223 */ /* 0x180fe200000108b2 */
[-CC-:B------:R-:W-:Y:S01]  /*f5b0*/  FFMA.FTZ R172, R165, R169.reuse, -R178.reuse ;  /* 0x000000a9a5ac7223 */ /* 0x180fe200000108b2 */
[-CC-:B------:R-:W-:Y:S01]  /*f5c0*/  FFMA.FTZ R175, R155, R169.reuse, -R178.reuse ;  /* 0x000000a99baf7223 */ /* 0x180fe200000108b2 */
[----:B------:R-:W-:Y:S01]  /*f5d0*/  FMNMX.FTZ R170, R207, R170, !PT ;  /* 0x000000aacfaa7209 */ /* 0x000fe20007810000 */
[-CC-:B------:R-:W-:Y:S01]  /*f5e0*/  FFMA.FTZ R153, R153, R169.reuse, -R178.reuse ;  /* 0x000000a999997223 */ /* 0x180fe200000108b2 */
[----:B------:R-:W-:Y:S01]  /*f5f0*/  FSEL R165, R168, RZ, P4 ;  /* 0x000000ffa8a57208 */ /* 0x000fe20002000000 */
[-CC-:B------:R-:W-:Y:S01]  /*f600*/  FFMA.FTZ R152, R152, R169.reuse, -R178.reuse ;  /* 0x000000a998987223 */ /* 0x180fe200000108b2 */
[----:B------:R-:W-:Y:S01]  /*f610*/  FMNMX.FTZ R170, R206, R170, !PT ;  /* 0x000000aaceaa7209 */ /* 0x000fe20007810000 */
[-CC-:B------:R-:W-:Y:S01]  /*f620*/  FFMA.FTZ R161, R161, R169.reuse, -R178.reuse ;  /* 0x000000a9a1a17223 */ /* 0x180fe200000108b2 */
[-CC-:B------:R-:W-:Y:S01]  /*f630*/  FFMA.FTZ R158, R158, R169.reuse, -R178.reuse ;  /* 0x000000a99e9e7223 */ /* 0x180fe200000108b2 */
[----:B------:R-:W-:Y:S01]  /*f640*/  FADD.FTZ R165, -R165, R197 ;  /* 0x000000c5a5a57221 */ /* 0x000fe20000010100 */
[----:B------:R-:W-:Y:S01]  /*f650*/  FMNMX.FTZ R170, R182, R170, !PT ;  /* 0x000000aab6aa7209 */ /* 0x000fe20007810000 */
[----:B------:R-:W-:Y:S01]  /*f660*/  MUFU.EX2 R153, R153 ;  /* 0x0000009900997308 */ /* 0x000fe20000000800 */
[-CC-:B------:R-:W-:Y:S01]  /*f670*/  FFMA.FTZ R156, R156, R169.reuse, -R178.reuse ;  /* 0x000000a99c9c7223 */ /* 0x180fe200000108b2 */
[-C--:B------:R-:W-:Y:S01]  /*f680*/  FMUL.FTZ R165, R165, R169.reuse ;  /* 0x000000a9a5a57220 */ /* 0x080fe20000410000 */
[----:B------:R-:W-:Y:S01]  /*f690*/  FMNMX.FTZ R170, R183, R170, !PT ;  /* 0x000000aab7aa7209 */ /* 0x000fe20007810000 */
[-CC-:B------:R-:W-:Y:S01]  /*f6a0*/  FFMA.FTZ R160, R160, R169.reuse, -R178.reuse ;  /* 0x000000a9a0a07223 */ /* 0x180fe200000108b2 */
[-CC-:B------:R-:W-:Y:S01]  /*f6b0*/  FFMA.FTZ R173, R173, R169.reuse, -R178.reuse ;  /* 0x000000a9adad7223 */ /* 0x180fe200000108b2 */
[-CC-:B------:R-:W-:Y:S01]  /*f6c0*/  FFMA.FTZ R177, R177, R169.reuse, -R178.reuse ;  /* 0x000000a9b1b17223 */ /* 0x180fe200000108b2 */
[----:B------:R-:W-:Y:S01]  /*f6d0*/  FMNMX.FTZ R170, R209, R170, !PT ;  /* 0x000000aad1aa7209 */ /* 0x000fe20007810000 */
[----:B------:R-:W0:Y:S01]  /*f6e0*/  MUFU.EX2 R165, R165 ;  /* 0x000000a500a57308 */ /* 0x000e220000000800 */
[----:B------:R-:W-:-:S02]  /*f6f0*/  FFMA.FTZ R176, R176, R169, -R178 ;  /* 0x000000a9b0b07223 */ /* 0x000fc400000108b2 */
[----:B------:R-:W-:-:S05]  /*f700*/  FMNMX.FTZ R170, R227, R170, !PT ;  /* 0x000000aae3aa7209 */ /* 0x000fca0007810000 */
[----:B------:R-:W1:Y:S01]  /*f710*/  SHFL.BFLY PT, R164, R170, 0x2, 0x1f ;  /* 0x0c401f00aaa47f89 */ /* 0x000e6200000e0000 */
[----:B------:R-:W2:Y:S08]  /*f720*/  MUFU.EX2 R152, R152 ;  /* 0x0000009800987308 */ /* 0x000eb00000000800 */
[----:B------:R-:W3:Y:S01]  /*f730*/  MUFU.EX2 R161, R161 ;  /* 0x000000a100a17308 */ /* 0x000ee20000000800 */
[----:B0-----:R-:W-:Y:S01]  /*f740*/  FFMA.FTZ R14, R165, R14, R153 ;  /* 0x0000000ea50e7223 */ /* 0x001fe20000010099 */
[-C--:B------:R-:W-:Y:S01]  /*f750*/  FMUL.FTZ R24, R24, R165.reuse ;  /* 0x000000a518187220 */ /* 0x080fe20000410000 */
[-C--:B------:R-:W-:Y:S01]  /*f760*/  FMUL.FTZ R25, R25, R165.reuse ;  /* 0x000000a519197220 */ /* 0x080fe20000410000 */
[-C--:B------:R-:W-:Y:S01]  /*f770*/  FMUL.FTZ R28, R28, R165.reuse ;  /* 0x000000a51c1c7220 */ /* 0x080fe20000410000 */
[-C--:B------:R-:W-:Y:S01]  /*f780*/  FMUL.FTZ R29, R29, R165.reuse ;  /* 0x000000a51d1d7220 */ /* 0x080fe20000410000 */
[-C--:B------:R-:W-:Y:S01]  /*f790*/  FMUL.FTZ R32, R32, R165.reuse ;  /* 0x000000a520207220 */ /* 0x080fe20000410000 */
[----:B------:R-:W-:Y:S01]  /*f7a0*/  FMUL.FTZ R33, R33, R165 ;  /* 0x000000a521217220 */ /* 0x000fe20000410000 */
[----:B------:R-:W-:Y:S01]  /*f7b0*/  MUFU.EX2 R178, R158 ;  /* 0x0000009e00b27308 */ /* 0x000fe20000000800 */
[C---:B--2---:R-:W-:Y:S01]  /*f7c0*/  FADD.FTZ R14, R152.reuse, R14 ;  /* 0x0000000e980e7221 */ /* 0x044fe20000010000 */
[----:B------:R-:W-:Y:S01]  /*f7d0*/  F2FP.BF16.F32.PACK_AB R152, R152, R153 ;  /* 0x000000999898723e */ /* 0x000fe200000010ff */
[-C--:B------:R-:W-:Y:S01]  /*f7e0*/  FMUL.FTZ R36, R36, R165.reuse ;  /* 0x000000a524247220 */ /* 0x080fe20000410000 */
[-C--:B------:R-:W-:Y:S01]  /*f7f0*/  FMUL.FTZ R37, R37, R165.reuse ;  /* 0x000000a525257220 */ /* 0x080fe20000410000 */
[-C--:B------:R-:W-:Y:S01]  /*f800*/  FMUL.FTZ R40, R40, R165.reuse ;  /* 0x000000a528287220 */ /* 0x080fe20000410000 */
[-C--:B------:R-:W-:Y:S01]  /*f810*/  FMUL.FTZ R41, R41, R165.reuse ;  /* 0x000000a529297220 */ /* 0x080fe20000410000 */
[----:B-1----:R-:W-:Y:S01]  /*f820*/  FMNMX.FTZ R170, R170, R164, !PT ;  /* 0x000000a4aaaa7209 */ /* 0x002fe20007810000 */
[----:B------:R-:W0:Y:S01]  /*f830*/  MUFU.EX2 R208, R208 ;  /* 0x000000d000d07308 */ /* 0x000e220000000800 */
[----:B---3--:R-:W-:Y:S01]  /*f840*/  FADD.FTZ R14, R161, R14 ;  /* 0x0000000ea10e7221 */ /* 0x008fe20000010000 */
[-C--:B------:R-:W-:Y:S01]  /*f850*/  FMUL.FTZ R44, R44, R165.reuse ;  /* 0x000000a52c2c7220 */ /* 0x080fe20000410000 */
[-C--:B------:R-:W-:Y:S01]  /*f860*/  FMUL.FTZ R45, R45, R165.reuse ;  /* 0x000000a52d2d7220 */ /* 0x080fe20000410000 */
[----:B------:R-:W1:Y:S01]  /*f870*/  SHFL.BFLY PT, R154, R170, 0x1, 0x1f ;  /* 0x0c201f00aa9a7f89 */ /* 0x000e6200000e0000 */
        /* <DEDUP_REMOVED lines=19> */
[----:B------:R-:W-:Y:S01]  /*f9b0*/  MUFU.EX2 R160, R160 ;  /* 0x000000a000a07308 */ /* 0x000fe20000000800 */
[----:B--2---:R-:W-:Y:S01]  /*f9c0*/  FADD.FTZ R14, R157, R14 ;  /* 0x0000000e9d0e7221 */ /* 0x004fe20000010000 */
[-C--:B------:R-:W-:Y:S01]  /*f9d0*/  FMUL.FTZ R80, R80, R165.reuse ;  /* 0x000000a550507220 */ /* 0x080fe20000410000 */
[-C--:B------:R-:W-:Y:S01]  /*f9e0*/  FMUL.FTZ R81, R81, R165.reuse ;  /* 0x000000a551517220 */ /* 0x080fe20000410000 */
[----:B-1----:R-:W-:Y:S01]  /*f9f0*/  FMNMX.FTZ R170, R170, R154, !PT ;  /* 0x0000009aaaaa7209 */ /* 0x002fe20007810000 */
[-C--:B------:R-:W-:Y:S01]  /*fa00*/  FMUL.FTZ R84, R84, R165.reuse ;  /* 0x000000a554547220 */ /* 0x080fe20000410000 */
[-C--:B------:R-:W-:Y:S01]  /*fa10*/  FMUL.FTZ R85, R85, R165.reuse ;  /* 0x000000a555557220 */ /* 0x080fe20000410000 */
[----:B------:R-:W-:Y:S01]  /*fa20*/  FMUL.FTZ R88, R88, R165 ;  /* 0x000000a558587220 */ /* 0x000fe20000410000 */
[C---:B------:R-:W-:Y:S01]  /*fa30*/  FSETP.NEU.FTZ.AND P3, PT, R170.reuse, -INF , PT ;  /* 0xff800000aa00780b */ /* 0x040fe20003f7d000 */
[----:B------:R-:W-:Y:S01]  /*fa40*/  FMUL.FTZ R159, R170, R169 ;  /* 0x000000a9aa9f7220 */ /* 0x000fe20000410000 */
[----:B------:R-:W-:Y:S01]  /*fa50*/  MUFU.EX2 R171, R171 ;  /* 0x000000ab00ab7308 */ /* 0x000fe20000000800 */
[-C--:B------:R-:W-:Y:S01]  /*fa60*/  FMUL.FTZ R89, R89, R165.reuse ;  /* 0x000000a559597220 */ /* 0x080fe20000410000 */
[-C--:B------:R-:W-:Y:S01]  /*fa70*/  FMUL.FTZ R92, R92, R165.reuse ;  /* 0x000000a55c5c7220 */ /* 0x080fe20000410000 */
[-C--:B------:R-:W-:Y:S01]  /*fa80*/  FMUL.FTZ R93, R93, R165.reuse ;  /* 0x000000a55d5d7220 */ /* 0x080fe20000410000 */
[----:B------:R-:W-:Y:S01]  /*fa90*/  FSEL R159, R159, RZ, P3 ;  /* 0x000000ff9f9f7208 */ /* 0x000fe20001800000 */
[-C--:B------:R-:W-:Y:S01]  /*faa0*/  FMUL.FTZ R96, R96, R165.reuse ;  /* 0x000000a560607220 */ /* 0x080fe20000410000 */
[-C--:B------:R-:W-:Y:S01]  /*fab0*/  FMUL.FTZ R97, R97, R165.reuse ;  /* 0x000000a561617220 */ /* 0x080fe20000410000 */
[----:B------:R-:W-:Y:S01]  /*fac0*/  FMUL.FTZ R100, R100, R165 ;  /* 0x000000a564647220 */ /* 0x000fe20000410000 */
[----:B------:R-:W-:Y:S01]  /*fad0*/  MUFU.EX2 R172, R172 ;  /* 0x000000ac00ac7308 */ /* 0x000fe20000000800 */
[-CC-:B------:R-:W-:Y:S01]  /*fae0*/  FFMA.FTZ R155, R202, R169.reuse, -R159.reuse ;  /* 0x000000a9ca9b7223 */ /* 0x180fe2000001089f */
[-CC-:B------:R-:W-:Y:S01]  /*faf0*/  FFMA.FTZ R202, R166, R169.reuse, -R159.reuse ;  /* 0x000000a9a6ca7223 */ /* 0x180fe2000001089f */
[-CC-:B------:R-:W-:Y:S01]  /*fb00*/  FFMA.FTZ R167, R167, R169.reuse, -R159.reuse ;  /* 0x000000a9a7a77223 */ /* 0x180fe2000001089f */
[----:B------:R-:W-:Y:S01]  /*fb10*/  FSEL R166, R170, RZ, P3 ;  /* 0x000000ffaaa67208 */ /* 0x000fe20001800000 */
[-CC-:B------:R-:W-:Y:S01]  /*fb20*/  FFMA.FTZ R154, R162, R169.reuse, -R159.reuse ;  /* 0x000000a9a29a7223 */ /* 0x180fe2000001089f */
[-CC-:B------:R-:W-:Y:S01]  /*fb30*/  FFMA.FTZ R162, R163, R169.reuse, -R159.reuse ;  /* 0x000000a9a3a27223 */ /* 0x180fe2000001089f */
[-C--:B------:R-:W-:Y:S01]  /*fb40*/  FFMA.FTZ R158, R199, R169.reuse, -R159 ;  /* 0x000000a9c79e7223 */ /* 0x080fe2000001089f */
[----:B------:R0:W-:Y:S01]  /*fb50*/  MUFU.EX2 R197, R167 ;  /* 0x000000a700c57308 */ /* 0x0001e20000000800 */
[----:B------:R-:W-:Y:S01]  /*fb60*/  FADD.FTZ R166, -R166, R201 ;  /* 0x000000c9a6a67221 */ /* 0x000fe20000010100 */
[-CC-:B------:R-:W-:Y:S01]  /*fb70*/  FFMA.FTZ R163, R205, R169.reuse, -R159.reuse ;  /* 0x000000a9cda37223 */ /* 0x180fe2000001089f */
[-CC-:B------:R-:W-:Y:S01]  /*fb80*/  FFMA.FTZ R164, R204, R169.reuse, -R159.reuse ;  /* 0x000000a9cca47223 */ /* 0x180fe2000001089f */
[-CC-:B------:R-:W-:Y:S01]  /*fb90*/  FFMA.FTZ R181, R181, R169.reuse, -R159.reuse ;  /* 0x000000a9b5b57223 */ /* 0x180fe2000001089f */
[-C--:B------:R-:W-:Y:S01]  /*fba0*/  FMUL.FTZ R166, R166, R169.reuse ;  /* 0x000000a9a6a67220 */ /* 0x080fe20000410000 */
[-CC-:B------:R-:W-:Y:S01]  /*fbb0*/  FFMA.FTZ R180, R180, R169.reuse, -R159.reuse ;  /* 0x000000a9b4b47223 */ /* 0x180fe2000001089f */
[----:B------:R-:W-:Y:S01]  /*fbc0*/  FFMA.FTZ R204, R206, R169, -R159 ;  /* 0x000000a9cecc7223 */ /* 0x000fe2000001089f */
[----:B------:R-:W-:Y:S01]  /*fbd0*/  MUFU.EX2 R154, R154 ;  /* 0x0000009a009a7308 */ /* 0x000fe20000000800 */
[----:B0-----:R-:W-:-:S02]  /*fbe0*/  IMAD.MOV R167, RZ, RZ, -R203 ;  /* 0x000000ffffa77224 */ /* 0x001fc400078e0acb */
[-CC-:B------:R-:W-:Y:S01]  /*fbf0*/  FFMA.FTZ R201, R183, R169.reuse, -R159.reuse ;  /* 0x000000a9b7c97223 */ /* 0x180fe2000001089f */
[-CC-:B------:R-:W-:Y:S01]  /*fc00*/  FFMA.FTZ R205, R209, R169.reuse, -R159.reuse ;  /* 0x000000a9d1cd7223 */ /* 0x180fe2000001089f */
[----:B------:R-:W-:Y:S01]  /*fc10*/  FFMA.FTZ R206, R227, R169, -R159 ;  /* 0x000000a9e3ce7223 */ /* 0x000fe2000001089f */
[----:B------:R-:W-:Y:S01]  /*fc20*/  FMUL.FTZ R101, R101, R165 ;  /* 0x000000a565657220 */ /* 0x000fe20000410000 */
[----:B------:R-:W-:Y:S01]  /*fc30*/  ISETP.NE.AND P3, PT, R189, R167, PT ;  /* 0x000000a7bd00720c */ /* 0x000fe20003f65270 */
[----:B------:R-:W-:Y:S01]  /*fc40*/  @!P1 VIADD R167, R20, 0x38840 ;  /* 0x0003884014a79836 */ /* 0x000fe20000000000 */
[----:B------:R-:W0:Y:S01]  /*fc50*/  MUFU.EX2 R166, R166 ;  /* 0x000000a600a67308 */ /* 0x000e220000000800 */
[-C--:B------:R-:W-:Y:S01]  /*fc60*/  FMUL.FTZ R104, R104, R165.reuse ;  /* 0x000000a568687220 */ /* 0x080fe20000410000 */
[-C--:B------:R-:W-:Y:S01]  /*fc70*/  FMUL.FTZ R105, R105, R165.reuse ;  /* 0x000000a569697220 */ /* 0x080fe20000410000 */
[-C--:B------:R-:W-:Y:S01]  /*fc80*/  FMUL.FTZ R108, R108, R165.reuse ;  /* 0x000000a56c6c7220 */ /* 0x080fe20000410000 */
[----:B------:R-:W-:Y:S01]  /*fc90*/  @!P1 PRMT R167, RZ, 0x654, R167 ;  /* 0x00000654ffa79816 */ /* 0x000fe200000000a7 */
[-C--:B------:R-:W-:Y:S01]  /*fca0*/  FMUL.FTZ R109, R109, R165.reuse ;  /* 0x000000a56d6d7220 */ /* 0x080fe20000410000 */
[-C--:B------:R-:W-:Y:S01]  /*fcb0*/  FMUL.FTZ R112, R112, R165.reuse ;  /* 0x000000a570707220 */ /* 0x080fe20000410000 */
[-C--:B------:R-:W-:Y:S01]  /*fcc0*/  FMUL.FTZ R113, R113, R165.reuse ;  /* 0x000000a571717220 */ /* 0x080fe20000410000 */
[----:B------:R-:W1:Y:S01]  /*fcd0*/  MUFU.EX2 R162, R162 ;  /* 0x000000a200a27308 */ /* 0x000e620000000800 */
[----:B------:R2:W-:Y:S01]  /*fce0*/  @!P1 SYNCS.ARRIVE.TRANS64.RED.A1T0 RZ, [R167+URZ], RZ ;  /* 0x000000ffa7ff99a7 */ /* 0x0005e2000810043f */
[----:B------:R-:W-:Y:S01]  /*fcf0*/  FMUL.FTZ R116, R116, R165 ;  /* 0x000000a574747220 */ /* 0x000fe20000410000 */
[----:B------:R-:W-:-:S02]  /*fd00*/  @!P3 IMAD R199, R200, 0x40, R190 ;  /* 0x00000040c8c7b824 */ /* 0x000fc400078e02be */
[--C-:B------:R-:W-:Y:S01]  /*fd10*/  FFMA.FTZ R200, R207, R169, -R159.reuse ;  /* 0x000000a9cfc87223 */ /* 0x100fe2000001089f */
[C---:B---3--:R-:W-:Y:S01]  /*fd20*/  FADD.FTZ R207, R156.reuse, R14 ;  /* 0x0000000e9ccf7221 */ /* 0x048fe20000010000 */
[----:B------:R-:W-:Y:S01]  /*fd30*/  F2FP.BF16.F32.PACK_AB R156, R156, R157 ;  /* 0x0000009d9c9c723e */ /* 0x000fe200000010ff */
[----:B------:R-:W-:Y:S01]  /*fd40*/  @!P3 IMAD R199, R199, 0x4, R2 ;  /* 0x00000004c7c7b824 */ /* 0x000fe200078e0202 */
[----:B------:R-:W3:Y:S01]  /*fd50*/  MUFU.EX2 R155, R155 ;  /* 0x0000009b009b7308 */ /* 0x000ee20000000800 */
[----:B--2---:R-:W-:Y:S01]  /*fd60*/  FFMA.FTZ R167, R182, R169, -R159 ;  /* 0x000000a9b6a77223 */ /* 0x004fe2000001089f */
[----:B0-----:R-:W-:Y:S01]  /*fd70*/  FFMA.FTZ R15, R166, R15, R154 ;  /* 0x0000000fa60f7223 */ /* 0x001fe2000001009a */
[----:B------:R-:W-:Y:S01]  /*fd80*/  FADD.FTZ R207, R160, R207 ;  /* 0x000000cfa0cf7221 */ /* 0x000fe20000010000 */
[----:B------:R-:W-:Y:S01]  /*fd90*/  @!P3 STS [R199+0x38400], R165 ;  /* 0x038400a5c700b388 */ /* 0x000fe20000000800 */
[-C--:B------:R-:W-:Y:S01]  /*fda0*/  FMUL.FTZ R117, R117, R165.reuse ;  /* 0x000000a575757220 */ /* 0x080fe20000410000 */
[-C--:B------:R-:W-:Y:S01]  /*fdb0*/  FMUL.FTZ R120, R120, R165.reuse ;  /* 0x000000a578787220 */ /* 0x080fe20000410000 */
[-C--:B------:R-:W-:Y:S01]  /*fdc0*/  FMUL.FTZ R121, R121, R165.reuse ;  /* 0x000000a579797220 */ /* 0x080fe20000410000 */
[----:B------:R-:W0:Y:S01]  /*fdd0*/  MUFU.EX2 R163, R163 ;  /* 0x000000a300a37308 */ /* 0x000e220000000800 */
[----:B------:R2:W-:Y:S01]  /*fde0*/  @!P3 STS [R199+0x38420], R166 ;  /* 0x038420a6c700b388 */ /* 0x0005e20000000800 */
[C---:B-1----:R-:W-:Y:S01]  /*fdf0*/  FADD.FTZ R15, R162.reuse, R15 ;  /* 0x0000000fa20f7221 */ /* 0x042fe20000010000 */
[----:B------:R-:W-:Y:S01]  /*fe00*/  F2FP.BF16.F32.PACK_AB R153, R162, R154 ;  /* 0x0000009aa299723e */ /* 0x000fe200000010ff */
[----:B------:R-:W-:Y:S01]  /*fe10*/  FMUL.FTZ R124, R124, R165 ;  /* 0x000000a57c7c7220 */ /* 0x000fe20000410000 */
[----:B------:R-:W-:Y:S01]  /*fe20*/  F2FP.BF16.F32.PACK_AB R154, R208, R161 ;  /* 0x000000a1d09a723e */ /* 0x000fe200000010ff */
        /* <DEDUP_REMOVED lines=11> */
[C---:B0-----:R-:W-:Y:S01]  /*fee0*/  FADD.FTZ R15, R163.reuse, R15 ;  /* 0x0000000fa30f7221 */ /* 0x041fe20000010000 */
[----:B------:R-:W-:Y:S01]  /*fef0*/  F2FP.BF16.F32.PACK_AB R155, R163, R155 ;  /* 0x0000009ba39b723e */ /* 0x000fe200000010ff */
[----:B------:R-:W-:Y:S01]  /*ff00*/  BAR.SYNC.DEFER_BLOCKING 0xf, 0x100 ;  /* 0x03c4000000007b1d */ /* 0x000fe20000010000 */
[-C--:B------:R-:W-:Y:S01]  /*ff10*/  FMUL.FTZ R141, R141, R165.reuse ;  /* 0x000000a58d8d7220 */ /* 0x080fe20000410000 */
[-C--:B------:R-:W-:Y:S01]  /*ff20*/  FMUL.FTZ R144, R144, R165.reuse ;  /* 0x000000a590907220 */ /* 0x080fe20000410000 */
[-C--:B------:R-:W-:Y:S01]  /*ff30*/  FMUL.FTZ R145, R145, R165.reuse ;  /* 0x000000a591917220 */ /* 0x080fe20000410000 */
[-C--:B------:R-:W-:Y:S01]  /*ff40*/  FMUL.FTZ R148, R148, R165.reuse ;  /* 0x000000a594947220 */ /* 0x080fe20000410000 */
[----:B------:R-:W-:Y:S01]  /*ff50*/  FMUL.FTZ R149, R149, R165 ;  /* 0x000000a595957220 */ /* 0x000fe20000410000 */
[----:B------:R-:W-:Y:S01]  /*ff60*/  MUFU.EX2 R181, R181 ;  /* 0x000000b500b57308 */ /* 0x000fe20000000800 */
[----:B-1----:R-:W-:Y:S01]  /*ff70*/  FADD.FTZ R15, R158, R15 ;  /* 0x0000000f9e0f7221 */ /* 0x002fe20000010000 */
        /* <DEDUP_REMOVED lines=8> */
[----:B------:R-:W-:Y:S01]  /*10000*/  FMUL.FTZ R38, R38, R166 ;  /* 0x000000a626267220 */ /* 0x000fe20000410000 */
[----:B------:R-:W-:Y:S01]  /*10010*/  F2FP.BF16.F32.PACK_AB R158, R171, R160 ;  /* 0x000000a0ab9e723e */ /* 0x000fe200000010ff */
        /* <DEDUP_REMOVED lines=66> */
[----:B------:R-:W-:Y:S01]  /*10440*/  FMUL.FTZ R151, R151, R166 ;  /* 0x000000a697977220 */ /* 0x000fe20000410000 */
[----:B-1----:R-:W-:Y:S01]  /*10450*/  F2FP.BF16.F32.PACK_AB R160, R174, R172 ;  /* 0x000000acaea0723e */ /* 0x002fe200000010ff */
[----:B------:R-:W1:Y:S01]  /*10460*/  MUFU.EX2 R179, R179 ;  /* 0x000000b300b37308 */ /* 0x000e620000000800 */
[----:B0-----:R-:W-:Y:S01]  /*10470*/  F2FP.BF16.F32.PACK_AB R161, R180, R197 ;  /* 0x000000c5b4a1723e */ /* 0x001fe200000010ff */
[----:B------:R0:W-:Y:S01]  /*10480*/  STSM.16.M88.4 [R210+0x36400], R152 ;  /* 0x03640098d2007844 */ /* 0x0001e20000000200 */
[----:B------:R-:W-:Y:S01]  /*10490*/  F2FP.BF16.F32.PACK_AB R162, R175, R173 ;  /* 0x000000adafa2723e */ /* 0x000fe200000010ff */
[----:B------:R-:W-:Y:S01]  /*104a0*/  VIADD R14, R198, 0x80 ;  /* 0x00000080c60e7836 */ /* 0x000fe20000000000 */
[----:B----4-:R-:W-:Y:S01]  /*104b0*/  F2FP.BF16.F32.PACK_AB R163, R182, R200 ;  /* 0x000000c8b6a3723e */ /* 0x010fe200000010ff */
[----:B------:R0:W-:Y:S01]  /*104c0*/  STSM.16.M88.4 [R214], R156 ;  /* 0x0000009cd6007844 */ /* 0x0001e20000000200 */
[----:B------:R-:W-:Y:S01]  /*104d0*/  IMAD.MOV.U32 R15, RZ, RZ, 0x40000040 ;  /* 0x40000040ff0f7424 */ /* 0x000fe200078e00ff */
[----:B------:R-:W-:Y:S01]  /*104e0*/  MUFU.EX2 R183, R167 ;  /* 0x000000a700b77308 */ /* 0x000fe20000000800 */
[----:B---3--:R-:W-:Y:S01]  /*104f0*/  F2FP.BF16.F32.PACK_AB R164, R176, R177 ;  /* 0x000000b1b0a4723e */ /* 0x008fe200000010ff */
[----:B------:R0:W-:Y:S01]  /*10500*/  STSM.16.M88.4 [R212], R160 ;  /* 0x000000a0d4007844 */ /* 0x0001e20000000200 */
[----:B--2---:R-:W-:-:S02]  /*10510*/  IMAD.MOV.U32 R199, RZ, RZ, 0x40000040 ;  /* 0x40000040ffc77424 */ /* 0x004fc400078e00ff */
[----:B------:R-:W-:Y:S01]  /*10520*/  FADD.FTZ R181, R181, R204 ;  /* 0x000000ccb5b57221 */ /* 0x000fe20000010000 */
[----:B------:R-:W-:Y:S01]  /*10530*/  FADD.FTZ R207, R171, R207 ;  /* 0x000000cfabcf7221 */ /* 0x000fe20000010000 */
[----:B------:R-:W-:Y:S01]  /*10540*/  ISETP.GT.AND P3, PT, R21, R196, PT ;  /* 0x000000c41500720c */ /* 0x000fe20003f64270 */
[----:B------:R-:W-:Y:S01]  /*10550*/  @!P1 VIADD R20, R20, 0x38860 ;  /* 0x0003886014149836 */ /* 0x000fe20000000000 */
[----:B------:R-:W2:Y:S01]  /*10560*/  MUFU.EX2 R201, R201 ;  /* 0x000000c900c97308 */ /* 0x000ea20000000800 */
[----:B-1----:R-:W-:Y:S01]  /*10570*/  F2FP.BF16.F32.PACK_AB R166, R179, R178 ;  /* 0x000000b2b3a6723e */ /* 0x002fe200000010ff */
[----:B------:R-:W-:Y:S01]  /*10580*/  FADD.FTZ R202, R202, R181 ;  /* 0x000000b5caca7221 */ /* 0x000fe20000010000 */
[----:B------:R-:W-:Y:S01]  /*10590*/  FADD.FTZ R207, R172, R207 ;  /* 0x000000cfaccf7221 */ /* 0x000fe20000010000 */
[----:B------:R-:W-:Y:S02]  /*105a0*/  @!P1 PRMT R20, RZ, 0x654, R20 ;  /* 0x00000654ff149816 */ /* 0x000fe40000000014 */
        /* <DEDUP_REMOVED lines=8> */
[----:B--2---:R-:W-:Y:S01]  /*10630*/  F2FP.BF16.F32.PACK_AB R165, R201, R183 ;  /* 0x000000b7c9a5723e */ /* 0x004fe200000010ff */
[----:B------:R-:W-:Y:S01]  /*10640*/  FADD.FTZ R182, R182, R197 ;  /* 0x000000c5b6b67221 */ /* 0x000fe20000010000 */
[----:B------:R-:W-:Y:S01]  /*10650*/  FADD.FTZ R177, R177, R174 ;  /* 0x000000aeb1b17221 */ /* 0x000fe20000010000 */
[----:B------:R-:W-:Y:S02]  /*10660*/  IMAD.MOV.U32 R200, RZ, RZ, R18 ;  /* 0x000000ffffc87224 */ /* 0x000fe400078e0012 */
[----:B------:R-:W-:Y:S01]  /*10670*/  FADD.FTZ R182, R183, R182 ;  /* 0x000000b6b7b67221 */ /* 0x000fe20000010000 */
[----:B------:R-:W-:Y:S01]  /*10680*/  FADD.FTZ R177, R176, R177 ;  /* 0x000000b1b0b17221 */ /* 0x000fe20000010000 */
[----:B------:R-:W-:-:S02]  /*10690*/  IMAD.MOV.U32 R197, RZ, RZ, R168 ;  /* 0x000000ffffc57224 */ /* 0x000fc400078e00a8 */
[----:B------:R-:W-:Y:S01]  /*106a0*/  FADD.FTZ R182, R201, R182 ;  /* 0x000000b6c9b67221 */ /* 0x000fe20000010000 */
[----:B------:R-:W-:Y:S01]  /*106b0*/  IMAD.MOV.U32 R201, RZ, RZ, R170 ;  /* 0x000000ffffc97224 */ /* 0x000fe200078e00aa */
[----:B-1----:R-:W-:-:S05]  /*106c0*/  F2FP.BF16.F32.PACK_AB R167, R206, R205 ;  /* 0x000000cdcea7723e */ /* 0x002fca00000010ff */
[----:B------:R0:W-:Y:S01]  /*106d0*/  STSM.16.M88.4 [R213], R164 ;  /* 0x000000a4d5007844 */ /* 0x0001e20000000200 */
[----:B------:R-:W-:-:S06]  /*106e0*/  WARPGROUP.ARRIVE ;  /* 0x00000000000079c5 */ /* 0x000fcc0000000000 */
[----:B------:R-:W-:Y:S01]  /*106f0*/  HGMMA.64x256x16.F32.BF16 R24, R152, gdesc[UR4].tnspB, R24, gsb0 ;  /* 0x43e0000498187df0 */ /* 0x000fe20008001818 */
[----:B------:R-:W-:Y:S01]  /*10700*/  R2UR UR6, R14 ;  /* 0x000000000e0672ca */ /* 0x000fe200000e0000 */
[C---:B------:R-:W-:Y:S01]  /*10710*/  VIADD R14, R198.reuse, 0x100 ;  /* 0x00000100c60e7836 */ /* 0x040fe20000000000 */
[----:B------:R-:W-:Y:S01]  /*10720*/  R2UR UR7, R15 ;  /* 0x000000000f0772ca */ /* 0x000fe200000e0000 */
[----:B------:R-:W-:Y:S02]  /*10730*/  IMAD.MOV.U32 R15, RZ, RZ, 0x40000040 ;  /* 0x40000040ff0f7424 */ /* 0x000fe400078e00ff */
[----:B------:R-:W-:Y:S01]  /*10740*/  VIADD R198, R198, 0x180 ;  /* 0x00000180c6c67836 */ /* 0x000fe20000000000 */
[----:B------:R-:W-:Y:S02]  /*10750*/  WARPGROUP.DEPBAR.LE gsb0, 0x0 ;  /* 0x00008000000079c5 */ /* 0x000fe40000010000 */
[----:B------:R-:W-:-:S15]  /*10760*/  WARPGROUP.ARRIVE ;  /* 0x00000000000079c5 */ /* 0x000fde0000000000 */
[----:B------:R-:W-:-:S04]  /*10770*/  NOP ;  /* 0x0000000000007918 */ /* 0x000fc80000000000 */
[----:B------:R-:W-:Y:S01]  /*10780*/  HGMMA.64x256x16.F32.BF16 R24, R156, gdesc[UR4].tnspB, R24, gsb0 ;  /* 0x43e000049c187df0 */ /* 0x000fe20008001818 */
[----:B------:R-:W-:Y:S01]  /*10790*/  R2UR UR6, R14 ;  /* 0x000000000e0672ca */ /* 0x000fe200000e0000 */
[----:B------:R-:W-:Y:S01]  /*107a0*/  FADD.FTZ R14, R178, R177 ;  /* 0x000000b1b20e7221 */ /* 0x000fe20000010000 */
[----:B------:R-:W-:Y:S01]  /*107b0*/  R2UR UR7, R15 ;  /* 0x000000000f0772ca */ /* 0x000fe200000e0000 */
[----:B------:R-:W-:Y:S02]  /*107c0*/  FADD.FTZ R15, R205, R182 ;  /* 0x000000b6cd0f7221 */ /* 0x000fe40000010000 */
[----:B------:R-:W-:Y:S02]  /*107d0*/  FADD.FTZ R14, R179, R14 ;  /* 0x0000000eb30e7221 */ /* 0x000fe40000010000 */
[----:B------:R-:W-:Y:S01]  /*107e0*/  FADD.FTZ R15, R206, R15 ;  /* 0x0000000fce0f7221 */ /* 0x000fe20000010000 */
[----:B------:R-:W-:Y:S02]  /*107f0*/  WARPGROUP.DEPBAR.LE gsb0, 0x0 ;  /* 0x00008000000079c5 */ /* 0x000fe40000010000 */
[----:B------:R-:W-:-:S15]  /*10800*/  WARPGROUP.ARRIVE ;  /* 0x00000000000079c5 */ /* 0x000fde0000000000 */
[----:B------:R-:W-:-:S02]  /*10810*/  NOP ;  /* 0x0000000000007918 */ /* 0x000fc40000000000 */
        /* <DEDUP_REMOVED lines=17> */
[----:B-1----:R-:W-:-:S04]  /*10930*/  VIADD R20, R21, 0xffffffff ;  /* 0xffffffff15147836 */ /* 0x002fc80000000000 */
[----:B------:R-:W-:Y:S01]  /*10940*/  IMAD.MOV.U32 R21, RZ, RZ, R20 ;  /* 0x000000ffff157224 */ /* 0x000fe200078e0014 */
[----:B0-----:R-:W-:Y:S06]  /*10950*/  @P3 BRA `(.L_x_8916) ;  /* 0xffffffc4001c3947 */ /* 0x001fec000383ffff */
[----:B------:R-:W-:Y:S05]  /*10960*/  BSYNC B1 ;  /* 0x0000000000017941 */ /* 0x000fea0003800000 */
.L_x_8905:
[----:B------:R-:W-:-:S07]  /*10970*/  IMAD.MOV.U32 R21, RZ, RZ, R20 ;  /* 0x000000ffff157224 */ /* 0x000fce00078e0014 */
.L_x_8904:
[----:B------:R-:W-:Y:S05]  /*10980*/  BSYNC B0 ;  /* 0x0000000000007941 */ /* 0x000fea0003800000 */
.L_x_8903:
[----:B------:R-:W-:Y:S01]  /*10990*/  ISETP.GE.AND P2, PT, R21, RZ, PT ;  /* 0x000000ff1500720c */ /* 0x000fe20003f46270 */
[----:B------:R-:W-:-:S12]  /*109a0*/  BSSY B0, `(.L_x_8917) ;  /* 0x000036a000007945 */ /* 0x000fd80003800000 */
[----:B------:R-:W-:Y:S05]  /*109b0*/  @!P2 BRA `(.L_x_8918) ;  /* 0x0000003400a0a947 */ /* 0x000fea0003800000 */
[----:B------:R-:W-:Y:S02]  /*109c0*/  IMAD.MOV.U32 R199, RZ, RZ, R170 ;  /* 0x000000ffffc77224 */ /* 0x000fe400078e00aa */
[----:B------:R-:W-:Y:S02]  /*109d0*/  IMAD.MOV.U32 R194, RZ, RZ, R168 ;  /* 0x000000ffffc27224 */ /* 0x000fe400078e00a8 */
[----:B------:R-:W-:-:S07]  /*109e0*/  IMAD.MOV.U32 R198, RZ, RZ, R18 ;  /* 0x000000ffffc67224 */ /* 0x000fce00078e0012 */
.L_x_8929:
[----:B------:R-:W-:-:S05]  /*109f0*/  VIADD R18, R198, 0x1 ;  /* 0x00000001c6127836 */ /* 0x000fca0000000000 */
[----:B------:R-:W-:-:S04]  /*10a00*/  ISETP.NE.AND P2, PT, R18, 0x2, PT ;  /* 0x000000021200780c */ /* 0x000fc80003f45270 */
[----:B------:R-:W-:Y:S02]  /*10a10*/  SEL R20, RZ, 0x1, P2 ;  /* 0x00000001ff147807 */ /* 0x000fe40001000000 */
[----:B------:R-:W-:Y:S02]  /*10a20*/  SEL R18, R18, RZ, P2 ;  /* 0x000000ff12127207 */ /* 0x000fe40001000000 */
[----:B------:R-:W-:Y:S01]  /*10a30*/  LOP3.LUT R19, R19, R20, RZ, 0x3c, !PT ;  /* 0x0000001413137212 */ /* 0x000fe200078e3cff */
[----:B------:R-:W-:Y:S06]  /*10a40*/  @!P0 BRA `(.L_x_8919) ;  /* 0x0000000000048947 */ /* 0x000fec0003800000 */
[----:B------:R-:W-:Y:S01]  /*10a50*/  BPT.TRAP 0x1 ;  /* 0x000000040000795c */ /* 0x000fe20000300000 */
.L_x_8919:
[----:B------:R-:W-:Y:S01]  /*10a60*/  IMAD R20, R18, 0x8, R2 ;  /* 0x0000000812147824 */ /* 0x000fe200078e0202 */
[----:B------:R-:W-:-:S04]  /*10a70*/  SHF.L.U32 R196, R19, 0x1f, RZ ;  /* 0x0000001f13c47819 */ /* 0x000fc800000006ff */
[----:B------:R1:W2:Y:S01]  /*10a80*/  SYNCS.PHASECHK.TRANS64.TRYWAIT P2, [R20+URZ+0x38830], R196 ;  /* 0x038830c4140075a7 */ /* 0x0002a2000804017f */
[----:B------:R-:W-:Y:S05]  /*10a90*/  @!P0 BRA `(.L_x_8920) ;  /* 0x0000000000048947 */ /* 0x000fea0003800000 */
[----:B------:R-:W-:Y:S01]  /*10aa0*/  BPT.TRAP 0x1 ;  /* 0x000000040000795c */ /* 0x000fe20000300000 */
.L_x_8920:
[----:B------:R-:W-:Y:S01]  /*10ab0*/  BSSY B1, `(.L_x_8921) ;  /* 0x0000006000017945 */ /* 0x000fe20003800000 */
[----:B0-----:R-:W-:Y:S02]  /*10ac0*/  IMAD R156, R18, 0x200, R0 ;  /* 0x00000200129c7824 */ /* 0x001fe400078e0200 */
[----:B------:R-:W-:Y:S01]  /*10ad0*/  IMAD.MOV.U32 R157, RZ, RZ, 0x40000040 ;  /* 0x40000040ff9d7424 */ /* 0x000fe200078e00ff */
[----:B--2---:R-:W-:Y:S06]  /*10ae0*/  @P2 BRA `(.L_x_8922) ;  /* 0x0000000000082947 */ /* 0x004fec0003800000 */
[----:B------:R-:W0:Y:S02]  /*10af0*/  SYNCS.PHASECHK.TRANS64.TRYWAIT P2, [R20+URZ+0x38830], R196 ;  /* 0x038830c4140075a7 */ /* 0x000e24000804017f */
[----:B0-----:R-:W-:Y:S05]  /*10b00*/  @!P2 BRA `(.L_x_8923) ;  /* 0x0000011800a0a947 */ /* 0x001fea0003800000 */
.L_x_8922:
[----:B------:R-:W-:Y:S05]  /*10b10*/  BSYNC B1 ;  /* 0x0000000000017941 */ /* 0x000fea0003800000 */
.L_x_8921:
        /* <DEDUP_REMOVED lines=36> */
.L_x_8924:
[----:B------:R2:W3:Y:S01]  /*10d60*/  SYNCS.PHASECHK.TRANS64.TRYWAIT P2, [R20+URZ+0x38850], R196 ;  /* 0x038850c4140075a7 */ /* 0x0004e2000804017f */
[----:B------:R-:W-:Y:S05]  /*10d70*/  @!P0 BRA `(.L_x_8925) ;  /* 0x0000000000048947 */ /* 0x000fea0003800000 */
[----:B------:R-:W-:Y:S01]  /*10d80*/  BPT.TRAP 0x1 ;  /* 0x000000040000795c */ /* 0x000fe20000300000 */
.L_x_8925:
[----:B------:R-:W-:Y:S04]  /*10d90*/  BSSY B1, `(.L_x_8926) ;  /* 0x0000004000017945 */ /* 0x000fe80003800000 */
[----:B---3--:R-:W-:Y:S05]  /*10da0*/  @P2 BRA `(.L_x_8927) ;  /* 0x0000000000082947 */ /* 0x008fea0003800000 */
[----:B------:R-:W3:Y:S02]  /*10db0*/  SYNCS.PHASECHK.TRANS64.TRYWAIT P2, [R20+URZ+0x38850], R196 ;  /* 0x038850c4140075a7 */ /* 0x000ee4000804017f */
[----:B---3--:R-:W-:Y:S05]  /*10dc0*/  @!P2 BRA `(.L_x_8928) ;  /* 0x000001180004a947 */ /* 0x008fea0003800000 */
.L_x_8927:
[----:B------:R-:W-:Y:S05]  /*10dd0*/  BSYNC B1 ;  /* 0x0000000000017941 */ /* 0x000fea0003800000 */
.L_x_8926:
        /* <DEDUP_REMOVED lines=13> */
[----:B------:R-:W-:Y:S02]  /*10eb0*/  IMAD.MOV.U32 R207, RZ, RZ, 0x40000040 ;  /* 0x40000040ffcf7424 */ /* 0x000fe400078e00ff */
[----:B------:R-:W-:Y:S01]  /*10ec0*/  IMAD.MOV.U32 R208, RZ, RZ, 0x28 ;  /* 0x00000028ffd07424 */ /* 0x000fe200078e00ff */
[----:B------:R-:W-:Y:S01]  /*10ed0*/  HGMMA.64x64x16.F32.BF16 R152, gdesc[UR4], R152, gsb0 ;  /* 0x00e00000049879f0 */ /* 0x000fe20008001898 */
[----:B------:R-:W-:Y:S01]  /*10ee0*/  R2UR UR4, R196 ;  /* 0x00000000c40472ca */ /* 0x000fe200000e0000 */
[----:B------:R-:W-:Y:S01]  /*10ef0*/  VIADD R196, R204, 0x2 ;  /* 0x00000002ccc47836 */ /* 0x000fe20000000000 */
[----:B------:R-:W-:Y:S01]  /*10f00*/  R2UR UR5, R197 ;  /* 0x00000000c50572ca */ /* 0x000fe200000e0000 */
[----:B------:R-:W-:-:S02]  /*10f10*/  IMAD.MOV.U32 R197, RZ, RZ, 0x40000040 ;  /* 0x40000040ffc57424 */ /* 0x000fc400078e00ff */
[----:B------:R-:W-:Y:S01]  /*10f20*/  IMAD.MOV.U32 R209, RZ, RZ, 0xa00 ;  /* 0x00000a00ffd17424 */ /* 0x000fe200078e00ff */
        /* <DEDUP_REMOVED lines=161> */
[----:B------:R-:W-:Y:S02]  /*11940*/  SEL R208, R208, 0x26, P2 ;  /* 0x00000026d0d07807 */ /* 0x000fe40001000000 */
[----:B------:R-:W-:Y:S01]  /*11950*/  SEL R209, R209, 0x980, P2 ;  /* 0x00000980d1d17807 */ /* 0x000fe20001000000 */
[----:B------:R-:W-:Y:S01]  /*11960*/  IMAD.IADD R200, R196, 0x1, R202 ;  /* 0x00000001c4c87824 */ /* 0x000fe200078e02ca */
[----:B------:R-:W-:Y:S02]  /*11970*/  LOP3.LUT R208, R208, 0x6, RZ, 0xc0, !PT ;  /* 0x00000006d0d07812 */ /* 0x000fe400078ec0ff */
        /* <DEDUP_REMOVED lines=8> */
[----:B------:R-:W-:Y:S02]  /*11a00*/  R2UR UR4, R200 ;  /* 0x00000000c80472ca */ /* 0x000fe400000e0000 */
[----:B------:R-:W-:Y:S01]  /*11a10*/  R2UR UR5, R201 ;  /* 0x00000000c90572ca */ /* 0x000fe200000e0000 */
[----:B------:R-:W-:Y:S01]  /*11a20*/  VIADD R201, R6, 0xa00 ;  /* 0x00000a0006c97836 */ /* 0x000fe20000000000 */
[C---:B------:R-:W-:Y:S02]  /*11a30*/  SEL R200, R197.reuse, 0x2, P2 ;  /* 0x00000002c5c87807 */ /* 0x040fe40001000000 */
[----:B------:R-:W-:-:S03]  /*11a40*/  SEL R197, R197, 0x6, !P2 ;  /* 0x00000006c5c57807 */ /* 0x000fc60005000000 */
[----:B------:R-:W-:Y:S01]  /*11a50*/  IMAD.IADD R206, R202, 0x1, R200 ;  /* 0x00000001cace7824 */ /* 0x000fe200078e02c8 */
        /* <DEDUP_REMOVED lines=34> */
[----:B------:R-:W-:Y:S01]  /*11c80*/  IMAD.MOV.U32 R208, RZ, RZ, 0x30 ;  /* 0x00000030ffd07424 */ /* 0x000fe200078e00ff */
[----:B------:R-:W-:Y:S01]  /*11c90*/  R2UR UR7, R209 ;  /* 0x00000000d10772ca */ /* 0x000fe200000e0000 */
[----:B------:R-:W-:-:S03]  /*11ca0*/  IMAD.MOV.U32 R209, RZ, RZ, 0xc00 ;  /* 0x00000c00ffd17424 */ /* 0x000fc600078e00ff */
[----:B------:R-:W-:Y:S02]  /*11cb0*/  SEL R208, R208, 0x2e, P2 ;  /* 0x0000002ed0d07807 */ /* 0x000fe40001000000 */
[----:B------:R-:W-:Y:S02]  /*11cc0*/  SEL R209, R209, 0xb80, P2 ;  /* 0x00000b80d1d17807 */ /* 0x000fe40001000000 */
        /* <DEDUP_REMOVED lines=76> */
[----:B------:R-:W-:Y:S01]  /*12190*/  IMAD.MOV.U32 R201, RZ, RZ, 0x40000040 ;  /* 0x40000040ffc97424 */ /* 0x000fe200078e00ff */
        /* <DEDUP_REMOVED lines=21> */
[----:B------:R-:W-:Y:S02]  /*122f0*/  R2UR UR6, R208 ;  /* 0x00000000d00672ca */ /* 0x000fe400000e0000 */
        /* <DEDUP_REMOVED lines=8> */
[C---:B------:R-:W-:Y:S01]  /*12380*/  IMAD.IADD R196, R205.reuse, 0x1, R197 ;  /* 0x00000001cdc47824 */ /* 0x040fe200078e02c5 */
[----:B------:R-:W-:Y:S01]  /*12390*/  R2UR UR4, R206 ;  /* 0x00000000ce0472ca */ /* 0x000fe200000e0000 */
[----:B------:R-:W-:Y:S01]  /*123a0*/  IMAD.IADD R206, R205, 0x1, R200 ;  /* 0x00000001cdce7824 */ /* 0x000fe200078e02c8 */
[----:B------:R-:W-:Y:S01]  /*123b0*/  R2UR UR5, R207 ;  /* 0x00000000cf0572ca */ /* 0x000fe200000e0000 */
[----:B------:R-:W-:-:S02]  /*123c0*/  IMAD.MOV.U32 R207, RZ, RZ, 0x40000040 ;  /* 0x40000040ffcf7424 */ /* 0x000fc400078e00ff */
[----:B------:R-:W-:Y:S02]  /*123d0*/  IMAD.IADD R200, R200, 0x1, R202 ;  /* 0x00000001c8c87824 */ /* 0x000fe400078e02ca */
[----:B------:R-:W-:-:S05]  /*123e0*/  IMAD.MOV.U32 R205, RZ, RZ, 0x40 ;  /* 0x00000040ffcd7424 */ /* 0x000fca00078e00ff */
[----:B------:R-:W-:-:S04]  /*123f0*/  SEL R205, R205, 0x3e, P2 ;  /* 0x0000003ecdcd7807 */ /* 0x000fc80001000000 */
[----:B------:R-:W-:Y:S01]  /*12400*/  LOP3.LUT R205, R205, 0x6, RZ, 0xc0, !PT ;  /* 0x00000006cdcd7812 */ /* 0x000fe200078ec0ff */
        /* <DEDUP_REMOVED lines=8> */
[----:B------:R-:W-:Y:S02]  /*12490*/  IMAD.MOV.U32 R197, RZ, RZ, 0x40000040 ;  /* 0x40000040ffc57424 */ /* 0x000fe400078e00ff */
        /* <DEDUP_REMOVED lines=129> */
[C---:B------:R-:W-:Y:S01]  /*12cb0*/  FADD.FTZ R171, -R168.reuse, R194 ;  /* 0x000000c2a8ab7221 */ /* 0x040fe20000010100 */
[----:B------:R-:W-:-:S03]  /*12cc0*/  FMUL.FTZ R194, R168, R169 ;  /* 0x000000a9a8c27220 */ /* 0x000fc60000410000 */
[-C--:B------:R-:W-:Y:S01]  /*12cd0*/  FMUL.FTZ R171, R171, R169.reuse ;  /* 0x000000a9abab7220 */ /* 0x080fe20000410000 */
[-CC-:B------:R-:W-:Y:S01]  /*12ce0*/  FFMA.FTZ R208, R156, R169.reuse, -R194.reuse ;  /* 0x000000a99cd07223 */ /* 0x180fe200000108c2 */
[-CC-:B------:R-:W-:Y:S01]  /*12cf0*/  FFMA.FTZ R156, R159, R169.reuse, -R194.reuse ;  /* 0x000000a99f9c7223 */ /* 0x180fe200000108c2 */
[----:B0-----:R-:W-:Y:S01]  /*12d00*/  FMNMX.FTZ R170, R182, R170, !PT ;  /* 0x000000aab6aa7209 */ /* 0x001fe20007810000 */
[-CC-:B------:R-:W-:Y:S01]  /*12d10*/  FFMA.FTZ R159, R161, R169.reuse, -R194.reuse ;  /* 0x000000a9a19f7223 */ /* 0x180fe200000108c2 */
[-CC-:B------:R-:W-:Y:S01]  /*12d20*/  FFMA.FTZ R174, R165, R169.reuse, -R194.reuse ;  /* 0x000000a9a5ae7223 */ /* 0x180fe200000108c2 */
[-CC-:B------:R-:W-:Y:S01]  /*12d30*/  FFMA.FTZ R178, R201, R169.reuse, -R194.reuse ;  /* 0x000000a9c9b27223 */ /* 0x180fe200000108c2 */
[-CC-:B------:R-:W-:Y:S01]  /*12d40*/  FFMA.FTZ R152, R152, R169.reuse, -R194.reuse ;  /* 0x000000a998987223 */ /* 0x180fe200000108c2 */
[-CC-:B------:R-:W-:Y:S01]  /*12d50*/  FFMA.FTZ R153, R153, R169.reuse, -R194.reuse ;  /* 0x000000a999997223 */ /* 0x180fe200000108c2 */
[----:B------:R0:W2:Y:S01]  /*12d60*/  MUFU.EX2 R179, R171 ;  /* 0x000000ab00b37308 */ /* 0x0000a20000000800 */
[-CC-:B------:R-:W-:Y:S01]  /*12d70*/  FFMA.FTZ R197, R197, R169.reuse, -R194.reuse ;  /* 0x000000a9c5c57223 */ /* 0x180fe200000108c2 */
[----:B-1----:R-:W-:Y:S01]  /*12d80*/  FMNMX.FTZ R170, R183, R170, !PT ;  /* 0x000000aab7aa7209 */ /* 0x002fe20007810000 */
[-CC-:B------:R-:W-:Y:S01]  /*12d90*/  FFMA.FTZ R160, R160, R169.reuse, -R194.reuse ;  /* 0x000000a9a0a07223 */ /* 0x180fe200000108c2 */
[-CC-:B------:R-:W-:Y:S01]  /*12da0*/  FFMA.FTZ R172, R172, R169.reuse, -R194.reuse ;  /* 0x000000a9acac7223 */ /* 0x180fe200000108c2 */
[-CC-:B------:R-:W-:Y:S01]  /*12db0*/  FFMA.FTZ R173, R173, R169.reuse, -R194.reuse ;  /* 0x000000a9adad7223 */ /* 0x180fe200000108c2 */
[-CC-:B------:R-:W-:Y:S01]  /*12dc0*/  FFMA.FTZ R176, R176, R169.reuse, -R194.reuse ;  /* 0x000000a9b0b07223 */ /* 0x180fe200000108c2 */
[----:B------:R-:W1:Y:S01]  /*12dd0*/  SHFL.BFLY PT, R175, R170, 0x2, 0x1f ;  /* 0x0c401f00aaaf7f89 */ /* 0x000e6200000e0000 */
[----:B------:R-:W3:Y:S01]  /*12de0*/  MUFU.EX2 R152, R152 ;  /* 0x0000009800987308 */ /* 0x000ee20000000800 */
[-CC-:B0-----:R-:W-:Y:S01]  /*12df0*/  FFMA.FTZ R171, R164, R169.reuse, -R194.reuse ;  /* 0x000000a9a4ab7223 */ /* 0x181fe200000108c2 */
[-CC-:B------:R-:W-:Y:S01]  /*12e00*/  FFMA.FTZ R177, R177, R169.reuse, -R194.reuse ;  /* 0x000000a9b1b17223 */ /* 0x180fe200000108c2 */
[----:B------:R-:W-:-:S05]  /*12e10*/  FFMA.FTZ R180, R180, R169, -R194 ;  /* 0x000000a9b4b47223 */ /* 0x000fca00000108c2 */
[----:B------:R-:W0:Y:S01]  /*12e20*/  MUFU.EX2 R153, R153 ;  /* 0x0000009900997308 */ /* 0x000e220000000800 */
[-C--:B--2---:R-:W-:Y:S01]  /*12e30*/  FMUL.FTZ R24, R24, R179.reuse ;  /* 0x000000b318187220 */ /* 0x084fe20000410000 */
[-C--:B------:R-:W-:Y:S01]  /*12e40*/  FMUL.FTZ R25, R25, R179.reuse ;  /* 0x000000b319197220 */ /* 0x080fe20000410000 */
[-C--:B------:R-:W-:Y:S01]  /*12e50*/  FMUL.FTZ R28, R28, R179.reuse ;  /* 0x000000b31c1c7220 */ /* 0x080fe20000410000 */
[-C--:B------:R-:W-:Y:S01]  /*12e60*/  FMUL.FTZ R29, R29, R179.reuse ;  /* 0x000000b31d1d7220 */ /* 0x080fe20000410000 */
[-C--:B------:R-:W-:Y:S01]  /*12e70*/  FMUL.FTZ R32, R32, R179.reuse ;  /* 0x000000b320207220 */ /* 0x080fe20000410000 */
[-C--:B------:R-:W-:Y:S01]  /*12e80*/  FMUL.FTZ R33, R33, R179.reuse ;  /* 0x000000b321217220 */ /* 0x080fe20000410000 */
[-C--:B------:R-:W-:Y:S01]  /*12e90*/  FMUL.FTZ R36, R36, R179.reuse ;  /* 0x000000b324247220 */ /* 0x080fe20000410000 */
[----:B------:R-:W2:Y:S01]  /*12ea0*/  MUFU.EX2 R208, R208 ;  /* 0x000000d000d07308 */ /* 0x000ea20000000800 */
[----:B---3--:R-:W-:Y:S01]  /*12eb0*/  FFMA.FTZ R14, R179, R14, R152 ;  /* 0x0000000eb30e7223 */ /* 0x008fe20000010098 */
[-C--:B------:R-:W-:Y:S01]  /*12ec0*/  FMUL.FTZ R37, R37, R179.reuse ;  /* 0x000000b325257220 */ /* 0x080fe20000410000 */
[-C--:B------:R-:W-:Y:S01]  /*12ed0*/  FMUL.FTZ R40, R40, R179.reuse ;  /* 0x000000b328287220 */ /* 0x080fe20000410000 */
[-C--:B------:R-:W-:Y:S01]  /*12ee0*/  FMUL.FTZ R41, R41, R179.reuse ;  /* 0x000000b329297220 */ /* 0x080fe20000410000 */
[-C--:B------:R-:W-:Y:S01]  /*12ef0*/  FMUL.FTZ R44, R44, R179.reuse ;  /* 0x000000b32c2c7220 */ /* 0x080fe20000410000 */
[----:B------:R-:W-:Y:S01]  /*12f00*/  FMUL.FTZ R45, R45, R179 ;  /* 0x000000b32d2d7220 */ /* 0x000fe20000410000 */
[----:B-1----:R-:W-:Y:S01]  /*12f10*/  FMNMX.FTZ R170, R170, R175, !PT ;  /* 0x000000afaaaa7209 */ /* 0x002fe20007810000 */
[----:B------:R-:W-:Y:S01]  /*12f20*/  MUFU.EX2 R197, R197 ;  /* 0x000000c500c57308 */ /* 0x000fe20000000800 */
[----:B------:R-:W-:Y:S01]  /*12f30*/  FFMA.FTZ R175, R200, R169, -R194 ;  /* 0x000000a9c8af7223 */ /* 0x000fe200000108c2 */
[C---:B0-----:R-:W-:Y:S01]  /*12f40*/  FADD.FTZ R14, R153.reuse, R14 ;  /* 0x0000000e990e7221 */ /* 0x041fe20000010000 */
[----:B------:R-:W-:Y:S01]  /*12f50*/  F2FP.BF16.F32.PACK_AB R152, R153, R152 ;  /* 0x000000989998723e */ /* 0x000fe200000010ff */
[----:B------:R-:W0:Y:S01]  /*12f60*/  SHFL.BFLY PT, R161, R170, 0x1, 0x1f ;  /* 0x0c201f00aaa17f89 */ /* 0x000e2200000e0000 */
[-C--:B------:R-:W-:Y:S01]  /*12f70*/  FMUL.FTZ R48, R48, R179.reuse ;  /* 0x000000b330307220 */ /* 0x080fe20000410000 */
[-C--:B------:R-:W-:Y:S01]  /*12f80*/  FMUL.FTZ R49, R49, R179.reuse ;  /* 0x000000b331317220 */ /* 0x080fe20000410000 */
[-C--:B------:R-:W-:Y:S01]  /*12f90*/  FMUL.FTZ R52, R52, R179.reuse ;  /* 0x000000b334347220 */ /* 0x080fe20000410000 */
[----:B------:R-:W-:Y:S01]  /*12fa0*/  MUFU.EX2 R156, R156 ;  /* 0x0000009c009c7308 */ /* 0x000fe20000000800 */
[----:B--2---:R-:W-:Y:S01]  /*12fb0*/  FADD.FTZ R14, R208, R14 ;  /* 0x0000000ed00e7221 */ /* 0x004fe20000010000 */
        /* <DEDUP_REMOVED lines=18> */
[----:B0-----:R-:W-:Y:S01]  /*130e0*/  FMNMX.FTZ R170, R170, R161, !PT ;  /* 0x000000a1aaaa7209 */ /* 0x001fe20007810000 */
[-C--:B------:R-:W-:Y:S01]  /*130f0*/  FMUL.FTZ R85, R85, R179.reuse ;  /* 0x000000b355557220 */ /* 0x080fe20000410000 */
[-C--:B------:R-:W-:Y:S01]  /*13100*/  FMUL.FTZ R88, R88, R179.reuse ;  /* 0x000000b358587220 */ /* 0x080fe20000410000 */
[----:B------:R-:W-:Y:S01]  /*13110*/  FMUL.FTZ R89, R89, R179 ;  /* 0x000000b359597220 */ /* 0x000fe20000410000 */
[----:B------:R-:W-:Y:S01]  /*13120*/  MUFU.EX2 R171, R171 ;  /* 0x000000ab00ab7308 */ /* 0x000fe20000000800 */
[C---:B------:R-:W-:Y:S01]  /*13130*/  FMUL.FTZ R165, R170.reuse, R169 ;  /* 0x000000a9aaa57220 */ /* 0x040fe20000410000 */
[----:B------:R-:W-:Y:S01]  /*13140*/  FADD.FTZ R161, -R170, R199 ;  /* 0x000000c7aaa17221 */ /* 0x000fe20000010100 */
[-C--:B------:R-:W-:Y:S01]  /*13150*/  FMUL.FTZ R92, R92, R179.reuse ;  /* 0x000000b35c5c7220 */ /* 0x080fe20000410000 */
[----:B------:R-:W-:Y:S01]  /*13160*/  FMUL.FTZ R93, R93, R179 ;  /* 0x000000b35d5d7220 */ /* 0x000fe20000410000 */
[-CC-:B------:R-:W-:Y:S01]  /*13170*/  FFMA.FTZ R201, R155, R169.reuse, -R165.reuse ;  /* 0x000000a99bc97223 */ /* 0x180fe200000108a5 */
[-CC-:B------:R-:W-:Y:S01]  /*13180*/  FFMA.FTZ R155, R157, R169.reuse, -R165.reuse ;  /* 0x000000a99d9b7223 */ /* 0x180fe200000108a5 */
[----:B------:R-:W-:Y:S01]  /*13190*/  FFMA.FTZ R157, R162, R169, -R165 ;  /* 0x000000a9a29d7223 */ /* 0x000fe200000108a5 */
[----:B------:R-:W-:-:S02]  /*131a0*/  IMAD.MOV R162, RZ, RZ, -R203 ;  /* 0x000000ffffa27224 */ /* 0x000fc400078e0acb */
[-C--:B------:R-:W-:Y:S01]  /*131b0*/  FMUL.FTZ R161, R161, R169.reuse ;  /* 0x000000a9a1a17220 */ /* 0x080fe20000410000 */
[-CC-:B------:R-:W-:Y:S01]  /*131c0*/  FFMA.FTZ R154, R154, R169.reuse, -R165.reuse ;  /* 0x000000a99a9a7223 */ /* 0x180fe200000108a5 */
[----:B------:R-:W-:Y:S01]  /*131d0*/  MUFU.EX2 R201, R201 ;  /* 0x000000c900c97308 */ /* 0x000fe20000000800 */
[-CC-:B------:R-:W-:Y:S01]  /*131e0*/  FFMA.FTZ R164, R158, R169.reuse, -R165.reuse ;  /* 0x000000a99ea47223 */ /* 0x180fe200000108a5 */
[----:B------:R-:W-:Y:S01]  /*131f0*/  ISETP.NE.AND P2, PT, R189, R162, PT ;  /* 0x000000a2bd00720c */ /* 0x000fe20003f45270 */
[----:B------:R-:W-:Y:S02]  /*13200*/  @!P1 VIADD R162, R20, 0x38840 ;  /* 0x0003884014a29836 */ /* 0x000fe40000000000 */
[-CC-:B------:R-:W-:Y:S01]  /*13210*/  FFMA.FTZ R158, R163, R169.reuse, -R165.reuse ;  /* 0x000000a9a39e7223 */ /* 0x180fe200000108a5 */
[-CC-:B------:R-:W-:Y:S01]  /*13220*/  FFMA.FTZ R194, R166, R169.reuse, -R165.reuse ;  /* 0x000000a9a6c27223 */ /* 0x180fe200000108a5 */
[-CC-:B------:R-:W-:Y:S01]  /*13230*/  FFMA.FTZ R199, R167, R169.reuse, -R165.reuse ;  /* 0x000000a9a7c77223 */ /* 0x180fe200000108a5 */
[-CC-:B------:R-:W-:Y:S01]  /*13240*/  FFMA.FTZ R181, R181, R169.reuse, -R165.reuse ;  /* 0x000000a9b5b57223 */ /* 0x180fe200000108a5 */
[----:B------:R-:W-:Y:S01]  /*13250*/  MUFU.EX2 R161, R161 ;  /* 0x000000a100a17308 */ /* 0x000fe20000000800 */
[----:B------:R-:W-:Y:S01]  /*13260*/  @!P1 PRMT R162, RZ, 0x654, R162 ;  /* 0x00000654ffa29816 */ /* 0x000fe200000000a2 */
[-CC-:B------:R-:W-:Y:S01]  /*13270*/  FFMA.FTZ R200, R202, R169.reuse, -R165.reuse ;  /* 0x000000a9cac87223 */ /* 0x180fe200000108a5 */
[-CC-:B------:R-:W-:Y:S01]  /*13280*/  FFMA.FTZ R205, R205, R169.reuse, -R165.reuse ;  /* 0x000000a9cdcd7223 */ /* 0x180fe200000108a5 */
[-CC-:B------:R-:W-:Y:S01]  /*13290*/  FFMA.FTZ R206, R206, R169.reuse, -R165.reuse ;  /* 0x000000a9cece7223 */ /* 0x180fe200000108a5 */
[----:B------:R0:W-:Y:S01]  /*132a0*/  @!P1 SYNCS.ARRIVE.TRANS64.RED.A1T0 RZ, [R162+URZ], RZ ;  /* 0x000000ffa2ff99a7 */ /* 0x0001e2000810043f */
[----:B------:R-:W-:Y:S01]  /*132b0*/  FFMA.FTZ R207, R207, R169, -R165 ;  /* 0x000000a9cfcf7223 */ /* 0x000fe200000108a5 */
[-C--:B------:R-:W-:Y:S01]  /*132c0*/  FMUL.FTZ R96, R96, R179.reuse ;  /* 0x000000b360607220 */ /* 0x080fe20000410000 */
[----:B------:R-:W1:Y:S01]  /*132d0*/  MUFU.EX2 R154, R154 ;  /* 0x0000009a009a7308 */ /* 0x000e620000000800 */
[-C--:B------:R-:W-:Y:S01]  /*132e0*/  FMUL.FTZ R97, R97, R179.reuse ;  /* 0x000000b361617220 */ /* 0x080fe20000410000 */
[-C--:B------:R-:W-:Y:S01]  /*132f0*/  FMUL.FTZ R100, R100, R179.reuse ;  /* 0x000000b364647220 */ /* 0x080fe20000410000 */
[-C--:B------:R-:W-:Y:S01]  /*13300*/  FMUL.FTZ R101, R101, R179.reuse ;  /* 0x000000b365657220 */ /* 0x080fe20000410000 */
[----:B------:R-:W-:Y:S01]  /*13310*/  FMUL.FTZ R104, R104, R179 ;  /* 0x000000b368687220 */ /* 0x000fe20000410000 */
[----:B0-----:R-:W-:-:S02]  /*13320*/  @!P2 IMAD R162, R198, 0x40, R190 ;  /* 0x00000040c6a2a824 */ /* 0x001fc400078e02be */
[-CC-:B------:R-:W-:Y:S01]  /*13330*/  FFMA.FTZ R198, R204, R169.reuse, -R165.reuse ;  /* 0x000000a9ccc67223 */ /* 0x180fe200000108a5 */
[-CC-:B------:R-:W-:Y:S01]  /*13340*/  FFMA.FTZ R204, R182, R169.reuse, -R165.reuse ;  /* 0x000000a9b6cc7223 */ /* 0x180fe200000108a5 */
[----:B------:R-:W0:Y:S01]  /*13350*/  MUFU.EX2 R155, R155 ;  /* 0x0000009b009b7308 */ /* 0x000e220000000800 */
[----:B------:R-:W-:Y:S02]  /*13360*/  @!P2 IMAD R162, R162, 0x4, R2 ;  /* 0x00000004a2a2a824 */ /* 0x000fe400078e0202 */
[----:B------:R-:W-:Y:S01]  /*13370*/  FFMA.FTZ R165, R183, R169, -R165 ;  /* 0x000000a9b7a57223 */ /* 0x000fe200000108a5 */
[-C--:B------:R-:W-:Y:S01]  /*13380*/  FMUL.FTZ R105, R105, R179.reuse ;  /* 0x000000b369697220 */ /* 0x080fe20000410000 */
[-C--:B------:R-:W-:Y:S01]  /*13390*/  FMUL.FTZ R108, R108, R179.reuse ;  /* 0x000000b36c6c7220 */ /* 0x080fe20000410000 */
[-C--:B------:R-:W-:Y:S01]  /*133a0*/  FMUL.FTZ R109, R109, R179.reuse ;  /* 0x000000b36d6d7220 */ /* 0x080fe20000410000 */
[----:B------:R-:W-:Y:S01]  /*133b0*/  @!P2 STS [R162+0x38400], R179 ;  /* 0x038400b3a200a388 */ /* 0x000fe20000000800 */
[----:B------:R-:W-:Y:S01]  /*133c0*/  FMUL.FTZ R112, R112, R179 ;  /* 0x000000b370707220 */ /* 0x000fe20000410000 */
[----:B------:R-:W2:Y:S01]  /*133d0*/  MUFU.EX2 R164, R164 ;  /* 0x000000a400a47308 */ /* 0x000ea20000000800 */
[----:B-1----:R-:W-:Y:S01]  /*133e0*/  FFMA.FTZ R15, R161, R15, R154 ;  /* 0x0000000fa10f7223 */ /* 0x002fe2000001009a */
[----:B------:R1:W-:Y:S01]  /*133f0*/  @!P2 STS [R162+0x38420], R161 ;  /* 0x038420a1a200a388 */ /* 0x0003e20000000800 */
[----:B------:R-:W-:Y:S01]  /*13400*/  F2FP.BF16.F32.PACK_AB R153, R201, R154 ;  /* 0x0000009ac999723e */ /* 0x000fe200000010ff */
[-C--:B------:R-:W-:Y:S01]  /*13410*/  FMUL.FTZ R113, R113, R179.reuse ;  /* 0x000000b371717220 */ /* 0x080fe20000410000 */
[----:B------:R-:W-:Y:S01]  /*13420*/  FADD.FTZ R15, R201, R15 ;  /* 0x0000000fc90f7221 */ /* 0x000fe20000010000 */
        /* <DEDUP_REMOVED lines=21> */
[----:B0-----:R-:W-:Y:S01]  /*13580*/  FADD.FTZ R15, R155, R15 ;  /* 0x0000000f9b0f7221 */ /* 0x001fe20000010000 */
[C---:B------:R-:W-:Y:S01]  /*13590*/  FADD.FTZ R14, R197.reuse, R14 ;  /* 0x0000000ec50e7221 */ /* 0x040fe20000010000 */
[----:B------:R-:W-:Y:S01]  /*135a0*/  F2FP.BF16.F32.PACK_AB R154, R197, R208 ;  /* 0x000000d0c59a723e */ /* 0x000fe200000010ff */
[----:B------:R-:W-:Y:S01]  /*135b0*/  FMUL.FTZ R26, R26, R161 ;  /* 0x000000a11a1a7220 */ /* 0x000fe20000410000 */
[----:B--2---:R-:W-:Y:S01]  /*135c0*/  FADD.FTZ R15, R164, R15 ;  /* 0x0000000fa40f7221 */ /* 0x004fe20000010000 */
[----:B------:R-:W0:Y:S01]  /*135d0*/  MUFU.EX2 R199, R199 ;  /* 0x000000c700c77308 */ /* 0x000e220000000800 */
[----:B------:R-:W-:Y:S01]  /*135e0*/  FADD.FTZ R14, R156, R14 ;  /* 0x0000000e9c0e7221 */ /* 0x000fe20000010000 */
[----:B------:R-:W-:Y:S01]  /*135f0*/  F2FP.BF16.F32.PACK_AB R155, R164, R155 ;  /* 0x0000009ba49b723e */ /* 0x000fe200000010ff */
[----:B------:R-:W-:Y:S01]  /*13600*/  BAR.SYNC.DEFER_BLOCKING 0xf, 0x100 ;  /* 0x03c4000000007b1d */ /* 0x000fe20000010000 */
[----:B---3--:R-:W-:Y:S01]  /*13610*/  FADD.FTZ R15, R157, R15 ;  /* 0x0000000f9d0f7221 */ /* 0x008fe20000010000 */
[----:B----4-:R-:W-:Y:S01]  /*13620*/  F2FP.BF16.F32.PACK_AB R157, R158, R157 ;  /* 0x0000009d9e9d723e */ /* 0x010fe200000010ff */
[----:B------:R-:W-:Y:S01]  /*13630*/  FMUL.FTZ R27, R27, R161 ;  /* 0x000000a11b1b7220 */ /* 0x000fe20000410000 */
[----:B------:R-:W-:Y:S01]  /*13640*/  F2FP.BF16.F32.PACK_AB R156, R160, R156 ;  /* 0x0000009ca09c723e */ /* 0x000fe200000010ff */
[----:B------:R-:W-:Y:S01]  /*13650*/  FADD.FTZ R202, R158, R15 ;  /* 0x0000000f9eca7221 */ /* 0x000fe20000010000 */
[----:B------:R-:W-:Y:S01]  /*13660*/  MUFU.EX2 R174, R174 ;  /* 0x000000ae00ae7308 */ /* 0x000fe20000000800 */
[----:B------:R-:W-:Y:S01]  /*13670*/  F2FP.BF16.F32.PACK_AB R158, R171, R159 ;  /* 0x0000009fab9e723e */ /* 0x000fe200000010ff */
        /* <DEDUP_REMOVED lines=67> */
[----:B------:R-:W-:Y:S01]  /*13ab0*/  FADD.FTZ R205, R159, R205 ;  /* 0x000000cd9fcd7221 */ /* 0x000fe20000010000 */
[-C--:B------:R-:W-:Y:S01]  /*13ac0*/  FMUL.FTZ R146, R146, R161.reuse ;  /* 0x000000a192927220 */ /* 0x080fe20000410000 */
[-C--:B------:R-:W-:Y:S01]  /*13ad0*/  FMUL.FTZ R147, R147, R161.reuse ;  /* 0x000000a193937220 */ /* 0x080fe20000410000 */
[----:B------:R-:W3:Y:S01]  /*13ae0*/  MUFU.EX2 R178, R178 ;  /* 0x000000b200b27308 */ /* 0x000ee20000000800 */
[-C--:B------:R-:W-:Y:S01]  /*13af0*/  FMUL.FTZ R150, R150, R161.reuse ;  /* 0x000000a196967220 */ /* 0x080fe20000410000 */
[----:B------:R-:W-:Y:S01]  /*13b00*/  FMUL.FTZ R151, R151, R161 ;  /* 0x000000a197977220 */ /* 0x000fe20000410000 */
[----:B0-----:R-:W-:Y:S01]  /*13b10*/  F2FP.BF16.F32.PACK_AB R159, R199, R194 ;  /* 0x000000c2c79f723e */ /* 0x001fe200000010ff */
[----:B------:R0:W-:Y:S01]  /*13b20*/  STSM.16.M88.4 [R210+0x36400], R152 ;  /* 0x03640098d2007844 */ /* 0x0001e20000000200 */
[----:B--2---:R-:W-:Y:S01]  /*13b30*/  F2FP.BF16.F32.PACK_AB R160, R175, R174 ;  /* 0x000000aeafa0723e */ /* 0x004fe200000010ff */
[----:B------:R-:W-:Y:S01]  /*13b40*/  VIADD R14, R196, 0x80 ;  /* 0x00000080c40e7836 */ /* 0x000fe20000000000 */
[----:B-1----:R-:W-:Y:S01]  /*13b50*/  F2FP.BF16.F32.PACK_AB R161, R200, R181 ;  /* 0x000000b5c8a1723e */ /* 0x002fe200000010ff */
[----:B------:R-:W-:Y:S01]  /*13b60*/  MUFU.EX2 R177, R177 ;  /* 0x000000b100b17308 */ /* 0x000fe20000000800 */
[----:B------:R-:W-:Y:S01]  /*13b70*/  F2FP.BF16.F32.PACK_AB R162, R173, R172 ;  /* 0x000000acada2723e */ /* 0x000fe200000010ff */
[----:B------:R0:W-:Y:S01]  /*13b80*/  STSM.16.M88.4 [R214], R156 ;  /* 0x0000009cd6007844 */ /* 0x0001e20000000200 */
[----:B----4-:R-:W-:Y:S01]  /*13b90*/  F2FP.BF16.F32.PACK_AB R163, R182, R198 ;  /* 0x000000c6b6a3723e */ /* 0x010fe200000010ff */
[----:B------:R-:W-:-:S02]  /*13ba0*/  IMAD.MOV.U32 R15, RZ, RZ, 0x40000040 ;  /* 0x40000040ff0f7424 */ /* 0x000fc400078e00ff */
[----:B------:R-:W-:Y:S01]  /*13bb0*/  FADD.FTZ R202, R194, R202 ;  /* 0x000000cac2ca7221 */ /* 0x000fe20000010000 */
[----:B------:R-:W-:Y:S02]  /*13bc0*/  IMAD.MOV.U32 R197, RZ, RZ, 0x40000040 ;  /* 0x40000040ffc57424 */ /* 0x000fe400078e00ff */
[----:B------:R-:W-:Y:S01]  /*13bd0*/  FADD.FTZ R205, R171, R205 ;  /* 0x000000cdabcd7221 */ /* 0x000fe20000010000 */
[----:B------:R-:W1:Y:S01]  /*13be0*/  MUFU.EX2 R180, R180 ;  /* 0x000000b400b47308 */ /* 0x000e620000000800 */
[----:B---3--:R-:W-:Y:S01]  /*13bf0*/  F2FP.BF16.F32.PACK_AB R164, R178, R176 ;  /* 0x000000b0b2a4723e */ /* 0x008fe200000010ff */
[----:B------:R0:W-:Y:S01]  /*13c00*/  STSM.16.M88.4 [R212], R160 ;  /* 0x000000a0d4007844 */ /* 0x0001e20000000200 */
[----:B------:R-:W-:Y:S01]  /*13c10*/  FADD.FTZ R202, R199, R202 ;  /* 0x000000cac7ca7221 */ /* 0x000fe20000010000 */
[----:B------:R-:W-:Y:S01]  /*13c20*/  FADD.FTZ R174, R174, R205 ;  /* 0x000000cdaeae7221 */ /* 0x000fe20000010000 */
[----:B------:R-:W-:Y:S01]  /*13c30*/  ISETP.GT.AND P2, PT, R21, RZ, PT ;  /* 0x000000ff1500720c */ /* 0x000fe20003f44270 */
[----:B------:R-:W-:-:S02]  /*13c40*/  @!P1 VIADD R20, R20, 0x38860 ;  /* 0x0003886014149836 */ /* 0x000fc40000000000 */
[----:B------:R-:W-:Y:S01]  /*13c50*/  FADD.FTZ R181, R181, R202 ;  /* 0x000000cab5b57221 */ /* 0x000fe20000010000 */
[----:B------:R-:W2:Y:S01]  /*13c60*/  MUFU.EX2 R183, R206 ;  /* 0x000000ce00b77308 */ /* 0x000ea20000000800 */
[----:B------:R-:W-:Y:S01]  /*13c70*/  FADD.FTZ R175, R175, R174 ;  /* 0x000000aeafaf7221 */ /* 0x000fe20000010000 */
[----:B------:R-:W-:Y:S02]  /*13c80*/  IMAD.MOV.U32 R199, RZ, RZ, R170 ;  /* 0x000000ffffc77224 */ /* 0x000fe400078e00aa */
[----:B------:R-:W-:Y:S01]  /*13c90*/  FADD.FTZ R181, R200, R181 ;  /* 0x000000b5c8b57221 */ /* 0x000fe20000010000 */
[----:B------:R-:W-:Y:S01]  /*13ca0*/  @!P1 PRMT R20, RZ, 0x654, R20 ;  /* 0x00000654ff149816 */ /* 0x000fe20000000014 */
[----:B------:R-:W-:Y:S01]  /*13cb0*/  FADD.FTZ R172, R172, R175 ;  /* 0x000000afacac7221 */ /* 0x000fe20000010000 */
[----:B------:R-:W-:Y:S02]  /*13cc0*/  IMAD.MOV.U32 R194, RZ, RZ, R168 ;  /* 0x000000ffffc27224 */ /* 0x000fe400078e00a8 */
[----:B------:R-:W-:Y:S01]  /*13cd0*/  FADD.FTZ R181, R198, R181 ;  /* 0x000000b5c6b57221 */ /* 0x000fe20000010000 */
[----:B------:R-:W3:Y:S01]  /*13ce0*/  MUFU.EX2 R201, R207 ;  /* 0x000000cf00c97308 */ /* 0x000ee20000000800 */
[----:B-1----:R-:W-:Y:S01]  /*13cf0*/  F2FP.BF16.F32.PACK_AB R166, R180, R177 ;  /* 0x000000b1b4a6723e */ /* 0x002fe200000010ff */
[----:B------:R-:W-:Y:S01]  /*13d00*/  FADD.FTZ R173, R173, R172 ;  /* 0x000000acadad7221 */ /* 0x000fe20000010000 */
[----:B------:R-:W-:Y:S01]  /*13d10*/  FADD.FTZ R182, R182, R181 ;  /* 0x000000b5b6b67221 */ /* 0x000fe20000010000 */
[----:B------:R-:W-:-:S02]  /*13d20*/  IMAD.MOV.U32 R198, RZ, RZ, R18 ;  /* 0x000000ffffc67224 */ /* 0x000fc400078e0012 */
[----:B------:R-:W-:Y:S02]  /*13d30*/  FADD.FTZ R173, R176, R173 ;  /* 0x000000adb0ad7221 */ /* 0x000fe40000010000 */
[----:B------:R-:W-:Y:S01]  /*13d40*/  MUFU.EX2 R204, R204 ;  /* 0x000000cc00cc7308 */ /* 0x000fe20000000800 */
[----:B--2---:R-:W-:Y:S01]  /*13d50*/  FADD.FTZ R182, R183, R182 ;  /* 0x000000b6b7b67221 */ /* 0x004fe20000010000 */
[----:B------:R-:W-:-:S04]  /*13d60*/  FADD.FTZ R178, R178, R173 ;  /* 0x000000adb2b27221 */ /* 0x000fc80000010000 */
[----:B------:R-:W-:Y:S02]  /*13d70*/  FADD.FTZ R177, R177, R178 ;  /* 0x000000b2b1b17221 */ /* 0x000fe40000010000 */
[----:B------:R3:W1:Y:S02]  /*13d80*/  MUFU.EX2 R179, R165 ;  /* 0x000000a500b37308 */ /* 0x0006640000000800 */
[C---:B---3--:R-:W-:Y:S01]  /*13d90*/  F2FP.BF16.F32.PACK_AB R165, R201.reuse, R183 ;  /* 0x000000b7c9a5723e */ /* 0x048fe200000010ff */
[----:B------:R-:W-:Y:S01]  /*13da0*/  FADD.FTZ R201, R201, R182 ;  /* 0x000000b6c9c97221 */ /* 0x000fe20000010000 */
[----:B-1----:R-:W-:-:S03]  /*13db0*/  F2FP.BF16.F32.PACK_AB R167, R179, R204 ;  /* 0x000000ccb3a7723e */ /* 0x002fc600000010ff */
[----:B------:R-:W-:Y:S02]  /*13dc0*/  FADD.FTZ R204, R204, R201 ;  /* 0x000000c9cccc7221 */ /* 0x000fe40000010000 */
        /* <DEDUP_REMOVED lines=15> */
[----:B------:R-:W-:Y:S01]  /*13ec0*/  FADD.FTZ R15, R179, R204 ;  /* 0x000000ccb30f7221 */ /* 0x000fe20000010000 */
[----:B------:R-:W-:Y:S02]  /*13ed0*/  WARPGROUP.DEPBAR.LE gsb0, 0x0 ;  /* 0x00008000000079c5 */ /* 0x000fe40000010000 */
[----:B------:R-:W-:-:S15]  /*13ee0*/  WARPGROUP.ARRIVE ;  /* 0x00000000000079c5 */ /* 0x000fde0000000000 */
[----:B------:R-:W-:-:S06]  /*13ef0*/  NOP ;  /* 0x0000000000007918 */ /* 0x000fcc0000000000 */
        /* <DEDUP_REMOVED lines=20> */
.L_x_8918:
[----:B------:R-:W-:Y:S05]  /*14040*/  BSYNC B0 ;  /* 0x0000000000007941 */ /* 0x000fea0003800000 */
.L_x_8917:
[----:B------:R-:W1:Y:S01]  /*14050*/  SHFL.BFLY PT, R3, R14, 0x2, 0x1f ;  /* 0x0c401f000e037f89 */ /* 0x000e6200000e0000 */
[----:B------:R-:W-:Y:S02]  /*14060*/  IMAD.MOV R6, RZ, RZ, -R203 ;  /* 0x000000ffff067224 */ /* 0x000fe400078e0acb */
[----:B------:R-:W-:Y:S01]  /*14070*/  VIADD R171, R18, 0x1 ;  /* 0x0000000112ab7836 */ /* 0x000fe20000000000 */
[----:B------:R-:W2:Y:S01]  /*14080*/  SHFL.BFLY PT, R0, R15, 0x2, 0x1f ;  /* 0x0c401f000f007f89 */ /* 0x000ea200000e0000 */
[----:B------:R-:W-:Y:S01]  /*14090*/  IMAD.MOV.U32 R21, RZ, RZ, -0x800000 ;  /* 0xff800000ff157424 */ /* 0x000fe200078e00ff */
[----:B------:R-:W-:Y:S08]  /*140a0*/  BAR.ARV 0x8, 0x100 ;  /* 0x0204000000007b1d */ /* 0x000ff00000002000 */
[----:B------:R-:W-:Y:S01]  /*140b0*/  BAR.SYNC.DEFER_BLOCKING 0xf, 0x100 ;  /* 0x03c4000000007b1d */ /* 0x000fe20000010000 */
[----:B------:R-:W-:Y:S01]  /*140c0*/  ISETP.NE.AND P0, PT, R189, R6, PT ;  /* 0x00000006bd00720c */ /* 0x000fe20003f05270 */
[----:B------:R-:W-:Y:S01]  /*140d0*/  IMAD.MOV.U32 R20, RZ, RZ, -0x800000 ;  /* 0xff800000ff147424 */ /* 0x000fe200078e00ff */
[----:B------:R-:W-:Y:S01]  /*140e0*/  ISETP.NE.AND P1, PT, R171, 0x2, PT ;  /* 0x00000002ab00780c */ /* 0x000fe20003f25270 */
[----:B------:R-:W-:-:S03]  /*140f0*/  VIADD R226, R226, 0x1 ;  /* 0x00000001e2e27836 */ /* 0x000fc60000000000 */
[----:B------:R-:W-:Y:S01]  /*14100*/  SEL R6, RZ, 0x1, P1 ;  /* 0x00000001ff067807 */ /* 0x000fe20000800000 */
[----:B-1----:R-:W-:-:S03]  /*14110*/  FADD.FTZ R4, R3, R14 ;  /* 0x0000000e03047221 */ /* 0x002fc60000010000 */
[----:B------:R-:W-:Y:S01]  /*14120*/  LOP3.LUT R19, R19, R6, RZ, 0x3c, !PT ;  /* 0x0000000613137212 */ /* 0x000fe200078e3cff */
[----:B--2---:R-:W-:Y:S01]  /*14130*/  FADD.FTZ R5, R0, R15 ;  /* 0x0000000f00057221 */ /* 0x004fe20000010000 */
[----:B------:R-:W1:Y:S04]  /*14140*/  SHFL.BFLY PT, R3, R4, 0x1, 0x1f ;  /* 0x0c201f0004037f89 */ /* 0x000e6800000e0000 */
[----:B------:R-:W2:Y:S01]  /*14150*/  SHFL.BFLY PT, R0, R5, 0x1, 0x1f ;  /* 0x0c201f0005007f89 */ /* 0x000ea200000e0000 */
[----:B-1----:R-:W-:Y:S01]  /*14160*/  FADD.FTZ R7, R4, R3 ;  /* 0x0000000304077221 */ /* 0x002fe20000010000 */
[----:B------:R-:W-:Y:S02]  /*14170*/  IMAD.MOV.U32 R3, RZ, RZ, RZ ;  /* 0x000000ffff037224 */ /* 0x000fe400078e00ff */
[----:B------:R-:W-:-:S02]  /*14180*/  IMAD.MOV.U32 R4, RZ, RZ, RZ ;  /* 0x000000ffff047224 */ /* 0x000fc400078e00ff */
[----:B--2---:R-:W-:Y:S01]  /*14190*/  FADD.FTZ R0, R5, R0 ;  /* 0x0000000005007221 */ /* 0x004fe20000010000 */
[----:B------:R-:W-:Y:S01]  /*141a0*/  FSETP.NE.FTZ.AND P2, PT, R7, RZ, PT ;  /* 0x000000ff0700720b */ /* 0x000fe20003f55000 */
[----:B------:R-:W-:-:S03]  /*141b0*/  @!P0 IMAD R5, R18, 0x40, R190 ;  /* 0x0000004012058824 */ /* 0x000fc600078e02be */
[----:B------:R-:W-:Y:S01]  /*141c0*/  FSETP.NE.FTZ.AND P3, PT, R0, RZ, PT ;  /* 0x000000ff0000720b */ /* 0x000fe20003f75000 */
[----:B------:R-:W-:-:S08]  /*141d0*/  @!P0 IMAD R5, R5, 0x4, R2 ;  /* 0x0000000405058824 */ /* 0x000fd000078e0202 */
[----:B------:R-:W0:Y:S01]  /*141e0*/  @P2 MUFU.RCP R3, R7 ;  /* 0x0000000700032308 */ /* 0x000e220000001000 */
[----:B------:R-:W-:-:S03]  /*141f0*/  @P2 FMUL.FTZ R18, R169, 0.69314718246459960938 ;  /* 0x3f317218a9122820 */ /* 0x000fc60000410000 */
[----:B------:R-:W-:-:S04]  /*14200*/  @P3 FMUL.FTZ R169, R169, 0.69314718246459960938 ;  /* 0x3f317218a9a93820 */ /* 0x000fc80000410000 */
[----:B------:R-:W1:Y:S08]  /*14210*/  @P3 MUFU.RCP R4, R0 ;  /* 0x0000000000043308 */ /* 0x000e700000001000 */
[----:B------:R-:W2:Y:S01]  /*14220*/  @P2 MUFU.LG2 R2, R7 ;  /* 0x0000000700022308 */ /* 0x000ea20000000c00 */
[-C--:B0-----:R-:W-:Y:S01]  /*14230*/  FMUL.FTZ R172, R32, R3.reuse ;  /* 0x0000000320ac7220 */ /* 0x081fe20000410000 */
[----:B------:R0:W-:Y:S01]  /*14240*/  @!P0 STS [R5+0x38400], R3 ;  /* 0x0384000305008388 */ /* 0x0001e20000000800 */
[-C--:B------:R-:W-:Y:S01]  /*14250*/  FMUL.FTZ R166, R33, R3.reuse ;  /* 0x0000000321a67220 */ /* 0x080fe20000410000 */
[-C--:B------:R-:W-:Y:S01]  /*14260*/  FMUL.FTZ R24, R24, R3.reuse ;  /* 0x0000000318187220 */ /* 0x080fe20000410000 */
[-C--:B------:R-:W-:Y:S01]  /*14270*/  FMUL.FTZ R25, R25, R3.reuse ;  /* 0x0000000319197220 */ /* 0x080fe20000410000 */
[-C--:B------:R-:W-:Y:S01]  /*14280*/  FMUL.FTZ R28, R28, R3.reuse ;  /* 0x000000031c1c7220 */ /* 0x080fe20000410000 */
[-C--:B------:R-:W-:Y:S01]  /*14290*/  FMUL.FTZ R29, R29, R3.reuse ;  /* 0x000000031d1d7220 */ /* 0x080fe20000410000 */
[----:B------:R-:W3:Y:S01]  /*142a0*/  @P3 MUFU.LG2 R32, R0 ;  /* 0x0000000000203308 */ /* 0x000ee20000000c00 */
        /* <DEDUP_REMOVED lines=65> */
[----:B------:R-:W-:Y:S01]  /*146c0*/  FMUL.FTZ R13, R66, R4 ;  /* 0x00000004420d7220 */ /* 0x000fe20000410000 */
[----:B------:R-:W-:Y:S01]  /*146d0*/  @P2 FFMA.FTZ R21, R18, R168, R33 ;  /* 0x000000a812152223 */ /* 0x000fe20000010021 */
[----:B------:R-:W-:Y:S01]  /*146e0*/  PLOP3.LUT P0, PT, PT, PT, PT, 0x8, 0x0 ;  /* 0x000000000000781c */ /* 0x000fe20003f0e170 */
[-C--:B------:R-:W-:Y:S01]  /*146f0*/  FMUL.FTZ R26, R26, R4.reuse ;  /* 0x000000041a1a7220 */ /* 0x080fe20000410000 */
[-C--:B------:R-:W-:Y:S01]  /*14700*/  FMUL.FTZ R27, R30, R4.reuse ;  /* 0x000000041e1b7220 */ /* 0x080fe20000410000 */
[-C--:B------:R-:W-:Y:S01]  /*14710*/  FMUL.FTZ R31, R31, R4.reuse ;  /* 0x000000041f1f7220 */ /* 0x080fe20000410000 */
[-C--:B0-----:R-:W-:Y:S01]  /*14720*/  FMUL.FTZ R3, R34, R4.reuse ;  /* 0x0000000422037220 */ /* 0x081fe20000410000 */
        /* <DEDUP_REMOVED lines=58> */
.L_x_8852:
[----:B------:R-:W-:Y:S05]  /*14ad0*/  BSYNC B7 ;  /* 0x0000000000077941 */ /* 0x000fea0003800000 */
.L_x_8850:
[----:B------:R-:W1:Y:S08]  /*14ae0*/  S2UR UR5, SR_CgaCtaId ;  /* 0x00000000000579c3 */ /* 0x000e700000008800 */
[----:B------:R-:W-:Y:S06]  /*14af0*/  BAR.SYNC.DEFER_BLOCKING 0x5, 0x180 ;  /* 0x0146000000007b1d */ /* 0x000fec0000010000 */
[----:B------:R-:W-:Y:S01]  /*14b00*/  UMOV UR4, 0x400 ;  /* 0x0000040000047882 */ /* 0x000fe20000000000 */
[----:B------:R-:W-:Y:S01]  /*14b10*/  BSSY B0, `(.L_x_8930) ;  /* 0x00002e8000007945 */ /* 0x000fe20003800000 */
[----:B-1----:R-:W-:-:S06]  /*14b20*/  ULEA UR4, UR5, UR4, 0x18 ;  /* 0x0000000405047291 */ /* 0x002fcc000f8ec03f */
[----:B------:R-:W-:-:S05]  /*14b30*/  IMAD.U32 R2, RZ, RZ, UR4 ;  /* 0x00000004ff027e24 */ /* 0x000fca000f8e00ff */
[----:B------:R1:W2:Y:S01]  /*14b40*/  LDS.128 R32, [R2+0x388d0] ;  /* 0x0388d00002207984 */ /* 0x0002a20000000c00 */
[----:B------:R-:W-:Y:S06]  /*14b50*/  BAR.ARV 0x4, 0x180 ;  /* 0x0106000000007b1d */ /* 0x000fec0000002000 */
[----:B------:R-:W-:Y:S05]  /*14b60*/  @P0 BRA `(.L_x_8931) ;  /* 0x0000002000140947 */ /* 0x000fea0003800000 */
[----:B------:R-:W3:Y:S01]  /*14b70*/  LDL R4, [R1+0xc] ;  /* 0x00000c0001047983 */ /* 0x000ee20000100800 */
[----:B------:R-:W-:Y:S01]  /*14b80*/  F2FP.BF16.F32.PACK_AB R24, R25, R24 ;  /* 0x000000181918723e */ /* 0x000fe200000010ff */
[----:B------:R-:W-:Y:S01]  /*14b90*/  ULDC.64 UR4, c[0x0][0xd00] ;  /* 0x0003400000047ab9 */ /* 0x000fe20000000a00 */
[----:B------:R-:W-:Y:S01]  /*14ba0*/  F2FP.BF16.F32.PACK_AB R25, R0, R26 ;  /* 0x0000001a0019723e */ /* 0x000fe200000010ff */
[----:B------:R-:W4:Y:S01]  /*14bb0*/  S2R R41, SR_SWINHI ;  /* 0x0000000000297919 */ /* 0x000f220000002f00 */
        /* <DEDUP_REMOVED lines=17> */
[----:B----4-:R-:W-:Y:S02]  /*14cd0*/  MOV R37, R41 ;  /* 0x0000002900257202 */ /* 0x010fe40000000f00 */
        /* <DEDUP_REMOVED lines=25> */
[----:B------:R-:W-:Y:S01]  /*14e70*/  F2FP.BF16.F32.PACK_AB R147, R151, R150 ;  /* 0x000000969793723e */ /* 0x000fe200000010ff */
[----:B------:R-:W-:Y:S01]  /*14e80*/  BAR.SYNC.DEFER_BLOCKING 0x1, 0x100 ;  /* 0x0044000000007b1d */ /* 0x000fe20000010000 */
[----:B---3--:R-:W-:-:S03]  /*14e90*/  IMAD.WIDE R40, R4, 0x2, R36 ;  /* 0x0000000204287825 */ /* 0x008fc600078e0224 */
[C---:B------:R-:W-:Y:S02]  /*14ea0*/  LOP3.LUT R45, R40.reuse, 0x380, RZ, 0xc0, !PT ;  /* 0x00000380282d7812 */ /* 0x040fe400078ec0ff */
[C---:B------:R-:W-:Y:S02]  /*14eb0*/  IADD3 R0, P1, R40.reuse, 0x20, RZ ;  /* 0x0000002028007810 */ /* 0x040fe40007f3e0ff */
[----:B------:R-:W-:Y:S02]  /*14ec0*/  SHF.R.U64 R45, R45, 0x3, RZ ;  /* 0x000000032d2d7819 */ /* 0x000fe400000012ff */
[C---:B------:R-:W-:Y:S02]  /*14ed0*/  IADD3 R28, P4, R40.reuse, 0x60, RZ ;  /* 0x00000060281c7810 */ /* 0x040fe40007f9e0ff */
[----:B------:R-:W-:Y:S01]  /*14ee0*/  LOP3.LUT R44, R45, R40, RZ, 0x3c, !PT ;  /* 0x000000282d2c7212 */ /* 0x000fe200078e3cff */
[--C-:B------:R-:W-:Y:S01]  /*14ef0*/  IMAD.MOV.U32 R45, RZ, RZ, R41.reuse ;  /* 0x000000ffff2d7224 */ /* 0x100fe200078e0029 */
[----:B------:R-:W-:Y:S01]  /*14f00*/  IADD3 R4, P0, R40, 0x40, RZ ;  /* 0x0000004028047810 */ /* 0x000fe20007f1e0ff */
[----:B------:R-:W-:Y:S01]  /*14f10*/  IMAD.X R29, RZ, RZ, R41, P4 ;  /* 0x000000ffff1d7224 */ /* 0x000fe200020e0629 */
[----:B------:R-:W-:-:S02]  /*14f20*/  LOP3.LUT R169, R0, 0x380, RZ, 0xc0, !PT ;  /* 0x0000038000a97812 */ /* 0x000fc400078ec0ff */
[----:B------:R-:W-:Y:S02]  /*14f30*/  LOP3.LUT R173, R28, 0x380, RZ, 0xc0, !PT ;  /* 0x000003801cad7812 */ /* 0x000fe400078ec0ff */
[----:B------:R-:W-:Y:S02]  /*14f40*/  MOV R44, R44 ;  /* 0x0000002c002c7202 */ /* 0x000fe40000000f00 */
[----:B------:R-:W-:Y:S02]  /*14f50*/  LOP3.LUT R171, R4, 0x380, RZ, 0xc0, !PT ;  /* 0x0000038004ab7812 */ /* 0x000fe400078ec0ff */
[----:B------:R-:W-:Y:S01]  /*14f60*/  SHF.R.U64 R169, R169, 0x3, RZ ;  /* 0x00000003a9a97819 */ /* 0x000fe200000012ff */
[----:B------:R3:W-:Y:S01]  /*14f70*/  STSM.16.M88.4 [R44], R24 ;  /* 0x000000182c007844 */ /* 0x0007e20000000200 */
[----:B-----5:R-:W-:Y:S02]  /*14f80*/  IADD3 R30, P3, R40, 0x2000, RZ ;  /* 0x00002000281e7810 */ /* 0x020fe40007f7e0ff */
[----:B------:R-:W-:-:S02]  /*14f90*/  SHF.R.U64 R173, R173, 0x3, RZ ;  /* 0x00000003adad7819 */ /* 0x000fc400000012ff */
[C---:B--2---:R-:W-:Y:S01]  /*14fa0*/  IADD3 R32, P5, R40.reuse, 0x2040, RZ ;  /* 0x0000204028207810 */ /* 0x044fe20007fbe0ff */
[--C-:B------:R-:W-:Y:S01]  /*14fb0*/  IMAD.X R31, RZ, RZ, R41.reuse, P3 ;  /* 0x000000ffff1f7224 */ /* 0x100fe200018e0629 */
[----:B------:R-:W-:Y:S02]  /*14fc0*/  SHF.R.U64 R171, R171, 0x3, RZ ;  /* 0x00000003abab7819 */ /* 0x000fe400000012ff */
[----:B------:R-:W-:Y:S01]  /*14fd0*/  IADD3 R48, P6, R40, 0x2020, RZ ;  /* 0x0000202028307810 */ /* 0x000fe20007fde0ff */
[--C-:B------:R-:W-:Y:S01]  /*14fe0*/  IMAD.X R53, RZ, RZ, R41.reuse, P5 ;  /* 0x000000ffff357224 */ /* 0x100fe200028e0629 */
[----:B------:R-:W-:Y:S02]  /*14ff0*/  LOP3.LUT R28, R173, R28, RZ, 0x3c, !PT ;  /* 0x0000001cad1c7212 */ /* 0x000fe400078e3cff */
[----:B------:R-:W-:Y:S01]  /*15000*/  LOP3.LUT R173, R32, 0x380, RZ, 0xc0, !PT ;  /* 0x0000038020ad7812 */ /* 0x000fe200078ec0ff */
[--C-:B------:R-:W-:Y:S01]  /*15010*/  IMAD.X R49, RZ, RZ, R41.reuse, P6 ;  /* 0x000000ffff317224 */ /* 0x100fe200030e0629 */
[----:B0-----:R-:W-:Y:S01]  /*15020*/  IADD3 R68, P4, R40, 0x4040, RZ ;  /* 0x0000404028447810 */ /* 0x001fe20007f9e0ff */
[--C-:B---3--:R-:W-:Y:S01]  /*15030*/  IMAD.X R25, RZ, RZ, R41.reuse, P1 ;  /* 0x000000ffff197224 */ /* 0x108fe200008e0629 */
[----:B------:R-:W-:Y:S01]  /*15040*/  LOP3.LUT R24, R169, R0, RZ, 0x3c, !PT ;  /* 0x00000000a9187212 */ /* 0x000fe200078e3cff */
[--C-:B------:R-:W-:Y:S01]  /*15050*/  IMAD.X R27, RZ, RZ, R41.reuse, P0 ;  /* 0x000000ffff1b7224 */ /* 0x100fe200000e0629 */
[----:B------:R-:W-:Y:S01]  /*15060*/  LOP3.LUT R169, R30, 0x380, RZ, 0xc0, !PT ;  /* 0x000003801ea97812 */ /* 0x000fe200078ec0ff */
[----:B------:R-:W-:Y:S01]  /*15070*/  IMAD.X R69, RZ, RZ, R41, P4 ;  /* 0x000000ffff457224 */ /* 0x000fe200020e0629 */
[----:B------:R-:W-:-:S02]  /*15080*/  LOP3.LUT R26, R171, R4, RZ, 0x3c, !PT ;  /* 0x00000004ab1a7212 */ /* 0x000fc400078e3cff */
[----:B------:R-:W-:Y:S02]  /*15090*/  LOP3.LUT R171, R48, 0x380, RZ, 0xc0, !PT ;  /* 0x0000038030ab7812 */ /* 0x000fe400078ec0ff */
[----:B------:R-:W-:Y:S02]  /*150a0*/  SHF.R.U64 R169, R169, 0x3, RZ ;  /* 0x00000003a9a97819 */ /* 0x000fe400000012ff */
[C---:B------:R-:W-:Y:S02]  /*150b0*/  IADD3 R60, P1, R40.reuse, 0x4000, RZ ;  /* 0x00004000283c7810 */ /* 0x040fe40007f3e0ff */
[----:B------:R-:W-:Y:S02]  /*150c0*/  SHF.R.U64 R173, R173, 0x3, RZ ;  /* 0x00000003adad7819 */ /* 0x000fe400000012ff */
[----:B------:R-:W-:Y:S01]  /*150d0*/  SHF.R.U64 R171, R171, 0x3, RZ ;  /* 0x00000003abab7819 */ /* 0x000fe200000012ff */
[----:B------:R-:W-:Y:S01]  /*150e0*/  IMAD.X R61, RZ, RZ, R41, P1 ;  /* 0x000000ffff3d7224 */ /* 0x000fe200008e0629 */
[----:B------:R-:W-:-:S02]  /*150f0*/  IADD3 R64, P0, R40, 0x4020, RZ ;  /* 0x0000402028407810 */ /* 0x000fc40007f1e0ff */
[----:B------:R-:W-:Y:S02]  /*15100*/  LOP3.LUT R30, R169, R30, RZ, 0x3c, !PT ;  /* 0x0000001ea91e7212 */ /* 0x000fe400078e3cff */
[----:B------:R-:W-:Y:S01]  /*15110*/  IADD3 R56, P2, R40, 0x2060, RZ ;  /* 0x0000206028387810 */ /* 0x000fe20007f5e0ff */
[--C-:B------:R-:W-:Y:S01]  /*15120*/  IMAD.X R65, RZ, RZ, R41.reuse, P0 ;  /* 0x000000ffff417224 */ /* 0x100fe200000e0629 */
[----:B------:R-:W-:Y:S02]  /*15130*/  LOP3.LUT R52, R173, R32, RZ, 0x3c, !PT ;  /* 0x00000020ad347212 */ /* 0x000fe400078e3cff */
[----:B------:R-:W-:Y:S01]  /*15140*/  LOP3.LUT R169, R60, 0x380, RZ, 0xc0, !PT ;  /* 0x000003803ca97812 */ /* 0x000fe200078ec0ff */
[----:B------:R-:W-:Y:S01]  /*15150*/  IMAD.X R57, RZ, RZ, R41, P2 ;  /* 0x000000ffff397224 */ /* 0x000fe200010e0629 */
[----:B------:R-:W-:Y:S02]  /*15160*/  LOP3.LUT R48, R171, R48, RZ, 0x3c, !PT ;  /* 0x00000030ab307212 */ /* 0x000fe400078e3cff */
[----:B------:R-:W-:-:S02]  /*15170*/  LOP3.LUT R173, R68, 0x380, RZ, 0xc0, !PT ;  /* 0x0000038044ad7812 */ /* 0x000fc400078ec0ff */
[----:B------:R-:W-:Y:S02]  /*15180*/  LOP3.LUT R171, R64, 0x380, RZ, 0xc0, !PT ;  /* 0x0000038040ab7812 */ /* 0x000fe400078ec0ff */
[----:B------:R-:W-:Y:S02]  /*15190*/  SHF.R.U64 R169, R169, 0x3, RZ ;  /* 0x00000003a9a97819 */ /* 0x000fe400000012ff */
[----:B------:R-:W-:Y:S02]  /*151a0*/  IADD3 R44, P6, R40, 0x6000, RZ ;  /* 0x00006000282c7810 */ /* 0x000fe40007fde0ff */
[----:B------:R-:W-:Y:S02]  /*151b0*/  LOP3.LUT R175, R56, 0x380, RZ, 0xc0, !PT ;  /* 0x0000038038af7812 */ /* 0x000fe400078ec0ff */
[----:B------:R-:W-:Y:S01]  /*151c0*/  SHF.R.U64 R173, R173, 0x3, RZ ;  /* 0x00000003adad7819 */ /* 0x000fe200000012ff */
[----:B------:R-:W-:Y:S01]  /*151d0*/  IMAD.X R115, RZ, RZ, R41, P6 ;  /* 0x000000ffff737224 */ /* 0x000fe200030e0629 */
[----:B------:R-:W-:-:S02]  /*151e0*/  IADD3 R168, P2, R40, 0x6040, RZ ;  /* 0x0000604028a87810 */ /* 0x000fc40007f5e0ff */
[----:B------:R-:W-:Y:S02]  /*151f0*/  SHF.R.U64 R171, R171, 0x3, RZ ;  /* 0x00000003abab7819 */ /* 0x000fe400000012ff */
[----:B------:R-:W-:Y:S01]  /*15200*/  IADD3 R70, P5, R40, 0x6020, RZ ;  /* 0x0000602028467810 */ /* 0x000fe20007fbe0ff */
[--C-:B------:R-:W-:Y:S01]  /*15210*/  IMAD.X R45, RZ, RZ, R41.reuse, P2 ;  /* 0x000000ffff2d7224 */ /* 0x100fe200010e0629 */
[----:B------:R-:W-:Y:S02]  /*15220*/  LOP3.LUT R60, R169, R60, RZ, 0x3c, !PT ;  /* 0x0000003ca93c7212 */ /* 0x000fe400078e3cff */
[----:B------:R-:W-:Y:S01]  /*15230*/  SHF.R.U64 R175, R175, 0x3, RZ ;  /* 0x00000003afaf7819 */ /* 0x000fe200000012ff */
[----:B------:R-:W-:Y:S01]  /*15240*/  IMAD.X R119, RZ, RZ, R41, P5 ;  /* 0x000000ffff777224 */ /* 0x000fe200028e0629 */
[----:B------:R-:W-:Y:S02]  /*15250*/  LOP3.LUT R68, R173, R68, RZ, 0x3c, !PT ;  /* 0x00000044ad447212 */ /* 0x000fe400078e3cff */
[----:B------:R-:W-:-:S02]  /*15260*/  LOP3.LUT R169, R44, 0x380, RZ, 0xc0, !PT ;  /* 0x000003802ca97812 */ /* 0x000fc400078ec0ff */
[----:B------:R-:W-:Y:S02]  /*15270*/  IADD3 R72, P3, R40, 0x4060, RZ ;  /* 0x0000406028487810 */ /* 0x000fe40007f7e0ff */
[----:B------:R-:W-:Y:S02]  /*15280*/  LOP3.LUT R64, R171, R64, RZ, 0x3c, !PT ;  /* 0x00000040ab407212 */ /* 0x000fe400078e3cff */
[----:B------:R-:W-:Y:S01]  /*15290*/  LOP3.LUT R173, R168, 0x380, RZ, 0xc0, !PT ;  /* 0x00000380a8ad7812 */ /* 0x000fe200078ec0ff */
[----:B------:R-:W-:Y:S01]  /*152a0*/  IMAD.X R73, RZ, RZ, R41, P3 ;  /* 0x000000ffff497224 */ /* 0x000fe200018e0629 */
[----:B------:R-:W-:Y:S02]  /*152b0*/  LOP3.LUT R171, R70, 0x380, RZ, 0xc0, !PT ;  /* 0x0000038046ab7812 */ /* 0x000fe400078ec0ff */
[----:B------:R-:W-:Y:S02]  /*152c0*/  LOP3.LUT R56, R175, R56, RZ, 0x3c, !PT ;  /* 0x00000038af387212 */ /* 0x000fe400078e3cff */
[----:B------:R-:W-:-:S02]  /*152d0*/  SHF.R.U64 R169, R169, 0x3, RZ ;  /* 0x00000003a9a97819 */ /* 0x000fc400000012ff */
[----:B------:R-:W-:Y:S02]  /*152e0*/  LOP3.LUT R175, R72, 0x380, RZ, 0xc0, !PT ;  /* 0x0000038048af7812 */ /* 0x000fe400078ec0ff */
[----:B------:R-:W-:Y:S02]  /*152f0*/  SHF.R.U64 R173, R173, 0x3, RZ ;  /* 0x00000003adad7819 */ /* 0x000fe400000012ff */
[----:B------:R-:W-:Y:S02]  /*15300*/  SHF.R.U64 R171, R171, 0x3, RZ ;  /* 0x00000003abab7819 */ /* 0x000fe400000012ff */
[----:B------:R-:W-:Y:S02]  /*15310*/  LOP3.LUT R114, R169, R44, RZ, 0x3c, !PT ;  /* 0x0000002ca9727212 */ /* 0x000fe400078e3cff */
[----:B------:R-:W-:Y:S02]  /*15320*/  SHF.R.U64 R175, R175, 0x3, RZ ;  /* 0x00000003afaf7819 */ /* 0x000fe400000012ff */
[----:B------:R-:W-:-:S02]  /*15330*/  LOP3.LUT R44, R173, R168, RZ, 0x3c, !PT ;  /* 0x000000a8ad2c7212 */ /* 0x000fc400078e3cff */
[----:B------:R-:W-:Y:S02]  /*15340*/  IADD3 R40, P1, R40, 0x6060, RZ ;  /* 0x0000606028287810 */ /* 0x000fe40007f3e0ff */
[----:B------:R-:W-:Y:S02]  /*15350*/  LOP3.LUT R118, R171, R70, RZ, 0x3c, !PT ;  /* 0x00000046ab767212 */ /* 0x000fe400078e3cff */
[----:B------:R-:W-:Y:S01]  /*15360*/  MOV R168, R24 ;  /* 0x0000001800a87202 */ /* 0x000fe20000000f00 */
[----:B------:R-:W-:Y:S01]  /*15370*/  IMAD.X R41, RZ, RZ, R41, P1 ;  /* 0x000000ffff297224 */ /* 0x000fe200008e0629 */
[----:B------:R-:W-:Y:S02]  /*15380*/  MOV R169, R26 ;  /* 0x0000001a00a97202 */ /* 0x000fe40000000f00 */
[----:B------:R-:W-:Y:S02]  /*15390*/  MOV R32, R28 ;  /* 0x0000001c00207202 */ /* 0x000fe40000000f00 */
[----:B------:R-:W-:-:S02]  /*153a0*/  MOV R70, R30 ;  /* 0x0000001e00467202 */ /* 0x000fc40000000f00 */
[----:B------:R-:W-:Y:S02]  /*153b0*/  F2FP.BF16.F32.PACK_AB R24, R166, R172 ;  /* 0x000000aca618723e */ /* 0x000fe400000010ff */
[----:B------:R-:W-:Y:S02]  /*153c0*/  F2FP.BF16.F32.PACK_AB R25, R5, R3 ;  /* 0x000000030519723e */ /* 0x000fe400000010ff */
[----:B------:R-:W-:Y:S02]  /*153d0*/  F2FP.BF16.F32.PACK_AB R26, R164, R167 ;  /* 0x000000a7a41a723e */ /* 0x000fe400000010ff */
[----:B------:R-:W-:Y:S02]  /*153e0*/  F2FP.BF16.F32.PACK_AB R27, R39, R38 ;  /* 0x00000026271b723e */ /* 0x000fe400000010ff */
[----:B------:R-:W-:Y:S02]  /*153f0*/  F2FP.BF16.F32.PACK_AB R28, R162, R165 ;  /* 0x000000a5a21c723e */ /* 0x000fe400000010ff */
[----:B------:R-:W-:Y:S01]  /*15400*/  F2FP.BF16.F32.PACK_AB R29, R43, R42 ;  /* 0x0000002a2b1d723e */ /* 0x000fe200000010ff */
[----:B------:R0:W-:Y:S01]  /*15410*/  STSM.16.M88.4 [R168], R24 ;  /* 0x00000018a8007844 */ /* 0x0001e20000000200 */
[----:B------:R-:W-:-:S02]  /*15420*/  F2FP.BF16.F32.PACK_AB R30, R160, R163 ;  /* 0x000000a3a01e723e */ /* 0x000fc400000010ff */
[----:B------:R-:W-:Y:S02]  /*15430*/  F2FP.BF16.F32.PACK_AB R31, R47, R46 ;  /* 0x0000002e2f1f723e */ /* 0x000fe400000010ff */
[----:B------:R-:W-:Y:S02]  /*15440*/  LOP3.LUT R72, R175, R72, RZ, 0x3c, !PT ;  /* 0x00000048af487212 */ /* 0x000fe400078e3cff */
[----:B------:R-:W-:Y:S01]  /*15450*/  LOP3.LUT R175, R40, 0x380, RZ, 0xc0, !PT ;  /* 0x0000038028af7812 */ /* 0x000fe200078ec0ff */
[----:B------:R2:W-:Y:S01]  /*15460*/  STSM.16.M88.4 [R169], R28 ;  /* 0x0000001ca9007844 */ /* 0x0005e20000000200 */
[----:B------:R-:W-:Y:S02]  /*15470*/  F2FP.BF16.F32.PACK_AB R4, R158, R161 ;  /* 0x000000a19e04723e */ /* 0x000fe400000010ff */
[----:B------:R-:W-:Y:S02]  /*15480*/  F2FP.BF16.F32.PACK_AB R5, R51, R50 ;  /* 0x000000323305723e */ /* 0x000fe400000010ff */
[----:B------:R-:W-:-:S02]  /*15490*/  MOV R48, R48 ;  /* 0x0000003000307202 */ /* 0x000fc40000000f00 */
[----:B------:R-:W-:Y:S01]  /*154a0*/  MOV R52, R52 ;  /* 0x0000003400347202 */ /* 0x000fe20000000f00 */
[----:B------:R3:W-:Y:S01]  /*154b0*/  STSM.16.M88.4 [R32], R4 ;  /* 0x0000000420007844 */ /* 0x0007e20000000200 */
[----:B0-----:R-:W-:Y:S02]  /*154c0*/  F2FP.BF16.F32.PACK_AB R24, R152, R153 ;  /* 0x000000999818723e */ /* 0x001fe400000010ff */
[----:B------:R-:W-:Y:S01]  /*154d0*/  F2FP.BF16.F32.PACK_AB R25, R75, R74 ;  /* 0x0000004a4b19723e */ /* 0x000fe200000010ff */
[----:B------:R-:W-:Y:S01]  /*154e0*/  STSM.16.M88.4 [R70], R8 ;  /* 0x0000000846007844 */ /* 0x000fe20000000200 */
[----:B------:R-:W-:Y:S02]  /*154f0*/  F2FP.BF16.F32.PACK_AB R26, R77, R76 ;  /* 0x0000004c4d1a723e */ /* 0x000fe400000010ff */
[----:B------:R-:W-:Y:S01]  /*15500*/  F2FP.BF16.F32.PACK_AB R27, R79, R78 ;  /* 0x0000004e4f1b723e */ /* 0x000fe200000010ff */
[----:B------:R-:W-:Y:S01]  /*15510*/  STSM.16.M88.4 [R48], R12 ;  /* 0x0000000c30007844 */ /* 0x000fe20000000200 */
[----:B------:R-:W-:-:S02]  /*15520*/  SHF.R.U64 R175, R175, 0x3, RZ ;  /* 0x00000003afaf7819 */ /* 0x000fc400000012ff */
[----:B------:R-:W-:Y:S01]  /*15530*/  MOV R56, R56 ;  /* 0x0000003800387202 */ /* 0x000fe20000000f00 */
[----:B------:R-:W-:Y:S01]  /*15540*/  STSM.16.M88.4 [R52], R24 ;  /* 0x0000001834007844 */ /* 0x000fe20000000200 */
[----:B--2---:R-:W-:Y:S02]  /*15550*/  F2FP.BF16.F32.PACK_AB R28, R81, R80 ;  /* 0x00000050511c723e */ /* 0x004fe400000010ff */
[----:B------:R-:W-:Y:S01]  /*15560*/  F2FP.BF16.F32.PACK_AB R29, R83, R82 ;  /* 0x00000052531d723e */ /* 0x000fe200000010ff */
[----:B---3--:R-:W-:Y:S01]  /*15570*/  IMAD.MOV.U32 R32, RZ, RZ, RZ ;  /* 0x000000ffff207224 */ /* 0x008fe200078e00ff */
[----:B------:R-:W-:Y:S02]  /*15580*/  F2FP.BF16.F32.PACK_AB R30, R85, R84 ;  /* 0x00000054551e723e */ /* 0x000fe400000010ff */
[----:B------:R-:W-:Y:S02]  /*15590*/  F2FP.BF16.F32.PACK_AB R31, R87, R86 ;  /* 0x00000056571f723e */ /* 0x000fe400000010ff */
[----:B------:R-:W-:-:S02]  /*155a0*/  MOV R60, R60 ;  /* 0x0000003c003c7202 */ /* 0x000fc40000000f00 */
[----:B------:R-:W-:Y:S01]  /*155b0*/  MOV R64, R64 ;  /* 0x0000004000407202 */ /* 0x000fe20000000f00 */
[----:B------:R-:W-:Y:S01]  /*155c0*/  STSM.16.M88.4 [R56], R28 ;  /* 0x0000001c38007844 */ /* 0x000fe20000000200 */
[----:B------:R-:W-:Y:S02]  /*155d0*/  MOV R68, R68 ;  /* 0x0000004400447202 */ /* 0x000fe40000000f00 */
[----:B------:R-:W-:Y:S01]  /*155e0*/  MOV R0, R114 ;  /* 0x0000007200007202 */ /* 0x000fe20000000f00 */
[----:B------:R-:W-:Y:S01]  /*155f0*/  STSM.16.M88.4 [R60], R88 ;  /* 0x000000583c007844 */ /* 0x000fe20000000200 */
[----:B------:R-:W-:Y:S02]  /*15600*/  LOP3.LUT R40, R175, R40, RZ, 0x3c, !PT ;  /* 0x00000028af287212 */ /* 0x000fe400078e3cff */
[----:B------:R-:W-:Y:S01]  /*15610*/  MOV R72, R72 ;  /* 0x0000004800487202 */ /* 0x000fe20000000f00 */
[----:B------:R-:W-:Y:S01]  /*15620*/  STSM.16.M88.4 [R64], R96 ;  /* 0x0000006040007844 */ /* 0x000fe20000000200 */
[----:B------:R-:W-:-:S02]  /*15630*/  F2FP.BF16.F32.PACK_AB R114, R117, R116 ;  /* 0x000000747572723e */ /* 0x000fc400000010ff */
[----:B------:R-:W-:Y:S01]  /*15640*/  F2FP.BF16.F32.PACK_AB R115, R66, R62 ;  /* 0x0000003e4273723e */ /* 0x000fe200000010ff */
[----:B------:R-:W-:Y:S01]  /*15650*/  STSM.16.M88.4 [R68], R104 ;  /* 0x0000006844007844 */ /* 0x000fe20000000200 */
[----:B------:R-:W-:Y:S02]  /*15660*/  ISETP.NE.U32.AND P0, PT, RZ, UR4, PT ;  /* 0x00000004ff007c0c */ /* 0x000fe4000bf05070 */
[----:B------:R-:W-:Y:S01]  /*15670*/  IADD3 R6, P1, R218, UR4, RZ ;  /* 0x00000004da067c10 */ /* 0x000fe2000ff3e0ff */
[----:B------:R-:W-:Y:S01]  /*15680*/  STSM.16.M88.4 [R72], R112 ;  /* 0x0000007048007844 */ /* 0x000fe20000000200 */
[----:B------:R-:W-:Y:S02]  /*15690*/  MOV R118, R118 ;  /* 0x0000007600767202 */ /* 0x000fe40000000f00 */
[----:B------:R-:W-:Y:S01]  /*156a0*/  MOV R44, R44 ;  /* 0x0000002c002c7202 */ /* 0x000fe20000000f00 */
[----:B------:R0:W-:Y:S01]  /*156b0*/  STSM.16.M88.4 [R0], R120 ;  /* 0x0000007800007844 */ /* 0x0001e20000000200 */
[----:B------:R-:W-:-:S02]  /*156c0*/  MOV R40, R40 ;  /* 0x0000002800287202 */ /* 0x000fc40000000f00 */
[----:B------:R-:W-:Y:S01]  /*156d0*/  ISETP.NE.AND.EX P0, PT, RZ, UR5, PT, P0 ;  /* 0x00000005ff007c0c */ /* 0x000fe2000bf05300 */
[----:B------:R-:W-:Y:S01]  /*156e0*/  STSM.16.M88.4 [R118], R128 ;  /* 0x0000008076007844 */ /* 0x000fe20000000200 */
[----:B------:R-:W-:Y:S01]  /*156f0*/  IADD3.X R7, R219, UR5, RZ, P1, !PT ;  /* 0x00000005db077c10 */ /* 0x000fe20008ffe4ff */
[----:B------:R-:W-:Y:S02]  /*15700*/  ULDC.64 UR4, c[0x0][0xd08] ;  /* 0x0003420000047ab9 */ /* 0x000fe40000000a00 */
[----:B------:R-:W-:Y:S01]  /*15710*/  STSM.16.M88.4 [R44], R136 ;  /* 0x000000882c007844 */ /* 0x000fe20000000200 */
[----:B------:R-:W-:-:S03]  /*15720*/  ISETP.NE.U32.AND P6, PT, RZ, UR4, PT ;  /* 0x00000004ff007c0c */ /* 0x000fc6000bfc5070 */
[----:B------:R2:W-:Y:S01]  /*15730*/  STSM.16.M88.4 [R40], R144 ;  /* 0x0000009028007844 */ /* 0x0005e20000000200 */
[----:B------:R-:W-:Y:S01]  /*15740*/  BAR.SYNC.DEFER_BLOCKING 0x1, 0x100 ;  /* 0x0044000000007b1d */ /* 0x000fe20000010000 */
        /* <DEDUP_REMOVED lines=59> */
.L_x_8932:
        /* <DEDUP_REMOVED lines=45> */
[----:B------:R-:W-:Y:S02]  /*15dd0*/  IMAD.IADD R26, R216, 0x1, R195 ;  /* 0x00000001d81a7824 */ /* 0x000fe400078e02c3 */
        /* <DEDUP_REMOVED lines=8> */
[----:B------:R-:W-:Y:S02]  /*15e60*/  IMAD.IADD R31, R190, 0x1, R195 ;  /* 0x00000001be1f7824 */ /* 0x000fe400078e02c3 */
        /* <DEDUP_REMOVED lines=34> */
.L_x_8933:
[----:B------:R-:W2:Y:S01]  /*16090*/  LDC R85, c[0x0][0xce8] ;  /* 0x00033a00ff557b82 */ /* 0x000ea20000000800 */
[----:B------:R-:W-:Y:S01]  /*160a0*/  ULDC.64 UR4, c[0x0][0xba0] ;  /* 0x0002e80000047ab9 */ /* 0x000fe20000000a00 */
[----:B0-----:R-:W5:Y:S01]  /*160b0*/  LD.E.128 R4, desc[UR40][R6.64] ;  /* 0x0000002806047980 */ /* 0x001f62000c101d00 */
[----:B------:R-:W-:-:S03]  /*160c0*/  IMAD R3, R81, UR4, RZ ;  /* 0x0000000451037c24 */ /* 0x000fc6000f8e02ff */
[----:B------:R-:W5:Y:S02]  /*160d0*/  LD.E.128 R8, desc[UR40][R8.64] ;  /* 0x0000002808087980 */ /* 0x000f64000c101d00 */
[----:B------:R-:W0:Y:S02]  /*160e0*/  LDC R88, c[0x0][0xbc8] ;  /* 0x0002f200ff587b82 */ /* 0x000e240000000800 */
        /* <DEDUP_REMOVED lines=26> */
[----:B------:R-:W-:Y:S01]  /*16290*/  IMAD.IADD R82, R195, 0x1, R32 ;  /* 0x00000001c3527824 */ /* 0x000fe200078e0220 */
[----:B0-----:R-:W-:Y:S01]  /*162a0*/  ISETP.GE.AND P0, PT, R225, R88, PT ;  /* 0x00000058e100720c */ /* 0x001fe20003f06270 */
        /* <DEDUP_REMOVED lines=31> */
[----:B------:R-:W-:Y:S01]  /*164a0*/  IMAD.IADD R195, R229, 0x1, R195 ;  /* 0x00000001e5c37824 */ /* 0x000fe200078e02c3 */
        /* <DEDUP_REMOVED lines=38> */
[----:B------:R-:W-:Y:S02]  /*16710*/  SHF.R.S32.HI R95, RZ, 0x1f, R222 ;  /* 0x0000001fff5f7819 */ /* 0x000fe400000114de */
[----:B------:R-:W-:Y:S02]  /*16720*/  SHF.R.S32.HI R96, RZ, 0x1f, R223 ;  /* 0x0000001fff607819 */ /* 0x000fe400000114df */
[----:B------:R-:W-:Y:S02]  /*16730*/  SHF.R.S32.HI R97, RZ, 0x1f, R224 ;  /* 0x0000001fff617819 */ /* 0x000fe400000114e0 */
[----:B------:R-:W-:Y:S01]  /*16740*/  SHF.R.S32.HI R98, RZ, 0x1f, R225 ;  /* 0x0000001fff627819 */ /* 0x000fe200000114e1 */
[----:B0-2---:R-:W-:Y:S06]  /*16750*/  @P1 BRA `(.L_x_8935) ;  /* 0x00000000007c1947 */ /* 0x005fec0003800000 */
[-C--:B------:R-:W-:Y:S02]  /*16760*/  ISETP.GE.AND P1, PT, R225, R88.reuse, PT ;  /* 0x00000058e100720c */ /* 0x080fe40003f26270 */
[-C--:B------:R-:W-:Y:S02]  /*16770*/  ISETP.GE.AND P0, PT, R193, R88.reuse, PT ;  /* 0x00000058c100720c */ /* 0x080fe40003f06270 */
[-C--:B------:R-:W-:Y:S02]  /*16780*/  ISETP.GE.AND P5, PT, R224, R88.reuse, PT ;  /* 0x00000058e000720c */ /* 0x080fe40003fa6270 */
[----:B------:R-:W-:-:S07]  /*16790*/  ISETP.GE.AND P3, PT, R223, R88, PT ;  /* 0x00000058df00720c */ /* 0x000fce0003f66270 */
[----:B------:R-:W-:Y:S02]  /*167a0*/  @!P1 LEA R82, P2, R225, R80, 0x1 ;  /* 0x00000050e1529211 */ /* 0x000fe400078408ff */
        /* <DEDUP_REMOVED lines=26> */
.L_x_8935:
[----:B------:R-:W-:Y:S05]  /*16950*/  BSYNC B1 ;  /* 0x0000000000017941 */ /* 0x000fea0003800000 */
.L_x_8934:
[----:B------:R-:W-:Y:S01]  /*16960*/  VIADD R0, R195, 0x20 ;  /* 0x00000020c3007836 */ /* 0x000fe20000000000 */
[----:B----45:R0:W2:Y:S04]  /*16970*/  SHFL.IDX PT, R7, R90, 0x1, 0x181f ;  /* 0x00381f005a077f89 */ /* 0x0300a800000e0000 */
[----:B------:R-:W-:Y:S01]  /*16980*/  ISETP.GE.AND P0, PT, R0, R91, PT ;  /* 0x0000005b0000720c */ /* 0x000fe20003f06270 */
[----:B------:R0:W4:-:S12]  /*16990*/  SHFL.IDX PT, R6, R89, 0x1, 0x181f ;  /* 0x00381f0059067f89 */ /* 0x00011800000e0000 */
[----:B0-----:R-:W-:Y:S05]  /*169a0*/  @P0 BRA `(.L_x_8936) ;  /* 0x0000000c00f80947 */ /* 0x001fea0003800000 */
[-C--:B------:R-:W-:Y:S02]  /*169b0*/  ISETP.GE.AND P5, PT, R225, R88.reuse, PT ;  /* 0x00000058e100720c */ /* 0x080fe40003fa6270 */
[-C--:B------:R-:W-:Y:S02]  /*169c0*/  ISETP.GE.AND P6, PT, R193, R88.reuse, PT ;  /* 0x00000058c100720c */ /* 0x080fe40003fc6270 */
[-C--:B------:R-:W-:Y:S02]  /*169d0*/  ISETP.GE.AND P3, PT, R224, R88.reuse, PT ;  /* 0x00000058e000720c */ /* 0x080fe40003f66270 */
[-C--:B------:R-:W-:Y:S02]  /*169e0*/  ISETP.GE.AND P2, PT, R223, R88.reuse, PT ;  /* 0x00000058df00720c */ /* 0x080fe40003f46270 */
[-C--:B------:R-:W-:Y:S02]  /*169f0*/  ISETP.GE.AND P1, PT, R222, R88.reuse, PT ;  /* 0x00000058de00720c */ /* 0x080fe40003f26270 */
[----:B------:R-:W-:-:S03]  /*16a00*/  ISETP.GE.AND P0, PT, R221, R88, PT ;  /* 0x00000058dd00720c */ /* 0x000fc60003f06270 */
[-C--:B----4-:R-:W-:Y:S02]  /*16a10*/  @!P5 LEA R12, P4, R225, R6.reuse, 0x1 ;  /* 0x00000006e10cd211 */ /* 0x090fe400078808ff */
[----:B--2---:R-:W-:Y:S02]  /*16a20*/  @!P6 IMAD.WIDE R4, R193, 0x2, R6 ;  /* 0x00000002c104e825 */ /* 0x004fe400078e0206 */
        /* <DEDUP_REMOVED lines=21> */
[----:B--2---:R-:W-:-:S04]  /*16b80*/  LEA R4, P0, R232, R6, 0x1 ;  /* 0x00000006e8047211 */ /* 0x004fc800078008ff */
[----:B------:R-:W-:-:S05]  /*16b90*/  LEA.HI.X R5, R232, R7, R92, 0x1, P0 ;  /* 0x00000007e8057211 */ /* 0x000fca00000f0c5c */
[----:B------:R0:W-:Y:S01]  /*16ba0*/  ST.E.128 desc[UR40][R4.64], R76 ;  /* 0x0000004c04007985 */ /* 0x0001e2000c101d28 */
[----:B------:R-:W-:Y:S05]  /*16bb0*/  BRA `(.L_x_8936) ;  /* 0x0000000c00747947 */ /* 0x000fea0003800000 */
.L_x_8931:
        /* <DEDUP_REMOVED lines=24> */
.L_x_8937:
        /* <DEDUP_REMOVED lines=23> */
[----:B------:R-:W3:Y:S01]  /*16eb0*/  @P0 LDC R15, c[0x0][0xcf0] ;  /* 0x00033c00ff0f0b82 */ /* 0x000ee20000000800 */
[----:B------:R-:W-:-:S04]  /*16ec0*/  IMAD.WIDE.U32 R4, R13, UR4, R4 ;  /* 0x000000040d047c25 */ /* 0x000fc8000f8e0004 */
[----:B0-----:R-:W-:-:S05]  /*16ed0*/  @P0 IMAD.HI.U32 R6, R11, R6, RZ ;  /* 0x000000060b060227 */ /* 0x001fca00078e00ff */
[----:B---3--:R-:W-:Y:S01]  /*16ee0*/  @P0 SHF.R.U32.HI R7, RZ, R15, R6 ;  /* 0x0000000fff070219 */ /* 0x008fe20000011606 */
        /* <DEDUP_REMOVED lines=18> */
.L_x_8939:
[----:B------:R-:W-:Y:S05]  /*17010*/  BSYNC B1 ;  /* 0x0000000000017941 */ /* 0x000fea0003800000 */
.L_x_8938:
[----:B----4-:R-:W-:Y:S01]  /*17020*/  ISETP.NE.AND P0, PT, R21, 0x1, PT ;  /* 0x000000011500780c */ /* 0x010fe20003f05270 */
[----:B------:R-:W4:Y:S01]  /*17030*/  LDC R24, c[0x0][0xbc8] ;  /* 0x0002f200ff187b82 */ /* 0x000f220000000800 */
        /* <DEDUP_REMOVED lines=13> */
[----:B------:R-:W-:Y:S01]  /*17110*/  IMAD.IADD R5, R5, 0x1, R3 ;  /* 0x0000000105057824 */ /* 0x000fe200078e0203 */
[----:B--2---:R-:W-:Y:S01]  /*17120*/  SHF.R.S32.HI R32, RZ, 0x1f, R223 ;  /* 0x0000001fff207819 */ /* 0x004fe200000114df */
[C---:B------:R-:W-:Y:S01]  /*17130*/  IMAD R3, R217.reuse, UR5, R6 ;  /* 0x00000005d9037c24 */ /* 0x040fe2000f8e0206 */
[----:B------:R-:W-:Y:S01]  /*17140*/  SHF.R.S32.HI R36, RZ, 0x1f, R224 ;  /* 0x0000001fff247819 */ /* 0x000fe200000114e0 */
[----:B------:R-:W-:Y:S01]  /*17150*/  IMAD.WIDE.U32 R4, R217, UR4, R4 ;  /* 0x00000004d9047c25 */ /* 0x000fe2000f8e0004 */
[----:B------:R-:W2:Y:S01]  /*17160*/  @P0 LDC R9, c[0x0][0xcf0] ;  /* 0x00033c00ff090b82 */ /* 0x000ea20000000800 */
[----:B------:R-:W-:Y:S01]  /*17170*/  ULDC.64 UR4, c[0x0][0xbf0] ;  /* 0x0002fc0000047ab9 */ /* 0x000fe20000000a00 */
[----:B------:R-:W-:Y:S01]  /*17180*/  SHF.R.S32.HI R37, RZ, 0x1f, R225 ;  /* 0x0000001fff257819 */ /* 0x000fe200000114e1 */
[----:B------:R-:W-:Y:S01]  /*17190*/  IMAD R6, R228, 0x20, R229 ;  /* 0x00000020e4067824 */ /* 0x000fe200078e02e5 */
[-C--:B----4-:R-:W-:Y:S01]  /*171a0*/  ISETP.GE.AND P1, PT, R225, R24.reuse, PT ;  /* 0x00000018e100720c */ /* 0x090fe20003f26270 */
[----:B------:R-:W-:Y:S01]  /*171b0*/  IMAD.IADD R5, R5, 0x1, R3 ;  /* 0x0000000105057824 */ /* 0x000fe200078e0203 */
[-C--:B------:R-:W-:Y:S01]  /*171c0*/  ISETP.GE.AND P2, PT, R193, R24.reuse, PT ;  /* 0x00000018c100720c */ /* 0x080fe20003f46270 */
[----:B------:R-:W-:Y:S01]  /*171d0*/  IMAD R3, R230, UR4, RZ ;  /* 0x00000004e6037c24 */ /* 0x000fe2000f8e02ff */
[----:B------:R-:W-:Y:S01]  /*171e0*/  SEL R10, RZ, 0xffffffff, P1 ;  /* 0xffffffffff0a7807 */ /* 0x000fe20000800000 */
[----:B------:R-:W-:Y:S01]  /*171f0*/  IMAD.IADD R8, R195, 0x1, R6 ;  /* 0x00000001c3087824 */ /* 0x000fe200078e0206 */
        /* <DEDUP_REMOVED lines=84> */
.L_x_8941:
[----:B------:R-:W-:Y:S05]  /*17740*/  BSYNC B1 ;  /* 0x0000000000017941 */ /* 0x000fea0003800000 */
.L_x_8940:
        /* <DEDUP_REMOVED lines=36> */
.L_x_8936:
[----:B------:R-:W-:Y:S05]  /*17990*/  BSYNC B0 ;  /* 0x0000000000007941 */ /* 0x000fea0003800000 */
.L_x_8930:
[----:B------:R-:W-:Y:S02]  /*179a0*/  ULDC UR4, c[0x0][0xd3c] ;  /* 0x00034f0000047ab9 */ /* 0x000fe40000000800 */
[----:B------:R-:W-:-:S13]  /*179b0*/  ISETP.GE.AND P0, PT, R35, UR4, PT ;  /* 0x0000000423007c0c */ /* 0x000fda000bf06270 */
[----:B------:R-:W-:Y:S05]  /*179c0*/  @!P0 BRA `(.L_x_8942) ;  /* 0xfffffe9800208947 */ /* 0x000fea000383ffff */
[----:B------:R-:W-:Y:S05]  /*179d0*/  BRA `(.L_x_8809) ;  /* 0x000000a000387947 */ /* 0x000fea0003800000 */
.L_x_8807:
        /* <DEDUP_REMOVED lines=18> */
.L_x_8943:
        /* <DEDUP_REMOVED lines=42> */
.L_x_8949:
        /* <DEDUP_REMOVED lines=12> */
.L_x_8948:
[----:B------:R-:W-:Y:S05]  /*17e60*/  BSYNC B0 ;  /* 0x0000000000007941 */ /* 0x000fea0003800000 */
.L_x_8947:
        /* <DEDUP_REMOVED lines=21> */
.L_x_8945:
        /* <DEDUP_REMOVED lines=20> */
.L_x_8950:
        /* <DEDUP_REMOVED lines=57> */
.L_x_8946:
[----:B------:R-:W-:Y:S02]  /*18490*/  IMAD.MOV.U32 R17, RZ, RZ, RZ ;  /* 0x000000ffff117224 */ /* 0x000fe400078e00ff */
[----:B------:R-:W-:Y:S02]  /*184a0*/  IMAD.U32 R16, RZ, RZ, UR6 ;  /* 0x00000006ff107e24 */ /* 0x000fe4000f8e00ff */
[----:B------:R-:W-:-:S07]  /*184b0*/  IMAD.MOV.U32 R18, RZ, RZ, RZ ;  /* 0x000000ffff127224 */ /* 0x000fce00078e00ff */
.L_x_8951:
[----:B------:R-:W-:-:S13]  /*184c0*/  ISETP.NE.AND P0, PT, R0, RZ, PT ;  /* 0x000000ff0000720c */ /* 0x000fda0003f05270 */
[----:B------:R-:W1:Y:S01]  /*184d0*/  @!P0 S2R R3, SR_CgaCtaId ;  /* 0x0000000000038919 */ /* 0x000e620000008800 */
[----:B------:R-:W-:-:S04]  /*184e0*/  @!P0 MOV R0, 0x400 ;  /* 0x0000040000008802 */ /* 0x000fc80000000f00 */
[----:B-1----:R-:W-:-:S05]  /*184f0*/  @!P0 LEA R0, R3, R0, 0x18 ;  /* 0x0000000003008211 */ /* 0x002fca00078ec0ff */
[----:B------:R1:W-:Y:S01]  /*18500*/  @!P0 STS.128 [R0+0x388d0], R16 ;  /* 0x0388d01000008388 */ /* 0x0003e20000000c00 */
[----:B------:R-:W-:Y:S06]  /*18510*/  BAR.ARV 0x5, 0x180 ;  /* 0x0146000000007b1d */ /* 0x000fec0000002000 */
.L_x_8944:
        /* <DEDUP_REMOVED lines=41> */
.L_x_9122:
        /* <DEDUP_REMOVED lines=26> */
[C---:B------:R-:W-:Y:S01]  /*18950*/  IADD3 R6, P5, R8.reuse, UR6, RZ ;  /* 0x0000000608067c10 */ /* 0x040fe2000ffbe0ff */
[----:B------:R-:W-:Y:S01]  /*18960*/  IMAD.MOV.U32 R9, RZ, RZ, RZ ;  /* 0x000000ffff097224 */ /* 0x000fe200078e00ff */
        /* <DEDUP_REMOVED lines=38> */
.L_x_8953:
        /* <DEDUP_REMOVED lines=12> */
.L_x_8954:
[----:B------:R-:W-:Y:S05]  /*18c90*/  @!P0 BRA `(.L_x_8955) ;  /* 0x00000000000c8947 */ /* 0x000fea0003800000 */
[----:B------:R-:W2:Y:S04]  /*18ca0*/  LDG.E R10, desc[UR40][R6.64] ;  /* 0x00000028060a7981 */ /* 0x000ea8000c1e1900 */
[----:B------:R-:W2:Y:S02]  /*18cb0*/  LDG.E R6, desc[UR40][R6.64+0x4] ;  /* 0x0000042806067981 */ /* 0x000ea4000c1e1900 */
[----:B--2---:R-:W-:-:S07]  /*18cc0*/  IMAD.IADD R10, R6, 0x1, -R10 ;  /* 0x00000001060a7824 */ /* 0x004fce00078e0a0a */
.L_x_8955:
[----:B------:R-:W2:Y:S01]  /*18cd0*/  @P1 LDG.E R2, desc[UR40][R4.64] ;  /* 0x0000002804021981 */ /* 0x000ea2000c1e1900 */
[----:B------:R-:W3:Y:S01]  /*18ce0*/  LDC R3, c[0x0][0x448] ;  /* 0x00011200ff037b82 */ /* 0x000ee20000000800 */
[----:B-----5:R-:W-:Y:S02]  /*18cf0*/  IMAD.IADD R0, R10, 0x1, -R0 ;  /* 0x000000010a007824 */ /* 0x020fe400078e0a00 */
[----:B------:R4:W2:Y:S01]  /*18d00*/  @P1 LDG.E R4, desc[UR40][R4.64+0x4] ;  /* 0x0000042804041981 */ /* 0x0008a2000c1e1900 */
[----:B---3--:R-:W-:-:S13]  /*18d10*/  ISETP.NE.AND P0, PT, R3, 0x1, PT ;  /* 0x000000010300780c */ /* 0x008fda0003f05270 */
[----:B----4-:R-:W3:Y:S01]  /*18d20*/  @P0 LDC R5, c[0x0][0x450] ;  /* 0x00011400ff050b82 */ /* 0x010ee20000000800 */
[----:B------:R-:W-:Y:S01]  /*18d30*/  BSSY B0, `(.L_x_8956) ;  /* 0x00001d1000007945 */ /* 0x000fe20003800000 */
[----:B--2---:R-:W-:-:S06]  /*18d40*/  @P1 IMAD.IADD R8, R4, 0x1, -R2 ;  /* 0x0000000104081824 */ /* 0x004fcc00078e0a02 */
[----:B------:R-:W2:Y:S01]  /*18d50*/  @P0 LDC R4, c[0x0][0x44c] ;  /* 0x00011300ff040b82 */ /* 0x000ea20000000800 */
[----:B------:R-:W-:-:S04]  /*18d60*/  IMAD.SHL.U32 R2, R17, 0x40, RZ ;  /* 0x0000004011027824 */ /* 0x000fc800078e00ff */
[----:B------:R-:W-:-:S04]  /*18d70*/  VIADD R2, R2, 0x3f ;  /* 0x0000003f02027836 */ /* 0x000fc80000000000 */
[----:B------:R-:W-:Y:S02]  /*18d80*/  IMAD.MOV.U32 R3, RZ, RZ, R2 ;  /* 0x000000ffff037224 */ /* 0x000fe400078e0002 */
[----:B--2---:R-:W-:-:S04]  /*18d90*/  @P0 IMAD.HI.U32 R4, R2, R4, RZ ;  /* 0x0000000402040227 */ /* 0x004fc800078e00ff */
[----:B------:R-:W-:Y:S01]  /*18da0*/  IMAD.IADD R2, R0, 0x1, R8 ;  /* 0x0000000100027824 */ /* 0x000fe200078e0208 */
[----:B---3--:R-:W-:-:S03]  /*18db0*/  @P0 SHF.R.U32.HI R3, RZ, R5, R4 ;  /* 0x00000005ff030219 */ /* 0x008fc60000011604 */
        /* <DEDUP_REMOVED lines=9> */
[----:B------:R-:W-:Y:S01]  /*18e50*/  VIMNMX R2, R20, R2, PT ;  /* 0x0000000214027248 */ /* 0x000fe20003fe0100 */
[----:B------:R-:W-:-:S04]  /*18e60*/  IMAD.MOV R3, RZ, RZ, -R0 ;  /* 0x000000ffff037224 */ /* 0x000fc800078e0a00 */
[----:B------:R-:W-:-:S05]  /*18e70*/  IMAD R2, R2, 0x40, -R0 ;  /* 0x0000004002027824 */ /* 0x000fca00078e0a00 */
[----:B------:R-:W-:Y:S02]  /*18e80*/  VIMNMX R0, R2, R8, PT ;  /* 0x0000000802007248 */ /* 0x000fe40003fe0100 */
[----:B------:R-:W-:-:S04]  /*18e90*/  VIMNMX R2, RZ, R3, !PT ;  /* 0x00000003ff027248 */ /* 0x000fc80007fe0100 */
[----:B------:R-:W-:Y:S02]  /*18ea0*/  ISETP.GT.AND P0, PT, R0, R2, PT ;  /* 0x000000020000720c */ /* 0x000fe40003f04270 */
[----:B------:R-:W-:-:S11]  /*18eb0*/  SHF.R.U32.HI R2, RZ, 0x6, R2 ;  /* 0x00000006ff027819 */ /* 0x000fd60000011602 */
[----:B------:R-:W-:-:S05]  /*18ec0*/  @P0 VIADD R0, R0, 0x3f ;  /* 0x0000003f00000836 */ /* 0x000fca0000000000 */
[----:B------:R-:W-:Y:S01]  /*18ed0*/  @P0 SHF.R.S32.HI R3, RZ, 0x1f, R0 ;  /* 0x0000001fff030819 */ /* 0x000fe20000011400 */
[----:B------:R-:W-:-:S03]  /*18ee0*/  IMAD.MOV.U32 R7, RZ, RZ, R2 ;  /* 0x000000ffff077224 */ /* 0x000fc600078e0002 */
[----:B------:R-:W-:-:S04]  /*18ef0*/  @P0 LEA.HI R0, R3, R0, RZ, 0x6 ;  /* 0x0000000003000211 */ /* 0x000fc800078f30ff */
[----:B------:R-:W-:-:S04]  /*18f00*/  @P0 SHF.R.S32.HI R7, RZ, 0x6, R0 ;  /* 0x00000006ff070819 */ /* 0x000fc80000011400 */
[----:B------:R-:W-:Y:S02]  /*18f10*/  ISETP.GT.AND P2, PT, R7, R2, PT ;  /* 0x000000020700720c */ /* 0x000fe40003f44270 */
[----:B------:R-:W-:-:S11]  /*18f20*/  PLOP3.LUT P0, PT, PT, PT, PT, 0x80, 0x0 ;  /* 0x000000000000781c */ /* 0x000fd60003f0f070 */
        /* <DEDUP_REMOVED lines=8> */
.L_x_9166:
[----:B--2---:R-:W-:Y:S02]  /*18fb0*/  ISETP.NE.AND P0, PT, R14, RZ, PT ;  /* 0x000000ff0e00720c */ /* 0x004fe40003f05270 */
[----:B------:R-:W-:-:S11]  /*18fc0*/  PLOP3.LUT P6, PT, PT, PT, PT, 0x8, 0x0 ;  /* 0x000000000000781c */ /* 0x000fd60003fce170 */
[----:B------:R-:W-:Y:S05]  /*18fd0*/  @P0 BRA `(.L_x_8959) ;  /* 0x00000000000c0947 */ /* 0x000fea0003800000 */
[----:B------:R-:W-:-:S03]  /*18fe0*/  UMOV UR4, 0xffffffff ;  /* 0xffffffff00047882 */ /* 0x000fc60000000000 */
[----:B------:R-:W-:Y:S05]  /*18ff0*/  BRA.DIV UR4, `(.L_x_8960) ;  /* 0x0000009604c07947 */ /* 0x000fea000b800000 */
[----:B------:R-:W-:-:S13]  /*19000*/  ELECT P6, URZ, PT ;  /* 0x00000000003f782f */ /* 0x000fda00038c0000 */
.L_x_8959:
        /* <DEDUP_REMOVED lines=10> */
.L_x_9169:
[----:B------:R-:W-:Y:S05]  /*190b0*/  BSYNC B1 ;  /* 0x0000000000017941 */ /* 0x000fea0003800000 */
.L_x_8961:
        /* <DEDUP_REMOVED lines=14> */
.L_x_9170:
[----:B------:R-:W-:Y:S05]  /*191a0*/  BSYNC B2 ;  /* 0x0000000000027941 */ /* 0x000fea0003800000 */
.L_x_8965:
        /* <DEDUP_REMOVED lines=9> */
.L_x_8968:
[----:B------:R-:W-:Y:S05]  /*19240*/  BSYNC B2 ;  /* 0x0000000000027941 */ /* 0x000fea0003800000 */
.L_x_8967:
        /* <DEDUP_REMOVED lines=14> */
.L_x_8969:
        /* <DEDUP_REMOVED lines=13> */
.L_x_9171:
[----:B------:R-:W-:Y:S05]  /*19400*/  BSYNC B2 ;  /* 0x0000000000027941 */ /* 0x000fea0003800000 */
.L_x_8970:
[----:B------:R-:W-:Y:S01]  /*19410*/  BSSY B2, `(.L_x_8972) ;  /* 0x000000b000027945 */ /* 0x000fe20003800000 */
[----:B------:R-:W-:Y:S02]  /*19420*/  IMAD.MOV.U32 R10, RZ, RZ, 0x0 ;  /* 0x00000000ff0a7424 */ /* 0x000fe400078e00ff */
[----:B-1----:R-:W-:Y:S01]  /*19430*/  IMAD.MOV.U32 R11, RZ, RZ, 0x12f00000 ;  /* 0x12f00000ff0b7424 */ /* 0x002fe200078e00ff */
        /* <DEDUP_REMOVED lines=8> */
.L_x_8973:
[----:B------:R-:W-:Y:S05]  /*194c0*/  BSYNC B2 ;  /* 0x0000000000027941 */ /* 0x000fea0003800000 */
.L_x_8972:
        /* <DEDUP_REMOVED lines=11> */
.L_x_8974:
        /* <DEDUP_REMOVED lines=15> */
.L_x_8975:
        /* <DEDUP_REMOVED lines=15> */
.L_x_8976:
        /* <DEDUP_REMOVED lines=15> */
.L_x_8977:
        /* <DEDUP_REMOVED lines=15> */
.L_x_8978:
        /* <DEDUP_REMOVED lines=15> */
.L_x_8979:
        /* <DEDUP_REMOVED lines=15> */
.L_x_8980:
        /* <DEDUP_REMOVED lines=15> */
.L_x_8981:
        /* <DEDUP_REMOVED lines=10> */
.L_x_8964:
[----:B------:R-:W-:Y:S05]  /*19cb0*/  BSYNC B1 ;  /* 0x0000000000017941 */ /* 0x000fea0003800000 */
.L_x_8963:
        /* <DEDUP_REMOVED lines=13> */
.L_x_9001:
[----:B------:R-:W-:Y:S05]  /*19d90*/  YIELD ;  /* 0x0000000000007946 */ /* 0x000fea0003800000 */
[----:B------:R-:W-:Y:S04]  /*19da0*/  BSSY B1, `(.L_x_8982) ;  /* 0x00000bd000017945 */ /* 0x000fe80003800000 */
[----:B---3--:R-:W-:Y:S05]  /*19db0*/  @!P6 BRA `(.L_x_8983) ;  /* 0x0000000800ece947 */ /* 0x008fea0003800000 */
[----:B------:R-:W3:Y:S04]  /*19dc0*/  LDL R7, [R1+0x4] ;  /* 0x0000040001077983 */ /* 0x000ee80000100800 */
[----:B--2---:R-:W3:Y:S04]  /*19dd0*/  LDL R4, [R1+0x10] ;  /* 0x0000100001047983 */ /* 0x004ee80000100800 */
[----:B------:R-:W2:Y:S01]  /*19de0*/  LDL R5, [R1+0x20] ;  /* 0x0000200001057983 */ /* 0x000ea20000100800 */
[----:B------:R-:W0:Y:S01]  /*19df0*/  S2R R6, SR_TID.X ;  /* 0x0000000000067919 */ /* 0x000e220000002100 */
[----:B------:R-:W-:Y:S01]  /*19e00*/  BSSY B2, `(.L_x_8984) ;  /* 0x0000007000027945 */ /* 0x000fe20003800000 */
[----:B0-----:R-:W-:-:S04]  /*19e10*/  LOP3.LUT R6, R6, 0x7f, RZ, 0xc0, !PT ;  /* 0x0000007f06067812 */ /* 0x001fc800078ec0ff */
[----:B------:R-:W-:Y:S01]  /*19e20*/  ISETP.NE.AND P2, PT, R6, RZ, PT ;  /* 0x000000ff0600720c */ /* 0x000fe20003f45270 */
[----:B---3--:R-:W-:Y:S01]  /*19e30*/  IMAD R4, R4, 0x8, R7 ;  /* 0x0000000804047824 */ /* 0x008fe200078e0207 */
[----:B--2---:R-:W-:-:S04]  /*19e40*/  SHF.L.U32 R5, R5, 0x1f, RZ ;  /* 0x0000001f05057819 */ /* 0x004fc800000006ff */
[----:B------:R-:W0:Y:S02]  /*19e50*/  SYNCS.PHASECHK.TRANS64.TRYWAIT P1, [R4+URZ+0x388a0], R5 ;  /* 0x0388a005040075a7 */ /* 0x000e24000802017f */
[----:B0-----:R-:W-:Y:S05]  /*19e60*/  @!P1 BRA `(.L_x_8985) ;  /* 0x0000008800849947 */ /* 0x001fea0003800000 */
.L_x_9172:
[----:B------:R-:W-:Y:S05]  /*19e70*/  BSYNC B2 ;  /* 0x0000000000027941 */ /* 0x000fea0003800000 */
.L_x_8984:
        /* <DEDUP_REMOVED lines=9> */
.L_x_8987:
[----:B------:R-:W-:Y:S05]  /*19f10*/  BSYNC B2 ;  /* 0x0000000000027941 */ /* 0x000fea0003800000 */
.L_x_8986:
        /* <DEDUP_REMOVED lines=13> */
.L_x_8988:
        /* <DEDUP_REMOVED lines=13> */
.L_x_9173:
[----:B------:R-:W-:Y:S05]  /*1a0c0*/  BSYNC B2 ;  /* 0x0000000000027941 */ /* 0x000fea0003800000 */
.L_x_8989:
        /* <DEDUP_REMOVED lines=11> */
.L_x_8992:
[----:B------:R-:W-:Y:S05]  /*1a180*/  BSYNC B2 ;  /* 0x0000000000027941 */ /* 0x000fea0003800000 */
.L_x_8991:
        /* <DEDUP_REMOVED lines=11> */
.L_x_8993:
        /* <DEDUP_REMOVED lines=15> */
.L_x_8994:
        /* <DEDUP_REMOVED lines=15> */
.L_x_8995:
        /* <DEDUP_REMOVED lines=15> */
.L_x_8996:
        /* <DEDUP_REMOVED lines=15> */
.L_x_8997:
        /* <DEDUP_REMOVED lines=15> */
.L_x_8998:
        /* <DEDUP_REMOVED lines=15> */
.L_x_8999:
        /* <DEDUP_REMOVED lines=15> */
.L_x_9000:
        /* <DEDUP_REMOVED lines=10> */
.L_x_8983:
[----:B------:R-:W-:Y:S05]  /*1a970*/  BSYNC B1 ;  /* 0x0000000000017941 */ /* 0x000fea0003800000 */
.L_x_8982:
        /* <DEDUP_REMOVED lines=12> */
.L_x_8957:
[----:B------:R-:W-:Y:S05]  /*1aa40*/  BSYNC B0 ;  /* 0x0000000000007941 */ /* 0x000fea0003800000 */
.L_x_8956:
        /* <DEDUP_REMOVED lines=14> */
[----:B--23--:R-:W-:-:S04]  /*1ab30*/  VIMNMX R4, R20, R0, PT ;  /* 0x0000000014047248 */ /* 0x00cfc80003fe0100 */
[----:B------:R-:W-:Y:S01]  /*1ab40*/  ISETP.GT.AND P0, PT, R4, RZ, PT ;  /* 0x000000ff0400720c */ /* 0x000fe20003f04270 */
[----:B------:R2:W-:-:S12]  /*1ab50*/  STL [R1+0x34], R4 ;  /* 0x0000340401007387 */ /* 0x0005d80000100800 */
[----:B--2---:R-:W-:Y:S05]  /*1ab60*/  @P0 BRA `(.L_x_9003) ;  /* 0x0000000000440947 */ /* 0x004fea0003800000 */
[----:B------:R-:W2:Y:S02]  /*1ab70*/  S2R R4, SR_TID.X ;  /* 0x0000000000047919 */ /* 0x000ea40000002100 */
        /* <DEDUP_REMOVED lines=16> */
.L_x_9003:
        /* <DEDUP_REMOVED lines=20> */
[----:B0-2---:R-:W-:Y:S05]  /*1adc0*/  CALL.ABS.NOINC R2 ;  /* 0x0000000002007343 */ /* 0x005fea0003c00000 */
.L_x_9006:
[----:B------:R-:W-:Y:S05]  /*1add0*/  BSYNC B6 ;  /* 0x0000000000067941 */ /* 0x000fea0003800000 */
.L_x_9005:
        /* <DEDUP_REMOVED lines=13> */
[----:B------:R-:W-:-:S02]  /*1aeb0*/  IMAD.U32 R7, RZ, RZ, UR9 ;  /* 0x00000009ff077e24 */ /* 0x000fc4000f8e00ff */
[----:B------:R-:W-:Y:S02]  /*1aec0*/  IMAD.U32 R10, RZ, RZ, UR4 ;  /* 0x00000004ff0a7e24 */ /* 0x000fe4000f8e00ff */
[----:B-1----:R-:W-:Y:S02]  /*1aed0*/  IMAD.U32 R11, RZ, RZ, UR5 ;  /* 0x00000005ff0b7e24 */ /* 0x002fe4000f8e00ff */
[----:B------:R-:W-:Y:S02]  /*1aee0*/  IMAD.MOV.U32 R8, RZ, RZ, 0x70 ;  /* 0x00000070ff087424 */ /* 0x000fe400078e00ff */
[----:B------:R-:W-:Y:S02]  /*1aef0*/  IMAD.MOV.U32 R12, RZ, RZ, 0x1 ;  /* 0x00000001ff0c7424 */ /* 0x000fe400078e00ff */
[----:B--2---:R-:W-:-:S07]  /*1af00*/  IMAD.MOV.U32 R13, RZ, RZ, RZ ;  /* 0x000000ffff0d7224 */ /* 0x004fce00078e00ff */
[----:B------:R-:W-:-:S07]  /*1af10*/  LEPC R20, `(.L_x_9009) ;  /* 0x000000001014794e */ /* 0x000fce0000000000 */
[----:B0--3--:R-:W-:Y:S05]  /*1af20*/  CALL.ABS.NOINC R2 ;  /* 0x0000000002007343 */ /* 0x009fea0003c00000 */
.L_x_9009:
        /* <DEDUP_REMOVED lines=16> */
.L_x_9008:
[----:B------:R-:W-:Y:S05]  /*1b030*/  BSYNC B6 ;  /* 0x0000000000067941 */ /* 0x000fea0003800000 */
.L_x_9007:
        /* <DEDUP_REMOVED lines=10> */
[----:B----4-:R2:W3:Y:S02]  /*1b0e0*/  @P0 LDG.E R7, desc[UR40][R2.64] ;  /* 0x0000002802070981 */ /* 0x0104e4000c1e1900 */
        /* <DEDUP_REMOVED lines=14> */
.L_x_9176:
        /* <DEDUP_REMOVED lines=12> */
.L_x_9179:
        /* <DEDUP_REMOVED lines=25> */
.L_x_9013:
[----:B------:R-:W3:Y:S04]  /*1b420*/  LDL R7, [R1+0x4] ;  /* 0x0000040001077983 */ /* 0x000ee80000100800 */
[----:B0-2---:R-:W3:Y:S04]  /*1b430*/  LDL R0, [R1+0xc] ;  /* 0x00000c0001007983 */ /* 0x005ee80000100800 */
[----:B------:R-:W2:Y:S01]  /*1b440*/  LDL R2, [R1+0x1c] ;  /* 0x00001c0001027983 */ /* 0x000ea20000100800 */
[----:B---3--:R-:W-:Y:S01]  /*1b450*/  IMAD R0, R0, 0x8, R7 ;  /* 0x0000000800007824 */ /* 0x008fe200078e0207 */
[----:B--2---:R-:W-:-:S04]  /*1b460*/  SHF.L.U32 R2, R2, 0x1f, RZ ;  /* 0x0000001f02027819 */ /* 0x004fc800000006ff */
[----:B------:R-:W0:Y:S02]  /*1b470*/  SYNCS.PHASECHK.TRANS64.TRYWAIT P0, [R0+URZ+0x38840], R2 ;  /* 0x03884002000075a7 */ /* 0x000e24000800017f */
[----:B0-----:R-:W-:Y:S05]  /*1b480*/  @!P0 BRA `(.L_x_9014) ;  /* 0x0000007400788947 */ /* 0x001fea0003800000 */
.L_x_9180:
        /* <DEDUP_REMOVED lines=11> */
.L_x_9015:
        /* <DEDUP_REMOVED lines=27> */
.L_x_9011:
[----:B0-----:R-:W3:Y:S04]  /*1b6f0*/  LDL R0, [R1+0x4] ;  /* 0x0000040001007983 */ /* 0x001ee80000100800 */
        /* <DEDUP_REMOVED lines=16> */
[----:B0-----:R-:W-:-:S05]  /*1b800*/  SHF.R.S32.HI R0, RZ, 0x1f, R18 ;  /* 0x0000001fff007819 */ /* 0x001fca0000011412 */
        /* <DEDUP_REMOVED lines=19> */
.L_x_9017:
[----:B------:R-:W-:Y:S05]  /*1b940*/  BSYNC B6 ;  /* 0x0000000000067941 */ /* 0x000fea0003800000 */
.L_x_9016:
[----:B------:R-:W3:Y:S01]  /*1b950*/  LDL R4, [R1+0x48] ;  /* 0x0000480001047983 */ /* 0x000ee20000100800 */
[----:B------:R-:W0:Y:S01]  /*1b960*/  LDC R7, c[0x0][0x448] ;  /* 0x00011200ff077b82 */ /* 0x000e220000000800 */
[----:B------:R-:W-:Y:S01]  /*1b970*/  ULDC.64 UR4, c[0x0][0x298] ;  /* 0x0000a60000047ab9 */ /* 0x000fe20000000a00 */
[----:B------:R-:W-:Y:S01]  /*1b980*/  ULDC.64 UR6, c[0x0][0x280] ;  /* 0x0000a00000067ab9 */ /* 0x000fe20000000a00 */
[----:B------:R-:W4:Y:S04]  /*1b990*/  LDL R10, [R1+0x38] ;  /* 0x00003800010a7983 */ /* 0x000f280000100800 */
[----:B------:R-:W4:Y:S01]  /*1b9a0*/  LDL R9, [R1+0x54] ;  /* 0x0000540001097983 */ /* 0x000f220000100800 */
[----:B--2---:R-:W2:Y:S01]  /*1b9b0*/  S2R R2, SR_TID.X ;  /* 0x0000000000027919 */ /* 0x004ea20000002100 */
[----:B------:R-:W1:Y:S02]  /*1b9c0*/  S2R R0, SR_TID.X ;  /* 0x0000000000007919 */ /* 0x000e640000002100 */
[----:B------:R-:W4:Y:S04]  /*1b9d0*/  LDL R8, [R1+0x58] ;  /* 0x0000580001087983 */ /* 0x000f280000100800 */
[----:B------:R-:W4:Y:S01]  /*1b9e0*/  LDL R6, [R1+0x3c] ;  /* 0x00003c0001067983 */ /* 0x000f220000100800 */
[----:B0-----:R-:W-:-:S13]  /*1b9f0*/  ISETP.NE.AND P0, PT, R7, 0x1, PT ;  /* 0x000000010700780c */ /* 0x001fda0003f05270 */
[----:B------:R-:W0:Y:S01]  /*1ba00*/  @P0 LDC R3, c[0x0][0x450] ;  /* 0x00011400ff030b82 */ /* 0x000e220000000800 */
[----:B--2---:R-:W-:-:S04]  /*1ba10*/  LOP3.LUT R2, R2, 0x7f, RZ, 0xc0, !PT ;  /* 0x0000007f02027812 */ /* 0x004fc800078ec0ff */
[----:B------:R-:W-:Y:S01]  /*1ba20*/  SHF.R.U32.HI R2, RZ, 0x3, R2 ;  /* 0x00000003ff027819 */ /* 0x000fe20000011602 */
[----:B-1----:R-:W-:-:S05]  /*1ba30*/  IMAD.SHL.U32 R0, R0, 0x10, RZ ;  /* 0x0000001000007824 */ /* 0x002fca00078e00ff */
[----:B------:R-:W-:Y:S02]  /*1ba40*/  LOP3.LUT R0, R2, 0x70, R0, 0xf8, !PT ;  /* 0x0000007002007812 */ /* 0x000fe400078ef800 */
[----:B------:R-:W1:Y:S03]  /*1ba50*/  @P0 LDC R2, c[0x0][0x44c] ;  /* 0x00011300ff020b82 */ /* 0x000e660000000800 */
[----:B------:R-:W-:-:S04]  /*1ba60*/  IMAD R5, R17, 0x40, R0 ;  /* 0x0000004011057824 */ /* 0x000fc800078e0200 */
[----:B------:R-:W-:Y:S01]  /*1ba70*/  IMAD.MOV.U32 R0, RZ, RZ, R5 ;  /* 0x000000ffff007224 */ /* 0x000fe200078e0005 */
[----:B------:R2:W-:Y:S01]  /*1ba80*/  STL [R1+0x2c], R5 ;  /* 0x00002c0501007387 */ /* 0x0005e20000100800 */
[----:B-1----:R-:W-:-:S05]  /*1ba90*/  @P0 IMAD.HI.U32 R2, R5, R2, RZ ;  /* 0x0000000205020227 */ /* 0x002fca00078e00ff */
[----:B0-----:R-:W-:Y:S01]  /*1baa0*/  @P0 SHF.R.U32.HI R0, RZ, R3, R2 ;  /* 0x00000003ff000219 */ /* 0x001fe20000011602 */
        /* <DEDUP_REMOVED lines=76> */
.L_x_9189:
        /* <DEDUP_REMOVED lines=12> */
.L_x_9019:
        /* <DEDUP_REMOVED lines=38> */
.L_x_9021:
[----:B------:R-:W-:Y:S05]  /*1c290*/  BSYNC B6 ;  /* 0x0000000000067941 */ /* 0x000fea0003800000 */
.L_x_9020:
        /* <DEDUP_REMOVED lines=188> */
.L_x_9199:
        /* <DEDUP_REMOVED lines=31> */
.L_x_9024:
[----:B------:R-:W-:Y:S05]  /*1d050*/  BSYNC B0 ;  /* 0x0000000000007941 */ /* 0x000fea0003800000 */
.L_x_9023:
[----:B--2---:R2:W5:Y:S01]  /*1d060*/  LDL R0, [R1+0x4] ;  /* 0x0000040001007983 */ /* 0x0045620000100800 */
[----:B------:R-:W-:Y:S01]  /*1d070*/  PLOP3.LUT P0, PT, PT, PT, PT, 0x80, 0x0 ;  /* 0x000000000000781c */ /* 0x000fe20003f0f070 */
[----:B------:R-:W-:-:S12]  /*1d080*/  NOP ;  /* 0x0000000000007918 */ /* 0x000fd80000000000 */
.L_x_9025:
        /* <DEDUP_REMOVED lines=19> */
.L_x_9200:
[----:B------:R-:W-:Y:S05]  /*1d1c0*/  BSYNC B0 ;  /* 0x0000000000007941 */ /* 0x000fea0003800000 */
.L_x_9026:
        /* <DEDUP_REMOVED lines=16> */
.L_x_9201:
[----:B------:R-:W-:Y:S05]  /*1d2d0*/  BSYNC B1 ;  /* 0x0000000000017941 */ /* 0x000fea0003800000 */
.L_x_9030:
        /* <DEDUP_REMOVED lines=9> */
.L_x_9033:
[----:B------:R-:W-:Y:S05]  /*1d370*/  BSYNC B1 ;  /* 0x0000000000017941 */ /* 0x000fea0003800000 */
.L_x_9032:
        /* <DEDUP_REMOVED lines=14> */
.L_x_9034:
        /* <DEDUP_REMOVED lines=16> */
.L_x_9035:
        /* <DEDUP_REMOVED lines=16> */
.L_x_9036:
        /* <DEDUP_REMOVED lines=16> */
.L_x_9037:
        /* <DEDUP_REMOVED lines=16> */
.L_x_9038:
        /* <DEDUP_REMOVED lines=16> */
.L_x_9039:
        /* <DEDUP_REMOVED lines=16> */
.L_x_9040:
        /* <DEDUP_REMOVED lines=16> */
.L_x_9041:
        /* <DEDUP_REMOVED lines=11> */
.L_x_9029:
[----:B------:R-:W-:Y:S05]  /*1dc10*/  BSYNC B0 ;  /* 0x0000000000007941 */ /* 0x000fea0003800000 */
.L_x_9028:
        /* <DEDUP_REMOVED lines=29> */
[----:B------:R-:W1:Y:S03]  /*1ddf0*/  LDC R6, c[0x0][0x43c] ;  /* 0x00010f00ff067b82 */ /* 0x000e660000000800 */
[----:B------:R-:W4:Y:S01]  /*1de00*/  LDL R7, [R1+0x14] ;  /* 0x0000140001077983 */ /* 0x000f220000100800 */
[----:B------:R-:W-:Y:S01]  /*1de10*/  IMAD.MOV.U32 R0, RZ, RZ, R4 ;  /* 0x000000ffff007224 */ /* 0x000fe200078e0004 */
[----:B------:R-:W-:Y:S01]  /*1de20*/  ULDC.64 UR6, c[0x0][0x428] ;  /* 0x00010a0000067ab9 */ /* 0x000fe20000000a00 */
[----:B-1----:R-:W-:-:S13]  /*1de30*/  ISETP.NE.AND P0, PT, R6, 0x1, PT ;  /* 0x000000010600780c */ /* 0x002fda0003f05270 */
[----:B------:R-:W1:Y:S02]  /*1de40*/  @P0 LDC.64 R2, c[0x0][0x440] ;  /* 0x00011000ff020b82 */ /* 0x000e640000000a00 */
[----:B-1----:R-:W-:-:S05]  /*1de50*/  @P0 IMAD.HI.U32 R2, R4, R2, RZ ;  /* 0x0000000204020227 */ /* 0x002fca00078e00ff */
[----:B------:R-:W-:-:S04]  /*1de60*/  @P0 SHF.R.U32.HI R0, RZ, R3, R2 ;  /* 0x00000003ff000219 */ /* 0x000fc80000011602 */
[--C-:B------:R-:W-:Y:S01]  /*1de70*/  SHF.R.S32.HI R3, RZ, 0x1f, R0.reuse ;  /* 0x0000001fff037819 */ /* 0x100fe20000011400 */
[----:B------:R-:W-:-:S04]  /*1de80*/  IMAD.MOV R5, RZ, RZ, -R0 ;  /* 0x000000ffff057224 */ /* 0x000fc800078e0a00 */
[----:B------:R-:W-:Y:S02]  /*1de90*/  IMAD R5, R6, R5, R4 ;  /* 0x0000000506057224 */ /* 0x000fe400078e0204 */
[----:B---3--:R-:W-:-:S04]  /*1dea0*/  IMAD R2, R10, UR6, RZ ;  /* 0x000000060a027c24 */ /* 0x008fc8000f8e02ff */
[----:B----4-:R-:W-:Y:S02]  /*1deb0*/  IMAD R6, R7, UR7, R2 ;  /* 0x0000000707067c24 */ /* 0x010fe4000f8e0202 */
[----:B------:R-:W-:-:S04]  /*1dec0*/  IMAD.MOV.U32 R2, RZ, RZ, R0 ;  /* 0x000000ffff027224 */ /* 0x000fc800078e0000 */
[----:B------:R-:W-:-:S04]  /*1ded0*/  IMAD.WIDE.U32 R2, R7, UR6, R2 ;  /* 0x0000000607027c25 */ /* 0x000fc8000f8e0002 */
[----:B------:R-:W-:Y:S01]  /*1dee0*/  IMAD.IADD R0, R6, 0x1, R3 ;  /* 0x0000000106007824 */ /* 0x000fe200078e0203 */
[----:B------:R-:W-:-:S04]  /*1def0*/  LEA R6, P0, R2, UR4, 0x2 ;  /* 0x0000000402067c11 */ /* 0x000fc8000f8010ff */
[----:B------:R-:W-:-:S05]  /*1df00*/  LEA.HI.X R7, R2, UR5, R0, 0x2, P0 ;  /* 0x0000000502077c11 */ /* 0x000fca00080f1400 */
[----:B------:R-:W3:Y:S04]  /*1df10*/  LDG.E R0, desc[UR40][R6.64] ;  /* 0x0000002806007981 */ /* 0x000ee8000c1e1900 */
[----:B---3--:R1:W-:Y:S02]  /*1df20*/  STL [R1], R0 ;  /* 0x0000000001007387 */ /* 0x0083e40000100800 */
.L_x_9048:
        /* <DEDUP_REMOVED lines=9> */
.L_x_9202:
[----:B------:R-:W-:Y:S05]  /*1dfc0*/  BSYNC B3 ;  /* 0x0000000000037941 */ /* 0x000fea0003800000 */
.L_x_9049:
        /* <DEDUP_REMOVED lines=9> */
.L_x_9052:
[----:B------:R-:W-:Y:S05]  /*1e060*/  BSYNC B3 ;  /* 0x0000000000037941 */ /* 0x000fea0003800000 */
.L_x_9051:
        /* <DEDUP_REMOVED lines=14> */
.L_x_9053:
        /* <DEDUP_REMOVED lines=14> */
.L_x_9203:
[----:B------:R-:W-:Y:S05]  /*1e230*/  BSYNC B3 ;  /* 0x0000000000037941 */ /* 0x000fea0003800000 */
.L_x_9054:
        /* <DEDUP_REMOVED lines=11> */
.L_x_9057:
[----:B------:R-:W-:Y:S05]  /*1e2f0*/  BSYNC B3 ;  /* 0x0000000000037941 */ /* 0x000fea0003800000 */
.L_x_9056:
        /* <DEDUP_REMOVED lines=11> */
.L_x_9058:
        /* <DEDUP_REMOVED lines=16> */
.L_x_9059:
        /* <DEDUP_REMOVED lines=16> */
.L_x_9060:
        /* <DEDUP_REMOVED lines=16> */
.L_x_9061:
        /* <DEDUP_REMOVED lines=16> */
.L_x_9062:
        /* <DEDUP_REMOVED lines=16> */
.L_x_9063:
        /* <DEDUP_REMOVED lines=16> */
.L_x_9064:
        /* <DEDUP_REMOVED lines=16> */
.L_x_9065:
        /* <DEDUP_REMOVED lines=11> */
.L_x_9047:
[----:B------:R-:W-:Y:S05]  /*1eb60*/  BSYNC B1 ;  /* 0x0000000000017941 */ /* 0x000fea0003800000 */
.L_x_9046:
[----:B------:R-:W3:Y:S02]  /*1eb70*/  LDL.LU R5, [R1+0x34] ;  /* 0x0000340001057983 */ /* 0x000ee40000300800 */
[----:B---3--:R-:W-:-:S07]  /*1eb80*/  VIADD R0, R5, 0xfffffffd ;  /* 0xfffffffd05007836 */ /* 0x008fce0000000000 */
.L_x_9045:
[----:B------:R-:W-:Y:S05]  /*1eb90*/  BSYNC B2 ;  /* 0x0000000000027941 */ /* 0x000fea0003800000 */
.L_x_9044:
[----:B------:R-:W-:-:S13]  /*1eba0*/  ISETP.NE.AND P0, PT, R4, RZ, PT ;  /* 0x000000ff0400720c */ /* 0x000fda0003f05270 */
[----:B------:R-:W-:Y:S05]  /*1ebb0*/  @!P0 BRA `(.L_x_9043) ;  /* 0x0000001c00488947 */ /* 0x000fea0003800000 */
.L_x_9106:
        /* <DEDUP_REMOVED lines=37> */
.L_x_9068:
        /* <DEDUP_REMOVED lines=9> */
.L_x_9204:
[----:B------:R-:W-:Y:S05]  /*1eea0*/  BSYNC B2 ;  /* 0x0000000000027941 */ /* 0x000fea0003800000 */
.L_x_9069:
        /* <DEDUP_REMOVED lines=9> */
.L_x_9072:
[----:B------:R-:W-:Y:S05]  /*1ef40*/  BSYNC B2 ;  /* 0x0000000000027941 */ /* 0x000fea0003800000 */
.L_x_9071:
        /* <DEDUP_REMOVED lines=13> */
.L_x_9073:
        /* <DEDUP_REMOVED lines=14> */
.L_x_9205:
[----:B------:R-:W-:Y:S05]  /*1f100*/  BSYNC B2 ;  /* 0x0000000000027941 */ /* 0x000fea0003800000 */
.L_x_9074:
        /* <DEDUP_REMOVED lines=11> */
.L_x_9077:
[----:B------:R-:W-:Y:S05]  /*1f1c0*/  BSYNC B2 ;  /* 0x0000000000027941 */ /* 0x000fea0003800000 */
.L_x_9076:
        /* <DEDUP_REMOVED lines=10> */
.L_x_9078:
        /* <DEDUP_REMOVED lines=16> */
.L_x_9079:
        /* <DEDUP_REMOVED lines=16> */
.L_x_9080:
        /* <DEDUP_REMOVED lines=16> */
.L_x_9081:
        /* <DEDUP_REMOVED lines=16> */
.L_x_9082:
        /* <DEDUP_REMOVED lines=16> */
.L_x_9083:
        /* <DEDUP_REMOVED lines=16> */
.L_x_9084:
        /* <DEDUP_REMOVED lines=16> */
.L_x_9085:
        /* <DEDUP_REMOVED lines=11> */
.L_x_9067:
[----:B------:R-:W-:Y:S05]  /*1fa20*/  BSYNC B1 ;  /* 0x0000000000017941 */ /* 0x000fea0003800000 */
.L_x_9066:
[----:B------:R-:W3:Y:S01]  /*1fa30*/  LDL R5, [R1+0x8] ;  /* 0x0000080001057983 */ /* 0x000ee20000100800 */
[----:B------:R-:W-:Y:S01]  /*1fa40*/  VIADD R7, R7, 0x1 ;  /* 0x0000000107077836 */ /* 0x000fe20000000000 */
[----:B------:R-:W-:Y:S04]  /*1fa50*/  BSSY B1, `(.L_x_9086) ;  /* 0x00000e5000017945 */ /* 0x000fe80003800000 */
[----:B------:R-:W-:-:S04]  /*1fa60*/  ISETP.NE.AND P0, PT, R7, 0x2, PT ;  /* 0x000000020700780c */ /* 0x000fc80003f05270 */
[----:B------:R-:W-:Y:S02]  /*1fa70*/  SEL R2, RZ, 0x1, P0 ;  /* 0x00000001ff027807 */ /* 0x000fe40000000000 */
[----:B0-----:R-:W-:Y:S02]  /*1fa80*/  SEL R9, R7, RZ, P0 ;  /* 0x000000ff07097207 */ /* 0x001fe40000000000 */
        /* <DEDUP_REMOVED lines=30> */
.L_x_9088:
        /* <DEDUP_REMOVED lines=9> */
.L_x_9206:
[----:B------:R-:W-:Y:S05]  /*1fd00*/  BSYNC B2 ;  /* 0x0000000000027941 */ /* 0x000fea0003800000 */
.L_x_9089:
        /* <DEDUP_REMOVED lines=9> */
.L_x_9092:
[----:B------:R-:W-:Y:S05]  /*1fda0*/  BSYNC B2 ;  /* 0x0000000000027941 */ /* 0x000fea0003800000 */
.L_x_9091:
        /* <DEDUP_REMOVED lines=14> */
.L_x_9093:
        /* <DEDUP_REMOVED lines=14> */
.L_x_9207:
[----:B------:R-:W-:Y:S05]  /*1ff70*/  BSYNC B2 ;  /* 0x0000000000027941 */ /* 0x000fea0003800000 */
.L_x_9094:
        /* <DEDUP_REMOVED lines=11> */
.L_x_9097:
[----:B------:R-:W-:Y:S05]  /*20030*/  BSYNC B2 ;  /* 0x0000000000027941 */ /* 0x000fea0003800000 */
.L_x_9096:
        /* <DEDUP_REMOVED lines=11> */
.L_x_9098:
        /* <DEDUP_REMOVED lines=16> */
.L_x_9099:
        /* <DEDUP_REMOVED lines=16> */
.L_x_9100:
        /* <DEDUP_REMOVED lines=16> */
.L_x_9101:
        /* <DEDUP_REMOVED lines=16> */
.L_x_9102:
        /* <DEDUP_REMOVED lines=16> */
.L_x_9103:
        /* <DEDUP_REMOVED lines=16> */
.L_x_9104:
        /* <DEDUP_REMOVED lines=16> */
.L_x_9105:
        /* <DEDUP_REMOVED lines=11> */
.L_x_9087:
[----:B------:R-:W-:Y:S05]  /*208a0*/  BSYNC B1 ;  /* 0x0000000000017941 */ /* 0x000fea0003800000 */
.L_x_9086:
[C---:B------:R-:W-:Y:S01]  /*208b0*/  ISETP.GT.AND P0, PT, R0.reuse, 0x1, PT ;  /* 0x000000010000780c */ /* 0x040fe20003f04270 */
[----:B------:R-:W-:-:S12]  /*208c0*/  VIADD R0, R0, 0xfffffffe ;  /* 0xfffffffe00007836 */ /* 0x000fd80000000000 */
[----:B------:R-:W-:Y:S05]  /*208d0*/  @P0 BRA `(.L_x_9106) ;  /* 0xffffffe000b80947 */ /* 0x000fea000383ffff */
.L_x_9043:
[----:B------:R-:W-:Y:S05]  /*208e0*/  BSYNC B0 ;  /* 0x0000000000007941 */ /* 0x000fea0003800000 */
.L_x_9042:
        /* <DEDUP_REMOVED lines=24> */
.L_x_9108:
[----:B------:R-:W-:Y:S05]  /*20a70*/  BSYNC B0 ;  /* 0x0000000000007941 */ /* 0x000fea0003800000 */
.L_x_9107:
[----:B------:R-:W-:-:S05]  /*20a80*/  SEL R0, R0, RZ, P0 ;  /* 0x000000ff00007207 */ /* 0x000fca0000000000 */
[----:B------:R3:W-:Y:S02]  /*20a90*/  STL [R1+0xc], R0 ;  /* 0x00000c0001007387 */ /* 0x0007e40000100800 */
.L_x_9004:
[----:B------:R-:W-:Y:S05]  /*20aa0*/  BSYNC B7 ;  /* 0x0000000000077941 */ /* 0x000fea0003800000 */
.L_x_9002:
        /* <DEDUP_REMOVED lines=13> */
.L_x_9109:
        /* <DEDUP_REMOVED lines=36> */
.L_x_9217:
[----:B------:R-:W-:Y:S02]  /*20dc0*/  ULDC UR4, c[0x0][0xd38] ;  /* 0x00034e0000047ab9 */ /* 0x000fe40000000800 */
[----:B------:R-:W-:-:S04]  /*20dd0*/  IMAD.U32 R4, RZ, RZ, UR4 ;  /* 0x00000004ff047e24 */ /* 0x000fc8000f8e00ff */
[----:B---3--:R-:W-:-:S04]  /*20de0*/  IMAD R16, R16, R4, RZ ;  /* 0x0000000410107224 */ /* 0x008fc800078e02ff */
[----:B------:R-:W-:-:S05]  /*20df0*/  IMAD.IADD R5, R5, 0x1, R16 ;  /* 0x0000000105057824 */ /* 0x000fca00078e0210 */
[----:B------:R-:W-:-:S13]  /*20e00*/  ISETP.GT.AND P6, PT, R5, R0, PT ;  /* 0x000000000500720c */ /* 0x000fda0003fc4270 */
[----:B------:R-:W-:Y:S05]  /*20e10*/  @P6 BRA `(.L_x_9112) ;  /* 0x00000000009c6947 */ /* 0x000fea0003800000 */
.L_x_9117:
[----:B-1----:R-:W1:Y:S01]  /*20e20*/  LDC R2, c[0x0][0xd3c] ;  /* 0x00034f00ff027b82 */ /* 0x002e620000000800 */
[----:B------:R-:W-:-:S05]  /*20e30*/  VIADD R19, R19, 0x1f ;  /* 0x0000001f13137836 */ /* 0x000fca0000000000 */
[----:B-1----:R-:W-:-:S13]  /*20e40*/  ISETP.GE.AND P6, PT, R19, R2, PT ;  /* 0x000000021300720c */ /* 0x002fda0003fc6270 */
[----:B------:R-:W-:Y:S05]  /*20e50*/  @P6 BRA `(.L_x_9113) ;  /* 0x0000000400d46947 */ /* 0x000fea0003800000 */
[----:B------:R-:W1:Y:S01]  /*20e60*/  S2R R3, SR_TID.X ;  /* 0x0000000000037919 */ /* 0x000e620000002100 */
[----:B------:R-:W-:Y:S01]  /*20e70*/  BSSY B0, `(.L_x_9114) ;  /* 0x0000009000007945 */ /* 0x000fe20003800000 */
[----:B-1----:R-:W-:-:S05]  /*20e80*/  LOP3.LUT R3, R3, 0x1f, RZ, 0xc0, !PT ;  /* 0x0000001f03037812 */ /* 0x002fca00078ec0ff */
[----:B------:R-:W-:Y:S02]  /*20e90*/  IMAD.IADD R4, R19, 0x1, R3 ;  /* 0x0000000113047824 */ /* 0x000fe400078e0203 */
[----:B------:R-:W-:-:S03]  /*20ea0*/  IMAD.MOV.U32 R3, RZ, RZ, RZ ;  /* 0x000000ffff037224 */ /* 0x000fc600078e00ff */
[----:B------:R-:W-:-:S13]  /*20eb0*/  ISETP.GE.OR P6, PT, R4, R2, !P0 ;  /* 0x000000020400720c */ /* 0x000fda00047c6670 */
[----:B------:R-:W-:Y:S05]  /*20ec0*/  @P6 BRA `(.L_x_9115) ;  /* 0x00000000000c6947 */ /* 0x000fea0003800000 */
[----:B------:R-:W1:Y:S02]  /*20ed0*/  LDC.64 R2, c[0x0][0xd80] ;  /* 0x00036000ff027b82 */ /* 0x000e640000000a00 */
[----:B-1----:R-:W-:-:S06]  /*20ee0*/  IMAD.WIDE R2, R4, 0x4, R2 ;  /* 0x0000000404027825 */ /* 0x002fcc00078e0202 */
[----:B------:R1:W5:Y:S02]  /*20ef0*/  LDG.E R3, desc[UR40][R2.64] ;  /* 0x0000002802037981 */ /* 0x000364000c1e1900 */
.L_x_9115:
[----:B------:R-:W-:Y:S05]  /*20f00*/  BSYNC B0 ;  /* 0x0000000000007941 */ /* 0x000fea0003800000 */
.L_x_9114:
        /* <DEDUP_REMOVED lines=18> */
.L_x_9225:
[----:B------:R-:W-:Y:S02]  /*21030*/  ULDC UR4, c[0x0][0xd38] ;  /* 0x00034e0000047ab9 */ /* 0x000fe40000000800 */
[----:B------:R-:W-:-:S04]  /*21040*/  IMAD.U32 R4, RZ, RZ, UR4 ;  /* 0x00000004ff047e24 */ /* 0x000fc8000f8e00ff */
[----:B---3--:R-:W-:-:S04]  /*21050*/  IMAD R16, R16, R4, RZ ;  /* 0x0000000410107224 */ /* 0x008fc800078e02ff */
[----:B------:R-:W-:-:S05]  /*21060*/  IMAD.IADD R5, R16, 0x1, R5 ;  /* 0x0000000110057824 */ /* 0x000fca00078e0205 */
[----:B------:R-:W-:-:S13]  /*21070*/  ISETP.GT.AND P6, PT, R5, R0, PT ;  /* 0x000000000500720c */ /* 0x000fda0003fc4270 */
[----:B------:R-:W-:Y:S05]  /*21080*/  @!P6 BRA `(.L_x_9117) ;  /* 0xfffffffc0064e947 */ /* 0x000fea000383ffff */
.L_x_9112:
        /* <DEDUP_REMOVED lines=8> */
.L_x_9229:
[----:B------:R-:W-:Y:S01]  /*21110*/  ISETP.NE.AND P0, PT, R5, RZ, PT ;  /* 0x000000ff0500720c */ /* 0x000fe20003f05270 */
[----:B------:R-:W-:-:S12]  /*21120*/  IMAD.MOV.U32 R5, RZ, RZ, RZ ;  /* 0x000000ffff057224 */ /* 0x000fd800078e00ff */
[----:B------:R-:W-:Y:S05]  /*21130*/  @!P0 BRA `(.L_x_9119) ;  /* 0x0000000000148947 */ /* 0x000fea0003800000 */
[----:B------:R-:W-:Y:S01]  /*21140*/  UMOV UR4, 0xffffffff ;  /* 0xffffffff00047882 */ /* 0x000fe20000000000 */
[----:B------:R-:W-:Y:S02]  /*21150*/  VIADD R12, R6, 0xffffffff ;  /* 0xffffffff060c7836 */ /* 0x000fe40000000000 */
[----:B------:R-:W-:Y:S05]  /*21160*/  BRA.DIV UR4, `(.L_x_9120) ;  /* 0x0000003604887947 */ /* 0x000fea000b800000 */
[----:B-1----:R1:W0:Y:S02]  /*21170*/  SHFL.IDX PT, R2, R2, R12, 0x1f ;  /* 0x00001f0c02027589 */ /* 0x00222400000e0000 */
.L_x_9232:
[----:B0-----:R-:W-:-:S07]  /*21180*/  IMAD.MOV.U32 R5, RZ, RZ, R2 ;  /* 0x000000ffff057224 */ /* 0x001fce00078e0002 */
.L_x_9119:
[----:B-1-3--:R-:W1:Y:S01]  /*21190*/  LDC.64 R2, c[0x0][0xd90] ;  /* 0x00036400ff027b82 */ /* 0x00ae620000000a00 */
[----:B------:R-:W-:-:S04]  /*211a0*/  IMAD.IADD R19, R6, 0x1, R19 ;  /* 0x0000000106137824 */ /* 0x000fc800078e0213 */
[----:B-1----:R-:W-:-:S05]  /*211b0*/  IMAD.WIDE R2, R19, 0x4, R2 ;  /* 0x0000000413027825 */ /* 0x002fca00078e0202 */
[----:B------:R-:W4:Y:S01]  /*211c0*/  LDG.E R7, desc[UR40][R2.64] ;  /* 0x0000002802077981 */ /* 0x000f22000c1e1900 */
        /* <DEDUP_REMOVED lines=62> */
.L_x_9113:
[----:B------:R-:W-:Y:S01]  /*215b0*/  UMOV UR4, URZ ;  /* 0x0000003f00047c82 */ /* 0x000fe20008000000 */
[----:B------:R-:W-:Y:S01]  /*215c0*/  UMOV UR5, URZ ;  /* 0x0000003f00057c82 */ /* 0x000fe20008000000 */
[----:B------:R-:W-:Y:S01]  /*215d0*/  ULDC UR6, c[0x0][0xd3c] ;  /* 0x00034f0000067ab9 */ /* 0x000fe20000000800 */
[----:B------:R-:W-:Y:S02]  /*215e0*/  IMAD.MOV.U32 R16, RZ, RZ, R0 ;  /* 0x000000ffff107224 */ /* 0x000fe400078e0000 */
[----:B------:R-:W-:Y:S02]  /*215f0*/  IMAD.U32 R17, RZ, RZ, UR4 ;  /* 0x00000004ff117e24 */ /* 0x000fe4000f8e00ff */
[----:B------:R-:W-:Y:S02]  /*21600*/  IMAD.U32 R18, RZ, RZ, UR5 ;  /* 0x00000005ff127e24 */ /* 0x000fe4000f8e00ff */
[----:B------:R-:W-:-:S07]  /*21610*/  IMAD.U32 R19, RZ, RZ, UR6 ;  /* 0x00000006ff137e24 */ /* 0x000fce000f8e00ff */
.L_x_9121:
[----:B------:R1:W3:Y:S01]  /*21620*/  LDL R3, [R1+0x4] ;  /* 0x0000040001037983 */ /* 0x0002e20000100800 */
        /* <DEDUP_REMOVED lines=11> */
.L_x_9110:
[----:B------:R-:W-:Y:S02]  /*216e0*/  ULDC UR4, c[0x0][0xd3c] ;  /* 0x00034f0000047ab9 */ /* 0x000fe40000000800 */
[----:B----4-:R-:W-:-:S13]  /*216f0*/  ISETP.GE.AND P0, PT, R19, UR4, PT ;  /* 0x0000000413007c0c */ /* 0x010fda000bf06270 */
[----:B------:R-:W-:Y:S05]  /*21700*/  @!P0 BRA `(.L_x_9122) ;  /* 0xffffff7000288947 */ /* 0x000fea000383ffff */
[----:B------:R-:W-:Y:S05]  /*21710*/  BSYNC B8 ;  /* 0x0000000000087941 */ /* 0x000fea0003800000 */
.L_x_8952:
        /* <DEDUP_REMOVED lines=12> */
.L_x_9233:
[----:B------:R-:W-:Y:S05]  /*217e0*/  BSYNC B0 ;  /* 0x0000000000007941 */ /* 0x000fea0003800000 */
.L_x_9123:
[----:B------:R-:W-:-:S03]  /*217f0*/  UMOV UR4, 0xffffffff ;  /* 0xffffffff00047882 */ /* 0x000fc60000000000 */
[----:B------:R-:W-:Y:S05]  /*21800*/  BRA.DIV UR4, `(.L_x_9125) ;  /* 0x00000032041c7947 */ /* 0x000fea000b800000 */
[----:B------:R-:W1:Y:S02]  /*21810*/  S2R R2, SR_TID.X ;  /* 0x0000000000027919 */ /* 0x000e640000002100 */
[----:B-1----:R-:W-:-:S04]  /*21820*/  SHF.R.U32.HI R2, RZ, 0x5, R2 ;  /* 0x00000005ff027819 */ /* 0x002fc80000011602 */
[----:B------:R-:W-:-:S05]  /*21830*/  LOP3.LUT R2, R2, 0x3, RZ, 0xc0, !PT ;  /* 0x0000000302027812 */ /* 0x000fca00078ec0ff */
[----:B------:R1:W3:Y:S02]  /*21840*/  SHFL.IDX PT, R14, R2, RZ, 0x1f ;  /* 0x00001fff020e7589 */ /* 0x0002e400000e0000 */
.L_x_9236:
[----:B---3--:R-:W-:-:S13]  /*21850*/  ISETP.NE.AND P0, PT, R14, RZ, PT ;  /* 0x000000ff0e00720c */ /* 0x008fda0003f05270 */
[----:B------:R-:W-:Y:S05]  /*21860*/  @P0 BRA `(.L_x_8809) ;  /* 0x0000000000940947 */ /* 0x000fea0003800000 */
[----:B------:R-:W-:-:S03]  /*21870*/  UMOV UR4, 0xffffffff ;  /* 0xffffffff00047882 */ /* 0x000fc60000000000 */
[----:B------:R-:W-:Y:S05]  /*21880*/  BRA.DIV UR4, `(.L_x_9126) ;  /* 0x0000003204307947 */ /* 0x000fea000b800000 */
[----:B------:R-:W-:-:S13]  /*21890*/  ELECT P6, URZ, PT ;  /* 0x00000000003f782f */ /* 0x000fda00038c0000 */
.L_x_9239:
[----:B------:R-:W-:Y:S05]  /*218a0*/  @!P6 BRA `(.L_x_8809) ;  /* 0x000000000084e947 */ /* 0x000fea0003800000 */
[----:B-1----:R-:W3:Y:S02]  /*218b0*/  LDL.LU R2, [R1+0x68] ;  /* 0x0000680001027983 */ /* 0x002ee40000300800 */
[----:B---3--:R-:W-:-:S04]  /*218c0*/  LOP3.LUT R2, R2, 0x2, RZ, 0xfc, !PT ;  /* 0x0000000202027812 */ /* 0x008fc800078efcff */
[----:B------:R-:W-:-:S13]  /*218d0*/  ISETP.NE.AND P2, PT, R2, 0x3, PT ;  /* 0x000000030200780c */ /* 0x000fda0003f45270 */
[----:B------:R-:W-:Y:S05]  /*218e0*/  @!P2 BRA `(.L_x_9127) ;  /* 0x000000000004a947 */ /* 0x000fea0003800000 */
[----:B------:R-:W-:Y:S01]  /*218f0*/  BPT.TRAP 0x1 ;  /* 0x000000040000795c */ /* 0x000fe20000300000 */
.L_x_9127:
        /* <DEDUP_REMOVED lines=14> */
.L_x_9240:
[----:B------:R-:W1:Y:S02]  /*219e0*/  SYNCS.PHASECHK.TRANS64.TRYWAIT P0, [R7+URZ], R2 ;  /* 0x00000002070075a7 */ /* 0x000e64000800017f */
[----:B-1----:R-:W-:Y:S05]  /*219f0*/  @!P0 BRA `(.L_x_9129) ;  /* 0x0000003000088947 */ /* 0x002fea0003800000 */
.L_x_9241:
[----:B------:R-:W-:Y:S05]  /*21a00*/  @!P2 BRA `(.L_x_9130) ;  /* 0x000000000004a947 */ /* 0x000fea0003800000 */
[----:B------:R-:W-:Y:S01]  /*21a10*/  BPT.TRAP 0x1 ;  /* 0x000000040000795c */ /* 0x000fe20000300000 */
.L_x_9130:
[----:B------:R-:W3:Y:S01]  /*21a20*/  LDL.LU R4, [R1+0xc] ;  /* 0x00000c0001047983 */ /* 0x000ee20000300800 */
[----:B------:R-:W-:-:S04]  /*21a30*/  VIADD R0, R0, 0x38860 ;  /* 0x0003886000007836 */ /* 0x000fc80000000000 */
[----:B---3--:R-:W-:-:S04]  /*21a40*/  IMAD R4, R4, 0x8, R0 ;  /* 0x0000000804047824 */ /* 0x008fc800078e0200 */
[----:B------:R-:W3:Y:S02]  /*21a50*/  SYNCS.PHASECHK.TRANS64.TRYWAIT P0, [R4+URZ], R5 ;  /* 0x00000005040075a7 */ /* 0x000ee4000800017f */
[----:B---3--:R-:W-:Y:S05]  /*21a60*/  @!P0 BRA `(.L_x_9131) ;  /* 0x0000003000008947 */ /* 0x008fea0003800000 */
.L_x_9242:
[----:B------:R-:W-:-:S07]  /*21a70*/  IMAD R3, R3, 0x8, R0 ;  /* 0x0000000803037824 */ /* 0x000fce00078e0200 */
.L_x_9132:
[----:B----4-:R4:W0:Y:S02]  /*21a80*/  SYNCS.PHASECHK.TRANS64.TRYWAIT P0, [R3+URZ], R2 ;  /* 0x00000002030075a7 */ /* 0x010824000800017f */
[----:B0-----:R-:W-:Y:S05]  /*21a90*/  @!P0 NANOSLEEP.SYNCS 0x989680 ;  /* 0x009896800000895d */ /* 0x001fea0003900000 */
[----:B------:R-:W0:Y:S02]  /*21aa0*/  @!P0 SYNCS.PHASECHK.TRANS64 P0, [R3+URZ], R2 ;  /* 0x00000002030085a7 */ /* 0x000e24000800007f */
[----:B0-----:R-:W-:Y:S05]  /*21ab0*/  @!P0 BRA `(.L_x_9132) ;  /* 0xfffffffc00f08947 */ /* 0x001fea000383ffff */
.L_x_8809:
[----:B------:R-:W-:Y:S05]  /*21ac0*/  BSYNC B9 ;  /* 0x0000000000097941 */ /* 0x000fea0003800000 */
.L_x_8806:
[----:B------:R-:W-:Y:S05]  /*21ad0*/  EXIT ;  /* 0x000000000000794d */ /* 0x000fea0003800000 */
.L_x_8825:
[----:B0-----:R0:W1:Y:S02]  /*21ae0*/  SYNCS.PHASECHK.TRANS64.TRYWAIT P5, [R68+URZ+0x38890], R71 ;  /* 0x03889047440075a7 */ /* 0x00106400080a017f */
[----:B-1----:R-:W-:Y:S05]  /*21af0*/  @!P5 NANOSLEEP.SYNCS 0x989680 ;  /* 0x009896800000d95d */ /* 0x002fea0003900000 */
[----:B------:R-:W1:Y:S02]  /*21b00*/  @!P5 SYNCS.PHASECHK.TRANS64 P5, [R68+URZ+0x38890], R71 ;  /* 0x038890474400d5a7 */ /* 0x000e6400080a007f */
[----:B-1----:R-:W-:Y:S05]  /*21b10*/  @!P5 BRA `(.L_x_8825) ;  /* 0xfffffffc00f0d947 */ /* 0x002fea000383ffff */
[----:B------:R-:W-:Y:S05]  /*21b20*/  BRA `(.L_x_9133) ;  /* 0xfffffe0c002c7947 */ /* 0x000fea000383ffff */
.L_x_8835:
[----:B-1----:R1:W2:Y:S02]  /*21b30*/  SYNCS.PHASECHK.TRANS64.TRYWAIT P5, [R68+URZ+0x38890], R71 ;  /* 0x03889047440075a7 */ /* 0x0022a400080a017f */
[----:B--2---:R-:W-:Y:S05]  /*21b40*/  @!P5 NANOSLEEP.SYNCS 0x989680 ;  /* 0x009896800000d95d */ /* 0x004fea0003900000 */
[----:B------:R-:W2:Y:S02]  /*21b50*/  @!P5 SYNCS.PHASECHK.TRANS64 P5, [R68+URZ+0x38890], R71 ;  /* 0x038890474400d5a7 */ /* 0x000ea400080a007f */
[----:B--2---:R-:W-:Y:S05]  /*21b60*/  @!P5 BRA `(.L_x_8835) ;  /* 0xfffffffc00f0d947 */ /* 0x004fea000383ffff */
[----:B------:R-:W-:Y:S05]  /*21b70*/  BRA `(.L_x_9134) ;  /* 0xfffffe1400ac7947 */ /* 0x000fea000383ffff */
.L_x_8840:
[----:B0-----:R0:W1:Y:S02]  /*21b80*/  SYNCS.PHASECHK.TRANS64.TRYWAIT P5, [R68+URZ+0x38890], R71 ;  /* 0x03889047440075a7 */ /* 0x00106400080a017f */
[----:B-1----:R-:W-:Y:S05]  /*21b90*/  @!P5 NANOSLEEP.SYNCS 0x989680 ;  /* 0x009896800000d95d */ /* 0x002fea0003900000 */
[----:B------:R-:W1:Y:S02]  /*21ba0*/  @!P5 SYNCS.PHASECHK.TRANS64 P5, [R68+URZ+0x38890], R71 ;  /* 0x038890474400d5a7 */ /* 0x000e6400080a007f */
[----:B-1----:R-:W-:Y:S05]  /*21bb0*/  @!P5 BRA `(.L_x_8840) ;  /* 0xfffffffc00f0d947 */ /* 0x002fea000383ffff */
[----:B------:R-:W-:Y:S05]  /*21bc0*/  BRA `(.L_x_9135) ;  /* 0xfffffe1c00e07947 */ /* 0x000fea000383ffff */
.L_x_8844:
[----:B------:R0:W0:Y:S02]  /*21bd0*/  SYNCS.PHASECHK.TRANS64.TRYWAIT P0, [R68+URZ+0x388b0], R71 ;  /* 0x0388b047440075a7 */ /* 0x000024000800017f */
[----:B0-----:R-:W-:Y:S05]  /*21be0*/  @!P0 NANOSLEEP.SYNCS 0x989680 ;  /* 0x009896800000895d */ /* 0x001fea0003900000 */
[----:B------:R-:W0:Y:S02]  /*21bf0*/  @!P0 SYNCS.PHASECHK.TRANS64 P0, [R68+URZ+0x388b0], R71 ;  /* 0x0388b047440085a7 */ /* 0x000e24000800007f */
[----:B0-----:R-:W-:Y:S05]  /*21c00*/  @!P0 BRA `(.L_x_8844) ;  /* 0xfffffffc00f08947 */ /* 0x001fea000383ffff */
[----:B------:R-:W-:Y:S05]  /*21c10*/  BRA `(.L_x_9136) ;  /* 0xfffffe2000587947 */ /* 0x000fea000383ffff */
.L_x_8867:
        /* <DEDUP_REMOVED lines=8> */
.L_x_9138:
[----:B------:R-:W-:Y:S05]  /*21ca0*/  BSYNC B1 ;  /* 0x0000000000017941 */ /* 0x000fea0003800000 */
.L_x_9137:
        /* <DEDUP_REMOVED lines=8> */
.L_x_9139:
[----:B------:R-:W-:Y:S02]  /*21d30*/  IMAD.MOV.U32 R13, RZ, RZ, R8 ;  /* 0x000000ffff0d7224 */ /* 0x000fe400078e0008 */
[----:B------:R-:W-:-:S07]  /*21d40*/  IMAD.MOV.U32 R0, RZ, RZ, R14 ;  /* 0x000000ffff007224 */ /* 0x000fce00078e000e */
[----:B------:R-:W-:Y:S05]  /*21d50*/  WARPSYNC.COLLECTIVE R15, `(.L_x_9140) ;  /* 0x000000000f087348 */ /* 0x000fea0003c00000 */
[----:B------:R0:W1:Y:S02]  /*21d60*/  SHFL.IDX P6, R14, R13, R12, R11 ;  /* 0x0000000c0d0e7389 */ /* 0x00006400000c000b */
[----:B01----:R-:W-:Y:S01]  /*21d70*/  ENDCOLLECTIVE ;  /* 0x000000000000791b */ /* 0x003fe20003800000 */
.L_x_9140:
[----:B------:R-:W-:Y:S02]  /*21d80*/  IMAD.MOV.U32 R13, RZ, RZ, R7 ;  /* 0x000000ffff0d7224 */ /* 0x000fe400078e0007 */
[----:B------:R-:W-:-:S07]  /*21d90*/  IMAD.MOV.U32 R5, RZ, RZ, R14 ;  /* 0x000000ffff057224 */ /* 0x000fce00078e000e */
[----:B------:R-:W-:Y:S05]  /*21da0*/  WARPSYNC.COLLECTIVE R15, `(.L_x_9141) ;  /* 0x000000000f087348 */ /* 0x000fea0003c00000 */
[----:B------:R0:W1:Y:S02]  /*21db0*/  SHFL.IDX P6, R14, R13, R12, R11 ;  /* 0x0000000c0d0e7389 */ /* 0x00006400000c000b */
[----:B01----:R-:W-:Y:S01]  /*21dc0*/  ENDCOLLECTIVE ;  /* 0x000000000000791b */ /* 0x003fe20003800000 */
.L_x_9141:
[----:B------:R-:W-:Y:S05]  /*21dd0*/  BRA `(.L_x_9142) ;  /* 0xfffffe5000487947 */ /* 0x000fea000383ffff */
.L_x_8870:
        /* <DEDUP_REMOVED lines=8> */
.L_x_9144:
[----:B------:R-:W-:Y:S05]  /*21e60*/  BSYNC B1 ;  /* 0x0000000000017941 */ /* 0x000fea0003800000 */
.L_x_9143:
        /* <DEDUP_REMOVED lines=8> */
.L_x_9145:
[----:B------:R-:W-:Y:S02]  /*21ef0*/  IMAD.MOV.U32 R13, RZ, RZ, R8 ;  /* 0x000000ffff0d7224 */ /* 0x000fe400078e0008 */
[----:B------:R-:W-:-:S07]  /*21f00*/  IMAD.MOV.U32 R0, RZ, RZ, R14 ;  /* 0x000000ffff007224 */ /* 0x000fce00078e000e */
[----:B------:R-:W-:Y:S05]  /*21f10*/  WARPSYNC.COLLECTIVE R15, `(.L_x_9146) ;  /* 0x000000000f087348 */ /* 0x000fea0003c00000 */
[----:B------:R0:W1:Y:S02]  /*21f20*/  SHFL.IDX P6, R14, R13, R12, R11 ;  /* 0x0000000c0d0e7389 */ /* 0x00006400000c000b */
[----:B01----:R-:W-:Y:S01]  /*21f30*/  ENDCOLLECTIVE ;  /* 0x000000000000791b */ /* 0x003fe20003800000 */
.L_x_9146:
[----:B------:R-:W-:Y:S02]  /*21f40*/  IMAD.MOV.U32 R13, RZ, RZ, R7 ;  /* 0x000000ffff0d7224 */ /* 0x000fe400078e0007 */
[----:B------:R-:W-:-:S07]  /*21f50*/  IMAD.MOV.U32 R5, RZ, RZ, R14 ;  /* 0x000000ffff057224 */ /* 0x000fce00078e000e */
[----:B------:R-:W-:Y:S05]  /*21f60*/  WARPSYNC.COLLECTIVE R15, `(.L_x_9147) ;  /* 0x000000000f087348 */ /* 0x000fea0003c00000 */
[----:B------:R0:W1:Y:S02]  /*21f70*/  SHFL.IDX P6, R14, R13, R12, R11 ;  /* 0x0000000c0d0e7389 */ /* 0x00006400000c000b */
[----:B01----:R-:W-:Y:S01]  /*21f80*/  ENDCOLLECTIVE ;  /* 0x000000000000791b */ /* 0x003fe20003800000 */
.L_x_9147:
[----:B------:R-:W-:Y:S05]  /*21f90*/  BRA `(.L_x_9148) ;  /* 0xfffffe5000b07947 */ /* 0x000fea000383ffff */
.L_x_8874:
[----:B0-----:R0:W1:Y:S02]  /*21fa0*/  SYNCS.PHASECHK.TRANS64.TRYWAIT P0, [R2+URZ+0x38800], R21 ;  /* 0x03880015020075a7 */ /* 0x001064000800017f */
[----:B-1----:R-:W-:Y:S05]  /*21fb0*/  @!P0 NANOSLEEP.SYNCS 0x989680 ;  /* 0x009896800000895d */ /* 0x002fea0003900000 */
[----:B------:R-:W1:Y:S02]  /*21fc0*/  @!P0 SYNCS.PHASECHK.TRANS64 P0, [R2+URZ+0x38800], R21 ;  /* 0x03880015020085a7 */ /* 0x000e64000800007f */
[----:B-1----:R-:W-:Y:S05]  /*21fd0*/  @!P0 BRA `(.L_x_8874) ;  /* 0xfffffffc00f08947 */ /* 0x002fea000383ffff */
[----:B------:R-:W-:Y:S05]  /*21fe0*/  BRA `(.L_x_9149) ;  /* 0xfffffe54009c7947 */ /* 0x000fea000383ffff */
.L_x_8882:
        /* <DEDUP_REMOVED lines=8> */
.L_x_9151:
[----:B------:R-:W-:Y:S05]  /*22070*/  BSYNC B1 ;  /* 0x0000000000017941 */ /* 0x000fea0003800000 */
.L_x_9150:
        /* <DEDUP_REMOVED lines=8> */
.L_x_9152:
[----:B------:R-:W-:Y:S02]  /*22100*/  IMAD.MOV.U32 R13, RZ, RZ, R7 ;  /* 0x000000ffff0d7224 */ /* 0x000fe400078e0007 */
[----:B------:R-:W-:-:S07]  /*22110*/  IMAD.MOV.U32 R0, RZ, RZ, R14 ;  /* 0x000000ffff007224 */ /* 0x000fce00078e000e */
[----:B------:R-:W-:Y:S05]  /*22120*/  WARPSYNC.COLLECTIVE R15, `(.L_x_9153) ;  /* 0x000000000f087348 */ /* 0x000fea0003c00000 */
[----:B------:R0:W1:Y:S02]  /*22130*/  SHFL.IDX P6, R14, R13, R12, R11 ;  /* 0x0000000c0d0e7389 */ /* 0x00006400000c000b */
[----:B01----:R-:W-:Y:S01]  /*22140*/  ENDCOLLECTIVE ;  /* 0x000000000000791b */ /* 0x003fe20003800000 */
.L_x_9153:
[----:B------:R-:W-:Y:S02]  /*22150*/  IMAD.MOV.U32 R10, RZ, RZ, R0 ;  /* 0x000000ffff0a7224 */ /* 0x000fe400078e0000 */
[----:B------:R-:W-:Y:S02]  /*22160*/  IMAD.MOV.U32 R13, RZ, RZ, R9 ;  /* 0x000000ffff0d7224 */ /* 0x000fe400078e0009 */
[----:B------:R-:W-:-:S07]  /*22170*/  IMAD.MOV.U32 R5, RZ, RZ, R14 ;  /* 0x000000ffff057224 */ /* 0x000fce00078e000e */
[----:B------:R-:W-:Y:S05]  /*22180*/  WARPSYNC.COLLECTIVE R15, `(.L_x_9154) ;  /* 0x000000000f087348 */ /* 0x000fea0003c00000 */
[----:B------:R0:W1:Y:S02]  /*22190*/  SHFL.IDX P6, R14, R13, R12, R11 ;  /* 0x0000000c0d0e7389 */ /* 0x00006400000c000b */
[----:B01----:R-:W-:Y:S01]  /*221a0*/  ENDCOLLECTIVE ;  /* 0x000000000000791b */ /* 0x003fe20003800000 */
.L_x_9154:
[----:B------:R-:W-:Y:S01]  /*221b0*/  IMAD.MOV.U32 R11, RZ, RZ, R3 ;  /* 0x000000ffff0b7224 */ /* 0x000fe200078e0003 */
[----:B------:R-:W-:Y:S06]  /*221c0*/  BRA `(.L_x_9155) ;  /* 0xfffffe6000f47947 */ /* 0x000fec000383ffff */
.L_x_8885:
        /* <DEDUP_REMOVED lines=8> */
.L_x_9157:
[----:B------:R-:W-:Y:S05]  /*22250*/  BSYNC B1 ;  /* 0x0000000000017941 */ /* 0x000fea0003800000 */
.L_x_9156:
        /* <DEDUP_REMOVED lines=8> */
.L_x_9158:
[----:B------:R-:W-:Y:S02]  /*222e0*/  IMAD.MOV.U32 R13, RZ, RZ, R7 ;  /* 0x000000ffff0d7224 */ /* 0x000fe400078e0007 */
[----:B------:R-:W-:-:S07]  /*222f0*/  IMAD.MOV.U32 R0, RZ, RZ, R14 ;  /* 0x000000ffff007224 */ /* 0x000fce00078e000e */
[----:B------:R-:W-:Y:S05]  /*22300*/  WARPSYNC.COLLECTIVE R15, `(.L_x_9159) ;  /* 0x000000000f087348 */ /* 0x000fea0003c00000 */
[----:B------:R0:W1:Y:S02]  /*22310*/  SHFL.IDX P6, R14, R13, R12, R11 ;  /* 0x0000000c0d0e7389 */ /* 0x00006400000c000b */
[----:B01----:R-:W-:Y:S01]  /*22320*/  ENDCOLLECTIVE ;  /* 0x000000000000791b */ /* 0x003fe20003800000 */
.L_x_9159:
[----:B------:R-:W-:Y:S02]  /*22330*/  IMAD.MOV.U32 R13, RZ, RZ, R9 ;  /* 0x000000ffff0d7224 */ /* 0x000fe400078e0009 */
[----:B------:R-:W-:-:S07]  /*22340*/  IMAD.MOV.U32 R7, RZ, RZ, R14 ;  /* 0x000000ffff077224 */ /* 0x000fce00078e000e */
[----:B------:R-:W-:Y:S05]  /*22350*/  WARPSYNC.COLLECTIVE R15, `(.L_x_9160) ;  /* 0x000000000f087348 */ /* 0x000fea0003c00000 */
[----:B------:R0:W1:Y:S02]  /*22360*/  SHFL.IDX P6, R14, R13, R12, R11 ;  /* 0x0000000c0d0e7389 */ /* 0x00006400000c000b */
[----:B01----:R-:W-:Y:S01]  /*22370*/  ENDCOLLECTIVE ;  /* 0x000000000000791b */ /* 0x003fe20003800000 */
.L_x_9160:
[----:B------:R-:W-:Y:S02]  /*22380*/  IMAD.MOV.U32 R12, RZ, RZ, R0 ;  /* 0x000000ffff0c7224 */ /* 0x000fe400078e0000 */
[----:B------:R-:W-:Y:S01]  /*22390*/  IMAD.MOV.U32 R13, RZ, RZ, R3 ;  /* 0x000000ffff0d7224 */ /* 0x000fe200078e0003 */
[----:B------:R-:W-:Y:S06]  /*223a0*/  BRA `(.L_x_9161) ;  /* 0xfffffe64001c7947 */ /* 0x000fec000383ffff */
.L_x_8889:
[----:B0-----:R0:W1:Y:S02]  /*223b0*/  SYNCS.PHASECHK.TRANS64.TRYWAIT P1, [R2+URZ+0x38800], R3 ;  /* 0x03880003020075a7 */ /* 0x001064000802017f */
[----:B-1----:R-:W-:Y:S05]  /*223c0*/  @!P1 NANOSLEEP.SYNCS 0x989680 ;  /* 0x009896800000995d */ /* 0x002fea0003900000 */
[----:B------:R-:W1:Y:S02]  /*223d0*/  @!P1 SYNCS.PHASECHK.TRANS64 P1, [R2+URZ+0x38800], R3 ;  /* 0x03880003020095a7 */ /* 0x000e64000802007f */
[----:B-1----:R-:W-:Y:S05]  /*223e0*/  @!P1 BRA `(.L_x_8889) ;  /* 0xfffffffc00f09947 */ /* 0x002fea000383ffff */
[----:B------:R-:W-:Y:S05]  /*223f0*/  BRA `(.L_x_9162) ;  /* 0xfffffe6400c07947 */ /* 0x000fea000383ffff */
.L_x_8895:
[----:B0-----:R0:W2:Y:S02]  /*22400*/  SYNCS.PHASECHK.TRANS64.TRYWAIT P1, [R172+URZ+0x38830], R15 ;  /* 0x0388300fac0075a7 */ /* 0x0010a4000802017f */
[----:B--2---:R-:W-:Y:S05]  /*22410*/  @!P1 NANOSLEEP.SYNCS 0x989680 ;  /* 0x009896800000995d */ /* 0x004fea0003900000 */
[----:B------:R-:W2:Y:S02]  /*22420*/  @!P1 SYNCS.PHASECHK.TRANS64 P1, [R172+URZ+0x38830], R15 ;  /* 0x0388300fac0095a7 */ /* 0x000ea4000802007f */
[----:B--2---:R-:W-:Y:S05]  /*22430*/  @!P1 BRA `(.L_x_8895) ;  /* 0xfffffffc00f09947 */ /* 0x004fea000383ffff */
[----:B------:R-:W-:Y:S05]  /*22440*/  BRA `(.L_x_8894) ;  /* 0xfffffe74005c7947 */ /* 0x000fea000383ffff */
.L_x_8897:
[----:B--2---:R2:W3:Y:S02]  /*22450*/  SYNCS.PHASECHK.TRANS64.TRYWAIT P1, [R2+URZ+0x38810], R3 ;  /* 0x03881003020075a7 */ /* 0x0044e4000802017f */
[----:B---3--:R-:W-:Y:S05]  /*22460*/  @!P1 NANOSLEEP.SYNCS 0x989680 ;  /* 0x009896800000995d */ /* 0x008fea0003900000 */
[----:B------:R-:W3:Y:S02]  /*22470*/  @!P1 SYNCS.PHASECHK.TRANS64 P1, [R2+URZ+0x38810], R3 ;  /* 0x03881003020095a7 */ /* 0x000ee4000802007f */
[----:B---3--:R-:W-:Y:S05]  /*22480*/  @!P1 BRA `(.L_x_8897) ;  /* 0xfffffffc00f09947 */ /* 0x008fea000383ffff */
[----:B------:R-:W-:Y:S05]  /*22490*/  BRA `(.L_x_9163) ;  /* 0xfffffe78000c7947 */ /* 0x000fea000383ffff */
.L_x_8902:
[----:B--2---:R2:W4:Y:S02]  /*224a0*/  SYNCS.PHASECHK.TRANS64.TRYWAIT P2, [R172+URZ+0x38850], R15 ;  /* 0x0388500fac0075a7 */ /* 0x004524000804017f */
[----:B----4-:R-:W-:Y:S05]  /*224b0*/  @!P2 NANOSLEEP.SYNCS 0x989680 ;  /* 0x009896800000a95d */ /* 0x010fea0003900000 */
[----:B------:R-:W4:Y:S02]  /*224c0*/  @!P2 SYNCS.PHASECHK.TRANS64 P2, [R172+URZ+0x38850], R15 ;  /* 0x0388500fac00a5a7 */ /* 0x000f24000804007f */
[----:B----4-:R-:W-:Y:S05]  /*224d0*/  @!P2 BRA `(.L_x_8902) ;  /* 0xfffffffc00f0a947 */ /* 0x010fea000383ffff */
[----:B------:R-:W-:Y:S05]  /*224e0*/  BRA `(.L_x_8901) ;  /* 0xfffffe7800387947 */ /* 0x000fea000383ffff */
.L_x_8910:
[----:B0-----:R0:W2:Y:S02]  /*224f0*/  SYNCS.PHASECHK.TRANS64.TRYWAIT P3, [R20+URZ+0x38830], R198 ;  /* 0x038830c6140075a7 */ /* 0x0010a4000806017f */
[----:B--2---:R-:W-:Y:S05]  /*22500*/  @!P3 NANOSLEEP.SYNCS 0x989680 ;  /* 0x009896800000b95d */ /* 0x004fea0003900000 */
[----:B------:R-:W2:Y:S02]  /*22510*/  @!P3 SYNCS.PHASECHK.TRANS64 P3, [R20+URZ+0x38830], R198 ;  /* 0x038830c61400b5a7 */ /* 0x000ea4000806007f */
[----:B--2---:R-:W-:Y:S05]  /*22520*/  @!P3 BRA `(.L_x_8910) ;  /* 0xfffffffc00f0b947 */ /* 0x004fea000383ffff */
[----:B------:R-:W-:Y:S05]  /*22530*/  BRA `(.L_x_8909) ;  /* 0xfffffea8006c7947 */ /* 0x000fea000383ffff */
.L_x_8915:
[----:B---3--:R3:W4:Y:S02]  /*22540*/  SYNCS.PHASECHK.TRANS64.TRYWAIT P3, [R20+URZ+0x38850], R198 ;  /* 0x038850c6140075a7 */ /* 0x008724000806017f */
[----:B----4-:R-:W-:Y:S05]  /*22550*/  @!P3 NANOSLEEP.SYNCS 0x989680 ;  /* 0x009896800000b95d */ /* 0x010fea0003900000 */
[----:B------:R-:W4:Y:S02]  /*22560*/  @!P3 SYNCS.PHASECHK.TRANS64 P3, [R20+URZ+0x38850], R198 ;  /* 0x038850c61400b5a7 */ /* 0x000f24000806007f */
[----:B----4-:R-:W-:Y:S05]  /*22570*/  @!P3 BRA `(.L_x_8915) ;  /* 0xfffffffc00f0b947 */ /* 0x010fea000383ffff */
[----:B------:R-:W-:Y:S05]  /*22580*/  BRA `(.L_x_8914) ;  /* 0xfffffeac00087947 */ /* 0x000fea000383ffff */
.L_x_8923:
[----:B0-----:R0:W2:Y:S02]  /*22590*/  SYNCS.PHASECHK.TRANS64.TRYWAIT P2, [R20+URZ+0x38830], R196 ;  /* 0x038830c4140075a7 */ /* 0x0010a4000804017f */
[----:B--2---:R-:W-:Y:S05]  /*225a0*/  @!P2 NANOSLEEP.SYNCS 0x989680 ;  /* 0x009896800000a95d */ /* 0x004fea0003900000 */
[----:B------:R-:W2:Y:S02]  /*225b0*/  @!P2 SYNCS.PHASECHK.TRANS64 P2, [R20+URZ+0x38830], R196 ;  /* 0x038830c41400a5a7 */ /* 0x000ea4000804007f */
[----:B--2---:R-:W-:Y:S05]  /*225c0*/  @!P2 BRA `(.L_x_8923) ;  /* 0xfffffffc00f0a947 */ /* 0x004fea000383ffff */
[----:B------:R-:W-:Y:S05]  /*225d0*/  BRA `(.L_x_8922) ;  /* 0xfffffee4004c7947 */ /* 0x000fea000383ffff */
.L_x_8928:
[----:B---3--:R3:W4:Y:S02]  /*225e0*/  SYNCS.PHASECHK.TRANS64.TRYWAIT P2, [R20+URZ+0x38850], R196 ;  /* 0x038850c4140075a7 */ /* 0x008724000804017f */
[----:B----4-:R-:W-:Y:S05]  /*225f0*/  @!P2 NANOSLEEP.SYNCS 0x989680 ;  /* 0x009896800000a95d */ /* 0x010fea0003900000 */
[----:B------:R-:W4:Y:S02]  /*22600*/  @!P2 SYNCS.PHASECHK.TRANS64 P2, [R20+URZ+0x38850], R196 ;  /* 0x038850c41400a5a7 */ /* 0x000f24000804007f */
[----:B----4-:R-:W-:Y:S05]  /*22610*/  @!P2 BRA `(.L_x_8928) ;  /* 0xfffffffc00f0a947 */ /* 0x010fea000383ffff */
[----:B------:R-:W-:Y:S05]  /*22620*/  BRA `(.L_x_8927) ;  /* 0xfffffee400e87947 */ /* 0x000fea000383ffff */
.L_x_8958:
        /* <DEDUP_REMOVED lines=11> */
.L_x_9165:
[----:B------:R-:W-:Y:S05]  /*226e0*/  BSYNC B1 ;  /* 0x0000000000017941 */ /* 0x000fea0003800000 */
.L_x_9164:
[----:B------:R-:W-:Y:S05]  /*226f0*/  BRA `(.L_x_9166) ;  /* 0xffffff68002c7947 */ /* 0x000fea000383ffff */
.L_x_8960:
[----:B------:R-:W-:Y:S01]  /*22700*/  BSSY B1, `(.L_x_9167) ;  /* 0x0000006000017945 */ /* 0x000fe20003800000 */
[----:B------:R-:W-:-:S07]  /*22710*/  IMAD.MOV.U32 R15, RZ, RZ, -0x1 ;  /* 0xffffffffff0f7424 */ /* 0x000fce00078e00ff */
[----:B01----:R-:W-:Y:S05]  /*22720*/  WARPSYNC.COLLECTIVE R15, `(.L_x_9168) ;  /* 0x000000000f0c7348 */ /* 0x003fea0003c00000 */
[----:B------:R-:W-:Y:S02]  /*22730*/  ELECT P6, UR62, PT ;  /* 0x00000000003e782f */ /* 0x000fe400038c0000 */
[----:B------:R-:W-:Y:S01]  /*22740*/  MOV R14, UR62 ;  /* 0x0000003e000e7c02 */ /* 0x000fe20008000f00 */
[----:B01----:R-:W-:Y:S10]  /*22750*/  ENDCOLLECTIVE ;  /* 0x000000000000791b */ /* 0x003ff40003800000 */
.L_x_9168:
[----:B------:R-:W-:Y:S05]  /*22760*/  BSYNC B1 ;  /* 0x0000000000017941 */ /* 0x000fea0003800000 */
.L_x_9167:
[----:B------:R-:W-:Y:S05]  /*22770*/  BRA `(.L_x_8959) ;  /* 0xffffff6800247947 */ /* 0x000fea000383ffff */
.L_x_8962:
[----:B0-----:R-:W2:Y:S02]  /*22780*/  LDL R4, [R1+0x4] ;  /* 0x0000040001047983 */ /* 0x001ea40000100800 */
[----:B--2---:R0:W2:Y:S02]  /*22790*/  SYNCS.PHASECHK.TRANS64.TRYWAIT P0, [R4+URZ+0x38820], R3 ;  /* 0x03882003040075a7 */ /* 0x0040a4000800017f */
[----:B--2---:R-:W-:Y:S05]  /*227a0*/  @!P0 NANOSLEEP.SYNCS 0x989680 ;  /* 0x009896800000895d */ /* 0x004fea0003900000 */
[----:B------:R-:W2:Y:S02]  /*227b0*/  @!P0 SYNCS.PHASECHK.TRANS64 P0, [R4+URZ+0x38820], R3 ;  /* 0x03882003040085a7 */ /* 0x000ea4000800007f */
[----:B--2---:R-:W-:Y:S05]  /*227c0*/  @!P0 BRA `(.L_x_8962) ;  /* 0xfffffffc00ec8947 */ /* 0x004fea000383ffff */
[----:B------:R-:W-:Y:S05]  /*227d0*/  BRA `(.L_x_9169) ;  /* 0xffffff6800347947 */ /* 0x000fea000383ffff */
.L_x_8966:
[----:B0-----:R0:W2:Y:S02]  /*227e0*/  SYNCS.PHASECHK.TRANS64.TRYWAIT P0, [R4+URZ+0x388a0], R8 ;  /* 0x0388a008040075a7 */ /* 0x0010a4000800017f */
[----:B--2---:R-:W-:Y:S05]  /*227f0*/  @!P0 NANOSLEEP.SYNCS 0x989680 ;  /* 0x009896800000895d */ /* 0x004fea0003900000 */
[----:B------:R-:W2:Y:S02]  /*22800*/  @!P0 SYNCS.PHASECHK.TRANS64 P0, [R4+URZ+0x388a0], R8 ;  /* 0x0388a008040085a7 */ /* 0x000ea4000800007f */
[----:B--2---:R-:W-:Y:S05]  /*22810*/  @!P0 BRA `(.L_x_8966) ;  /* 0xfffffffc00f08947 */ /* 0x004fea000383ffff */
[----:B------:R-:W-:Y:S05]  /*22820*/  BRA `(.L_x_9170) ;  /* 0xffffff68005c7947 */ /* 0x000fea000383ffff */
.L_x_8971:
[----:B--2---:R2:W3:Y:S02]  /*22830*/  SYNCS.PHASECHK.TRANS64.TRYWAIT P0, [R4+URZ+0x388c0], R8 ;  /* 0x0388c008040075a7 */ /* 0x0044e4000800017f */
[----:B---3--:R-:W-:Y:S05]  /*22840*/  @!P0 NANOSLEEP.SYNCS 0x989680 ;  /* 0x009896800000895d */ /* 0x008fea0003900000 */
[----:B------:R-:W3:Y:S02]  /*22850*/  @!P0 SYNCS.PHASECHK.TRANS64 P0, [R4+URZ+0x388c0], R8 ;  /* 0x0388c008040085a7 */ /* 0x000ee4000800007f */
[----:B---3--:R-:W-:Y:S05]  /*22860*/  @!P0 BRA `(.L_x_8971) ;  /* 0xfffffffc00f08947 */ /* 0x008fea000383ffff */
[----:B------:R-:W-:Y:S05]  /*22870*/  BRA `(.L_x_9171) ;  /* 0xffffff6800e07947 */ /* 0x000fea000383ffff */
.L_x_8985:
[----:B0-----:R0:W2:Y:S02]  /*22880*/  SYNCS.PHASECHK.TRANS64.TRYWAIT P1, [R4+URZ+0x388a0], R5 ;  /* 0x0388a005040075a7 */ /* 0x0010a4000802017f */
[----:B--2---:R-:W-:Y:S05]  /*22890*/  @!P1 NANOSLEEP.SYNCS 0x989680 ;  /* 0x009896800000995d */ /* 0x004fea0003900000 */
[----:B------:R-:W2:Y:S02]  /*228a0*/  @!P1 SYNCS.PHASECHK.TRANS64 P1, [R4+URZ+0x388a0], R5 ;  /* 0x0388a005040095a7 */ /* 0x000ea4000802007f */
[----:B--2---:R-:W-:Y:S05]  /*228b0*/  @!P1 BRA `(.L_x_8985) ;  /* 0xfffffffc00f09947 */ /* 0x004fea000383ffff */
[----:B------:R-:W-:Y:S05]  /*228c0*/  BRA `(.L_x_9172) ;  /* 0xffffff7400687947 */ /* 0x000fea000383ffff */
.L_x_8990:
[----:B--2---:R2:W3:Y:S02]  /*228d0*/  SYNCS.PHASECHK.TRANS64.TRYWAIT P1, [R4+URZ+0x388c0], R5 ;  /* 0x0388c005040075a7 */ /* 0x0044e4000802017f */
[----:B---3--:R-:W-:Y:S05]  /*228e0*/  @!P1 NANOSLEEP.SYNCS 0x989680 ;  /* 0x009896800000995d */ /* 0x008fea0003900000 */
[----:B------:R-:W3:Y:S02]  /*228f0*/  @!P1 SYNCS.PHASECHK.TRANS64 P1, [R4+URZ+0x388c0], R5 ;  /* 0x0388c005040095a7 */ /* 0x000ee4000802007f */
[----:B---3--:R-:W-:Y:S05]  /*22900*/  @!P1 BRA `(.L_x_8990) ;  /* 0xfffffffc00f09947 */ /* 0x008fea000383ffff */
[----:B------:R-:W-:Y:S05]  /*22910*/  BRA `(.L_x_9173) ;  /* 0xffffff7400e87947 */ /* 0x000fea000383ffff */
.L_x_9010:
        /* <DEDUP_REMOVED lines=11> */
.L_x_9175:
[----:B------:R-:W-:Y:S05]  /*229d0*/  BSYNC B0 ;  /* 0x0000000000007941 */ /* 0x000fea0003800000 */
.L_x_9174:
[----:B------:R-:W-:Y:S05]  /*229e0*/  BRA `(.L_x_9176) ;  /* 0xffffff8400f87947 */ /* 0x000fea000383ffff */
.L_x_9012:
[----:B------:R-:W-:Y:S01]  /*229f0*/  BSSY B0, `(.L_x_9177) ;  /* 0x0000006000007945 */ /* 0x000fe20003800000 */
[----:B------:R-:W-:-:S07]  /*22a00*/  IMAD.MOV.U32 R15, RZ, RZ, -0x1 ;  /* 0xffffffffff0f7424 */ /* 0x000fce00078e00ff */
[----:B01----:R-:W-:Y:S05]  /*22a10*/  WARPSYNC.COLLECTIVE R15, `(.L_x_9178) ;  /* 0x000000000f0c7348 */ /* 0x003fea0003c00000 */
[----:B------:R-:W-:Y:S02]  /*22a20*/  ELECT P6, UR62, PT ;  /* 0x00000000003e782f */ /* 0x000fe400038c0000 */
[----:B------:R-:W-:Y:S01]  /*22a30*/  MOV R14, UR62 ;  /* 0x0000003e000e7c02 */ /* 0x000fe20008000f00 */
[----:B01----:R-:W-:Y:S10]  /*22a40*/  ENDCOLLECTIVE ;  /* 0x000000000000791b */ /* 0x003ff40003800000 */
.L_x_9178:
[----:B------:R-:W-:Y:S05]  /*22a50*/  BSYNC B0 ;  /* 0x0000000000007941 */ /* 0x000fea0003800000 */
.L_x_9177:
[----:B------:R-:W-:Y:S05]  /*22a60*/  BRA `(.L_x_9179) ;  /* 0xffffff8800087947 */ /* 0x000fea000383ffff */
.L_x_9014:
[----:B0-----:R0:W2:Y:S02]  /*22a70*/  SYNCS.PHASECHK.TRANS64.TRYWAIT P0, [R0+URZ+0x38840], R2 ;  /* 0x03884002000075a7 */ /* 0x0010a4000800017f */
[----:B--2---:R-:W-:Y:S05]  /*22a80*/  @!P0 NANOSLEEP.SYNCS 0x989680 ;  /* 0x009896800000895d */ /* 0x004fea0003900000 */
[----:B------:R-:W2:Y:S02]  /*22a90*/  @!P0 SYNCS.PHASECHK.TRANS64 P0, [R0+URZ+0x38840], R2 ;  /* 0x03884002000085a7 */ /* 0x000ea4000800007f */
[----:B--2---:R-:W-:Y:S05]  /*22aa0*/  @!P0 BRA `(.L_x_9014) ;  /* 0xfffffffc00f08947 */ /* 0x004fea000383ffff */
[----:B------:R-:W-:Y:S05]  /*22ab0*/  BRA `(.L_x_9180) ;  /* 0xffffff8800747947 */ /* 0x000fea000383ffff */
.L_x_9018:
        /* <DEDUP_REMOVED lines=9> */
.L_x_9181:
[----:B------:R-:W-:Y:S02]  /*22b50*/  IMAD.MOV.U32 R13, RZ, RZ, R3 ;  /* 0x000000ffff0d7224 */ /* 0x000fe400078e0003 */
[----:B------:R-:W-:-:S07]  /*22b60*/  IMAD.MOV.U32 R4, RZ, RZ, R14 ;  /* 0x000000ffff047224 */ /* 0x000fce00078e000e */
[----:B------:R-:W-:Y:S05]  /*22b70*/  WARPSYNC.COLLECTIVE R15, `(.L_x_9182) ;  /* 0x000000000f087348 */ /* 0x000fea0003c00000 */
[----:B------:R0:W1:Y:S02]  /*22b80*/  SHFL.IDX P6, R14, R13, R12, R11 ;  /* 0x0000000c0d0e7389 */ /* 0x00006400000c000b */
[----:B01----:R-:W-:Y:S01]  /*22b90*/  ENDCOLLECTIVE ;  /* 0x000000000000791b */ /* 0x003fe20003800000 */
.L_x_9182:
[----:B------:R-:W-:Y:S02]  /*22ba0*/  IMAD.MOV.U32 R13, RZ, RZ, R2 ;  /* 0x000000ffff0d7224 */ /* 0x000fe400078e0002 */
[----:B------:R-:W-:Y:S02]  /*22bb0*/  IMAD.MOV.U32 R12, RZ, RZ, 0x1 ;  /* 0x00000001ff0c7424 */ /* 0x000fe400078e00ff */
[----:B------:R-:W-:-:S07]  /*22bc0*/  IMAD.MOV.U32 R5, RZ, RZ, R14 ;  /* 0x000000ffff057224 */ /* 0x000fce00078e000e */
[----:B------:R-:W-:Y:S05]  /*22bd0*/  WARPSYNC.COLLECTIVE R15, `(.L_x_9183) ;  /* 0x000000000f087348 */ /* 0x000fea0003c00000 */
[----:B------:R0:W1:Y:S02]  /*22be0*/  SHFL.IDX P6, R14, R13, R12, R11 ;  /* 0x0000000c0d0e7389 */ /* 0x00006400000c000b */
[----:B01----:R-:W-:Y:S01]  /*22bf0*/  ENDCOLLECTIVE ;  /* 0x000000000000791b */ /* 0x003fe20003800000 */
.L_x_9183:
[----:B------:R-:W-:Y:S02]  /*22c00*/  IMAD.MOV.U32 R13, RZ, RZ, R3 ;  /* 0x000000ffff0d7224 */ /* 0x000fe400078e0003 */
[----:B------:R-:W-:Y:S02]  /*22c10*/  IMAD R0, R6, R7, RZ ;  /* 0x0000000706007224 */ /* 0x000fe400078e02ff */
[----:B------:R-:W-:-:S07]  /*22c20*/  IMAD.MOV.U32 R6, RZ, RZ, R14 ;  /* 0x000000ffff067224 */ /* 0x000fce00078e000e */
[----:B------:R-:W-:Y:S05]  /*22c30*/  WARPSYNC.COLLECTIVE R15, `(.L_x_9184) ;  /* 0x000000000f087348 */ /* 0x000fea0003c00000 */
[----:B------:R0:W1:Y:S02]  /*22c40*/  SHFL.IDX P6, R14, R13, R12, R11 ;  /* 0x0000000c0d0e7389 */ /* 0x00006400000c000b */
[----:B01----:R-:W-:Y:S01]  /*22c50*/  ENDCOLLECTIVE ;  /* 0x000000000000791b */ /* 0x003fe20003800000 */
.L_x_9184:
        /* <DEDUP_REMOVED lines=21> */
.L_x_9185:
        /* <DEDUP_REMOVED lines=10> */
.L_x_9186:
        /* <DEDUP_REMOVED lines=11> */
.L_x_9187:
        /* <DEDUP_REMOVED lines=14> */
.L_x_9188:
[----:B------:R-:W-:Y:S01]  /*22fe0*/  IMAD.MOV.U32 R3, RZ, RZ, R14 ;  /* 0x000000ffff037224 */ /* 0x000fe200078e000e */
[----:B------:R-:W-:Y:S06]  /*22ff0*/  BRA `(.L_x_9189) ;  /* 0xffffff8c00dc7947 */ /* 0x000fec000383ffff */
.L_x_9022:
        /* <DEDUP_REMOVED lines=27> */
.L_x_9191:
[----:B------:R-:W-:Y:S05]  /*231b0*/  BSYNC B0 ;  /* 0x0000000000007941 */ /* 0x000fea0003800000 */
.L_x_9190:
        /* <DEDUP_REMOVED lines=11> */
.L_x_9192:
        /* <DEDUP_REMOVED lines=43> */
.L_x_9193:
        /* <DEDUP_REMOVED lines=18> */
.L_x_9194:
        /* <DEDUP_REMOVED lines=29> */
.L_x_9195:
        /* <DEDUP_REMOVED lines=13> */
.L_x_9196:
        /* <DEDUP_REMOVED lines=32> */
.L_x_9197:
        /* <DEDUP_REMOVED lines=9> */
.L_x_9198:
[----:B------:R-:W-:Y:S01]  /*23b70*/  IMAD.MOV.U32 R0, RZ, RZ, R14 ;  /* 0x000000ffff007224 */ /* 0x000fe200078e000e */
[----:B------:R-:W-:Y:S06]  /*23b80*/  BRA `(.L_x_9199) ;  /* 0xffffff9000b47947 */ /* 0x000fec000383ffff */
.L_x_9027:
[----:B0-----:R-:W3:Y:S02]  /*23b90*/  LDL R2, [R1+0x4] ;  /* 0x0000040001027983 */ /* 0x001ee40000100800 */
[----:B---3--:R0:W3:Y:S02]  /*23ba0*/  SYNCS.PHASECHK.TRANS64.TRYWAIT P0, [R2+URZ+0x38820], R0 ;  /* 0x03882000020075a7 */ /* 0x0080e4000800017f */
[----:B---3--:R-:W-:Y:S05]  /*23bb0*/  @!P0 NANOSLEEP.SYNCS 0x989680 ;  /* 0x009896800000895d */ /* 0x008fea0003900000 */
[----:B------:R-:W3:Y:S02]  /*23bc0*/  @!P0 SYNCS.PHASECHK.TRANS64 P0, [R2+URZ+0x38820], R0 ;  /* 0x03882000020085a7 */ /* 0x000ee4000800007f */
[----:B---3--:R-:W-:Y:S05]  /*23bd0*/  @!P0 BRA `(.L_x_9027) ;  /* 0xfffffffc00ec8947 */ /* 0x008fea000383ffff */
[----:B------:R-:W-:Y:S05]  /*23be0*/  BRA `(.L_x_9200) ;  /* 0xffffff9400747947 */ /* 0x000fea000383ffff */
.L_x_9031:
[----:B0-----:R0:W1:Y:S02]  /*23bf0*/  SYNCS.PHASECHK.TRANS64.TRYWAIT P0, [R0+URZ+0x38860], R2 ;  /* 0x03886002000075a7 */ /* 0x001064000800017f */
[----:B-1----:R-:W-:Y:S05]  /*23c00*/  @!P0 NANOSLEEP.SYNCS 0x989680 ;  /* 0x009896800000895d */ /* 0x002fea0003900000 */
[----:B------:R-:W1:Y:S02]  /*23c10*/  @!P0 SYNCS.PHASECHK.TRANS64 P0, [R0+URZ+0x38860], R2 ;  /* 0x03886002000085a7 */ /* 0x000e64000800007f */
[----:B-1----:R-:W-:Y:S05]  /*23c20*/  @!P0 BRA `(.L_x_9031) ;  /* 0xfffffffc00f08947 */ /* 0x002fea000383ffff */
[----:B------:R-:W-:Y:S05]  /*23c30*/  BRA `(.L_x_9201) ;  /* 0xffffff9400a47947 */ /* 0x000fea000383ffff */
.L_x_9050:
[----:B-1----:R1:W3:Y:S02]  /*23c40*/  SYNCS.PHASECHK.TRANS64.TRYWAIT P0, [R0+URZ+0x38840], R6 ;  /* 0x03884006000075a7 */ /* 0x0022e4000800017f */
[----:B---3--:R-:W-:Y:S05]  /*23c50*/  @!P0 NANOSLEEP.SYNCS 0x989680 ;  /* 0x009896800000895d */ /* 0x008fea0003900000 */
[----:B------:R-:W3:Y:S02]  /*23c60*/  @!P0 SYNCS.PHASECHK.TRANS64 P0, [R0+URZ+0x38840], R6 ;  /* 0x03884006000085a7 */ /* 0x000ee4000800007f */
[----:B---3--:R-:W-:Y:S05]  /*23c70*/  @!P0 BRA `(.L_x_9050) ;  /* 0xfffffffc00f08947 */ /* 0x008fea000383ffff */
[----:B------:R-:W-:Y:S05]  /*23c80*/  BRA `(.L_x_9202) ;  /* 0xffffffa000cc7947 */ /* 0x000fea000383ffff */
.L_x_9055:
[----:B0-----:R0:W3:Y:S02]  /*23c90*/  SYNCS.PHASECHK.TRANS64.TRYWAIT P0, [R0+URZ+0x38860], R6 ;  /* 0x03886006000075a7 */ /* 0x0010e4000800017f */
[----:B---3--:R-:W-:Y:S05]  /*23ca0*/  @!P0 NANOSLEEP.SYNCS 0x989680 ;  /* 0x009896800000895d */ /* 0x008fea0003900000 */
[----:B------:R-:W3:Y:S02]  /*23cb0*/  @!P0 SYNCS.PHASECHK.TRANS64 P0, [R0+URZ+0x38860], R6 ;  /* 0x03886006000085a7 */ /* 0x000ee4000800007f */
[----:B---3--:R-:W-:Y:S05]  /*23cc0*/  @!P0 BRA `(.L_x_9055) ;  /* 0xfffffffc00f08947 */ /* 0x008fea000383ffff */
[----:B------:R-:W-:Y:S05]  /*23cd0*/  BRA `(.L_x_9203) ;  /* 0xffffffa400547947 */ /* 0x000fea000383ffff */
.L_x_9070:
[----:B0-----:R0:W1:Y:S02]  /*23ce0*/  SYNCS.PHASECHK.TRANS64.TRYWAIT P0, [R2+URZ+0x38840], R3 ;  /* 0x03884003020075a7 */ /* 0x001064000800017f */
[----:B-1----:R-:W-:Y:S05]  /*23cf0*/  @!P0 NANOSLEEP.SYNCS 0x989680 ;  /* 0x009896800000895d */ /* 0x002fea0003900000 */
[----:B------:R-:W1:Y:S02]  /*23d00*/  @!P0 SYNCS.PHASECHK.TRANS64 P0, [R2+URZ+0x38840], R3 ;  /* 0x03884003020085a7 */ /* 0x000e64000800007f */
[----:B-1----:R-:W-:Y:S05]  /*23d10*/  @!P0 BRA `(.L_x_9070) ;  /* 0xfffffffc00f08947 */ /* 0x002fea000383ffff */
[----:B------:R-:W-:Y:S05]  /*23d20*/  BRA `(.L_x_9204) ;  /* 0xffffffb0005c7947 */ /* 0x000fea000383ffff */
.L_x_9075:
[----:B-1----:R1:W3:Y:S02]  /*23d30*/  SYNCS.PHASECHK.TRANS64.TRYWAIT P0, [R2+URZ+0x38860], R3 ;  /* 0x03886003020075a7 */ /* 0x0022e4000800017f */
[----:B---3--:R-:W-:Y:S05]  /*23d40*/  @!P0 NANOSLEEP.SYNCS 0x989680 ;  /* 0x009896800000895d */ /* 0x008fea0003900000 */
[----:B------:R-:W3:Y:S02]  /*23d50*/  @!P0 SYNCS.PHASECHK.TRANS64 P0, [R2+URZ+0x38860], R3 ;  /* 0x03886003020085a7 */ /* 0x000ee4000800007f */
[----:B---3--:R-:W-:Y:S05]  /*23d60*/  @!P0 BRA `(.L_x_9075) ;  /* 0xfffffffc00f08947 */ /* 0x008fea000383ffff */
[----:B------:R-:W-:Y:S05]  /*23d70*/  BRA `(.L_x_9205) ;  /* 0xffffffb000e07947 */ /* 0x000fea000383ffff */
.L_x_9090:
[----:B0-----:R0:W1:Y:S02]  /*23d80*/  SYNCS.PHASECHK.TRANS64.TRYWAIT P0, [R2+URZ+0x38840], R3 ;  /* 0x03884003020075a7 */ /* 0x001064000800017f */
[----:B-1----:R-:W-:Y:S05]  /*23d90*/  @!P0 NANOSLEEP.SYNCS 0x989680 ;  /* 0x009896800000895d */ /* 0x002fea0003900000 */
[----:B------:R-:W1:Y:S02]  /*23da0*/  @!P0 SYNCS.PHASECHK.TRANS64 P0, [R2+URZ+0x38840], R3 ;  /* 0x03884003020085a7 */ /* 0x000e64000800007f */
[----:B-1----:R-:W-:Y:S05]  /*23db0*/  @!P0 BRA `(.L_x_9090) ;  /* 0xfffffffc00f08947 */ /* 0x002fea000383ffff */
[----:B------:R-:W-:Y:S05]  /*23dc0*/  BRA `(.L_x_9206) ;  /* 0xffffffbc00cc7947 */ /* 0x000fea000383ffff */
.L_x_9095:
[----:B-1----:R1:W3:Y:S02]  /*23dd0*/  SYNCS.PHASECHK.TRANS64.TRYWAIT P0, [R2+URZ+0x38860], R3 ;  /* 0x03886003020075a7 */ /* 0x0022e4000800017f */
[----:B---3--:R-:W-:Y:S05]  /*23de0*/  @!P0 NANOSLEEP.SYNCS 0x989680 ;  /* 0x009896800000895d */ /* 0x008fea0003900000 */
[----:B------:R-:W3:Y:S02]  /*23df0*/  @!P0 SYNCS.PHASECHK.TRANS64 P0, [R2+URZ+0x38860], R3 ;  /* 0x03886003020085a7 */ /* 0x000ee4000800007f */
[----:B---3--:R-:W-:Y:S05]  /*23e00*/  @!P0 BRA `(.L_x_9095) ;  /* 0xfffffffc00f08947 */ /* 0x008fea000383ffff */
[----:B------:R-:W-:Y:S05]  /*23e10*/  BRA `(.L_x_9207) ;  /* 0xffffffc000547947 */ /* 0x000fea000383ffff */
.L_x_9111:
[----:B------:R-:W-:Y:S01]  /*23e20*/  BSSY B0, `(.L_x_9208) ;  /* 0x0000008000007945 */ /* 0x000fe20003800000 */
[----:B------:R-:W-:Y:S02]  /*23e30*/  IMAD.MOV.U32 R13, RZ, RZ, R16 ;  /* 0x000000ffff0d7224 */ /* 0x000fe400078e0010 */
[----:B------:R-:W-:Y:S02]  /*23e40*/  IMAD.MOV.U32 R12, RZ, RZ, RZ ;  /* 0x000000ffff0c7224 */ /* 0x000fe400078e00ff */
[----:B-1----:R-:W-:Y:S02]  /*23e50*/  IMAD.MOV.U32 R11, RZ, RZ, 0x1f ;  /* 0x0000001fff0b7424 */ /* 0x002fe400078e00ff */
[----:B------:R-:W-:-:S07]  /*23e60*/  IMAD.MOV.U32 R15, RZ, RZ, -0x1 ;  /* 0xffffffffff0f7424 */ /* 0x000fce00078e00ff */
[----:B0-2---:R-:W-:Y:S05]  /*23e70*/  WARPSYNC.COLLECTIVE R15, `(.L_x_9209) ;  /* 0x000000000f087348 */ /* 0x005fea0003c00000 */
[----:B0-----:R0:W1:Y:S02]  /*23e80*/  SHFL.IDX P6, R14, R13, R12, R11 ;  /* 0x0000000c0d0e7389 */ /* 0x00106400000c000b */
[----:B012---:R-:W-:Y:S01]  /*23e90*/  ENDCOLLECTIVE ;  /* 0x000000000000791b */ /* 0x007fe20003800000 */
.L_x_9209:
[----:B------:R-:W-:Y:S05]  /*23ea0*/  BSYNC B0 ;  /* 0x0000000000007941 */ /* 0x000fea0003800000 */
.L_x_9208:
        /* <DEDUP_REMOVED lines=9> */
.L_x_9210:
        /* <DEDUP_REMOVED lines=18> */
.L_x_9211:
        /* <DEDUP_REMOVED lines=8> */
.L_x_9212:
        /* <DEDUP_REMOVED lines=8> */
.L_x_9213:
        /* <DEDUP_REMOVED lines=8> */
.L_x_9214:
        /* <DEDUP_REMOVED lines=8> */
.L_x_9215:
        /* <DEDUP_REMOVED lines=9> */
.L_x_9216:
[----:B------:R-:W-:Y:S01]  /*242f0*/  IMAD.MOV.U32 R16, RZ, RZ, R14 ;  /* 0x000000ffff107224 */ /* 0x000fe200078e000e */
[----:B------:R-:W-:Y:S06]  /*24300*/  BRA `(.L_x_9217) ;  /* 0xffffffc800ac7947 */ /* 0x000fec000383ffff */
.L_x_9116:
[----:B------:R-:W-:Y:S01]  /*24310*/  BSSY B0, `(.L_x_9218) ;  /* 0x0000008000007945 */ /* 0x000fe20003800000 */
[----:B-----5:R-:W-:Y:S02]  /*24320*/  IMAD.MOV.U32 R13, RZ, RZ, R3 ;  /* 0x000000ffff0d7224 */ /* 0x020fe400078e0003 */
[----:B------:R-:W-:Y:S02]  /*24330*/  IMAD.MOV.U32 R12, RZ, RZ, 0x1 ;  /* 0x00000001ff0c7424 */ /* 0x000fe400078e00ff */
[----:B------:R-:W-:Y:S02]  /*24340*/  IMAD.MOV.U32 R11, RZ, RZ, RZ ;  /* 0x000000ffff0b7224 */ /* 0x000fe400078e00ff */
[----:B------:R-:W-:-:S07]  /*24350*/  IMAD.MOV.U32 R15, RZ, RZ, -0x1 ;  /* 0xffffffffff0f7424 */ /* 0x000fce00078e00ff */
[----:B012---:R-:W-:Y:S05]  /*24360*/  WARPSYNC.COLLECTIVE R15, `(.L_x_9219) ;  /* 0x000000000f087348 */ /* 0x007fea0003c00000 */
[----:B0-----:R0:W3:Y:S02]  /*24370*/  SHFL.UP P6, R14, R13, R12, R11 ;  /* 0x0400000c0d0e7389 */ /* 0x0010e400000c000b */
[----:B0123--:R-:W-:Y:S01]  /*24380*/  ENDCOLLECTIVE ;  /* 0x000000000000791b */ /* 0x00ffe20003800000 */
.L_x_9219:
[----:B------:R-:W-:Y:S05]  /*24390*/  BSYNC B0 ;  /* 0x0000000000007941 */ /* 0x000fea0003800000 */
.L_x_9218:
        /* <DEDUP_REMOVED lines=10> */
.L_x_9220:
        /* <DEDUP_REMOVED lines=8> */
.L_x_9221:
        /* <DEDUP_REMOVED lines=8> */
.L_x_9222:
        /* <DEDUP_REMOVED lines=8> */
.L_x_9223:
        /* <DEDUP_REMOVED lines=9> */
.L_x_9224:
[----:B------:R-:W-:Y:S01]  /*24650*/  IMAD.MOV.U32 R16, RZ, RZ, R14 ;  /* 0x000000ffff107224 */ /* 0x000fe200078e000e */
[----:B------:R-:W-:Y:S06]  /*24660*/  BRA `(.L_x_9225) ;  /* 0xffffffc800707947 */ /* 0x000fec000383ffff */
.L_x_9118:
[----:B------:R-:W-:Y:S01]  /*24670*/  BSSY B0, `(.L_x_9226) ;  /* 0x0000006000007945 */ /* 0x000fe20003800000 */
[----:B------:R-:W-:Y:S01]  /*24680*/  PLOP3.LUT P6, PT, P6, PT, PT, 0x8, 0x0 ;  /* 0x000000000000781c */ /* 0x000fe200037ce170 */
[----:B------:R-:W-:-:S12]  /*24690*/  IMAD.MOV.U32 R15, RZ, RZ, -0x1 ;  /* 0xffffffffff0f7424 */ /* 0x000fd800078e00ff */
[----:B012---:R-:W-:Y:S05]  /*246a0*/  WARPSYNC.COLLECTIVE R15, `(.L_x_9227) ;  /* 0x000000000f087348 */ /* 0x007fea0003c00000 */
[----:B0-----:R-:W-:Y:S01]  /*246b0*/  VOTE.ANY R14, PT, P6 ;  /* 0x00000000000e7806 */ /* 0x001fe200030e0100 */
[----:B-12---:R-:W-:Y:S06]  /*246c0*/  ENDCOLLECTIVE ;  /* 0x000000000000791b */ /* 0x006fec0003800000 */
.L_x_9227:
[----:B------:R-:W-:Y:S05]  /*246d0*/  BSYNC B0 ;  /* 0x0000000000007941 */ /* 0x000fea0003800000 */
.L_x_9226:
        /* <DEDUP_REMOVED lines=9> */
.L_x_9228:
[----:B------:R-:W-:Y:S01]  /*24770*/  IMAD.MOV.U32 R17, RZ, RZ, R14 ;  /* 0x000000ffff117224 */ /* 0x000fe200078e000e */
[----:B------:R-:W-:Y:S06]  /*24780*/  BRA `(.L_x_9229) ;  /* 0xffffffc800607947 */ /* 0x000fec000383ffff */
.L_x_9120:
[----:B------:R-:W-:Y:S01]  /*24790*/  BSSY B0, `(.L_x_9230) ;  /* 0x0000007000007945 */ /* 0x000fe20003800000 */
[----:B------:R-:W-:Y:S02]  /*247a0*/  IMAD.MOV.U32 R13, RZ, RZ, R2 ;  /* 0x000000ffff0d7224 */ /* 0x000fe400078e0002 */
[----:B------:R-:W-:Y:S02]  /*247b0*/  IMAD.MOV.U32 R11, RZ, RZ, 0x1f ;  /* 0x0000001fff0b7424 */ /* 0x000fe400078e00ff */
[----:B------:R-:W-:-:S07]  /*247c0*/  IMAD.MOV.U32 R15, RZ, RZ, -0x1 ;  /* 0xffffffffff0f7424 */ /* 0x000fce00078e00ff */
[----:B01234-:R-:W-:Y:S05]  /*247d0*/  WARPSYNC.COLLECTIVE R15, `(.L_x_9231) ;  /* 0x000000000f087348 */ /* 0x01ffea0003c00000 */
[----:B0-----:R0:W0:Y:S02]  /*247e0*/  SHFL.IDX P6, R14, R13, R12, R11 ;  /* 0x0000000c0d0e7389 */ /* 0x00102400000c000b */
[----:B01234-:R-:W-:Y:S01]  /*247f0*/  ENDCOLLECTIVE ;  /* 0x000000000000791b */ /* 0x01ffe20003800000 */
.L_x_9231:
[----:B------:R-:W-:Y:S05]  /*24800*/  BSYNC B0 ;  /* 0x0000000000007941 */ /* 0x000fea0003800000 */
.L_x_9230:
[----:B------:R-:W-:Y:S01]  /*24810*/  IMAD.MOV.U32 R2, RZ, RZ, R14 ;  /* 0x000000ffff027224 */ /* 0x000fe200078e000e */
[----:B------:R-:W-:Y:S06]  /*24820*/  BRA `(.L_x_9232) ;  /* 0xffffffc800547947 */ /* 0x000fec000383ffff */
.L_x_9124:
[----:B0-----:R0:W1:Y:S02]  /*24830*/  SYNCS.PHASECHK.TRANS64.TRYWAIT P0, [R0+URZ+0x38820], R3 ;  /* 0x03882003000075a7 */ /* 0x001064000800017f */
[----:B-1----:R-:W-:Y:S05]  /*24840*/  @!P0 NANOSLEEP.SYNCS 0x989680 ;  /* 0x009896800000895d */ /* 0x002fea0003900000 */
[----:B------:R-:W1:Y:S02]  /*24850*/  @!P0 SYNCS.PHASECHK.TRANS64 P0, [R0+URZ+0x38820], R3 ;  /* 0x03882003000085a7 */ /* 0x000e64000800007f */
[----:B-1----:R-:W-:Y:S05]  /*24860*/  @!P0 BRA `(.L_x_9124) ;  /* 0xfffffffc00f08947 */ /* 0x002fea000383ffff */
[----:B------:R-:W-:Y:S05]  /*24870*/  BRA `(.L_x_9233) ;  /* 0xffffffcc00d87947 */ /* 0x000fea000383ffff */
.L_x_9125:
        /* <DEDUP_REMOVED lines=11> */
.L_x_9235:
[----:B------:R-:W-:Y:S05]  /*24930*/  BSYNC B0 ;  /* 0x0000000000007941 */ /* 0x000fea0003800000 */
.L_x_9234:
[----:B------:R-:W-:Y:S05]  /*24940*/  BRA `(.L_x_9236) ;  /* 0xffffffcc00c07947 */ /* 0x000fea000383ffff */
.L_x_9126:
[----:B------:R-:W-:Y:S01]  /*24950*/  BSSY B0, `(.L_x_9237) ;  /* 0x0000006000007945 */ /* 0x000fe20003800000 */
[----:B------:R-:W-:-:S07]  /*24960*/  IMAD.MOV.U32 R15, RZ, RZ, -0x1 ;  /* 0xffffffffff0f7424 */ /* 0x000fce00078e00ff */
[----:B012---:R-:W-:Y:S05]  /*24970*/  WARPSYNC.COLLECTIVE R15, `(.L_x_9238) ;  /* 0x000000000f0c7348 */ /* 0x007fea0003c00000 */
[----:B------:R-:W-:Y:S02]  /*24980*/  ELECT P6, UR62, PT ;  /* 0x00000000003e782f */ /* 0x000fe400038c0000 */
[----:B------:R-:W-:Y:S01]  /*24990*/  MOV R14, UR62 ;  /* 0x0000003e000e7c02 */ /* 0x000fe20008000f00 */
[----:B012---:R-:W-:Y:S10]  /*249a0*/  ENDCOLLECTIVE ;  /* 0x000000000000791b */ /* 0x007ff40003800000 */
.L_x_9238:
[----:B------:R-:W-:Y:S05]  /*249b0*/  BSYNC B0 ;  /* 0x0000000000007941 */ /* 0x000fea0003800000 */
.L_x_9237:
[----:B------:R-:W-:Y:S05]  /*249c0*/  BRA `(.L_x_9239) ;  /* 0xffffffcc00b47947 */ /* 0x000fea000383ffff */
.L_x_9128:
[----:B0-----:R0:W1:Y:S02]  /*249d0*/  SYNCS.PHASECHK.TRANS64.TRYWAIT P0, [R6+URZ], R5 ;  /* 0x00000005060075a7 */ /* 0x001064000800017f */
[----:B-1----:R-:W-:Y:S05]  /*249e0*/  @!P0 NANOSLEEP.SYNCS 0x989680 ;  /* 0x009896800000895d */ /* 0x002fea0003900000 */
[----:B------:R-:W1:Y:S02]  /*249f0*/  @!P0 SYNCS.PHASECHK.TRANS64 P0, [R6+URZ], R5 ;  /* 0x00000005060085a7 */ /* 0x000e64000800007f */
[----:B-1----:R-:W-:Y:S05]  /*24a00*/  @!P0 BRA `(.L_x_9128) ;  /* 0xfffffffc00f08947 */ /* 0x002fea000383ffff */
[----:B------:R-:W-:Y:S05]  /*24a10*/  BRA `(.L_x_9240) ;  /* 0xffffffcc00f07947 */ /* 0x000fea000383ffff */
.L_x_9129:
[----:B-1----:R1:W3:Y:S02]  /*24a20*/  SYNCS.PHASECHK.TRANS64.TRYWAIT P0, [R7+URZ], R2 ;  /* 0x00000002070075a7 */ /* 0x0022e4000800017f */
[----:B---3--:R-:W-:Y:S05]  /*24a30*/  @!P0 NANOSLEEP.SYNCS 0x989680 ;  /* 0x009896800000895d */ /* 0x008fea0003900000 */
[----:B------:R-:W3:Y:S02]  /*24a40*/  @!P0 SYNCS.PHASECHK.TRANS64 P0, [R7+URZ], R2 ;  /* 0x00000002070085a7 */ /* 0x000ee4000800007f */
[----:B---3--:R-:W-:Y:S05]  /*24a50*/  @!P0 BRA `(.L_x_9129) ;  /* 0xfffffffc00f08947 */ /* 0x008fea000383ffff */
[----:B------:R-:W-:Y:S05]  /*24a60*/  BRA `(.L_x_9241) ;  /* 0xffffffcc00e47947 */ /* 0x000fea000383ffff */
.L_x_9131:
[----:B---3--:R3:W4:Y:S02]  /*24a70*/  SYNCS.PHASECHK.TRANS64.TRYWAIT P0, [R4+URZ], R5 ;  /* 0x00000005040075a7 */ /* 0x008724000800017f */
[----:B----4-:R-:W-:Y:S05]  /*24a80*/  @!P0 NANOSLEEP.SYNCS 0x989680 ;  /* 0x009896800000895d */ /* 0x010fea0003900000 */
[----:B------:R-:W4:Y:S02]  /*24a90*/  @!P0 SYNCS.PHASECHK.TRANS64 P0, [R4+URZ], R5 ;  /* 0x00000005040085a7 */ /* 0x000f24000800007f */
[----:B----4-:R-:W-:Y:S05]  /*24aa0*/  @!P0 BRA `(.L_x_9131) ;  /* 0xfffffffc00f08947 */ /* 0x010fea000383ffff */
[----:B------:R-:W-:Y:S05]  /*24ab0*/  BRA `(.L_x_9242) ;  /* 0xffffffcc00ec7947 */ /* 0x000fea000383ffff */
.L_x_9243:
        /* <DEDUP_REMOVED lines=12> */
.L_x_15304:


//--------------------- .text._ZN7cutlass13device_kernelIN5flash11enable_sm90INS1_16FlashAttnFwdSm90INS1_25CollectiveMainloopFwdSm90ILi2EN4cute5tupleIJNS5_1CILi1EEES8_S8_EEENS6_IJNS7_ILi128EEENS7_ILi96EEENS7_ILi64EEEEEELi256ENS_10bfloat16_tEfNS_4arch4Sm90ELb0ELb0ELb1ELb0ELb0ELb0ELb0ELb1ELb0ELb1ELb0ELb0EEENS1_21CollectiveEpilogueFwdINS6_IJSA_NS7_ILi256EEESB_EEES9_SE_SG_Li256ELb0ELb1ELb0ELb0EEENS1_29StaticPersistentTileSchedulerILb0EEEEEEEEEvNT_6ParamsE --------------------------
	.section	.text._ZN7cutlass13device_kernelIN5flash11enable_sm90INS1_16FlashAttnFwdSm90INS1_25CollectiveMainloopFwdSm90ILi2EN4cute5tupleIJNS5_1CILi1EEES8_S8_EEENS6_IJNS7_ILi128EEENS7_ILi96EEENS7_ILi64EEEEEELi256ENS_10bfloat16_tEfNS_4arch4Sm90ELb0ELb0ELb1ELb0ELb0ELb0ELb0ELb1ELb0ELb1ELb0ELb0EEENS1_21CollectiveEpilogueFwdINS6_IJSA_NS7_ILi256EEESB_EEES9_SE_SG_Li256ELb0ELb1ELb0ELb0EEENS1_29StaticPersistentTileSchedulerILb0EEEEEEEEEvNT_6ParamsE,"ax",@progbits
	.align	128
.text._ZN7cutlass13device_kernelIN5flash11enable_sm90INS1_16FlashAttnFwdSm90INS1_25CollectiveMainloopFwdSm90ILi2EN4cute5tupleIJNS5_1CILi1EEES8_S8_EEENS6_IJNS7_ILi128EEENS7_ILi96EEENS7_ILi64EEEEEELi256ENS_10bfloat16_tEfNS_4arch4Sm90ELb0ELb0ELb1ELb0ELb0ELb0ELb0ELb1ELb0ELb1ELb0ELb0EEENS1_21CollectiveEpilogueFwdINS6_IJSA_NS7_ILi256EEESB_EEES9_SE_SG_Li256ELb0ELb1ELb0ELb0EEENS1_29StaticPersistentTileSchedulerILb0EEEEEEEEEvNT_6ParamsE:
        .type           _ZN7cutlass13device_kernelIN5flash11enable_sm90INS1_16FlashAttnFwdSm90INS1_25CollectiveMainloopFwdSm90ILi2EN4cute5tupleIJNS5_1CILi1EEES8_S8_EEENS6_IJNS7_ILi128EEENS7_ILi96EEENS7_ILi64EEEEEELi256ENS_10bfloat16_tEfNS_4arch4Sm90ELb0ELb0ELb1ELb0ELb0ELb0ELb0ELb1ELb0ELb1ELb0ELb0EEENS1_21CollectiveEpilogueFwdINS6_IJSA_NS7_ILi256EEESB_EEES9_SE_SG_Li256ELb0ELb1ELb0ELb0EEENS1_29StaticPersistentTileSchedulerILb0EEEEEEEEEvNT_6ParamsE,@function
        .size           _ZN7cutlass13device_kernelIN5flash11enable_sm90INS1_16FlashAttnFwdSm90INS1_25CollectiveMainloopFwdSm90ILi2EN4cute5tupleIJNS5_1CILi1EEES8_S8_EEENS6_IJNS7_ILi128EEENS7_ILi96EEENS7_ILi64EEEEEELi256ENS_10bfloat16_tEfNS_4arch4Sm90ELb0ELb0ELb1ELb0ELb0ELb0ELb0ELb1ELb0ELb1ELb0ELb0EEENS1_21CollectiveEpilogueFwdINS6_IJSA_NS7_ILi256EEESB_EEES9_SE_SG_Li256ELb0ELb1ELb0ELb0EEENS1_29StaticPersistentTileSchedulerILb0EEEEEEEEEvNT_6ParamsE,(.L_x_15305 - _ZN7cutlass13device_kernelIN5flash11enable_sm90INS1_16FlashAttnFwdSm90INS1_25CollectiveMainloopFwdSm90ILi2EN4cute5tupleIJNS5_1CILi1EEES8_S8_EEENS6_IJNS7_ILi128EEENS7_ILi96EEENS7_ILi64EEEEEELi256ENS_10bfloat16_tEfNS_4arch4Sm90ELb0ELb0ELb1ELb0ELb0ELb0ELb0ELb1ELb0ELb1ELb0ELb0EEENS1_21CollectiveEpilogueFwdINS6_IJSA_NS7_ILi256EEESB_EEES9_SE_SG_Li256ELb0ELb1ELb0ELb0EEENS1_29StaticPersistentTileSchedulerILb0EEEEEEEEEvNT_6ParamsE)
        .other          _ZN7cutlass13device_kernelIN5flash11enable_sm90INS1_16FlashAttnFwdSm90INS1_25CollectiveMainloopFwdSm90ILi2EN4cute5tupleIJNS5_1CILi1EEES8_S8_EEENS6_IJNS7_ILi128EEENS7_ILi96EEENS7_ILi64EEEEEELi256ENS_10bfloat16_tEfNS_4arch4Sm90ELb0ELb0ELb1ELb0ELb0ELb0ELb0ELb1ELb0ELb1ELb0ELb0EEENS1_21CollectiveEpilogueFwdINS6_IJSA_NS7_ILi256EEESB_EEES9_SE_SG_Li256ELb0ELb1ELb0ELb0EEENS1_29StaticPersistentTileSchedulerILb0EEEEEEEEEvNT_6ParamsE,@"STO_CUDA_ENTRY STV_DEFAULT"
_ZN7cutlass13device_kernelIN5flash11enable_sm90INS1_16FlashAttnFwdSm90INS1_25CollectiveMainloopFwdSm90ILi2EN4cute5tupleIJNS5_1CILi1EEES8_S8_EEENS6_IJNS7_ILi128EEENS7_ILi96EEENS7_ILi64EEEEEELi256ENS_10bfloat16_tEfNS_4arch4Sm90ELb0ELb0ELb1ELb0ELb0ELb0ELb0ELb1ELb0ELb1ELb0ELb0EEENS1_21CollectiveEpilogueFwdINS6_IJSA_NS7_ILi256EEESB_EEES9_SE_SG_Li256ELb0ELb1ELb0ELb0EEENS1_29StaticPersistentTileSchedulerILb0EEEEEEEEEvNT_6ParamsE:
        /* <DEDUP_REMOVED lines=18> */
.L_x_9245:
[----:B------:R-:W-:Y:S05]  /*0120*/  BSYNC B0 ;  /* 0x0000000000007941 */ /* 0x000fea0003800000 */
.L_x_9244:
        /* <DEDUP_REMOVED lines=41> */
.L_x_9246:
        /* <DEDUP_REMOVED lines=22> */
.L_x_9247:
        /* <DEDUP_REMOVED lines=18> */
.L_x_9248:
        /* <DEDUP_REMOVED lines=22> */
.L_x_9249:
        /* <DEDUP_REMOVED lines=22> */
.L_x_9250:
[----:B------:R-:W-:Y:S01]  /*0900*/  PLOP3.LUT P0, PT, PT, PT, UP0, 0x80, 0x0 ;  /* 0x000000000000781c */ /* 0x000fe20003f0f008 */
[----:B------:R-:W-:Y:S01]  /*0910*/  UMOV UR37, 0x1 ;  /* 0x0000000100257882 */ /* 0x000fe20000000000 */
[----:B------:R-:W-:Y:S01]  /*0920*/  NOP ;  /* 0x0000000000007918 */ /* 0x000fe20000000000 */
[----:B------:R-:W-:Y:S01]  /*0930*/  USEL UR37, UR37, 0x2, !UP0 ;  /* 0x0000000225257887 */ /* 0x000fe2000c000000 */
[----:B------:R-:W-:Y:S01]  /*0940*/  ULDC.64 UR42, c[0x0][0x208] ;  /* 0x00008200002a7ab9 */ /* 0x000fe20000000a00 */
[----:B012-4-:R-:W-:Y:S08]  /*0950*/  BAR.SYNC.DEFER_BLOCKING 0x0 ;  /* 0x0000000000007b1d */ /* 0x017ff00000010000 */
[----:B------:R-:W-:Y:S05]  /*0960*/  @!P0 BRA `(.L_x_9251) ;  /* 0x0000007000fc8947 */ /* 0x000fea0003800000 */
.L_x_9252:
[----:B------:R-:W-:-:S08]  /*0970*/  NOP ;  /* 0x0000000000007918 */ /* 0x000fd00000000000 */
[----:B------:R-:W0:Y:S02]  /*0980*/  USETMAXREG.TRY_ALLOC.CTAPOOL UP0, 0xf0 ;  /* 0x000000f0000079c8 */ /* 0x000e240008000600 */
[----:B0-----:R-:W-:-:S13]  /*0990*/  PLOP3.LUT P0, PT, PT, PT, UP0, 0x80, 0x0 ;  /* 0x000000000000781c */ /* 0x001fda0003f0f008 */
[----:B------:R-:W-:Y:S05]  /*09a0*/  @!P0 BRA `(.L_x_9252) ;  /* 0xfffffffc00f08947 */ /* 0x000fea000383ffff */
[----:B------:R-:W-:Y:S01]  /*09b0*/  SHF.R.U32.HI R2, RZ, 0x7, R0 ;  /* 0x00000007ff027819 */ /* 0x000fe20000011600 */
[----:B------:R-:W0:Y:S08]  /*09c0*/  S2UR UR39, SR_CTAID.X ;  /* 0x00000000002779c3 */ /* 0x000e300000002500 */
[----:B------:R-:W-:Y:S06]  /*09d0*/  BAR.ARV 0x8, 0x180 ;  /* 0x0206000000007b1d */ /* 0x000fec0000002000 */
[----:B------:R-:W-:-:S02]  /*09e0*/  ISETP.NE.AND P0, PT, R2, 0x1, PT ;  /* 0x000000010200780c */ /* 0x000fc40003f05270 */
[----:B------:R-:W0:Y:S11]  /*09f0*/  LDC R2, c[0x0][0xc34] ;  /* 0x00030d00ff027b82 */ /* 0x000e360000000800 */
[----:B------:R-:W-:Y:S06]  /*0a00*/  @!P0 BAR.ARV 0x9, 0x100 ;  /* 0x0244000000008b1d */ /* 0x000fec0000002000 */
[----:B0-----:R-:W-:-:S13]  /*0a10*/  ISETP.LE.AND P0, PT, R2, UR39, PT ;  /* 0x0000002702007c0c */ /* 0x001fda000bf03270 */
[----:B------:R-:W-:Y:S05]  /*0a20*/  @P0 EXIT ;  /* 0x000000000000094d */ /* 0x000fea0003800000 */
[----:B------:R-:W-:Y:S01]  /*0a30*/  VIADD R0, R0, 0xffffff80 ;  /* 0xffffff8000007836 */ /* 0x000fe20000000000 */
[----:B------:R-:W-:Y:S01]  /*0a40*/  ULOP3.LUT UR48, UR37, 0x1, URZ, 0xfc, !UPT ;  /* 0x0000000125307892 */ /* 0x000fe2000f8efc3f */
[----:B------:R-:W-:Y:S01]  /*0a50*/  UMOV UR47, URZ ;  /* 0x0000003f002f7c82 */ /* 0x000fe20008000000 */
[----:B------:R-:W-:Y:S02]  /*0a60*/  UMOV UR38, URZ ;  /* 0x0000003f00267c82 */ /* 0x000fe40008000000 */
[----:B------:R-:W-:Y:S01]  /*0a70*/  SHF.R.S32.HI R3, RZ, 0x1f, R0 ;  /* 0x0000001fff037819 */ /* 0x000fe20000011400 */
[----:B------:R-:W-:-:S03]  /*0a80*/  UMOV UR36, URZ ;  /* 0x0000003f00247c82 */ /* 0x000fc60008000000 */
[CC--:B------:R-:W-:Y:S02]  /*0a90*/  LEA.HI R2, R3.reuse, R0.reuse, RZ, 0x7 ;  /* 0x0000000003027211 */ /* 0x0c0fe400078f38ff */
[CC--:B------:R-:W-:Y:S02]  /*0aa0*/  LEA.HI R4, R3.reuse, R0.reuse, RZ, 0x4 ;  /* 0x0000000003047211 */ /* 0x0c0fe400078f20ff */
[----:B------:R-:W-:Y:S02]  /*0ab0*/  LOP3.LUT R205, R2, 0xffffff80, RZ, 0xc0, !PT ;  /* 0xffffff8002cd7812 */ /* 0x000fe400078ec0ff */
[CC--:B------:R-:W-:Y:S02]  /*0ac0*/  LEA.HI R5, R3.reuse, R0.reuse, RZ, 0x5 ;  /* 0x0000000003057211 */ /* 0x0c0fe400078f28ff */
[----:B------:R-:W-:Y:S01]  /*0ad0*/  SHF.R.S32.HI R7, RZ, 0x4, R4 ;  /* 0x00000004ff077819 */ /* 0x000fe20000011404 */
[----:B------:R-:W-:Y:S01]  /*0ae0*/  IMAD.IADD R205, R0, 0x1, -R205 ;  /* 0x0000000100cd7824 */ /* 0x000fe200078e0acd */
[----:B------:R-:W-:Y:S01]  /*0af0*/  LEA.HI R12, R3, R0, RZ, 0x2 ;  /* 0x00000000030c7211 */ /* 0x000fe200078f10ff */
[----:B------:R-:W-:Y:S01]  /*0b00*/  IMAD.SHL.U32 R6, R5, 0x20, RZ ;  /* 0x0000002005067824 */ /* 0x000fe200078e00ff */
[----:B------:R-:W-:-:S02]  /*0b10*/  LOP3.LUT R5, R4, 0x3fffff0, RZ, 0xc0, !PT ;  /* 0x03fffff004057812 */ /* 0x000fc400078ec0ff */
[----:B------:R-:W-:Y:S02]  /*0b20*/  SHF.R.S32.HI R8, RZ, 0x1f, R205 ;  /* 0x0000001fff087819 */ /* 0x000fe400000114cd */
[----:B------:R-:W-:Y:S01]  /*0b30*/  LEA.HI R4, R4, R7, RZ, 0x1 ;  /* 0x0000000704047211 */ /* 0x000fe200078f08ff */
[----:B------:R-:W-:Y:S01]  /*0b40*/  IMAD.IADD R5, R0, 0x1, -R5 ;  /* 0x0000000100057824 */ /* 0x000fe200078e0a05 */
[----:B------:R-:W-:Y:S02]  /*0b50*/  LEA.HI R9, R8, R205, RZ, 0x2 ;  /* 0x000000cd08097211 */ /* 0x000fe400078f10ff */
[----:B------:R-:W-:Y:S02]  /*0b60*/  LOP3.LUT R4, R4, 0x1ffffffe, RZ, 0xc0, !PT ;  /* 0x1ffffffe04047812 */ /* 0x000fe400078ec0ff */
[--C-:B------:R-:W-:Y:S02]  /*0b70*/  SHF.R.S32.HI R10, RZ, 0x2, R9.reuse ;  /* 0x00000002ff0a7819 */ /* 0x100fe40000011409 */
[----:B------:R-:W-:Y:S01]  /*0b80*/  SHF.R.S32.HI R11, RZ, 0x1f, R9 ;  /* 0x0000001fff0b7819 */ /* 0x000fe20000011409 */
[----:B------:R-:W-:Y:S01]  /*0b90*/  IMAD.IADD R4, R7, 0x1, -R4 ;  /* 0x0000000107047824 */ /* 0x000fe200078e0a04 */
[----:B------:R-:W-:-:S02]  /*0ba0*/  SHF.R.S32.HI R207, RZ, 0x7, R2 ;  /* 0x00000007ffcf7819 */ /* 0x000fc40000011402 */
[----:B------:R-:W-:Y:S02]  /*0bb0*/  LEA.HI R11, R11, R10, RZ, 0x3 ;  /* 0x0000000a0b0b7211 */ /* 0x000fe400078f18ff */
[----:B------:R-:W-:Y:S02]  /*0bc0*/  LOP3.LUT R7, R12, 0xfffffffc, RZ, 0xc0, !PT ;  /* 0xfffffffc0c077812 */ /* 0x000fe400078ec0ff */
[----:B------:R-:W-:Y:S02]  /*0bd0*/  LOP3.LUT R11, R11, 0xfffffff8, RZ, 0xc0, !PT ;  /* 0xfffffff80b0b7812 */ /* 0x000fe400078ec0ff */
[----:B------:R-:W-:Y:S01]  /*0be0*/  LEA.HI R8, R8, R205, RZ, 0x5 ;  /* 0x000000cd08087211 */ /* 0x000fe200078f28ff */
[----:B------:R-:W-:Y:S01]  /*0bf0*/  IMAD.IADD R7, R0, 0x1, -R7 ;  /* 0x0000000100077824 */ /* 0x000fe200078e0a07 */
[----:B------:R-:W-:Y:S01]  /*0c00*/  LEA.HI R2, R2, R207, RZ, 0x1 ;  /* 0x000000cf02027211 */ /* 0x000fe200078f08ff */
[----:B------:R-:W-:Y:S01]  /*0c10*/  IMAD.IADD R11, R10, 0x1, -R11 ;  /* 0x000000010a0b7824 */ /* 0x000fe200078e0a0b */
[----:B------:R-:W-:-:S02]  /*0c20*/  LEA.HI R22, R3, R0, RZ, 0x3 ;  /* 0x0000000003167211 */ /* 0x000fc400078f18ff */
[----:B------:R-:W-:Y:S02]  /*0c30*/  SHF.R.S32.HI R8, RZ, 0x5, R8 ;  /* 0x00000005ff087819 */ /* 0x000fe40000011408 */
[----:B------:R-:W-:Y:S02]  /*0c40*/  LOP3.LUT R2, R2, 0x3fffffe, RZ, 0xc0, !PT ;  /* 0x03fffffe02027812 */ /* 0x000fe400078ec0ff */
[----:B------:R-:W-:Y:S01]  /*0c50*/  LOP3.LUT R19, R22, 0xfffffff8, RZ, 0xc0, !PT ;  /* 0xfffffff816137812 */ /* 0x000fe200078ec0ff */
[----:B------:R-:W-:Y:S01]  /*0c60*/  IMAD R11, R8, 0x10, R11 ;  /* 0x00000010080b7824 */ /* 0x000fe200078e020b */
[----:B------:R-:W-:Y:S01]  /*0c70*/  LOP3.LUT R6, R6, 0xfffffc00, RZ, 0xc0, !PT ;  /* 0xfffffc0006067812 */ /* 0x000fe200078ec0ff */
[----:B------:R-:W-:Y:S01]  /*0c80*/  IMAD.IADD R2, R207, 0x1, -R2 ;  /* 0x00000001cf027824 */ /* 0x000fe200078e0a02 */
[----:B------:R-:W-:Y:S01]  /*0c90*/  LEA.HI R3, R7, R7, RZ, 0x1 ;  /* 0x0000000707037211 */ /* 0x000fe200078f08ff */
[----:B------:R-:W-:Y:S01]  /*0ca0*/  IMAD.IADD R19, R0, 0x1, -R19 ;  /* 0x0000000100137824 */ /* 0x000fe200078e0a13 */
[----:B------:R-:W-:Y:S01]  /*0cb0*/  LOP3.LUT R0, R9, 0x7ffffffc, RZ, 0xc0, !PT ;  /* 0x7ffffffc09007812 */ /* 0x000fe200078ec0ff */
[----:B------:R-:W-:Y:S01]  /*0cc0*/  IMAD R5, R5, 0x40, R6 ;  /* 0x0000004005057824 */ /* 0x000fe200078e0206 */
[----:B------:R-:W-:Y:S01]  /*0cd0*/  LOP3.LUT R6, R3, 0x1ffffffe, RZ, 0xc0, !PT ;  /* 0x1ffffffe03067812 */ /* 0x000fe200078ec0ff */
[----:B------:R-:W-:Y:S01]  /*0ce0*/  IMAD R208, R2, 0x40, R11 ;  /* 0x0000004002d07824 */ /* 0x000fe200078e020b */
[----:B------:R-:W-:Y:S01]  /*0cf0*/  SHF.R.S32.HI R22, RZ, 0x3, R22 ;  /* 0x00000003ff167819 */ /* 0x000fe20000011416 */
[----:B------:R-:W-:-:S02]  /*0d00*/  IMAD.SHL.U32 R2, R19, 0x8, RZ ;  /* 0x0000000813027824 */ /* 0x000fc400078e00ff */
[----:B------:R-:W-:Y:S02]  /*0d10*/  IMAD.IADD R7, R7, 0x1, -R6 ;  /* 0x0000000107077824 */ /* 0x000fe400078e0a06 */
[C---:B------:R-:W-:Y:S02]  /*0d20*/  VIADD R18, R2.reuse, 0x40 ;  /* 0x0000004002127836 */ /* 0x040fe40000000000 */
[C---:B------:R-:W-:Y:S02]  /*0d30*/  VIADD R17, R2.reuse, 0x80 ;  /* 0x0000008002117836 */ /* 0x040fe40000000000 */
[----:B------:R-:W-:Y:S01]  /*0d40*/  VIADD R16, R2, 0xc0 ;  /* 0x000000c002107836 */ /* 0x000fe20000000000 */
[----:B------:R-:W-:Y:S01]  /*0d50*/  SHF.R.S32.HI R214, RZ, 0x1f, R18 ;  /* 0x0000001fffd67819 */ /* 0x000fe20000011412 */
[----:B------:R-:W-:Y:S01]  /*0d60*/  IMAD R211, R4, 0x8, R5 ;  /* 0x0000000804d37824 */ /* 0x000fe200078e0205 */
[----:B------:R-:W-:Y:S01]  /*0d70*/  SHF.R.S32.HI R213, RZ, 0x1f, R17 ;  /* 0x0000001fffd57819 */ /* 0x000fe20000011411 */
[----:B------:R-:W-:Y:S01]  /*0d80*/  IMAD.IADD R209, R205, 0x1, -R0 ;  /* 0x00000001cdd17824 */ /* 0x000fe200078e0a00 */
[----:B------:R-:W-:Y:S01]  /*0d90*/  SHF.R.S32.HI R212, RZ, 0x1f, R16 ;  /* 0x0000001fffd47819 */ /* 0x000fe20000011410 */
[----:B------:R-:W-:-:S07]  /*0da0*/  IMAD R210, R7, 0x8, R208 ;  /* 0x0000000807d27824 */ /* 0x000fce00078e02d0 */
.L_x_9281:
[----:B0-----:R-:W0:Y:S01]  /*0db0*/  SHFL.IDX PT, R0, R207, RZ, 0x1f ;  /* 0x00001fffcf007589 */ /* 0x001e2200000e0000 */
[----:B-1----:R-:W1:Y:S01]  /*0dc0*/  S2UR UR4, SR_CgaCtaId ;  /* 0x00000000000479c3 */ /* 0x002e620000008800 */
[----:B------:R-:W-:Y:S01]  /*0dd0*/  ULDC.64 UR6, c[0x0][0x418] ;  /* 0x0001060000067ab9 */ /* 0x000fe20000000a00 */
[----:B------:R-:W-:Y:S01]  /*0de0*/  ULDC UR5, c[0x0][0xc38] ;  /* 0x00030e0000057ab9 */ /* 0x000fe20000000800 */
[----:B------:R-:W-:Y:S02]  /*0df0*/  UISETP.NE.U32.AND UP0, UPT, UR6, URZ, UPT ;  /* 0x0000003f0600728c */ /* 0x000fe4000bf05070 */
[----:B------:R-:W-:Y:S01]  /*0e00*/  UISETP.NE.AND UP1, UPT, UR5, 0x1, UPT ;  /* 0x000000010500788c */ /* 0x000fe2000bf25270 */
[----:B------:R-:W-:Y:S02]  /*0e10*/  UMOV UR45, 0x400 ;  /* 0x00000400002d7882 */ /* 0x000fe40000000000 */
[----:B------:R-:W-:Y:S01]  /*0e20*/  ULDC UR5, c[0x0][0xc44] ;  /* 0x0003110000057ab9 */ /* 0x000fe20000000800 */
[----:B------:R-:W-:-:S02]  /*0e30*/  UISETP.NE.AND.EX UP0, UPT, UR7, URZ, UPT, UP0 ;  /* 0x0000003f0700728c */ /* 0x000fc4000bf05300 */
[----:B------:R-:W-:Y:S01]  /*0e40*/  UISETP.NE.AND UP2, UPT, UR5, 0x1, UPT ;  /* 0x000000010500788c */ /* 0x000fe2000bf45270 */
[----:B------:R-:W-:Y:S01]  /*0e50*/  ULDC UR44, c[0x0][0x424] ;  /* 0x00010900002c7ab9 */ /* 0x000fe20000000800 */
[----:B------:R-:W-:Y:S01]  /*0e60*/  ULDC UR10, c[0x0][0x2f0] ;  /* 0x0000bc00000a7ab9 */ /* 0x000fe20000000800 */
[----:B------:R-:W-:Y:S02]  /*0e70*/  USEL UR44, UR44, 0x1, UP0 ;  /* 0x000000012c2c7887 */ /* 0x000fe40008000000 */
[----:B------:R-:W-:Y:S01]  /*0e80*/  @UP1 ULDC UR12, c[0x0][0xc40] ;  /* 0x00031000000c1ab9 */ /* 0x000fe20000000800 */
[----:B------:R-:W-:Y:S01]  /*0e90*/  UMOV UR46, UR39 ;  /* 0x00000027002e7c82 */ /* 0x000fe20008000000 */
[----:B------:R-:W-:-:S04]  /*0ea0*/  UIMAD UR44, UR44, UR10, URZ ;  /* 0x0000000a2c2c72a4 */ /* 0x000fc8000f8e023f */
[----:B------:R-:W-:Y:S01]  /*0eb0*/  @UP2 ULDC.64 UR8, c[0x0][0xc48] ;  /* 0x0003120000082ab9 */ /* 0x000fe20000000a00 */
[----:B0-----:R-:W-:Y:S01]  /*0ec0*/  R2UR UR6, R0 ;  /* 0x00000000000672ca */ /* 0x001fe200000e0000 */
[----:B-1----:R-:W-:-:S03]  /*0ed0*/  ULEA UR45, UR4, UR45, 0x18 ;  /* 0x0000002d042d7291 */ /* 0x002fc6000f8ec03f */
[----:B------:R-:W-:Y:S01]  /*0ee0*/  @UP1 ULDC UR4, c[0x0][0xc3c] ;  /* 0x00030f0000041ab9 */ /* 0x000fe20000000800 */
[----:B------:R-:W-:Y:S02]  /*0ef0*/  UIADD3 UR11, UR45, 0x18400, URZ ;  /* 0x000184002d0b7890 */ /* 0x000fe4000fffe03f */
[----:B------:R-:W-:Y:S02]  /*0f00*/  UIMAD.WIDE.U32 UR4, UR39, UR4, URZ ;  /* 0x00000004270472a5 */ /* 0x000fe4000f8e003f */
[----:B------:R-:W-:Y:S02]  /*0f10*/  ULOP3.LUT UP0, URZ, UR11, 0x1bf, URZ, 0xc0, !UPT ;  /* 0x000001bf0b3f7892 */ /* 0x000fe4000f80c03f */
[----:B------:R-:W-:Y:S02]  /*0f20*/  @UP1 USHF.R.U32.HI UR46, URZ, UR12, UR5 ;  /* 0x0000000c3f2e1299 */ /* 0x000fe40008011605 */
[----:B------:R-:W-:Y:S02]  /*0f30*/  ULEA.HI UR7, UR6, UR6, URZ, 0x1 ;  /* 0x0000000606077291 */ /* 0x000fe4000f8f083f */
[----:B------:R-:W-:Y:S01]  /*0f40*/  PLOP3.LUT P0, PT, PT, PT, UP0, 0x80, 0x0 ;  /* 0x000000000000781c */ /* 0x000fe20003f0f008 */
[----:B------:R-:W-:-:S02]  /*0f50*/  UIMAD.WIDE.U32 UR4, UR46, UR8, URZ ;  /* 0x000000082e0472a5 */ /* 0x000fc4000f8e003f */
[----:B------:R-:W-:Y:S01]  /*0f60*/  ULOP3.LUT UR7, UR7, 0x1e, URZ, 0xc0, !UPT ;  /* 0x0000001e07077892 */ /* 0x000fe2000f8ec03f */
[----:B------:R-:W-:Y:S01]  /*0f70*/  UMOV UR41, UR46 ;  /* 0x0000002e00297c82 */ /* 0x000fe20008000000 */
[----:B------:R-:W-:Y:S02]  /*0f80*/  @UP2 USHF.R.U32.HI UR41, URZ, UR9, UR5 ;  /* 0x000000093f292299 */ /* 0x000fe40008011605 */
[----:B------:R-:W-:Y:S02]  /*0f90*/  UIADD3 UR7, UR6, -UR7, URZ ;  /* 0x8000000706077290 */ /* 0x000fe4000fffe03f */
[----:B------:R-:W-:Y:S02]  /*0fa0*/  UIADD3 UR6, UR44, 0x5f, URZ ;  /* 0x0000005f2c067890 */ /* 0x000fe4000fffe03f */
[----:B------:R-:W-:Y:S02]  /*0fb0*/  ULEA UR8, UR7, UR11, 0xd ;  /* 0x0000000b07087291 */ /* 0x000fe4000f8e683f */
[----:B------:R-:W-:-:S02]  /*0fc0*/  UIMAD.WIDE UR6, UR6, 0x2aaaaaab, URZ ;  /* 0x2aaaaaab060678a5 */ /* 0x000fc4000f8e023f */
[----:B------:R-:W-:Y:S02]  /*0fd0*/  USHF.R.U32.HI UR8, URZ, 0x4, UR8 ;  /* 0x000000043f087899 */ /* 0x000fe40008011608 */
[----:B------:R-:W-:Y:S02]  /*0fe0*/  USHF.R.U32.HI UR40, URZ, 0x1f, UR7 ;  /* 0x0000001f3f287899 */ /* 0x000fe40008011607 */
[----:B------:R-:W-:Y:S02]  /*0ff0*/  ULOP3.LUT UR49, UR8, 0x3fff, URZ, 0xc0, !UPT ;  /* 0x00003fff08317892 */ /* 0x000fe4000f8ec03f */
[----:B------:R-:W-:Y:S01]  /*1000*/  ULEA.HI.SX32 UR40, UR7, UR40, 0x1c ;  /* 0x0000002807287291 */ /* 0x000fe2000f8fe23f */
[----:B--234-:R-:W-:Y:S11]  /*1010*/  @!P0 BRA `(.L_x_9253) ;  /* 0x0000000000408947 */ /* 0x01cff60003800000 */
        /* <DEDUP_REMOVED lines=16> */
.L_x_9253:
[----:B------:R-:W-:Y:S01]  /*1120*/  ULOP3.LUT UR4, UR47, 0x1, URZ, 0xc0, !UPT ;  /* 0x000000012f047892 */ /* 0x000fe2000f8ec03f */
[----:B------:R-:W0:Y:S05]  /*1130*/  S2R R20, SR_TID.X ;  /* 0x0000000000147919 */ /* 0x000e2a0000002100 */
[----:B------:R-:W-:-:S05]  /*1140*/  IMAD.U32 R0, RZ, RZ, UR4 ;  /* 0x00000004ff007e24 */ /* 0x000fca000f8e00ff */
[----:B------:R-:W-:-:S04]  /*1150*/  SHF.L.U32 R0, R0, 0x1f, RZ ;  /* 0x0000001f00007819 */ /* 0x000fc800000006ff */
[----:B------:R-:W1:Y:S01]  /*1160*/  SYNCS.PHASECHK.TRANS64.TRYWAIT P0, [UR45+0x22800], R0 ;  /* 0x02280000ff0075a7 */ /* 0x000e62000800016d */
[----:B0-----:R-:W-:-:S05]  /*1170*/  SHF.R.U32.HI R20, RZ, 0x7, R20 ;  /* 0x00000007ff147819 */ /* 0x001fca0000011614 */
[----:B------:R-:W-:Y:S01]  /*1180*/  VIADD R7, R20, 0x8 ;  /* 0x0000000814077836 */ /* 0x000fe20000000000 */
[----:B-1----:R-:W-:Y:S06]  /*1190*/  @!P0 BRA `(.L_x_9254) ;  /* 0x000000ac00248947 */ /* 0x002fec0003800000 */
.L_x_9371:
[----:B0-----:R-:W-:Y:S01]  /*11a0*/  IMAD.U32 R0, RZ, RZ, UR48 ;  /* 0x00000030ff007e24 */ /* 0x001fe2000f8e00ff */
[----:B------:R-:W-:Y:S05]  /*11b0*/  WARPSYNC.ALL ;  /* 0x0000000000007948 */ /* 0x000fea0003800000 */
[----:B------:R0:W-:Y:S01]  /*11c0*/  BAR.SYNC.DEFER_BLOCKING R7, 0x100 ;  /* 0x000400070000751d */ /* 0x0001e20000010000 */
[----:B------:R-:W-:-:S13]  /*11d0*/  ISETP.NE.AND P0, PT, R0, 0x3, PT ;  /* 0x000000030000780c */ /* 0x000fda0003f05270 */
[----:B0-----:R-:W-:Y:S05]  /*11e0*/  @!P0 BRA `(.L_x_9255) ;  /* 0x0000000000048947 */ /* 0x001fea0003800000 */
[----:B------:R-:W-:Y:S01]  /*11f0*/  BPT.TRAP 0x1 ;  /* 0x000000040000795c */ /* 0x000fe20000300000 */
.L_x_9255:
[----:B------:R-:W-:Y:S01]  /*1200*/  ULEA UR21, UR36, UR45, 0x3 ;  /* 0x0000002d24157291 */ /* 0x000fe2000f8e183f */
[----:B------:R-:W-:-:S05]  /*1210*/  IMAD.U32 R8, RZ, RZ, UR38 ;  /* 0x00000026ff087e24 */ /* 0x000fca000f8e00ff */
[----:B------:R-:W-:-:S04]  /*1220*/  SHF.L.U32 R8, R8, 0x1f, RZ ;  /* 0x0000001f08087819 */ /* 0x000fc800000006ff */
[----:B------:R0:W1:Y:S01]  /*1230*/  SYNCS.PHASECHK.TRANS64.TRYWAIT P1, [UR21+0x22830], R8 ;  /* 0x02283008ff0075a7 */ /* 0x0000620008020155 */
[----:B------:R-:W-:Y:S05]  /*1240*/  @!P0 BRA `(.L_x_9256) ;  /* 0x0000000000048947 */ /* 0x000fea0003800000 */
[----:B------:R-:W-:Y:S01]  /*1250*/  BPT.TRAP 0x1 ;  /* 0x000000040000795c */ /* 0x000fe20000300000 */
.L_x_9256:
[----:B-1----:R-:W-:Y:S05]  /*1260*/  @P1 BRA `(.L_x_9257) ;  /* 0x0000000000081947 */ /* 0x002fea0003800000 */
[----:B------:R-:W1:Y:S02]  /*1270*/  SYNCS.PHASECHK.TRANS64.TRYWAIT P1, [UR21+0x22830], R8 ;  /* 0x02283008ff0075a7 */ /* 0x000e640008020155 */
[----:B-1----:R-:W-:Y:S05]  /*1280*/  @!P1 BRA `(.L_x_9258) ;  /* 0x000000ac00009947 */ /* 0x002fea0003800000 */
.L_x_9257:
[----:B------:R-:W-:Y:S01]  /*1290*/  UIADD3 UR4, UR45, 0x1c400, URZ ;  /* 0x0001c4002d047890 */ /* 0x000fe2000fffe03f */
[----:B------:R-:W-:Y:S01]  /*12a0*/  WARPGROUP.ARRIVE ;  /* 0x00000000000079c5 */ /* 0x000fe20000000000 */
[----:B------:R-:W-:Y:S01]  /*12b0*/  UMOV UR5, 0x40000040 ;  /* 0x4000004000057882 */ /* 0x000fe20000000000 */
[----:B------:R-:W-:Y:S01]  /*12c0*/  UMOV UR7, 0x40000040 ;  /* 0x4000004000077882 */ /* 0x000fe20000000000 */
[----:B------:R-:W-:-:S03]  /*12d0*/  USHF.R.U32.HI UR4, URZ, 0x4, UR4 ;  /* 0x000000043f047899 */ /* 0x000fc60008011604 */
[----:B------:R-:W2:Y:S01]  /*12e0*/  S2R R72, SR_TID.X ;  /* 0x0000000000487919 */ /* 0x000ea20000002100 */
[----:B------:R-:W-:Y:S01]  /*12f0*/  UMOV UR9, 0x40000040 ;  /* 0x4000004000097882 */ /* 0x000fe20000000000 */
[----:B------:R-:W-:Y:S01]  /*1300*/  UMOV UR11, 0x40000040 ;  /* 0x40000040000b7882 */ /* 0x000fe20000000000 */
[----:B------:R-:W-:Y:S01]  /*1310*/  ULOP3.LUT UR4, UR4, 0x3fff, URZ, 0xc0, !UPT ;  /* 0x00003fff04047892 */ /* 0x000fe2000f8ec03f */
[----:B------:R-:W-:Y:S01]  /*1320*/  P2R R23, PR, RZ, 0x1 ;  /* 0x00000001ff177803 */ /* 0x000fe20000000000 */
[----:B------:R-:W-:Y:S01]  /*1330*/  UMOV UR13, 0x40000040 ;  /* 0x40000040000d7882 */ /* 0x000fe20000000000 */
[----:B------:R-:W-:Y:S01]  /*1340*/  UMOV UR15, 0x40000040 ;  /* 0x40000040000f7882 */ /* 0x000fe20000000000 */
[----:B------:R-:W-:Y:S02]  /*1350*/  ULOP3.LUT UR20, UR4, 0x10000, URZ, 0xfc, !UPT ;  /* 0x0001000004147892 */ /* 0x000fe4000f8efc3f */
[----:B------:R-:W-:Y:S02]  /*1360*/  ULOP3.LUT UR4, UR49, 0x10000, URZ, 0xfc, !UPT ;  /* 0x0001000031047892 */ /* 0x000fe4000f8efc3f */
[----:B------:R-:W-:-:S02]  /*1370*/  UIMAD UR6, UR36, 0x300, UR20 ;  /* 0x00000300240678a4 */ /* 0x000fc4000f8e0214 */
[----:B------:R-:W-:Y:S02]  /*1380*/  UIADD3 UR8, UR4, 0x2, URZ ;  /* 0x0000000204087890 */ /* 0x000fe4000fffe03f */
[----:B------:R-:W-:Y:S02]  /*1390*/  UIADD3 UR10, UR6, 0x2, URZ ;  /* 0x00000002060a7890 */ /* 0x000fe4000fffe03f */
[----:B------:R-:W-:Y:S02]  /*13a0*/  UIADD3 UR12, UR4, 0x4, URZ ;  /* 0x00000004040c7890 */ /* 0x000fe4000fffe03f */
[----:B------:R-:W-:Y:S02]  /*13b0*/  UIADD3 UR14, UR6, 0x4, URZ ;  /* 0x00000004060e7890 */ /* 0x000fe4000fffe03f */
[----:B------:R-:W-:Y:S01]  /*13c0*/  HGMMA.64x96x16.F32.BF16 R24, gdesc[UR4], RZ, !UPT, gsb0 ;  /* 0x01600000041879f0 */ /* 0x000fe2000c0018ff */
[----:B------:R-:W-:Y:S02]  /*13d0*/  UIADD3 UR16, UR4, 0x6, URZ ;  /* 0x0000000604107890 */ /* 0x000fe4000fffe03f */
[----:B------:R-:W-:Y:S01]  /*13e0*/  UIADD3 UR18, UR6, 0x6, URZ ;  /* 0x0000000606127890 */ /* 0x000fe2000fffe03f */
[----:B------:R-:W-:Y:S01]  /*13f0*/  UMOV UR17, 0x40000040 ;  /* 0x4000004000117882 */ /* 0x000fe20000000000 */
[----:B------:R-:W-:Y:S01]  /*1400*/  UMOV UR19, 0x40000040 ;  /* 0x4000004000137882 */ /* 0x000fe20000000000 */
[----:B------:R-:W-:Y:S01]  /*1410*/  ULDC UR7, c[0x0][0x9d8] ;  /* 0x0002760000077ab9 */ /* 0x000fe20000000800 */
[----:B------:R-:W-:-:S04]  /*1420*/  UIMAD UR6, UR40, -0x60, UR44 ;  /* 0xffffffa0280678a4 */ /* 0x000fc8000f8e022c */
[----:B------:R-:W-:Y:S01]  /*1430*/  UIADD3 UR6, UR6, 0x60, URZ ;  /* 0x0000006006067890 */ /* 0x000fe2000fffe03f */
[----:B--2---:R-:W-:-:S05]  /*1440*/  LOP3.LUT R72, R72, 0x7f, RZ, 0xc0, !PT ;  /* 0x0000007f48487812 */ /* 0x004fca00078ec0ff */
[----:B------:R-:W-:-:S04]  /*1450*/  IMAD.U32 R0, RZ, RZ, UR6 ;  /* 0x00000006ff007e24 */ /* 0x000fc8000f8e00ff */
[----:B------:R-:W-:-:S05]  /*1460*/  IMAD R0, R209, -0x2, R0 ;  /* 0xfffffffed1007824 */ /* 0x000fca00078e0200 */
        /* <DEDUP_REMOVED lines=8> */
[----:B------:R-:W-:Y:S01]  /*14f0*/  HGMMA.64x96x16.F32.BF16 R24, gdesc[UR8], R24, gsb0 ;  /* 0x01600000081879f0 */ /* 0x000fe20008001818 */
[----:B------:R-:W-:Y:S02]  /*1500*/  ULDC UR10, c[0x0][0x988] ;  /* 0x00026200000a7ab9 */ /* 0x000fe40000000800 */
[----:B------:R-:W-:Y:S02]  /*1510*/  WARPGROUP.DEPBAR.LE gsb0, 0x0 ;  /* 0x00008000000079c5 */ /* 0x000fe40000010000 */
[----:B------:R-:W-:-:S06]  /*1520*/  WARPGROUP.ARRIVE ;  /* 0x00000000000079c5 */ /* 0x000fcc0000000000 */
[----:B------:R-:W-:Y:S03]  /*1530*/  HGMMA.64x96x16.F32.BF16 R24, gdesc[UR12], R24, gsb0 ;  /* 0x016000000c1879f0 */ /* 0x000fe60008001818 */
[----:B------:R-:W-:Y:S02]  /*1540*/  WARPGROUP.DEPBAR.LE gsb0, 0x0 ;  /* 0x00008000000079c5 */ /* 0x000fe40000010000 */
[----:B------:R-:W-:-:S06]  /*1550*/  WARPGROUP.ARRIVE ;  /* 0x00000000000079c5 */ /* 0x000fcc0000000000 */
[----:B------:R-:W-:Y:S03]  /*1560*/  HGMMA.64x96x16.F32.BF16 R24, gdesc[UR16], R24, gsb0 ;  /* 0x01600000101879f0 */ /* 0x000fe60008001818 */
        /* <DEDUP_REMOVED lines=47> */
[----:B-1----:R-:W1:Y:S01]  /*1860*/  MUFU.TANH R3, R26 ;  /* 0x0000001a00037308 */ /* 0x002e620000002400 */
        /* <DEDUP_REMOVED lines=16> */
[----:B-1----:R-:W-:Y:S01]  /*1970*/  FSEL R3, R3, -INF , P6 ;  /* 0xff80000003037808 */ /* 0x002fe20003000000 */
[----:B------:R-:W-:Y:S01]  /*1980*/  FMUL.FTZ R70, R70, UR7 ;  /* 0x0000000746467c20 */ /* 0x000fe20008410000 */
[----:B------:R-:W-:Y:S01]  /*1990*/  ISETP.GT.AND P6, PT, R0, 0x18, PT ;  /* 0x000000180000780c */ /* 0x000fe20003fc4270 */
[----:B------:R-:W-:-:S04]  /*19a0*/  FMUL.FTZ R71, R71, UR7 ;  /* 0x0000000747477c20 */ /* 0x000fc80008410000 */
        /* <DEDUP_REMOVED lines=106> */
[----:B-1----:R-:W-:-:S04]  /*2050*/  FSEL R69, R69, -INF , P1 ;  /* 0xff80000045457808 */ /* 0x002fc80000800000 */
[----:B------:R-:W-:-:S03]  /*2060*/  FMNMX.FTZ R4, R69, R0, !PT ;  /* 0x0000000045047209 */ /* 0x000fc60007810000 */
[----:B------:R-:W1:Y:S01]  /*2070*/  MUFU.TANH R66, R66 ;  /* 0x0000004200427308 */ /* 0x000e620000002400 */
[----:B--2---:R-:W-:Y:S01]  /*2080*/  FSEL R62, R62, -INF , P6 ;  /* 0xff8000003e3e7808 */ /* 0x004fe20003000000 */
[----:B------:R-:W2:Y:S06]  /*2090*/  SHFL.BFLY PT, R21, R4, 0x2, 0x1f ;  /* 0x0c401f0004157f89 */ /* 0x000eac00000e0000 */
[----:B------:R-:W4:Y:S01]  /*20a0*/  MUFU.TANH R67, R67 ;  /* 0x0000004300437308 */ /* 0x000f220000002400 */
[----:B---3--:R-:W-:-:S07]  /*20b0*/  FSEL R63, R63, -INF , P5 ;  /* 0xff8000003f3f7808 */ /* 0x008fce0002800000 */
[----:B------:R-:W3:Y:S01]  /*20c0*/  MUFU.TANH R70, R70 ;  /* 0x0000004600467308 */ /* 0x000ee20000002400 */
[----:B-1----:R-:W-:-:S07]  /*20d0*/  FSEL R66, R66, -INF , P4 ;  /* 0xff80000042427808 */ /* 0x002fce0002000000 */
[----:B------:R-:W1:Y:S01]  /*20e0*/  MUFU.TANH R71, R71 ;  /* 0x0000004700477308 */ /* 0x000e620000002400 */
[----:B----4-:R-:W-:Y:S02]  /*20f0*/  FSEL R67, R67, -INF , P3 ;  /* 0xff80000043437808 */ /* 0x010fe40001800000 */
[----:B--2---:R-:W-:Y:S02]  /*2100*/  FMNMX.FTZ R21, R4, R21, !PT ;  /* 0x0000001504157209 */ /* 0x004fe40007810000 */
[----:B------:R-:W-:-:S03]  /*2110*/  FMNMX.FTZ R4, R3, R6, !PT ;  /* 0x0000000603047209 */ /* 0x000fc60007810000 */
[----:B------:R-:W2:Y:S01]  /*2120*/  SHFL.BFLY PT, R0, R21, 0x1, 0x1f ;  /* 0x0c201f0015007f89 */ /* 0x000ea200000e0000 */
[----:B------:R-:W-:Y:S02]  /*2130*/  FMNMX.FTZ R4, R5, R4, !PT ;  /* 0x0000000405047209 */ /* 0x000fe40007810000 */
[----:B---3--:R-:W-:Y:S02]  /*2140*/  FSEL R70, R70, -INF , P2 ;  /* 0xff80000046467808 */ /* 0x008fe40001000000 */
[----:B-1----:R-:W-:Y:S02]  /*2150*/  FSEL R71, R71, -INF , P1 ;  /* 0xff80000047477808 */ /* 0x002fe40000800000 */
[----:B--2---:R-:W-:Y:S02]  /*2160*/  FMNMX.FTZ R0, R21, R0, !PT ;  /* 0x0000000015007209 */ /* 0x004fe40007810000 */
[----:B------:R-:W-:Y:S02]  /*2170*/  FMNMX.FTZ R21, R9, R4, !PT ;  /* 0x0000000409157209 */ /* 0x000fe40007810000 */
[C---:B------:R-:W-:Y:S01]  /*2180*/  FSETP.NEU.FTZ.AND P0, PT, R0.reuse, -INF , PT ;  /* 0xff8000000000780b */ /* 0x040fe20003f1d000 */
[----:B------:R-:W-:Y:S01]  /*2190*/  FMUL.FTZ R20, R0, UR10 ;  /* 0x0000000a00147c20 */ /* 0x000fe20008410000 */
[----:B------:R-:W-:-:S04]  /*21a0*/  FMNMX.FTZ R4, R10, R21, !PT ;  /* 0x000000150a047209 */ /* 0x000fc80007810000 */
[----:B------:R-:W-:Y:S02]  /*21b0*/  FMNMX.FTZ R21, R11, R4, !PT ;  /* 0x000000040b157209 */ /* 0x000fe40007810000 */
[----:B------:R-:W-:Y:S02]  /*21c0*/  FSEL R20, R20, RZ, P0 ;  /* 0x000000ff14147208 */ /* 0x000fe40000000000 */
[----:B------:R-:W-:Y:S02]  /*21d0*/  FMNMX.FTZ R4, R12, R21, !PT ;  /* 0x000000150c047209 */ /* 0x000fe40007810000 */
[----:B------:R-:W-:Y:S01]  /*21e0*/  ISETP.NE.AND P0, PT, R23, RZ, PT ;  /* 0x000000ff1700720c */ /* 0x000fe20003f05270 */
        /* <DEDUP_REMOVED lines=14> */
[----:B------:R-:W1:Y:S01]  /*22d0*/  MUFU.EX2 R25, R25 ;  /* 0x0000001900197308 */ /* 0x000e620000000800 */
        /* <DEDUP_REMOVED lines=15> */
[----:B------:R-:W2:Y:S01]  /*23d0*/  MUFU.EX2 R29, R29 ;  /* 0x0000001d001d7308 */ /* 0x000ea20000000800 */
[--C-:B------:R-:W-:Y:S01]  /*23e0*/  FFMA.FTZ R61, R61, UR10, -R20.reuse ;  /* 0x0000000a3d3d7c23 */ /* 0x100fe20008010814 */
[--C-:B------:R-:W-:Y:S01]  /*23f0*/  FFMA.FTZ R64, R64, UR10, -R20.reuse ;  /* 0x0000000a40407c23 */ /* 0x100fe20008010814 */
[----:B------:R-:W-:Y:S01]  /*2400*/  FMNMX.FTZ R21, R55, R4, !PT ;  /* 0x0000000437157209 */ /* 0x000fe20007810000 */
[--C-:B------:R-:W-:Y:S01]  /*2410*/  FFMA.FTZ R65, R65, UR10, -R20.reuse ;  /* 0x0000000a41417c23 */ /* 0x100fe20008010814 */
[--C-:B------:R-:W-:Y:S01]  /*2420*/  FFMA.FTZ R68, R68, UR10, -R20.reuse ;  /* 0x0000000a44447c23 */ /* 0x100fe20008010814 */
[----:B------:R-:W-:Y:S01]  /*2430*/  FFMA.FTZ R20, R69, UR10, -R20 ;  /* 0x0000000a45147c23 */ /* 0x000fe20008010814 */
[----:B------:R-:W-:Y:S01]  /*2440*/  FMNMX.FTZ R4, R58, R21, !PT ;  /* 0x000000153a047209 */ /* 0x000fe20007810000 */
[----:B------:R-:W-:Y:S01]  /*2450*/  MUFU.EX2 R32, R32 ;  /* 0x0000002000207308 */ /* 0x000fe20000000800 */
[----:B-1----:R-:W-:-:S02]  /*2460*/  F2FP.BF16.F32.PACK_AB R152, R25, R24 ;  /* 0x000000181998723e */ /* 0x002fc400000010ff */
[----:B------:R-:W-:-:S04]  /*2470*/  FMNMX.FTZ R21, R59, R4, !PT ;  /* 0x000000043b157209 */ /* 0x000fc80007810000 */
[----:B------:R-:W-:Y:S01]  /*2480*/  FMNMX.FTZ R4, R62, R21, !PT ;  /* 0x000000153e047209 */ /* 0x000fe20007810000 */
[----:B------:R-:W1:Y:S01]  /*2490*/  MUFU.EX2 R33, R33 ;  /* 0x0000002100217308 */ /* 0x000e620000000800 */
[----:B--2---:R-:W-:Y:S02]  /*24a0*/  F2FP.BF16.F32.PACK_AB R154, R29, R28 ;  /* 0x0000001c1d9a723e */ /* 0x004fe400000010ff */
[----:B------:R-:W-:-:S04]  /*24b0*/  FMNMX.FTZ R21, R63, R4, !PT ;  /* 0x000000043f157209 */ /* 0x000fc80007810000 */
[----:B------:R-:W-:Y:S01]  /*24c0*/  FMNMX.FTZ R4, R66, R21, !PT ;  /* 0x0000001542047209 */ /* 0x000fe20007810000 */
[----:B------:R-:W-:Y:S03]  /*24d0*/  MUFU.EX2 R36, R36 ;  /* 0x0000002400247308 */ /* 0x000fe60000000800 */
[----:B------:R-:W-:-:S04]  /*24e0*/  FMNMX.FTZ R21, R67, R4, !PT ;  /* 0x0000000443157209 */ /* 0x000fc80007810000 */
[----:B------:R-:W-:Y:S01]  /*24f0*/  FMNMX.FTZ R4, R70, R21, !PT ;  /* 0x0000001546047209 */ /* 0x000fe20007810000 */
[----:B------:R-:W2:Y:S01]  /*2500*/  MUFU.EX2 R37, R37 ;  /* 0x0000002500257308 */ /* 0x000ea20000000800 */
[----:B-1----:R-:W-:Y:S02]  /*2510*/  F2FP.BF16.F32.PACK_AB R156, R33, R32 ;  /* 0x00000020219c723e */ /* 0x002fe400000010ff */
[----:B------:R-:W-:-:S05]  /*2520*/  FMNMX.FTZ R4, R71, R4, !PT ;  /* 0x0000000447047209 */ /* 0x000fca0007810000 */
[----:B------:R-:W1:Y:S01]  /*2530*/  SHFL.BFLY PT, R21, R4, 0x2, 0x1f ;  /* 0x0c401f0004157f89 */ /* 0x000e6200000e0000 */
[----:B------:R-:W-:Y:S08]  /*2540*/  MUFU.EX2 R40, R40 ;  /* 0x0000002800287308 */ /* 0x000ff00000000800 */
[----:B------:R-:W3:Y:S01]  /*2550*/  MUFU.EX2 R41, R41 ;  /* 0x0000002900297308 */ /* 0x000ee20000000800 */
[----:B--2---:R-:W-:-:S07]  /*2560*/  F2FP.BF16.F32.PACK_AB R158, R37, R36 ;  /* 0x00000024259e723e */ /* 0x004fce00000010ff */
[----:B------:R-:W-:Y:S01]  /*2570*/  MUFU.EX2 R44, R44 ;  /* 0x0000002c002c7308 */ /* 0x000fe20000000800 */
[----:B-1----:R-:W-:-:S07]  /*2580*/  FMNMX.FTZ R21, R4, R21, !PT ;  /* 0x0000001504157209 */ /* 0x002fce0007810000 */
[----:B------:R-:W1:Y:S01]  /*2590*/  MUFU.EX2 R45, R45 ;  /* 0x0000002d002d7308 */ /* 0x000e620000000800 */
[----:B---3--:R-:W-:Y:S01]  /*25a0*/  F2FP.BF16.F32.PACK_AB R160, R41, R40 ;  /* 0x0000002829a0723e */ /* 0x008fe200000010ff */
[----:B------:R-:W2:Y:S06]  /*25b0*/  SHFL.BFLY PT, R4, R21, 0x1, 0x1f ;  /* 0x0c201f0015047f89 */ /* 0x000eac00000e0000 */
[----:B------:R-:W-:Y:S08]  /*25c0*/  MUFU.EX2 R48, R48 ;  /* 0x0000003000307308 */ /* 0x000ff00000000800 */
[----:B------:R-:W3:Y:S01]  /*25d0*/  MUFU.EX2 R49, R49 ;  /* 0x0000003100317308 */ /* 0x000ee20000000800 */
[----:B-1----:R-:W-:-:S07]  /*25e0*/  F2FP.BF16.F32.PACK_AB R162, R45, R44 ;  /* 0x0000002c2da2723e */ /* 0x002fce00000010ff */
[----:B------:R-:W-:Y:S01]  /*25f0*/  MUFU.EX2 R52, R52 ;  /* 0x0000003400347308 */ /* 0x000fe20000000800 */
[----:B--2---:R-:W-:-:S04]  /*2600*/  FMNMX.FTZ R4, R21, R4, !PT ;  /* 0x0000000415047209 */ /* 0x004fc80007810000 */
[C---:B------:R-:W-:Y:S01]  /*2610*/  FSETP.NEU.FTZ.AND P1, PT, R4.reuse, -INF , PT ;  /* 0xff8000000400780b */ /* 0x040fe20003f3d000 */
[----:B------:R-:W-:Y:S02]  /*2620*/  FMUL.FTZ R21, R4, UR10 ;  /* 0x0000000a04157c20 */ /* 0x000fe40008410000 */
[----:B------:R-:W1:Y:S01]  /*2630*/  MUFU.EX2 R53, R53 ;  /* 0x0000003500357308 */ /* 0x000e620000000800 */
[----:B---3--:R-:W-:Y:S02]  /*2640*/  F2FP.BF16.F32.PACK_AB R164, R49, R48 ;  /* 0x0000003031a4723e */ /* 0x008fe400000010ff */
[----:B------:R-:W-:Y:S02]  /*2650*/  FSEL R26, R21, RZ, P1 ;  /* 0x000000ff151a7208 */ /* 0x000fe40000800000 */
[----:B------:R-:W-:Y:S02]  /*2660*/  ISETP.NE.AND P1, PT, R72, RZ, PT ;  /* 0x000000ff4800720c */ /* 0x000fe40003f25270 */
[----:B------:R-:W2:Y:S01]  /*2670*/  S2R R72, SR_TID.X ;  /* 0x0000000000487919 */ /* 0x000ea20000002100 */
        /* <DEDUP_REMOVED lines=11> */
[--C-:B------:R-:W-:Y:S01]  /*2730*/  FFMA.FTZ R46, R46, UR10, -R26.reuse ;  /* 0x0000000a2e2e7c23 */ /* 0x100fe2000801081a */
[----:B------:R4:W5:Y:S01]  /*2740*/  MUFU.EX2 R30, R6 ;  /* 0x00000006001e7308 */ /* 0x0009620000000800 */
[----:B---3--:R-:W-:Y:S01]  /*2750*/  FADD.FTZ R3, R24, R25 ;  /* 0x0000001918037221 */ /* 0x008fe20000010000 */
[--C-:B------:R-:W-:Y:S01]  /*2760*/  FFMA.FTZ R47, R47, UR10, -R26.reuse ;  /* 0x0000000a2f2f7c23 */ /* 0x100fe2000801081a */
[--C-:B------:R-:W-:Y:S01]  /*2770*/  FFMA.FTZ R50, R50, UR10, -R26.reuse ;  /* 0x0000000a32327c23 */ /* 0x100fe2000801081a */
[--C-:B------:R-:W-:Y:S01]  /*2780*/  FFMA.FTZ R51, R51, UR10, -R26.reuse ;  /* 0x0000000a33337c23 */ /* 0x100fe2000801081a */
[--C-:B------:R-:W-:Y:S01]  /*2790*/  FFMA.FTZ R54, R54, UR10, -R26.reuse ;  /* 0x0000000a36367c23 */ /* 0x100fe2000801081a */
[--C-:B------:R-:W-:Y:S01]  /*27a0*/  FFMA.FTZ R55, R55, UR10, -R26.reuse ;  /* 0x0000000a37377c23 */ /* 0x100fe2000801081a */
[--C-:B------:R-:W-:Y:S01]  /*27b0*/  FFMA.FTZ R58, R58, UR10, -R26.reuse ;  /* 0x0000000a3a3a7c23 */ /* 0x100fe2000801081a */
[----:B------:R3:W0:Y:S01]  /*27c0*/  MUFU.EX2 R155, R5 ;  /* 0x00000005009b7308 */ /* 0x0006220000000800 */
[----:B----4-:R-:W-:Y:S01]  /*27d0*/  FADD.FTZ R6, R28, R3 ;  /* 0x000000031c067221 */ /* 0x010fe20000010000 */
[--C-:B------:R-:W-:Y:S01]  /*27e0*/  FFMA.FTZ R59, R59, UR10, -R26.reuse ;  /* 0x0000000a3b3b7c23 */ /* 0x100fe2000801081a */
[--C-:B------:R-:W-:Y:S01]  /*27f0*/  FFMA.FTZ R62, R62, UR10, -R26.reuse ;  /* 0x0000000a3e3e7c23 */ /* 0x100fe2000801081a */
[----:B------:R-:W-:Y:S01]  /*2800*/  FFMA.FTZ R63, R63, UR10, -R26 ;  /* 0x0000000a3f3f7c23 */ /* 0x000fe2000801081a */
[----:B------:R-:W-:Y:S01]  /*2810*/  FADD.FTZ R3, R29, R6 ;  /* 0x000000061d037221 */ /* 0x000fe20000010000 */
[--C-:B------:R-:W-:Y:S01]  /*2820*/  FFMA.FTZ R66, R66, UR10, -R26.reuse ;  /* 0x0000000a42427c23 */ /* 0x100fe2000801081a */
[--C-:B------:R-:W-:Y:S01]  /*2830*/  FFMA.FTZ R67, R67, UR10, -R26.reuse ;  /* 0x0000000a43437c23 */ /* 0x100fe2000801081a */
[----:B------:R4:W0:Y:S01]  /*2840*/  MUFU.EX2 R34, R9 ;  /* 0x0000000900227308 */ /* 0x0008220000000800 */
[----:B------:R-:W-:Y:S01]  /*2850*/  FADD.FTZ R6, R32, R3 ;  /* 0x0000000320067221 */ /* 0x000fe20000010000 */
[----:B------:R-:W-:Y:S01]  /*2860*/  FFMA.FTZ R70, R70, UR10, -R26 ;  /* 0x0000000a46467c23 */ /* 0x000fe2000801081a */
[----:B--2---:R-:W-:Y:S01]  /*2870*/  SHF.R.U32.HI R72, RZ, 0x7, R72 ;  /* 0x00000007ff487819 */ /* 0x004fe20000011648 */
[----:B------:R-:W-:Y:S01]  /*2880*/  FFMA.FTZ R26, R71, UR10, -R26 ;  /* 0x0000000a471a7c23 */ /* 0x000fe2000801081a */
[----:B---3--:R-:W-:Y:S01]  /*2890*/  FADD.FTZ R5, R33, R6 ;  /* 0x0000000621057221 */ /* 0x008fe20000010000 */
[----:B-1----:R-:W-:-:S02]  /*28a0*/  F2FP.BF16.F32.PACK_AB R166, R53, R52 ;  /* 0x0000003435a6723e */ /* 0x002fc400000010ff */
[----:B------:R-:W1:Y:S01]  /*28b0*/  MUFU.EX2 R10, R10 ;  /* 0x0000000a000a7308 */ /* 0x000e620000000800 */
[----:B----4-:R-:W-:Y:S01]  /*28c0*/  IMAD.U32 R9, RZ, RZ, UR21 ;  /* 0x00000015ff097e24 */ /* 0x010fe2000f8e00ff */
[----:B------:R-:W-:-:S06]  /*28d0*/  IADD3 R6, -R72, 0xb, RZ ;  /* 0x0000000b48067810 */ /* 0x000fcc0007ffe1ff */
[----:B------:R5:W-:Y:S08]  /*28e0*/  MUFU.EX2 R21, R20 ;  /* 0x0000001400157308 */ /* 0x000bf00000000800 */
[----:B------:R-:W2:Y:S01]  /*28f0*/  MUFU.EX2 R11, R11 ;  /* 0x0000000b000b7308 */ /* 0x000ea20000000800 */
[----:B-----5:R-:W-:Y:S01]  /*2900*/  FADD.FTZ R20, R153, R30 ;  /* 0x0000001e99147221 */ /* 0x020fe20000010000 */
[----:B------:R-:W-:-:S03]  /*2910*/  F2FP.BF16.F32.PACK_AB R153, R30, R153 ;  /* 0x000000991e99723e */ /* 0x000fc600000010ff */
[----:B0-----:R-:W-:Y:S01]  /*2920*/  FADD.FTZ R3, R155, R20 ;  /* 0x000000149b037221 */ /* 0x001fe20000010000 */
[----:B------:R-:W-:Y:S01]  /*2930*/  FADD.FTZ R20, R36, R5 ;  /* 0x0000000524147221 */ /* 0x000fe20000010000 */
[C---:B------:R-:W-:Y:S01]  /*2940*/  F2FP.BF16.F32.PACK_AB R155, R34.reuse, R155 ;  /* 0x0000009b229b723e */ /* 0x040fe200000010ff */
[----:B------:R-:W0:Y:S01]  /*2950*/  MUFU.EX2 R12, R12 ;  /* 0x0000000c000c7308 */ /* 0x000e220000000800 */
[----:B------:R-:W-:Y:S01]  /*2960*/  FADD.FTZ R5, R34, R3 ;  /* 0x0000000322057221 */ /* 0x000fe20000010000 */
[----:B------:R-:W-:Y:S01]  /*2970*/  FADD.FTZ R23, R37, R20 ;  /* 0x0000001425177221 */ /* 0x000fe20000010000 */
[----:B------:R-:W-:Y:S02]  /*2980*/  @!P1 VIADD R3, R9, 0x22840 ;  /* 0x0002284009039836 */ /* 0x000fe40000000000 */
[----:B-1----:R-:W-:Y:S01]  /*2990*/  FADD.FTZ R20, R10, R5 ;  /* 0x000000050a147221 */ /* 0x002fe20000010000 */
[----:B------:R-:W-:Y:S02]  /*29a0*/  FADD.FTZ R38, R40, R23 ;  /* 0x0000001728267221 */ /* 0x000fe40000010000 */
[----:B------:R-:W1:Y:S01]  /*29b0*/  MUFU.EX2 R13, R13 ;  /* 0x0000000d000d7308 */ /* 0x000e620000000800 */
[----:B--2---:R-:W-:Y:S01]  /*29c0*/  FADD.FTZ R5, R11, R20 ;  /* 0x000000140b057221 */ /* 0x004fe20000010000 */
[----:B------:R-:W-:Y:S01]  /*29d0*/  @!P1 PRMT R3, RZ, 0x654, R3 ;  /* 0x00000654ff039816 */ /* 0x000fe20000000003 */
[----:B------:R2:W-:Y:S06]  /*29e0*/  BAR.ARV R6, 0x100 ;  /* 0x000400060000751d */ /* 0x0005ec0000002000 */
[----:B------:R-:W3:Y:S01]  /*29f0*/  MUFU.EX2 R14, R14 ;  /* 0x0000000e000e7308 */ /* 0x000ee20000000800 */
[----:B0-----:R-:W-:Y:S01]  /*2a00*/  FADD.FTZ R20, R12, R5 ;  /* 0x000000050c147221 */ /* 0x001fe20000010000 */
[----:B------:R0:W-:Y:S01]  /*2a10*/  @!P1 SYNCS.ARRIVE.TRANS64.RED.A1T0 RZ, [R3+URZ], RZ ;  /* 0x000000ff03ff99a7 */ /* 0x0001e2000810043f */
[----:B------:R-:W-:Y:S01]  /*2a20*/  FADD.FTZ R23, R41, R38 ;  /* 0x0000002629177221 */ /* 0x000fe20000010000 */
[----:B------:R-:W-:-:S03]  /*2a30*/  F2FP.BF16.F32.PACK_AB R157, R11, R10 ;  /* 0x0000000a0b9d723e */ /* 0x000fc600000010ff */
[----:B------:R-:W-:Y:S01]  /*2a40*/  FADD.FTZ R38, R44, R23 ;  /* 0x000000172c267221 */ /* 0x000fe20000010000 */
[----:B------:R-:W0:Y:S01]  /*2a50*/  MUFU.EX2 R15, R15 ;  /* 0x0000000f000f7308 */ /* 0x000e220000000800 */
[C---:B-1----:R-:W-:Y:S01]  /*2a60*/  FADD.FTZ R5, R13.reuse, R20 ;  /* 0x000000140d057221 */ /* 0x042fe20000010000 */
[----:B------:R-:W-:Y:S01]  /*2a70*/  F2FP.BF16.F32.PACK_AB R159, R13, R12 ;  /* 0x0000000c0d9f723e */ /* 0x000fe200000010ff */
[----:B------:R-:W-:-:S04]  /*2a80*/  FADD.FTZ R23, R45, R38 ;  /* 0x000000262d177221 */ /* 0x000fc80000010000 */
[----:B------:R-:W-:Y:S01]  /*2a90*/  FADD.FTZ R38, R48, R23 ;  /* 0x0000001730267221 */ /* 0x000fe20000010000 */
[----:B------:R-:W1:Y:S01]  /*2aa0*/  MUFU.EX2 R46, R46 ;  /* 0x0000002e002e7308 */ /* 0x000e620000000800 */
[----:B---3--:R-:W-:Y:S02]  /*2ab0*/  FADD.FTZ R20, R14, R5 ;  /* 0x000000050e147221 */ /* 0x008fe40000010000 */
[----:B------:R-:W-:-:S04]  /*2ac0*/  FADD.FTZ R5, R49, R38 ;  /* 0x0000002631057221 */ /* 0x000fc80000010000 */
[----:B------:R-:W-:Y:S01]  /*2ad0*/  FADD.FTZ R38, R52, R5 ;  /* 0x0000000534267221 */ /* 0x000fe20000010000 */
[----:B------:R-:W3:Y:S01]  /*2ae0*/  MUFU.EX2 R47, R47 ;  /* 0x0000002f002f7308 */ /* 0x000ee20000000800 */
[C---:B0-----:R-:W-:Y:S01]  /*2af0*/  FADD.FTZ R3, R15.reuse, R20 ;  /* 0x000000140f037221 */ /* 0x041fe20000010000 */
[----:B------:R-:W-:Y:S01]  /*2b00*/  F2FP.BF16.F32.PACK_AB R161, R15, R14 ;  /* 0x0000000e0fa1723e */ /* 0x000fe200000010ff */
[----:B------:R-:W-:-:S05]  /*2b10*/  FADD.FTZ R5, R53, R38 ;  /* 0x0000002635057221 */ /* 0x000fca0000010000 */
[----:B------:R-:W0:Y:S01]  /*2b20*/  MUFU.EX2 R50, R50 ;  /* 0x0000003200327308 */ /* 0x000e220000000800 */
[----:B-1----:R-:W-:-:S07]  /*2b30*/  FADD.FTZ R20, R46, R3 ;  /* 0x000000032e147221 */ /* 0x002fce0000010000 */
[----:B------:R-:W1:Y:S01]  /*2b40*/  MUFU.EX2 R51, R51 ;  /* 0x0000003300337308 */ /* 0x000e620000000800 */
[C---:B---3--:R-:W-:Y:S01]  /*2b50*/  FADD.FTZ R3, R47.reuse, R20 ;  /* 0x000000142f037221 */ /* 0x048fe20000010000 */
[----:B------:R-:W-:-:S06]  /*2b60*/  F2FP.BF16.F32.PACK_AB R163, R47, R46 ;  /* 0x0000002e2fa3723e */ /* 0x000fcc00000010ff */
[----:B------:R-:W3:Y:S01]  /*2b70*/  MUFU.EX2 R54, R54 ;  /* 0x0000003600367308 */ /* 0x000ee20000000800 */
[----:B0-----:R-:W-:-:S07]  /*2b80*/  FADD.FTZ R20, R50, R3 ;  /* 0x0000000332147221 */ /* 0x001fce0000010000 */
        /* <DEDUP_REMOVED lines=13> */
[C---:B0-----:R-:W-:Y:S01]  /*2c60*/  FADD.FTZ R3, R59.reuse, R20 ;  /* 0x000000143b037221 */ /* 0x041fe20000010000 */
[----:B------:R-:W-:-:S06]  /*2c70*/  F2FP.BF16.F32.PACK_AB R169, R59, R58 ;  /* 0x0000003a3ba9723e */ /* 0x000fcc00000010ff */
[----:B------:R-:W0:Y:S01]  /*2c80*/  MUFU.EX2 R60, R60 ;  /* 0x0000003c003c7308 */ /* 0x000e220000000800 */
[C---:B-1----:R-:W-:Y:S01]  /*2c90*/  FADD.FTZ R5, R57.reuse, R24 ;  /* 0x0000001839057221 */ /* 0x042fe20000010000 */
[----:B------:R-:W-:-:S06]  /*2ca0*/  F2FP.BF16.F32.PACK_AB R168, R57, R56 ;  /* 0x0000003839a8723e */ /* 0x000fcc00000010ff */
        /* <DEDUP_REMOVED lines=14> */
[----:B------:R-:W1:Y:S01]  /*2d90*/  MUFU.EX2 R70, R70 ;  /* 0x0000004600467308 */ /* 0x000e620000000800 */
[C---:B---3--:R-:W-:Y:S01]  /*2da0*/  FADD.FTZ R3, R67.reuse, R20 ;  /* 0x0000001443037221 */ /* 0x048fe20000010000 */
[----:B------:R-:W-:-:S06]  /*2db0*/  F2FP.BF16.F32.PACK_AB R173, R67, R66 ;  /* 0x0000004243ad723e */ /* 0x000fcc00000010ff */
[----:B------:R-:W3:Y:S01]  /*2dc0*/  MUFU.EX2 R68, R68 ;  /* 0x0000004400447308 */ /* 0x000ee20000000800 */
[C---:B0-----:R-:W-:Y:S01]  /*2dd0*/  FADD.FTZ R5, R65.reuse, R24 ;  /* 0x0000001841057221 */ /* 0x041fe20000010000 */
[----:B------:R-:W-:-:S06]  /*2de0*/  F2FP.BF16.F32.PACK_AB R172, R65, R64 ;  /* 0x0000004041ac723e */ /* 0x000fcc00000010ff */
[----:B------:R-:W0:Y:S01]  /*2df0*/  MUFU.EX2 R175, R26 ;  /* 0x0000001a00af7308 */ /* 0x000e220000000800 */
[----:B-1----:R-:W-:Y:S01]  /*2e00*/  FADD.FTZ R10, R70, R3 ;  /* 0x00000003460a7221 */ /* 0x002fe20000010000 */
[----:B---3--:R-:W-:Y:S01]  /*2e10*/  FADD.FTZ R24, R68, R5 ;  /* 0x0000000544187221 */ /* 0x008fe20000010000 */
[----:B------:R-:W-:-:S03]  /*2e20*/  F2FP.BF16.F32.PACK_AB R174, R21, R68 ;  /* 0x0000004415ae723e */ /* 0x000fc600000010ff */
[----:B------:R-:W-:Y:S01]  /*2e30*/  FADD.FTZ R5, R21, R24 ;  /* 0x0000001815057221 */ /* 0x000fe20000010000 */
[C---:B0-----:R-:W-:Y:S01]  /*2e40*/  FADD.FTZ R3, R175.reuse, R10 ;  /* 0x0000000aaf037221 */ /* 0x041fe20000010000 */
[----:B------:R-:W-:Y:S01]  /*2e50*/  F2FP.BF16.F32.PACK_AB R175, R175, R70 ;  /* 0x00000046afaf723e */ /* 0x000fe200000010ff */
[----:B--2---:R-:W-:Y:S06]  /*2e60*/  @!P0 BRA `(.L_x_9259) ;  /* 0x0000000000048947 */ /* 0x004fec0003800000 */
[----:B------:R-:W-:Y:S01]  /*2e70*/  BPT.TRAP 0x1 ;  /* 0x000000040000795c */ /* 0x000fe20000300000 */
.L_x_9259:
[----:B------:R0:W1:Y:S01]  /*2e80*/  SYNCS.PHASECHK.TRANS64.TRYWAIT P2, [UR21+0x22850], R8 ;  /* 0x02285008ff0075a7 */ /* 0x0000620008040155 */
[----:B------:R-:W-:Y:S05]  /*2e90*/  @!P0 BRA `(.L_x_9260) ;  /* 0x0000000000048947 */ /* 0x000fea0003800000 */
[----:B------:R-:W-:Y:S01]  /*2ea0*/  BPT.TRAP 0x1 ;  /* 0x000000040000795c */ /* 0x000fe20000300000 */
.L_x_9260:
[----:B-1----:R-:W-:Y:S05]  /*2eb0*/  @P2 BRA `(.L_x_9261) ;  /* 0x0000000000082947 */ /* 0x002fea0003800000 */
[----:B------:R-:W1:Y:S02]  /*2ec0*/  SYNCS.PHASECHK.TRANS64.TRYWAIT P2, [UR21+0x22850], R8 ;  /* 0x02285008ff0075a7 */ /* 0x000e640008040155 */
[----:B-1----:R-:W-:Y:S05]  /*2ed0*/  @!P2 BRA `(.L_x_9262) ;  /* 0x000000900004a947 */ /* 0x002fea0003800000 */
.L_x_9261:
[----:B------:R2:W-:Y:S01]  /*2ee0*/  BAR.SYNC.DEFER_BLOCKING R7, 0x100 ;  /* 0x000400070000751d */ /* 0x0005e20000010000 */
[----:B------:R-:W-:Y:S01]  /*2ef0*/  UIADD3 UR45, UR45, 0x400, URZ ;  /* 0x000004002d2d7890 */ /* 0x000fe2000fffe03f */
[----:B-1----:R-:W-:Y:S01]  /*2f00*/  @!P1 VIADD R9, R9, 0x22860 ;  /* 0x0002286009099836 */ /* 0x002fe20000000000 */
[----:B------:R-:W-:Y:S02]  /*2f10*/  UISETP.GE.AND UP0, UPT, UR44, 0x61, UPT ;  /* 0x000000612c00788c */ /* 0x000fe4000bf06270 */
[----:B------:R-:W-:Y:S01]  /*2f20*/  USHF.R.U32.HI UR45, URZ, 0x4, UR45 ;  /* 0x000000043f2d7899 */ /* 0x000fe2000801162d */
[----:B------:R-:W-:Y:S01]  /*2f30*/  UMOV UR7, 0x40000040 ;  /* 0x4000004000077882 */ /* 0x000fe20000000000 */
[----:B------:R-:W-:Y:S02]  /*2f40*/  @!P1 PRMT R9, RZ, 0x654, R9 ;  /* 0x00000654ff099816 */ /* 0x000fe40000000009 */
[----:B------:R-:W-:Y:S01]  /*2f50*/  ULOP3.LUT UR21, UR45, 0x3fff, URZ, 0xc0, !UPT ;  /* 0x00003fff2d157892 */ /* 0x000fe2000f8ec03f */
[----:B------:R-:W-:-:S03]  /*2f60*/  PLOP3.LUT P2, PT, PT, PT, UP0, 0x80, 0x0 ;  /* 0x000000000000781c */ /* 0x000fc60003f4f008 */
[----:B------:R-:W-:-:S04]  /*2f70*/  ULOP3.LUT UR21, UR21, 0x3000000, URZ, 0xfc, !UPT ;  /* 0x0300000015157892 */ /* 0x000fc8000f8efc3f */
[----:B------:R-:W-:Y:S01]  /*2f80*/  UIMAD UR11, UR36, 0xc00, UR21 ;  /* 0x00000c00240b78a4 */ /* 0x000fe2000f8e0215 */
[----:B------:R-:W-:-:S06]  /*2f90*/  WARPGROUP.ARRIVE ;  /* 0x00000000000079c5 */ /* 0x000fcc0000000000 */
[----:B------:R-:W-:Y:S02]  /*2fa0*/  UMOV UR6, UR11 ;  /* 0x0000000b00067c82 */ /* 0x000fe40008000000 */
        /* <DEDUP_REMOVED lines=32> */
[----:B------:R2:W-:Y:S01]  /*31b0*/  @!P1 SYNCS.ARRIVE.TRANS64.RED.A1T0 RZ, [R9+URZ], RZ ;  /* 0x000000ff09ff99a7 */ /* 0x0005e2000810043f */
[----:B------:R-:W-:Y:S05]  /*31c0*/  @!P2 BRA `(.L_x_9263) ;  /* 0x0000002000eca947 */ /* 0x000fea0003800000 */
[----:B--2---:R-:W-:Y:S01]  /*31d0*/  IMAD.MOV.U32 R7, RZ, RZ, R4 ;  /* 0x000000ffff077224 */ /* 0x004fe200078e0004 */
[----:B------:R-:W-:Y:S01]  /*31e0*/  UIADD3 UR40, UR40, -0x2, URZ ;  /* 0xfffffffe28287890 */ /* 0x000fe2000fffe03f */
[----:B------:R-:W-:Y:S01]  /*31f0*/  IMAD.MOV.U32 R23, RZ, RZ, R0 ;  /* 0x000000ffff177224 */ /* 0x000fe200078e0000 */
[----:B------:R-:W-:Y:S01]  /*3200*/  ULDC UR24, c[0x0][0x9d8] ;  /* 0x0002760000187ab9 */ /* 0x000fe20000000800 */
[----:B------:R-:W-:-:S09]  /*3210*/  ULDC UR22, c[0x0][0x988] ;  /* 0x0002620000167ab9 */ /* 0x000fd20000000800 */
.L_x_9272:
        /* <DEDUP_REMOVED lines=8> */
[----:B-1----:R-:W-:Y:S11]  /*32a0*/  @!P0 BRA `(.L_x_9264) ;  /* 0x0000000000048947 */ /* 0x002ff60003800000 */
[----:B------:R-:W-:Y:S01]  /*32b0*/  BPT.TRAP 0x1 ;  /* 0x000000040000795c */ /* 0x000fe20000300000 */
.L_x_9264:
[----:B------:R-:W1:Y:S01]  /*32c0*/  S2UR UR7, SR_CgaCtaId ;  /* 0x00000000000779c3 */ /* 0x000e620000008800 */
[----:B------:R-:W-:Y:S01]  /*32d0*/  IMAD.U32 R0, RZ, RZ, UR38 ;  /* 0x00000026ff007e24 */ /* 0x000fe2000f8e00ff */
[----:B------:R-:W-:-:S04]  /*32e0*/  UMOV UR6, 0x400 ;  /* 0x0000040000067882 */ /* 0x000fc80000000000 */
[----:B------:R-:W-:-:S04]  /*32f0*/  SHF.L.U32 R0, R0, 0x1f, RZ ;  /* 0x0000001f00007819 */ /* 0x000fc800000006ff */
[----:B------:R-:W-:-:S13]  /*3300*/  R2UR UR25, R0 ;  /* 0x00000000001972ca */ /* 0x000fda00000e0000 */
[----:B------:R-:W-:Y:S01]  /*3310*/  IMAD.U32 R0, RZ, RZ, UR25 ;  /* 0x00000019ff007e24 */ /* 0x000fe2000f8e00ff */
[----:B-1----:R-:W-:-:S04]  /*3320*/  ULEA UR6, UR7, UR6, 0x18 ;  /* 0x0000000607067291 */ /* 0x002fc8000f8ec03f */
[----:B------:R-:W-:-:S09]  /*3330*/  ULEA UR23, UR36, UR6, 0x3 ;  /* 0x0000000624177291 */ /* 0x000fd2000f8e183f */
[----:B------:R1:W2:Y:S01]  /*3340*/  SYNCS.PHASECHK.TRANS64.TRYWAIT P3, [UR23+0x22830], R0 ;  /* 0x02283000ff0075a7 */ /* 0x0002a20008060157 */
[----:B------:R-:W-:Y:S05]  /*3350*/  @!P0 BRA `(.L_x_9265) ;  /* 0x0000000000048947 */ /* 0x000fea0003800000 */
[----:B------:R-:W-:Y:S01]  /*3360*/  BPT.TRAP 0x1 ;  /* 0x000000040000795c */ /* 0x000fe20000300000 */
.L_x_9265:
[----:B--2---:R-:W-:Y:S05]  /*3370*/  @P3 BRA `(.L_x_9266) ;  /* 0x00000000000c3947 */ /* 0x004fea0003800000 */
[----:B-1----:R-:W-:-:S04]  /*3380*/  IMAD.U32 R0, RZ, RZ, UR25 ;  /* 0x00000019ff007e24 */ /* 0x002fc8000f8e00ff */
[----:B------:R-:W1:Y:S02]  /*3390*/  SYNCS.PHASECHK.TRANS64.TRYWAIT P3, [UR23+0x22830], R0 ;  /* 0x02283000ff0075a7 */ /* 0x000e640008060157 */
[----:B-1----:R-:W-:Y:S05]  /*33a0*/  @!P3 BRA `(.L_x_9267) ;  /* 0x0000008800e4b947 */ /* 0x002fea0003800000 */
.L_x_9266:
[----:B------:R-:W-:Y:S01]  /*33b0*/  UIMAD UR6, UR36, 0x300, UR20 ;  /* 0x00000300240678a4 */ /* 0x000fe2000f8e0214 */
[----:B------:R-:W-:Y:S01]  /*33c0*/  WARPGROUP.ARRIVE ;  /* 0x00000000000079c5 */ /* 0x000fe20000000000 */
[----:B------:R-:W-:Y:S01]  /*33d0*/  UMOV UR7, 0x40000040 ;  /* 0x4000004000077882 */ /* 0x000fe20000000000 */
[----:B------:R-:W-:Y:S01]  /*33e0*/  UMOV UR11, 0x40000040 ;  /* 0x40000040000b7882 */ /* 0x000fe20000000000 */
[----:B------:R-:W-:-:S03]  /*33f0*/  UIADD3 UR10, UR6, 0x2, URZ ;  /* 0x00000002060a7890 */ /* 0x000fc6000fffe03f */
[----:B------:R-:W2:Y:S01]  /*3400*/  S2R R216, SR_TID.X ;  /* 0x0000000000d87919 */ /* 0x000ea20000002100 */
[----:B------:R-:W-:Y:S01]  /*3410*/  UIADD3 UR14, UR6, 0x4, URZ ;  /* 0x00000004060e7890 */ /* 0x000fe2000fffe03f */
[----:B------:R-:W-:Y:S01]  /*3420*/  UMOV UR15, 0x40000040 ;  /* 0x40000040000f7882 */ /* 0x000fe20000000000 */
[----:B------:R-:W-:Y:S01]  /*3430*/  HGMMA.64x96x16.F32.BF16 R152, gdesc[UR4], RZ, !UPT, gsb0 ;  /* 0x01600000049879f0 */ /* 0x000fe2000c0018ff */
[----:B------:R-:W-:Y:S01]  /*3440*/  UIADD3 UR18, UR6, 0x6, URZ ;  /* 0x0000000606127890 */ /* 0x000fe2000fffe03f */
[----:B------:R-:W-:Y:S01]  /*3450*/  UMOV UR19, 0x40000040 ;  /* 0x4000004000137882 */ /* 0x000fe20000000000 */
[----:B--2---:R-:W-:Y:S01]  /*3460*/  SHF.R.U32.HI R216, RZ, 0x7, R216 ;  /* 0x00000007ffd87819 */ /* 0x004fe200000116d8 */
[----:B------:R-:W-:Y:S02]  /*3470*/  WARPGROUP.DEPBAR.LE gsb0, 0x0 ;  /* 0x00008000000079c5 */ /* 0x000fe40000010000 */
[----:B------:R-:W-:-:S06]  /*3480*/  WARPGROUP.ARRIVE ;  /* 0x00000000000079c5 */ /* 0x000fcc0000000000 */
[----:B------:R-:W-:Y:S01]  /*3490*/  HGMMA.64x96x16.F32.BF16 R152, gdesc[UR8], R152, gsb0 ;  /* 0x01600000089879f0 */ /* 0x000fe20008001898 */
[----:B------:R-:W-:Y:S02]  /*34a0*/  UMOV UR10, UR22 ;  /* 0x00000016000a7c82 */ /* 0x000fe40008000000 */
        /* <DEDUP_REMOVED lines=14> */
[----:B0-----:R-:W-:Y:S01]  /*3590*/  FMUL.FTZ R8, R155, UR24 ;  /* 0x000000189b087c20 */ /* 0x001fe20008410000 */
[----:B------:R-:W-:Y:S01]  /*35a0*/  FMUL.FTZ R155, R161, UR24 ;  /* 0x00000018a19b7c20 */ /* 0x000fe20008410000 */
[----:B-1----:R-:W-:Y:S01]  /*35b0*/  FMUL.FTZ R9, R158, UR24 ;  /* 0x000000189e097c20 */ /* 0x002fe20008410000 */
        /* <DEDUP_REMOVED lines=46> */
[----:B------:R-:W-:-:S06]  /*38a0*/  IMAD.U32 R195, RZ, RZ, UR23 ;  /* 0x00000017ffc37e24 */ /* 0x000fcc000f8e00ff */
        /* <DEDUP_REMOVED lines=27> */
[----:B--2---:R-:W-:Y:S01]  /*3a60*/  FMNMX.FTZ R163, R184, R161, !PT ;  /* 0x000000a1b8a37209 */ /* 0x004fe20007810000 */
[----:B------:R-:W-:-:S06]  /*3a70*/  FMUL.FTZ R161, R175, UR24 ;  /* 0x00000018afa17c20 */ /* 0x000fcc0008410000 */
        /* <DEDUP_REMOVED lines=10> */
[----:B-1----:R-:W-:Y:S01]  /*3b20*/  FMNMX.FTZ R0, R188, R165, !PT ;  /* 0x000000a5bc007209 */ /* 0x002fe20007810000 */
[----:B------:R-:W-:-:S04]  /*3b30*/  FMUL.FTZ R165, R183, UR24 ;  /* 0x00000018b7a57c20 */ /* 0x000fc80008410000 */
[----:B------:R-:W1:Y:S02]  /*3b40*/  SHFL.BFLY PT, R169, R0, 0x2, 0x1f ;  /* 0x0c401f0000a97f89 */ /* 0x000e6400000e0000 */
[----:B------:R-:W3:Y:S08]  /*3b50*/  MUFU.TANH R9, R9 ;  /* 0x0000000900097308 */ /* 0x000ef00000002400 */
[----:B------:R-:W4:Y:S08]  /*3b60*/  MUFU.TANH R10, R10 ;  /* 0x0000000a000a7308 */ /* 0x000f300000002400 */
[----:B------:R-:W5:Y:S01]  /*3b70*/  MUFU.TANH R11, R11 ;  /* 0x0000000b000b7308 */ /* 0x000f620000002400 */
[----:B-1----:R-:W-:Y:S01]  /*3b80*/  FMNMX.FTZ R174, R0, R169, !PT ;  /* 0x000000a900ae7209 */ /* 0x002fe20007810000 */
[----:B------:R-:W-:-:S06]  /*3b90*/  FMUL.FTZ R169, R191, UR24 ;  /* 0x00000018bfa97c20 */ /* 0x000fcc0008410000 */
[----:B------:R-:W1:Y:S01]  /*3ba0*/  MUFU.TANH R12, R12 ;  /* 0x0000000c000c7308 */ /* 0x000e620000002400 */
[----:B------:R-:W2:Y:S07]  /*3bb0*/  SHFL.BFLY PT, R175, R174, 0x1, 0x1f ;  /* 0x0c201f00aeaf7f89 */ /* 0x000eae00000e0000 */
[----:B------:R-:W1:Y:S08]  /*3bc0*/  MUFU.TANH R13, R13 ;  /* 0x0000000d000d7308 */ /* 0x000e700000002400 */
[----:B------:R-:W1:Y:S08]  /*3bd0*/  MUFU.TANH R14, R14 ;  /* 0x0000000e000e7308 */ /* 0x000e700000002400 */
[----:B------:R-:W1:Y:S01]  /*3be0*/  MUFU.TANH R15, R15 ;  /* 0x0000000f000f7308 */ /* 0x000e620000002400 */
[----:B--2---:R-:W-:-:S05]  /*3bf0*/  FMNMX.FTZ R0, R174, R175, !PT ;  /* 0x000000afae007209 */ /* 0x004fca0007810000 */
[C---:B------:R-:W-:Y:S01]  /*3c00*/  FADD.FTZ R23, -R0.reuse, R23 ;  /* 0x0000001700177221 */ /* 0x040fe20000010100 */
[----:B------:R-:W-:Y:S01]  /*3c10*/  FMUL.FTZ R191, R0, UR10 ;  /* 0x0000000a00bf7c20 */ /* 0x000fe20008410000 */
[----:B------:R-:W2:Y:S02]  /*3c20*/  MUFU.TANH R20, R20 ;  /* 0x0000001400147308 */ /* 0x000ea40000002400 */
[----:B------:R-:W-:Y:S01]  /*3c30*/  FMUL.FTZ R174, R23, UR10 ;  /* 0x0000000a17ae7c20 */ /* 0x000fe20008410000 */
[----:B------:R-:W-:Y:S01]  /*3c40*/  FMNMX.FTZ R23, R6, R7, !PT ;  /* 0x0000000706177209 */ /* 0x000fe20007810000 */
[--C-:B------:R-:W-:Y:S01]  /*3c50*/  FFMA.FTZ R176, R4, UR10, -R191.reuse ;  /* 0x0000000a04b07c23 */ /* 0x100fe200080108bf */
[--C-:B------:R-:W-:Y:S01]  /*3c60*/  FFMA.FTZ R152, R152, UR10, -R191.reuse ;  /* 0x0000000a98987c23 */ /* 0x100fe200080108bf */
[--C-:B------:R-:W-:Y:S01]  /*3c70*/  FFMA.FTZ R154, R154, UR10, -R191.reuse ;  /* 0x0000000a9a9a7c23 */ /* 0x100fe200080108bf */
[----:B0-----:R-:W-:Y:S01]  /*3c80*/  FMNMX.FTZ R4, R8, R23, !PT ;  /* 0x0000001708047209 */ /* 0x001fe20007810000 */
[----:B------:R-:W0:Y:S01]  /*3c90*/  MUFU.TANH R21, R21 ;  /* 0x0000001500157308 */ /* 0x000e220000002400 */
[--C-:B------:R-:W-:Y:S01]  /*3ca0*/  FFMA.FTZ R153, R153, UR10, -R191.reuse ;  /* 0x0000000a99997c23 */ /* 0x100fe200080108bf */
[--C-:B------:R-:W-:Y:S01]  /*3cb0*/  FFMA.FTZ R156, R156, UR10, -R191.reuse ;  /* 0x0000000a9c9c7c23 */ /* 0x100fe200080108bf */
[----:B---3--:R-:W-:Y:S01]  /*3cc0*/  FMNMX.FTZ R175, R9, R4, !PT ;  /* 0x0000000409af7209 */ /* 0x008fe20007810000 */
[--C-:B------:R-:W-:Y:S01]  /*3cd0*/  FFMA.FTZ R155, R155, UR10, -R191.reuse ;  /* 0x0000000a9b9b7c23 */ /* 0x100fe200080108bf */
[--C-:B------:R-:W-:Y:S01]  /*3ce0*/  FFMA.FTZ R158, R158, UR10, -R191.reuse ;  /* 0x0000000a9e9e7c23 */ /* 0x100fe200080108bf */
[--C-:B------:R-:W-:Y:S01]  /*3cf0*/  FFMA.FTZ R186, R192, UR10, -R191.reuse ;  /* 0x0000000ac0ba7c23 */ /* 0x100fe200080108bf */
[----:B----4-:R-:W-:Y:S01]  /*3d00*/  FMNMX.FTZ R4, R10, R175, !PT ;  /* 0x000000af0a047209 */ /* 0x010fe20007810000 */
[----:B------:R-:W3:Y:S01]  /*3d10*/  MUFU.TANH R161, R161 ;  /* 0x000000a100a17308 */ /* 0x000ee20000002400 */
[--C-:B------:R-:W-:Y:S01]  /*3d20*/  FFMA.FTZ R192, R189, UR10, -R191.reuse ;  /* 0x0000000abdc07c23 */ /* 0x100fe200080108bf */
[--C-:B------:R-:W-:Y:S01]  /*3d30*/  FFMA.FTZ R157, R157, UR10, -R191.reuse ;  /* 0x0000000a9d9d7c23 */ /* 0x100fe200080108bf */
[----:B-----5:R-:W-:Y:S01]  /*3d40*/  FMNMX.FTZ R175, R11, R4, !PT ;  /* 0x000000040baf7209 */ /* 0x020fe20007810000 */
[--C-:B------:R-:W-:Y:S01]  /*3d50*/  FFMA.FTZ R179, R180, UR10, -R191.reuse ;  /* 0x0000000ab4b37c23 */ /* 0x100fe200080108bf */
[--C-:B------:R-:W-:Y:S01]  /*3d60*/  FFMA.FTZ R160, R160, UR10, -R191.reuse ;  /* 0x0000000aa0a07c23 */ /* 0x100fe200080108bf */
[--C-:B------:R-:W-:Y:S01]  /*3d70*/  FFMA.FTZ R159, R159, UR10, -R191.reuse ;  /* 0x0000000a9f9f7c23 */ /* 0x100fe200080108bf */
[----:B-1----:R-:W-:Y:S01]  /*3d80*/  FMNMX.FTZ R4, R12, R175, !PT ;  /* 0x000000af0c047209 */ /* 0x002fe20007810000 */
[----:B------:R-:W1:Y:S01]  /*3d90*/  MUFU.TANH R162, R162 ;  /* 0x000000a200a27308 */ /* 0x000e620000002400 */
[--C-:B------:R-:W-:Y:S01]  /*3da0*/  FFMA.FTZ R178, R215, UR10, -R191.reuse ;  /* 0x0000000ad7b27c23 */ /* 0x100fe200080108bf */
[--C-:B------:R-:W-:Y:S01]  /*3db0*/  FFMA.FTZ R180, R206, UR10, -R191.reuse ;  /* 0x0000000aceb47c23 */ /* 0x100fe200080108bf */
[----:B------:R-:W-:Y:S01]  /*3dc0*/  FMNMX.FTZ R175, R13, R4, !PT ;  /* 0x000000040daf7209 */ /* 0x000fe20007810000 */
[--C-:B------:R-:W-:Y:S01]  /*3dd0*/  FFMA.FTZ R181, R181, UR10, -R191.reuse ;  /* 0x0000000ab5b57c23 */ /* 0x100fe200080108bf */
[--C-:B------:R-:W-:Y:S01]  /*3de0*/  FFMA.FTZ R182, R203, UR10, -R191.reuse ;  /* 0x0000000acbb67c23 */ /* 0x100fe200080108bf */
[--C-:B------:R-:W-:Y:S01]  /*3df0*/  FFMA.FTZ R185, R185, UR10, -R191.reuse ;  /* 0x0000000ab9b97c23 */ /* 0x100fe200080108bf */
[----:B------:R-:W-:Y:S01]  /*3e00*/  FMNMX.FTZ R4, R14, R175, !PT ;  /* 0x000000af0e047209 */ /* 0x000fe20007810000 */
[----:B------:R-:W4:Y:S01]  /*3e10*/  MUFU.TANH R163, R163 ;  /* 0x000000a300a37308 */ /* 0x000f220000002400 */
[----:B------:R-:W-:-:S02]  /*3e20*/  FFMA.FTZ R190, R188, UR10, -R191 ;  /* 0x0000000abcbe7c23 */ /* 0x000fc400080108bf */
[----:B------:R-:W-:-:S04]  /*3e30*/  FMNMX.FTZ R175, R15, R4, !PT ;  /* 0x000000040faf7209 */ /* 0x000fc80007810000 */
[----:B--2---:R-:W-:Y:S01]  /*3e40*/  FMNMX.FTZ R4, R20, R175, !PT ;  /* 0x000000af14047209 */ /* 0x004fe20007810000 */
[----:B------:R-:W2:Y:S03]  /*3e50*/  MUFU.TANH R164, R164 ;  /* 0x000000a400a47308 */ /* 0x000ea60000002400 */
[----:B0-----:R-:W-:-:S04]  /*3e60*/  FMNMX.FTZ R4, R21, R4, !PT ;  /* 0x0000000415047209 */ /* 0x001fc80007810000 */
[----:B---3--:R-:W-:Y:S01]  /*3e70*/  FMNMX.FTZ R175, R161, R4, !PT ;  /* 0x00000004a1af7209 */ /* 0x008fe20007810000 */
[----:B------:R-:W0:Y:S03]  /*3e80*/  MUFU.TANH R165, R165 ;  /* 0x000000a500a57308 */ /* 0x000e260000002400 */
[----:B-1----:R-:W-:-:S04]  /*3e90*/  FMNMX.FTZ R4, R162, R175, !PT ;  /* 0x000000afa2047209 */ /* 0x002fc80007810000 */
[----:B----4-:R-:W-:Y:S01]  /*3ea0*/  FMNMX.FTZ R175, R163, R4, !PT ;  /* 0x00000004a3af7209 */ /* 0x010fe20007810000 */
[----:B------:R-:W1:Y:S03]  /*3eb0*/  MUFU.TANH R166, R166 ;  /* 0x000000a600a67308 */ /* 0x000e660000002400 */
[----:B--2---:R-:W-:-:S05]  /*3ec0*/  FMNMX.FTZ R4, R164, R175, !PT ;  /* 0x000000afa4047209 */ /* 0x004fca0007810000 */
        /* <DEDUP_REMOVED lines=12> */
[----:B------:R-:W-:-:S06]  /*3f90*/  FFMA.FTZ R175, R200, UR10, -R191 ;  /* 0x0000000ac8af7c23 */ /* 0x000fcc00080108bf */
[----:B------:R-:W2:Y:S01]  /*3fa0*/  MUFU.TANH R173, R173 ;  /* 0x000000ad00ad7308 */ /* 0x000ea20000002400 */
[----:B0-----:R-:W-:-:S07]  /*3fb0*/  FMNMX.FTZ R177, R171, R4, !PT ;  /* 0x00000004abb17209 */ /* 0x001fce0007810000 */
[----:B------:R-:W0:Y:S01]  /*3fc0*/  MUFU.EX2 R174, R174 ;  /* 0x000000ae00ae7308 */ /* 0x000e220000000800 */
[----:B-1----:R-:W-:Y:S01]  /*3fd0*/  FMNMX.FTZ R4, R172, R177, !PT ;  /* 0x000000b1ac047209 */ /* 0x002fe20007810000 */
[----:B------:R-:W-:-:S06]  /*3fe0*/  FFMA.FTZ R177, R202, UR10, -R191 ;  /* 0x0000000acab17c23 */ /* 0x000fcc00080108bf */
[----:B------:R1:W3:Y:S01]  /*3ff0*/  MUFU.EX2 R23, R176 ;  /* 0x000000b000177308 */ /* 0x0002e20000000800 */
[----:B--2---:R-:W-:-:S05]  /*4000*/  FMNMX.FTZ R4, R173, R4, !PT ;  /* 0x00000004ad047209 */ /* 0x004fca0007810000 */
[----:B------:R-:W2:Y:S02]  /*4010*/  SHFL.BFLY PT, R183, R4, 0x2, 0x1f ;  /* 0x0c401f0004b77f89 */ /* 0x000ea400000e0000 */
[----:B------:R-:W4:Y:S01]  /*4020*/  MUFU.EX2 R152, R152 ;  /* 0x0000009800987308 */ /* 0x000f220000000800 */
[----:B-1----:R-:W-:Y:S01]  /*4030*/  FFMA.FTZ R176, R201, UR10, -R191 ;  /* 0x0000000ac9b07c23 */ /* 0x002fe200080108bf */
[-C--:B0-----:R-:W-:Y:S01]  /*4040*/  FMUL.FTZ R24, R24, R174.reuse ;  /* 0x000000ae18187220 */ /* 0x081fe20000410000 */
[-C--:B------:R-:W-:Y:S01]  /*4050*/  FMUL.FTZ R25, R25, R174.reuse ;  /* 0x000000ae19197220 */ /* 0x080fe20000410000 */
[-C--:B------:R-:W-:Y:S01]  /*4060*/  FMUL.FTZ R28, R28, R174.reuse ;  /* 0x000000ae1c1c7220 */ /* 0x080fe20000410000 */
[-C--:B------:R-:W-:Y:S01]  /*4070*/  FMUL.FTZ R29, R29, R174.reuse ;  /* 0x000000ae1d1d7220 */ /* 0x080fe20000410000 */
[-C--:B------:R-:W-:Y:S01]  /*4080*/  FMUL.FTZ R32, R32, R174.reuse ;  /* 0x000000ae20207220 */ /* 0x080fe20000410000 */
[-C--:B------:R-:W-:Y:S01]  /*4090*/  FMUL.FTZ R33, R33, R174.reuse ;  /* 0x000000ae21217220 */ /* 0x080fe20000410000 */
[----:B------:R-:W0:Y:S01]  /*40a0*/  MUFU.EX2 R154, R154 ;  /* 0x0000009a009a7308 */ /* 0x000e220000000800 */
[----:B---3--:R-:W-:Y:S01]  /*40b0*/  FFMA.FTZ R5, R174, R5, R23 ;  /* 0x00000005ae057223 */ /* 0x008fe20000010017 */
[-C--:B------:R-:W-:Y:S01]  /*40c0*/  FMUL.FTZ R36, R36, R174.reuse ;  /* 0x000000ae24247220 */ /* 0x080fe20000410000 */
[-C--:B------:R-:W-:Y:S01]  /*40d0*/  FMUL.FTZ R37, R37, R174.reuse ;  /* 0x000000ae25257220 */ /* 0x080fe20000410000 */
[-C--:B------:R-:W-:Y:S01]  /*40e0*/  FMUL.FTZ R40, R40, R174.reuse ;  /* 0x000000ae28287220 */ /* 0x080fe20000410000 */
[-C--:B------:R-:W-:Y:S01]  /*40f0*/  FMUL.FTZ R41, R41, R174.reuse ;  /* 0x000000ae29297220 */ /* 0x080fe20000410000 */
[-C--:B------:R-:W-:Y:S01]  /*4100*/  FMUL.FTZ R44, R44, R174.reuse ;  /* 0x000000ae2c2c7220 */ /* 0x080fe20000410000 */
[-C--:B------:R-:W-:Y:S01]  /*4110*/  FMUL.FTZ R45, R45, R174.reuse ;  /* 0x000000ae2d2d7220 */ /* 0x080fe20000410000 */
[----:B------:R-:W1:Y:S01]  /*4120*/  MUFU.EX2 R153, R153 ;  /* 0x0000009900997308 */ /* 0x000e620000000800 */
[----:B----4-:R-:W-:Y:S01]  /*4130*/  FADD.FTZ R5, R152, R5 ;  /* 0x0000000598057221 */ /* 0x010fe20000010000 */
[-C--:B------:R-:W-:Y:S01]  /*4140*/  FMUL.FTZ R48, R48, R174.reuse ;  /* 0x000000ae30307220 */ /* 0x080fe20000410000 */
[-C--:B------:R-:W-:Y:S01]  /*4150*/  FMUL.FTZ R49, R49, R174.reuse ;  /* 0x000000ae31317220 */ /* 0x080fe20000410000 */
[-C--:B------:R-:W-:Y:S01]  /*4160*/  FMUL.FTZ R52, R52, R174.reuse ;  /* 0x000000ae34347220 */ /* 0x080fe20000410000 */
[-C--:B------:R-:W-:Y:S01]  /*4170*/  FMUL.FTZ R53, R53, R174.reuse ;  /* 0x000000ae35357220 */ /* 0x080fe20000410000 */
[----:B--2---:R-:W-:Y:S01]  /*4180*/  FMNMX.FTZ R187, R4, R183, !PT ;  /* 0x000000b704bb7209 */ /* 0x004fe20007810000 */
[--C-:B------:R-:W-:Y:S01]  /*4190*/  FFMA.FTZ R183, R184, UR10, -R191.reuse ;  /* 0x0000000ab8b77c23 */ /* 0x100fe200080108bf */
[----:B------:R-:W2:Y:S01]  /*41a0*/  MUFU.EX2 R156, R156 ;  /* 0x0000009c009c7308 */ /* 0x000ea20000000800 */
[----:B------:R-:W-:Y:S01]  /*41b0*/  FFMA.FTZ R184, R204, UR10, -R191 ;  /* 0x0000000accb87c23 */ /* 0x000fe200080108bf */
[-C--:B------:R-:W-:Y:S01]  /*41c0*/  FMUL.FTZ R56, R56, R174.reuse ;  /* 0x000000ae38387220 */ /* 0x080fe20000410000 */
[----:B------:R-:W3:Y:S01]  /*41d0*/  SHFL.BFLY PT, R4, R187, 0x1, 0x1f ;  /* 0x0c201f00bb047f89 */ /* 0x000ee200000e0000 */
        /* <DEDUP_REMOVED lines=22> */
[----:B------:R-:W-:Y:S01]  /*4340*/  FMUL.FTZ R96, R96, R174 ;  /* 0x000000ae60607220 */ /* 0x000fe20000410000 */
[----:B---3--:R-:W-:Y:S01]  /*4350*/  FMNMX.FTZ R4, R187, R4, !PT ;  /* 0x00000004bb047209 */ /* 0x008fe20007810000 */
[-C--:B------:R-:W-:Y:S01]  /*4360*/  FMUL.FTZ R97, R97, R174.reuse ;  /* 0x000000ae61617220 */ /* 0x080fe20000410000 */
[-C--:B------:R-:W-:Y:S01]  /*4370*/  FMUL.FTZ R100, R100, R174.reuse ;  /* 0x000000ae64647220 */ /* 0x080fe20000410000 */
[-C--:B------:R-:W-:Y:S01]  /*4380*/  FMUL.FTZ R101, R101, R174.reuse ;  /* 0x000000ae65657220 */ /* 0x080fe20000410000 */
[-C--:B------:R-:W-:Y:S01]  /*4390*/  FMUL.FTZ R104, R104, R174.reuse ;  /* 0x000000ae68687220 */ /* 0x080fe20000410000 */
[C---:B------:R-:W-:Y:S01]  /*43a0*/  FMUL.FTZ R189, R4.reuse, UR10 ;  /* 0x0000000a04bd7c20 */ /* 0x040fe20008410000 */
[----:B------:R-:W3:Y:S01]  /*43b0*/  MUFU.EX2 R160, R160 ;  /* 0x000000a000a07308 */ /* 0x000ee20000000800 */
[----:B------:R-:W-:Y:S01]  /*43c0*/  FADD.FTZ R7, -R4, R7 ;  /* 0x0000000704077221 */ /* 0x000fe20000010100 */
[----:B------:R-:W-:Y:S01]  /*43d0*/  FMUL.FTZ R105, R105, R174 ;  /* 0x000000ae69697220 */ /* 0x000fe20000410000 */
[----:B------:R-:W-:Y:S01]  /*43e0*/  FFMA.FTZ R191, R162, UR10, -R189 ;  /* 0x0000000aa2bf7c23 */ /* 0x000fe200080108bd */
[----:B0-----:R-:W-:Y:S01]  /*43f0*/  FADD.FTZ R162, R154, R5 ;  /* 0x000000059aa27221 */ /* 0x001fe20000010000 */
[----:B------:R-:W-:Y:S01]  /*4400*/  FMUL.FTZ R188, R7, UR10 ;  /* 0x0000000a07bc7c20 */ /* 0x000fe20008410000 */
        /* <DEDUP_REMOVED lines=8> */
[--C-:B------:R-:W-:Y:S01]  /*4490*/  FFMA.FTZ R12, R12, UR10, -R189.reuse ;  /* 0x0000000a0c0c7c23 */ /* 0x100fe200080108bd */
[--C-:B------:R-:W-:Y:S01]  /*44a0*/  FFMA.FTZ R13, R13, UR10, -R189.reuse ;  /* 0x0000000a0d0d7c23 */ /* 0x100fe200080108bd */
[----:B----4-:R-:W-:Y:S01]  /*44b0*/  FADD.FTZ R5, R155, R162 ;  /* 0x000000a29b057221 */ /* 0x010fe20000010000 */
[----:B------:R-:W1:Y:S01]  /*44c0*/  MUFU.EX2 R175, R175 ;  /* 0x000000af00af7308 */ /* 0x000e620000000800 */
[--C-:B------:R-:W-:Y:S01]  /*44d0*/  FFMA.FTZ R193, R164, UR10, -R189.reuse ;  /* 0x0000000aa4c17c23 */ /* 0x100fe200080108bd */
[----:B------:R-:W-:Y:S01]  /*44e0*/  FFMA.FTZ R14, R14, UR10, -R189 ;  /* 0x0000000a0e0e7c23 */ /* 0x000fe200080108bd */
[----:B-----5:R-:W-:Y:S01]  /*44f0*/  FADD.FTZ R162, R158, R5 ;  /* 0x000000059ea27221 */ /* 0x020fe20000010000 */
[--C-:B------:R-:W-:Y:S01]  /*4500*/  FFMA.FTZ R15, R15, UR10, -R189.reuse ;  /* 0x0000000a0f0f7c23 */ /* 0x100fe200080108bd */
[--C-:B------:R-:W-:Y:S01]  /*4510*/  FFMA.FTZ R20, R20, UR10, -R189.reuse ;  /* 0x0000000a14147c23 */ /* 0x100fe200080108bd */
[--C-:B------:R-:W-:Y:S01]  /*4520*/  FFMA.FTZ R21, R21, UR10, -R189.reuse ;  /* 0x0000000a15157c23 */ /* 0x100fe200080108bd */
[----:B------:R-:W-:Y:S01]  /*4530*/  FADD.FTZ R5, R157, R162 ;  /* 0x000000a29d057221 */ /* 0x000fe20000010000 */
[----:B------:R-:W2:Y:S01]  /*4540*/  MUFU.EX2 R176, R176 ;  /* 0x000000b000b07308 */ /* 0x000ea20000000800 */
[--C-:B------:R-:W-:Y:S01]  /*4550*/  FFMA.FTZ R194, R163, UR10, -R189.reuse ;  /* 0x0000000aa3c27c23 */ /* 0x100fe200080108bd */
[----:B------:R-:W-:Y:S01]  /*4560*/  FFMA.FTZ R196, R165, UR10, -R189 ;  /* 0x0000000aa5c47c23 */ /* 0x000fe200080108bd */
[----:B---3--:R-:W-:Y:S01]  /*4570*/  FADD.FTZ R162, R160, R5 ;  /* 0x00000005a0a27221 */ /* 0x008fe20000010000 */
[--C-:B------:R-:W-:Y:S01]  /*4580*/  FFMA.FTZ R197, R166, UR10, -R189.reuse ;  /* 0x0000000aa6c57c23 */ /* 0x100fe200080108bd */
[--C-:B------:R-:W-:Y:S01]  /*4590*/  FFMA.FTZ R198, R167, UR10, -R189.reuse ;  /* 0x0000000aa7c67c23 */ /* 0x100fe200080108bd */
[--C-:B------:R-:W-:Y:S01]  /*45a0*/  FFMA.FTZ R199, R168, UR10, -R189.reuse ;  /* 0x0000000aa8c77c23 */ /* 0x100fe200080108bd */
[----:B0-----:R-:W-:Y:S01]  /*45b0*/  FADD.FTZ R162, R159, R162 ;  /* 0x000000a29fa27221 */ /* 0x001fe20000010000 */
[----:B------:R-:W0:Y:S01]  /*45c0*/  MUFU.EX2 R177, R177 ;  /* 0x000000b100b17308 */ /* 0x000e220000000800 */
[--C-:B------:R-:W-:Y:S01]  /*45d0*/  FFMA.FTZ R200, R169, UR10, -R189.reuse ;  /* 0x0000000aa9c87c23 */ /* 0x100fe200080108bd */
[----:B------:R-:W-:Y:S01]  /*45e0*/  IADD3 R6, -R216, 0xb, RZ ;  /* 0x0000000bd8067810 */ /* 0x000fe20007ffe1ff */
[----:B-1----:R-:W-:Y:S01]  /*45f0*/  FADD.FTZ R5, R175, R162 ;  /* 0x000000a2af057221 */ /* 0x002fe20000010000 */
[--C-:B------:R-:W-:Y:S01]  /*4600*/  FFMA.FTZ R170, R170, UR10, -R189.reuse ;  /* 0x0000000aaaaa7c23 */ /* 0x100fe200080108bd */
[----:B------:R-:W-:Y:S01]  /*4610*/  FFMA.FTZ R202, R171, UR10, -R189 ;  /* 0x0000000aabca7c23 */ /* 0x000fe200080108bd */
[----:B------:R-:W-:Y:S01]  /*4620*/  F2FP.BF16.F32.PACK_AB R154, R153, R154 ;  /* 0x0000009a999a723e */ /* 0x000fe200000010ff */
        /* <DEDUP_REMOVED lines=26> */
[----:B-1----:R-:W-:Y:S01]  /*47d0*/  FFMA.FTZ R3, R188, R3, R7 ;  /* 0x00000003bc037223 */ /* 0x002fe20000010007 */
[-C--:B------:R-:W-:Y:S01]  /*47e0*/  FMUL.FTZ R148, R148, R174.reuse ;  /* 0x000000ae94947220 */ /* 0x080fe20000410000 */
[----:B------:R-:W-:Y:S01]  /*47f0*/  FMUL.FTZ R149, R149, R174 ;  /* 0x000000ae95957220 */ /* 0x000fe20000410000 */
[----:B------:R-:W-:Y:S01]  /*4800*/  F2FP.BF16.F32.PACK_AB R156, R155, R156 ;  /* 0x0000009c9b9c723e */ /* 0x000fe200000010ff */
[----:B------:R-:W-:Y:S01]  /*4810*/  FMUL.FTZ R26, R26, R188 ;  /* 0x000000bc1a1a7220 */ /* 0x000fe20000410000 */
[----:B------:R-:W-:Y:S01]  /*4820*/  F2FP.BF16.F32.PACK_AB R158, R157, R158 ;  /* 0x0000009e9d9e723e */ /* 0x000fe200000010ff */
[-C--:B------:R-:W-:Y:S01]  /*4830*/  FMUL.FTZ R27, R27, R188.reuse ;  /* 0x000000bc1b1b7220 */ /* 0x080fe20000410000 */
[----:B------:R-:W1:Y:S01]  /*4840*/  MUFU.EX2 R9, R9 ;  /* 0x0000000900097308 */ /* 0x000e620000000800 */
[C---:B0-----:R-:W-:Y:S01]  /*4850*/  FADD.FTZ R162, R178.reuse, R5 ;  /* 0x00000005b2a27221 */ /* 0x041fe20000010000 */
[----:B------:R-:W-:Y:S01]  /*4860*/  F2FP.BF16.F32.PACK_AB R164, R178, R177 ;  /* 0x000000b1b2a4723e */ /* 0x000fe200000010ff */
[----:B------:R-:W-:Y:S01]  /*4870*/  FMUL.FTZ R30, R30, R188 ;  /* 0x000000bc1e1e7220 */ /* 0x000fe20000410000 */
[----:B------:R-:W-:Y:S01]  /*4880*/  F2FP.BF16.F32.PACK_AB R160, R159, R160 ;  /* 0x000000a09fa0723e */ /* 0x000fe200000010ff */
[-C--:B------:R-:W-:Y:S01]  /*4890*/  FMUL.FTZ R31, R31, R188.reuse ;  /* 0x000000bc1f1f7220 */ /* 0x080fe20000410000 */
[----:B------:R-:W-:Y:S01]  /*48a0*/  F2FP.BF16.F32.PACK_AB R152, R152, R23 ;  /* 0x000000179898723e */ /* 0x000fe200000010ff */
[-C--:B------:R-:W-:Y:S01]  /*48b0*/  FMUL.FTZ R34, R34, R188.reuse ;  /* 0x000000bc22227220 */ /* 0x080fe20000410000 */
[----:B------:R-:W0:Y:S01]  /*48c0*/  MUFU.EX2 R10, R10 ;  /* 0x0000000a000a7308 */ /* 0x000e220000000800 */
        /* <DEDUP_REMOVED lines=55> */
[----:B------:R2:W-:Y:S01]  /*4c40*/  MUFU.EX2 R187, R192 ;  /* 0x000000c000bb7308 */ /* 0x0005e20000000800 */
        /* <DEDUP_REMOVED lines=8> */
[----:B--2---:R-:W-:Y:S01]  /*4cd0*/  FFMA.FTZ R192, R161, UR10, -R189 ;  /* 0x0000000aa1c07c23 */ /* 0x004fe200080108bd */
[----:B0-----:R-:W-:Y:S01]  /*4ce0*/  FADD.FTZ R178, R20, R3 ;  /* 0x0000000314b27221 */ /* 0x001fe20000010000 */
[----:B------:R-:W-:-:S02]  /*4cf0*/  @!P1 VIADD R161, R195, 0x22840 ;  /* 0x00022840c3a19836 */ /* 0x000fc40000000000 */
[-C--:B------:R-:W-:Y:S01]  /*4d00*/  FMUL.FTZ R130, R130, R188.reuse ;  /* 0x000000bc82827220 */ /* 0x080fe20000410000 */
[-C--:B------:R-:W-:Y:S01]  /*4d10*/  FMUL.FTZ R131, R131, R188.reuse ;  /* 0x000000bc83837220 */ /* 0x080fe20000410000 */
[-C--:B------:R-:W-:Y:S01]  /*4d20*/  FMUL.FTZ R134, R134, R188.reuse ;  /* 0x000000bc86867220 */ /* 0x080fe20000410000 */
[-C--:B------:R-:W-:Y:S01]  /*4d30*/  FMUL.FTZ R135, R135, R188.reuse ;  /* 0x000000bc87877220 */ /* 0x080fe20000410000 */
[----:B------:R-:W0:Y:S01]  /*4d40*/  MUFU.EX2 R192, R192 ;  /* 0x000000c000c07308 */ /* 0x000e220000000800 */
[----:B------:R-:W-:Y:S01]  /*4d50*/  @!P1 PRMT R161, RZ, 0x654, R161 ;  /* 0x00000654ffa19816 */ /* 0x000fe200000000a1 */
[----:B------:R2:W-:Y:S06]  /*4d60*/  BAR.ARV R6, 0x100 ;  /* 0x000400060000751d */ /* 0x0005ec0000002000 */
[----:B------:R-:W3:Y:S01]  /*4d70*/  MUFU.EX2 R179, R179 ;  /* 0x000000b300b37308 */ /* 0x000ee20000000800 */
[----:B-1----:R-:W-:Y:S01]  /*4d80*/  FADD.FTZ R3, R21, R178 ;  /* 0x000000b215037221 */ /* 0x002fe20000010000 */
[----:B------:R1:W-:Y:S01]  /*4d90*/  @!P1 SYNCS.ARRIVE.TRANS64.RED.A1T0 RZ, [R161+URZ], RZ ;  /* 0x000000ffa1ff99a7 */ /* 0x0003e2000810043f */
[-C--:B------:R-:W-:Y:S01]  /*4da0*/  FMUL.FTZ R138, R138, R188.reuse ;  /* 0x000000bc8a8a7220 */ /* 0x080fe20000410000 */
[-C--:B------:R-:W-:Y:S01]  /*4db0*/  FMUL.FTZ R139, R139, R188.reuse ;  /* 0x000000bc8b8b7220 */ /* 0x080fe20000410000 */
[-C--:B------:R-:W-:Y:S01]  /*4dc0*/  FMUL.FTZ R142, R142, R188.reuse ;  /* 0x000000bc8e8e7220 */ /* 0x080fe20000410000 */
[-C--:B------:R-:W-:Y:S01]  /*4dd0*/  FMUL.FTZ R143, R143, R188.reuse ;  /* 0x000000bc8f8f7220 */ /* 0x080fe20000410000 */
[-C--:B------:R-:W-:Y:S01]  /*4de0*/  FMUL.FTZ R146, R146, R188.reuse ;  /* 0x000000bc92927220 */ /* 0x080fe20000410000 */
[----:B------:R-:W4:Y:S01]  /*4df0*/  MUFU.EX2 R191, R191 ;  /* 0x000000bf00bf7308 */ /* 0x000f220000000800 */
[----:B0-----:R-:W-:Y:S01]  /*4e00*/  FADD.FTZ R178, R192, R3 ;  /* 0x00000003c0b27221 */ /* 0x001fe20000010000 */
[--C-:B-1----:R-:W-:Y:S01]  /*4e10*/  FFMA.FTZ R161, R172, UR10, -R189.reuse ;  /* 0x0000000aaca17c23 */ /* 0x102fe200080108bd */
[----:B------:R-:W-:Y:S01]  /*4e20*/  FFMA.FTZ R189, R173, UR10, -R189 ;  /* 0x0000000aadbd7c23 */ /* 0x000fe200080108bd */
[-C--:B------:R-:W-:Y:S01]  /*4e30*/  FMUL.FTZ R147, R147, R188.reuse ;  /* 0x000000bc93937220 */ /* 0x080fe20000410000 */
[-C--:B------:R-:W-:Y:S01]  /*4e40*/  FMUL.FTZ R150, R150, R188.reuse ;  /* 0x000000bc96967220 */ /* 0x080fe20000410000 */
[----:B------:R-:W-:Y:S01]  /*4e50*/  FMUL.FTZ R151, R151, R188 ;  /* 0x000000bc97977220 */ /* 0x000fe20000410000 */
[----:B------:R-:W-:Y:S01]  /*4e60*/  F2FP.BF16.F32.PACK_AB R155, R10, R9 ;  /* 0x000000090a9b723e */ /* 0x000fe200000010ff */
[----:B------:R-:W0:Y:S01]  /*4e70*/  MUFU.EX2 R180, R180 ;  /* 0x000000b400b47308 */ /* 0x000e220000000800 */
[----:B---3--:R-:W-:Y:S01]  /*4e80*/  FADD.FTZ R5, R179, R162 ;  /* 0x000000a2b3057221 */ /* 0x008fe20000010000 */
[----:B------:R-:W-:-:S02]  /*4e90*/  F2FP.BF16.F32.PACK_AB R157, R12, R11 ;  /* 0x0000000b0c9d723e */ /* 0x000fc400000010ff */
[----:B------:R-:W-:Y:S02]  /*4ea0*/  F2FP.BF16.F32.PACK_AB R159, R14, R13 ;  /* 0x0000000d0e9f723e */ /* 0x000fe400000010ff */
[----:B------:R-:W-:Y:S02]  /*4eb0*/  F2FP.BF16.F32.PACK_AB R163, R192, R21 ;  /* 0x00000015c0a3723e */ /* 0x000fe400000010ff */
[----:B------:R-:W1:Y:S01]  /*4ec0*/  MUFU.EX2 R194, R194 ;  /* 0x000000c200c27308 */ /* 0x000e620000000800 */
[----:B----4-:R-:W-:-:S07]  /*4ed0*/  FADD.FTZ R3, R191, R178 ;  /* 0x000000b2bf037221 */ /* 0x010fce0000010000 */
        /* <DEDUP_REMOVED lines=25> */
[----:B-1----:R-:W-:Y:S01]  /*5070*/  FADD.FTZ R5, R185, R162 ;  /* 0x000000a2b9057221 */ /* 0x002fe20000010000 */
[----:B------:R-:W-:-:S06]  /*5080*/  F2FP.BF16.F32.PACK_AB R162, R176, R175 ;  /* 0x000000afb0a2723e */ /* 0x000fcc00000010ff */
[----:B------:R1:W4:Y:S01]  /*5090*/  MUFU.EX2 R173, R170 ;  /* 0x000000aa00ad7308 */ /* 0x0003220000000800 */
[----:B---3--:R-:W-:-:S07]  /*50a0*/  FADD.FTZ R3, R199, R178 ;  /* 0x000000b2c7037221 */ /* 0x008fce0000010000 */
[----:B------:R-:W3:Y:S01]  /*50b0*/  MUFU.EX2 R186, R186 ;  /* 0x000000ba00ba7308 */ /* 0x000ee20000000800 */
[----:B0-----:R-:W-:Y:S01]  /*50c0*/  FADD.FTZ R178, R200, R3 ;  /* 0x00000003c8b27221 */ /* 0x001fe20000010000 */
[----:B-1----:R-:W-:Y:S02]  /*50d0*/  F2FP.BF16.F32.PACK_AB R170, R184, R183 ;  /* 0x000000b7b8aa723e */ /* 0x002fe400000010ff */
[----:B------:R-:W-:-:S04]  /*50e0*/  F2FP.BF16.F32.PACK_AB R171, R200, R199 ;  /* 0x000000c7c8ab723e */ /* 0x000fc800000010ff */
[----:B------:R-:W0:Y:S01]  /*50f0*/  MUFU.EX2 R202, R202 ;  /* 0x000000ca00ca7308 */ /* 0x000e220000000800 */
[----:B----4-:R-:W-:-:S07]  /*5100*/  FADD.FTZ R3, R173, R178 ;  /* 0x000000b2ad037221 */ /* 0x010fce0000010000 */
[----:B------:R1:W4:Y:S01]  /*5110*/  MUFU.EX2 R175, R161 ;  /* 0x000000a100af7308 */ /* 0x0003220000000800 */
[C---:B---3--:R-:W-:Y:S01]  /*5120*/  FADD.FTZ R168, R186.reuse, R5 ;  /* 0x00000005baa87221 */ /* 0x048fe20000010000 */
[----:B------:R-:W-:-:S03]  /*5130*/  F2FP.BF16.F32.PACK_AB R172, R186, R185 ;  /* 0x000000b9baac723e */ /* 0x000fc600000010ff */
[----:B------:R-:W-:Y:S01]  /*5140*/  FADD.FTZ R5, R187, R168 ;  /* 0x000000a8bb057221 */ /* 0x000fe20000010000 */
[----:B------:R-:W-:Y:S02]  /*5150*/  F2FP.BF16.F32.PACK_AB R168, R182, R181 ;  /* 0x000000b5b6a8723e */ /* 0x000fe400000010ff */
[----:B------:R-:W3:Y:S01]  /*5160*/  MUFU.EX2 R190, R190 ;  /* 0x000000be00be7308 */ /* 0x000ee20000000800 */
[----:B0-----:R-:W-:Y:S01]  /*5170*/  FADD.FTZ R8, R202, R3 ;  /* 0x00000003ca087221 */ /* 0x001fe20000010000 */
[----:B-1----:R-:W-:Y:S02]  /*5180*/  F2FP.BF16.F32.PACK_AB R161, R20, R15 ;  /* 0x0000000f14a1723e */ /* 0x002fe400000010ff */
[----:B------:R-:W-:-:S04]  /*5190*/  F2FP.BF16.F32.PACK_AB R173, R202, R173 ;  /* 0x000000adcaad723e */ /* 0x000fc800000010ff */
[----:B------:R-:W0:Y:S01]  /*51a0*/  MUFU.EX2 R176, R189 ;  /* 0x000000bd00b07308 */ /* 0x000e220000000800 */
[----:B----4-:R-:W-:Y:S01]  /*51b0*/  FADD.FTZ R3, R175, R8 ;  /* 0x00000008af037221 */ /* 0x010fe20000010000 */
[C---:B---3--:R-:W-:Y:S01]  /*51c0*/  FADD.FTZ R5, R190.reuse, R5 ;  /* 0x00000005be057221 */ /* 0x048fe20000010000 */
[----:B------:R-:W-:Y:S02]  /*51d0*/  F2FP.BF16.F32.PACK_AB R174, R190, R187 ;  /* 0x000000bbbeae723e */ /* 0x000fe400000010ff */
[C---:B0-----:R-:W-:Y:S01]  /*51e0*/  FADD.FTZ R3, R176.reuse, R3 ;  /* 0x00000003b0037221 */ /* 0x041fe20000010000 */
[----:B------:R-:W-:Y:S01]  /*51f0*/  F2FP.BF16.F32.PACK_AB R175, R176, R175 ;  /* 0x000000afb0af723e */ /* 0x000fe200000010ff */
[----:B--2---:R-:W-:Y:S06]  /*5200*/  @!P0 BRA `(.L_x_9268) ;  /* 0x0000000000048947 */ /* 0x004fec0003800000 */
[----:B------:R-:W-:Y:S01]  /*5210*/  BPT.TRAP 0x1 ;  /* 0x000000040000795c */ /* 0x000fe20000300000 */
.L_x_9268:
[----:B------:R-:W-:-:S04]  /*5220*/  IMAD.U32 R7, RZ, RZ, UR25 ;  /* 0x00000019ff077e24 */ /* 0x000fc8000f8e00ff */
[----:B------:R0:W1:Y:S01]  /*5230*/  SYNCS.PHASECHK.TRANS64.TRYWAIT P3, [UR23+0x22850], R7 ;  /* 0x02285007ff0075a7 */ /* 0x0000620008060157 */
[----:B------:R-:W-:Y:S05]  /*5240*/  @!P0 BRA `(.L_x_9269) ;  /* 0x0000000000048947 */ /* 0x000fea0003800000 */
[----:B------:R-:W-:Y:S01]  /*5250*/  BPT.TRAP 0x1 ;  /* 0x000000040000795c */ /* 0x000fe20000300000 */
.L_x_9269:
[----:B-1----:R-:W-:Y:S05]  /*5260*/  @P3 BRA `(.L_x_9270) ;  /* 0x00000000000c3947 */ /* 0x002fea0003800000 */
[----:B0-----:R-:W-:-:S04]  /*5270*/  IMAD.U32 R7, RZ, RZ, UR25 ;  /* 0x00000019ff077e24 */ /* 0x001fc8000f8e00ff */
[----:B------:R-:W0:Y:S02]  /*5280*/  SYNCS.PHASECHK.TRANS64.TRYWAIT P3, [UR23+0x22850], R7 ;  /* 0x02285007ff0075a7 */ /* 0x000e240008060157 */
[----:B0-----:R-:W-:Y:S05]  /*5290*/  @!P3 BRA `(.L_x_9271) ;  /* 0x0000006c0044b947 */ /* 0x001fea0003800000 */
.L_x_9270:
[----:B0-----:R-:W0:Y:S01]  /*52a0*/  S2R R7, SR_TID.X ;  /* 0x0000000000077919 */ /* 0x001e220000002100 */
[----:B------:R-:W-:Y:S01]  /*52b0*/  UIMAD UR11, UR36, 0xc00, UR21 ;  /* 0x00000c00240b78a4 */ /* 0x000fe2000f8e0215 */
[----:B------:R-:W-:Y:S01]  /*52c0*/  @!P1 VIADD R195, R195, 0x22860 ;  /* 0x00022860c3c39836 */ /* 0x000fe20000000000 */
[----:B------:R-:W-:Y:S01]  /*52d0*/  UMOV UR7, 0x40000040 ;  /* 0x4000004000077882 */ /* 0x000fe20000000000 */
[----:B------:R-:W-:-:S03]  /*52e0*/  IMAD.MOV.U32 R23, RZ, RZ, R0 ;  /* 0x000000ffff177224 */ /* 0x000fc600078e0000 */
[----:B------:R-:W-:Y:S01]  /*52f0*/  @!P1 PRMT R195, RZ, 0x654, R195 ;  /* 0x00000654ffc39816 */ /* 0x000fe200000000c3 */
[----:B------:R-:W-:Y:S01]  /*5300*/  UMOV UR6, UR11 ;  /* 0x0000000b00067c82 */ /* 0x000fe20008000000 */
[----:B0-----:R-:W-:-:S05]  /*5310*/  SHF.R.U32.HI R7, RZ, 0x7, R7 ;  /* 0x00000007ff077819 */ /* 0x001fca0000011607 */
[----:B------:R-:W-:-:S05]  /*5320*/  VIADD R7, R7, 0x8 ;  /* 0x0000000807077836 */ /* 0x000fca0000000000 */
[----:B------:R0:W-:Y:S02]  /*5330*/  BAR.SYNC.DEFER_BLOCKING R7, 0x100 ;  /* 0x000400070000751d */ /* 0x0001e40000010000 */
[----:B0-----:R-:W-:-:S04]  /*5340*/  IMAD.MOV.U32 R7, RZ, RZ, R4 ;  /* 0x000000ffff077224 */ /* 0x001fc800078e0004 */
        /* <DEDUP_REMOVED lines=34> */
[----:B------:R-:W-:Y:S05]  /*5570*/  @P2 BRA `(.L_x_9272) ;  /* 0xffffffdc00282947 */ /* 0x000fea000383ffff */
.L_x_9263:
[----:B0-----:R-:W0:Y:S01]  /*5580*/  SHFL.BFLY PT, R8, R5, 0x2, 0x1f ;  /* 0x0c401f0005087f89 */ /* 0x001e2200000e0000 */
[----:B------:R-:W-:Y:S01]  /*5590*/  MOV R206, 0x400 ;  /* 0x0000040000ce7802 */ /* 0x000fe20000000f00 */
[----:B------:R-:W-:Y:S02]  /*55a0*/  UIADD3 UR4, -UR41, URZ, URZ ;  /* 0x0000003f29047290 */ /* 0x000fe4000fffe13f */
[----:B------:R-:W3:Y:S01]  /*55b0*/  SHFL.BFLY PT, R10, R3, 0x2, 0x1f ;  /* 0x0c401f00030a7f89 */ /* 0x000ee200000e0000 */
[----:B------:R-:W-:Y:S01]  /*55c0*/  ULDC.64 UR6, c[0x0][0xb90] ;  /* 0x0002e40000067ab9 */ /* 0x000fe20000000a00 */
[----:B------:R-:W-:Y:S01]  /*55d0*/  ULDC.64 UR8, c[0x0][0xae8] ;  /* 0x0002ba0000087ab9 */ /* 0x000fe20000000a00 */
[----:B------:R-:W4:Y:S01]  /*55e0*/  S2R R11, SR_CgaCtaId ;  /* 0x00000000000b7919 */ /* 0x000f220000008800 */
[----:B------:R-:W1:Y:S01]  /*55f0*/  S2R R13, SR_SWINHI ;  /* 0x00000000000d7919 */ /* 0x000e620000002f00 */
[----:B------:R2:W-:Y:S06]  /*5600*/  BAR.ARV R6, 0x100 ;  /* 0x000400060000751d */ /* 0x0005ec0000002000 */
[----:B0-----:R-:W-:Y:S01]  /*5610*/  FADD.FTZ R8, R8, R5 ;  /* 0x0000000508087221 */ /* 0x001fe20000010000 */
[----:B--2---:R-:W-:Y:S01]  /*5620*/  IMAD.MOV.U32 R6, RZ, RZ, -0x800000 ;  /* 0xff800000ff067424 */ /* 0x004fe200078e00ff */
[----:B------:R-:W-:Y:S06]  /*5630*/  BAR.ARV 0x8, 0x180 ;  /* 0x0206000000007b1d */ /* 0x000fec0000002000 */
[----:B---3--:R-:W-:Y:S01]  /*5640*/  FADD.FTZ R10, R10, R3 ;  /* 0x000000030a0a7221 */ /* 0x008fe20000010000 */
[----:B------:R-:W-:Y:S01]  /*5650*/  IMAD.MOV.U32 R3, RZ, RZ, RZ ;  /* 0x000000ffff037224 */ /* 0x000fe200078e00ff */
[----:B------:R-:W0:Y:S01]  /*5660*/  SHFL.BFLY PT, R7, R8, 0x1, 0x1f ;  /* 0x0c201f0008077f89 */ /* 0x000e2200000e0000 */
[----:B------:R-:W-:-:S03]  /*5670*/  IMAD.MOV.U32 R5, RZ, RZ, -0x800000 ;  /* 0xff800000ff057424 */ /* 0x000fc600078e00ff */
[----:B------:R-:W2:Y:S01]  /*5680*/  SHFL.BFLY PT, R9, R10, 0x1, 0x1f ;  /* 0x0c201f000a097f89 */ /* 0x000ea200000e0000 */
[----:B----4-:R-:W-:Y:S01]  /*5690*/  LEA R206, R11, R206, 0x18 ;  /* 0x000000ce0bce7211 */ /* 0x010fe200078ec0ff */
[----:B------:R-:W-:Y:S01]  /*56a0*/  BAR.SYNC.DEFER_BLOCKING 0x1, 0x100 ;  /* 0x0044000000007b1d */ /* 0x000fe20000010000 */
[----:B0-----:R-:W-:Y:S01]  /*56b0*/  FADD.FTZ R12, R8, R7 ;  /* 0x00000007080c7221 */ /* 0x001fe20000010000 */
[----:B------:R-:W-:Y:S02]  /*56c0*/  IMAD.MOV.U32 R7, RZ, RZ, RZ ;  /* 0x000000ffff077224 */ /* 0x000fe400078e00ff */
[----:B--2---:R-:W-:Y:S02]  /*56d0*/  FADD.FTZ R14, R10, R9 ;  /* 0x000000090a0e7221 */ /* 0x004fe40000010000 */
[----:B------:R-:W-:Y:S01]  /*56e0*/  FSETP.NE.FTZ.AND P0, PT, R12, RZ, PT ;  /* 0x000000ff0c00720b */ /* 0x000fe20003f15000 */
[----:B------:R-:W-:Y:S01]  /*56f0*/  IMAD R9, R22, 0x40, R2 ;  /* 0x0000004016097824 */ /* 0x000fe200078e0202 */
[----:B------:R-:W-:-:S02]  /*5700*/  MOV R10, R206 ;  /* 0x000000ce000a7202 */ /* 0x000fc40000000f00 */
[----:B-1----:R-:W-:Y:S01]  /*5710*/  MOV R11, R13 ;  /* 0x0000000d000b7202 */ /* 0x002fe20000000f00 */
[----:B------:R-:W-:Y:S01]  /*5720*/  IMAD.U32 R13, RZ, RZ, UR10 ;  /* 0x0000000aff0d7e24 */ /* 0x000fe2000f8e00ff */
[----:B------:R-:W-:Y:S01]  /*5730*/  FSETP.NE.FTZ.AND P1, PT, R14, RZ, PT ;  /* 0x000000ff0e00720b */ /* 0x000fe20003f35000 */
[----:B------:R-:W-:-:S04]  /*5740*/  IMAD.WIDE R8, R9, 0x2, R10 ;  /* 0x0000000209087825 */ /* 0x000fc800078e020a */
[----:B------:R-:W-:Y:S02]  /*5750*/  IMAD.WIDE R10, R211, 0x2, R10 ;  /* 0x00000002d30a7825 */ /* 0x000fe400078e020a */
[----:B------:R-:W0:Y:S02]  /*5760*/  @P0 MUFU.RCP R7, R12 ;  /* 0x0000000c00070308 */ /* 0x000e240000001000 */
[----:B------:R-:W-:Y:S01]  /*5770*/  @P0 FMUL.FTZ R13, R13, 0.69314718246459960938 ;  /* 0x3f3172180d0d0820 */ /* 0x000fe20000410000 */
[C---:B------:R-:W-:Y:S02]  /*5780*/  IADD3 R21, P3, R10.reuse, 0xc060, RZ ;  /* 0x0000c0600a157810 */ /* 0x040fe40007f7e0ff */
[----:B------:R-:W-:Y:S02]  /*5790*/  LOP3.LUT R171, R10, 0x380, RZ, 0xc0, !PT ;  /* 0x000003800aab7812 */ /* 0x000fe400078ec0ff */
[----:B------:R-:W-:Y:S01]  /*57a0*/  LOP3.LUT R20, R21, 0x380, RZ, 0xc0, !PT ;  /* 0x0000038015147812 */ /* 0x000fe200078ec0ff */
[----:B------:R-:W1:Y:S01]  /*57b0*/  @P1 MUFU.RCP R3, R14 ;  /* 0x0000000e00031308 */ /* 0x000e620000001000 */
[----:B------:R-:W-:-:S04]  /*57c0*/  SHF.R.U64 R171, R171, 0x3, RZ ;  /* 0x00000003abab7819 */ /* 0x000fc800000012ff */
[----:B------:R-:W-:Y:S01]  /*57d0*/  LOP3.LUT R170, R171, R10, RZ, 0x3c, !PT ;  /* 0x0000000aabaa7212 */ /* 0x000fe200078e3cff */
[--C-:B------:R-:W-:Y:S02]  /*57e0*/  IMAD.MOV.U32 R171, RZ, RZ, R11.reuse ;  /* 0x000000ffffab7224 */ /* 0x100fe400078e000b */
[----:B------:R-:W2:Y:S01]  /*57f0*/  @P0 MUFU.LG2 R12, R12 ;  /* 0x0000000c000c0308 */ /* 0x000ea20000000c00 */
[-C--:B0-----:R-:W-:Y:S01]  /*5800*/  FMUL.FTZ R189, R52, R7.reuse ;  /* 0x0000000734bd7220 */ /* 0x081fe20000410000 */
[----:B------:R-:W-:Y:S02]  /*5810*/  IMAD.U32 R52, RZ, RZ, UR10 ;  /* 0x0000000aff347e24 */ /* 0x000fe4000f8e00ff */
[-C--:B------:R-:W-:Y:S01]  /*5820*/  FMUL.FTZ R187, R29, R7.reuse ;  /* 0x000000071dbb7220 */ /* 0x080fe20000410000 */
[-C--:B------:R-:W-:Y:S01]  /*5830*/  FMUL.FTZ R201, R69, R7.reuse ;  /* 0x0000000745c97220 */ /* 0x080fe20000410000 */
[-C--:B------:R-:W-:Y:S01]  /*5840*/  FMUL.FTZ R199, R85, R7.reuse ;  /* 0x0000000755c77220 */ /* 0x080fe20000410000 */
[----:B------:R-:W-:Y:S01]  /*5850*/  @P1 FMUL.FTZ R52, R52, 0.69314718246459960938 ;  /* 0x3f31721834341820 */ /* 0x000fe20000410000 */
[-C--:B------:R-:W-:Y:S01]  /*5860*/  FMUL.FTZ R197, R93, R7.reuse ;  /* 0x000000075dc57220 */ /* 0x080fe20000410000 */
[----:B------:R-:W0:Y:S01]  /*5870*/  @P1 MUFU.LG2 R14, R14 ;  /* 0x0000000e000e1308 */ /* 0x000e220000000c00 */
[----:B------:R-:W-:Y:S01]  /*5880*/  FMUL.FTZ R195, R101, R7 ;  /* 0x0000000765c37220 */ /* 0x000fe20000410000 */
[-C--:B-1----:R-:W-:Y:S01]  /*5890*/  FMUL.FTZ R176, R131, R3.reuse ;  /* 0x0000000383b07220 */ /* 0x082fe20000410000 */
[-C--:B------:R-:W-:Y:S01]  /*58a0*/  FMUL.FTZ R29, R95, R3.reuse ;  /* 0x000000035f1d7220 */ /* 0x080fe20000410000 */
[-C--:B------:R-:W-:Y:S01]  /*58b0*/  FMUL.FTZ R69, R99, R3.reuse ;  /* 0x0000000363457220 */ /* 0x080fe20000410000 */
[-C--:B------:R-:W-:Y:S01]  /*58c0*/  FMUL.FTZ R85, R103, R3.reuse ;  /* 0x0000000367557220 */ /* 0x080fe20000410000 */
[-C--:B------:R-:W-:Y:S01]  /*58d0*/  FMUL.FTZ R93, R107, R3.reuse ;  /* 0x000000036b5d7220 */ /* 0x080fe20000410000 */
[----:B------:R-:W-:Y:S01]  /*58e0*/  FMUL.FTZ R101, R111, R3 ;  /* 0x000000036f657220 */ /* 0x000fe20000410000 */
[----:B------:R-:W-:-:S02]  /*58f0*/  IMAD.X R131, RZ, RZ, R11, P3 ;  /* 0x000000ffff837224 */ /* 0x000fc400018e060b */
[----:B--2---:R-:W-:Y:S01]  /*5900*/  @P0 FMUL.FTZ R12, R12, 0.69314718246459960938 ;  /* 0x3f3172180c0c0820 */ /* 0x004fe20000410000 */
[----:B------:R-:W-:Y:S01]  /*5910*/  FMUL.FTZ R177, R130, R3 ;  /* 0x0000000382b17220 */ /* 0x000fe20000410000 */
[C---:B------:R-:W-:Y:S01]  /*5920*/  IADD3 R111, P4, R10.reuse, 0xc040, RZ ;  /* 0x0000c0400a6f7810 */ /* 0x040fe20007f9e0ff */
[-C--:B------:R-:W-:Y:S01]  /*5930*/  FMUL.FTZ R25, R25, R7.reuse ;  /* 0x0000000719197220 */ /* 0x080fe20000410000 */
[----:B------:R-:W-:Y:S01]  /*5940*/  @P0 FFMA.FTZ R6, R13, R0, R12 ;  /* 0x000000000d060223 */ /* 0x000fe2000001000c */
[----:B------:R-:W-:Y:S01]  /*5950*/  IADD3 R107, P5, R10, 0xc020, RZ ;  /* 0x0000c0200a6b7810 */ /* 0x000fe20007fbe0ff */
[-C--:B------:R-:W-:Y:S01]  /*5960*/  FMUL.FTZ R24, R24, R7.reuse ;  /* 0x0000000718187220 */ /* 0x080fe20000410000 */
[----:B------:R-:W-:Y:S01]  /*5970*/  IADD3 R103, P6, R10, 0xc000, RZ ;  /* 0x0000c0000a677810 */ /* 0x000fe20007fde0ff */
[----:B0-----:R-:W-:Y:S01]  /*5980*/  @P1 FMUL.FTZ R15, R14, 0.69314718246459960938 ;  /* 0x3f3172180e0f1820 */ /* 0x001fe20000410000 */
[----:B------:R-:W-:Y:S01]  /*5990*/  IADD3 R99, P0, R10, 0x8060, RZ ;  /* 0x000080600a637810 */ /* 0x000fe20007f1e0ff */
[-C--:B------:R-:W-:Y:S01]  /*59a0*/  FMUL.FTZ R28, R28, R7.reuse ;  /* 0x000000071c1c7220 */ /* 0x080fe20000410000 */
[----:B------:R-:W-:Y:S01]  /*59b0*/  IADD3 R95, P2, R10, 0x8040, RZ ;  /* 0x000080400a5f7810 */ /* 0x000fe20007f5e0ff */
[----:B------:R-:W-:Y:S01]  /*59c0*/  @P1 FFMA.FTZ R5, R52, R4, R15 ;  /* 0x0000000434051223 */ /* 0x000fe2000001000f */
[C---:B------:R-:W-:Y:S01]  /*59d0*/  IADD3 R13, P1, R10.reuse, 0x20, RZ ;  /* 0x000000200a0d7810 */ /* 0x040fe20007f3e0ff */
[-C--:B------:R-:W-:Y:S01]  /*59e0*/  FMUL.FTZ R33, R33, R7.reuse ;  /* 0x0000000721217220 */ /* 0x080fe20000410000 */
[----:B------:R-:W-:Y:S01]  /*59f0*/  IADD3 R14, P3, R10, 0x8020, RZ ;  /* 0x000080200a0e7810 */ /* 0x000fe20007f7e0ff */
        /* <DEDUP_REMOVED lines=60> */
[----:B------:R-:W-:Y:S01]  /*5dc0*/  FMUL.FTZ R7, R91, R3 ;  /* 0x000000035b077220 */ /* 0x000fe20000410000 */
        /* <DEDUP_REMOVED lines=20> */
[----:B------:R-:W-:Y:S01]  /*5f10*/  SHF.R.U64 R4, R4, 0x3, RZ ;  /* 0x0000000304047819 */ /* 0x000fe200000012ff */
[----:B------:R-:W-:-:S02]  /*5f20*/  IMAD.X R163, RZ, RZ, R11, P0 ;  /* 0x000000ffffa37224 */ /* 0x000fc400000e060b */
[----:B------:R-:W-:Y:S01]  /*5f30*/  FMUL.FTZ R183, R142, R3 ;  /* 0x000000038eb77220 */ /* 0x000fe20000410000 */
[--C-:B------:R-:W-:Y:S01]  /*5f40*/  IMAD.X R165, RZ, RZ, R11.reuse, P1 ;  /* 0x000000ffffa57224 */ /* 0x100fe200008e060b */
[----:B------:R-:W-:Y:S01]  /*5f50*/  LOP3.LUT R142, R4, R103, RZ, 0x3c, !PT ;  /* 0x00000067048e7212 */ /* 0x000fe200078e3cff */
[--C-:B------:R-:W-:Y:S01]  /*5f60*/  IMAD.X R167, RZ, RZ, R11.reuse, P2 ;  /* 0x000000ffffa77224 */ /* 0x100fe200010e060b */
[----:B------:R-:W-:Y:S01]  /*5f70*/  SHF.R.U64 R10, R20, 0x3, RZ ;  /* 0x00000003140a7819 */ /* 0x000fe200000012ff */
[----:B------:R-:W-:Y:S01]  /*5f80*/  IMAD.X R169, RZ, RZ, R11, P3 ;  /* 0x000000ffffa97224 */ /* 0x000fe200018e060b */
[----:B------:R-:W-:Y:S01]  /*5f90*/  LOP3.LUT R11, R14, 0x380, RZ, 0xc0, !PT ;  /* 0x000003800e0b7812 */ /* 0x000fe200078ec0ff */
[-C--:B------:R-:W-:Y:S01]  /*5fa0*/  FMUL.FTZ R181, R138, R3.reuse ;  /* 0x000000038ab57220 */ /* 0x080fe20000410000 */
[----:B------:R-:W-:Y:S01]  /*5fb0*/  LOP3.LUT R4, R13, 0x380, RZ, 0xc0, !PT ;  /* 0x000003800d047812 */ /* 0x000fe200078ec0ff */
[-C--:B------:R-:W-:Y:S01]  /*5fc0*/  FMUL.FTZ R27, R27, R3.reuse ;  /* 0x000000031b1b7220 */ /* 0x080fe20000410000 */
[----:B------:R-:W-:Y:S01]  /*5fd0*/  SHF.R.U64 R11, R11, 0x3, RZ ;  /* 0x000000030b0b7819 */ /* 0x000fe200000012ff */
[----:B------:R-:W-:Y:S01]  /*5fe0*/  FMUL.FTZ R26, R26, R3 ;  /* 0x000000031a1a7220 */ /* 0x000fe20000410000 */
[----:B------:R-:W-:Y:S01]  /*5ff0*/  LOP3.LUT R138, R10, R107, RZ, 0x3c, !PT ;  /* 0x0000006b0a8a7212 */ /* 0x000fe200078e3cff */
[-C--:B------:R-:W-:Y:S01]  /*6000*/  FMUL.FTZ R31, R31, R3.reuse ;  /* 0x000000031f1f7220 */ /* 0x080fe20000410000 */
[----:B------:R-:W-:Y:S01]  /*6010*/  LOP3.LUT R154, R11, R14, RZ, 0x3c, !PT ;  /* 0x0000000e0b9a7212 */ /* 0x000fe200078e3cff */
[-C--:B------:R-:W-:Y:S01]  /*6020*/  FMUL.FTZ R30, R30, R3.reuse ;  /* 0x000000031e1e7220 */ /* 0x080fe20000410000 */
[----:B------:R-:W-:Y:S01]  /*6030*/  SHF.R.U64 R4, R4, 0x3, RZ ;  /* 0x0000000304047819 */ /* 0x000fe200000012ff */
[-C--:B------:R-:W-:Y:S01]  /*6040*/  FMUL.FTZ R35, R35, R3.reuse ;  /* 0x0000000323237220 */ /* 0x080fe20000410000 */
[----:B------:R-:W-:Y:S01]  /*6050*/  LOP3.LUT R11, R12, 0x380, RZ, 0xc0, !PT ;  /* 0x000003800c0b7812 */ /* 0x000fe200078ec0ff */
[-C--:B------:R-:W-:Y:S01]  /*6060*/  FMUL.FTZ R34, R34, R3.reuse ;  /* 0x0000000322227220 */ /* 0x080fe20000410000 */
[----:B------:R-:W-:Y:S01]  /*6070*/  LOP3.LUT R10, R95, 0x380, RZ, 0xc0, !PT ;  /* 0x000003805f0a7812 */ /* 0x000fe200078ec0ff */
        /* <DEDUP_REMOVED lines=43> */
[----:B------:R-:W-:Y:S01]  /*6330*/  LOP3.LUT R150, R4, R13, RZ, 0x3c, !PT ;  /* 0x0000000d04967212 */ /* 0x000fe200078e3cff */
[----:B------:R-:W-:Y:S01]  /*6340*/  ULDC UR10, c[0x0][0xc44] ;  /* 0x00031100000a7ab9 */ /* 0x000fe20000000800 */
[----:B------:R-:W-:Y:S01]  /*6350*/  SHF.R.U64 R11, R11, 0x3, RZ ;  /* 0x000000030b0b7819 */ /* 0x000fe200000012ff */
[----:B------:R-:W-:Y:S01]  /*6360*/  UIMAD UR10, UR10, UR4, UR46 ;  /* 0x000000040a0a72a4 */ /* 0x000fe2000f8e022e */
[----:B------:R-:W-:-:S02]  /*6370*/  SHF.R.U64 R10, R10, 0x3, RZ ;  /* 0x000000030a0a7819 */ /* 0x000fc400000012ff */
[----:B------:R-:W-:Y:S01]  /*6380*/  IADD3 R13, P3, R8, 0x1000, RZ ;  /* 0x00001000080d7810 */ /* 0x000fe20007f7e0ff */
[----:B------:R-:W-:Y:S01]  /*6390*/  USHF.R.S32.HI UR11, URZ, 0x1f, UR10 ;  /* 0x0000001f3f0b7899 */ /* 0x000fe2000801140a */
[----:B------:R-:W-:Y:S01]  /*63a0*/  LOP3.LUT R162, R11, R12, RZ, 0x3c, !PT ;  /* 0x0000000c0ba27212 */ /* 0x000fe200078e3cff */
[----:B------:R-:W-:Y:S01]  /*63b0*/  UIMAD.WIDE.U32 UR4, UR10, UR6, URZ ;  /* 0x000000060a0472a5 */ /* 0x000fe2000f8e003f */
[----:B------:R-:W-:Y:S01]  /*63c0*/  LOP3.LUT R152, R10, R95, RZ, 0x3c, !PT ;  /* 0x0000005f0a987212 */ /* 0x000fe200078e3cff */
[----:B------:R-:W-:Y:S01]  /*63d0*/  UIMAD UR6, UR11, UR6, URZ ;  /* 0x000000060b0672a4 */ /* 0x000fe2000f8e023f */
[----:B------:R-:W-:Y:S02]  /*63e0*/  LOP3.LUT R12, R13, 0x380, RZ, 0xc0, !PT ;  /* 0x000003800d0c7812 */ /* 0x000fe400078ec0ff */
[----:B------:R-:W-:Y:S01]  /*63f0*/  LOP3.LUT R20, R99, 0x380, RZ, 0xc0, !PT ;  /* 0x0000038063147812 */ /* 0x000fe200078ec0ff */
[----:B------:R-:W-:Y:S01]  /*6400*/  UIMAD UR6, UR10, UR7, UR6 ;  /* 0x000000070a0672a4 */ /* 0x000fe2000f8e0206 */
[----:B------:R-:W-:Y:S01]  /*6410*/  LOP3.LUT R10, R91, 0x380, RZ, 0xc0, !PT ;  /* 0x000003805b0a7812 */ /* 0x000fe200078ec0ff */
[----:B------:R-:W-:Y:S01]  /*6420*/  USHF.R.S32.HI UR7, URZ, 0x1f, UR41 ;  /* 0x0000001f3f077899 */ /* 0x000fe20008011429 */
[----:B------:R-:W-:Y:S01]  /*6430*/  SHF.R.U64 R12, R12, 0x3, RZ ;  /* 0x000000030c0c7819 */ /* 0x000fe200000012ff */
[----:B------:R-:W-:Y:S01]  /*6440*/  IMAD.U32 R11, RZ, RZ, UR5 ;  /* 0x00000005ff0b7e24 */ /* 0x000fe2000f8e00ff */
[----:B------:R-:W-:-:S02]  /*6450*/  SHF.R.U64 R20, R20, 0x3, RZ ;  /* 0x0000000314147819 */ /* 0x000fc400000012ff */
[----:B------:R-:W-:Y:S02]  /*6460*/  SHF.R.U64 R10, R10, 0x3, RZ ;  /* 0x000000030a0a7819 */ /* 0x000fe400000012ff */
[----:B------:R-:W-:Y:S01]  /*6470*/  LOP3.LUT R12, R12, R13, RZ, 0x3c, !PT ;  /* 0x0000000d0c0c7212 */ /* 0x000fe200078e3cff */
[----:B------:R-:W-:Y:S01]  /*6480*/  IMAD.X R13, RZ, RZ, R9, P3 ;  /* 0x000000ffff0d7224 */ /* 0x000fe200018e0609 */
[----:B------:R-:W-:Y:S02]  /*6490*/  LOP3.LUT R146, R20, R99, RZ, 0x3c, !PT ;  /* 0x0000006314927212 */ /* 0x000fe400078e3cff */
[----:B------:R-:W-:Y:S02]  /*64a0*/  LOP3.LUT R156, R10, R91, RZ, 0x3c, !PT ;  /* 0x0000005b0a9c7212 */ /* 0x000fe400078e3cff */
[----:B------:R-:W-:Y:S02]  /*64b0*/  LOP3.LUT R10, R21, 0x380, RZ, 0xc0, !PT ;  /* 0x00000380150a7812 */ /* 0x000fe400078ec0ff */
[----:B------:R-:W-:-:S02]  /*64c0*/  IADD3 R99, P3, R8, 0x8000, RZ ;  /* 0x0000800008637810 */ /* 0x000fc40007f7e0ff */
[----:B------:R-:W-:Y:S02]  /*64d0*/  SHF.R.U64 R10, R10, 0x3, RZ ;  /* 0x000000030a0a7819 */ /* 0x000fe400000012ff */
[----:B------:R-:W-:Y:S02]  /*64e0*/  LOP3.LUT R98, R99, 0x380, RZ, 0xc0, !PT ;  /* 0x0000038063627812 */ /* 0x000fe400078ec0ff */
[----:B------:R-:W-:Y:S01]  /*64f0*/  LOP3.LUT R164, R10, R21, RZ, 0x3c, !PT ;  /* 0x000000150aa47212 */ /* 0x000fe200078e3cff */
[----:B------:R-:W-:Y:S01]  /*6500*/  IMAD.U32 R10, RZ, RZ, UR4 ;  /* 0x00000004ff0a7e24 */ /* 0x000fe2000f8e00ff */
[----:B------:R-:W-:Y:S01]  /*6510*/  SHF.R.U64 R98, R98, 0x3, RZ ;  /* 0x0000000362627819 */ /* 0x000fe200000012ff */
[----:B------:R-:W-:Y:S01]  /*6520*/  UIADD3 UR4, UR5, UR6, URZ ;  /* 0x0000000605047290 */ /* 0x000fe2000fffe03f */
[----:B------:R-:W-:Y:S02]  /*6530*/  LOP3.LUT R21, R0, 0x380, RZ, 0xc0, !PT ;  /* 0x0000038000157812 */ /* 0x000fe400078ec0ff */
[----:B------:R-:W-:Y:S01]  /*6540*/  LOP3.LUT R98, R98, R99, RZ, 0x3c, !PT ;  /* 0x0000006362627212 */ /* 0x000fe200078e3cff */
[--C-:B------:R-:W-:Y:S01]  /*6550*/  IMAD.X R99, RZ, RZ, R9.reuse, P3 ;  /* 0x000000ffff637224 */ /* 0x100fe200018e0609 */
[----:B------:R-:W-:Y:S01]  /*6560*/  SHF.R.U64 R21, R21, 0x3, RZ ;  /* 0x0000000315157819 */ /* 0x000fe200000012ff */
[----:B------:R-:W-:Y:S01]  /*6570*/  IMAD.U32 R11, RZ, RZ, UR4 ;  /* 0x00000004ff0b7e24 */ /* 0x000fe2000f8e00ff */
[C---:B------:R-:W-:Y:S01]  /*6580*/  IADD3 R215, P3, R8.reuse, 0xf000, RZ ;  /* 0x0000f00008d77810 */ /* 0x040fe20007f7e0ff */
[----:B------:R-:W-:Y:S01]  /*6590*/  ULDC.64 UR4, c[0x0][0xb88] ;  /* 0x0002e20000047ab9 */ /* 0x000fe20000000a00 */
[----:B------:R-:W-:Y:S01]  /*65a0*/  LOP3.LUT R168, R21, R0, RZ, 0x3c, !PT ;  /* 0x0000000015a87212 */ /* 0x000fe200078e3cff */
[----:B------:R-:W-:Y:S01]  /*65b0*/  ULDC UR6, c[0x0][0xa88] ;  /* 0x0002a20000067ab9 */ /* 0x000fe20000000800 */
[----:B------:R-:W-:Y:S01]  /*65c0*/  LOP3.LUT R0, R215, 0x380, RZ, 0xc0, !PT ;  /* 0x00000380d7007812 */ /* 0x000fe200078ec0ff */
[----:B------:R-:W-:Y:S01]  /*65d0*/  IMAD.X R127, RZ, RZ, R9, P3 ;  /* 0x000000ffff7f7224 */ /* 0x000fe200018e0609 */
[----:B------:R-:W-:-:S02]  /*65e0*/  IADD3 R95, P2, R8, 0x7000, RZ ;  /* 0x00007000085f7810 */ /* 0x000fc40007f5e0ff */
[----:B------:R-:W-:Y:S02]  /*65f0*/  SHF.R.U64 R0, R0, 0x3, RZ ;  /* 0x0000000300007819 */ /* 0x000fe400000012ff */
[----:B------:R-:W-:Y:S02]  /*6600*/  LOP3.LUT R94, R95, 0x380, RZ, 0xc0, !PT ;  /* 0x000003805f5e7812 */ /* 0x000fe400078ec0ff */
[----:B------:R-:W-:Y:S02]  /*6610*/  LOP3.LUT R126, R0, R215, RZ, 0x3c, !PT ;  /* 0x000000d7007e7212 */ /* 0x000fe400078e3cff */
[----:B------:R-:W0:Y:S01]  /*6620*/  LDC R0, c[0x0][0xbe8] ;  /* 0x0002fa00ff007b82 */ /* 0x000e220000000800 */
[----:B------:R-:W-:Y:S02]  /*6630*/  SHF.R.U64 R94, R94, 0x3, RZ ;  /* 0x000000035e5e7819 */ /* 0x000fe400000012ff */
[----:B------:R-:W-:Y:S02]  /*6640*/  LOP3.LUT R4, R57, 0x380, RZ, 0xc0, !PT ;  /* 0x0000038039047812 */ /* 0x000fe400078ec0ff */
[----:B------:R-:W-:Y:S01]  /*6650*/  LOP3.LUT R94, R94, R95, RZ, 0x3c, !PT ;  /* 0x0000005f5e5e7212 */ /* 0x000fe200078e3cff */
[----:B------:R-:W-:Y:S01]  /*6660*/  IMAD.X R95, RZ, RZ, R9, P2 ;  /* 0x000000ffff5f7224 */ /* 0x000fe200010e0609 */
[----:B------:R-:W-:-:S02]  /*6670*/  IADD3 R123, P2, R8, 0xe000, RZ ;  /* 0x0000e000087b7810 */ /* 0x000fc40007f5e0ff */
[----:B------:R-:W-:Y:S02]  /*6680*/  SHF.R.U64 R4, R4, 0x3, RZ ;  /* 0x0000000304047819 */ /* 0x000fe400000012ff */
[----:B------:R-:W-:Y:S02]  /*6690*/  LOP3.LUT R122, R123, 0x380, RZ, 0xc0, !PT ;  /* 0x000003807b7a7812 */ /* 0x000fe400078ec0ff */
[----:B------:R-:W-:Y:S02]  /*66a0*/  F2FP.BF16.F32.PACK_AB R24, R25, R24 ;  /* 0x000000181918723e */ /* 0x000fe400000010ff */
[----:B------:R-:W-:Y:S02]  /*66b0*/  SHF.R.U64 R122, R122, 0x3, RZ ;  /* 0x000000037a7a7819 */ /* 0x000fe400000012ff */
[----:B------:R-:W-:Y:S02]  /*66c0*/  F2FP.BF16.F32.PACK_AB R25, R27, R26 ;  /* 0x0000001a1b19723e */ /* 0x000fe400000010ff */
[----:B------:R-:W-:Y:S01]  /*66d0*/  LOP3.LUT R122, R122, R123, RZ, 0x3c, !PT ;  /* 0x0000007b7a7a7212 */ /* 0x000fe200078e3cff */
[----:B------:R-:W-:Y:S01]  /*66e0*/  IMAD.X R123, RZ, RZ, R9, P2 ;  /* 0x000000ffff7b7224 */ /* 0x000fe200010e0609 */
[----:B------:R-:W-:-:S02]  /*66f0*/  F2FP.BF16.F32.PACK_AB R27, R31, R30 ;  /* 0x0000001e1f1b723e */ /* 0x000fc400000010ff */
[----:B------:R-:W1:Y:S01]  /*6700*/  LDC R31, c[0x0][0xc38] ;  /* 0x00030e00ff1f7b82 */ /* 0x000e620000000800 */
[----:B0-----:R-:W-:Y:S02]  /*6710*/  ISETP.NE.AND P2, PT, R0, 0x1, PT ;  /* 0x000000010000780c */ /* 0x001fe40003f45270 */
[----:B------:R-:W-:Y:S02]  /*6720*/  LOP3.LUT R158, R4, R57, RZ, 0x3c, !PT ;  /* 0x00000039049e7212 */ /* 0x000fe400078e3cff */
[----:B------:R-:W-:Y:S02]  /*6730*/  LOP3.LUT R4, R15, 0x380, RZ, 0xc0, !PT ;  /* 0x000003800f047812 */ /* 0x000fe400078ec0ff */
[----:B------:R-:W-:Y:S02]  /*6740*/  MOV R170, R170 ;  /* 0x000000aa00aa7202 */ /* 0x000fe40000000f00 */
[----:B------:R-:W-:Y:S02]  /*6750*/  F2FP.BF16.F32.PACK_AB R26, R187, R28 ;  /* 0x0000001cbb1a723e */ /* 0x000fe400000010ff */
[----:B------:R-:W-:-:S02]  /*6760*/  SHF.R.U64 R4, R4, 0x3, RZ ;  /* 0x0000000304047819 */ /* 0x000fc400000012ff */
[----:B------:R-:W-:Y:S01]  /*6770*/  IADD3 R57, P0, R8, 0x5000, RZ ;  /* 0x0000500008397810 */ /* 0x000fe20007f1e0ff */
[----:B------:R0:W-:Y:S01]  /*6780*/  STSM.16.M88.4 [R170], R24 ;  /* 0x00000018aa007844 */ /* 0x0001e20000000200 */
[----:B------:R-:W-:Y:S02]  /*6790*/  LOP3.LUT R160, R4, R15, RZ, 0x3c, !PT ;  /* 0x0000000f04a07212 */ /* 0x000fe400078e3cff */
[----:B------:R-:W-:Y:S02]  /*67a0*/  LOP3.LUT R4, R53, 0x380, RZ, 0xc0, !PT ;  /* 0x0000038035047812 */ /* 0x000fe400078ec0ff */
[----:B------:R-:W-:Y:S02]  /*67b0*/  F2FP.BF16.F32.PACK_AB R32, R33, R32 ;  /* 0x000000202120723e */ /* 0x000fe400000010ff */
[----:B------:R-:W-:Y:S02]  /*67c0*/  SHF.R.U64 R4, R4, 0x3, RZ ;  /* 0x0000000304047819 */ /* 0x000fe400000012ff */
[----:B------:R-:W-:-:S02]  /*67d0*/  F2FP.BF16.F32.PACK_AB R33, R35, R34 ;  /* 0x000000222321723e */ /* 0x000fc400000010ff */
[----:B------:R-:W-:Y:S01]  /*67e0*/  LOP3.LUT R166, R4, R53, RZ, 0x3c, !PT ;  /* 0x0000003504a67212 */ /* 0x000fe200078e3cff */
[----:B------:R-:W-:Y:S01]  /*67f0*/  IMAD R4, RZ, RZ, -UR46 ;  /* 0x8000002eff047e24 */ /* 0x000fe2000f8e02ff */
[----:B------:R-:W-:Y:S02]  /*6800*/  IADD3 R91, P1, R8, 0x6000, RZ ;  /* 0x00006000085b7810 */ /* 0x000fe40007f3e0ff */
[----:B------:R-:W-:Y:S01]  /*6810*/  LOP3.LUT R56, R57, 0x380, RZ, 0xc0, !PT ;  /* 0x0000038039387812 */ /* 0x000fe200078ec0ff */
[----:B0-----:R-:W0:Y:S01]  /*6820*/  @P2 LDC R24, c[0x0][0xbec] ;  /* 0x0002fb00ff182b82 */ /* 0x001e220000000800 */
[----:B-1----:R-:W-:Y:S01]  /*6830*/  IMAD R4, R31, R4, UR39 ;  /* 0x000000271f047e24 */ /* 0x002fe2000f8e0204 */
[----:B------:R-:W-:Y:S02]  /*6840*/  F2FP.BF16.F32.PACK_AB R35, R39, R38 ;  /* 0x000000262723723e */ /* 0x000fe400000010ff */
[----:B------:R-:W-:Y:S01]  /*6850*/  LOP3.LUT R90, R91, 0x380, RZ, 0xc0, !PT ;  /* 0x000003805b5a7812 */ /* 0x000fe200078ec0ff */
[----:B------:R-:W-:Y:S01]  /*6860*/  IMAD R39, R4, 0x80, R210 ;  /* 0x0000008004277824 */ /* 0x000fe200078e02d2 */
[----:B------:R-:W-:-:S02]  /*6870*/  SHF.R.U64 R56, R56, 0x3, RZ ;  /* 0x0000000338387819 */ /* 0x000fc400000012ff */
[----:B------:R-:W1:Y:S01]  /*6880*/  @P2 LDC R25, c[0x0][0xbf0] ;  /* 0x0002fc00ff192b82 */ /* 0x000e620000000800 */
[----:B------:R-:W-:Y:S02]  /*6890*/  SHF.R.U64 R90, R90, 0x3, RZ ;  /* 0x000000035a5a7819 */ /* 0x000fe400000012ff */
[----:B------:R-:W-:Y:S01]  /*68a0*/  LOP3.LUT R56, R56, R57, RZ, 0x3c, !PT ;  /* 0x0000003938387212 */ /* 0x000fe200078e3cff */
[----:B------:R-:W-:Y:S01]  /*68b0*/  IMAD.X R57, RZ, RZ, R9, P0 ;  /* 0x000000ffff397224 */ /* 0x000fe200000e0609 */
[----:B------:R-:W-:Y:S01]  /*68c0*/  F2FP.BF16.F32.PACK_AB R34, R37, R36 ;  /* 0x000000242522723e */ /* 0x000fe200000010ff */
[----:B------:R-:W-:Y:S01]  /*68d0*/  IMAD.MOV.U32 R37, RZ, RZ, R39 ;  /* 0x000000ffff257224 */ /* 0x000fe200078e0027 */
[----:B------:R-:W-:Y:S01]  /*68e0*/  MOV R150, R150 ;  /* 0x0000009600967202 */ /* 0x000fe20000000f00 */
[----:B------:R-:W2:Y:S01]  /*68f0*/  LDC.64 R30, c[0x0][0xb98] ;  /* 0x0002e600ff1e7b82 */ /* 0x000ea20000000a00 */
[----:B------:R-:W-:Y:S02]  /*6900*/  IADD3 R115, P0, R8, 0xc000, RZ ;  /* 0x0000c00008737810 */ /* 0x000fe40007f1e0ff */
[----:B------:R-:W-:Y:S01]  /*6910*/  LOP3.LUT R90, R90, R91, RZ, 0x3c, !PT ;  /* 0x0000005b5a5a7212 */ /* 0x000fe200078e3cff */
[----:B------:R-:W-:Y:S01]  /*6920*/  IMAD.X R91, RZ, RZ, R9, P1 ;  /* 0x000000ffff5b7224 */ /* 0x000fe200008e0609 */
[----:B------:R-:W-:Y:S01]  /*6930*/  F2FP.BF16.F32.PACK_AB R40, R41, R40 ;  /* 0x000000282928723e */ /* 0x000fe200000010ff */
[----:B------:R3:W-:Y:S01]  /*6940*/  STSM.16.M88.4 [R150], R32 ;  /* 0x0000002096007844 */ /* 0x0007e20000000200 */
[----:B------:R-:W-:Y:S01]  /*6950*/  IADD3 R119, P1, R8, 0xd000, RZ ;  /* 0x0000d00008777810 */ /* 0x000fe20007f3e0ff */
[----:B0-----:R-:W-:Y:S01]  /*6960*/  @P2 IMAD.HI.U32 R24, R39, R24, RZ ;  /* 0x0000001827182227 */ /* 0x001fe200078e00ff */
[----:B------:R-:W-:-:S02]  /*6970*/  LOP3.LUT R114, R115, 0x380, RZ, 0xc0, !PT ;  /* 0x0000038073727812 */ /* 0x000fc400078ec0ff */
[----:B------:R-:W-:Y:S02]  /*6980*/  F2FP.BF16.F32.PACK_AB R41, R43, R42 ;  /* 0x0000002a2b29723e */ /* 0x000fe400000010ff */
[----:B------:R-:W-:Y:S02]  /*6990*/  F2FP.BF16.F32.PACK_AB R48, R49, R48 ;  /* 0x000000303130723e */ /* 0x000fe400000010ff */
[----:B------:R-:W-:Y:S02]  /*69a0*/  LOP3.LUT R52, R111, 0x380, RZ, 0xc0, !PT ;  /* 0x000003806f347812 */ /* 0x000fe400078ec0ff */
[----:B-1----:R-:W-:Y:S02]  /*69b0*/  @P2 SHF.R.U32.HI R37, RZ, R25, R24 ;  /* 0x00000019ff252219 */ /* 0x002fe40000011618 */
[----:B------:R-:W-:Y:S02]  /*69c0*/  MOV R160, R160 ;  /* 0x000000a000a07202 */ /* 0x000fe40000000f00 */
[----:B------:R-:W-:Y:S01]  /*69d0*/  F2FP.BF16.F32.PACK_AB R42, R45, R44 ;  /* 0x0000002c2d2a723e */ /* 0x000fe200000010ff */
[----:B---3--:R-:W-:Y:S01]  /*69e0*/  IMAD.MOV R33, RZ, RZ, -R37 ;  /* 0x000000ffff217224 */ /* 0x008fe200078e0a25 */
[----:B------:R-:W-:Y:S01]  /*69f0*/  F2FP.BF16.F32.PACK_AB R43, R47, R46 ;  /* 0x0000002e2f2b723e */ /* 0x000fe200000010ff */
[----:B--2---:R-:W-:Y:S01]  /*6a00*/  IMAD R28, R30, UR7, RZ ;  /* 0x000000071e1c7c24 */ /* 0x004fe2000f8e02ff */
[----:B------:R-:W-:Y:S01]  /*6a10*/  F2FP.BF16.F32.PACK_AB R49, R51, R50 ;  /* 0x000000323331723e */ /* 0x000fe200000010ff */
[----:B------:R-:W-:Y:S01]  /*6a20*/  IMAD R33, R0, R33, R39 ;  /* 0x0000002100217224 */ /* 0x000fe200078e0227 */
[----:B------:R-:W-:Y:S01]  /*6a30*/  MOV R168, R168 ;  /* 0x000000a800a87202 */ /* 0x000fe20000000f00 */
[----:B------:R-:W-:Y:S01]  /*6a40*/  IMAD.WIDE.U32 R10, R30, UR41, R10 ;  /* 0x000000291e0a7c25 */ /* 0x000fe2000f8e000a */
[----:B------:R-:W-:Y:S01]  /*6a50*/  F2FP.BF16.F32.PACK_AB R50, R204, R189 ;  /* 0x000000bdcc32723e */ /* 0x000fe200000010ff */
[----:B------:R-:W-:Y:S01]  /*6a60*/  STSM.16.M88.4 [R160], R40 ;  /* 0x00000028a0007844 */ /* 0x000fe20000000200 */
[----:B------:R-:W-:Y:S01]  /*6a70*/  F2FP.BF16.F32.PACK_AB R51, R55, R54 ;  /* 0x000000363733723e */ /* 0x000fe200000010ff */
[----:B------:R-:W-:Y:S01]  /*6a80*/  IMAD R28, R31, UR41, R28 ;  /* 0x000000291f1c7c24 */ /* 0x000fe2000f8e021c */
[----:B------:R-:W-:Y:S01]  /*6a90*/  MOV R166, R166 ;  /* 0x000000a600a67202 */ /* 0x000fe20000000f00 */
[----:B------:R-:W-:Y:S01]  /*6aa0*/  IMAD R32, R4, 0x80, R208 ;  /* 0x0000008004207824 */ /* 0x000fe200078e02d0 */
[----:B------:R-:W-:Y:S01]  /*6ab0*/  F2FP.BF16.F32.PACK_AB R24, R203, R188 ;  /* 0x000000bccb18723e */ /* 0x000fe200000010ff */
[----:B------:R-:W-:Y:S01]  /*6ac0*/  STSM.16.M88.4 [R168], R48 ;  /* 0x00000030a8007844 */ /* 0x000fe20000000200 */
[----:B------:R-:W-:-:S02]  /*6ad0*/  F2FP.BF16.F32.PACK_AB R25, R59, R58 ;  /* 0x0000003a3b19723e */ /* 0x000fc400000010ff */
[----:B------:R-:W-:Y:S02]  /*6ae0*/  F2FP.BF16.F32.PACK_AB R26, R202, R60 ;  /* 0x0000003cca1a723e */ /* 0x000fe400000010ff */
[----:B------:R-:W-:Y:S02]  /*6af0*/  F2FP.BF16.F32.PACK_AB R27, R63, R62 ;  /* 0x0000003e3f1b723e */ /* 0x000fe400000010ff */
[----:B------:R-:W-:Y:S02]  /*6b00*/  LOP3.LUT R118, R119, 0x380, RZ, 0xc0, !PT ;  /* 0x0000038077767812 */ /* 0x000fe400078ec0ff */
[----:B------:R-:W-:Y:S01]  /*6b10*/  SHF.R.U64 R114, R114, 0x3, RZ ;  /* 0x0000000372727819 */ /* 0x000fe200000012ff */
[----:B------:R0:W-:Y:S01]  /*6b20*/  STSM.16.M88.4 [R166], R24 ;  /* 0x00000018a6007844 */ /* 0x0001e20000000200 */
[----:B------:R-:W-:Y:S02]  /*6b30*/  SHF.R.U64 R52, R52, 0x3, RZ ;  /* 0x0000000334347819 */ /* 0x000fe400000012ff */
[----:B------:R-:W-:-:S02]  /*6b40*/  IADD3 R15, P4, R8, 0x2000, RZ ;  /* 0x00002000080f7810 */ /* 0x000fc40007f9e0ff */
[C---:B------:R-:W-:Y:S02]  /*6b50*/  IADD3 R21, P5, R8.reuse, 0x3000, RZ ;  /* 0x0000300008157810 */ /* 0x040fe40007fbe0ff */
[----:B------:R-:W-:Y:S02]  /*6b60*/  IADD3 R53, P6, R8, 0x4000, RZ ;  /* 0x0000400008357810 */ /* 0x000fe40007fde0ff */
[----:B------:R-:W-:Y:S02]  /*6b70*/  SHF.R.U64 R118, R118, 0x3, RZ ;  /* 0x0000000376767819 */ /* 0x000fe400000012ff */
[----:B------:R-:W-:Y:S01]  /*6b80*/  LOP3.LUT R114, R114, R115, RZ, 0x3c, !PT ;  /* 0x0000007372727212 */ /* 0x000fe200078e3cff */
[----:B------:R-:W-:Y:S01]  /*6b90*/  IMAD.X R115, RZ, RZ, R9, P0 ;  /* 0x000000ffff737224 */ /* 0x000fe200000e0609 */
[----:B------:R-:W-:Y:S02]  /*6ba0*/  F2FP.BF16.F32.PACK_AB R64, R65, R64 ;  /* 0x000000404140723e */ /* 0x000fe400000010ff */
[----:B------:R-:W-:-:S02]  /*6bb0*/  LOP3.LUT R134, R52, R111, RZ, 0x3c, !PT ;  /* 0x0000006f34867212 */ /* 0x000fc400078e3cff */
[----:B------:R-:W-:Y:S02]  /*6bc0*/  F2FP.BF16.F32.PACK_AB R65, R67, R66 ;  /* 0x000000424341723e */ /* 0x000fe400000010ff */
[----:B------:R-:W-:Y:S02]  /*6bd0*/  F2FP.BF16.F32.PACK_AB R72, R73, R72 ;  /* 0x000000484948723e */ /* 0x000fe400000010ff */
[----:B0-----:R-:W-:Y:S02]  /*6be0*/  F2FP.BF16.F32.PACK_AB R25, R7, R23 ;  /* 0x000000170719723e */ /* 0x001fe400000010ff */
[----:B------:R-:W-:Y:S02]  /*6bf0*/  LOP3.LUT R14, R15, 0x380, RZ, 0xc0, !PT ;  /* 0x000003800f0e7812 */ /* 0x000fe400078ec0ff */
[----:B------:R-:W-:Y:S02]  /*6c00*/  LOP3.LUT R20, R21, 0x380, RZ, 0xc0, !PT ;  /* 0x0000038015147812 */ /* 0x000fe400078ec0ff */
[----:B------:R-:W-:-:S02]  /*6c10*/  LOP3.LUT R52, R53, 0x380, RZ, 0xc0, !PT ;  /* 0x0000038035347812 */ /* 0x000fc400078ec0ff */
[----:B------:R-:W-:Y:S02]  /*6c20*/  MOV R164, R164 ;  /* 0x000000a400a47202 */ /* 0x000fe40000000f00 */
[----:B------:R-:W-:Y:S02]  /*6c30*/  F2FP.BF16.F32.PACK_AB R66, R201, R68 ;  /* 0x00000044c942723e */ /* 0x000fe400000010ff */
[----:B------:R-:W-:Y:S02]  /*6c40*/  F2FP.BF16.F32.PACK_AB R67, R71, R70 ;  /* 0x000000464743723e */ /* 0x000fe400000010ff */
[----:B------:R-:W-:Y:S02]  /*6c50*/  F2FP.BF16.F32.PACK_AB R73, R75, R74 ;  /* 0x0000004a4b49723e */ /* 0x000fe400000010ff */
[----:B------:R-:W-:Y:S01]  /*6c60*/  F2FP.BF16.F32.PACK_AB R80, R81, R80 ;  /* 0x000000505150723e */ /* 0x000fe200000010ff */
[----:B------:R-:W-:Y:S01]  /*6c70*/  STSM.16.M88.4 [R164], R64 ;  /* 0x00000040a4007844 */ /* 0x000fe20000000200 */
[----:B------:R-:W-:-:S02]  /*6c80*/  SHF.R.S32.HI R23, RZ, 0x1f, R37 ;  /* 0x0000001fff177819 */ /* 0x000fc40000011425 */
[----:B------:R-:W-:Y:S02]  /*6c90*/  SHF.R.S32.HI R7, RZ, 0x1f, R33 ;  /* 0x0000001fff077819 */ /* 0x000fe40000011421 */
[----:B------:R-:W-:Y:S02]  /*6ca0*/  IADD3 R10, P0, R37, R10, RZ ;  /* 0x0000000a250a7210 */ /* 0x000fe40007f1e0ff */
[----:B------:R-:W-:Y:S02]  /*6cb0*/  MOV R162, R162 ;  /* 0x000000a200a27202 */ /* 0x000fe40000000f00 */
        /* <DEDUP_REMOVED lines=8> */
[----:B------:R-:W-:Y:S02]  /*6d40*/  LOP3.LUT R119, R8, 0x380, RZ, 0xc0, !PT ;  /* 0x0000038008777812 */ /* 0x000fe400078ec0ff */
[----:B------:R-:W-:Y:S01]  /*6d50*/  MOV R156, R156 ;  /* 0x0000009c009c7202 */ /* 0x000fe20000000f00 */
[----:B------:R-:W-:Y:S01]  /*6d60*/  STSM.16.M88.4 [R158], R80 ;  /* 0x000000509e007844 */ /* 0x000fe20000000200 */
[----:B------:R-:W-:-:S02]  /*6d70*/  F2FP.BF16.F32.PACK_AB R24, R198, R88 ;  /* 0x00000058c618723e */ /* 0x000fc400000010ff */
[----:B------:R-:W-:Y:S02]  /*6d80*/  F2FP.BF16.F32.PACK_AB R26, R197, R92 ;  /* 0x0000005cc51a723e */ /* 0x000fe400000010ff */
[----:B------:R-:W-:Y:S02]  /*6d90*/  F2FP.BF16.F32.PACK_AB R27, R29, R61 ;  /* 0x0000003d1d1b723e */ /* 0x000fe400000010ff */
[----:B------:R-:W-:Y:S02]  /*6da0*/  SHF.R.U64 R14, R14, 0x3, RZ ;  /* 0x000000030e0e7819 */ /* 0x000fe400000012ff */
[----:B------:R-:W-:Y:S01]  /*6db0*/  SHF.R.U64 R20, R20, 0x3, RZ ;  /* 0x0000000314147819 */ /* 0x000fe200000012ff */
[----:B------:R0:W-:Y:S01]  /*6dc0*/  STSM.16.M88.4 [R156], R24 ;  /* 0x000000189c007844 */ /* 0x0001e20000000200 */
[----:B------:R-:W-:Y:S02]  /*6dd0*/  SHF.R.U64 R52, R52, 0x3, RZ ;  /* 0x0000000334347819 */ /* 0x000fe400000012ff */
[----:B------:R-:W-:Y:S01]  /*6de0*/  IADD3.X R11, R23, R11, R28, P0, !PT ;  /* 0x0000000b170b7210 */ /* 0x000fe200007fe41c */
[----:B------:R-:W-:Y:S01]  /*6df0*/  IMAD R28, R7, UR4, RZ ;  /* 0x00000004071c7c24 */ /* 0x000fe2000f8e02ff */
[----:B------:R-:W-:Y:S01]  /*6e00*/  SHF.R.U64 R119, R119, 0x3, RZ ;  /* 0x0000000377777819 */ /* 0x000fe200000012ff */
[----:B------:R-:W-:Y:S01]  /*6e10*/  IMAD R7, R0, UR6, RZ ;  /* 0x0000000600077c24 */ /* 0x000fe2000f8e02ff */
[----:B------:R-:W-:Y:S01]  /*6e20*/  LOP3.LUT R14, R14, R15, RZ, 0x3c, !PT ;  /* 0x0000000f0e0e7212 */ /* 0x000fe200078e3cff */
[--C-:B------:R-:W-:Y:S01]  /*6e30*/  IMAD.X R15, RZ, RZ, R9.reuse, P4 ;  /* 0x000000ffff0f7224 */ /* 0x100fe200020e0609 */
[----:B------:R-:W-:Y:S01]  /*6e40*/  LOP3.LUT R20, R20, R21, RZ, 0x3c, !PT ;  /* 0x0000001514147212 */ /* 0x000fe200078e3cff */
[--C-:B------:R-:W-:Y:S01]  /*6e50*/  IMAD.X R21, RZ, RZ, R9.reuse, P5 ;  /* 0x000000ffff157224 */ /* 0x100fe200028e0609 */
[----:B------:R-:W-:Y:S01]  /*6e60*/  LOP3.LUT R52, R52, R53, RZ, 0x3c, !PT ;  /* 0x0000003534347212 */ /* 0x000fe200078e3cff */
[----:B------:R-:W-:Y:S01]  /*6e70*/  IMAD.X R53, RZ, RZ, R9, P6 ;  /* 0x000000ffff357224 */ /* 0x000fe200030e0609 */
[----:B------:R-:W-:Y:S01]  /*6e80*/  MOV R154, R154 ;  /* 0x0000009a009a7202 */ /* 0x000fe20000000f00 */
[----:B------:R-:W-:Y:S01]  /*6e90*/  IMAD R23, R33, UR5, R28 ;  /* 0x0000000521177c24 */ /* 0x000fe2000f8e021c */
[----:B------:R-:W-:Y:S01]  /*6ea0*/  F2FP.BF16.F32.PACK_AB R68, R196, R96 ;  /* 0x00000060c444723e */ /* 0x000fe200000010ff */
[----:B0-----:R-:W-:Y:S01]  /*6eb0*/  VIADD R24, R32, 0x8 ;  /* 0x0000000820187836 */ /* 0x001fe20000000000 */
[----:B------:R-:W-:Y:S01]  /*6ec0*/  F2FP.BF16.F32.PACK_AB R69, R69, R77 ;  /* 0x0000004d4545723e */ /* 0x000fe200000010ff */
[----:B------:R-:W-:Y:S01]  /*6ed0*/  IMAD.WIDE.U32 R10, R33, UR4, R10 ;  /* 0x00000004210a7c25 */ /* 0x000fe2000f8e000a */
[----:B------:R-:W-:Y:S01]  /*6ee0*/  F2FP.BF16.F32.PACK_AB R70, R195, R100 ;  /* 0x00000064c346723e */ /* 0x000fe200000010ff */
[----:B------:R-:W-:Y:S01]  /*6ef0*/  ULDC.64 UR4, c[0x0][0xb50] ;  /* 0x0002d40000047ab9 */ /* 0x000fe20000000a00 */
[----:B------:R-:W-:Y:S01]  /*6f00*/  F2FP.BF16.F32.PACK_AB R71, R85, R89 ;  /* 0x000000595547723e */ /* 0x000fe200000010ff */
[----:B------:R-:W-:Y:S01]  /*6f10*/  IMAD.IADD R11, R11, 0x1, R23 ;  /* 0x000000010b0b7824 */ /* 0x000fe200078e0217 */
[----:B------:R-:W-:-:S02]  /*6f20*/  LOP3.LUT P0, RZ, R205, 0x3, RZ, 0xc0, !PT ;  /* 0x00000003cdff7812 */ /* 0x000fc4000780c0ff */
[C---:B------:R-:W-:Y:S01]  /*6f30*/  IADD3 R103, P4, R8.reuse, 0x9000, RZ ;  /* 0x0000900008677810 */ /* 0x040fe20007f9e0ff */
[----:B------:R-:W-:Y:S01]  /*6f40*/  STSM.16.M88.4 [R154], R68 ;  /* 0x000000449a007844 */ /* 0x000fe20000000200 */
[C---:B------:R-:W-:Y:S02]  /*6f50*/  IADD3 R107, P5, R8.reuse, 0xa000, RZ ;  /* 0x0000a000086b7810 */ /* 0x040fe40007fbe0ff */
[----:B------:R-:W-:Y:S02]  /*6f60*/  IADD3 R111, P6, R8, 0xb000, RZ ;  /* 0x0000b000086f7810 */ /* 0x000fe40007fde0ff */
[----:B------:R-:W-:Y:S02]  /*6f70*/  MOV R152, R152 ;  /* 0x0000009800987202 */ /* 0x000fe40000000f00 */
[----:B------:R-:W-:Y:S02]  /*6f80*/  F2FP.BF16.F32.PACK_AB R28, R194, R104 ;  /* 0x00000068c21c723e */ /* 0x000fe400000010ff */
[----:B------:R-:W-:-:S02]  /*6f90*/  F2FP.BF16.F32.PACK_AB R29, R93, R97 ;  /* 0x000000615d1d723e */ /* 0x000fc400000010ff */
[----:B------:R-:W-:Y:S02]  /*6fa0*/  F2FP.BF16.F32.PACK_AB R30, R193, R108 ;  /* 0x0000006cc11e723e */ /* 0x000fe400000010ff */
[----:B------:R-:W-:Y:S02]  /*6fb0*/  F2FP.BF16.F32.PACK_AB R31, R101, R105 ;  /* 0x00000069651f723e */ /* 0x000fe400000010ff */
[----:B------:R-:W-:Y:S01]  /*6fc0*/  LOP3.LUT R8, R119, R8, RZ, 0x3c, !PT ;  /* 0x0000000877087212 */ /* 0x000fe200078e3cff */
[----:B------:R-:W-:Y:S01]  /*6fd0*/  IMAD.X R119, RZ, RZ, R9, P1 ;  /* 0x000000ffff777224 */ /* 0x000fe200008e0609 */
[-C--:B------:R-:W-:Y:S01]  /*6fe0*/  ISETP.GE.OR P1, PT, R32, R7.reuse, P0 ;  /* 0x000000072000720c */ /* 0x080fe20000726670 */
[----:B------:R0:W-:Y:S01]  /*6ff0*/  STSM.16.M88.4 [R152], R28 ;  /* 0x0000001c98007844 */ /* 0x0001e20000000200 */
[----:B------:R-:W-:Y:S02]  /*7000*/  ISETP.GE.OR P0, PT, R24, R7, P0 ;  /* 0x000000071800720c */ /* 0x000fe40000706670 */
[----:B------:R-:W-:-:S02]  /*7010*/  MOV R146, R146 ;  /* 0x0000009200927202 */ /* 0x000fc40000000f00 */
[----:B------:R-:W-:Y:S02]  /*7020*/  F2FP.BF16.F32.PACK_AB R24, R192, R112 ;  /* 0x00000070c018723e */ /* 0x000fe400000010ff */
[----:B------:R-:W-:Y:S02]  /*7030*/  F2FP.BF16.F32.PACK_AB R25, R109, R113 ;  /* 0x000000716d19723e */ /* 0x000fe400000010ff */
[----:B------:R-:W-:Y:S02]  /*7040*/  F2FP.BF16.F32.PACK_AB R26, R191, R116 ;  /* 0x00000074bf1a723e */ /* 0x000fe400000010ff */
[----:B------:R-:W-:Y:S02]  /*7050*/  F2FP.BF16.F32.PACK_AB R27, R117, R121 ;  /* 0x00000079751b723e */ /* 0x000fe400000010ff */
[----:B------:R-:W-:Y:S02]  /*7060*/  MOV R142, R142 ;  /* 0x0000008e008e7202 */ /* 0x000fe40000000f00 */
[----:B------:R-:W-:Y:S01]  /*7070*/  LEA R23, P3, R10, UR4, 0x2 ;  /* 0x000000040a177c11 */ /* 0x000fe2000f8610ff */
[----:B------:R-:W-:Y:S01]  /*7080*/  STSM.16.M88.4 [R146], R24 ;  /* 0x0000001892007844 */ /* 0x000fe20000000200 */
[----:B0-----:R-:W-:-:S02]  /*7090*/  F2FP.BF16.F32.PACK_AB R28, R190, R120 ;  /* 0x00000078be1c723e */ /* 0x001fc400000010ff */
[----:B------:R-:W-:Y:S01]  /*70a0*/  F2FP.BF16.F32.PACK_AB R29, R172, R173 ;  /* 0x000000adac1d723e */ /* 0x000fe200000010ff */
[----:B------:R-:W-:Y:S01]  /*70b0*/  SHFL.IDX PT, R48, R23, RZ, 0x1c1f ;  /* 0x001c1fff17307589 */ /* 0x000fe200000e0000 */
[----:B------:R-:W-:Y:S02]  /*70c0*/  F2FP.BF16.F32.PACK_AB R30, R125, R124 ;  /* 0x0000007c7d1e723e */ /* 0x000fe400000010ff */
[----:B------:R-:W-:Y:S01]  /*70d0*/  F2FP.BF16.F32.PACK_AB R31, R174, R175 ;  /* 0x000000afae1f723e */ /* 0x000fe200000010ff */
[----:B------:R-:W-:Y:S01]  /*70e0*/  SHFL.IDX PT, R50, R23, 0x1, 0x1c1f ;  /* 0x003c1f0017327f89 */ /* 0x000fe200000e0000 */
        /* <DEDUP_REMOVED lines=18> */
[----:B------:R-:W-:Y:S01]  /*7210*/  LEA.HI.X R11, R10, UR5, R11, 0x2, P3 ;  /* 0x000000050a0b7c11 */ /* 0x000fe200098f140b */
[----:B------:R-:W-:Y:S01]  /*7220*/  UIMAD UR6, UR11, UR8, URZ ;  /* 0x000000080b0672a4 */ /* 0x000fe2000f8e023f */
[----:B------:R-:W-:Y:S01]  /*7230*/  LOP3.LUT R102, R103, 0x380, RZ, 0xc0, !PT ;  /* 0x0000038067667812 */ /* 0x000fe200078ec0ff */
[----:B------:R-:W-:Y:S01]  /*7240*/  STSM.16.M88.4 [R130], R60 ;  /* 0x0000003c82007844 */ /* 0x000fe20000000200 */
[----:B------:R-:W-:Y:S02]  /*7250*/  LOP3.LUT R106, R107, 0x380, RZ, 0xc0, !PT ;  /* 0x000003806b6a7812 */ /* 0x000fe400078ec0ff */
[----:B------:R-:W-:Y:S01]  /*7260*/  LOP3.LUT R110, R111, 0x380, RZ, 0xc0, !PT ;  /* 0x000003806f6e7812 */ /* 0x000fe200078ec0ff */
[----:B------:R-:W0:Y:S04]  /*7270*/  SHFL.IDX PT, R49, R11, RZ, 0x1c1f ;  /* 0x001c1fff0b317589 */ /* 0x000e2800000e0000 */
[----:B------:R-:W1:Y:S01]  /*7280*/  SHFL.IDX PT, R51, R11, 0x1, 0x1c1f ;  /* 0x003c1f000b337f89 */ /* 0x000e6200000e0000 */
[----:B------:R-:W-:Y:S01]  /*7290*/  IMAD R3, R19, 0x20, R22 ;  /* 0x0000002013037824 */ /* 0x000fe200078e0216 */
[----:B------:R-:W-:Y:S01]  /*72a0*/  UIMAD.WIDE.U32 UR4, UR10, UR8, URZ ;  /* 0x000000080a0472a5 */ /* 0x000fe2000f8e003f */
[----:B------:R-:W-:Y:S01]  /*72b0*/  SHF.R.U64 R102, R102, 0x3, RZ ;  /* 0x0000000366667819 */ /* 0x000fe200000012ff */
[----:B------:R-:W-:Y:S01]  /*72c0*/  BAR.SYNC.DEFER_BLOCKING 0x1, 0x100 ;  /* 0x0044000000007b1d */ /* 0x000fe20000010000 */
[----:B------:R-:W-:Y:S01]  /*72d0*/  UIMAD UR6, UR10, UR9, UR6 ;  /* 0x000000090a0672a4 */ /* 0x000fe2000f8e0206 */
[----:B------:R-:W-:-:S02]  /*72e0*/  SHF.R.U64 R106, R106, 0x3, RZ ;  /* 0x000000036a6a7819 */ /* 0x000fc400000012ff */
[----:B------:R-:W-:Y:S02]  /*72f0*/  SHF.R.U64 R110, R110, 0x3, RZ ;  /* 0x000000036e6e7819 */ /* 0x000fe400000012ff */
[----:B------:R-:W-:Y:S01]  /*7300*/  ULDC.64 UR8, c[0x0][0xaf0] ;  /* 0x0002bc0000087ab9 */ /* 0x000fe20000000a00 */
[----:B------:R-:W-:Y:S01]  /*7310*/  LOP3.LUT R102, R102, R103, RZ, 0x3c, !PT ;  /* 0x0000006766667212 */ /* 0x000fe200078e3cff */
[----:B0-----:R0:W-:Y:S01]  /*7320*/  @!P1 ST.E desc[UR42][R48.64], R6 ;  /* 0x0000000630009985 */ /* 0x0011e2000c10192a */
[----:B------:R-:W-:Y:S01]  /*7330*/  UIMAD UR7, UR7, UR8, URZ ;  /* 0x00000008070772a4 */ /* 0x000fe2000f8e023f */
[----:B------:R-:W-:Y:S01]  /*7340*/  LOP3.LUT R106, R106, R107, RZ, 0x3c, !PT ;  /* 0x0000006b6a6a7212 */ /* 0x000fe200078e3cff */
[----:B------:R-:W-:Y:S01]  /*7350*/  UIADD3 UR5, UR5, UR6, URZ ;  /* 0x0000000605057290 */ /* 0x000fe2000fffe03f */
[----:B-1----:R1:W-:Y:S01]  /*7360*/  @!P0 ST.E desc[UR42][R50.64], R5 ;  /* 0x0000000532008985 */ /* 0x0023e2000c10192a */
[----:B------:R-:W-:Y:S01]  /*7370*/  LOP3.LUT R110, R110, R111, RZ, 0x3c, !PT ;  /* 0x0000006f6e6e7212 */ /* 0x000fe200078e3cff */
[----:B------:R-:W-:-:S02]  /*7380*/  IMAD.X R103, RZ, RZ, R9, P4 ;  /* 0x000000ffff677224 */ /* 0x000fc400020e0609 */
[----:B------:R2:W5:Y:S01]  /*7390*/  LD.E.128 R44, desc[UR42][R14.64] ;  /* 0x0000002a0e2c7980 */ /* 0x000562000c101d00 */
[----:B0-----:R-:W0:Y:S03]  /*73a0*/  @P2 LDC R6, c[0x0][0xbf0] ;  /* 0x0002fc00ff062b82 */ /* 0x001e260000000800 */
[----:B------:R3:W5:Y:S01]  /*73b0*/  LD.E.128 R24, desc[UR42][R20.64] ;  /* 0x0000002a14187980 */ /* 0x000762000c101d00 */
[----:B------:R-:W-:Y:S01]  /*73c0*/  UIMAD UR7, UR41, UR9, UR7 ;  /* 0x00000009290772a4 */ /* 0x000fe2000f8e0207 */
[--C-:B------:R-:W-:Y:S01]  /*73d0*/  IMAD.X R107, RZ, RZ, R9.reuse, P5 ;  /* 0x000000ffff6b7224 */ /* 0x100fe200028e0609 */
[----:B------:R-:W-:Y:S01]  /*73e0*/  UIMAD.WIDE.U32 UR4, UR41, UR8, UR4 ;  /* 0x00000008290472a5 */ /* 0x000fe2000f8e0004 */
[----:B------:R-:W-:Y:S01]  /*73f0*/  IMAD.X R111, RZ, RZ, R9, P6 ;  /* 0x000000ffff6f7224 */ /* 0x000fe200030e0609 */
[----:B------:R4:W5:Y:S01]  /*7400*/  LD.E.128 R40, desc[UR42][R12.64] ;  /* 0x0000002a0c287980 */ /* 0x000962000c101d00 */
[C---:B------:R-:W-:Y:S01]  /*7410*/  IMAD R30, R4.reuse, 0x80, R22 ;  /* 0x00000080041e7824 */ /* 0x040fe200078e0216 */
[----:B-1----:R-:W1:Y:S02]  /*7420*/  @P2 LDC R5, c[0x0][0xbec] ;  /* 0x0002fb00ff052b82 */ /* 0x002e640000000800 */
[----:B------:R-:W5:Y:S04]  /*7430*/  LD.E.128 R52, desc[UR42][R52.64] ;  /* 0x0000002a34347980 */ /* 0x000f68000c101d00 */
[----:B------:R-:W5:Y:S02]  /*7440*/  LD.E.128 R56, desc[UR42][R56.64] ;  /* 0x0000002a38387980 */ /* 0x000f64000c101d00 */
[----:B--2---:R-:W2:Y:S01]  /*7450*/  LDC.64 R14, c[0x0][0xae0] ;  /* 0x0002b800ff0e7b82 */ /* 0x004ea20000000a00 */
[----:B---3--:R-:W-:Y:S01]  /*7460*/  IMAD R20, R4, 0x80, R3 ;  /* 0x0000008004147824 */ /* 0x008fe200078e0203 */
[----:B------:R-:W-:Y:S01]  /*7470*/  UIADD3 UR5, UR5, UR7, URZ ;  /* 0x0000000705057290 */ /* 0x000fe2000fffe03f */
[----:B------:R-:W5:Y:S01]  /*7480*/  LD.E.128 R8, desc[UR42][R8.64] ;  /* 0x0000002a08087980 */ /* 0x000f62000c101d00 */
[----:B------:R-:W-:Y:S01]  /*7490*/  UIADD3 UR36, UR36, 0x1, URZ ;  /* 0x0000000124247890 */ /* 0x000fe2000fffe03f */
[----:B------:R-:W-:Y:S01]  /*74a0*/  IMAD.MOV.U32 R3, RZ, RZ, R20 ;  /* 0x000000ffff037224 */ /* 0x000fe200078e0014 */
[----:B------:R-:W-:Y:S01]  /*74b0*/  ULDC.64 UR6, c[0x0][0xad8] ;  /* 0x0002b60000067ab9 */ /* 0x000fe20000000a00 */
[----:B------:R-:W5:Y:S01]  /*74c0*/  LD.E.128 R88, desc[UR42][R90.64] ;  /* 0x0000002a5a587980 */ /* 0x000f62000c101d00 */
[----:B------:R-:W-:-:S03]  /*74d0*/  ULDC.64 UR8, c[0x0][0xa80] ;  /* 0x0002a00000087ab9 */ /* 0x000fc60000000a00 */
[----:B------:R-:W5:Y:S04]  /*74e0*/  LD.E.128 R92, desc[UR42][R94.64] ;  /* 0x0000002a5e5c7980 */ /* 0x000f68000c101d00 */
[----:B------:R-:W5:Y:S01]  /*74f0*/  LD.E.128 R96, desc[UR42][R98.64] ;  /* 0x0000002a62607980 */ /* 0x000f62000c101d00 */
[----:B-1----:R-:W-:-:S03]  /*7500*/  @P2 IMAD.HI.U32 R5, R20, R5, RZ ;  /* 0x0000000514052227 */ /* 0x002fc600078e00ff */
[----:B------:R-:W5:Y:S02]  /*7510*/  LD.E.128 R100, desc[UR42][R102.64] ;  /* 0x0000002a66647980 */ /* 0x000f64000c101d00 */
[----:B0-----:R-:W-:Y:S02]  /*7520*/  @P2 SHF.R.U32.HI R3, RZ, R6, R5 ;  /* 0x00000006ff032219 */ /* 0x001fe40000011605 */
[----:B------:R-:W5:Y:S02]  /*7530*/  LD.E.128 R104, desc[UR42][R106.64] ;  /* 0x0000002a6a687980 */ /* 0x000f64000c101d00 */
[--C-:B------:R-:W-:Y:S02]  /*7540*/  SHF.R.S32.HI R5, RZ, 0x1f, R3.reuse ;  /* 0x0000001fff057819 */ /* 0x100fe40000011403 */
[----:B------:R-:W5:Y:S03]  /*7550*/  LD.E.128 R108, desc[UR42][R110.64] ;  /* 0x0000002a6e6c7980 */ /* 0x000f66000c101d00 */
[----:B--2---:R-:W-:Y:S01]  /*7560*/  IMAD R6, R5, R14, RZ ;  /* 0x0000000e05067224 */ /* 0x004fe200078e02ff */
[----:B------:R-:W5:Y:S01]  /*7570*/  LD.E.128 R112, desc[UR42][R114.64] ;  /* 0x0000002a72707980 */ /* 0x000f62000c101d00 */
[----:B------:R-:W-:-:S03]  /*7580*/  IMAD.MOV R5, RZ, RZ, -R3 ;  /* 0x000000ffff057224 */ /* 0x000fc600078e0a03 */
[----:B------:R-:W5:Y:S01]  /*7590*/  LD.E.128 R116, desc[UR42][R118.64] ;  /* 0x0000002a76747980 */ /* 0x000f62000c101d00 */
[----:B------:R-:W-:Y:S02]  /*75a0*/  IMAD R5, R0, R5, R20 ;  /* 0x0000000500057224 */ /* 0x000fe400078e0214 */
[C---:B------:R-:W-:Y:S01]  /*75b0*/  IMAD R15, R3.reuse, R15, R6 ;  /* 0x0000000f030f7224 */ /* 0x040fe200078e0206 */
[----:B------:R-:W5:Y:S01]  /*75c0*/  LD.E.128 R120, desc[UR42][R122.64] ;  /* 0x0000002a7a787980 */ /* 0x000f62000c101d00 */
[----:B----4-:R-:W-:Y:S01]  /*75d0*/  IMAD.WIDE.U32 R12, R3, R14, UR4 ;  /* 0x00000004030c7e25 */ /* 0x010fe2000f8e000e */
[----:B------:R-:W-:Y:S02]  /*75e0*/  SHF.R.S32.HI R3, RZ, 0x1f, R5 ;  /* 0x0000001fff037819 */ /* 0x000fe40000011405 */
[----:B------:R-:W5:Y:S01]  /*75f0*/  LD.E.128 R124, desc[UR42][R126.64] ;  /* 0x0000002a7e7c7980 */ /* 0x000f62000c101d00 */
[----:B------:R-:W-:Y:S01]  /*7600*/  @!PT LDS RZ, [RZ] ;  /* 0x00000000fffff984 */ /* 0x000fe20000000800 */
[----:B------:R-:W-:Y:S01]  /*7610*/  @!PT LDS RZ, [RZ] ;  /* 0x00000000fffff984 */ /* 0x000fe20000000800 */
[----:B------:R-:W-:Y:S01]  /*7620*/  @!PT LDS RZ, [RZ] ;  /* 0x00000000fffff984 */ /* 0x000fe20000000800 */
[----:B------:R-:W-:Y:S01]  /*7630*/  @!PT LDS RZ, [RZ] ;  /* 0x00000000fffff984 */ /* 0x000fe20000000800 */
[----:B------:R0:W-:Y:S06]  /*7640*/  MEMBAR.ALL.CTA ;  /* 0x0000000000007992 */ /* 0x0001ec0000008000 */
[----:B0-----:R-:W0:Y:S01]  /*7650*/  FENCE.VIEW.ASYNC.S ;  /* 0x00000000000073c6 */ /* 0x001e220000000000 */
[----:B------:R-:W-:-:S02]  /*7660*/  IMAD R4, R3, UR6, RZ ;  /* 0x0000000603047c24 */ /* 0x000fc4000f8e02ff */
[----:B------:R-:W-:Y:S02]  /*7670*/  IMAD.IADD R13, R13, 0x1, R15 ;  /* 0x000000010d0d7824 */ /* 0x000fe400078e020f */
[C---:B------:R-:W-:Y:S02]  /*7680*/  IMAD R3, R5.reuse, UR7, R4 ;  /* 0x0000000705037c24 */ /* 0x040fe4000f8e0204 */
[----:B------:R-:W-:Y:S01]  /*7690*/  IMAD.WIDE.U32 R4, R5, UR6, R12 ;  /* 0x0000000605047c25 */ /* 0x000fe2000f8e000c */
[----:B------:R-:W-:Y:S01]  /*76a0*/  ISETP.GE.AND P2, PT, R30, R7, PT ;  /* 0x000000071e00720c */ /* 0x000fe20003f46270 */
[----:B------:R-:W-:Y:S02]  /*76b0*/  UISETP.NE.AND UP0, UPT, UR36, 0x2, UPT ;  /* 0x000000022400788c */ /* 0x000fe4000bf05270 */
[----:B------:R-:W-:Y:S01]  /*76c0*/  IMAD.IADD R3, R5, 0x1, R3 ;  /* 0x0000000105037824 */ /* 0x000fe200078e0203 */
[----:B------:R-:W-:Y:S01]  /*76d0*/  LEA R6, P3, R4, UR8, 0x1 ;  /* 0x0000000804067c11 */ /* 0x000fe2000f8608ff */
[----:B------:R-:W-:Y:S01]  /*76e0*/  VIADD R206, R206, 0x22820 ;  /* 0x00022820cece7836 */ /* 0x000fe20000000000 */
[----:B------:R-:W-:Y:S01]  /*76f0*/  ULDC UR4, c[0x0][0xc] ;  /* 0x0000030000047ab9 */ /* 0x000fe20000000800 */
[----:B------:R-:W-:Y:S01]  /*7700*/  VIADD R0, R30, 0x20 ;  /* 0x000000201e007836 */ /* 0x000fe20000000000 */
[----:B------:R-:W-:Y:S01]  /*7710*/  UIADD3 UR39, UR4, UR39, URZ ;  /* 0x0000002704277290 */ /* 0x000fe2000fffe03f */
[----:B------:R-:W-:Y:S01]  /*7720*/  LEA.HI.X R3, R4, UR9, R3, 0x1, P3 ;  /* 0x0000000904037c11 */ /* 0x000fe200098f0c03 */
[----:B------:R-:W-:Y:S01]  /*7730*/  USEL UR4, URZ, 0x1, UP0 ;  /* 0x000000013f047887 */ /* 0x000fe20008000000 */
[----:B------:R-:W-:-:S02]  /*7740*/  PRMT R206, RZ, 0x654, R206 ;  /* 0x00000654ffce7816 */ /* 0x000fc400000000ce */
[-C--:B------:R-:W-:Y:S01]  /*7750*/  ISETP.GE.AND P1, PT, R0, R7.reuse, PT ;  /* 0x000000070000720c */ /* 0x080fe20003f26270 */
[----:B------:R-:W-:Y:S01]  /*7760*/  VIADD R0, R30, 0x40 ;  /* 0x000000401e007836 */ /* 0x000fe20000000000 */
[----:B------:R-:W-:Y:S01]  /*7770*/  USEL UR36, UR36, URZ, UP0 ;  /* 0x0000003f24247287 */ /* 0x000fe20008000000 */
[----:B0-----:R0:W-:Y:S01]  /*7780*/  SYNCS.ARRIVE.TRANS64.RED.A1T0 RZ, [R206+URZ], RZ ;  /* 0x000000ffceff79a7 */ /* 0x0011e2000810043f */
[----:B------:R-:W-:Y:S01]  /*7790*/  ULOP3.LUT UR38, UR38, UR4, URZ, 0x3c, !UPT ;  /* 0x0000000426267292 */ /* 0x000fe2000f8e3c3f */
[----:B------:R0:W1:Y:S01]  /*77a0*/  SHFL.IDX PT, R12, R6, RZ, 0x181f ;  /* 0x00181fff060c7589 */ /* 0x00006200000e0000 */
[----:B------:R-:W-:Y:S03]  /*77b0*/  BSSY B0, `(.L_x_9273) ;  /* 0x0000014000007945 */ /* 0x000fe60003800000 */
[----:B------:R0:W2:Y:S01]  /*77c0*/  SHFL.IDX PT, R13, R3, RZ, 0x181f ;  /* 0x00181fff030d7589 */ /* 0x0000a200000e0000 */
[----:B------:R-:W-:Y:S01]  /*77d0*/  ISETP.GE.AND P0, PT, R0, R7, PT ;  /* 0x000000070000720c */ /* 0x000fe20003f06270 */
[----:B------:R-:W-:-:S12]  /*77e0*/  @P2 BRA `(.L_x_9274) ;  /* 0x0000000000402947 */ /* 0x000fd80003800000 */
[----:B------:R-:W-:Y:S02]  /*77f0*/  ULDC UR4, c[0x0][0xac8] ;  /* 0x0002b20000047ab9 */ /* 0x000fe40000000800 */
[----:B------:R-:W-:Y:S02]  /*7800*/  ISETP.GE.AND P4, PT, R18, UR4, PT ;  /* 0x0000000412007c0c */ /* 0x000fe4000bf86270 */
[----:B------:R-:W-:Y:S02]  /*7810*/  ISETP.GE.AND P3, PT, R17, UR4, PT ;  /* 0x0000000411007c0c */ /* 0x000fe4000bf66270 */
[----:B------:R-:W-:Y:S02]  /*7820*/  ISETP.GE.AND P2, PT, R16, UR4, PT ;  /* 0x0000000410007c0c */ /* 0x000fe4000bf46270 */
[----:B------:R-:W-:-:S07]  /*7830*/  ISETP.GE.AND P5, PT, R2, UR4, PT ;  /* 0x0000000402007c0c */ /* 0x000fce000bfa6270 */
[----:B-1----:R-:W-:-:S04]  /*7840*/  @!P4 LEA R14, P6, R18, R12, 0x1 ;  /* 0x0000000c120ec211 */ /* 0x002fc800078c08ff */
[----:B--2---:R-:W-:Y:S02]  /*7850*/  @!P4 LEA.HI.X R15, R18, R13, R214, 0x1, P6 ;  /* 0x0000000d120fc211 */ /* 0x004fe400030f0cd6 */
[----:B------:R-:W-:Y:S01]  /*7860*/  @!P3 LEA R20, P6, R17, R12, 0x1 ;  /* 0x0000000c1114b211 */ /* 0x000fe200078c08ff */
[----:B------:R-:W-:-:S03]  /*7870*/  @!P5 IMAD.WIDE R4, R2, 0x2, R12 ;  /* 0x000000020204d825 */ /* 0x000fc600078e020c */
[-C--:B------:R-:W-:Y:S02]  /*7880*/  @!P3 LEA.HI.X R21, R17, R13.reuse, R213, 0x1, P6 ;  /* 0x0000000d1115b211 */ /* 0x080fe400030f0cd5 */
[C---:B------:R-:W-:Y:S01]  /*7890*/  @!P2 LEA R28, P6, R16.reuse, R12, 0x1 ;  /* 0x0000000c101ca211 */ /* 0x040fe200078c08ff */
[----:B-----5:R3:W-:Y:S03]  /*78a0*/  @!P5 ST.E.128 desc[UR42][R4.64], R8 ;  /* 0x000000080400d985 */ /* 0x0207e6000c101d2a */
[----:B------:R-:W-:Y:S01]  /*78b0*/  @!P2 LEA.HI.X R29, R16, R13, R212, 0x1, P6 ;  /* 0x0000000d101da211 */ /* 0x000fe200030f0cd4 */
[----:B------:R3:W-:Y:S04]  /*78c0*/  @!P4 ST.E.128 desc[UR42][R14.64], R52 ;  /* 0x000000340e00c985 */ /* 0x0007e8000c101d2a */
[----:B------:R3:W-:Y:S04]  /*78d0*/  @!P3 ST.E.128 desc[UR42][R20.64], R96 ;  /* 0x000000601400b985 */ /* 0x0007e8000c101d2a */
[----:B------:R3:W-:Y:S02]  /*78e0*/  @!P2 ST.E.128 desc[UR42][R28.64], R112 ;  /* 0x000000701c00a985 */ /* 0x0007e4000c101d2a */
.L_x_9274:
[----:B------:R-:W-:Y:S05]  /*78f0*/  BSYNC B0 ;  /* 0x0000000000007941 */ /* 0x000fea0003800000 */
.L_x_9273:
[----:B---3-5:R3:W4:Y:S01]  /*7900*/  SHFL.IDX PT, R9, R3, 0x1, 0x181f ;  /* 0x00381f0003097f89 */ /* 0x02872200000e0000 */
[----:B------:R-:W-:Y:S03]  /*7910*/  BSSY B0, `(.L_x_9275) ;  /* 0x0000013000007945 */ /* 0x000fe60003800000 */
[----:B------:R3:W0:Y:S01]  /*7920*/  SHFL.IDX PT, R8, R6, 0x1, 0x181f ;  /* 0x00381f0006087f89 */ /* 0x00062200000e0000 */
[----:B------:R-:W-:Y:S05]  /*7930*/  @P1 BRA `(.L_x_9276) ;  /* 0x0000000000401947 */ /* 0x000fea0003800000 */
[----:B------:R-:W-:Y:S02]  /*7940*/  ULDC UR4, c[0x0][0xac8] ;  /* 0x0002b20000047ab9 */ /* 0x000fe40000000800 */
[----:B------:R-:W-:Y:S02]  /*7950*/  ISETP.GE.AND P3, PT, R18, UR4, PT ;  /* 0x0000000412007c0c */ /* 0x000fe4000bf66270 */
[----:B------:R-:W-:Y:S02]  /*7960*/  ISETP.GE.AND P2, PT, R17, UR4, PT ;  /* 0x0000000411007c0c */ /* 0x000fe4000bf46270 */
[----:B------:R-:W-:Y:S02]  /*7970*/  ISETP.GE.AND P1, PT, R16, UR4, PT ;  /* 0x0000000410007c0c */ /* 0x000fe4000bf26270 */
[----:B------:R-:W-:-:S07]  /*7980*/  ISETP.GE.AND P4, PT, R2, UR4, PT ;  /* 0x0000000402007c0c */ /* 0x000fce000bf86270 */
[CC--:B0-----:R-:W-:Y:S02]  /*7990*/  @!P3 LEA R10, P6, R18.reuse, R8.reuse, 0x1 ;  /* 0x00000008120ab211 */ /* 0x0c1fe400078c08ff */
[CC--:B-1----:R-:W-:Y:S02]  /*79a0*/  @!P2 LEA R12, P5, R17.reuse, R8.reuse, 0x1 ;  /* 0x00000008110ca211 */ /* 0x0c2fe400078a08ff */
[-C--:B----4-:R-:W-:Y:S02]  /*79b0*/  @!P3 LEA.HI.X R11, R18, R9.reuse, R214, 0x1, P6 ;  /* 0x00000009120bb211 */ /* 0x090fe400030f0cd6 */
[----:B------:R-:W-:Y:S01]  /*79c0*/  @!P1 LEA R14, P6, R16, R8, 0x1 ;  /* 0x00000008100e9211 */ /* 0x000fe200078c08ff */
[----:B------:R-:W-:Y:S01]  /*79d0*/  @!P4 IMAD.WIDE R4, R2, 0x2, R8 ;  /* 0x000000020204c825 */ /* 0x000fe200078e0208 */
[-C--:B--2---:R-:W-:Y:S02]  /*79e0*/  @!P2 LEA.HI.X R13, R17, R9.reuse, R213, 0x1, P5 ;  /* 0x00000009110da211 */ /* 0x084fe400028f0cd5 */
[----:B------:R-:W-:-:S02]  /*79f0*/  @!P1 LEA.HI.X R15, R16, R9, R212, 0x1, P6 ;  /* 0x00000009100f9211 */ /* 0x000fc400030f0cd4 */
[----:B------:R0:W-:Y:S04]  /*7a00*/  @!P4 ST.E.128 desc[UR42][R4.64], R40 ;  /* 0x000000280400c985 */ /* 0x0001e8000c101d2a */
[----:B------:R0:W-:Y:S04]  /*7a10*/  @!P3 ST.E.128 desc[UR42][R10.64], R56 ;  /* 0x000000380a00b985 */ /* 0x0001e8000c101d2a */
[----:B------:R0:W-:Y:S04]  /*7a20*/  @!P2 ST.E.128 desc[UR42][R12.64], R100 ;  /* 0x000000640c00a985 */ /* 0x0001e8000c101d2a */
[----:B------:R0:W-:Y:S02]  /*7a30*/  @!P1 ST.E.128 desc[UR42][R14.64], R116 ;  /* 0x000000740e009985 */ /* 0x0001e4000c101d2a */
.L_x_9276:
[----:B------:R-:W-:Y:S05]  /*7a40*/  BSYNC B0 ;  /* 0x0000000000007941 */ /* 0x000fea0003800000 */
.L_x_9275:
[----:B----4-:R4:W1:Y:S01]  /*7a50*/  SHFL.IDX PT, R9, R3, 0x2, 0x181f ;  /* 0x00581f0003097f89 */ /* 0x01086200000e0000 */
[----:B------:R-:W-:Y:S03]  /*7a60*/  BSSY B0, `(.L_x_9277) ;  /* 0x0000013000007945 */ /* 0x000fe60003800000 */
[----:B0-----:R4:W0:Y:S01]  /*7a70*/  SHFL.IDX PT, R8, R6, 0x2, 0x181f ;  /* 0x00581f0006087f89 */ /* 0x00182200000e0000 */
[----:B------:R-:W-:Y:S05]  /*7a80*/  @P0 BRA `(.L_x_9278) ;  /* 0x0000000000400947 */ /* 0x000fea0003800000 */
[----:B------:R-:W-:Y:S02]  /*7a90*/  ULDC UR4, c[0x0][0xac8] ;  /* 0x0002b20000047ab9 */ /* 0x000fe40000000800 */
[----:B------:R-:W-:Y:S02]  /*7aa0*/  ISETP.GE.AND P4, PT, R18, UR4, PT ;  /* 0x0000000412007c0c */ /* 0x000fe4000bf86270 */
[----:B------:R-:W-:Y:S02]  /*7ab0*/  ISETP.GE.AND P5, PT, R17, UR4, PT ;  /* 0x0000000411007c0c */ /* 0x000fe4000bfa6270 */
[----:B------:R-:W-:Y:S02]  /*7ac0*/  ISETP.GE.AND P6, PT, R16, UR4, PT ;  /* 0x0000000410007c0c */ /* 0x000fe4000bfc6270 */
[----:B------:R-:W-:-:S07]  /*7ad0*/  ISETP.GE.AND P3, PT, R2, UR4, PT ;  /* 0x0000000402007c0c */ /* 0x000fce000bf66270 */
[-C--:B0-----:R-:W-:Y:S02]  /*7ae0*/  @!P4 LEA R10, P0, R18, R8.reuse, 0x1 ;  /* 0x00000008120ac211 */ /* 0x081fe400078008ff */
[CC--:B-1----:R-:W-:Y:S02]  /*7af0*/  @!P5 LEA R12, P1, R17.reuse, R8.reuse, 0x1 ;  /* 0x00000008110cd211 */ /* 0x0c2fe400078208ff */
[----:B------:R-:W-:Y:S02]  /*7b00*/  @!P6 LEA R14, P2, R16, R8, 0x1 ;  /* 0x00000008100ee211 */ /* 0x000fe400078408ff */
[----:B------:R-:W-:Y:S01]  /*7b10*/  @!P3 IMAD.WIDE R4, R2, 0x2, R8 ;  /* 0x000000020204b825 */ /* 0x000fe200078e0208 */
[-C--:B------:R-:W-:Y:S02]  /*7b20*/  @!P4 LEA.HI.X R11, R18, R9.reuse, R214, 0x1, P0 ;  /* 0x00000009120bc211 */ /* 0x080fe400000f0cd6 */
[-C--:B--2---:R-:W-:Y:S02]  /*7b30*/  @!P5 LEA.HI.X R13, R17, R9.reuse, R213, 0x1, P1 ;  /* 0x00000009110dd211 */ /* 0x084fe400008f0cd5 */
[----:B------:R-:W-:Y:S01]  /*7b40*/  @!P6 LEA.HI.X R15, R16, R9, R212, 0x1, P2 ;  /* 0x00000009100fe211 */ /* 0x000fe200010f0cd4 */
[----:B------:R0:W-:Y:S04]  /*7b50*/  @!P3 ST.E.128 desc[UR42][R4.64], R44 ;  /* 0x0000002c0400b985 */ /* 0x0001e8000c101d2a */
[----:B------:R0:W-:Y:S04]  /*7b60*/  @!P4 ST.E.128 desc[UR42][R10.64], R88 ;  /* 0x000000580a00c985 */ /* 0x0001e8000c101d2a */
[----:B------:R0:W-:Y:S04]  /*7b70*/  @!P5 ST.E.128 desc[UR42][R12.64], R104 ;  /* 0x000000680c00d985 */ /* 0x0001e8000c101d2a */
[----:B------:R0:W-:Y:S02]  /*7b80*/  @!P6 ST.E.128 desc[UR42][R14.64], R120 ;  /* 0x000000780e00e985 */ /* 0x0001e4000c101d2a */
.L_x_9278:
[----:B------:R-:W-:Y:S05]  /*7b90*/  BSYNC B0 ;  /* 0x0000000000007941 */ /* 0x000fea0003800000 */
.L_x_9277:
[----:B------:R-:W-:Y:S01]  /*7ba0*/  VIADD R0, R30, 0x60 ;  /* 0x000000601e007836 */ /* 0x000fe20000000000 */
[----:B-1----:R1:W1:Y:S01]  /*7bb0*/  SHFL.IDX PT, R9, R3, 0x3, 0x181f ;  /* 0x00781f0003097f89 */ /* 0x00226200000e0000 */
[----:B------:R-:W-:Y:S01]  /*7bc0*/  UIADD3 UR47, UR47, 0x1, URZ ;  /* 0x000000012f2f7890 */ /* 0x000fe2000fffe03f */
[----:B------:R-:W-:Y:S02]  /*7bd0*/  BSSY B0, `(.L_x_9279) ;  /* 0x0000014000007945 */ /* 0x000fe40003800000 */
[----:B------:R-:W-:Y:S01]  /*7be0*/  ISETP.GE.AND P0, PT, R0, R7, PT ;  /* 0x000000070000720c */ /* 0x000fe20003f06270 */
[----:B0-----:R0:W0:-:S12]  /*7bf0*/  SHFL.IDX PT, R8, R6, 0x3, 0x181f ;  /* 0x00781f0006087f89 */ /* 0x00101800000e0000 */
[----:B------:R-:W-:Y:S05]  /*7c00*/  @P0 BRA `(.L_x_9280) ;  /* 0x0000000000400947 */ /* 0x000fea0003800000 */
[----:B------:R-:W-:Y:S02]  /*7c10*/  ULDC UR4, c[0x0][0xac8] ;  /* 0x0002b20000047ab9 */ /* 0x000fe40000000800 */
[----:B------:R-:W-:Y:S02]  /*7c20*/  ISETP.GE.AND P4, PT, R18, UR4, PT ;  /* 0x0000000412007c0c */ /* 0x000fe4000bf86270 */
[----:B------:R-:W-:Y:S02]  /*7c30*/  ISETP.GE.AND P5, PT, R17, UR4, PT ;  /* 0x0000000411007c0c */ /* 0x000fe4000bfa6270 */
[----:B------:R-:W-:Y:S02]  /*7c40*/  ISETP.GE.AND P6, PT, R16, UR4, PT ;  /* 0x0000000410007c0c */ /* 0x000fe4000bfc6270 */
[----:B------:R-:W-:-:S07]  /*7c50*/  ISETP.GE.AND P3, PT, R2, UR4, PT ;  /* 0x0000000402007c0c */ /* 0x000fce000bf66270 */
[-C--:B0--34-:R-:W-:Y:S02]  /*7c60*/  @!P4 LEA R6, P0, R18, R8.reuse, 0x1 ;  /* 0x000000081206c211 */ /* 0x099fe400078008ff */
[CC--:B------:R-:W-:Y:S02]  /*7c70*/  @!P5 LEA R10, P1, R17.reuse, R8.reuse, 0x1 ;  /* 0x00000008110ad211 */ /* 0x0c0fe400078208ff */
[----:B------:R-:W-:Y:S02]  /*7c80*/  @!P6 LEA R12, P2, R16, R8, 0x1 ;  /* 0x00000008100ce211 */ /* 0x000fe400078408ff */
[----:B-1----:R-:W-:Y:S01]  /*7c90*/  @!P3 IMAD.WIDE R4, R2, 0x2, R8 ;  /* 0x000000020204b825 */ /* 0x002fe200078e0208 */
[-C--:B------:R-:W-:Y:S02]  /*7ca0*/  @!P4 LEA.HI.X R7, R18, R9.reuse, R214, 0x1, P0 ;  /* 0x000000091207c211 */ /* 0x080fe400000f0cd6 */
[-C--:B------:R-:W-:Y:S02]  /*7cb0*/  @!P5 LEA.HI.X R11, R17, R9.reuse, R213, 0x1, P1 ;  /* 0x00000009110bd211 */ /* 0x080fe400008f0cd5 */
[----:B--2---:R-:W-:Y:S01]  /*7cc0*/  @!P6 LEA.HI.X R13, R16, R9, R212, 0x1, P2 ;  /* 0x00000009100de211 */ /* 0x004fe200010f0cd4 */
[----:B------:R0:W-:Y:S04]  /*7cd0*/  @!P3 ST.E.128 desc[UR42][R4.64], R24 ;  /* 0x000000180400b985 */ /* 0x0001e8000c101d2a */
[----:B------:R0:W-:Y:S04]  /*7ce0*/  @!P4 ST.E.128 desc[UR42][R6.64], R92 ;  /* 0x0000005c0600c985 */ /* 0x0001e8000c101d2a */
[----:B------:R0:W-:Y:S04]  /*7cf0*/  @!P5 ST.E.128 desc[UR42][R10.64], R108 ;  /* 0x0000006c0a00d985 */ /* 0x0001e8000c101d2a */
[----:B------:R0:W-:Y:S02]  /*7d00*/  @!P6 ST.E.128 desc[UR42][R12.64], R124 ;  /* 0x0000007c0c00e985 */ /* 0x0001e4000c101d2a */
.L_x_9280:
[----:B------:R-:W-:Y:S05]  /*7d10*/  BSYNC B0 ;  /* 0x0000000000007941 */ /* 0x000fea0003800000 */
.L_x_9279:
[----:B------:R-:W5:Y:S02]  /*7d20*/  LDC R0, c[0x0][0xc34] ;  /* 0x00030d00ff007b82 */ /* 0x000f640000000800 */
[----:B-----5:R-:W-:-:S13]  /*7d30*/  ISETP.LE.AND P0, PT, R0, UR39, PT ;  /* 0x0000002700007c0c */ /* 0x020fda000bf03270 */
[----:B------:R-:W-:Y:S05]  /*7d40*/  @!P0 BRA `(.L_x_9281) ;  /* 0xffffff9000188947 */ /* 0x000fea000383ffff */
[----:B------:R-:W-:Y:S05]  /*7d50*/  EXIT ;  /* 0x000000000000794d */ /* 0x000fea0003800000 */
.L_x_9251:
        /* <DEDUP_REMOVED lines=32> */
.L_x_9358:
        /* <DEDUP_REMOVED lines=21> */
[----:B------:R1:W-:Y:S03]  /*80b0*/  STL [R1+0x1c], R4 ;  /* 0x00001c0401007387 */ /* 0x0003e60000100800 */
[----:B------:R-:W-:Y:S01]  /*80c0*/  IMAD.MOV.U32 R19, RZ, RZ, R4 ;  /* 0x000000ffff137224 */ /* 0x000fe200078e0004 */
[----:B------:R-:W-:-:S05]  /*80d0*/  @P1 SHF.R.U32.HI R19, RZ, R3, R2 ;  /* 0x00000003ff131219 */ /* 0x000fca0000011602 */
[----:B------:R1:W-:Y:S01]  /*80e0*/  STL [R1+0x10], R19 ;  /* 0x0000101301007387 */ /* 0x0003e20000100800 */
[----:B0-----:R-:W-:Y:S02]  /*80f0*/  IMAD R6, R0, UR4, RZ ;  /* 0x0000000400067c24 */ /* 0x001fe4000f8e02ff */
[----:B------:R-:W-:Y:S02]  /*8100*/  IMAD.MOV R0, RZ, RZ, -R19 ;  /* 0x000000ffff007224 */ /* 0x000fe400078e0a13 */
[----:B------:R-:W-:Y:S01]  /*8110*/  VIADD R2, R6, 0x5f ;  /* 0x0000005f06027836 */ /* 0x000fe20000000000 */
[----:B------:R1:W-:Y:S01]  /*8120*/  STL [R1+0x2c], R6 ;  /* 0x00002c0601007387 */ /* 0x0003e20000100800 */
[----:B------:R-:W-:Y:S02]  /*8130*/  IMAD R17, R17, R0, R4 ;  /* 0x0000000011117224 */ /* 0x000fe400078e0204 */
[----:B------:R-:W-:-:S05]  /*8140*/  IMAD.HI R2, R2, 0x2aaaaaab, RZ ;  /* 0x2aaaaaab02027827 */ /* 0x000fca00078e02ff */
[----:B------:R-:W-:-:S04]  /*8150*/  SHF.R.U32.HI R3, RZ, 0x1f, R2 ;  /* 0x0000001fff037819 */ /* 0x000fc80000011602 */
[----:B------:R-:W-:-:S05]  /*8160*/  LEA.HI.SX32 R0, R2, R3, 0x1c ;  /* 0x0000000302007211 */ /* 0x000fca00078fe2ff */
[----:B------:R1:W-:Y:S01]  /*8170*/  STL [R1+0x20], R0 ;  /* 0x0000200001007387 */ /* 0x0003e20000100800 */
[----:B------:R-:W-:Y:S05]  /*8180*/  @!P0 BRA `(.L_x_9283) ;  /* 0x0000000000408947 */ /* 0x000fea0003800000 */
[----:B------:R-:W-:Y:S01]  /*8190*/  MOV R2, 0x0 ;  /* 0x0000000000027802 */ /* 0x000fe20000000f00 */
        /* <DEDUP_REMOVED lines=15> */
.L_x_9283:
        /* <DEDUP_REMOVED lines=9> */
[----:B-1----:R-:W-:Y:S02]  /*8320*/  IMAD.U32 R4, RZ, RZ, UR6 ;  /* 0x00000006ff047e24 */ /* 0x002fe4000f8e00ff */
        /* <DEDUP_REMOVED lines=9> */
[----:B--2---:R-:W-:Y:S05]  /*83c0*/  CALL.ABS.NOINC R2 ;  /* 0x0000000002007343 */ /* 0x004fea0003c00000 */
.L_x_9285:
        /* <DEDUP_REMOVED lines=15> */
.L_x_9284:
[----:B------:R-:W-:Y:S01]  /*84c0*/  ULDC.64 UR4, c[0x0][0x9f8] ;  /* 0x00027e0000047ab9 */ /* 0x000fe20000000a00 */
[----:B------:R-:W2:Y:S01]  /*84d0*/  LDL R16, [R1+0x20] ;  /* 0x0000200001107983 */ /* 0x000ea20000100800 */
[----:B------:R-:W-:-:S04]  /*84e0*/  ISETP.NE.U32.AND P0, PT, RZ, UR4, PT ;  /* 0x00000004ff007c0c */ /* 0x000fc8000bf05070 */
[----:B------:R-:W-:-:S13]  /*84f0*/  ISETP.NE.AND.EX P0, PT, RZ, UR5, PT, P0 ;  /* 0x00000005ff007c0c */ /* 0x000fda000bf05300 */
[----:B------:R-:W0:Y:S02]  /*8500*/  @P0 LDC.64 R2, c[0x0][0x9f8] ;  /* 0x00027e00ff020b82 */ /* 0x000e240000000a00 */
[----:B0-----:R-:W-:-:S05]  /*8510*/  @P0 IMAD.WIDE R2, R19, 0x4, R2 ;  /* 0x0000000413020825 */ /* 0x001fca00078e0202 */
[----:B-1----:R0:W3:Y:S01]  /*8520*/  @P0 LDG.E R19, desc[UR42][R2.64] ;  /* 0x0000002a02130981 */ /* 0x0020e2000c1e1900 */
        /* <DEDUP_REMOVED lines=16> */
.L_x_9374:
        /* <DEDUP_REMOVED lines=8> */
.L_x_9377:
        /* <DEDUP_REMOVED lines=23> */
.L_x_9289:
[----:B--2---:R-:W2:Y:S01]  /*8820*/  LDL R2, [R1] ;  /* 0x0000000001027983 */ /* 0x004ea20000100800 */
[----:B0-----:R-:W-:Y:S02]  /*8830*/  LEA R0, R18, UR36, 0x3 ;  /* 0x0000002412007c11 */ /* 0x001fe4000f8e18ff */
[----:B--2---:R-:W-:-:S04]  /*8840*/  SHF.L.U32 R2, R2, 0x1f, RZ ;  /* 0x0000001f02027819 */ /* 0x004fc800000006ff */
[----:B------:R-:W0:Y:S02]  /*8850*/  SYNCS.PHASECHK.TRANS64.TRYWAIT P0, [R0+URZ+0x22840], R2 ;  /* 0x02284002000075a7 */ /* 0x000e24000800017f */
[----:B0-----:R-:W-:Y:S05]  /*8860*/  @!P0 BRA `(.L_x_9290) ;  /* 0x00000038003c8947 */ /* 0x001fea0003800000 */
.L_x_9378:
        /* <DEDUP_REMOVED lines=11> */
.L_x_9291:
        /* <DEDUP_REMOVED lines=12> */
[----:B------:R-:W-:Y:S02]  /*89e0*/  UIMAD UR8, UR8, 0x3000, UR36 ;  /* 0x00003000080878a4 */ /* 0x000fe4000f8e0224 */
[----:B------:R-:W-:Y:S02]  /*89f0*/  UIADD3 UR9, UR9, 0x22830, URZ ;  /* 0x0002283009097890 */ /* 0x000fe4000fffe03f */
[----:B------:R-:W-:Y:S01]  /*8a00*/  UIADD3 UR8, UR8, 0x1c400, URZ ;  /* 0x0001c40008087890 */ /* 0x000fe2000fffe03f */
[----:B------:R3:W-:Y:S01]  /*8a10*/  STL [R1+0x8], R0 ;  /* 0x0000080001007387 */ /* 0x0007e20000100800 */
[----:B--2---:R-:W-:-:S13]  /*8a20*/  R2UR UR11, R2 ;  /* 0x00000000020b72ca */ /* 0x004fda00000e0000 */
[----:B------:R-:W-:-:S09]  /*8a30*/  UIMAD UR11, UR11, 0x60, URZ ;  /* 0x000000600b0b78a4 */ /* 0x000fd2000f8e023f */
[----:B------:R3:W-:Y:S02]  /*8a40*/  UTMALDG.4D [UR8], [UR4], desc[UR6] ;  /* 0x00000608040075b4 */ /* 0x0007e40008019000 */
[----:B---3--:R-:W-:Y:S01]  /*8a50*/  NOP ;  /* 0x0000000000007918 */ /* 0x008fe20000000000 */
.L_x_9287:
        /* <DEDUP_REMOVED lines=22> */
.L_x_9292:
[----:B------:R-:W2:Y:S01]  /*8bc0*/  LDL.LU R5, [R1+0x10] ;  /* 0x0000100001057983 */ /* 0x000ea20000300800 */
[----:B0-----:R-:W-:Y:S01]  /*8bd0*/  SHF.R.S32.HI R0, RZ, 0x1f, R17 ;  /* 0x0000001fff007819 */ /* 0x001fe20000011411 */
[----:B------:R-:W-:Y:S01]  /*8be0*/  ULDC.64 UR4, c[0x0][0x2d8] ;  /* 0x0000b60000047ab9 */ /* 0x000fe20000000a00 */
[----:B-1----:R-:W0:Y:S01]  /*8bf0*/  LDC R8, c[0x0][0x448] ;  /* 0x00011200ff087b82 */ /* 0x002e220000000800 */
[----:B------:R-:W3:Y:S01]  /*8c00*/  LDL.LU R7, [R1+0x1c] ;  /* 0x00001c0001077983 */ /* 0x000ee20000300800 */
[----:B------:R-:W-:Y:S01]  /*8c10*/  ULDC UR6, c[0x0][0x2b8] ;  /* 0x0000ae0000067ab9 */ /* 0x000fe20000000800 */
[----:B------:R-:W-:Y:S02]  /*8c20*/  IMAD R0, R0, UR4, RZ ;  /* 0x0000000400007c24 */ /* 0x000fe4000f8e02ff */
[C---:B------:R-:W-:Y:S01]  /*8c30*/  IMAD.WIDE.U32 R2, R17.reuse, UR4, RZ ;  /* 0x0000000411027c25 */ /* 0x040fe2000f8e00ff */
[----:B------:R-:W4:Y:S03]  /*8c40*/  LDL R4, [R1+0x24] ;  /* 0x0000240001047983 */ /* 0x000f260000100800 */
[----:B------:R-:W-:Y:S01]  /*8c50*/  IMAD R0, R17, UR5, R0 ;  /* 0x0000000511007c24 */ /* 0x000fe2000f8e0200 */
[----:B------:R-:W-:-:S03]  /*8c60*/  ULDC.64 UR4, c[0x0][0x2e0] ;  /* 0x0000b80000047ab9 */ /* 0x000fc60000000a00 */
[----:B------:R-:W-:Y:S01]  /*8c70*/  IMAD.IADD R3, R3, 0x1, R0 ;  /* 0x0000000103037824 */ /* 0x000fe200078e0200 */
[----:B0-----:R-:W-:-:S13]  /*8c80*/  ISETP.NE.AND P0, PT, R8, 0x1, PT ;  /* 0x000000010800780c */ /* 0x001fda0003f05270 */
[----:B------:R-:W0:Y:S01]  /*8c90*/  @P0 LDC R6, c[0x0][0x44c] ;  /* 0x00011300ff060b82 */ /* 0x000e220000000800 */
[----:B--2---:R-:W-:Y:S01]  /*8ca0*/  SHF.R.S32.HI R0, RZ, 0x1f, R5 ;  /* 0x0000001fff007819 */ /* 0x004fe20000011405 */
[----:B------:R-:W-:-:S04]  /*8cb0*/  IMAD.WIDE.U32 R2, R5, UR4, R2 ;  /* 0x0000000405027c25 */ /* 0x000fc8000f8e0002 */
[----:B------:R-:W-:Y:S01]  /*8cc0*/  IMAD R0, R0, UR4, RZ ;  /* 0x0000000400007c24 */ /* 0x000fe2000f8e02ff */
[----:B------:R-:W-:-:S03]  /*8cd0*/  ULDC UR4, c[0x0][0xc38] ;  /* 0x00030e0000047ab9 */ /* 0x000fc60000000800 */
[----:B------:R-:W-:Y:S02]  /*8ce0*/  IMAD R0, R5, UR5, R0 ;  /* 0x0000000505007c24 */ /* 0x000fe4000f8e0200 */
[----:B------:R-:W1:Y:S02]  /*8cf0*/  S2R R5, SR_TID.X ;  /* 0x0000000000057919 */ /* 0x000e640000002100 */
[----:B------:R-:W-:Y:S02]  /*8d00*/  IMAD.IADD R3, R3, 0x1, R0 ;  /* 0x0000000103037824 */ /* 0x000fe400078e0200 */
[----:B---3--:R-:W-:Y:S02]  /*8d10*/  IMAD.MOV R0, RZ, RZ, -R7 ;  /* 0x000000ffff007224 */ /* 0x008fe400078e0a07 */
[----:B------:R-:W2:Y:S02]  /*8d20*/  @P0 LDC R7, c[0x0][0x450] ;  /* 0x00011400ff070b82 */ /* 0x000ea40000000800 */
[----:B----4-:R-:W-:Y:S01]  /*8d30*/  IMAD R0, R0, UR4, R4 ;  /* 0x0000000400007c24 */ /* 0x010fe2000f8e0204 */
[----:B------:R-:W3:Y:S01]  /*8d40*/  S2R R10, SR_TID.X ;  /* 0x00000000000a7919 */ /* 0x000ee20000002100 */
[----:B------:R-:W-:-:S02]  /*8d50*/  ULDC.64 UR4, c[0x0][0x2d0] ;  /* 0x0000b40000047ab9 */ /* 0x000fc40000000a00 */
[----:B------:R-:W-:Y:S01]  /*8d60*/  IMAD.SHL.U32 R4, R0, 0x80, RZ ;  /* 0x0000008000047824 */ /* 0x000fe200078e00ff */
[----:B-1----:R-:W-:-:S04]  /*8d70*/  LOP3.LUT R5, R5, 0x7f, RZ, 0xc0, !PT ;  /* 0x0000007f05057812 */ /* 0x002fc800078ec0ff */
[----:B------:R-:W-:Y:S02]  /*8d80*/  SHF.R.U32.HI R9, RZ, 0x3, R5 ;  /* 0x00000003ff097819 */ /* 0x000fe40000011605 */
[----:B------:R-:W1:Y:S02]  /*8d90*/  S2R R5, SR_TID.X ;  /* 0x0000000000057919 */ /* 0x000e640000002100 */
[----:B-1----:R-:W-:-:S05]  /*8da0*/  IMAD.SHL.U32 R5, R5, 0x10, RZ ;  /* 0x0000001005057824 */ /* 0x002fca00078e00ff */
[----:B------:R-:W-:Y:S02]  /*8db0*/  LOP3.LUT R5, R9, 0x70, R5, 0xf8, !PT ;  /* 0x0000007009057812 */ /* 0x000fe400078ef805 */
[----:B------:R1:W5:Y:S02]  /*8dc0*/  LDL R9, [R1+0x14] ;  /* 0x0000140001097983 */ /* 0x0003640000100800 */
[----:B------:R-:W-:-:S05]  /*8dd0*/  LOP3.LUT R0, R5, R4, RZ, 0xfc, !PT ;  /* 0x0000000405007212 */ /* 0x000fca00078efcff */
[----:B0-----:R-:W-:-:S04]  /*8de0*/  @P0 IMAD.HI.U32 R6, R0, R6, RZ ;  /* 0x0000000600060227 */ /* 0x001fc800078e00ff */
[----:B------:R-:W-:Y:S01]  /*8df0*/  IMAD.MOV.U32 R5, RZ, RZ, R0 ;  /* 0x000000ffff057224 */ /* 0x000fe200078e0000 */
[----:B--2---:R-:W-:-:S05]  /*8e00*/  @P0 SHF.R.U32.HI R5, RZ, R7, R6 ;  /* 0x00000007ff050219 */ /* 0x004fca0000011606 */
        /* <DEDUP_REMOVED lines=25> */
[----:B------:R-:W-:Y:S01]  /*8fa0*/  SHFL.IDX PT, R8, R2, 0x1, 0x181f ;  /* 0x00381f0002087f89 */ /* 0x000fe200000e0000 */
[----:B0-----:R-:W-:-:S04]  /*8fb0*/  LOP3.LUT R6, R6, 0x7f, RZ, 0xc0, !PT ;  /* 0x0000007f06067812 */ /* 0x001fc800078ec0ff */
[----:B------:R-:W-:-:S05]  /*8fc0*/  SHF.R.U32.HI R6, RZ, 0x3, R6 ;  /* 0x00000003ff067819 */ /* 0x000fca0000011606 */
[----:B------:R-:W-:Y:S02]  /*8fd0*/  IMAD.IADD R4, R6, 0x1, R4 ;  /* 0x0000000106047824 */ /* 0x000fe400078e0204 */
[----:B------:R-:W0:Y:S02]  /*8fe0*/  SHFL.IDX PT, R6, R2, RZ, 0x181f ;  /* 0x00181fff02067589 */ /* 0x000e2400000e0000 */
[C---:B------:R-:W-:Y:S01]  /*8ff0*/  VIADD R5, R4.reuse, 0x10 ;  /* 0x0000001004057836 */ /* 0x040fe20000000000 */
[----:B------:R-:W-:-:S04]  /*9000*/  ISETP.GE.AND P1, PT, R4, R3, PT ;  /* 0x000000030400720c */ /* 0x000fc80003f26270 */
[----:B------:R-:W-:Y:S02]  /*9010*/  ISETP.GE.AND P2, PT, R5, R3, PT ;  /* 0x000000030500720c */ /* 0x000fe40003f46270 */
[----:B------:R-:W2:Y:S07]  /*9020*/  SHFL.IDX PT, R5, R0, 0x1, 0x181f ;  /* 0x00381f0000057f89 */ /* 0x000eae00000e0000 */
[----:B-1----:R-:W-:-:S05]  /*9030*/  @!P1 LEA R7, P3, R10, R7, 0x1 ;  /* 0x000000070a079211 */ /* 0x002fca00078608ff */
[----:B0-----:R-:W-:-:S05]  /*9040*/  @!P1 IMAD.X R6, RZ, RZ, R6, P3 ;  /* 0x000000ffff069224 */ /* 0x001fca00018e0606 */
[----:B------:R-:W-:-:S04]  /*9050*/  @!P1 LOP3.LUT R7, R7, R6, RZ, 0x3c, !PT ;  /* 0x0000000607079212 */ /* 0x000fc800078e3cff */
[----:B------:R-:W-:-:S04]  /*9060*/  @!P1 LOP3.LUT R6, R7, R6, RZ, 0x3c, !PT ;  /* 0x0000000607069212 */ /* 0x000fc800078e3cff */
[----:B------:R-:W-:-:S05]  /*9070*/  @!P1 LOP3.LUT R7, R7, R6, RZ, 0x3c, !PT ;  /* 0x0000000607079212 */ /* 0x000fca00078e3cff */
[----:B-----5:R2:W-:Y:S02]  /*9080*/  @!P1 LDGSTS.E.BYPASS.LTC128B.128 [R9+0x18400], desc[UR42][R6.64], !P0 ;  /* 0x1840000006099fae */ /* 0x0205e4000c101d6a */
[----:B--2---:R-:W-:Y:S01]  /*9090*/  @!P2 LEA R7, P1, R10, R5, 0x1 ;  /* 0x000000050a07a211 */ /* 0x004fe200078208ff */
[----:B------:R-:W-:-:S04]  /*90a0*/  VIADD R5, R4, 0x20 ;  /* 0x0000002004057836 */ /* 0x000fc80000000000 */
[----:B------:R-:W-:Y:S01]  /*90b0*/  @!P2 IMAD.X R6, RZ, RZ, R8, P1 ;  /* 0x000000ffff06a224 */ /* 0x000fe200008e0608 */
[----:B------:R-:W-:Y:S01]  /*90c0*/  ISETP.GE.AND P1, PT, R5, R3, PT ;  /* 0x000000030500720c */ /* 0x000fe20003f26270 */
[----:B------:R-:W-:-:S03]  /*90d0*/  VIADD R5, R4, 0x30 ;  /* 0x0000003004057836 */ /* 0x000fc60000000000 */
[----:B------:R-:W-:-:S04]  /*90e0*/  @!P2 LOP3.LUT R7, R7, R6, RZ, 0x3c, !PT ;  /* 0x000000060707a212 */ /* 0x000fc800078e3cff */
[----:B------:R-:W-:-:S04]  /*90f0*/  @!P2 LOP3.LUT R6, R7, R6, RZ, 0x3c, !PT ;  /* 0x000000060706a212 */ /* 0x000fc800078e3cff */
[----:B------:R-:W-:-:S05]  /*9100*/  @!P2 LOP3.LUT R7, R7, R6, RZ, 0x3c, !PT ;  /* 0x000000060707a212 */ /* 0x000fca00078e3cff */
[----:B------:R0:W-:Y:S04]  /*9110*/  @!P2 LDGSTS.E.BYPASS.LTC128B.128 [R9+0x18c00], desc[UR42][R6.64], !P0 ;  /* 0x18c000000609afae */ /* 0x0001e8000c101d6a */
        /* <DEDUP_REMOVED lines=49> */
.L_x_9395:
        /* <DEDUP_REMOVED lines=19> */
.L_x_9396:
[----:B------:R-:W-:Y:S05]  /*9560*/  BSYNC B0 ;  /* 0x0000000000007941 */ /* 0x000fea0003800000 */
.L_x_9294:
[----:B------:R-:W2:Y:S01]  /*9570*/  LDL R2, [R1+0x8] ;  /* 0x0000080001027983 */ /* 0x000ea20000100800 */
[----:B------:R-:W-:Y:S01]  /*9580*/  BSSY B0, `(.L_x_9296) ;  /* 0x000005a000007945 */ /* 0x000fe20003800000 */
[----:B--2---:R-:W-:-:S13]  /*9590*/  ISETP.NE.AND P0, PT, R2, RZ, PT ;  /* 0x000000ff0200720c */ /* 0x004fda0003f05270 */
[----:B------:R-:W-:Y:S05]  /*95a0*/  @!P0 BRA `(.L_x_9297) ;  /* 0x00000004005c8947 */ /* 0x000fea0003800000 */
[----:B------:R-:W2:Y:S01]  /*95b0*/  LDL R4, [R1] ;  /* 0x0000000001047983 */ /* 0x000ea20000100800 */
[----:B------:R-:W-:Y:S01]  /*95c0*/  LEA R2, R18, UR36, 0x3 ;  /* 0x0000002412027c11 */ /* 0x000fe2000f8e18ff */
[----:B------:R-:W-:Y:S01]  /*95d0*/  BSSY B1, `(.L_x_9298) ;  /* 0x0000007000017945 */ /* 0x000fe20003800000 */
[----:B0-----:R-:W0:Y:S02]  /*95e0*/  S2R R3, SR_TID.X ;  /* 0x0000000000037919 */ /* 0x001e240000002100 */
[----:B0-----:R-:W-:-:S04]  /*95f0*/  LOP3.LUT R3, R3, 0x7f, RZ, 0xc0, !PT ;  /* 0x0000007f03037812 */ /* 0x001fc800078ec0ff */
[----:B------:R-:W-:Y:S02]  /*9600*/  ISETP.NE.AND P1, PT, R3, RZ, PT ;  /* 0x000000ff0300720c */ /* 0x000fe40003f25270 */
[----:B--2---:R-:W-:-:S04]  /*9610*/  SHF.L.U32 R0, R4, 0x1f, RZ ;  /* 0x0000001f04007819 */ /* 0x004fc800000006ff */
[----:B------:R-:W0:Y:S02]  /*9620*/  SYNCS.PHASECHK.TRANS64.TRYWAIT P0, [R2+URZ+0x22860], R0 ;  /* 0x02286000020075a7 */ /* 0x000e24000800017f */
[----:B0-----:R-:W-:Y:S05]  /*9630*/  @!P0 BRA `(.L_x_9299) ;  /* 0x0000003400a88947 */ /* 0x001fea0003800000 */
.L_x_9397:
[----:B------:R-:W-:Y:S05]  /*9640*/  BSYNC B1 ;  /* 0x0000000000017941 */ /* 0x000fea0003800000 */
.L_x_9298:
        /* <DEDUP_REMOVED lines=9> */
.L_x_9301:
[----:B------:R-:W-:Y:S05]  /*96e0*/  BSYNC B1 ;  /* 0x0000000000017941 */ /* 0x000fea0003800000 */
.L_x_9300:
[----:B0-----:R-:W2:Y:S01]  /*96f0*/  LDL R0, [R1+0x28] ;  /* 0x0000280001007983 */ /* 0x001ea20000100800 */
[----:B------:R-:W-:Y:S01]  /*9700*/  IMAD.U32 R3, RZ, RZ, UR36 ;  /* 0x00000024ff037e24 */ /* 0x000fe2000f8e00ff */
[----:B------:R-:W-:Y:S01]  /*9710*/  UIADD3 UR4, UP0, UR40, 0x470, URZ ;  /* 0x0000047028047890 */ /* 0x000fe2000ff1e03f */
[----:B------:R-:W-:Y:S01]  /*9720*/  PLOP3.LUT P0, PT, PT, PT, PT, 0x80, 0x0 ;  /* 0x000000000000781c */ /* 0x000fe20003f0f070 */
[----:B------:R-:W-:Y:S01]  /*9730*/  VIADD R2, R2, 0x22850 ;  /* 0x0002285002027836 */ /* 0x000fe20000000000 */
[----:B------:R-:W-:Y:S01]  /*9740*/  UMOV UR6, 0x0 ;  /* 0x0000000000067882 */ /* 0x000fe20000000000 */
[----:B------:R-:W-:Y:S01]  /*9750*/  IMAD R3, R18, 0xc000, R3 ;  /* 0x0000c00012037824 */ /* 0x000fe200078e0203 */
[----:B------:R-:W-:Y:S01]  /*9760*/  UIADD3.X UR5, URZ, UR41, URZ, UP0, !UPT ;  /* 0x000000293f057290 */ /* 0x000fe200087fe43f */
[----:B------:R-:W-:Y:S02]  /*9770*/  UMOV UR7, 0x14f00000 ;  /* 0x14f0000000077882 */ /* 0x000fe40000000000 */
[----:B------:R-:W-:Y:S01]  /*9780*/  VIADD R4, R3, 0x400 ;  /* 0x0000040003047836 */ /* 0x000fe20000000000 */
[----:B------:R-:W-:Y:S01]  /*9790*/  UMOV UR10, URZ ;  /* 0x0000003f000a7c82 */ /* 0x000fe20008000000 */
[----:B--2---:R-:W-:-:S07]  /*97a0*/  IMAD R0, R0, 0x60, RZ ;  /* 0x0000006000007824 */ /* 0x004fce00078e02ff */
.L_x_9302:
        /* <DEDUP_REMOVED lines=15> */
.L_x_9303:
        /* <DEDUP_REMOVED lines=15> */
.L_x_9304:
        /* <DEDUP_REMOVED lines=15> */
.L_x_9305:
        /* <DEDUP_REMOVED lines=10> */
.L_x_9297:
[----:B------:R-:W-:Y:S05]  /*9b20*/  BSYNC B0 ;  /* 0x0000000000007941 */ /* 0x000fea0003800000 */
.L_x_9296:
        /* <DEDUP_REMOVED lines=45> */
.L_x_9310:
        /* <DEDUP_REMOVED lines=8> */
.L_x_9398:
[----:B------:R-:W-:Y:S05]  /*9e80*/  BSYNC B1 ;  /* 0x0000000000017941 */ /* 0x000fea0003800000 */
.L_x_9311:
        /* <DEDUP_REMOVED lines=9> */
.L_x_9314:
[----:B------:R-:W-:Y:S05]  /*9f20*/  BSYNC B1 ;  /* 0x0000000000017941 */ /* 0x000fea0003800000 */
.L_x_9313:
[----:B------:R-:W-:Y:S01]  /*9f30*/  IMAD.MOV.U32 R10, RZ, RZ, RZ ;  /* 0x000000ffff0a7224 */ /* 0x000fe200078e00ff */
[----:B------:R-:W-:Y:S01]  /*9f40*/  UIADD3 UR4, UP0, UR40, 0x370, URZ ;  /* 0x0000037028047890 */ /* 0x000fe2000ff1e03f */
[----:B0-----:R-:W-:Y:S01]  /*9f50*/  IMAD.U32 R7, RZ, RZ, UR36 ;  /* 0x00000024ff077e24 */ /* 0x001fe2000f8e00ff */
[----:B------:R-:W-:Y:S01]  /*9f60*/  PLOP3.LUT P0, PT, PT, PT, PT, 0x80, 0x0 ;  /* 0x000000000000781c */ /* 0x000fe20003f0f070 */
[----:B------:R-:W-:Y:S01]  /*9f70*/  IMAD R0, R0, 0x60, RZ ;  /* 0x0000006000007824 */ /* 0x000fe200078e02ff */
[----:B------:R-:W-:Y:S01]  /*9f80*/  R2UR UR10, R10 ;  /* 0x000000000a0a72ca */ /* 0x000fe200000e0000 */
[----:B------:R-:W-:Y:S01]  /*9f90*/  IMAD R4, R18, 0x3000, R7 ;  /* 0x0000300012047824 */ /* 0x000fe200078e0207 */
[----:B------:R-:W-:Y:S01]  /*9fa0*/  UIADD3.X UR5, URZ, UR41, URZ, UP0, !UPT ;  /* 0x000000293f057290 */ /* 0x000fe200087fe43f */
[----:B------:R-:W-:Y:S01]  /*9fb0*/  VIADD R5, R3, 0x22830 ;  /* 0x0002283003057836 */ /* 0x000fe20000000000 */
[----:B------:R-:W-:Y:S01]  /*9fc0*/  UMOV UR6, 0x0 ;  /* 0x0000000000067882 */ /* 0x000fe20000000000 */
[----:B------:R-:W-:Y:S01]  /*9fd0*/  VIADD R4, R4, 0x1c400 ;  /* 0x0001c40004047836 */ /* 0x000fe20000000000 */
[----:B------:R-:W-:-:S09]  /*9fe0*/  UMOV UR7, 0x14f00000 ;  /* 0x14f0000000077882 */ /* 0x000fd20000000000 */
.L_x_9315:
        /* <DEDUP_REMOVED lines=13> */
.L_x_9399:
[----:B------:R-:W-:Y:S05]  /*a0c0*/  BSYNC B1 ;  /* 0x0000000000017941 */ /* 0x000fea0003800000 */
.L_x_9316:
        /* <DEDUP_REMOVED lines=11> */
.L_x_9319:
[----:B------:R-:W-:Y:S05]  /*a180*/  BSYNC B1 ;  /* 0x0000000000017941 */ /* 0x000fea0003800000 */
.L_x_9318:
[----:B------:R-:W-:Y:S01]  /*a190*/  R2UR UR10, R10 ;  /* 0x000000000a0a72ca */ /* 0x000fe200000e0000 */
[----:B01----:R-:W-:Y:S01]  /*a1a0*/  IMAD R2, R18, 0xc000, R7 ;  /* 0x0000c00012027824 */ /* 0x003fe200078e0207 */
[----:B------:R-:W-:Y:S01]  /*a1b0*/  R2UR UR6, R8 ;  /* 0x00000000080672ca */ /* 0x000fe200000e0000 */
[----:B------:R-:W-:Y:S01]  /*a1c0*/  UIADD3 UR4, UP0, UR40, 0x470, URZ ;  /* 0x0000047028047890 */ /* 0x000fe2000ff1e03f */
[----:B------:R-:W-:Y:S01]  /*a1d0*/  R2UR UR7, R9 ;  /* 0x00000000090772ca */ /* 0x000fe200000e0000 */
[----:B------:R-:W-:Y:S01]  /*a1e0*/  VIADD R3, R3, 0x22850 ;  /* 0x0002285003037836 */ /* 0x000fe20000000000 */
[----:B------:R-:W-:Y:S01]  /*a1f0*/  PLOP3.LUT P0, PT, PT, PT, PT, 0x80, 0x0 ;  /* 0x000000000000781c */ /* 0x000fe20003f0f070 */
[----:B------:R-:W-:Y:S01]  /*a200*/  VIADD R4, R2, 0x400 ;  /* 0x0000040002047836 */ /* 0x000fe20000000000 */
[----:B------:R-:W-:-:S12]  /*a210*/  UIADD3.X UR5, URZ, UR41, URZ, UP0, !UPT ;  /* 0x000000293f057290 */ /* 0x000fd800087fe43f */
.L_x_9320:
        /* <DEDUP_REMOVED lines=15> */
.L_x_9321:
        /* <DEDUP_REMOVED lines=15> */
.L_x_9322:
        /* <DEDUP_REMOVED lines=15> */
.L_x_9323:
        /* <DEDUP_REMOVED lines=10> */
.L_x_9309:
[----:B------:R-:W-:Y:S05]  /*a590*/  BSYNC B0 ;  /* 0x0000000000007941 */ /* 0x000fea0003800000 */
.L_x_9308:
        /* <DEDUP_REMOVED lines=9> */
.L_x_9307:
[----:B------:R-:W2:Y:S01]  /*a630*/  LDL.LU R2, [R1+0x18] ;  /* 0x0000180001027983 */ /* 0x000ea20000300800 */
[----:B------:R-:W-:Y:S01]  /*a640*/  IMAD.MOV R6, RZ, RZ, -R6 ;  /* 0x000000ffff067224 */ /* 0x000fe200078e0a06 */
[----:B------:R-:W-:Y:S04]  /*a650*/  BSSY B0, `(.L_x_9306) ;  /* 0x000013d000007945 */ /* 0x000fe80003800000 */
[----:B--2---:R-:W-:-:S13]  /*a660*/  ISETP.NE.AND P0, PT, R2, R6, PT ;  /* 0x000000060200720c */ /* 0x004fda0003f05270 */
[----:B------:R-:W-:Y:S05]  /*a670*/  @!P0 BRA `(.L_x_9324) ;  /* 0x0000001000e88947 */ /* 0x000fea0003800000 */
.L_x_9357:
        /* <DEDUP_REMOVED lines=27> */
.L_x_9327:
        /* <DEDUP_REMOVED lines=9> */
.L_x_9400:
[----:B------:R-:W-:Y:S05]  /*a8c0*/  BSYNC B2 ;  /* 0x0000000000027941 */ /* 0x000fea0003800000 */
.L_x_9328:
        /* <DEDUP_REMOVED lines=9> */
.L_x_9331:
[----:B------:R-:W-:Y:S05]  /*a960*/  BSYNC B2 ;  /* 0x0000000000027941 */ /* 0x000fea0003800000 */
.L_x_9330:
[----:B------:R-:W-:Y:S01]  /*a970*/  IMAD.MOV.U32 R8, RZ, RZ, RZ ;  /* 0x000000ffff087224 */ /* 0x000fe200078e00ff */
[----:B------:R-:W-:Y:S01]  /*a980*/  UIADD3 UR4, UP0, UR40, 0x370, URZ ;  /* 0x0000037028047890 */ /* 0x000fe2000ff1e03f */
[----:B-1----:R-:W-:Y:S01]  /*a990*/  IMAD.U32 R5, RZ, RZ, UR36 ;  /* 0x00000024ff057e24 */ /* 0x002fe2000f8e00ff */
[----:B------:R-:W-:Y:S01]  /*a9a0*/  PLOP3.LUT P0, PT, PT, PT, PT, 0x80, 0x0 ;  /* 0x000000000000781c */ /* 0x000fe20003f0f070 */
[----:B------:R-:W-:Y:S01]  /*a9b0*/  IMAD R6, R6, 0x60, RZ ;  /* 0x0000006006067824 */ /* 0x000fe200078e02ff */
[----:B------:R-:W-:Y:S01]  /*a9c0*/  R2UR UR10, R8 ;  /* 0x00000000080a72ca */ /* 0x000fe200000e0000 */
[----:B------:R-:W-:Y:S01]  /*a9d0*/  IMAD R3, R18, 0x3000, R5 ;  /* 0x0000300012037824 */ /* 0x000fe200078e0205 */
[----:B------:R-:W-:Y:S01]  /*a9e0*/  UIADD3.X UR5, URZ, UR41, URZ, UP0, !UPT ;  /* 0x000000293f057290 */ /* 0x000fe200087fe43f */
[----:B0-----:R-:W-:Y:S01]  /*a9f0*/  VIADD R7, R4, 0x22830 ;  /* 0x0002283004077836 */ /* 0x001fe20000000000 */
[----:B------:R-:W-:Y:S01]  /*aa00*/  UMOV UR6, 0x0 ;  /* 0x0000000000067882 */ /* 0x000fe20000000000 */
[----:B------:R-:W-:Y:S01]  /*aa10*/  VIADD R3, R3, 0x1c400 ;  /* 0x0001c40003037836 */ /* 0x000fe20000000000 */
[----:B------:R-:W-:-:S09]  /*aa20*/  UMOV UR7, 0x14f00000 ;  /* 0x14f0000000077882 */ /* 0x000fd20000000000 */
.L_x_9332:
        /* <DEDUP_REMOVED lines=13> */
.L_x_9401:
[----:B------:R-:W-:Y:S05]  /*ab00*/  BSYNC B2 ;  /* 0x0000000000027941 */ /* 0x000fea0003800000 */
.L_x_9333:
        /* <DEDUP_REMOVED lines=11> */
.L_x_9336:
[----:B------:R-:W-:Y:S05]  /*abc0*/  BSYNC B2 ;  /* 0x0000000000027941 */ /* 0x000fea0003800000 */
.L_x_9335:
[----:B------:R-:W-:Y:S01]  /*abd0*/  R2UR UR10, R8 ;  /* 0x00000000080a72ca */ /* 0x000fe200000e0000 */
[----:B------:R-:W-:Y:S01]  /*abe0*/  IMAD R5, R18, 0xc000, R5 ;  /* 0x0000c00012057824 */ /* 0x000fe200078e0205 */
[----:B------:R-:W-:Y:S01]  /*abf0*/  R2UR UR6, R2 ;  /* 0x00000000020672ca */ /* 0x000fe200000e0000 */
[----:B------:R-:W-:Y:S01]  /*ac00*/  UIADD3 UR4, UP0, UR40, 0x470, URZ ;  /* 0x0000047028047890 */ /* 0x000fe2000ff1e03f */
[----:B------:R-:W-:Y:S01]  /*ac10*/  R2UR UR7, R3 ;  /* 0x00000000030772ca */ /* 0x000fe200000e0000 */
[----:B------:R-:W-:Y:S01]  /*ac20*/  VIADD R4, R4, 0x22850 ;  /* 0x0002285004047836 */ /* 0x000fe20000000000 */
[----:B------:R-:W-:Y:S01]  /*ac30*/  PLOP3.LUT P0, PT, PT, PT, PT, 0x80, 0x0 ;  /* 0x000000000000781c */ /* 0x000fe20003f0f070 */
[----:B------:R-:W-:Y:S01]  /*ac40*/  VIADD R7, R5, 0x400 ;  /* 0x0000040005077836 */ /* 0x000fe20000000000 */
[----:B------:R-:W-:-:S12]  /*ac50*/  UIADD3.X UR5, URZ, UR41, URZ, UP0, !UPT ;  /* 0x000000293f057290 */ /* 0x000fd800087fe43f */
.L_x_9337:
        /* <DEDUP_REMOVED lines=15> */
.L_x_9338:
        /* <DEDUP_REMOVED lines=15> */
.L_x_9339:
        /* <DEDUP_REMOVED lines=15> */
.L_x_9340:
        /* <DEDUP_REMOVED lines=10> */
.L_x_9326:
[----:B------:R-:W-:Y:S05]  /*afd0*/  BSYNC B1 ;  /* 0x0000000000017941 */ /* 0x000fea0003800000 */
.L_x_9325:
        /* <DEDUP_REMOVED lines=33> */
.L_x_9343:
        /* <DEDUP_REMOVED lines=8> */
.L_x_9402:
[----:B------:R-:W-:Y:S05]  /*b270*/  BSYNC B2 ;  /* 0x0000000000027941 */ /* 0x000fea0003800000 */
.L_x_9344:
        /* <DEDUP_REMOVED lines=9> */
.L_x_9347:
[----:B------:R-:W-:Y:S05]  /*b310*/  BSYNC B2 ;  /* 0x0000000000027941 */ /* 0x000fea0003800000 */
.L_x_9346:
        /* <DEDUP_REMOVED lines=12> */
.L_x_9348:
        /* <DEDUP_REMOVED lines=13> */
.L_x_9403:
[----:B------:R-:W-:Y:S05]  /*b4b0*/  BSYNC B2 ;  /* 0x0000000000027941 */ /* 0x000fea0003800000 */
.L_x_9349:
        /* <DEDUP_REMOVED lines=11> */
.L_x_9352:
[----:B------:R-:W-:Y:S05]  /*b570*/  BSYNC B2 ;  /* 0x0000000000027941 */ /* 0x000fea0003800000 */
.L_x_9351:
        /* <DEDUP_REMOVED lines=9> */
.L_x_9353:
        /* <DEDUP_REMOVED lines=15> */
.L_x_9354:
        /* <DEDUP_REMOVED lines=15> */
.L_x_9355:
        /* <DEDUP_REMOVED lines=15> */
.L_x_9356:
        /* <DEDUP_REMOVED lines=10> */
.L_x_9342:
[----:B------:R-:W-:Y:S05]  /*b980*/  BSYNC B1 ;  /* 0x0000000000017941 */ /* 0x000fea0003800000 */
.L_x_9341:
        /* <DEDUP_REMOVED lines=9> */
.L_x_9324:
[----:B------:R-:W-:Y:S05]  /*ba20*/  BSYNC B0 ;  /* 0x0000000000007941 */ /* 0x000fea0003800000 */
.L_x_9306:
        /* <DEDUP_REMOVED lines=10> */
.L_x_9282:
[----:B0-----:R-:W0:Y:S01]  /*bad0*/  S2R R3, SR_CgaCtaId ;  /* 0x0000000000037919 */ /* 0x001e220000008800 */
[----:B------:R-:W-:Y:S01]  /*bae0*/  MOV R0, 0x400 ;  /* 0x0000040000007802 */ /* 0x000fe20000000f00 */
[----:B------:R-:W-:Y:S03]  /*baf0*/  BSSY B0, `(.L_x_9359) ;  /* 0x0000005000007945 */ /* 0x000fe60003800000 */
[----:B0-----:R-:W-:Y:S02]  /*bb00*/  LEA R0, R3, R0, 0x18 ;  /* 0x0000000003007211 */ /* 0x001fe400078ec0ff */
[----:B------:R-:W-:-:S04]  /*bb10*/  SHF.L.U32 R3, R2, 0x1f, RZ ;  /* 0x0000001f02037819 */ /* 0x000fc800000006ff */
[----:B------:R-:W0:Y:S02]  /*bb20*/  SYNCS.PHASECHK.TRANS64.TRYWAIT P0, [R0+URZ+0x22820], R3 ;  /* 0x02282003000075a7 */ /* 0x000e24000800017f */
[----:B0-----:R-:W-:Y:S05]  /*bb30*/  @!P0 BRA `(.L_x_9360) ;  /* 0x0000001000f48947 */ /* 0x001fea0003800000 */
.L_x_9404:
[----:B------:R-:W-:Y:S05]  /*bb40*/  BSYNC B0 ;  /* 0x0000000000007941 */ /* 0x000fea0003800000 */
.L_x_9359:
[----:B------:R-:W-:-:S03]  /*bb50*/  UMOV UR4, 0xffffffff ;  /* 0xffffffff00047882 */ /* 0x000fc60000000000 */
[----:B------:R-:W-:Y:S05]  /*bb60*/  BRA.DIV UR4, `(.L_x_9361) ;  /* 0x0000001204fc7947 */ /* 0x000fea000b800000 */
[----:B------:R-:W2:Y:S02]  /*bb70*/  S2R R2, SR_TID.X ;  /* 0x0000000000027919 */ /* 0x000ea40000002100 */
[----:B--2---:R-:W-:-:S04]  /*bb80*/  SHF.R.U32.HI R2, RZ, 0x5, R2 ;  /* 0x00000005ff027819 */ /* 0x004fc80000011602 */
[----:B------:R-:W-:-:S05]  /*bb90*/  LOP3.LUT R2, R2, 0x3, RZ, 0xc0, !PT ;  /* 0x0000000302027812 */ /* 0x000fca00078ec0ff */
[----:B------:R2:W3:Y:S02]  /*bba0*/  SHFL.IDX PT, R14, R2, RZ, 0x1f ;  /* 0x00001fff020e7589 */ /* 0x0004e400000e0000 */
.L_x_9407:
[----:B---3--:R-:W-:Y:S01]  /*bbb0*/  ISETP.NE.AND P0, PT, R14, RZ, PT ;  /* 0x000000ff0e00720c */ /* 0x008fe20003f05270 */
[----:B------:R-:W-:-:S12]  /*bbc0*/  BSSY B0, `(.L_x_9362) ;  /* 0x0000025000007945 */ /* 0x000fd80003800000 */
[----:B------:R-:W-:Y:S05]  /*bbd0*/  @P0 BRA `(.L_x_9363) ;  /* 0x00000000008c0947 */ /* 0x000fea0003800000 */
[----:B------:R-:W-:-:S03]  /*bbe0*/  UMOV UR4, 0xffffffff ;  /* 0xffffffff00047882 */ /* 0x000fc60000000000 */
[----:B------:R-:W-:Y:S05]  /*bbf0*/  BRA.DIV UR4, `(.L_x_9364) ;  /* 0x00000016040c7947 */ /* 0x000fea000b800000 */
[----:B------:R-:W-:-:S13]  /*bc00*/  ELECT P6, URZ, PT ;  /* 0x00000000003f782f */ /* 0x000fda00038c0000 */
.L_x_9410:
[----:B------:R-:W-:Y:S05]  /*bc10*/  @!P6 BRA `(.L_x_9363) ;  /* 0x00000000007ce947 */ /* 0x000fea0003800000 */
[----:B------:R-:W-:-:S06]  /*bc20*/  ULOP3.LUT UR4, UR37, 0x2, URZ, 0xfc, !UPT ;  /* 0x0000000225047892 */ /* 0x000fcc000f8efc3f */
[----:B--2---:R-:W-:-:S05]  /*bc30*/  IMAD.U32 R2, RZ, RZ, UR4 ;  /* 0x00000004ff027e24 */ /* 0x004fca000f8e00ff */
[----:B------:R-:W-:-:S13]  /*bc40*/  ISETP.NE.AND P2, PT, R2, 0x3, PT ;  /* 0x000000030200780c */ /* 0x000fda0003f45270 */
[----:B------:R-:W-:Y:S05]  /*bc50*/  @!P2 BRA `(.L_x_9365) ;  /* 0x000000000004a947 */ /* 0x000fea0003800000 */
[----:B------:R-:W-:Y:S01]  /*bc60*/  BPT.TRAP 0x1 ;  /* 0x000000040000795c */ /* 0x000fe20000300000 */
.L_x_9365:
        /* <DEDUP_REMOVED lines=13> */
.L_x_9411:
[----:B------:R-:W1:Y:S02]  /*bd40*/  SYNCS.PHASECHK.TRANS64.TRYWAIT P0, [R3+URZ], R2 ;  /* 0x00000002030075a7 */ /* 0x000e64000800017f */
[----:B-1----:R-:W-:Y:S05]  /*bd50*/  @!P0 BRA `(.L_x_9367) ;  /* 0x0000001000e88947 */ /* 0x002fea0003800000 */
.L_x_9412:
[----:B------:R-:W-:Y:S05]  /*bd60*/  @!P2 BRA `(.L_x_9368) ;  /* 0x000000000004a947 */ /* 0x000fea0003800000 */
[----:B------:R-:W-:Y:S01]  /*bd70*/  BPT.TRAP 0x1 ;  /* 0x000000040000795c */ /* 0x000fe20000300000 */
.L_x_9368:
[----:B-1----:R-:W-:-:S04]  /*bd80*/  VIADD R3, R0, 0x22860 ;  /* 0x0002286000037836 */ /* 0x002fc80000000000 */
[----:B------:R-:W-:-:S04]  /*bd90*/  IMAD R18, R18, 0x8, R3 ;  /* 0x0000000812127824 */ /* 0x000fc800078e0203 */
[----:B------:R-:W1:Y:S02]  /*bda0*/  SYNCS.PHASECHK.TRANS64.TRYWAIT P0, [R18+URZ], R5 ;  /* 0x00000005120075a7 */ /* 0x000e64000800017f */
[----:B-1----:R-:W-:Y:S05]  /*bdb0*/  @!P0 BRA `(.L_x_9369) ;  /* 0x0000001000e48947 */ /* 0x002fea0003800000 */
.L_x_9413:
[----:B------:R-:W-:-:S07]  /*bdc0*/  IMAD R3, R4, 0x8, R3 ;  /* 0x0000000804037824 */ /* 0x000fce00078e0203 */
.L_x_9370:
[----:B--2---:R2:W3:Y:S02]  /*bdd0*/  SYNCS.PHASECHK.TRANS64.TRYWAIT P0, [R3+URZ], R2 ;  /* 0x00000002030075a7 */ /* 0x0044e4000800017f */
[----:B---3--:R-:W-:Y:S05]  /*bde0*/  @!P0 NANOSLEEP.SYNCS 0x989680 ;  /* 0x009896800000895d */ /* 0x008fea0003900000 */
[----:B------:R-:W3:Y:S02]  /*bdf0*/  @!P0 SYNCS.PHASECHK.TRANS64 P0, [R3+URZ], R2 ;  /* 0x00000002030085a7 */ /* 0x000ee4000800007f */
[----:B---3--:R-:W-:Y:S05]  /*be00*/  @!P0 BRA `(.L_x_9370) ;  /* 0xfffffffc00f08947 */ /* 0x008fea000383ffff */
.L_x_9363:
[----:B------:R-:W-:Y:S05]  /*be10*/  BSYNC B0 ;  /* 0x0000000000007941 */ /* 0x000fea0003800000 */
.L_x_9362:
[----:B------:R-:W-:Y:S05]  /*be20*/  EXIT ;  /* 0x000000000000794d */ /* 0x000fea0003800000 */
.L_x_9254:
[----:B0-----:R-:W-:-:S04]  /*be30*/  IMAD.U32 R3, RZ, RZ, UR45 ;  /* 0x0000002dff037e24 */ /* 0x001fc8000f8e00ff */
[----:B------:R0:W1:Y:S03]  /*be40*/  SYNCS.PHASECHK.TRANS64.TRYWAIT P0, [R3+URZ+0x22800], R0 ;  /* 0x02280000030075a7 */ /* 0x000066000800017f */
[----:B-1----:R-:W-:Y:S05]  /*be50*/  @!P0 NANOSLEEP.SYNCS 0x989680 ;  /* 0x009896800000895d */ /* 0x002fea0003900000 */
[----:B------:R-:W1:Y:S02]  /*be60*/  @!P0 SYNCS.PHASECHK.TRANS64 P0, [R3+URZ+0x22800], R0 ;  /* 0x02280000030085a7 */ /* 0x000e64000800007f */
[----:B-1----:R-:W-:Y:S05]  /*be70*/  @!P0 BRA `(.L_x_9254) ;  /* 0xfffffffc00ec8947 */ /* 0x002fea000383ffff */
[----:B------:R-:W-:Y:S05]  /*be80*/  BRA `(.L_x_9371) ;  /* 0xffffff5000c47947 */ /* 0x000fea000383ffff */
.L_x_9258:
[----:B-1----:R-:W-:-:S04]  /*be90*/  IMAD.U32 R3, RZ, RZ, UR21 ;  /* 0x00000015ff037e24 */ /* 0x002fc8000f8e00ff */
[----:B------:R1:W2:Y:S03]  /*bea0*/  SYNCS.PHASECHK.TRANS64.TRYWAIT P1, [R3+URZ+0x22830], R8 ;  /* 0x02283008030075a7 */ /* 0x0002a6000802017f */
[----:B--2---:R-:W-:Y:S05]  /*beb0*/  @!P1 NANOSLEEP.SYNCS 0x989680 ;  /* 0x009896800000995d */ /* 0x004fea0003900000 */
[----:B------:R-:W2:Y:S02]  /*bec0*/  @!P1 SYNCS.PHASECHK.TRANS64 P1, [R3+URZ+0x22830], R8 ;  /* 0x02283008030095a7 */ /* 0x000ea4000802007f */
[----:B--2---:R-:W-:Y:S05]  /*bed0*/  @!P1 BRA `(.L_x_9258) ;  /* 0xfffffffc00ec9947 */ /* 0x004fea000383ffff */
[----:B------:R-:W-:Y:S05]  /*bee0*/  BRA `(.L_x_9257) ;  /* 0xffffff5000e87947 */ /* 0x000fea000383ffff */
.L_x_9262:
[----:B-1----:R1:W2:Y:S02]  /*bef0*/  SYNCS.PHASECHK.TRANS64.TRYWAIT P2, [R9+URZ+0x22850], R8 ;  /* 0x02285008090075a7 */ /* 0x0022a4000804017f */
[----:B--2---:R-:W-:Y:S05]  /*bf00*/  @!P2 NANOSLEEP.SYNCS 0x989680 ;  /* 0x009896800000a95d */ /* 0x004fea0003900000 */
[----:B------:R-:W2:Y:S02]  /*bf10*/  @!P2 SYNCS.PHASECHK.TRANS64 P2, [R9+URZ+0x22850], R8 ;  /* 0x022850080900a5a7 */ /* 0x000ea4000804007f */
[----:B--2---:R-:W-:Y:S05]  /*bf20*/  @!P2 BRA `(.L_x_9262) ;  /* 0xfffffffc00f0a947 */ /* 0x004fea000383ffff */
[----:B------:R-:W-:Y:S05]  /*bf30*/  BRA `(.L_x_9261) ;  /* 0xffffff6c00e87947 */ /* 0x000fea000383ffff */
.L_x_9267:
[----:B-1----:R-:W-:Y:S02]  /*bf40*/  IMAD.U32 R0, RZ, RZ, UR23 ;  /* 0x00000017ff007e24 */ /* 0x002fe4000f8e00ff */
[----:B------:R-:W-:-:S04]  /*bf50*/  IMAD.U32 R9, RZ, RZ, UR25 ;  /* 0x00000019ff097e24 */ /* 0x000fc8000f8e00ff */
[----:B------:R1:W2:Y:S03]  /*bf60*/  SYNCS.PHASECHK.TRANS64.TRYWAIT P3, [R0+URZ+0x22830], R9 ;  /* 0x02283009000075a7 */ /* 0x0002a6000806017f */
[----:B--2---:R-:W-:Y:S05]  /*bf70*/  @!P3 NANOSLEEP.SYNCS 0x989680 ;  /* 0x009896800000b95d */ /* 0x004fea0003900000 */
[----:B------:R-:W2:Y:S02]  /*bf80*/  @!P3 SYNCS.PHASECHK.TRANS64 P3, [R0+URZ+0x22830], R9 ;  /* 0x022830090000b5a7 */ /* 0x000ea4000806007f */
[----:B--2---:R-:W-:Y:S05]  /*bf90*/  @!P3 BRA `(.L_x_9267) ;  /* 0xfffffffc00e8b947 */ /* 0x004fea000383ffff */
[----:B------:R-:W-:Y:S05]  /*bfa0*/  BRA `(.L_x_9266) ;  /* 0xffffff7400007947 */ /* 0x000fea000383ffff */
.L_x_9271:
[----:B0-----:R-:W-:-:S04]  /*bfb0*/  IMAD.U32 R8, RZ, RZ, UR25 ;  /* 0x00000019ff087e24 */ /* 0x001fc8000f8e00ff */
[----:B------:R0:W1:Y:S03]  /*bfc0*/  SYNCS.PHASECHK.TRANS64.TRYWAIT P3, [R195+URZ+0x22850], R8 ;  /* 0x02285008c30075a7 */ /* 0x000066000806017f */
[----:B-1----:R-:W-:Y:S05]  /*bfd0*/  @!P3 NANOSLEEP.SYNCS 0x989680 ;  /* 0x009896800000b95d */ /* 0x002fea0003900000 */
[----:B------:R-:W1:Y:S02]  /*bfe0*/  @!P3 SYNCS.PHASECHK.TRANS64 P3, [R195+URZ+0x22850], R8 ;  /* 0x02285008c300b5a7 */ /* 0x000e64000806007f */
[----:B-1----:R-:W-:Y:S05]  /*bff0*/  @!P3 BRA `(.L_x_9271) ;  /* 0xfffffffc00ecb947 */ /* 0x002fea000383ffff */
[----:B------:R-:W-:Y:S05]  /*c000*/  BRA `(.L_x_9270) ;  /* 0xffffff9000a47947 */ /* 0x000fea000383ffff */
.L_x_9286:
        /* <DEDUP_REMOVED lines=11> */
.L_x_9373:
[----:B------:R-:W-:Y:S05]  /*c0c0*/  BSYNC B0 ;  /* 0x0000000000007941 */ /* 0x000fea0003800000 */
.L_x_9372:
[----:B------:R-:W-:Y:S05]  /*c0d0*/  BRA `(.L_x_9374) ;  /* 0xffffffc400547947 */ /* 0x000fea000383ffff */
.L_x_9288:
[----:B------:R-:W-:Y:S01]  /*c0e0*/  BSSY B0, `(.L_x_9375) ;  /* 0x0000006000007945 */ /* 0x000fe20003800000 */
[----:B------:R-:W-:-:S07]  /*c0f0*/  IMAD.MOV.U32 R15, RZ, RZ, -0x1 ;  /* 0xffffffffff0f7424 */ /* 0x000fce00078e00ff */
[----:B0-----:R-:W-:Y:S05]  /*c100*/  WARPSYNC.COLLECTIVE R15, `(.L_x_9376) ;  /* 0x000000000f0c7348 */ /* 0x001fea0003c00000 */
[----:B------:R-:W-:Y:S02]  /*c110*/  ELECT P6, UR62, PT ;  /* 0x00000000003e782f */ /* 0x000fe400038c0000 */
[----:B------:R-:W-:Y:S01]  /*c120*/  MOV R14, UR62 ;  /* 0x0000003e000e7c02 */ /* 0x000fe20008000f00 */
[----:B0-----:R-:W-:Y:S10]  /*c130*/  ENDCOLLECTIVE ;  /* 0x000000000000791b */ /* 0x001ff40003800000 */
.L_x_9376:
[----:B------:R-:W-:Y:S05]  /*c140*/  BSYNC B0 ;  /* 0x0000000000007941 */ /* 0x000fea0003800000 */
.L_x_9375:
[----:B------:R-:W-:Y:S05]  /*c150*/  BRA `(.L_x_9377) ;  /* 0xffffffc400547947 */ /* 0x000fea000383ffff */
.L_x_9290:
[----:B0-----:R0:W2:Y:S02]  /*c160*/  SYNCS.PHASECHK.TRANS64.TRYWAIT P0, [R0+URZ+0x22840], R2 ;  /* 0x02284002000075a7 */ /* 0x0010a4000800017f */
[----:B--2---:R-:W-:Y:S05]  /*c170*/  @!P0 NANOSLEEP.SYNCS 0x989680 ;  /* 0x009896800000895d */ /* 0x004fea0003900000 */
[----:B------:R-:W2:Y:S02]  /*c180*/  @!P0 SYNCS.PHASECHK.TRANS64 P0, [R0+URZ+0x22840], R2 ;  /* 0x02284002000085a7 */ /* 0x000ea4000800007f */
[----:B--2---:R-:W-:Y:S05]  /*c190*/  @!P0 BRA `(.L_x_9290) ;  /* 0xfffffffc00f08947 */ /* 0x004fea000383ffff */
[----:B------:R-:W-:Y:S05]  /*c1a0*/  BRA `(.L_x_9378) ;  /* 0xffffffc400b07947 */ /* 0x000fea000383ffff */
.L_x_9293:
        /* <DEDUP_REMOVED lines=8> */
.L_x_9379:
[----:B------:R-:W-:Y:S01]  /*c230*/  IMAD.MOV.U32 R13, RZ, RZ, R0 ;  /* 0x000000ffff0d7224 */ /* 0x000fe200078e0000 */
[----:B------:R-:W-:Y:S01]  /*c240*/  LOP3.LUT R7, R7, 0x7f, RZ, 0xc0, !PT ;  /* 0x0000007f07077812 */ /* 0x000fe200078ec0ff */
[----:B------:R-:W-:-:S07]  /*c250*/  IMAD.MOV.U32 R6, RZ, RZ, R14 ;  /* 0x000000ffff067224 */ /* 0x000fce00078e000e */
[----:B------:R-:W-:Y:S05]  /*c260*/  WARPSYNC.COLLECTIVE R15, `(.L_x_9380) ;  /* 0x000000000f087348 */ /* 0x000fea0003c00000 */
[----:B------:R0:W1:Y:S02]  /*c270*/  SHFL.IDX P6, R14, R13, R12, R11 ;  /* 0x0000000c0d0e7389 */ /* 0x00006400000c000b */
[----:B01----:R-:W-:Y:S01]  /*c280*/  ENDCOLLECTIVE ;  /* 0x000000000000791b */ /* 0x003fe20003800000 */
.L_x_9380:
[----:B------:R-:W-:Y:S01]  /*c290*/  ULDC UR4, c[0x0][0x288] ;  /* 0x0000a20000047ab9 */ /* 0x000fe20000000800 */
[----:B------:R-:W-:Y:S01]  /*c2a0*/  SHF.R.U32.HI R5, RZ, 0x3, R7 ;  /* 0x00000003ff057819 */ /* 0x000fe20000011607 */
[----:B------:R-:W-:-:S04]  /*c2b0*/  IMAD R3, R8, UR4, RZ ;  /* 0x0000000408037c24 */ /* 0x000fc8000f8e02ff */
[----:B------:R-:W-:-:S04]  /*c2c0*/  IMAD.IADD R4, R5, 0x1, R4 ;  /* 0x0000000105047824 */ /* 0x000fc800078e0204 */
[C---:B------:R-:W-:Y:S01]  /*c2d0*/  VIADD R5, R4.reuse, 0x10 ;  /* 0x0000001004057836 */ /* 0x040fe20000000000 */
[-C--:B------:R-:W-:Y:S01]  /*c2e0*/  ISETP.GE.AND P1, PT, R4, R3.reuse, PT ;  /* 0x000000030400720c */ /* 0x080fe20003f26270 */
[----:B------:R-:W-:Y:S02]  /*c2f0*/  IMAD.MOV.U32 R13, RZ, RZ, R2 ;  /* 0x000000ffff0d7224 */ /* 0x000fe400078e0002 */
[----:B------:R-:W-:Y:S01]  /*c300*/  IMAD.MOV.U32 R12, RZ, RZ, 0x1 ;  /* 0x00000001ff0c7424 */ /* 0x000fe200078e00ff */
[----:B------:R-:W-:Y:S01]  /*c310*/  ISETP.GE.AND P2, PT, R5, R3, PT ;  /* 0x000000030500720c */ /* 0x000fe20003f46270 */
[----:B------:R-:W-:-:S12]  /*c320*/  IMAD.MOV.U32 R7, RZ, RZ, R14 ;  /* 0x000000ffff077224 */ /* 0x000fd800078e000e */
[----:B------:R-:W-:Y:S05]  /*c330*/  WARPSYNC.COLLECTIVE R15, `(.L_x_9381) ;  /* 0x000000000f087348 */ /* 0x000fea0003c00000 */
[----:B------:R0:W1:Y:S02]  /*c340*/  SHFL.IDX P6, R14, R13, R12, R11 ;  /* 0x0000000c0d0e7389 */ /* 0x00006400000c000b */
[----:B01----:R-:W-:Y:S01]  /*c350*/  ENDCOLLECTIVE ;  /* 0x000000000000791b */ /* 0x003fe20003800000 */
.L_x_9381:
        /* <DEDUP_REMOVED lines=10> */
.L_x_9382:
[----:B------:R-:W-:Y:S01]  /*c400*/  @!PT LDS RZ, [RZ] ;  /* 0x00000000fffff984 */ /* 0x000fe20000000800 */
[----:B------:R-:W-:Y:S01]  /*c410*/  @!PT LDS RZ, [RZ] ;  /* 0x00000000fffff984 */ /* 0x000fe20000000800 */
[----:B------:R-:W-:Y:S01]  /*c420*/  @!PT LDS RZ, [RZ] ;  /* 0x00000000fffff984 */ /* 0x000fe20000000800 */
[----:B------:R0:W-:Y:S01]  /*c430*/  @!P1 LDGSTS.E.BYPASS.LTC128B.128 [R9+0x18400], desc[UR42][R6.64], !P0 ;  /* 0x1840000006099fae */ /* 0x0001e2000c101d6a */
[----:B------:R-:W-:Y:S02]  /*c440*/  IMAD.MOV.U32 R13, RZ, RZ, R2 ;  /* 0x000000ffff0d7224 */ /* 0x000fe400078e0002 */
[----:B------:R-:W-:Y:S02]  /*c450*/  IMAD.MOV.U32 R12, RZ, RZ, 0x2 ;  /* 0x00000002ff0c7424 */ /* 0x000fe400078e00ff */
[----:B------:R-:W-:-:S07]  /*c460*/  IMAD.MOV.U32 R5, RZ, RZ, R14 ;  /* 0x000000ffff057224 */ /* 0x000fce00078e000e */
[----:B0-----:R-:W-:Y:S05]  /*c470*/  WARPSYNC.COLLECTIVE R15, `(.L_x_9383) ;  /* 0x000000000f087348 */ /* 0x001fea0003c00000 */
[----:B------:R1:W2:Y:S02]  /*c480*/  SHFL.IDX P6, R14, R13, R12, R11 ;  /* 0x0000000c0d0e7389 */ /* 0x0002a400000c000b */
[----:B012---:R-:W-:Y:S01]  /*c490*/  ENDCOLLECTIVE ;  /* 0x000000000000791b */ /* 0x007fe20003800000 */
.L_x_9383:
[----:B------:R-:W-:Y:S01]  /*c4a0*/  @!P2 LEA R7, P1, R10, R5, 0x1 ;  /* 0x000000050a07a211 */ /* 0x000fe200078208ff */
[----:B------:R-:W-:-:S04]  /*c4b0*/  VIADD R5, R4, 0x20 ;  /* 0x0000002004057836 */ /* 0x000fc80000000000 */
[----:B------:R-:W-:Y:S01]  /*c4c0*/  @!P2 IMAD.X R6, RZ, RZ, R8, P1 ;  /* 0x000000ffff06a224 */ /* 0x000fe200008e0608 */
[----:B------:R-:W-:Y:S01]  /*c4d0*/  ISETP.GE.AND P1, PT, R5, R3, PT ;  /* 0x000000030500720c */ /* 0x000fe20003f26270 */
[----:B------:R-:W-:-:S03]  /*c4e0*/  VIADD R5, R4, 0x30 ;  /* 0x0000003004057836 */ /* 0x000fc60000000000 */
        /* <DEDUP_REMOVED lines=12> */
.L_x_9384:
[----:B------:R-:W-:Y:S02]  /*c5b0*/  IMAD.MOV.U32 R13, RZ, RZ, R2 ;  /* 0x000000ffff0d7224 */ /* 0x000fe400078e0002 */
[----:B------:R-:W-:Y:S02]  /*c5c0*/  IMAD.MOV.U32 R12, RZ, RZ, 0x3 ;  /* 0x00000003ff0c7424 */ /* 0x000fe400078e00ff */
[----:B------:R-:W-:-:S07]  /*c5d0*/  IMAD.MOV.U32 R7, RZ, RZ, R14 ;  /* 0x000000ffff077224 */ /* 0x000fce00078e000e */
[----:B------:R-:W-:Y:S05]  /*c5e0*/  WARPSYNC.COLLECTIVE R15, `(.L_x_9385) ;  /* 0x000000000f087348 */ /* 0x000fea0003c00000 */
[----:B------:R0:W1:Y:S02]  /*c5f0*/  SHFL.IDX P6, R14, R13, R12, R11 ;  /* 0x0000000c0d0e7389 */ /* 0x00006400000c000b */
[----:B01----:R-:W-:Y:S01]  /*c600*/  ENDCOLLECTIVE ;  /* 0x000000000000791b */ /* 0x003fe20003800000 */
.L_x_9385:
        /* <DEDUP_REMOVED lines=16> */
.L_x_9386:
[----:B------:R-:W-:Y:S02]  /*c710*/  IMAD.MOV.U32 R13, RZ, RZ, R2 ;  /* 0x000000ffff0d7224 */ /* 0x000fe400078e0002 */
[----:B------:R-:W-:Y:S02]  /*c720*/  IMAD.MOV.U32 R12, RZ, RZ, 0x4 ;  /* 0x00000004ff0c7424 */ /* 0x000fe400078e00ff */
[----:B------:R-:W-:-:S07]  /*c730*/  IMAD.MOV.U32 R7, RZ, RZ, R14 ;  /* 0x000000ffff077224 */ /* 0x000fce00078e000e */
[----:B------:R-:W-:Y:S05]  /*c740*/  WARPSYNC.COLLECTIVE R15, `(.L_x_9387) ;  /* 0x000000000f087348 */ /* 0x000fea0003c00000 */
[----:B------:R0:W1:Y:S02]  /*c750*/  SHFL.IDX P6, R14, R13, R12, R11 ;  /* 0x0000000c0d0e7389 */ /* 0x00006400000c000b */
[----:B01----:R-:W-:Y:S01]  /*c760*/  ENDCOLLECTIVE ;  /* 0x000000000000791b */ /* 0x003fe20003800000 */
.L_x_9387:
        /* <DEDUP_REMOVED lines=16> */
.L_x_9388:
[----:B------:R-:W-:Y:S02]  /*c870*/  IMAD.MOV.U32 R13, RZ, RZ, R2 ;  /* 0x000000ffff0d7224 */ /* 0x000fe400078e0002 */
[----:B------:R-:W-:Y:S02]  /*c880*/  IMAD.MOV.U32 R12, RZ, RZ, 0x5 ;  /* 0x00000005ff0c7424 */ /* 0x000fe400078e00ff */
[----:B------:R-:W-:-:S07]  /*c890*/  IMAD.MOV.U32 R7, RZ, RZ, R14 ;  /* 0x000000ffff077224 */ /* 0x000fce00078e000e */
[----:B------:R-:W-:Y:S05]  /*c8a0*/  WARPSYNC.COLLECTIVE R15, `(.L_x_9389) ;  /* 0x000000000f087348 */ /* 0x000fea0003c00000 */
[----:B------:R0:W1:Y:S02]  /*c8b0*/  SHFL.IDX P6, R14, R13, R12, R11 ;  /* 0x0000000c0d0e7389 */ /* 0x00006400000c000b */
[----:B01----:R-:W-:Y:S01]  /*c8c0*/  ENDCOLLECTIVE ;  /* 0x000000000000791b */ /* 0x003fe20003800000 */
.L_x_9389:
        /* <DEDUP_REMOVED lines=16> */
.L_x_9390:
[----:B------:R-:W-:Y:S02]  /*c9d0*/  IMAD.MOV.U32 R13, RZ, RZ, R2 ;  /* 0x000000ffff0d7224 */ /* 0x000fe400078e0002 */
[----:B------:R-:W-:Y:S02]  /*c9e0*/  IMAD.MOV.U32 R12, RZ, RZ, 0x6 ;  /* 0x00000006ff0c7424 */ /* 0x000fe400078e00ff */
[----:B------:R-:W-:-:S07]  /*c9f0*/  IMAD.MOV.U32 R7, RZ, RZ, R14 ;  /* 0x000000ffff077224 */ /* 0x000fce00078e000e */
[----:B------:R-:W-:Y:S05]  /*ca00*/  WARPSYNC.COLLECTIVE R15, `(.L_x_9391) ;  /* 0x000000000f087348 */ /* 0x000fea0003c00000 */
[----:B------:R0:W1:Y:S02]  /*ca10*/  SHFL.IDX P6, R14, R13, R12, R11 ;  /* 0x0000000c0d0e7389 */ /* 0x00006400000c000b */
[----:B01----:R-:W-:Y:S01]  /*ca20*/  ENDCOLLECTIVE ;  /* 0x000000000000791b */ /* 0x003fe20003800000 */
.L_x_9391:
        /* <DEDUP_REMOVED lines=15> */
.L_x_9392:
[----:B------:R-:W-:Y:S02]  /*cb20*/  IMAD.MOV.U32 R13, RZ, RZ, R2 ;  /* 0x000000ffff0d7224 */ /* 0x000fe400078e0002 */
[----:B------:R-:W-:Y:S02]  /*cb30*/  IMAD.MOV.U32 R12, RZ, RZ, 0x7 ;  /* 0x00000007ff0c7424 */ /* 0x000fe400078e00ff */
[----:B------:R-:W-:-:S07]  /*cb40*/  IMAD.MOV.U32 R7, RZ, RZ, R14 ;  /* 0x000000ffff077224 */ /* 0x000fce00078e000e */
[----:B------:R-:W-:Y:S05]  /*cb50*/  WARPSYNC.COLLECTIVE R15, `(.L_x_9393) ;  /* 0x000000000f087348 */ /* 0x000fea0003c00000 */
[----:B------:R0:W1:Y:S02]  /*cb60*/  SHFL.IDX P6, R14, R13, R12, R11 ;  /* 0x0000000c0d0e7389 */ /* 0x00006400000c000b */
[----:B01----:R-:W-:Y:S01]  /*cb70*/  ENDCOLLECTIVE ;  /* 0x000000000000791b */ /* 0x003fe20003800000 */
.L_x_9393:
        /* <DEDUP_REMOVED lines=10> */
.L_x_9394:
[----:B------:R-:W-:Y:S01]  /*cc20*/  @!PT LDS RZ, [RZ] ;  /* 0x00000000fffff984 */ /* 0x000fe20000000800 */
[----:B------:R-:W-:Y:S01]  /*cc30*/  @!PT LDS RZ, [RZ] ;  /* 0x00000000fffff984 */ /* 0x000fe20000000800 */
[----:B------:R-:W-:Y:S01]  /*cc40*/  @!PT LDS RZ, [RZ] ;  /* 0x00000000fffff984 */ /* 0x000fe20000000800 */
[----:B------:R1:W-:Y:S01]  /*cc50*/  @!P1 LDGSTS.E.BYPASS.LTC128B.128 [R9+0x1b400], desc[UR42][R6.64], !P0 ;  /* 0x1b40000006099fae */ /* 0x0003e2000c101d6a */
[----:B------:R-:W-:Y:S01]  /*cc60*/  IMAD.MOV.U32 R0, RZ, RZ, R14 ;  /* 0x000000ffff007224 */ /* 0x000fe200078e000e */
[----:B------:R-:W-:Y:S06]  /*cc70*/  BRA `(.L_x_9395) ;  /* 0xffffffc400ec7947 */ /* 0x000fec000383ffff */
.L_x_9295:
[----:B0-----:R-:W-:-:S04]  /*cc80*/  IMAD.U32 R3, RZ, RZ, UR36 ;  /* 0x00000024ff037e24 */ /* 0x001fc8000f8e00ff */
[----:B------:R0:W1:Y:S03]  /*cc90*/  SYNCS.PHASECHK.TRANS64.TRYWAIT P0, [R3+URZ+0x22820], R0 ;  /* 0x02282000030075a7 */ /* 0x000066000800017f */
[----:B-1----:R-:W-:Y:S05]  /*cca0*/  @!P0 NANOSLEEP.SYNCS 0x989680 ;  /* 0x009896800000895d */ /* 0x002fea0003900000 */
[----:B------:R-:W1:Y:S02]  /*ccb0*/  @!P0 SYNCS.PHASECHK.TRANS64 P0, [R3+URZ+0x22820], R0 ;  /* 0x02282000030085a7 */ /* 0x000e64000800007f */
[----:B-1----:R-:W-:Y:S05]  /*ccc0*/  @!P0 BRA `(.L_x_9295) ;  /* 0xfffffffc00ec8947 */ /* 0x002fea000383ffff */
[----:B------:R-:W-:Y:S05]  /*ccd0*/  BRA `(.L_x_9396) ;  /* 0xffffffc800207947 */ /* 0x000fea000383ffff */
.L_x_9299:
[----:B0-----:R0:W1:Y:S02]  /*cce0*/  SYNCS.PHASECHK.TRANS64.TRYWAIT P0, [R2+URZ+0x22860], R0 ;  /* 0x02286000020075a7 */ /* 0x001064000800017f */
[----:B-1----:R-:W-:Y:S05]  /*ccf0*/  @!P0 NANOSLEEP.SYNCS 0x989680 ;  /* 0x009896800000895d */ /* 0x002fea0003900000 */
[----:B------:R-:W1:Y:S02]  /*cd00*/  @!P0 SYNCS.PHASECHK.TRANS64 P0, [R2+URZ+0x22860], R0 ;  /* 0x02286000020085a7 */ /* 0x000e64000800007f */
[----:B-1----:R-:W-:Y:S05]  /*cd10*/  @!P0 BRA `(.L_x_9299) ;  /* 0xfffffffc00f08947 */ /* 0x002fea000383ffff */
[----:B------:R-:W-:Y:S05]  /*cd20*/  BRA `(.L_x_9397) ;  /* 0xffffffc800447947 */ /* 0x000fea000383ffff */
.L_x_9312:
[----:B-1----:R1:W2:Y:S02]  /*cd30*/  SYNCS.PHASECHK.TRANS64.TRYWAIT P0, [R3+URZ+0x22840], R2 ;  /* 0x02284002030075a7 */ /* 0x0022a4000800017f */
[----:B--2---:R-:W-:Y:S05]  /*cd40*/  @!P0 NANOSLEEP.SYNCS 0x989680 ;  /* 0x009896800000895d */ /* 0x004fea0003900000 */
[----:B------:R-:W2:Y:S02]  /*cd50*/  @!P0 SYNCS.PHASECHK.TRANS64 P0, [R3+URZ+0x22840], R2 ;  /* 0x02284002030085a7 */ /* 0x000ea4000800007f */
[----:B--2---:R-:W-:Y:S05]  /*cd60*/  @!P0 BRA `(.L_x_9312) ;  /* 0xfffffffc00f08947 */ /* 0x004fea000383ffff */
[----:B------:R-:W-:Y:S05]  /*cd70*/  BRA `(.L_x_9398) ;  /* 0xffffffd000407947 */ /* 0x000fea000383ffff */
.L_x_9317:
[----:B0-----:R0:W2:Y:S02]  /*cd80*/  SYNCS.PHASECHK.TRANS64.TRYWAIT P0, [R3+URZ+0x22860], R2 ;  /* 0x02286002030075a7 */ /* 0x0010a4000800017f */
[----:B--2---:R-:W-:Y:S05]  /*cd90*/  @!P0 NANOSLEEP.SYNCS 0x989680 ;  /* 0x009896800000895d */ /* 0x004fea0003900000 */
[----:B------:R-:W2:Y:S02]  /*cda0*/  @!P0 SYNCS.PHASECHK.TRANS64 P0, [R3+URZ+0x22860], R2 ;  /* 0x02286002030085a7 */ /* 0x000ea4000800007f */
[----:B--2---:R-:W-:Y:S05]  /*cdb0*/  @!P0 BRA `(.L_x_9317) ;  /* 0xfffffffc00f08947 */ /* 0x004fea000383ffff */
[----:B------:R-:W-:Y:S05]  /*cdc0*/  BRA `(.L_x_9399) ;  /* 0xffffffd000bc7947 */ /* 0x000fea000383ffff */
.L_x_9329:
[----:B--2---:R2:W3:Y:S02]  /*cdd0*/  SYNCS.PHASECHK.TRANS64.TRYWAIT P0, [R4+URZ+0x22840], R2 ;  /* 0x02284002040075a7 */ /* 0x0044e4000800017f */
[----:B---3--:R-:W-:Y:S05]  /*cde0*/  @!P0 NANOSLEEP.SYNCS 0x989680 ;  /* 0x009896800000895d */ /* 0x008fea0003900000 */
[----:B------:R-:W3:Y:S02]  /*cdf0*/  @!P0 SYNCS.PHASECHK.TRANS64 P0, [R4+URZ+0x22840], R2 ;  /* 0x02284002040085a7 */ /* 0x000ee4000800007f */
[----:B---3--:R-:W-:Y:S05]  /*ce00*/  @!P0 BRA `(.L_x_9329) ;  /* 0xfffffffc00f08947 */ /* 0x008fea000383ffff */
[----:B------:R-:W-:Y:S05]  /*ce10*/  BRA `(.L_x_9400) ;  /* 0xffffffd800a87947 */ /* 0x000fea000383ffff */
.L_x_9334:
[----:B0-----:R0:W1:Y:S02]  /*ce20*/  SYNCS.PHASECHK.TRANS64.TRYWAIT P0, [R4+URZ+0x22860], R2 ;  /* 0x02286002040075a7 */ /* 0x001064000800017f */
[----:B-1----:R-:W-:Y:S05]  /*ce30*/  @!P0 NANOSLEEP.SYNCS 0x989680 ;  /* 0x009896800000895d */ /* 0x002fea0003900000 */
[----:B------:R-:W1:Y:S02]  /*ce40*/  @!P0 SYNCS.PHASECHK.TRANS64 P0, [R4+URZ+0x22860], R2 ;  /* 0x02286002040085a7 */ /* 0x000e64000800007f */
[----:B-1----:R-:W-:Y:S05]  /*ce50*/  @!P0 BRA `(.L_x_9334) ;  /* 0xfffffffc00f08947 */ /* 0x002fea000383ffff */
[----:B------:R-:W-:Y:S05]  /*ce60*/  BRA `(.L_x_9401) ;  /* 0xffffffdc00247947 */ /* 0x000fea000383ffff */
.L_x_9345:
[----:B0-----:R0:W2:Y:S02]  /*ce70*/  SYNCS.PHASECHK.TRANS64.TRYWAIT P0, [R4+URZ+0x22840], R2 ;  /* 0x02284002040075a7 */ /* 0x0010a4000800017f */
[----:B--2---:R-:W-:Y:S05]  /*ce80*/  @!P0 NANOSLEEP.SYNCS 0x989680 ;  /* 0x009896800000895d */ /* 0x004fea0003900000 */
[----:B------:R-:W2:Y:S02]  /*ce90*/  @!P0 SYNCS.PHASECHK.TRANS64 P0, [R4+URZ+0x22840], R2 ;  /* 0x02284002040085a7 */ /* 0x000ea4000800007f */
[----:B--2---:R-:W-:Y:S05]  /*cea0*/  @!P0 BRA `(.L_x_9345) ;  /* 0xfffffffc00f08947 */ /* 0x004fea000383ffff */
[----:B------:R-:W-:Y:S05]  /*ceb0*/  BRA `(.L_x_9402) ;  /* 0xffffffe000ec7947 */ /* 0x000fea000383ffff */
.L_x_9350:
[----:B-1----:R1:W2:Y:S02]  /*cec0*/  SYNCS.PHASECHK.TRANS64.TRYWAIT P0, [R4+URZ+0x22860], R2 ;  /* 0x02286002040075a7 */ /* 0x0022a4000800017f */
[----:B--2---:R-:W-:Y:S05]  /*ced0*/  @!P0 NANOSLEEP.SYNCS 0x989680 ;  /* 0x009896800000895d */ /* 0x004fea0003900000 */
[----:B------:R-:W2:Y:S02]  /*cee0*/  @!P0 SYNCS.PHASECHK.TRANS64 P0, [R4+URZ+0x22860], R2 ;  /* 0x02286002040085a7 */ /* 0x000ea4000800007f */
[----:B--2---:R-:W-:Y:S05]  /*cef0*/  @!P0 BRA `(.L_x_9350) ;  /* 0xfffffffc00f08947 */ /* 0x004fea000383ffff */
[----:B------:R-:W-:Y:S05]  /*cf00*/  BRA `(.L_x_9403) ;  /* 0xffffffe400687947 */ /* 0x000fea000383ffff */
.L_x_9360:
[----:B0-----:R0:W2:Y:S02]  /*cf10*/  SYNCS.PHASECHK.TRANS64.TRYWAIT P0, [R0+URZ+0x22820], R3 ;  /* 0x02282003000075a7 */ /* 0x0010a4000800017f */
[----:B--2---:R-:W-:Y:S05]  /*cf20*/  @!P0 NANOSLEEP.SYNCS 0x989680 ;  /* 0x009896800000895d */ /* 0x004fea0003900000 */
[----:B------:R-:W2:Y:S02]  /*cf30*/  @!P0 SYNCS.PHASECHK.TRANS64 P0, [R0+URZ+0x22820], R3 ;  /* 0x02282003000085a7 */ /* 0x000ea4000800007f */
[----:B--2---:R-:W-:Y:S05]  /*cf40*/  @!P0 BRA `(.L_x_9360) ;  /* 0xfffffffc00f08947 */ /* 0x004fea000383ffff */
[----:B------:R-:W-:Y:S05]  /*cf50*/  BRA `(.L_x_9404) ;  /* 0xffffffe800f87947 */ /* 0x000fea000383ffff */
.L_x_9361:
        /* <DEDUP_REMOVED lines=11> */
.L_x_9406:
[----:B------:R-:W-:Y:S05]  /*d010*/  BSYNC B0 ;  /* 0x0000000000007941 */ /* 0x000fea0003800000 */
.L_x_9405:
[----:B------:R-:W-:Y:S05]  /*d020*/  BRA `(.L_x_9407) ;  /* 0xffffffe800e07947 */ /* 0x000fea000383ffff */
.L_x_9364:
[----:B------:R-:W-:Y:S01]  /*d030*/  BSSY B1, `(.L_x_9408) ;  /* 0x0000006000017945 */ /* 0x000fe20003800000 */
[----:B------:R-:W-:-:S07]  /*d040*/  IMAD.MOV.U32 R15, RZ, RZ, -0x1 ;  /* 0xffffffffff0f7424 */ /* 0x000fce00078e00ff */
[----:B012---:R-:W-:Y:S05]  /*d050*/  WARPSYNC.COLLECTIVE R15, `(.L_x_9409) ;  /* 0x000000000f0c7348 */ /* 0x007fea0003c00000 */
[----:B------:R-:W-:Y:S02]  /*d060*/  ELECT P6, UR62, PT ;  /* 0x00000000003e782f */ /* 0x000fe400038c0000 */
[----:B------:R-:W-:Y:S01]  /*d070*/  MOV R14, UR62 ;  /* 0x0000003e000e7c02 */ /* 0x000fe20008000f00 */
[----:B012---:R-:W-:Y:S10]  /*d080*/  ENDCOLLECTIVE ;  /* 0x000000000000791b */ /* 0x007ff40003800000 */
.L_x_9409:
[----:B------:R-:W-:Y:S05]  /*d090*/  BSYNC B1 ;  /* 0x0000000000017941 */ /* 0x000fea0003800000 */
.L_x_9408:
[----:B------:R-:W-:Y:S05]  /*d0a0*/  BRA `(.L_x_9410) ;  /* 0xffffffe800d87947 */ /* 0x000fea000383ffff */
.L_x_9366:
[----:B0-----:R0:W1:Y:S02]  /*d0b0*/  SYNCS.PHASECHK.TRANS64.TRYWAIT P0, [R6+URZ], R5 ;  /* 0x00000005060075a7 */ /* 0x001064000800017f */
[----:B-1----:R-:W-:Y:S05]  /*d0c0*/  @!P0 NANOSLEEP.SYNCS 0x989680 ;  /* 0x009896800000895d */ /* 0x002fea0003900000 */
[----:B------:R-:W1:Y:S02]  /*d0d0*/  @!P0 SYNCS.PHASECHK.TRANS64 P0, [R6+URZ], R5 ;  /* 0x00000005060085a7 */ /* 0x000e64000800007f */
[----:B-1----:R-:W-:Y:S05]  /*d0e0*/  @!P0 BRA `(.L_x_9366) ;  /* 0xfffffffc00f08947 */ /* 0x002fea000383ffff */
[----:B------:R-:W-:Y:S05]  /*d0f0*/  BRA `(.L_x_9411) ;  /* 0xffffffec00107947 */ /* 0x000fea000383ffff */
.L_x_9367:
[----:B-1----:R1:W2:Y:S02]  /*d100*/  SYNCS.PHASECHK.TRANS64.TRYWAIT P0, [R3+URZ], R2 ;  /* 0x00000002030075a7 */ /* 0x0022a4000800017f */
[----:B--2---:R-:W-:Y:S05]  /*d110*/  @!P0 NANOSLEEP.SYNCS 0x989680 ;  /* 0x009896800000895d */ /* 0x004fea0003900000 */
[----:B------:R-:W2:Y:S02]  /*d120*/  @!P0 SYNCS.PHASECHK.TRANS64 P0, [R3+URZ], R2 ;  /* 0x00000002030085a7 */ /* 0x000ea4000800007f */
[----:B--2---:R-:W-:Y:S05]  /*d130*/  @!P0 BRA `(.L_x_9367) ;  /* 0xfffffffc00f08947 */ /* 0x004fea000383ffff */
[----:B------:R-:W-:Y:S05]  /*d140*/  BRA `(.L_x_9412) ;  /* 0xffffffec00047947 */ /* 0x000fea000383ffff */
.L_x_9369:
[----:B-1----:R1:W2:Y:S02]  /*d150*/  SYNCS.PHASECHK.TRANS64.TRYWAIT P0, [R18+URZ], R5 ;  /* 0x00000005120075a7 */ /* 0x0022a4000800017f */
[----:B--2---:R-:W-:Y:S05]  /*d160*/  @!P0 NANOSLEEP.SYNCS 0x989680 ;  /* 0x009896800000895d */ /* 0x004fea0003900000 */
[----:B------:R-:W2:Y:S02]  /*d170*/  @!P0 SYNCS.PHASECHK.TRANS64 P0, [R18+URZ], R5 ;  /* 0x00000005120085a7 */ /* 0x000ea4000800007f */
[----:B--2---:R-:W-:Y:S05]  /*d180*/  @!P0 BRA `(.L_x_9369) ;  /* 0xfffffffc00f08947 */ /* 0x004fea000383ffff */
[----:B------:R-:W-:Y:S05]  /*d190*/  BRA `(.L_x_9413) ;  /* 0xffffffec00087947 */ /* 0x000fea000383ffff */
.L_x_9414:
        /* <DEDUP_REMOVED lines=14> */
.L_x_15305:


//--------------------- .text._ZN7cutlass13device_kernelIN5flash11enable_sm90INS1_16FlashAttnFwdSm90INS1_25CollectiveMainloopFwdSm90ILi2EN4cute5tupleIJNS5_1CILi1EEES8_S8_EEENS6_IJNS7_ILi128EEENS7_ILi96EEENS7_ILi64EEEEEELi256ENS_10bfloat16_tEfNS_4arch4Sm90ELb0ELb0ELb1ELb0ELb0ELb0ELb1ELb1ELb0ELb1ELb0ELb0EEENS1_21CollectiveEpilogueFwdINS6_IJSA_NS7_ILi256EEESB_EEES9_SE_SG_Li256ELb0ELb1ELb0ELb0EEENS1_29StaticPersistentTileSchedulerILb0EEEEEEEEEvNT_6ParamsE --------------------------
	.section	.text._ZN7cutlass13device_kernelIN5flash11enable_sm90INS1_16FlashAttnFwdSm90INS1_25CollectiveMainloopFwdSm90ILi2EN4cute5tupleIJNS5_1CILi1EEES8_S8_EEENS6_IJNS7_ILi128EEENS7_ILi96EEENS7_ILi64EEEEEELi256ENS_10bfloat16_tEfNS_4arch4Sm90ELb0ELb0ELb1ELb0ELb0ELb0ELb1ELb1ELb0ELb1ELb0ELb0EEENS1_21CollectiveEpilogueFwdINS6_IJSA_NS7_ILi256EEESB_EEES9_SE_SG_Li256ELb0ELb1ELb0ELb0EEENS1_29StaticPersistentTileSchedulerILb0EEEEEEEEEvNT_6ParamsE,"ax",@progbits
	.align	128
.text._ZN7cutlass13device_kernelIN5flash11enable_sm90INS1_16FlashAttnFwdSm90INS1_25CollectiveMainloopFwdSm90ILi2EN4cute5tupleIJNS5_1CILi1EEES8_S8_EEENS6_IJNS7_ILi128EEENS7_ILi96EEENS7_ILi64EEEEEELi256ENS_10bfloat16_tEfNS_4arch4Sm90ELb0ELb0ELb1ELb0ELb0ELb0ELb1ELb1ELb0ELb1ELb0ELb0EEENS1_21CollectiveEpilogueFwdINS6_IJSA_NS7_ILi256EEESB_EEES9_SE_SG_Li256ELb0ELb1ELb0ELb0EEENS1_29StaticPersistentTileSchedulerILb0EEEEEEEEEvNT_6ParamsE:
        .type           _ZN7cutlass13device_kernelIN5flash11enable_sm90INS1_16FlashAttnFwdSm90INS1_25CollectiveMainloopFwdSm90ILi2EN4cute5tupleIJNS5_1CILi1EEES8_S8_EEENS6_IJNS7_ILi128EEENS7_ILi96EEENS7_ILi64EEEEEELi256ENS_10bfloat16_tEfNS_4arch4Sm90ELb0ELb0ELb1ELb0ELb0ELb0ELb1ELb1ELb0ELb1ELb0ELb0EEENS1_21CollectiveEpilogueFwdINS6_IJSA_NS7_ILi256EEESB_EEES9_SE_SG_Li256ELb0ELb1ELb0ELb0EEENS1_29StaticPersistentTileSchedulerILb0EEEEEEEEEvNT_6ParamsE,@function
        .size           _ZN7cutlass13device_kernelIN5flash11enable_sm90INS1_16FlashAttnFwdSm90INS1_25CollectiveMainloopFwdSm90ILi2EN4cute5tupleIJNS5_1CILi1EEES8_S8_EEENS6_IJNS7_ILi128EEENS7_ILi96EEENS7_ILi64EEEEEELi256ENS_10bfloat16_tEfNS_4arch4Sm90ELb0ELb0ELb1ELb0ELb0ELb0ELb1ELb1ELb0ELb1ELb0ELb0EEENS1_21CollectiveEpilogueFwdINS6_IJSA_NS7_ILi256EEESB_EEES9_SE_SG_Li256ELb0ELb1ELb0ELb0EEENS1_29StaticPersistentTileSchedulerILb0EEEEEEEEEvNT_6ParamsE,(.L_x_15306 - _ZN7cutlass13device_kernelIN5flash11enable_sm90INS1_16FlashAttnFwdSm90INS1_25CollectiveMainloopFwdSm90ILi2EN4cute5tupleIJNS5_1CILi1EEES8_S8_EEENS6_IJNS7_ILi128EEENS7_ILi96EEENS7_ILi64EEEEEELi256ENS_10bfloat16_tEfNS_4arch4Sm90ELb0ELb0ELb1ELb0ELb0ELb0ELb1ELb1ELb0ELb1ELb0ELb0EEENS1_21CollectiveEpilogueFwdINS6_IJSA_NS7_ILi256EEESB_EEES9_SE_SG_Li256ELb0ELb1ELb0ELb0EEENS1_29StaticPersistentTileSchedulerILb0EEEEEEEEEvNT_6ParamsE)
        .other          _ZN7cutlass13device_kernelIN5flash11enable_sm90INS1_16FlashAttnFwdSm90INS1_25CollectiveMainloopFwdSm90ILi2EN4cute5tupleIJNS5_1CILi1EEES8_S8_EEENS6_IJNS7_ILi128EEENS7_ILi96EEENS7_ILi64EEEEEELi256ENS_10bfloat16_tEfNS_4arch4Sm90ELb0ELb0ELb1ELb0ELb0ELb0ELb1ELb1ELb0ELb1ELb0ELb0EEENS1_21CollectiveEpilogueFwdINS6_IJSA_NS7_ILi256EEESB_EEES9_SE_SG_Li256ELb0ELb1ELb0ELb0EEENS1_29StaticPersistentTileSchedulerILb0EEEEEEEEEvNT_6ParamsE,@"STO_CUDA_ENTRY STV_DEFAULT"
_ZN7cutlass13device_kernelIN5flash11enable_sm90INS1_16FlashAttnFwdSm90INS1_25CollectiveMainloopFwdSm90ILi2EN4cute5tupleIJNS5_1CILi1EEES8_S8_EEENS6_IJNS7_ILi128EEENS7_ILi96EEENS7_ILi64EEEEEELi256ENS_10bfloat16_tEfNS_4arch4Sm90ELb0ELb0ELb1ELb0ELb0ELb0ELb1ELb1ELb0ELb1ELb0ELb0EEENS1_21CollectiveEpilogueFwdINS6_IJSA_NS7_ILi256EEESB_EEES9_SE_SG_Li256ELb0ELb1ELb0ELb0EEENS1_29StaticPersistentTileSchedulerILb0EEEEEEEEEvNT_6ParamsE:
        /* <DEDUP_REMOVED lines=18> */
.L_x_9416:
[----:B------:R-:W-:Y:S05]  /*0120*/  BSYNC B0 ;  /* 0x0000000000007941 */ /* 0x000fea0003800000 */
.L_x_9415:
        /* <DEDUP_REMOVED lines=43> */
.L_x_9417:
        /* <DEDUP_REMOVED lines=22> */
.L_x_9418:
        /* <DEDUP_REMOVED lines=18> */
.L_x_9419:
        /* <DEDUP_REMOVED lines=22> */
.L_x_9420:
        /* <DEDUP_REMOVED lines=22> */
.L_x_9421:
[----:B------:R-:W-:Y:S01]  /*0920*/  PLOP3.LUT P0, PT, PT, PT, UP0, 0x80, 0x0 ;  /* 0x000000000000781c */ /* 0x000fe20003f0f008 */
[----:B------:R-:W-:Y:S01]  /*0930*/  UMOV UR36, 0x1 ;  /* 0x0000000100247882 */ /* 0x000fe20000000000 */
[----:B------:R-:W-:Y:S01]  /*0940*/  NOP ;  /* 0x0000000000007918 */ /* 0x000fe20000000000 */
[----:B------:R-:W-:Y:S01]  /*0950*/  USEL UR36, UR36, 0x2, !UP0 ;  /* 0x0000000224247887 */ /* 0x000fe2000c000000 */
[----:B------:R-:W-:Y:S01]  /*0960*/  ULDC.64 UR46, c[0x0][0x208] ;  /* 0x00008200002e7ab9 */ /* 0x000fe20000000a00 */
[----:B0123--:R-:W-:Y:S08]  /*0970*/  BAR.SYNC.DEFER_BLOCKING 0x0 ;  /* 0x0000000000007b1d */ /* 0x00fff00000010000 */
[----:B------:R-:W-:Y:S05]  /*0980*/  @!P0 BRA `(.L_x_9422) ;  /* 0x00000080006c8947 */ /* 0x000fea0003800000 */
.L_x_9423:
        /* <DEDUP_REMOVED lines=68> */
.L_x_9453:
[----:B0-----:R-:W0:Y:S01]  /*0dd0*/  SHFL.IDX PT, R0, R207, RZ, 0x1f ;  /* 0x00001fffcf007589 */ /* 0x001e2200000e0000 */
[----:B-1----:R-:W1:Y:S01]  /*0de0*/  S2UR UR4, SR_CgaCtaId ;  /* 0x00000000000479c3 */ /* 0x002e620000008800 */
[----:B------:R-:W-:Y:S01]  /*0df0*/  ULDC UR5, c[0x0][0xd38] ;  /* 0x00034e0000057ab9 */ /* 0x000fe20000000800 */
[----:B------:R-:W-:Y:S01]  /*0e00*/  ULDC.64 UR6, c[0x0][0x418] ;  /* 0x0001060000067ab9 */ /* 0x000fe20000000a00 */
[----:B------:R-:W-:Y:S02]  /*0e10*/  UISETP.NE.AND UP1, UPT, UR5, 0x1, UPT ;  /* 0x000000010500788c */ /* 0x000fe4000bf25270 */
[----:B------:R-:W-:Y:S01]  /*0e20*/  UISETP.NE.U32.AND UP0, UPT, UR6, URZ, UPT ;  /* 0x0000003f0600728c */ /* 0x000fe2000bf05070 */
[----:B------:R-:W-:Y:S01]  /*0e30*/  UMOV UR50, 0x400 ;  /* 0x0000040000327882 */ /* 0x000fe20000000000 */
[----:B------:R-:W-:Y:S02]  /*0e40*/  ULDC UR48, c[0x0][0x424] ;  /* 0x0001090000307ab9 */ /* 0x000fe40000000800 */
[----:B------:R-:W-:Y:S01]  /*0e50*/  UISETP.NE.AND.EX UP0, UPT, UR7, URZ, UPT, UP0 ;  /* 0x0000003f0700728c */ /* 0x000fe2000bf05300 */
[----:B------:R-:W-:-:S02]  /*0e60*/  ULDC UR5, c[0x0][0xd44] ;  /* 0x0003510000057ab9 */ /* 0x000fc40000000800 */
[----:B------:R-:W-:Y:S01]  /*0e70*/  ULDC UR7, c[0x0][0x2f0] ;  /* 0x0000bc0000077ab9 */ /* 0x000fe20000000800 */
[----:B------:R-:W-:Y:S02]  /*0e80*/  USEL UR48, UR48, 0x1, UP0 ;  /* 0x0000000130307887 */ /* 0x000fe40008000000 */
[----:B------:R-:W-:Y:S02]  /*0e90*/  UISETP.NE.AND UP2, UPT, UR5, 0x1, UPT ;  /* 0x000000010500788c */ /* 0x000fe4000bf45270 */
[----:B------:R-:W-:Y:S01]  /*0ea0*/  UIMAD UR48, UR48, UR7, URZ ;  /* 0x00000007303072a4 */ /* 0x000fe2000f8e023f */
[----:B------:R-:W-:Y:S01]  /*0eb0*/  @UP1 ULDC UR8, c[0x0][0xd40] ;  /* 0x0003500000081ab9 */ /* 0x000fe20000000800 */
[----:B------:R-:W-:Y:S01]  /*0ec0*/  UMOV UR41, UR44 ;  /* 0x0000002c00297c82 */ /* 0x000fe20008000000 */
[----:B0-----:R-:W-:Y:S01]  /*0ed0*/  R2UR UR42, R0 ;  /* 0x00000000002a72ca */ /* 0x001fe200000e0000 */
[----:B-1----:R-:W-:-:S05]  /*0ee0*/  ULEA UR50, UR4, UR50, 0x18 ;  /* 0x0000003204327291 */ /* 0x002fca000f8ec03f */
[----:B------:R-:W-:Y:S01]  /*0ef0*/  @UP2 ULDC.64 UR10, c[0x0][0xd48] ;  /* 0x00035200000a2ab9 */ /* 0x000fe20000000a00 */
[----:B------:R-:W-:Y:S01]  /*0f00*/  @UP1 ULDC UR4, c[0x0][0xd3c] ;  /* 0x00034f0000041ab9 */ /* 0x000fe20000000800 */
[----:B------:R-:W-:Y:S02]  /*0f10*/  UIADD3 UR9, UR50, 0x18400, URZ ;  /* 0x0001840032097890 */ /* 0x000fe4000fffe03f */
[----:B------:R-:W-:Y:S02]  /*0f20*/  UIMAD.WIDE.U32 UR4, UR44, UR4, URZ ;  /* 0x000000042c0472a5 */ /* 0x000fe4000f8e003f */
[----:B------:R-:W-:Y:S02]  /*0f30*/  ULOP3.LUT UP0, URZ, UR9, 0x1bf, URZ, 0xc0, !UPT ;  /* 0x000001bf093f7892 */ /* 0x000fe4000f80c03f */
[----:B------:R-:W-:Y:S02]  /*0f40*/  @UP1 USHF.R.U32.HI UR41, URZ, UR8, UR5 ;  /* 0x000000083f291299 */ /* 0x000fe40008011605 */
[----:B------:R-:W-:-:S02]  /*0f50*/  ULEA.HI UR6, UR42, UR42, URZ, 0x1 ;  /* 0x0000002a2a067291 */ /* 0x000fc4000f8f083f */
[----:B------:R-:W-:Y:S01]  /*0f60*/  PLOP3.LUT P0, PT, PT, PT, UP0, 0x80, 0x0 ;  /* 0x000000000000781c */ /* 0x000fe20003f0f008 */
[----:B------:R-:W-:Y:S02]  /*0f70*/  UIMAD.WIDE.U32 UR4, UR41, UR10, URZ ;  /* 0x0000000a290472a5 */ /* 0x000fe4000f8e003f */
[----:B------:R-:W-:Y:S01]  /*0f80*/  ULOP3.LUT UR6, UR6, 0xfffffffe, URZ, 0xc0, !UPT ;  /* 0xfffffffe06067892 */ /* 0x000fe2000f8ec03f */
[----:B------:R-:W-:Y:S01]  /*0f90*/  UMOV UR43, UR41 ;  /* 0x00000029002b7c82 */ /* 0x000fe20008000000 */
[----:B------:R-:W-:Y:S02]  /*0fa0*/  @UP2 USHF.R.U32.HI UR43, URZ, UR11, UR5 ;  /* 0x0000000b3f2b2299 */ /* 0x000fe40008011605 */
[----:B------:R-:W-:Y:S02]  /*0fb0*/  UIADD3 UR42, UR42, -UR6, URZ ;  /* 0x800000062a2a7290 */ /* 0x000fe4000fffe03f */
[----:B------:R-:W-:Y:S02]  /*0fc0*/  UIADD3 UR6, UR48, 0x5f, URZ ;  /* 0x0000005f30067890 */ /* 0x000fe4000fffe03f */
[----:B------:R-:W-:-:S02]  /*0fd0*/  ULEA UR8, UR42, UR50, 0xd ;  /* 0x000000322a087291 */ /* 0x000fc4000f8e683f */
[----:B------:R-:W-:Y:S02]  /*0fe0*/  UIMAD.WIDE UR6, UR6, 0x2aaaaaab, URZ ;  /* 0x2aaaaaab060678a5 */ /* 0x000fe4000f8e023f */
[----:B------:R-:W-:Y:S02]  /*0ff0*/  UIADD3 UR8, UR8, 0x22400, URZ ;  /* 0x0002240008087890 */ /* 0x000fe4000fffe03f */
[----:B------:R-:W-:Y:S02]  /*1000*/  USHF.R.U32.HI UR45, URZ, 0x1f, UR7 ;  /* 0x0000001f3f2d7899 */ /* 0x000fe40008011607 */
[----:B------:R-:W-:Y:S02]  /*1010*/  USHF.R.U32.HI UR8, URZ, 0x4, UR8 ;  /* 0x000000043f087899 */ /* 0x000fe40008011608 */
[----:B------:R-:W-:Y:S02]  /*1020*/  ULEA.HI.SX32 UR45, UR7, UR45, 0x1c ;  /* 0x0000002d072d7291 */ /* 0x000fe4000f8fe23f */
[----:B------:R-:W-:Y:S01]  /*1030*/  ULOP3.LUT UR49, UR8, 0x3fff, URZ, 0xc0, !UPT ;  /* 0x00003fff08317892 */ /* 0x000fe2000f8ec03f */
        /* <DEDUP_REMOVED lines=17> */
.L_x_9424:
        /* <DEDUP_REMOVED lines=8> */
.L_x_9547:
[----:B0-----:R-:W-:Y:S01]  /*11d0*/  IMAD.U32 R3, RZ, RZ, UR40 ;  /* 0x00000028ff037e24 */ /* 0x001fe2000f8e00ff */
[----:B------:R-:W-:Y:S05]  /*11e0*/  WARPSYNC.ALL ;  /* 0x0000000000007948 */ /* 0x000fea0003800000 */
[----:B------:R0:W-:Y:S01]  /*11f0*/  BAR.SYNC.DEFER_BLOCKING R168, 0x100 ;  /* 0x000400a80000751d */ /* 0x0001e20000010000 */
[----:B------:R-:W-:-:S13]  /*1200*/  ISETP.NE.AND P0, PT, R3, 0x3, PT ;  /* 0x000000030300780c */ /* 0x000fda0003f05270 */
[----:B0-----:R-:W-:Y:S05]  /*1210*/  @!P0 BRA `(.L_x_9426) ;  /* 0x0000000000048947 */ /* 0x001fea0003800000 */
[----:B------:R-:W-:Y:S01]  /*1220*/  BPT.TRAP 0x1 ;  /* 0x000000040000795c */ /* 0x000fe20000300000 */
.L_x_9426:
[----:B------:R-:W-:Y:S01]  /*1230*/  ULEA UR26, UR38, UR50, 0x3 ;  /* 0x00000032261a7291 */ /* 0x000fe2000f8e183f */
[----:B------:R-:W-:-:S05]  /*1240*/  IMAD.U32 R3, RZ, RZ, UR37 ;  /* 0x00000025ff037e24 */ /* 0x000fca000f8e00ff */
[----:B------:R-:W-:-:S04]  /*1250*/  SHF.L.U32 R3, R3, 0x1f, RZ ;  /* 0x0000001f03037819 */ /* 0x000fc800000006ff */
[----:B------:R0:W1:Y:S01]  /*1260*/  SYNCS.PHASECHK.TRANS64.TRYWAIT P1, [UR26+0x32430], R3 ;  /* 0x03243003ff0075a7 */ /* 0x000062000802015a */
[----:B------:R-:W-:Y:S05]  /*1270*/  @!P0 BRA `(.L_x_9427) ;  /* 0x0000000000048947 */ /* 0x000fea0003800000 */
[----:B------:R-:W-:Y:S01]  /*1280*/  BPT.TRAP 0x1 ;  /* 0x000000040000795c */ /* 0x000fe20000300000 */
.L_x_9427:
[----:B-1----:R-:W-:Y:S05]  /*1290*/  @P1 BRA `(.L_x_9428) ;  /* 0x0000000000081947 */ /* 0x002fea0003800000 */
[----:B------:R-:W1:Y:S02]  /*12a0*/  SYNCS.PHASECHK.TRANS64.TRYWAIT P1, [UR26+0x32430], R3 ;  /* 0x03243003ff0075a7 */ /* 0x000e64000802015a */
[----:B-1----:R-:W-:Y:S05]  /*12b0*/  @!P1 BRA `(.L_x_9429) ;  /* 0x000000c400989947 */ /* 0x002fea0003800000 */
.L_x_9428:
[----:B------:R-:W-:Y:S01]  /*12c0*/  ULEA UR4, UR42, UR50, 0xd ;  /* 0x000000322a047291 */ /* 0x000fe2000f8e683f */
[----:B------:R-:W-:Y:S01]  /*12d0*/  WARPGROUP.ARRIVE ;  /* 0x00000000000079c5 */ /* 0x000fe20000000000 */
[----:B------:R-:W-:Y:S02]  /*12e0*/  UIADD3 UR5, UR50, 0x1c400, URZ ;  /* 0x0001c40032057890 */ /* 0x000fe4000fffe03f */
[----:B------:R-:W-:Y:S02]  /*12f0*/  UIADD3 UR4, UR4, 0x18400, URZ ;  /* 0x0001840004047890 */ /* 0x000fe4000fffe03f */
[----:B------:R-:W-:Y:S02]  /*1300*/  USHF.R.U32.HI UR5, URZ, 0x4, UR5 ;  /* 0x000000043f057899 */ /* 0x000fe40008011605 */
[----:B------:R-:W-:Y:S02]  /*1310*/  USHF.R.U32.HI UR4, URZ, 0x4, UR4 ;  /* 0x000000043f047899 */ /* 0x000fe40008011604 */
[----:B------:R-:W-:-:S02]  /*1320*/  ULOP3.LUT UR5, UR5, 0x3fff, URZ, 0xc0, !UPT ;  /* 0x00003fff05057892 */ /* 0x000fc4000f8ec03f */
[----:B------:R-:W-:Y:S02]  /*1330*/  ULOP3.LUT UR4, UR4, 0x3fff, URZ, 0xc0, !UPT ;  /* 0x00003fff04047892 */ /* 0x000fe4000f8ec03f */
[----:B------:R-:W-:Y:S02]  /*1340*/  ULOP3.LUT UR24, UR5, 0x10000, URZ, 0xfc, !UPT ;  /* 0x0001000005187892 */ /* 0x000fe4000f8efc3f */
[----:B------:R-:W-:Y:S02]  /*1350*/  ULOP3.LUT UR4, UR4, 0x10000, URZ, 0xfc, !UPT ;  /* 0x0001000004047892 */ /* 0x000fe4000f8efc3f */
[----:B------:R-:W-:Y:S01]  /*1360*/  UIMAD UR6, UR38, 0x300, UR24 ;  /* 0x00000300260678a4 */ /* 0x000fe2000f8e0218 */
[----:B------:R-:W-:Y:S01]  /*1370*/  UMOV UR5, 0x40000040 ;  /* 0x4000004000057882 */ /* 0x000fe20000000000 */
[----:B------:R-:W-:Y:S01]  /*1380*/  UMOV UR7, 0x40000040 ;  /* 0x4000004000077882 */ /* 0x000fe20000000000 */
[----:B------:R-:W-:Y:S02]  /*1390*/  UIADD3 UR8, UR4, 0x2, URZ ;  /* 0x0000000204087890 */ /* 0x000fe4000fffe03f */
[----:B------:R-:W-:Y:S01]  /*13a0*/  UIADD3 UR10, UR6, 0x2, URZ ;  /* 0x00000002060a7890 */ /* 0x000fe2000fffe03f */
[----:B------:R-:W-:-:S03]  /*13b0*/  UMOV UR9, 0x40000040 ;  /* 0x4000004000097882 */ /* 0x000fc60000000000 */
[----:B------:R-:W-:Y:S01]  /*13c0*/  HGMMA.64x96x16.F32.BF16 R24, gdesc[UR4], RZ, !UPT, gsb0 ;  /* 0x01600000041879f0 */ /* 0x000fe2000c0018ff */
        /* <DEDUP_REMOVED lines=19> */
[----:B------:R-:W2:Y:S02]  /*1500*/  SYNCS.PHASECHK.TRANS64.TRYWAIT P1, [UR50+0x32410], R0 ;  /* 0x03241000ff0075a7 */ /* 0x000ea40008020172 */
[----:B--2---:R-:W-:Y:S05]  /*1510*/  @!P1 BRA `(.L_x_9430) ;  /* 0x000000c400189947 */ /* 0x004fea0003800000 */
.L_x_9548:
[----:B------:R-:W-:Y:S05]  /*1520*/  @!P0 BRA `(.L_x_9431) ;  /* 0x0000000000048947 */ /* 0x000fea0003800000 */
[----:B------:R-:W-:Y:S01]  /*1530*/  BPT.TRAP 0x1 ;  /* 0x000000040000795c */ /* 0x000fe20000300000 */
.L_x_9431:
[----:B------:R3:W4:Y:S01]  /*1540*/  SYNCS.PHASECHK.TRANS64.TRYWAIT P1, [UR26+0x32450], R3 ;  /* 0x03245003ff0075a7 */ /* 0x000722000802015a */
[----:B------:R-:W-:Y:S05]  /*1550*/  @!P0 BRA `(.L_x_9432) ;  /* 0x0000000000048947 */ /* 0x000fea0003800000 */
[----:B------:R-:W-:Y:S01]  /*1560*/  BPT.TRAP 0x1 ;  /* 0x000000040000795c */ /* 0x000fe20000300000 */
.L_x_9432:
[----:B----4-:R-:W-:Y:S05]  /*1570*/  @P1 BRA `(.L_x_9433) ;  /* 0x0000000000081947 */ /* 0x010fea0003800000 */
[----:B------:R-:W4:Y:S02]  /*1580*/  SYNCS.PHASECHK.TRANS64.TRYWAIT P1, [UR26+0x32450], R3 ;  /* 0x03245003ff0075a7 */ /* 0x000f24000802015a */
[----:B----4-:R-:W-:Y:S05]  /*1590*/  @!P1 BRA `(.L_x_9434) ;  /* 0x000000c400109947 */ /* 0x010fea0003800000 */
.L_x_9433:
[----:B------:R-:W-:Y:S01]  /*15a0*/  UIADD3 UR50, UR50, 0x400, URZ ;  /* 0x0000040032327890 */ /* 0x000fe2000fffe03f */
[----:B------:R-:W-:Y:S01]  /*15b0*/  WARPGROUP.ARRIVE ;  /* 0x00000000000079c5 */ /* 0x000fe20000000000 */
[----:B------:R-:W-:-:S05]  /*15c0*/  ULOP3.LUT UR7, UR49, 0x10000, URZ, 0xfc, !UPT ;  /* 0x0001000031077892 */ /* 0x000fca000f8efc3f */
[----:B------:R-:W4:Y:S01]  /*15d0*/  S2R R12, SR_TID.X ;  /* 0x00000000000c7919 */ /* 0x000f220000002100 */
[----:B------:R-:W-:Y:S01]  /*15e0*/  USHF.R.U32.HI UR6, URZ, 0x4, UR50 ;  /* 0x000000043f067899 */ /* 0x000fe20008011632 */
[----:B------:R-:W-:Y:S01]  /*15f0*/  UMOV UR21, 0x40000040 ;  /* 0x4000004000157882 */ /* 0x000fe20000000000 */
[----:B------:R-:W-:Y:S02]  /*1600*/  UMOV UR23, 0x40000040 ;  /* 0x4000004000177882 */ /* 0x000fe40000000000 */
[----:B------:R-:W-:Y:S01]  /*1610*/  ULOP3.LUT UR6, UR6, 0x3fff, URZ, 0xc0, !UPT ;  /* 0x00003fff06067892 */ /* 0x000fe2000f8ec03f */
[----:B------:R-:W5:Y:S01]  /*1620*/  S2R R72, SR_TID.X ;  /* 0x0000000000487919 */ /* 0x000f620000002100 */
[----:B------:R-:W-:Y:S01]  /*1630*/  UMOV UR20, UR7 ;  /* 0x0000000700147c82 */ /* 0x000fe20008000000 */
[----:B------:R-:W-:Y:S01]  /*1640*/  ULDC UR27, c[0x0][0xa80] ;  /* 0x0002a000001b7ab9 */ /* 0x000fe20000000800 */
[----:B------:R-:W-:Y:S02]  /*1650*/  ULOP3.LUT UR25, UR6, 0x10000, URZ, 0xfc, !UPT ;  /* 0x0001000006197892 */ /* 0x000fe4000f8efc3f */
[----:B------:R-:W-:-:S02]  /*1660*/  UISETP.GE.AND UP0, UPT, UR48, 0x61, UPT ;  /* 0x000000613000788c */ /* 0x000fc4000bf06270 */
[----:B------:R-:W-:-:S07]  /*1670*/  UIMAD UR10, UR38, 0xc00, UR25 ;  /* 0x00000c00260a78a4 */ /* 0x000fce000f8e0219 */
[----:B------:R-:W-:Y:S02]  /*1680*/  UMOV UR22, UR10 ;  /* 0x0000000a00167c82 */ /* 0x000fe40008000000 */
[----:B------:R-:W-:Y:S01]  /*1690*/  HGMMA.64x96x16.F32.BF16 R24, gdesc[UR20], R24, gsb0 ;  /* 0x01600000141879f0 */ /* 0x000fe20008001818 */
[----:B------:R-:W-:Y:S02]  /*16a0*/  UIADD3 UR20, UR7, 0x2, URZ ;  /* 0x0000000207147890 */ /* 0x000fe4000fffe03f */
[----:B------:R-:W-:Y:S01]  /*16b0*/  UIADD3 UR22, UR10, 0x2, URZ ;  /* 0x000000020a167890 */ /* 0x000fe2000fffe03f */
[----:B------:R-:W-:Y:S01]  /*16c0*/  UMOV UR21, 0x40000040 ;  /* 0x4000004000157882 */ /* 0x000fe20000000000 */
[----:B------:R-:W-:Y:S01]  /*16d0*/  UMOV UR23, 0x40000040 ;  /* 0x4000004000177882 */ /* 0x000fe20000000000 */
[----:B----4-:R-:W-:Y:S02]  /*16e0*/  LOP3.LUT R12, R12, 0x7f, RZ, 0xc0, !PT ;  /* 0x0000007f0c0c7812 */ /* 0x010fe400078ec0ff */
[----:B-----5:R-:W-:Y:S01]  /*16f0*/  SHF.R.U32.HI R72, RZ, 0x7, R72 ;  /* 0x00000007ff487819 */ /* 0x020fe20000011648 */
[----:B------:R-:W-:-:S02]  /*1700*/  WARPGROUP.DEPBAR.LE gsb0, 0x0 ;  /* 0x00008000000079c5 */ /* 0x000fc40000010000 */
[----:B------:R-:W-:-:S06]  /*1710*/  WARPGROUP.ARRIVE ;  /* 0x00000000000079c5 */ /* 0x000fcc0000000000 */
[----:B------:R-:W-:Y:S01]  /*1720*/  HGMMA.64x96x16.F32.BF16 R24, gdesc[UR20], R24, gsb0 ;  /* 0x01600000141879f0 */ /* 0x000fe20008001818 */
[----:B------:R-:W-:Y:S02]  /*1730*/  UIADD3 UR20, UR7, 0x4, URZ ;  /* 0x0000000407147890 */ /* 0x000fe4000fffe03f */
[----:B------:R-:W-:Y:S01]  /*1740*/  UIADD3 UR22, UR10, 0x4, URZ ;  /* 0x000000040a167890 */ /* 0x000fe2000fffe03f */
[----:B------:R-:W-:Y:S01]  /*1750*/  UMOV UR21, 0x40000040 ;  /* 0x4000004000157882 */ /* 0x000fe20000000000 */
[----:B------:R-:W-:Y:S01]  /*1760*/  UMOV UR23, 0x40000040 ;  /* 0x4000004000177882 */ /* 0x000fe20000000000 */
[----:B------:R-:W-:Y:S02]  /*1770*/  WARPGROUP.DEPBAR.LE gsb0, 0x0 ;  /* 0x00008000000079c5 */ /* 0x000fe40000010000 */
        /* <DEDUP_REMOVED lines=90> */
[----:B------:R-:W-:Y:S01]  /*1d20*/  ULDC UR10, c[0x0][0xad0] ;  /* 0x0002b400000a7ab9 */ /* 0x000fe20000000800 */
[----:B------:R-:W-:-:S04]  /*1d30*/  UIMAD UR7, UR45, -0x60, UR48 ;  /* 0xffffffa02d0778a4 */ /* 0x000fc8000f8e0230 */
[----:B------:R-:W-:-:S06]  /*1d40*/  UIADD3 UR7, UR7, 0x60, URZ ;  /* 0x0000006007077890 */ /* 0x000fcc000fffe03f */
[----:B--2---:R-:W-:Y:S01]  /*1d50*/  IMAD.U32 R0, RZ, RZ, UR7 ;  /* 0x00000007ff007e24 */ /* 0x004fe2000f8e00ff */
[----:B------:R-:W-:-:S03]  /*1d60*/  UMOV UR7, 0x40000040 ;  /* 0x4000004000077882 */ /* 0x000fc60000000000 */
        /* <DEDUP_REMOVED lines=34> */
[----:B01-3--:R-:W-:Y:S01]  /*1f90*/  FSEL R3, R24, -INF , P4 ;  /* 0xff80000018037808 */ /* 0x00bfe20002000000 */
        /* <DEDUP_REMOVED lines=11> */
[----:B------:R-:W-:Y:S01]  /*2050*/  FMNMX.FTZ R4, R3, R25, !PT ;  /* 0x0000001903047209 */ /* 0x000fe20007810000 */
[----:B------:R-:W-:Y:S01]  /*2060*/  FMUL.FTZ R50, R50, UR10 ;  /* 0x0000000a32327c20 */ /* 0x000fe20008410000 */
[----:B------:R-:W-:Y:S01]  /*2070*/  FMUL.FTZ R54, R54, UR10 ;  /* 0x0000000a36367c20 */ /* 0x000fe20008410000 */
[----:B------:R-:W1:Y:S01]  /*2080*/  MUFU.TANH R32, R32 ;  /* 0x0000002000207308 */ /* 0x000e620000002400 */
[----:B----4-:R-:W-:Y:S01]  /*2090*/  FSEL R7, R28, -INF , P6 ;  /* 0xff8000001c077808 */ /* 0x010fe20003000000 */
        /* <DEDUP_REMOVED lines=26> */
[----:B------:R-:W-:-:S04]  /*2240*/  FMUL.FTZ R71, R71, UR10 ;  /* 0x0000000a47477c20 */ /* 0x000fc80008410000 */
[----:B------:R-:W2:Y:S01]  /*2250*/  MUFU.TANH R30, R30 ;  /* 0x0000001e001e7308 */ /* 0x000ea20000002400 */
[----:B0-----:R-:W-:-:S04]  /*2260*/  FSEL R183, R33, -INF , P3 ;  /* 0xff80000021b77808 */ /* 0x001fc80001800000 */
        /* <DEDUP_REMOVED lines=20> */
[----:B0-----:R-:W-:Y:S02]  /*23b0*/  FSEL R185, R34, -INF , P2 ;  /* 0xff80000022b97808 */ /* 0x001fe40001000000 */
[----:B------:R-:W-:Y:S02]  /*23c0*/  ISETP.GT.AND P2, PT, R0, 0x28, PT ;  /* 0x000000280000780c */ /* 0x000fe40003f44270 */
[----:B------:R-:W-:-:S03]  /*23d0*/  FMNMX.FTZ R4, R185, R4, !PT ;  /* 0x00000004b9047209 */ /* 0x000fc60007810000 */
[----:B------:R-:W0:Y:S01]  /*23e0*/  MUFU.TANH R41, R41 ;  /* 0x0000002900297308 */ /* 0x000e220000002400 */
[----:B-1----:R-:W-:-:S04]  /*23f0*/  FSEL R191, R40, -INF , P6 ;  /* 0xff80000028bf7808 */ /* 0x002fc80003000000 */
        /* <DEDUP_REMOVED lines=60> */
[----:B-1----:R-:W-:Y:S02]  /*27c0*/  FSEL R169, R54, -INF , P6 ;  /* 0xff80000036a97808 */ /* 0x002fe40003000000 */
[----:B------:R-:W-:-:S05]  /*27d0*/  ISETP.GT.AND P6, PT, R0, 0x50, PT ;  /* 0x000000500000780c */ /* 0x000fca0003fc4270 */
        /* <DEDUP_REMOVED lines=10> */
[----:B--2---:R-:W-:Y:S02]  /*2880*/  FSEL R23, R23, -INF , P3 ;  /* 0xff80000017177808 */ /* 0x004fe40001800000 */
[----:B------:R-:W-:Y:S02]  /*2890*/  ISETP.GT.AND P3, PT, R0, 0x59, PT ;  /* 0x000000590000780c */ /* 0x000fe40003f64270 */
[----:B------:R-:W-:-:S03]  /*28a0*/  FMNMX.FTZ R0, R20, R5, !PT ;  /* 0x0000000514007209 */ /* 0x000fc60007810000 */
[----:B------:R-:W2:Y:S01]  /*28b0*/  MUFU.TANH R13, R64 ;  /* 0x00000040000d7308 */ /* 0x000ea20000002400 */
[----:B0-----:R-:W-:Y:S02]  /*28c0*/  FSEL R173, R60, -INF , P4 ;  /* 0xff8000003cad7808 */ /* 0x001fe40002000000 */
[----:B------:R-:W-:Y:S02]  /*28d0*/  FMNMX.FTZ R0, R15, R0, !PT ;  /* 0x000000000f007209 */ /* 0x000fe40007810000 */
[----:B------:R-:W-:Y:S02]  /*28e0*/  FMNMX.FTZ R6, R173, R6, !PT ;  /* 0x00000006ad067209 */ /* 0x000fe40007810000 */
[----:B------:R-:W-:Y:S01]  /*28f0*/  FMNMX.FTZ R0, R169, R0, !PT ;  /* 0x00000000a9007209 */ /* 0x000fe20007810000 */
[----:B------:R-:W0:Y:S01]  /*2900*/  MUFU.TANH R65, R65 ;  /* 0x0000004100417308 */ /* 0x000e220000002400 */
[----:B-1----:R-:W-:Y:S02]  /*2910*/  FSEL R177, R61, -INF , P5 ;  /* 0xff8000003db17808 */ /* 0x002fe40002800000 */
[----:B------:R-:W-:-:S02]  /*2920*/  FMNMX.FTZ R5, R171, R0, !PT ;  /* 0x00000000ab057209 */ /* 0x000fc40007810000 */
[----:B------:R-:W-:Y:S02]  /*2930*/  FMNMX.FTZ R6, R177, R6, !PT ;  /* 0x00000006b1067209 */ /* 0x000fe40007810000 */
[----:B------:R-:W-:Y:S01]  /*2940*/  FMNMX.FTZ R0, R156, R5, !PT ;  /* 0x000000059c007209 */ /* 0x000fe20007810000 */
[----:B------:R-:W1:Y:S01]  /*2950*/  MUFU.TANH R62, R62 ;  /* 0x0000003e003e7308 */ /* 0x000e620000002400 */
[----:B--2---:R-:W-:Y:S02]  /*2960*/  FSEL R13, R13, -INF , P6 ;  /* 0xff8000000d0d7808 */ /* 0x004fe40003000000 */
[----:B------:R-:W-:Y:S02]  /*2970*/  FMNMX.FTZ R0, R23, R0, !PT ;  /* 0x0000000017007209 */ /* 0x000fe40007810000 */
        /* <DEDUP_REMOVED lines=8> */
[----:B--2---:R-:W-:-:S04]  /*2a00*/  FSEL R160, R68, -INF , P2 ;  /* 0xff80000044a07808 */ /* 0x004fc80001000000 */
        /* <DEDUP_REMOVED lines=8> */
[----:B--2---:R-:W-:Y:S01]  /*2a90*/  FSEL R163, R66, -INF , P6 ;  /* 0xff80000042a37808 */ /* 0x004fe20003000000 */
[----:B------:R-:W2:Y:S03]  /*2aa0*/  SHFL.BFLY PT, R5, R4, 0x2, 0x1f ;  /* 0x0c401f0004057f89 */ /* 0x000ea600000e0000 */
[----:B------:R-:W-:-:S03]  /*2ab0*/  FMNMX.FTZ R0, R163, R0, !PT ;  /* 0x00000000a3007209 */ /* 0x000fc60007810000 */
[----:B------:R-:W3:Y:S01]  /*2ac0*/  MUFU.TANH R71, R71 ;  /* 0x0000004700477308 */ /* 0x000ee20000002400 */
[----:B0-----:R-:W-:-:S04]  /*2ad0*/  FSEL R159, R67, -INF , P1 ;  /* 0xff800000439f7808 */ /* 0x001fc80000800000 */
[----:B------:R-:W-:Y:S02]  /*2ae0*/  FMNMX.FTZ R0, R159, R0, !PT ;  /* 0x000000009f007209 */ /* 0x000fe40007810000 */
[----:B-1----:R-:W-:Y:S02]  /*2af0*/  FSEL R161, R70, -INF , P2 ;  /* 0xff80000046a17808 */ /* 0x002fe40001000000 */
[----:B------:R-:W-:Y:S02]  /*2b00*/  PLOP3.LUT P2, PT, PT, PT, UP0, 0x80, 0x0 ;  /* 0x000000000000781c */ /* 0x000fe40003f4f008 */
[----:B------:R-:W-:Y:S02]  /*2b10*/  FMNMX.FTZ R0, R161, R0, !PT ;  /* 0x00000000a1007209 */ /* 0x000fe40007810000 */
[----:B---3--:R-:W-:Y:S02]  /*2b20*/  FSEL R165, R71, -INF , P3 ;  /* 0xff80000047a57808 */ /* 0x008fe40001800000 */
[----:B--2---:R-:W-:-:S02]  /*2b30*/  FMNMX.FTZ R5, R4, R5, !PT ;  /* 0x0000000504057209 */ /* 0x004fc40007810000 */
[----:B------:R-:W-:-:S03]  /*2b40*/  FMNMX.FTZ R0, R165, R0, !PT ;  /* 0x00000000a5007209 */ /* 0x000fc60007810000 */
[----:B------:R-:W0:Y:S04]  /*2b50*/  SHFL.BFLY PT, R6, R5, 0x1, 0x1f ;  /* 0x0c201f0005067f89 */ /* 0x000e2800000e0000 */
[----:B------:R-:W1:Y:S01]  /*2b60*/  SHFL.BFLY PT, R33, R0, 0x2, 0x1f ;  /* 0x0c401f0000217f89 */ /* 0x000e6200000e0000 */
[----:B0-----:R-:W-:Y:S02]  /*2b70*/  FMNMX.FTZ R4, R5, R6, !PT ;  /* 0x0000000605047209 */ /* 0x001fe40007810000 */
[----:B-1----:R-:W-:-:S03]  /*2b80*/  FMNMX.FTZ R33, R0, R33, !PT ;  /* 0x0000002100217209 */ /* 0x002fc60007810000 */
[C---:B------:R-:W-:Y:S01]  /*2b90*/  FMUL.FTZ R162, R4.reuse, UR27 ;  /* 0x0000001b04a27c20 */ /* 0x040fe20008410000 */
[----:B------:R-:W-:Y:S01]  /*2ba0*/  FSETP.NEU.FTZ.AND P1, PT, R4, -INF , PT ;  /* 0xff8000000400780b */ /* 0x000fe20003f3d000 */
[----:B------:R-:W0:Y:S03]  /*2bb0*/  SHFL.BFLY PT, R8, R33, 0x1, 0x1f ;  /* 0x0c201f0021087f89 */ /* 0x000e2600000e0000 */
        /* <DEDUP_REMOVED lines=16> */
[--C-:B------:R-:W-:Y:S01]  /*2cc0*/  FFMA.FTZ R199, R199, UR27, -R162.reuse ;  /* 0x0000001bc7c77c23 */ /* 0x100fe200080108a2 */
[--C-:B------:R-:W-:Y:S01]  /*2cd0*/  FFMA.FTZ R188, R21, UR27, -R162.reuse ;  /* 0x0000001b15bc7c23 */ /* 0x100fe200080108a2 */
[--C-:B------:R-:W-:Y:S01]  /*2ce0*/  FFMA.FTZ R157, R157, UR27, -R162.reuse ;  /* 0x0000001b9d9d7c23 */ /* 0x100fe200080108a2 */
[----:B0-----:R-:W-:Y:S01]  /*2cf0*/  FMNMX.FTZ R3, R33, R8, !PT ;  /* 0x0000000821037209 */ /* 0x001fe20007810000 */
[--C-:B------:R-:W-:Y:S01]  /*2d00*/  FFMA.FTZ R21, R173, UR27, -R162.reuse ;  /* 0x0000001bad157c23 */ /* 0x100fe200080108a2 */
[----:B------:R-:W-:Y:S01]  /*2d10*/  IADD3 R8, -R72, 0xb, RZ ;  /* 0x0000000b48087810 */ /* 0x000fe20007ffe1ff */
[----:B------:R-:W-:Y:S01]  /*2d20*/  MUFU.EX2 R6, R6 ;  /* 0x0000000600067308 */ /* 0x000fe20000000800 */
[C---:B------:R-:W-:Y:S01]  /*2d30*/  FSETP.NEU.FTZ.AND P1, PT, R3.reuse, -INF , PT ;  /* 0xff8000000300780b */ /* 0x040fe20003f3d000 */
[----:B------:R-:W-:Y:S01]  /*2d40*/  FMUL.FTZ R164, R3, UR27 ;  /* 0x0000001b03a47c20 */ /* 0x000fe20008410000 */
[--C-:B------:R-:W-:Y:S01]  /*2d50*/  FFMA.FTZ R190, R177, UR27, -R162.reuse ;  /* 0x0000001bb1be7c23 */ /* 0x100fe200080108a2 */
[--C-:B------:R-:W-:Y:S01]  /*2d60*/  FFMA.FTZ R13, R13, UR27, -R162.reuse ;  /* 0x0000001b0d0d7c23 */ /* 0x100fe200080108a2 */
[--C-:B------:R-:W-:Y:S01]  /*2d70*/  FFMA.FTZ R158, R158, UR27, -R162.reuse ;  /* 0x0000001b9e9e7c23 */ /* 0x100fe200080108a2 */
[----:B------:R-:W-:Y:S01]  /*2d80*/  FFMA.FTZ R160, R160, UR27, -R162 ;  /* 0x0000001ba0a07c23 */ /* 0x000fe200080108a2 */
[----:B------:R-:W-:Y:S01]  /*2d90*/  FSEL R164, R164, RZ, P1 ;  /* 0x000000ffa4a47208 */ /* 0x000fe20000800000 */
[----:B------:R-:W0:Y:S01]  /*2da0*/  MUFU.EX2 R7, R7 ;  /* 0x0000000700077308 */ /* 0x000e220000000800 */
[----:B------:R-:W-:Y:S01]  /*2db0*/  ISETP.NE.AND P1, PT, R12, RZ, PT ;  /* 0x000000ff0c00720c */ /* 0x000fe20003f25270 */
[----:B------:R-:W-:Y:S01]  /*2dc0*/  IMAD.U32 R12, RZ, RZ, UR26 ;  /* 0x0000001aff0c7e24 */ /* 0x000fe2000f8e00ff */
[----:B------:R-:W-:Y:S01]  /*2dd0*/  ULOP3.LUT UR26, UR6, 0x3000000, URZ, 0xfc, !UPT ;  /* 0x03000000061a7892 */ /* 0x000fe2000f8efc3f */
[--C-:B------:R-:W-:Y:S01]  /*2de0*/  FFMA.FTZ R9, R9, UR27, -R164.reuse ;  /* 0x0000001b09097c23 */ /* 0x100fe200080108a4 */
[--C-:B-1----:R-:W-:Y:S01]  /*2df0*/  FFMA.FTZ R10, R27, UR27, -R164.reuse ;  /* 0x0000001b1b0a7c23 */ /* 0x102fe200080108a4 */
[--C-:B------:R-:W-:Y:S01]  /*2e00*/  FFMA.FTZ R11, R11, UR27, -R164.reuse ;  /* 0x0000001b0b0b7c23 */ /* 0x100fe200080108a4 */
[--C-:B------:R-:W-:Y:S01]  /*2e10*/  FFMA.FTZ R14, R31, UR27, -R164.reuse ;  /* 0x0000001b1f0e7c23 */ /* 0x100fe200080108a4 */
[----:B--2---:R-:W-:Y:S01]  /*2e20*/  F2FP.BF16.F32.PACK_AB R152, R5, R0 ;  /* 0x000000000598723e */ /* 0x004fe200000010ff */
[----:B------:R-:W-:Y:S01]  /*2e30*/  UIMAD UR10, UR38, 0xc00, UR26 ;  /* 0x00000c00260a78a4 */ /* 0x000fe2000f8e021a */
[----:B------:R-:W-:Y:S01]  /*2e40*/  MUFU.EX2 R9, R9 ;  /* 0x0000000900097308 */ /* 0x000fe20000000800 */
[--C-:B------:R-:W-:Y:S01]  /*2e50*/  FFMA.FTZ R170, R185, UR27, -R164.reuse ;  /* 0x0000001bb9aa7c23 */ /* 0x100fe200080108a4 */
[--C-:B------:R-:W-:Y:S01]  /*2e60*/  FFMA.FTZ R185, R187, UR27, -R164.reuse ;  /* 0x0000001bbbb97c23 */ /* 0x100fe200080108a4 */
[----:B------:R-:W-:Y:S01]  /*2e70*/  FFMA.FTZ R172, R189, UR27, -R164 ;  /* 0x0000001bbdac7c23 */ /* 0x000fe200080108a4 */
[----:B------:R-:W-:-:S02]  /*2e80*/  @!P1 VIADD R24, R12, 0x32440 ;  /* 0x000324400c189836 */ /* 0x000fc40000000000 */
[----:B------:R-:W-:Y:S01]  /*2e90*/  FFMA.FTZ R187, R219, UR27, -R164 ;  /* 0x0000001bdbbb7c23 */ /* 0x000fe200080108a4 */
[----:B------:R-:W-:Y:S01]  /*2ea0*/  UMOV UR6, UR10 ;  /* 0x0000000a00067c82 */ /* 0x000fe20008000000 */
[----:B0-----:R-:W-:Y:S01]  /*2eb0*/  F2FP.BF16.F32.PACK_AB R154, R7, R6 ;  /* 0x00000006079a723e */ /* 0x001fe200000010ff */
[----:B------:R-:W0:Y:S01]  /*2ec0*/  MUFU.EX2 R10, R10 ;  /* 0x0000000a000a7308 */ /* 0x000e220000000800 */
[----:B------:R-:W-:Y:S01]  /*2ed0*/  @!P1 PRMT R24, RZ, 0x654, R24 ;  /* 0x00000654ff189816 */ /* 0x000fe20000000018 */
[----:B------:R1:W-:Y:S06]  /*2ee0*/  BAR.ARV R8, 0x100 ;  /* 0x000400080000751d */ /* 0x0003ec0000002000 */
[----:B------:R2:W-:Y:S01]  /*2ef0*/  @!P1 SYNCS.ARRIVE.TRANS64.RED.A1T0 RZ, [R24+URZ], RZ ;  /* 0x000000ff18ff99a7 */ /* 0x0005e2000810043f */
[----:B------:R-:W-:Y:S01]  /*2f00*/  MUFU.EX2 R11, R11 ;  /* 0x0000000b000b7308 */ /* 0x000fe20000000800 */
[----:B------:R3:W-:Y:S01]  /*2f10*/  BAR.SYNC.DEFER_BLOCKING R168, 0x100 ;  /* 0x000400a80000751d */ /* 0x0007e20000010000 */
[--C-:B------:R-:W-:Y:S01]  /*2f20*/  FFMA.FTZ R178, R193, UR27, -R164.reuse ;  /* 0x0000001bc1b27c23 */ /* 0x100fe200080108a4 */
[----:B------:R-:W-:Y:S01]  /*2f30*/  FFMA.FTZ R193, R195, UR27, -R164 ;  /* 0x0000001bc3c17c23 */ /* 0x000fe200080108a4 */
[----:B------:R-:W-:Y:S01]  /*2f40*/  FFMA.FTZ R189, R221, UR27, -R162 ;  /* 0x0000001bddbd7c23 */ /* 0x000fe200080108a2 */
[--C-:B------:R-:W-:Y:S01]  /*2f50*/  FFMA.FTZ R180, R215, UR27, -R164.reuse ;  /* 0x0000001bd7b47c23 */ /* 0x100fe200080108a4 */
[--C-:B------:R-:W-:Y:S01]  /*2f60*/  FFMA.FTZ R195, R217, UR27, -R164.reuse ;  /* 0x0000001bd9c37c23 */ /* 0x100fe200080108a4 */
[----:B------:R-:W-:Y:S01]  /*2f70*/  FFMA.FTZ R20, R20, UR27, -R164 ;  /* 0x0000001b14147c23 */ /* 0x000fe200080108a4 */
[----:B------:R-:W4:Y:S01]  /*2f80*/  MUFU.EX2 R14, R14 ;  /* 0x0000000e000e7308 */ /* 0x000f220000000800 */
[----:B0-----:R-:W-:Y:S01]  /*2f90*/  F2FP.BF16.F32.PACK_AB R153, R10, R9 ;  /* 0x000000090a99723e */ /* 0x001fe200000010ff */
[----:B---3--:R-:W-:Y:S01]  /*2fa0*/  FFMA.FTZ R168, R227, UR27, -R162 ;  /* 0x0000001be3a87c23 */ /* 0x008fe200080108a2 */
[--C-:B------:R-:W-:Y:S01]  /*2fb0*/  FFMA.FTZ R15, R15, UR27, -R164.reuse ;  /* 0x0000001b0f0f7c23 */ /* 0x100fe200080108a4 */
[--C-:B------:R-:W-:Y:S01]  /*2fc0*/  FFMA.FTZ R169, R169, UR27, -R164.reuse ;  /* 0x0000001ba9a97c23 */ /* 0x100fe200080108a4 */
[--C-:B------:R-:W-:Y:S01]  /*2fd0*/  FFMA.FTZ R186, R171, UR27, -R164.reuse ;  /* 0x0000001babba7c23 */ /* 0x100fe200080108a4 */
[--C-:B------:R-:W-:Y:S01]  /*2fe0*/  FFMA.FTZ R156, R156, UR27, -R164.reuse ;  /* 0x0000001b9c9c7c23 */ /* 0x100fe200080108a4 */
[--C-:B------:R-:W-:Y:S01]  /*2ff0*/  FFMA.FTZ R23, R23, UR27, -R164.reuse ;  /* 0x0000001b17177c23 */ /* 0x100fe200080108a4 */
[----:B------:R-:W-:Y:S01]  /*3000*/  MUFU.EX2 R166, R166 ;  /* 0x000000a600a67308 */ /* 0x000fe20000000800 */
[--C-:B------:R-:W-:Y:S01]  /*3010*/  FFMA.FTZ R171, R179, UR27, -R164.reuse ;  /* 0x0000001bb3ab7c23 */ /* 0x100fe200080108a4 */
[----:B------:R-:W-:Y:S01]  /*3020*/  FFMA.FTZ R192, R181, UR27, -R164 ;  /* 0x0000001bb5c07c23 */ /* 0x000fe200080108a4 */
[----:B------:R-:W-:Y:S01]  /*3030*/  FFMA.FTZ R167, R167, UR27, -R162 ;  /* 0x0000001ba7a77c23 */ /* 0x000fe200080108a2 */
[--C-:B------:R-:W-:Y:S01]  /*3040*/  FFMA.FTZ R162, R163, UR27, -R164.reuse ;  /* 0x0000001ba3a27c23 */ /* 0x100fe200080108a4 */
[--C-:B------:R-:W-:Y:S01]  /*3050*/  FFMA.FTZ R159, R159, UR27, -R164.reuse ;  /* 0x0000001b9f9f7c23 */ /* 0x100fe200080108a4 */
[--C-:B------:R-:W-:Y:S01]  /*3060*/  FFMA.FTZ R161, R161, UR27, -R164.reuse ;  /* 0x0000001ba1a17c23 */ /* 0x100fe200080108a4 */
[----:B------:R-:W-:Y:S01]  /*3070*/  FFMA.FTZ R164, R165, UR27, -R164 ;  /* 0x0000001ba5a47c23 */ /* 0x000fe200080108a4 */
[----:B------:R-:W0:Y:S01]  /*3080*/  MUFU.EX2 R175, R175 ;  /* 0x000000af00af7308 */ /* 0x000e220000000800 */
[----:B----4-:R-:W-:Y:S01]  /*3090*/  F2FP.BF16.F32.PACK_AB R155, R14, R11 ;  /* 0x0000000b0e9b723e */ /* 0x010fe200000010ff */
[----:B------:R-:W-:Y:S01]  /*30a0*/  FADD.FTZ R5, R0, R5 ;  /* 0x0000000500057221 */ /* 0x000fe20000010000 */
[----:B------:R-:W-:Y:S01]  /*30b0*/  FADD.FTZ R10, R9, R10 ;  /* 0x0000000a090a7221 */ /* 0x000fe20000010000 */
[----:B------:R-:W-:Y:S01]  /*30c0*/  @!P1 VIADD R12, R12, 0x32460 ;  /* 0x000324600c0c9836 */ /* 0x000fe20000000000 */
[----:B--2---:R-:W-:Y:S01]  /*30d0*/  WARPGROUP.ARRIVE ;  /* 0x00000000000079c5 */ /* 0x004fe20000000000 */
[----:B------:R-:W-:Y:S01]  /*30e0*/  FADD.FTZ R6, R6, R5 ;  /* 0x0000000506067221 */ /* 0x000fe20000010000 */
[----:B------:R-:W-:Y:S01]  /*30f0*/  FADD.FTZ R11, R11, R10 ;  /* 0x0000000a0b0b7221 */ /* 0x000fe20000010000 */
[----:B------:R-:W-:Y:S01]  /*3100*/  MUFU.EX2 R168, R168 ;  /* 0x000000a800a87308 */ /* 0x000fe20000000800 */
[----:B------:R-:W-:Y:S01]  /*3110*/  @!P1 PRMT R12, RZ, 0x654, R12 ;  /* 0x00000654ff0c9816 */ /* 0x000fe2000000000c */
[----:B------:R-:W-:Y:S01]  /*3120*/  FADD.FTZ R7, R7, R6 ;  /* 0x0000000607077221 */ /* 0x000fe20000010000 */
[----:B------:R-:W-:Y:S01]  /*3130*/  HGMMA.64x256x16.F32.BF16 R24, R152, gdesc[UR4].tnspB, RZ, !UPT, gsb0 ;  /* 0x43e0000498187df0 */ /* 0x000fe2000c0018ff */
[----:B------:R-:W-:Y:S01]  /*3140*/  UIADD3 UR6, UR10, 0x80, URZ ;  /* 0x000000800a067890 */ /* 0x000fe2000fffe03f */
[----:B------:R-:W-:Y:S01]  /*3150*/  FADD.FTZ R11, R14, R11 ;  /* 0x0000000b0e0b7221 */ /* 0x000fe20000010000 */
[----:B------:R-:W-:-:S02]  /*3160*/  UMOV UR7, 0x40000040 ;  /* 0x4000004000077882 */ /* 0x000fc40000000000 */
[----:B------:R-:W-:Y:S08]  /*3170*/  MUFU.EX2 R183, R183 ;  /* 0x000000b700b77308 */ /* 0x000ff00000000800 */
[----:B------:R-:W-:Y:S08]  /*3180*/  MUFU.EX2 R170, R170 ;  /* 0x000000aa00aa7308 */ /* 0x000ff00000000800 */
[----:B------:R-:W2:Y:S08]  /*3190*/  MUFU.EX2 R185, R185 ;  /* 0x000000b900b97308 */ /* 0x000eb00000000800 */
[----:B------:R-:W-:Y:S08]  /*31a0*/  MUFU.EX2 R172, R172 ;  /* 0x000000ac00ac7308 */ /* 0x000ff00000000800 */
[----:B------:R-:W3:Y:S08]  /*31b0*/  MUFU.EX2 R187, R187 ;  /* 0x000000bb00bb7308 */ /* 0x000ef00000000800 */
[----:B------:R-:W-:Y:S08]  /*31c0*/  MUFU.EX2 R174, R174 ;  /* 0x000000ae00ae7308 */ /* 0x000ff00000000800 */
[----:B------:R-:W4:Y:S08]  /*31d0*/  MUFU.EX2 R189, R189 ;  /* 0x000000bd00bd7308 */ /* 0x000f300000000800 */
[----:B------:R-:W-:Y:S08]  /*31e0*/  MUFU.EX2 R176, R176 ;  /* 0x000000b000b07308 */ /* 0x000ff00000000800 */
[----:B------:R-:W-:Y:S08]  /*31f0*/  MUFU.EX2 R191, R191 ;  /* 0x000000bf00bf7308 */ /* 0x000ff00000000800 */
[----:B------:R-:W-:Y:S08]  /*3200*/  MUFU.EX2 R178, R178 ;  /* 0x000000b200b27308 */ /* 0x000ff00000000800 */
[----:B------:R-:W5:Y:S08]  /*3210*/  MUFU.EX2 R193, R193 ;  /* 0x000000c100c17308 */ /* 0x000f700000000800 */
[----:B------:R-:W-:Y:S08]  /*3220*/  MUFU.EX2 R180, R180 ;  /* 0x000000b400b47308 */ /* 0x000ff00000000800 */
[----:B------:R-:W1:Y:S08]  /*3230*/  MUFU.EX2 R195, R195 ;  /* 0x000000c300c37308 */ /* 0x000e700000000800 */
[----:B------:R-:W-:Y:S08]  /*3240*/  MUFU.EX2 R182, R182 ;  /* 0x000000b600b67308 */ /* 0x000ff00000000800 */
[----:B------:R-:W1:Y:S08]  /*3250*/  MUFU.EX2 R197, R197 ;  /* 0x000000c500c57308 */ /* 0x000e700000000800 */
[----:B------:R-:W-:Y:S08]  /*3260*/  MUFU.EX2 R184, R184 ;  /* 0x000000b800b87308 */ /* 0x000ff00000000800 */
[----:B------:R-:W-:Y:S08]  /*3270*/  MUFU.EX2 R199, R199 ;  /* 0x000000c700c77308 */ /* 0x000ff00000000800 */
[----:B------:R-:W-:Y:S08]  /*3280*/  MUFU.EX2 R20, R20 ;  /* 0x0000001400147308 */ /* 0x000ff00000000800 */
[----:B------:R-:W1:Y:S08]  /*3290*/  MUFU.EX2 R15, R15 ;  /* 0x0000000f000f7308 */ /* 0x000e700000000800 */
        /* <DEDUP_REMOVED lines=14> */
[----:B------:R-:W-:Y:S01]  /*3380*/  MUFU.EX2 R162, R162 ;  /* 0x000000a200a27308 */ /* 0x000fe20000000800 */
[----:B------:R-:W-:-:S02]  /*3390*/  WARPGROUP.DEPBAR.LE gsb0, 0x0 ;  /* 0x00008000000079c5 */ /* 0x000fc40000010000 */
[----:B0-----:R-:W-:Y:S01]  /*33a0*/  F2FP.BF16.F32.PACK_AB R152, R175, R166 ;  /* 0x000000a6af98723e */ /* 0x001fe200000010ff */
[----:B------:R-:W-:Y:S01]  /*33b0*/  FADD.FTZ R166, R166, R7 ;  /* 0x00000007a6a67221 */ /* 0x000fe20000010000 */
[----:B--2---:R-:W-:Y:S01]  /*33c0*/  F2FP.BF16.F32.PACK_AB R153, R185, R170 ;  /* 0x000000aab999723e */ /* 0x004fe200000010ff */
[----:B------:R-:W-:Y:S01]  /*33d0*/  FADD.FTZ R170, R170, R11 ;  /* 0x0000000baaaa7221 */ /* 0x000fe20000010000 */
[----:B------:R-:W-:Y:S01]  /*33e0*/  F2FP.BF16.F32.PACK_AB R154, R183, R168 ;  /* 0x000000a8b79a723e */ /* 0x000fe200000010ff */
[----:B------:R-:W0:Y:S01]  /*33f0*/  MUFU.EX2 R159, R159 ;  /* 0x0000009f009f7308 */ /* 0x000e220000000800 */
[----:B---3--:R-:W-:Y:S01]  /*3400*/  F2FP.BF16.F32.PACK_AB R155, R187, R172 ;  /* 0x000000acbb9b723e */ /* 0x008fe200000010ff */
[----:B------:R-:W-:Y:S01]  /*3410*/  FADD.FTZ R175, R175, R166 ;  /* 0x000000a6afaf7221 */ /* 0x000fe20000010000 */
[----:B------:R-:W-:Y:S02]  /*3420*/  FADD.FTZ R185, R185, R170 ;  /* 0x000000aab9b97221 */ /* 0x000fe40000010000 */
[----:B------:R-:W-:Y:S01]  /*3430*/  WARPGROUP.ARRIVE ;  /* 0x00000000000079c5 */ /* 0x000fe20000000000 */
[----:B------:R-:W-:Y:S01]  /*3440*/  FADD.FTZ R168, R168, R175 ;  /* 0x000000afa8a87221 */ /* 0x000fe20000010000 */
[----:B------:R-:W-:Y:S01]  /*3450*/  FADD.FTZ R172, R172, R185 ;  /* 0x000000b9acac7221 */ /* 0x000fe20000010000 */
[----:B------:R-:W-:Y:S02]  /*3460*/  MUFU.EX2 R161, R161 ;  /* 0x000000a100a17308 */ /* 0x000fe40000000800 */
[----:B------:R-:W-:Y:S01]  /*3470*/  FADD.FTZ R183, R183, R168 ;  /* 0x000000a8b7b77221 */ /* 0x000fe20000010000 */
[----:B------:R-:W-:Y:S01]  /*3480*/  HGMMA.64x256x16.F32.BF16 R24, R152, gdesc[UR4].tnspB, R24, gsb0 ;  /* 0x43e0000498187df0 */ /* 0x000fe20008001818 */
[----:B------:R-:W-:Y:S01]  /*3490*/  UIADD3 UR6, UR10, 0x100, URZ ;  /* 0x000001000a067890 */ /* 0x000fe2000fffe03f */
[----:B------:R-:W-:Y:S01]  /*34a0*/  FADD.FTZ R187, R187, R172 ;  /* 0x000000acbbbb7221 */ /* 0x000fe20000010000 */
[----:B------:R-:W-:-:S02]  /*34b0*/  UMOV UR7, 0x40000040 ;  /* 0x4000004000077882 */ /* 0x000fc40000000000 */
[----:B------:R-:W2:Y:S01]  /*34c0*/  MUFU.EX2 R164, R164 ;  /* 0x000000a400a47308 */ /* 0x000ea20000000800 */
[----:B------:R-:W-:Y:S02]  /*34d0*/  WARPGROUP.DEPBAR.LE gsb0, 0x0 ;  /* 0x00008000000079c5 */ /* 0x000fe40000010000 */
[----:B----4-:R-:W-:Y:S01]  /*34e0*/  F2FP.BF16.F32.PACK_AB R152, R189, R174 ;  /* 0x000000aebd98723e */ /* 0x010fe200000010ff */
[----:B------:R-:W-:Y:S01]  /*34f0*/  FADD.FTZ R174, R174, R183 ;  /* 0x000000b7aeae7221 */ /* 0x000fe20000010000 */
[----:B-----5:R-:W-:Y:S01]  /*3500*/  F2FP.BF16.F32.PACK_AB R153, R193, R178 ;  /* 0x000000b2c199723e */ /* 0x020fe200000010ff */
[----:B------:R-:W-:Y:S01]  /*3510*/  FADD.FTZ R178, R178, R187 ;  /* 0x000000bbb2b27221 */ /* 0x000fe20000010000 */
[----:B------:R-:W-:Y:S01]  /*3520*/  F2FP.BF16.F32.PACK_AB R154, R191, R176 ;  /* 0x000000b0bf9a723e */ /* 0x000fe200000010ff */
[----:B------:R-:W-:Y:S01]  /*3530*/  FADD.FTZ R189, R189, R174 ;  /* 0x000000aebdbd7221 */ /* 0x000fe20000010000 */
[----:B-1----:R-:W-:Y:S01]  /*3540*/  F2FP.BF16.F32.PACK_AB R155, R195, R180 ;  /* 0x000000b4c39b723e */ /* 0x002fe200000010ff */
[----:B------:R-:W-:-:S02]  /*3550*/  FADD.FTZ R193, R193, R178 ;  /* 0x000000b2c1c17221 */ /* 0x000fc40000010000 */
[----:B------:R-:W-:Y:S01]  /*3560*/  FADD.FTZ R176, R176, R189 ;  /* 0x000000bdb0b07221 */ /* 0x000fe20000010000 */
[----:B------:R-:W-:Y:S01]  /*3570*/  WARPGROUP.ARRIVE ;  /* 0x00000000000079c5 */ /* 0x000fe20000000000 */
[----:B------:R-:W-:Y:S02]  /*3580*/  FADD.FTZ R180, R180, R193 ;  /* 0x000000c1b4b47221 */ /* 0x000fe40000010000 */
[----:B------:R-:W-:Y:S02]  /*3590*/  FADD.FTZ R191, R191, R176 ;  /* 0x000000b0bfbf7221 */ /* 0x000fe40000010000 */
[----:B------:R-:W-:-:S05]  /*35a0*/  FADD.FTZ R195, R195, R180 ;  /* 0x000000b4c3c37221 */ /* 0x000fca0000010000 */
[----:B------:R-:W-:Y:S01]  /*35b0*/  HGMMA.64x256x16.F32.BF16 R24, R152, gdesc[UR4].tnspB, R24, gsb0 ;  /* 0x43e0000498187df0 */ /* 0x000fe20008001818 */
[----:B------:R-:W-:Y:S01]  /*35c0*/  UIADD3 UR6, UR10, 0x180, URZ ;  /* 0x000001800a067890 */ /* 0x000fe2000fffe03f */
[----:B------:R-:W-:Y:S01]  /*35d0*/  UMOV UR7, 0x40000040 ;  /* 0x4000004000077882 */ /* 0x000fe20000000000 */
[----:B------:R-:W-:Y:S02]  /*35e0*/  WARPGROUP.DEPBAR.LE gsb0, 0x0 ;  /* 0x00008000000079c5 */ /* 0x000fe40000010000 */
[----:B------:R-:W-:Y:S01]  /*35f0*/  F2FP.BF16.F32.PACK_AB R152, R197, R182 ;  /* 0x000000b6c598723e */ /* 0x000fe200000010ff */
[----:B------:R-:W-:Y:S01]  /*3600*/  FADD.FTZ R182, R182, R191 ;  /* 0x000000bfb6b67221 */ /* 0x000fe20000010000 */
[----:B------:R-:W-:Y:S01]  /*3610*/  F2FP.BF16.F32.PACK_AB R153, R15, R20 ;  /* 0x000000140f99723e */ /* 0x000fe200000010ff */
[----:B------:R-:W-:Y:S01]  /*3620*/  FADD.FTZ R20, R20, R195 ;  /* 0x000000c314147221 */ /* 0x000fe20000010000 */
[----:B------:R-:W-:Y:S01]  /*3630*/  F2FP.BF16.F32.PACK_AB R154, R199, R184 ;  /* 0x000000b8c79a723e */ /* 0x000fe200000010ff */
[----:B------:R-:W-:Y:S01]  /*3640*/  FADD.FTZ R197, R197, R182 ;  /* 0x000000b6c5c57221 */ /* 0x000fe20000010000 */
[----:B------:R-:W-:Y:S01]  /*3650*/  F2FP.BF16.F32.PACK_AB R155, R186, R169 ;  /* 0x000000a9ba9b723e */ /* 0x000fe200000010ff */
[----:B------:R-:W-:-:S02]  /*3660*/  FADD.FTZ R20, R15, R20 ;  /* 0x000000140f147221 */ /* 0x000fc40000010000 */
[----:B------:R-:W-:Y:S01]  /*3670*/  FADD.FTZ R184, R184, R197 ;  /* 0x000000c5b8b87221 */ /* 0x000fe20000010000 */
[----:B------:R-:W-:Y:S01]  /*3680*/  WARPGROUP.ARRIVE ;  /* 0x00000000000079c5 */ /* 0x000fe20000000000 */
[----:B------:R-:W-:Y:S02]  /*3690*/  FADD.FTZ R169, R169, R20 ;  /* 0x00000014a9a97221 */ /* 0x000fe40000010000 */
[----:B------:R-:W-:Y:S02]  /*36a0*/  FADD.FTZ R184, R199, R184 ;  /* 0x000000b8c7b87221 */ /* 0x000fe40000010000 */
[----:B------:R-:W-:-:S08]  /*36b0*/  FADD.FTZ R169, R186, R169 ;  /* 0x000000a9baa97221 */ /* 0x000fd00000010000 */
[----:B------:R-:W-:Y:S01]  /*36c0*/  HGMMA.64x256x16.F32.BF16 R24, R152, gdesc[UR4].tnspB, R24, gsb0 ;  /* 0x43e0000498187df0 */ /* 0x000fe20008001818 */
[----:B------:R-:W-:Y:S01]  /*36d0*/  UIADD3 UR6, UR10, 0x200, URZ ;  /* 0x000002000a067890 */ /* 0x000fe2000fffe03f */
[----:B------:R-:W-:Y:S01]  /*36e0*/  UMOV UR7, 0x40000040 ;  /* 0x4000004000077882 */ /* 0x000fe20000000000 */
[----:B------:R-:W-:Y:S02]  /*36f0*/  WARPGROUP.DEPBAR.LE gsb0, 0x0 ;  /* 0x00008000000079c5 */ /* 0x000fe40000010000 */
[----:B------:R-:W-:Y:S01]  /*3700*/  F2FP.BF16.F32.PACK_AB R152, R188, R157 ;  /* 0x0000009dbc98723e */ /* 0x000fe200000010ff */
[----:B------:R-:W-:Y:S01]  /*3710*/  FADD.FTZ R157, R157, R184 ;  /* 0x000000b89d9d7221 */ /* 0x000fe20000010000 */
[C---:B------:R-:W-:Y:S01]  /*3720*/  F2FP.BF16.F32.PACK_AB R153, R23.reuse, R156 ;  /* 0x0000009c1799723e */ /* 0x040fe200000010ff */
        /* <DEDUP_REMOVED lines=16> */
[----:B0-----:R-:W-:Y:S01]  /*3830*/  F2FP.BF16.F32.PACK_AB R153, R159, R162 ;  /* 0x000000a29f99723e */ /* 0x001fe200000010ff */
[----:B------:R-:W-:Y:S01]  /*3840*/  FADD.FTZ R162, R162, R171 ;  /* 0x000000aba2a27221 */ /* 0x000fe20000010000 */
[----:B------:R-:W-:Y:S01]  /*3850*/  F2FP.BF16.F32.PACK_AB R154, R167, R160 ;  /* 0x000000a0a79a723e */ /* 0x000fe200000010ff */
[----:B------:R-:W-:Y:S01]  /*3860*/  FADD.FTZ R13, R158, R13 ;  /* 0x0000000d9e0d7221 */ /* 0x000fe20000010000 */
[----:B--2---:R-:W-:Y:S01]  /*3870*/  F2FP.BF16.F32.PACK_AB R155, R164, R161 ;  /* 0x000000a1a49b723e */ /* 0x004fe200000010ff */
[----:B------:R-:W-:-:S02]  /*3880*/  FADD.FTZ R162, R159, R162 ;  /* 0x000000a29fa27221 */ /* 0x000fc40000010000 */
[----:B------:R-:W-:Y:S01]  /*3890*/  FADD.FTZ R0, R160, R13 ;  /* 0x0000000da0007221 */ /* 0x000fe20000010000 */
[----:B------:R-:W-:Y:S01]  /*38a0*/  WARPGROUP.ARRIVE ;  /* 0x00000000000079c5 */ /* 0x000fe20000000000 */
[----:B------:R-:W-:Y:S02]  /*38b0*/  FADD.FTZ R5, R161, R162 ;  /* 0x000000a2a1057221 */ /* 0x000fe40000010000 */
[----:B------:R-:W-:Y:S02]  /*38c0*/  FADD.FTZ R0, R167, R0 ;  /* 0x00000000a7007221 */ /* 0x000fe40000010000 */
[----:B------:R-:W-:-:S08]  /*38d0*/  FADD.FTZ R5, R164, R5 ;  /* 0x00000005a4057221 */ /* 0x000fd00000010000 */
[----:B------:R-:W-:Y:S03]  /*38e0*/  HGMMA.64x256x16.F32.BF16 R24, R152, gdesc[UR4].tnspB, R24, gsb0 ;  /* 0x43e0000498187df0 */ /* 0x000fe60008001818 */
[----:B------:R-:W-:Y:S02]  /*38f0*/  WARPGROUP.DEPBAR.LE gsb0, 0x0 ;  /* 0x00008000000079c5 */ /* 0x000fe40000010000 */
[----:B------:R0:W-:Y:S01]  /*3900*/  @!P1 SYNCS.ARRIVE.TRANS64.RED.A1T0 RZ, [R12+URZ], RZ ;  /* 0x000000ff0cff99a7 */ /* 0x0001e2000810043f */
[----:B------:R-:W-:Y:S05]  /*3910*/  @!P2 BRA `(.L_x_9435) ;  /* 0x000000280090a947 */ /* 0x000fea0003800000 */
[----:B------:R-:W-:Y:S01]  /*3920*/  IMAD.MOV.U32 R6, RZ, RZ, R3 ;  /* 0x000000ffff067224 */ /* 0x000fe200078e0003 */
[----:B------:R-:W-:Y:S01]  /*3930*/  UIADD3 UR45, UR45, -0x2, URZ ;  /* 0xfffffffe2d2d7890 */ /* 0x000fe2000fffe03f */
[----:B------:R-:W-:Y:S01]  /*3940*/  IMAD.MOV.U32 R7, RZ, RZ, R4 ;  /* 0x000000ffff077224 */ /* 0x000fe200078e0004 */
[----:B------:R-:W-:Y:S01]  /*3950*/  ULDC UR28, c[0x0][0xad0] ;  /* 0x0002b400001c7ab9 */ /* 0x000fe20000000800 */
[----:B------:R-:W-:-:S09]  /*3960*/  ULDC UR27, c[0x0][0xa80] ;  /* 0x0002a000001b7ab9 */ /* 0x000fd20000000800 */
.L_x_9444:
        /* <DEDUP_REMOVED lines=10> */
.L_x_9436:
[----:B------:R-:W1:Y:S01]  /*3a10*/  S2UR UR7, SR_CgaCtaId ;  /* 0x00000000000779c3 */ /* 0x000e620000008800 */
[----:B------:R-:W-:Y:S01]  /*3a20*/  UMOV UR6, 0x400 ;  /* 0x0000040000067882 */ /* 0x000fe20000000000 */
[----:B------:R-:W-:-:S05]  /*3a30*/  IMAD.U32 R3, RZ, RZ, UR37 ;  /* 0x00000025ff037e24 */ /* 0x000fca000f8e00ff */
[----:B------:R-:W-:Y:S01]  /*3a40*/  SHF.L.U32 R3, R3, 0x1f, RZ ;  /* 0x0000001f03037819 */ /* 0x000fe200000006ff */
[----:B-1----:R-:W-:-:S04]  /*3a50*/  ULEA UR20, UR7, UR6, 0x18 ;  /* 0x0000000607147291 */ /* 0x002fc8000f8ec03f */
[----:B------:R-:W-:-:S09]  /*3a60*/  ULEA UR29, UR38, UR20, 0x3 ;  /* 0x00000014261d7291 */ /* 0x000fd2000f8e183f */
[----:B------:R1:W2:Y:S01]  /*3a70*/  SYNCS.PHASECHK.TRANS64.TRYWAIT P3, [UR29+0x32430], R3 ;  /* 0x03243003ff0075a7 */ /* 0x0002a2000806015d */
[----:B------:R-:W-:Y:S05]  /*3a80*/  @!P0 BRA `(.L_x_9437) ;  /* 0x0000000000048947 */ /* 0x000fea0003800000 */
[----:B------:R-:W-:Y:S01]  /*3a90*/  BPT.TRAP 0x1 ;  /* 0x000000040000795c */ /* 0x000fe20000300000 */
.L_x_9437:
[----:B--2---:R-:W-:Y:S05]  /*3aa0*/  @P3 BRA `(.L_x_9438) ;  /* 0x0000000000083947 */ /* 0x004fea0003800000 */
[----:B------:R-:W2:Y:S02]  /*3ab0*/  SYNCS.PHASECHK.TRANS64.TRYWAIT P3, [UR29+0x32430], R3 ;  /* 0x03243003ff0075a7 */ /* 0x000ea4000806015d */
[----:B--2---:R-:W-:Y:S05]  /*3ac0*/  @!P3 BRA `(.L_x_9439) ;  /* 0x0000009c00dcb947 */ /* 0x004fea0003800000 */
.L_x_9438:
[----:B------:R-:W-:Y:S01]  /*3ad0*/  UIMAD UR6, UR38, 0x300, UR24 ;  /* 0x00000300260678a4 */ /* 0x000fe2000f8e0218 */
[----:B------:R-:W-:Y:S01]  /*3ae0*/  WARPGROUP.ARRIVE ;  /* 0x00000000000079c5 */ /* 0x000fe20000000000 */
[----:B------:R-:W-:Y:S01]  /*3af0*/  UMOV UR7, 0x40000040 ;  /* 0x4000004000077882 */ /* 0x000fe20000000000 */
[----:B------:R-:W-:Y:S01]  /*3b00*/  UMOV UR11, 0x40000040 ;  /* 0x40000040000b7882 */ /* 0x000fe20000000000 */
[----:B------:R-:W-:Y:S02]  /*3b10*/  UIADD3 UR10, UR6, 0x2, URZ ;  /* 0x00000002060a7890 */ /* 0x000fe4000fffe03f */
[----:B------:R-:W-:Y:S01]  /*3b20*/  UIADD3 UR14, UR6, 0x4, URZ ;  /* 0x00000004060e7890 */ /* 0x000fe2000fffe03f */
[----:B------:R-:W-:Y:S02]  /*3b30*/  UMOV UR15, 0x40000040 ;  /* 0x40000040000f7882 */ /* 0x000fe40000000000 */
[----:B------:R-:W-:Y:S01]  /*3b40*/  HGMMA.64x96x16.F32.BF16 R152, gdesc[UR4], RZ, !UPT, gsb0 ;  /* 0x01600000049879f0 */ /* 0x000fe2000c0018ff */
[----:B------:R-:W-:Y:S01]  /*3b50*/  UIADD3 UR18, UR6, 0x6, URZ ;  /* 0x0000000606127890 */ /* 0x000fe2000fffe03f */
        /* <DEDUP_REMOVED lines=13> */
.L_x_9440:
[----:B------:R3:W4:Y:S01]  /*3c30*/  SYNCS.PHASECHK.TRANS64.TRYWAIT P3, [UR29+0x32450], R3 ;  /* 0x03245003ff0075a7 */ /* 0x000722000806015d */
[----:B------:R-:W-:Y:S05]  /*3c40*/  @!P0 BRA `(.L_x_9441) ;  /* 0x0000000000048947 */ /* 0x000fea0003800000 */
[----:B------:R-:W-:Y:S01]  /*3c50*/  BPT.TRAP 0x1 ;  /* 0x000000040000795c */ /* 0x000fe20000300000 */
.L_x_9441:
[----:B----4-:R-:W-:Y:S05]  /*3c60*/  @P3 BRA `(.L_x_9442) ;  /* 0x0000000000083947 */ /* 0x010fea0003800000 */
[----:B------:R-:W4:Y:S02]  /*3c70*/  SYNCS.PHASECHK.TRANS64.TRYWAIT P3, [UR29+0x32450], R3 ;  /* 0x03245003ff0075a7 */ /* 0x000f24000806015d */
[----:B----4-:R-:W-:Y:S05]  /*3c80*/  @!P3 BRA `(.L_x_9443) ;  /* 0x0000009c0084b947 */ /* 0x010fea0003800000 */
.L_x_9442:
[----:B------:R-:W-:Y:S01]  /*3c90*/  ULEA UR20, UR42, UR20, 0xd ;  /* 0x000000142a147291 */ /* 0x000fe2000f8e683f */
[----:B------:R-:W-:Y:S01]  /*3ca0*/  WARPGROUP.ARRIVE ;  /* 0x00000000000079c5 */ /* 0x000fe20000000000 */
[----:B------:R-:W-:-:S05]  /*3cb0*/  UIMAD UR7, UR38, 0xc00, UR25 ;  /* 0x00000c00260778a4 */ /* 0x000fca000f8e0219 */
[----:B------:R-:W4:Y:S01]  /*3cc0*/  S2R R200, SR_TID.X ;  /* 0x0000000000c87919 */ /* 0x000f220000002100 */
[----:B------:R-:W-:Y:S01]  /*3cd0*/  UIADD3 UR20, UR20, 0x22400, URZ ;  /* 0x0002240014147890 */ /* 0x000fe2000fffe03f */
[----:B------:R-:W-:Y:S01]  /*3ce0*/  UMOV UR23, 0x40000040 ;  /* 0x4000004000177882 */ /* 0x000fe20000000000 */
[----:B------:R-:W-:Y:S02]  /*3cf0*/  UMOV UR21, 0x40000040 ;  /* 0x4000004000157882 */ /* 0x000fe40000000000 */
[----:B------:R-:W-:Y:S01]  /*3d00*/  USHF.R.U32.HI UR20, URZ, 0x4, UR20 ;  /* 0x000000043f147899 */ /* 0x000fe20008011614 */
[----:B------:R-:W-:Y:S01]  /*3d10*/  UMOV UR22, UR7 ;  /* 0x0000000700167c82 */ /* 0x000fe20008000000 */
[----:B------:R-:W-:Y:S02]  /*3d20*/  UIMAD UR10, UR38, 0xc00, UR26 ;  /* 0x00000c00260a78a4 */ /* 0x000fe4000f8e021a */
[----:B------:R-:W-:-:S04]  /*3d30*/  ULOP3.LUT UR6, UR20, 0x3fff, URZ, 0xc0, !UPT ;  /* 0x00003fff14067892 */ /* 0x000fc8000f8ec03f */
[----:B------:R-:W-:-:S07]  /*3d40*/  ULOP3.LUT UR6, UR6, 0x10000, URZ, 0xfc, !UPT ;  /* 0x0001000006067892 */ /* 0x000fce000f8efc3f */
[----:B------:R-:W-:Y:S02]  /*3d50*/  UMOV UR20, UR6 ;  /* 0x0000000600147c82 */ /* 0x000fe40008000000 */
[----:B------:R-:W-:Y:S01]  /*3d60*/  HGMMA.64x96x16.F32.BF16 R152, gdesc[UR20], R152, gsb0 ;  /* 0x01600000149879f0 */ /* 0x000fe20008001898 */
[----:B------:R-:W-:Y:S02]  /*3d70*/  UIADD3 UR22, UR7, 0x2, URZ ;  /* 0x0000000207167890 */ /* 0x000fe4000fffe03f */
[----:B------:R-:W-:Y:S01]  /*3d80*/  UIADD3 UR20, UR6, 0x2, URZ ;  /* 0x0000000206147890 */ /* 0x000fe2000fffe03f */
[----:B------:R-:W-:Y:S01]  /*3d90*/  UMOV UR23, 0x40000040 ;  /* 0x4000004000177882 */ /* 0x000fe20000000000 */
[----:B------:R-:W-:Y:S01]  /*3da0*/  UMOV UR21, 0x40000040 ;  /* 0x4000004000157882 */ /* 0x000fe20000000000 */
[----:B----4-:R-:W-:Y:S01]  /*3db0*/  SHF.R.U32.HI R200, RZ, 0x7, R200 ;  /* 0x00000007ffc87819 */ /* 0x010fe200000116c8 */
        /* <DEDUP_REMOVED lines=98> */
[----:B------:R-:W-:Y:S01]  /*43e0*/  UMOV UR6, UR10 ;  /* 0x0000000a00067c82 */ /* 0x000fe20008000000 */
[----:B------:R-:W-:Y:S01]  /*43f0*/  UMOV UR7, 0x40000040 ;  /* 0x4000004000077882 */ /* 0x000fe20000000000 */
[----:B------:R-:W-:Y:S02]  /*4400*/  WARPGROUP.DEPBAR.LE gsb0, 0x0 ;  /* 0x00008000000079c5 */ /* 0x000fe40000010000 */
[----:B------:R-:W-:-:S06]  /*4410*/  WARPGROUP.ARRIVE ;  /* 0x00000000000079c5 */ /* 0x000fcc0000000000 */
[----:B------:R-:W-:Y:S03]  /*4420*/  HGMMA.64x96x16.F32.BF16 R152, gdesc[UR20], R152, gsb0 ;  /* 0x01600000149879f0 */ /* 0x000fe60008001898 */
[----:B------:R-:W-:Y:S02]  /*4430*/  WARPGROUP.DEPBAR.LE gsb0, 0x0 ;  /* 0x00008000000079c5 */ /* 0x000fe40000010000 */
[----:B------:R-:W-:Y:S01]  /*4440*/  FMUL.FTZ R8, R152, UR28 ;  /* 0x0000001c98087c20 */ /* 0x000fe20008410000 */
[----:B-123--:R-:W-:Y:S01]  /*4450*/  FMUL.FTZ R3, R153, UR28 ;  /* 0x0000001c99037c20 */ /* 0x00efe20008410000 */
[----:B0-----:R-:W-:Y:S01]  /*4460*/  FMUL.FTZ R12, R156, UR28 ;  /* 0x0000001c9c0c7c20 */ /* 0x001fe20008410000 */
        /* <DEDUP_REMOVED lines=56> */
[----:B------:R-:W-:-:S03]  /*47f0*/  FMUL.FTZ R193, R199, UR28 ;  /* 0x0000001cc7c17c20 */ /* 0x000fc60008410000 */
        /* <DEDUP_REMOVED lines=79> */
[----:B--2---:R-:W-:-:S05]  /*4cf0*/  FMNMX.FTZ R155, R188, R155, !PT ;  /* 0x0000009bbc9b7209 */ /* 0x004fca0007810000 */
[----:B------:R-:W2:Y:S02]  /*4d00*/  SHFL.BFLY PT, R154, R155, 0x2, 0x1f ;  /* 0x0c401f009b9a7f89 */ /* 0x000ea400000e0000 */
[----:B------:R-:W3:Y:S01]  /*4d10*/  MUFU.TANH R193, R193 ;  /* 0x000000c100c17308 */ /* 0x000ee20000002400 */
[----:B0-----:R-:W-:-:S04]  /*4d20*/  FMNMX.FTZ R153, R189, R4, !PT ;  /* 0x00000004bd997209 */ /* 0x001fc80007810000 */
[----:B-1----:R-:W-:-:S04]  /*4d30*/  FMNMX.FTZ R4, R192, R153, !PT ;  /* 0x00000099c0047209 */ /* 0x002fc80007810000 */
[----:B---3--:R-:W-:-:S05]  /*4d40*/  FMNMX.FTZ R152, R193, R4, !PT ;  /* 0x00000004c1987209 */ /* 0x008fca0007810000 */
[----:B------:R-:W0:Y:S01]  /*4d50*/  SHFL.BFLY PT, R191, R152, 0x2, 0x1f ;  /* 0x0c401f0098bf7f89 */ /* 0x000e2200000e0000 */
[----:B--2---:R-:W-:-:S05]  /*4d60*/  FMNMX.FTZ R154, R155, R154, !PT ;  /* 0x0000009a9b9a7209 */ /* 0x004fca0007810000 */
[----:B------:R-:W1:Y:S01]  /*4d70*/  SHFL.BFLY PT, R153, R154, 0x1, 0x1f ;  /* 0x0c201f009a997f89 */ /* 0x000e6200000e0000 */
[----:B0-----:R-:W-:-:S05]  /*4d80*/  FMNMX.FTZ R195, R152, R191, !PT ;  /* 0x000000bf98c37209 */ /* 0x001fca0007810000 */
[----:B------:R-:W0:Y:S01]  /*4d90*/  SHFL.BFLY PT, R196, R195, 0x1, 0x1f ;  /* 0x0c201f00c3c47f89 */ /* 0x000e2200000e0000 */
[----:B-1----:R-:W-:Y:S01]  /*4da0*/  FMNMX.FTZ R4, R154, R153, !PT ;  /* 0x000000999a047209 */ /* 0x002fe20007810000 */
[----:B------:R-:W-:-:S04]  /*4db0*/  VIADD R153, R200, 0x8 ;  /* 0x00000008c8997836 */ /* 0x000fc80000000000 */
[C---:B------:R-:W-:Y:S01]  /*4dc0*/  FMUL.FTZ R194, R4.reuse, UR27 ;  /* 0x0000001b04c27c20 */ /* 0x040fe20008410000 */
[----:B------:R-:W-:-:S03]  /*4dd0*/  FADD.FTZ R7, -R4, R7 ;  /* 0x0000000704077221 */ /* 0x000fc60000010100 */
[--C-:B------:R-:W-:Y:S01]  /*4de0*/  FFMA.FTZ R191, R3, UR27, -R194.reuse ;  /* 0x0000001b03bf7c23 */ /* 0x100fe200080108c2 */
[--C-:B------:R-:W-:Y:S01]  /*4df0*/  FFMA.FTZ R190, R8, UR27, -R194.reuse ;  /* 0x0000001b08be7c23 */ /* 0x100fe200080108c2 */
[----:B------:R-:W-:Y:S01]  /*4e00*/  IADD3 R8, -R200, 0xb, RZ ;  /* 0x0000000bc8087810 */ /* 0x000fe20007ffe1ff */
[----:B------:R-:W-:Y:S01]  /*4e10*/  FMUL.FTZ R7, R7, UR27 ;  /* 0x0000001b07077c20 */ /* 0x000fe20008410000 */
        /* <DEDUP_REMOVED lines=8> */
[----:B------:R-:W-:Y:S01]  /*4ea0*/  FFMA.FTZ R181, R181, UR27, -R194 ;  /* 0x0000001bb5b57c23 */ /* 0x000fe200080108c2 */
[----:B0-----:R-:W-:Y:S01]  /*4eb0*/  FMNMX.FTZ R3, R195, R196, !PT ;  /* 0x000000c4c3037209 */ /* 0x001fe20007810000 */
[----:B------:R-:W-:Y:S01]  /*4ec0*/  IMAD.U32 R195, RZ, RZ, UR29 ;  /* 0x0000001dffc37e24 */ /* 0x000fe2000f8e00ff */
[----:B------:R-:W0:Y:S03]  /*4ed0*/  MUFU.EX2 R7, R7 ;  /* 0x0000000700077308 */ /* 0x000e260000000800 */
[----:B------:R-:W-:-:S02]  /*4ee0*/  @!P1 VIADD R152, R195, 0x32440 ;  /* 0x00032440c3989836 */ /* 0x000fc40000000000 */
[C---:B------:R-:W-:Y:S01]  /*4ef0*/  FADD.FTZ R6, -R3.reuse, R6 ;  /* 0x0000000603067221 */ /* 0x040fe20000010100 */
[----:B------:R-:W-:Y:S01]  /*4f00*/  FMUL.FTZ R198, R3, UR27 ;  /* 0x0000001b03c67c20 */ /* 0x000fe20008410000 */
[----:B------:R-:W-:Y:S02]  /*4f10*/  @!P1 VIADD R195, R195, 0x32460 ;  /* 0x00032460c3c39836 */ /* 0x000fe40000000000 */
[----:B------:R-:W-:Y:S01]  /*4f20*/  FMUL.FTZ R6, R6, UR27 ;  /* 0x0000001b06067c20 */ /* 0x000fe20008410000 */
[----:B------:R-:W-:Y:S01]  /*4f30*/  @!P1 PRMT R152, RZ, 0x654, R152 ;  /* 0x00000654ff989816 */ /* 0x000fe20000000098 */
[--C-:B------:R-:W-:Y:S01]  /*4f40*/  FFMA.FTZ R9, R9, UR27, -R198.reuse ;  /* 0x0000001b09097c23 */ /* 0x100fe200080108c6 */
[--C-:B------:R-:W-:Y:S01]  /*4f50*/  FFMA.FTZ R10, R10, UR27, -R198.reuse ;  /* 0x0000001b0a0a7c23 */ /* 0x100fe200080108c6 */
[--C-:B------:R-:W-:Y:S01]  /*4f60*/  FFMA.FTZ R15, R15, UR27, -R198.reuse ;  /* 0x0000001b0f0f7c23 */ /* 0x100fe200080108c6 */
[----:B------:R-:W-:Y:S01]  /*4f70*/  FFMA.FTZ R196, R21, UR27, -R198 ;  /* 0x0000001b15c47c23 */ /* 0x000fe200080108c6 */
[----:B------:R1:W-:Y:S06]  /*4f80*/  BAR.ARV R8, 0x100 ;  /* 0x000400080000751d */ /* 0x0003ec0000002000 */
[----:B------:R2:W-:Y:S01]  /*4f90*/  @!P1 SYNCS.ARRIVE.TRANS64.RED.A1T0 RZ, [R152+URZ], RZ ;  /* 0x000000ff98ff99a7 */ /* 0x0005e2000810043f */
[----:B------:R-:W3:Y:S01]  /*4fa0*/  MUFU.EX2 R6, R6 ;  /* 0x0000000600067308 */ /* 0x000ee20000000800 */
[-C--:B0-----:R-:W-:Y:S01]  /*4fb0*/  FMUL.FTZ R24, R24, R7.reuse ;  /* 0x0000000718187220 */ /* 0x081fe20000410000 */
        /* <DEDUP_REMOVED lines=39> */
[----:B------:R4:W-:Y:S01]  /*5230*/  BAR.SYNC.DEFER_BLOCKING R153, 0x100 ;  /* 0x000400990000751d */ /* 0x0009e20000010000 */
        /* <DEDUP_REMOVED lines=95> */
[----:B--2---:R-:W-:Y:S01]  /*5830*/  F2FP.BF16.F32.PACK_AB R152, R191, R190 ;  /* 0x000000bebf98723e */ /* 0x004fe200000010ff */
[--C-:B------:R-:W-:Y:S01]  /*5840*/  FFMA.FTZ R21, R156, UR27, -R194.reuse ;  /* 0x0000001b9c157c23 */ /* 0x100fe200080108c2 */
[----:B0-----:R-:W-:Y:S01]  /*5850*/  F2FP.BF16.F32.PACK_AB R154, R13, R12 ;  /* 0x0000000c0d9a723e */ /* 0x001fe200000010ff */
[----:B------:R-:W-:Y:S01]  /*5860*/  FFMA.FTZ R156, R158, UR27, -R194 ;  /* 0x0000001b9e9c7c23 */ /* 0x000fe200080108c2 */
[----:B----4-:R-:W-:Y:S01]  /*5870*/  F2FP.BF16.F32.PACK_AB R153, R10, R9 ;  /* 0x000000090a99723e */ /* 0x010fe200000010ff */
[--C-:B------:R-:W-:Y:S01]  /*5880*/  FFMA.FTZ R20, R20, UR27, -R198.reuse ;  /* 0x0000001b14147c23 */ /* 0x100fe200080108c6 */
[----:B-----5:R-:W-:Y:S01]  /*5890*/  F2FP.BF16.F32.PACK_AB R155, R196, R15 ;  /* 0x0000000fc49b723e */ /* 0x020fe200000010ff */
[--C-:B------:R-:W-:Y:S01]  /*58a0*/  FFMA.FTZ R23, R23, UR27, -R198.reuse ;  /* 0x0000001b17177c23 */ /* 0x100fe200080108c6 */
[--C-:B------:R-:W-:Y:S01]  /*58b0*/  FFMA.FTZ R158, R160, UR27, -R198.reuse ;  /* 0x0000001ba09e7c23 */ /* 0x100fe200080108c6 */
[----:B------:R-:W-:Y:S01]  /*58c0*/  FFMA.FTZ R197, R162, UR27, -R198 ;  /* 0x0000001ba2c57c23 */ /* 0x000fe200080108c6 */
[----:B------:R-:W-:Y:S01]  /*58d0*/  WARPGROUP.ARRIVE ;  /* 0x00000000000079c5 */ /* 0x000fe20000000000 */
[----:B------:R-:W-:Y:S01]  /*58e0*/  MUFU.EX2 R11, R11 ;  /* 0x0000000b000b7308 */ /* 0x000fe20000000800 */
[--C-:B------:R-:W-:Y:S01]  /*58f0*/  FFMA.FTZ R160, R159, UR27, -R194.reuse ;  /* 0x0000001b9fa07c23 */ /* 0x100fe200080108c2 */
[--C-:B------:R-:W-:Y:S01]  /*5900*/  FFMA.FTZ R159, R164, UR27, -R194.reuse ;  /* 0x0000001ba49f7c23 */ /* 0x100fe200080108c2 */
[----:B------:R-:W-:Y:S01]  /*5910*/  FFMA.FTZ R162, R166, UR27, -R194 ;  /* 0x0000001ba6a27c23 */ /* 0x000fe200080108c2 */
[--C-:B------:R-:W-:Y:S01]  /*5920*/  FFMA.FTZ R164, R163, UR27, -R198.reuse ;  /* 0x0000001ba3a47c23 */ /* 0x100fe200080108c6 */
[----:B------:R-:W-:Y:S01]  /*5930*/  HGMMA.64x256x16.F32.BF16 R24, R152, gdesc[UR4].tnspB, R24, gsb0 ;  /* 0x43e0000498187df0 */ /* 0x000fe20008001818 */
[----:B------:R-:W-:Y:S01]  /*5940*/  UIADD3 UR6, UR10, 0x80, URZ ;  /* 0x000000800a067890 */ /* 0x000fe2000fffe03f */
[--C-:B------:R-:W-:Y:S01]  /*5950*/  FFMA.FTZ R161, R161, UR27, -R198.reuse ;  /* 0x0000001ba1a17c23 */ /* 0x100fe200080108c6 */
[----:B------:R-:W0:Y:S01]  /*5960*/  MUFU.EX2 R14, R14 ;  /* 0x0000000e000e7308 */ /* 0x000e220000000800 */
[----:B------:R-:W-:Y:S01]  /*5970*/  UMOV UR7, 0x40000040 ;  /* 0x4000004000077882 */ /* 0x000fe20000000000 */
[--C-:B------:R-:W-:Y:S01]  /*5980*/  FFMA.FTZ R163, R168, UR27, -R198.reuse ;  /* 0x0000001ba8a37c23 */ /* 0x100fe200080108c6 */
[----:B------:R-:W-:Y:S01]  /*5990*/  FFMA.FTZ R166, R170, UR27, -R198 ;  /* 0x0000001baaa67c23 */ /* 0x000fe200080108c6 */
[--C-:B------:R-:W-:Y:S01]  /*59a0*/  FFMA.FTZ R168, R167, UR27, -R194.reuse ;  /* 0x0000001ba7a87c23 */ /* 0x100fe200080108c2 */
[--C-:B------:R-:W-:Y:S01]  /*59b0*/  FFMA.FTZ R167, R172, UR27, -R194.reuse ;  /* 0x0000001baca77c23 */ /* 0x100fe200080108c2 */
[----:B------:R-:W-:Y:S01]  /*59c0*/  FFMA.FTZ R170, R174, UR27, -R194 ;  /* 0x0000001baeaa7c23 */ /* 0x000fe200080108c2 */
[--C-:B------:R-:W-:Y:S01]  /*59d0*/  FFMA.FTZ R172, R171, UR27, -R198.reuse ;  /* 0x0000001babac7c23 */ /* 0x100fe200080108c6 */
[----:B------:R-:W-:Y:S01]  /*59e0*/  MUFU.EX2 R21, R21 ;  /* 0x0000001500157308 */ /* 0x000fe20000000800 */
[--C-:B------:R-:W-:Y:S01]  /*59f0*/  FFMA.FTZ R169, R169, UR27, -R198.reuse ;  /* 0x0000001ba9a97c23 */ /* 0x100fe200080108c6 */
        /* <DEDUP_REMOVED lines=18> */
[----:B------:R-:W-:Y:S01]  /*5b20*/  FFMA.FTZ R0, R7, R0, R190 ;  /* 0x0000000007007223 */ /* 0x000fe200000100be */
[----:B------:R-:W-:Y:S01]  /*5b30*/  FFMA.FTZ R5, R6, R5, R9 ;  /* 0x0000000506057223 */ /* 0x000fe20000010009 */
[----:B------:R-:W-:Y:S01]  /*5b40*/  @!P1 PRMT R195, RZ, 0x654, R195 ;  /* 0x00000654ffc39816 */ /* 0x000fe200000000c3 */
[----:B------:R-:W-:Y:S01]  /*5b50*/  IMAD.MOV.U32 R6, RZ, RZ, R3 ;  /* 0x000000ffff067224 */ /* 0x000fe200078e0003 */
[----:B------:R-:W2:Y:S01]  /*5b60*/  MUFU.EX2 R23, R23 ;  /* 0x0000001700177308 */ /* 0x000ea20000000800 */
[----:B------:R-:W-:Y:S01]  /*5b70*/  FADD.FTZ R191, R191, R0 ;  /* 0x00000000bfbf7221 */ /* 0x000fe20000010000 */
[----:B------:R-:W-:Y:S01]  /*5b80*/  FADD.FTZ R10, R10, R5 ;  /* 0x000000050a0a7221 */ /* 0x000fe20000010000 */
[----:B------:R-:W-:-:S02]  /*5b90*/  IMAD.MOV.U32 R7, RZ, RZ, R4 ;  /* 0x000000ffff077224 */ /* 0x000fc400078e0004 */
[----:B------:R-:W-:Y:S01]  /*5ba0*/  FADD.FTZ R12, R12, R191 ;  /* 0x000000bf0c0c7221 */ /* 0x000fe20000010000 */
[----:B------:R-:W-:Y:S02]  /*5bb0*/  FADD.FTZ R15, R15, R10 ;  /* 0x0000000a0f0f7221 */ /* 0x000fe40000010000 */
[----:B------:R-:W-:Y:S01]  /*5bc0*/  MUFU.EX2 R158, R158 ;  /* 0x0000009e009e7308 */ /* 0x000fe20000000800 */
[----:B------:R-:W-:Y:S01]  /*5bd0*/  FADD.FTZ R12, R13, R12 ;  /* 0x0000000c0d0c7221 */ /* 0x000fe20000010000 */
[----:B------:R-:W-:-:S06]  /*5be0*/  FADD.FTZ R15, R196, R15 ;  /* 0x0000000fc40f7221 */ /* 0x000fcc0000010000 */
        /* <DEDUP_REMOVED lines=27> */
[----:B------:R-:W-:Y:S01]  /*5da0*/  MUFU.EX2 R183, R183 ;  /* 0x000000b700b77308 */ /* 0x000fe20000000800 */
[----:B------:R-:W-:-:S02]  /*5db0*/  WARPGROUP.DEPBAR.LE gsb0, 0x0 ;  /* 0x00008000000079c5 */ /* 0x000fc40000010000 */
[----:B0-----:R-:W-:Y:S01]  /*5dc0*/  F2FP.BF16.F32.PACK_AB R152, R14, R11 ;  /* 0x0000000b0e98723e */ /* 0x001fe200000010ff */
[----:B------:R-:W-:Y:S01]  /*5dd0*/  FADD.FTZ R11, R11, R12 ;  /* 0x0000000c0b0b7221 */ /* 0x000fe20000010000 */
[----:B--2---:R-:W-:-:S03]  /*5de0*/  F2FP.BF16.F32.PACK_AB R153, R23, R20 ;  /* 0x000000141799723e */ /* 0x004fc600000010ff */
[----:B------:R-:W-:Y:S01]  /*5df0*/  MUFU.EX2 R186, R186 ;  /* 0x000000ba00ba7308 */ /* 0x000fe20000000800 */
[----:B------:R-:W-:Y:S01]  /*5e00*/  F2FP.BF16.F32.PACK_AB R154, R156, R21 ;  /* 0x000000159c9a723e */ /* 0x000fe200000010ff */
[----:B------:R-:W-:Y:S01]  /*5e10*/  FADD.FTZ R20, R20, R15 ;  /* 0x0000000f14147221 */ /* 0x000fe20000010000 */
[----:B---3--:R-:W-:Y:S01]  /*5e20*/  F2FP.BF16.F32.PACK_AB R155, R197, R158 ;  /* 0x0000009ec59b723e */ /* 0x008fe200000010ff */
[----:B------:R-:W-:Y:S02]  /*5e30*/  FADD.FTZ R14, R14, R11 ;  /* 0x0000000b0e0e7221 */ /* 0x000fe40000010000 */
[----:B------:R-:W-:Y:S01]  /*5e40*/  FADD.FTZ R23, R23, R20 ;  /* 0x0000001417177221 */ /* 0x000fe20000010000 */
[----:B------:R-:W-:Y:S01]  /*5e50*/  WARPGROUP.ARRIVE ;  /* 0x00000000000079c5 */ /* 0x000fe20000000000 */
[----:B------:R-:W-:Y:S01]  /*5e60*/  MUFU.EX2 R185, R185 ;  /* 0x000000b900b97308 */ /* 0x000fe20000000800 */
[----:B------:R-:W-:Y:S01]  /*5e70*/  FADD.FTZ R21, R21, R14 ;  /* 0x0000000e15157221 */ /* 0x000fe20000010000 */
[----:B------:R-:W-:-:S03]  /*5e80*/  FADD.FTZ R158, R158, R23 ;  /* 0x000000179e9e7221 */ /* 0x000fc60000010000 */
[----:B------:R-:W-:Y:S01]  /*5e90*/  HGMMA.64x256x16.F32.BF16 R24, R152, gdesc[UR4].tnspB, R24, gsb0 ;  /* 0x43e0000498187df0 */ /* 0x000fe20008001818 */
[----:B------:R-:W-:Y:S01]  /*5ea0*/  UIADD3 UR6, UR10, 0x100, URZ ;  /* 0x000001000a067890 */ /* 0x000fe2000fffe03f */
[----:B------:R-:W-:Y:S01]  /*5eb0*/  FADD.FTZ R156, R156, R21 ;  /* 0x000000159c9c7221 */ /* 0x000fe20000010000 */
[----:B------:R-:W-:Y:S01]  /*5ec0*/  UMOV UR7, 0x40000040 ;  /* 0x4000004000077882 */ /* 0x000fe20000000000 */
[----:B------:R-:W0:Y:S01]  /*5ed0*/  MUFU.EX2 R188, R188 ;  /* 0x000000bc00bc7308 */ /* 0x000e220000000800 */
[----:B------:R-:W-:-:S07]  /*5ee0*/  FADD.FTZ R158, R197, R158 ;  /* 0x0000009ec59e7221 */ /* 0x000fce0000010000 */
[----:B------:R-:W-:Y:S08]  /*5ef0*/  MUFU.EX2 R187, R187 ;  /* 0x000000bb00bb7308 */ /* 0x000ff00000000800 */
        /* <DEDUP_REMOVED lines=14> */
[----:B------:R-:W-:Y:S01]  /*5fe0*/  FADD.FTZ R166, R166, R163 ;  /* 0x000000a3a6a67221 */ /* 0x000fe20000010000 */
[----:B------:R-:W-:Y:S01]  /*5ff0*/  HGMMA.64x256x16.F32.BF16 R24, R152, gdesc[UR4].tnspB, R24, gsb0 ;  /* 0x43e0000498187df0 */ /* 0x000fe20008001818 */
[----:B------:R-:W-:Y:S01]  /*6000*/  UIADD3 UR6, UR10, 0x180, URZ ;  /* 0x000001800a067890 */ /* 0x000fe2000fffe03f */
[----:B------:R-:W-:Y:S01]  /*6010*/  UMOV UR7, 0x40000040 ;  /* 0x4000004000077882 */ /* 0x000fe20000000000 */
[----:B------:R-:W-:-:S02]  /*6020*/  WARPGROUP.DEPBAR.LE gsb0, 0x0 ;  /* 0x00008000000079c5 */ /* 0x000fc40000010000 */
[----:B------:R-:W-:Y:S01]  /*6030*/  F2FP.BF16.F32.PACK_AB R152, R168, R165 ;  /* 0x000000a5a898723e */ /* 0x000fe200000010ff */
[----:B------:R-:W-:Y:S01]  /*6040*/  FADD.FTZ R165, R165, R162 ;  /* 0x000000a2a5a57221 */ /* 0x000fe20000010000 */
[----:B------:R-:W-:Y:S01]  /*6050*/  F2FP.BF16.F32.PACK_AB R153, R172, R169 ;  /* 0x000000a9ac99723e */ /* 0x000fe200000010ff */
[----:B------:R-:W-:Y:S01]  /*6060*/  FADD.FTZ R169, R169, R166 ;  /* 0x000000a6a9a97221 */ /* 0x000fe20000010000 */
[----:B------:R-:W-:Y:S01]  /*6070*/  F2FP.BF16.F32.PACK_AB R154, R170, R167 ;  /* 0x000000a7aa9a723e */ /* 0x000fe200000010ff */
[----:B------:R-:W-:Y:S01]  /*6080*/  FADD.FTZ R168, R168, R165 ;  /* 0x000000a5a8a87221 */ /* 0x000fe20000010000 */
[----:B------:R-:W-:Y:S01]  /*6090*/  F2FP.BF16.F32.PACK_AB R155, R174, R171 ;  /* 0x000000abae9b723e */ /* 0x000fe200000010ff */
[----:B------:R-:W-:Y:S02]  /*60a0*/  FADD.FTZ R172, R172, R169 ;  /* 0x000000a9acac7221 */ /* 0x000fe40000010000 */
[----:B------:R-:W-:Y:S01]  /*60b0*/  FADD.FTZ R167, R167, R168 ;  /* 0x000000a8a7a77221 */ /* 0x000fe20000010000 */
[----:B------:R-:W-:Y:S01]  /*60c0*/  WARPGROUP.ARRIVE ;  /* 0x00000000000079c5 */ /* 0x000fe20000000000 */
[----:B------:R-:W-:-:S02]  /*60d0*/  FADD.FTZ R171, R171, R172 ;  /* 0x000000acabab7221 */ /* 0x000fc40000010000 */
        /* <DEDUP_REMOVED lines=39> */
[----:B------:R-:W-:Y:S05]  /*6350*/  @P2 BRA `(.L_x_9444) ;  /* 0xffffffd400842947 */ /* 0x000fea000383ffff */
.L_x_9435:
[----:B------:R-:W2:Y:S01]  /*6360*/  SHFL.BFLY PT, R7, R0, 0x2, 0x1f ;  /* 0x0c401f0000077f89 */ /* 0x000ea200000e0000 */
[----:B------:R-:W-:Y:S01]  /*6370*/  MOV R206, 0x400 ;  /* 0x0000040000ce7802 */ /* 0x000fe20000000f00 */
[----:B------:R-:W-:Y:S02]  /*6380*/  UIADD3 UR4, -UR43, URZ, URZ ;  /* 0x0000003f2b047290 */ /* 0x000fe4000fffe13f */
[----:B------:R-:W3:Y:S01]  /*6390*/  SHFL.BFLY PT, R10, R5, 0x2, 0x1f ;  /* 0x0c401f00050a7f89 */ /* 0x000ee200000e0000 */
[----:B------:R-:W-:Y:S01]  /*63a0*/  ULDC UR10, c[0x0][0xd44] ;  /* 0x00035100000a7ab9 */ /* 0x000fe20000000800 */
[----:B------:R-:W-:Y:S01]  /*63b0*/  ULDC.64 UR6, c[0x0][0xc90] ;  /* 0x0003240000067ab9 */ /* 0x000fe20000000a00 */
[----:B------:R-:W-:Y:S01]  /*63c0*/  UIMAD UR10, UR10, UR4, UR41 ;  /* 0x000000040a0a72a4 */ /* 0x000fe2000f8e0229 */
[----:B------:R-:W4:Y:S01]  /*63d0*/  S2R R11, SR_CgaCtaId ;  /* 0x00000000000b7919 */ /* 0x000f220000008800 */
[----:B------:R-:W-:Y:S02]  /*63e0*/  ULDC.64 UR8, c[0x0][0xbe8] ;  /* 0x0002fa0000087ab9 */ /* 0x000fe40000000a00 */
[----:B------:R-:W-:Y:S01]  /*63f0*/  USHF.R.S32.HI UR11, URZ, 0x1f, UR10 ;  /* 0x0000001f3f0b7899 */ /* 0x000fe2000801140a */
[----:B------:R-:W1:Y:S01]  /*6400*/  S2R R13, SR_SWINHI ;  /* 0x00000000000d7919 */ /* 0x000e620000002f00 */
[----:B------:R-:W-:-:S02]  /*6410*/  UIMAD.WIDE.U32 UR4, UR10, UR6, URZ ;  /* 0x000000060a0472a5 */ /* 0x000fc4000f8e003f */
[----:B------:R-:W-:-:S04]  /*6420*/  UIMAD UR6, UR11, UR6, URZ ;  /* 0x000000060b0672a4 */ /* 0x000fc8000f8e023f */
[----:B------:R-:W-:Y:S02]  /*6430*/  UIMAD UR6, UR10, UR7, UR6 ;  /* 0x000000070a0672a4 */ /* 0x000fe4000f8e0206 */
[----:B------:R-:W-:Y:S01]  /*6440*/  USHF.R.S32.HI UR7, URZ, 0x1f, UR43 ;  /* 0x0000001f3f077899 */ /* 0x000fe2000801142b */
[----:B--2---:R-:W-:Y:S01]  /*6450*/  FADD.FTZ R7, R7, R0 ;  /* 0x0000000007077221 */ /* 0x004fe20000010000 */
[----:B------:R-:W-:Y:S02]  /*6460*/  IMAD.MOV.U32 R0, RZ, RZ, RZ ;  /* 0x000000ffff007224 */ /* 0x000fe400078e00ff */
[----:B---3--:R-:W-:Y:S02]  /*6470*/  FADD.FTZ R10, R10, R5 ;  /* 0x000000050a0a7221 */ /* 0x008fe40000010000 */
[----:B------:R-:W0:Y:S01]  /*6480*/  SHFL.BFLY PT, R6, R7, 0x1, 0x1f ;  /* 0x0c201f0007067f89 */ /* 0x000e2200000e0000 */
[----:B------:R-:W-:-:S03]  /*6490*/  IMAD.MOV.U32 R5, RZ, RZ, -0x800000 ;  /* 0xff800000ff057424 */ /* 0x000fc600078e00ff */
[----:B------:R-:W2:Y:S01]  /*64a0*/  SHFL.BFLY PT, R9, R10, 0x1, 0x1f ;  /* 0x0c201f000a097f89 */ /* 0x000ea200000e0000 */
[----:B----4-:R-:W-:Y:S01]  /*64b0*/  LEA R206, R11, R206, 0x18 ;  /* 0x000000ce0bce7211 */ /* 0x010fe200078ec0ff */
[----:B0-----:R-:W-:Y:S01]  /*64c0*/  FADD.FTZ R12, R7, R6 ;  /* 0x00000006070c7221 */ /* 0x001fe20000010000 */
[----:B------:R-:W-:Y:S02]  /*64d0*/  IMAD.MOV.U32 R6, RZ, RZ, RZ ;  /* 0x000000ffff067224 */ /* 0x000fe400078e00ff */
[----:B--2---:R-:W-:Y:S01]  /*64e0*/  FADD.FTZ R14, R10, R9 ;  /* 0x000000090a0e7221 */ /* 0x004fe20000010000 */
[----:B------:R0:W-:Y:S08]  /*64f0*/  BAR.ARV R8, 0x100 ;  /* 0x000400080000751d */ /* 0x0001f00000002000 */
[----:B------:R-:W-:Y:S08]  /*6500*/  BAR.ARV 0x8, 0x180 ;  /* 0x0206000000007b1d */ /* 0x000ff00000002000 */
[----:B------:R-:W-:Y:S01]  /*6510*/  BAR.SYNC.DEFER_BLOCKING 0x1, 0x100 ;  /* 0x0044000000007b1d */ /* 0x000fe20000010000 */
[----:B------:R-:W-:Y:S01]  /*6520*/  FSETP.NE.FTZ.AND P0, PT, R12, RZ, PT ;  /* 0x000000ff0c00720b */ /* 0x000fe20003f15000 */
[----:B------:R-:W-:Y:S01]  /*6530*/  IMAD R9, R22, 0x40, R2 ;  /* 0x0000004016097824 */ /* 0x000fe200078e0202 */
[----:B------:R-:W-:-:S02]  /*6540*/  FSETP.NE.FTZ.AND P1, PT, R14, RZ, PT ;  /* 0x000000ff0e00720b */ /* 0x000fc40003f35000 */
[----:B------:R-:W-:Y:S02]  /*6550*/  MOV R10, R206 ;  /* 0x000000ce000a7202 */ /* 0x000fe40000000f00 */
[----:B-1----:R-:W-:Y:S01]  /*6560*/  MOV R11, R13 ;  /* 0x0000000d000b7202 */ /* 0x002fe20000000f00 */
[----:B------:R-:W-:Y:S02]  /*6570*/  IMAD.U32 R13, RZ, RZ, UR27 ;  /* 0x0000001bff0d7e24 */ /* 0x000fe4000f8e00ff */
[----:B0-----:R-:W-:-:S04]  /*6580*/  IMAD.WIDE R8, R9, 0x2, R10 ;  /* 0x0000000209087825 */ /* 0x001fc800078e020a */
[----:B------:R-:W0:Y:S01]  /*6590*/  @P0 MUFU.RCP R6, R12 ;  /* 0x0000000c00060308 */ /* 0x000e220000001000 */
[----:B------:R-:W-:-:S04]  /*65a0*/  IMAD.WIDE R10, R211, 0x2, R10 ;  /* 0x00000002d30a7825 */ /* 0x000fc800078e020a */
[----:B------:R-:W-:Y:S01]  /*65b0*/  @P0 FMUL.FTZ R13, R13, 0.69314718246459960938 ;  /* 0x3f3172180d0d0820 */ /* 0x000fe20000410000 */
[C---:B------:R-:W-:Y:S02]  /*65c0*/  IADD3 R21, P3, R10.reuse, 0xc060, RZ ;  /* 0x0000c0600a157810 */ /* 0x040fe40007f7e0ff */
[----:B------:R-:W-:Y:S01]  /*65d0*/  @P1 MUFU.RCP R0, R14 ;  /* 0x0000000e00001308 */ /* 0x000fe20000001000 */
[----:B------:R-:W-:Y:S02]  /*65e0*/  LOP3.LUT R171, R10, 0x380, RZ, 0xc0, !PT ;  /* 0x000003800aab7812 */ /* 0x000fe400078ec0ff */
[----:B------:R-:W-:Y:S02]  /*65f0*/  LOP3.LUT R15, R21, 0x380, RZ, 0xc0, !PT ;  /* 0x00000380150f7812 */ /* 0x000fe400078ec0ff */
[----:B------:R-:W-:-:S03]  /*6600*/  SHF.R.U64 R171, R171, 0x3, RZ ;  /* 0x00000003abab7819 */ /* 0x000fc600000012ff */
[----:B------:R-:W1:Y:S01]  /*6610*/  @P0 MUFU.LG2 R12, R12 ;  /* 0x0000000c000c0308 */ /* 0x000e620000000c00 */
        /* <DEDUP_REMOVED lines=78> */
[--C-:B------:R-:W-:Y:S02]  /*6b00*/  IMAD.X R131, RZ, RZ, R11.reuse, P3 ;  /* 0x000000ffff837224 */ /* 0x100fe400018e060b */
[-C--:B------:R-:W-:Y:S01]  /*6b10*/  FMUL.FTZ R177, R130, R0.reuse ;  /* 0x0000000082b17220 */ /* 0x080fe20000410000 */
[C---:B------:R-:W-:Y:S01]  /*6b20*/  IADD3 R111, P4, R10.reuse, 0xc040, RZ ;  /* 0x0000c0400a6f7810 */ /* 0x040fe20007f9e0ff */
        /* <DEDUP_REMOVED lines=10> */
[----:B------:R-:W-:Y:S01]  /*6bd0*/  FMUL.FTZ R7, R91, R0 ;  /* 0x000000005b077220 */ /* 0x000fe20000410000 */
[C---:B------:R-:W-:Y:S01]  /*6be0*/  IADD3 R14, P3, R10.reuse, 0x8020, RZ ;  /* 0x000080200a0e7810 */ /* 0x040fe20007f7e0ff */
[--C-:B------:R-:W-:Y:S01]  /*6bf0*/  IMAD.X R135, RZ, RZ, R11.reuse, P4 ;  /* 0x000000ffff877224 */ /* 0x100fe200020e060b */
[----:B------:R-:W-:Y:S01]  /*6c00*/  SHF.R.U64 R130, R15, 0x3, RZ ;  /* 0x000000030f827819 */ /* 0x000fe200000012ff */
[--C-:B------:R-:W-:Y:S01]  /*6c10*/  IMAD.X R139, RZ, RZ, R11.reuse, P5 ;  /* 0x000000ffff8b7224 */ /* 0x100fe200028e060b */
[----:B------:R-:W-:Y:S01]  /*6c20*/  IADD3 R91, P4, R10, 0x8000, RZ ;  /* 0x000080000a5b7810 */ /* 0x000fe20007f9e0ff */
        /* <DEDUP_REMOVED lines=18> */
[--C-:B------:R-:W-:Y:S01]  /*6d50*/  IMAD.X R165, RZ, RZ, R11.reuse, P1 ;  /* 0x000000ffffa57224 */ /* 0x100fe200008e060b */
[----:B------:R-:W-:Y:S01]  /*6d60*/  SHF.R.U64 R4, R4, 0x3, RZ ;  /* 0x0000000304047819 */ /* 0x000fe200000012ff */
[----:B------:R-:W-:-:S02]  /*6d70*/  IMAD.X R167, RZ, RZ, R11, P2 ;  /* 0x000000ffffa77224 */ /* 0x000fc400010e060b */
[-C--:B------:R-:W-:Y:S01]  /*6d80*/  FMUL.FTZ R183, R142, R0.reuse ;  /* 0x000000008eb77220 */ /* 0x080fe20000410000 */
[--C-:B------:R-:W-:Y:S01]  /*6d90*/  IMAD.X R169, RZ, RZ, R11.reuse, P3 ;  /* 0x000000ffffa97224 */ /* 0x100fe200018e060b */
[----:B------:R-:W-:Y:S01]  /*6da0*/  LOP3.LUT R142, R4, R103, RZ, 0x3c, !PT ;  /* 0x00000067048e7212 */ /* 0x000fe200078e3cff */
[----:B------:R-:W-:Y:S01]  /*6db0*/  IMAD.MOV.U32 R171, RZ, RZ, R11 ;  /* 0x000000ffffab7224 */ /* 0x000fe200078e000b */
[----:B------:R-:W-:Y:S01]  /*6dc0*/  LOP3.LUT R11, R14, 0x380, RZ, 0xc0, !PT ;  /* 0x000003800e0b7812 */ /* 0x000fe200078ec0ff */
[-C--:B------:R-:W-:Y:S01]  /*6dd0*/  FMUL.FTZ R27, R27, R0.reuse ;  /* 0x000000001b1b7220 */ /* 0x080fe20000410000 */
[----:B------:R-:W-:Y:S01]  /*6de0*/  LOP3.LUT R4, R13, 0x380, RZ, 0xc0, !PT ;  /* 0x000003800d047812 */ /* 0x000fe200078ec0ff */
[-C--:B------:R-:W-:Y:S01]  /*6df0*/  FMUL.FTZ R26, R26, R0.reuse ;  /* 0x000000001a1a7220 */ /* 0x080fe20000410000 */
[----:B------:R-:W-:Y:S01]  /*6e00*/  SHF.R.U64 R11, R11, 0x3, RZ ;  /* 0x000000030b0b7819 */ /* 0x000fe200000012ff */
[-C--:B------:R-:W-:Y:S01]  /*6e10*/  FMUL.FTZ R31, R31, R0.reuse ;  /* 0x000000001f1f7220 */ /* 0x080fe20000410000 */
[----:B------:R-:W-:Y:S01]  /*6e20*/  SHF.R.U64 R4, R4, 0x3, RZ ;  /* 0x0000000304047819 */ /* 0x000fe200000012ff */
[----:B------:R-:W-:Y:S01]  /*6e30*/  FMUL.FTZ R30, R30, R0 ;  /* 0x000000001e1e7220 */ /* 0x000fe20000410000 */
[----:B------:R-:W-:Y:S01]  /*6e40*/  LOP3.LUT R154, R11, R14, RZ, 0x3c, !PT ;  /* 0x0000000e0b9a7212 */ /* 0x000fe200078e3cff */
        /* <DEDUP_REMOVED lines=47> */
[----:B------:R-:W-:-:S02]  /*7140*/  LOP3.LUT R150, R4, R13, RZ, 0x3c, !PT ;  /* 0x0000000d04967212 */ /* 0x000fc400078e3cff */
[----:B------:R-:W-:Y:S02]  /*7150*/  SHF.R.U64 R11, R11, 0x3, RZ ;  /* 0x000000030b0b7819 */ /* 0x000fe400000012ff */
[----:B------:R-:W-:Y:S02]  /*7160*/  LOP3.LUT R20, R107, 0x380, RZ, 0xc0, !PT ;  /* 0x000003806b147812 */ /* 0x000fe400078ec0ff */
[----:B------:R-:W-:Y:S02]  /*7170*/  IADD3 R13, P3, R8, 0x1000, RZ ;  /* 0x00001000080d7810 */ /* 0x000fe40007f7e0ff */
[----:B------:R-:W-:Y:S02]  /*7180*/  LOP3.LUT R4, R57, 0x380, RZ, 0xc0, !PT ;  /* 0x0000038039047812 */ /* 0x000fe400078ec0ff */
[----:B------:R-:W-:Y:S01]  /*7190*/  LOP3.LUT R162, R11, R12, RZ, 0x3c, !PT ;  /* 0x0000000c0ba27212 */ /* 0x000fe200078e3cff */
[----:B------:R-:W-:Y:S01]  /*71a0*/  IMAD.U32 R11, RZ, RZ, UR5 ;  /* 0x00000005ff0b7e24 */ /* 0x000fe2000f8e00ff */
[----:B------:R-:W-:-:S02]  /*71b0*/  SHF.R.U64 R10, R20, 0x3, RZ ;  /* 0x00000003140a7819 */ /* 0x000fc400000012ff */
[----:B------:R-:W-:Y:S02]  /*71c0*/  LOP3.LUT R12, R13, 0x380, RZ, 0xc0, !PT ;  /* 0x000003800d0c7812 */ /* 0x000fe400078ec0ff */
[----:B------:R-:W-:Y:S02]  /*71d0*/  LOP3.LUT R20, R99, 0x380, RZ, 0xc0, !PT ;  /* 0x0000038063147812 */ /* 0x000fe400078ec0ff */
[----:B------:R-:W-:Y:S02]  /*71e0*/  SHF.R.U64 R4, R4, 0x3, RZ ;  /* 0x0000000304047819 */ /* 0x000fe400000012ff */
[----:B------:R-:W-:Y:S02]  /*71f0*/  SHF.R.U64 R12, R12, 0x3, RZ ;  /* 0x000000030c0c7819 */ /* 0x000fe400000012ff */
[----:B------:R-:W-:Y:S02]  /*7200*/  SHF.R.U64 R20, R20, 0x3, RZ ;  /* 0x0000000314147819 */ /* 0x000fe400000012ff */
[----:B------:R-:W-:-:S02]  /*7210*/  LOP3.LUT R158, R4, R57, RZ, 0x3c, !PT ;  /* 0x00000039049e7212 */ /* 0x000fc400078e3cff */
[----:B------:R-:W-:Y:S02]  /*7220*/  LOP3.LUT R4, R15, 0x380, RZ, 0xc0, !PT ;  /* 0x000003800f047812 */ /* 0x000fe400078ec0ff */
[----:B------:R-:W-:Y:S01]  /*7230*/  LOP3.LUT R12, R12, R13, RZ, 0x3c, !PT ;  /* 0x0000000d0c0c7212 */ /* 0x000fe200078e3cff */
[----:B------:R-:W-:Y:S01]  /*7240*/  IMAD.X R13, RZ, RZ, R9, P3 ;  /* 0x000000ffff0d7224 */ /* 0x000fe200018e0609 */
[----:B------:R-:W-:Y:S02]  /*7250*/  LOP3.LUT R146, R20, R99, RZ, 0x3c, !PT ;  /* 0x0000006314927212 */ /* 0x000fe400078e3cff */
[----:B------:R-:W-:Y:S02]  /*7260*/  SHF.R.U64 R4, R4, 0x3, RZ ;  /* 0x0000000304047819 */ /* 0x000fe400000012ff */
[----:B------:R-:W-:Y:S02]  /*7270*/  IADD3 R99, P3, R8, 0x8000, RZ ;  /* 0x0000800008637810 */ /* 0x000fe40007f7e0ff */
[----:B------:R-:W-:-:S02]  /*7280*/  LOP3.LUT R160, R4, R15, RZ, 0x3c, !PT ;  /* 0x0000000f04a07212 */ /* 0x000fc400078e3cff */
[----:B------:R-:W-:Y:S02]  /*7290*/  LOP3.LUT R98, R99, 0x380, RZ, 0xc0, !PT ;  /* 0x0000038063627812 */ /* 0x000fe400078ec0ff */
[----:B------:R-:W-:Y:S02]  /*72a0*/  LOP3.LUT R4, R3, 0x380, RZ, 0xc0, !PT ;  /* 0x0000038003047812 */ /* 0x000fe400078ec0ff */
[----:B------:R-:W-:Y:S02]  /*72b0*/  SHF.R.U64 R98, R98, 0x3, RZ ;  /* 0x0000000362627819 */ /* 0x000fe400000012ff */
[----:B------:R-:W-:Y:S02]  /*72c0*/  SHF.R.U64 R4, R4, 0x3, RZ ;  /* 0x0000000304047819 */ /* 0x000fe400000012ff */
[----:B------:R-:W-:Y:S01]  /*72d0*/  LOP3.LUT R98, R98, R99, RZ, 0x3c, !PT ;  /* 0x0000006362627212 */ /* 0x000fe200078e3cff */
[----:B------:R-:W-:Y:S01]  /*72e0*/  IMAD.X R99, RZ, RZ, R9, P3 ;  /* 0x000000ffff637224 */ /* 0x000fe200018e0609 */
[----:B------:R-:W-:-:S02]  /*72f0*/  LOP3.LUT R168, R4, R3, RZ, 0x3c, !PT ;  /* 0x0000000304a87212 */ /* 0x000fc400078e3cff */
[----:B------:R-:W-:Y:S02]  /*7300*/  LOP3.LUT R138, R10, R107, RZ, 0x3c, !PT ;  /* 0x0000006b0a8a7212 */ /* 0x000fe400078e3cff */
[----:B------:R-:W-:Y:S02]  /*7310*/  IADD3 R4, P3, R8, 0xf000, RZ ;  /* 0x0000f00008047810 */ /* 0x000fe40007f7e0ff */
[----:B------:R-:W-:Y:S02]  /*7320*/  LOP3.LUT R10, R95, 0x380, RZ, 0xc0, !PT ;  /* 0x000003805f0a7812 */ /* 0x000fe400078ec0ff */
[----:B------:R-:W-:Y:S01]  /*7330*/  LOP3.LUT R3, R4, 0x380, RZ, 0xc0, !PT ;  /* 0x0000038004037812 */ /* 0x000fe200078ec0ff */
[----:B------:R-:W-:Y:S01]  /*7340*/  IMAD.X R127, RZ, RZ, R9, P3 ;  /* 0x000000ffff7f7224 */ /* 0x000fe200018e0609 */
[----:B------:R-:W-:Y:S02]  /*7350*/  SHF.R.U64 R10, R10, 0x3, RZ ;  /* 0x000000030a0a7819 */ /* 0x000fe400000012ff */
[----:B------:R-:W-:-:S02]  /*7360*/  SHF.R.U64 R3, R3, 0x3, RZ ;  /* 0x0000000303037819 */ /* 0x000fc400000012ff */
[----:B------:R-:W-:Y:S02]  /*7370*/  LOP3.LUT R152, R10, R95, RZ, 0x3c, !PT ;  /* 0x0000005f0a987212 */ /* 0x000fe400078e3cff */
[----:B------:R-:W-:Y:S02]  /*7380*/  IADD3 R95, P2, R8, 0x7000, RZ ;  /* 0x00007000085f7810 */ /* 0x000fe40007f5e0ff */
[----:B------:R-:W-:Y:S01]  /*7390*/  LOP3.LUT R126, R3, R4, RZ, 0x3c, !PT ;  /* 0x00000004037e7212 */ /* 0x000fe200078e3cff */
[----:B------:R-:W-:Y:S01]  /*73a0*/  IMAD R4, RZ, RZ, -UR41 ;  /* 0x80000029ff047e24 */ /* 0x000fe2000f8e02ff */
[----:B------:R-:W-:Y:S01]  /*73b0*/  LOP3.LUT R94, R95, 0x380, RZ, 0xc0, !PT ;  /* 0x000003805f5e7812 */ /* 0x000fe200078ec0ff */
[----:B------:R-:W0:Y:S01]  /*73c0*/  LDC R3, c[0x0][0xce8] ;  /* 0x00033a00ff037b82 */ /* 0x000e220000000800 */
[----:B------:R-:W-:Y:S02]  /*73d0*/  F2FP.BF16.F32.PACK_AB R24, R25, R24 ;  /* 0x000000181918723e */ /* 0x000fe400000010ff */
[----:B------:R-:W-:-:S02]  /*73e0*/  SHF.R.U64 R94, R94, 0x3, RZ ;  /* 0x000000035e5e7819 */ /* 0x000fc400000012ff */
[----:B------:R-:W-:Y:S02]  /*73f0*/  F2FP.BF16.F32.PACK_AB R25, R27, R26 ;  /* 0x0000001a1b19723e */ /* 0x000fe400000010ff */
[----:B------:R-:W-:Y:S01]  /*7400*/  LOP3.LUT R94, R94, R95, RZ, 0x3c, !PT ;  /* 0x0000005f5e5e7212 */ /* 0x000fe200078e3cff */
[----:B------:R-:W-:Y:S01]  /*7410*/  IMAD.X R95, RZ, RZ, R9, P2 ;  /* 0x000000ffff5f7224 */ /* 0x000fe200010e0609 */
[----:B------:R-:W-:Y:S02]  /*7420*/  IADD3 R123, P2, R8, 0xe000, RZ ;  /* 0x0000e000087b7810 */ /* 0x000fe40007f5e0ff */
[----:B------:R-:W-:Y:S02]  /*7430*/  F2FP.BF16.F32.PACK_AB R27, R31, R30 ;  /* 0x0000001e1f1b723e */ /* 0x000fe400000010ff */
[----:B------:R-:W-:Y:S01]  /*7440*/  LOP3.LUT R122, R123, 0x380, RZ, 0xc0, !PT ;  /* 0x000003807b7a7812 */ /* 0x000fe200078ec0ff */
[----:B------:R-:W1:Y:S01]  /*7450*/  LDC R31, c[0x0][0xd38] ;  /* 0x00034e00ff1f7b82 */ /* 0x000e620000000800 */
[----:B------:R-:W-:-:S02]  /*7460*/  MOV R170, R170 ;  /* 0x000000aa00aa7202 */ /* 0x000fc40000000f00 */
[----:B------:R-:W-:Y:S02]  /*7470*/  SHF.R.U64 R122, R122, 0x3, RZ ;  /* 0x000000037a7a7819 */ /* 0x000fe400000012ff */
[----:B------:R-:W-:Y:S02]  /*7480*/  F2FP.BF16.F32.PACK_AB R26, R187, R28 ;  /* 0x0000001cbb1a723e */ /* 0x000fe400000010ff */
[----:B------:R-:W-:Y:S01]  /*7490*/  LOP3.LUT R122, R122, R123, RZ, 0x3c, !PT ;  /* 0x0000007b7a7a7212 */ /* 0x000fe200078e3cff */
[----:B------:R-:W-:Y:S01]  /*74a0*/  IMAD.X R123, RZ, RZ, R9, P2 ;  /* 0x000000ffff7b7224 */ /* 0x000fe200010e0609 */
[----:B------:R-:W-:Y:S01]  /*74b0*/  LOP3.LUT R10, R91, 0x380, RZ, 0xc0, !PT ;  /* 0x000003805b0a7812 */ /* 0x000fe200078ec0ff */
[----:B------:R2:W-:Y:S01]  /*74c0*/  STSM.16.M88.4 [R170], R24 ;  /* 0x00000018aa007844 */ /* 0x0005e20000000200 */
[----:B0-----:R-:W-:Y:S02]  /*74d0*/  ISETP.NE.AND P2, PT, R3, 0x1, PT ;  /* 0x000000010300780c */ /* 0x001fe40003f45270 */
[----:B------:R-:W-:-:S02]  /*74e0*/  SHF.R.U64 R10, R10, 0x3, RZ ;  /* 0x000000030a0a7819 */ /* 0x000fc400000012ff */
[----:B------:R-:W-:Y:S02]  /*74f0*/  IADD3 R57, P0, R8, 0x5000, RZ ;  /* 0x0000500008397810 */ /* 0x000fe40007f1e0ff */
[----:B------:R-:W-:Y:S02]  /*7500*/  LOP3.LUT R156, R10, R91, RZ, 0x3c, !PT ;  /* 0x0000005b0a9c7212 */ /* 0x000fe400078e3cff */
[----:B------:R-:W-:Y:S02]  /*7510*/  F2FP.BF16.F32.PACK_AB R32, R33, R32 ;  /* 0x000000202120723e */ /* 0x000fe400000010ff */
[----:B------:R-:W-:Y:S02]  /*7520*/  LOP3.LUT R10, R53, 0x380, RZ, 0xc0, !PT ;  /* 0x00000380350a7812 */ /* 0x000fe400078ec0ff */
[----:B------:R-:W-:Y:S01]  /*7530*/  F2FP.BF16.F32.PACK_AB R33, R35, R34 ;  /* 0x000000222321723e */ /* 0x000fe200000010ff */
[----:B-1----:R-:W-:Y:S01]  /*7540*/  IMAD R4, R31, R4, UR44 ;  /* 0x0000002c1f047e24 */ /* 0x002fe2000f8e0204 */
[----:B------:R-:W-:Y:S01]  /*7550*/  IADD3 R91, P1, R8, 0x6000, RZ ;  /* 0x00006000085b7810 */ /* 0x000fe20007f3e0ff */
[----:B--2---:R-:W0:Y:S01]  /*7560*/  @P2 LDC R24, c[0x0][0xcec] ;  /* 0x00033b00ff182b82 */ /* 0x004e220000000800 */
[----:B------:R-:W-:-:S02]  /*7570*/  LOP3.LUT R56, R57, 0x380, RZ, 0xc0, !PT ;  /* 0x0000038039387812 */ /* 0x000fc400078ec0ff */
[----:B------:R-:W-:Y:S01]  /*7580*/  F2FP.BF16.F32.PACK_AB R35, R39, R38 ;  /* 0x000000262723723e */ /* 0x000fe200000010ff */
[----:B------:R-:W-:Y:S01]  /*7590*/  IMAD R39, R4, 0x80, R210 ;  /* 0x0000008004277824 */ /* 0x000fe200078e02d2 */
[----:B------:R-:W-:Y:S02]  /*75a0*/  SHF.R.U64 R10, R10, 0x3, RZ ;  /* 0x000000030a0a7819 */ /* 0x000fe400000012ff */
[----:B------:R-:W-:Y:S01]  /*75b0*/  LOP3.LUT R90, R91, 0x380, RZ, 0xc0, !PT ;  /* 0x000003805b5a7812 */ /* 0x000fe200078ec0ff */
[----:B------:R-:W1:Y:S01]  /*75c0*/  @P2 LDC R25, c[0x0][0xcf0] ;  /* 0x00033c00ff192b82 */ /* 0x000e620000000800 */
[----:B------:R-:W-:Y:S02]  /*75d0*/  SHF.R.U64 R56, R56, 0x3, RZ ;  /* 0x0000000338387819 */ /* 0x000fe400000012ff */
[----:B------:R-:W-:Y:S02]  /*75e0*/  LOP3.LUT R20, R21, 0x380, RZ, 0xc0, !PT ;  /* 0x0000038015147812 */ /* 0x000fe400078ec0ff */
[----:B------:R-:W-:Y:S01]  /*75f0*/  LOP3.LUT R164, R10, R53, RZ, 0x3c, !PT ;  /* 0x000000350aa47212 */ /* 0x000fe200078e3cff */
[----:B------:R-:W-:Y:S01]  /*7600*/  IMAD.U32 R10, RZ, RZ, UR4 ;  /* 0x00000004ff0a7e24 */ /* 0x000fe2000f8e00ff */
[----:B------:R-:W-:Y:S01]  /*7610*/  SHF.R.U64 R90, R90, 0x3, RZ ;  /* 0x000000035a5a7819 */ /* 0x000fe200000012ff */
[----:B------:R-:W2:Y:S01]  /*7620*/  LDC.64 R30, c[0x0][0xc98] ;  /* 0x00032600ff1e7b82 */ /* 0x000ea20000000a00 */
[----:B------:R-:W-:Y:S01]  /*7630*/  LOP3.LUT R56, R56, R57, RZ, 0x3c, !PT ;  /* 0x0000003938387212 */ /* 0x000fe200078e3cff */
[----:B------:R-:W-:Y:S01]  /*7640*/  UIADD3 UR4, UR5, UR6, URZ ;  /* 0x0000000605047290 */ /* 0x000fe2000fffe03f */
[----:B------:R-:W-:Y:S01]  /*7650*/  F2FP.BF16.F32.PACK_AB R34, R37, R36 ;  /* 0x000000242522723e */ /* 0x000fe200000010ff */
[----:B------:R-:W-:Y:S01]  /*7660*/  IMAD.X R57, RZ, RZ, R9, P0 ;  /* 0x000000ffff397224 */ /* 0x000fe200000e0609 */
[----:B------:R-:W-:Y:S01]  /*7670*/  SHF.R.U64 R20, R20, 0x3, RZ ;  /* 0x0000000314147819 */ /* 0x000fe200000012ff */
[----:B------:R-:W-:Y:S01]  /*7680*/  IMAD.MOV.U32 R37, RZ, RZ, R39 ;  /* 0x000000ffff257224 */ /* 0x000fe200078e0027 */
[----:B------:R-:W-:Y:S01]  /*7690*/  MOV R150, R150 ;  /* 0x0000009600967202 */ /* 0x000fe20000000f00 */
[----:B0-----:R-:W-:Y:S01]  /*76a0*/  @P2 IMAD.HI.U32 R24, R39, R24, RZ ;  /* 0x0000001827182227 */ /* 0x001fe200078e00ff */
[----:B------:R-:W-:Y:S01]  /*76b0*/  IADD3 R115, P0, R8, 0xc000, RZ ;  /* 0x0000c00008737810 */ /* 0x000fe20007f1e0ff */
[----:B------:R-:W-:Y:S01]  /*76c0*/  ULDC UR6, c[0x0][0xb88] ;  /* 0x0002e20000067ab9 */ /* 0x000fe20000000800 */
[----:B------:R-:W-:Y:S01]  /*76d0*/  LOP3.LUT R90, R90, R91, RZ, 0x3c, !PT ;  /* 0x0000005b5a5a7212 */ /* 0x000fe200078e3cff */
[----:B------:R-:W-:Y:S01]  /*76e0*/  IMAD.X R91, RZ, RZ, R9, P1 ;  /* 0x000000ffff5b7224 */ /* 0x000fe200008e0609 */
[----:B------:R-:W-:Y:S01]  /*76f0*/  LOP3.LUT R166, R20, R21, RZ, 0x3c, !PT ;  /* 0x0000001514a67212 */ /* 0x000fe200078e3cff */
[----:B------:R0:W-:Y:S01]  /*7700*/  STSM.16.M88.4 [R150], R32 ;  /* 0x0000002096007844 */ /* 0x0001e20000000200 */
[----:B------:R-:W-:Y:S01]  /*7710*/  F2FP.BF16.F32.PACK_AB R40, R41, R40 ;  /* 0x000000282928723e */ /* 0x000fe200000010ff */
[----:B------:R-:W-:Y:S01]  /*7720*/  IMAD.U32 R11, RZ, RZ, UR4 ;  /* 0x00000004ff0b7e24 */ /* 0x000fe2000f8e00ff */
[----:B-1----:R-:W-:Y:S01]  /*7730*/  @P2 SHF.R.U32.HI R37, RZ, R25, R24 ;  /* 0x00000019ff252219 */ /* 0x002fe20000011618 */
[----:B------:R-:W-:Y:S01]  /*7740*/  ULDC.64 UR4, c[0x0][0xc88] ;  /* 0x0003220000047ab9 */ /* 0x000fe20000000a00 */
[----:B------:R-:W-:-:S02]  /*7750*/  IADD3 R119, P1, R8, 0xd000, RZ ;  /* 0x0000d00008777810 */ /* 0x000fc40007f3e0ff */
[----:B------:R-:W-:Y:S02]  /*7760*/  LOP3.LUT R114, R115, 0x380, RZ, 0xc0, !PT ;  /* 0x0000038073727812 */ /* 0x000fe400078ec0ff */
[----:B------:R-:W-:Y:S01]  /*7770*/  F2FP.BF16.F32.PACK_AB R41, R43, R42 ;  /* 0x0000002a2b29723e */ /* 0x000fe200000010ff */
[C---:B--2---:R-:W-:Y:S01]  /*7780*/  IMAD R28, R30.reuse, UR7, RZ ;  /* 0x000000071e1c7c24 */ /* 0x044fe2000f8e02ff */
[----:B------:R-:W-:Y:S01]  /*7790*/  F2FP.BF16.F32.PACK_AB R48, R49, R48 ;  /* 0x000000303130723e */ /* 0x000fe200000010ff */
[----:B------:R-:W-:Y:S01]  /*77a0*/  IMAD.WIDE.U32 R10, R30, UR43, R10 ;  /* 0x0000002b1e0a7c25 */ /* 0x000fe2000f8e000a */
[----:B------:R-:W-:Y:S02]  /*77b0*/  LOP3.LUT R52, R111, 0x380, RZ, 0xc0, !PT ;  /* 0x000003806f347812 */ /* 0x000fe400078ec0ff */
[----:B------:R-:W-:Y:S01]  /*77c0*/  MOV R160, R160 ;  /* 0x000000a000a07202 */ /* 0x000fe20000000f00 */
[----:B0-----:R-:W-:Y:S01]  /*77d0*/  IMAD.MOV R32, RZ, RZ, -R37 ;  /* 0x000000ffff207224 */ /* 0x001fe200078e0a25 */
[----:B------:R-:W-:Y:S01]  /*77e0*/  F2FP.BF16.F32.PACK_AB R42, R45, R44 ;  /* 0x0000002c2d2a723e */ /* 0x000fe200000010ff */
[----:B------:R-:W-:Y:S01]  /*77f0*/  IMAD R28, R31, UR43, R28 ;  /* 0x0000002b1f1c7c24 */ /* 0x000fe2000f8e021c */
[----:B------:R-:W-:Y:S01]  /*7800*/  F2FP.BF16.F32.PACK_AB R43, R47, R46 ;  /* 0x0000002e2f2b723e */ /* 0x000fe200000010ff */
[----:B------:R-:W-:Y:S01]  /*7810*/  IMAD R33, R3, R32, R39 ;  /* 0x0000002003217224 */ /* 0x000fe200078e0227 */
[----:B------:R-:W-:Y:S01]  /*7820*/  F2FP.BF16.F32.PACK_AB R49, R51, R50 ;  /* 0x000000323331723e */ /* 0x000fe200000010ff */
[----:B------:R-:W-:Y:S01]  /*7830*/  IMAD R32, R4, 0x80, R208 ;  /* 0x0000008004207824 */ /* 0x000fe200078e02d0 */
[----:B------:R-:W-:Y:S01]  /*7840*/  MOV R168, R168 ;  /* 0x000000a800a87202 */ /* 0x000fe20000000f00 */
        /* <DEDUP_REMOVED lines=9> */
[----:B------:R-:W-:Y:S02]  /*78e0*/  LOP3.LUT R118, R119, 0x380, RZ, 0xc0, !PT ;  /* 0x0000038077767812 */ /* 0x000fe400078ec0ff */
[----:B------:R-:W-:Y:S01]  /*78f0*/  SHF.R.U64 R114, R114, 0x3, RZ ;  /* 0x0000000372727819 */ /* 0x000fe200000012ff */
[----:B------:R0:W-:Y:S01]  /*7900*/  STSM.16.M88.4 [R166], R24 ;  /* 0x00000018a6007844 */ /* 0x0001e20000000200 */
[----:B------:R-:W-:Y:S02]  /*7910*/  SHF.R.U64 R52, R52, 0x3, RZ ;  /* 0x0000000334347819 */ /* 0x000fe400000012ff */
[C---:B------:R-:W-:Y:S02]  /*7920*/  IADD3 R15, P4, R8.reuse, 0x2000, RZ ;  /* 0x00002000080f7810 */ /* 0x040fe40007f9e0ff */
[C---:B------:R-:W-:Y:S02]  /*7930*/  IADD3 R21, P5, R8.reuse, 0x3000, RZ ;  /* 0x0000300008157810 */ /* 0x040fe40007fbe0ff */
[----:B------:R-:W-:-:S02]  /*7940*/  IADD3 R53, P6, R8, 0x4000, RZ ;  /* 0x0000400008357810 */ /* 0x000fc40007fde0ff */
[----:B------:R-:W-:Y:S02]  /*7950*/  SHF.R.U64 R118, R118, 0x3, RZ ;  /* 0x0000000376767819 */ /* 0x000fe400000012ff */
[----:B------:R-:W-:Y:S01]  /*7960*/  LOP3.LUT R114, R114, R115, RZ, 0x3c, !PT ;  /* 0x0000007372727212 */ /* 0x000fe200078e3cff */
[----:B------:R-:W-:Y:S01]  /*7970*/  IMAD.X R115, RZ, RZ, R9, P0 ;  /* 0x000000ffff737224 */ /* 0x000fe200000e0609 */
[----:B------:R-:W-:Y:S02]  /*7980*/  F2FP.BF16.F32.PACK_AB R64, R65, R64 ;  /* 0x000000404140723e */ /* 0x000fe400000010ff */
[----:B------:R-:W-:Y:S02]  /*7990*/  LOP3.LUT R134, R52, R111, RZ, 0x3c, !PT ;  /* 0x0000006f34867212 */ /* 0x000fe400078e3cff */
[----:B------:R-:W-:Y:S02]  /*79a0*/  F2FP.BF16.F32.PACK_AB R65, R67, R66 ;  /* 0x000000424341723e */ /* 0x000fe400000010ff */
[----:B------:R-:W-:-:S02]  /*79b0*/  F2FP.BF16.F32.PACK_AB R72, R73, R72 ;  /* 0x000000484948723e */ /* 0x000fc400000010ff */
[----:B0-----:R-:W-:Y:S02]  /*79c0*/  F2FP.BF16.F32.PACK_AB R25, R7, R23 ;  /* 0x000000170719723e */ /* 0x001fe400000010ff */
[----:B------:R-:W-:Y:S02]  /*79d0*/  LOP3.LUT R14, R15, 0x380, RZ, 0xc0, !PT ;  /* 0x000003800f0e7812 */ /* 0x000fe400078ec0ff */
[----:B------:R-:W-:Y:S02]  /*79e0*/  LOP3.LUT R20, R21, 0x380, RZ, 0xc0, !PT ;  /* 0x0000038015147812 */ /* 0x000fe400078ec0ff */
[----:B------:R-:W-:Y:S02]  /*79f0*/  LOP3.LUT R52, R53, 0x380, RZ, 0xc0, !PT ;  /* 0x0000038035347812 */ /* 0x000fe400078ec0ff */
[----:B------:R-:W-:Y:S02]  /*7a00*/  MOV R164, R164 ;  /* 0x000000a400a47202 */ /* 0x000fe40000000f00 */
[----:B------:R-:W-:-:S02]  /*7a10*/  F2FP.BF16.F32.PACK_AB R66, R201, R68 ;  /* 0x00000044c942723e */ /* 0x000fc400000010ff */
[----:B------:R-:W-:Y:S02]  /*7a20*/  F2FP.BF16.F32.PACK_AB R67, R71, R70 ;  /* 0x000000464743723e */ /* 0x000fe400000010ff */
[----:B------:R-:W-:Y:S02]  /*7a30*/  F2FP.BF16.F32.PACK_AB R73, R75, R74 ;  /* 0x0000004a4b49723e */ /* 0x000fe400000010ff */
[----:B------:R-:W-:Y:S01]  /*7a40*/  F2FP.BF16.F32.PACK_AB R80, R81, R80 ;  /* 0x000000505150723e */ /* 0x000fe200000010ff */
[----:B------:R-:W-:Y:S01]  /*7a50*/  STSM.16.M88.4 [R164], R64 ;  /* 0x00000040a4007844 */ /* 0x000fe20000000200 */
[----:B------:R-:W-:Y:S02]  /*7a60*/  SHF.R.S32.HI R23, RZ, 0x1f, R37 ;  /* 0x0000001fff177819 */ /* 0x000fe40000011425 */
[----:B------:R-:W-:Y:S02]  /*7a70*/  SHF.R.S32.HI R7, RZ, 0x1f, R33 ;  /* 0x0000001fff077819 */ /* 0x000fe40000011421 */
[----:B------:R-:W-:-:S02]  /*7a80*/  IADD3 R10, P0, R37, R10, RZ ;  /* 0x0000000a250a7210 */ /* 0x000fc40007f1e0ff */
[----:B------:R-:W-:Y:S02]  /*7a90*/  MOV R162, R162 ;  /* 0x000000a200a27202 */ /* 0x000fe40000000f00 */
[----:B------:R-:W-:Y:S02]  /*7aa0*/  F2FP.BF16.F32.PACK_AB R74, R200, R76 ;  /* 0x0000004cc84a723e */ /* 0x000fe400000010ff */
[----:B------:R-:W-:Y:S02]  /*7ab0*/  F2FP.BF16.F32.PACK_AB R75, R79, R78 ;  /* 0x0000004e4f4b723e */ /* 0x000fe400000010ff */
[----:B------:R-:W-:Y:S02]  /*7ac0*/  F2FP.BF16.F32.PACK_AB R81, R83, R82 ;  /* 0x000000525351723e */ /* 0x000fe400000010ff */
[----:B------:R-:W-:Y:S01]  /*7ad0*/  LOP3.LUT R118, R118, R119, RZ, 0x3c, !PT ;  /* 0x0000007776767212 */ /* 0x000fe200078e3cff */
[----:B------:R-:W-:Y:S01]  /*7ae0*/  STSM.16.M88.4 [R162], R72 ;  /* 0x00000048a2007844 */ /* 0x000fe20000000200 */
[----:B------:R-:W-:-:S02]  /*7af0*/  MOV R158, R158 ;  /* 0x0000009e009e7202 */ /* 0x000fc40000000f00 */
[----:B------:R-:W-:Y:S02]  /*7b00*/  F2FP.BF16.F32.PACK_AB R82, R199, R84 ;  /* 0x00000054c752723e */ /* 0x000fe400000010ff */
[----:B------:R-:W-:Y:S02]  /*7b10*/  F2FP.BF16.F32.PACK_AB R83, R87, R86 ;  /* 0x000000565753723e */ /* 0x000fe400000010ff */
[----:B------:R-:W-:Y:S02]  /*7b20*/  LOP3.LUT R119, R8, 0x380, RZ, 0xc0, !PT ;  /* 0x0000038008777812 */ /* 0x000fe400078ec0ff */
[----:B------:R-:W-:Y:S01]  /*7b30*/  MOV R156, R156 ;  /* 0x0000009c009c7202 */ /* 0x000fe20000000f00 */
[----:B------:R-:W-:Y:S01]  /*7b40*/  STSM.16.M88.4 [R158], R80 ;  /* 0x000000509e007844 */ /* 0x000fe20000000200 */
[----:B------:R-:W-:Y:S02]  /*7b50*/  F2FP.BF16.F32.PACK_AB R24, R198, R88 ;  /* 0x00000058c618723e */ /* 0x000fe400000010ff */
[----:B------:R-:W-:-:S02]  /*7b60*/  F2FP.BF16.F32.PACK_AB R26, R197, R92 ;  /* 0x0000005cc51a723e */ /* 0x000fc400000010ff */
        /* <DEDUP_REMOVED lines=99> */
[--C-:B------:R-:W-:Y:S02]  /*81a0*/  IMAD.X R107, RZ, RZ, R9.reuse, P5 ;  /* 0x000000ffff6b7224 */ /* 0x100fe400028e0609 */
[--C-:B-1----:R-:W-:Y:S01]  /*81b0*/  IMAD R5, R19, 0x20, R22.reuse ;  /* 0x0000002013057824 */ /* 0x102fe200078e0216 */
[----:B------:R-:W-:Y:S01]  /*81c0*/  UIMAD.WIDE.U32 UR4, UR43, UR8, UR4 ;  /* 0x000000082b0472a5 */ /* 0x000fe2000f8e0004 */
[----:B------:R-:W-:Y:S01]  /*81d0*/  IMAD.X R111, RZ, RZ, R9, P6 ;  /* 0x000000ffff6f7224 */ /* 0x000fe200030e0609 */
[----:B--2---:R-:W1:Y:S01]  /*81e0*/  @P2 LDC R15, c[0x0][0xcec] ;  /* 0x00033b00ff0f2b82 */ /* 0x004e620000000800 */
[C---:B------:R-:W-:Y:S01]  /*81f0*/  IMAD R14, R4.reuse, 0x80, R5 ;  /* 0x00000080040e7824 */ /* 0x040fe200078e0205 */
[----:B------:R2:W5:Y:S01]  /*8200*/  LD.E.128 R24, desc[UR46][R20.64] ;  /* 0x0000002e14187980 */ /* 0x000562000c101d00 */
[----:B------:R-:W-:Y:S01]  /*8210*/  IMAD R30, R4, 0x80, R22 ;  /* 0x00000080041e7824 */ /* 0x000fe200078e0216 */
[----:B------:R-:W-:-:S02]  /*8220*/  UIADD3 UR38, UR38, 0x1, URZ ;  /* 0x0000000126267890 */ /* 0x000fc4000fffe03f */
[----:B------:R-:W5:Y:S02]  /*8230*/  LD.E.128 R52, desc[UR46][R52.64] ;  /* 0x0000002e34347980 */ /* 0x000f64000c101d00 */
[----:B---3--:R-:W3:Y:S01]  /*8240*/  LDC.64 R12, c[0x0][0xbe0] ;  /* 0x0002f800ff0c7b82 */ /* 0x008ee20000000a00 */
[----:B------:R-:W-:Y:S01]  /*8250*/  IMAD.MOV.U32 R0, RZ, RZ, R14 ;  /* 0x000000ffff007224 */ /* 0x000fe200078e000e */
[----:B------:R-:W-:Y:S01]  /*8260*/  UIADD3 UR5, UR5, UR7, URZ ;  /* 0x0000000705057290 */ /* 0x000fe2000fffe03f */
[----:B------:R-:W5:Y:S01]  /*8270*/  LD.E.128 R8, desc[UR46][R8.64] ;  /* 0x0000002e08087980 */ /* 0x000f62000c101d00 */
[----:B------:R-:W-:Y:S01]  /*8280*/  ULDC.64 UR8, c[0x0][0xb80] ;  /* 0x0002e00000087ab9 */ /* 0x000fe20000000a00 */
[----:B------:R-:W-:Y:S02]  /*8290*/  ULDC.64 UR6, c[0x0][0xbd8] ;  /* 0x0002f60000067ab9 */ /* 0x000fe40000000a00 */
[----:B------:R-:W5:Y:S04]  /*82a0*/  LD.E.128 R56, desc[UR46][R56.64] ;  /* 0x0000002e38387980 */ /* 0x000f68000c101d00 */
[----:B------:R-:W5:Y:S04]  /*82b0*/  LD.E.128 R88, desc[UR46][R90.64] ;  /* 0x0000002e5a587980 */ /* 0x000f68000c101d00 */
[----:B------:R-:W5:Y:S01]  /*82c0*/  LD.E.128 R92, desc[UR46][R94.64] ;  /* 0x0000002e5e5c7980 */ /* 0x000f62000c101d00 */
[----:B-1----:R-:W-:-:S03]  /*82d0*/  @P2 IMAD.HI.U32 R5, R14, R15, RZ ;  /* 0x0000000f0e052227 */ /* 0x002fc600078e00ff */
[----:B------:R-:W5:Y:S02]  /*82e0*/  LD.E.128 R96, desc[UR46][R98.64] ;  /* 0x0000002e62607980 */ /* 0x000f64000c101d00 */
[----:B0-----:R-:W-:Y:S02]  /*82f0*/  @P2 SHF.R.U32.HI R0, RZ, R6, R5 ;  /* 0x00000006ff002219 */ /* 0x001fe40000011605 */
[----:B------:R-:W5:Y:S02]  /*8300*/  LD.E.128 R100, desc[UR46][R102.64] ;  /* 0x0000002e66647980 */ /* 0x000f64000c101d00 */
[--C-:B------:R-:W-:Y:S01]  /*8310*/  SHF.R.S32.HI R5, RZ, 0x1f, R0.reuse ;  /* 0x0000001fff057819 */ /* 0x100fe20000011400 */
[----:B------:R-:W-:Y:S01]  /*8320*/  IMAD.MOV R6, RZ, RZ, -R0 ;  /* 0x000000ffff067224 */ /* 0x000fe200078e0a00 */
[----:B------:R-:W5:Y:S03]  /*8330*/  LD.E.128 R104, desc[UR46][R106.64] ;  /* 0x0000002e6a687980 */ /* 0x000f66000c101d00 */
[----:B------:R-:W-:Y:S01]  /*8340*/  IMAD R3, R3, R6, R14 ;  /* 0x0000000603037224 */ /* 0x000fe200078e020e */
[----:B------:R-:W5:Y:S01]  /*8350*/  LD.E.128 R108, desc[UR46][R110.64] ;  /* 0x0000002e6e6c7980 */ /* 0x000f62000c101d00 */
[----:B---3--:R-:W-:-:S03]  /*8360*/  IMAD R5, R5, R12, RZ ;  /* 0x0000000c05057224 */ /* 0x008fc600078e02ff */
[----:B------:R-:W5:Y:S01]  /*8370*/  LD.E.128 R112, desc[UR46][R114.64] ;  /* 0x0000002e72707980 */ /* 0x000f62000c101d00 */
[----:B------:R-:W-:Y:S01]  /*8380*/  SHF.R.S32.HI R4, RZ, 0x1f, R3 ;  /* 0x0000001fff047819 */ /* 0x000fe20000011403 */
[C---:B------:R-:W-:Y:S02]  /*8390*/  IMAD R5, R0.reuse, R13, R5 ;  /* 0x0000000d00057224 */ /* 0x040fe400078e0205 */
[----:B------:R-:W5:Y:S01]  /*83a0*/  LD.E.128 R116, desc[UR46][R118.64] ;  /* 0x0000002e76747980 */ /* 0x000f62000c101d00 */
[----:B------:R-:W-:-:S03]  /*83b0*/  IMAD.WIDE.U32 R12, R0, R12, UR4 ;  /* 0x00000004000c7e25 */ /* 0x000fc6000f8e000c */
[----:B------:R-:W5:Y:S04]  /*83c0*/  LD.E.128 R120, desc[UR46][R122.64] ;  /* 0x0000002e7a787980 */ /* 0x000f68000c101d00 */
        /* <DEDUP_REMOVED lines=27> */
[----:B------:R2:W0:Y:S01]  /*8580*/  SHFL.IDX PT, R12, R6, RZ, 0x181f ;  /* 0x00181fff060c7589 */ /* 0x00042200000e0000 */
[----:B------:R-:W-:Y:S03]  /*8590*/  BSSY B0, `(.L_x_9445) ;  /* 0x0000014000007945 */ /* 0x000fe60003800000 */
[----:B------:R2:W1:Y:S01]  /*85a0*/  SHFL.IDX PT, R13, R3, RZ, 0x181f ;  /* 0x00181fff030d7589 */ /* 0x00046200000e0000 */
[----:B------:R-:W-:Y:S01]  /*85b0*/  ISETP.GE.AND P0, PT, R0, R7, PT ;  /* 0x000000070000720c */ /* 0x000fe20003f06270 */
[----:B------:R-:W-:-:S12]  /*85c0*/  @P2 BRA `(.L_x_9446) ;  /* 0x0000000000402947 */ /* 0x000fd80003800000 */
[----:B------:R-:W-:Y:S02]  /*85d0*/  ULDC UR4, c[0x0][0xbc8] ;  /* 0x0002f20000047ab9 */ /* 0x000fe40000000800 */
[----:B------:R-:W-:Y:S02]  /*85e0*/  ISETP.GE.AND P4, PT, R18, UR4, PT ;  /* 0x0000000412007c0c */ /* 0x000fe4000bf86270 */
[----:B------:R-:W-:Y:S02]  /*85f0*/  ISETP.GE.AND P3, PT, R17, UR4, PT ;  /* 0x0000000411007c0c */ /* 0x000fe4000bf66270 */
[----:B------:R-:W-:Y:S02]  /*8600*/  ISETP.GE.AND P2, PT, R16, UR4, PT ;  /* 0x0000000410007c0c */ /* 0x000fe4000bf46270 */
[----:B------:R-:W-:-:S07]  /*8610*/  ISETP.GE.AND P5, PT, R2, UR4, PT ;  /* 0x0000000402007c0c */ /* 0x000fce000bfa6270 */
[----:B0-----:R-:W-:-:S04]  /*8620*/  @!P4 LEA R14, P6, R18, R12, 0x1 ;  /* 0x0000000c120ec211 */ /* 0x001fc800078c08ff */
[----:B-1----:R-:W-:Y:S02]  /*8630*/  @!P4 LEA.HI.X R15, R18, R13, R214, 0x1, P6 ;  /* 0x0000000d120fc211 */ /* 0x002fe400030f0cd6 */
[----:B--2---:R-:W-:Y:S01]  /*8640*/  @!P3 LEA R20, P6, R17, R12, 0x1 ;  /* 0x0000000c1114b211 */ /* 0x004fe200078c08ff */
        /* <DEDUP_REMOVED lines=8> */
.L_x_9446:
[----:B------:R-:W-:Y:S05]  /*86d0*/  BSYNC B0 ;  /* 0x0000000000007941 */ /* 0x000fea0003800000 */
.L_x_9445:
        /* <DEDUP_REMOVED lines=10> */
[CC--:B------:R-:W-:Y:S02]  /*8780*/  @!P2 LEA R12, P5, R17.reuse, R8.reuse, 0x1 ;  /* 0x00000008110ca211 */ /* 0x0c0fe400078a08ff */
[-C--:B----4-:R-:W-:Y:S02]  /*8790*/  @!P3 LEA.HI.X R11, R18, R9.reuse, R214, 0x1, P6 ;  /* 0x00000009120bb211 */ /* 0x090fe400030f0cd6 */
[----:B------:R-:W-:Y:S01]  /*87a0*/  @!P1 LEA R14, P6, R16, R8, 0x1 ;  /* 0x00000008100e9211 */ /* 0x000fe200078c08ff */
[----:B------:R-:W-:Y:S01]  /*87b0*/  @!P4 IMAD.WIDE R4, R2, 0x2, R8 ;  /* 0x000000020204c825 */ /* 0x000fe200078e0208 */
[-C--:B-1----:R-:W-:Y:S02]  /*87c0*/  @!P2 LEA.HI.X R13, R17, R9.reuse, R213, 0x1, P5 ;  /* 0x00000009110da211 */ /* 0x082fe400028f0cd5 */
[----:B------:R-:W-:-:S02]  /*87d0*/  @!P1 LEA.HI.X R15, R16, R9, R212, 0x1, P6 ;  /* 0x00000009100f9211 */ /* 0x000fc400030f0cd4 */
[----:B------:R0:W-:Y:S04]  /*87e0*/  @!P4 ST.E.128 desc[UR46][R4.64], R40 ;  /* 0x000000280400c985 */ /* 0x0001e8000c101d2e */
[----:B------:R0:W-:Y:S04]  /*87f0*/  @!P3 ST.E.128 desc[UR46][R10.64], R56 ;  /* 0x000000380a00b985 */ /* 0x0001e8000c101d2e */
[----:B------:R0:W-:Y:S04]  /*8800*/  @!P2 ST.E.128 desc[UR46][R12.64], R100 ;  /* 0x000000640c00a985 */ /* 0x0001e8000c101d2e */
[----:B------:R0:W-:Y:S02]  /*8810*/  @!P1 ST.E.128 desc[UR46][R14.64], R116 ;  /* 0x000000740e009985 */ /* 0x0001e4000c101d2e */
.L_x_9448:
[----:B------:R-:W-:Y:S05]  /*8820*/  BSYNC B0 ;  /* 0x0000000000007941 */ /* 0x000fea0003800000 */
.L_x_9447:
        /* <DEDUP_REMOVED lines=10> */
[CC--:B------:R-:W-:Y:S02]  /*88d0*/  @!P5 LEA R12, P1, R17.reuse, R8.reuse, 0x1 ;  /* 0x00000008110cd211 */ /* 0x0c0fe400078208ff */
[----:B------:R-:W-:Y:S02]  /*88e0*/  @!P6 LEA R14, P2, R16, R8, 0x1 ;  /* 0x00000008100ee211 */ /* 0x000fe400078408ff */
[----:B-1----:R-:W-:Y:S01]  /*88f0*/  @!P3 IMAD.WIDE R4, R2, 0x2, R8 ;  /* 0x000000020204b825 */ /* 0x002fe200078e0208 */
[-C--:B------:R-:W-:Y:S02]  /*8900*/  @!P4 LEA.HI.X R11, R18, R9.reuse, R214, 0x1, P0 ;  /* 0x00000009120bc211 */ /* 0x080fe400000f0cd6 */
[-C--:B------:R-:W-:Y:S02]  /*8910*/  @!P5 LEA.HI.X R13, R17, R9.reuse, R213, 0x1, P1 ;  /* 0x00000009110dd211 */ /* 0x080fe400008f0cd5 */
[----:B------:R-:W-:Y:S01]  /*8920*/  @!P6 LEA.HI.X R15, R16, R9, R212, 0x1, P2 ;  /* 0x00000009100fe211 */ /* 0x000fe200010f0cd4 */
[----:B------:R0:W-:Y:S04]  /*8930*/  @!P3 ST.E.128 desc[UR46][R4.64], R44 ;  /* 0x0000002c0400b985 */ /* 0x0001e8000c101d2e */
[----:B------:R0:W-:Y:S04]  /*8940*/  @!P4 ST.E.128 desc[UR46][R10.64], R88 ;  /* 0x000000580a00c985 */ /* 0x0001e8000c101d2e */
[----:B------:R0:W-:Y:S04]  /*8950*/  @!P5 ST.E.128 desc[UR46][R12.64], R104 ;  /* 0x000000680c00d985 */ /* 0x0001e8000c101d2e */
[----:B------:R0:W-:Y:S02]  /*8960*/  @!P6 ST.E.128 desc[UR46][R14.64], R120 ;  /* 0x000000780e00e985 */ /* 0x0001e4000c101d2e */
.L_x_9450:
[----:B------:R-:W-:Y:S05]  /*8970*/  BSYNC B0 ;  /* 0x0000000000007941 */ /* 0x000fea0003800000 */
.L_x_9449:
        /* <DEDUP_REMOVED lines=12> */
[-C--:B0-234-:R-:W-:Y:S02]  /*8a40*/  @!P4 LEA R6, P0, R18, R8.reuse, 0x1 ;  /* 0x000000081206c211 */ /* 0x09dfe400078008ff */
        /* <DEDUP_REMOVED lines=10> */
.L_x_9452:
[----:B------:R-:W-:Y:S05]  /*8af0*/  BSYNC B0 ;  /* 0x0000000000007941 */ /* 0x000fea0003800000 */
.L_x_9451:
[----:B------:R-:W5:Y:S02]  /*8b00*/  LDC R0, c[0x0][0xd34] ;  /* 0x00034d00ff007b82 */ /* 0x000f640000000800 */
[----:B-----5:R-:W-:-:S13]  /*8b10*/  ISETP.LE.AND P0, PT, R0, UR44, PT ;  /* 0x0000002c00007c0c */ /* 0x020fda000bf03270 */
[----:B------:R-:W-:Y:S05]  /*8b20*/  @!P0 BRA `(.L_x_9453) ;  /* 0xffffff8000a88947 */ /* 0x000fea000383ffff */
[----:B------:R-:W-:Y:S05]  /*8b30*/  EXIT ;  /* 0x000000000000794d */ /* 0x000fea0003800000 */
.L_x_9422:
        /* <DEDUP_REMOVED lines=34> */
[C---:B-1----:R-:W-:Y:S02]  /*8d60*/  LOP3.LUT R3, R2.reuse, 0x80, RZ, 0xfc, !PT ;  /* 0x0000008002037812 */ /* 0x042fe400078efcff */
[----:B--2---:R-:W-:-:S07]  /*8d70*/  LOP3.LUT R0, R2, 0xc0, RZ, 0xfc, !PT ;  /* 0x000000c002007812 */ /* 0x004fce00078efcff */
.L_x_9534:
[----:B------:R-:W2:Y:S01]  /*8d80*/  LDL R2, [R1+0x24] ;  /* 0x0000240001027983 */ /* 0x000ea20000100800 */
[----:B-1----:R-:W1:Y:S01]  /*8d90*/  LDC R0, c[0x0][0xd38] ;  /* 0x00034e00ff007b82 */ /* 0x002e620000000800 */
[----:B------:R-:W-:Y:S05]  /*8da0*/  YIELD ;  /* 0x0000000000007946 */ /* 0x000fea0003800000 */
[----:B------:R-:W-:Y:S02]  /*8db0*/  ULDC.64 UR4, c[0x0][0x418] ;  /* 0x0001060000047ab9 */ /* 0x000fe40000000a00 */
[----:B------:R-:W3:Y:S01]  /*8dc0*/  LDC R17, c[0x0][0xd44] ;  /* 0x00035100ff117b82 */ /* 0x000ee20000000800 */
[----:B------:R-:W-:-:S03]  /*8dd0*/  UISETP.NE.U32.AND UP0, UPT, UR4, URZ, UPT ;  /* 0x0000003f0400728c */ /* 0x000fc6000bf05070 */
[----:B------:R-:W-:Y:S01]  /*8de0*/  ULDC UR4, c[0x0][0x424] ;  /* 0x0001090000047ab9 */ /* 0x000fe20000000800 */
[----:B------:R-:W-:-:S04]  /*8df0*/  UISETP.NE.AND.EX UP0, UPT, UR5, URZ, UPT, UP0 ;  /* 0x0000003f0500728c */ /* 0x000fc8000bf05300 */
[----:B------:R-:W-:Y:S01]  /*8e00*/  USEL UR4, UR4, 0x1, UP0 ;  /* 0x0000000104047887 */ /* 0x000fe20008000000 */
[----:B-1----:R-:W-:-:S13]  /*8e10*/  ISETP.NE.AND P0, PT, R0, 0x1, PT ;  /* 0x000000010000780c */ /* 0x002fda0003f05270 */
[----:B------:R-:W2:Y:S08]  /*8e20*/  @P0 LDC R0, c[0x0][0xd3c] ;  /* 0x00034f00ff000b82 */ /* 0x000eb00000000800 */
[----:B------:R-:W1:Y:S01]  /*8e30*/  @P0 LDC R3, c[0x0][0xd40] ;  /* 0x00035000ff030b82 */ /* 0x000e620000000800 */
[----:B--2---:R-:W-:-:S04]  /*8e40*/  @P0 IMAD.HI.U32 R0, R2, R0, RZ ;  /* 0x0000000002000227 */ /* 0x004fc800078e00ff */
[----:B------:R-:W-:Y:S01]  /*8e50*/  IMAD.MOV.U32 R4, RZ, RZ, R2 ;  /* 0x000000ffff047224 */ /* 0x000fe200078e0002 */
[----:B-1----:R-:W-:Y:S02]  /*8e60*/  @P0 SHF.R.U32.HI R4, RZ, R3, R0 ;  /* 0x00000003ff040219 */ /* 0x002fe40000011600 */
[----:B---3--:R-:W-:-:S03]  /*8e70*/  ISETP.NE.AND P0, PT, R17, 0x1, PT ;  /* 0x000000011100780c */ /* 0x008fc60003f05270 */
[----:B------:R-:W-:Y:S01]  /*8e80*/  IMAD.MOV.U32 R5, RZ, RZ, R4 ;  /* 0x000000ffff057224 */ /* 0x000fe200078e0004 */
[----:B------:R-:W-:Y:S09]  /*8e90*/  STL [R1+0x10], R4 ;  /* 0x0000100401007387 */ /* 0x000ff20000100800 */
[----:B------:R-:W1:Y:S02]  /*8ea0*/  @P0 LDC.64 R2, c[0x0][0xd48] ;  /* 0x00035200ff020b82 */ /* 0x000e640000000a00 */
[----:B-1----:R-:W-:-:S05]  /*8eb0*/  @P0 IMAD.HI.U32 R2, R4, R2, RZ ;  /* 0x0000000204020227 */ /* 0x002fca00078e00ff */
[----:B------:R-:W-:-:S05]  /*8ec0*/  @P0 SHF.R.U32.HI R5, RZ, R3, R2 ;  /* 0x00000003ff050219 */ /* 0x000fca0000011602 */
[----:B------:R-:W-:Y:S01]  /*8ed0*/  IMAD.MOV R0, RZ, RZ, -R5 ;  /* 0x000000ffff007224 */ /* 0x000fe200078e0a05 */
[----:B------:R-:W-:Y:S03]  /*8ee0*/  STL [R1+0x14], R5 ;  /* 0x0000140501007387 */ /* 0x000fe60000100800 */
[----:B------:R-:W-:Y:S02]  /*8ef0*/  IMAD R17, R17, R0, R4 ;  /* 0x0000000011117224 */ /* 0x000fe400078e0204 */
[----:B------:R-:W1:Y:S02]  /*8f00*/  LDC R0, c[0x0][0x2f0] ;  /* 0x0000bc00ff007b82 */ /* 0x000e640000000800 */
[----:B-1----:R-:W-:Y:S01]  /*8f10*/  IMAD R2, R0, UR4, RZ ;  /* 0x0000000400027c24 */ /* 0x002fe2000f8e02ff */
[----:B------:R-:W-:-:S03]  /*8f20*/  UIADD3 UR4, UR37, 0x1c400, URZ ;  /* 0x0001c40025047890 */ /* 0x000fc6000fffe03f */
[----:B------:R-:W-:Y:S01]  /*8f30*/  VIADD R0, R2, 0x5f ;  /* 0x0000005f02007836 */ /* 0x000fe20000000000 */
[----:B------:R1:W-:Y:S01]  /*8f40*/  STL [R1+0x58], R2 ;  /* 0x0000580201007387 */ /* 0x0003e20000100800 */
[----:B------:R-:W-:Y:S02]  /*8f50*/  ULOP3.LUT UP0, URZ, UR4, 0x3ff, URZ, 0xc0, !UPT ;  /* 0x000003ff043f7892 */ /* 0x000fe4000f80c03f */
[----:B------:R-:W-:-:S04]  /*8f60*/  IMAD.HI R0, R0, 0x2aaaaaab, RZ ;  /* 0x2aaaaaab00007827 */ /* 0x000fc800078e02ff */
[----:B------:R-:W-:Y:S02]  /*8f70*/  PLOP3.LUT P0, PT, PT, PT, UP0, 0x80, 0x0 ;  /* 0x000000000000781c */ /* 0x000fe40003f0f008 */
[----:B-1----:R-:W-:-:S04]  /*8f80*/  SHF.R.U32.HI R2, RZ, 0x1f, R0 ;  /* 0x0000001fff027819 */ /* 0x002fc80000011600 */
[----:B------:R-:W-:-:S05]  /*8f90*/  LEA.HI.SX32 R0, R0, R2, 0x1c ;  /* 0x0000000200007211 */ /* 0x000fca00078fe2ff */
[----:B------:R1:W-:Y:S02]  /*8fa0*/  STL [R1+0x20], R0 ;  /* 0x0000200001007387 */ /* 0x0003e40000100800 */
[----:B0-----:R-:W-:Y:S05]  /*8fb0*/  @!P0 BRA `(.L_x_9455) ;  /* 0x0000000000408947 */ /* 0x001fea0003800000 */
        /* <DEDUP_REMOVED lines=16> */
.L_x_9455:
        /* <DEDUP_REMOVED lines=17> */
[----:B--2---:R-:W-:-:S07]  /*91d0*/  IMAD.MOV.U32 R13, RZ, RZ, RZ ;  /* 0x000000ffff0d7224 */ /* 0x004fce00078e00ff */
[----:B------:R-:W-:-:S07]  /*91e0*/  LEPC R20, `(.L_x_9457) ;  /* 0x000000001014794e */ /* 0x000fce0000000000 */
[----:B01-3--:R-:W-:Y:S05]  /*91f0*/  CALL.ABS.NOINC R2 ;  /* 0x0000000002007343 */ /* 0x00bfea0003c00000 */
.L_x_9457:
        /* <DEDUP_REMOVED lines=15> */
.L_x_9456:
[----:B------:R-:W2:Y:S01]  /*92f0*/  LDL R2, [R1+0x20] ;  /* 0x0000200001027983 */ /* 0x000ea20000100800 */
[----:B------:R-:W-:-:S03]  /*9300*/  ULDC.64 UR4, c[0x0][0xaf0] ;  /* 0x0002bc0000047ab9 */ /* 0x000fc60000000a00 */
[----:B-1----:R-:W3:Y:S01]  /*9310*/  LDL R0, [R1+0x14] ;  /* 0x0000140001007983 */ /* 0x002ee20000100800 */
[----:B------:R-:W-:-:S04]  /*9320*/  ISETP.NE.U32.AND P0, PT, RZ, UR4, PT ;  /* 0x00000004ff007c0c */ /* 0x000fc8000bf05070 */
[----:B------:R-:W-:Y:S01]  /*9330*/  ISETP.NE.AND.EX P0, PT, RZ, UR5, PT, P0 ;  /* 0x00000005ff007c0c */ /* 0x000fe2000bf05300 */
[----:B--2---:R-:W-:-:S12]  /*9340*/  IMAD.MOV.U32 R16, RZ, RZ, R2 ;  /* 0x000000ffff107224 */ /* 0x004fd800078e0002 */
[----:B------:R-:W1:Y:S01]  /*9350*/  @P0 LDC.64 R2, c[0x0][0xaf0] ;  /* 0x0002bc00ff020b82 */ /* 0x000e620000000a00 */
[----:B---3--:R-:W-:Y:S02]  /*9360*/  IMAD.MOV.U32 R7, RZ, RZ, R0 ;  /* 0x000000ffff077224 */ /* 0x008fe400078e0000 */
[----:B-1----:R-:W-:-:S05]  /*9370*/  @P0 IMAD.WIDE R2, R0, 0x4, R2 ;  /* 0x0000000400020825 */ /* 0x002fca00078e0202 */
[----:B------:R1:W2:Y:S01]  /*9380*/  @P0 LDG.E R7, desc[UR46][R2.64] ;  /* 0x0000002e02070981 */ /* 0x0002a2000c1e1900 */
[----:B------:R-:W-:Y:S01]  /*9390*/  VIADD R9, R16, 0xffffffff ;  /* 0xffffffff10097836 */ /* 0x000fe20000000000 */
[----:B------:R-:W-:Y:S01]  /*93a0*/  UMOV UR4, 0xffffffff ;  /* 0xffffffff00047882 */ /* 0x000fe20000000000 */
[----:B------:R-:W-:Y:S01]  /*93b0*/  LOP3.LUT R18, R18, 0xfffffffe, RZ, 0xc0, !PT ;  /* 0xfffffffe12127812 */ /* 0x000fe200078ec0ff */
[----:B-1----:R-:W1:Y:S02]  /*93c0*/  LDC.64 R2, c[0x0][0x418] ;  /* 0x00010600ff027b82 */ /* 0x002e640000000a00 */
[----:B-1----:R-:W-:-:S04]  /*93d0*/  ISETP.NE.U32.AND P0, PT, R2, RZ, PT ;  /* 0x000000ff0200720c */ /* 0x002fc80003f05070 */
        /* <DEDUP_REMOVED lines=8> */
[----:B------:R-:W2:Y:S02]  /*9460*/  S2R R0, SR_TID.X ;  /* 0x0000000000007919 */ /* 0x000ea40000002100 */
[----:B--2---:R-:W-:-:S04]  /*9470*/  SHF.R.U32.HI R0, RZ, 0x5, R0 ;  /* 0x00000005ff007819 */ /* 0x004fc80000011600 */
[----:B------:R-:W-:-:S05]  /*9480*/  LOP3.LUT R0, R0, 0x3, RZ, 0xc0, !PT ;  /* 0x0000000300007812 */ /* 0x000fca00078ec0ff */
[----:B------:R2:W3:Y:S02]  /*9490*/  SHFL.IDX PT, R14, R0, RZ, 0x1f ;  /* 0x00001fff000e7589 */ /* 0x0004e400000e0000 */
.L_x_9551:
[----:B---3--:R-:W-:Y:S02]  /*94a0*/  ISETP.NE.AND P0, PT, R14, RZ, PT ;  /* 0x000000ff0e00720c */ /* 0x008fe40003f05270 */
[----:B------:R-:W-:Y:S02]  /*94b0*/  PLOP3.LUT P2, PT, PT, PT, PT, 0x8, 0x0 ;  /* 0x000000000000781c */ /* 0x000fe40003f4e170 */
[----:B------:R-:W-:-:S11]  /*94c0*/  LOP3.LUT R18, R18, 0xfffffffd, RZ, 0xc0, !PT ;  /* 0xfffffffd12127812 */ /* 0x000fd600078ec0ff */
[----:B------:R-:W-:Y:S01]  /*94d0*/  @P2 LOP3.LUT R18, R18, 0x2, RZ, 0xfc, !PT ;  /* 0x0000000212122812 */ /* 0x000fe200078efcff */
[----:B------:R-:W-:Y:S06]  /*94e0*/  @P0 BRA `(.L_x_9459) ;  /* 0x0000000000f80947 */ /* 0x000fec0003800000 */
[----:B------:R-:W-:-:S03]  /*94f0*/  UMOV UR4, 0xffffffff ;  /* 0xffffffff00047882 */ /* 0x000fc60000000000 */
[----:B------:R-:W-:Y:S05]  /*9500*/  BRA.DIV UR4, `(.L_x_9460) ;  /* 0x0000004604b07947 */ /* 0x000fea000b800000 */
[----:B------:R-:W-:-:S13]  /*9510*/  ELECT P6, URZ, PT ;  /* 0x00000000003f782f */ /* 0x000fda00038c0000 */
.L_x_9554:
[----:B------:R-:W-:Y:S05]  /*9520*/  @!P6 BRA `(.L_x_9459) ;  /* 0x0000000000e8e947 */ /* 0x000fea0003800000 */
[----:B------:R3:W-:Y:S01]  /*9530*/  STL [R1+0x4c], R9 ;  /* 0x00004c0901007387 */ /* 0x0007e20000100800 */
[----:B------:R-:W-:Y:S01]  /*9540*/  IMAD.MOV.U32 R16, RZ, RZ, R7 ;  /* 0x000000ffff107224 */ /* 0x000fe200078e0007 */
[----:B------:R-:W-:Y:S06]  /*9550*/  @!P1 BRA `(.L_x_9461) ;  /* 0x00000000004c9947 */ /* 0x000fec0003800000 */
[----:B------:R-:W4:Y:S01]  /*9560*/  LDC R6, c[0x0][0x43c] ;  /* 0x00010f00ff067b82 */ /* 0x000f220000000800 */
[----:B--2---:R-:W-:Y:S01]  /*9570*/  IMAD.MOV.U32 R0, RZ, RZ, R9 ;  /* 0x000000ffff007224 */ /* 0x004fe200078e0009 */
[----:B------:R-:W-:Y:S01]  /*9580*/  ULDC.64 UR4, c[0x0][0x428] ;  /* 0x00010a0000047ab9 */ /* 0x000fe20000000a00 */
[----:B----4-:R-:W-:-:S13]  /*9590*/  ISETP.NE.AND P0, PT, R6, 0x1, PT ;  /* 0x000000010600780c */ /* 0x010fda0003f05270 */
[----:B------:R-:W2:Y:S02]  /*95a0*/  @P0 LDC.64 R4, c[0x0][0x440] ;  /* 0x00011000ff040b82 */ /* 0x000ea40000000a00 */
[----:B--2---:R-:W-:-:S05]  /*95b0*/  @P0 IMAD.HI.U32 R4, R9, R4, RZ ;  /* 0x0000000409040227 */ /* 0x004fca00078e00ff */
        /* <DEDUP_REMOVED lines=8> */
[----:B--2---:R-:W-:-:S04]  /*9640*/  IMAD R6, R8, UR4, RZ ;  /* 0x0000000408067c24 */ /* 0x004fc8000f8e02ff */
[----:B------:R-:W-:-:S04]  /*9650*/  IMAD R0, R7, UR5, R6 ;  /* 0x0000000507007c24 */ /* 0x000fc8000f8e0206 */
[----:B------:R-:W-:-:S05]  /*9660*/  IMAD.IADD R0, R5, 0x1, R0 ;  /* 0x0000000105007824 */ /* 0x000fca00078e0200 */
[----:B------:R-:W-:-:S05]  /*9670*/  LEA.HI.X R3, R4, R3, R0, 0x2, P0 ;  /* 0x0000000304037211 */ /* 0x000fca00000f1400 */
[----:B------:R4:W5:Y:S02]  /*9680*/  LDG.E R16, desc[UR46][R2.64] ;  /* 0x0000002e02107981 */ /* 0x000964000c1e1900 */
.L_x_9461:
[----:B----4-:R-:W4:Y:S01]  /*9690*/  LDL R2, [R1+0x8] ;  /* 0x0000080001027983 */ /* 0x010f220000100800 */
[----:B--2---:R-:W-:Y:S02]  /*96a0*/  LEA R0, R19, UR37, 0x3 ;  /* 0x0000002513007c11 */ /* 0x004fe4000f8e18ff */
[----:B----4-:R-:W-:-:S04]  /*96b0*/  SHF.L.U32 R2, R2, 0x1f, RZ ;  /* 0x0000001f02027819 */ /* 0x010fc800000006ff */
[----:B------:R-:W2:Y:S02]  /*96c0*/  SYNCS.PHASECHK.TRANS64.TRYWAIT P0, [R0+URZ+0x32440], R2 ;  /* 0x03244002000075a7 */ /* 0x000ea4000800017f */
[----:B--2---:R-:W-:Y:S05]  /*96d0*/  @!P0 BRA `(.L_x_9462) ;  /* 0x00000044005c8947 */ /* 0x004fea0003800000 */
.L_x_9555:
[----:B------:R-:W4:Y:S02]  /*96e0*/  S2R R3, SR_TID.X ;  /* 0x0000000000037919 */ /* 0x000f240000002100 */
[----:B----4-:R-:W-:-:S04]  /*96f0*/  LOP3.LUT R3, R3, 0x7f, RZ, 0xc0, !PT ;  /* 0x0000007f03037812 */ /* 0x010fc800078ec0ff */
[----:B------:R-:W-:-:S13]  /*9700*/  ISETP.NE.AND P0, PT, R3, RZ, PT ;  /* 0x000000ff0300720c */ /* 0x000fda0003f05270 */
[----:B------:R-:W-:Y:S05]  /*9710*/  @P0 BRA `(.L_x_9463) ;  /* 0x00000000001c0947 */ /* 0x000fea0003800000 */
[----:B------:R-:W4:Y:S01]  /*9720*/  S2R R3, SR_TID.X ;  /* 0x0000000000037919 */ /* 0x000f220000002100 */
[----:B--2---:R-:W-:-:S04]  /*9730*/  IMAD.MOV.U32 R2, RZ, RZ, 0x3000 ;  /* 0x00003000ff027424 */ /* 0x004fc800078e00ff */
[----:B------:R2:W-:Y:S01]  /*9740*/  SYNCS.ARRIVE.TRANS64 RZ, [R0+URZ+0x32430], R2 ;  /* 0x0324300200ff79a7 */ /* 0x0005e2000800003f */
[----:B----4-:R-:W-:-:S04]  /*9750*/  LOP3.LUT R3, R3, 0x1f, RZ, 0xc0, !PT ;  /* 0x0000001f03037812 */ /* 0x010fc800078ec0ff */
[----:B------:R-:W-:-:S13]  /*9760*/  ISETP.NE.AND P0, PT, R3, RZ, PT ;  /* 0x000000ff0300720c */ /* 0x000fda0003f05270 */
[----:B--2---:R-:W-:Y:S05]  /*9770*/  @!P0 BRA `(.L_x_9463) ;  /* 0x0000000000048947 */ /* 0x004fea0003800000 */
[----:B------:R-:W-:Y:S01]  /*9780*/  BPT.TRAP 0x1 ;  /* 0x000000040000795c */ /* 0x000fe20000300000 */
.L_x_9463:
[----:B--2---:R-:W2:Y:S01]  /*9790*/  LDL R2, [R1+0x4c] ;  /* 0x00004c0001027983 */ /* 0x004ea20000100800 */
        /* <DEDUP_REMOVED lines=11> */
[----:B------:R-:W-:Y:S02]  /*9850*/  UIMAD UR8, UR8, 0x3000, UR37 ;  /* 0x00003000080878a4 */ /* 0x000fe4000f8e0225 */
[----:B------:R-:W-:Y:S02]  /*9860*/  UIADD3 UR9, UR9, 0x32430, URZ ;  /* 0x0003243009097890 */ /* 0x000fe4000fffe03f */
[----:B------:R-:W-:-:S05]  /*9870*/  UIADD3 UR8, UR8, 0x1c400, URZ ;  /* 0x0001c40008087890 */ /* 0x000fca000fffe03f */
[----:B------:R-:W-:Y:S02]  /*9880*/  @P0 LOP3.LUT R18, R18, 0x2, RZ, 0xfc, !PT ;  /* 0x0000000212120812 */ /* 0x000fe400078efcff */
[----:B--2---:R-:W-:-:S13]  /*9890*/  R2UR UR11, R2 ;  /* 0x00000000020b72ca */ /* 0x004fda00000e0000 */
[----:B------:R-:W-:-:S09]  /*98a0*/  UIMAD UR11, UR11, 0x60, URZ ;  /* 0x000000600b0b78a4 */ /* 0x000fd2000f8e023f */
[----:B------:R4:W-:Y:S02]  /*98b0*/  UTMALDG.4D [UR8], [UR4], desc[UR6] ;  /* 0x00000608040075b4 */ /* 0x0009e40008019000 */
[----:B----4-:R-:W-:Y:S01]  /*98c0*/  NOP ;  /* 0x0000000000007918 */ /* 0x010fe20000000000 */
.L_x_9459:
[----:B--2---:R-:W2:Y:S01]  /*98d0*/  LDL R0, [R1+0x14] ;  /* 0x0000140001007983 */ /* 0x004ea20000100800 */
[----:B------:R-:W-:Y:S05]  /*98e0*/  WARPSYNC.ALL ;  /* 0x0000000000007948 */ /* 0x000fea0003800000 */
[----:B------:R-:W-:Y:S01]  /*98f0*/  UIADD3 UR4, UR37, 0x18400, URZ ;  /* 0x0001840025047890 */ /* 0x000fe2000fffe03f */
[----:B------:R-:W-:-:S03]  /*9900*/  SHF.R.S32.HI R2, RZ, 0x1f, R17 ;  /* 0x0000001fff027819 */ /* 0x000fc60000011411 */
[----:B------:R-:W-:Y:S01]  /*9910*/  ULOP3.LUT UP0, URZ, UR4, 0x3ff, URZ, 0xc0, !UPT ;  /* 0x000003ff043f7892 */ /* 0x000fe2000f80c03f */
[----:B------:R-:W-:Y:S05]  /*9920*/  BAR.SYNC.DEFER_BLOCKING 0x8, 0x180 ;  /* 0x0206000000007b1d */ /* 0x000fea0000010000 */
[----:B------:R-:W-:Y:S02]  /*9930*/  PLOP3.LUT P0, PT, PT, PT, UP0, 0x80, 0x0 ;  /* 0x000000000000781c */ /* 0x000fe40003f0f008 */
[----:B--2---:R-:W-:-:S05]  /*9940*/  SHF.R.S32.HI R0, RZ, 0x1f, R0 ;  /* 0x0000001fff007819 */ /* 0x004fca0000011400 */
[----:B------:R2:W-:Y:S04]  /*9950*/  STL [R1+0x48], R0 ;  /* 0x0000480001007387 */ /* 0x0005e80000100800 */
[----:B------:R2:W-:Y:S02]  /*9960*/  STL [R1+0x40], R2 ;  /* 0x0000400201007387 */ /* 0x0005e40000100800 */
        /* <DEDUP_REMOVED lines=13> */
[----:B------:R-:W-:Y:S02]  /*9a40*/  IMAD.MOV.U32 R12, RZ, RZ, 0x1 ;  /* 0x00000001ff0c7424 */ /* 0x000fe400078e00ff */
[----:B------:R-:W-:-:S07]  /*9a50*/  IMAD.MOV.U32 R13, RZ, RZ, RZ ;  /* 0x000000ffff0d7224 */ /* 0x000fce00078e00ff */
[----:B------:R-:W-:-:S07]  /*9a60*/  LEPC R20, `(.L_x_9464) ;  /* 0x000000001014794e */ /* 0x000fce0000000000 */
[----:B0-23--:R-:W-:Y:S05]  /*9a70*/  CALL.ABS.NOINC R2 ;  /* 0x0000000002007343 */ /* 0x00dfea0003c00000 */
.L_x_9464:
[----:B--2---:R-:W3:Y:S01]  /*9a80*/  LDL R2, [R1+0x40] ;  /* 0x0000400001027983 */ /* 0x004ee20000100800 */
[----:B------:R-:W2:Y:S01]  /*9a90*/  LDC R6, c[0x0][0x448] ;  /* 0x00011200ff067b82 */ /* 0x000ea20000000800 */
[----:B------:R-:W-:Y:S01]  /*9aa0*/  ULDC UR4, c[0x0][0xd38] ;  /* 0x00034e0000047ab9 */ /* 0x000fe20000000800 */
[----:B------:R-:W-:Y:S01]  /*9ab0*/  ULDC.64 UR6, c[0x0][0x280] ;  /* 0x0000a00000067ab9 */ /* 0x000fe20000000a00 */
[----:B------:R-:W4:Y:S04]  /*9ac0*/  LDL.LU R0, [R1+0x10] ;  /* 0x0000100001007983 */ /* 0x000f280000300800 */
[----:B------:R-:W4:Y:S04]  /*9ad0*/  LDL R4, [R1+0x24] ;  /* 0x0000240001047983 */ /* 0x000f280000100800 */
[----:B------:R-:W4:Y:S01]  /*9ae0*/  LDL R10, [R1+0x48] ;  /* 0x00004800010a7983 */ /* 0x000f220000100800 */
[----:B------:R-:W0:Y:S01]  /*9af0*/  S2R R3, SR_TID.X ;  /* 0x0000000000037919 */ /* 0x000e220000002100 */
[----:B------:R-:W0:Y:S02]  /*9b00*/  S2R R5, SR_TID.X ;  /* 0x0000000000057919 */ /* 0x000e240000002100 */
[----:B-1----:R-:W4:Y:S01]  /*9b10*/  LDL R8, [R1+0x14] ;  /* 0x0000140001087983 */ /* 0x002f220000100800 */
[----:B--2---:R-:W-:-:S02]  /*9b20*/  ISETP.NE.AND P0, PT, R6, 0x1, PT ;  /* 0x000000010600780c */ /* 0x004fc40003f05270 */
[----:B0-----:R-:W-:-:S04]  /*9b30*/  LOP3.LUT R3, R3, 0x7f, RZ, 0xc0, !PT ;  /* 0x0000007f03037812 */ /* 0x001fc800078ec0ff */
[----:B------:R-:W-:Y:S01]  /*9b40*/  SHF.R.U32.HI R7, RZ, 0x3, R3 ;  /* 0x00000003ff077819 */ /* 0x000fe20000011603 */
[----:B------:R-:W-:-:S06]  /*9b50*/  IMAD.SHL.U32 R5, R5, 0x10, RZ ;  /* 0x0000001005057824 */ /* 0x000fcc00078e00ff */
[----:B------:R-:W0:Y:S01]  /*9b60*/  @P0 LDC R3, c[0x0][0x450] ;  /* 0x00011400ff030b82 */ /* 0x000e220000000800 */
[----:B------:R-:W-:Y:S01]  /*9b70*/  LOP3.LUT R5, R7, 0x70, R5, 0xf8, !PT ;  /* 0x0000007007057812 */ /* 0x000fe200078ef805 */
[----:B---3--:R-:W-:-:S06]  /*9b80*/  IMAD.MOV.U32 R9, RZ, RZ, R2 ;  /* 0x000000ffff097224 */ /* 0x008fcc00078e0002 */
[----:B------:R-:W1:Y:S01]  /*9b90*/  @P0 LDC R2, c[0x0][0x44c] ;  /* 0x00011300ff020b82 */ /* 0x000e620000000800 */
[----:B----4-:R-:W-:-:S04]  /*9ba0*/  IMAD.MOV R0, RZ, RZ, -R0 ;  /* 0x000000ffff007224 */ /* 0x010fc800078e0a00 */
[----:B------:R-:W-:Y:S01]  /*9bb0*/  IMAD R0, R0, UR4, R4 ;  /* 0x0000000400007c24 */ /* 0x000fe2000f8e0204 */
[----:B------:R-:W-:-:S03]  /*9bc0*/  ULDC.64 UR4, c[0x0][0x2d8] ;  /* 0x0000b60000047ab9 */ /* 0x000fc60000000a00 */
[----:B------:R-:W-:-:S05]  /*9bd0*/  IMAD.SHL.U32 R4, R0, 0x80, RZ ;  /* 0x0000008000047824 */ /* 0x000fca00078e00ff */
[----:B------:R-:W-:Y:S01]  /*9be0*/  LOP3.LUT R7, R5, R4, RZ, 0xfc, !PT ;  /* 0x0000000405077212 */ /* 0x000fe200078efcff */
[----:B------:R-:W-:-:S04]  /*9bf0*/  IMAD R5, R9, UR4, RZ ;  /* 0x0000000409057c24 */ /* 0x000fc8000f8e02ff */
[----:B------:R-:W-:Y:S01]  /*9c00*/  IMAD.MOV.U32 R0, RZ, RZ, R7 ;  /* 0x000000ffff007224 */ /* 0x000fe200078e0007 */
[----:B------:R2:W-:Y:S01]  /*9c10*/  STL [R1+0x18], R7 ;  /* 0x0000180701007387 */ /* 0x0005e20000100800 */
[----:B------:R-:W-:Y:S02]  /*9c20*/  IMAD R5, R17, UR5, R5 ;  /* 0x0000000511057c24 */ /* 0x000fe4000f8e0205 */
[----:B-1----:R-:W-:-:S05]  /*9c30*/  @P0 IMAD.HI.U32 R2, R7, R2, RZ ;  /* 0x0000000207020227 */ /* 0x002fca00078e00ff */
[----:B0-----:R-:W-:Y:S01]  /*9c40*/  @P0 SHF.R.U32.HI R0, RZ, R3, R2 ;  /* 0x00000003ff000219 */ /* 0x001fe20000011602 */
[----:B------:R-:W-:Y:S01]  /*9c50*/  IMAD.WIDE.U32 R2, R17, UR4, RZ ;  /* 0x0000000411027c25 */ /* 0x000fe2000f8e00ff */
[----:B------:R-:W-:-:S03]  /*9c60*/  ULDC.64 UR4, c[0x0][0x2e0] ;  /* 0x0000b80000047ab9 */ /* 0x000fc60000000a00 */
[----:B------:R-:W-:Y:S02]  /*9c70*/  IMAD.IADD R3, R3, 0x1, R5 ;  /* 0x0000000103037824 */ /* 0x000fe400078e0205 */
[----:B------:R-:W-:Y:S02]  /*9c80*/  IMAD R5, R10, UR4, RZ ;  /* 0x000000040a057c24 */ /* 0x000fe4000f8e02ff */
[----:B------:R2:W5:Y:S01]  /*9c90*/  LDL R10, [R1+0x4] ;  /* 0x00000400010a7983 */ /* 0x0005620000100800 */
[----:B------:R-:W-:-:S04]  /*9ca0*/  IMAD.WIDE.U32 R2, R8, UR4, R2 ;  /* 0x0000000408027c25 */ /* 0x000fc8000f8e0002 */
[----:B------:R-:W-:Y:S01]  /*9cb0*/  IMAD R5, R8, UR5, R5 ;  /* 0x0000000508057c24 */ /* 0x000fe2000f8e0205 */
[----:B------:R-:W-:Y:S01]  /*9cc0*/  ULDC.64 UR4, c[0x0][0x2d0] ;  /* 0x0000b40000047ab9 */ /* 0x000fe20000000a00 */
[----:B------:R-:W0:Y:S02]  /*9cd0*/  S2R R8, SR_TID.X ;  /* 0x0000000000087919 */ /* 0x000e240000002100 */
[----:B------:R-:W-:Y:S01]  /*9ce0*/  IMAD.IADD R3, R3, 0x1, R5 ;  /* 0x0000000103037824 */ /* 0x000fe200078e0205 */
[----:B------:R-:W-:Y:S01]  /*9cf0*/  SHF.R.S32.HI R5, RZ, 0x1f, R0 ;  /* 0x0000001fff057819 */ /* 0x000fe20000011400 */
[----:B------:R-:W-:-:S04]  /*9d00*/  IMAD.WIDE.U32 R2, R0, UR4, R2 ;  /* 0x0000000400027c25 */ /* 0x000fc8000f8e0002 */
[----:B------:R-:W-:-:S04]  /*9d10*/  IMAD R5, R5, UR4, RZ ;  /* 0x0000000405057c24 */ /* 0x000fc8000f8e02ff */
[----:B------:R-:W-:Y:S01]  /*9d20*/  IMAD R5, R0, UR5, R5 ;  /* 0x0000000500057c24 */ /* 0x000fe2000f8e0205 */
[----:B------:R-:W-:Y:S01]  /*9d30*/  ULDC.64 UR4, c[0x0][0x2c8] ;  /* 0x0000b20000047ab9 */ /* 0x000fe20000000a00 */
[----:B------:R-:W-:Y:S02]  /*9d40*/  IMAD.MOV R0, RZ, RZ, -R0 ;  /* 0x000000ffff007224 */ /* 0x000fe400078e0a00 */
[----:B------:R-:W-:Y:S02]  /*9d50*/  IMAD.IADD R3, R3, 0x1, R5 ;  /* 0x0000000103037824 */ /* 0x000fe400078e0205 */
[----:B------:R-:W-:-:S05]  /*9d60*/  IMAD R0, R6, R0, R7 ;  /* 0x0000000006007224 */ /* 0x000fca00078e0207 */
[----:B------:R-:W-:Y:S01]  /*9d70*/  SHF.R.S32.HI R5, RZ, 0x1f, R0 ;  /* 0x0000001fff057819 */ /* 0x000fe20000011400 */
[----:B------:R-:W-:-:S04]  /*9d80*/  IMAD.WIDE.U32 R2, R0, UR4, R2 ;  /* 0x0000000400027c25 */ /* 0x000fc8000f8e0002 */
[----:B------:R-:W-:Y:S01]  /*9d90*/  IMAD R5, R5, UR4, RZ ;  /* 0x0000000405057c24 */ /* 0x000fe2000f8e02ff */
[----:B------:R-:W-:Y:S01]  /*9da0*/  ULDC UR4, c[0x0][0x2b8] ;  /* 0x0000ae0000047ab9 */ /* 0x000fe20000000800 */
[----:B0-----:R-:W-:Y:S02]  /*9db0*/  IMAD.SHL.U32 R8, R8, 0x8, RZ ;  /* 0x0000000808087824 */ /* 0x001fe400078e00ff */
[----:B------:R-:W-:-:S03]  /*9dc0*/  IMAD R5, R0, UR5, R5 ;  /* 0x0000000500057c24 */ /* 0x000fc6000f8e0205 */
[----:B------:R-:W-:Y:S01]  /*9dd0*/  LOP3.LUT R8, R8, 0x38, RZ, 0xc0, !PT ;  /* 0x0000003808087812 */ /* 0x000fe200078ec0ff */
[----:B------:R-:W-:Y:S01]  /*9de0*/  IMAD.IADD R5, R3, 0x1, R5 ;  /* 0x0000000103057824 */ /* 0x000fe200078e0205 */
[----:B------:R-:W-:Y:S02]  /*9df0*/  LEA R0, P1, R2, UR6, 0x1 ;  /* 0x0000000602007c11 */ /* 0x000fe4000f8208ff */
[----:B------:R-:W-:Y:S01]  /*9e00*/  ISETP.GE.AND P0, PT, R8, UR4, PT ;  /* 0x0000000408007c0c */ /* 0x000fe2000bf06270 */
[----:B------:R-:W-:Y:S01]  /*9e10*/  UMOV UR4, 0xffffffff ;  /* 0xffffffff00047882 */ /* 0x000fe20000000000 */
[----:B------:R-:W-:Y:S02]  /*9e20*/  LEA.HI.X R2, R2, UR7, R5, 0x1, P1 ;  /* 0x0000000702027c11 */ /* 0x000fe400088f0c05 */
[----:B--2---:R-:W-:Y:S09]  /*9e30*/  BRA.DIV UR4, `(.L_x_9465) ;  /* 0x0000003e04987947 */ /* 0x004ff2000b800000 */
[----:B------:R-:W0:Y:S01]  /*9e40*/  S2R R5, SR_TID.X ;  /* 0x0000000000057919 */ /* 0x000e220000002100 */
[----:B------:R-:W-:Y:S02]  /*9e50*/  ULDC UR4, c[0x0][0x288] ;  /* 0x0000a20000047ab9 */ /* 0x000fe40000000800 */
[----:B------:R-:W-:Y:S01]  /*9e60*/  IMAD R3, R6, UR4, RZ ;  /* 0x0000000406037c24 */ /* 0x000fe2000f8e02ff */
[----:B------:R-:W1:Y:S01]  /*9e70*/  S2R R11, SR_TID.X ;  /* 0x00000000000b7919 */ /* 0x000e620000002100 */
[----:B------:R-:W-:Y:S04]  /*9e80*/  SHFL.IDX PT, R7, R2, RZ, 0x181f ;  /* 0x00181fff02077589 */ /* 0x000fe800000e0000 */
[----:B------:R-:W-:Y:S01]  /*9e90*/  SHFL.IDX PT, R6, R0, 0x1, 0x181f ;  /* 0x00381f0000067f89 */ /* 0x000fe200000e0000 */
[----:B0-----:R-:W-:-:S04]  /*9ea0*/  LOP3.LUT R5, R5, 0x7f, RZ, 0xc0, !PT ;  /* 0x0000007f05057812 */ /* 0x001fc800078ec0ff */
[----:B------:R-:W-:Y:S01]  /*9eb0*/  SHF.R.U32.HI R8, RZ, 0x3, R5 ;  /* 0x00000003ff087819 */ /* 0x000fe20000011605 */
[----:B-1----:R-:W-:Y:S01]  /*9ec0*/  IMAD.SHL.U32 R11, R11, 0x8, RZ ;  /* 0x000000080b0b7824 */ /* 0x002fe200078e00ff */
[----:B------:R-:W0:Y:S03]  /*9ed0*/  SHFL.IDX PT, R5, R0, RZ, 0x181f ;  /* 0x00181fff00057589 */ /* 0x000e2600000e0000 */
[----:B------:R-:W-:Y:S01]  /*9ee0*/  IMAD.IADD R12, R8, 0x1, R4 ;  /* 0x00000001080c7824 */ /* 0x000fe200078e0204 */
[----:B------:R-:W-:Y:S01]  /*9ef0*/  LOP3.LUT R11, R11, 0x38, RZ, 0xc0, !PT ;  /* 0x000000380b0b7812 */ /* 0x000fe200078ec0ff */
[----:B------:R-:W1:Y:S02]  /*9f00*/  SHFL.IDX PT, R8, R2, 0x1, 0x181f ;  /* 0x00381f0002087f89 */ /* 0x000e6400000e0000 */
[C---:B------:R-:W-:Y:S01]  /*9f10*/  VIADD R13, R12.reuse, 0x10 ;  /* 0x000000100c0d7836 */ /* 0x040fe20000000000 */
[CC--:B------:R-:W-:Y:S01]  /*9f20*/  ISETP.GE.AND P1, PT, R12.reuse, R3.reuse, PT ;  /* 0x000000030c00720c */ /* 0x0c0fe20003f26270 */
[----:B------:R-:W-:Y:S03]  /*9f30*/  STL [R1+0x10], R12 ;  /* 0x0000100c01007387 */ /* 0x000fe60000100800 */
[----:B------:R-:W-:Y:S01]  /*9f40*/  ISETP.GE.AND P2, PT, R13, R3, PT ;  /* 0x000000030d00720c */ /* 0x000fe20003f46270 */
[----:B------:R2:W-:Y:S02]  /*9f50*/  STL [R1+0x28], R13 ;  /* 0x0000280d01007387 */ /* 0x0005e40000100800 */
[----:B--2---:R-:W-:-:S06]  /*9f60*/  VIADD R13, R12, 0x20 ;  /* 0x000000200c0d7836 */ /* 0x004fcc0000000000 */
[----:B0-----:R-:W-:Y:S01]  /*9f70*/  @!P1 LEA R5, P3, R11, R5, 0x1 ;  /* 0x000000050b059211 */ /* 0x001fe200078608ff */
[----:B------:R-:W-:Y:S04]  /*9f80*/  STL [R1+0x2c], R13 ;  /* 0x00002c0d01007387 */ /* 0x000fe80000100800 */
[----:B------:R-:W-:Y:S02]  /*9f90*/  @!P1 IMAD.X R4, RZ, RZ, R7, P3 ;  /* 0x000000ffff049224 */ /* 0x000fe400018e0607 */
[----:B------:R-:W-:-:S03]  /*9fa0*/  VIADD R7, R12, 0x30 ;  /* 0x000000300c077836 */ /* 0x000fc60000000000 */
[-C--:B------:R-:W-:Y:S02]  /*9fb0*/  @!P1 LOP3.LUT R5, R5, R4.reuse, RZ, 0x3c, !PT ;  /* 0x0000000405059212 */ /* 0x080fe400078e3cff */
[----:B------:R-:W-:Y:S02]  /*9fc0*/  STL [R1+0x30], R7 ;  /* 0x0000300701007387 */ /* 0x000fe40000100800 */
[----:B------:R-:W-:-:S04]  /*9fd0*/  @!P1 LOP3.LUT R4, R5, R4, RZ, 0x3c, !PT ;  /* 0x0000000405049212 */ /* 0x000fc800078e3cff */
[----:B------:R-:W-:-:S05]  /*9fe0*/  @!P1 LOP3.LUT R5, R5, R4, RZ, 0x3c, !PT ;  /* 0x0000000405059212 */ /* 0x000fca00078e3cff */
[----:B-----5:R0:W-:Y:S02]  /*9ff0*/  @!P1 LDGSTS.E.BYPASS.LTC128B.128 [R10+0x18400], desc[UR46][R4.64], !P0 ;  /* 0x18400000040a9fae */ /* 0x0201e4000c101d6e */
[----:B0-----:R-:W-:Y:S02]  /*a000*/  @!P2 LEA R5, P1, R11, R6, 0x1 ;  /* 0x000000060b05a211 */ /* 0x001fe400078208ff */
[----:B------:R-:W-:Y:S03]  /*a010*/  SHFL.IDX PT, R6, R2, 0x2, 0x181f ;  /* 0x00581f0002067f89 */ /* 0x000fe600000e0000 */
[----:B-1----:R-:W-:Y:S01]  /*a020*/  @!P2 IMAD.X R4, RZ, RZ, R8, P1 ;  /* 0x000000ffff04a224 */ /* 0x002fe200008e0608 */
[----:B------:R-:W-:-:S04]  /*a030*/  ISETP.GE.AND P1, PT, R13, R3, PT ;  /* 0x000000030d00720c */ /* 0x000fc80003f26270 */
[----:B------:R-:W-:-:S04]  /*a040*/  @!P2 LOP3.LUT R5, R5, R4, RZ, 0x3c, !PT ;  /* 0x000000040505a212 */ /* 0x000fc800078e3cff */
[----:B------:R-:W-:-:S04]  /*a050*/  @!P2 LOP3.LUT R4, R5, R4, RZ, 0x3c, !PT ;  /* 0x000000040504a212 */ /* 0x000fc800078e3cff */
[----:B------:R-:W-:-:S05]  /*a060*/  @!P2 LOP3.LUT R5, R5, R4, RZ, 0x3c, !PT ;  /* 0x000000040505a212 */ /* 0x000fca00078e3cff */
[----:B------:R0:W-:Y:S04]  /*a070*/  @!P2 LDGSTS.E.BYPASS.LTC128B.128 [R10+0x18c00], desc[UR46][R4.64], !P0 ;  /* 0x18c00000040aafae */ /* 0x0001e8000c101d6e */
[----:B0-----:R-:W0:Y:S02]  /*a080*/  SHFL.IDX PT, R4, R0, 0x2, 0x181f ;  /* 0x00581f0000047f89 */ /* 0x001e2400000e0000 */
[----:B0-----:R-:W-:-:S05]  /*a090*/  @!P1 LEA R5, P2, R11, R4, 0x1 ;  /* 0x000000040b059211 */ /* 0x001fca00078408ff */
[----:B------:R-:W-:Y:S02]  /*a0a0*/  @!P1 IMAD.X R4, RZ, RZ, R6, P2 ;  /* 0x000000ffff049224 */ /* 0x000fe400010e0606 */
[----:B------:R-:W-:Y:S03]  /*a0b0*/  SHFL.IDX PT, R6, R2, 0x3, 0x181f ;  /* 0x00781f0002067f89 */ /* 0x000fe600000e0000 */
[----:B------:R-:W-:-:S04]  /*a0c0*/  @!P1 LOP3.LUT R5, R5, R4, RZ, 0x3c, !PT ;  /* 0x0000000405059212 */ /* 0x000fc800078e3cff */
[----:B------:R-:W-:-:S04]  /*a0d0*/  @!P1 LOP3.LUT R4, R5, R4, RZ, 0x3c, !PT ;  /* 0x0000000405049212 */ /* 0x000fc800078e3cff */
[----:B------:R-:W-:-:S05]  /*a0e0*/  @!P1 LOP3.LUT R5, R5, R4, RZ, 0x3c, !PT ;  /* 0x0000000405059212 */ /* 0x000fca00078e3cff */
[----:B------:R0:W-:Y:S01]  /*a0f0*/  @!P1 LDGSTS.E.BYPASS.LTC128B.128 [R10+0x19400], desc[UR46][R4.64], !P0 ;  /* 0x19400000040a9fae */ /* 0x0001e2000c101d6e */
[----:B------:R-:W-:Y:S01]  /*a100*/  ISETP.GE.AND P1, PT, R7, R3, PT ;  /* 0x000000030700720c */ /* 0x000fe20003f26270 */
[----:B------:R-:W-:-:S05]  /*a110*/  VIADD R7, R12, 0x40 ;  /* 0x000000400c077836 */ /* 0x000fca0000000000 */
        /* <DEDUP_REMOVED lines=41> */
.L_x_9572:
[----:B------:R-:W3:Y:S01]  /*a3b0*/  LDL R5, [R1+0x10] ;  /* 0x0000100001057983 */ /* 0x000ee20000100800 */
[----:B0-----:R-:W0:Y:S02]  /*a3c0*/  S2R R2, SR_TID.X ;  /* 0x0000000000027919 */ /* 0x001e240000002100 */
[----:B0-----:R-:W-:-:S05]  /*a3d0*/  IMAD.SHL.U32 R2, R2, 0x8, RZ ;  /* 0x0000000802027824 */ /* 0x001fca00078e00ff */
[----:B------:R-:W-:Y:S01]  /*a3e0*/  LOP3.LUT R2, R2, 0x38, RZ, 0xc0, !PT ;  /* 0x0000003802027812 */ /* 0x000fe200078ec0ff */
[----:B---3--:R-:W-:-:S05]  /*a3f0*/  VIADD R5, R5, 0x70 ;  /* 0x0000007005057836 */ /* 0x008fca0000000000 */
[----:B------:R-:W-:Y:S01]  /*a400*/  ISETP.GE.AND P1, PT, R5, R3, PT ;  /* 0x000000030500720c */ /* 0x000fe20003f26270 */
[----:B------:R0:W-:-:S12]  /*a410*/  STL [R1+0x50], R5 ;  /* 0x0000500501007387 */ /* 0x0001d80000100800 */
[----:B------:R-:W-:-:S05]  /*a420*/  @!P1 LEA R2, P2, R2, R0, 0x1 ;  /* 0x0000000002029211 */ /* 0x000fca00078408ff */
        /* <DEDUP_REMOVED lines=13> */
[----:B-1----:R-:W-:Y:S01]  /*a500*/  IMAD.WIDE.U32 R2, R17, UR6, RZ ;  /* 0x0000000611027c25 */ /* 0x002fe2000f8e00ff */
        /* <DEDUP_REMOVED lines=23> */
.L_x_9466:
[----:B0-----:R-:W2:Y:S01]  /*a680*/  LDL.LU R5, [R1+0x54] ;  /* 0x0000540001057983 */ /* 0x001ea20000300800 */
[----:B------:R-:W0:Y:S01]  /*a690*/  LDC R6, c[0x0][0x448] ;  /* 0x00011200ff067b82 */ /* 0x000e220000000800 */
[----:B------:R-:W-:Y:S01]  /*a6a0*/  ULDC.64 UR4, c[0x0][0x3e0] ;  /* 0x0000f80000047ab9 */ /* 0x000fe20000000a00 */
[----:B------:R-:W-:Y:S01]  /*a6b0*/  ULDC.64 UR6, c[0x0][0x390] ;  /* 0x0000e40000067ab9 */ /* 0x000fe20000000a00 */
[----:B------:R-:W2:Y:S04]  /*a6c0*/  LDL.LU.64 R2, [R1+0x40] ;  /* 0x0000400001027983 */ /* 0x000ea80000300a00 */
[----:B------:R-:W3:Y:S04]  /*a6d0*/  LDL.LU R0, [R1+0x48] ;  /* 0x0000480001007983 */ /* 0x000ee80000300800 */
[----:B------:R-:W4:Y:S04]  /*a6e0*/  LDL.LU R4, [R1+0x14] ;  /* 0x0000140001047983 */ /* 0x000f280000300800 */
[----:B------:R-:W5:Y:S01]  /*a6f0*/  LDL.LU R7, [R1+0x18] ;  /* 0x0000180001077983 */ /* 0x000f620000300800 */
[----:B------:R-:W1:Y:S01]  /*a700*/  S2R R8, SR_TID.X ;  /* 0x0000000000087919 */ /* 0x000e620000002100 */
[----:B0-----:R-:W-:Y:S01]  /*a710*/  ISETP.NE.AND P0, PT, R6, 0x1, PT ;  /* 0x000000010600780c */ /* 0x001fe20003f05270 */
[----:B-1----:R-:W-:-:S05]  /*a720*/  IMAD.SHL.U32 R8, R8, 0x8, RZ ;  /* 0x0000000808087824 */ /* 0x002fca00078e00ff */
[----:B------:R-:W-:Y:S01]  /*a730*/  LOP3.LUT R8, R8, 0x38, RZ, 0xc0, !PT ;  /* 0x0000003808087812 */ /* 0x000fe200078ec0ff */
[----:B--2---:R-:W-:-:S06]  /*a740*/  IMAD.MOV.U32 R3, RZ, RZ, R5 ;  /* 0x000000ffff037224 */ /* 0x004fcc00078e0005 */
        /* <DEDUP_REMOVED lines=14> */
[----:B------:R-:W0:Y:S01]  /*a830*/  S2R R7, SR_TID.X ;  /* 0x0000000000077919 */ /* 0x000e220000002100 */
[----:B------:R-:W-:-:S04]  /*a840*/  IMAD R5, R5, UR4, RZ ;  /* 0x0000000405057c24 */ /* 0x000fc8000f8e02ff */
[----:B------:R-:W-:Y:S01]  /*a850*/  IMAD R4, R4, UR5, R5 ;  /* 0x0000000504047c24 */ /* 0x000fe2000f8e0205 */
[----:B------:R-:W-:-:S03]  /*a860*/  ULDC.64 UR4, c[0x0][0x3c8] ;  /* 0x0000f20000047ab9 */ /* 0x000fc60000000a00 */
[----:B------:R-:W-:Y:S01]  /*a870*/  IMAD.IADD R3, R3, 0x1, R4 ;  /* 0x0000000103037824 */ /* 0x000fe200078e0204 */
[----:B------:R-:W-:Y:S01]  /*a880*/  SHF.R.S32.HI R4, RZ, 0x1f, R0 ;  /* 0x0000001fff047819 */ /* 0x000fe20000011400 */
[----:B------:R-:W-:-:S04]  /*a890*/  IMAD.WIDE.U32 R2, R0, UR4, R2 ;  /* 0x0000000400027c25 */ /* 0x000fc8000f8e0002 */
[----:B------:R-:W-:Y:S01]  /*a8a0*/  IMAD R4, R4, UR4, RZ ;  /* 0x0000000404047c24 */ /* 0x000fe2000f8e02ff */
[----:B------:R-:W-:Y:S01]  /*a8b0*/  ULDC UR4, c[0x0][0x3b8] ;  /* 0x0000ee0000047ab9 */ /* 0x000fe20000000800 */
[----:B------:R-:W-:Y:S02]  /*a8c0*/  LEA R5, P4, R2, UR6, 0x1 ;  /* 0x0000000602057c11 */ /* 0x000fe4000f8808ff */
[----:B------:R-:W-:Y:S01]  /*a8d0*/  IMAD R0, R0, UR5, R4 ;  /* 0x0000000500007c24 */ /* 0x000fe2000f8e0204 */
[----:B------:R-:W-:-:S03]  /*a8e0*/  ISETP.GE.AND P0, PT, R8, UR4, PT ;  /* 0x0000000408007c0c */ /* 0x000fc6000bf06270 */
[----:B------:R-:W-:-:S05]  /*a8f0*/  IMAD.IADD R0, R3, 0x1, R0 ;  /* 0x0000000103007824 */ /* 0x000fca00078e0200 */
[----:B------:R-:W-:Y:S01]  /*a900*/  LEA.HI.X R4, R2, UR7, R0, 0x1, P4 ;  /* 0x0000000702047c11 */ /* 0x000fe2000a0f0c00 */
[----:B0-----:R-:W-:-:S05]  /*a910*/  IMAD.SHL.U32 R7, R7, 0x8, RZ ;  /* 0x0000000807077824 */ /* 0x001fca00078e00ff */
[----:B------:R-:W-:-:S04]  /*a920*/  LOP3.LUT R7, R7, 0x38, RZ, 0xc0, !PT ;  /* 0x0000003807077812 */ /* 0x000fc800078ec0ff */
[C---:B------:R-:W-:Y:S02]  /*a930*/  LOP3.LUT R10, R7.reuse, 0x40, RZ, 0xfc, !PT ;  /* 0x00000040070a7812 */ /* 0x040fe400078efcff */
[C---:B------:R-:W-:Y:S02]  /*a940*/  LOP3.LUT R9, R7.reuse, 0x80, RZ, 0xfc, !PT ;  /* 0x0000008007097812 */ /* 0x040fe400078efcff */
[----:B------:R-:W-:Y:S02]  /*a950*/  LOP3.LUT R7, R7, 0xc0, RZ, 0xfc, !PT ;  /* 0x000000c007077812 */ /* 0x000fe400078efcff */
[----:B------:R-:W-:Y:S02]  /*a960*/  ISETP.GE.AND P1, PT, R10, UR4, PT ;  /* 0x000000040a007c0c */ /* 0x000fe4000bf26270 */
[----:B------:R-:W-:Y:S02]  /*a970*/  ISETP.GE.AND P2, PT, R9, UR4, PT ;  /* 0x0000000409007c0c */ /* 0x000fe4000bf46270 */
[----:B------:R-:W-:Y:S01]  /*a980*/  ISETP.GE.AND P3, PT, R7, UR4, PT ;  /* 0x0000000407007c0c */ /* 0x000fe2000bf66270 */
[----:B------:R-:W-:-:S03]  /*a990*/  UMOV UR4, 0xffffffff ;  /* 0xffffffff00047882 */ /* 0x000fc60000000000 */
[----:B------:R-:W-:Y:S09]  /*a9a0*/  BRA.DIV UR4, `(.L_x_9467) ;  /* 0x0000003e04a07947 */ /* 0x000ff2000b800000 */
[----:B------:R-:W2:Y:S01]  /*a9b0*/  LDL.LU R3, [R1+0x10] ;  /* 0x0000100001037983 */ /* 0x000ea20000300800 */
[----:B------:R-:W-:-:S03]  /*a9c0*/  ULDC UR4, c[0x0][0x288] ;  /* 0x0000a20000047ab9 */ /* 0x000fc60000000800 */
[----:B------:R-:W3:Y:S04]  /*a9d0*/  LDL.LU R9, [R1+0x28] ;  /* 0x0000280001097983 */ /* 0x000ee80000300800 */
[----:B------:R-:W4:Y:S04]  /*a9e0*/  LDL.LU R10, [R1+0x2c] ;  /* 0x00002c00010a7983 */ /* 0x000f280000300800 */
[----:B------:R-:W5:Y:S01]  /*a9f0*/  LDL R7, [R1+0x4] ;  /* 0x0000040001077983 */ /* 0x000f620000100800 */
[----:B------:R-:W-:-:S03]  /*aa00*/  IMAD R0, R6, UR4, RZ ;  /* 0x0000000406007c24 */ /* 0x000fc6000f8e02ff */
[----:B------:R-:W-:Y:S04]  /*aa10*/  SHFL.IDX PT, R2, R4, RZ, 0x181f ;  /* 0x00181fff04027589 */ /* 0x000fe800000e0000 */
[----:B------:R-:W-:Y:S01]  /*aa20*/  SHFL.IDX PT, R6, R4, 0x1, 0x181f ;  /* 0x00381f0004067f89 */ /* 0x000fe200000e0000 */
[-C--:B--2---:R-:W-:Y:S02]  /*aa30*/  ISETP.GE.AND P5, PT, R3, R0.reuse, PT ;  /* 0x000000000300720c */ /* 0x084fe40003fa6270 */
[----:B---3--:R-:W-:Y:S02]  /*aa40*/  ISETP.GE.AND P4, PT, R9, R0, PT ;  /* 0x000000000900720c */ /* 0x008fe40003f86270 */
[----:B------:R-:W2:Y:S04]  /*aa50*/  LDL.LU R9, [R1+0x30] ;  /* 0x0000300001097983 */ /* 0x000ea80000300800 */
[----:B------:R-:W0:Y:S04]  /*aa60*/  SHFL.IDX PT, R3, R5, RZ, 0x181f ;  /* 0x00181fff05037589 */ /* 0x000e2800000e0000 */
[----:B------:R-:W3:Y:S01]  /*aa70*/  LDL.LU R11, [R1+0x34] ;  /* 0x00003400010b7983 */ /* 0x000ee20000300800 */
[----:B0-----:R-:W-:-:S05]  /*aa80*/  @!P5 LEA R3, P6, R8, R3, 0x1 ;  /* 0x000000030803d211 */ /* 0x001fca00078c08ff */
[----:B------:R-:W-:-:S05]  /*aa90*/  @!P5 IMAD.X R2, RZ, RZ, R2, P6 ;  /* 0x000000ffff02d224 */ /* 0x000fca00030e0602 */
[----:B------:R-:W-:-:S04]  /*aaa0*/  @!P5 LOP3.LUT R3, R3, R2, RZ, 0x3c, !PT ;  /* 0x000000020303d212 */ /* 0x000fc800078e3cff */
[----:B------:R-:W-:-:S04]  /*aab0*/  @!P5 LOP3.LUT R2, R3, R2, RZ, 0x3c, !PT ;  /* 0x000000020302d212 */ /* 0x000fc800078e3cff */
[----:B------:R-:W-:-:S05]  /*aac0*/  @!P5 LOP3.LUT R3, R3, R2, RZ, 0x3c, !PT ;  /* 0x000000020303d212 */ /* 0x000fca00078e3cff */
[----:B-----5:R-:W-:Y:S04]  /*aad0*/  @!P5 LDGSTS.E.BYPASS.LTC128B.128 [R7+0x22400], desc[UR46][R2.64], !P0 ;  /* 0x224000000207dfae */ /* 0x020fe8000c101d6e */
[----:B------:R-:W-:Y:S04]  /*aae0*/  @!P5 LDGSTS.E.BYPASS.LTC128B.128 [R7+0x26400], desc[UR46][R2.64+0x80], !P1 ;  /* 0x264000800207dfae */ /* 0x000fe8000c901d6e */
[----:B------:R-:W-:Y:S04]  /*aaf0*/  @!P5 LDGSTS.E.BYPASS.LTC128B.128 [R7+0x2a400], desc[UR46][R2.64+0x100], !P2 ;  /* 0x2a4001000207dfae */ /* 0x000fe8000d101d6e */
[----:B------:R0:W-:Y:S04]  /*ab00*/  @!P5 LDGSTS.E.BYPASS.LTC128B.128 [R7+0x2e400], desc[UR46][R2.64+0x180], !P3 ;  /* 0x2e4001800207dfae */ /* 0x0001e8000d901d6e */
[----:B0-----:R-:W0:Y:S02]  /*ab10*/  SHFL.IDX PT, R2, R5, 0x1, 0x181f ;  /* 0x00381f0005027f89 */ /* 0x001e2400000e0000 */
[----:B0-----:R-:W-:-:S05]  /*ab20*/  @!P4 LEA R2, P6, R8, R2, 0x1 ;  /* 0x000000020802c211 */ /* 0x001fca00078c08ff */
[----:B------:R-:W-:-:S05]  /*ab30*/  @!P4 IMAD.X R3, RZ, RZ, R6, P6 ;  /* 0x000000ffff03c224 */ /* 0x000fca00030e0606 */
[----:B------:R-:W-:Y:S04]  /*ab40*/  @!P4 LDGSTS.E.BYPASS.LTC128B.128 [R7+0x22c00], desc[UR46][R2.64], !P0 ;  /* 0x22c000000207cfae */ /* 0x000fe8000c101d6e */
[----:B------:R-:W-:Y:S04]  /*ab50*/  @!P4 LDGSTS.E.BYPASS.LTC128B.128 [R7+0x26c00], desc[UR46][R2.64+0x80], !P1 ;  /* 0x26c000800207cfae */ /* 0x000fe8000c901d6e */
[----:B------:R-:W-:Y:S04]  /*ab60*/  @!P4 LDGSTS.E.BYPASS.LTC128B.128 [R7+0x2ac00], desc[UR46][R2.64+0x100], !P2 ;  /* 0x2ac001000207cfae */ /* 0x000fe8000d101d6e */
[----:B------:R0:W-:Y:S01]  /*ab70*/  @!P4 LDGSTS.E.BYPASS.LTC128B.128 [R7+0x2ec00], desc[UR46][R2.64+0x180], !P3 ;  /* 0x2ec001800207cfae */ /* 0x0001e2000d901d6e */
[----:B----4-:R-:W-:-:S03]  /*ab80*/  ISETP.GE.AND P4, PT, R10, R0, PT ;  /* 0x000000000a00720c */ /* 0x010fc60003f86270 */
[----:B------:R-:W4:Y:S04]  /*ab90*/  LDL.LU R10, [R1+0x38] ;  /* 0x00003800010a7983 */ /* 0x000f280000300800 */
[----:B------:R-:W-:Y:S04]  /*aba0*/  SHFL.IDX PT, R6, R4, 0x2, 0x181f ;  /* 0x00581f0004067f89 */ /* 0x000fe800000e0000 */
[----:B0-----:R-:W0:Y:S02]  /*abb0*/  SHFL.IDX PT, R2, R5, 0x2, 0x181f ;  /* 0x00581f0005027f89 */ /* 0x001e2400000e0000 */
[----:B0-----:R-:W-:-:S05]  /*abc0*/  @!P4 LEA R2, P6, R8, R2, 0x1 ;  /* 0x000000020802c211 */ /* 0x001fca00078c08ff */
[----:B------:R-:W-:-:S05]  /*abd0*/  @!P4 IMAD.X R3, RZ, RZ, R6, P6 ;  /* 0x000000ffff03c224 */ /* 0x000fca00030e0606 */
[----:B------:R-:W-:Y:S04]  /*abe0*/  @!P4 LDGSTS.E.BYPASS.LTC128B.128 [R7+0x23400], desc[UR46][R2.64], !P0 ;  /* 0x234000000207cfae */ /* 0x000fe8000c101d6e */
[----:B------:R-:W-:Y:S04]  /*abf0*/  @!P4 LDGSTS.E.BYPASS.LTC128B.128 [R7+0x27400], desc[UR46][R2.64+0x80], !P1 ;  /* 0x274000800207cfae */ /* 0x000fe8000c901d6e */
[----:B------:R-:W-:Y:S04]  /*ac00*/  @!P4 LDGSTS.E.BYPASS.LTC128B.128 [R7+0x2b400], desc[UR46][R2.64+0x100], !P2 ;  /* 0x2b4001000207cfae */ /* 0x000fe8000d101d6e */
[----:B------:R0:W-:Y:S01]  /*ac10*/  @!P4 LDGSTS.E.BYPASS.LTC128B.128 [R7+0x2f400], desc[UR46][R2.64+0x180], !P3 ;  /* 0x2f4001800207cfae */ /* 0x0001e2000d901d6e */
[----:B--2---:R-:W-:-:S03]  /*ac20*/  ISETP.GE.AND P4, PT, R9, R0, PT ;  /* 0x000000000900720c */ /* 0x004fc60003f86270 */
[----:B------:R-:W2:Y:S04]  /*ac30*/  LDL.LU R9, [R1+0x3c] ;  /* 0x00003c0001097983 */ /* 0x000ea80000300800 */
[----:B0-----:R-:W0:Y:S04]  /*ac40*/  SHFL.IDX PT, R2, R5, 0x3, 0x181f ;  /* 0x00781f0005027f89 */ /* 0x001e2800000e0000 */
[----:B------:R-:W1:Y:S02]  /*ac50*/  SHFL.IDX PT, R6, R4, 0x3, 0x181f ;  /* 0x00781f0004067f89 */ /* 0x000e6400000e0000 */
[----:B0-----:R-:W-:-:S05]  /*ac60*/  @!P4 LEA R2, P6, R8, R2, 0x1 ;  /* 0x000000020802c211 */ /* 0x001fca00078c08ff */
[----:B-1----:R-:W-:Y:S02]  /*ac70*/  @!P4 IMAD.X R3, RZ, RZ, R6, P6 ;  /* 0x000000ffff03c224 */ /* 0x002fe400030e0606 */
[----:B------:R-:W-:Y:S04]  /*ac80*/  SHFL.IDX PT, R6, R4, 0x4, 0x181f ;  /* 0x00981f0004067f89 */ /* 0x000fe800000e0000 */
[----:B------:R-:W-:Y:S04]  /*ac90*/  @!P4 LDGSTS.E.BYPASS.LTC128B.128 [R7+0x23c00], desc[UR46][R2.64], !P0 ;  /* 0x23c000000207cfae */ /* 0x000fe8000c101d6e */
[----:B------:R-:W-:Y:S04]  /*aca0*/  @!P4 LDGSTS.E.BYPASS.LTC128B.128 [R7+0x27c00], desc[UR46][R2.64+0x80], !P1 ;  /* 0x27c000800207cfae */ /* 0x000fe8000c901d6e */
[----:B------:R-:W-:Y:S04]  /*acb0*/  @!P4 LDGSTS.E.BYPASS.LTC128B.128 [R7+0x2bc00], desc[UR46][R2.64+0x100], !P2 ;  /* 0x2bc001000207cfae */ /* 0x000fe8000d101d6e */
[----:B------:R0:W-:Y:S01]  /*acc0*/  @!P4 LDGSTS.E.BYPASS.LTC128B.128 [R7+0x2fc00], desc[UR46][R2.64+0x180], !P3 ;  /* 0x2fc001800207cfae */ /* 0x0001e2000d901d6e */
[----:B---3--:R-:W-:-:S03]  /*acd0*/  ISETP.GE.AND P4, PT, R11, R0, PT ;  /* 0x000000000b00720c */ /* 0x008fc60003f86270 */
[----:B0-----:R-:W0:Y:S10]  /*ace0*/  SHFL.IDX PT, R2, R5, 0x4, 0x181f ;  /* 0x00981f0005027f89 */ /* 0x001e3400000e0000 */
[----:B0-----:R-:W-:-:S05]  /*acf0*/  @!P4 LEA R2, P6, R8, R2, 0x1 ;  /* 0x000000020802c211 */ /* 0x001fca00078c08ff */
[----:B------:R-:W-:Y:S02]  /*ad00*/  @!P4 IMAD.X R3, RZ, RZ, R6, P6 ;  /* 0x000000ffff03c224 */ /* 0x000fe400030e0606 */
[----:B------:R-:W-:Y:S04]  /*ad10*/  SHFL.IDX PT, R6, R4, 0x5, 0x181f ;  /* 0x00b81f0004067f89 */ /* 0x000fe800000e0000 */
[----:B------:R-:W-:Y:S04]  /*ad20*/  @!P4 LDGSTS.E.BYPASS.LTC128B.128 [R7+0x24400], desc[UR46][R2.64], !P0 ;  /* 0x244000000207cfae */ /* 0x000fe8000c101d6e */
[----:B------:R-:W-:Y:S04]  /*ad30*/  @!P4 LDGSTS.E.BYPASS.LTC128B.128 [R7+0x28400], desc[UR46][R2.64+0x80], !P1 ;  /* 0x284000800207cfae */ /* 0x000fe8000c901d6e */
[----:B------:R-:W-:Y:S04]  /*ad40*/  @!P4 LDGSTS.E.BYPASS.LTC128B.128 [R7+0x2c400], desc[UR46][R2.64+0x100], !P2 ;  /* 0x2c4001000207cfae */ /* 0x000fe8000d101d6e */
[----:B------:R0:W-:Y:S04]  /*ad50*/  @!P4 LDGSTS.E.BYPASS.LTC128B.128 [R7+0x30400], desc[UR46][R2.64+0x180], !P3 ;  /* 0x304001800207cfae */ /* 0x0001e8000d901d6e */
[----:B0-----:R-:W0:Y:S01]  /*ad60*/  SHFL.IDX PT, R2, R5, 0x5, 0x181f ;  /* 0x00b81f0005027f89 */ /* 0x001e2200000e0000 */
[----:B----4-:R-:W-:-:S13]  /*ad70*/  ISETP.GE.AND P4, PT, R10, R0, PT ;  /* 0x000000000a00720c */ /* 0x010fda0003f86270 */
        /* <DEDUP_REMOVED lines=8> */
[----:B--2---:R-:W-:-:S13]  /*ae00*/  ISETP.GE.AND P4, PT, R9, R0, PT ;  /* 0x000000000900720c */ /* 0x004fda0003f86270 */
[----:B0-----:R-:W-:-:S05]  /*ae10*/  @!P4 LEA R2, P6, R8, R2, 0x1 ;  /* 0x000000020802c211 */ /* 0x001fca00078c08ff */
[----:B------:R-:W-:Y:S02]  /*ae20*/  @!P4 IMAD.X R3, RZ, RZ, R6, P6 ;  /* 0x000000ffff03c224 */ /* 0x000fe400030e0606 */
[----:B------:R0:W1:Y:S04]  /*ae30*/  SHFL.IDX PT, R6, R4, 0x7, 0x181f ;  /* 0x00f81f0004067f89 */ /* 0x00006800000e0000 */
[----:B------:R-:W-:Y:S04]  /*ae40*/  @!P4 LDGSTS.E.BYPASS.LTC128B.128 [R7+0x25400], desc[UR46][R2.64], !P0 ;  /* 0x254000000207cfae */ /* 0x000fe8000c101d6e */
[----:B------:R-:W-:Y:S04]  /*ae50*/  @!P4 LDGSTS.E.BYPASS.LTC128B.128 [R7+0x29400], desc[UR46][R2.64+0x80], !P1 ;  /* 0x294000800207cfae */ /* 0x000fe8000c901d6e */
[----:B------:R-:W-:Y:S04]  /*ae60*/  @!P4 LDGSTS.E.BYPASS.LTC128B.128 [R7+0x2d400], desc[UR46][R2.64+0x100], !P2 ;  /* 0x2d4001000207cfae */ /* 0x000fe8000d101d6e */
[----:B------:R2:W-:Y:S04]  /*ae70*/  @!P4 LDGSTS.E.BYPASS.LTC128B.128 [R7+0x31400], desc[UR46][R2.64+0x180], !P3 ;  /* 0x314001800207cfae */ /* 0x0005e8000d901d6e */
[----:B-12---:R0:W2:Y:S02]  /*ae80*/  SHFL.IDX PT, R2, R5, 0x7, 0x181f ;  /* 0x00f81f0005027f89 */ /* 0x0060a400000e0000 */
.L_x_9590:
[----:B------:R-:W3:Y:S01]  /*ae90*/  LDL.LU R7, [R1+0x50] ;  /* 0x0000500001077983 */ /* 0x000ee20000300800 */
[----:B------:R-:W-:Y:S01]  /*aea0*/  BSSY B0, `(.L_x_9468) ;  /* 0x000000d000007945 */ /* 0x000fe20003800000 */
[----:B---3--:R-:W-:-:S13]  /*aeb0*/  ISETP.GE.AND P4, PT, R7, R0, PT ;  /* 0x000000000700720c */ /* 0x008fda0003f86270 */
[----:B------:R-:W-:Y:S05]  /*aec0*/  @P4 BRA `(.L_x_9469) ;  /* 0x0000000000284947 */ /* 0x000fea0003800000 */
[----:B------:R-:W3:Y:S01]  /*aed0*/  LDL R7, [R1+0x4] ;  /* 0x0000040001077983 */ /* 0x000ee20000100800 */
[----:B--2---:R-:W-:-:S05]  /*aee0*/  LEA R2, P4, R8, R2, 0x1 ;  /* 0x0000000208027211 */ /* 0x004fca00078808ff */
[----:B------:R-:W-:-:S05]  /*aef0*/  IMAD.X R3, RZ, RZ, R6, P4 ;  /* 0x000000ffff037224 */ /* 0x000fca00020e0606 */
[----:B------:R-:W-:Y:S01]  /*af00*/  @!PT LDS RZ, [RZ] ;  /* 0x00000000fffff984 */ /* 0x000fe20000000800 */
[----:B------:R-:W-:Y:S01]  /*af10*/  @!PT LDS RZ, [RZ] ;  /* 0x00000000fffff984 */ /* 0x000fe20000000800 */
[----:B------:R-:W-:Y:S01]  /*af20*/  @!PT LDS RZ, [RZ] ;  /* 0x00000000fffff984 */ /* 0x000fe20000000800 */
[----:B---3--:R1:W-:Y:S04]  /*af30*/  LDGSTS.E.BYPASS.LTC128B.128 [R7+0x25c00], desc[UR46][R2.64], !P0 ;  /* 0x25c0000002077fae */ /* 0x0083e8000c101d6e */
[----:B------:R1:W-:Y:S04]  /*af40*/  LDGSTS.E.BYPASS.LTC128B.128 [R7+0x29c00], desc[UR46][R2.64+0x80], !P1 ;  /* 0x29c0008002077fae */ /* 0x0003e8000c901d6e */
[----:B------:R1:W-:Y:S04]  /*af50*/  LDGSTS.E.BYPASS.LTC128B.128 [R7+0x2dc00], desc[UR46][R2.64+0x100], !P2 ;  /* 0x2dc0010002077fae */ /* 0x0003e8000d101d6e */
[----:B------:R1:W-:Y:S02]  /*af60*/  LDGSTS.E.BYPASS.LTC128B.128 [R7+0x31c00], desc[UR46][R2.64+0x180], !P3 ;  /* 0x31c0018002077fae */ /* 0x0003e4000d901d6e */
.L_x_9469:
[----:B------:R-:W-:Y:S05]  /*af70*/  BSYNC B0 ;  /* 0x0000000000007941 */ /* 0x000fea0003800000 */
.L_x_9468:
[----:B-12---:R-:W2:Y:S01]  /*af80*/  LDL R2, [R1+0x5c] ;  /* 0x00005c0001027983 */ /* 0x006ea20000100800 */
        /* <DEDUP_REMOVED lines=9> */
[----:B-1----:R-:W-:Y:S05]  /*b020*/  @!P0 BRA `(.L_x_9471) ;  /* 0x00000044005c8947 */ /* 0x002fea0003800000 */
.L_x_9591:
[----:B------:R-:W-:Y:S05]  /*b030*/  BSYNC B0 ;  /* 0x0000000000007941 */ /* 0x000fea0003800000 */
.L_x_9470:
[----:B------:R-:W-:Y:S01]  /*b040*/  LOP3.LUT P0, RZ, R18, 0x2, RZ, 0xc0, !PT ;  /* 0x0000000212ff7812 */ /* 0x000fe2000780c0ff */
[----:B------:R-:W-:-:S12]  /*b050*/  BSSY B0, `(.L_x_9472) ;  /* 0x0000059000007945 */ /* 0x000fd80003800000 */
[----:B------:R-:W-:Y:S05]  /*b060*/  @!P0 BRA `(.L_x_9473) ;  /* 0x00000004005c8947 */ /* 0x000fea0003800000 */
[----:B0-----:R-:W2:Y:S01]  /*b070*/  LDL R4, [R1+0x8] ;  /* 0x0000080001047983 */ /* 0x001ea20000100800 */
[----:B------:R-:W-:Y:S01]  /*b080*/  LEA R2, R19, UR37, 0x3 ;  /* 0x0000002513027c11 */ /* 0x000fe2000f8e18ff */
[----:B------:R-:W-:Y:S01]  /*b090*/  BSSY B1, `(.L_x_9474) ;  /* 0x0000007000017945 */ /* 0x000fe20003800000 */
[----:B-1----:R-:W0:Y:S02]  /*b0a0*/  S2R R3, SR_TID.X ;  /* 0x0000000000037919 */ /* 0x002e240000002100 */
[----:B0-----:R-:W-:-:S04]  /*b0b0*/  LOP3.LUT R3, R3, 0x7f, RZ, 0xc0, !PT ;  /* 0x0000007f03037812 */ /* 0x001fc800078ec0ff */
[----:B------:R-:W-:Y:S02]  /*b0c0*/  ISETP.NE.AND P1, PT, R3, RZ, PT ;  /* 0x000000ff0300720c */ /* 0x000fe40003f25270 */
[----:B--2---:R-:W-:-:S04]  /*b0d0*/  SHF.L.U32 R0, R4, 0x1f, RZ ;  /* 0x0000001f04007819 */ /* 0x004fc800000006ff */
[----:B------:R-:W0:Y:S02]  /*b0e0*/  SYNCS.PHASECHK.TRANS64.TRYWAIT P0, [R2+URZ+0x32460], R0 ;  /* 0x03246000020075a7 */ /* 0x000e24000800017f */
[----:B0-----:R-:W-:Y:S05]  /*b0f0*/  @!P0 BRA `(.L_x_9475) ;  /* 0x0000004400408947 */ /* 0x001fea0003800000 */
.L_x_9592:
[----:B------:R-:W-:Y:S05]  /*b100*/  BSYNC B1 ;  /* 0x0000000000017941 */ /* 0x000fea0003800000 */
.L_x_9474:
        /* <DEDUP_REMOVED lines=9> */
.L_x_9477:
[----:B------:R-:W-:Y:S05]  /*b1a0*/  BSYNC B1 ;  /* 0x0000000000017941 */ /* 0x000fea0003800000 */
.L_x_9476:
        /* <DEDUP_REMOVED lines=12> */
.L_x_9478:
        /* <DEDUP_REMOVED lines=15> */
.L_x_9479:
        /* <DEDUP_REMOVED lines=15> */
.L_x_9480:
        /* <DEDUP_REMOVED lines=15> */
.L_x_9481:
        /* <DEDUP_REMOVED lines=10> */
.L_x_9473:
[----:B------:R-:W-:Y:S05]  /*b5e0*/  BSYNC B0 ;  /* 0x0000000000007941 */ /* 0x000fea0003800000 */
.L_x_9472:
[----:B0-----:R-:W2:Y:S04]  /*b5f0*/  LDL.LU R4, [R1+0x58] ;  /* 0x0000580001047983 */ /* 0x001ea80000300800 */
[----:B------:R-:W3:Y:S01]  /*b600*/  LDL.LU R7, [R1+0x8] ;  /* 0x0000080001077983 */ /* 0x000ee20000300800 */
[----:B------:R-:W-:-:S05]  /*b610*/  VIADD R19, R19, 0x1 ;  /* 0x0000000113137836 */ /* 0x000fca0000000000 */
[----:B------:R-:W-:-:S04]  /*b620*/  ISETP.NE.AND P0, PT, R19, 0x2, PT ;  /* 0x000000021300780c */ /* 0x000fc80003f05270 */
[----:B-1----:R-:W-:Y:S02]  /*b630*/  SEL R0, RZ, 0x1, P0 ;  /* 0x00000001ff007807 */ /* 0x002fe40000000000 */
[----:B------:R-:W-:Y:S02]  /*b640*/  SEL R19, R19, RZ, P0 ;  /* 0x000000ff13137207 */ /* 0x000fe40000000000 */
[----:B--2---:R-:W-:Y:S02]  /*b650*/  ISETP.GE.AND P1, PT, R4, 0x61, PT ;  /* 0x000000610400780c */ /* 0x004fe40003f26270 */
[----:B---3--:R-:W-:-:S05]  /*b660*/  LOP3.LUT R7, R7, R0, RZ, 0x3c, !PT ;  /* 0x0000000007077212 */ /* 0x008fca00078e3cff */
[----:B------:R0:W-:Y:S06]  /*b670*/  STL [R1+0x8], R7 ;  /* 0x0000080701007387 */ /* 0x0001ec0000100800 */
        /* <DEDUP_REMOVED lines=35> */
.L_x_9486:
        /* <DEDUP_REMOVED lines=8> */
.L_x_9593:
[----:B------:R-:W-:Y:S05]  /*b930*/  BSYNC B1 ;  /* 0x0000000000017941 */ /* 0x000fea0003800000 */
.L_x_9487:
        /* <DEDUP_REMOVED lines=9> */
.L_x_9490:
[----:B------:R-:W-:Y:S05]  /*b9d0*/  BSYNC B1 ;  /* 0x0000000000017941 */ /* 0x000fea0003800000 */
.L_x_9489:
        /* <DEDUP_REMOVED lines=12> */
.L_x_9491:
        /* <DEDUP_REMOVED lines=13> */
.L_x_9594:
[----:B------:R-:W-:Y:S05]  /*bb70*/  BSYNC B1 ;  /* 0x0000000000017941 */ /* 0x000fea0003800000 */
.L_x_9492:
        /* <DEDUP_REMOVED lines=11> */
.L_x_9495:
[----:B------:R-:W-:Y:S05]  /*bc30*/  BSYNC B1 ;  /* 0x0000000000017941 */ /* 0x000fea0003800000 */
.L_x_9494:
        /* <DEDUP_REMOVED lines=9> */
.L_x_9496:
        /* <DEDUP_REMOVED lines=15> */
.L_x_9497:
        /* <DEDUP_REMOVED lines=15> */
.L_x_9498:
        /* <DEDUP_REMOVED lines=15> */
.L_x_9499:
        /* <DEDUP_REMOVED lines=10> */
.L_x_9485:
[----:B------:R-:W-:Y:S05]  /*c040*/  BSYNC B0 ;  /* 0x0000000000007941 */ /* 0x000fea0003800000 */
.L_x_9484:
        /* <DEDUP_REMOVED lines=9> */
.L_x_9483:
[----:B------:R-:W2:Y:S01]  /*c0e0*/  LDL.LU R2, [R1+0x1c] ;  /* 0x00001c0001027983 */ /* 0x000ea20000300800 */
[----:B------:R-:W-:Y:S01]  /*c0f0*/  IMAD.MOV R6, RZ, RZ, -R6 ;  /* 0x000000ffff067224 */ /* 0x000fe200078e0a06 */
[----:B------:R-:W-:Y:S04]  /*c100*/  BSSY B0, `(.L_x_9482) ;  /* 0x000013b000007945 */ /* 0x000fe80003800000 */
[----:B--2---:R-:W-:-:S13]  /*c110*/  ISETP.NE.AND P0, PT, R2, R6, PT ;  /* 0x000000060200720c */ /* 0x004fda0003f05270 */
[----:B------:R-:W-:Y:S05]  /*c120*/  @!P0 BRA `(.L_x_9500) ;  /* 0x0000001000e08947 */ /* 0x000fea0003800000 */
.L_x_9533:
        /* <DEDUP_REMOVED lines=26> */
.L_x_9503:
        /* <DEDUP_REMOVED lines=9> */
.L_x_9595:
[----:B------:R-:W-:Y:S05]  /*c360*/  BSYNC B2 ;  /* 0x0000000000027941 */ /* 0x000fea0003800000 */
.L_x_9504:
        /* <DEDUP_REMOVED lines=9> */
.L_x_9507:
[----:B------:R-:W-:Y:S05]  /*c400*/  BSYNC B2 ;  /* 0x0000000000027941 */ /* 0x000fea0003800000 */
.L_x_9506:
        /* <DEDUP_REMOVED lines=8> */
[----:B-1----:R-:W-:Y:S01]  /*c490*/  VIADD R5, R4, 0x32430 ;  /* 0x0003243004057836 */ /* 0x002fe20000000000 */
[----:B------:R-:W-:Y:S01]  /*c4a0*/  UMOV UR6, 0x0 ;  /* 0x0000000000067882 */ /* 0x000fe20000000000 */
[----:B------:R-:W-:Y:S01]  /*c4b0*/  VIADD R3, R3, 0x1c400 ;  /* 0x0001c40003037836 */ /* 0x000fe20000000000 */
[----:B------:R-:W-:-:S09]  /*c4c0*/  UMOV UR7, 0x14f00000 ;  /* 0x14f0000000077882 */ /* 0x000fd20000000000 */
.L_x_9508:
        /* <DEDUP_REMOVED lines=13> */
.L_x_9596:
[----:B------:R-:W-:Y:S05]  /*c5a0*/  BSYNC B2 ;  /* 0x0000000000027941 */ /* 0x000fea0003800000 */
.L_x_9509:
        /* <DEDUP_REMOVED lines=11> */
.L_x_9512:
[----:B------:R-:W-:Y:S05]  /*c660*/  BSYNC B2 ;  /* 0x0000000000027941 */ /* 0x000fea0003800000 */
.L_x_9511:
        /* <DEDUP_REMOVED lines=9> */
.L_x_9513:
        /* <DEDUP_REMOVED lines=15> */
.L_x_9514:
        /* <DEDUP_REMOVED lines=15> */
.L_x_9515:
        /* <DEDUP_REMOVED lines=15> */
.L_x_9516:
        /* <DEDUP_REMOVED lines=10> */
.L_x_9502:
[----:B------:R-:W-:Y:S05]  /*ca70*/  BSYNC B1 ;  /* 0x0000000000017941 */ /* 0x000fea0003800000 */
.L_x_9501:
        /* <DEDUP_REMOVED lines=32> */
.L_x_9519:
        /* <DEDUP_REMOVED lines=8> */
.L_x_9597:
[----:B------:R-:W-:Y:S05]  /*cd00*/  BSYNC B2 ;  /* 0x0000000000027941 */ /* 0x000fea0003800000 */
.L_x_9520:
        /* <DEDUP_REMOVED lines=9> */
.L_x_9523:
[----:B------:R-:W-:Y:S05]  /*cda0*/  BSYNC B2 ;  /* 0x0000000000027941 */ /* 0x000fea0003800000 */
.L_x_9522:
[----:B------:R-:W-:Y:S01]  /*cdb0*/  IMAD.MOV.U32 R10, RZ, RZ, RZ ;  /* 0x000000ffff0a7224 */ /* 0x000fe200078e00ff */
[----:B------:R-:W-:Y:S01]  /*cdc0*/  UIADD3 UR4, UP0, UR40, 0x370, URZ ;  /* 0x0000037028047890 */ /* 0x000fe2000ff1e03f */
[----:B------:R-:W-:Y:S01]  /*cdd0*/  IMAD.U32 R9, RZ, RZ, UR37 ;  /* 0x00000025ff097e24 */ /* 0x000fe2000f8e00ff */
        /* <DEDUP_REMOVED lines=9> */
.L_x_9524:
        /* <DEDUP_REMOVED lines=13> */
.L_x_9598:
[----:B------:R-:W-:Y:S05]  /*cf40*/  BSYNC B2 ;  /* 0x0000000000027941 */ /* 0x000fea0003800000 */
.L_x_9525:
        /* <DEDUP_REMOVED lines=11> */
.L_x_9528:
[----:B------:R-:W-:Y:S05]  /*d000*/  BSYNC B2 ;  /* 0x0000000000027941 */ /* 0x000fea0003800000 */
.L_x_9527:
        /* <DEDUP_REMOVED lines=9> */
.L_x_9529:
        /* <DEDUP_REMOVED lines=15> */
.L_x_9530:
        /* <DEDUP_REMOVED lines=15> */
.L_x_9531:
        /* <DEDUP_REMOVED lines=15> */
.L_x_9532:
        /* <DEDUP_REMOVED lines=10> */
.L_x_9518:
[----:B------:R-:W-:Y:S05]  /*d410*/  BSYNC B1 ;  /* 0x0000000000017941 */ /* 0x000fea0003800000 */
.L_x_9517:
        /* <DEDUP_REMOVED lines=9> */
.L_x_9500:
[----:B------:R-:W-:Y:S05]  /*d4b0*/  BSYNC B0 ;  /* 0x0000000000007941 */ /* 0x000fea0003800000 */
.L_x_9482:
        /* <DEDUP_REMOVED lines=10> */
.L_x_9454:
[----:B0-----:R-:W0:Y:S01]  /*d560*/  S2R R3, SR_CgaCtaId ;  /* 0x0000000000037919 */ /* 0x001e220000008800 */
[----:B------:R-:W-:Y:S01]  /*d570*/  MOV R0, 0x400 ;  /* 0x0000040000007802 */ /* 0x000fe20000000f00 */
[----:B------:R-:W-:Y:S03]  /*d580*/  BSSY B0, `(.L_x_9535) ;  /* 0x0000005000007945 */ /* 0x000fe60003800000 */
[----:B0-----:R-:W-:Y:S02]  /*d590*/  LEA R0, R3, R0, 0x18 ;  /* 0x0000000003007211 */ /* 0x001fe400078ec0ff */
[----:B------:R-:W-:-:S04]  /*d5a0*/  SHF.L.U32 R3, R2, 0x1f, RZ ;  /* 0x0000001f02037819 */ /* 0x000fc800000006ff */
[----:B------:R-:W0:Y:S02]  /*d5b0*/  SYNCS.PHASECHK.TRANS64.TRYWAIT P0, [R0+URZ+0x32420], R3 ;  /* 0x03242003000075a7 */ /* 0x000e24000800017f */
[----:B0-----:R-:W-:Y:S05]  /*d5c0*/  @!P0 BRA `(.L_x_9536) ;  /* 0x0000002000988947 */ /* 0x001fea0003800000 */
.L_x_9599:
[----:B------:R-:W-:Y:S05]  /*d5d0*/  BSYNC B0 ;  /* 0x0000000000007941 */ /* 0x000fea0003800000 */
.L_x_9535:
[----:B------:R-:W-:-:S03]  /*d5e0*/  UMOV UR4, 0xffffffff ;  /* 0xffffffff00047882 */ /* 0x000fc60000000000 */
[----:B------:R-:W-:Y:S05]  /*d5f0*/  BRA.DIV UR4, `(.L_x_9537) ;  /* 0x0000002204a07947 */ /* 0x000fea000b800000 */
[----:B------:R-:W2:Y:S02]  /*d600*/  S2R R2, SR_TID.X ;  /* 0x0000000000027919 */ /* 0x000ea40000002100 */
[----:B--2---:R-:W-:-:S04]  /*d610*/  SHF.R.U32.HI R2, RZ, 0x5, R2 ;  /* 0x00000005ff027819 */ /* 0x004fc80000011602 */
[----:B------:R-:W-:-:S05]  /*d620*/  LOP3.LUT R2, R2, 0x3, RZ, 0xc0, !PT ;  /* 0x0000000302027812 */ /* 0x000fca00078ec0ff */
[----:B------:R2:W3:Y:S02]  /*d630*/  SHFL.IDX PT, R14, R2, RZ, 0x1f ;  /* 0x00001fff020e7589 */ /* 0x0004e400000e0000 */
.L_x_9602:
[----:B---3--:R-:W-:Y:S01]  /*d640*/  ISETP.NE.AND P0, PT, R14, RZ, PT ;  /* 0x000000ff0e00720c */ /* 0x008fe20003f05270 */
[----:B------:R-:W-:-:S12]  /*d650*/  BSSY B0, `(.L_x_9538) ;  /* 0x0000025000007945 */ /* 0x000fd80003800000 */
[----:B------:R-:W-:Y:S05]  /*d660*/  @P0 BRA `(.L_x_9539) ;  /* 0x00000000008c0947 */ /* 0x000fea0003800000 */
[----:B------:R-:W-:-:S03]  /*d670*/  UMOV UR4, 0xffffffff ;  /* 0xffffffff00047882 */ /* 0x000fc60000000000 */
[----:B------:R-:W-:Y:S05]  /*d680*/  BRA.DIV UR4, `(.L_x_9540) ;  /* 0x0000002204b07947 */ /* 0x000fea000b800000 */
[----:B------:R-:W-:-:S13]  /*d690*/  ELECT P6, URZ, PT ;  /* 0x00000000003f782f */ /* 0x000fda00038c0000 */
.L_x_9605:
[----:B------:R-:W-:Y:S05]  /*d6a0*/  @!P6 BRA `(.L_x_9539) ;  /* 0x00000000007ce947 */ /* 0x000fea0003800000 */
[----:B------:R-:W-:-:S06]  /*d6b0*/  ULOP3.LUT UR4, UR36, 0x2, URZ, 0xfc, !UPT ;  /* 0x0000000224047892 */ /* 0x000fcc000f8efc3f */
[----:B--2---:R-:W-:-:S05]  /*d6c0*/  IMAD.U32 R2, RZ, RZ, UR4 ;  /* 0x00000004ff027e24 */ /* 0x004fca000f8e00ff */
[----:B------:R-:W-:-:S13]  /*d6d0*/  ISETP.NE.AND P2, PT, R2, 0x3, PT ;  /* 0x000000030200780c */ /* 0x000fda0003f45270 */
[----:B------:R-:W-:Y:S05]  /*d6e0*/  @!P2 BRA `(.L_x_9541) ;  /* 0x000000000004a947 */ /* 0x000fea0003800000 */
[----:B------:R-:W-:Y:S01]  /*d6f0*/  BPT.TRAP 0x1 ;  /* 0x000000040000795c */ /* 0x000fe20000300000 */
.L_x_9541:
[----:B------:R-:W1:Y:S01]  /*d700*/  LDL.LU R7, [R1+0x8] ;  /* 0x0000080001077983 */ /* 0x000e620000300800 */
[----:B------:R-:W-:Y:S02]  /*d710*/  VIADD R2, R0, 0x32440 ;  /* 0x0003244000027836 */ /* 0x000fe40000000000 */
[C---:B0-----:R-:W-:Y:S02]  /*d720*/  VIADD R3, R19.reuse, 0x1 ;  /* 0x0000000113037836 */ /* 0x041fe40000000000 */
[----:B------:R-:W-:-:S03]  /*d730*/  IMAD R6, R19, 0x8, R2 ;  /* 0x0000000813067824 */ /* 0x000fc600078e0202 */
[----:B------:R-:W-:-:S04]  /*d740*/  ISETP.NE.AND P1, PT, R3, 0x2, PT ;  /* 0x000000020300780c */ /* 0x000fc80003f25270 */
[----:B------:R-:W-:Y:S02]  /*d750*/  SEL R4, RZ, 0x1, P1 ;  /* 0x00000001ff047807 */ /* 0x000fe40000800000 */
[----:B------:R-:W-:Y:S02]  /*d760*/  SEL R3, R3, RZ, P1 ;  /* 0x000000ff03037207 */ /* 0x000fe40000800000 */
[C---:B-1----:R-:W-:Y:S02]  /*d770*/  SHF.L.U32 R5, R7.reuse, 0x1f, RZ ;  /* 0x0000001f07057819 */ /* 0x042fe400000006ff */
[----:B------:R-:W-:Y:S01]  /*d780*/  LOP3.LUT R4, R7, R4, RZ, 0x3c, !PT ;  /* 0x0000000407047212 */ /* 0x000fe200078e3cff */
[----:B------:R-:W-:Y:S01]  /*d790*/  IMAD R7, R3, 0x8, R2 ;  /* 0x0000000803077824 */ /* 0x000fe200078e0202 */
[----:B------:R-:W0:Y:S02]  /*d7a0*/  SYNCS.PHASECHK.TRANS64.TRYWAIT P0, [R6+URZ], R5 ;  /* 0x00000005060075a7 */ /* 0x000e24000800017f */
[----:B------:R-:W-:Y:S01]  /*d7b0*/  SHF.L.U32 R2, R4, 0x1f, RZ ;  /* 0x0000001f04027819 */ /* 0x000fe200000006ff */
[----:B0-----:R-:W-:Y:S06]  /*d7c0*/  @!P0 BRA `(.L_x_9542) ;  /* 0x0000002000808947 */ /* 0x001fec0003800000 */
.L_x_9606:
[----:B------:R-:W1:Y:S02]  /*d7d0*/  SYNCS.PHASECHK.TRANS64.TRYWAIT P0, [R7+URZ], R2 ;  /* 0x00000002070075a7 */ /* 0x000e64000800017f */
[----:B-1----:R-:W-:Y:S05]  /*d7e0*/  @!P0 BRA `(.L_x_9543) ;  /* 0x00000020008c8947 */ /* 0x002fea0003800000 */
.L_x_9607:
[----:B------:R-:W-:Y:S05]  /*d7f0*/  @!P2 BRA `(.L_x_9544) ;  /* 0x000000000004a947 */ /* 0x000fea0003800000 */
[----:B------:R-:W-:Y:S01]  /*d800*/  BPT.TRAP 0x1 ;  /* 0x000000040000795c */ /* 0x000fe20000300000 */
.L_x_9544:
[----:B------:R-:W-:-:S04]  /*d810*/  VIADD R0, R0, 0x32460 ;  /* 0x0003246000007836 */ /* 0x000fc80000000000 */
[----:B------:R-:W-:-:S04]  /*d820*/  IMAD R4, R19, 0x8, R0 ;  /* 0x0000000813047824 */ /* 0x000fc800078e0200 */
[----:B------:R-:W2:Y:S02]  /*d830*/  SYNCS.PHASECHK.TRANS64.TRYWAIT P0, [R4+URZ], R5 ;  /* 0x00000005040075a7 */ /* 0x000ea4000800017f */
[----:B--2---:R-:W-:Y:S05]  /*d840*/  @!P0 BRA `(.L_x_9545) ;  /* 0x0000002000888947 */ /* 0x004fea0003800000 */
.L_x_9608:
[----:B------:R-:W-:-:S07]  /*d850*/  IMAD R3, R3, 0x8, R0 ;  /* 0x0000000803037824 */ /* 0x000fce00078e0200 */
.L_x_9546:
[----:B---3--:R3:W4:Y:S02]  /*d860*/  SYNCS.PHASECHK.TRANS64.TRYWAIT P0, [R3+URZ], R2 ;  /* 0x00000002030075a7 */ /* 0x008724000800017f */
[----:B----4-:R-:W-:Y:S05]  /*d870*/  @!P0 NANOSLEEP.SYNCS 0x989680 ;  /* 0x009896800000895d */ /* 0x010fea0003900000 */
[----:B------:R-:W4:Y:S02]  /*d880*/  @!P0 SYNCS.PHASECHK.TRANS64 P0, [R3+URZ], R2 ;  /* 0x00000002030085a7 */ /* 0x000f24000800007f */
[----:B----4-:R-:W-:Y:S05]  /*d890*/  @!P0 BRA `(.L_x_9546) ;  /* 0xfffffffc00f08947 */ /* 0x010fea000383ffff */
.L_x_9539:
[----:B------:R-:W-:Y:S05]  /*d8a0*/  BSYNC B0 ;  /* 0x0000000000007941 */ /* 0x000fea0003800000 */
.L_x_9538:
[----:B------:R-:W-:Y:S05]  /*d8b0*/  EXIT ;  /* 0x000000000000794d */ /* 0x000fea0003800000 */
.L_x_9425:
[----:B0-----:R-:W-:-:S04]  /*d8c0*/  IMAD.U32 R3, RZ, RZ, UR50 ;  /* 0x00000032ff037e24 */ /* 0x001fc8000f8e00ff */
[----:B------:R0:W1:Y:S03]  /*d8d0*/  SYNCS.PHASECHK.TRANS64.TRYWAIT P0, [R3+URZ+0x32400], R0 ;  /* 0x03240000030075a7 */ /* 0x000066000800017f */
[----:B-1----:R-:W-:Y:S05]  /*d8e0*/  @!P0 NANOSLEEP.SYNCS 0x989680 ;  /* 0x009896800000895d */ /* 0x002fea0003900000 */
[----:B------:R-:W1:Y:S02]  /*d8f0*/  @!P0 SYNCS.PHASECHK.TRANS64 P0, [R3+URZ+0x32400], R0 ;  /* 0x03240000030085a7 */ /* 0x000e64000800007f */
[----:B-1----:R-:W-:Y:S05]  /*d900*/  @!P0 BRA `(.L_x_9425) ;  /* 0xfffffffc00ec8947 */ /* 0x002fea000383ffff */
[----:B------:R-:W-:Y:S05]  /*d910*/  BRA `(.L_x_9547) ;  /* 0xffffff38002c7947 */ /* 0x000fea000383ffff */
.L_x_9429:
[----:B-1----:R-:W-:-:S04]  /*d920*/  IMAD.U32 R4, RZ, RZ, UR26 ;  /* 0x0000001aff047e24 */ /* 0x002fc8000f8e00ff */
[----:B------:R1:W2:Y:S03]  /*d930*/  SYNCS.PHASECHK.TRANS64.TRYWAIT P1, [R4+URZ+0x32430], R3 ;  /* 0x03243003040075a7 */ /* 0x0002a6000802017f */
[----:B--2---:R-:W-:Y:S05]  /*d940*/  @!P1 NANOSLEEP.SYNCS 0x989680 ;  /* 0x009896800000995d */ /* 0x004fea0003900000 */
[----:B------:R-:W2:Y:S02]  /*d950*/  @!P1 SYNCS.PHASECHK.TRANS64 P1, [R4+URZ+0x32430], R3 ;  /* 0x03243003040095a7 */ /* 0x000ea4000802007f */
[----:B--2---:R-:W-:Y:S05]  /*d960*/  @!P1 BRA `(.L_x_9429) ;  /* 0xfffffffc00ec9947 */ /* 0x004fea000383ffff */
[----:B------:R-:W-:Y:S05]  /*d970*/  BRA `(.L_x_9428) ;  /* 0xffffff3800507947 */ /* 0x000fea000383ffff */
.L_x_9430:
[----:B--2---:R-:W-:-:S04]  /*d980*/  IMAD.U32 R5, RZ, RZ, UR50 ;  /* 0x00000032ff057e24 */ /* 0x004fc8000f8e00ff */
[----:B------:R2:W3:Y:S03]  /*d990*/  SYNCS.PHASECHK.TRANS64.TRYWAIT P1, [R5+URZ+0x32410], R0 ;  /* 0x03241000050075a7 */ /* 0x0004e6000802017f */
[----:B---3--:R-:W-:Y:S05]  /*d9a0*/  @!P1 NANOSLEEP.SYNCS 0x989680 ;  /* 0x009896800000995d */ /* 0x008fea0003900000 */
[----:B------:R-:W3:Y:S02]  /*d9b0*/  @!P1 SYNCS.PHASECHK.TRANS64 P1, [R5+URZ+0x32410], R0 ;  /* 0x03241000050095a7 */ /* 0x000ee4000802007f */
[----:B---3--:R-:W-:Y:S05]  /*d9c0*/  @!P1 BRA `(.L_x_9430) ;  /* 0xfffffffc00ec9947 */ /* 0x008fea000383ffff */
[----:B------:R-:W-:Y:S05]  /*d9d0*/  BRA `(.L_x_9548) ;  /* 0xffffff3800d07947 */ /* 0x000fea000383ffff */
.L_x_9434:
[----:B--2---:R-:W-:-:S04]  /*d9e0*/  IMAD.U32 R0, RZ, RZ, UR26 ;  /* 0x0000001aff007e24 */ /* 0x004fc8000f8e00ff */
[----:B------:R2:W4:Y:S03]  /*d9f0*/  SYNCS.PHASECHK.TRANS64.TRYWAIT P1, [R0+URZ+0x32450], R3 ;  /* 0x03245003000075a7 */ /* 0x000526000802017f */
[----:B----4-:R-:W-:Y:S05]  /*da00*/  @!P1 NANOSLEEP.SYNCS 0x989680 ;  /* 0x009896800000995d */ /* 0x010fea0003900000 */
[----:B------:R-:W4:Y:S02]  /*da10*/  @!P1 SYNCS.PHASECHK.TRANS64 P1, [R0+URZ+0x32450], R3 ;  /* 0x03245003000095a7 */ /* 0x000f24000802007f */
[----:B----4-:R-:W-:Y:S05]  /*da20*/  @!P1 BRA `(.L_x_9434) ;  /* 0xfffffffc00ec9947 */ /* 0x010fea000383ffff */
[----:B------:R-:W-:Y:S05]  /*da30*/  BRA `(.L_x_9433) ;  /* 0xffffff3800d87947 */ /* 0x000fea000383ffff */
.L_x_9439:
[----:B--2---:R-:W-:-:S04]  /*da40*/  IMAD.U32 R4, RZ, RZ, UR29 ;  /* 0x0000001dff047e24 */ /* 0x004fc8000f8e00ff */
[----:B------:R2:W3:Y:S03]  /*da50*/  SYNCS.PHASECHK.TRANS64.TRYWAIT P3, [R4+URZ+0x32430], R3 ;  /* 0x03243003040075a7 */ /* 0x0004e6000806017f */
[----:B---3--:R-:W-:Y:S05]  /*da60*/  @!P3 NANOSLEEP.SYNCS 0x989680 ;  /* 0x009896800000b95d */ /* 0x008fea0003900000 */
[----:B------:R-:W3:Y:S02]  /*da70*/  @!P3 SYNCS.PHASECHK.TRANS64 P3, [R4+URZ+0x32430], R3 ;  /* 0x032430030400b5a7 */ /* 0x000ee4000806007f */
[----:B---3--:R-:W-:Y:S05]  /*da80*/  @!P3 BRA `(.L_x_9439) ;  /* 0xfffffffc00ecb947 */ /* 0x008fea000383ffff */
[----:B------:R-:W-:Y:S05]  /*da90*/  BRA `(.L_x_9438) ;  /* 0xffffff60000c7947 */ /* 0x000fea000383ffff */
.L_x_9443:
[----:B--2---:R-:W-:-:S04]  /*daa0*/  IMAD.U32 R4, RZ, RZ, UR29 ;  /* 0x0000001dff047e24 */ /* 0x004fc8000f8e00ff */
[----:B------:R2:W4:Y:S03]  /*dab0*/  SYNCS.PHASECHK.TRANS64.TRYWAIT P3, [R4+URZ+0x32450], R3 ;  /* 0x03245003040075a7 */ /* 0x000526000806017f */
[----:B----4-:R-:W-:Y:S05]  /*dac0*/  @!P3 NANOSLEEP.SYNCS 0x989680 ;  /* 0x009896800000b95d */ /* 0x010fea0003900000 */
[----:B------:R-:W4:Y:S02]  /*dad0*/  @!P3 SYNCS.PHASECHK.TRANS64 P3, [R4+URZ+0x32450], R3 ;  /* 0x032450030400b5a7 */ /* 0x000f24000806007f */
[----:B----4-:R-:W-:Y:S05]  /*dae0*/  @!P3 BRA `(.L_x_9443) ;  /* 0xfffffffc00ecb947 */ /* 0x010fea000383ffff */
[----:B------:R-:W-:Y:S05]  /*daf0*/  BRA `(.L_x_9442) ;  /* 0xffffff6000647947 */ /* 0x000fea000383ffff */
.L_x_9458:
        /* <DEDUP_REMOVED lines=11> */
.L_x_9550:
[----:B------:R-:W-:Y:S05]  /*dbb0*/  BSYNC B0 ;  /* 0x0000000000007941 */ /* 0x000fea0003800000 */
.L_x_9549:
[----:B------:R-:W-:Y:S05]  /*dbc0*/  BRA `(.L_x_9551) ;  /* 0xffffffb800347947 */ /* 0x000fea000383ffff */
.L_x_9460:
[----:B------:R-:W-:Y:S01]  /*dbd0*/  BSSY B0, `(.L_x_9552) ;  /* 0x0000006000007945 */ /* 0x000fe20003800000 */
[----:B------:R-:W-:-:S07]  /*dbe0*/  IMAD.MOV.U32 R15, RZ, RZ, -0x1 ;  /* 0xffffffffff0f7424 */ /* 0x000fce00078e00ff */
[----:B012---:R-:W-:Y:S05]  /*dbf0*/  WARPSYNC.COLLECTIVE R15, `(.L_x_9553) ;  /* 0x000000000f0c7348 */ /* 0x007fea0003c00000 */
[----:B------:R-:W-:Y:S02]  /*dc00*/  ELECT P6, UR62, PT ;  /* 0x00000000003e782f */ /* 0x000fe400038c0000 */
[----:B------:R-:W-:Y:S01]  /*dc10*/  MOV R14, UR62 ;  /* 0x0000003e000e7c02 */ /* 0x000fe20008000f00 */
[----:B012---:R-:W-:Y:S10]  /*dc20*/  ENDCOLLECTIVE ;  /* 0x000000000000791b */ /* 0x007ff40003800000 */
.L_x_9553:
[----:B------:R-:W-:Y:S05]  /*dc30*/  BSYNC B0 ;  /* 0x0000000000007941 */ /* 0x000fea0003800000 */
.L_x_9552:
[----:B------:R-:W-:Y:S05]  /*dc40*/  BRA `(.L_x_9554) ;  /* 0xffffffb800347947 */ /* 0x000fea000383ffff */
.L_x_9462:
[----:B--2---:R2:W4:Y:S02]  /*dc50*/  SYNCS.PHASECHK.TRANS64.TRYWAIT P0, [R0+URZ+0x32440], R2 ;  /* 0x03244002000075a7 */ /* 0x004524000800017f */
[----:B----4-:R-:W-:Y:S05]  /*dc60*/  @!P0 NANOSLEEP.SYNCS 0x989680 ;  /* 0x009896800000895d */ /* 0x010fea0003900000 */
[----:B------:R-:W4:Y:S02]  /*dc70*/  @!P0 SYNCS.PHASECHK.TRANS64 P0, [R0+URZ+0x32440], R2 ;  /* 0x03244002000085a7 */ /* 0x000f24000800007f */
[----:B----4-:R-:W-:Y:S05]  /*dc80*/  @!P0 BRA `(.L_x_9462) ;  /* 0xfffffffc00f08947 */ /* 0x010fea000383ffff */
[----:B------:R-:W-:Y:S05]  /*dc90*/  BRA `(.L_x_9555) ;  /* 0xffffffb800907947 */ /* 0x000fea000383ffff */
.L_x_9465:
[----:B------:R-:W-:Y:S01]  /*dca0*/  IMAD.MOV.U32 R13, RZ, RZ, R2 ;  /* 0x000000ffff0d7224 */ /* 0x000fe200078e0002 */
[----:B------:R-:W0:Y:S01]  /*dcb0*/  S2R R5, SR_TID.X ;  /* 0x0000000000057919 */ /* 0x000e220000002100 */
[----:B------:R-:W-:Y:S02]  /*dcc0*/  IMAD.MOV.U32 R12, RZ, RZ, RZ ;  /* 0x000000ffff0c7224 */ /* 0x000fe400078e00ff */
[----:B------:R-:W-:Y:S01]  /*dcd0*/  IMAD.MOV.U32 R11, RZ, RZ, 0x181f ;  /* 0x0000181fff0b7424 */ /* 0x000fe200078e00ff */
[----:B------:R1:W-:Y:S01]  /*dce0*/  STL [R1+0x60], R9 ;  /* 0x0000600901007387 */ /* 0x0003e20000100800 */
[----:B------:R-:W-:-:S07]  /*dcf0*/  IMAD.MOV.U32 R15, RZ, RZ, -0x1 ;  /* 0xffffffffff0f7424 */ /* 0x000fce00078e00ff */
[----:B01---5:R-:W-:Y:S05]  /*dd00*/  WARPSYNC.COLLECTIVE R15, `(.L_x_9556) ;  /* 0x000000000f087348 */ /* 0x023fea0003c00000 */
[----:B------:R2:W3:Y:S02]  /*dd10*/  SHFL.IDX P6, R14, R13, R12, R11 ;  /* 0x0000000c0d0e7389 */ /* 0x0004e400000c000b */
[----:B0123-5:R-:W-:Y:S01]  /*dd20*/  ENDCOLLECTIVE ;  /* 0x000000000000791b */ /* 0x02ffe20003800000 */
.L_x_9556:
[----:B------:R-:W-:Y:S01]  /*dd30*/  IMAD.MOV.U32 R13, RZ, RZ, R0 ;  /* 0x000000ffff0d7224 */ /* 0x000fe200078e0000 */
[----:B------:R-:W-:Y:S01]  /*dd40*/  LOP3.LUT R5, R5, 0x7f, RZ, 0xc0, !PT ;  /* 0x0000007f05057812 */ /* 0x000fe200078ec0ff */
[----:B------:R-:W-:-:S07]  /*dd50*/  IMAD.MOV.U32 R7, RZ, RZ, R14 ;  /* 0x000000ffff077224 */ /* 0x000fce00078e000e */
[----:B------:R-:W-:Y:S05]  /*dd60*/  WARPSYNC.COLLECTIVE R15, `(.L_x_9557) ;  /* 0x000000000f087348 */ /* 0x000fea0003c00000 */
[----:B------:R0:W1:Y:S02]  /*dd70*/  SHFL.IDX P6, R14, R13, R12, R11 ;  /* 0x0000000c0d0e7389 */ /* 0x00006400000c000b */
[----:B01----:R-:W-:Y:S01]  /*dd80*/  ENDCOLLECTIVE ;  /* 0x000000000000791b */ /* 0x003fe20003800000 */
.L_x_9557:
[----:B------:R-:W-:Y:S01]  /*dd90*/  ULDC UR4, c[0x0][0x288] ;  /* 0x0000a20000047ab9 */ /* 0x000fe20000000800 */
[----:B------:R-:W-:Y:S01]  /*dda0*/  SHF.R.U32.HI R9, RZ, 0x3, R5 ;  /* 0x00000003ff097819 */ /* 0x000fe20000011605 */
[----:B------:R-:W-:-:S04]  /*ddb0*/  IMAD R3, R6, UR4, RZ ;  /* 0x0000000406037c24 */ /* 0x000fc8000f8e02ff */
[----:B------:R-:W-:-:S05]  /*ddc0*/  IMAD.IADD R9, R9, 0x1, R4 ;  /* 0x0000000109097824 */ /* 0x000fca00078e0204 */
[----:B------:R-:W-:Y:S01]  /*ddd0*/  ISETP.GE.AND P1, PT, R9, R3, PT ;  /* 0x000000030900720c */ /* 0x000fe20003f26270 */
[----:B------:R0:W-:Y:S01]  /*dde0*/  STL [R1+0x10], R9 ;  /* 0x0000100901007387 */ /* 0x0001e20000100800 */
[----:B------:R-:W-:Y:S02]  /*ddf0*/  IMAD.MOV.U32 R13, RZ, RZ, R2 ;  /* 0x000000ffff0d7224 */ /* 0x000fe400078e0002 */
[----:B------:R-:W-:Y:S02]  /*de00*/  IMAD.MOV.U32 R12, RZ, RZ, 0x1 ;  /* 0x00000001ff0c7424 */ /* 0x000fe400078e00ff */
[----:B------:R-:W-:-:S07]  /*de10*/  IMAD.MOV.U32 R5, RZ, RZ, R14 ;  /* 0x000000ffff057224 */ /* 0x000fce00078e000e */
[----:B0-----:R-:W-:Y:S05]  /*de20*/  WARPSYNC.COLLECTIVE R15, `(.L_x_9558) ;  /* 0x000000000f087348 */ /* 0x001fea0003c00000 */
[----:B------:R1:W2:Y:S02]  /*de30*/  SHFL.IDX P6, R14, R13, R12, R11 ;  /* 0x0000000c0d0e7389 */ /* 0x0002a400000c000b */
[----:B012---:R-:W-:Y:S01]  /*de40*/  ENDCOLLECTIVE ;  /* 0x000000000000791b */ /* 0x007fe20003800000 */
.L_x_9558:
[----:B------:R-:W-:-:S05]  /*de50*/  @!P1 LEA R5, P3, R8, R5, 0x1 ;  /* 0x0000000508059211 */ /* 0x000fca00078608ff */
[----:B------:R-:W-:Y:S02]  /*de60*/  @!P1 IMAD.X R4, RZ, RZ, R7, P3 ;  /* 0x000000ffff049224 */ /* 0x000fe400018e0607 */
[----:B------:R-:W0:Y:S03]  /*de70*/  S2R R7, SR_TID.X ;  /* 0x0000000000077919 */ /* 0x000e260000002100 */
[----:B------:R-:W-:Y:S01]  /*de80*/  @!P1 LOP3.LUT R5, R5, R4, RZ, 0x3c, !PT ;  /* 0x0000000405059212 */ /* 0x000fe200078e3cff */
[----:B------:R-:W-:-:S03]  /*de90*/  IMAD.MOV.U32 R13, RZ, RZ, R0 ;  /* 0x000000ffff0d7224 */ /* 0x000fc600078e0000 */
[----:B------:R-:W-:-:S04]  /*dea0*/  @!P1 LOP3.LUT R4, R5, R4, RZ, 0x3c, !PT ;  /* 0x0000000405049212 */ /* 0x000fc800078e3cff */
[----:B------:R-:W-:Y:S01]  /*deb0*/  @!P1 LOP3.LUT R5, R5, R4, RZ, 0x3c, !PT ;  /* 0x0000000405059212 */ /* 0x000fe200078e3cff */
[----:B------:R-:W-:-:S07]  /*dec0*/  IMAD.MOV.U32 R8, RZ, RZ, R14 ;  /* 0x000000ffff087224 */ /* 0x000fce00078e000e */
[----:B0-----:R-:W-:Y:S05]  /*ded0*/  WARPSYNC.COLLECTIVE R15, `(.L_x_9559) ;  /* 0x000000000f087348 */ /* 0x001fea0003c00000 */
[----:B------:R1:W2:Y:S02]  /*dee0*/  SHFL.IDX P6, R14, R13, R12, R11 ;  /* 0x0000000c0d0e7389 */ /* 0x0002a400000c000b */
[----:B012---:R-:W-:Y:S01]  /*def0*/  ENDCOLLECTIVE ;  /* 0x000000000000791b */ /* 0x007fe20003800000 */
.L_x_9559:
[----:B------:R-:W-:Y:S01]  /*df00*/  @!PT LDS RZ, [RZ] ;  /* 0x00000000fffff984 */ /* 0x000fe20000000800 */
[----:B------:R-:W-:Y:S01]  /*df10*/  @!PT LDS RZ, [RZ] ;  /* 0x00000000fffff984 */ /* 0x000fe20000000800 */
[----:B------:R-:W-:Y:S01]  /*df20*/  @!PT LDS RZ, [RZ] ;  /* 0x00000000fffff984 */ /* 0x000fe20000000800 */
[----:B------:R0:W-:Y:S01]  /*df30*/  @!P1 LDGSTS.E.BYPASS.LTC128B.128 [R10+0x18400], desc[UR46][R4.64], !P0 ;  /* 0x18400000040a9fae */ /* 0x0001e2000c101d6e */
[----:B------:R-:W-:Y:S02]  /*df40*/  IMAD.MOV.U32 R13, RZ, RZ, R2 ;  /* 0x000000ffff0d7224 */ /* 0x000fe400078e0002 */
[----:B------:R-:W-:Y:S02]  /*df50*/  IMAD.MOV.U32 R12, RZ, RZ, 0x2 ;  /* 0x00000002ff0c7424 */ /* 0x000fe400078e00ff */
[----:B0-----:R-:W-:Y:S02]  /*df60*/  VIADD R5, R9, 0x10 ;  /* 0x0000001009057836 */ /* 0x001fe40000000000 */
[----:B------:R-:W-:-:S03]  /*df70*/  IMAD.SHL.U32 R7, R7, 0x8, RZ ;  /* 0x0000000807077824 */ /* 0x000fc600078e00ff */
[----:B------:R-:W-:Y:S01]  /*df80*/  ISETP.GE.AND P2, PT, R5, R3, PT ;  /* 0x000000030500720c */ /* 0x000fe20003f46270 */
[----:B------:R-:W-:Y:S01]  /*df90*/  IMAD.MOV.U32 R6, RZ, RZ, R14 ;  /* 0x000000ffff067224 */ /* 0x000fe200078e000e */
[----:B------:R-:W-:-:S11]  /*dfa0*/  LOP3.LUT R7, R7, 0x38, RZ, 0xc0, !PT ;  /* 0x0000003807077812 */ /* 0x000fd600078ec0ff */
[----:B------:R-:W-:Y:S05]  /*dfb0*/  WARPSYNC.COLLECTIVE R15, `(.L_x_9560) ;  /* 0x000000000f087348 */ /* 0x000fea0003c00000 */
[----:B------:R0:W1:Y:S02]  /*dfc0*/  SHFL.IDX P6, R14, R13, R12, R11 ;  /* 0x0000000c0d0e7389 */ /* 0x00006400000c000b */
[----:B01----:R-:W-:Y:S01]  /*dfd0*/  ENDCOLLECTIVE ;  /* 0x000000000000791b */ /* 0x003fe20003800000 */
.L_x_9560:
[----:B------:R0:W-:Y:S01]  /*dfe0*/  STL [R1+0x28], R5 ;  /* 0x0000280501007387 */ /* 0x0001e20000100800 */
[----:B------:R-:W-:Y:S01]  /*dff0*/  IMAD.MOV.U32 R13, RZ, RZ, R0 ;  /* 0x000000ffff0d7224 */ /* 0x000fe200078e0000 */
[----:B0-----:R-:W-:-:S05]  /*e000*/  @!P2 LEA R5, P1, R7, R6, 0x1 ;  /* 0x000000060705a211 */ /* 0x001fca00078208ff */
[----:B------:R-:W-:Y:S02]  /*e010*/  @!P2 IMAD.X R4, RZ, RZ, R8, P1 ;  /* 0x000000ffff04a224 */ /* 0x000fe400008e0608 */
[----:B------:R-:W-:Y:S02]  /*e020*/  VIADD R8, R9, 0x20 ;  /* 0x0000002009087836 */ /* 0x000fe40000000000 */
[----:B------:R-:W-:Y:S01]  /*e030*/  IMAD.MOV.U32 R6, RZ, RZ, R14 ;  /* 0x000000ffff067224 */ /* 0x000fe200078e000e */
[----:B------:R-:W-:-:S07]  /*e040*/  @!P2 LOP3.LUT R5, R5, R4, RZ, 0x3c, !PT ;  /* 0x000000040505a212 */ /* 0x000fce00078e3cff */
[----:B------:R-:W-:Y:S05]  /*e050*/  WARPSYNC.COLLECTIVE R15, `(.L_x_9561) ;  /* 0x000000000f087348 */ /* 0x000fea0003c00000 */
[----:B------:R0:W1:Y:S02]  /*e060*/  SHFL.IDX P6, R14, R13, R12, R11 ;  /* 0x0000000c0d0e7389 */ /* 0x00006400000c000b */
[----:B01----:R-:W-:Y:S01]  /*e070*/  ENDCOLLECTIVE ;  /* 0x000000000000791b */ /* 0x003fe20003800000 */
.L_x_9561:
[----:B------:R-:W-:Y:S02]  /*e080*/  ISETP.GE.AND P1, PT, R8, R3, PT ;  /* 0x000000030800720c */ /* 0x000fe40003f26270 */
[C---:B------:R-:W-:Y:S01]  /*e090*/  @!P2 LOP3.LUT R4, R5.reuse, R4, RZ, 0x3c, !PT ;  /* 0x000000040504a212 */ /* 0x040fe200078e3cff */
[----:B------:R0:W-:Y:S03]  /*e0a0*/  STL [R1+0x2c], R8 ;  /* 0x00002c0801007387 */ /* 0x0001e60000100800 */
[----:B------:R-:W-:-:S05]  /*e0b0*/  @!P2 LOP3.LUT R5, R5, R4, RZ, 0x3c, !PT ;  /* 0x000000040505a212 */ /* 0x000fca00078e3cff */
[----:B------:R-:W-:Y:S01]  /*e0c0*/  @!PT LDS RZ, [RZ] ;  /* 0x00000000fffff984 */ /* 0x000fe20000000800 */
[----:B------:R-:W-:Y:S01]  /*e0d0*/  @!PT LDS RZ, [RZ] ;  /* 0x00000000fffff984 */ /* 0x000fe20000000800 */
[----:B------:R-:W-:Y:S01]  /*e0e0*/  @!PT LDS RZ, [RZ] ;  /* 0x00000000fffff984 */ /* 0x000fe20000000800 */
[----:B------:R1:W-:Y:S01]  /*e0f0*/  @!P2 LDGSTS.E.BYPASS.LTC128B.128 [R10+0x18c00], desc[UR46][R4.64], !P0 ;  /* 0x18c00000040aafae */ /* 0x0003e2000c101d6e */
[----:B------:R-:W-:Y:S02]  /*e100*/  IMAD.MOV.U32 R13, RZ, RZ, R2 ;  /* 0x000000ffff0d7224 */ /* 0x000fe400078e0002 */
[----:B------:R-:W-:Y:S02]  /*e110*/  IMAD.MOV.U32 R12, RZ, RZ, 0x3 ;  /* 0x00000003ff0c7424 */ /* 0x000fe400078e00ff */
[----:B0-----:R-:W-:-:S05]  /*e120*/  VIADD R8, R9, 0x30 ;  /* 0x0000003009087836 */ /* 0x001fca0000000000 */
[----:B------:R0:W-:Y:S01]  /*e130*/  STL [R1+0x30], R8 ;  /* 0x0000300801007387 */ /* 0x0001e20000100800 */
[----:B-1----:R-:W-:-:S07]  /*e140*/  IMAD.MOV.U32 R4, RZ, RZ, R14 ;  /* 0x000000ffff047224 */ /* 0x002fce00078e000e */
[----:B0-----:R-:W-:Y:S05]  /*e150*/  WARPSYNC.COLLECTIVE R15, `(.L_x_9562) ;  /* 0x000000000f087348 */ /* 0x001fea0003c00000 */
[----:B------:R1:W2:Y:S02]  /*e160*/  SHFL.IDX P6, R14, R13, R12, R11 ;  /* 0x0000000c0d0e7389 */ /* 0x0002a400000c000b */
[----:B012---:R-:W-:Y:S01]  /*e170*/  ENDCOLLECTIVE ;  /* 0x000000000000791b */ /* 0x007fe20003800000 */
.L_x_9562:
[----:B------:R-:W-:-:S05]  /*e180*/  @!P1 LEA R5, P2, R7, R4, 0x1 ;  /* 0x0000000407059211 */ /* 0x000fca00078408ff */
[----:B------:R-:W-:-:S05]  /*e190*/  @!P1 IMAD.X R4, RZ, RZ, R6, P2 ;  /* 0x000000ffff049224 */ /* 0x000fca00010e0606 */
[----:B------:R-:W-:Y:S01]  /*e1a0*/  @!P1 LOP3.LUT R5, R5, R4, RZ, 0x3c, !PT ;  /* 0x0000000405059212 */ /* 0x000fe200078e3cff */
[----:B------:R-:W-:-:S03]  /*e1b0*/  IMAD.MOV.U32 R13, RZ, RZ, R0 ;  /* 0x000000ffff0d7224 */ /* 0x000fc600078e0000 */
[----:B------:R-:W-:-:S04]  /*e1c0*/  @!P1 LOP3.LUT R4, R5, R4, RZ, 0x3c, !PT ;  /* 0x0000000405049212 */ /* 0x000fc800078e3cff */
[----:B------:R-:W-:Y:S01]  /*e1d0*/  @!P1 LOP3.LUT R5, R5, R4, RZ, 0x3c, !PT ;  /* 0x0000000405059212 */ /* 0x000fe200078e3cff */
[----:B------:R-:W-:-:S04]  /*e1e0*/  IMAD.MOV.U32 R6, RZ, RZ, R14 ;  /* 0x000000ffff067224 */ /* 0x000fc800078e000e */
[----:B------:R-:W-:Y:S01]  /*e1f0*/  @!PT LDS RZ, [RZ] ;  /* 0x00000000fffff984 */ /* 0x000fe20000000800 */
[----:B------:R-:W-:Y:S01]  /*e200*/  @!PT LDS RZ, [RZ] ;  /* 0x00000000fffff984 */ /* 0x000fe20000000800 */
[----:B------:R-:W-:Y:S01]  /*e210*/  @!PT LDS RZ, [RZ] ;  /* 0x00000000fffff984 */ /* 0x000fe20000000800 */
[----:B------:R0:W-:Y:S01]  /*e220*/  @!P1 LDGSTS.E.BYPASS.LTC128B.128 [R10+0x19400], desc[UR46][R4.64], !P0 ;  /* 0x19400000040a9fae */ /* 0x0001e2000c101d6e */
[----:B------:R-:W-:Y:S01]  /*e230*/  ISETP.GE.AND P1, PT, R8, R3, PT ;  /* 0x000000030800720c */ /* 0x000fe20003f26270 */
[----:B------:R-:W-:-:S12]  /*e240*/  VIADD R8, R9, 0x40 ;  /* 0x0000004009087836 */ /* 0x000fd80000000000 */
[----:B0-----:R-:W-:Y:S05]  /*e250*/  WARPSYNC.COLLECTIVE R15, `(.L_x_9563) ;  /* 0x000000000f087348 */ /* 0x001fea0003c00000 */
[----:B------:R1:W2:Y:S02]  /*e260*/  SHFL.IDX P6, R14, R13, R12, R11 ;  /* 0x0000000c0d0e7389 */ /* 0x0002a400000c000b */
[----:B012---:R-:W-:Y:S01]  /*e270*/  ENDCOLLECTIVE ;  /* 0x000000000000791b */ /* 0x007fe20003800000 */
.L_x_9563:
[----:B------:R0:W-:Y:S01]  /*e280*/  STL [R1+0x34], R8 ;  /* 0x0000340801007387 */ /* 0x0001e20000100800 */
[----:B------:R-:W-:Y:S02]  /*e290*/  IMAD.MOV.U32 R13, RZ, RZ, R2 ;  /* 0x000000ffff0d7224 */ /* 0x000fe400078e0002 */
[----:B------:R-:W-:Y:S02]  /*e2a0*/  IMAD.MOV.U32 R12, RZ, RZ, 0x4 ;  /* 0x00000004ff0c7424 */ /* 0x000fe400078e00ff */
[----:B------:R-:W-:-:S07]  /*e2b0*/  IMAD.MOV.U32 R4, RZ, RZ, R14 ;  /* 0x000000ffff047224 */ /* 0x000fce00078e000e */
[----:B0-----:R-:W-:Y:S05]  /*e2c0*/  WARPSYNC.COLLECTIVE R15, `(.L_x_9564) ;  /* 0x000000000f087348 */ /* 0x001fea0003c00000 */
[----:B------:R1:W2:Y:S02]  /*e2d0*/  SHFL.IDX P6, R14, R13, R12, R11 ;  /* 0x0000000c0d0e7389 */ /* 0x0002a400000c000b */
[----:B012---:R-:W-:Y:S01]  /*e2e0*/  ENDCOLLECTIVE ;  /* 0x000000000000791b */ /* 0x007fe20003800000 */
.L_x_9564:
        /* <DEDUP_REMOVED lines=10> */
.L_x_9565:
[----:B------:R-:W-:Y:S01]  /*e390*/  @!PT LDS RZ, [RZ] ;  /* 0x00000000fffff984 */ /* 0x000fe20000000800 */
[----:B------:R-:W-:Y:S01]  /*e3a0*/  @!PT LDS RZ, [RZ] ;  /* 0x00000000fffff984 */ /* 0x000fe20000000800 */
[----:B------:R-:W-:Y:S01]  /*e3b0*/  @!PT LDS RZ, [RZ] ;  /* 0x00000000fffff984 */ /* 0x000fe20000000800 */
[----:B------:R0:W-:Y:S01]  /*e3c0*/  @!P1 LDGSTS.E.BYPASS.LTC128B.128 [R10+0x19c00], desc[UR46][R4.64], !P0 ;  /* 0x19c00000040a9fae */ /* 0x0001e2000c101d6e */
[----:B------:R-:W-:Y:S01]  /*e3d0*/  ISETP.GE.AND P1, PT, R8, R3, PT ;  /* 0x000000030800720c */ /* 0x000fe20003f26270 */
[----:B------:R-:W-:-:S05]  /*e3e0*/  VIADD R8, R9, 0x50 ;  /* 0x0000005009087836 */ /* 0x000fca0000000000 */
[----:B------:R1:W-:Y:S01]  /*e3f0*/  STL [R1+0x38], R8 ;  /* 0x0000380801007387 */ /* 0x0003e20000100800 */
[----:B------:R-:W-:Y:S02]  /*e400*/  IMAD.MOV.U32 R13, RZ, RZ, R2 ;  /* 0x000000ffff0d7224 */ /* 0x000fe400078e0002 */
[----:B------:R-:W-:Y:S02]  /*e410*/  IMAD.MOV.U32 R12, RZ, RZ, 0x5 ;  /* 0x00000005ff0c7424 */ /* 0x000fe400078e00ff */
[----:B0-----:R-:W-:-:S07]  /*e420*/  IMAD.MOV.U32 R4, RZ, RZ, R14 ;  /* 0x000000ffff047224 */ /* 0x001fce00078e000e */
[----:B-1----:R-:W-:Y:S05]  /*e430*/  WARPSYNC.COLLECTIVE R15, `(.L_x_9566) ;  /* 0x000000000f087348 */ /* 0x002fea0003c00000 */
[----:B------:R0:W2:Y:S02]  /*e440*/  SHFL.IDX P6, R14, R13, R12, R11 ;  /* 0x0000000c0d0e7389 */ /* 0x0000a400000c000b */
[----:B012---:R-:W-:Y:S01]  /*e450*/  ENDCOLLECTIVE ;  /* 0x000000000000791b */ /* 0x007fe20003800000 */
.L_x_9566:
        /* <DEDUP_REMOVED lines=10> */
.L_x_9567:
[----:B------:R-:W-:Y:S01]  /*e500*/  @!PT LDS RZ, [RZ] ;  /* 0x00000000fffff984 */ /* 0x000fe20000000800 */
[----:B------:R-:W-:Y:S01]  /*e510*/  @!PT LDS RZ, [RZ] ;  /* 0x00000000fffff984 */ /* 0x000fe20000000800 */
[----:B------:R-:W-:Y:S01]  /*e520*/  @!PT LDS RZ, [RZ] ;  /* 0x00000000fffff984 */ /* 0x000fe20000000800 */
[----:B------:R0:W-:Y:S01]  /*e530*/  @!P1 LDGSTS.E.BYPASS.LTC128B.128 [R10+0x1a400], desc[UR46][R4.64], !P0 ;  /* 0x1a400000040a9fae */ /* 0x0001e2000c101d6e */
[----:B------:R-:W-:Y:S01]  /*e540*/  ISETP.GE.AND P1, PT, R8, R3, PT ;  /* 0x000000030800720c */ /* 0x000fe20003f26270 */
[----:B------:R-:W-:Y:S02]  /*e550*/  VIADD R8, R9, 0x60 ;  /* 0x0000006009087836 */ /* 0x000fe40000000000 */
[----:B------:R1:W5:Y:S01]  /*e560*/  LDL.LU R9, [R1+0x60] ;  /* 0x0000600001097983 */ /* 0x0003620000300800 */
[----:B------:R-:W-:Y:S02]  /*e570*/  IMAD.MOV.U32 R13, RZ, RZ, R2 ;  /* 0x000000ffff0d7224 */ /* 0x000fe400078e0002 */
[----:B------:R-:W-:Y:S02]  /*e580*/  IMAD.MOV.U32 R12, RZ, RZ, 0x6 ;  /* 0x00000006ff0c7424 */ /* 0x000fe400078e00ff */
[----:B01----:R-:W-:-:S07]  /*e590*/  IMAD.MOV.U32 R4, RZ, RZ, R14 ;  /* 0x000000ffff047224 */ /* 0x003fce00078e000e */
[----:B-----5:R-:W-:Y:S05]  /*e5a0*/  WARPSYNC.COLLECTIVE R15, `(.L_x_9568) ;  /* 0x000000000f087348 */ /* 0x020fea0003c00000 */
[----:B------:R0:W1:Y:S02]  /*e5b0*/  SHFL.IDX P6, R14, R13, R12, R11 ;  /* 0x0000000c0d0e7389 */ /* 0x00006400000c000b */
[----:B01---5:R-:W-:Y:S01]  /*e5c0*/  ENDCOLLECTIVE ;  /* 0x000000000000791b */ /* 0x023fe20003800000 */
.L_x_9568:
        /* <DEDUP_REMOVED lines=10> */
.L_x_9569:
        /* <DEDUP_REMOVED lines=11> */
.L_x_9570:
[----:B------:R-:W-:-:S05]  /*e720*/  @!P1 LEA R5, P2, R7, R4, 0x1 ;  /* 0x0000000407059211 */ /* 0x000fca00078408ff */
[----:B------:R-:W-:-:S05]  /*e730*/  @!P1 IMAD.X R4, RZ, RZ, R6, P2 ;  /* 0x000000ffff049224 */ /* 0x000fca00010e0606 */
[----:B------:R-:W-:-:S04]  /*e740*/  @!P1 LOP3.LUT R5, R5, R4, RZ, 0x3c, !PT ;  /* 0x0000000405059212 */ /* 0x000fc800078e3cff */
[----:B------:R-:W-:Y:S01]  /*e750*/  @!P1 LOP3.LUT R4, R5, R4, RZ, 0x3c, !PT ;  /* 0x0000000405049212 */ /* 0x000fe200078e3cff */
[----:B------:R-:W-:-:S03]  /*e760*/  IMAD.MOV.U32 R13, RZ, RZ, R0 ;  /* 0x000000ffff0d7224 */ /* 0x000fc600078e0000 */
[----:B------:R-:W-:-:S05]  /*e770*/  @!P1 LOP3.LUT R5, R5, R4, RZ, 0x3c, !PT ;  /* 0x0000000405059212 */ /* 0x000fca00078e3cff */
[----:B------:R-:W-:Y:S01]  /*e780*/  @!PT LDS RZ, [RZ] ;  /* 0x00000000fffff984 */ /* 0x000fe20000000800 */
[----:B------:R-:W-:Y:S01]  /*e790*/  @!PT LDS RZ, [RZ] ;  /* 0x00000000fffff984 */ /* 0x000fe20000000800 */
[----:B------:R-:W-:Y:S01]  /*e7a0*/  @!PT LDS RZ, [RZ] ;  /* 0x00000000fffff984 */ /* 0x000fe20000000800 */
[----:B------:R0:W-:Y:S04]  /*e7b0*/  @!P1 LDGSTS.E.BYPASS.LTC128B.128 [R10+0x1b400], desc[UR46][R4.64], !P0 ;  /* 0x1b400000040a9fae */ /* 0x0001e8000c101d6e */
[----:B------:R1:W-:Y:S01]  /*e7c0*/  STL [R1+0x3c], R8 ;  /* 0x00003c0801007387 */ /* 0x0003e20000100800 */
[----:B0-----:R-:W-:-:S07]  /*e7d0*/  IMAD.MOV.U32 R4, RZ, RZ, R14 ;  /* 0x000000ffff047224 */ /* 0x001fce00078e000e */
[----:B-1----:R-:W-:Y:S05]  /*e7e0*/  WARPSYNC.COLLECTIVE R15, `(.L_x_9571) ;  /* 0x000000000f087348 */ /* 0x002fea0003c00000 */
[----:B------:R0:W2:Y:S02]  /*e7f0*/  SHFL.IDX P6, R14, R13, R12, R11 ;  /* 0x0000000c0d0e7389 */ /* 0x0000a400000c000b */
[----:B012---:R-:W-:Y:S01]  /*e800*/  ENDCOLLECTIVE ;  /* 0x000000000000791b */ /* 0x007fe20003800000 */
.L_x_9571:
[----:B------:R-:W-:Y:S01]  /*e810*/  IMAD.MOV.U32 R0, RZ, RZ, R14 ;  /* 0x000000ffff007224 */ /* 0x000fe200078e000e */
[----:B------:R-:W-:Y:S06]  /*e820*/  BRA `(.L_x_9572) ;  /* 0xffffffb800e07947 */ /* 0x000fec000383ffff */
.L_x_9467:
        /* <DEDUP_REMOVED lines=8> */
.L_x_9574:
[----:B------:R-:W-:Y:S05]  /*e8b0*/  BSYNC B0 ;  /* 0x0000000000007941 */ /* 0x000fea0003800000 */
.L_x_9573:
[----:B------:R-:W-:Y:S01]  /*e8c0*/  IMAD.MOV.U32 R13, RZ, RZ, R5 ;  /* 0x000000ffff0d7224 */ /* 0x000fe200078e0005 */
[----:B------:R0:W5:Y:S01]  /*e8d0*/  LDL.LU R10, [R1+0x38] ;  /* 0x00003800010a7983 */ /* 0x0001620000300800 */
[----:B------:R-:W-:Y:S02]  /*e8e0*/  IMAD.MOV.U32 R12, RZ, RZ, RZ ;  /* 0x000000ffff0c7224 */ /* 0x000fe400078e00ff */
[----:B------:R-:W-:Y:S01]  /*e8f0*/  IMAD.MOV.U32 R11, RZ, RZ, 0x181f ;  /* 0x0000181fff0b7424 */ /* 0x000fe200078e00ff */
[----:B------:R0:W5:Y:S01]  /*e900*/  LDL.LU R9, [R1+0x3c] ;  /* 0x00003c0001097983 */ /* 0x0001620000300800 */
[----:B------:R-:W-:Y:S02]  /*e910*/  IMAD.MOV.U32 R15, RZ, RZ, -0x1 ;  /* 0xffffffffff0f7424 */ /* 0x000fe400078e00ff */
[----:B------:R-:W-:Y:S01]  /*e920*/  IMAD.MOV.U32 R2, RZ, RZ, R14 ;  /* 0x000000ffff027224 */ /* 0x000fe200078e000e */
[----:B------:R0:W5:Y:S06]  /*e930*/  LDL R7, [R1+0x4] ;  /* 0x0000040001077983 */ /* 0x00016c0000100800 */
[----:B0----5:R-:W-:Y:S05]  /*e940*/  WARPSYNC.COLLECTIVE R15, `(.L_x_9575) ;  /* 0x000000000f087348 */ /* 0x021fea0003c00000 */
[----:B------:R1:W2:Y:S02]  /*e950*/  SHFL.IDX P6, R14, R13, R12, R11 ;  /* 0x0000000c0d0e7389 */ /* 0x0002a400000c000b */
[----:B012--5:R-:W-:Y:S01]  /*e960*/  ENDCOLLECTIVE ;  /* 0x000000000000791b */ /* 0x027fe20003800000 */
.L_x_9575:
[----:B------:R-:W-:Y:S01]  /*e970*/  ULDC UR4, c[0x0][0x288] ;  /* 0x0000a20000047ab9 */ /* 0x000fe20000000800 */
[----:B------:R-:W2:Y:S04]  /*e980*/  LDL.LU R13, [R1+0x28] ;  /* 0x00002800010d7983 */ /* 0x000ea80000300800 */
[----:B------:R-:W3:Y:S04]  /*e990*/  LDL.LU R12, [R1+0x2c] ;  /* 0x00002c00010c7983 */ /* 0x000ee80000300800 */
[----:B------:R-:W4:Y:S04]  /*e9a0*/  LDL.LU R11, [R1+0x30] ;  /* 0x00003000010b7983 */ /* 0x000f280000300800 */
[----:B------:R-:W5:Y:S01]  /*e9b0*/  LDL.LU R15, [R1+0x34] ;  /* 0x00003400010f7983 */ /* 0x000f620000300800 */
[----:B------:R-:W-:-:S03]  /*e9c0*/  IMAD.MOV.U32 R3, RZ, RZ, R14 ;  /* 0x000000ffff037224 */ /* 0x000fc600078e000e */
[----:B------:R-:W5:Y:S01]  /*e9d0*/  LDL.LU R14, [R1+0x10] ;  /* 0x00001000010e7983 */ /* 0x000f620000300800 */
[----:B------:R-:W-:Y:S01]  /*e9e0*/  IMAD R0, R6, UR4, RZ ;  /* 0x0000000406007c24 */ /* 0x000fe2000f8e02ff */
[----:B------:R-:W-:-:S04]  /*e9f0*/  LOP3.LUT R18, R18, 0xffffffbf, RZ, 0xc0, !PT ;  /* 0xffffffbf12127812 */ /* 0x000fc800078ec0ff */
[-C--:B--2---:R-:W-:Y:S01]  /*ea00*/  ISETP.GE.AND P6, PT, R13, R0.reuse, PT ;  /* 0x000000000d00720c */ /* 0x084fe20003fc6270 */
[----:B------:R-:W-:Y:S01]  /*ea10*/  IMAD.MOV.U32 R13, RZ, RZ, R4 ;  /* 0x000000ffff0d7224 */ /* 0x000fe200078e0004 */
[----:B---3--:R-:W-:Y:S01]  /*ea20*/  ISETP.GE.AND P5, PT, R12, R0, PT ;  /* 0x000000000c00720c */ /* 0x008fe20003fa6270 */
[----:B------:R-:W-:-:S10]  /*ea30*/  IMAD.MOV.U32 R12, RZ, RZ, 0x1 ;  /* 0x00000001ff0c7424 */ /* 0x000fd400078e00ff */
[----:B------:R-:W-:Y:S02]  /*ea40*/  @P6 LOP3.LUT R18, R18, 0x40, RZ, 0xfc, !PT ;  /* 0x0000004012126812 */ /* 0x000fe400078efcff */
[-C--:B----4-:R-:W-:Y:S01]  /*ea50*/  ISETP.GE.AND P6, PT, R11, R0.reuse, PT ;  /* 0x000000000b00720c */ /* 0x090fe20003fc6270 */
[----:B------:R-:W-:Y:S01]  /*ea60*/  IMAD.MOV.U32 R11, RZ, RZ, 0x181f ;  /* 0x0000181fff0b7424 */ /* 0x000fe200078e00ff */
[----:B------:R-:W-:Y:S02]  /*ea70*/  LOP3.LUT R18, R18, 0xffffffdf, RZ, 0xc0, !PT ;  /* 0xffffffdf12127812 */ /* 0x000fe400078ec0ff */
[-C--:B-----5:R-:W-:Y:S02]  /*ea80*/  ISETP.GE.AND P4, PT, R14, R0.reuse, PT ;  /* 0x000000000e00720c */ /* 0x0a0fe40003f86270 */
[----:B------:R-:W-:Y:S02]  /*ea90*/  @P5 LOP3.LUT R18, R18, 0x20, RZ, 0xfc, !PT ;  /* 0x0000002012125812 */ /* 0x000fe400078efcff */
[----:B------:R-:W-:Y:S01]  /*eaa0*/  ISETP.GE.AND P5, PT, R15, R0, PT ;  /* 0x000000000f00720c */ /* 0x000fe20003fa6270 */
[----:B------:R-:W-:Y:S01]  /*eab0*/  IMAD.MOV.U32 R15, RZ, RZ, -0x1 ;  /* 0xffffffffff0f7424 */ /* 0x000fe200078e00ff */
[----:B------:R-:W-:-:S04]  /*eac0*/  LOP3.LUT R18, R18, 0xffffffef, RZ, 0xc0, !PT ;  /* 0xffffffef12127812 */ /* 0x000fc800078ec0ff */
[----:B------:R-:W-:Y:S02]  /*ead0*/  @P6 LOP3.LUT R18, R18, 0x10, RZ, 0xfc, !PT ;  /* 0x0000001012126812 */ /* 0x000fe400078efcff */
[----:B------:R-:W-:Y:S02]  /*eae0*/  ISETP.GE.AND P6, PT, R10, R0, PT ;  /* 0x000000000a00720c */ /* 0x000fe40003fc6270 */
[----:B------:R-:W-:-:S04]  /*eaf0*/  LOP3.LUT R18, R18, 0xfffffff7, RZ, 0xc0, !PT ;  /* 0xfffffff712127812 */ /* 0x000fc800078ec0ff */
[----:B------:R-:W-:Y:S02]  /*eb00*/  @P5 LOP3.LUT R18, R18, 0x8, RZ, 0xfc, !PT ;  /* 0x0000000812125812 */ /* 0x000fe400078efcff */
[----:B------:R-:W-:Y:S02]  /*eb10*/  ISETP.GE.AND P5, PT, R9, R0, PT ;  /* 0x000000000900720c */ /* 0x000fe40003fa6270 */
[----:B------:R-:W-:-:S04]  /*eb20*/  LOP3.LUT R18, R18, 0xffffff7f, RZ, 0xc0, !PT ;  /* 0xffffff7f12127812 */ /* 0x000fc800078ec0ff */
[----:B------:R-:W-:-:S04]  /*eb30*/  LOP3.LUT R18, R18, 0xfffffffb, RZ, 0xc0, !PT ;  /* 0xfffffffb12127812 */ /* 0x000fc800078ec0ff */
[----:B------:R-:W-:Y:S02]  /*eb40*/  @P6 LOP3.LUT R18, R18, 0x4, RZ, 0xfc, !PT ;  /* 0x0000000412126812 */ /* 0x000fe400078efcff */
[----:B------:R-:W-:Y:S02]  /*eb50*/  @!P4 LEA R3, P6, R8, R3, 0x1 ;  /* 0x000000030803c211 */ /* 0x000fe400078c08ff */
[----:B------:R-:W-:-:S03]  /*eb60*/  @P5 LOP3.LUT R18, R18, 0x80, RZ, 0xfc, !PT ;  /* 0x0000008012125812 */ /* 0x000fc600078efcff */
[----:B------:R-:W-:Y:S01]  /*eb70*/  @!P4 IMAD.X R2, RZ, RZ, R2, P6 ;  /* 0x000000ffff02c224 */ /* 0x000fe200030e0602 */
[----:B------:R-:W-:-:S04]  /*eb80*/  LOP3.LUT P5, RZ, R18, 0x20, RZ, 0xc0, !PT ;  /* 0x0000002012ff7812 */ /* 0x000fc800078ac0ff */
[----:B------:R-:W-:-:S09]  /*eb90*/  @!P4 LOP3.LUT R3, R3, R2, RZ, 0x3c, !PT ;  /* 0x000000020303c212 */ /* 0x000fd200078e3cff */
[----:B------:R-:W-:Y:S05]  /*eba0*/  WARPSYNC.COLLECTIVE R15, `(.L_x_9576) ;  /* 0x000000000f087348 */ /* 0x000fea0003c00000 */
[----:B------:R0:W1:Y:S02]  /*ebb0*/  SHFL.IDX P6, R14, R13, R12, R11 ;  /* 0x0000000c0d0e7389 */ /* 0x00006400000c000b */
[----:B01----:R-:W-:Y:S01]  /*ebc0*/  ENDCOLLECTIVE ;  /* 0x000000000000791b */ /* 0x003fe20003800000 */
.L_x_9576:
[----:B------:R-:W-:-:S04]  /*ebd0*/  @!P4 LOP3.LUT R2, R3, R2, RZ, 0x3c, !PT ;  /* 0x000000020302c212 */ /* 0x000fc800078e3cff */
[----:B------:R-:W-:-:S05]  /*ebe0*/  @!P4 LOP3.LUT R3, R3, R2, RZ, 0x3c, !PT ;  /* 0x000000020303c212 */ /* 0x000fca00078e3cff */
[----:B------:R-:W-:Y:S01]  /*ebf0*/  @!PT LDS RZ, [RZ] ;  /* 0x00000000fffff984 */ /* 0x000fe20000000800 */
[----:B------:R-:W-:Y:S01]  /*ec00*/  @!PT LDS RZ, [RZ] ;  /* 0x00000000fffff984 */ /* 0x000fe20000000800 */
[----:B------:R-:W-:Y:S01]  /*ec10*/  @!PT LDS RZ, [RZ] ;  /* 0x00000000fffff984 */ /* 0x000fe20000000800 */
[----:B------:R0:W-:Y:S01]  /*ec20*/  @!P4 LDGSTS.E.BYPASS.LTC128B.128 [R7+0x22400], desc[UR46][R2.64], !P0 ;  /* 0x224000000207cfae */ /* 0x0001e2000c101d6e */
[----:B------:R-:W-:-:S03]  /*ec30*/  IMAD.MOV.U32 R13, RZ, RZ, R5 ;  /* 0x000000ffff0d7224 */ /* 0x000fc600078e0005 */
[----:B------:R0:W-:Y:S04]  /*ec40*/  @!P4 LDGSTS.E.BYPASS.LTC128B.128 [R7+0x26400], desc[UR46][R2.64+0x80], !P1 ;  /* 0x264000800207cfae */ /* 0x0001e8000c901d6e */
[----:B------:R0:W-:Y:S04]  /*ec50*/  @!P4 LDGSTS.E.BYPASS.LTC128B.128 [R7+0x2a400], desc[UR46][R2.64+0x100], !P2 ;  /* 0x2a4001000207cfae */ /* 0x0001e8000d101d6e */
[----:B------:R0:W-:Y:S01]  /*ec60*/  @!P4 LDGSTS.E.BYPASS.LTC128B.128 [R7+0x2e400], desc[UR46][R2.64+0x180], !P3 ;  /* 0x2e4001800207cfae */ /* 0x0001e2000d901d6e */
[----:B------:R-:W-:Y:S01]  /*ec70*/  IMAD.MOV.U32 R6, RZ, RZ, R14 ;  /* 0x000000ffff067224 */ /* 0x000fe200078e000e */
[----:B------:R-:W-:-:S13]  /*ec80*/  LOP3.LUT P4, RZ, R18, 0x40, RZ, 0xc0, !PT ;  /* 0x0000004012ff7812 */ /* 0x000fda000788c0ff */
[----:B0-----:R-:W-:Y:S05]  /*ec90*/  WARPSYNC.COLLECTIVE R15, `(.L_x_9577) ;  /* 0x000000000f087348 */ /* 0x001fea0003c00000 */
[----:B------:R1:W2:Y:S02]  /*eca0*/  SHFL.IDX P6, R14, R13, R12, R11 ;  /* 0x0000000c0d0e7389 */ /* 0x0002a400000c000b */
[----:B012---:R-:W-:Y:S01]  /*ecb0*/  ENDCOLLECTIVE ;  /* 0x000000000000791b */ /* 0x007fe20003800000 */
.L_x_9577:
[----:B------:R-:W-:Y:S02]  /*ecc0*/  IMAD.MOV.U32 R13, RZ, RZ, R4 ;  /* 0x000000ffff0d7224 */ /* 0x000fe400078e0004 */
[----:B------:R-:W-:Y:S02]  /*ecd0*/  IMAD.MOV.U32 R12, RZ, RZ, 0x2 ;  /* 0x00000002ff0c7424 */ /* 0x000fe400078e00ff */
[----:B------:R-:W-:-:S05]  /*ece0*/  IMAD.MOV.U32 R2, RZ, RZ, R14 ;  /* 0x000000ffff027224 */ /* 0x000fca00078e000e */
[----:B------:R-:W-:-:S05]  /*ecf0*/  @!P4 LEA R2, P6, R8, R2, 0x1 ;  /* 0x000000020802c211 */ /* 0x000fca00078c08ff */
[----:B------:R-:W-:-:S05]  /*ed00*/  @!P4 IMAD.X R3, RZ, RZ, R6, P6 ;  /* 0x000000ffff03c224 */ /* 0x000fca00030e0606 */
[----:B------:R-:W-:Y:S01]  /*ed10*/  @!PT LDS RZ, [RZ] ;  /* 0x00000000fffff984 */ /* 0x000fe20000000800 */
[----:B------:R-:W-:Y:S01]  /*ed20*/  @!PT LDS RZ, [RZ] ;  /* 0x00000000fffff984 */ /* 0x000fe20000000800 */
[----:B------:R-:W-:Y:S01]  /*ed30*/  @!PT LDS RZ, [RZ] ;  /* 0x00000000fffff984 */ /* 0x000fe20000000800 */
[----:B------:R0:W-:Y:S03]  /*ed40*/  @!P4 LDGSTS.E.BYPASS.LTC128B.128 [R7+0x22c00], desc[UR46][R2.64], !P0 ;  /* 0x22c000000207cfae */ /* 0x0001e6000c101d6e */
[----:B0-----:R-:W-:Y:S05]  /*ed50*/  WARPSYNC.COLLECTIVE R15, `(.L_x_9578) ;  /* 0x000000000f087348 */ /* 0x001fea0003c00000 */
[----:B------:R1:W2:Y:S02]  /*ed60*/  SHFL.IDX P6, R14, R13, R12, R11 ;  /* 0x0000000c0d0e7389 */ /* 0x0002a400000c000b */
[----:B012---:R-:W-:Y:S01]  /*ed70*/  ENDCOLLECTIVE ;  /* 0x000000000000791b */ /* 0x007fe20003800000 */
.L_x_9578:
[----:B------:R-:W-:Y:S01]  /*ed80*/  @!PT LDS RZ, [RZ] ;  /* 0x00000000fffff984 */ /* 0x000fe20000000800 */
[----:B------:R-:W-:Y:S01]  /*ed90*/  @!PT LDS RZ, [RZ] ;  /* 0x00000000fffff984 */ /* 0x000fe20000000800 */
[----:B------:R-:W-:Y:S01]  /*eda0*/  @!PT LDS RZ, [RZ] ;  /* 0x00000000fffff984 */ /* 0x000fe20000000800 */
[----:B------:R0:W-:Y:S04]  /*edb0*/  @!P4 LDGSTS.E.BYPASS.LTC128B.128 [R7+0x26c00], desc[UR46][R2.64+0x80], !P1 ;  /* 0x26c000800207cfae */ /* 0x0001e8000c901d6e */
[----:B------:R0:W-:Y:S04]  /*edc0*/  @!P4 LDGSTS.E.BYPASS.LTC128B.128 [R7+0x2ac00], desc[UR46][R2.64+0x100], !P2 ;  /* 0x2ac001000207cfae */ /* 0x0001e8000d101d6e */
[----:B------:R0:W-:Y:S01]  /*edd0*/  @!P4 LDGSTS.E.BYPASS.LTC128B.128 [R7+0x2ec00], desc[UR46][R2.64+0x180], !P3 ;  /* 0x2ec001800207cfae */ /* 0x0001e2000d901d6e */
[----:B------:R-:W-:Y:S01]  /*ede0*/  LOP3.LUT P4, RZ, R18, 0x10, RZ, 0xc0, !PT ;  /* 0x0000001012ff7812 */ /* 0x000fe2000788c0ff */
[----:B------:R-:W-:-:S02]  /*edf0*/  IMAD.MOV.U32 R13, RZ, RZ, R5 ;  /* 0x000000ffff0d7224 */ /* 0x000fc400078e0005 */
[----:B------:R-:W-:-:S10]  /*ee00*/  IMAD.MOV.U32 R6, RZ, RZ, R14 ;  /* 0x000000ffff067224 */ /* 0x000fd400078e000e */
[----:B0-----:R-:W-:Y:S05]  /*ee10*/  WARPSYNC.COLLECTIVE R15, `(.L_x_9579) ;  /* 0x000000000f087348 */ /* 0x001fea0003c00000 */
[----:B------:R1:W2:Y:S02]  /*ee20*/  SHFL.IDX P6, R14, R13, R12, R11 ;  /* 0x0000000c0d0e7389 */ /* 0x0002a400000c000b */
[----:B012---:R-:W-:Y:S01]  /*ee30*/  ENDCOLLECTIVE ;  /* 0x000000000000791b */ /* 0x007fe20003800000 */
.L_x_9579:
        /* <DEDUP_REMOVED lines=12> */
.L_x_9580:
        /* <DEDUP_REMOVED lines=12> */
.L_x_9581:
        /* <DEDUP_REMOVED lines=12> */
.L_x_9582:
        /* <DEDUP_REMOVED lines=12> */
.L_x_9583:
[----:B------:R-:W-:Y:S02]  /*f140*/  IMAD.MOV.U32 R13, RZ, RZ, R4 ;  /* 0x000000ffff0d7224 */ /* 0x000fe400078e0004 */
[----:B------:R-:W-:Y:S02]  /*f150*/  IMAD.MOV.U32 R12, RZ, RZ, 0x5 ;  /* 0x00000005ff0c7424 */ /* 0x000fe400078e00ff */
[----:B------:R-:W-:-:S05]  /*f160*/  IMAD.MOV.U32 R2, RZ, RZ, R14 ;  /* 0x000000ffff027224 */ /* 0x000fca00078e000e */
[----:B------:R-:W-:-:S05]  /*f170*/  @!P5 LEA R2, P6, R8, R2, 0x1 ;  /* 0x000000020802d211 */ /* 0x000fca00078c08ff */
[----:B------:R-:W-:Y:S01]  /*f180*/  @!P5 IMAD.X R3, RZ, RZ, R6, P6 ;  /* 0x000000ffff03d224 */ /* 0x000fe200030e0606 */
[C---:B------:R-:W-:Y:S02]  /*f190*/  LOP3.LUT P6, RZ, R18.reuse, 0x8, RZ, 0xc0, !PT ;  /* 0x0000000812ff7812 */ /* 0x040fe400078cc0ff */
[----:B------:R-:W-:-:S11]  /*f1a0*/  LOP3.LUT P5, RZ, R18, 0x80, RZ, 0xc0, !PT ;  /* 0x0000008012ff7812 */ /* 0x000fd600078ac0ff */
[----:B------:R-:W-:Y:S01]  /*f1b0*/  @!PT LDS RZ, [RZ] ;  /* 0x00000000fffff984 */ /* 0x000fe20000000800 */
[----:B------:R-:W-:Y:S01]  /*f1c0*/  @!PT LDS RZ, [RZ] ;  /* 0x00000000fffff984 */ /* 0x000fe20000000800 */
[----:B------:R-:W-:Y:S01]  /*f1d0*/  @!PT LDS RZ, [RZ] ;  /* 0x00000000fffff984 */ /* 0x000fe20000000800 */
[----:B------:R0:W-:Y:S04]  /*f1e0*/  @!P6 LDGSTS.E.BYPASS.LTC128B.128 [R7+0x24400], desc[UR46][R2.64], !P0 ;  /* 0x244000000207efae */ /* 0x0001e8000c101d6e */
[----:B------:R0:W-:Y:S04]  /*f1f0*/  @!P6 LDGSTS.E.BYPASS.LTC128B.128 [R7+0x28400], desc[UR46][R2.64+0x80], !P1 ;  /* 0x284000800207efae */ /* 0x0001e8000c901d6e */
[----:B------:R0:W-:Y:S04]  /*f200*/  @!P6 LDGSTS.E.BYPASS.LTC128B.128 [R7+0x2c400], desc[UR46][R2.64+0x100], !P2 ;  /* 0x2c4001000207efae */ /* 0x0001e8000d101d6e */
[----:B------:R0:W-:Y:S02]  /*f210*/  @!P6 LDGSTS.E.BYPASS.LTC128B.128 [R7+0x30400], desc[UR46][R2.64+0x180], !P3 ;  /* 0x304001800207efae */ /* 0x0001e4000d901d6e */
[----:B0-----:R-:W-:Y:S05]  /*f220*/  WARPSYNC.COLLECTIVE R15, `(.L_x_9584) ;  /* 0x000000000f087348 */ /* 0x001fea0003c00000 */
[----:B------:R1:W2:Y:S02]  /*f230*/  SHFL.IDX P6, R14, R13, R12, R11 ;  /* 0x0000000c0d0e7389 */ /* 0x0002a400000c000b */
[----:B012---:R-:W-:Y:S01]  /*f240*/  ENDCOLLECTIVE ;  /* 0x000000000000791b */ /* 0x007fe20003800000 */
.L_x_9584:
[----:B------:R-:W-:Y:S02]  /*f250*/  IMAD.MOV.U32 R13, RZ, RZ, R5 ;  /* 0x000000ffff0d7224 */ /* 0x000fe400078e0005 */
[----:B------:R-:W-:-:S07]  /*f260*/  IMAD.MOV.U32 R6, RZ, RZ, R14 ;  /* 0x000000ffff067224 */ /* 0x000fce00078e000e */
[----:B------:R-:W-:Y:S05]  /*f270*/  WARPSYNC.COLLECTIVE R15, `(.L_x_9585) ;  /* 0x000000000f087348 */ /* 0x000fea0003c00000 */
[----:B------:R0:W1:Y:S02]  /*f280*/  SHFL.IDX P6, R14, R13, R12, R11 ;  /* 0x0000000c0d0e7389 */ /* 0x00006400000c000b */
[----:B01----:R-:W-:Y:S01]  /*f290*/  ENDCOLLECTIVE ;  /* 0x000000000000791b */ /* 0x003fe20003800000 */
.L_x_9585:
        /* <DEDUP_REMOVED lines=12> */
.L_x_9586:
[----:B------:R-:W-:Y:S01]  /*f360*/  @!PT LDS RZ, [RZ] ;  /* 0x00000000fffff984 */ /* 0x000fe20000000800 */
[----:B------:R-:W-:Y:S01]  /*f370*/  @!PT LDS RZ, [RZ] ;  /* 0x00000000fffff984 */ /* 0x000fe20000000800 */
[----:B------:R-:W-:Y:S01]  /*f380*/  @!PT LDS RZ, [RZ] ;  /* 0x00000000fffff984 */ /* 0x000fe20000000800 */
[----:B------:R0:W-:Y:S04]  /*f390*/  @!P4 LDGSTS.E.BYPASS.LTC128B.128 [R7+0x28c00], desc[UR46][R2.64+0x80], !P1 ;  /* 0x28c000800207cfae */ /* 0x0001e8000c901d6e */
[----:B------:R0:W-:Y:S04]  /*f3a0*/  @!P4 LDGSTS.E.BYPASS.LTC128B.128 [R7+0x2cc00], desc[UR46][R2.64+0x100], !P2 ;  /* 0x2cc001000207cfae */ /* 0x0001e8000d101d6e */
[----:B------:R0:W-:Y:S01]  /*f3b0*/  @!P4 LDGSTS.E.BYPASS.LTC128B.128 [R7+0x30c00], desc[UR46][R2.64+0x180], !P3 ;  /* 0x30c001800207cfae */ /* 0x0001e2000d901d6e */
[----:B------:R-:W-:Y:S02]  /*f3c0*/  IMAD.MOV.U32 R13, RZ, RZ, R5 ;  /* 0x000000ffff0d7224 */ /* 0x000fe400078e0005 */
[----:B------:R-:W-:-:S07]  /*f3d0*/  IMAD.MOV.U32 R6, RZ, RZ, R14 ;  /* 0x000000ffff067224 */ /* 0x000fce00078e000e */
[----:B0-----:R-:W-:Y:S05]  /*f3e0*/  WARPSYNC.COLLECTIVE R15, `(.L_x_9587) ;  /* 0x000000000f087348 */ /* 0x001fea0003c00000 */
[----:B------:R1:W2:Y:S02]  /*f3f0*/  SHFL.IDX P6, R14, R13, R12, R11 ;  /* 0x0000000c0d0e7389 */ /* 0x0002a400000c000b */
[----:B012---:R-:W-:Y:S01]  /*f400*/  ENDCOLLECTIVE ;  /* 0x000000000000791b */ /* 0x007fe20003800000 */
.L_x_9587:
        /* <DEDUP_REMOVED lines=12> */
.L_x_9588:
        /* <DEDUP_REMOVED lines=11> */
.L_x_9589:
[----:B------:R-:W-:Y:S01]  /*f580*/  IMAD.MOV.U32 R2, RZ, RZ, R14 ;  /* 0x000000ffff027224 */ /* 0x000fe200078e000e */
[----:B------:R-:W-:Y:S06]  /*f590*/  BRA `(.L_x_9590) ;  /* 0xffffffb8003c7947 */ /* 0x000fec000383ffff */
.L_x_9471:
[----:B-1----:R-:W-:-:S04]  /*f5a0*/  IMAD.U32 R3, RZ, RZ, UR37 ;  /* 0x00000025ff037e24 */ /* 0x002fc8000f8e00ff */
[----:B------:R1:W2:Y:S03]  /*f5b0*/  SYNCS.PHASECHK.TRANS64.TRYWAIT P0, [R3+URZ+0x32420], R0 ;  /* 0x03242000030075a7 */ /* 0x0002a6000800017f */
[----:B--2---:R-:W-:Y:S05]  /*f5c0*/  @!P0 NANOSLEEP.SYNCS 0x989680 ;  /* 0x009896800000895d */ /* 0x004fea0003900000 */
[----:B------:R-:W2:Y:S02]  /*f5d0*/  @!P0 SYNCS.PHASECHK.TRANS64 P0, [R3+URZ+0x32420], R0 ;  /* 0x03242000030085a7 */ /* 0x000ea4000800007f */
[----:B--2---:R-:W-:Y:S05]  /*f5e0*/  @!P0 BRA `(.L_x_9471) ;  /* 0xfffffffc00ec8947 */ /* 0x004fea000383ffff */
[----:B------:R-:W-:Y:S05]  /*f5f0*/  BRA `(.L_x_9591) ;  /* 0xffffffb8008c7947 */ /* 0x000fea000383ffff */
.L_x_9475:
[----:B0-----:R0:W1:Y:S02]  /*f600*/  SYNCS.PHASECHK.TRANS64.TRYWAIT P0, [R2+URZ+0x32460], R0 ;  /* 0x03246000020075a7 */ /* 0x001064000800017f */
[----:B-1----:R-:W-:Y:S05]  /*f610*/  @!P0 NANOSLEEP.SYNCS 0x989680 ;  /* 0x009896800000895d */ /* 0x002fea0003900000 */
[----:B------:R-:W1:Y:S02]  /*f620*/  @!P0 SYNCS.PHASECHK.TRANS64 P0, [R2+URZ+0x32460], R0 ;  /* 0x03246000020085a7 */ /* 0x000e64000800007f */
[----:B-1----:R-:W-:Y:S05]  /*f630*/  @!P0 BRA `(.L_x_9475) ;  /* 0xfffffffc00f08947 */ /* 0x002fea000383ffff */
[----:B------:R-:W-:Y:S05]  /*f640*/  BRA `(.L_x_9592) ;  /* 0xffffffb800ac7947 */ /* 0x000fea000383ffff */
.L_x_9488:
[----:B-1----:R1:W2:Y:S02]  /*f650*/  SYNCS.PHASECHK.TRANS64.TRYWAIT P0, [R3+URZ+0x32440], R2 ;  /* 0x03244002030075a7 */ /* 0x0022a4000800017f */
[----:B--2---:R-:W-:Y:S05]  /*f660*/  @!P0 NANOSLEEP.SYNCS 0x989680 ;  /* 0x009896800000895d */ /* 0x004fea0003900000 */
[----:B------:R-:W2:Y:S02]  /*f670*/  @!P0 SYNCS.PHASECHK.TRANS64 P0, [R3+URZ+0x32440], R2 ;  /* 0x03244002030085a7 */ /* 0x000ea4000800007f */
[----:B--2---:R-:W-:Y:S05]  /*f680*/  @!P0 BRA `(.L_x_9488) ;  /* 0xfffffffc00f08947 */ /* 0x004fea000383ffff */
[----:B------:R-:W-:Y:S05]  /*f690*/  BRA `(.L_x_9593) ;  /* 0xffffffc000a47947 */ /* 0x000fea000383ffff */
.L_x_9493:
[----:B0-----:R0:W2:Y:S02]  /*f6a0*/  SYNCS.PHASECHK.TRANS64.TRYWAIT P0, [R3+URZ+0x32460], R2 ;  /* 0x03246002030075a7 */ /* 0x0010a4000800017f */
[----:B--2---:R-:W-:Y:S05]  /*f6b0*/  @!P0 NANOSLEEP.SYNCS 0x989680 ;  /* 0x009896800000895d */ /* 0x004fea0003900000 */
[----:B------:R-:W2:Y:S02]  /*f6c0*/  @!P0 SYNCS.PHASECHK.TRANS64 P0, [R3+URZ+0x32460], R2 ;  /* 0x03246002030085a7 */ /* 0x000ea4000800007f */
[----:B--2---:R-:W-:Y:S05]  /*f6d0*/  @!P0 BRA `(.L_x_9493) ;  /* 0xfffffffc00f08947 */ /* 0x004fea000383ffff */
[----:B------:R-:W-:Y:S05]  /*f6e0*/  BRA `(.L_x_9594) ;  /* 0xffffffc400207947 */ /* 0x000fea000383ffff */
.L_x_9505:
[----:B--2---:R2:W3:Y:S02]  /*f6f0*/  SYNCS.PHASECHK.TRANS64.TRYWAIT P0, [R4+URZ+0x32440], R2 ;  /* 0x03244002040075a7 */ /* 0x0044e4000800017f */
[----:B---3--:R-:W-:Y:S05]  /*f700*/  @!P0 NANOSLEEP.SYNCS 0x989680 ;  /* 0x009896800000895d */ /* 0x008fea0003900000 */
[----:B------:R-:W3:Y:S02]  /*f710*/  @!P0 SYNCS.PHASECHK.TRANS64 P0, [R4+URZ+0x32440], R2 ;  /* 0x03244002040085a7 */ /* 0x000ee4000800007f */
[----:B---3--:R-:W-:Y:S05]  /*f720*/  @!P0 BRA `(.L_x_9505) ;  /* 0xfffffffc00f08947 */ /* 0x008fea000383ffff */
[----:B------:R-:W-:Y:S05]  /*f730*/  BRA `(.L_x_9595) ;  /* 0xffffffcc00087947 */ /* 0x000fea000383ffff */
.L_x_9510:
[----:B0-----:R0:W1:Y:S02]  /*f740*/  SYNCS.PHASECHK.TRANS64.TRYWAIT P0, [R4+URZ+0x32460], R2 ;  /* 0x03246002040075a7 */ /* 0x001064000800017f */
[----:B-1----:R-:W-:Y:S05]  /*f750*/  @!P0 NANOSLEEP.SYNCS 0x989680 ;  /* 0x009896800000895d */ /* 0x002fea0003900000 */
[----:B------:R-:W1:Y:S02]  /*f760*/  @!P0 SYNCS.PHASECHK.TRANS64 P0, [R4+URZ+0x32460], R2 ;  /* 0x03246002040085a7 */ /* 0x000e64000800007f */
[----:B-1----:R-:W-:Y:S05]  /*f770*/  @!P0 BRA `(.L_x_9510) ;  /* 0xfffffffc00f08947 */ /* 0x002fea000383ffff */
[----:B------:R-:W-:Y:S05]  /*f780*/  BRA `(.L_x_9596) ;  /* 0xffffffcc00847947 */ /* 0x000fea000383ffff */
.L_x_9521:
[----:B0-----:R0:W2:Y:S02]  /*f790*/  SYNCS.PHASECHK.TRANS64.TRYWAIT P0, [R4+URZ+0x32440], R2 ;  /* 0x03244002040075a7 */ /* 0x0010a4000800017f */
[----:B--2---:R-:W-:Y:S05]  /*f7a0*/  @!P0 NANOSLEEP.SYNCS 0x989680 ;  /* 0x009896800000895d */ /* 0x004fea0003900000 */
[----:B------:R-:W2:Y:S02]  /*f7b0*/  @!P0 SYNCS.PHASECHK.TRANS64 P0, [R4+URZ+0x32440], R2 ;  /* 0x03244002040085a7 */ /* 0x000ea4000800007f */
[----:B--2---:R-:W-:Y:S05]  /*f7c0*/  @!P0 BRA `(.L_x_9521) ;  /* 0xfffffffc00f08947 */ /* 0x004fea000383ffff */
[----:B------:R-:W-:Y:S05]  /*f7d0*/  BRA `(.L_x_9597) ;  /* 0xffffffd400487947 */ /* 0x000fea000383ffff */
.L_x_9526:
[----:B-1----:R1:W2:Y:S02]  /*f7e0*/  SYNCS.PHASECHK.TRANS64.TRYWAIT P0, [R4+URZ+0x32460], R2 ;  /* 0x03246002040075a7 */ /* 0x0022a4000800017f */
[----:B--2---:R-:W-:Y:S05]  /*f7f0*/  @!P0 NANOSLEEP.SYNCS 0x989680 ;  /* 0x009896800000895d */ /* 0x004fea0003900000 */
[----:B------:R-:W2:Y:S02]  /*f800*/  @!P0 SYNCS.PHASECHK.TRANS64 P0, [R4+URZ+0x32460], R2 ;  /* 0x03246002040085a7 */ /* 0x000ea4000800007f */
[----:B--2---:R-:W-:Y:S05]  /*f810*/  @!P0 BRA `(.L_x_9526) ;  /* 0xfffffffc00f08947 */ /* 0x004fea000383ffff */
[----:B------:R-:W-:Y:S05]  /*f820*/  BRA `(.L_x_9598) ;  /* 0xffffffd400c47947 */ /* 0x000fea000383ffff */
.L_x_9536:
[----:B0-----:R0:W2:Y:S02]  /*f830*/  SYNCS.PHASECHK.TRANS64.TRYWAIT P0, [R0+URZ+0x32420], R3 ;  /* 0x03242003000075a7 */ /* 0x0010a4000800017f */
[----:B--2---:R-:W-:Y:S05]  /*f840*/  @!P0 NANOSLEEP.SYNCS 0x989680 ;  /* 0x009896800000895d */ /* 0x004fea0003900000 */
[----:B------:R-:W2:Y:S02]  /*f850*/  @!P0 SYNCS.PHASECHK.TRANS64 P0, [R0+URZ+0x32420], R3 ;  /* 0x03242003000085a7 */ /* 0x000ea4000800007f */
[----:B--2---:R-:W-:Y:S05]  /*f860*/  @!P0 BRA `(.L_x_9536) ;  /* 0xfffffffc00f08947 */ /* 0x004fea000383ffff */
[----:B------:R-:W-:Y:S05]  /*f870*/  BRA `(.L_x_9599) ;  /* 0xffffffdc00547947 */ /* 0x000fea000383ffff */
.L_x_9537:
        /* <DEDUP_REMOVED lines=11> */
.L_x_9601:
[----:B------:R-:W-:Y:S05]  /*f930*/  BSYNC B0 ;  /* 0x0000000000007941 */ /* 0x000fea0003800000 */
.L_x_9600:
[----:B------:R-:W-:Y:S05]  /*f940*/  BRA `(.L_x_9602) ;  /* 0xffffffdc003c7947 */ /* 0x000fea000383ffff */
.L_x_9540:
[----:B------:R-:W-:Y:S01]  /*f950*/  BSSY B1, `(.L_x_9603) ;  /* 0x0000006000017945 */ /* 0x000fe20003800000 */
[----:B------:R-:W-:-:S07]  /*f960*/  IMAD.MOV.U32 R15, RZ, RZ, -0x1 ;  /* 0xffffffffff0f7424 */ /* 0x000fce00078e00ff */
[----:B012---:R-:W-:Y:S05]  /*f970*/  WARPSYNC.COLLECTIVE R15, `(.L_x_9604) ;  /* 0x000000000f0c7348 */ /* 0x007fea0003c00000 */
[----:B------:R-:W-:Y:S02]  /*f980*/  ELECT P6, UR62, PT ;  /* 0x00000000003e782f */ /* 0x000fe400038c0000 */
[----:B------:R-:W-:Y:S01]  /*f990*/  MOV R14, UR62 ;  /* 0x0000003e000e7c02 */ /* 0x000fe20008000f00 */
[----:B012---:R-:W-:Y:S10]  /*f9a0*/  ENDCOLLECTIVE ;  /* 0x000000000000791b */ /* 0x007ff40003800000 */
.L_x_9604:
[----:B------:R-:W-:Y:S05]  /*f9b0*/  BSYNC B1 ;  /* 0x0000000000017941 */ /* 0x000fea0003800000 */
.L_x_9603:
[----:B------:R-:W-:Y:S05]  /*f9c0*/  BRA `(.L_x_9605) ;  /* 0xffffffdc00347947 */ /* 0x000fea000383ffff */
.L_x_9542:
[----:B0-----:R0:W1:Y:S02]  /*f9d0*/  SYNCS.PHASECHK.TRANS64.TRYWAIT P0, [R6+URZ], R5 ;  /* 0x00000005060075a7 */ /* 0x001064000800017f */
[----:B-1----:R-:W-:Y:S05]  /*f9e0*/  @!P0 NANOSLEEP.SYNCS 0x989680 ;  /* 0x009896800000895d */ /* 0x002fea0003900000 */
[----:B------:R-:W1:Y:S02]  /*f9f0*/  @!P0 SYNCS.PHASECHK.TRANS64 P0, [R6+URZ], R5 ;  /* 0x00000005060085a7 */ /* 0x000e64000800007f */
[----:B-1----:R-:W-:Y:S05]  /*fa00*/  @!P0 BRA `(.L_x_9542) ;  /* 0xfffffffc00f08947 */ /* 0x002fea000383ffff */
[----:B------:R-:W-:Y:S05]  /*fa10*/  BRA `(.L_x_9606) ;  /* 0xffffffdc006c7947 */ /* 0x000fea000383ffff */
.L_x_9543:
[----:B-1----:R1:W2:Y:S02]  /*fa20*/  SYNCS.PHASECHK.TRANS64.TRYWAIT P0, [R7+URZ], R2 ;  /* 0x00000002070075a7 */ /* 0x0022a4000800017f */
[----:B--2---:R-:W-:Y:S05]  /*fa30*/  @!P0 NANOSLEEP.SYNCS 0x989680 ;  /* 0x009896800000895d */ /* 0x004fea0003900000 */
[----:B------:R-:W2:Y:S02]  /*fa40*/  @!P0 SYNCS.PHASECHK.TRANS64 P0, [R7+URZ], R2 ;  /* 0x00000002070085a7 */ /* 0x000ea4000800007f */
[----:B--2---:R-:W-:Y:S05]  /*fa50*/  @!P0 BRA `(.L_x_9543) ;  /* 0xfffffffc00f08947 */ /* 0x004fea000383ffff */
[----:B------:R-:W-:Y:S05]  /*fa60*/  BRA `(.L_x_9607) ;  /* 0xffffffdc00607947 */ /* 0x000fea000383ffff */
.L_x_9545:
[----:B--2---:R2:W3:Y:S02]  /*fa70*/  SYNCS.PHASECHK.TRANS64.TRYWAIT P0, [R4+URZ], R5 ;  /* 0x00000005040075a7 */ /* 0x0044e4000800017f */
[----:B---3--:R-:W-:Y:S05]  /*fa80*/  @!P0 NANOSLEEP.SYNCS 0x989680 ;  /* 0x009896800000895d */ /* 0x008fea0003900000 */
[----:B------:R-:W3:Y:S02]  /*fa90*/  @!P0 SYNCS.PHASECHK.TRANS64 P0, [R4+URZ], R5 ;  /* 0x00000005040085a7 */ /* 0x000ee4000800007f */
[----:B---3--:R-:W-:Y:S05]  /*faa0*/  @!P0 BRA `(.L_x_9545) ;  /* 0xfffffffc00f08947 */ /* 0x008fea000383ffff */
[----:B------:R-:W-:Y:S05]  /*fab0*/  BRA `(.L_x_9608) ;  /* 0xffffffdc00647947 */ /* 0x000fea000383ffff */
.L_x_9609:
        /* <DEDUP_REMOVED lines=12> */
.L_x_15306:


//--------------------- .text._ZN7cutlass13device_kernelIN5flash11enable_sm90INS1_16FlashAttnFwdSm90INS1_25CollectiveMainloopFwdSm90ILi2EN4cute5tupleIJNS5_1CILi1EEES8_S8_EEENS6_IJNS7_ILi128EEENS7_ILi96EEENS7_ILi64EEEEEELi256ENS_10bfloat16_tEfNS_4arch4Sm90ELb0ELb0ELb1ELb1ELb0ELb0ELb0ELb1ELb0ELb1ELb0ELb0EEENS1_21CollectiveEpilogueFwdINS6_IJSA_NS7_ILi256EEESB_EEES9_SE_SG_Li256ELb1ELb1ELb0ELb0EEENS1_36VarlenDynamicPersistentTileSchedulerILi128ELi96ELi256ELi128ELb0ELb1ELb1ELb0ELb1ELb1EEEEEEEEEvNT_6ParamsE --------------------------
	.section	.text._ZN7cutlass13device_kernelIN5flash11enable_sm90INS1_16FlashAttnFwdSm90INS1_25CollectiveMainloopFwdSm90ILi2EN4cute5tupleIJNS5_1CILi1EEES8_S8_EEENS6_IJNS7_ILi128EEENS7_ILi96EEENS7_ILi64EEEEEELi256ENS_10bfloat16_tEfNS_4arch4Sm90ELb0ELb0ELb1ELb1ELb0ELb0ELb0ELb1ELb0ELb1ELb0ELb0EEENS1_21CollectiveEpilogueFwdINS6_IJSA_NS7_ILi256EEESB_EEES9_SE_SG_Li256ELb1ELb1ELb0ELb0EEENS1_36VarlenDynamicPersistentTileSchedulerILi128ELi96ELi256ELi128ELb0ELb1ELb1ELb0ELb1ELb1EEEEEEEEEvNT_6ParamsE,"ax",@progbits
	.align	128
.text._ZN7cutlass13device_kernelIN5flash11enable_sm90INS1_16FlashAttnFwdSm90INS1_25CollectiveMainloopFwdSm90ILi2EN4cute5tupleIJNS5_1CILi1EEES8_S8_EEENS6_IJNS7_ILi128EEENS7_ILi96EEENS7_ILi64EEEEEELi256ENS_10bfloat16_tEfNS_4arch4Sm90ELb0ELb0ELb1ELb1ELb0ELb0ELb0ELb1ELb0ELb1ELb0ELb0EEENS1_21CollectiveEpilogueFwdINS6_IJSA_NS7_ILi256EEESB_EEES9_SE_SG_Li256ELb1ELb1ELb0ELb0EEENS1_36VarlenDynamicPersistentTileSchedulerILi128ELi96ELi256ELi128ELb0ELb1ELb1ELb0ELb1ELb1EEEEEEEEEvNT_6ParamsE:
        .type           _ZN7cutlass13device_kernelIN5flash11enable_sm90INS1_16FlashAttnFwdSm90INS1_25CollectiveMainloopFwdSm90ILi2EN4cute5tupleIJNS5_1CILi1EEES8_S8_EEENS6_IJNS7_ILi128EEENS7_ILi96EEENS7_ILi64EEEEEELi256ENS_10bfloat16_tEfNS_4arch4Sm90ELb0ELb0ELb1ELb1ELb0ELb0ELb0ELb1ELb0ELb1ELb0ELb0EEENS1_21CollectiveEpilogueFwdINS6_IJSA_NS7_ILi256EEESB_EEES9_SE_SG_Li256ELb1ELb1ELb0ELb0EEENS1_36VarlenDynamicPersistentTileSchedulerILi128ELi96ELi256ELi128ELb0ELb1ELb1ELb0ELb1ELb1EEEEEEEEEvNT_6ParamsE,@function
        .size           _ZN7cutlass13device_kernelIN5flash11enable_sm90INS1_16FlashAttnFwdSm90INS1_25CollectiveMainloopFwdSm90ILi2EN4cute5tupleIJNS5_1CILi1EEES8_S8_EEENS6_IJNS7_ILi128EEENS7_ILi96EEENS7_ILi64EEEEEELi256ENS_10bfloat16_tEfNS_4arch4Sm90ELb0ELb0ELb1ELb1ELb0ELb0ELb0ELb1ELb0ELb1ELb0ELb0EEENS1_21CollectiveEpilogueFwdINS6_IJSA_NS7_ILi256EEESB_EEES9_SE_SG_Li256ELb1ELb1ELb0ELb0EEENS1_36VarlenDynamicPersistentTileSchedulerILi128ELi96ELi256ELi128ELb0ELb1ELb1ELb0ELb1ELb1EEEEEEEEEvNT_6ParamsE,(.L_x_15307 - _ZN7cutlass13device_kernelIN5flash11enable_sm90INS1_16FlashAttnFwdSm90INS1_25CollectiveMainloopFwdSm90ILi2EN4cute5tupleIJNS5_1CILi1EEES8_S8_EEENS6_IJNS7_ILi128EEENS7_ILi96EEENS7_ILi64EEEEEELi256ENS_10bfloat16_tEfNS_4arch4Sm90ELb0ELb0ELb1ELb1ELb0ELb0ELb0ELb1ELb0ELb1ELb0ELb0EEENS1_21CollectiveEpilogueFwdINS6_IJSA_NS7_ILi256EEESB_EEES9_SE_SG_Li256ELb1ELb1ELb0ELb0EEENS1_36VarlenDynamicPersistentTileSchedulerILi128ELi96ELi256ELi128ELb0ELb1ELb1ELb0ELb1ELb1EEEEEEEEEvNT_6ParamsE)
        .other          _ZN7cutlass13device_kernelIN5flash11enable_sm90INS1_16FlashAttnFwdSm90INS1_25CollectiveMainloopFwdSm90ILi2EN4cute5tupleIJNS5_1CILi1EEES8_S8_EEENS6_IJNS7_ILi128EEENS7_ILi96EEENS7_ILi64EEEEEELi256ENS_10bfloat16_tEfNS_4arch4Sm90ELb0ELb0ELb1ELb1ELb0ELb0ELb0ELb1ELb0ELb1ELb0ELb0EEENS1_21CollectiveEpilogueFwdINS6_IJSA_NS7_ILi256EEESB_EEES9_SE_SG_Li256ELb1ELb1ELb0ELb0EEENS1_36VarlenDynamicPersistentTileSchedulerILi128ELi96ELi256ELi128ELb0ELb1ELb1ELb0ELb1ELb1EEEEEEEEEvNT_6ParamsE,@"STO_CUDA_ENTRY STV_DEFAULT"
_ZN7cutlass13device_kernelIN5flash11enable_sm90INS1_16FlashAttnFwdSm90INS1_25CollectiveMainloopFwdSm90ILi2EN4cute5tupleIJNS5_1CILi1EEES8_S8_EEENS6_IJNS7_ILi128EEENS7_ILi96EEENS7_ILi64EEEEEELi256ENS_10bfloat16_tEfNS_4arch4Sm90ELb0ELb0ELb1ELb1ELb0ELb0ELb0ELb1ELb0ELb1ELb0ELb0EEENS1_21CollectiveEpilogueFwdINS6_IJSA_NS7_ILi256EEESB_EEES9_SE_SG_Li256ELb1ELb1ELb0ELb0EEENS1_36VarlenDynamicPersistentTileSchedulerILi128ELi96ELi256ELi128ELb0ELb1ELb1ELb0ELb1ELb1EEEEEEEEEvNT_6ParamsE:
        /* <DEDUP_REMOVED lines=18> */
.L_x_9611:
[----:B------:R-:W-:Y:S05]  /*0120*/  BSYNC B0 ;  /* 0x0000000000007941 */ /* 0x000fea0003800000 */
.L_x_9610:
        /* <DEDUP_REMOVED lines=41> */
.L_x_9612:
        /* <DEDUP_REMOVED lines=22> */
.L_x_9613:
        /* <DEDUP_REMOVED lines=18> */
.L_x_9614:
        /* <DEDUP_REMOVED lines=22> */
.L_x_9615:
        /* <DEDUP_REMOVED lines=22> */
.L_x_9616:
[----:B------:R-:W-:Y:S01]  /*0900*/  PLOP3.LUT P0, PT, PT, PT, UP0, 0x80, 0x0 ;  /* 0x000000000000781c */ /* 0x000fe20003f0f008 */
[----:B------:R-:W-:Y:S01]  /*0910*/  UMOV UR36, 0x1 ;  /* 0x0000000100247882 */ /* 0x000fe20000000000 */
[----:B------:R-:W-:Y:S01]  /*0920*/  NOP ;  /* 0x0000000000007918 */ /* 0x000fe20000000000 */
[----:B------:R-:W-:Y:S01]  /*0930*/  USEL UR36, UR36, 0x2, !UP0 ;  /* 0x0000000224247887 */ /* 0x000fe2000c000000 */
[----:B------:R-:W-:Y:S01]  /*0940*/  ULDC.64 UR40, c[0x0][0x208] ;  /* 0x0000820000287ab9 */ /* 0x000fe20000000a00 */
[----:B012-4-:R-:W-:Y:S08]  /*0950*/  BAR.SYNC.DEFER_BLOCKING 0x0 ;  /* 0x0000000000007b1d */ /* 0x017ff00000010000 */
[----:B------:R-:W-:Y:S05]  /*0960*/  @!P0 BRA `(.L_x_9617) ;  /* 0x0000008800e08947 */ /* 0x000fea0003800000 */
.L_x_9618:
[----:B------:R-:W-:-:S08]  /*0970*/  NOP ;  /* 0x0000000000007918 */ /* 0x000fd00000000000 */
[----:B------:R-:W0:Y:S02]  /*0980*/  USETMAXREG.TRY_ALLOC.CTAPOOL UP0, 0xf0 ;  /* 0x000000f0000079c8 */ /* 0x000e240008000600 */
[----:B0-----:R-:W-:-:S13]  /*0990*/  PLOP3.LUT P0, PT, PT, PT, UP0, 0x80, 0x0 ;  /* 0x000000000000781c */ /* 0x001fda0003f0f008 */
[----:B------:R-:W-:Y:S05]  /*09a0*/  @!P0 BRA `(.L_x_9618) ;  /* 0xfffffffc00f08947 */ /* 0x000fea000383ffff */
[----:B------:R-:W0:Y:S01]  /*09b0*/  S2R R0, SR_TID.X ;  /* 0x0000000000007919 */ /* 0x000e220000002100 */
[----:B------:R-:W1:Y:S01]  /*09c0*/  S2UR UR5, SR_CgaCtaId ;  /* 0x00000000000579c3 */ /* 0x000e620000008800 */
[----:B------:R-:W-:-:S07]  /*09d0*/  UMOV UR4, 0x400 ;  /* 0x0000040000047882 */ /* 0x000fce0000000000 */
[----:B------:R-:W-:Y:S06]  /*09e0*/  BAR.ARV 0x8, 0x180 ;  /* 0x0206000000007b1d */ /* 0x000fec0000002000 */
[----:B-1----:R-:W-:Y:S01]  /*09f0*/  ULEA UR4, UR5, UR4, 0x18 ;  /* 0x0000000405047291 */ /* 0x002fe2000f8ec03f */
[----:B0-----:R-:W-:-:S04]  /*0a00*/  SHF.R.U32.HI R0, RZ, 0x7, R0 ;  /* 0x00000007ff007819 */ /* 0x001fc80000011600 */
[----:B------:R-:W-:-:S13]  /*0a10*/  ISETP.NE.AND P0, PT, R0, 0x1, PT ;  /* 0x000000010000780c */ /* 0x000fda0003f05270 */
[----:B------:R-:W-:Y:S08]  /*0a20*/  @!P0 BAR.ARV 0x9, 0x100 ;  /* 0x0244000000008b1d */ /* 0x000ff00000002000 */
[----:B------:R-:W-:Y:S06]  /*0a30*/  BAR.SYNC.DEFER_BLOCKING 0x5, 0x180 ;  /* 0x0146000000007b1d */ /* 0x000fec0000010000 */
[----:B------:R-:W0:Y:S01]  /*0a40*/  LDS.128 R12, [UR4+0x228d0] ;  /* 0x0228d004ff0c7984 */ /* 0x000e220008000c00 */
[----:B------:R-:W-:Y:S01]  /*0a50*/  ULDC UR4, c[0x0][0xc3c] ;  /* 0x00030f0000047ab9 */ /* 0x000fe20000000800 */
[----:B------:R-:W-:Y:S06]  /*0a60*/  BAR.ARV 0x4, 0x180 ;  /* 0x0106000000007b1d */ /* 0x000fec0000002000 */
[----:B0-----:R-:W-:-:S13]  /*0a70*/  ISETP.GE.AND P0, PT, R15, UR4, PT ;  /* 0x000000040f007c0c */ /* 0x001fda000bf06270 */
[----:B------:R-:W-:Y:S05]  /*0a80*/  @P0 EXIT ;  /* 0x000000000000094d */ /* 0x000fea0003800000 */
[----:B------:R-:W0:Y:S01]  /*0a90*/  S2R R0, SR_TID.X ;  /* 0x0000000000007919 */ /* 0x000e220000002100 */
[----:B------:R-:W-:Y:S01]  /*0aa0*/  R2UR UR5, R13 ;  /* 0x000000000d0572ca */ /* 0x000fe200000e0000 */
[----:B------:R-:W-:Y:S01]  /*0ab0*/  ULOP3.LUT UR48, UR36, 0x1, URZ, 0xfc, !UPT ;  /* 0x0000000124307892 */ /* 0x000fe2000f8efc3f */
[----:B------:R-:W-:Y:S01]  /*0ac0*/  R2UR UR6, R14 ;  /* 0x000000000e0672ca */ /* 0x000fe200000e0000 */
[----:B------:R-:W-:Y:S01]  /*0ad0*/  UMOV UR47, URZ ;  /* 0x0000003f002f7c82 */ /* 0x000fe20008000000 */
[----:B------:R-:W-:Y:S01]  /*0ae0*/  UMOV UR38, URZ ;  /* 0x0000003f00267c82 */ /* 0x000fe20008000000 */
[----:B------:R-:W-:Y:S01]  /*0af0*/  UMOV UR37, URZ ;  /* 0x0000003f00257c82 */ /* 0x000fe20008000000 */
[----:B0-----:R-:W-:-:S05]  /*0b00*/  VIADD R209, R0, 0xffffff80 ;  /* 0xffffff8000d17836 */ /* 0x001fca0000000000 */
[----:B------:R-:W-:-:S04]  /*0b10*/  SHF.R.S32.HI R0, RZ, 0x1f, R209 ;  /* 0x0000001fff007819 */ /* 0x000fc800000114d1 */
[CC--:B------:R-:W-:Y:S02]  /*0b20*/  LEA.HI R3, R0.reuse, R209.reuse, RZ, 0x7 ;  /* 0x000000d100037211 */ /* 0x0c0fe400078f38ff */
[-C--:B------:R-:W-:Y:S02]  /*0b30*/  LEA.HI R4, R0, R209.reuse, RZ, 0x5 ;  /* 0x000000d100047211 */ /* 0x080fe400078f28ff */
        /* <DEDUP_REMOVED lines=8> */
[----:B------:R-:W-:Y:S02]  /*0bc0*/  LEA.HI R9, R8, R23, RZ, 0x2 ;  /* 0x0000001708097211 */ /* 0x000fe400078f10ff */
[----:B------:R-:W-:Y:S01]  /*0bd0*/  SHF.R.S32.HI R5, RZ, 0x4, R2 ;  /* 0x00000004ff057819 */ /* 0x000fe20000011402 */
[----:B------:R-:W-:Y:S01]  /*0be0*/  IMAD.IADD R4, R209, 0x1, -R4 ;  /* 0x00000001d1047824 */ /* 0x000fe200078e0a04 */
[----:B------:R-:W-:-:S02]  /*0bf0*/  LEA.HI R6, R0, R209, RZ, 0x2 ;  /* 0x000000d100067211 */ /* 0x000fc400078f10ff */
[----:B------:R-:W-:Y:S01]  /*0c00*/  SHF.R.S32.HI R10, RZ, 0x2, R9 ;  /* 0x00000002ff0a7819 */ /* 0x000fe20000011409 */
[----:B------:R-:W-:Y:S01]  /*0c10*/  IMAD R7, R4, 0x40, R7 ;  /* 0x0000004004077824 */ /* 0x000fe200078e0207 */
[----:B------:R-:W-:Y:S02]  /*0c20*/  SHF.R.S32.HI R11, RZ, 0x1f, R9 ;  /* 0x0000001fff0b7819 */ /* 0x000fe40000011409 */
[----:B------:R-:W-:Y:S02]  /*0c30*/  LEA.HI R2, R2, R5, RZ, 0x1 ;  /* 0x0000000502027211 */ /* 0x000fe400078f08ff */
[----:B------:R-:W-:Y:S02]  /*0c40*/  LOP3.LUT R6, R6, 0xfffffffc, RZ, 0xc0, !PT ;  /* 0xfffffffc06067812 */ /* 0x000fe400078ec0ff */
[----:B------:R-:W-:Y:S02]  /*0c50*/  LEA.HI R0, R0, R209, RZ, 0x3 ;  /* 0x000000d100007211 */ /* 0x000fe400078f18ff */
[----:B------:R-:W-:Y:S01]  /*0c60*/  LEA.HI R11, R11, R10, RZ, 0x3 ;  /* 0x0000000a0b0b7211 */ /* 0x000fe200078f18ff */
[----:B------:R-:W-:Y:S01]  /*0c70*/  IMAD.IADD R6, R209, 0x1, -R6 ;  /* 0x00000001d1067824 */ /* 0x000fe200078e0a06 */
[----:B------:R-:W-:-:S02]  /*0c80*/  LOP3.LUT R2, R2, 0x1ffffffe, RZ, 0xc0, !PT ;  /* 0x1ffffffe02027812 */ /* 0x000fc400078ec0ff */
[----:B------:R-:W-:Y:S02]  /*0c90*/  LOP3.LUT R4, R0, 0xfffffff8, RZ, 0xc0, !PT ;  /* 0xfffffff800047812 */ /* 0x000fe400078ec0ff */
[----:B------:R-:W-:Y:S01]  /*0ca0*/  LOP3.LUT R11, R11, 0xfffffff8, RZ, 0xc0, !PT ;  /* 0xfffffff80b0b7812 */ /* 0x000fe200078ec0ff */
[----:B------:R-:W-:Y:S01]  /*0cb0*/  IMAD.IADD R2, R5, 0x1, -R2 ;  /* 0x0000000105027824 */ /* 0x000fe200078e0a02 */
[----:B------:R-:W-:Y:S01]  /*0cc0*/  LEA.HI R8, R8, R23, RZ, 0x5 ;  /* 0x0000001708087211 */ /* 0x000fe200078f28ff */
[----:B------:R-:W-:Y:S01]  /*0cd0*/  IMAD.IADD R19, R209, 0x1, -R4 ;  /* 0x00000001d1137824 */ /* 0x000fe200078e0a04 */
[----:B------:R-:W-:Y:S01]  /*0ce0*/  LEA.HI R3, R3, R200, RZ, 0x1 ;  /* 0x000000c803037211 */ /* 0x000fe200078f08ff */
[----:B------:R-:W-:Y:S01]  /*0cf0*/  IMAD.IADD R11, R10, 0x1, -R11 ;  /* 0x000000010a0b7824 */ /* 0x000fe200078e0a0b */
[----:B------:R-:W-:Y:S01]  /*0d00*/  SHF.R.S32.HI R8, RZ, 0x5, R8 ;  /* 0x00000005ff087819 */ /* 0x000fe20000011408 */
[----:B------:R-:W-:Y:S01]  /*0d10*/  IMAD R204, R2, 0x8, R7 ;  /* 0x0000000802cc7824 */ /* 0x000fe200078e0207 */
[----:B------:R-:W-:Y:S01]  /*0d20*/  LEA.HI R5, R6, R6, RZ, 0x1 ;  /* 0x0000000606057211 */ /* 0x000fe200078f08ff */
[----:B------:R-:W-:Y:S01]  /*0d30*/  IMAD.SHL.U32 R2, R19, 0x8, RZ ;  /* 0x0000000813027824 */ /* 0x000fe200078e00ff */
[----:B------:R-:W-:Y:S01]  /*0d40*/  LOP3.LUT R3, R3, 0x3fffffe, RZ, 0xc0, !PT ;  /* 0x03fffffe03037812 */ /* 0x000fe200078ec0ff */
[----:B------:R-:W-:Y:S01]  /*0d50*/  IMAD R8, R8, 0x10, R11 ;  /* 0x0000001008087824 */ /* 0x000fe200078e020b */
[----:B------:R-:W-:Y:S01]  /*0d60*/  LOP3.LUT R5, R5, 0x1ffffffe, RZ, 0xc0, !PT ;  /* 0x1ffffffe05057812 */ /* 0x000fe200078ec0ff */
[----:B------:R-:W-:Y:S01]  /*0d70*/  VIADD R17, R2, 0x40 ;  /* 0x0000004002117836 */ /* 0x000fe20000000000 */
[----:B------:R-:W-:Y:S01]  /*0d80*/  LOP3.LUT R202, R9, 0x7ffffffc, RZ, 0xc0, !PT ;  /* 0x7ffffffc09ca7812 */ /* 0x000fe200078ec0ff */
[----:B------:R-:W-:Y:S01]  /*0d90*/  IMAD.IADD R3, R200, 0x1, -R3 ;  /* 0x00000001c8037824 */ /* 0x000fe200078e0a03 */
[----:B------:R-:W-:Y:S01]  /*0da0*/  SHF.R.S32.HI R22, RZ, 0x3, R0 ;  /* 0x00000003ff167819 */ /* 0x000fe20000011400 */
        /* <DEDUP_REMOVED lines=8> */
[----:B------:R-:W-:-:S02]  /*0e30*/  IMAD.MOV.U32 R7, RZ, RZ, R15 ;  /* 0x000000ffff077224 */ /* 0x000fc400078e000f */
[----:B------:R-:W-:Y:S02]  /*0e40*/  IMAD.IADD R202, R23, 0x1, -R202 ;  /* 0x0000000117ca7824 */ /* 0x000fe400078e0aca */
[----:B------:R-:W-:-:S07]  /*0e50*/  IMAD R203, R6, 0x8, R201 ;  /* 0x0000000806cb7824 */ /* 0x000fce00078e02c9 */
.L_x_9660:
[----:B012-4-:R-:W0:Y:S01]  /*0e60*/  LDC.64 R4, c[0x0][0xc88] ;  /* 0x00032200ff047b82 */ /* 0x017e220000000a00 */
[----:B------:R-:W-:Y:S01]  /*0e70*/  ULDC.64 UR8, c[0x0][0xa28] ;  /* 0x00028a0000087ab9 */ /* 0x000fe20000000a00 */
[----:B------:R-:W-:Y:S01]  /*0e80*/  ULDC.64 UR10, c[0x0][0xa20] ;  /* 0x00028800000a7ab9 */ /* 0x000fe20000000a00 */
[----:B------:R-:W-:Y:S01]  /*0e90*/  ULDC UR4, c[0x0][0x424] ;  /* 0x0001090000047ab9 */ /* 0x000fe20000000800 */
        /* <DEDUP_REMOVED lines=13> */
[----:B------:R-:W-:Y:S01]  /*0f70*/  @UP1 ULEA.HI.X UR11, UR46, UR11, UR45, 0x2, UP3 ;  /* 0x0000000b2e0b1291 */ /* 0x000fe200098f142d */
[----:B------:R-:W-:Y:S02]  /*0f80*/  IMAD.U32 R4, RZ, RZ, UR8 ;  /* 0x00000008ff047e24 */ /* 0x000fe4000f8e00ff */
[----:B------:R-:W-:-:S02]  /*0f90*/  IMAD.U32 R6, RZ, RZ, UR10 ;  /* 0x0000000aff067e24 */ /* 0x000fc4000f8e00ff */
[----:B------:R-:W-:Y:S01]  /*0fa0*/  IMAD.U32 R5, RZ, RZ, UR9 ;  /* 0x00000009ff057e24 */ /* 0x000fe2000f8e00ff */
[----:B------:R-:W-:Y:S01]  /*0fb0*/  ULDC.64 UR8, c[0x0][0x418] ;  /* 0x0001060000087ab9 */ /* 0x000fe20000000a00 */
[----:B------:R-:W-:-:S03]  /*0fc0*/  IMAD.U32 R7, RZ, RZ, UR11 ;  /* 0x0000000bff077e24 */ /* 0x000fc6000f8e00ff */
[----:B------:R-:W2:Y:S04]  /*0fd0*/  @P0 LDG.E R4, desc[UR40][R4.64] ;  /* 0x0000002804040981 */ /* 0x000ea8000c1e1900 */
[----:B---3--:R-:W3:Y:S01]  /*0fe0*/  @P1 LDG.E R6, desc[UR40][R6.64] ;  /* 0x0000002806061981 */ /* 0x008ee2000c1e1900 */
[----:B------:R-:W-:Y:S01]  /*0ff0*/  UISETP.NE.U32.AND UP0, UPT, UR8, URZ, UPT ;  /* 0x0000003f0800728c */ /* 0x000fe2000bf05070 */
[----:B------:R-:W-:Y:S01]  /*1000*/  CS2R R8, SRZ ;  /* 0x0000000000087805 */ /* 0x000fe2000001ff00 */
[----:B------:R-:W-:Y:S01]  /*1010*/  UMOV UR44, UR5 ;  /* 0x00000005002c7c82 */ /* 0x000fe20008000000 */
[----:B------:R-:W-:Y:S01]  /*1020*/  ULDC UR5, c[0x0][0x2f0] ;  /* 0x0000bc0000057ab9 */ /* 0x000fe20000000800 */
[----:B------:R-:W-:Y:S01]  /*1030*/  UISETP.NE.AND.EX UP0, UPT, UR9, URZ, UPT, UP0 ;  /* 0x0000003f0900728c */ /* 0x000fe2000bf05300 */
[----:B------:R-:W-:Y:S01]  /*1040*/  CS2R R150, SRZ ;  /* 0x0000000000967805 */ /* 0x000fe2000001ff00 */
[----:B------:R-:W-:Y:S01]  /*1050*/  UMOV UR42, URZ ;  /* 0x0000003f002a7c82 */ /* 0x000fe20008000000 */
[----:B------:R-:W-:Y:S01]  /*1060*/  UMOV UR43, UR6 ;  /* 0x00000006002b7c82 */ /* 0x000fe20008000000 */
        /* <DEDUP_REMOVED lines=57> */
[----:B------:R-:W-:Y:S01]  /*1400*/  IMAD.MOV.U32 R41, RZ, RZ, RZ ;  /* 0x000000ffff297224 */ /* 0x000fe200078e00ff */
[----:B--2---:R-:W-:-:S02]  /*1410*/  @P0 R2UR UR42, R4 ;  /* 0x00000000042a02ca */ /* 0x004fc400000e0000 */
[----:B------:R-:W-:Y:S02]  /*1420*/  PLOP3.LUT P0, PT, PT, PT, PT, 0x80, 0x0 ;  /* 0x000000000000781c */ /* 0x000fe40003f0f070 */
        /* <DEDUP_REMOVED lines=15> */
.L_x_9619:
[----:B------:R-:W-:Y:S01]  /*1520*/  UIADD3 UR42, -UR42, UR4, URZ ;  /* 0x000000042a2a7290 */ /* 0x000fe2000fffe13f */
[----:B------:R-:W-:Y:S01]  /*1530*/  IMAD.MOV.U32 R40, RZ, RZ, RZ ;  /* 0x000000ffff287224 */ /* 0x000fe200078e00ff */
[----:B------:R-:W-:Y:S01]  /*1540*/  CS2R R34, SRZ ;  /* 0x0000000000227805 */ /* 0x000fe2000001ff00 */
[----:B------:R-:W-:Y:S01]  /*1550*/  IMAD.MOV.U32 R161, RZ, RZ, RZ ;  /* 0x000000ffffa17224 */ /* 0x000fe200078e00ff */
[----:B------:R-:W-:Y:S01]  /*1560*/  UISETP.GE.AND UP0, UPT, UR42, 0x1, UPT ;  /* 0x000000012a00788c */ /* 0x000fe2000bf06270 */
[----:B------:R-:W-:Y:S01]  /*1570*/  CS2R R36, SRZ ;  /* 0x0000000000247805 */ /* 0x000fe2000001ff00 */
[----:B------:R-:W-:Y:S01]  /*1580*/  UIADD3 UR4, UR42, 0x5f, URZ ;  /* 0x0000005f2a047890 */ /* 0x000fe2000fffe03f */
[----:B------:R-:W-:Y:S01]  /*1590*/  IMAD.MOV.U32 R162, RZ, RZ, RZ ;  /* 0x000000ffffa27224 */ /* 0x000fe200078e00ff */
[----:B------:R-:W-:Y:S01]  /*15a0*/  CS2R R32, SRZ ;  /* 0x0000000000207805 */ /* 0x000fe2000001ff00 */
[----:B------:R-:W-:Y:S01]  /*15b0*/  IMAD.MOV.U32 R12, RZ, RZ, RZ ;  /* 0x000000ffff0c7224 */ /* 0x000fe200078e00ff */
[----:B------:R-:W-:Y:S01]  /*15c0*/  PLOP3.LUT P1, PT, PT, PT, UP0, 0x80, 0x0 ;  /* 0x000000000000781c */ /* 0x000fe20003f2f008 */
[----:B------:R-:W-:Y:S01]  /*15d0*/  UIMAD.WIDE UR4, UR4, 0x2aaaaaab, URZ ;  /* 0x2aaaaaab040478a5 */ /* 0x000fe2000f8e023f */
[----:B------:R-:W-:-:S02]  /*15e0*/  CS2R R26, SRZ ;  /* 0x00000000001a7805 */ /* 0x000fc4000001ff00 */
[----:B------:R-:W-:Y:S01]  /*15f0*/  CS2R R28, SRZ ;  /* 0x00000000001c7805 */ /* 0x000fe2000001ff00 */
[----:B------:R-:W-:Y:S01]  /*1600*/  IMAD.MOV.U32 R14, RZ, RZ, RZ ;  /* 0x000000ffff0e7224 */ /* 0x000fe200078e00ff */
[----:B------:R-:W-:Y:S01]  /*1610*/  USHF.R.U32.HI UR39, URZ, 0x1f, UR5 ;  /* 0x0000001f3f277899 */ /* 0x000fe20008011605 */
[----:B------:R-:W-:-:S03]  /*1620*/  CS2R R24, SRZ ;  /* 0x0000000000187805 */ /* 0x000fc6000001ff00 */
[----:B------:R-:W-:-:S03]  /*1630*/  ULEA.HI.SX32 UR39, UR5, UR39, 0x1c ;  /* 0x0000002705277291 */ /* 0x000fc6000f8fe23f */
[----:B------:R-:W-:Y:S09]  /*1640*/  @!P1 BRA `(.L_x_9620) ;  /* 0x0000005000209947 */ /* 0x000ff20003800000 */
        /* <DEDUP_REMOVED lines=31> */
.L_x_9621:
[----:B------:R-:W0:Y:S01]  /*1840*/  S2R R0, SR_CgaCtaId ;  /* 0x0000000000007919 */ /* 0x000e220000008800 */
[----:B------:R-:W-:Y:S01]  /*1850*/  ULEA.HI UR4, UR47, UR47, URZ, 0x1 ;  /* 0x0000002f2f047291 */ /* 0x000fe2000f8f083f */
[----:B------:R-:W-:Y:S01]  /*1860*/  MOV R7, 0x400 ;  /* 0x0000040000077802 */ /* 0x000fe20000000f00 */
[----:B------:R-:W1:Y:S02]  /*1870*/  S2R R20, SR_TID.X ;  /* 0x0000000000147919 */ /* 0x000e640000002100 */
[----:B------:R-:W-:-:S04]  /*1880*/  ULOP3.LUT UR4, UR4, 0xfffffffe, URZ, 0xc0, !UPT ;  /* 0xfffffffe04047892 */ /* 0x000fc8000f8ec03f */
[----:B------:R-:W-:-:S06]  /*1890*/  UIADD3 UR4, UR47, -UR4, URZ ;  /* 0x800000042f047290 */ /* 0x000fcc000fffe03f */
[----:B------:R-:W-:Y:S01]  /*18a0*/  IMAD.U32 R3, RZ, RZ, UR4 ;  /* 0x00000004ff037e24 */ /* 0x000fe2000f8e00ff */
[----:B0-----:R-:W-:-:S04]  /*18b0*/  LEA R7, R0, R7, 0x18 ;  /* 0x0000000700077211 */ /* 0x001fc800078ec0ff */
[----:B------:R-:W-:Y:S02]  /*18c0*/  SHF.L.U32 R0, R3, 0x1f, RZ ;  /* 0x0000001f03007819 */ /* 0x000fe400000006ff */
[----:B-1----:R-:W-:Y:S02]  /*18d0*/  SHF.R.U32.HI R20, RZ, 0x7, R20 ;  /* 0x00000007ff147819 */ /* 0x002fe40000011614 */
[----:B------:R-:W0:Y:S03]  /*18e0*/  SYNCS.PHASECHK.TRANS64.TRYWAIT P0, [R7+URZ+0x22800], R0 ;  /* 0x02280000070075a7 */ /* 0x000e26000800017f */
[----:B------:R-:W-:Y:S01]  /*18f0*/  VIADD R8, R20, 0x8 ;  /* 0x0000000814087836 */ /* 0x000fe20000000000 */
[----:B0-----:R-:W-:Y:S06]  /*1900*/  @!P0 BRA `(.L_x_9622) ;  /* 0x000000d800b48947 */ /* 0x001fec0003800000 */
.L_x_9785:
[----:B0-----:R-:W-:Y:S01]  /*1910*/  IMAD.U32 R0, RZ, RZ, UR48 ;  /* 0x00000030ff007e24 */ /* 0x001fe2000f8e00ff */
[----:B------:R-:W-:Y:S05]  /*1920*/  WARPSYNC.ALL ;  /* 0x0000000000007948 */ /* 0x000fea0003800000 */
[----:B------:R0:W-:Y:S01]  /*1930*/  BAR.SYNC.DEFER_BLOCKING R8, 0x100 ;  /* 0x000400080000751d */ /* 0x0001e20000010000 */
[----:B------:R-:W-:-:S13]  /*1940*/  ISETP.NE.AND P0, PT, R0, 0x3, PT ;  /* 0x000000030000780c */ /* 0x000fda0003f05270 */
[----:B0-----:R-:W-:Y:S05]  /*1950*/  @!P0 BRA `(.L_x_9623) ;  /* 0x0000000000048947 */ /* 0x001fea0003800000 */
[----:B------:R-:W-:Y:S01]  /*1960*/  BPT.TRAP 0x1 ;  /* 0x000000040000795c */ /* 0x000fe20000300000 */
.L_x_9623:
[----:B------:R-:W-:Y:S02]  /*1970*/  IMAD.U32 R10, RZ, RZ, UR38 ;  /* 0x00000026ff0a7e24 */ /* 0x000fe4000f8e00ff */
[----:B------:R-:W-:-:S03]  /*1980*/  IMAD.U32 R0, RZ, RZ, UR37 ;  /* 0x00000025ff007e24 */ /* 0x000fc6000f8e00ff */
[----:B------:R-:W-:Y:S01]  /*1990*/  SHF.L.U32 R10, R10, 0x1f, RZ ;  /* 0x0000001f0a0a7819 */ /* 0x000fe200000006ff */
[----:B------:R-:W-:-:S04]  /*19a0*/  IMAD R5, R0, 0x8, R7 ;  /* 0x0000000800057824 */ /* 0x000fc800078e0207 */
[----:B------:R0:W1:Y:S01]  /*19b0*/  SYNCS.PHASECHK.TRANS64.TRYWAIT P1, [R5+URZ+0x22830], R10 ;  /* 0x0228300a050075a7 */ /* 0x000062000802017f */
[----:B------:R-:W-:Y:S05]  /*19c0*/  @!P0 BRA `(.L_x_9624) ;  /* 0x0000000000048947 */ /* 0x000fea0003800000 */
[----:B------:R-:W-:Y:S01]  /*19d0*/  BPT.TRAP 0x1 ;  /* 0x000000040000795c */ /* 0x000fe20000300000 */
.L_x_9624:
[----:B-1----:R-:W-:Y:S05]  /*19e0*/  @P1 BRA `(.L_x_9625) ;  /* 0x0000000000081947 */ /* 0x002fea0003800000 */
[----:B------:R-:W1:Y:S02]  /*19f0*/  SYNCS.PHASECHK.TRANS64.TRYWAIT P1, [R5+URZ+0x22830], R10 ;  /* 0x0228300a050075a7 */ /* 0x000e64000802017f */
[----:B-1----:R-:W-:Y:S05]  /*1a00*/  @!P1 BRA `(.L_x_9626) ;  /* 0x000000d800889947 */ /* 0x002fea0003800000 */
.L_x_9625:
[----:B------:R-:W-:Y:S01]  /*1a10*/  R2UR UR4, R7 ;  /* 0x00000000070472ca */ /* 0x000fe200000e0000 */
[----:B------:R-:W-:Y:S01]  /*1a20*/  WARPGROUP.ARRIVE ;  /* 0x00000000000079c5 */ /* 0x000fe20000000000 */
        /* <DEDUP_REMOVED lines=8> */
[----:B------:R-:W-:Y:S01]  /*1ab0*/  P2R R72, PR, RZ, 0x1 ;  /* 0x00000001ff487803 */ /* 0x000fe20000000000 */
[----:B------:R-:W2:Y:S02]  /*1ac0*/  S2R R73, SR_TID.X ;  /* 0x0000000000497919 */ /* 0x000ea40000002100 */
[----:B------:R-:W-:-:S04]  /*1ad0*/  UIADD3 UR4, UR4, 0x1c400, URZ ;  /* 0x0001c40004047890 */ /* 0x000fc8000fffe03f */
[----:B------:R-:W-:-:S04]  /*1ae0*/  USHF.R.U32.HI UR4, URZ, 0x4, UR4 ;  /* 0x000000043f047899 */ /* 0x000fc80008011604 */
[----:B------:R-:W-:-:S04]  /*1af0*/  ULOP3.LUT UR4, UR4, 0x3fff, URZ, 0xc0, !UPT ;  /* 0x00003fff04047892 */ /* 0x000fc8000f8ec03f */
[----:B------:R-:W-:Y:S02]  /*1b00*/  ULOP3.LUT UR20, UR4, 0x10000, URZ, 0xfc, !UPT ;  /* 0x0001000004147892 */ /* 0x000fe4000f8efc3f */
[----:B------:R-:W-:Y:S02]  /*1b10*/  ULOP3.LUT UR4, UR49, 0x10000, URZ, 0xfc, !UPT ;  /* 0x0001000031047892 */ /* 0x000fe4000f8efc3f */
[----:B------:R-:W-:Y:S02]  /*1b20*/  UIMAD UR6, UR37, 0x300, UR20 ;  /* 0x00000300250678a4 */ /* 0x000fe4000f8e0214 */
[----:B------:R-:W-:Y:S02]  /*1b30*/  UIADD3 UR8, UR4, 0x2, URZ ;  /* 0x0000000204087890 */ /* 0x000fe4000fffe03f */
[----:B------:R-:W-:Y:S02]  /*1b40*/  UIADD3 UR10, UR6, 0x2, URZ ;  /* 0x00000002060a7890 */ /* 0x000fe4000fffe03f */
[----:B------:R-:W-:-:S02]  /*1b50*/  UIADD3 UR12, UR4, 0x4, URZ ;  /* 0x00000004040c7890 */ /* 0x000fc4000fffe03f */
[----:B------:R-:W-:Y:S02]  /*1b60*/  UIADD3 UR14, UR6, 0x4, URZ ;  /* 0x00000004060e7890 */ /* 0x000fe4000fffe03f */
[----:B------:R-:W-:Y:S01]  /*1b70*/  HGMMA.64x96x16.F32.BF16 R24, gdesc[UR4], RZ, !UPT, gsb0 ;  /* 0x01600000041879f0 */ /* 0x000fe2000c0018ff */
[----:B------:R-:W-:Y:S02]  /*1b80*/  UIADD3 UR16, UR4, 0x6, URZ ;  /* 0x0000000604107890 */ /* 0x000fe4000fffe03f */
[----:B------:R-:W-:Y:S01]  /*1b90*/  UIADD3 UR18, UR6, 0x6, URZ ;  /* 0x0000000606127890 */ /* 0x000fe2000fffe03f */
[----:B------:R-:W-:Y:S01]  /*1ba0*/  ULDC UR7, c[0x0][0x9d8] ;  /* 0x0002760000077ab9 */ /* 0x000fe20000000800 */
[----:B------:R-:W-:-:S04]  /*1bb0*/  UIMAD UR6, UR39, -0x60, UR42 ;  /* 0xffffffa0270678a4 */ /* 0x000fc8000f8e022a */
[----:B------:R-:W-:-:S06]  /*1bc0*/  UIADD3 UR6, UR6, 0x60, URZ ;  /* 0x0000006006067890 */ /* 0x000fcc000fffe03f */
        /* <DEDUP_REMOVED lines=42> */
[----:B---3--:R-:W-:Y:S01]  /*1e70*/  FSEL R3, R24, -INF , P6 ;  /* 0xff80000018037808 */ /* 0x008fe20003000000 */
        /* <DEDUP_REMOVED lines=15> */
[----:B----4-:R-:W-:Y:S01]  /*1f70*/  FSEL R28, R28, -INF , P4 ;  /* 0xff8000001c1c7808 */ /* 0x010fe20002000000 */
[----:B------:R-:W-:Y:S01]  /*1f80*/  FMUL.FTZ R54, R54, UR7 ;  /* 0x0000000736367c20 */ /* 0x000fe20008410000 */
[----:B------:R-:W-:Y:S01]  /*1f90*/  FMUL.FTZ R61, R61, UR7 ;  /* 0x000000073d3d7c20 */ /* 0x000fe20008410000 */
[----:B------:R-:W-:Y:S01]  /*1fa0*/  FMUL.FTZ R55, R55, UR7 ;  /* 0x0000000737377c20 */ /* 0x000fe20008410000 */
[----:B------:R-:W-:Y:S01]  /*1fb0*/  FMUL.FTZ R64, R64, UR7 ;  /* 0x0000000740407c20 */ /* 0x000fe20008410000 */
[----:B------:R-:W-:Y:S01]  /*1fc0*/  FMUL.FTZ R58, R58, UR7 ;  /* 0x000000073a3a7c20 */ /* 0x000fe20008410000 */
[----:B------:R-:W-:Y:S01]  /*1fd0*/  FMUL.FTZ R65, R65, UR7 ;  /* 0x0000000741417c20 */ /* 0x000fe20008410000 */
[----:B------:R4:W0:Y:S01]  /*1fe0*/  MUFU.TANH R4, R26 ;  /* 0x0000001a00047308 */ /* 0x0008220000002400 */
        /* <DEDUP_REMOVED lines=8> */
[----:B----4-:R-:W-:Y:S01]  /*2070*/  FSEL R26, R25, -INF , P5 ;  /* 0xff800000191a7808 */ /* 0x010fe20002800000 */
[----:B------:R-:W-:Y:S01]  /*2080*/  FMUL.FTZ R67, R67, UR7 ;  /* 0x0000000743437c20 */ /* 0x000fe20008410000 */
[----:B-----5:R-:W-:Y:S01]  /*2090*/  FSEL R32, R32, -INF , P1 ;  /* 0xff80000020207808 */ /* 0x020fe20000800000 */
[----:B------:R-:W-:Y:S01]  /*20a0*/  FMUL.FTZ R70, R70, UR7 ;  /* 0x0000000746467c20 */ /* 0x000fe20008410000 */
[----:B------:R-:W-:Y:S01]  /*20b0*/  FMNMX.FTZ R25, R3, R26, !PT ;  /* 0x0000001a03197209 */ /* 0x000fe20007810000 */
[----:B------:R-:W-:-:S02]  /*20c0*/  FMUL.FTZ R71, R71, UR7 ;  /* 0x0000000747477c20 */ /* 0x000fc40008410000 */
[----:B------:R-:W4:Y:S01]  /*20d0*/  MUFU.TANH R9, R27 ;  /* 0x0000001b00097308 */ /* 0x000f220000002400 */
[----:B------:R-:W-:Y:S02]  /*20e0*/  FMNMX.FTZ R24, R28, R25, !PT ;  /* 0x000000191c187209 */ /* 0x000fe40007810000 */
[----:B0-----:R-:W-:Y:S02]  /*20f0*/  FSEL R4, R4, -INF , P6 ;  /* 0xff80000004047808 */ /* 0x001fe40003000000 */
[----:B------:R-:W-:Y:S02]  /*2100*/  FMNMX.FTZ R25, R29, R24, !PT ;  /* 0x000000181d197209 */ /* 0x000fe40007810000 */
[----:B------:R-:W-:Y:S01]  /*2110*/  ISETP.GT.AND P6, PT, R0, 0x18, PT ;  /* 0x000000180000780c */ /* 0x000fe20003fc4270 */
[----:B------:R-:W0:Y:S01]  /*2120*/  MUFU.TANH R36, R36 ;  /* 0x0000002400247308 */ /* 0x000e220000002400 */
[----:B---3--:R-:W-:Y:S02]  /*2130*/  FSEL R33, R33, -INF , P2 ;  /* 0xff80000021217808 */ /* 0x008fe40001000000 */
[----:B------:R-:W-:-:S04]  /*2140*/  FMNMX.FTZ R24, R32, R25, !PT ;  /* 0x0000001920187209 */ /* 0x000fc80007810000 */
[----:B------:R-:W-:Y:S01]  /*2150*/  FMNMX.FTZ R25, R33, R24, !PT ;  /* 0x0000001821197209 */ /* 0x000fe20007810000 */
        /* <DEDUP_REMOVED lines=103> */
[----:B0-----:R-:W-:-:S04]  /*27d0*/  FSEL R69, R69, -INF , P1 ;  /* 0xff80000045457808 */ /* 0x001fc80000800000 */
[----:B------:R-:W-:-:S03]  /*27e0*/  FMNMX.FTZ R27, R69, R0, !PT ;  /* 0x00000000451b7209 */ /* 0x000fc60007810000 */
[----:B------:R-:W0:Y:S01]  /*27f0*/  MUFU.TANH R66, R66 ;  /* 0x0000004200427308 */ /* 0x000e220000002400 */
[----:B---3--:R-:W-:Y:S01]  /*2800*/  FSEL R62, R62, -INF , P6 ;  /* 0xff8000003e3e7808 */ /* 0x008fe20003000000 */
[----:B------:R-:W3:Y:S06]  /*2810*/  SHFL.BFLY PT, R0, R27, 0x2, 0x1f ;  /* 0x0c401f001b007f89 */ /* 0x000eec00000e0000 */
[----:B------:R-:W5:Y:S01]  /*2820*/  MUFU.TANH R67, R67 ;  /* 0x0000004300437308 */ /* 0x000f620000002400 */
[----:B----4-:R-:W-:-:S07]  /*2830*/  FSEL R63, R63, -INF , P5 ;  /* 0xff8000003f3f7808 */ /* 0x010fce0002800000 */
[----:B------:R-:W4:Y:S01]  /*2840*/  MUFU.TANH R70, R70 ;  /* 0x0000004600467308 */ /* 0x000f220000002400 */
[----:B0-----:R-:W-:-:S07]  /*2850*/  FSEL R66, R66, -INF , P4 ;  /* 0xff80000042427808 */ /* 0x001fce0002000000 */
[----:B------:R-:W0:Y:S01]  /*2860*/  MUFU.TANH R71, R71 ;  /* 0x0000004700477308 */ /* 0x000e220000002400 */
[----:B-----5:R-:W-:Y:S02]  /*2870*/  FSEL R67, R67, -INF , P3 ;  /* 0xff80000043437808 */ /* 0x020fe40001800000 */
[----:B---3--:R-:W-:Y:S02]  /*2880*/  FMNMX.FTZ R30, R27, R0, !PT ;  /* 0x000000001b1e7209 */ /* 0x008fe40007810000 */
[----:B------:R-:W-:-:S03]  /*2890*/  FMNMX.FTZ R27, R4, R9, !PT ;  /* 0x00000009041b7209 */ /* 0x000fc60007810000 */
[----:B------:R-:W3:Y:S01]  /*28a0*/  SHFL.BFLY PT, R31, R30, 0x1, 0x1f ;  /* 0x0c201f001e1f7f89 */ /* 0x000ee200000e0000 */
[----:B----4-:R-:W-:Y:S02]  /*28b0*/  FSEL R70, R70, -INF , P2 ;  /* 0xff80000046467808 */ /* 0x010fe40001000000 */
[----:B0-----:R-:W-:Y:S02]  /*28c0*/  FSEL R71, R71, -INF , P1 ;  /* 0xff80000047477808 */ /* 0x001fe40000800000 */
[----:B---3--:R-:W-:Y:S02]  /*28d0*/  FMNMX.FTZ R0, R30, R31, !PT ;  /* 0x0000001f1e007209 */ /* 0x008fe40007810000 */
[----:B------:R-:W-:Y:S02]  /*28e0*/  FMNMX.FTZ R30, R6, R27, !PT ;  /* 0x0000001b061e7209 */ /* 0x000fe40007810000 */
[C---:B------:R-:W-:Y:S01]  /*28f0*/  FSETP.NEU.FTZ.AND P0, PT, R0.reuse, -INF , PT ;  /* 0xff8000000000780b */ /* 0x040fe20003f1d000 */
[----:B------:R-:W-:-:S05]  /*2900*/  FMUL.FTZ R31, R0, UR10 ;  /* 0x0000000a001f7c20 */ /* 0x000fca0008410000 */
[----:B------:R-:W-:Y:S02]  /*2910*/  FSEL R31, R31, RZ, P0 ;  /* 0x000000ff1f1f7208 */ /* 0x000fe40000000000 */
[----:B------:R-:W-:-:S03]  /*2920*/  ISETP.NE.AND P0, PT, R72, RZ, PT ;  /* 0x000000ff4800720c */ /* 0x000fc60003f05270 */
        /* <DEDUP_REMOVED lines=28> */
[----:B------:R-:W0:Y:S01]  /*2af0*/  MUFU.EX2 R29, R29 ;  /* 0x0000001d001d7308 */ /* 0x000e220000000800 */
        /* <DEDUP_REMOVED lines=9> */
[----:B------:R-:W-:-:S03]  /*2b90*/  FFMA.FTZ R31, R69, UR10, -R31 ;  /* 0x0000000a451f7c23 */ /* 0x000fc6000801081f */
[----:B------:R-:W-:-:S03]  /*2ba0*/  FMNMX.FTZ R3, R51, R26, !PT ;  /* 0x0000001a33037209 */ /* 0x000fc60007810000 */
[----:B------:R-:W3:Y:S01]  /*2bb0*/  MUFU.EX2 R33, R33 ;  /* 0x0000002100217308 */ /* 0x000ee20000000800 */
[----:B------:R-:W-:Y:S02]  /*2bc0*/  FMNMX.FTZ R26, R54, R3, !PT ;  /* 0x00000003361a7209 */ /* 0x000fe40007810000 */
[----:B0-----:R-:W-:Y:S02]  /*2bd0*/  F2FP.BF16.F32.PACK_AB R154, R29, R28 ;  /* 0x0000001c1d9a723e */ /* 0x001fe400000010ff */
[----:B------:R-:W-:-:S03]  /*2be0*/  FMNMX.FTZ R3, R55, R26, !PT ;  /* 0x0000001a37037209 */ /* 0x000fc60007810000 */
[----:B------:R-:W-:Y:S01]  /*2bf0*/  MUFU.EX2 R36, R36 ;  /* 0x0000002400247308 */ /* 0x000fe20000000800 */
[----:B------:R-:W-:-:S04]  /*2c00*/  FMNMX.FTZ R26, R58, R3, !PT ;  /* 0x000000033a1a7209 */ /* 0x000fc80007810000 */
[----:B------:R-:W-:-:S03]  /*2c10*/  FMNMX.FTZ R3, R59, R26, !PT ;  /* 0x0000001a3b037209 */ /* 0x000fc60007810000 */
[----:B------:R-:W0:Y:S01]  /*2c20*/  MUFU.EX2 R37, R37 ;  /* 0x0000002500257308 */ /* 0x000e220000000800 */
[----:B------:R-:W-:Y:S02]  /*2c30*/  FMNMX.FTZ R26, R62, R3, !PT ;  /* 0x000000033e1a7209 */ /* 0x000fe40007810000 */
[----:B---3--:R-:W-:Y:S02]  /*2c40*/  F2FP.BF16.F32.PACK_AB R156, R33, R32 ;  /* 0x00000020219c723e */ /* 0x008fe400000010ff */
[----:B------:R-:W-:-:S03]  /*2c50*/  FMNMX.FTZ R3, R63, R26, !PT ;  /* 0x0000001a3f037209 */ /* 0x000fc60007810000 */
[----:B------:R-:W-:Y:S01]  /*2c60*/  MUFU.EX2 R40, R40 ;  /* 0x0000002800287308 */ /* 0x000fe20000000800 */
[----:B------:R-:W-:-:S04]  /*2c70*/  FMNMX.FTZ R26, R66, R3, !PT ;  /* 0x00000003421a7209 */ /* 0x000fc80007810000 */
[----:B------:R-:W-:-:S03]  /*2c80*/  FMNMX.FTZ R3, R67, R26, !PT ;  /* 0x0000001a43037209 */ /* 0x000fc60007810000 */
[----:B------:R-:W3:Y:S01]  /*2c90*/  MUFU.EX2 R41, R41 ;  /* 0x0000002900297308 */ /* 0x000ee20000000800 */
[----:B------:R-:W-:Y:S02]  /*2ca0*/  FMNMX.FTZ R26, R70, R3, !PT ;  /* 0x00000003461a7209 */ /* 0x000fe40007810000 */
[----:B0-----:R-:W-:Y:S02]  /*2cb0*/  F2FP.BF16.F32.PACK_AB R158, R37, R36 ;  /* 0x00000024259e723e */ /* 0x001fe400000010ff */
[----:B------:R-:W-:-:S03]  /*2cc0*/  FMNMX.FTZ R26, R71, R26, !PT ;  /* 0x0000001a471a7209 */ /* 0x000fc60007810000 */
[----:B------:R-:W-:Y:S02]  /*2cd0*/  MUFU.EX2 R44, R44 ;  /* 0x0000002c002c7308 */ /* 0x000fe40000000800 */
[----:B------:R-:W0:Y:S06]  /*2ce0*/  SHFL.BFLY PT, R3, R26, 0x2, 0x1f ;  /* 0x0c401f001a037f89 */ /* 0x000e2c00000e0000 */
[----:B------:R-:W4:Y:S01]  /*2cf0*/  MUFU.EX2 R45, R45 ;  /* 0x0000002d002d7308 */ /* 0x000f220000000800 */
[----:B---3--:R-:W-:-:S07]  /*2d00*/  F2FP.BF16.F32.PACK_AB R160, R41, R40 ;  /* 0x0000002829a0723e */ /* 0x008fce00000010ff */
[----:B------:R-:W-:Y:S08]  /*2d10*/  MUFU.EX2 R48, R48 ;  /* 0x0000003000307308 */ /* 0x000ff00000000800 */
[----:B------:R-:W3:Y:S01]  /*2d20*/  MUFU.EX2 R49, R49 ;  /* 0x0000003100317308 */ /* 0x000ee20000000800 */
[----:B----4-:R-:W-:Y:S02]  /*2d30*/  F2FP.BF16.F32.PACK_AB R162, R45, R44 ;  /* 0x0000002c2da2723e */ /* 0x010fe400000010ff */
[----:B0-----:R-:W-:-:S05]  /*2d40*/  FMNMX.FTZ R27, R26, R3, !PT ;  /* 0x000000031a1b7209 */ /* 0x001fca0007810000 */
[----:B------:R-:W0:Y:S01]  /*2d50*/  SHFL.BFLY PT, R26, R27, 0x1, 0x1f ;  /* 0x0c201f001b1a7f89 */ /* 0x000e2200000e0000 */
[----:B------:R-:W-:Y:S08]  /*2d60*/  MUFU.EX2 R52, R52 ;  /* 0x0000003400347308 */ /* 0x000ff00000000800 */
[----:B------:R-:W4:Y:S01]  /*2d70*/  MUFU.EX2 R53, R53 ;  /* 0x0000003500357308 */ /* 0x000f220000000800 */
[----:B---3--:R-:W-:-:S07]  /*2d80*/  F2FP.BF16.F32.PACK_AB R164, R49, R48 ;  /* 0x0000003031a4723e */ /* 0x008fce00000010ff */
[----:B------:R-:W-:Y:S01]  /*2d90*/  MUFU.EX2 R56, R56 ;  /* 0x0000003800387308 */ /* 0x000fe20000000800 */
[----:B0-----:R-:W-:-:S07]  /*2da0*/  FMNMX.FTZ R3, R27, R26, !PT ;  /* 0x0000001a1b037209 */ /* 0x001fce0007810000 */
[----:B------:R-:W-:Y:S01]  /*2db0*/  MUFU.EX2 R57, R57 ;  /* 0x0000003900397308 */ /* 0x000fe20000000800 */
[----:B----4-:R-:W-:Y:S02]  /*2dc0*/  F2FP.BF16.F32.PACK_AB R166, R53, R52 ;  /* 0x0000003435a6723e */ /* 0x010fe400000010ff */
[C---:B------:R-:W-:Y:S01]  /*2dd0*/  FSETP.NEU.FTZ.AND P1, PT, R3.reuse, -INF , PT ;  /* 0xff8000000300780b */ /* 0x040fe20003f3d000 */
[----:B------:R-:W-:-:S04]  /*2de0*/  FMUL.FTZ R26, R3, UR10 ;  /* 0x0000000a031a7c20 */ /* 0x000fc80008410000 */
[----:B------:R-:W-:Y:S01]  /*2df0*/  MUFU.EX2 R60, R60 ;  /* 0x0000003c003c7308 */ /* 0x000fe20000000800 */
[----:B------:R-:W-:Y:S02]  /*2e00*/  FSEL R26, R26, RZ, P1 ;  /* 0x000000ff1a1a7208 */ /* 0x000fe40000800000 */
[----:B--2---:R-:W-:Y:S02]  /*2e10*/  LOP3.LUT P1, RZ, R73, 0x7f, RZ, 0xc0, !PT ;  /* 0x0000007f49ff7812 */ /* 0x004fe4000782c0ff */
[----:B------:R-:W-:Y:S01]  /*2e20*/  SHF.R.U32.HI R73, RZ, 0x7, R73 ;  /* 0x00000007ff497819 */ /* 0x000fe20000011649 */
        /* <DEDUP_REMOVED lines=12> */
[----:B------:R0:W2:Y:S01]  /*2ef0*/  MUFU.EX2 R30, R9 ;  /* 0x00000009001e7308 */ /* 0x0000a20000000800 */
[--C-:B------:R-:W-:Y:S01]  /*2f00*/  FFMA.FTZ R25, R25, UR10, -R26.reuse ;  /* 0x0000000a19197c23 */ /* 0x100fe2000801081a */
[--C-:B------:R-:W-:Y:S01]  /*2f10*/  FFMA.FTZ R50, R50, UR10, -R26.reuse ;  /* 0x0000000a32327c23 */ /* 0x100fe2000801081a */
[--C-:B------:R-:W-:Y:S01]  /*2f20*/  FFMA.FTZ R51, R51, UR10, -R26.reuse ;  /* 0x0000000a33337c23 */ /* 0x100fe2000801081a */
[--C-:B------:R-:W-:Y:S01]  /*2f30*/  FFMA.FTZ R54, R54, UR10, -R26.reuse ;  /* 0x0000000a36367c23 */ /* 0x100fe2000801081a */
[--C-:B------:R-:W-:Y:S01]  /*2f40*/  FFMA.FTZ R55, R55, UR10, -R26.reuse ;  /* 0x0000000a37377c23 */ /* 0x100fe2000801081a */
[--C-:B------:R-:W-:Y:S01]  /*2f50*/  FFMA.FTZ R58, R58, UR10, -R26.reuse ;  /* 0x0000000a3a3a7c23 */ /* 0x100fe2000801081a */
[--C-:B------:R-:W-:Y:S01]  /*2f60*/  FFMA.FTZ R59, R59, UR10, -R26.reuse ;  /* 0x0000000a3b3b7c23 */ /* 0x100fe2000801081a */
[----:B------:R3:W4:Y:S01]  /*2f70*/  MUFU.EX2 R155, R6 ;  /* 0x00000006009b7308 */ /* 0x0007220000000800 */
[----:B0-----:R-:W-:Y:S01]  /*2f80*/  FADD.FTZ R9, R152, R35 ;  /* 0x0000002398097221 */ /* 0x001fe20000010000 */
[--C-:B------:R-:W-:Y:S01]  /*2f90*/  FFMA.FTZ R62, R62, UR10, -R26.reuse ;  /* 0x0000000a3e3e7c23 */ /* 0x100fe2000801081a */
[--C-:B------:R-:W-:Y:S01]  /*2fa0*/  FFMA.FTZ R63, R63, UR10, -R26.reuse ;  /* 0x0000000a3f3f7c23 */ /* 0x100fe2000801081a */
[--C-:B------:R-:W-:Y:S01]  /*2fb0*/  FFMA.FTZ R66, R66, UR10, -R26.reuse ;  /* 0x0000000a42427c23 */ /* 0x100fe2000801081a */
[----:B------:R-:W-:Y:S01]  /*2fc0*/  FADD.FTZ R4, R28, R9 ;  /* 0x000000091c047221 */ /* 0x000fe20000010000 */
[--C-:B------:R-:W-:Y:S01]  /*2fd0*/  FFMA.FTZ R67, R67, UR10, -R26.reuse ;  /* 0x0000000a43437c23 */ /* 0x100fe2000801081a */
[----:B------:R-:W-:Y:S01]  /*2fe0*/  FFMA.FTZ R70, R70, UR10, -R26 ;  /* 0x0000000a46467c23 */ /* 0x000fe2000801081a */
[----:B------:R4:W0:Y:S01]  /*2ff0*/  MUFU.EX2 R34, R11 ;  /* 0x0000000b00227308 */ /* 0x0008220000000800 */
[----:B------:R-:W-:Y:S01]  /*3000*/  FADD.FTZ R9, R29, R4 ;  /* 0x000000041d097221 */ /* 0x000fe20000010000 */
[----:B--2---:R-:W-:Y:S01]  /*3010*/  FADD.FTZ R4, R153, R30 ;  /* 0x0000001e99047221 */ /* 0x004fe20000010000 */
[----:B------:R-:W-:Y:S01]  /*3020*/  FFMA.FTZ R26, R71, UR10, -R26 ;  /* 0x0000000a471a7c23 */ /* 0x000fe2000801081a */
[----:B------:R-:W-:Y:S01]  /*3030*/  F2FP.BF16.F32.PACK_AB R152, R35, R152 ;  /* 0x000000982398723e */ /* 0x000fe200000010ff */
[----:B---3--:R-:W-:Y:S01]  /*3040*/  FADD.FTZ R6, R32, R9 ;  /* 0x0000000920067221 */ /* 0x008fe20000010000 */
[----:B------:R-:W-:-:S02]  /*3050*/  F2FP.BF16.F32.PACK_AB R168, R57, R56 ;  /* 0x0000003839a8723e */ /* 0x000fc400000010ff */
[----:B------:R-:W2:Y:S01]  /*3060*/  MUFU.EX2 R12, R12 ;  /* 0x0000000c000c7308 */ /* 0x000ea20000000800 */
[----:B----4-:R-:W-:Y:S01]  /*3070*/  FADD.FTZ R11, R155, R4 ;  /* 0x000000049b0b7221 */ /* 0x010fe20000010000 */
[----:B------:R-:W-:Y:S01]  /*3080*/  FADD.FTZ R9, R33, R6 ;  /* 0x0000000621097221 */ /* 0x000fe20000010000 */
[----:B------:R-:W-:-:S03]  /*3090*/  F2FP.BF16.F32.PACK_AB R153, R30, R153 ;  /* 0x000000991e99723e */ /* 0x000fc600000010ff */
[----:B------:R-:W-:Y:S01]  /*30a0*/  FADD.FTZ R4, R36, R9 ;  /* 0x0000000924047221 */ /* 0x000fe20000010000 */
[----:B------:R-:W-:Y:S01]  /*30b0*/  IADD3 R9, -R73, 0xb, RZ ;  /* 0x0000000b49097810 */ /* 0x000fe20007ffe1ff */
[----:B------:R-:W3:Y:S01]  /*30c0*/  MUFU.EX2 R13, R13 ;  /* 0x0000000d000d7308 */ /* 0x000ee20000000800 */
[C---:B0-----:R-:W-:Y:S01]  /*30d0*/  FADD.FTZ R11, R34.reuse, R11 ;  /* 0x0000000b220b7221 */ /* 0x041fe20000010000 */
[----:B------:R-:W-:Y:S01]  /*30e0*/  FADD.FTZ R27, R37, R4 ;  /* 0x00000004251b7221 */ /* 0x000fe20000010000 */
[----:B------:R-:W-:Y:S01]  /*30f0*/  @!P1 VIADD R4, R5, 0x22840 ;  /* 0x0002284005049836 */ /* 0x000fe20000000000 */
[----:B------:R-:W-:Y:S02]  /*3100*/  F2FP.BF16.F32.PACK_AB R155, R34, R155 ;  /* 0x0000009b229b723e */ /* 0x000fe400000010ff */
[----:B------:R-:W-:Y:S02]  /*3110*/  FADD.FTZ R38, R40, R27 ;  /* 0x0000001b28267221 */ /* 0x000fe40000010000 */
[----:B------:R-:W0:Y:S01]  /*3120*/  MUFU.EX2 R14, R14 ;  /* 0x0000000e000e7308 */ /* 0x000e220000000800 */
[----:B--2---:R-:W-:Y:S01]  /*3130*/  FADD.FTZ R6, R12, R11 ;  /* 0x0000000b0c067221 */ /* 0x004fe20000010000 */
[----:B------:R-:W-:Y:S01]  /*3140*/  @!P1 PRMT R4, RZ, 0x654, R4 ;  /* 0x00000654ff049816 */ /* 0x000fe20000000004 */
[----:B------:R2:W-:Y:S06]  /*3150*/  BAR.ARV R9, 0x100 ;  /* 0x000400090000751d */ /* 0x0005ec0000002000 */
[----:B------:R-:W4:Y:S01]  /*3160*/  MUFU.EX2 R15, R15 ;  /* 0x0000000f000f7308 */ /* 0x000f220000000800 */
[----:B---3--:R-:W-:Y:S01]  /*3170*/  FADD.FTZ R11, R13, R6 ;  /* 0x000000060d0b7221 */ /* 0x008fe20000010000 */
[----:B------:R3:W-:Y:S01]  /*3180*/  @!P1 SYNCS.ARRIVE.TRANS64.RED.A1T0 RZ, [R4+URZ], RZ ;  /* 0x000000ff04ff99a7 */ /* 0x0007e2000810043f */
[----:B------:R-:W-:Y:S01]  /*3190*/  FADD.FTZ R27, R41, R38 ;  /* 0x00000026291b7221 */ /* 0x000fe20000010000 */
[----:B------:R-:W-:-:S03]  /*31a0*/  F2FP.BF16.F32.PACK_AB R157, R13, R12 ;  /* 0x0000000c0d9d723e */ /* 0x000fc600000010ff */
[----:B------:R-:W-:Y:S01]  /*31b0*/  FADD.FTZ R38, R44, R27 ;  /* 0x0000001b2c267221 */ /* 0x000fe20000010000 */
[----:B------:R-:W3:Y:S01]  /*31c0*/  MUFU.EX2 R20, R20 ;  /* 0x0000001400147308 */ /* 0x000ee20000000800 */
[----:B0-----:R-:W-:Y:S02]  /*31d0*/  FADD.FTZ R6, R14, R11 ;  /* 0x0000000b0e067221 */ /* 0x001fe40000010000 */
[----:B------:R-:W-:-:S05]  /*31e0*/  FADD.FTZ R27, R45, R38 ;  /* 0x000000262d1b7221 */ /* 0x000fca0000010000 */
[----:B------:R-:W0:Y:S01]  /*31f0*/  MUFU.EX2 R21, R21 ;  /* 0x0000001500157308 */ /* 0x000e220000000800 */
[C---:B----4-:R-:W-:Y:S01]  /*3200*/  FADD.FTZ R11, R15.reuse, R6 ;  /* 0x000000060f0b7221 */ /* 0x050fe20000010000 */
[----:B------:R-:W-:Y:S01]  /*3210*/  FADD.FTZ R6, R48, R27 ;  /* 0x0000001b30067221 */ /* 0x000fe20000010000 */
[----:B------:R-:W-:-:S03]  /*3220*/  F2FP.BF16.F32.PACK_AB R159, R15, R14 ;  /* 0x0000000e0f9f723e */ /* 0x000fc600000010ff */
[----:B------:R-:W-:Y:S02]  /*3230*/  FADD.FTZ R27, R49, R6 ;  /* 0x00000006311b7221 */ /* 0x000fe40000010000 */
[----:B------:R-:W4:Y:S01]  /*3240*/  MUFU.EX2 R24, R24 ;  /* 0x0000001800187308 */ /* 0x000f220000000800 */
[----:B---3--:R-:W-:Y:S01]  /*3250*/  FADD.FTZ R4, R20, R11 ;  /* 0x0000000b14047221 */ /* 0x008fe20000010000 */
[----:B------:R-:W-:-:S04]  /*3260*/  FADD.FTZ R6, R52, R27 ;  /* 0x0000001b34067221 */ /* 0x000fc80000010000 */
[----:B------:R-:W-:Y:S02]  /*3270*/  FADD.FTZ R27, R53, R6 ;  /* 0x00000006351b7221 */ /* 0x000fe40000010000 */
[----:B------:R-:W3:Y:S01]  /*3280*/  MUFU.EX2 R25, R25 ;  /* 0x0000001900197308 */ /* 0x000ee20000000800 */
[C---:B0-----:R-:W-:Y:S01]  /*3290*/  FADD.FTZ R11, R21.reuse, R4 ;  /* 0x00000004150b7221 */ /* 0x041fe20000010000 */
[----:B------:R-:W-:Y:S01]  /*32a0*/  FADD.FTZ R6, R56, R27 ;  /* 0x0000001b38067221 */ /* 0x000fe20000010000 */
[----:B------:R-:W-:-:S03]  /*32b0*/  F2FP.BF16.F32.PACK_AB R161, R21, R20 ;  /* 0x0000001415a1723e */ /* 0x000fc600000010ff */
[----:B------:R-:W-:Y:S02]  /*32c0*/  FADD.FTZ R27, R57, R6 ;  /* 0x00000006391b7221 */ /* 0x000fe40000010000 */
[----:B------:R-:W0:Y:S01]  /*32d0*/  MUFU.EX2 R50, R50 ;  /* 0x0000003200327308 */ /* 0x000e220000000800 */
[----:B----4-:R-:W-:Y:S01]  /*32e0*/  FADD.FTZ R4, R24, R11 ;  /* 0x0000000b18047221 */ /* 0x010fe20000010000 */
[----:B------:R-:W-:-:S06]  /*32f0*/  FADD.FTZ R6, R60, R27 ;  /* 0x0000001b3c067221 */ /* 0x000fcc0000010000 */
[----:B------:R-:W4:Y:S01]  /*3300*/  MUFU.EX2 R51, R51 ;  /* 0x0000003300337308 */ /* 0x000f220000000800 */
[C---:B---3--:R-:W-:Y:S01]  /*3310*/  FADD.FTZ R11, R25.reuse, R4 ;  /* 0x00000004190b7221 */ /* 0x048fe20000010000 */
[----:B------:R-:W-:-:S06]  /*3320*/  F2FP.BF16.F32.PACK_AB R163, R25, R24 ;  /* 0x0000001819a3723e */ /* 0x000fcc00000010ff */
[----:B------:R-:W3:Y:S01]  /*3330*/  MUFU.EX2 R54, R54 ;  /* 0x0000003600367308 */ /* 0x000ee20000000800 */
[----:B0-----:R-:W-:-:S07]  /*3340*/  FADD.FTZ R4, R50, R11 ;  /* 0x0000000b32047221 */ /* 0x001fce0000010000 */
[----:B------:R-:W0:Y:S01]  /*3350*/  MUFU.EX2 R55, R55 ;  /* 0x0000003700377308 */ /* 0x000e220000000800 */
[C---:B----4-:R-:W-:Y:S01]  /*3360*/  FADD.FTZ R11, R51.reuse, R4 ;  /* 0x00000004330b7221 */ /* 0x050fe20000010000 */
[----:B------:R-:W-:-:S06]  /*3370*/  F2FP.BF16.F32.PACK_AB R165, R51, R50 ;  /* 0x0000003233a5723e */ /* 0x000fcc00000010ff */
[----:B------:R-:W4:Y:S01]  /*3380*/  MUFU.EX2 R58, R58 ;  /* 0x0000003a003a7308 */ /* 0x000f220000000800 */
[----:B---3--:R-:W-:-:S07]  /*3390*/  FADD.FTZ R4, R54, R11 ;  /* 0x0000000b36047221 */ /* 0x008fce0000010000 */
[----:B------:R-:W3:Y:S01]  /*33a0*/  MUFU.EX2 R59, R59 ;  /* 0x0000003b003b7308 */ /* 0x000ee20000000800 */
[C---:B0-----:R-:W-:Y:S01]  /*33b0*/  FADD.FTZ R11, R55.reuse, R4 ;  /* 0x00000004370b7221 */ /* 0x041fe20000010000 */
[----:B------:R-:W-:-:S06]  /*33c0*/  F2FP.BF16.F32.PACK_AB R167, R55, R54 ;  /* 0x0000003637a7723e */ /* 0x000fcc00000010ff */
[----:B------:R-:W0:Y:S01]  /*33d0*/  MUFU.EX2 R62, R62 ;  /* 0x0000003e003e7308 */ /* 0x000e220000000800 */
[----:B----4-:R-:W-:-:S07]  /*33e0*/  FADD.FTZ R4, R58, R11 ;  /* 0x0000000b3a047221 */ /* 0x010fce0000010000 */
        /* <DEDUP_REMOVED lines=9> */
[C---:B---3--:R-:W-:Y:S01]  /*3480*/  FADD.FTZ R27, R61.reuse, R6 ;  /* 0x000000063d1b7221 */ /* 0x048fe20000010000 */
[----:B------:R-:W-:-:S06]  /*3490*/  F2FP.BF16.F32.PACK_AB R170, R61, R60 ;  /* 0x0000003c3daa723e */ /* 0x000fcc00000010ff */
[----:B------:R-:W3:Y:S01]  /*34a0*/  MUFU.EX2 R67, R67 ;  /* 0x0000004300437308 */ /* 0x000ee20000000800 */
[----:B0-----:R-:W-:-:S07]  /*34b0*/  FADD.FTZ R4, R66, R11 ;  /* 0x0000000b42047221 */ /* 0x001fce0000010000 */
[----:B------:R-:W0:Y:S01]  /*34c0*/  MUFU.EX2 R65, R65 ;  /* 0x0000004100417308 */ /* 0x000e220000000800 */
[----:B----4-:R-:W-:-:S07]  /*34d0*/  FADD.FTZ R6, R64, R27 ;  /* 0x0000001b40067221 */ /* 0x010fce0000010000 */
[----:B------:R-:W4:Y:S01]  /*34e0*/  MUFU.EX2 R70, R70 ;  /* 0x0000004600467308 */ /* 0x000f220000000800 */
[C---:B---3--:R-:W-:Y:S01]  /*34f0*/  FADD.FTZ R11, R67.reuse, R4 ;  /* 0x00000004430b7221 */ /* 0x048fe20000010000 */
[----:B------:R-:W-:-:S06]  /*3500*/  F2FP.BF16.F32.PACK_AB R173, R67, R66 ;  /* 0x0000004243ad723e */ /* 0x000fcc00000010ff */
[----:B------:R-:W3:Y:S01]  /*3510*/  MUFU.EX2 R68, R68 ;  /* 0x0000004400447308 */ /* 0x000ee20000000800 */
[C---:B0-----:R-:W-:Y:S01]  /*3520*/  FADD.FTZ R27, R65.reuse, R6 ;  /* 0x00000006411b7221 */ /* 0x041fe20000010000 */
[----:B------:R-:W-:-:S06]  /*3530*/  F2FP.BF16.F32.PACK_AB R172, R65, R64 ;  /* 0x0000004041ac723e */ /* 0x000fcc00000010ff */
[----:B------:R-:W0:Y:S01]  /*3540*/  MUFU.EX2 R175, R26 ;  /* 0x0000001a00af7308 */ /* 0x000e220000000800 */
[----:B----4-:R-:W-:-:S07]  /*3550*/  FADD.FTZ R4, R70, R11 ;  /* 0x0000000b46047221 */ /* 0x010fce0000010000 */
[----:B------:R-:W4:Y:S01]  /*3560*/  MUFU.EX2 R31, R31 ;  /* 0x0000001f001f7308 */ /* 0x000f220000000800 */
[----:B---3--:R-:W-:Y:S01]  /*3570*/  FADD.FTZ R6, R68, R27 ;  /* 0x0000001b44067221 */ /* 0x008fe20000010000 */
[C---:B0-----:R-:W-:Y:S01]  /*3580*/  FADD.FTZ R4, R175.reuse, R4 ;  /* 0x00000004af047221 */ /* 0x041fe20000010000 */
[----:B------:R-:W-:Y:S02]  /*3590*/  F2FP.BF16.F32.PACK_AB R175, R175, R70 ;  /* 0x00000046afaf723e */ /* 0x000fe400000010ff */
[C---:B----4-:R-:W-:Y:S01]  /*35a0*/  FADD.FTZ R6, R31.reuse, R6 ;  /* 0x000000061f067221 */ /* 0x050fe20000010000 */
[----:B------:R-:W-:Y:S01]  /*35b0*/  F2FP.BF16.F32.PACK_AB R174, R31, R68 ;  /* 0x000000441fae723e */ /* 0x000fe200000010ff */
[----:B--2---:R-:W-:Y:S06]  /*35c0*/  @!P0 BRA `(.L_x_9627) ;  /* 0x0000000000048947 */ /* 0x004fec0003800000 */
[----:B------:R-:W-:Y:S01]  /*35d0*/  BPT.TRAP 0x1 ;  /* 0x000000040000795c */ /* 0x000fe20000300000 */
.L_x_9627:
[----:B------:R0:W2:Y:S01]  /*35e0*/  SYNCS.PHASECHK.TRANS64.TRYWAIT P2, [R5+URZ+0x22850], R10 ;  /* 0x0228500a050075a7 */ /* 0x0000a2000804017f */
[----:B------:R-:W-:Y:S05]  /*35f0*/  @!P0 BRA `(.L_x_9628) ;  /* 0x0000000000048947 */ /* 0x000fea0003800000 */
[----:B------:R-:W-:Y:S01]  /*3600*/  BPT.TRAP 0x1 ;  /* 0x000000040000795c */ /* 0x000fe20000300000 */
.L_x_9628:
[----:B--2---:R-:W-:Y:S05]  /*3610*/  @P2 BRA `(.L_x_9629) ;  /* 0x0000000000082947 */ /* 0x004fea0003800000 */
[----:B------:R-:W2:Y:S02]  /*3620*/  SYNCS.PHASECHK.TRANS64.TRYWAIT P2, [R5+URZ+0x22850], R10 ;  /* 0x0228500a050075a7 */ /* 0x000ea4000804017f */
[----:B--2---:R-:W-:Y:S05]  /*3630*/  @!P2 BRA `(.L_x_9630) ;  /* 0x000000bc0090a947 */ /* 0x004fea0003800000 */
.L_x_9629:
[----:B------:R-:W-:Y:S01]  /*3640*/  R2UR UR6, R7 ;  /* 0x00000000070672ca */ /* 0x000fe200000e0000 */
[----:B------:R3:W-:Y:S01]  /*3650*/  BAR.SYNC.DEFER_BLOCKING R8, 0x100 ;  /* 0x000400080000751d */ /* 0x0007e20000010000 */
[----:B------:R-:W-:Y:S01]  /*3660*/  UISETP.GE.AND UP0, UPT, UR42, 0x61, UPT ;  /* 0x000000612a00788c */ /* 0x000fe2000bf06270 */
[----:B012---:R-:W-:-:S04]  /*3670*/  @!P1 VIADD R5, R5, 0x22860 ;  /* 0x0002286005059836 */ /* 0x007fc80000000000 */
[----:B------:R-:W-:Y:S01]  /*3680*/  UMOV UR7, 0x40000040 ;  /* 0x4000004000077882 */ /* 0x000fe20000000000 */
[----:B------:R-:W-:Y:S02]  /*3690*/  PLOP3.LUT P2, PT, PT, PT, UP0, 0x80, 0x0 ;  /* 0x000000000000781c */ /* 0x000fe40003f4f008 */
[----:B------:R-:W-:-:S03]  /*36a0*/  @!P1 PRMT R5, RZ, 0x654, R5 ;  /* 0x00000654ff059816 */ /* 0x000fc60000000005 */
[----:B------:R-:W-:-:S04]  /*36b0*/  UIADD3 UR6, UR6, 0x400, URZ ;  /* 0x0000040006067890 */ /* 0x000fc8000fffe03f */
[----:B------:R-:W-:-:S04]  /*36c0*/  USHF.R.U32.HI UR6, URZ, 0x4, UR6 ;  /* 0x000000043f067899 */ /* 0x000fc80008011606 */
[----:B------:R-:W-:-:S04]  /*36d0*/  ULOP3.LUT UR6, UR6, 0x3fff, URZ, 0xc0, !UPT ;  /* 0x00003fff06067892 */ /* 0x000fc8000f8ec03f */
[----:B------:R-:W-:Y:S01]  /*36e0*/  ULOP3.LUT UR21, UR6, 0x3000000, URZ, 0xfc, !UPT ;  /* 0x0300000006157892 */ /* 0x000fe2000f8efc3f */
[----:B------:R-:W-:-:S03]  /*36f0*/  WARPGROUP.ARRIVE ;  /* 0x00000000000079c5 */ /* 0x000fc60000000000 */
[----:B------:R-:W-:-:S07]  /*3700*/  UIMAD UR11, UR37, 0xc00, UR21 ;  /* 0x00000c00250b78a4 */ /* 0x000fce000f8e0215 */
        /* <DEDUP_REMOVED lines=35> */
[----:B---3--:R-:W-:Y:S01]  /*3940*/  IMAD.MOV.U32 R8, RZ, RZ, R3 ;  /* 0x000000ffff087224 */ /* 0x008fe200078e0003 */
[----:B------:R-:W-:Y:S01]  /*3950*/  UIADD3 UR39, UR39, -0x2, URZ ;  /* 0xfffffffe27277890 */ /* 0x000fe2000fffe03f */
[----:B------:R-:W-:Y:S01]  /*3960*/  IMAD.MOV.U32 R7, RZ, RZ, R0 ;  /* 0x000000ffff077224 */ /* 0x000fe200078e0000 */
[----:B------:R-:W-:Y:S01]  /*3970*/  ULDC UR24, c[0x0][0x9d8] ;  /* 0x0002760000187ab9 */ /* 0x000fe20000000800 */
[----:B------:R-:W-:-:S09]  /*3980*/  ULDC UR22, c[0x0][0x988] ;  /* 0x0002620000167ab9 */ /* 0x000fd20000000800 */
.L_x_9640:
        /* <DEDUP_REMOVED lines=8> */
[----:B0-----:R-:W-:Y:S11]  /*3a10*/  @!P0 BRA `(.L_x_9632) ;  /* 0x0000000000048947 */ /* 0x001ff60003800000 */
[----:B------:R-:W-:Y:S01]  /*3a20*/  BPT.TRAP 0x1 ;  /* 0x000000040000795c */ /* 0x000fe20000300000 */
.L_x_9632:
        /* <DEDUP_REMOVED lines=9> */
.L_x_9633:
[----:B-1----:R-:W-:Y:S05]  /*3ac0*/  @P3 BRA `(.L_x_9634) ;  /* 0x0000000000083947 */ /* 0x002fea0003800000 */
[----:B------:R-:W1:Y:S02]  /*3ad0*/  SYNCS.PHASECHK.TRANS64.TRYWAIT P3, [UR23+0x22830], R5 ;  /* 0x02283005ff0075a7 */ /* 0x000e640008060157 */
[----:B-1----:R-:W-:Y:S05]  /*3ae0*/  @!P3 BRA `(.L_x_9635) ;  /* 0x000000b80078b947 */ /* 0x002fea0003800000 */
.L_x_9634:
        /* <DEDUP_REMOVED lines=72> */
[----:B------:R-:W-:-:S05]  /*3f70*/  FMUL.FTZ R189, R199, UR24 ;  /* 0x00000018c7bd7c20 */ /* 0x000fca0008410000 */
[----:B------:R-:W1:Y:S01]  /*3f80*/  MUFU.TANH R154, R154 ;  /* 0x0000009a009a7308 */ /* 0x000e620000002400 */
[----:B--2---:R-:W-:-:S07]  /*3f90*/  FMNMX.FTZ R171, R20, R171, !PT ;  /* 0x000000ab14ab7209 */ /* 0x004fce0007810000 */
[----:B------:R-:W2:Y:S01]  /*3fa0*/  MUFU.TANH R155, R155 ;  /* 0x0000009b009b7308 */ /* 0x000ea20000002400 */
[----:B---3--:R-:W-:-:S07]  /*3fb0*/  FMNMX.FTZ R171, R152, R171, !PT ;  /* 0x000000ab98ab7209 */ /* 0x008fce0007810000 */
        /* <DEDUP_REMOVED lines=9> */
[----:B-1----:R-:W-:-:S07]  /*4050*/  FMNMX.FTZ R173, R159, R0, !PT ;  /* 0x000000009fad7209 */ /* 0x002fce0007810000 */
[----:B------:R-:W1:Y:S01]  /*4060*/  MUFU.TANH R165, R165 ;  /* 0x000000a500a57308 */ /* 0x000e620000002400 */
[----:B--2---:R-:W-:Y:S01]  /*4070*/  FMNMX.FTZ R177, R162, R173, !PT ;  /* 0x000000ada2b17209 */ /* 0x004fe20007810000 */
[----:B------:R-:W-:-:S06]  /*4080*/  FMUL.FTZ R173, R192, UR24 ;  /* 0x00000018c0ad7c20 */ /* 0x000fcc0008410000 */
        /* <DEDUP_REMOVED lines=12> */
[----:B--2---:R-:W-:-:S07]  /*4150*/  FMNMX.FTZ R181, R169, R0, !PT ;  /* 0x00000000a9b57209 */ /* 0x004fce0007810000 */
        /* <DEDUP_REMOVED lines=13> */
[----:B---3--:R-:W-:Y:S01]  /*4230*/  FMNMX.FTZ R0, R176, R181, !PT ;  /* 0x000000b5b0007209 */ /* 0x008fe20007810000 */
[----:B------:R-:W-:Y:S01]  /*4240*/  FMUL.FTZ R181, R183, UR24 ;  /* 0x00000018b7b57c20 */ /* 0x000fe20008410000 */
[----:B------:R-:W-:Y:S01]  /*4250*/  FMUL.FTZ R183, R187, UR24 ;  /* 0x00000018bbb77c20 */ /* 0x000fe20008410000 */
[----:B------:R-:W-:Y:S02]  /*4260*/  FMUL.FTZ R187, R195, UR24 ;  /* 0x00000018c3bb7c20 */ /* 0x000fe40008410000 */
[----:B------:R-:W3:Y:S02]  /*4270*/  SHFL.BFLY PT, R185, R0, 0x2, 0x1f ;  /* 0x0c401f0000b97f89 */ /* 0x000ee400000e0000 */
[----:B------:R-:W4:Y:S01]  /*4280*/  MUFU.TANH R14, R14 ;  /* 0x0000000e000e7308 */ /* 0x000f220000002400 */
[----:B-1----:R-:W-:-:S07]  /*4290*/  FMNMX.FTZ R190, R9, R8, !PT ;  /* 0x0000000809be7209 */ /* 0x002fce0007810000 */
[----:B------:R-:W1:Y:S08]  /*42a0*/  MUFU.TANH R15, R15 ;  /* 0x0000000f000f7308 */ /* 0x000e700000002400 */
[----:B------:R-:W5:Y:S01]  /*42b0*/  MUFU.TANH R21, R21 ;  /* 0x0000001500157308 */ /* 0x000f620000002400 */
[----:B---3--:R-:W-:Y:S01]  /*42c0*/  FMNMX.FTZ R192, R0, R185, !PT ;  /* 0x000000b900c07209 */ /* 0x008fe20007810000 */
[----:B------:R-:W-:-:S06]  /*42d0*/  FMUL.FTZ R185, R191, UR24 ;  /* 0x00000018bfb97c20 */ /* 0x000fcc0008410000 */
[----:B------:R-:W3:Y:S01]  /*42e0*/  MUFU.TANH R153, R153 ;  /* 0x0000009900997308 */ /* 0x000ee20000002400 */
[----:B--2---:R-:W-:Y:S01]  /*42f0*/  FMNMX.FTZ R191, R11, R190, !PT ;  /* 0x000000be0bbf7209 */ /* 0x004fe20007810000 */
[----:B------:R-:W2:Y:S03]  /*4300*/  SHFL.BFLY PT, R193, R192, 0x1, 0x1f ;  /* 0x0c201f00c0c17f89 */ /* 0x000ea600000e0000 */
[----:B----4-:R-:W-:-:S03]  /*4310*/  FMNMX.FTZ R190, R14, R191, !PT ;  /* 0x000000bf0ebe7209 */ /* 0x010fc60007810000 */
[----:B------:R-:W4:Y:S01]  /*4320*/  MUFU.TANH R156, R156 ;  /* 0x0000009c009c7308 */ /* 0x000f220000002400 */
[----:B-1----:R-:W-:-:S04]  /*4330*/  FMNMX.FTZ R190, R15, R190, !PT ;  /* 0x000000be0fbe7209 */ /* 0x002fc80007810000 */
[----:B-----5:R-:W-:-:S03]  /*4340*/  FMNMX.FTZ R190, R21, R190, !PT ;  /* 0x000000be15be7209 */ /* 0x020fc60007810000 */
[----:B------:R-:W1:Y:S08]  /*4350*/  MUFU.TANH R157, R157 ;  /* 0x0000009d009d7308 */ /* 0x000e700000002400 */
[----:B------:R-:W5:Y:S01]  /*4360*/  MUFU.TANH R160, R160 ;  /* 0x000000a000a07308 */ /* 0x000f620000002400 */
[----:B--2---:R-:W-:-:S05]  /*4370*/  FMNMX.FTZ R0, R192, R193, !PT ;  /* 0x000000c1c0007209 */ /* 0x004fca0007810000 */
[C---:B------:R-:W-:Y:S02]  /*4380*/  FMUL.FTZ R197, R0.reuse, UR10 ;  /* 0x0000000a00c57c20 */ /* 0x040fe40008410000 */
[----:B------:R-:W2:Y:S01]  /*4390*/  MUFU.TANH R161, R161 ;  /* 0x000000a100a17308 */ /* 0x000ea20000002400 */
[----:B------:R-:W-:Y:S01]  /*43a0*/  FADD.FTZ R7, -R0, R7 ;  /* 0x0000000700077221 */ /* 0x000fe20000010100 */
[--C-:B------:R-:W-:Y:S01]  /*43b0*/  FFMA.FTZ R191, R3, UR10, -R197.reuse ;  /* 0x0000000a03bf7c23 */ /* 0x100fe200080108c5 */
[----:B---3--:R-:W-:Y:S01]  /*43c0*/  FMNMX.FTZ R3, R153, R190, !PT ;  /* 0x000000be99037209 */ /* 0x008fe20007810000 */
[--C-:B------:R-:W-:Y:S01]  /*43d0*/  FFMA.FTZ R193, R152, UR10, -R197.reuse ;  /* 0x0000000a98c17c23 */ /* 0x100fe200080108c5 */
[----:B------:R-:W-:Y:S01]  /*43e0*/  FMUL.FTZ R7, R7, UR10 ;  /* 0x0000000a07077c20 */ /* 0x000fe20008410000 */
[--C-:B------:R-:W-:Y:S02]  /*43f0*/  FFMA.FTZ R10, R10, UR10, -R197.reuse ;  /* 0x0000000a0a0a7c23 */ /* 0x100fe400080108c5 */
[----:B------:R-:W3:Y:S01]  /*4400*/  MUFU.TANH R163, R163 ;  /* 0x000000a300a37308 */ /* 0x000ee20000002400 */
[----:B----4-:R-:W-:Y:S01]  /*4410*/  FMNMX.FTZ R190, R156, R3, !PT ;  /* 0x000000039cbe7209 */ /* 0x010fe20007810000 */
[--C-:B------:R-:W-:Y:S01]  /*4420*/  FFMA.FTZ R195, R164, UR10, -R197.reuse ;  /* 0x0000000aa4c37c23 */ /* 0x100fe200080108c5 */
[--C-:B------:R-:W-:Y:S01]  /*4430*/  FFMA.FTZ R164, R165, UR10, -R197.reuse ;  /* 0x0000000aa5a47c23 */ /* 0x100fe200080108c5 */
[--C-:B------:R-:W-:Y:S01]  /*4440*/  FFMA.FTZ R165, R166, UR10, -R197.reuse ;  /* 0x0000000aa6a57c23 */ /* 0x100fe200080108c5 */
[----:B-1----:R-:W-:Y:S01]  /*4450*/  FMNMX.FTZ R3, R157, R190, !PT ;  /* 0x000000be9d037209 */ /* 0x002fe20007810000 */
[--C-:B------:R-:W-:Y:S01]  /*4460*/  FFMA.FTZ R166, R167, UR10, -R197.reuse ;  /* 0x0000000aa7a67c23 */ /* 0x100fe200080108c5 */
[--C-:B------:R-:W-:Y:S01]  /*4470*/  FFMA.FTZ R167, R168, UR10, -R197.reuse ;  /* 0x0000000aa8a77c23 */ /* 0x100fe200080108c5 */
[----:B------:R-:W1:Y:S01]  /*4480*/  MUFU.TANH R175, R175 ;  /* 0x000000af00af7308 */ /* 0x000e620000002400 */
[----:B-----5:R-:W-:Y:S01]  /*4490*/  FMNMX.FTZ R190, R160, R3, !PT ;  /* 0x00000003a0be7209 */ /* 0x020fe20007810000 */
[--C-:B------:R-:W-:Y:S01]  /*44a0*/  FFMA.FTZ R12, R12, UR10, -R197.reuse ;  /* 0x0000000a0c0c7c23 */ /* 0x100fe200080108c5 */
[--C-:B------:R-:W-:Y:S01]  /*44b0*/  FFMA.FTZ R168, R169, UR10, -R197.reuse ;  /* 0x0000000aa9a87c23 */ /* 0x100fe200080108c5 */
[--C-:B------:R-:W-:Y:S01]  /*44c0*/  FFMA.FTZ R169, R170, UR10, -R197.reuse ;  /* 0x0000000aaaa97c23 */ /* 0x100fe200080108c5 */
[----:B--2---:R-:W-:Y:S01]  /*44d0*/  FMNMX.FTZ R190, R161, R190, !PT ;  /* 0x000000bea1be7209 */ /* 0x004fe20007810000 */
        /* <DEDUP_REMOVED lines=12> */
[--C-:B------:R-:W-:Y:S01]  /*45a0*/  FFMA.FTZ R190, R154, UR10, -R197.reuse ;  /* 0x0000000a9abe7c23 */ /* 0x100fe200080108c5 */
[--C-:B------:R-:W-:Y:S01]  /*45b0*/  FFMA.FTZ R159, R159, UR10, -R197.reuse ;  /* 0x0000000a9f9f7c23 */ /* 0x100fe200080108c5 */
[--C-:B------:R-:W-:Y:S01]  /*45c0*/  FFMA.FTZ R162, R162, UR10, -R197.reuse ;  /* 0x0000000aa2a27c23 */ /* 0x100fe200080108c5 */
[--C-:B------:R-:W-:Y:S01]  /*45d0*/  FFMA.FTZ R174, R177, UR10, -R197.reuse ;  /* 0x0000000ab1ae7c23 */ /* 0x100fe200080108c5 */
[----:B------:R-:W-:-:S02]  /*45e0*/  FFMA.FTZ R197, R176, UR10, -R197 ;  /* 0x0000000ab0c57c23 */ /* 0x000fc400080108c5 */
        /* <DEDUP_REMOVED lines=20> */
[----:B------:R-:W2:Y:S01]  /*4730*/  MUFU.EX2 R7, R7 ;  /* 0x0000000700077308 */ /* 0x000ea20000000800 */
[----:B---3--:R-:W-:-:S07]  /*4740*/  FMNMX.FTZ R152, R188, R3, !PT ;  /* 0x00000003bc987209 */ /* 0x008fce0007810000 */
[----:B------:R-:W3:Y:S01]  /*4750*/  MUFU.EX2 R10, R10 ;  /* 0x0000000a000a7308 */ /* 0x000ee20000000800 */
[----:B-1----:R-:W-:-:S05]  /*4760*/  FMNMX.FTZ R152, R189, R152, !PT ;  /* 0x00000098bd987209 */ /* 0x002fca0007810000 */
[----:B------:R-:W1:Y:S02]  /*4770*/  SHFL.BFLY PT, R3, R152, 0x2, 0x1f ;  /* 0x0c401f0098037f89 */ /* 0x000e6400000e0000 */
        /* <DEDUP_REMOVED lines=21> */
[----:B------:R-:W-:Y:S01]  /*48d0*/  FMUL.FTZ R57, R57, R7 ;  /* 0x0000000739397220 */ /* 0x000fe20000410000 */
[----:B-1----:R-:W-:Y:S01]  /*48e0*/  FMNMX.FTZ R154, R152, R3, !PT ;  /* 0x00000003989a7209 */ /* 0x002fe20007810000 */
[-C--:B------:R-:W-:Y:S01]  /*48f0*/  FMUL.FTZ R60, R60, R7.reuse ;  /* 0x000000073c3c7220 */ /* 0x080fe20000410000 */
[----:B------:R-:W1:Y:S01]  /*4900*/  MUFU.EX2 R20, R20 ;  /* 0x0000001400147308 */ /* 0x000e620000000800 */
[-C--:B------:R-:W-:Y:S01]  /*4910*/  FMUL.FTZ R61, R61, R7.reuse ;  /* 0x000000073d3d7220 */ /* 0x080fe20000410000 */
[-C--:B------:R-:W-:Y:S01]  /*4920*/  FMUL.FTZ R64, R64, R7.reuse ;  /* 0x0000000740407220 */ /* 0x080fe20000410000 */
[----:B------:R-:W5:Y:S01]  /*4930*/  SHFL.BFLY PT, R3, R154, 0x1, 0x1f ;  /* 0x0c201f009a037f89 */ /* 0x000f6200000e0000 */
        /* <DEDUP_REMOVED lines=22> */
[----:B------:R-:W-:Y:S01]  /*4aa0*/  FMUL.FTZ R104, R104, R7 ;  /* 0x0000000768687220 */ /* 0x000fe20000410000 */
[----:B-----5:R-:W-:Y:S01]  /*4ab0*/  FMNMX.FTZ R3, R154, R3, !PT ;  /* 0x000000039a037209 */ /* 0x020fe20007810000 */
[-C--:B------:R-:W-:Y:S01]  /*4ac0*/  FMUL.FTZ R105, R105, R7.reuse ;  /* 0x0000000769697220 */ /* 0x080fe20000410000 */
[-C--:B------:R-:W-:Y:S01]  /*4ad0*/  FMUL.FTZ R108, R108, R7.reuse ;  /* 0x000000076c6c7220 */ /* 0x080fe20000410000 */
[-C--:B------:R-:W-:Y:S01]  /*4ae0*/  FMUL.FTZ R109, R109, R7.reuse ;  /* 0x000000076d6d7220 */ /* 0x080fe20000410000 */
[-C--:B------:R-:W-:Y:S01]  /*4af0*/  FMUL.FTZ R112, R112, R7.reuse ;  /* 0x0000000770707220 */ /* 0x080fe20000410000 */
[C---:B------:R-:W-:Y:S01]  /*4b00*/  FMUL.FTZ R152, R3.reuse, UR10 ;  /* 0x0000000a03987c20 */ /* 0x040fe20008410000 */
[----:B------:R-:W-:Y:S01]  /*4b10*/  FADD.FTZ R8, -R3, R8 ;  /* 0x0000000803087221 */ /* 0x000fe20000010100 */
[----:B------:R-:W5:Y:S01]  /*4b20*/  MUFU.EX2 R192, R192 ;  /* 0x000000c000c07308 */ /* 0x000f620000000800 */
[----:B------:R-:W-:Y:S01]  /*4b30*/  FMUL.FTZ R113, R113, R7 ;  /* 0x0000000771717220 */ /* 0x000fe20000410000 */
[--C-:B------:R-:W-:Y:S01]  /*4b40*/  FFMA.FTZ R198, R175, UR10, -R152.reuse ;  /* 0x0000000aafc67c23 */ /* 0x100fe20008010898 */
[--C-:B------:R-:W-:Y:S01]  /*4b50*/  FFMA.FTZ R175, R178, UR10, -R152.reuse ;  /* 0x0000000ab2af7c23 */ /* 0x100fe20008010898 */
[--C-:B------:R-:W-:Y:S01]  /*4b60*/  FFMA.FTZ R178, R179, UR10, -R152.reuse ;  /* 0x0000000ab3b27c23 */ /* 0x100fe20008010898 */
[--C-:B------:R-:W-:Y:S01]  /*4b70*/  FFMA.FTZ R179, R180, UR10, -R152.reuse ;  /* 0x0000000ab4b37c23 */ /* 0x100fe20008010898 */
[--C-:B------:R-:W-:Y:S01]  /*4b80*/  FFMA.FTZ R180, R181, UR10, -R152.reuse ;  /* 0x0000000ab5b47c23 */ /* 0x100fe20008010898 */
[----:B------:R-:W-:Y:S01]  /*4b90*/  FFMA.FTZ R181, R182, UR10, -R152 ;  /* 0x0000000ab6b57c23 */ /* 0x000fe20008010898 */
[----:B------:R-:W-:-:S02]  /*4ba0*/  IMAD.U32 R182, RZ, RZ, UR23 ;  /* 0x00000017ffb67e24 */ /* 0x000fc4000f8e00ff */
[--C-:B------:R-:W-:Y:S01]  /*4bb0*/  FFMA.FTZ R176, R153, UR10, -R152.reuse ;  /* 0x0000000a99b07c23 */ /* 0x100fe20008010898 */
[----:B------:R-:W-:Y:S01]  /*4bc0*/  FMUL.FTZ R177, R8, UR10 ;  /* 0x0000000a08b17c20 */ /* 0x000fe20008410000 */
[--C-:B------:R-:W-:Y:S01]  /*4bd0*/  FFMA.FTZ R8, R9, UR10, -R152.reuse ;  /* 0x0000000a09087c23 */ /* 0x100fe20008010898 */
[----:B------:R-:W-:Y:S01]  /*4be0*/  @!P1 VIADD R153, R182, 0x22840 ;  /* 0x00022840b6999836 */ /* 0x000fe20000000000 */
[----:B------:R-:W-:Y:S01]  /*4bf0*/  IADD3 R9, -R211, 0xb, RZ ;  /* 0x0000000bd3097810 */ /* 0x000fe20007ffe1ff */
[----:B------:R-:W5:Y:S01]  /*4c00*/  MUFU.EX2 R159, R159 ;  /* 0x0000009f009f7308 */ /* 0x000f620000000800 */
[--C-:B------:R-:W-:Y:S01]  /*4c10*/  FFMA.FTZ R11, R11, UR10, -R152.reuse ;  /* 0x0000000a0b0b7c23 */ /* 0x100fe20008010898 */
[--C-:B------:R-:W-:Y:S01]  /*4c20*/  FFMA.FTZ R14, R14, UR10, -R152.reuse ;  /* 0x0000000a0e0e7c23 */ /* 0x100fe20008010898 */
[----:B------:R-:W-:Y:S01]  /*4c30*/  @!P1 PRMT R153, RZ, 0x654, R153 ;  /* 0x00000654ff999816 */ /* 0x000fe20000000099 */
[----:B------:R0:W-:Y:S06]  /*4c40*/  BAR.ARV R9, 0x100 ;  /* 0x000400090000751d */ /* 0x0001ec0000002000 */
[----:B------:R4:W-:Y:S01]  /*4c50*/  @!P1 SYNCS.ARRIVE.TRANS64.RED.A1T0 RZ, [R153+URZ], RZ ;  /* 0x000000ff99ff99a7 */ /* 0x0009e2000810043f */
[----:B------:R-:W5:Y:S01]  /*4c60*/  MUFU.EX2 R162, R162 ;  /* 0x000000a200a27308 */ /* 0x000f620000000800 */
[----:B------:R-:W-:Y:S01]  /*4c70*/  FFMA.FTZ R15, R15, UR10, -R152 ;  /* 0x0000000a0f0f7c23 */ /* 0x000fe20008010898 */
[-C--:B------:R-:W-:Y:S01]  /*4c80*/  FMUL.FTZ R116, R116, R7.reuse ;  /* 0x0000000774747220 */ /* 0x080fe20000410000 */
[-C--:B------:R-:W-:Y:S01]  /*4c90*/  FMUL.FTZ R117, R117, R7.reuse ;  /* 0x0000000775757220 */ /* 0x080fe20000410000 */
[-C--:B------:R-:W-:Y:S01]  /*4ca0*/  FMUL.FTZ R120, R120, R7.reuse ;  /* 0x0000000778787220 */ /* 0x080fe20000410000 */
[-C--:B------:R-:W-:Y:S01]  /*4cb0*/  FMUL.FTZ R121, R121, R7.reuse ;  /* 0x0000000779797220 */ /* 0x080fe20000410000 */
[-C--:B------:R-:W-:Y:S01]  /*4cc0*/  FMUL.FTZ R124, R124, R7.reuse ;  /* 0x000000077c7c7220 */ /* 0x080fe20000410000 */
[----:B----4-:R-:W-:Y:S01]  /*4cd0*/  FADD.FTZ R153, R191, R6 ;  /* 0x00000006bf997221 */ /* 0x010fe20000010000 */
[----:B------:R-:W4:Y:S01]  /*4ce0*/  MUFU.EX2 R195, R195 ;  /* 0x000000c300c37308 */ /* 0x000f220000000800 */
[-C--:B------:R-:W-:Y:S01]  /*4cf0*/  FMUL.FTZ R125, R125, R7.reuse ;  /* 0x000000077d7d7220 */ /* 0x080fe20000410000 */
[-C--:B------:R-:W-:Y:S01]  /*4d00*/  FMUL.FTZ R128, R128, R7.reuse ;  /* 0x0000000780807220 */ /* 0x080fe20000410000 */
[----:B--2---:R-:W-:Y:S01]  /*4d10*/  FADD.FTZ R6, R12, R153 ;  /* 0x000000990c067221 */ /* 0x004fe20000010000 */
[-C--:B------:R-:W-:Y:S01]  /*4d20*/  FMUL.FTZ R129, R129, R7.reuse ;  /* 0x0000000781817220 */ /* 0x080fe20000410000 */
[-C--:B------:R-:W-:Y:S01]  /*4d30*/  FMUL.FTZ R132, R132, R7.reuse ;  /* 0x0000000784847220 */ /* 0x080fe20000410000 */
[-C--:B------:R-:W-:Y:S01]  /*4d40*/  FMUL.FTZ R133, R133, R7.reuse ;  /* 0x0000000785857220 */ /* 0x080fe20000410000 */
[----:B---3--:R-:W-:Y:S01]  /*4d50*/  FADD.FTZ R153, R13, R6 ;  /* 0x000000060d997221 */ /* 0x008fe20000010000 */
[----:B------:R-:W2:Y:S01]  /*4d60*/  MUFU.EX2 R164, R164 ;  /* 0x000000a400a47308 */ /* 0x000ea20000000800 */
[-C--:B------:R-:W-:Y:S01]  /*4d70*/  FMUL.FTZ R136, R136, R7.reuse ;  /* 0x0000000788887220 */ /* 0x080fe20000410000 */
[-C--:B------:R-:W-:Y:S01]  /*4d80*/  FMUL.FTZ R137, R137, R7.reuse ;  /* 0x0000000789897220 */ /* 0x080fe20000410000 */
[----:B-1----:R-:W-:Y:S01]  /*4d90*/  FADD.FTZ R6, R20, R153 ;  /* 0x0000009914067221 */ /* 0x002fe20000010000 */
[-C--:B------:R-:W-:Y:S01]  /*4da0*/  FMUL.FTZ R140, R140, R7.reuse ;  /* 0x000000078c8c7220 */ /* 0x080fe20000410000 */
[-C--:B------:R-:W-:Y:S01]  /*4db0*/  FMUL.FTZ R141, R141, R7.reuse ;  /* 0x000000078d8d7220 */ /* 0x080fe20000410000 */
[-C--:B------:R-:W-:Y:S01]  /*4dc0*/  FMUL.FTZ R144, R144, R7.reuse ;  /* 0x0000000790907220 */ /* 0x080fe20000410000 */
[----:B0-----:R-:W-:Y:S01]  /*4dd0*/  FADD.FTZ R153, R193, R6 ;  /* 0x00000006c1997221 */ /* 0x001fe20000010000 */
[----:B------:R-:W0:Y:S01]  /*4de0*/  MUFU.EX2 R165, R165 ;  /* 0x000000a500a57308 */ /* 0x000e220000000800 */
[-C--:B------:R-:W-:Y:S01]  /*4df0*/  FMUL.FTZ R145, R145, R7.reuse ;  /* 0x0000000791917220 */ /* 0x080fe20000410000 */
[-C--:B------:R-:W-:Y:S01]  /*4e00*/  FMUL.FTZ R148, R148, R7.reuse ;  /* 0x0000000794947220 */ /* 0x080fe20000410000 */
[----:B------:R-:W-:Y:S01]  /*4e10*/  FADD.FTZ R6, R190, R153 ;  /* 0x00000099be067221 */ /* 0x000fe20000010000 */
[----:B------:R-:W-:Y:S01]  /*4e20*/  FMUL.FTZ R149, R149, R7 ;  /* 0x0000000795957220 */ /* 0x000fe20000410000 */
[----:B------:R-:W-:Y:S01]  /*4e30*/  FFMA.FTZ R21, R21, UR10, -R152 ;  /* 0x0000000a15157c23 */ /* 0x000fe20008010898 */
[----:B------:R-:W-:Y:S01]  /*4e40*/  F2FP.BF16.F32.PACK_AB R154, R13, R12 ;  /* 0x0000000c0d9a723e */ /* 0x000fe200000010ff */
[----:B------:R-:W-:Y:S01]  /*4e50*/  FADD.FTZ R153, R155, R6 ;  /* 0x000000069b997221 */ /* 0x000fe20000010000 */
[----:B------:R-:W1:Y:S01]  /*4e60*/  MUFU.EX2 R166, R166 ;  /* 0x000000a600a67308 */ /* 0x000e620000000800 */
[--C-:B------:R-:W-:Y:S01]  /*4e70*/  FFMA.FTZ R194, R156, UR10, -R152.reuse ;  /* 0x0000000a9cc27c23 */ /* 0x100fe20008010898 */
[--C-:B------:R-:W-:Y:S01]  /*4e80*/  FFMA.FTZ R199, R157, UR10, -R152.reuse ;  /* 0x0000000a9dc77c23 */ /* 0x100fe20008010898 */
[----:B-----5:R-:W-:Y:S01]  /*4e90*/  FADD.FTZ R6, R192, R153 ;  /* 0x00000099c0067221 */ /* 0x020fe20000010000 */
[--C-:B------:R-:W-:Y:S01]  /*4ea0*/  FFMA.FTZ R196, R160, UR10, -R152.reuse ;  /* 0x0000000aa0c47c23 */ /* 0x100fe20008010898 */
[--C-:B------:R-:W-:Y:S01]  /*4eb0*/  FFMA.FTZ R161, R161, UR10, -R152.reuse ;  /* 0x0000000aa1a17c23 */ /* 0x100fe20008010898 */
[----:B------:R-:W-:Y:S01]  /*4ec0*/  FFMA.FTZ R163, R163, UR10, -R152 ;  /* 0x0000000aa3a37c23 */ /* 0x000fe20008010898 */
[----:B------:R-:W-:Y:S01]  /*4ed0*/  FADD.FTZ R153, R159, R6 ;  /* 0x000000069f997221 */ /* 0x000fe20000010000 */
[----:B------:R-:W3:Y:S01]  /*4ee0*/  MUFU.EX2 R167, R167 ;  /* 0x000000a700a77308 */ /* 0x000ee20000000800 */
[--C-:B------:R-:W-:Y:S01]  /*4ef0*/  FFMA.FTZ R210, R183, UR10, -R152.reuse ;  /* 0x0000000ab7d27c23 */ /* 0x100fe20008010898 */
[--C-:B------:R-:W-:Y:S01]  /*4f00*/  FFMA.FTZ R183, R184, UR10, -R152.reuse ;  /* 0x0000000ab8b77c23 */ /* 0x100fe20008010898 */
[----:B------:R-:W-:Y:S01]  /*4f10*/  FADD.FTZ R6, R162, R153 ;  /* 0x00000099a2067221 */ /* 0x000fe20000010000 */
[--C-:B------:R-:W-:Y:S01]  /*4f20*/  FFMA.FTZ R184, R185, UR10, -R152.reuse ;  /* 0x0000000ab9b87c23 */ /* 0x100fe20008010898 */
[--C-:B------:R-:W-:Y:S01]  /*4f30*/  FFMA.FTZ R185, R186, UR10, -R152.reuse ;  /* 0x0000000abab97c23 */ /* 0x100fe20008010898 */
[----:B------:R-:W-:Y:S01]  /*4f40*/  FFMA.FTZ R187, R187, UR10, -R152 ;  /* 0x0000000abbbb7c23 */ /* 0x000fe20008010898 */
[----:B----4-:R-:W-:Y:S01]  /*4f50*/  FADD.FTZ R153, R195, R6 ;  /* 0x00000006c3997221 */ /* 0x010fe20000010000 */
[----:B------:R-:W4:Y:S01]  /*4f60*/  MUFU.EX2 R168, R168 ;  /* 0x000000a800a87308 */ /* 0x000f220000000800 */
[--C-:B------:R-:W-:Y:S01]  /*4f70*/  FFMA.FTZ R188, R188, UR10, -R152.reuse ;  /* 0x0000000abcbc7c23 */ /* 0x100fe20008010898 */
[----:B------:R-:W-:Y:S01]  /*4f80*/  FFMA.FTZ R189, R189, UR10, -R152 ;  /* 0x0000000abdbd7c23 */ /* 0x000fe20008010898 */
[----:B--2---:R-:W-:Y:S01]  /*4f90*/  FADD.FTZ R6, R164, R153 ;  /* 0x00000099a4067221 */ /* 0x004fe20000010000 */
[----:B------:R-:W-:-:S02]  /*4fa0*/  F2FP.BF16.F32.PACK_AB R152, R191, R10 ;  /* 0x0000000abf98723e */ /* 0x000fc400000010ff */
[C---:B0-----:R-:W-:Y:S01]  /*4fb0*/  F2FP.BF16.F32.PACK_AB R164, R165.reuse, R164 ;  /* 0x000000a4a5a4723e */ /* 0x041fe200000010ff */
[----:B------:R-:W-:Y:S01]  /*4fc0*/  FADD.FTZ R153, R165, R6 ;  /* 0x00000006a5997221 */ /* 0x000fe20000010000 */
[----:B------:R-:W0:Y:S01]  /*4fd0*/  MUFU.EX2 R169, R169 ;  /* 0x000000a900a97308 */ /* 0x000e220000000800 */
[----:B------:R-:W-:Y:S02]  /*4fe0*/  F2FP.BF16.F32.PACK_AB R158, R155, R190 ;  /* 0x000000be9b9e723e */ /* 0x000fe400000010ff */
[----:B-1----:R-:W-:Y:S01]  /*4ff0*/  FADD.FTZ R6, R166, R153 ;  /* 0x00000099a6067221 */ /* 0x002fe20000010000 */
[----:B------:R-:W-:Y:S02]  /*5000*/  F2FP.BF16.F32.PACK_AB R160, R159, R192 ;  /* 0x000000c09fa0723e */ /* 0x000fe400000010ff */
[C---:B---3--:R-:W-:Y:S01]  /*5010*/  F2FP.BF16.F32.PACK_AB R166, R167.reuse, R166 ;  /* 0x000000a6a7a6723e */ /* 0x048fe200000010ff */
[----:B------:R-:W-:Y:S01]  /*5020*/  FADD.FTZ R153, R167, R6 ;  /* 0x00000006a7997221 */ /* 0x000fe20000010000 */
[----:B------:R-:W1:Y:S01]  /*5030*/  MUFU.EX2 R170, R170 ;  /* 0x000000aa00aa7308 */ /* 0x000e620000000800 */
[----:B------:R-:W-:-:S02]  /*5040*/  F2FP.BF16.F32.PACK_AB R156, R193, R20 ;  /* 0x00000014c19c723e */ /* 0x000fc400000010ff */
[----:B----4-:R-:W-:Y:S01]  /*5050*/  FADD.FTZ R6, R168, R153 ;  /* 0x00000099a8067221 */ /* 0x010fe20000010000 */
[----:B------:R-:W-:-:S04]  /*5060*/  F2FP.BF16.F32.PACK_AB R162, R195, R162 ;  /* 0x000000a2c3a2723e */ /* 0x000fc800000010ff */
        /* <DEDUP_REMOVED lines=98> */
[----:B------:R-:W-:Y:S01]  /*5690*/  FMUL.FTZ R151, R151, R177 ;  /* 0x000000b197977220 */ /* 0x000fe20000410000 */
[----:B------:R-:W-:-:S02]  /*56a0*/  F2FP.BF16.F32.PACK_AB R155, R15, R14 ;  /* 0x0000000e0f9b723e */ /* 0x000fc400000010ff */
[----:B------:R-:W0:Y:S01]  /*56b0*/  MUFU.EX2 R198, R198 ;  /* 0x000000c600c67308 */ /* 0x000e220000000800 */
[----:B-1----:R-:W-:Y:S01]  /*56c0*/  FADD.FTZ R4, R161, R4 ;  /* 0x00000004a1047221 */ /* 0x002fe20000010000 */
[----:B------:R-:W-:Y:S02]  /*56d0*/  F2FP.BF16.F32.PACK_AB R157, R176, R21 ;  /* 0x00000015b09d723e */ /* 0x000fe400000010ff */
[----:B------:R-:W-:Y:S02]  /*56e0*/  F2FP.BF16.F32.PACK_AB R159, R199, R194 ;  /* 0x000000c2c79f723e */ /* 0x000fe400000010ff */
[----:B------:R-:W-:Y:S02]  /*56f0*/  F2FP.BF16.F32.PACK_AB R161, R161, R196 ;  /* 0x000000c4a1a1723e */ /* 0x000fe400000010ff */
        /* <DEDUP_REMOVED lines=31> */
[----:B--2---:R-:W-:Y:S01]  /*58f0*/  FADD.FTZ R11, R7, R4 ;  /* 0x00000004070b7221 */ /* 0x004fe20000010000 */
[C---:B0-----:R-:W-:Y:S01]  /*5900*/  FADD.FTZ R6, R197.reuse, R6 ;  /* 0x00000006c5067221 */ /* 0x041fe20000010000 */
[----:B------:R-:W-:Y:S02]  /*5910*/  F2FP.BF16.F32.PACK_AB R174, R197, R174 ;  /* 0x000000aec5ae723e */ /* 0x000fe400000010ff */
[C---:B-1----:R-:W-:Y:S01]  /*5920*/  FADD.FTZ R4, R12.reuse, R11 ;  /* 0x0000000b0c047221 */ /* 0x042fe20000010000 */
[----:B------:R-:W-:Y:S01]  /*5930*/  F2FP.BF16.F32.PACK_AB R175, R12, R7 ;  /* 0x000000070caf723e */ /* 0x000fe200000010ff */
[----:B------:R-:W-:Y:S06]  /*5940*/  @!P0 BRA `(.L_x_9636) ;  /* 0x0000000000048947 */ /* 0x000fec0003800000 */
[----:B------:R-:W-:Y:S01]  /*5950*/  BPT.TRAP 0x1 ;  /* 0x000000040000795c */ /* 0x000fe20000300000 */
.L_x_9636:
[----:B------:R0:W1:Y:S01]  /*5960*/  SYNCS.PHASECHK.TRANS64.TRYWAIT P3, [UR23+0x22850], R5 ;  /* 0x02285005ff0075a7 */ /* 0x0000620008060157 */
[----:B------:R-:W-:Y:S05]  /*5970*/  @!P0 BRA `(.L_x_9637) ;  /* 0x0000000000048947 */ /* 0x000fea0003800000 */
[----:B------:R-:W-:Y:S01]  /*5980*/  BPT.TRAP 0x1 ;  /* 0x000000040000795c */ /* 0x000fe20000300000 */
.L_x_9637:
[----:B-1----:R-:W-:Y:S05]  /*5990*/  @P3 BRA `(.L_x_9638) ;  /* 0x0000000000083947 */ /* 0x002fea0003800000 */
[----:B------:R-:W1:Y:S02]  /*59a0*/  SYNCS.PHASECHK.TRANS64.TRYWAIT P3, [UR23+0x22850], R5 ;  /* 0x02285005ff0075a7 */ /* 0x000e640008060157 */
[----:B-1----:R-:W-:Y:S05]  /*59b0*/  @!P3 BRA `(.L_x_9639) ;  /* 0x0000009800dcb947 */ /* 0x002fea0003800000 */
.L_x_9638:
[----:B------:R-:W2:Y:S01]  /*59c0*/  S2R R7, SR_TID.X ;  /* 0x0000000000077919 */ /* 0x000ea20000002100 */
[----:B------:R-:W-:Y:S01]  /*59d0*/  UIMAD UR11, UR37, 0xc00, UR21 ;  /* 0x00000c00250b78a4 */ /* 0x000fe2000f8e0215 */
[----:B-1----:R-:W-:Y:S01]  /*59e0*/  @!P1 VIADD R182, R182, 0x22860 ;  /* 0x00022860b6b69836 */ /* 0x002fe20000000000 */
[----:B------:R-:W-:Y:S01]  /*59f0*/  UMOV UR7, 0x40000040 ;  /* 0x4000004000077882 */ /* 0x000fe20000000000 */
[----:B------:R-:W-:-:S03]  /*5a00*/  IMAD.MOV.U32 R8, RZ, RZ, R3 ;  /* 0x000000ffff087224 */ /* 0x000fc600078e0003 */
[----:B------:R-:W-:Y:S01]  /*5a10*/  @!P1 PRMT R182, RZ, 0x654, R182 ;  /* 0x00000654ffb69816 */ /* 0x000fe200000000b6 */
[----:B------:R-:W-:Y:S01]  /*5a20*/  UMOV UR6, UR11 ;  /* 0x0000000b00067c82 */ /* 0x000fe20008000000 */
[----:B--2---:R-:W-:-:S05]  /*5a30*/  SHF.R.U32.HI R7, RZ, 0x7, R7 ;  /* 0x00000007ff077819 */ /* 0x004fca0000011607 */
[----:B0-----:R-:W-:Y:S02]  /*5a40*/  VIADD R5, R7, 0x8 ;  /* 0x0000000807057836 */ /* 0x001fe40000000000 */
[----:B------:R-:W-:-:S03]  /*5a50*/  IMAD.MOV.U32 R7, RZ, RZ, R0 ;  /* 0x000000ffff077224 */ /* 0x000fc600078e0000 */
[----:B------:R0:W-:Y:S06]  /*5a60*/  BAR.SYNC.DEFER_BLOCKING R5, 0x100 ;  /* 0x000400050000751d */ /* 0x0001ec0000010000 */
        /* <DEDUP_REMOVED lines=35> */
.L_x_9631:
[----:B0--3--:R-:W0:Y:S01]  /*5ca0*/  SHFL.BFLY PT, R5, R6, 0x2, 0x1f ;  /* 0x0c401f0006057f89 */ /* 0x009e2200000e0000 */
[----:B------:R-:W-:Y:S01]  /*5cb0*/  IMAD.MOV.U32 R10, RZ, RZ, RZ ;  /* 0x000000ffff0a7224 */ /* 0x000fe200078e00ff */
[----:B------:R-:W-:Y:S01]  /*5cc0*/  UIADD3 UR37, UR37, 0x1, URZ ;  /* 0x0000000125257890 */ /* 0x000fe2000fffe03f */
[----:B------:R-:W-:Y:S01]  /*5cd0*/  IMAD.U32 R15, RZ, RZ, UR10 ;  /* 0x0000000aff0f7e24 */ /* 0x000fe2000f8e00ff */
[----:B------:R-:W1:Y:S01]  /*5ce0*/  SHFL.BFLY PT, R7, R4, 0x2, 0x1f ;  /* 0x0c401f0004077f89 */ /* 0x000e6200000e0000 */
[----:B------:R2:W-:Y:S06]  /*5cf0*/  BAR.ARV R9, 0x100 ;  /* 0x000400090000751d */ /* 0x0005ec0000002000 */
[----:B------:R-:W-:-:S02]  /*5d00*/  UISETP.NE.AND UP0, UPT, UR37, 0x2, UPT ;  /* 0x000000022500788c */ /* 0x000fc4000bf05270 */
[----:B------:R-:W-:Y:S06]  /*5d10*/  BAR.ARV 0x8, 0x180 ;  /* 0x0206000000007b1d */ /* 0x000fec0000002000 */
[----:B--2---:R-:W-:Y:S01]  /*5d20*/  IMAD.MOV.U32 R9, RZ, RZ, -0x800000 ;  /* 0xff800000ff097424 */ /* 0x004fe200078e00ff */
[----:B------:R-:W-:Y:S01]  /*5d30*/  USEL UR4, URZ, 0x1, UP0 ;  /* 0x000000013f047887 */ /* 0x000fe20008000000 */
[----:B0-----:R-:W-:Y:S01]  /*5d40*/  FADD.FTZ R5, R5, R6 ;  /* 0x0000000605057221 */ /* 0x001fe20000010000 */
[----:B------:R-:W-:Y:S01]  /*5d50*/  PLOP3.LUT P0, PT, PT, PT, PT, 0x8, 0x0 ;  /* 0x000000000000781c */ /* 0x000fe20003f0e170 */
[----:B------:R-:W-:Y:S01]  /*5d60*/  UIADD3 UR47, UR47, 0x1, URZ ;  /* 0x000000012f2f7890 */ /* 0x000fe2000fffe03f */
[----:B-1----:R-:W-:-:S02]  /*5d70*/  FADD.FTZ R7, R7, R4 ;  /* 0x0000000407077221 */ /* 0x002fc40000010000 */
[----:B------:R-:W0:Y:S01]  /*5d80*/  SHFL.BFLY PT, R8, R5, 0x1, 0x1f ;  /* 0x0c201f0005087f89 */ /* 0x000e2200000e0000 */
[----:B------:R-:W-:Y:S01]  /*5d90*/  IMAD.MOV.U32 R4, RZ, RZ, RZ ;  /* 0x000000ffff047224 */ /* 0x000fe200078e00ff */
[----:B------:R-:W-:Y:S02]  /*5da0*/  USEL UR37, UR37, URZ, UP0 ;  /* 0x0000003f25257287 */ /* 0x000fe40008000000 */
[----:B------:R-:W-:Y:S01]  /*5db0*/  ULOP3.LUT UR38, UR38, UR4, URZ, 0x3c, !UPT ;  /* 0x0000000426267292 */ /* 0x000fe2000f8e3c3f */
[----:B0-----:R-:W-:Y:S01]  /*5dc0*/  FADD.FTZ R11, R5, R8 ;  /* 0x00000008050b7221 */ /* 0x001fe20000010000 */
[----:B------:R-:W-:Y:S01]  /*5dd0*/  IMAD.U32 R5, RZ, RZ, UR10 ;  /* 0x0000000aff057e24 */ /* 0x000fe2000f8e00ff */
[----:B------:R-:W0:Y:S03]  /*5de0*/  SHFL.BFLY PT, R8, R7, 0x1, 0x1f ;  /* 0x0c201f0007087f89 */ /* 0x000e2600000e0000 */
[----:B------:R-:W-:-:S13]  /*5df0*/  FSETP.NE.FTZ.AND P1, PT, R11, RZ, PT ;  /* 0x000000ff0b00720b */ /* 0x000fda0003f35000 */
[----:B------:R-:W1:Y:S01]  /*5e00*/  @P1 MUFU.LG2 R6, R11 ;  /* 0x0000000b00061308 */ /* 0x000e620000000c00 */
[----:B------:R-:W-:Y:S01]  /*5e10*/  @P1 FMUL.FTZ R5, R5, 0.69314718246459960938 ;  /* 0x3f31721805051820 */ /* 0x000fe20000410000 */
[----:B0-----:R-:W-:-:S06]  /*5e20*/  FADD.FTZ R13, R7, R8 ;  /* 0x00000008070d7221 */ /* 0x001fcc0000010000 */
[----:B------:R-:W0:Y:S01]  /*5e30*/  @P1 MUFU.RCP R10, R11 ;  /* 0x0000000b000a1308 */ /* 0x000e220000001000 */
[----:B------:R-:W-:Y:S01]  /*5e40*/  IMAD.MOV.U32 R8, RZ, RZ, -0x800000 ;  /* 0xff800000ff087424 */ /* 0x000fe200078e00ff */
[----:B------:R-:W-:Y:S01]  /*5e50*/  FSETP.NE.FTZ.AND P2, PT, R13, RZ, PT ;  /* 0x000000ff0d00720b */ /* 0x000fe20003f55000 */
[----:B-1----:R-:W-:-:S04]  /*5e60*/  @P1 FMUL.FTZ R6, R6, 0.69314718246459960938 ;  /* 0x3f31721806061820 */ /* 0x002fc80000410000 */
[----:B------:R-:W-:-:S08]  /*5e70*/  @P1 FFMA.FTZ R9, R5, R0, R6 ;  /* 0x0000000005091223 */ /* 0x000fd00000010006 */
[----:B------:R-:W1:Y:S01]  /*5e80*/  @P2 MUFU.LG2 R7, R13 ;  /* 0x0000000d00072308 */ /* 0x000e620000000c00 */
[----:B------:R-:W-:Y:S01]  /*5e90*/  @P2 FMUL.FTZ R15, R15, 0.69314718246459960938 ;  /* 0x3f3172180f0f2820 */ /* 0x000fe20000410000 */
[-C--:B0-----:R-:W-:Y:S01]  /*5ea0*/  FMUL.FTZ R24, R24, R10.reuse ;  /* 0x0000000a18187220 */ /* 0x081fe20000410000 */
[-C--:B------:R-:W-:Y:S01]  /*5eb0*/  FMUL.FTZ R25, R25, R10.reuse ;  /* 0x0000000a19197220 */ /* 0x080fe20000410000 */
[-C--:B------:R-:W-:Y:S01]  /*5ec0*/  FMUL.FTZ R28, R28, R10.reuse ;  /* 0x0000000a1c1c7220 */ /* 0x080fe20000410000 */
[-C--:B------:R-:W-:Y:S01]  /*5ed0*/  FMUL.FTZ R29, R29, R10.reuse ;  /* 0x0000000a1d1d7220 */ /* 0x080fe20000410000 */
[-C--:B------:R-:W-:Y:S01]  /*5ee0*/  FMUL.FTZ R32, R32, R10.reuse ;  /* 0x0000000a20207220 */ /* 0x080fe20000410000 */
[-C--:B------:R-:W-:Y:S01]  /*5ef0*/  FMUL.FTZ R33, R33, R10.reuse ;  /* 0x0000000a21217220 */ /* 0x080fe20000410000 */
[----:B------:R-:W0:Y:S01]  /*5f00*/  @P2 MUFU.RCP R4, R13 ;  /* 0x0000000d00042308 */ /* 0x000e220000001000 */
        /* <DEDUP_REMOVED lines=123> */
[----:B------:R-:W-:-:S07]  /*66c0*/  @P2 FFMA.FTZ R8, R15, R3, R20 ;  /* 0x000000030f082223 */ /* 0x000fce0000010014 */
.L_x_9620:
        /* <DEDUP_REMOVED lines=41> */
[C---:B------:R-:W-:Y:S01]  /*6960*/  IADD3 R179, P4, R114.reuse, 0x60, RZ ;  /* 0x0000006072b37810 */ /* 0x040fe20007f9e0ff */
[--C-:B------:R-:W-:Y:S01]  /*6970*/  IMAD.X R21, RZ, RZ, R115.reuse, P1 ;  /* 0x000000ffff157224 */ /* 0x100fe200008e0673 */
[C---:B------:R-:W-:Y:S01]  /*6980*/  LOP3.LUT R13, R114.reuse, 0x380, RZ, 0xc0, !PT ;  /* 0x00000380720d7812 */ /* 0x040fe200078ec0ff */
        /* <DEDUP_REMOVED lines=13> */
[----:B------:R-:W-:Y:S01]  /*6a60*/  IMAD.X R79, RZ, RZ, R115, P1 ;  /* 0x000000ffff4f7224 */ /* 0x000fe200008e0673 */
[----:B------:R-:W-:-:S02]  /*6a70*/  SHF.R.U64 R13, R13, 0x3, RZ ;  /* 0x000000030d0d7819 */ /* 0x000fc400000012ff */
[----:B------:R-:W-:Y:S02]  /*6a80*/  LOP3.LUT R38, R179, 0x380, RZ, 0xc0, !PT ;  /* 0x00000380b3267812 */ /* 0x000fe400078ec0ff */
[C---:B------:R-:W-:Y:S02]  /*6a90*/  IADD3 R193, P4, R114.reuse, 0x8040, RZ ;  /* 0x0000804072c17810 */ /* 0x040fe40007f9e0ff */
[----:B------:R-:W-:Y:S02]  /*6aa0*/  LOP3.LUT R46, R181, 0x380, RZ, 0xc0, !PT ;  /* 0x00000380b52e7812 */ /* 0x000fe400078ec0ff */
[C---:B------:R-:W-:Y:S01]  /*6ab0*/  IADD3 R191, P0, R114.reuse, 0x8020, RZ ;  /* 0x0000802072bf7810 */ /* 0x040fe20007f1e0ff */
[--C-:B------:R-:W-:Y:S01]  /*6ac0*/  IMAD.X R99, RZ, RZ, R115.reuse, P4 ;  /* 0x000000ffff637224 */ /* 0x100fe200020e0673 */
[----:B------:R-:W-:Y:S02]  /*6ad0*/  IADD3 R197, P6, R114, 0xc000, RZ ;  /* 0x0000c00072c57810 */ /* 0x000fe40007fde0ff */
[----:B------:R-:W-:Y:S01]  /*6ae0*/  SHF.R.U64 R20, R20, 0x3, RZ ;  /* 0x0000000314147819 */ /* 0x000fe200000012ff */
[--C-:B------:R-:W-:Y:S01]  /*6af0*/  IMAD.X R95, RZ, RZ, R115.reuse, P0 ;  /* 0x000000ffff5f7224 */ /* 0x100fe200000e0673 */
[----:B------:R-:W-:Y:S01]  /*6b00*/  LOP3.LUT R54, R183, 0x380, RZ, 0xc0, !PT ;  /* 0x00000380b7367812 */ /* 0x000fe200078ec0ff */
[----:B------:R-:W-:Y:S01]  /*6b10*/  IMAD.X R107, RZ, RZ, R115, P6 ;  /* 0x000000ffff6b7224 */ /* 0x000fe200030e0673 */
[----:B------:R-:W-:-:S02]  /*6b20*/  IADD3 R195, P3, R114, 0x8060, RZ ;  /* 0x0000806072c37810 */ /* 0x000fc40007f7e0ff */
[C---:B------:R-:W-:Y:S02]  /*6b30*/  IADD3 R3, P5, R114.reuse, 0xc020, RZ ;  /* 0x0000c02072037810 */ /* 0x040fe40007fbe0ff */
[C---:B------:R-:W-:Y:S01]  /*6b40*/  IADD3 R174, P2, R114.reuse, 0xc040, RZ ;  /* 0x0000c04072ae7810 */ /* 0x040fe20007f5e0ff */
[--C-:B------:R-:W-:Y:S01]  /*6b50*/  IMAD.X R103, RZ, RZ, R115.reuse, P3 ;  /* 0x000000ffff677224 */ /* 0x100fe200018e0673 */
[----:B------:R-:W-:Y:S01]  /*6b60*/  IADD3 R6, P1, R114, 0xc060, RZ ;  /* 0x0000c06072067810 */ /* 0x000fe20007f3e0ff */
[--C-:B------:R-:W-:Y:S01]  /*6b70*/  IMAD.X R111, RZ, RZ, R115.reuse, P5 ;  /* 0x000000ffff6f7224 */ /* 0x100fe200028e0673 */
[----:B------:R-:W-:Y:S02]  /*6b80*/  SHF.R.U64 R30, R30, 0x3, RZ ;  /* 0x000000031e1e7819 */ /* 0x000fe400000012ff */
[----:B------:R-:W-:Y:S01]  /*6b90*/  LOP3.LUT R62, R185, 0x380, RZ, 0xc0, !PT ;  /* 0x00000380b93e7812 */ /* 0x000fe200078ec0ff */
[--C-:B------:R-:W-:Y:S01]  /*6ba0*/  IMAD.X R15, RZ, RZ, R115.reuse, P1 ;  /* 0x000000ffff0f7224 */ /* 0x100fe200008e0673 */
[----:B------:R-:W-:Y:S01]  /*6bb0*/  LOP3.LUT R114, R13, R114, RZ, 0x3c, !PT ;  /* 0x000000720d727212 */ /* 0x000fe200078e3cff */
[----:B------:R-:W-:Y:S01]  /*6bc0*/  IMAD.X R13, RZ, RZ, R115, P2 ;  /* 0x000000ffff0d7224 */ /* 0x000fe200010e0673 */
[----:B------:R-:W-:-:S02]  /*6bd0*/  SHF.R.U64 R38, R38, 0x3, RZ ;  /* 0x0000000326267819 */ /* 0x000fc400000012ff */
[----:B------:R-:W-:Y:S02]  /*6be0*/  LOP3.LUT R70, R187, 0x380, RZ, 0xc0, !PT ;  /* 0x00000380bb467812 */ /* 0x000fe400078ec0ff */
[----:B------:R-:W-:Y:S02]  /*6bf0*/  SHF.R.U64 R46, R46, 0x3, RZ ;  /* 0x000000032e2e7819 */ /* 0x000fe400000012ff */
[----:B------:R-:W-:Y:S02]  /*6c00*/  LOP3.LUT R78, R189, 0x380, RZ, 0xc0, !PT ;  /* 0x00000380bd4e7812 */ /* 0x000fe400078ec0ff */
[----:B------:R-:W-:Y:S02]  /*6c10*/  LOP3.LUT R98, R193, 0x380, RZ, 0xc0, !PT ;  /* 0x00000380c1627812 */ /* 0x000fe400078ec0ff */
[----:B------:R-:W-:Y:S02]  /*6c20*/  LOP3.LUT R20, R20, R175, RZ, 0x3c, !PT ;  /* 0x000000af14147212 */ /* 0x000fe400078e3cff */
[----:B------:R-:W-:-:S02]  /*6c30*/  SHF.R.U64 R54, R54, 0x3, RZ ;  /* 0x0000000336367819 */ /* 0x000fc400000012ff */
[----:B------:R-:W-:Y:S02]  /*6c40*/  LOP3.LUT R94, R191, 0x380, RZ, 0xc0, !PT ;  /* 0x00000380bf5e7812 */ /* 0x000fe400078ec0ff */
[----:B------:R-:W-:Y:S02]  /*6c50*/  LOP3.LUT R106, R197, 0x380, RZ, 0xc0, !PT ;  /* 0x00000380c56a7812 */ /* 0x000fe400078ec0ff */
[----:B------:R-:W-:Y:S02]  /*6c60*/  LOP3.LUT R30, R30, R177, RZ, 0x3c, !PT ;  /* 0x000000b11e1e7212 */ /* 0x000fe400078e3cff */
[----:B------:R-:W-:Y:S02]  /*6c70*/  SHF.R.U64 R62, R62, 0x3, RZ ;  /* 0x000000033e3e7819 */ /* 0x000fe400000012ff */
[----:B------:R-:W-:Y:S02]  /*6c80*/  LOP3.LUT R38, R38, R179, RZ, 0x3c, !PT ;  /* 0x000000b326267212 */ /* 0x000fe400078e3cff */
[----:B------:R-:W-:-:S02]  /*6c90*/  SHF.R.U64 R70, R70, 0x3, RZ ;  /* 0x0000000346467819 */ /* 0x000fc400000012ff */
[----:B------:R-:W-:Y:S02]  /*6ca0*/  LOP3.LUT R102, R195, 0x380, RZ, 0xc0, !PT ;  /* 0x00000380c3667812 */ /* 0x000fe400078ec0ff */
[----:B------:R-:W-:Y:S01]  /*6cb0*/  MOV R114, R114 ;  /* 0x0000007200727202 */ /* 0x000fe20000000f00 */
[----:B------:R-:W-:Y:S01]  /*6cc0*/  BAR.SYNC.DEFER_BLOCKING 0x1, 0x100 ;  /* 0x0044000000007b1d */ /* 0x000fe20000010000 */
[----:B------:R-:W-:Y:S02]  /*6cd0*/  LOP3.LUT R14, R3, 0x380, RZ, 0xc0, !PT ;  /* 0x00000380030e7812 */ /* 0x000fe400078ec0ff */
[----:B------:R-:W-:Y:S02]  /*6ce0*/  LOP3.LUT R46, R46, R181, RZ, 0x3c, !PT ;  /* 0x000000b52e2e7212 */ /* 0x000fe400078e3cff */
[----:B------:R-:W-:Y:S02]  /*6cf0*/  SHF.R.U64 R78, R78, 0x3, RZ ;  /* 0x000000034e4e7819 */ /* 0x000fe400000012ff */
[----:B------:R-:W-:-:S02]  /*6d00*/  SHF.R.U64 R98, R98, 0x3, RZ ;  /* 0x0000000362627819 */ /* 0x000fc400000012ff */
[----:B------:R-:W-:Y:S02]  /*6d10*/  LOP3.LUT R115, R6, 0x380, RZ, 0xc0, !PT ;  /* 0x0000038006737812 */ /* 0x000fe400078ec0ff */
[----:B------:R-:W-:Y:S02]  /*6d20*/  LOP3.LUT R54, R54, R183, RZ, 0x3c, !PT ;  /* 0x000000b736367212 */ /* 0x000fe400078e3cff */
[----:B------:R-:W-:Y:S02]  /*6d30*/  SHF.R.U64 R94, R94, 0x3, RZ ;  /* 0x000000035e5e7819 */ /* 0x000fe400000012ff */
[----:B------:R-:W-:Y:S02]  /*6d40*/  SHF.R.U64 R106, R106, 0x3, RZ ;  /* 0x000000036a6a7819 */ /* 0x000fe400000012ff */
[----:B------:R-:W-:Y:S02]  /*6d50*/  MOV R20, R20 ;  /* 0x0000001400147202 */ /* 0x000fe40000000f00 */
[----:B------:R-:W-:-:S02]  /*6d60*/  LOP3.LUT R62, R62, R185, RZ, 0x3c, !PT ;  /* 0x000000b93e3e7212 */ /* 0x000fc400078e3cff */
[----:B------:R-:W-:Y:S02]  /*6d70*/  LOP3.LUT R110, R174, 0x380, RZ, 0xc0, !PT ;  /* 0x00000380ae6e7812 */ /* 0x000fe400078ec0ff */
[----:B------:R-:W-:Y:S01]  /*6d80*/  MOV R30, R30 ;  /* 0x0000001e001e7202 */ /* 0x000fe20000000f00 */
[----:B------:R0:W-:Y:S01]  /*6d90*/  STSM.16.M88.4 [R114], R24 ;  /* 0x0000001872007844 */ /* 0x0001e20000000200 */
[----:B------:R-:W-:Y:S02]  /*6da0*/  LOP3.LUT R70, R70, R187, RZ, 0x3c, !PT ;  /* 0x000000bb46467212 */ /* 0x000fe400078e3cff */
[----:B------:R-:W-:Y:S01]  /*6db0*/  SHF.R.U64 R102, R102, 0x3, RZ ;  /* 0x0000000366667819 */ /* 0x000fe200000012ff */
[----:B------:R-:W-:Y:S01]  /*6dc0*/  STSM.16.M88.4 [R20], R32 ;  /* 0x0000002014007844 */ /* 0x000fe20000000200 */
[----:B------:R-:W-:Y:S02]  /*6dd0*/  SHF.R.U64 R14, R14, 0x3, RZ ;  /* 0x000000030e0e7819 */ /* 0x000fe400000012ff */
[----:B------:R-:W-:Y:S01]  /*6de0*/  MOV R38, R38 ;  /* 0x0000002600267202 */ /* 0x000fe20000000f00 */
[----:B------:R-:W-:Y:S01]  /*6df0*/  STSM.16.M88.4 [R30], R40 ;  /* 0x000000281e007844 */ /* 0x000fe20000000200 */
[----:B------:R-:W-:-:S02]  /*6e00*/  LOP3.LUT R78, R78, R189, RZ, 0x3c, !PT ;  /* 0x000000bd4e4e7212 */ /* 0x000fc400078e3cff */
[----:B------:R-:W-:Y:S01]  /*6e10*/  LOP3.LUT R98, R98, R193, RZ, 0x3c, !PT ;  /* 0x000000c162627212 */ /* 0x000fe200078e3cff */
[----:B------:R-:W-:Y:S01]  /*6e20*/  STSM.16.M88.4 [R38], R48 ;  /* 0x0000003026007844 */ /* 0x000fe20000000200 */
[----:B------:R-:W-:Y:S02]  /*6e30*/  SHF.R.U64 R115, R115, 0x3, RZ ;  /* 0x0000000373737819 */ /* 0x000fe400000012ff */
[----:B------:R-:W-:Y:S02]  /*6e40*/  MOV R46, R46 ;  /* 0x0000002e002e7202 */ /* 0x000fe40000000f00 */
[----:B------:R-:W-:Y:S02]  /*6e50*/  F2FP.BF16.F32.PACK_AB R59, R155, R59 ;  /* 0x0000003b9b3b723e */ /* 0x000fe400000010ff */
[----:B------:R-:W-:Y:S02]  /*6e60*/  F2FP.BF16.F32.PACK_AB R65, R154, R66 ;  /* 0x000000429a41723e */ /* 0x000fe400000010ff */
[----:B------:R-:W-:Y:S01]  /*6e70*/  F2FP.BF16.F32.PACK_AB R72, R73, R72 ;  /* 0x000000484948723e */ /* 0x000fe200000010ff */
[----:B------:R-:W-:Y:S01]  /*6e80*/  STSM.16.M88.4 [R46], R56 ;  /* 0x000000382e007844 */ /* 0x000fe20000000200 */
[----:B------:R-:W-:-:S02]  /*6e90*/  LOP3.LUT R94, R94, R191, RZ, 0x3c, !PT ;  /* 0x000000bf5e5e7212 */ /* 0x000fc400078e3cff */
[----:B------:R-:W-:Y:S02]  /*6ea0*/  LOP3.LUT R106, R106, R197, RZ, 0x3c, !PT ;  /* 0x000000c56a6a7212 */ /* 0x000fe400078e3cff */
[----:B------:R-:W-:Y:S02]  /*6eb0*/  MOV R54, R54 ;  /* 0x0000003600367202 */ /* 0x000fe40000000f00 */
[----:B------:R-:W-:Y:S02]  /*6ec0*/  F2FP.BF16.F32.PACK_AB R66, R69, R68 ;  /* 0x000000444542723e */ /* 0x000fe400000010ff */
[----:B------:R-:W-:Y:S02]  /*6ed0*/  F2FP.BF16.F32.PACK_AB R67, R153, R67 ;  /* 0x000000439943723e */ /* 0x000fe400000010ff */
[----:B------:R-:W-:Y:S02]  /*6ee0*/  F2FP.BF16.F32.PACK_AB R73, R152, R74 ;  /* 0x0000004a9849723e */ /* 0x000fe400000010ff */
[----:B------:R-:W-:Y:S01]  /*6ef0*/  F2FP.BF16.F32.PACK_AB R80, R81, R80 ;  /* 0x000000505150723e */ /* 0x000fe200000010ff */
[----:B------:R-:W-:Y:S01]  /*6f00*/  STSM.16.M88.4 [R54], R64 ;  /* 0x0000004036007844 */ /* 0x000fe20000000200 */
[----:B------:R-:W-:-:S02]  /*6f10*/  SHF.R.U64 R29, R110, 0x3, RZ ;  /* 0x000000036e1d7819 */ /* 0x000fc400000012ff */
[----:B------:R-:W-:Y:S02]  /*6f20*/  MOV R62, R62 ;  /* 0x0000003e003e7202 */ /* 0x000fe40000000f00 */
[----:B------:R-:W-:Y:S02]  /*6f30*/  F2FP.BF16.F32.PACK_AB R74, R77, R76 ;  /* 0x0000004c4d4a723e */ /* 0x000fe400000010ff */
[----:B------:R-:W-:Y:S01]  /*6f40*/  F2FP.BF16.F32.PACK_AB R75, R11, R75 ;  /* 0x0000004b0b4b723e */ /* 0x000fe200000010ff */
[----:B------:R-:W-:Y:S01]  /*6f50*/  IMAD.U32 R11, RZ, RZ, UR9 ;  /* 0x00000009ff0b7e24 */ /* 0x000fe2000f8e00ff */
[----:B------:R-:W-:Y:S01]  /*6f60*/  F2FP.BF16.F32.PACK_AB R81, R10, R82 ;  /* 0x000000520a51723e */ /* 0x000fe200000010ff */
[----:B------:R-:W-:Y:S01]  /*6f70*/  IMAD.U32 R10, RZ, RZ, UR8 ;  /* 0x00000008ff0a7e24 */ /* 0x000fe2000f8e00ff */
[----:B------:R-:W-:Y:S01]  /*6f80*/  LOP3.LUT R102, R102, R195, RZ, 0x3c, !PT ;  /* 0x000000c366667212 */ /* 0x000fe200078e3cff */
[----:B------:R-:W-:Y:S01]  /*6f90*/  STSM.16.M88.4 [R62], R72 ;  /* 0x000000483e007844 */ /* 0x000fe20000000200 */
[----:B------:R-:W-:Y:S01]  /*6fa0*/  LOP3.LUT R110, R14, R3, RZ, 0x3c, !PT ;  /* 0x000000030e6e7212 */ /* 0x000fe200078e3cff */
[----:B------:R-:W-:Y:S01]  /*6fb0*/  ULDC.64 UR8, c[0x0][0xc08] ;  /* 0x0003020000087ab9 */ /* 0x000fe20000000a00 */
[----:B------:R-:W-:-:S02]  /*6fc0*/  MOV R70, R70 ;  /* 0x0000004600467202 */ /* 0x000fc40000000f00 */
[----:B------:R-:W-:Y:S02]  /*6fd0*/  F2FP.BF16.F32.PACK_AB R82, R85, R84 ;  /* 0x000000545552723e */ /* 0x000fe400000010ff */
[----:B------:R-:W-:Y:S02]  /*6fe0*/  F2FP.BF16.F32.PACK_AB R83, R83, R86 ;  /* 0x000000565353723e */ /* 0x000fe400000010ff */
[----:B------:R-:W-:Y:S02]  /*6ff0*/  LOP3.LUT R14, R115, R6, RZ, 0x3c, !PT ;  /* 0x00000006730e7212 */ /* 0x000fe400078e3cff */
[----:B------:R-:W-:Y:S01]  /*7000*/  MOV R78, R78 ;  /* 0x0000004e004e7202 */ /* 0x000fe20000000f00 */
[----:B------:R1:W-:Y:S01]  /*7010*/  STSM.16.M88.4 [R70], R80 ;  /* 0x0000005046007844 */ /* 0x0003e20000000200 */
[----:B------:R-:W-:Y:S02]  /*7020*/  MOV R3, R98 ;  /* 0x0000006200037202 */ /* 0x000fe40000000f00 */
[----:B------:R-:W-:-:S02]  /*7030*/  F2FP.BF16.F32.PACK_AB R84, R89, R88 ;  /* 0x000000585954723e */ /* 0x000fc400000010ff */
[----:B------:R-:W-:Y:S02]  /*7040*/  F2FP.BF16.F32.PACK_AB R85, R91, R90 ;  /* 0x0000005a5b55723e */ /* 0x000fe400000010ff */
[----:B------:R-:W-:Y:S02]  /*7050*/  F2FP.BF16.F32.PACK_AB R86, R93, R92 ;  /* 0x0000005c5d56723e */ /* 0x000fe400000010ff */
[----:B------:R-:W-:Y:S02]  /*7060*/  F2FP.BF16.F32.PACK_AB R87, R163, R87 ;  /* 0x00000057a357723e */ /* 0x000fe400000010ff */
[----:B------:R-:W-:Y:S02]  /*7070*/  F2FP.BF16.F32.PACK_AB R96, R97, R96 ;  /* 0x000000606160723e */ /* 0x000fe400000010ff */
[----:B------:R-:W-:Y:S01]  /*7080*/  MOV R94, R94 ;  /* 0x0000005e005e7202 */ /* 0x000fe20000000f00 */
[----:B------:R-:W-:Y:S01]  /*7090*/  STSM.16.M88.4 [R78], R84 ;  /* 0x000000544e007844 */ /* 0x000fe20000000200 */
[----:B------:R-:W-:-:S02]  /*70a0*/  MOV R6, R106 ;  /* 0x0000006a00067202 */ /* 0x000fc40000000f00 */
[----:B------:R-:W-:Y:S02]  /*70b0*/  F2FP.BF16.F32.PACK_AB R104, R105, R104 ;  /* 0x000000686968723e */ /* 0x000fe400000010ff */
[----:B------:R-:W-:Y:S02]  /*70c0*/  LOP3.LUT R12, R29, R174, RZ, 0x3c, !PT ;  /* 0x000000ae1d0c7212 */ /* 0x000fe400078e3cff */
[----:B------:R-:W-:Y:S02]  /*70d0*/  F2FP.BF16.F32.PACK_AB R112, R113, R112 ;  /* 0x000000707170723e */ /* 0x000fe400000010ff */
[----:B------:R-:W-:Y:S02]  /*70e0*/  F2FP.BF16.F32.PACK_AB R120, R121, R120 ;  /* 0x000000787978723e */ /* 0x000fe400000010ff */
[----:B------:R-:W-:Y:S02]  /*70f0*/  MOV R102, R102 ;  /* 0x0000006600667202 */ /* 0x000fe40000000f00 */
[----:B0-----:R-:W-:-:S02]  /*7100*/  F2FP.BF16.F32.PACK_AB R114, R117, R116 ;  /* 0x000000747572723e */ /* 0x001fc400000010ff */
[----:B------:R-:W-:Y:S02]  /*7110*/  F2FP.BF16.F32.PACK_AB R128, R129, R128 ;  /* 0x000000808180723e */ /* 0x000fe400000010ff */
[----:B------:R-:W-:Y:S02]  /*7120*/  F2FP.BF16.F32.PACK_AB R136, R137, R136 ;  /* 0x000000888988723e */ /* 0x000fe400000010ff */
[----:B------:R-:W-:Y:S02]  /*7130*/  MOV R110, R110 ;  /* 0x0000006e006e7202 */ /* 0x000fe40000000f00 */
[----:B------:R-:W-:Y:S02]  /*7140*/  F2FP.BF16.F32.PACK_AB R144, R145, R144 ;  /* 0x000000909190723e */ /* 0x000fe400000010ff */
[----:B------:R-:W-:Y:S01]  /*7150*/  PLOP3.LUT P0, PT, PT, PT, UP0, 0x80, 0x0 ;  /* 0x000000000000781c */ /* 0x000fe20003f0f008 */
[----:B------:R-:W-:Y:S01]  /*7160*/  UISETP.NE.U32.AND UP1, UPT, UR8, URZ, UPT ;  /* 0x0000003f0800728c */ /* 0x000fe2000bf25070 */
[----:B------:R-:W-:Y:S01]  /*7170*/  F2FP.BF16.F32.PACK_AB R97, R165, R164 ;  /* 0x000000a4a561723e */ /* 0x000fe200000010ff */
[----:B------:R-:W-:Y:S01]  /*7180*/  ULDC UR7, c[0x0][0xa88] ;  /* 0x0002a20000077ab9 */ /* 0x000fe20000000800 */
[----:B------:R-:W-:Y:S01]  /*7190*/  F2FP.BF16.F32.PACK_AB R98, R101, R100 ;  /* 0x000000646562723e */ /* 0x000fe200000010ff */
[----:B------:R-:W-:Y:S01]  /*71a0*/  UMOV UR4, URZ ;  /* 0x0000003f00047c82 */ /* 0x000fe20008000000 */
[----:B------:R-:W-:Y:S01]  /*71b0*/  F2FP.BF16.F32.PACK_AB R99, R167, R166 ;  /* 0x000000a6a763723e */ /* 0x000fe200000010ff */
[----:B-1----:R-:W0:Y:S01]  /*71c0*/  LDC R80, c[0x0][0xbe8] ;  /* 0x0002fa00ff507b82 */ /* 0x002e220000000800 */
[----:B------:R-:W-:-:S02]  /*71d0*/  F2FP.BF16.F32.PACK_AB R105, R169, R168 ;  /* 0x000000a8a969723e */ /* 0x000fc400000010ff */
[----:B------:R-:W-:Y:S01]  /*71e0*/  F2FP.BF16.F32.PACK_AB R106, R109, R108 ;  /* 0x0000006c6d6a723e */ /* 0x000fe200000010ff */
[----:B------:R-:W-:Y:S01]  /*71f0*/  STSM.16.M88.4 [R94], R96 ;  /* 0x000000605e007844 */ /* 0x000fe20000000200 */
[----:B------:R-:W-:Y:S02]  /*7200*/  F2FP.BF16.F32.PACK_AB R107, R171, R170 ;  /* 0x000000aaab6b723e */ /* 0x000fe400000010ff */
[----:B------:R-:W-:Y:S02]  /*7210*/  F2FP.BF16.F32.PACK_AB R113, R173, R172 ;  /* 0x000000acad71723e */ /* 0x000fe400000010ff */
[----:B------:R-:W-:Y:S01]  /*7220*/  F2FP.BF16.F32.PACK_AB R115, R119, R118 ;  /* 0x000000767773723e */ /* 0x000fe200000010ff */
[----:B------:R1:W-:Y:S01]  /*7230*/  STSM.16.M88.4 [R3], R104 ;  /* 0x0000006803007844 */ /* 0x0003e20000000200 */
[----:B------:R-:W-:Y:S02]  /*7240*/  F2FP.BF16.F32.PACK_AB R121, R123, R122 ;  /* 0x0000007a7b79723e */ /* 0x000fe400000010ff */
[----:B------:R-:W-:Y:S01]  /*7250*/  F2FP.BF16.F32.PACK_AB R122, R125, R124 ;  /* 0x0000007c7d7a723e */ /* 0x000fe200000010ff */
[----:B------:R-:W-:Y:S01]  /*7260*/  STSM.16.M88.4 [R102], R112 ;  /* 0x0000007066007844 */ /* 0x000fe20000000200 */
[----:B------:R-:W-:-:S02]  /*7270*/  F2FP.BF16.F32.PACK_AB R123, R127, R126 ;  /* 0x0000007e7f7b723e */ /* 0x000fc400000010ff */
[----:B------:R-:W-:Y:S02]  /*7280*/  F2FP.BF16.F32.PACK_AB R129, R131, R130 ;  /* 0x000000828381723e */ /* 0x000fe400000010ff */
[----:B------:R-:W-:Y:S01]  /*7290*/  F2FP.BF16.F32.PACK_AB R130, R133, R132 ;  /* 0x000000848582723e */ /* 0x000fe200000010ff */
[----:B------:R-:W-:Y:S01]  /*72a0*/  STSM.16.M88.4 [R6], R120 ;  /* 0x0000007806007844 */ /* 0x000fe20000000200 */
[----:B------:R-:W-:Y:S02]  /*72b0*/  F2FP.BF16.F32.PACK_AB R131, R135, R134 ;  /* 0x000000868783723e */ /* 0x000fe400000010ff */
[----:B------:R-:W-:Y:S02]  /*72c0*/  F2FP.BF16.F32.PACK_AB R137, R139, R138 ;  /* 0x0000008a8b89723e */ /* 0x000fe400000010ff */
[----:B------:R-:W-:Y:S01]  /*72d0*/  MOV R12, R12 ;  /* 0x0000000c000c7202 */ /* 0x000fe20000000f00 */
[----:B------:R-:W-:Y:S01]  /*72e0*/  STSM.16.M88.4 [R110], R128 ;  /* 0x000000806e007844 */ /* 0x000fe20000000200 */
[----:B------:R-:W-:-:S02]  /*72f0*/  F2FP.BF16.F32.PACK_AB R138, R141, R140 ;  /* 0x0000008c8d8a723e */ /* 0x000fc400000010ff */
[----:B------:R-:W-:Y:S02]  /*7300*/  F2FP.BF16.F32.PACK_AB R139, R143, R142 ;  /* 0x0000008e8f8b723e */ /* 0x000fe400000010ff */
[----:B------:R-:W-:Y:S02]  /*7310*/  F2FP.BF16.F32.PACK_AB R145, R147, R146 ;  /* 0x000000929391723e */ /* 0x000fe400000010ff */
[----:B------:R-:W-:Y:S01]  /*7320*/  MOV R14, R14 ;  /* 0x0000000e000e7202 */ /* 0x000fe20000000f00 */
[----:B------:R-:W-:Y:S01]  /*7330*/  STSM.16.M88.4 [R12], R136 ;  /* 0x000000880c007844 */ /* 0x000fe20000000200 */
[----:B------:R-:W-:Y:S02]  /*7340*/  F2FP.BF16.F32.PACK_AB R146, R149, R148 ;  /* 0x000000949592723e */ /* 0x000fe400000010ff */
[----:B------:R-:W-:-:S05]  /*7350*/  F2FP.BF16.F32.PACK_AB R147, R151, R150 ;  /* 0x000000969793723e */ /* 0x000fca00000010ff */
[----:B------:R2:W-:Y:S01]  /*7360*/  STSM.16.M88.4 [R14], R144 ;  /* 0x000000900e007844 */ /* 0x0005e20000000200 */
[----:B------:R-:W-:Y:S06]  /*7370*/  BAR.SYNC.DEFER_BLOCKING 0x1, 0x100 ;  /* 0x0044000000007b1d */ /* 0x000fec0000010000 */
[----:B-1----:R-:W3:Y:S01]  /*7380*/  @P0 LDG.E R3, desc[UR40][R10.64] ;  /* 0x000000280a030981 */ /* 0x002ee2000c1e1900 */
[----:B------:R-:W-:Y:S01]  /*7390*/  UISETP.NE.AND.EX UP1, UPT, UR9, URZ, UPT, UP1 ;  /* 0x0000003f0900728c */ /* 0x000fe2000bf25310 */
[----:B0-----:R-:W-:Y:S01]  /*73a0*/  ISETP.NE.AND P1, PT, R80, 0x1, PT ;  /* 0x000000015000780c */ /* 0x001fe20003f25270 */
[----:B--2---:R-:W-:-:S04]  /*73b0*/  IMAD.U32 R14, RZ, RZ, UR44 ;  /* 0x0000002cff0e7e24 */ /* 0x004fc8000f8e00ff */
[----:B------:R-:W-:-:S05]  /*73c0*/  PLOP3.LUT P2, PT, PT, PT, UP1, 0x80, 0x0 ;  /* 0x000000000000781c */ /* 0x000fca0003f4f018 */
[----:B------:R-:W-:-:S03]  /*73d0*/  @UP1 ULEA UR8, UP2, UR46, UR8, 0x2 ;  /* 0x000000082e081291 */ /* 0x000fc6000f84103f */
[----:B------:R-:W0:Y:S01]  /*73e0*/  @P1 LDC R6, c[0x0][0xbec] ;  /* 0x0002fb00ff061b82 */ /* 0x000e220000000800 */
[----:B------:R-:W-:Y:S02]  /*73f0*/  @UP1 ULEA.HI.X UR9, UR46, UR9, UR45, 0x2, UP2 ;  /* 0x000000092e091291 */ /* 0x000fe400090f142d */
[----:B------:R-:W-:-:S04]  /*7400*/  IMAD.U32 R20, RZ, RZ, UR8 ;  /* 0x00000008ff147e24 */ /* 0x000fc8000f8e00ff */
[----:B------:R-:W-:Y:S01]  /*7410*/  IMAD.U32 R21, RZ, RZ, UR9 ;  /* 0x00000009ff157e24 */ /* 0x000fe2000f8e00ff */
[----:B------:R-:W1:Y:S01]  /*7420*/  @P1 LDC R13, c[0x0][0xbf0] ;  /* 0x0002fc00ff0d1b82 */ /* 0x000e620000000800 */
[----:B---3--:R-:W-:Y:S01]  /*7430*/  @P0 R2UR UR4, R3 ;  /* 0x00000000030402ca */ /* 0x008fe200000e0000 */
[----:B------:R-:W-:-:S06]  /*7440*/  IMAD.U32 R3, RZ, RZ, UR7 ;  /* 0x00000007ff037e24 */ /* 0x000fcc000f8e00ff */
[----:B------:R2:W5:Y:S01]  /*7450*/  @P2 LDG.E R3, desc[UR40][R20.64] ;  /* 0x0000002814032981 */ /* 0x000562000c1e1900 */
[----:B01----:R-:W-:Y:S07]  /*7460*/  @P2 BRA `(.L_x_9643) ;  /* 0x0000000000102947 */ /* 0x003fee0003800000 */
[----:B------:R-:W-:Y:S05]  /*7470*/  @!P0 BRA `(.L_x_9643) ;  /* 0x00000000000c8947 */ /* 0x000fea0003800000 */
[----:B------:R-:W3:Y:S04]  /*7480*/  LDG.E R12, desc[UR40][R10.64] ;  /* 0x000000280a0c7981 */ /* 0x000ee8000c1e1900 */
[----:B-----5:R-:W3:Y:S02]  /*7490*/  LDG.E R3, desc[UR40][R10.64+0x4] ;  /* 0x000004280a037981 */ /* 0x020ee4000c1e1900 */
[----:B---3--:R-:W-:-:S07]  /*74a0*/  IMAD.IADD R3, R3, 0x1, -R12 ;  /* 0x0000000103037824 */ /* 0x008fce00078e0a0c */
.L_x_9643:
[----:B------:R-:W-:Y:S01]  /*74b0*/  USHF.R.S32.HI UR14, URZ, 0x1f, UR43 ;  /* 0x0000001f3f0e7899 */ /* 0x000fe2000801142b */
[----:B------:R-:W-:Y:S01]  /*74c0*/  IMAD R15, R14, 0x80, R203 ;  /* 0x000000800e0f7824 */ /* 0x000fe200078e02cb */
[----:B------:R-:W-:Y:S01]  /*74d0*/  ULDC.64 UR12, c[0x0][0xb90] ;  /* 0x0002e400000c7ab9 */ /* 0x000fe20000000a00 */
[----:B------:R-:W-:Y:S01]  /*74e0*/  USHF.R.S32.HI UR11, URZ, 0x1f, UR4 ;  /* 0x0000001f3f0b7899 */ /* 0x000fe20008011404 */
[----:B------:R-:W-:Y:S01]  /*74f0*/  IMAD R11, R22, 0x40, R2 ;  /* 0x00000040160b7824 */ /* 0x000fe200078e0202 */
[----:B------:R-:W-:Y:S01]  /*7500*/  UIMAD UR7, UR14, UR12, URZ ;  /* 0x0000000c0e0772a4 */ /* 0x000fe2000f8e023f */
[----:B------:R-:W-:Y:S01]  /*7510*/  @P1 IMAD.HI.U32 R6, R15, R6, RZ ;  /* 0x000000060f061227 */ /* 0x000fe200078e00ff */
[----:B------:R-:W-:Y:S01]  /*7520*/  UMOV UR10, UR4 ;  /* 0x00000004000a7c82 */ /* 0x000fe20008000000 */
[----:B------:R-:W-:Y:S02]  /*7530*/  USEL UR45, UR45, URZ, !UP0 ;  /* 0x0000003f2d2d7287 */ /* 0x000fe4000c000000 */
[----:B------:R-:W-:Y:S01]  /*7540*/  UIMAD.WIDE.U32 UR8, UR43, UR12, UR10 ;  /* 0x0000000c2b0872a5 */ /* 0x000fe2000f8e000a */
[----:B------:R-:W-:Y:S01]  /*7550*/  IMAD.MOV.U32 R10, RZ, RZ, R15 ;  /* 0x000000ffff0a7224 */ /* 0x000fe200078e000f */
[----:B------:R-:W-:Y:S01]  /*7560*/  UIMAD UR7, UR43, UR13, UR7 ;  /* 0x0000000d2b0772a4 */ /* 0x000fe2000f8e0207 */
[----:B------:R-:W-:Y:S01]  /*7570*/  @P1 SHF.R.U32.HI R10, RZ, R13, R6 ;  /* 0x0000000dff0a1219 */ /* 0x000fe20000011606 */
[----:B------:R-:W-:Y:S01]  /*7580*/  USEL UR46, UR46, URZ, !UP0 ;  /* 0x0000003f2e2e7287 */ /* 0x000fe2000c000000 */
[----:B------:R-:W-:Y:S01]  /*7590*/  IMAD.WIDE R4, R11, 0x2, R4 ;  /* 0x000000020b047825 */ /* 0x000fe200078e0204 */
[----:B------:R-:W-:Y:S01]  /*75a0*/  ULDC.64 UR12, c[0x0][0xb98] ;  /* 0x0002e600000c7ab9 */ /* 0x000fe20000000a00 */
[----:B------:R-:W-:Y:S01]  /*75b0*/  UIADD3 UR9, UR9, UR7, URZ ;  /* 0x0000000709097290 */ /* 0x000fe2000fffe03f */
[--C-:B------:R-:W-:Y:S01]  /*75c0*/  SHF.R.S32.HI R6, RZ, 0x1f, R10.reuse ;  /* 0x0000001fff067819 */ /* 0x100fe2000001140a */
[----:B------:R-:W-:Y:S01]  /*75d0*/  UIMAD UR7, UR45, UR12, URZ ;  /* 0x0000000c2d0772a4 */ /* 0x000fe2000f8e023f */
[----:B------:R-:W-:Y:S01]  /*75e0*/  IMAD.MOV R13, RZ, RZ, -R10 ;  /* 0x000000ffff0d7224 */ /* 0x000fe200078e0a0a */
[----:B------:R-:W-:Y:S01]  /*75f0*/  UIMAD.WIDE.U32 UR8, UR46, UR12, UR8 ;  /* 0x0000000c2e0872a5 */ /* 0x000fe2000f8e0008 */
[----:B------:R-:W-:Y:S01]  /*7600*/  IADD3 R37, P2, R4, 0x5000, RZ ;  /* 0x0000500004257810 */ /* 0x000fe20007f5e0ff */
[----:B------:R-:W-:Y:S01]  /*7610*/  UIMAD UR7, UR46, UR13, UR7 ;  /* 0x0000000d2e0772a4 */ /* 0x000fe2000f8e0207 */
[----:B------:R-:W-:Y:S01]  /*7620*/  IMAD R13, R80, R13, R15 ;  /* 0x0000000d500d7224 */ /* 0x000fe200078e020f */
[----:B------:R-:W-:Y:S01]  /*7630*/  IADD3 R25, P5, R4, 0x1000, RZ ;  /* 0x0000100004197810 */ /* 0x000fe20007fbe0ff */
[----:B-----5:R-:W-:Y:S01]  /*7640*/  IMAD R84, R3, R80, RZ ;  /* 0x0000005003547224 */ /* 0x020fe200078e02ff */
[----:B------:R-:W-:Y:S01]  /*7650*/  IADD3 R10, P0, R10, UR8, RZ ;  /* 0x000000080a0a7c10 */ /* 0x000fe2000ff1e0ff */
[----:B------:R-:W-:Y:S01]  /*7660*/  ULDC.64 UR12, c[0x0][0xaa0] ;  /* 0x0002a800000c7ab9 */ /* 0x000fe20000000a00 */
[----:B------:R-:W-:Y:S01]  /*7670*/  IMAD.U32 R11, RZ, RZ, UR7 ;  /* 0x00000007ff0b7e24 */ /* 0x000fe2000f8e00ff */
[----:B------:R-:W-:-:S02]  /*7680*/  IADD3 R29, P4, R4, 0x2000, RZ ;  /* 0x00002000041d7810 */ /* 0x000fc40007f9e0ff */
[----:B------:R-:W-:Y:S02]  /*7690*/  IADD3 R57, P3, R4, 0x4000, RZ ;  /* 0x0000400004397810 */ /* 0x000fe40007f7e0ff */
[----:B------:R-:W-:Y:S01]  /*76a0*/  IADD3.X R11, R6, UR9, R11, P0, !PT ;  /* 0x00000009060b7c10 */ /* 0x000fe200087fe40b */
[----:B------:R-:W-:Y:S01]  /*76b0*/  ULDC.64 UR8, c[0x0][0xb88] ;  /* 0x0002e20000087ab9 */ /* 0x000fe20000000a00 */
[----:B------:R-:W-:Y:S02]  /*76c0*/  SHF.R.S32.HI R6, RZ, 0x1f, R13 ;  /* 0x0000001fff067819 */ /* 0x000fe4000001140d */
[----:B------:R-:W-:Y:S01]  /*76d0*/  IADD3 R33, P0, R4, 0x3000, RZ ;  /* 0x0000300004217810 */ /* 0x000fe20007f1e0ff */
[----:B------:R-:W-:Y:S01]  /*76e0*/  IMAD.WIDE.U32 R10, R13, UR8, R10 ;  /* 0x000000080d0a7c25 */ /* 0x000fe2000f8e000a */
[----:B------:R-:W-:Y:S02]  /*76f0*/  LOP3.LUT R36, R37, 0x380, RZ, 0xc0, !PT ;  /* 0x0000038025247812 */ /* 0x000fe400078ec0ff */
[----:B------:R-:W-:Y:S01]  /*7700*/  LOP3.LUT R32, R33, 0x380, RZ, 0xc0, !PT ;  /* 0x0000038021207812 */ /* 0x000fe200078ec0ff */
[----:B------:R-:W-:Y:S01]  /*7710*/  IMAD R6, R6, UR8, RZ ;  /* 0x0000000806067c24 */ /* 0x000fe2000f8e02ff */
[----:B------:R-:W-:-:S02]  /*7720*/  LOP3.LUT R24, R25, 0x380, RZ, 0xc0, !PT ;  /* 0x0000038019187812 */ /* 0x000fc400078ec0ff */
[----:B------:R-:W-:Y:S01]  /*7730*/  SHF.R.U64 R32, R32, 0x3, RZ ;  /* 0x0000000320207819 */ /* 0x000fe200000012ff */
[----:B------:R-:W-:Y:S01]  /*7740*/  IMAD R15, R13, UR9, R6 ;  /* 0x000000090d0f7c24 */ /* 0x000fe2000f8e0206 */
[----:B------:R-:W-:Y:S01]  /*7750*/  LOP3.LUT R28, R29, 0x380, RZ, 0xc0, !PT ;  /* 0x000003801d1c7812 */ /* 0x000fe200078ec0ff */
[----:B------:R-:W-:Y:S01]  /*7760*/  ULDC.64 UR8, c[0x0][0xb50] ;  /* 0x0002d40000087ab9 */ /* 0x000fe20000000a00 */
[----:B------:R-:W-:Y:S01]  /*7770*/  LOP3.LUT R56, R57, 0x380, RZ, 0xc0, !PT ;  /* 0x0000038039387812 */ /* 0x000fe200078ec0ff */
[----:B------:R-:W-:Y:S01]  /*7780*/  IMAD.IADD R11, R11, 0x1, R15 ;  /* 0x000000010b0b7824 */ /* 0x000fe200078e020f */
[----:B------:R-:W-:Y:S01]  /*7790*/  LEA R14, P6, R10, UR8, 0x2 ;  /* 0x000000080a0e7c11 */ /* 0x000fe2000f8c10ff */
[----:B------:R-:W-:Y:S01]  /*77a0*/  IMAD.U32 R6, RZ, RZ, UR44 ;  /* 0x0000002cff067e24 */ /* 0x000fe2000f8e00ff */
[----:B------:R-:W-:Y:S01]  /*77b0*/  LOP3.LUT R32, R32, R33, RZ, 0x3c, !PT ;  /* 0x0000002120207212 */ /* 0x000fe200078e3cff */
[----:B------:R-:W-:Y:S01]  /*77c0*/  IMAD.X R33, RZ, RZ, R5, P0 ;  /* 0x000000ffff217224 */ /* 0x000fe200000e0605 */
[----:B------:R-:W-:Y:S01]  /*77d0*/  SHF.R.U64 R36, R36, 0x3, RZ ;  /* 0x0000000324247819 */ /* 0x000fe200000012ff */
[----:B--2---:R-:W-:Y:S01]  /*77e0*/  SHFL.IDX PT, R20, R14, RZ, 0x1c1f ;  /* 0x001c1fff0e147589 */ /* 0x004fe200000e0000 */
[----:B------:R-:W-:Y:S01]  /*77f0*/  SHF.R.U64 R24, R24, 0x3, RZ ;  /* 0x0000000318187819 */ /* 0x000fe200000012ff */
[----:B------:R-:W-:Y:S01]  /*7800*/  IMAD R27, R6, 0x80, R201 ;  /* 0x00000080061b7824 */ /* 0x000fe200078e02c9 */
[----:B------:R-:W-:Y:S01]  /*7810*/  SHF.R.U64 R28, R28, 0x3, RZ ;  /* 0x000000031c1c7819 */ /* 0x000fe200000012ff */
[----:B------:R-:W-:Y:S01]  /*7820*/  SHFL.IDX PT, R50, R14, 0x1, 0x1c1f ;  /* 0x003c1f000e327f89 */ /* 0x000fe200000e0000 */
[----:B------:R-:W-:Y:S01]  /*7830*/  SHF.R.U64 R56, R56, 0x3, RZ ;  /* 0x0000000338387819 */ /* 0x000fe200000012ff */
[----:B------:R-:W-:Y:S01]  /*7840*/  VIADD R6, R27, 0x8 ;  /* 0x000000081b067836 */ /* 0x000fe20000000000 */
[----:B------:R-:W-:-:S02]  /*7850*/  IADD3 R61, P0, R4, 0x9000, RZ ;  /* 0x00009000043d7810 */ /* 0x000fc40007f1e0ff */
[----:B------:R-:W-:Y:S02]  /*7860*/  LEA.HI.X R15, R10, UR9, R11, 0x2, P6 ;  /* 0x000000090a0f7c11 */ /* 0x000fe4000b0f140b */
        /* <DEDUP_REMOVED lines=9> */
[----:B------:R-:W0:Y:S01]  /*7900*/  SHFL.IDX PT, R21, R15, RZ, 0x1c1f ;  /* 0x001c1fff0f157589 */ /* 0x000e2200000e0000 */
[----:B------:R-:W-:-:S02]  /*7910*/  IADD3 R11, P2, R4, 0xb000, RZ ;  /* 0x0000b000040b7810 */ /* 0x000fc40007f5e0ff */
[C---:B------:R-:W-:Y:S01]  /*7920*/  IADD3 R41, P6, R4.reuse, 0x6000, RZ ;  /* 0x0000600004297810 */ /* 0x040fe20007fde0ff */
[----:B------:R-:W1:Y:S01]  /*7930*/  SHFL.IDX PT, R51, R15, 0x1, 0x1c1f ;  /* 0x003c1f000f337f89 */ /* 0x000e6200000e0000 */
        /* <DEDUP_REMOVED lines=8> */
[----:B------:R-:W-:Y:S02]  /*79c0*/  LOP3.LUT R48, R49, 0x380, RZ, 0xc0, !PT ;  /* 0x0000038031307812 */ /* 0x000fe400078ec0ff */
[----:B------:R-:W-:Y:S01]  /*79d0*/  LOP3.LUT R60, R60, R61, RZ, 0x3c, !PT ;  /* 0x0000003d3c3c7212 */ /* 0x000fe200078e3cff */
[----:B------:R-:W-:Y:S01]  /*79e0*/  IMAD.X R61, RZ, RZ, R5, P0 ;  /* 0x000000ffff3d7224 */ /* 0x000fe200000e0605 */
[----:B------:R-:W-:-:S02]  /*79f0*/  SHF.R.U64 R10, R10, 0x3, RZ ;  /* 0x000000030a0a7819 */ /* 0x000fc400000012ff */
[----:B------:R-:W-:Y:S02]  /*7a00*/  SHF.R.U64 R40, R40, 0x3, RZ ;  /* 0x0000000328287819 */ /* 0x000fe400000012ff */
[----:B------:R-:W-:Y:S02]  /*7a10*/  SHF.R.U64 R44, R44, 0x3, RZ ;  /* 0x000000032c2c7819 */ /* 0x000fe400000012ff */
[----:B------:R-:W-:Y:S02]  /*7a20*/  SHF.R.U64 R68, R68, 0x3, RZ ;  /* 0x0000000344447819 */ /* 0x000fe400000012ff */
[----:B------:R-:W-:Y:S02]  /*7a30*/  SHF.R.U64 R48, R48, 0x3, RZ ;  /* 0x0000000330307819 */ /* 0x000fe400000012ff */
[----:B------:R-:W-:Y:S02]  /*7a40*/  LOP3.LUT P0, RZ, R23, 0x3, RZ, 0xc0, !PT ;  /* 0x0000000317ff7812 */ /* 0x000fe4000780c0ff */
        /* <DEDUP_REMOVED lines=10> */
[----:B------:R-:W-:-:S02]  /*7af0*/  ISETP.GE.OR P2, PT, R27, R84, P0 ;  /* 0x000000541b00720c */ /* 0x000fc40000746670 */
[----:B------:R-:W-:Y:S02]  /*7b00*/  ISETP.GE.OR P0, PT, R6, R84, P0 ;  /* 0x000000540600720c */ /* 0x000fe40000706670 */
[C---:B------:R-:W-:Y:S02]  /*7b10*/  IADD3 R77, P6, R4.reuse, 0xc000, RZ ;  /* 0x0000c000044d7810 */ /* 0x040fe40007fde0ff */
[C---:B------:R-:W-:Y:S02]  /*7b20*/  IADD3 R73, P5, R4.reuse, 0xd000, RZ ;  /* 0x0000d00004497810 */ /* 0x040fe40007fbe0ff */
[C---:B------:R-:W-:Y:S02]  /*7b30*/  IADD3 R65, P4, R4.reuse, 0xe000, RZ ;  /* 0x0000e00004417810 */ /* 0x040fe40007f9e0ff */
[C---:B------:R-:W-:Y:S02]  /*7b40*/  LOP3.LUT R13, R4.reuse, 0x380, RZ, 0xc0, !PT ;  /* 0x00000380040d7812 */ /* 0x040fe400078ec0ff */
[----:B------:R-:W-:Y:S01]  /*7b50*/  IADD3 R12, P3, R4, 0xf000, RZ ;  /* 0x0000f000040c7810 */ /* 0x000fe20007f7e0ff */
[----:B0-----:R0:W-:Y:S01]  /*7b60*/  @!P2 ST.E desc[UR40][R20.64], R9 ;  /* 0x000000091400a985 */ /* 0x0011e2000c101928 */
[----:B------:R-:W-:-:S02]  /*7b70*/  LOP3.LUT R76, R77, 0x380, RZ, 0xc0, !PT ;  /* 0x000003804d4c7812 */ /* 0x000fc400078ec0ff */
[----:B------:R-:W-:Y:S01]  /*7b80*/  LOP3.LUT R72, R73, 0x380, RZ, 0xc0, !PT ;  /* 0x0000038049487812 */ /* 0x000fe200078ec0ff */
[----:B-1----:R1:W-:Y:S01]  /*7b90*/  @!P0 ST.E desc[UR40][R50.64], R8 ;  /* 0x0000000832008985 */ /* 0x0023e2000c101928 */
[----:B------:R-:W-:Y:S01]  /*7ba0*/  LOP3.LUT R64, R65, 0x380, RZ, 0xc0, !PT ;  /* 0x0000038041407812 */ /* 0x000fe200078ec0ff */
[----:B------:R-:W-:Y:S01]  /*7bb0*/  IMAD.X R53, RZ, RZ, R5, P3 ;  /* 0x000000ffff357224 */ /* 0x000fe200018e0605 */
[----:B------:R-:W-:Y:S01]  /*7bc0*/  SHF.R.U64 R13, R13, 0x3, RZ ;  /* 0x000000030d0d7819 */ /* 0x000fe200000012ff */
[----:B------:R-:W-:Y:S01]  /*7bd0*/  UIMAD UR7, UR11, UR12, URZ ;  /* 0x0000000c0b0772a4 */ /* 0x000fe2000f8e023f */
[----:B------:R-:W-:Y:S01]  /*7be0*/  LOP3.LUT R3, R12, 0x380, RZ, 0xc0, !PT ;  /* 0x000003800c037812 */ /* 0x000fe200078ec0ff */
[----:B------:R-:W-:Y:S01]  /*7bf0*/  UIMAD.WIDE.U32 UR8, UR4, UR12, URZ ;  /* 0x0000000c040872a5 */ /* 0x000fe2000f8e003f */
[----:B------:R-:W-:Y:S01]  /*7c00*/  SHF.R.U64 R76, R76, 0x3, RZ ;  /* 0x000000034c4c7819 */ /* 0x000fe200000012ff */
[----:B0-----:R-:W0:Y:S01]  /*7c10*/  @P1 LDC R21, c[0x0][0xbf0] ;  /* 0x0002fc00ff151b82 */ /* 0x001e220000000800 */
[----:B------:R-:W-:Y:S01]  /*7c20*/  SHF.R.U64 R72, R72, 0x3, RZ ;  /* 0x0000000348487819 */ /* 0x000fe200000012ff */
[----:B------:R-:W-:Y:S01]  /*7c30*/  ULDC.64 UR10, c[0x0][0xae8] ;  /* 0x0002ba00000a7ab9 */ /* 0x000fe20000000a00 */
[----:B------:R-:W-:Y:S01]  /*7c40*/  SHF.R.U64 R64, R64, 0x3, RZ ;  /* 0x0000000340407819 */ /* 0x000fe200000012ff */
[----:B------:R-:W-:Y:S01]  /*7c50*/  IMAD.U32 R20, RZ, RZ, UR44 ;  /* 0x0000002cff147e24 */ /* 0x000fe2000f8e00ff */
[----:B------:R-:W-:Y:S01]  /*7c60*/  LOP3.LUT R4, R13, R4, RZ, 0x3c, !PT ;  /* 0x000000040d047212 */ /* 0x000fe200078e3cff */
[----:B------:R-:W5:Y:S01]  /*7c70*/  LD.E.128 R24, desc[UR40][R24.64] ;  /* 0x0000002818187980 */ /* 0x000f62000c101d00 */
[----:B------:R-:W-:-:S02]  /*7c80*/  SHF.R.U64 R3, R3, 0x3, RZ ;  /* 0x0000000303037819 */ /* 0x000fc400000012ff */
[----:B------:R-:W-:Y:S01]  /*7c90*/  LOP3.LUT R76, R76, R77, RZ, 0x3c, !PT ;  /* 0x0000004d4c4c7212 */ /* 0x000fe200078e3cff */
[--C-:B------:R-:W-:Y:S01]  /*7ca0*/  IMAD.X R77, RZ, RZ, R5.reuse, P6 ;  /* 0x000000ffff4d7224 */ /* 0x100fe200030e0605 */
[----:B------:R-:W-:Y:S01]  /*7cb0*/  LOP3.LUT R72, R72, R73, RZ, 0x3c, !PT ;  /* 0x0000004948487212 */ /* 0x000fe200078e3cff */
[--C-:B------:R-:W-:Y:S01]  /*7cc0*/  IMAD.X R73, RZ, RZ, R5.reuse, P5 ;  /* 0x000000ffff497224 */ /* 0x100fe200028e0605 */
[----:B------:R-:W-:Y:S01]  /*7cd0*/  LOP3.LUT R64, R64, R65, RZ, 0x3c, !PT ;  /* 0x0000004140407212 */ /* 0x000fe200078e3cff */
[----:B------:R-:W-:Y:S01]  /*7ce0*/  IMAD.X R65, RZ, RZ, R5, P4 ;  /* 0x000000ffff417224 */ /* 0x000fe200020e0605 */
[----:B------:R-:W-:Y:S01]  /*7cf0*/  LOP3.LUT R52, R3, R12, RZ, 0x3c, !PT ;  /* 0x0000000c03347212 */ /* 0x000fe200078e3cff */
[----:B------:R-:W-:Y:S01]  /*7d00*/  UIMAD UR7, UR4, UR13, UR7 ;  /* 0x0000000d040772a4 */ /* 0x000fe2000f8e0207 */
[----:B------:R2:W5:Y:S01]  /*7d10*/  LD.E.128 R12, desc[UR40][R4.64] ;  /* 0x00000028040c7980 */ /* 0x000562000c101d00 */
[----:B------:R-:W-:Y:S02]  /*7d20*/  IMAD R3, R19, 0x20, R22 ;  /* 0x0000002013037824 */ /* 0x000fe400078e0216 */
[----:B------:R-:W-:Y:S01]  /*7d30*/  IMAD.U32 R87, RZ, RZ, UR44 ;  /* 0x0000002cff577e24 */ /* 0x000fe2000f8e00ff */
[----:B------:R-:W5:Y:S04]  /*7d40*/  LD.E.128 R28, desc[UR40][R28.64] ;  /* 0x000000281c1c7980 */ /* 0x000f68000c101d00 */
[----:B------:R-:W5:Y:S01]  /*7d50*/  LD.E.128 R32, desc[UR40][R32.64] ;  /* 0x0000002820207980 */ /* 0x000f62000c101d00 */
[----:B--2---:R-:W2:Y:S01]  /*7d60*/  @P1 LDC R5, c[0x0][0xbec] ;  /* 0x0002fb00ff051b82 */ /* 0x004ea20000000800 */
[----:B------:R-:W-:-:S02]  /*7d70*/  UIADD3 UR9, UR9, UR7, URZ ;  /* 0x0000000709097290 */ /* 0x000fc4000fffe03f */
[----:B------:R-:W5:Y:S01]  /*7d80*/  LD.E.128 R56, desc[UR40][R56.64] ;  /* 0x0000002838387980 */ /* 0x000f62000c101d00 */
[----:B------:R-:W-:Y:S01]  /*7d90*/  UIMAD UR4, UR14, UR10, URZ ;  /* 0x0000000a0e0472a4 */ /* 0x000fe2000f8e023f */
[----:B------:R-:W-:Y:S01]  /*7da0*/  IMAD R20, R20, 0x80, R3 ;  /* 0x0000008014147824 */ /* 0x000fe200078e0203 */
[----:B------:R-:W-:Y:S01]  /*7db0*/  UIMAD.WIDE.U32 UR8, UR43, UR10, UR8 ;  /* 0x0000000a2b0872a5 */ /* 0x000fe2000f8e0008 */
[----:B------:R-:W5:Y:S01]  /*7dc0*/  LD.E.128 R36, desc[UR40][R36.64] ;  /* 0x0000002824247980 */ /* 0x000f62000c101d00 */
[----:B------:R-:W-:-:S03]  /*7dd0*/  UIMAD UR4, UR43, UR11, UR4 ;  /* 0x0000000b2b0472a4 */ /* 0x000fc6000f8e0204 */
[----:B------:R-:W-:Y:S01]  /*7de0*/  ULDC.64 UR10, c[0x0][0xaf0] ;  /* 0x0002bc00000a7ab9 */ /* 0x000fe20000000a00 */
[----:B------:R-:W-:Y:S01]  /*7df0*/  UIADD3 UR9, UR9, UR4, URZ ;  /* 0x0000000409097290 */ /* 0x000fe2000fffe03f */
[----:B------:R-:W5:Y:S01]  /*7e00*/  LD.E.128 R40, desc[UR40][R40.64] ;  /* 0x0000002828287980 */ /* 0x000f62000c101d00 */
[----:B------:R-:W-:Y:S01]  /*7e10*/  UIMAD UR4, UR45, UR10, URZ ;  /* 0x0000000a2d0472a4 */ /* 0x000fe2000f8e023f */
[----:B------:R-:W-:Y:S01]  /*7e20*/  IMAD.MOV.U32 R3, RZ, RZ, R20 ;  /* 0x000000ffff037224 */ /* 0x000fe200078e0014 */
[----:B------:R-:W-:Y:S01]  /*7e30*/  UIMAD.WIDE.U32 UR8, UR46, UR10, UR8 ;  /* 0x0000000a2e0872a5 */ /* 0x000fe2000f8e0008 */
[----:B------:R-:W5:Y:S01]  /*7e40*/  LD.E.128 R44, desc[UR40][R44.64] ;  /* 0x000000282c2c7980 */ /* 0x000f62000c101d00 */
[----:B------:R-:W-:-:S03]  /*7e50*/  UIMAD UR4, UR46, UR11, UR4 ;  /* 0x0000000b2e0472a4 */ /* 0x000fc6000f8e0204 */
[----:B------:R-:W5:Y:S01]  /*7e60*/  LD.E.128 R68, desc[UR40][R68.64] ;  /* 0x0000002844447980 */ /* 0x000f62000c101d00 */
[----:B--2---:R-:W-:Y:S01]  /*7e70*/  @P1 IMAD.HI.U32 R4, R20, R5, RZ ;  /* 0x0000000514041227 */ /* 0x004fe200078e00ff */
[----:B------:R-:W-:Y:S02]  /*7e80*/  UIADD3 UR4, UR9, UR4, URZ ;  /* 0x0000000409047290 */ /* 0x000fe4000fffe03f */
[----:B------:R-:W5:Y:S02]  /*7e90*/  LD.E.128 R60, desc[UR40][R60.64] ;  /* 0x000000283c3c7980 */ /* 0x000f64000c101d00 */
[----:B0-----:R-:W-:Y:S01]  /*7ea0*/  @P1 SHF.R.U32.HI R3, RZ, R21, R4 ;  /* 0x00000015ff031219 */ /* 0x001fe20000011604 */
[----:B------:R-:W-:Y:S01]  /*7eb0*/  IMAD.U32 R4, RZ, RZ, UR8 ;  /* 0x00000008ff047e24 */ /* 0x000fe2000f8e00ff */
[----:B-1----:R-:W5:Y:S02]  /*7ec0*/  LD.E.128 R48, desc[UR40][R48.64] ;  /* 0x0000002830307980 */ /* 0x002f64000c101d00 */
[--C-:B------:R-:W-:Y:S01]  /*7ed0*/  SHF.R.S32.HI R6, RZ, 0x1f, R3.reuse ;  /* 0x0000001fff067819 */ /* 0x100fe20000011403 */
[----:B------:R-:W-:Y:S01]  /*7ee0*/  IMAD.MOV R21, RZ, RZ, -R3 ;  /* 0x000000ffff157224 */ /* 0x000fe200078e0a03 */
[----:B------:R-:W5:Y:S01]  /*7ef0*/  LD.E.128 R8, desc[UR40][R10.64] ;  /* 0x000000280a087980 */ /* 0x000f62000c101d00 */
[----:B------:R-:W-:Y:S01]  /*7f00*/  IMAD.U32 R5, RZ, RZ, UR9 ;  /* 0x00000009ff057e24 */ /* 0x000fe2000f8e00ff */
[----:B------:R-:W-:Y:S01]  /*7f10*/  ULDC.64 UR8, c[0x0][0xae0] ;  /* 0x0002b80000087ab9 */ /* 0x000fe20000000a00 */
[----:B------:R-:W-:Y:S01]  /*7f20*/  IMAD.U32 R5, RZ, RZ, UR4 ;  /* 0x00000004ff057e24 */ /* 0x000fe2000f8e00ff */
[----:B------:R-:W5:Y:S01]  /*7f30*/  LD.E.128 R76, desc[UR40][R76.64] ;  /* 0x000000284c4c7980 */ /* 0x000f62000c101d00 */
[----:B------:R-:W-:-:S02]  /*7f40*/  IMAD R6, R6, UR8, RZ ;  /* 0x0000000806067c24 */ /* 0x000fc4000f8e02ff */
[----:B------:R-:W-:Y:S01]  /*7f50*/  IMAD R21, R80, R21, R20 ;  /* 0x0000001550157224 */ /* 0x000fe200078e0214 */
[----:B------:R-:W5:Y:S01]  /*7f60*/  LD.E.128 R72, desc[UR40][R72.64] ;  /* 0x0000002848487980 */ /* 0x000f62000c101d00 */
[C---:B------:R-:W-:Y:S02]  /*7f70*/  IMAD R81, R3.reuse, UR9, R6 ;  /* 0x0000000903517c24 */ /* 0x040fe4000f8e0206 */
[----:B------:R-:W-:Y:S01]  /*7f80*/  IMAD.WIDE.U32 R4, R3, UR8, R4 ;  /* 0x0000000803047c25 */ /* 0x000fe2000f8e0004 */
[----:B------:R-:W5:Y:S01]  /*7f90*/  LD.E.128 R64, desc[UR40][R64.64] ;  /* 0x0000002840407980 */ /* 0x000f62000c101d00 */
[----:B------:R-:W-:Y:S01]  /*7fa0*/  SHF.R.S32.HI R3, RZ, 0x1f, R21 ;  /* 0x0000001fff037819 */ /* 0x000fe20000011415 */
[----:B------:R-:W-:Y:S02]  /*7fb0*/  ULDC.64 UR8, c[0x0][0xad8] ;  /* 0x0002b60000087ab9 */ /* 0x000fe40000000a00 */
[----:B------:R-:W5:Y:S01]  /*7fc0*/  LD.E.128 R52, desc[UR40][R52.64] ;  /* 0x0000002834347980 */ /* 0x000f62000c101d00 */
[----:B------:R-:W-:Y:S01]  /*7fd0*/  IMAD R87, R87, 0x80, R22 ;  /* 0x0000008057577824 */ /* 0x000fe200078e0216 */
        /* <DEDUP_REMOVED lines=8> */
[----:B------:R-:W-:Y:S02]  /*8060*/  VIADD R3, R87, 0x20 ;  /* 0x0000002057037836 */ /* 0x000fe40000000000 */
[C---:B------:R-:W-:Y:S02]  /*8070*/  IMAD R81, R21.reuse, UR9, R6 ;  /* 0x0000000915517c24 */ /* 0x040fe4000f8e0206 */
[----:B------:R-:W-:Y:S01]  /*8080*/  IMAD.WIDE.U32 R4, R21, UR8, R4 ;  /* 0x0000000815047c25 */ /* 0x000fe2000f8e0004 */
[-C--:B------:R-:W-:Y:S01]  /*8090*/  ISETP.GE.AND P1, PT, R3, R84.reuse, PT ;  /* 0x000000540300720c */ /* 0x080fe20003f26270 */
[----:B------:R-:W-:Y:S01]  /*80a0*/  ULDC.64 UR8, c[0x0][0xa80] ;  /* 0x0002a00000087ab9 */ /* 0x000fe20000000a00 */
[C---:B------:R-:W-:Y:S01]  /*80b0*/  ISETP.GE.AND P2, PT, R87.reuse, R84, PT ;  /* 0x000000545700720c */ /* 0x040fe20003f46270 */
[----:B------:R-:W-:Y:S01]  /*80c0*/  VIADD R3, R87, 0x40 ;  /* 0x0000004057037836 */ /* 0x000fe20000000000 */
[----:B------:R-:W-:Y:S01]  /*80d0*/  LEA R6, P3, R4, UR8, 0x1 ;  /* 0x0000000804067c11 */ /* 0x000fe2000f8608ff */
[----:B------:R-:W-:-:S02]  /*80e0*/  IMAD.IADD R5, R5, 0x1, R81 ;  /* 0x0000000105057824 */ /* 0x000fc400078e0251 */
[----:B------:R-:W-:Y:S01]  /*80f0*/  VIADD R0, R0, 0x22820 ;  /* 0x0002282000007836 */ /* 0x000fe20000000000 */
[----:B------:R-:W-:Y:S02]  /*8100*/  ISETP.GE.AND P0, PT, R3, R84, PT ;  /* 0x000000540300720c */ /* 0x000fe40003f06270 */
[----:B------:R-:W-:Y:S02]  /*8110*/  LEA.HI.X R3, R4, UR9, R5, 0x1, P3 ;  /* 0x0000000904037c11 */ /* 0x000fe400098f0c05 */
[----:B------:R-:W-:Y:S01]  /*8120*/  PRMT R0, RZ, 0x654, R0 ;  /* 0x00000654ff007816 */ /* 0x000fe20000000000 */
[----:B0-----:R0:W1:Y:S01]  /*8130*/  SHFL.IDX PT, R85, R6, RZ, 0x181f ;  /* 0x00181fff06557589 */ /* 0x00106200000e0000 */
[----:B------:R-:W-:Y:S02]  /*8140*/  BSSY B1, `(.L_x_9644) ;  /* 0x0000015000017945 */ /* 0x000fe40003800000 */
[----:B------:R0:W-:Y:S01]  /*8150*/  SYNCS.ARRIVE.TRANS64.RED.A1T0 RZ, [R0+URZ], RZ ;  /* 0x000000ff00ff79a7 */ /* 0x0001e2000810043f */
[----:B------:R0:W2:Y:S01]  /*8160*/  SHFL.IDX PT, R83, R3, RZ, 0x181f ;  /* 0x00181fff03537589 */ /* 0x0000a200000e0000 */
[----:B------:R-:W-:Y:S05]  /*8170*/  @P2 BRA `(.L_x_9645) ;  /* 0x0000000000442947 */ /* 0x000fea0003800000 */
[----:B------:R-:W-:Y:S02]  /*8180*/  ULDC UR4, c[0x0][0xac8] ;  /* 0x0002b20000047ab9 */ /* 0x000fe40000000800 */
[----:B------:R-:W-:Y:S02]  /*8190*/  ISETP.GE.AND P5, PT, R2, UR4, PT ;  /* 0x0000000402007c0c */ /* 0x000fe4000bfa6270 */
[----:B------:R-:W-:Y:S02]  /*81a0*/  ISETP.GE.AND P4, PT, R17, UR4, PT ;  /* 0x0000000411007c0c */ /* 0x000fe4000bf86270 */
[----:B------:R-:W-:Y:S02]  /*81b0*/  ISETP.GE.AND P3, PT, R16, UR4, PT ;  /* 0x0000000410007c0c */ /* 0x000fe4000bf66270 */
[----:B------:R-:W-:-:S07]  /*81c0*/  ISETP.GE.AND P2, PT, R18, UR4, PT ;  /* 0x0000000412007c0c */ /* 0x000fce000bf46270 */
[----:B-1----:R-:W-:-:S04]  /*81d0*/  @!P5 LEA R4, P6, R2, R85, 0x1 ;  /* 0x000000550204d211 */ /* 0x002fc800078c08ff */
[----:B--2---:R-:W-:Y:S02]  /*81e0*/  @!P5 LEA.HI.X R5, R2, R83, R208, 0x1, P6 ;  /* 0x000000530205d211 */ /* 0x004fe400030f0cd0 */
[----:B------:R-:W-:-:S03]  /*81f0*/  @!P4 LEA R20, P6, R17, R85, 0x1 ;  /* 0x000000551114c211 */ /* 0x000fc600078c08ff */
[----:B-----5:R3:W-:Y:S01]  /*8200*/  @!P5 ST.E.128 desc[UR40][R4.64], R12 ;  /* 0x0000000c0400d985 */ /* 0x0207e2000c101d28 */
[----:B------:R-:W-:Y:S02]  /*8210*/  @!P4 LEA.HI.X R21, R17, R83, R207, 0x1, P6 ;  /* 0x000000531115c211 */ /* 0x000fe400030f0ccf */
[----:B------:R-:W-:-:S03]  /*8220*/  @!P3 LEA R80, P6, R16, R85, 0x1 ;  /* 0x000000551050b211 */ /* 0x000fc600078c08ff */
[----:B------:R3:W-:Y:S01]  /*8230*/  @!P4 ST.E.128 desc[UR40][R20.64], R56 ;  /* 0x000000381400c985 */ /* 0x0007e2000c101d28 */
[----:B------:R-:W-:Y:S02]  /*8240*/  @!P3 LEA.HI.X R81, R16, R83, R206, 0x1, P6 ;  /* 0x000000531051b211 */ /* 0x000fe400030f0cce */
[----:B------:R-:W-:-:S03]  /*8250*/  @!P2 LEA R82, P6, R18, R85, 0x1 ;  /* 0x000000551252a211 */ /* 0x000fc600078c08ff */
[----:B------:R3:W-:Y:S01]  /*8260*/  @!P3 ST.E.128 desc[UR40][R80.64], R68 ;  /* 0x000000445000b985 */ /* 0x0007e2000c101d28 */
[----:B------:R-:W-:-:S05]  /*8270*/  @!P2 LEA.HI.X R83, R18, R83, R205, 0x1, P6 ;  /* 0x000000531253a211 */ /* 0x000fca00030f0ccd */
[----:B------:R3:W-:Y:S04]  /*8280*/  @!P2 ST.E.128 desc[UR40][R82.64], R76 ;  /* 0x0000004c5200a985 */ /* 0x0007e8000c101d28 */
.L_x_9645:
[----:B------:R-:W-:Y:S05]  /*8290*/  BSYNC B1 ;  /* 0x0000000000017941 */ /* 0x000fea0003800000 */
.L_x_9644:
[----:B---3--:R3:W4:Y:S01]  /*82a0*/  SHFL.IDX PT, R21, R3, 0x1, 0x181f ;  /* 0x00381f0003157f89 */ /* 0x00872200000e0000 */
[----:B------:R-:W-:Y:S03]  /*82b0*/  BSSY B1, `(.L_x_9646) ;  /* 0x0000014000017945 */ /* 0x000fe60003800000 */
[----:B-----5:R3:W0:Y:S01]  /*82c0*/  SHFL.IDX PT, R15, R6, 0x1, 0x181f ;  /* 0x00381f00060f7f89 */ /* 0x02062200000e0000 */
[----:B------:R-:W-:Y:S05]  /*82d0*/  @P1 BRA `(.L_x_9647) ;  /* 0x0000000000441947 */ /* 0x000fea0003800000 */
[----:B------:R-:W-:Y:S02]  /*82e0*/  ULDC UR4, c[0x0][0xac8] ;  /* 0x0002b20000047ab9 */ /* 0x000fe40000000800 */
[----:B------:R-:W-:Y:S02]  /*82f0*/  ISETP.GE.AND P4, PT, R2, UR4, PT ;  /* 0x0000000402007c0c */ /* 0x000fe4000bf86270 */
[----:B------:R-:W-:Y:S02]  /*8300*/  ISETP.GE.AND P3, PT, R17, UR4, PT ;  /* 0x0000000411007c0c */ /* 0x000fe4000bf66270 */
[----:B------:R-:W-:Y:S02]  /*8310*/  ISETP.GE.AND P2, PT, R16, UR4, PT ;  /* 0x0000000410007c0c */ /* 0x000fe4000bf46270 */
[----:B------:R-:W-:-:S07]  /*8320*/  ISETP.GE.AND P1, PT, R18, UR4, PT ;  /* 0x0000000412007c0c */ /* 0x000fce000bf26270 */
[CC--:B0-----:R-:W-:Y:S02]  /*8330*/  @!P4 LEA R4, P6, R2.reuse, R15.reuse, 0x1 ;  /* 0x0000000f0204c211 */ /* 0x0c1fe400078c08ff */
[C---:B------:R-:W-:Y:S02]  /*8340*/  @!P3 LEA R12, P5, R17.reuse, R15, 0x1 ;  /* 0x0000000f110cb211 */ /* 0x040fe400078a08ff */
[----:B----4-:R-:W-:Y:S02]  /*8350*/  @!P4 LEA.HI.X R5, R2, R21, R208, 0x1, P6 ;  /* 0x000000150205c211 */ /* 0x010fe400030f0cd0 */
[----:B------:R-:W-:Y:S02]  /*8360*/  @!P2 LEA R14, P6, R16, R15, 0x1 ;  /* 0x0000000f100ea211 */ /* 0x000fe400078c08ff */
[----:B------:R-:W-:Y:S01]  /*8370*/  @!P3 LEA.HI.X R13, R17, R21, R207, 0x1, P5 ;  /* 0x00000015110db211 */ /* 0x000fe200028f0ccf */
[----:B------:R0:W-:Y:S01]  /*8380*/  @!P4 ST.E.128 desc[UR40][R4.64], R24 ;  /* 0x000000180400c985 */ /* 0x0001e2000c101d28 */
[----:B------:R-:W-:-:S02]  /*8390*/  @!P1 LEA R20, P5, R18, R15, 0x1 ;  /* 0x0000000f12149211 */ /* 0x000fc400078a08ff */
[-C--:B------:R-:W-:Y:S01]  /*83a0*/  @!P2 LEA.HI.X R15, R16, R21.reuse, R206, 0x1, P6 ;  /* 0x00000015100fa211 */ /* 0x080fe200030f0cce */
[----:B------:R0:W-:Y:S01]  /*83b0*/  @!P3 ST.E.128 desc[UR40][R12.64], R36 ;  /* 0x000000240c00b985 */ /* 0x0001e2000c101d28 */
[----:B------:R-:W-:-:S03]  /*83c0*/  @!P1 LEA.HI.X R21, R18, R21, R205, 0x1, P5 ;  /* 0x0000001512159211 */ /* 0x000fc600028f0ccd */
[----:B------:R0:W-:Y:S04]  /*83d0*/  @!P2 ST.E.128 desc[UR40][R14.64], R60 ;  /* 0x0000003c0e00a985 */ /* 0x0001e8000c101d28 */
[----:B------:R0:W-:Y:S02]  /*83e0*/  @!P1 ST.E.128 desc[UR40][R20.64], R72 ;  /* 0x0000004814009985 */ /* 0x0001e4000c101d28 */
.L_x_9647:
[----:B------:R-:W-:Y:S05]  /*83f0*/  BSYNC B1 ;  /* 0x0000000000017941 */ /* 0x000fea0003800000 */
.L_x_9646:
[----:B0---4-:R0:W4:Y:S01]  /*8400*/  SHFL.IDX PT, R21, R3, 0x2, 0x181f ;  /* 0x00581f0003157f89 */ /* 0x01112200000e0000 */
        /* <DEDUP_REMOVED lines=11> */
[----:B----4-:R-:W-:Y:S02]  /*84c0*/  @!P3 LEA.HI.X R5, R2, R21, R208, 0x1, P6 ;  /* 0x000000150205b211 */ /* 0x010fe400030f0cd0 */
[----:B------:R-:W-:Y:S02]  /*84d0*/  @!P0 LEA R20, P6, R18, R13, 0x1 ;  /* 0x0000000d12148211 */ /* 0x000fe400078c08ff */
[-C--:B------:R-:W-:Y:S01]  /*84e0*/  @!P2 LEA.HI.X R13, R17, R21.reuse, R207, 0x1, P5 ;  /* 0x00000015110da211 */ /* 0x080fe200028f0ccf */
[----:B------:R0:W-:Y:S01]  /*84f0*/  @!P3 ST.E.128 desc[UR40][R4.64], R28 ;  /* 0x0000001c0400b985 */ /* 0x0001e2000c101d28 */
[----:B------:R-:W-:-:S02]  /*8500*/  @!P1 LEA.HI.X R15, R16, R21, R206, 0x1, P4 ;  /* 0x00000015100f9211 */ /* 0x000fc400020f0cce */
[----:B------:R-:W-:Y:S01]  /*8510*/  @!P0 LEA.HI.X R21, R18, R21, R205, 0x1, P6 ;  /* 0x0000001512158211 */ /* 0x000fe200030f0ccd */
[----:B------:R0:W-:Y:S04]  /*8520*/  @!P2 ST.E.128 desc[UR40][R12.64], R40 ;  /* 0x000000280c00a985 */ /* 0x0001e8000c101d28 */
[----:B------:R0:W-:Y:S04]  /*8530*/  @!P1 ST.E.128 desc[UR40][R14.64], R48 ;  /* 0x000000300e009985 */ /* 0x0001e8000c101d28 */
[----:B------:R0:W-:Y:S02]  /*8540*/  @!P0 ST.E.128 desc[UR40][R20.64], R64 ;  /* 0x0000004014008985 */ /* 0x0001e4000c101d28 */
.L_x_9649:
[----:B------:R-:W-:Y:S05]  /*8550*/  BSYNC B1 ;  /* 0x0000000000017941 */ /* 0x000fea0003800000 */
.L_x_9648:
[----:B------:R-:W-:Y:S01]  /*8560*/  VIADD R0, R87, 0x60 ;  /* 0x0000006057007836 */ /* 0x000fe20000000000 */
[----:B0--3--:R-:W3:Y:S04]  /*8570*/  SHFL.IDX PT, R3, R3, 0x3, 0x181f ;  /* 0x00781f0003037f89 */ /* 0x009ee800000e0000 */
[----:B------:R-:W-:Y:S01]  /*8580*/  ISETP.GE.AND P0, PT, R0, R84, PT ;  /* 0x000000540000720c */ /* 0x000fe20003f06270 */
[----:B----4-:R4:W0:-:S12]  /*8590*/  SHFL.IDX PT, R21, R6, 0x3, 0x181f ;  /* 0x00781f0006157f89 */ /* 0x01081800000e0000 */
[----:B----4-:R-:W-:Y:S05]  /*85a0*/  @P0 BRA `(.L_x_9650) ;  /* 0x0000000c00bc0947 */ /* 0x010fea0003800000 */
[----:B------:R-:W-:Y:S02]  /*85b0*/  ULDC UR4, c[0x0][0xac8] ;  /* 0x0002b20000047ab9 */ /* 0x000fe40000000800 */
[----:B------:R-:W-:Y:S02]  /*85c0*/  ISETP.GE.AND P3, PT, R2, UR4, PT ;  /* 0x0000000402007c0c */ /* 0x000fe4000bf66270 */
[----:B------:R-:W-:Y:S02]  /*85d0*/  ISETP.GE.AND P4, PT, R17, UR4, PT ;  /* 0x0000000411007c0c */ /* 0x000fe4000bf86270 */
[----:B------:R-:W-:-:S09]  /*85e0*/  ISETP.GE.AND P5, PT, R16, UR4, PT ;  /* 0x0000000410007c0c */ /* 0x000fd2000bfa6270 */
[-C--:B0-----:R-:W-:Y:S02]  /*85f0*/  @!P3 LEA R4, P0, R2, R21.reuse, 0x1 ;  /* 0x000000150204b211 */ /* 0x081fe400078008ff */
[CC--:B------:R-:W-:Y:S02]  /*8600*/  @!P4 LEA R12, P1, R17.reuse, R21.reuse, 0x1 ;  /* 0x00000015110cc211 */ /* 0x0c0fe400078208ff */
[----:B------:R-:W-:Y:S02]  /*8610*/  @!P5 LEA R14, P2, R16, R21, 0x1 ;  /* 0x00000015100ed211 */ /* 0x000fe400078408ff */
[-C--:B---3--:R-:W-:Y:S02]  /*8620*/  @!P3 LEA.HI.X R5, R2, R3.reuse, R208, 0x1, P0 ;  /* 0x000000030205b211 */ /* 0x088fe400000f0cd0 */
[-C--:B------:R-:W-:Y:S02]  /*8630*/  @!P4 LEA.HI.X R13, R17, R3.reuse, R207, 0x1, P1 ;  /* 0x00000003110dc211 */ /* 0x080fe400008f0ccf */
[----:B------:R-:W-:Y:S01]  /*8640*/  @!P5 LEA.HI.X R15, R16, R3, R206, 0x1, P2 ;  /* 0x00000003100fd211 */ /* 0x000fe200010f0cce */
[----:B------:R4:W-:Y:S01]  /*8650*/  @!P3 ST.E.128 desc[UR40][R4.64], R32 ;  /* 0x000000200400b985 */ /* 0x0009e2000c101d28 */
[----:B------:R-:W-:-:S03]  /*8660*/  ISETP.GE.AND P0, PT, R18, UR4, PT ;  /* 0x0000000412007c0c */ /* 0x000fc6000bf06270 */
[----:B------:R4:W-:Y:S04]  /*8670*/  @!P4 ST.E.128 desc[UR40][R12.64], R44 ;  /* 0x0000002c0c00c985 */ /* 0x0009e8000c101d28 */
[----:B------:R4:W-:Y:S06]  /*8680*/  @!P5 ST.E.128 desc[UR40][R14.64], R8 ;  /* 0x000000080e00d985 */ /* 0x0009ec000c101d28 */
[----:B------:R-:W-:Y:S05]  /*8690*/  @P0 BRA `(.L_x_9650) ;  /* 0x0000000c00800947 */ /* 0x000fea0003800000 */
[----:B----4-:R-:W-:-:S04]  /*86a0*/  LEA R4, P0, R18, R21, 0x1 ;  /* 0x0000001512047211 */ /* 0x010fc800078008ff */
[----:B------:R-:W-:-:S05]  /*86b0*/  LEA.HI.X R5, R18, R3, R205, 0x1, P0 ;  /* 0x0000000312057211 */ /* 0x000fca00000f0ccd */
[----:B------:R0:W-:Y:S01]  /*86c0*/  ST.E.128 desc[UR40][R4.64], R52 ;  /* 0x0000003404007985 */ /* 0x0001e2000c101d28 */
[----:B------:R-:W-:Y:S05]  /*86d0*/  BRA `(.L_x_9650) ;  /* 0x0000000c00707947 */ /* 0x000fea0003800000 */
.L_x_9642:
        /* <DEDUP_REMOVED lines=23> */
[----:B0-----:R-:W-:Y:S01]  /*8850*/  ISETP.NE.AND P0, PT, R13, 0x1, PT ;  /* 0x000000010d00780c */ /* 0x001fe20003f05270 */
[----:B------:R-:W-:Y:S01]  /*8860*/  UMOV UR4, URZ ;  /* 0x0000003f00047c82 */ /* 0x000fe20008000000 */
[----:B------:R-:W-:Y:S01]  /*8870*/  USHF.R.S32.HI UR11, URZ, 0x1f, UR43 ;  /* 0x0000001f3f0b7899 */ /* 0x000fe2000801142b */
[----:B------:R-:W-:-:S10]  /*8880*/  ISETP.GE.AND P1, PT, R209, 0x80, PT ;  /* 0x00000080d100780c */ /* 0x000fd40003f26270 */
[----:B------:R-:W0:Y:S01]  /*8890*/  @P0 LDC R11, c[0x0][0xbec] ;  /* 0x0002fb00ff0b0b82 */ /* 0x000e220000000800 */
[----:B--2---:R-:W-:-:S13]  /*88a0*/  @P2 R2UR UR4, R3 ;  /* 0x00000000030422ca */ /* 0x004fda00000e0000 */
[----:B------:R-:W-:Y:S01]  /*88b0*/  USHF.R.S32.HI UR10, URZ, 0x1f, UR4 ;  /* 0x0000001f3f0a7899 */ /* 0x000fe20008011404 */
[----:B01----:R-:W-:Y:S11]  /*88c0*/  @P3 BRA `(.L_x_9651) ;  /* 0x0000000000103947 */ /* 0x003ff60003800000 */
[----:B------:R-:W-:Y:S05]  /*88d0*/  @!P2 BRA `(.L_x_9651) ;  /* 0x00000000000ca947 */ /* 0x000fea0003800000 */
[----:B------:R-:W2:Y:S04]  /*88e0*/  LDG.E R3, desc[UR40][R4.64] ;  /* 0x0000002804037981 */ /* 0x000ea8000c1e1900 */
[----:B-----5:R-:W2:Y:S02]  /*88f0*/  LDG.E R0, desc[UR40][R4.64+0x4] ;  /* 0x0000042804007981 */ /* 0x020ea4000c1e1900 */
[----:B--2---:R-:W-:-:S07]  /*8900*/  IMAD.IADD R0, R0, 0x1, -R3 ;  /* 0x0000000100007824 */ /* 0x004fce00078e0a03 */
.L_x_9651:
        /* <DEDUP_REMOVED lines=46> */
.L_x_9653:
[----:B------:R-:W-:Y:S05]  /*8bf0*/  BSYNC B1 ;  /* 0x0000000000017941 */ /* 0x000fea0003800000 */
.L_x_9652:
[----:B------:R-:W1:Y:S01]  /*8c00*/  @P0 LDC R5, c[0x0][0xbf0] ;  /* 0x0002fc00ff050b82 */ /* 0x000e620000000800 */
[----:B------:R-:W-:Y:S01]  /*8c10*/  ULDC.64 UR12, c[0x0][0xaa0] ;  /* 0x0002a800000c7ab9 */ /* 0x000fe20000000a00 */
[----:B0-----:R-:W-:Y:S01]  /*8c20*/  IMAD R3, R19, 0x20, R22 ;  /* 0x0000002013037824 */ /* 0x001fe200078e0216 */
[----:B------:R-:W-:Y:S01]  /*8c30*/  UIMAD UR7, UR10, UR12, URZ ;  /* 0x0000000c0a0772a4 */ /* 0x000fe2000f8e023f */
[----:B------:R-:W-:Y:S01]  /*8c40*/  IMAD.U32 R8, RZ, RZ, UR44 ;  /* 0x0000002cff087e24 */ /* 0x000fe2000f8e00ff */
[----:B------:R-:W-:Y:S01]  /*8c50*/  UIMAD.WIDE.U32 UR8, UR4, UR12, URZ ;  /* 0x0000000c040872a5 */ /* 0x000fe2000f8e003f */
[----:B------:R-:W-:Y:S01]  /*8c60*/  IMAD.U32 R15, RZ, RZ, UR44 ;  /* 0x0000002cff0f7e24 */ /* 0x000fe2000f8e00ff */
[----:B------:R-:W-:Y:S01]  /*8c70*/  UIMAD UR7, UR4, UR13, UR7 ;  /* 0x0000000d040772a4 */ /* 0x000fe2000f8e0207 */
[----:B------:R-:W-:Y:S01]  /*8c80*/  IMAD R8, R8, 0x80, R3 ;  /* 0x0000008008087824 */ /* 0x000fe200078e0203 */
[----:B------:R-:W-:Y:S01]  /*8c90*/  BSSY B1, `(.L_x_9654) ;  /* 0x000003e000017945 */ /* 0x000fe20003800000 */
[----:B------:R-:W-:Y:S01]  /*8ca0*/  ULDC.64 UR12, c[0x0][0xae8] ;  /* 0x0002ba00000c7ab9 */ /* 0x000fe20000000a00 */
[----:B------:R-:W-:Y:S01]  /*8cb0*/  UIADD3 UR9, UR9, UR7, URZ ;  /* 0x0000000709097290 */ /* 0x000fe2000fffe03f */
[----:B------:R-:W-:Y:S01]  /*8cc0*/  @P0 IMAD.HI.U32 R4, R8, R11, RZ ;  /* 0x0000000b08040227 */ /* 0x000fe200078e00ff */
[----:B------:R-:W-:-:S02]  /*8cd0*/  UIMAD UR4, UR11, UR12, URZ ;  /* 0x0000000c0b0472a4 */ /* 0x000fc4000f8e023f */
[----:B------:R-:W-:Y:S01]  /*8ce0*/  UIMAD.WIDE.U32 UR8, UR43, UR12, UR8 ;  /* 0x0000000c2b0872a5 */ /* 0x000fe2000f8e0008 */
[----:B------:R-:W-:Y:S01]  /*8cf0*/  IMAD.MOV.U32 R3, RZ, RZ, R8 ;  /* 0x000000ffff037224 */ /* 0x000fe200078e0008 */
[----:B------:R-:W-:Y:S01]  /*8d00*/  UIMAD UR4, UR43, UR13, UR4 ;  /* 0x0000000d2b0472a4 */ /* 0x000fe2000f8e0204 */
[----:B------:R-:W-:-:S03]  /*8d10*/  ULDC.64 UR10, c[0x0][0xaf0] ;  /* 0x0002bc00000a7ab9 */ /* 0x000fc60000000a00 */
[----:B------:R-:W-:Y:S02]  /*8d20*/  UIADD3 UR9, UR9, UR4, URZ ;  /* 0x0000000409097290 */ /* 0x000fe4000fffe03f */
[----:B------:R-:W-:Y:S01]  /*8d30*/  UIMAD UR4, UR45, UR10, URZ ;  /* 0x0000000a2d0472a4 */ /* 0x000fe2000f8e023f */
[----:B-1----:R-:W-:Y:S01]  /*8d40*/  @P0 SHF.R.U32.HI R3, RZ, R5, R4 ;  /* 0x00000005ff030219 */ /* 0x002fe20000011604 */
[----:B------:R-:W-:Y:S02]  /*8d50*/  UIMAD.WIDE.U32 UR8, UR46, UR10, UR8 ;  /* 0x0000000a2e0872a5 */ /* 0x000fe4000f8e0008 */
[----:B------:R-:W-:Y:S01]  /*8d60*/  UIMAD UR4, UR46, UR11, UR4 ;  /* 0x0000000b2e0472a4 */ /* 0x000fe2000f8e0204 */
[--C-:B------:R-:W-:Y:S01]  /*8d70*/  SHF.R.S32.HI R4, RZ, 0x1f, R3.reuse ;  /* 0x0000001fff047819 */ /* 0x100fe20000011403 */
[----:B------:R-:W-:Y:S01]  /*8d80*/  IMAD.MOV R9, RZ, RZ, -R3 ;  /* 0x000000ffff097224 */ /* 0x000fe200078e0a03 */
[----:B------:R-:W-:Y:S01]  /*8d90*/  ULDC.64 UR10, c[0x0][0xae0] ;  /* 0x0002b800000a7ab9 */ /* 0x000fe20000000a00 */
[----:B------:R-:W-:-:S02]  /*8da0*/  UIADD3 UR4, UR9, UR4, URZ ;  /* 0x0000000409047290 */ /* 0x000fc4000fffe03f */
[----:B------:R-:W-:Y:S02]  /*8db0*/  IMAD.U32 R5, RZ, RZ, UR9 ;  /* 0x00000009ff057e24 */ /* 0x000fe4000f8e00ff */
[----:B------:R-:W-:Y:S02]  /*8dc0*/  IMAD R6, R4, UR10, RZ ;  /* 0x0000000a04067c24 */ /* 0x000fe4000f8e02ff */
[----:B------:R-:W-:Y:S01]  /*8dd0*/  IMAD.U32 R4, RZ, RZ, UR8 ;  /* 0x00000008ff047e24 */ /* 0x000fe2000f8e00ff */
[----:B------:R-:W-:Y:S01]  /*8de0*/  ULDC.64 UR8, c[0x0][0xad8] ;  /* 0x0002b60000087ab9 */ /* 0x000fe20000000a00 */
[----:B------:R-:W-:Y:S02]  /*8df0*/  IMAD.U32 R5, RZ, RZ, UR4 ;  /* 0x00000004ff057e24 */ /* 0x000fe4000f8e00ff */
[----:B------:R-:W-:Y:S02]  /*8e00*/  IMAD R9, R13, R9, R8 ;  /* 0x000000090d097224 */ /* 0x000fe400078e0208 */
[----:B------:R-:W-:-:S02]  /*8e10*/  IMAD R11, R3, UR11, R6 ;  /* 0x0000000b030b7c24 */ /* 0x000fc4000f8e0206 */
        /* <DEDUP_REMOVED lines=14> */
[----:B------:R0:W1:Y:S01]  /*8f00*/  SHFL.IDX PT, R9, R6, RZ, 0x181f ;  /* 0x00181fff06097589 */ /* 0x00006200000e0000 */
[-C--:B------:R-:W-:Y:S01]  /*8f10*/  ISETP.GE.AND P1, PT, R0, R13.reuse, PT ;  /* 0x0000000d0000720c */ /* 0x080fe20003f26270 */
[----:B------:R-:W-:Y:S02]  /*8f20*/  VIADD R0, R8, 0x40 ;  /* 0x0000004008007836 */ /* 0x000fe40000000000 */
[----:B------:R0:W2:Y:S03]  /*8f30*/  SHFL.IDX PT, R5, R3, RZ, 0x181f ;  /* 0x00181fff03057589 */ /* 0x0000a600000e0000 */
        /* <DEDUP_REMOVED lines=10> */
[----:B------:R3:W-:Y:S01]  /*8fe0*/  @!P5 ST.E.128 desc[UR40][R10.64], RZ ;  /* 0x000000ff0a00d985 */ /* 0x0007e2000c101d28 */
[----:B------:R-:W-:Y:S02]  /*8ff0*/  @!P4 LEA.HI.X R15, R17, R5, R207, 0x1, P6 ;  /* 0x00000005110fc211 */ /* 0x000fe400030f0ccf */
[----:B------:R-:W-:-:S03]  /*9000*/  @!P3 LEA R20, P6, R16, R9, 0x1 ;  /* 0x000000091014b211 */ /* 0x000fc600078c08ff */
[----:B------:R3:W-:Y:S01]  /*9010*/  @!P4 ST.E.128 desc[UR40][R14.64], RZ ;  /* 0x000000ff0e00c985 */ /* 0x0007e2000c101d28 */
[----:B------:R-:W-:Y:S02]  /*9020*/  @!P3 LEA.HI.X R21, R16, R5, R206, 0x1, P6 ;  /* 0x000000051015b211 */ /* 0x000fe400030f0cce */
[----:B------:R-:W-:-:S03]  /*9030*/  @!P2 LEA R4, P6, R18, R9, 0x1 ;  /* 0x000000091204a211 */ /* 0x000fc600078c08ff */
[----:B------:R3:W-:Y:S01]  /*9040*/  @!P3 ST.E.128 desc[UR40][R20.64], RZ ;  /* 0x000000ff1400b985 */ /* 0x0007e2000c101d28 */
[----:B------:R-:W-:-:S05]  /*9050*/  @!P2 LEA.HI.X R5, R18, R5, R205, 0x1, P6 ;  /* 0x000000051205a211 */ /* 0x000fca00030f0ccd */
[----:B------:R3:W-:Y:S04]  /*9060*/  @!P2 ST.E.128 desc[UR40][R4.64], RZ ;  /* 0x000000ff0400a985 */ /* 0x0007e8000c101d28 */
.L_x_9655:
[----:B------:R-:W-:Y:S05]  /*9070*/  BSYNC B1 ;  /* 0x0000000000017941 */ /* 0x000fea0003800000 */
.L_x_9654:
[----:B--23--:R2:W3:Y:S01]  /*9080*/  SHFL.IDX PT, R5, R3, 0x1, 0x181f ;  /* 0x00381f0003057f89 */ /* 0x00c4e200000e0000 */
[----:B------:R-:W-:Y:S03]  /*9090*/  BSSY B1, `(.L_x_9656) ;  /* 0x0000014000017945 */ /* 0x000fe60003800000 */
[----:B-1----:R2:W1:Y:S01]  /*90a0*/  SHFL.IDX PT, R9, R6, 0x1, 0x181f ;  /* 0x00381f0006097f89 */ /* 0x00246200000e0000 */
[----:B------:R-:W-:Y:S05]  /*90b0*/  @P1 BRA `(.L_x_9657) ;  /* 0x0000000000441947 */ /* 0x000fea0003800000 */
[----:B------:R-:W-:Y:S02]  /*90c0*/  ULDC UR4, c[0x0][0xac8] ;  /* 0x0002b20000047ab9 */ /* 0x000fe40000000800 */
[----:B------:R-:W-:Y:S02]  /*90d0*/  ISETP.GE.AND P4, PT, R2, UR4, PT ;  /* 0x0000000402007c0c */ /* 0x000fe4000bf86270 */
[----:B------:R-:W-:Y:S02]  /*90e0*/  ISETP.GE.AND P3, PT, R17, UR4, PT ;  /* 0x0000000411007c0c */ /* 0x000fe4000bf66270 */
[----:B------:R-:W-:Y:S02]  /*90f0*/  ISETP.GE.AND P2, PT, R16, UR4, PT ;  /* 0x0000000410007c0c */ /* 0x000fe4000bf46270 */
[----:B------:R-:W-:-:S07]  /*9100*/  ISETP.GE.AND P1, PT, R18, UR4, PT ;  /* 0x0000000412007c0c */ /* 0x000fce000bf26270 */
[CC--:B-1----:R-:W-:Y:S02]  /*9110*/  @!P4 LEA R10, P6, R2.reuse, R9.reuse, 0x1 ;  /* 0x00000009020ac211 */ /* 0x0c2fe400078c08ff */
[C---:B------:R-:W-:Y:S02]  /*9120*/  @!P3 LEA R14, P5, R17.reuse, R9, 0x1 ;  /* 0x00000009110eb211 */ /* 0x040fe400078a08ff */
[----:B---3--:R-:W-:Y:S02]  /*9130*/  @!P4 LEA.HI.X R11, R2, R5, R208, 0x1, P6 ;  /* 0x00000005020bc211 */ /* 0x008fe400030f0cd0 */
[----:B------:R-:W-:Y:S02]  /*9140*/  @!P2 LEA R20, P6, R16, R9, 0x1 ;  /* 0x000000091014a211 */ /* 0x000fe400078c08ff */
[----:B------:R-:W-:Y:S01]  /*9150*/  @!P3 LEA.HI.X R15, R17, R5, R207, 0x1, P5 ;  /* 0x00000005110fb211 */ /* 0x000fe200028f0ccf */
[----:B------:R4:W-:Y:S01]  /*9160*/  @!P4 ST.E.128 desc[UR40][R10.64], RZ ;  /* 0x000000ff0a00c985 */ /* 0x0009e2000c101d28 */
[----:B------:R-:W-:-:S02]  /*9170*/  @!P1 LEA R4, P5, R18, R9, 0x1 ;  /* 0x0000000912049211 */ /* 0x000fc400078a08ff */
[-C--:B------:R-:W-:Y:S01]  /*9180*/  @!P2 LEA.HI.X R21, R16, R5.reuse, R206, 0x1, P6 ;  /* 0x000000051015a211 */ /* 0x080fe200030f0cce */
[----:B------:R4:W-:Y:S01]  /*9190*/  @!P3 ST.E.128 desc[UR40][R14.64], RZ ;  /* 0x000000ff0e00b985 */ /* 0x0009e2000c101d28 */
[----:B------:R-:W-:-:S03]  /*91a0*/  @!P1 LEA.HI.X R5, R18, R5, R205, 0x1, P5 ;  /* 0x0000000512059211 */ /* 0x000fc600028f0ccd */
[----:B------:R4:W-:Y:S04]  /*91b0*/  @!P2 ST.E.128 desc[UR40][R20.64], RZ ;  /* 0x000000ff1400a985 */ /* 0x0009e8000c101d28 */
[----:B------:R4:W-:Y:S02]  /*91c0*/  @!P1 ST.E.128 desc[UR40][R4.64], RZ ;  /* 0x000000ff04009985 */ /* 0x0009e4000c101d28 */
.L_x_9657:
[----:B------:R-:W-:Y:S05]  /*91d0*/  BSYNC B1 ;  /* 0x0000000000017941 */ /* 0x000fea0003800000 */
.L_x_9656:
[----:B---34-:R3:W4:Y:S01]  /*91e0*/  SHFL.IDX PT, R5, R3, 0x2, 0x181f ;  /* 0x00581f0003057f89 */ /* 0x01872200000e0000 */
        /* <DEDUP_REMOVED lines=8> */
[-C--:B-1----:R-:W-:Y:S02]  /*9270*/  @!P3 LEA R10, P6, R2, R9.reuse, 0x1 ;  /* 0x00000009020ab211 */ /* 0x082fe400078c08ff */
[CC--:B------:R-:W-:Y:S02]  /*9280*/  @!P2 LEA R14, P5, R17.reuse, R9.reuse, 0x1 ;  /* 0x00000009110ea211 */ /* 0x0c0fe400078a08ff */
[----:B------:R-:W-:Y:S02]  /*9290*/  @!P1 LEA R20, P4, R16, R9, 0x1 ;  /* 0x0000000910149211 */ /* 0x000fe400078808ff */
[----:B----4-:R-:W-:Y:S02]  /*92a0*/  @!P3 LEA.HI.X R11, R2, R5, R208, 0x1, P6 ;  /* 0x00000005020bb211 */ /* 0x010fe400030f0cd0 */
[----:B------:R-:W-:Y:S02]  /*92b0*/  @!P0 LEA R4, P6, R18, R9, 0x1 ;  /* 0x0000000912048211 */ /* 0x000fe400078c08ff */
[-C--:B------:R-:W-:Y:S01]  /*92c0*/  @!P2 LEA.HI.X R15, R17, R5.reuse, R207, 0x1, P5 ;  /* 0x00000005110fa211 */ /* 0x080fe200028f0ccf */
[----:B------:R1:W-:Y:S01]  /*92d0*/  @!P3 ST.E.128 desc[UR40][R10.64], RZ ;  /* 0x000000ff0a00b985 */ /* 0x0003e2000c101d28 */
[----:B------:R-:W-:-:S02]  /*92e0*/  @!P1 LEA.HI.X R21, R16, R5, R206, 0x1, P4 ;  /* 0x0000000510159211 */ /* 0x000fc400020f0cce */
[----:B------:R-:W-:Y:S01]  /*92f0*/  @!P0 LEA.HI.X R5, R18, R5, R205, 0x1, P6 ;  /* 0x0000000512058211 */ /* 0x000fe200030f0ccd */
[----:B------:R1:W-:Y:S04]  /*9300*/  @!P2 ST.E.128 desc[UR40][R14.64], RZ ;  /* 0x000000ff0e00a985 */ /* 0x0003e8000c101d28 */
[----:B------:R1:W-:Y:S04]  /*9310*/  @!P1 ST.E.128 desc[UR40][R20.64], RZ ;  /* 0x000000ff14009985 */ /* 0x0003e8000c101d28 */
[----:B------:R1:W-:Y:S02]  /*9320*/  @!P0 ST.E.128 desc[UR40][R4.64], RZ ;  /* 0x000000ff04008985 */ /* 0x0003e4000c101d28 */
.L_x_9659:
[----:B------:R-:W-:Y:S05]  /*9330*/  BSYNC B1 ;  /* 0x0000000000017941 */ /* 0x000fea0003800000 */
.L_x_9658:
[----:B------:R-:W-:Y:S01]  /*9340*/  VIADD R0, R8, 0x60 ;  /* 0x0000006008007836 */ /* 0x000fe20000000000 */
[----:B0-23--:R-:W0:Y:S04]  /*9350*/  SHFL.IDX PT, R3, R3, 0x3, 0x181f ;  /* 0x00781f0003037f89 */ /* 0x00de2800000e0000 */
[----:B------:R-:W-:Y:S01]  /*9360*/  ISETP.GE.AND P0, PT, R0, R13, PT ;  /* 0x0000000d0000720c */ /* 0x000fe20003f06270 */
[----:B-1--4-:R1:W2:-:S12]  /*9370*/  SHFL.IDX PT, R5, R6, 0x3, 0x181f ;  /* 0x00781f0006057f89 */ /* 0x01229800000e0000 */
[----:B-1----:R-:W-:Y:S05]  /*9380*/  @P0 BRA `(.L_x_9650) ;  /* 0x0000000000440947 */ /* 0x002fea0003800000 */
[----:B------:R-:W-:Y:S02]  /*9390*/  ULDC UR4, c[0x0][0xac8] ;  /* 0x0002b20000047ab9 */ /* 0x000fe40000000800 */
[----:B------:R-:W-:Y:S02]  /*93a0*/  ISETP.GE.AND P3, PT, R2, UR4, PT ;  /* 0x0000000402007c0c */ /* 0x000fe4000bf66270 */
[----:B------:R-:W-:Y:S02]  /*93b0*/  ISETP.GE.AND P2, PT, R17, UR4, PT ;  /* 0x0000000411007c0c */ /* 0x000fe4000bf46270 */
[----:B------:R-:W-:Y:S02]  /*93c0*/  ISETP.GE.AND P1, PT, R16, UR4, PT ;  /* 0x0000000410007c0c */ /* 0x000fe4000bf26270 */
[----:B------:R-:W-:-:S07]  /*93d0*/  ISETP.GE.AND P0, PT, R18, UR4, PT ;  /* 0x0000000412007c0c */ /* 0x000fce000bf06270 */
[-C--:B--2---:R-:W-:Y:S02]  /*93e0*/  @!P3 LEA R8, P6, R2, R5.reuse, 0x1 ;  /* 0x000000050208b211 */ /* 0x084fe400078c08ff */
[CC--:B------:R-:W-:Y:S02]  /*93f0*/  @!P2 LEA R10, P5, R17.reuse, R5.reuse, 0x1 ;  /* 0x00000005110aa211 */ /* 0x0c0fe400078a08ff */
[----:B------:R-:W-:Y:S02]  /*9400*/  @!P1 LEA R12, P4, R16, R5, 0x1 ;  /* 0x00000005100c9211 */ /* 0x000fe400078808ff */
[----:B0-----:R-:W-:Y:S02]  /*9410*/  @!P3 LEA.HI.X R9, R2, R3, R208, 0x1, P6 ;  /* 0x000000030209b211 */ /* 0x001fe400030f0cd0 */
        /* <DEDUP_REMOVED lines=8> */
.L_x_9650:
[----:B------:R-:W-:Y:S05]  /*94a0*/  BSYNC B0 ;  /* 0x0000000000007941 */ /* 0x000fea0003800000 */
.L_x_9641:
[----:B------:R-:W-:Y:S02]  /*94b0*/  ULDC UR4, c[0x0][0xc3c] ;  /* 0x00030f0000047ab9 */ /* 0x000fe40000000800 */
[----:B------:R-:W-:-:S13]  /*94c0*/  ISETP.GE.AND P0, PT, R7, UR4, PT ;  /* 0x0000000407007c0c */ /* 0x000fda000bf06270 */
[----:B------:R-:W-:Y:S05]  /*94d0*/  @!P0 BRA `(.L_x_9660) ;  /* 0xffffff7800608947 */ /* 0x000fea000383ffff */
[----:B------:R-:W-:Y:S05]  /*94e0*/  EXIT ;  /* 0x000000000000794d */ /* 0x000fea0003800000 */
.L_x_9617:
        /* <DEDUP_REMOVED lines=16> */
.L_x_9661:
        /* <DEDUP_REMOVED lines=42> */
.L_x_9667:
        /* <DEDUP_REMOVED lines=12> */
.L_x_9666:
[----:B------:R-:W-:Y:S05]  /*9950*/  BSYNC B0 ;  /* 0x0000000000007941 */ /* 0x000fea0003800000 */
.L_x_9665:
        /* <DEDUP_REMOVED lines=22> */
.L_x_9663:
        /* <DEDUP_REMOVED lines=16> */
.L_x_9668:
        /* <DEDUP_REMOVED lines=25> */
.L_x_9664:
[----:B------:R-:W-:Y:S02]  /*9d50*/  IMAD.MOV.U32 R17, RZ, RZ, RZ ;  /* 0x000000ffff117224 */ /* 0x000fe400078e00ff */
[----:B------:R-:W-:Y:S02]  /*9d60*/  IMAD.U32 R16, RZ, RZ, UR6 ;  /* 0x00000006ff107e24 */ /* 0x000fe4000f8e00ff */
[----:B------:R-:W-:-:S07]  /*9d70*/  IMAD.MOV.U32 R18, RZ, RZ, RZ ;  /* 0x000000ffff127224 */ /* 0x000fce00078e00ff */
.L_x_9669:
[----:B------:R-:W-:-:S13]  /*9d80*/  ISETP.NE.AND P0, PT, R5, RZ, PT ;  /* 0x000000ff0500720c */ /* 0x000fda0003f05270 */
[----:B------:R-:W0:Y:S01]  /*9d90*/  @!P0 S2R R3, SR_CgaCtaId ;  /* 0x0000000000038919 */ /* 0x000e220000008800 */
[----:B------:R-:W-:-:S04]  /*9da0*/  @!P0 MOV R0, 0x400 ;  /* 0x0000040000008802 */ /* 0x000fc80000000f00 */
[----:B0-----:R-:W-:-:S05]  /*9db0*/  @!P0 LEA R0, R3, R0, 0x18 ;  /* 0x0000000003008211 */ /* 0x001fca00078ec0ff */
[----:B------:R2:W-:Y:S01]  /*9dc0*/  @!P0 STS.128 [R0+0x228d0], R16 ;  /* 0x0228d01000008388 */ /* 0x0005e20000000c00 */
[----:B------:R-:W-:Y:S06]  /*9dd0*/  BAR.ARV 0x5, 0x180 ;  /* 0x0146000000007b1d */ /* 0x000fec0000002000 */
.L_x_9662:
        /* <DEDUP_REMOVED lines=31> */
.L_x_9772:
        /* <DEDUP_REMOVED lines=56> */
.L_x_9671:
        /* <DEDUP_REMOVED lines=12> */
.L_x_9672:
[----:B------:R-:W-:Y:S05]  /*a410*/  @!P0 BRA `(.L_x_9673) ;  /* 0x00000000000c8947 */ /* 0x000fea0003800000 */
[----:B------:R-:W2:Y:S04]  /*a420*/  LDG.E R6, desc[UR40][R4.64] ;  /* 0x0000002804067981 */ /* 0x000ea8000c1e1900 */
[----:B------:R-:W2:Y:S02]  /*a430*/  LDG.E R4, desc[UR40][R4.64+0x4] ;  /* 0x0000042804047981 */ /* 0x000ea4000c1e1900 */
[----:B--2---:R-:W-:-:S07]  /*a440*/  IMAD.IADD R6, R4, 0x1, -R6 ;  /* 0x0000000104067824 */ /* 0x004fce00078e0a06 */
.L_x_9673:
[----:B-----5:R-:W-:Y:S01]  /*a450*/  IMAD.IADD R2, R6, 0x1, -R0 ;  /* 0x0000000106027824 */ /* 0x020fe200078e0a00 */
[----:B------:R-:W-:Y:S03]  /*a460*/  BSSY B7, `(.L_x_9674) ;  /* 0x0000417000077945 */ /* 0x000fe60003800000 */
[C---:B------:R-:W-:Y:S01]  /*a470*/  VIADD R0, R2.reuse, 0x5f ;  /* 0x0000005f02007836 */ /* 0x040fe20000000000 */
[----:B------:R2:W-:Y:S01]  /*a480*/  STL [R1+0x38], R2 ;  /* 0x0000380201007387 */ /* 0x0005e20000100800 */
[----:B------:R-:W-:Y:S02]  /*a490*/  ISETP.GT.AND P0, PT, R2, RZ, PT ;  /* 0x000000ff0200720c */ /* 0x000fe40003f04270 */
[----:B------:R-:W-:-:S05]  /*a4a0*/  IMAD.HI R0, R0, 0x2aaaaaab, RZ ;  /* 0x2aaaaaab00007827 */ /* 0x000fca00078e02ff */
[----:B--2---:R-:W-:-:S04]  /*a4b0*/  SHF.R.U32.HI R2, RZ, 0x1f, R0 ;  /* 0x0000001fff027819 */ /* 0x004fc80000011600 */
[----:B------:R-:W-:-:S05]  /*a4c0*/  LEA.HI.SX32 R0, R0, R2, 0x1c ;  /* 0x0000000200007211 */ /* 0x000fca00078fe2ff */
[----:B------:R2:W-:Y:S01]  /*a4d0*/  STL [R1+0x2c], R0 ;  /* 0x00002c0001007387 */ /* 0x0005e20000100800 */
[----:B------:R-:W-:Y:S05]  /*a4e0*/  @P0 BRA `(.L_x_9675) ;  /* 0x0000000000440947 */ /* 0x000fea0003800000 */
[----:B------:R-:W3:Y:S02]  /*a4f0*/  S2R R3, SR_TID.X ;  /* 0x0000000000037919 */ /* 0x000ee40000002100 */
[----:B---3--:R-:W-:-:S04]  /*a500*/  LOP3.LUT R3, R3, 0x7f, RZ, 0xc0, !PT ;  /* 0x0000007f03037812 */ /* 0x008fc800078ec0ff */
[----:B------:R-:W-:-:S13]  /*a510*/  ISETP.NE.AND P0, PT, R3, RZ, PT ;  /* 0x000000ff0300720c */ /* 0x000fda0003f05270 */
[----:B------:R-:W-:Y:S05]  /*a520*/  @P0 BRA `(.L_x_9676) ;  /* 0x0000004000280947 */ /* 0x000fea0003800000 */
[----:B------:R-:W3:Y:S01]  /*a530*/  S2R R5, SR_LANEID ;  /* 0x0000000000057919 */ /* 0x000ee20000000000 */
[----:B------:R-:W-:Y:S01]  /*a540*/  VOTEU.ANY UR4, UPT, PT ;  /* 0x0000000000047886 */ /* 0x000fe200038e0100 */
[----:B------:R-:W4:Y:S01]  /*a550*/  LDC.64 R2, c[0x0][0xc60] ;  /* 0x00031800ff027b82 */ /* 0x000f220000000a00 */
[----:B--2---:R-:W3:Y:S02]  /*a560*/  FLO.U32 R0, UR4 ;  /* 0x0000000400007d00 */ /* 0x004ee400080e0000 */
[----:B---3--:R-:W-:-:S06]  /*a570*/  ISETP.EQ.U32.AND P0, PT, R0, R5, PT ;  /* 0x000000050000720c */ /* 0x008fcc0003f02070 */
[----:B------:R-:W4:Y:S07]  /*a580*/  POPC R5, UR4 ;  /* 0x0000000400057d09 */ /* 0x000f2e0008000000 */
[----:B----4-:R-:W2:Y:S01]  /*a590*/  @P0 ATOMG.E.ADD.STRONG.GPU PT, R3, desc[UR40][R2.64], R5 ;  /* 0x00000005020309a8 */ /* 0x010ea200081ee1e8 */
[----:B------:R-:W3:Y:S02]  /*a5a0*/  S2R R4, SR_LTMASK ;  /* 0x0000000000047919 */ /* 0x000ee40000003900 */
[----:B---3--:R-:W-:-:S04]  /*a5b0*/  LOP3.LUT R4, R4, UR4, RZ, 0xc0, !PT ;  /* 0x0000000404047c12 */ /* 0x008fc8000f8ec0ff */
[----:B-1----:R-:W1:Y:S01]  /*a5c0*/  POPC R7, R4 ;  /* 0x0000000400077309 */ /* 0x002e620000000000 */
[----:B--2---:R-:W1:Y:S02]  /*a5d0*/  SHFL.IDX PT, R0, R3, R0, 0x1f ;  /* 0x00001f0003007589 */ /* 0x004e6400000e0000 */
[----:B-1----:R-:W-:Y:S01]  /*a5e0*/  IADD3 R16, R0, UR37, R7 ;  /* 0x0000002500107c10 */ /* 0x002fe2000fffe007 */
[----:B------:R-:W-:Y:S06]  /*a5f0*/  BRA `(.L_x_9676) ;  /* 0x0000003c00f47947 */ /* 0x000fec0003800000 */
.L_x_9675:
        /* <DEDUP_REMOVED lines=21> */
.L_x_9678:
[----:B------:R-:W-:Y:S05]  /*a750*/  BSYNC B6 ;  /* 0x0000000000067941 */ /* 0x000fea0003800000 */
.L_x_9677:
        /* <DEDUP_REMOVED lines=21> */
.L_x_9681:
        /* <DEDUP_REMOVED lines=16> */
.L_x_9680:
[----:B------:R-:W-:Y:S05]  /*a9b0*/  BSYNC B6 ;  /* 0x0000000000067941 */ /* 0x000fea0003800000 */
.L_x_9679:
        /* <DEDUP_REMOVED lines=26> */
.L_x_9788:
        /* <DEDUP_REMOVED lines=9> */
.L_x_9791:
        /* <DEDUP_REMOVED lines=25> */
.L_x_9685:
[----:B------:R-:W4:Y:S04]  /*ad80*/  LDL R7, [R1+0x4] ;  /* 0x0000040001077983 */ /* 0x000f280000100800 */
[----:B--23--:R-:W4:Y:S04]  /*ad90*/  LDL R0, [R1+0x8] ;  /* 0x0000080001007983 */ /* 0x00cf280000100800 */
[----:B------:R-:W2:Y:S01]  /*ada0*/  LDL R2, [R1+0x10] ;  /* 0x0000100001027983 */ /* 0x000ea20000100800 */
[----:B----4-:R-:W-:Y:S01]  /*adb0*/  IMAD R0, R0, 0x8, R7 ;  /* 0x0000000800007824 */ /* 0x010fe200078e0207 */
[----:B--2---:R-:W-:-:S04]  /*adc0*/  SHF.L.U32 R2, R2, 0x1f, RZ ;  /* 0x0000001f02027819 */ /* 0x004fc800000006ff */
[----:B------:R-:W2:Y:S02]  /*add0*/  SYNCS.PHASECHK.TRANS64.TRYWAIT P0, [R0+URZ+0x22840], R2 ;  /* 0x02284002000075a7 */ /* 0x000ea4000800017f */
[----:B--2---:R-:W-:Y:S05]  /*ade0*/  @!P0 BRA `(.L_x_9686) ;  /* 0x0000004800388947 */ /* 0x004fea0003800000 */
.L_x_9792:
        /* <DEDUP_REMOVED lines=11> */
.L_x_9687:
        /* <DEDUP_REMOVED lines=8> */
[----:B------:R-:W-:Y:S01]  /*af20*/  UMOV UR5, 0x14f00000 ;  /* 0x14f0000000057882 */ /* 0x000fe20000000000 */
[----:B------:R-:W-:Y:S01]  /*af30*/  PLOP3.LUT P0, PT, PT, PT, PT, 0x80, 0x0 ;  /* 0x000000000000781c */ /* 0x000fe20003f0f070 */
[----:B------:R-:W-:Y:S01]  /*af40*/  UIADD3.X UR7, URZ, UR39, URZ, UP0, !UPT ;  /* 0x000000273f077290 */ /* 0x000fe200087fe43f */
[----:B------:R-:W-:-:S07]  /*af50*/  UMOV UR10, URZ ;  /* 0x0000003f000a7c82 */ /* 0x000fce0008000000 */
        /* <DEDUP_REMOVED lines=9> */
[----:B------:R-:W-:-:S03]  /*aff0*/  UIMAD UR11, UR11, 0x60, UR4 ;  /* 0x000000600b0b78a4 */ /* 0x000fc6000f8e0204 */
[----:B------:R-:W-:-:S06]  /*b000*/  UMOV UR4, 0x0 ;  /* 0x0000000000047882 */ /* 0x000fcc0000000000 */
[----:B------:R3:W-:Y:S02]  /*b010*/  UTMALDG.4D [UR8], [UR6], desc[UR4] ;  /* 0x00000408060075b4 */ /* 0x0007e40008019000 */
[----:B---3--:R-:W-:Y:S01]  /*b020*/  NOP ;  /* 0x0000000000007918 */ /* 0x008fe20000000000 */
.L_x_9683:
        /* <DEDUP_REMOVED lines=43> */
.L_x_9689:
[----:B------:R-:W-:Y:S05]  /*b2e0*/  BSYNC B6 ;  /* 0x0000000000067941 */ /* 0x000fea0003800000 */
.L_x_9688:
[----:B--2---:R-:W2:Y:S01]  /*b2f0*/  LDL.LU R4, [R1+0x30] ;  /* 0x0000300001047983 */ /* 0x004ea20000300800 */
[----:B------:R-:W1:Y:S01]  /*b300*/  LDC R7, c[0x0][0x448] ;  /* 0x00011200ff077b82 */ /* 0x000e620000000800 */
[----:B------:R-:W-:Y:S01]  /*b310*/  ULDC.64 UR4, c[0x0][0x2d8] ;  /* 0x0000b60000047ab9 */ /* 0x000fe20000000a00 */
[----:B------:R-:W-:Y:S01]  /*b320*/  IMAD.SHL.U32 R17, R17, 0x80, RZ ;  /* 0x0000008011117824 */ /* 0x000fe200078e00ff */
[----:B------:R-:W2:Y:S01]  /*b330*/  LDL.LU.64 R2, [R1+0x48] ;  /* 0x0000480001027983 */ /* 0x000ea20000300a00 */
[----:B------:R-:W-:-:S03]  /*b340*/  ULDC UR6, c[0x0][0x2b8] ;  /* 0x0000ae0000067ab9 */ /* 0x000fc60000000800 */
        /* <DEDUP_REMOVED lines=21> */
[----:B------:R-:W-:-:S03]  /*b4a0*/  ULDC.64 UR4, c[0x0][0x2d0] ;  /* 0x0000b40000047ab9 */ /* 0x000fc60000000a00 */
[----:B------:R-:W-:Y:S01]  /*b4b0*/  IMAD.IADD R3, R3, 0x1, R0 ;  /* 0x0000000103037824 */ /* 0x000fe200078e0200 */
[C---:B-1----:R-:W-:Y:S01]  /*b4c0*/  LOP3.LUT R5, R4.reuse, 0x7f, RZ, 0xc0, !PT ;  /* 0x0000007f04057812 */ /* 0x042fe200078ec0ff */
[----:B------:R-:W-:-:S03]  /*b4d0*/  IMAD.SHL.U32 R4, R4, 0x10, RZ ;  /* 0x0000001004047824 */ /* 0x000fc600078e00ff */
[----:B------:R-:W-:-:S04]  /*b4e0*/  SHF.R.U32.HI R5, RZ, 0x3, R5 ;  /* 0x00000003ff057819 */ /* 0x000fc80000011605 */
[----:B------:R-:W-:Y:S02]  /*b4f0*/  LOP3.LUT R4, R5, 0x70, R4, 0xf8, !PT ;  /* 0x0000007005047812 */ /* 0x000fe400078ef804 */
[----:B------:R-:W1:Y:S02]  /*b500*/  @P0 LDC R5, c[0x0][0x44c] ;  /* 0x00011300ff050b82 */ /* 0x000e640000000800 */
[----:B------:R-:W-:-:S05]  /*b510*/  LOP3.LUT R0, R4, R17, RZ, 0xfc, !PT ;  /* 0x0000001104007212 */ /* 0x000fca00078efcff */
        /* <DEDUP_REMOVED lines=23> */
[----:B------:R-:W-:-:S04]  /*b690*/  IMAD.IADD R3, R8, 0x1, R17 ;  /* 0x0000000108037824 */ /* 0x000fc800078e0211 */
[C---:B------:R-:W-:Y:S02]  /*b6a0*/  VIADD R5, R3.reuse, 0x10 ;  /* 0x0000001003057836 */ /* 0x040fe40000000000 */
        /* <DEDUP_REMOVED lines=59> */
[----:B0-----:R-:W0:Y:S03]  /*ba60*/  SHFL.IDX PT, R6, R2, 0x6, 0x181f ;  /* 0x00d81f0002067f89 */ /* 0x001e2600000e0000 */
[----:B-1----:R-:W-:-:S05]  /*ba70*/  @!P1 LEA R5, P2, R10, R5, 0x1 ;  /* 0x000000050a059211 */ /* 0x002fca00078408ff */
[----:B0-----:R-:W-:-:S04]  /*ba80*/  @!P1 IMAD.X R6, RZ, RZ, R6, P2 ;  /* 0x000000ffff069224 */ /* 0x001fc800010e0606 */
[----:B------:R-:W-:Y:S02]  /*ba90*/  @!P1 IMAD.MOV.U32 R7, RZ, RZ, R6 ;  /* 0x000000ffff079224 */ /* 0x000fe400078e0006 */
[----:B------:R-:W-:Y:S02]  /*baa0*/  @!P1 IMAD.MOV.U32 R6, RZ, RZ, R5 ;  /* 0x000000ffff069224 */ /* 0x000fe400078e0005 */
[----:B------:R0:W1:Y:S04]  /*bab0*/  SHFL.IDX PT, R5, R2, 0x7, 0x181f ;  /* 0x00f81f0002057f89 */ /* 0x00006800000e0000 */
[----:B------:R0:W-:Y:S02]  /*bac0*/  @!P1 LDGSTS.E.BYPASS.LTC128B.128 [R9+0x1b400], desc[UR40][R6.64], !P0 ;  /* 0x1b40000006099fae */ /* 0x0001e4000c101d68 */
.L_x_9809:
        /* <DEDUP_REMOVED lines=11> */
.L_x_9691:
        /* <DEDUP_REMOVED lines=19> */
.L_x_9810:
[----:B------:R-:W-:Y:S05]  /*bcb0*/  BSYNC B0 ;  /* 0x0000000000007941 */ /* 0x000fea0003800000 */
.L_x_9692:
        /* <DEDUP_REMOVED lines=16> */
.L_x_9811:
[----:B------:R-:W-:Y:S05]  /*bdc0*/  BSYNC B1 ;  /* 0x0000000000017941 */ /* 0x000fea0003800000 */
.L_x_9696:
        /* <DEDUP_REMOVED lines=9> */
.L_x_9699:
[----:B------:R-:W-:Y:S05]  /*be60*/  BSYNC B1 ;  /* 0x0000000000017941 */ /* 0x000fea0003800000 */
.L_x_9698:
[----:B------:R-:W2:Y:S04]  /*be70*/  LDL R5, [R1+0x4] ;  /* 0x0000040001057983 */ /* 0x000ea80000100800 */
[----:B------:R-:W2:Y:S04]  /*be80*/  LDL R3, [R1+0x8] ;  /* 0x0000080001037983 */ /* 0x000ea80000100800 */
        /* <DEDUP_REMOVED lines=10> */
[----:B---3--:R-:W-:Y:S02]  /*bf30*/  IMAD R0, R0, 0x60, R4 ;  /* 0x0000006000007824 */ /* 0x008fe400078e0204 */
[----:B------:R-:W-:-:S07]  /*bf40*/  VIADD R4, R3, 0x400 ;  /* 0x0000040003047836 */ /* 0x000fce0000000000 */
.L_x_9700:
        /* <DEDUP_REMOVED lines=16> */
.L_x_9701:
        /* <DEDUP_REMOVED lines=16> */
.L_x_9702:
        /* <DEDUP_REMOVED lines=16> */
.L_x_9703:
        /* <DEDUP_REMOVED lines=11> */
.L_x_9695:
[----:B------:R-:W-:Y:S05]  /*c300*/  BSYNC B0 ;  /* 0x0000000000007941 */ /* 0x000fea0003800000 */
.L_x_9694:
        /* <DEDUP_REMOVED lines=51> */
.L_x_9710:
        /* <DEDUP_REMOVED lines=9> */
.L_x_9812:
[----:B------:R-:W-:Y:S05]  /*c6d0*/  BSYNC B3 ;  /* 0x0000000000037941 */ /* 0x000fea0003800000 */
.L_x_9711:
        /* <DEDUP_REMOVED lines=9> */
.L_x_9714:
[----:B------:R-:W-:Y:S05]  /*c770*/  BSYNC B3 ;  /* 0x0000000000037941 */ /* 0x000fea0003800000 */
.L_x_9713:
        /* <DEDUP_REMOVED lines=14> */
.L_x_9715:
        /* <DEDUP_REMOVED lines=14> */
.L_x_9813:
[----:B------:R-:W-:Y:S05]  /*c940*/  BSYNC B3 ;  /* 0x0000000000037941 */ /* 0x000fea0003800000 */
.L_x_9716:
        /* <DEDUP_REMOVED lines=11> */
.L_x_9719:
[----:B------:R-:W-:Y:S05]  /*ca00*/  BSYNC B3 ;  /* 0x0000000000037941 */ /* 0x000fea0003800000 */
.L_x_9718:
        /* <DEDUP_REMOVED lines=11> */
.L_x_9720:
        /* <DEDUP_REMOVED lines=16> */
.L_x_9721:
        /* <DEDUP_REMOVED lines=16> */
.L_x_9722:
        /* <DEDUP_REMOVED lines=16> */
.L_x_9723:
        /* <DEDUP_REMOVED lines=11> */
.L_x_9709:
[----:B------:R-:W-:Y:S05]  /*ce70*/  BSYNC B1 ;  /* 0x0000000000017941 */ /* 0x000fea0003800000 */
.L_x_9708:
[----:B------:R-:W2:Y:S02]  /*ce80*/  LDL.LU R4, [R1+0x2c] ;  /* 0x00002c0001047983 */ /* 0x000ea40000300800 */
[----:B--2---:R-:W-:-:S07]  /*ce90*/  VIADD R0, R4, 0xfffffffd ;  /* 0xfffffffd04007836 */ /* 0x004fce0000000000 */
.L_x_9707:
[----:B------:R-:W-:Y:S05]  /*cea0*/  BSYNC B2 ;  /* 0x0000000000027941 */ /* 0x000fea0003800000 */
.L_x_9706:
[----:B------:R-:W2:Y:S01]  /*ceb0*/  LDL.LU R2, [R1+0x28] ;  /* 0x0000280001027983 */ /* 0x000ea20000300800 */
[----:B------:R-:W-:-:S05]  /*cec0*/  IMAD.MOV R6, RZ, RZ, -R6 ;  /* 0x000000ffff067224 */ /* 0x000fca00078e0a06 */
[----:B--2---:R-:W-:-:S13]  /*ced0*/  ISETP.NE.AND P0, PT, R2, R6, PT ;  /* 0x000000060200720c */ /* 0x004fda0003f05270 */
[----:B------:R-:W-:Y:S05]  /*cee0*/  @!P0 BRA `(.L_x_9705) ;  /* 0x0000001400488947 */ /* 0x000fea0003800000 */
.L_x_9756:
[----:B------:R-:W2:Y:S04]  /*cef0*/  LDL R4, [R1+0x18] ;  /* 0x0000180001047983 */ /* 0x000ea80000100800 */
[----:B------:R-:W0:Y:S04]  /*cf00*/  LDL.LU R3, [R1+0x8] ;  /* 0x0000080001037983 */ /* 0x000e280000300800 */
[----:B------:R-:W3:Y:S01]  /*cf10*/  LDL.LU R2, [R1+0x10] ;  /* 0x0000100001027983 */ /* 0x000ee20000300800 */
[----:B------:R-:W-:Y:S05]  /*cf20*/  YIELD ;  /* 0x0000000000007946 */ /* 0x000fea0003800000 */
[----:B------:R-:W-:Y:S01]  /*cf30*/  BSSY B1, `(.L_x_9724) ;  /* 0x00000a2000017945 */ /* 0x000fe20003800000 */
[----:B--2---:R-:W-:Y:S01]  /*cf40*/  ISETP.NE.AND P1, PT, R4, RZ, PT ;  /* 0x000000ff0400720c */ /* 0x004fe20003f25270 */
        /* <DEDUP_REMOVED lines=31> */
.L_x_9726:
[----:B0-----:R-:W2:Y:S01]  /*d140*/  LDL R2, [R1+0x4] ;  /* 0x0000040001027983 */ /* 0x001ea20000100800 */
[----:B------:R-:W0:Y:S02]  /*d150*/  S2R R3, SR_TID.X ;  /* 0x0000000000037919 */ /* 0x000e240000002100 */
[----:B0-----:R-:W-:Y:S02]  /*d160*/  LOP3.LUT R4, R3, 0x7f, RZ, 0xc0, !PT ;  /* 0x0000007f03047812 */ /* 0x001fe400078ec0ff */
[----:B------:R-:W-:Y:S01]  /*d170*/  SHF.L.U32 R3, R6, 0x1f, RZ ;  /* 0x0000001f06037819 */ /* 0x000fe200000006ff */
[----:B------:R-:W-:Y:S01]  /*d180*/  BSSY B2, `(.L_x_9727) ;  /* 0x0000005000027945 */ /* 0x000fe20003800000 */
[----:B------:R-:W-:Y:S01]  /*d190*/  ISETP.NE.AND P1, PT, R4, RZ, PT ;  /* 0x000000ff0400720c */ /* 0x000fe20003f25270 */
[----:B--2---:R-:W-:-:S04]  /*d1a0*/  IMAD R2, R7, 0x8, R2 ;  /* 0x0000000807027824 */ /* 0x004fc800078e0202 */
[----:B------:R-:W0:Y:S02]  /*d1b0*/  SYNCS.PHASECHK.TRANS64.TRYWAIT P0, [R2+URZ+0x22840], R3 ;  /* 0x02284003020075a7 */ /* 0x000e24000800017f */
[----:B0-----:R-:W-:Y:S06]  /*d1c0*/  @!P0 BRA `(.L_x_9728) ;  /* 0x0000003000388947 */ /* 0x001fec0003800000 */
.L_x_9814:
[----:B------:R-:W-:Y:S05]  /*d1d0*/  BSYNC B2 ;  /* 0x0000000000027941 */ /* 0x000fea0003800000 */
.L_x_9727:
        /* <DEDUP_REMOVED lines=9> */
.L_x_9730:
[----:B------:R-:W-:Y:S05]  /*d270*/  BSYNC B2 ;  /* 0x0000000000027941 */ /* 0x000fea0003800000 */
.L_x_9729:
        /* <DEDUP_REMOVED lines=13> */
.L_x_9731:
        /* <DEDUP_REMOVED lines=14> */
.L_x_9815:
[----:B------:R-:W-:Y:S05]  /*d430*/  BSYNC B2 ;  /* 0x0000000000027941 */ /* 0x000fea0003800000 */
.L_x_9732:
        /* <DEDUP_REMOVED lines=11> */
.L_x_9735:
[----:B------:R-:W-:Y:S05]  /*d4f0*/  BSYNC B2 ;  /* 0x0000000000027941 */ /* 0x000fea0003800000 */
.L_x_9734:
        /* <DEDUP_REMOVED lines=10> */
.L_x_9736:
        /* <DEDUP_REMOVED lines=16> */
.L_x_9737:
        /* <DEDUP_REMOVED lines=16> */
.L_x_9738:
        /* <DEDUP_REMOVED lines=16> */
.L_x_9739:
        /* <DEDUP_REMOVED lines=11> */
.L_x_9725:
[----:B------:R-:W-:Y:S05]  /*d950*/  BSYNC B1 ;  /* 0x0000000000017941 */ /* 0x000fea0003800000 */
.L_x_9724:
[----:B------:R-:W2:Y:S01]  /*d960*/  LDL R5, [R1+0x18] ;  /* 0x0000180001057983 */ /* 0x000ea20000100800 */
[----:B------:R-:W-:Y:S01]  /*d970*/  VIADD R7, R7, 0x1 ;  /* 0x0000000107077836 */ /* 0x000fe20000000000 */
[----:B------:R-:W-:Y:S04]  /*d980*/  BSSY B1, `(.L_x_9740) ;  /* 0x00000a5000017945 */ /* 0x000fe80003800000 */
[----:B------:R-:W-:-:S04]  /*d990*/  ISETP.NE.AND P0, PT, R7, 0x2, PT ;  /* 0x000000020700780c */ /* 0x000fc80003f05270 */
[----:B------:R-:W-:Y:S02]  /*d9a0*/  SEL R2, RZ, 0x1, P0 ;  /* 0x00000001ff027807 */ /* 0x000fe40000000000 */
[----:B------:R-:W-:Y:S02]  /*d9b0*/  SEL R9, R7, RZ, P0 ;  /* 0x000000ff07097207 */ /* 0x000fe40000000000 */
[----:B-----5:R-:W-:-:S05]  /*d9c0*/  LOP3.LUT R8, R6, R2, RZ, 0x3c, !PT ;  /* 0x0000000206087212 */ /* 0x020fca00078e3cff */
[----:B------:R0:W-:Y:S04]  /*d9d0*/  STL [R1+0x10], R8 ;  /* 0x0000100801007387 */ /* 0x0001e80000100800 */
[----:B------:R0:W-:Y:S01]  /*d9e0*/  STL [R1+0x8], R9 ;  /* 0x0000080901007387 */ /* 0x0001e20000100800 */
[----:B--2---:R-:W-:-:S13]  /*d9f0*/  ISETP.NE.AND P2, PT, R5, RZ, PT ;  /* 0x000000ff0500720c */ /* 0x004fda0003f45270 */
[----:B0-----:R-:W-:Y:S05]  /*da00*/  @!P2 BRA `(.L_x_9741) ;  /* 0x000000080070a947 */ /* 0x001fea0003800000 */
[----:B------:R-:W-:Y:S01]  /*da10*/  ULDC.64 UR4, c[0x0][0x418] ;  /* 0x0001060000047ab9 */ /* 0x000fe20000000a00 */
[----:B------:R-:W-:Y:S01]  /*da20*/  VIADD R6, R0, 0xffffffff ;  /* 0xffffffff00067836 */ /* 0x000fe20000000000 */
        /* <DEDUP_REMOVED lines=23> */
.L_x_9742:
        /* <DEDUP_REMOVED lines=9> */
.L_x_9816:
[----:B------:R-:W-:Y:S05]  /*dc30*/  BSYNC B2 ;  /* 0x0000000000027941 */ /* 0x000fea0003800000 */
.L_x_9743:
        /* <DEDUP_REMOVED lines=9> */
.L_x_9746:
[----:B------:R-:W-:Y:S05]  /*dcd0*/  BSYNC B2 ;  /* 0x0000000000027941 */ /* 0x000fea0003800000 */
.L_x_9745:
[----:B------:R-:W2:Y:S04]  /*dce0*/  LDL R8, [R1+0x4] ;  /* 0x0000040001087983 */ /* 0x000ea80000100800 */
        /* <DEDUP_REMOVED lines=13> */
.L_x_9747:
        /* <DEDUP_REMOVED lines=14> */
.L_x_9817:
[----:B------:R-:W-:Y:S05]  /*dea0*/  BSYNC B2 ;  /* 0x0000000000027941 */ /* 0x000fea0003800000 */
.L_x_9748:
        /* <DEDUP_REMOVED lines=11> */
.L_x_9751:
[----:B------:R-:W-:Y:S05]  /*df60*/  BSYNC B2 ;  /* 0x0000000000027941 */ /* 0x000fea0003800000 */
.L_x_9750:
        /* <DEDUP_REMOVED lines=11> */
.L_x_9752:
        /* <DEDUP_REMOVED lines=16> */
.L_x_9753:
        /* <DEDUP_REMOVED lines=16> */
.L_x_9754:
        /* <DEDUP_REMOVED lines=16> */
.L_x_9755:
        /* <DEDUP_REMOVED lines=11> */
.L_x_9741:
[----:B------:R-:W-:Y:S05]  /*e3d0*/  BSYNC B1 ;  /* 0x0000000000017941 */ /* 0x000fea0003800000 */
.L_x_9740:
[C---:B------:R-:W-:Y:S01]  /*e3e0*/  ISETP.GT.AND P0, PT, R0.reuse, 0x1, PT ;  /* 0x000000010000780c */ /* 0x040fe20003f04270 */
[----:B------:R-:W-:-:S12]  /*e3f0*/  VIADD R0, R0, 0xfffffffe ;  /* 0xfffffffe00007836 */ /* 0x000fd80000000000 */
[----:B------:R-:W-:Y:S05]  /*e400*/  @P0 BRA `(.L_x_9756) ;  /* 0xffffffe800b80947 */ /* 0x000fea000383ffff */
.L_x_9705:
[----:B------:R-:W-:Y:S05]  /*e410*/  BSYNC B0 ;  /* 0x0000000000007941 */ /* 0x000fea0003800000 */
.L_x_9704:
        /* <DEDUP_REMOVED lines=24> */
.L_x_9758:
[----:B------:R-:W-:Y:S05]  /*e5a0*/  BSYNC B0 ;  /* 0x0000000000007941 */ /* 0x000fea0003800000 */
.L_x_9757:
[----:B------:R-:W-:-:S05]  /*e5b0*/  SEL R0, R0, RZ, P0 ;  /* 0x000000ff00007207 */ /* 0x000fca0000000000 */
[----:B------:R2:W-:Y:S02]  /*e5c0*/  STL [R1+0x8], R0 ;  /* 0x0000080001007387 */ /* 0x0005e40000100800 */
.L_x_9676:
[----:B------:R-:W-:Y:S05]  /*e5d0*/  BSYNC B7 ;  /* 0x0000000000077941 */ /* 0x000fea0003800000 */
.L_x_9674:
        /* <DEDUP_REMOVED lines=13> */
.L_x_9759:
        /* <DEDUP_REMOVED lines=36> */
.L_x_9827:
[----:B------:R-:W-:Y:S02]  /*e8f0*/  ULDC UR4, c[0x0][0xc38] ;  /* 0x00030e0000047ab9 */ /* 0x000fe40000000800 */
[----:B------:R-:W-:-:S04]  /*e900*/  IMAD.U32 R16, RZ, RZ, UR4 ;  /* 0x00000004ff107e24 */ /* 0x000fc8000f8e00ff */
[----:B--2---:R-:W-:-:S04]  /*e910*/  IMAD R6, R14, R16, RZ ;  /* 0x000000100e067224 */ /* 0x004fc800078e02ff */
[----:B------:R-:W-:-:S05]  /*e920*/  IMAD.IADD R4, R4, 0x1, R6 ;  /* 0x0000000104047824 */ /* 0x000fca00078e0206 */
[----:B------:R-:W-:-:S13]  /*e930*/  ISETP.GT.AND P6, PT, R4, R0, PT ;  /* 0x000000000400720c */ /* 0x000fda0003fc4270 */
[----:B------:R-:W-:Y:S05]  /*e940*/  @P6 BRA `(.L_x_9762) ;  /* 0x00000000009c6947 */ /* 0x000fea0003800000 */
.L_x_9767:
        /* <DEDUP_REMOVED lines=14> */
.L_x_9765:
[----:B------:R-:W-:Y:S05]  /*ea30*/  BSYNC B0 ;  /* 0x0000000000007941 */ /* 0x000fea0003800000 */
.L_x_9764:
        /* <DEDUP_REMOVED lines=18> */
.L_x_9835:
[----:B------:R-:W-:Y:S02]  /*eb60*/  ULDC UR4, c[0x0][0xc38] ;  /* 0x00030e0000047ab9 */ /* 0x000fe40000000800 */
[----:B------:R-:W-:-:S04]  /*eb70*/  IMAD.U32 R16, RZ, RZ, UR4 ;  /* 0x00000004ff107e24 */ /* 0x000fc8000f8e00ff */
[----:B--2---:R-:W-:-:S04]  /*eb80*/  IMAD R6, R14, R16, RZ ;  /* 0x000000100e067224 */ /* 0x004fc800078e02ff */
[----:B------:R-:W-:-:S05]  /*eb90*/  IMAD.IADD R4, R6, 0x1, R4 ;  /* 0x0000000106047824 */ /* 0x000fca00078e0204 */
[----:B------:R-:W-:-:S13]  /*eba0*/  ISETP.GT.AND P6, PT, R4, R0, PT ;  /* 0x000000000400720c */ /* 0x000fda0003fc4270 */
[----:B------:R-:W-:Y:S05]  /*ebb0*/  @!P6 BRA `(.L_x_9767) ;  /* 0xfffffffc0064e947 */ /* 0x000fea000383ffff */
.L_x_9762:
        /* <DEDUP_REMOVED lines=8> */
.L_x_9839:
[----:B------:R-:W-:Y:S01]  /*ec40*/  ISETP.NE.AND P0, PT, R5, RZ, PT ;  /* 0x000000ff0500720c */ /* 0x000fe20003f05270 */
[----:B------:R-:W-:-:S12]  /*ec50*/  IMAD.MOV.U32 R14, RZ, RZ, RZ ;  /* 0x000000ffff0e7224 */ /* 0x000fd800078e00ff */
[----:B------:R-:W-:Y:S05]  /*ec60*/  @!P0 BRA `(.L_x_9769) ;  /* 0x0000000000108947 */ /* 0x000fea0003800000 */
[----:B------:R-:W-:Y:S01]  /*ec70*/  UMOV UR4, 0xffffffff ;  /* 0xffffffff00047882 */ /* 0x000fe20000000000 */
[----:B0-----:R-:W-:Y:S02]  /*ec80*/  VIADD R12, R4, 0xffffffff ;  /* 0xffffffff040c7836 */ /* 0x001fe40000000000 */
[----:B------:R-:W-:Y:S05]  /*ec90*/  BRA.DIV UR4, `(.L_x_9770) ;  /* 0x0000002204007947 */ /* 0x000fea000b800000 */
[----:B------:R4:W0:Y:S02]  /*eca0*/  SHFL.IDX PT, R14, R3, R12, 0x1f ;  /* 0x00001f0c030e7589 */ /* 0x00082400000e0000 */
.L_x_9769:
        /* <DEDUP_REMOVED lines=31> */
.L_x_9763:
[----:B------:R-:W-:Y:S01]  /*eea0*/  UMOV UR4, URZ ;  /* 0x0000003f00047c82 */ /* 0x000fe20008000000 */
[----:B------:R-:W-:Y:S01]  /*eeb0*/  UMOV UR5, URZ ;  /* 0x0000003f00057c82 */ /* 0x000fe20008000000 */
[----:B------:R-:W-:Y:S01]  /*eec0*/  ULDC UR6, c[0x0][0xc3c] ;  /* 0x00030f0000067ab9 */ /* 0x000fe20000000800 */
[----:B------:R-:W-:Y:S02]  /*eed0*/  IMAD.MOV.U32 R16, RZ, RZ, R0 ;  /* 0x000000ffff107224 */ /* 0x000fe400078e0000 */
[----:B------:R-:W-:Y:S02]  /*eee0*/  IMAD.U32 R17, RZ, RZ, UR4 ;  /* 0x00000004ff117e24 */ /* 0x000fe4000f8e00ff */
[----:B------:R-:W-:Y:S02]  /*eef0*/  IMAD.U32 R18, RZ, RZ, UR5 ;  /* 0x00000005ff127e24 */ /* 0x000fe4000f8e00ff */
[----:B------:R-:W-:-:S07]  /*ef00*/  IMAD.U32 R19, RZ, RZ, UR6 ;  /* 0x00000006ff137e24 */ /* 0x000fce000f8e00ff */
.L_x_9771:
        /* <DEDUP_REMOVED lines=12> */
.L_x_9760:
[----:B------:R-:W-:Y:S02]  /*efd0*/  ULDC UR4, c[0x0][0xc3c] ;  /* 0x00030f0000047ab9 */ /* 0x000fe40000000800 */
[----:B----4-:R-:W-:-:S13]  /*efe0*/  ISETP.GE.AND P0, PT, R19, UR4, PT ;  /* 0x0000000413007c0c */ /* 0x010fda000bf06270 */
[----:B------:R-:W-:Y:S05]  /*eff0*/  @!P0 BRA `(.L_x_9772) ;  /* 0xffffffac00f48947 */ /* 0x000fea000383ffff */
[----:B------:R-:W-:Y:S05]  /*f000*/  BSYNC B8 ;  /* 0x0000000000087941 */ /* 0x000fea0003800000 */
.L_x_9670:
        /* <DEDUP_REMOVED lines=12> */
.L_x_9842:
[----:B------:R-:W-:Y:S05]  /*f0d0*/  BSYNC B0 ;  /* 0x0000000000007941 */ /* 0x000fea0003800000 */
.L_x_9773:
[----:B------:R-:W-:-:S03]  /*f0e0*/  UMOV UR4, 0xffffffff ;  /* 0xffffffff00047882 */ /* 0x000fc60000000000 */
[----:B------:R-:W-:Y:S05]  /*f0f0*/  BRA.DIV UR4, `(.L_x_9775) ;  /* 0x0000001e04207947 */ /* 0x000fea000b800000 */
[----:B------:R-:W1:Y:S02]  /*f100*/  S2R R2, SR_TID.X ;  /* 0x0000000000027919 */ /* 0x000e640000002100 */
[----:B-1----:R-:W-:-:S04]  /*f110*/  SHF.R.U32.HI R2, RZ, 0x5, R2 ;  /* 0x00000005ff027819 */ /* 0x002fc80000011602 */
[----:B------:R-:W-:-:S05]  /*f120*/  LOP3.LUT R2, R2, 0x3, RZ, 0xc0, !PT ;  /* 0x0000000302027812 */ /* 0x000fca00078ec0ff */
[----:B------:R1:W2:Y:S02]  /*f130*/  SHFL.IDX PT, R14, R2, RZ, 0x1f ;  /* 0x00001fff020e7589 */ /* 0x0002a400000e0000 */
.L_x_9845:
[----:B--2---:R-:W-:Y:S01]  /*f140*/  ISETP.NE.AND P0, PT, R14, RZ, PT ;  /* 0x000000ff0e00720c */ /* 0x004fe20003f05270 */
[----:B------:R-:W-:-:S12]  /*f150*/  BSSY B0, `(.L_x_9776) ;  /* 0x0000027000007945 */ /* 0x000fd80003800000 */
[----:B------:R-:W-:Y:S05]  /*f160*/  @P0 BRA `(.L_x_9777) ;  /* 0x0000000000940947 */ /* 0x000fea0003800000 */
[----:B------:R-:W-:-:S03]  /*f170*/  UMOV UR4, 0xffffffff ;  /* 0xffffffff00047882 */ /* 0x000fc60000000000 */
[----:B------:R-:W-:Y:S05]  /*f180*/  BRA.DIV UR4, `(.L_x_9778) ;  /* 0x0000001e04307947 */ /* 0x000fea000b800000 */
[----:B------:R-:W-:-:S13]  /*f190*/  ELECT P6, URZ, PT ;  /* 0x00000000003f782f */ /* 0x000fda00038c0000 */
.L_x_9848:
[----:B------:R-:W-:Y:S05]  /*f1a0*/  @!P6 BRA `(.L_x_9777) ;  /* 0x000000000084e947 */ /* 0x000fea0003800000 */
[----:B------:R-:W-:-:S06]  /*f1b0*/  ULOP3.LUT UR4, UR36, 0x2, URZ, 0xfc, !UPT ;  /* 0x0000000224047892 */ /* 0x000fcc000f8efc3f */
[----:B-1----:R-:W-:-:S05]  /*f1c0*/  IMAD.U32 R2, RZ, RZ, UR4 ;  /* 0x00000004ff027e24 */ /* 0x002fca000f8e00ff */
[----:B------:R-:W-:-:S13]  /*f1d0*/  ISETP.NE.AND P2, PT, R2, 0x3, PT ;  /* 0x000000030200780c */ /* 0x000fda0003f45270 */
[----:B------:R-:W-:Y:S05]  /*f1e0*/  @!P2 BRA `(.L_x_9779) ;  /* 0x000000000004a947 */ /* 0x000fea0003800000 */
[----:B------:R-:W-:Y:S01]  /*f1f0*/  BPT.TRAP 0x1 ;  /* 0x000000040000795c */ /* 0x000fe20000300000 */
.L_x_9779:
        /* <DEDUP_REMOVED lines=14> */
.L_x_9849:
[----:B------:R-:W1:Y:S02]  /*f2e0*/  SYNCS.PHASECHK.TRANS64.TRYWAIT P0, [R7+URZ], R2 ;  /* 0x00000002070075a7 */ /* 0x000e64000800017f */
[----:B-1----:R-:W-:Y:S05]  /*f2f0*/  @!P0 BRA `(.L_x_9781) ;  /* 0x0000001c00088947 */ /* 0x002fea0003800000 */
.L_x_9850:
[----:B------:R-:W-:Y:S05]  /*f300*/  @!P2 BRA `(.L_x_9782) ;  /* 0x000000000004a947 */ /* 0x000fea0003800000 */
[----:B------:R-:W-:Y:S01]  /*f310*/  BPT.TRAP 0x1 ;  /* 0x000000040000795c */ /* 0x000fe20000300000 */
.L_x_9782:
[----:B------:R-:W2:Y:S01]  /*f320*/  LDL.LU R4, [R1+0x8] ;  /* 0x0000080001047983 */ /* 0x000ea20000300800 */
[----:B------:R-:W-:-:S04]  /*f330*/  VIADD R0, R0, 0x22860 ;  /* 0x0002286000007836 */ /* 0x000fc80000000000 */
[----:B--2---:R-:W-:-:S04]  /*f340*/  IMAD R4, R4, 0x8, R0 ;  /* 0x0000000804047824 */ /* 0x004fc800078e0200 */
[----:B------:R-:W2:Y:S02]  /*f350*/  SYNCS.PHASECHK.TRANS64.TRYWAIT P0, [R4+URZ], R5 ;  /* 0x00000005040075a7 */ /* 0x000ea4000800017f */
[----:B--2---:R-:W-:Y:S05]  /*f360*/  @!P0 BRA `(.L_x_9783) ;  /* 0x0000001c00008947 */ /* 0x004fea0003800000 */
.L_x_9851:
[----:B------:R-:W-:-:S07]  /*f370*/  IMAD R3, R3, 0x8, R0 ;  /* 0x0000000803037824 */ /* 0x000fce00078e0200 */
.L_x_9784:
[----:B---3--:R3:W4:Y:S02]  /*f380*/  SYNCS.PHASECHK.TRANS64.TRYWAIT P0, [R3+URZ], R2 ;  /* 0x00000002030075a7 */ /* 0x008724000800017f */
[----:B----4-:R-:W-:Y:S05]  /*f390*/  @!P0 NANOSLEEP.SYNCS 0x989680 ;  /* 0x009896800000895d */ /* 0x010fea0003900000 */
[----:B------:R-:W4:Y:S02]  /*f3a0*/  @!P0 SYNCS.PHASECHK.TRANS64 P0, [R3+URZ], R2 ;  /* 0x00000002030085a7 */ /* 0x000f24000800007f */
[----:B----4-:R-:W-:Y:S05]  /*f3b0*/  @!P0 BRA `(.L_x_9784) ;  /* 0xfffffffc00f08947 */ /* 0x010fea000383ffff */
.L_x_9777:
[----:B------:R-:W-:Y:S05]  /*f3c0*/  BSYNC B0 ;  /* 0x0000000000007941 */ /* 0x000fea0003800000 */
.L_x_9776:
[----:B------:R-:W-:Y:S05]  /*f3d0*/  EXIT ;  /* 0x000000000000794d */ /* 0x000fea0003800000 */
.L_x_9622:
[----:B0-----:R0:W1:Y:S02]  /*f3e0*/  SYNCS.PHASECHK.TRANS64.TRYWAIT P0, [R7+URZ+0x22800], R0 ;  /* 0x02280000070075a7 */ /* 0x001064000800017f */
[----:B-1----:R-:W-:Y:S05]  /*f3f0*/  @!P0 NANOSLEEP.SYNCS 0x989680 ;  /* 0x009896800000895d */ /* 0x002fea0003900000 */
[----:B------:R-:W1:Y:S02]  /*f400*/  @!P0 SYNCS.PHASECHK.TRANS64 P0, [R7+URZ+0x22800], R0 ;  /* 0x02280000070085a7 */ /* 0x000e64000800007f */
[----:B-1----:R-:W-:Y:S05]  /*f410*/  @!P0 BRA `(.L_x_9622) ;  /* 0xfffffffc00f08947 */ /* 0x002fea000383ffff */
[----:B------:R-:W-:Y:S05]  /*f420*/  BRA `(.L_x_9785) ;  /* 0xffffff2400387947 */ /* 0x000fea000383ffff */
.L_x_9626:
[----:B-1----:R1:W2:Y:S02]  /*f430*/  SYNCS.PHASECHK.TRANS64.TRYWAIT P1, [R5+URZ+0x22830], R10 ;  /* 0x0228300a050075a7 */ /* 0x0022a4000802017f */
[----:B--2---:R-:W-:Y:S05]  /*f440*/  @!P1 NANOSLEEP.SYNCS 0x989680 ;  /* 0x009896800000995d */ /* 0x004fea0003900000 */
[----:B------:R-:W2:Y:S02]  /*f450*/  @!P1 SYNCS.PHASECHK.TRANS64 P1, [R5+URZ+0x22830], R10 ;  /* 0x0228300a050095a7 */ /* 0x000ea4000802007f */
[----:B--2---:R-:W-:Y:S05]  /*f460*/  @!P1 BRA `(.L_x_9626) ;  /* 0xfffffffc00f09947 */ /* 0x004fea000383ffff */
[----:B------:R-:W-:Y:S05]  /*f470*/  BRA `(.L_x_9625) ;  /* 0xffffff2400647947 */ /* 0x000fea000383ffff */
.L_x_9630:
[----:B--2---:R2:W3:Y:S02]  /*f480*/  SYNCS.PHASECHK.TRANS64.TRYWAIT P2, [R5+URZ+0x22850], R10 ;  /* 0x0228500a050075a7 */ /* 0x0044e4000804017f */
[----:B---3--:R-:W-:Y:S05]  /*f490*/  @!P2 NANOSLEEP.SYNCS 0x989680 ;  /* 0x009896800000a95d */ /* 0x008fea0003900000 */
[----:B------:R-:W3:Y:S02]  /*f4a0*/  @!P2 SYNCS.PHASECHK.TRANS64 P2, [R5+URZ+0x22850], R10 ;  /* 0x0228500a0500a5a7 */ /* 0x000ee4000804007f */
[----:B---3--:R-:W-:Y:S05]  /*f4b0*/  @!P2 BRA `(.L_x_9630) ;  /* 0xfffffffc00f0a947 */ /* 0x008fea000383ffff */
[----:B------:R-:W-:Y:S05]  /*f4c0*/  BRA `(.L_x_9629) ;  /* 0xffffff40005c7947 */ /* 0x000fea000383ffff */
.L_x_9635:
[----:B-1----:R-:W-:-:S04]  /*f4d0*/  IMAD.U32 R0, RZ, RZ, UR23 ;  /* 0x00000017ff007e24 */ /* 0x002fc8000f8e00ff */
[----:B------:R1:W2:Y:S03]  /*f4e0*/  SYNCS.PHASECHK.TRANS64.TRYWAIT P3, [R0+URZ+0x22830], R5 ;  /* 0x02283005000075a7 */ /* 0x0002a6000806017f */
[----:B--2---:R-:W-:Y:S05]  /*f4f0*/  @!P3 NANOSLEEP.SYNCS 0x989680 ;  /* 0x009896800000b95d */ /* 0x004fea0003900000 */
[----:B------:R-:W2:Y:S02]  /*f500*/  @!P3 SYNCS.PHASECHK.TRANS64 P3, [R0+URZ+0x22830], R5 ;  /* 0x022830050000b5a7 */ /* 0x000ea4000806007f */
[----:B--2---:R-:W-:Y:S05]  /*f510*/  @!P3 BRA `(.L_x_9635) ;  /* 0xfffffffc00ecb947 */ /* 0x004fea000383ffff */
[----:B------:R-:W-:Y:S05]  /*f520*/  BRA `(.L_x_9634) ;  /* 0xffffff4400707947 */ /* 0x000fea000383ffff */
.L_x_9639:
[----:B-1----:R1:W2:Y:S02]  /*f530*/  SYNCS.PHASECHK.TRANS64.TRYWAIT P3, [R182+URZ+0x22850], R5 ;  /* 0x02285005b60075a7 */ /* 0x0022a4000806017f */
[----:B--2---:R-:W-:Y:S05]  /*f540*/  @!P3 NANOSLEEP.SYNCS 0x989680 ;  /* 0x009896800000b95d */ /* 0x004fea0003900000 */
[----:B------:R-:W2:Y:S02]  /*f550*/  @!P3 SYNCS.PHASECHK.TRANS64 P3, [R182+URZ+0x22850], R5 ;  /* 0x02285005b600b5a7 */ /* 0x000ea4000806007f */
[----:B--2---:R-:W-:Y:S05]  /*f560*/  @!P3 BRA `(.L_x_9639) ;  /* 0xfffffffc00f0b947 */ /* 0x004fea000383ffff */
[----:B------:R-:W-:Y:S05]  /*f570*/  BRA `(.L_x_9638) ;  /* 0xffffff6400107947 */ /* 0x000fea000383ffff */
.L_x_9682:
        /* <DEDUP_REMOVED lines=11> */
.L_x_9787:
[----:B------:R-:W-:Y:S05]  /*f630*/  BSYNC B0 ;  /* 0x0000000000007941 */ /* 0x000fea0003800000 */
.L_x_9786:
[----:B------:R-:W-:Y:S05]  /*f640*/  BRA `(.L_x_9788) ;  /* 0xffffffb400447947 */ /* 0x000fea000383ffff */
.L_x_9684:
[----:B------:R-:W-:Y:S01]  /*f650*/  BSSY B0, `(.L_x_9789) ;  /* 0x0000006000007945 */ /* 0x000fe20003800000 */
[----:B------:R-:W-:-:S07]  /*f660*/  IMAD.MOV.U32 R15, RZ, RZ, -0x1 ;  /* 0xffffffffff0f7424 */ /* 0x000fce00078e00ff */
[----:B012---:R-:W-:Y:S05]  /*f670*/  WARPSYNC.COLLECTIVE R15, `(.L_x_9790) ;  /* 0x000000000f0c7348 */ /* 0x007fea0003c00000 */
[----:B------:R-:W-:Y:S02]  /*f680*/  ELECT P6, UR62, PT ;  /* 0x00000000003e782f */ /* 0x000fe400038c0000 */
[----:B------:R-:W-:Y:S01]  /*f690*/  MOV R14, UR62 ;  /* 0x0000003e000e7c02 */ /* 0x000fe20008000f00 */
[----:B012---:R-:W-:Y:S10]  /*f6a0*/  ENDCOLLECTIVE ;  /* 0x000000000000791b */ /* 0x007ff40003800000 */
.L_x_9790:
[----:B------:R-:W-:Y:S05]  /*f6b0*/  BSYNC B0 ;  /* 0x0000000000007941 */ /* 0x000fea0003800000 */
.L_x_9789:
[----:B------:R-:W-:Y:S05]  /*f6c0*/  BRA `(.L_x_9791) ;  /* 0xffffffb400487947 */ /* 0x000fea000383ffff */
.L_x_9686:
[----:B--2---:R2:W3:Y:S02]  /*f6d0*/  SYNCS.PHASECHK.TRANS64.TRYWAIT P0, [R0+URZ+0x22840], R2 ;  /* 0x02284002000075a7 */ /* 0x0044e4000800017f */
[----:B---3--:R-:W-:Y:S05]  /*f6e0*/  @!P0 NANOSLEEP.SYNCS 0x989680 ;  /* 0x009896800000895d */ /* 0x008fea0003900000 */
[----:B------:R-:W3:Y:S02]  /*f6f0*/  @!P0 SYNCS.PHASECHK.TRANS64 P0, [R0+URZ+0x22840], R2 ;  /* 0x02284002000085a7 */ /* 0x000ee4000800007f */
[----:B---3--:R-:W-:Y:S05]  /*f700*/  @!P0 BRA `(.L_x_9686) ;  /* 0xfffffffc00f08947 */ /* 0x008fea000383ffff */
[----:B------:R-:W-:Y:S05]  /*f710*/  BRA `(.L_x_9792) ;  /* 0xffffffb400b47947 */ /* 0x000fea000383ffff */
.L_x_9690:
[----:B------:R-:W2:Y:S01]  /*f720*/  LDL.LU R11, [R1+0x3c] ;  /* 0x00003c00010b7983 */ /* 0x000ea20000300800 */
        /* <DEDUP_REMOVED lines=11> */
.L_x_9793:
[----:B------:R-:W-:Y:S02]  /*f7e0*/  IMAD.MOV.U32 R13, RZ, RZ, R0 ;  /* 0x000000ffff0d7224 */ /* 0x000fe400078e0000 */
[----:B------:R-:W-:-:S07]  /*f7f0*/  IMAD.MOV.U32 R6, RZ, RZ, R14 ;  /* 0x000000ffff067224 */ /* 0x000fce00078e000e */
[----:B------:R-:W-:Y:S05]  /*f800*/  WARPSYNC.COLLECTIVE R15, `(.L_x_9794) ;  /* 0x000000000f087348 */ /* 0x000fea0003c00000 */
[----:B------:R0:W1:Y:S02]  /*f810*/  SHFL.IDX P6, R14, R13, R12, R11 ;  /* 0x0000000c0d0e7389 */ /* 0x00006400000c000b */
[----:B01----:R-:W-:Y:S01]  /*f820*/  ENDCOLLECTIVE ;  /* 0x000000000000791b */ /* 0x003fe20003800000 */
.L_x_9794:
[----:B------:R-:W-:Y:S02]  /*f830*/  IMAD.MOV.U32 R13, RZ, RZ, R2 ;  /* 0x000000ffff0d7224 */ /* 0x000fe400078e0002 */
[----:B------:R-:W-:Y:S02]  /*f840*/  IMAD.MOV.U32 R12, RZ, RZ, 0x1 ;  /* 0x00000001ff0c7424 */ /* 0x000fe400078e00ff */
[----:B------:R-:W-:-:S07]  /*f850*/  IMAD.MOV.U32 R7, RZ, RZ, R14 ;  /* 0x000000ffff077224 */ /* 0x000fce00078e000e */
[----:B------:R-:W-:Y:S05]  /*f860*/  WARPSYNC.COLLECTIVE R15, `(.L_x_9795) ;  /* 0x000000000f087348 */ /* 0x000fea0003c00000 */
[----:B------:R0:W1:Y:S02]  /*f870*/  SHFL.IDX P6, R14, R13, R12, R11 ;  /* 0x0000000c0d0e7389 */ /* 0x00006400000c000b */
[----:B01----:R-:W-:Y:S01]  /*f880*/  ENDCOLLECTIVE ;  /* 0x000000000000791b */ /* 0x003fe20003800000 */
.L_x_9795:
        /* <DEDUP_REMOVED lines=15> */
.L_x_9796:
[----:B------:R-:W-:Y:S02]  /*f980*/  IMAD.MOV.U32 R13, RZ, RZ, R2 ;  /* 0x000000ffff0d7224 */ /* 0x000fe400078e0002 */
[----:B------:R-:W-:Y:S02]  /*f990*/  IMAD.MOV.U32 R12, RZ, RZ, 0x2 ;  /* 0x00000002ff0c7424 */ /* 0x000fe400078e00ff */
[----:B------:R-:W-:-:S07]  /*f9a0*/  IMAD.MOV.U32 R5, RZ, RZ, R14 ;  /* 0x000000ffff057224 */ /* 0x000fce00078e000e */
[----:B------:R-:W-:Y:S05]  /*f9b0*/  WARPSYNC.COLLECTIVE R15, `(.L_x_9797) ;  /* 0x000000000f087348 */ /* 0x000fea0003c00000 */
[----:B------:R0:W1:Y:S02]  /*f9c0*/  SHFL.IDX P6, R14, R13, R12, R11 ;  /* 0x0000000c0d0e7389 */ /* 0x00006400000c000b */
[----:B01----:R-:W-:Y:S01]  /*f9d0*/  ENDCOLLECTIVE ;  /* 0x000000000000791b */ /* 0x003fe20003800000 */
.L_x_9797:
        /* <DEDUP_REMOVED lines=15> */
.L_x_9798:
[----:B------:R-:W-:Y:S02]  /*fad0*/  IMAD.MOV.U32 R13, RZ, RZ, R2 ;  /* 0x000000ffff0d7224 */ /* 0x000fe400078e0002 */
[----:B------:R-:W-:Y:S02]  /*fae0*/  IMAD.MOV.U32 R12, RZ, RZ, 0x3 ;  /* 0x00000003ff0c7424 */ /* 0x000fe400078e00ff */
[----:B------:R-:W-:-:S07]  /*faf0*/  IMAD.MOV.U32 R5, RZ, RZ, R14 ;  /* 0x000000ffff057224 */ /* 0x000fce00078e000e */
[----:B------:R-:W-:Y:S05]  /*fb00*/  WARPSYNC.COLLECTIVE R15, `(.L_x_9799) ;  /* 0x000000000f087348 */ /* 0x000fea0003c00000 */
[----:B------:R0:W1:Y:S02]  /*fb10*/  SHFL.IDX P6, R14, R13, R12, R11 ;  /* 0x0000000c0d0e7389 */ /* 0x00006400000c000b */
[----:B01----:R-:W-:Y:S01]  /*fb20*/  ENDCOLLECTIVE ;  /* 0x000000000000791b */ /* 0x003fe20003800000 */
.L_x_9799:
        /* <DEDUP_REMOVED lines=15> */
.L_x_9800:
[----:B------:R-:W-:Y:S02]  /*fc20*/  IMAD.MOV.U32 R13, RZ, RZ, R2 ;  /* 0x000000ffff0d7224 */ /* 0x000fe400078e0002 */
[----:B------:R-:W-:Y:S02]  /*fc30*/  IMAD.MOV.U32 R12, RZ, RZ, 0x4 ;  /* 0x00000004ff0c7424 */ /* 0x000fe400078e00ff */
[----:B------:R-:W-:-:S07]  /*fc40*/  IMAD.MOV.U32 R5, RZ, RZ, R14 ;  /* 0x000000ffff057224 */ /* 0x000fce00078e000e */
[----:B------:R-:W-:Y:S05]  /*fc50*/  WARPSYNC.COLLECTIVE R15, `(.L_x_9801) ;  /* 0x000000000f087348 */ /* 0x000fea0003c00000 */
[----:B------:R0:W1:Y:S02]  /*fc60*/  SHFL.IDX P6, R14, R13, R12, R11 ;  /* 0x0000000c0d0e7389 */ /* 0x00006400000c000b */
[----:B01----:R-:W-:Y:S01]  /*fc70*/  ENDCOLLECTIVE ;  /* 0x000000000000791b */ /* 0x003fe20003800000 */
.L_x_9801:
        /* <DEDUP_REMOVED lines=15> */
.L_x_9802:
[----:B------:R-:W-:Y:S02]  /*fd70*/  IMAD.MOV.U32 R13, RZ, RZ, R2 ;  /* 0x000000ffff0d7224 */ /* 0x000fe400078e0002 */
[----:B------:R-:W-:Y:S02]  /*fd80*/  IMAD.MOV.U32 R12, RZ, RZ, 0x5 ;  /* 0x00000005ff0c7424 */ /* 0x000fe400078e00ff */
[----:B------:R-:W-:-:S07]  /*fd90*/  IMAD.MOV.U32 R5, RZ, RZ, R14 ;  /* 0x000000ffff057224 */ /* 0x000fce00078e000e */
[----:B------:R-:W-:Y:S05]  /*fda0*/  WARPSYNC.COLLECTIVE R15, `(.L_x_9803) ;  /* 0x000000000f087348 */ /* 0x000fea0003c00000 */
[----:B------:R0:W1:Y:S02]  /*fdb0*/  SHFL.IDX P6, R14, R13, R12, R11 ;  /* 0x0000000c0d0e7389 */ /* 0x00006400000c000b */
[----:B01----:R-:W-:Y:S01]  /*fdc0*/  ENDCOLLECTIVE ;  /* 0x000000000000791b */ /* 0x003fe20003800000 */
.L_x_9803:
        /* <DEDUP_REMOVED lines=15> */
.L_x_9804:
[----:B------:R-:W-:Y:S02]  /*fec0*/  IMAD.MOV.U32 R13, RZ, RZ, R2 ;  /* 0x000000ffff0d7224 */ /* 0x000fe400078e0002 */
[----:B------:R-:W-:Y:S02]  /*fed0*/  IMAD.MOV.U32 R12, RZ, RZ, 0x6 ;  /* 0x00000006ff0c7424 */ /* 0x000fe400078e00ff */
[----:B------:R-:W-:-:S07]  /*fee0*/  IMAD.MOV.U32 R5, RZ, RZ, R14 ;  /* 0x000000ffff057224 */ /* 0x000fce00078e000e */
[----:B------:R-:W-:Y:S05]  /*fef0*/  WARPSYNC.COLLECTIVE R15, `(.L_x_9805) ;  /* 0x000000000f087348 */ /* 0x000fea0003c00000 */
[----:B------:R0:W1:Y:S02]  /*ff00*/  SHFL.IDX P6, R14, R13, R12, R11 ;  /* 0x0000000c0d0e7389 */ /* 0x00006400000c000b */
[----:B01----:R-:W-:Y:S01]  /*ff10*/  ENDCOLLECTIVE ;  /* 0x000000000000791b */ /* 0x003fe20003800000 */
.L_x_9805:
[----:B------:R-:W-:-:S05]  /*ff20*/  @!P1 LEA R5, P2, R10, R5, 0x1 ;  /* 0x000000050a059211 */ /* 0x000fca00078408ff */
[----:B------:R-:W-:-:S04]  /*ff30*/  @!P1 IMAD.X R6, RZ, RZ, R6, P2 ;  /* 0x000000ffff069224 */ /* 0x000fc800010e0606 */
[----:B------:R-:W-:Y:S02]  /*ff40*/  @!P1 IMAD.MOV.U32 R7, RZ, RZ, R6 ;  /* 0x000000ffff079224 */ /* 0x000fe400078e0006 */
[----:B------:R-:W-:Y:S02]  /*ff50*/  @!P1 IMAD.MOV.U32 R6, RZ, RZ, R5 ;  /* 0x000000ffff069224 */ /* 0x000fe400078e0005 */
[----:B------:R-:W-:-:S03]  /*ff60*/  IMAD.MOV.U32 R13, RZ, RZ, R0 ;  /* 0x000000ffff0d7224 */ /* 0x000fc600078e0000 */
        /* <DEDUP_REMOVED lines=8> */
.L_x_9806:
[----:B------:R-:W-:-:S05]  /*fff0*/  VIADD R7, R3, 0x60 ;  /* 0x0000006003077836 */ /* 0x000fca0000000000 */
[----:B------:R-:W-:Y:S01]  /*10000*/  ISETP.GE.AND P1, PT, R7, R4, PT ;  /* 0x000000040700720c */ /* 0x000fe20003f26270 */
[----:B------:R-:W-:Y:S02]  /*10010*/  IMAD.MOV.U32 R13, RZ, RZ, R2 ;  /* 0x000000ffff0d7224 */ /* 0x000fe400078e0002 */
[----:B------:R-:W-:Y:S02]  /*10020*/  IMAD.MOV.U32 R12, RZ, RZ, 0x7 ;  /* 0x00000007ff0c7424 */ /* 0x000fe400078e00ff */
[----:B------:R-:W-:-:S08]  /*10030*/  IMAD.MOV.U32 R5, RZ, RZ, R14 ;  /* 0x000000ffff057224 */ /* 0x000fd000078e000e */
[----:B------:R-:W-:Y:S05]  /*10040*/  WARPSYNC.COLLECTIVE R15, `(.L_x_9807) ;  /* 0x000000000f087348 */ /* 0x000fea0003c00000 */
[----:B------:R0:W1:Y:S02]  /*10050*/  SHFL.IDX P6, R14, R13, R12, R11 ;  /* 0x0000000c0d0e7389 */ /* 0x00006400000c000b */
[----:B01----:R-:W-:Y:S01]  /*10060*/  ENDCOLLECTIVE ;  /* 0x000000000000791b */ /* 0x003fe20003800000 */
.L_x_9807:
        /* <DEDUP_REMOVED lines=13> */
.L_x_9808:
[----:B------:R-:W-:Y:S01]  /*10140*/  IMAD.MOV.U32 R0, RZ, RZ, R14 ;  /* 0x000000ffff007224 */ /* 0x000fe200078e000e */
[----:B------:R-:W-:Y:S06]  /*10150*/  BRA `(.L_x_9809) ;  /* 0xffffffb8005c7947 */ /* 0x000fec000383ffff */
.L_x_9693:
[----:B0-----:R-:W2:Y:S02]  /*10160*/  LDL R2, [R1+0x4] ;  /* 0x0000040001027983 */ /* 0x001ea40000100800 */
[----:B--2---:R0:W1:Y:S02]  /*10170*/  SYNCS.PHASECHK.TRANS64.TRYWAIT P0, [R2+URZ+0x22820], R0 ;  /* 0x02282000020075a7 */ /* 0x004064000800017f */
[----:B-1----:R-:W-:Y:S05]  /*10180*/  @!P0 NANOSLEEP.SYNCS 0x989680 ;  /* 0x009896800000895d */ /* 0x002fea0003900000 */
[----:B------:R-:W1:Y:S02]  /*10190*/  @!P0 SYNCS.PHASECHK.TRANS64 P0, [R2+URZ+0x22820], R0 ;  /* 0x02282000020085a7 */ /* 0x000e64000800007f */
[----:B-1----:R-:W-:Y:S05]  /*101a0*/  @!P0 BRA `(.L_x_9693) ;  /* 0xfffffffc00ec8947 */ /* 0x002fea000383ffff */
[----:B------:R-:W-:Y:S05]  /*101b0*/  BRA `(.L_x_9810) ;  /* 0xffffffb800bc7947 */ /* 0x000fea000383ffff */
.L_x_9697:
[----:B0-----:R0:W1:Y:S02]  /*101c0*/  SYNCS.PHASECHK.TRANS64.TRYWAIT P0, [R2+URZ+0x22860], R0 ;  /* 0x02286000020075a7 */ /* 0x001064000800017f */
[----:B-1----:R-:W-:Y:S05]  /*101d0*/  @!P0 NANOSLEEP.SYNCS 0x989680 ;  /* 0x009896800000895d */ /* 0x002fea0003900000 */
[----:B------:R-:W1:Y:S02]  /*101e0*/  @!P0 SYNCS.PHASECHK.TRANS64 P0, [R2+URZ+0x22860], R0 ;  /* 0x02286000020085a7 */ /* 0x000e64000800007f */
[----:B-1----:R-:W-:Y:S05]  /*101f0*/  @!P0 BRA `(.L_x_9697) ;  /* 0xfffffffc00f08947 */ /* 0x002fea000383ffff */
[----:B------:R-:W-:Y:S05]  /*10200*/  BRA `(.L_x_9811) ;  /* 0xffffffb800ec7947 */ /* 0x000fea000383ffff */
.L_x_9712:
[----:B-1----:R1:W2:Y:S02]  /*10210*/  SYNCS.PHASECHK.TRANS64.TRYWAIT P0, [R3+URZ+0x22840], R2 ;  /* 0x02284002030075a7 */ /* 0x0022a4000800017f */
[----:B--2---:R-:W-:Y:S05]  /*10220*/  @!P0 NANOSLEEP.SYNCS 0x989680 ;  /* 0x009896800000895d */ /* 0x004fea0003900000 */
[----:B------:R-:W2:Y:S02]  /*10230*/  @!P0 SYNCS.PHASECHK.TRANS64 P0, [R3+URZ+0x22840], R2 ;  /* 0x02284002030085a7 */ /* 0x000ea4000800007f */
[----:B--2---:R-:W-:Y:S05]  /*10240*/  @!P0 BRA `(.L_x_9712) ;  /* 0xfffffffc00f08947 */ /* 0x004fea000383ffff */
[----:B------:R-:W-:Y:S05]  /*10250*/  BRA `(.L_x_9812) ;  /* 0xffffffc4001c7947 */ /* 0x000fea000383ffff */
.L_x_9717:
[----:B0-----:R0:W2:Y:S02]  /*10260*/  SYNCS.PHASECHK.TRANS64.TRYWAIT P0, [R3+URZ+0x22860], R2 ;  /* 0x02286002030075a7 */ /* 0x0010a4000800017f */
[----:B--2---:R-:W-:Y:S05]  /*10270*/  @!P0 NANOSLEEP.SYNCS 0x989680 ;  /* 0x009896800000895d */ /* 0x004fea0003900000 */
[----:B------:R-:W2:Y:S02]  /*10280*/  @!P0 SYNCS.PHASECHK.TRANS64 P0, [R3+URZ+0x22860], R2 ;  /* 0x02286002030085a7 */ /* 0x000ea4000800007f */
[----:B--2---:R-:W-:Y:S05]  /*10290*/  @!P0 BRA `(.L_x_9717) ;  /* 0xfffffffc00f08947 */ /* 0x004fea000383ffff */
[----:B------:R-:W-:Y:S05]  /*102a0*/  BRA `(.L_x_9813) ;  /* 0xffffffc400a47947 */ /* 0x000fea000383ffff */
.L_x_9728:
[----:B0-----:R0:W1:Y:S02]  /*102b0*/  SYNCS.PHASECHK.TRANS64.TRYWAIT P0, [R2+URZ+0x22840], R3 ;  /* 0x02284003020075a7 */ /* 0x001064000800017f */
[----:B-1----:R-:W-:Y:S05]  /*102c0*/  @!P0 NANOSLEEP.SYNCS 0x989680 ;  /* 0x009896800000895d */ /* 0x002fea0003900000 */
[----:B------:R-:W1:Y:S02]  /*102d0*/  @!P0 SYNCS.PHASECHK.TRANS64 P0, [R2+URZ+0x22840], R3 ;  /* 0x02284003020085a7 */ /* 0x000e64000800007f */
[----:B-1----:R-:W-:Y:S05]  /*102e0*/  @!P0 BRA `(.L_x_9728) ;  /* 0xfffffffc00f08947 */ /* 0x002fea000383ffff */
[----:B------:R-:W-:Y:S05]  /*102f0*/  BRA `(.L_x_9814) ;  /* 0xffffffcc00b47947 */ /* 0x000fea000383ffff */
.L_x_9733:
[----:B-1----:R1:W2:Y:S02]  /*10300*/  SYNCS.PHASECHK.TRANS64.TRYWAIT P0, [R2+URZ+0x22860], R3 ;  /* 0x02286003020075a7 */ /* 0x0022a4000800017f */
[----:B--2---:R-:W-:Y:S05]  /*10310*/  @!P0 NANOSLEEP.SYNCS 0x989680 ;  /* 0x009896800000895d */ /* 0x004fea0003900000 */
[----:B------:R-:W2:Y:S02]  /*10320*/  @!P0 SYNCS.PHASECHK.TRANS64 P0, [R2+URZ+0x22860], R3 ;  /* 0x02286003020085a7 */ /* 0x000ea4000800007f */
[----:B--2---:R-:W-:Y:S05]  /*10330*/  @!P0 BRA `(.L_x_9733) ;  /* 0xfffffffc00f08947 */ /* 0x004fea000383ffff */
[----:B------:R-:W-:Y:S05]  /*10340*/  BRA `(.L_x_9815) ;  /* 0xffffffd000387947 */ /* 0x000fea000383ffff */
.L_x_9744:
[----:B0-----:R0:W1:Y:S02]  /*10350*/  SYNCS.PHASECHK.TRANS64.TRYWAIT P0, [R2+URZ+0x22840], R3 ;  /* 0x02284003020075a7 */ /* 0x001064000800017f */
[----:B-1----:R-:W-:Y:S05]  /*10360*/  @!P0 NANOSLEEP.SYNCS 0x989680 ;  /* 0x009896800000895d */ /* 0x002fea0003900000 */
[----:B------:R-:W1:Y:S02]  /*10370*/  @!P0 SYNCS.PHASECHK.TRANS64 P0, [R2+URZ+0x22840], R3 ;  /* 0x02284003020085a7 */ /* 0x000e64000800007f */
[----:B-1----:R-:W-:Y:S05]  /*10380*/  @!P0 BRA `(.L_x_9744) ;  /* 0xfffffffc00f08947 */ /* 0x002fea000383ffff */
[----:B------:R-:W-:Y:S05]  /*10390*/  BRA `(.L_x_9816) ;  /* 0xffffffd800247947 */ /* 0x000fea000383ffff */
.L_x_9749:
[----:B-1----:R1:W2:Y:S02]  /*103a0*/  SYNCS.PHASECHK.TRANS64.TRYWAIT P0, [R2+URZ+0x22860], R3 ;  /* 0x02286003020075a7 */ /* 0x0022a4000800017f */
[----:B--2---:R-:W-:Y:S05]  /*103b0*/  @!P0 NANOSLEEP.SYNCS 0x989680 ;  /* 0x009896800000895d */ /* 0x004fea0003900000 */
[----:B------:R-:W2:Y:S02]  /*103c0*/  @!P0 SYNCS.PHASECHK.TRANS64 P0, [R2+URZ+0x22860], R3 ;  /* 0x02286003020085a7 */ /* 0x000ea4000800007f */
[----:B--2---:R-:W-:Y:S05]  /*103d0*/  @!P0 BRA `(.L_x_9749) ;  /* 0xfffffffc00f08947 */ /* 0x004fea000383ffff */
[----:B------:R-:W-:Y:S05]  /*103e0*/  BRA `(.L_x_9817) ;  /* 0xffffffd800ac7947 */ /* 0x000fea000383ffff */
.L_x_9761:
        /* <DEDUP_REMOVED lines=8> */
.L_x_9819:
[----:B------:R-:W-:Y:S05]  /*10470*/  BSYNC B0 ;  /* 0x0000000000007941 */ /* 0x000fea0003800000 */
.L_x_9818:
        /* <DEDUP_REMOVED lines=9> */
.L_x_9820:
        /* <DEDUP_REMOVED lines=18> */
.L_x_9821:
[----:B------:R-:W-:Y:S01]  /*10630*/  IMAD.MOV.U32 R12, RZ, RZ, 0x2 ;  /* 0x00000002ff0c7424 */ /* 0x000fe200078e00ff */
[----:B------:R-:W-:-:S05]  /*10640*/  SEL R5, R14, RZ, P1 ;  /* 0x000000ff0e057207 */ /* 0x000fca0000800000 */
[----:B------:R-:W-:-:S04]  /*10650*/  IMAD.IADD R3, R2, 0x1, R5 ;  /* 0x0000000102037824 */ /* 0x000fc800078e0205 */
[----:B------:R-:W-:-:S07]  /*10660*/  IMAD.MOV.U32 R13, RZ, RZ, R3 ;  /* 0x000000ffff0d7224 */ /* 0x000fce00078e0003 */
[----:B------:R-:W-:Y:S05]  /*10670*/  WARPSYNC.COLLECTIVE R15, `(.L_x_9822) ;  /* 0x000000000f087348 */ /* 0x000fea0003c00000 */
[----:B------:R0:W1:Y:S02]  /*10680*/  SHFL.UP P6, R14, R13, R12, R11 ;  /* 0x0400000c0d0e7389 */ /* 0x00006400000c000b */
[----:B01----:R-:W-:Y:S01]  /*10690*/  ENDCOLLECTIVE ;  /* 0x000000000000791b */ /* 0x003fe20003800000 */
.L_x_9822:
[----:B------:R-:W-:Y:S01]  /*106a0*/  IMAD.MOV.U32 R12, RZ, RZ, 0x4 ;  /* 0x00000004ff0c7424 */ /* 0x000fe200078e00ff */
[----:B------:R-:W-:-:S05]  /*106b0*/  SEL R14, R14, RZ, P2 ;  /* 0x000000ff0e0e7207 */ /* 0x000fca0001000000 */
[----:B------:R-:W-:-:S04]  /*106c0*/  IMAD.IADD R3, R3, 0x1, R14 ;  /* 0x0000000103037824 */ /* 0x000fc800078e020e */
[----:B------:R-:W-:-:S07]  /*106d0*/  IMAD.MOV.U32 R13, RZ, RZ, R3 ;  /* 0x000000ffff0d7224 */ /* 0x000fce00078e0003 */
[----:B------:R-:W-:Y:S05]  /*106e0*/  WARPSYNC.COLLECTIVE R15, `(.L_x_9823) ;  /* 0x000000000f087348 */ /* 0x000fea0003c00000 */
[----:B------:R0:W1:Y:S02]  /*106f0*/  SHFL.UP P6, R14, R13, R12, R11 ;  /* 0x0400000c0d0e7389 */ /* 0x00006400000c000b */
[----:B01----:R-:W-:Y:S01]  /*10700*/  ENDCOLLECTIVE ;  /* 0x000000000000791b */ /* 0x003fe20003800000 */
.L_x_9823:
[----:B------:R-:W-:Y:S01]  /*10710*/  IMAD.MOV.U32 R12, RZ, RZ, 0x8 ;  /* 0x00000008ff0c7424 */ /* 0x000fe200078e00ff */
[----:B------:R-:W-:-:S05]  /*10720*/  SEL R14, R14, RZ, P3 ;  /* 0x000000ff0e0e7207 */ /* 0x000fca0001800000 */
[----:B------:R-:W-:-:S04]  /*10730*/  IMAD.IADD R3, R3, 0x1, R14 ;  /* 0x0000000103037824 */ /* 0x000fc800078e020e */
[----:B------:R-:W-:-:S07]  /*10740*/  IMAD.MOV.U32 R13, RZ, RZ, R3 ;  /* 0x000000ffff0d7224 */ /* 0x000fce00078e0003 */
[----:B------:R-:W-:Y:S05]  /*10750*/  WARPSYNC.COLLECTIVE R15, `(.L_x_9824) ;  /* 0x000000000f087348 */ /* 0x000fea0003c00000 */
[----:B------:R0:W1:Y:S02]  /*10760*/  SHFL.UP P6, R14, R13, R12, R11 ;  /* 0x0400000c0d0e7389 */ /* 0x00006400000c000b */
[----:B01----:R-:W-:Y:S01]  /*10770*/  ENDCOLLECTIVE ;  /* 0x000000000000791b */ /* 0x003fe20003800000 */
.L_x_9824:
[----:B------:R-:W-:Y:S01]  /*10780*/  IMAD.MOV.U32 R12, RZ, RZ, 0x10 ;  /* 0x00000010ff0c7424 */ /* 0x000fe200078e00ff */
[----:B------:R-:W-:-:S05]  /*10790*/  SEL R14, R14, RZ, P4 ;  /* 0x000000ff0e0e7207 */ /* 0x000fca0002000000 */
[----:B------:R-:W-:-:S04]  /*107a0*/  IMAD.IADD R3, R3, 0x1, R14 ;  /* 0x0000000103037824 */ /* 0x000fc800078e020e */
[----:B------:R-:W-:-:S07]  /*107b0*/  IMAD.MOV.U32 R13, RZ, RZ, R3 ;  /* 0x000000ffff0d7224 */ /* 0x000fce00078e0003 */
[----:B------:R-:W-:Y:S05]  /*107c0*/  WARPSYNC.COLLECTIVE R15, `(.L_x_9825) ;  /* 0x000000000f087348 */ /* 0x000fea0003c00000 */
[----:B------:R0:W1:Y:S02]  /*107d0*/  SHFL.UP P6, R14, R13, R12, R11 ;  /* 0x0400000c0d0e7389 */ /* 0x00006400000c000b */
[----:B01----:R-:W-:Y:S01]  /*107e0*/  ENDCOLLECTIVE ;  /* 0x000000000000791b */ /* 0x003fe20003800000 */
.L_x_9825:
        /* <DEDUP_REMOVED lines=8> */
.L_x_9826:
[----:B------:R-:W-:Y:S05]  /*10870*/  BRA `(.L_x_9827) ;  /* 0xffffffe0001c7947 */ /* 0x000fea000383ffff */
.L_x_9766:
        /* <DEDUP_REMOVED lines=8> */
.L_x_9829:
[----:B------:R-:W-:Y:S05]  /*10900*/  BSYNC B0 ;  /* 0x0000000000007941 */ /* 0x000fea0003800000 */
.L_x_9828:
        /* <DEDUP_REMOVED lines=9> */
.L_x_9830:
[----:B------:R-:W-:Y:S01]  /*109a0*/  IMAD.MOV.U32 R12, RZ, RZ, 0x4 ;  /* 0x00000004ff0c7424 */ /* 0x000fe200078e00ff */
[----:B------:R-:W-:-:S05]  /*109b0*/  SEL R14, R14, RZ, P2 ;  /* 0x000000ff0e0e7207 */ /* 0x000fca0001000000 */
[----:B------:R-:W-:-:S04]  /*109c0*/  IMAD.IADD R3, R3, 0x1, R14 ;  /* 0x0000000103037824 */ /* 0x000fc800078e020e */
[----:B------:R-:W-:-:S07]  /*109d0*/  IMAD.MOV.U32 R13, RZ, RZ, R3 ;  /* 0x000000ffff0d7224 */ /* 0x000fce00078e0003 */
[----:B------:R-:W-:Y:S05]  /*109e0*/  WARPSYNC.COLLECTIVE R15, `(.L_x_9831) ;  /* 0x000000000f087348 */ /* 0x000fea0003c00000 */
[----:B------:R0:W1:Y:S02]  /*109f0*/  SHFL.UP P6, R14, R13, R12, R11 ;  /* 0x0400000c0d0e7389 */ /* 0x00006400000c000b */
[----:B01----:R-:W-:Y:S01]  /*10a00*/  ENDCOLLECTIVE ;  /* 0x000000000000791b */ /* 0x003fe20003800000 */
.L_x_9831:
[----:B------:R-:W-:Y:S01]  /*10a10*/  IMAD.MOV.U32 R12, RZ, RZ, 0x8 ;  /* 0x00000008ff0c7424 */ /* 0x000fe200078e00ff */
[----:B------:R-:W-:-:S05]  /*10a20*/  SEL R14, R14, RZ, P3 ;  /* 0x000000ff0e0e7207 */ /* 0x000fca0001800000 */
[----:B------:R-:W-:-:S04]  /*10a30*/  IMAD.IADD R3, R3, 0x1, R14 ;  /* 0x0000000103037824 */ /* 0x000fc800078e020e */
[----:B------:R-:W-:-:S07]  /*10a40*/  IMAD.MOV.U32 R13, RZ, RZ, R3 ;  /* 0x000000ffff0d7224 */ /* 0x000fce00078e0003 */
[----:B------:R-:W-:Y:S05]  /*10a50*/  WARPSYNC.COLLECTIVE R15, `(.L_x_9832) ;  /* 0x000000000f087348 */ /* 0x000fea0003c00000 */
[----:B------:R0:W1:Y:S02]  /*10a60*/  SHFL.UP P6, R14, R13, R12, R11 ;  /* 0x0400000c0d0e7389 */ /* 0x00006400000c000b */
[----:B01----:R-:W-:Y:S01]  /*10a70*/  ENDCOLLECTIVE ;  /* 0x000000000000791b */ /* 0x003fe20003800000 */
.L_x_9832:
[----:B------:R-:W-:Y:S01]  /*10a80*/  IMAD.MOV.U32 R12, RZ, RZ, 0x10 ;  /* 0x00000010ff0c7424 */ /* 0x000fe200078e00ff */
[----:B------:R-:W-:-:S05]  /*10a90*/  SEL R14, R14, RZ, P4 ;  /* 0x000000ff0e0e7207 */ /* 0x000fca0002000000 */
[----:B------:R-:W-:-:S04]  /*10aa0*/  IMAD.IADD R3, R3, 0x1, R14 ;  /* 0x0000000103037824 */ /* 0x000fc800078e020e */
[----:B------:R-:W-:-:S07]  /*10ab0*/  IMAD.MOV.U32 R13, RZ, RZ, R3 ;  /* 0x000000ffff0d7224 */ /* 0x000fce00078e0003 */
[----:B------:R-:W-:Y:S05]  /*10ac0*/  WARPSYNC.COLLECTIVE R15, `(.L_x_9833) ;  /* 0x000000000f087348 */ /* 0x000fea0003c00000 */
[----:B------:R0:W1:Y:S02]  /*10ad0*/  SHFL.UP P6, R14, R13, R12, R11 ;  /* 0x0400000c0d0e7389 */ /* 0x00006400000c000b */
[----:B01----:R-:W-:Y:S01]  /*10ae0*/  ENDCOLLECTIVE ;  /* 0x000000000000791b */ /* 0x003fe20003800000 */
.L_x_9833:
        /* <DEDUP_REMOVED lines=8> */
.L_x_9834:
[----:B------:R-:W-:Y:S05]  /*10b70*/  BRA `(.L_x_9835) ;  /* 0xffffffdc00f87947 */ /* 0x000fea000383ffff */
.L_x_9768:
[----:B------:R-:W-:Y:S01]  /*10b80*/  BSSY B0, `(.L_x_9836) ;  /* 0x0000006000007945 */ /* 0x000fe20003800000 */
[----:B------:R-:W-:Y:S01]  /*10b90*/  PLOP3.LUT P6, PT, P6, PT, PT, 0x8, 0x0 ;  /* 0x000000000000781c */ /* 0x000fe200037ce170 */
[----:B------:R-:W-:-:S12]  /*10ba0*/  IMAD.MOV.U32 R15, RZ, RZ, -0x1 ;  /* 0xffffffffff0f7424 */ /* 0x000fd800078e00ff */
[----:B01---5:R-:W-:Y:S05]  /*10bb0*/  WARPSYNC.COLLECTIVE R15, `(.L_x_9837) ;  /* 0x000000000f087348 */ /* 0x023fea0003c00000 */
[----:B------:R-:W-:Y:S01]  /*10bc0*/  VOTE.ANY R14, PT, P6 ;  /* 0x00000000000e7806 */ /* 0x000fe200030e0100 */
[----:B01---5:R-:W-:Y:S06]  /*10bd0*/  ENDCOLLECTIVE ;  /* 0x000000000000791b */ /* 0x023fec0003800000 */
.L_x_9837:
[----:B------:R-:W-:Y:S05]  /*10be0*/  BSYNC B0 ;  /* 0x0000000000007941 */ /* 0x000fea0003800000 */
.L_x_9836:
        /* <DEDUP_REMOVED lines=9> */
.L_x_9838:
[----:B------:R-:W-:Y:S01]  /*10c80*/  IMAD.MOV.U32 R17, RZ, RZ, R14 ;  /* 0x000000ffff117224 */ /* 0x000fe200078e000e */
[----:B------:R-:W-:Y:S06]  /*10c90*/  BRA `(.L_x_9839) ;  /* 0xffffffdc00e87947 */ /* 0x000fec000383ffff */
.L_x_9770:
[----:B------:R-:W-:Y:S01]  /*10ca0*/  BSSY B0, `(.L_x_9840) ;  /* 0x0000007000007945 */ /* 0x000fe20003800000 */
[----:B------:R-:W-:Y:S02]  /*10cb0*/  IMAD.MOV.U32 R13, RZ, RZ, R3 ;  /* 0x000000ffff0d7224 */ /* 0x000fe400078e0003 */
[----:B------:R-:W-:Y:S02]  /*10cc0*/  IMAD.MOV.U32 R11, RZ, RZ, 0x1f ;  /* 0x0000001fff0b7424 */ /* 0x000fe400078e00ff */
[----:B------:R-:W-:-:S07]  /*10cd0*/  IMAD.MOV.U32 R15, RZ, RZ, -0x1 ;  /* 0xffffffffff0f7424 */ /* 0x000fce00078e00ff */
[----:B-123-5:R-:W-:Y:S05]  /*10ce0*/  WARPSYNC.COLLECTIVE R15, `(.L_x_9841) ;  /* 0x000000000f087348 */ /* 0x02efea0003c00000 */
[----:B------:R0:W4:Y:S02]  /*10cf0*/  SHFL.IDX P6, R14, R13, R12, R11 ;  /* 0x0000000c0d0e7389 */ /* 0x00012400000c000b */
[----:B012345:R-:W-:Y:S01]  /*10d00*/  ENDCOLLECTIVE ;  /* 0x000000000000791b */ /* 0x03ffe20003800000 */
.L_x_9841:
[----:B------:R-:W-:Y:S05]  /*10d10*/  BSYNC B0 ;  /* 0x0000000000007941 */ /* 0x000fea0003800000 */
.L_x_9840:
[----:B------:R-:W-:Y:S05]  /*10d20*/  BRA `(.L_x_9769) ;  /* 0xffffffdc00e07947 */ /* 0x000fea000383ffff */
.L_x_9774:
[----:B0-----:R0:W1:Y:S02]  /*10d30*/  SYNCS.PHASECHK.TRANS64.TRYWAIT P0, [R0+URZ+0x22820], R3 ;  /* 0x02282003000075a7 */ /* 0x001064000800017f */
[----:B-1----:R-:W-:Y:S05]  /*10d40*/  @!P0 NANOSLEEP.SYNCS 0x989680 ;  /* 0x009896800000895d */ /* 0x002fea0003900000 */
[----:B------:R-:W1:Y:S02]  /*10d50*/  @!P0 SYNCS.PHASECHK.TRANS64 P0, [R0+URZ+0x22820], R3 ;  /* 0x02282003000085a7 */ /* 0x000e64000800007f */
[----:B-1----:R-:W-:Y:S05]  /*10d60*/  @!P0 BRA `(.L_x_9774) ;  /* 0xfffffffc00f08947 */ /* 0x002fea000383ffff */
[----:B------:R-:W-:Y:S05]  /*10d70*/  BRA `(.L_x_9842) ;  /* 0xffffffe000d47947 */ /* 0x000fea000383ffff */
.L_x_9775:
        /* <DEDUP_REMOVED lines=11> */
.L_x_9844:
[----:B------:R-:W-:Y:S05]  /*10e30*/  BSYNC B0 ;  /* 0x0000000000007941 */ /* 0x000fea0003800000 */
.L_x_9843:
[----:B------:R-:W-:Y:S05]  /*10e40*/  BRA `(.L_x_9845) ;  /* 0xffffffe000bc7947 */ /* 0x000fea000383ffff */
.L_x_9778:
[----:B------:R-:W-:Y:S01]  /*10e50*/  BSSY B1, `(.L_x_9846) ;  /* 0x0000006000017945 */ /* 0x000fe20003800000 */
[----:B------:R-:W-:-:S07]  /*10e60*/  IMAD.MOV.U32 R15, RZ, RZ, -0x1 ;  /* 0xffffffffff0f7424 */ /* 0x000fce00078e00ff */
[----:B01---5:R-:W-:Y:S05]  /*10e70*/  WARPSYNC.COLLECTIVE R15, `(.L_x_9847) ;  /* 0x000000000f0c7348 */ /* 0x023fea0003c00000 */
[----:B------:R-:W-:Y:S02]  /*10e80*/  ELECT P6, UR62, PT ;  /* 0x00000000003e782f */ /* 0x000fe400038c0000 */
[----:B------:R-:W-:Y:S01]  /*10e90*/  MOV R14, UR62 ;  /* 0x0000003e000e7c02 */ /* 0x000fe20008000f00 */
[----:B01---5:R-:W-:Y:S10]  /*10ea0*/  ENDCOLLECTIVE ;  /* 0x000000000000791b */ /* 0x023ff40003800000 */
.L_x_9847:
[----:B------:R-:W-:Y:S05]  /*10eb0*/  BSYNC B1 ;  /* 0x0000000000017941 */ /* 0x000fea0003800000 */
.L_x_9846:
[----:B------:R-:W-:Y:S05]  /*10ec0*/  BRA `(.L_x_9848) ;  /* 0xffffffe000b47947 */ /* 0x000fea000383ffff */
.L_x_9780:
[----:B0-----:R0:W1:Y:S02]  /*10ed0*/  SYNCS.PHASECHK.TRANS64.TRYWAIT P0, [R6+URZ], R5 ;  /* 0x00000005060075a7 */ /* 0x001064000800017f */
[----:B-1----:R-:W-:Y:S05]  /*10ee0*/  @!P0 NANOSLEEP.SYNCS 0x989680 ;  /* 0x009896800000895d */ /* 0x002fea0003900000 */
[----:B------:R-:W1:Y:S02]  /*10ef0*/  @!P0 SYNCS.PHASECHK.TRANS64 P0, [R6+URZ], R5 ;  /* 0x00000005060085a7 */ /* 0x000e64000800007f */
[----:B-1----:R-:W-:Y:S05]  /*10f00*/  @!P0 BRA `(.L_x_9780) ;  /* 0xfffffffc00f08947 */ /* 0x002fea000383ffff */
[----:B------:R-:W-:Y:S05]  /*10f10*/  BRA `(.L_x_9849) ;  /* 0xffffffe000f07947 */ /* 0x000fea000383ffff */
.L_x_9781:
[----:B-1----:R1:W2:Y:S02]  /*10f20*/  SYNCS.PHASECHK.TRANS64.TRYWAIT P0, [R7+URZ], R2 ;  /* 0x00000002070075a7 */ /* 0x0022a4000800017f */
[----:B--2---:R-:W-:Y:S05]  /*10f30*/  @!P0 NANOSLEEP.SYNCS 0x989680 ;  /* 0x009896800000895d */ /* 0x004fea0003900000 */
[----:B------:R-:W2:Y:S02]  /*10f40*/  @!P0 SYNCS.PHASECHK.TRANS64 P0, [R7+URZ], R2 ;  /* 0x00000002070085a7 */ /* 0x000ea4000800007f */
[----:B--2---:R-:W-:Y:S05]  /*10f50*/  @!P0 BRA `(.L_x_9781) ;  /* 0xfffffffc00f08947 */ /* 0x004fea000383ffff */
[----:B------:R-:W-:Y:S05]  /*10f60*/  BRA `(.L_x_9850) ;  /* 0xffffffe000e47947 */ /* 0x000fea000383ffff */
.L_x_9783:
[----:B--2---:R2:W3:Y:S02]  /*10f70*/  SYNCS.PHASECHK.TRANS64.TRYWAIT P0, [R4+URZ], R5 ;  /* 0x00000005040075a7 */ /* 0x0044e4000800017f */
[----:B---3--:R-:W-:Y:S05]  /*10f80*/  @!P0 NANOSLEEP.SYNCS 0x989680 ;  /* 0x009896800000895d */ /* 0x008fea0003900000 */
[----:B------:R-:W3:Y:S02]  /*10f90*/  @!P0 SYNCS.PHASECHK.TRANS64 P0, [R4+URZ], R5 ;  /* 0x00000005040085a7 */ /* 0x000ee4000800007f */
[----:B---3--:R-:W-:Y:S05]  /*10fa0*/  @!P0 BRA `(.L_x_9783) ;  /* 0xfffffffc00f08947 */ /* 0x008fea000383ffff */
[----:B------:R-:W-:Y:S05]  /*10fb0*/  BRA `(.L_x_9851) ;  /* 0xffffffe000ec7947 */ /* 0x000fea000383ffff */
.L_x_9852:
        /* <DEDUP_REMOVED lines=12> */
.L_x_15307:


//--------------------- .text._ZN7cutlass13device_kernelIN5flash11enable_sm90INS1_16FlashAttnFwdSm90INS1_25CollectiveMainloopFwdSm90ILi2EN4cute5tupleIJNS5_1CILi1EEES8_S8_EEENS6_IJNS7_ILi128EEENS7_ILi96EEENS7_ILi64EEEEEELi256ENS_10bfloat16_tEfNS_4arch4Sm90ELb0ELb0ELb1ELb1ELb0ELb1ELb0ELb1ELb0ELb1ELb0ELb0EEENS1_21CollectiveEpilogueFwdINS6_IJSA_NS7_ILi256EEESB_EEES9_SE_SG_Li256ELb1ELb1ELb0ELb0EEENS1_36VarlenDynamicPersistentTileSchedulerILi128ELi96ELi256ELi128ELb0ELb1ELb1ELb0ELb1ELb1EEEEEEEEEvNT_6ParamsE --------------------------
	.section	.text._ZN7cutlass13device_kernelIN5flash11enable_sm90INS1_16FlashAttnFwdSm90INS1_25CollectiveMainloopFwdSm90ILi2EN4cute5tupleIJNS5_1CILi1EEES8_S8_EEENS6_IJNS7_ILi128EEENS7_ILi96EEENS7_ILi64EEEEEELi256ENS_10bfloat16_tEfNS_4arch4Sm90ELb0ELb0ELb1ELb1ELb0ELb1ELb0ELb1ELb0ELb1ELb0ELb0EEENS1_21CollectiveEpilogueFwdINS6_IJSA_NS7_ILi256EEESB_EEES9_SE_SG_Li256ELb1ELb1ELb0ELb0EEENS1_36VarlenDynamicPersistentTileSchedulerILi128ELi96ELi256ELi128ELb0ELb1ELb1ELb0ELb1ELb1EEEEEEEEEvNT_6ParamsE,"ax",@progbits
	.align	128
.text._ZN7cutlass13device_kernelIN5flash11enable_sm90INS1_16FlashAttnFwdSm90INS1_25CollectiveMainloopFwdSm90ILi2EN4cute5tupleIJNS5_1CILi1EEES8_S8_EEENS6_IJNS7_ILi128EEENS7_ILi96EEENS7_ILi64EEEEEELi256ENS_10bfloat16_tEfNS_4arch4Sm90ELb0ELb0ELb1ELb1ELb0ELb1ELb0ELb1ELb0ELb1ELb0ELb0EEENS1_21CollectiveEpilogueFwdINS6_IJSA_NS7_ILi256EEESB_EEES9_SE_SG_Li256ELb1ELb1ELb0ELb0EEENS1_36VarlenDynamicPersistentTileSchedulerILi128ELi96ELi256ELi128ELb0ELb1ELb1ELb0ELb1ELb1EEEEEEEEEvNT_6ParamsE:
        .type           _ZN7cutlass13device_kernelIN5flash11enable_sm90INS1_16FlashAttnFwdSm90INS1_25CollectiveMainloopFwdSm90ILi2EN4cute5tupleIJNS5_1CILi1EEES8_S8_EEENS6_IJNS7_ILi128EEENS7_ILi96EEENS7_ILi64EEEEEELi256ENS_10bfloat16_tEfNS_4arch4Sm90ELb0ELb0ELb1ELb1ELb0ELb1ELb0ELb1ELb0ELb1ELb0ELb0EEENS1_21CollectiveEpilogueFwdINS6_IJSA_NS7_ILi256EEESB_EEES9_SE_SG_Li256ELb1ELb1ELb0ELb0EEENS1_36VarlenDynamicPersistentTileSchedulerILi128ELi96ELi256ELi128ELb0ELb1ELb1ELb0ELb1ELb1EEEEEEEEEvNT_6ParamsE,@function
        .size           _ZN7cutlass13device_kernelIN5flash11enable_sm90INS1_16FlashAttnFwdSm90INS1_25CollectiveMainloopFwdSm90ILi2EN4cute5tupleIJNS5_1CILi1EEES8_S8_EEENS6_IJNS7_ILi128EEENS7_ILi96EEENS7_ILi64EEEEEELi256ENS_10bfloat16_tEfNS_4arch4Sm90ELb0ELb0ELb1ELb1ELb0ELb1ELb0ELb1ELb0ELb1ELb0ELb0EEENS1_21CollectiveEpilogueFwdINS6_IJSA_NS7_ILi256EEESB_EEES9_SE_SG_Li256ELb1ELb1ELb0ELb0EEENS1_36VarlenDynamicPersistentTileSchedulerILi128ELi96ELi256ELi128ELb0ELb1ELb1ELb0ELb1ELb1EEEEEEEEEvNT_6ParamsE,(.L_x_15308 - _ZN7cutlass13device_kernelIN5flash11enable_sm90INS1_16FlashAttnFwdSm90INS1_25CollectiveMainloopFwdSm90ILi2EN4cute5tupleIJNS5_1CILi1EEES8_S8_EEENS6_IJNS7_ILi128EEENS7_ILi96EEENS7_ILi64EEEEEELi256ENS_10bfloat16_tEfNS_4arch4Sm90ELb0ELb0ELb1ELb1ELb0ELb1ELb0ELb1ELb0ELb1ELb0ELb0EEENS1_21CollectiveEpilogueFwdINS6_IJSA_NS7_ILi256EEESB_EEES9_SE_SG_Li256ELb1ELb1ELb0ELb0EEENS1_36VarlenDynamicPersistentTileSchedulerILi128ELi96ELi256ELi128ELb0ELb1ELb1ELb0ELb1ELb1EEEEEEEEEvNT_6ParamsE)
        .other          _ZN7cutlass13device_kernelIN5flash11enable_sm90INS1_16FlashAttnFwdSm90INS1_25CollectiveMainloopFwdSm90ILi2EN4cute5tupleIJNS5_1CILi1EEES8_S8_EEENS6_IJNS7_ILi128EEENS7_ILi96EEENS7_ILi64EEEEEELi256ENS_10bfloat16_tEfNS_4arch4Sm90ELb0ELb0ELb1ELb1ELb0ELb1ELb0ELb1ELb0ELb1ELb0ELb0EEENS1_21CollectiveEpilogueFwdINS6_IJSA_NS7_ILi256EEESB_EEES9_SE_SG_Li256ELb1ELb1ELb0ELb0EEENS1_36VarlenDynamicPersistentTileSchedulerILi128ELi96ELi256ELi128ELb0ELb1ELb1ELb0ELb1ELb1EEEEEEEEEvNT_6ParamsE,@"STO_CUDA_ENTRY STV_DEFAULT"
_ZN7cutlass13device_kernelIN5flash11enable_sm90INS1_16FlashAttnFwdSm90INS1_25CollectiveMainloopFwdSm90ILi2EN4cute5tupleIJNS5_1CILi1EEES8_S8_EEENS6_IJNS7_ILi128EEENS7_ILi96EEENS7_ILi64EEEEEELi256ENS_10bfloat16_tEfNS_4arch4Sm90ELb0ELb0ELb1ELb1ELb0ELb1ELb0ELb1ELb0ELb1ELb0ELb0EEENS1_21CollectiveEpilogueFwdINS6_IJSA_NS7_ILi256EEESB_EEES9_SE_SG_Li256ELb1ELb1ELb0ELb0EEENS1_36VarlenDynamicPersistentTileSchedulerILi128ELi96ELi256ELi128ELb0ELb1ELb1ELb0ELb1ELb1EEEEEEEEEvNT_6ParamsE:
        /* <DEDUP_REMOVED lines=23> */
.L_x_9854:
[----:B------:R-:W-:Y:S05]  /*0170*/  BSYNC B0 ;  /* 0x0000000000007941 */ /* 0x000fea0003800000 */
.L_x_9853:
        /* <DEDUP_REMOVED lines=11> */
[----:B0-----:R-:W-:Y:S02]  /*0230*/  ISETP.NE.AND P1, PT, R2, RZ, PT ;  /* 0x000000ff0200720c */ /* 0x001fe40003f25270 */
[----:B------:R0:W2:Y:S01]  /*0240*/  SHFL.IDX PT, R2, R3, RZ, 0x1f ;  /* 0x00001fff03027589 */ /* 0x0000a200000e0000 */
[----:B-1----:R-:W-:Y:S02]  /*0250*/  @UP0 ULEA UR8, UR8, UR6, 0x18 ;  /* 0x0000000608080291 */ /* 0x002fe4000f8ec03f */
[----:B------:R-:W-:-:S04]  /*0260*/  @UP0 UIADD3 UR6, -UR7, 0x100000, URZ ;  /* 0x0010000007060890 */ /* 0x000fc8000fffe13f */
[----:B------:R-:W-:Y:S02]  /*0270*/  @UP0 USHF.L.U32 UR7, UR6, 0xb, URZ ;  /* 0x0000000b06070899 */ /* 0x000fe4000800063f */
[----:B------:R-:W-:Y:S01]  /*0280*/  @UP0 USHF.L.U32 UR6, UR6, 0x1, URZ ;  /* 0x0000000106060899 */ /* 0x000fe2000800063f */
[----:B------:R-:W-:Y:S01]  /*0290*/  VOTEU.ANY UP0, P0 ;  /* 0x00000000003f7886 */ /* 0x000fe20000000100 */
[----:B------:R-:W1:Y:S04]  /*02a0*/  FENCE.VIEW.ASYNC.S ;  /* 0x00000000000073c6 */ /* 0x000e680000000000 */
[----:B-1----:R0:W1:Y:S06]  /*02b0*/  @UP0 SYNCS.EXCH.64 URZ, [UR8+0x22800], UR4 ;  /* 0x02280004083f05b2 */ /* 0x00206c0008000100 */
[----:B------:R0:W3:Y:S02]  /*02c0*/  @UP1 SYNCS.EXCH.64 URZ, [UR8+0x22820], UR6 ;  /* 0x02282006083f15b2 */ /* 0x0000e40008000100 */
[----:B0-----:R-:W-:Y:S05]  /*02d0*/  @P1 BRA `(.L_x_9855) ;  /* 0x0000000000481947 */ /* 0x001fea0003800000 */
        /* <DEDUP_REMOVED lines=16> */
[----:B------:R0:W0:Y:S01]  /*03e0*/  SYNCS.EXCH.64 URZ, [UR8+0x22848], UR6 ;  /* 0x02284806083f75b2 */ /* 0x0000220008000100 */
[----:B------:R-:W-:Y:S01]  /*03f0*/  NOP ;  /* 0x0000000000007918 */ /* 0x000fe20000000000 */
.L_x_9855:
        /* <DEDUP_REMOVED lines=22> */
.L_x_9856:
        /* <DEDUP_REMOVED lines=18> */
.L_x_9857:
        /* <DEDUP_REMOVED lines=22> */
.L_x_9858:
        /* <DEDUP_REMOVED lines=22> */
.L_x_9859:
[----:B--2---:R-:W-:Y:S01]  /*0940*/  ISETP.NE.AND P0, PT, R2, RZ, PT ;  /* 0x000000ff0200720c */ /* 0x004fe20003f05270 */
[----:B------:R-:W-:Y:S01]  /*0950*/  IMAD.MOV.U32 R2, RZ, RZ, 0x1 ;  /* 0x00000001ff027424 */ /* 0x000fe200078e00ff */
[----:B------:R-:W-:Y:S01]  /*0960*/  NOP ;  /* 0x0000000000007918 */ /* 0x000fe20000000000 */
[----:B------:R-:W-:Y:S01]  /*0970*/  ULDC.64 UR40, c[0x0][0x208] ;  /* 0x0000820000287ab9 */ /* 0x000fe20000000a00 */
[----:B------:R-:W-:Y:S02]  /*0980*/  BSSY B9, `(.L_x_9860) ;  /* 0x00016c8000097945 */ /* 0x000fe40003800000 */
[----:B------:R-:W-:-:S05]  /*0990*/  SEL R2, R2, 0x2, !P0 ;  /* 0x0000000202027807 */ /* 0x000fca0004000000 */
[----:B------:R2:W-:Y:S01]  /*09a0*/  STL [R1+0x60], R2 ;  /* 0x0000600201007387 */ /* 0x0005e20000100800 */
[----:B01-34-:R-:W-:Y:S06]  /*09b0*/  BAR.SYNC.DEFER_BLOCKING 0x0 ;  /* 0x0000000000007b1d */ /* 0x01bfec0000010000 */
[----:B------:R-:W-:Y:S05]  /*09c0*/  @!P0 BRA `(.L_x_9861) ;  /* 0x000000f400cc8947 */ /* 0x000fea0003800000 */
.L_x_9862:
        /* <DEDUP_REMOVED lines=8> */
[----:B-1----:R-:W-:-:S06]  /*0a50*/  ULEA UR4, UR5, UR4, 0x18 ;  /* 0x0000000405047291 */ /* 0x002fcc000f8ec03f */
[----:B------:R-:W-:Y:S01]  /*0a60*/  IMAD.U32 R18, RZ, RZ, UR4 ;  /* 0x00000004ff127e24 */ /* 0x000fe2000f8e00ff */
[----:B0-----:R-:W-:Y:S01]  /*0a70*/  SHF.R.U32.HI R0, RZ, 0x7, R0 ;  /* 0x00000007ff007819 */ /* 0x001fe20000011600 */
[----:B------:R-:W-:-:S03]  /*0a80*/  ULDC UR4, c[0x0][0xc3c] ;  /* 0x00030f0000047ab9 */ /* 0x000fc60000000800 */
[----:B------:R-:W-:-:S13]  /*0a90*/  ISETP.NE.AND P0, PT, R0, 0x1, PT ;  /* 0x000000010000780c */ /* 0x000fda0003f05270 */
[----:B------:R-:W-:Y:S08]  /*0aa0*/  @!P0 BAR.ARV 0x9, 0x100 ;  /* 0x0244000000008b1d */ /* 0x000ff00000002000 */
[----:B------:R-:W-:Y:S06]  /*0ab0*/  BAR.SYNC.DEFER_BLOCKING 0x5, 0x180 ;  /* 0x0146000000007b1d */ /* 0x000fec0000010000 */
[----:B------:R-:W0:Y:S02]  /*0ac0*/  LDS.128 R88, [R18+0x228d0] ;  /* 0x0228d00012587984 */ /* 0x000e240000000c00 */
[----:B------:R-:W-:Y:S06]  /*0ad0*/  BAR.ARV 0x4, 0x180 ;  /* 0x0106000000007b1d */ /* 0x000fec0000002000 */
[----:B0-----:R-:W-:-:S13]  /*0ae0*/  ISETP.GE.AND P0, PT, R91, UR4, PT ;  /* 0x000000045b007c0c */ /* 0x001fda000bf06270 */
[----:B------:R-:W-:Y:S05]  /*0af0*/  @P0 BRA `(.L_x_9863) ;  /* 0x0000016800c00947 */ /* 0x000fea0003800000 */
[----:B------:R-:W3:Y:S01]  /*0b00*/  LDL.LU R11, [R1+0x60] ;  /* 0x00006000010b7983 */ /* 0x000ee20000300800 */
[----:B------:R-:W0:Y:S02]  /*0b10*/  S2R R0, SR_TID.X ;  /* 0x0000000000007919 */ /* 0x000e240000002100 */
[----:B0-----:R-:W-:-:S05]  /*0b20*/  VIADD R10, R0, 0xffffff80 ;  /* 0xffffff80000a7836 */ /* 0x001fca0000000000 */
[----:B------:R-:W-:-:S04]  /*0b30*/  SHF.R.S32.HI R0, RZ, 0x1f, R10 ;  /* 0x0000001fff007819 */ /* 0x000fc8000001140a */
[----:B------:R-:W-:-:S04]  /*0b40*/  LEA.HI R3, R0, R10, RZ, 0x7 ;  /* 0x0000000a00037211 */ /* 0x000fc800078f38ff */
[----:B------:R-:W-:-:S05]  /*0b50*/  LOP3.LUT R230, R3, 0xffffff80, RZ, 0xc0, !PT ;  /* 0xffffff8003e67812 */ /* 0x000fca00078ec0ff */
[----:B------:R-:W-:-:S05]  /*0b60*/  IMAD.IADD R230, R10, 0x1, -R230 ;  /* 0x000000010ae67824 */ /* 0x000fca00078e0ae6 */
[----:B------:R-:W-:-:S04]  /*0b70*/  SHF.R.S32.HI R7, RZ, 0x1f, R230 ;  /* 0x0000001fff077819 */ /* 0x000fc800000114e6 */
[----:B------:R-:W-:-:S04]  /*0b80*/  LEA.HI R6, R7, R230, RZ, 0x2 ;  /* 0x000000e607067211 */ /* 0x000fc800078f10ff */
[--C-:B------:R-:W-:Y:S02]  /*0b90*/  SHF.R.S32.HI R4, RZ, 0x2, R6.reuse ;  /* 0x00000002ff047819 */ /* 0x100fe40000011406 */
[----:B------:R-:W-:Y:S02]  /*0ba0*/  SHF.R.S32.HI R5, RZ, 0x1f, R6 ;  /* 0x0000001fff057819 */ /* 0x000fe40000011406 */
[----:B------:R-:W-:Y:S02]  /*0bb0*/  SHF.R.S32.HI R234, RZ, 0x7, R3 ;  /* 0x00000007ffea7819 */ /* 0x000fe40000011403 */
[----:B------:R-:W-:Y:S02]  /*0bc0*/  LEA.HI R5, R5, R4, RZ, 0x3 ;  /* 0x0000000405057211 */ /* 0x000fe400078f18ff */
[----:B--2---:R-:W-:Y:S02]  /*0bd0*/  LEA.HI R2, R0, R10, RZ, 0x4 ;  /* 0x0000000a00027211 */ /* 0x004fe400078f20ff */
[----:B------:R-:W-:-:S02]  /*0be0*/  LOP3.LUT R9, R5, 0xfffffff8, RZ, 0xc0, !PT ;  /* 0xfffffff805097812 */ /* 0x000fc400078ec0ff */
[----:B------:R-:W-:Y:S02]  /*0bf0*/  LEA.HI R7, R7, R230, RZ, 0x5 ;  /* 0x000000e607077211 */ /* 0x000fe400078f28ff */
[----:B------:R-:W-:Y:S02]  /*0c00*/  LEA.HI R3, R3, R234, RZ, 0x1 ;  /* 0x000000ea03037211 */ /* 0x000fe400078f08ff */
[----:B------:R-:W-:Y:S01]  /*0c10*/  SHF.R.S32.HI R5, RZ, 0x4, R2 ;  /* 0x00000004ff057819 */ /* 0x000fe20000011402 */
[----:B------:R-:W-:Y:S01]  /*0c20*/  IMAD.IADD R8, R4, 0x1, -R9 ;  /* 0x0000000104087824 */ /* 0x000fe200078e0a09 */
[----:B------:R-:W-:Y:S02]  /*0c30*/  SHF.R.S32.HI R7, RZ, 0x5, R7 ;  /* 0x00000005ff077819 */ /* 0x000fe40000011407 */
[----:B------:R-:W-:Y:S02]  /*0c40*/  LOP3.LUT R3, R3, 0x3fffffe, RZ, 0xc0, !PT ;  /* 0x03fffffe03037812 */ /* 0x000fe400078ec0ff */
[----:B------:R-:W-:-:S02]  /*0c50*/  LOP3.LUT R4, R2, 0x3fffff0, RZ, 0xc0, !PT ;  /* 0x03fffff002047812 */ /* 0x000fc400078ec0ff */
[----:B------:R-:W-:Y:S01]  /*0c60*/  LEA.HI R2, R2, R5, RZ, 0x1 ;  /* 0x0000000502027211 */ /* 0x000fe200078f08ff */
[----:B------:R-:W-:Y:S01]  /*0c70*/  IMAD R8, R7, 0x10, R8 ;  /* 0x0000001007087824 */ /* 0x000fe200078e0208 */
[-C--:B------:R-:W-:Y:S01]  /*0c80*/  LEA.HI R207, R0, R10.reuse, RZ, 0x5 ;  /* 0x0000000a00cf7211 */ /* 0x080fe200078f28ff */
[----:B------:R-:W-:Y:S01]  /*0c90*/  IMAD.IADD R3, R234, 0x1, -R3 ;  /* 0x00000001ea037824 */ /* 0x000fe200078e0a03 */
[----:B------:R-:W-:Y:S01]  /*0ca0*/  LOP3.LUT R2, R2, 0x1ffffffe, RZ, 0xc0, !PT ;  /* 0x1ffffffe02027812 */ /* 0x000fe200078ec0ff */
[----:B------:R-:W-:Y:S01]  /*0cb0*/  IMAD.IADD R4, R10, 0x1, -R4 ;  /* 0x000000010a047824 */ /* 0x000fe200078e0a04 */
[----:B------:R-:W-:Y:S01]  /*0cc0*/  SHF.R.S32.HI R207, RZ, 0x5, R207 ;  /* 0x00000005ffcf7819 */ /* 0x000fe200000114cf */
[----:B------:R-:W-:Y:S01]  /*0cd0*/  IMAD R235, R3, 0x40, R8 ;  /* 0x0000004003eb7824 */ /* 0x000fe200078e0208 */
[----:B------:R-:W-:Y:S01]  /*0ce0*/  LEA.HI R3, R0, R10, RZ, 0x2 ;  /* 0x0000000a00037211 */ /* 0x000fe200078f10ff */
[----:B------:R-:W-:Y:S02]  /*0cf0*/  IMAD.IADD R2, R5, 0x1, -R2 ;  /* 0x0000000105027824 */ /* 0x000fe400078e0a02 */
[----:B------:R-:W-:Y:S01]  /*0d00*/  IMAD R5, R207, 0x10, R4 ;  /* 0x00000010cf057824 */ /* 0x000fe200078e0204 */
[----:B------:R-:W-:-:S02]  /*0d10*/  LOP3.LUT R4, R3, 0xfffffffc, RZ, 0xc0, !PT ;  /* 0xfffffffc03047812 */ /* 0x000fc400078ec0ff */
[----:B------:R-:W-:-:S03]  /*0d20*/  LEA.HI R0, R0, R10, RZ, 0x3 ;  /* 0x0000000a00007211 */ /* 0x000fc600078f18ff */
[----:B------:R-:W-:Y:S01]  /*0d30*/  IMAD.IADD R4, R10, 0x1, -R4 ;  /* 0x000000010a047824 */ /* 0x000fe200078e0a04 */
[----:B------:R-:W-:Y:S02]  /*0d40*/  LOP3.LUT R212, R0, 0xfffffff8, RZ, 0xc0, !PT ;  /* 0xfffffff800d47812 */ /* 0x000fe400078ec0ff */
[----:B------:R-:W-:Y:S02]  /*0d50*/  SHF.R.S32.HI R228, RZ, 0x3, R0 ;  /* 0x00000003ffe47819 */ /* 0x000fe40000011400 */
[----:B------:R-:W-:Y:S01]  /*0d60*/  LEA.HI R0, R4, R4, RZ, 0x1 ;  /* 0x0000000404007211 */ /* 0x000fe200078f08ff */
[----:B------:R-:W-:Y:S01]  /*0d70*/  IMAD.IADD R212, R10, 0x1, -R212 ;  /* 0x000000010ad47824 */ /* 0x000fe200078e0ad4 */
[--C-:B------:R-:W-:Y:S02]  /*0d80*/  SHF.R.S32.HI R19, RZ, 0x2, R3.reuse ;  /* 0x00000002ff137819 */ /* 0x100fe40000011403 */
[----:B------:R-:W-:Y:S01]  /*0d90*/  SHF.R.S32.HI R8, RZ, 0x1f, R3 ;  /* 0x0000001fff087819 */ /* 0x000fe20000011403 */
[----:B------:R-:W-:Y:S01]  /*0da0*/  IMAD.SHL.U32 R205, R212, 0x8, RZ ;  /* 0x00000008d4cd7824 */ /* 0x000fe200078e00ff */
[----:B------:R-:W-:Y:S01]  /*0db0*/  LOP3.LUT R3, R0, 0x1ffffffe, RZ, 0xc0, !PT ;  /* 0x1ffffffe00037812 */ /* 0x000fe200078ec0ff */
[----:B------:R-:W-:-:S04]  /*0dc0*/  IMAD R7, R5, 0x8, R2 ;  /* 0x0000000805077824 */ /* 0x000fc800078e0202 */
[----:B------:R-:W-:Y:S01]  /*0dd0*/  IMAD.IADD R0, R4, 0x1, -R3 ;  /* 0x0000000104007824 */ /* 0x000fe200078e0a03 */
[----:B------:R-:W-:Y:S02]  /*0de0*/  SHF.R.S32.HI R3, RZ, 0x1f, R205 ;  /* 0x0000001fff037819 */ /* 0x000fe400000114cd */
[----:B------:R-:W-:Y:S01]  /*0df0*/  LOP3.LUT R3, R6, 0x7ffffffc, RZ, 0xc0, !PT ;  /* 0x7ffffffc06037812 */ /* 0x000fe200078ec0ff */
[----:B------:R-:W-:Y:S02]  /*0e00*/  VIADD R217, R19, 0x40 ;  /* 0x0000004013d97836 */ /* 0x000fe40000000000 */
[----:B------:R-:W-:Y:S02]  /*0e10*/  IMAD.SHL.U32 R16, R4, 0x8, RZ ;  /* 0x0000000804107824 */ /* 0x000fe400078e00ff */
[----:B------:R-:W-:Y:S02]  /*0e20*/  IMAD.IADD R236, R230, 0x1, -R3 ;  /* 0x00000001e6ec7824 */ /* 0x000fe400078e0a03 */
[----:B------:R-:W-:-:S02]  /*0e30*/  IMAD.SHL.U32 R3, R7, 0x8, RZ ;  /* 0x0000000807037824 */ /* 0x000fc400078e00ff */
[----:B------:R-:W-:Y:S01]  /*0e40*/  IMAD.SHL.U32 R22, R4, 0x4, RZ ;  /* 0x0000000404167824 */ /* 0x000fe200078e00ff */
[----:B------:R-:W-:Y:S02]  /*0e50*/  SHF.R.S32.HI R4, RZ, 0x1f, R217 ;  /* 0x0000001fff047819 */ /* 0x000fe400000114d9 */
[----:B------:R0:W-:Y:S01]  /*0e60*/  STL [R1+0x4], R3 ;  /* 0x0000040301007387 */ /* 0x0001e20000100800 */
[----:B------:R-:W-:Y:S01]  /*0e70*/  LEA.HI R8, R8, R19, RZ, 0x3 ;  /* 0x0000001308087211 */ /* 0x000fe200078f18ff */
[----:B------:R-:W-:Y:S01]  /*0e80*/  IMAD.SHL.U32 R206, R217, 0x40, RZ ;  /* 0x00000040d9ce7824 */ /* 0x000fe200078e00ff */
[----:B------:R-:W-:Y:S02]  /*0e90*/  LEA.HI R4, R4, R217, RZ, 0x3 ;  /* 0x000000d904047211 */ /* 0x000fe400078f18ff */
[----:B------:R-:W-:Y:S02]  /*0ea0*/  LOP3.LUT R8, R8, 0xfffffff8, RZ, 0xc0, !PT ;  /* 0xfffffff808087812 */ /* 0x000fe400078ec0ff */
[----:B------:R-:W-:Y:S01]  /*0eb0*/  LOP3.LUT R206, R206, 0x1c0, RZ, 0xc0, !PT ;  /* 0x000001c0cece7812 */ /* 0x000fe200078ec0ff */
[----:B------:R-:W-:-:S02]  /*0ec0*/  IMAD.SHL.U32 R4, R4, 0x40, RZ ;  /* 0x0000004004047824 */ /* 0x000fc400078e00ff */
[----:B------:R-:W-:Y:S01]  /*0ed0*/  IMAD.IADD R226, R19, 0x1, -R8 ;  /* 0x0000000113e27824 */ /* 0x000fe200078e0a08 */
[----:B------:R-:W-:Y:S01]  /*0ee0*/  SHF.R.U32.HI R8, RZ, 0x3, R206 ;  /* 0x00000003ff087819 */ /* 0x000fe200000116ce */
[----:B------:R-:W-:Y:S01]  /*0ef0*/  VIADD R202, R22, 0x10 ;  /* 0x0000001016ca7836 */ /* 0x000fe20000000000 */
[----:B------:R-:W-:Y:S02]  /*0f00*/  LOP3.LUT R5, R206, 0x38, R16, 0xf8, !PT ;  /* 0x00000038ce057812 */ /* 0x000fe400078ef810 */
[----:B------:R-:W-:Y:S01]  /*0f10*/  LOP3.LUT R208, R4, 0xfffffe00, RZ, 0xc0, !PT ;  /* 0xfffffe0004d07812 */ /* 0x000fe200078ec0ff */
[C---:B------:R-:W-:Y:S01]  /*0f20*/  VIADD R210, R205.reuse, 0x40 ;  /* 0x00000040cdd27836 */ /* 0x040fe20000000000 */
[----:B------:R-:W-:Y:S01]  /*0f30*/  SHF.R.S32.HI R231, RZ, 0x1f, R202 ;  /* 0x0000001fffe77819 */ /* 0x000fe200000114ca */
[C---:B------:R-:W-:Y:S01]  /*0f40*/  VIADD R209, R205.reuse, 0x80 ;  /* 0x00000080cdd17836 */ /* 0x040fe20000000000 */
[----:B------:R-:W-:Y:S01]  /*0f50*/  LOP3.LUT R5, R208, R5, R8, 0xf6, !PT ;  /* 0x00000005d0057212 */ /* 0x000fe200078ef608 */
[----:B------:R-:W-:Y:S01]  /*0f60*/  VIADD R211, R205, 0xc0 ;  /* 0x000000c0cdd37836 */ /* 0x000fe20000000000 */
[----:B------:R-:W-:Y:S01]  /*0f70*/  SHF.R.S32.HI R6, RZ, 0x1f, R210 ;  /* 0x0000001fff067819 */ /* 0x000fe200000114d2 */
[----:B------:R-:W-:Y:S01]  /*0f80*/  IMAD.MOV.U32 R218, RZ, RZ, RZ ;  /* 0x000000ffffda7224 */ /* 0x000fe200078e00ff */
[----:B------:R-:W-:Y:S01]  /*0f90*/  CS2R R200, SRZ ;  /* 0x0000000000c87805 */ /* 0x000fe2000001ff00 */
[----:B------:R-:W-:Y:S01]  /*0fa0*/  IMAD.MOV.U32 R2, RZ, RZ, RZ ;  /* 0x000000ffff027224 */ /* 0x000fe200078e00ff */
[----:B------:R-:W-:Y:S01]  /*0fb0*/  SHF.R.S32.HI R220, RZ, 0x1f, R19 ;  /* 0x0000001fffdc7819 */ /* 0x000fe20000011413 */
[----:B------:R-:W-:Y:S01]  /*0fc0*/  IMAD.MOV.U32 R204, RZ, RZ, RZ ;  /* 0x000000ffffcc7224 */ /* 0x000fe200078e00ff */
[----:B------:R-:W-:Y:S01]  /*0fd0*/  SHF.R.S32.HI R17, RZ, 0x1f, R16 ;  /* 0x0000001fff117819 */ /* 0x000fe20000011410 */
[----:B------:R-:W-:Y:S01]  /*0fe0*/  IMAD.SHL.U32 R232, R202, 0x2, RZ ;  /* 0x00000002cae87824 */ /* 0x000fe200078e00ff */
[----:B------:R-:W-:Y:S01]  /*0ff0*/  SHF.R.S32.HI R6, RZ, 0x1f, R209 ;  /* 0x0000001fff067819 */ /* 0x000fe200000114d1 */
[----:B------:R-:W-:Y:S01]  /*1000*/  IMAD R233, R5, 0x2, R18 ;  /* 0x0000000205e97824 */ /* 0x000fe200078e0212 */
[----:B------:R-:W-:Y:S01]  /*1010*/  SHF.R.S32.HI R4, RZ, 0x1f, R211 ;  /* 0x0000001fff047819 */ /* 0x000fe200000114d3 */
[----:B------:R-:W-:Y:S01]  /*1020*/  IMAD R237, R0, 0x8, R235 ;  /* 0x0000000800ed7824 */ /* 0x000fe200078e02eb */
[----:B------:R-:W-:-:S02]  /*1030*/  SHF.L.U64.HI R231, R202, 0x1, R231 ;  /* 0x00000001cae77819 */ /* 0x000fc400000102e7 */
[----:B0--3--:R-:W-:-:S07]  /*1040*/  LOP3.LUT R203, R11, 0x1, RZ, 0xfc, !PT ;  /* 0x000000010bcb7812 */ /* 0x009fce00078efcff */
.L_x_9996:
[----:B0-----:R-:W0:Y:S02]  /*1050*/  LDC.64 R4, c[0x0][0xc88] ;  /* 0x00032200ff047b82 */ /* 0x001e240000000a00 */
[----:B0-----:R-:W-:-:S05]  /*1060*/  IMAD.WIDE R4, R91, 0x4, R4 ;  /* 0x000000045b047825 */ /* 0x001fca00078e0204 */
[----:B--2---:R-:W2:Y:S01]  /*1070*/  LDG.E R216, desc[UR40][R4.64] ;  /* 0x0000002804d87981 */ /* 0x004ea2000c1e1900 */
[----:B------:R-:W-:Y:S05]  /*1080*/  YIELD ;  /* 0x0000000000007946 */ /* 0x000fea0003800000 */
[----:B------:R-:W-:Y:S01]  /*1090*/  ULDC.64 UR4, c[0x0][0xa28] ;  /* 0x00028a0000047ab9 */ /* 0x000fe20000000a00 */
[----:B------:R-:W-:Y:S01]  /*10a0*/  ULDC.64 UR8, c[0x0][0xa18] ;  /* 0x0002860000087ab9 */ /* 0x000fe20000000a00 */
[----:B------:R-:W-:Y:S01]  /*10b0*/  ISETP.NE.U32.AND P1, PT, RZ, UR4, PT ;  /* 0x00000004ff007c0c */ /* 0x000fe2000bf25070 */
[----:B------:R-:W-:Y:S01]  /*10c0*/  ULDC.64 UR6, c[0x0][0xa08] ;  /* 0x0002820000067ab9 */ /* 0x000fe20000000a00 */
[----:B------:R-:W-:Y:S01]  /*10d0*/  IMAD.MOV.U32 R3, RZ, RZ, RZ ;  /* 0x000000ffff037224 */ /* 0x000fe200078e00ff */
[----:B------:R-:W-:Y:S01]  /*10e0*/  ISETP.NE.U32.AND P0, PT, RZ, UR6, PT ;  /* 0x00000006ff007c0c */ /* 0x000fe2000bf05070 */
[----:B------:R-:W-:Y:S01]  /*10f0*/  IMAD.MOV.U32 R31, RZ, RZ, RZ ;  /* 0x000000ffff1f7224 */ /* 0x000fe200078e00ff */
[----:B------:R-:W-:-:S02]  /*1100*/  ISETP.NE.AND.EX P1, PT, RZ, UR5, PT, P1 ;  /* 0x00000005ff007c0c */ /* 0x000fc4000bf25310 */
[----:B------:R-:W-:Y:S02]  /*1110*/  ISETP.NE.AND.EX P0, PT, RZ, UR7, PT, P0 ;  /* 0x00000007ff007c0c */ /* 0x000fe4000bf05300 */
[----:B--2---:R-:W-:Y:S01]  /*1120*/  SHF.R.S32.HI R229, RZ, 0x1f, R216 ;  /* 0x0000001fffe57819 */ /* 0x004fe200000114d8 */
[----:B------:R-:W-:-:S08]  /*1130*/  IMAD.SHL.U32 R214, R216, 0x4, RZ ;  /* 0x00000004d8d67824 */ /* 0x000fd000078e00ff */
[C---:B------:R-:W-:Y:S02]  /*1140*/  @P1 LEA R6, P2, R216.reuse, UR4, 0x2 ;  /* 0x00000004d8061c11 */ /* 0x040fe4000f8410ff */
[C-C-:B------:R-:W-:Y:S02]  /*1150*/  SHF.L.U64.HI R215, R216.reuse, 0x2, R229.reuse ;  /* 0x00000002d8d77819 */ /* 0x140fe400000102e5 */
[----:B------:R-:W-:Y:S02]  /*1160*/  @P1 LEA.HI.X R7, R216, UR5, R229, 0x2, P2 ;  /* 0x00000005d8071c11 */ /* 0x000fe400090f14e5 */
[----:B------:R-:W-:Y:S01]  /*1170*/  ISETP.NE.U32.AND P2, PT, RZ, UR8, PT ;  /* 0x00000008ff007c0c */ /* 0x000fe2000bf45070 */
[----:B------:R-:W-:Y:S01]  /*1180*/  ULDC UR4, c[0x0][0x288] ;  /* 0x0000a20000047ab9 */ /* 0x000fe20000000800 */
[----:B------:R-:W-:Y:S01]  /*1190*/  IADD3 R8, P3, R214, UR6, RZ ;  /* 0x00000006d6087c10 */ /* 0x000fe2000ff7e0ff */
[----:B------:R0:W5:Y:S01]  /*11a0*/  @P1 LDG.E R3, desc[UR40][R6.64] ;  /* 0x0000002806031981 */ /* 0x000162000c1e1900 */
[----:B------:R-:W-:Y:S01]  /*11b0*/  ISETP.NE.AND.EX P2, PT, RZ, UR9, PT, P2 ;  /* 0x00000009ff007c0c */ /* 0x000fe2000bf45320 */
[----:B------:R-:W-:Y:S01]  /*11c0*/  IMAD.U32 R39, RZ, RZ, UR4 ;  /* 0x00000004ff277e24 */ /* 0x000fe2000f8e00ff */
[----:B------:R-:W-:Y:S01]  /*11d0*/  IADD3.X R9, R215, UR7, RZ, P3, !PT ;  /* 0x00000007d7097c10 */ /* 0x000fe20009ffe4ff */
[----:B------:R-:W-:-:S04]  /*11e0*/  ULDC.64 UR4, c[0x0][0x418] ;  /* 0x0001060000047ab9 */ /* 0x000fc80000000a00 */
[----:B------:R0:W5:Y:S06]  /*11f0*/  @P0 LDG.E R31, desc[UR40][R8.64] ;  /* 0x00000028081f0981 */ /* 0x00016c000c1e1900 */
[----:B------:R-:W-:-:S04]  /*1200*/  @P2 IADD3 R4, P1, R214, UR8, RZ ;  /* 0x00000008d6042c10 */ /* 0x000fc8000ff3e0ff */
[----:B------:R-:W-:-:S05]  /*1210*/  @P2 IADD3.X R5, R215, UR9, RZ, P1, !PT ;  /* 0x00000009d7052c10 */ /* 0x000fca0008ffe4ff */
[----:B------:R0:W5:Y:S01]  /*1220*/  @P2 LDG.E R39, desc[UR40][R4.64] ;  /* 0x0000002804272981 */ /* 0x000162000c1e1900 */
[----:B------:R-:W-:-:S03]  /*1230*/  UISETP.NE.U32.AND UP0, UPT, UR4, URZ, UPT ;  /* 0x0000003f0400728c */ /* 0x000fc6000bf05070 */
[----:B------:R-:W-:Y:S01]  /*1240*/  ULDC UR4, c[0x0][0x424] ;  /* 0x0001090000047ab9 */ /* 0x000fe20000000800 */
[----:B------:R-:W-:-:S03]  /*1250*/  UISETP.NE.AND.EX UP0, UPT, UR5, URZ, UPT, UP0 ;  /* 0x0000003f0500728c */ /* 0x000fc6000bf05300 */
[----:B------:R-:W-:Y:S01]  /*1260*/  ULDC UR5, c[0x0][0x2f0] ;  /* 0x0000bc0000057ab9 */ /* 0x000fe20000000800 */
[----:B------:R-:W-:-:S04]  /*1270*/  USEL UR4, UR4, 0x1, UP0 ;  /* 0x0000000104047887 */ /* 0x000fc80008000000 */
[----:B------:R-:W-:-:S03]  /*1280*/  UIMAD UR4, UR4, UR5, URZ ;  /* 0x00000005040472a4 */ /* 0x000fc6000f8e023f */
[----:B------:R-:W-:Y:S02]  /*1290*/  ULDC UR5, c[0x0][0x348] ;  /* 0x0000d20000057ab9 */ /* 0x000fe40000000800 */
[----:B------:R-:W-:Y:S02]  /*12a0*/  IMAD.U32 R60, RZ, RZ, UR5 ;  /* 0x00000005ff3c7e24 */ /* 0x000fe4000f8e00ff */
[----:B------:R-:W-:Y:S02]  /*12b0*/  IMAD.U32 R28, RZ, RZ, UR4 ;  /* 0x00000004ff1c7e24 */ /* 0x000fe4000f8e00ff */
[----:B------:R-:W-:Y:S01]  /*12c0*/  IMAD.MOV.U32 R29, RZ, RZ, R216 ;  /* 0x000000ffff1d7224 */ /* 0x000fe200078e00d8 */
[----:B0--34-:R-:W-:Y:S06]  /*12d0*/  @P2 BRA `(.L_x_9864) ;  /* 0x0000000000242947 */ /* 0x019fec0003800000 */
        /* <DEDUP_REMOVED lines=9> */
.L_x_9864:
[----:B------:R-:W-:Y:S01]  /*1370*/  ULDC.64 UR4, c[0x0][0xa20] ;  /* 0x0002880000047ab9 */ /* 0x000fe20000000a00 */
[----:B------:R-:W-:Y:S01]  /*1380*/  IMAD.MOV.U32 R219, RZ, RZ, R89 ;  /* 0x000000ffffdb7224 */ /* 0x000fe200078e0059 */
[----:B------:R-:W-:Y:S01]  /*1390*/  ISETP.NE.U32.AND P1, PT, RZ, UR4, PT ;  /* 0x00000004ff007c0c */ /* 0x000fe2000bf25070 */
[----:B------:R-:W-:-:S03]  /*13a0*/  IMAD.MOV.U32 R213, RZ, RZ, R90 ;  /* 0x000000ffffd57224 */ /* 0x000fc600078e005a */
[----:B------:R-:W-:-:S13]  /*13b0*/  ISETP.NE.AND.EX P1, PT, RZ, UR5, PT, P1 ;  /* 0x00000005ff007c0c */ /* 0x000fda000bf25310 */
[----:B------:R-:W-:Y:S05]  /*13c0*/  @!P1 BRA `(.L_x_9865) ;  /* 0x0000000000109947 */ /* 0x000fea0003800000 */
[----:B------:R-:W-:-:S04]  /*13d0*/  IADD3 R4, P0, R214, UR4, RZ ;  /* 0x00000004d6047c10 */ /* 0x000fc8000ff1e0ff */
[----:B------:R-:W-:-:S05]  /*13e0*/  IADD3.X R5, R215, UR5, RZ, P0, !PT ;  /* 0x00000005d7057c10 */ /* 0x000fca00087fe4ff */
[----:B------:R0:W5:Y:S01]  /*13f0*/  LDG.E R28, desc[UR40][R4.64] ;  /* 0x00000028041c7981 */ /* 0x000162000c1e1900 */
[----:B------:R-:W-:Y:S05]  /*1400*/  BRA `(.L_x_9866) ;  /* 0x0000000000107947 */ /* 0x000fea0003800000 */
.L_x_9865:
[----:B------:R-:W-:Y:S05]  /*1410*/  @!P0 BRA `(.L_x_9866) ;  /* 0x00000000000c8947 */ /* 0x000fea0003800000 */
[----:B------:R-:W2:Y:S04]  /*1420*/  LDG.E R5, desc[UR40][R8.64] ;  /* 0x0000002808057981 */ /* 0x000ea8000c1e1900 */
[----:B------:R-:W2:Y:S02]  /*1430*/  LDG.E R28, desc[UR40][R8.64+0x4] ;  /* 0x00000428081c7981 */ /* 0x000ea4000c1e1900 */
[----:B--2---:R-:W-:-:S07]  /*1440*/  IMAD.IADD R28, R28, 0x1, -R5 ;  /* 0x000000011c1c7824 */ /* 0x004fce00078e0a05 */
.L_x_9866:
        /* <DEDUP_REMOVED lines=8> */
[----:B------:R0:W2:Y:S01]  /*14d0*/  @P0 LDG.E R9, desc[UR40][R4.64+0x4] ;  /* 0x0000042804090981 */ /* 0x0000a2000c1e1900 */
[----:B------:R-:W-:Y:S01]  /*14e0*/  ISETP.NE.U32.AND P1, PT, RZ, UR4, PT ;  /* 0x00000004ff007c0c */ /* 0x000fe2000bf25070 */
[----:B------:R-:W-:-:S03]  /*14f0*/  IMAD.MOV.U32 R38, RZ, RZ, R28 ;  /* 0x000000ffff267224 */ /* 0x000fc600078e001c */
[----:B------:R-:W-:Y:S01]  /*1500*/  ISETP.NE.AND.EX P1, PT, RZ, UR5, PT, P1 ;  /* 0x00000005ff007c0c */ /* 0x000fe2000bf25310 */
[----:B0-----:R-:W-:-:S05]  /*1510*/  IMAD.MOV R4, RZ, RZ, -R3 ;  /* 0x000000ffff047224 */ /* 0x001fca00078e0a03 */
[----:B------:R-:W-:-:S07]  /*1520*/  VIMNMX R4, RZ, R4, !PT ;  /* 0x00000004ff047248 */ /* 0x000fce0007fe0100 */
[----:B------:R-:W-:-:S04]  /*1530*/  @P1 IADD3 R6, P2, R214, UR4, RZ ;  /* 0x00000004d6061c10 */ /* 0x000fc8000ff5e0ff */
[----:B------:R-:W-:-:S05]  /*1540*/  @P1 IADD3.X R7, R215, UR5, RZ, P2, !PT ;  /* 0x00000005d7071c10 */ /* 0x000fca00097fe4ff */
[----:B------:R0:W5:Y:S01]  /*1550*/  @P1 LDG.E R38, desc[UR40][R6.64] ;  /* 0x0000002806261981 */ /* 0x000162000c1e1900 */
[----:B--2---:R-:W-:-:S04]  /*1560*/  @P0 IMAD.IADD R60, R9, 0x1, -R0 ;  /* 0x00000001093c0824 */ /* 0x004fc800078e0a00 */
[----:B------:R-:W-:-:S04]  /*1570*/  IMAD.IADD R176, R3, 0x1, R60 ;  /* 0x0000000103b07824 */ /* 0x000fc800078e023c */
[----:B------:R-:W-:-:S04]  /*1580*/  VIADD R0, R176, 0x5f ;  /* 0x0000005fb0007836 */ /* 0x000fc80000000000 */
[----:B------:R-:W-:-:S05]  /*1590*/  IMAD.HI R0, R0, 0x2aaaaaab, RZ ;  /* 0x2aaaaaab00007827 */ /* 0x000fca00078e02ff */
[----:B------:R-:W-:-:S04]  /*15a0*/  SHF.R.U32.HI R177, RZ, 0x1f, R0 ;  /* 0x0000001fffb17819 */ /* 0x000fc80000011600 */
[----:B------:R-:W-:-:S05]  /*15b0*/  LEA.HI.SX32 R177, R0, R177, 0x1c ;  /* 0x000000b100b17211 */ /* 0x000fca00078fe2ff */
[----:B------:R-:W-:-:S05]  /*15c0*/  IMAD R3, R177, 0x60, -R3 ;  /* 0x00000060b1037824 */ /* 0x000fca00078e0a03 */
[----:B------:R-:W-:-:S04]  /*15d0*/  VIMNMX R3, R3, R60, PT ;  /* 0x0000003c03037248 */ /* 0x000fc80003fe0100 */
[----:B------:R-:W-:Y:S01]  /*15e0*/  ISETP.GT.AND P0, PT, R3, R4, PT ;  /* 0x000000040300720c */ /* 0x000fe20003f04270 */
[----:B------:R-:W-:-:S05]  /*15f0*/  IMAD.WIDE.U32 R4, R4, -0x55555555, RZ ;  /* 0xaaaaaaab04047825 */ /* 0x000fca00078e00ff */
[----:B------:R-:W-:-:S05]  /*1600*/  SHF.R.U32.HI R27, RZ, 0x6, R5 ;  /* 0x00000006ff1b7819 */ /* 0x000fca0000011605 */
[----:B------:R-:W-:Y:S02]  /*1610*/  IMAD.MOV.U32 R26, RZ, RZ, R27 ;  /* 0x000000ffff1a7224 */ /* 0x000fe400078e001b */
[----:B------:R-:W-:-:S04]  /*1620*/  @P0 VIADD R0, R3, 0x5f ;  /* 0x0000005f03000836 */ /* 0x000fc80000000000 */
[----:B------:R-:W-:-:S05]  /*1630*/  @P0 IMAD.HI R0, R0, 0x2aaaaaab, RZ ;  /* 0x2aaaaaab00000827 */ /* 0x000fca00078e02ff */
[----:B------:R-:W-:-:S04]  /*1640*/  @P0 SHF.R.U32.HI R3, RZ, 0x1f, R0 ;  /* 0x0000001fff030819 */ /* 0x000fc80000011600 */
[----:B------:R-:W-:Y:S02]  /*1650*/  @P0 LEA.HI.SX32 R26, R0, R3, 0x1c ;  /* 0x00000003001a0211 */ /* 0x000fe400078fe2ff */
        /* <DEDUP_REMOVED lines=23> */
.L_x_9869:
[----:B------:R-:W-:Y:S05]  /*17d0*/  BSYNC B6 ;  /* 0x0000000000067941 */ /* 0x000fea0003800000 */
.L_x_9868:
        /* <DEDUP_REMOVED lines=20> */
.L_x_9871:
[----:B------:R-:W-:Y:S05]  /*1920*/  BSYNC B6 ;  /* 0x0000000000067941 */ /* 0x000fea0003800000 */
.L_x_9870:
[----:B------:R-:W-:Y:S01]  /*1930*/  ULDC.64 UR4, c[0x0][0x9f8] ;  /* 0x00027e0000047ab9 */ /* 0x000fe20000000a00 */
[----:B------:R-:W0:Y:S01]  /*1940*/  S2R R32, SR_TID.X ;  /* 0x0000000000207919 */ /* 0x000e220000002100 */
[----:B------:R-:W-:Y:S01]  /*1950*/  ISETP.NE.U32.AND P0, PT, RZ, UR4, PT ;  /* 0x00000004ff007c0c */ /* 0x000fe2000bf05070 */
[----:B------:R-:W1:Y:S01]  /*1960*/  LDC.64 R8, c[0x0][0x300] ;  /* 0x0000c000ff087b82 */ /* 0x000e620000000a00 */
[----:B------:R-:W-:Y:S01]  /*1970*/  IMAD.IADD R58, R31, 0x1, R28 ;  /* 0x000000011f3a7824 */ /* 0x000fe200078e021c */
[----:B------:R-:W-:Y:S01]  /*1980*/  ULDC.64 UR6, c[0x0][0xa08] ;  /* 0x0002820000067ab9 */ /* 0x000fe20000000a00 */
[----:B------:R-:W-:Y:S02]  /*1990*/  ISETP.NE.AND.EX P0, PT, RZ, UR5, PT, P0 ;  /* 0x00000005ff007c0c */ /* 0x000fe4000bf05300 */
[----:B------:R-:W-:Y:S01]  /*19a0*/  SHF.R.S32.HI R11, RZ, 0x1f, R90 ;  /* 0x0000001fff0b7819 */ /* 0x000fe2000001145a */
[----:B------:R-:W-:Y:S02]  /*19b0*/  VIADD R62, R16, 0x20 ;  /* 0x00000020103e7836 */ /* 0x000fe40000000000 */
[----:B------:R-:W2:Y:S08]  /*19c0*/  LDC.64 R56, c[0x0][0x3f8] ;  /* 0x0000fe00ff387b82 */ /* 0x000eb00000000a00 */
[----:B------:R-:W-:Y:S01]  /*19d0*/  @P0 IADD3 R4, P1, R214, UR4, RZ ;  /* 0x00000004d6040c10 */ /* 0x000fe2000ff3e0ff */
[----:B------:R-:W3:Y:S03]  /*19e0*/  LDC R43, c[0x0][0x3f4] ;  /* 0x0000fd00ff2b7b82 */ /* 0x000ee60000000800 */
[----:B------:R-:W-:Y:S01]  /*19f0*/  @P0 IADD3.X R5, R215, UR5, RZ, P1, !PT ;  /* 0x00000005d7050c10 */ /* 0x000fe20008ffe4ff */
[----:B------:R-:W-:-:S04]  /*1a00*/  ULDC.64 UR4, c[0x0][0x308] ;  /* 0x0000c20000047ab9 */ /* 0x000fc80000000a00 */
[----:B------:R4:W3:Y:S01]  /*1a10*/  @P0 LDG.E R29, desc[UR40][R4.64] ;  /* 0x00000028041d0981 */ /* 0x0008e2000c1e1900 */
[----:B------:R-:W-:Y:S01]  /*1a20*/  SHF.R.S32.HI R45, RZ, 0x1f, R58 ;  /* 0x0000001fff2d7819 */ /* 0x000fe2000001143a */
[-C--:B-1----:R-:W-:Y:S01]  /*1a30*/  IMAD.WIDE.U32 R6, R58, R8.reuse, RZ ;  /* 0x000000083a067225 */ /* 0x082fe200078e00ff */
[----:B------:R-:W-:Y:S01]  /*1a40*/  ISETP.NE.U32.AND P0, PT, RZ, UR6, PT ;  /* 0x00000006ff007c0c */ /* 0x000fe2000bf05070 */
[----:B------:R-:W1:Y:S01]  /*1a50*/  LDC.64 R14, c[0x0][0x408] ;  /* 0x00010200ff0e7b82 */ /* 0x000e620000000a00 */
[----:B0-----:R-:W-:Y:S01]  /*1a60*/  SHF.R.U32.HI R40, RZ, 0x7, R32 ;  /* 0x00000007ff287819 */ /* 0x001fe20000011620 */
[-C--:B------:R-:W-:Y:S01]  /*1a70*/  IMAD R0, R45, R8.reuse, RZ ;  /* 0x000000082d007224 */ /* 0x080fe200078e02ff */
[----:B------:R-:W-:Y:S01]  /*1a80*/  ISETP.NE.AND.EX P0, PT, RZ, UR7, PT, P0 ;  /* 0x00000007ff007c0c */ /* 0x000fe2000bf05300 */
[----:B------:R-:W-:Y:S01]  /*1a90*/  IMAD R10, R220, R8, RZ ;  /* 0x00000008dc0a7224 */ /* 0x000fe200078e02ff */
[----:B------:R-:W-:Y:S01]  /*1aa0*/  ISETP.NE.AND P6, PT, R40, 0x1, PT ;  /* 0x000000012800780c */ /* 0x000fe20003fc5270 */
[----:B------:R-:W-:Y:S01]  /*1ab0*/  IMAD R3, R58, R9, R0 ;  /* 0x000000093a037224 */ /* 0x000fe200078e0200 */
[----:B------:R-:W-:Y:S01]  /*1ac0*/  SHF.L.U64.HI R67, R8, 0x6, R9 ;  /* 0x0000000608437819 */ /* 0x000fe20000010209 */
[----:B------:R-:W-:Y:S01]  /*1ad0*/  VIADD R63, R16, 0x40 ;  /* 0x00000040103f7836 */ /* 0x000fe20000000000 */
[----:B--2---:R-:W-:Y:S01]  /*1ae0*/  SHF.L.U64.HI R72, R56, 0x6, R57 ;  /* 0x0000000638487819 */ /* 0x004fe20000010239 */
[----:B------:R-:W-:Y:S01]  /*1af0*/  IMAD.IADD R7, R7, 0x1, R3 ;  /* 0x0000000107077824 */ /* 0x000fe200078e0203 */
[----:B------:R-:W-:Y:S01]  /*1b00*/  SHF.R.S32.HI R75, RZ, 0x1f, R217 ;  /* 0x0000001fff4b7819 */ /* 0x000fe200000114d9 */
[----:B------:R-:W-:-:S02]  /*1b10*/  IMAD R3, R11, UR4, RZ ;  /* 0x000000040b037c24 */ /* 0x000fc4000f8e02ff */
[----:B----4-:R-:W-:-:S04]  /*1b20*/  IMAD.WIDE.U32 R4, R90, UR4, R6 ;  /* 0x000000045a047c25 */ /* 0x010fc8000f8e0006 */
[----:B------:R-:W-:Y:S01]  /*1b30*/  IMAD R3, R90, UR5, R3 ;  /* 0x000000055a037c24 */ /* 0x000fe2000f8e0203 */
[----:B------:R-:W-:Y:S01]  /*1b40*/  ULDC.64 UR4, c[0x0][0x310] ;  /* 0x0000c40000047ab9 */ /* 0x000fe20000000a00 */
[----:B------:R-:W-:-:S04]  /*1b50*/  IMAD.WIDE.U32 R6, R19, R8, R16 ;  /* 0x0000000813067225 */ /* 0x000fc800078e0010 */
[----:B------:R-:W-:Y:S01]  /*1b60*/  IMAD.IADD R5, R5, 0x1, R3 ;  /* 0x0000000105057824 */ /* 0x000fe200078e0203 */
[----:B-1----:R-:W-:Y:S01]  /*1b70*/  SHF.L.U64.HI R69, R14, 0x6, R15 ;  /* 0x000000060e457819 */ /* 0x002fe2000001020f */
[C---:B------:R-:W-:Y:S02]  /*1b80*/  VIADD R64, R16.reuse, 0x60 ;  /* 0x0000006010407836 */ /* 0x040fe40000000000 */
[C---:B------:R-:W-:Y:S02]  /*1b90*/  VIADD R12, R16.reuse, 0xc0 ;  /* 0x000000c0100c7836 */ /* 0x040fe40000000000 */
[C---:B------:R-:W-:Y:S02]  /*1ba0*/  VIADD R65, R16.reuse, 0x80 ;  /* 0x0000008010417836 */ /* 0x040fe40000000000 */
[C---:B------:R-:W-:Y:S02]  /*1bb0*/  VIADD R66, R16.reuse, 0xa0 ;  /* 0x000000a010427836 */ /* 0x040fe40000000000 */
[----:B------:R-:W-:-:S02]  /*1bc0*/  VIADD R23, R16, 0xe0 ;  /* 0x000000e010177836 */ /* 0x000fc40000000000 */
[----:B------:R-:W-:Y:S02]  /*1bd0*/  IMAD R28, R220, R56, RZ ;  /* 0x00000038dc1c7224 */ /* 0x000fe400078e02ff */
[----:B------:R-:W-:Y:S02]  /*1be0*/  IMAD.SHL.U32 R71, R226, 0x40, RZ ;  /* 0x00000040e2477824 */ /* 0x000fe400078e00ff */
[----:B------:R-:W-:Y:S02]  /*1bf0*/  IMAD R35, R19, R57, R28 ;  /* 0x0000003913237224 */ /* 0x000fe400078e021c */
[----:B------:R-:W-:Y:S01]  /*1c00*/  IMAD.MOV.U32 R77, RZ, RZ, 0x20 ;  /* 0x00000020ff4d7424 */ /* 0x000fe200078e00ff */
[----:B------:R-:W-:Y:S01]  /*1c10*/  LOP3.LUT R71, R71, 0x1c0, RZ, 0xc0, !PT ;  /* 0x000001c047477812 */ /* 0x000fe200078ec0ff */
[----:B------:R-:W-:Y:S01]  /*1c20*/  VIADD R76, R40, 0x8 ;  /* 0x00000008284c7836 */ /* 0x000fe20000000000 */
[----:B------:R-:W-:Y:S01]  /*1c30*/  SHF.R.U32.HI R40, RZ, 0x3, R206 ;  /* 0x00000003ff287819 */ /* 0x000fe200000116ce */
[----:B------:R-:W-:Y:S01]  /*1c40*/  IMAD.SHL.U32 R68, R8, 0x40, RZ ;  /* 0x0000004008447824 */ /* 0x000fe200078e00ff */
[----:B------:R-:W-:Y:S01]  /*1c50*/  SHF.R.U32.HI R74, RZ, 0x3, R71 ;  /* 0x00000003ff4a7819 */ /* 0x000fe20000011647 */
[----:B------:R-:W-:-:S02]  /*1c60*/  IMAD R81, R15, 0x60, RZ ;  /* 0x000000600f517824 */ /* 0x000fc400078e02ff */
[----:B------:R-:W-:Y:S02]  /*1c70*/  IMAD.SHL.U32 R70, R14, 0x40, RZ ;  /* 0x000000400e467824 */ /* 0x000fe400078e00ff */
[----:B------:R-:W-:Y:S02]  /*1c80*/  IMAD.SHL.U32 R73, R56, 0x40, RZ ;  /* 0x0000004038497824 */ /* 0x000fe400078e00ff */
[----:B---3--:R-:W-:Y:S01]  /*1c90*/  IMAD.SHL.U32 R78, R43, 0x2, RZ ;  /* 0x000000022b4e7824 */ /* 0x008fe200078e00ff */
[----:B------:R-:W-:Y:S02]  /*1ca0*/  SHF.R.S32.HI R0, RZ, 0x1f, R29 ;  /* 0x0000001fff007819 */ /* 0x000fe4000001141d */
[----:B------:R-:W-:Y:S01]  /*1cb0*/  SEL R21, R29, RZ, !P0 ;  /* 0x000000ff1d157207 */ /* 0x000fe20004000000 */
[----:B------:R-:W-:Y:S01]  /*1cc0*/  IMAD.WIDE.U32 R28, R19, R56, R16 ;  /* 0x00000038131c7225 */ /* 0x000fe200078e0010 */
[----:B------:R-:W-:-:S03]  /*1cd0*/  SEL R20, R0, RZ, !P0 ;  /* 0x000000ff00147207 */ /* 0x000fc60004000000 */
[----:B------:R-:W-:-:S04]  /*1ce0*/  IMAD.WIDE.U32 R4, R21, UR4, R4 ;  /* 0x0000000415047c25 */ /* 0x000fc8000f8e0004 */
[----:B------:R-:W-:Y:S01]  /*1cf0*/  IMAD R0, R20, UR4, RZ ;  /* 0x0000000414007c24 */ /* 0x000fe2000f8e02ff */
[----:B------:R-:W-:Y:S01]  /*1d00*/  IADD3 R61, P0, R4, R6, RZ ;  /* 0x00000006043d7210 */ /* 0x000fe20007f1e0ff */
[----:B------:R-:W-:Y:S02]  /*1d10*/  IMAD.IADD R29, R35, 0x1, R29 ;  /* 0x00000001231d7824 */ /* 0x000fe400078e021d */
[----:B------:R-:W-:Y:S01]  /*1d20*/  IMAD R3, R21, UR5, R0 ;  /* 0x0000000515037c24 */ /* 0x000fe2000f8e0200 */
[----:B------:R-:W-:Y:S05]  /*1d30*/  @!P6 WARPSYNC.ALL ;  /* 0x000000000000e948 */ /* 0x000fea0003800000 */
[----:B------:R-:W-:Y:S01]  /*1d40*/  ULDC UR4, c[0x0][0x320] ;  /* 0x0000c80000047ab9 */ /* 0x000fe20000000800 */
[----:B------:R-:W-:Y:S01]  /*1d50*/  IMAD R0, R19, R9, R10 ;  /* 0x0000000913007224 */ /* 0x000fe200078e020a */
[----:B------:R-:W-:Y:S01]  /*1d60*/  @!P6 BAR.SYNC.DEFER_BLOCKING 0x9, 0x100 ;  /* 0x024400000000eb1d */ /* 0x000fe20000010000 */
[----:B------:R-:W-:Y:S01]  /*1d70*/  IMAD.IADD R3, R5, 0x1, R3 ;  /* 0x0000000105037824 */ /* 0x000fe200078e0203 */
[----:B------:R-:W-:Y:S01]  /*1d80*/  ISETP.GE.AND P1, PT, R62, UR4, PT ;  /* 0x000000043e007c0c */ /* 0x000fe2000bf26270 */
[----:B-----5:R-:W-:Y:S01]  /*1d90*/  IMAD.WIDE.U32 R36, R38, R56, R28 ;  /* 0x0000003826247225 */ /* 0x020fe200078e001c */
[----:B------:R-:W-:-:S02]  /*1da0*/  ISETP.GE.AND P2, PT, R12, UR4, PT ;  /* 0x000000040c007c0c */ /* 0x000fc4000bf46270 */
[----:B------:R-:W-:Y:S01]  /*1db0*/  SEL R6, RZ, 0xffffffff, P1 ;  /* 0xffffffffff067807 */ /* 0x000fe20000800000 */
[----:B------:R-:W-:Y:S01]  /*1dc0*/  ULDC.64 UR6, c[0x0][0x330] ;  /* 0x0000cc0000067ab9 */ /* 0x000fe20000000a00 */
[----:B------:R-:W-:Y:S01]  /*1dd0*/  IADD3.X R0, R3, R7, R0, P0, !PT ;  /* 0x0000000703007210 */ /* 0x000fe200007fe400 */
[----:B------:R-:W-:Y:S01]  /*1de0*/  IMAD R7, R11, UR6, RZ ;  /* 0x000000060b077c24 */ /* 0x000fe2000f8e02ff */
[----:B------:R-:W-:Y:S01]  /*1df0*/  ISETP.GE.AND P0, PT, R16, UR4, PT ;  /* 0x0000000410007c0c */ /* 0x000fe2000bf06270 */
[----:B------:R-:W-:Y:S01]  /*1e00*/  IMAD.SHL.U32 R11, R6, 0x2, RZ ;  /* 0x00000002060b7824 */ /* 0x000fe200078e00ff */
[----:B------:R-:W-:Y:S01]  /*1e10*/  ISETP.GE.AND P1, PT, R64, UR4, PT ;  /* 0x0000000440007c0c */ /* 0x000fe2000bf26270 */
[C---:B------:R-:W-:Y:S01]  /*1e20*/  IMAD R13, R90.reuse, UR7, R7 ;  /* 0x000000075a0d7c24 */ /* 0x040fe2000f8e0207 */
[----:B------:R-:W-:Y:S01]  /*1e30*/  SEL R10, RZ, 0x1, P0 ;  /* 0x00000001ff0a7807 */ /* 0x000fe20000000000 */
[----:B------:R-:W-:Y:S01]  /*1e40*/  IMAD.WIDE.U32 R6, R90, UR6, R16 ;  /* 0x000000065a067c25 */ /* 0x000fe2000f8e0010 */
[----:B------:R-:W-:-:S02]  /*1e50*/  ISETP.GE.AND P0, PT, R63, UR4, PT ;  /* 0x000000043f007c0c */ /* 0x000fc4000bf06270 */
[----:B------:R-:W-:Y:S01]  /*1e60*/  LOP3.LUT R10, R11, 0x2, R10, 0xe2, !PT ;  /* 0x000000020b0a7812 */ /* 0x000fe200078ee20a */
[----:B------:R-:W-:Y:S01]  /*1e70*/  IMAD.IADD R7, R7, 0x1, R13 ;  /* 0x0000000107077824 */ /* 0x000fe200078e020d */
[----:B------:R-:W-:Y:S02]  /*1e80*/  SEL R11, RZ, 0x4, P0 ;  /* 0x00000004ff0b7807 */ /* 0x000fe40000000000 */
[----:B------:R-:W-:Y:S02]  /*1e90*/  SEL R12, RZ, 0x8, P1 ;  /* 0x00000008ff0c7807 */ /* 0x000fe40000800000 */
[----:B------:R-:W-:Y:S02]  /*1ea0*/  ISETP.GE.AND P0, PT, R65, UR4, PT ;  /* 0x0000000441007c0c */ /* 0x000fe4000bf06270 */
[----:B------:R-:W-:Y:S02]  /*1eb0*/  ISETP.GE.AND P1, PT, R66, UR4, PT ;  /* 0x0000000442007c0c */ /* 0x000fe4000bf26270 */
[----:B------:R-:W-:-:S02]  /*1ec0*/  LOP3.LUT R10, R12, R10, R11, 0xfe, !PT ;  /* 0x0000000a0c0a7212 */ /* 0x000fc400078efe0b */
[----:B------:R-:W-:Y:S02]  /*1ed0*/  SEL R11, RZ, 0x10, P0 ;  /* 0x00000010ff0b7807 */ /* 0x000fe40000000000 */
[----:B------:R-:W-:Y:S02]  /*1ee0*/  SEL R12, RZ, 0x20, P1 ;  /* 0x00000020ff0c7807 */ /* 0x000fe40000800000 */
[----:B------:R-:W-:Y:S01]  /*1ef0*/  ISETP.GE.AND P3, PT, R23, UR4, PT ;  /* 0x0000000417007c0c */ /* 0x000fe2000bf66270 */
[----:B------:R-:W-:Y:S01]  /*1f00*/  ULDC.64 UR4, c[0x0][0x338] ;  /* 0x0000ce0000047ab9 */ /* 0x000fe20000000a00 */
[----:B------:R-:W-:Y:S01]  /*1f10*/  LOP3.LUT R11, R12, R10, R11, 0xfe, !PT ;  /* 0x0000000a0c0b7212 */ /* 0x000fe200078efe0b */
[----:B------:R-:W-:Y:S01]  /*1f20*/  IMAD R12, R20, UR4, RZ ;  /* 0x00000004140c7c24 */ /* 0x000fe2000f8e02ff */
[----:B------:R-:W-:Y:S01]  /*1f30*/  SEL R10, RZ, 0x40, P2 ;  /* 0x00000040ff0a7807 */ /* 0x000fe20001000000 */
[C---:B------:R-:W-:Y:S01]  /*1f40*/  IMAD.WIDE.U32 R6, R21.reuse, UR4, R6 ;  /* 0x0000000415067c25 */ /* 0x040fe2000f8e0006 */
[----:B------:R-:W-:Y:S01]  /*1f50*/  ISETP.GE.AND P0, PT, R16, R43, PT ;  /* 0x0000002b1000720c */ /* 0x000fe20003f06270 */
[----:B------:R-:W-:Y:S01]  /*1f60*/  ULDC UR4, c[0x0][0x2f4] ;  /* 0x0000bd0000047ab9 */ /* 0x000fe20000000800 */
[----:B------:R-:W-:Y:S01]  /*1f70*/  SHF.R.S32.HI R23, RZ, 0x1f, R22 ;  /* 0x0000001fff177819 */ /* 0x000fe20000011416 */
[----:B------:R-:W-:Y:S01]  /*1f80*/  IMAD R41, R21, UR5, R12 ;  /* 0x0000000515297c24 */ /* 0x000fe2000f8e020c */
[----:B------:R-:W-:Y:S01]  /*1f90*/  LOP3.LUT R96, R11, R10, RZ, 0xfc, !PT ;  /* 0x0000000a0b607212 */ /* 0x000fe200078efcff */
[-C--:B------:R-:W-:Y:S01]  /*1fa0*/  IMAD R10, R220, R14.reuse, RZ ;  /* 0x0000000edc0a7224 */ /* 0x080fe200078e02ff */
[----:B------:R-:W-:Y:S01]  /*1fb0*/  SEL R33, R43, RZ, P0 ;  /* 0x000000ff2b217207 */ /* 0x000fe20000000000 */
[----:B------:R-:W-:Y:S01]  /*1fc0*/  IMAD.WIDE.U32 R12, R19, R14, R22 ;  /* 0x0000000e130c7225 */ /* 0x000fe200078e0016 */
[----:B------:R-:W-:-:S02]  /*1fd0*/  LOP3.LUT R29, R71, 0x18, R16, 0xf8, !PT ;  /* 0x00000018471d7812 */ /* 0x000fc400078ef810 */
[----:B------:R-:W-:Y:S01]  /*1fe0*/  LOP3.LUT P1, RZ, R226, 0x4, RZ, 0xc0, !PT ;  /* 0x00000004e2ff7812 */ /* 0x000fe2000782c0ff */
[----:B------:R-:W-:Y:S01]  /*1ff0*/  IMAD R31, R19, R15, R10 ;  /* 0x0000000f131f7224 */ /* 0x000fe200078e020a */
[----:B------:R-:W-:Y:S01]  /*2000*/  LOP3.LUT R28, R29, R74, RZ, 0x3c, !PT ;  /* 0x0000004a1d1c7212 */ /* 0x000fe200078e3cff */
[C---:B------:R-:W-:Y:S01]  /*2010*/  IMAD.WIDE.U32 R20, R19.reuse, R14, R16 ;  /* 0x0000000e13147225 */ /* 0x040fe200078e0010 */
[----:B------:R-:W-:Y:S02]  /*2020*/  IADD3 R58, P2, R19, R58, RZ ;  /* 0x0000003a133a7210 */ /* 0x000fe40007f5e0ff */
[----:B------:R-:W-:Y:S01]  /*2030*/  SEL R77, R77, 0xffffffe0, !P1 ;  /* 0xffffffe04d4d7807 */ /* 0x000fe20004800000 */
[----:B------:R-:W-:Y:S01]  /*2040*/  IMAD.WIDE.U32 R10, R19, R56, R22 ;  /* 0x00000038130a7225 */ /* 0x000fe200078e0016 */
[----:B------:R-:W-:Y:S02]  /*2050*/  SEL R95, RZ, 0xffffff80, P3 ;  /* 0xffffff80ff5f7807 */ /* 0x000fe40001800000 */
[C---:B------:R-:W-:Y:S01]  /*2060*/  ISETP.GE.AND P1, PT, R16.reuse, UR4, PT ;  /* 0x0000000410007c0c */ /* 0x040fe2000bf26270 */
[----:B------:R-:W-:Y:S01]  /*2070*/  IMAD.IADD R33, R16, 0x1, R33 ;  /* 0x0000000110217824 */ /* 0x000fe200078e0221 */
[C---:B------:R-:W-:Y:S01]  /*2080*/  LOP3.LUT R95, R96.reuse, 0x80, R95, 0xc8, !PT ;  /* 0x00000080605f7812 */ /* 0x040fe200078ec85f */
[----:B------:R-:W-:Y:S01]  /*2090*/  IMAD.IADD R13, R13, 0x1, R31 ;  /* 0x000000010d0d7824 */ /* 0x000fe200078e021f */
[----:B------:R-:W-:Y:S01]  /*20a0*/  LOP3.LUT R96, R96, 0x40, RZ, 0xc0, !PT ;  /* 0x0000004060607812 */ /* 0x000fe200078ec0ff */
[----:B------:R-:W-:Y:S01]  /*20b0*/  IMAD.IADD R31, R31, 0x1, R21 ;  /* 0x000000011f1f7824 */ /* 0x000fe200078e0215 */
[----:B------:R-:W-:Y:S01]  /*20c0*/  SHF.R.S32.HI R32, RZ, 0x1f, R33 ;  /* 0x0000001fff207819 */ /* 0x000fe20000011421 */
[----:B------:R-:W-:Y:S01]  /*20d0*/  IMAD.IADD R21, R11, 0x1, R35 ;  /* 0x000000010b157824 */ /* 0x000fe200078e0223 */
[----:B------:R-:W-:Y:S01]  /*20e0*/  SHF.R.S32.HI R11, RZ, 0x1f, R38 ;  /* 0x0000001fff0b7819 */ /* 0x000fe20000011426 */
[----:B------:R-:W-:Y:S01]  /*20f0*/  IMAD.MOV.U32 R30, RZ, RZ, R20 ;  /* 0x000000ffff1e7224 */ /* 0x000fe200078e0014 */
[----:B------:R-:W-:Y:S01]  /*2100*/  LEA.HI R32, R32, R33, RZ, 0x3 ;  /* 0x0000002120207211 */ /* 0x000fe200078f18ff */
[----:B------:R-:W-:-:S02]  /*2110*/  IMAD.MOV.U32 R20, RZ, RZ, R10 ;  /* 0x000000ffff147224 */ /* 0x000fc400078e000a */
[----:B------:R-:W-:Y:S01]  /*2120*/  IMAD R10, R11, R14, RZ ;  /* 0x0000000e0b0a7224 */ /* 0x000fe200078e02ff */
[----:B------:R-:W-:Y:S01]  /*2130*/  LOP3.LUT R29, R71, 0x38, R32, 0xf8, !PT ;  /* 0x00000038471d7812 */ /* 0x000fe200078ef820 */
[----:B------:R-:W-:Y:S01]  /*2140*/  IMAD R79, R207, 0x200, R28 ;  /* 0x00000200cf4f7824 */ /* 0x000fe200078e021c */
[----:B------:R-:W-:Y:S01]  /*2150*/  LOP3.LUT R28, R206, 0x38, R32, 0xf8, !PT ;  /* 0x00000038ce1c7812 */ /* 0x000fe200078ef820 */
[----:B------:R-:W-:Y:S01]  /*2160*/  IMAD R34, R11, R56, RZ ;  /* 0x000000380b227224 */ /* 0x000fe200078e02ff */
[----:B------:R-:W-:Y:S01]  /*2170*/  LOP3.LUT R92, R29, R74, RZ, 0x3c, !PT ;  /* 0x0000004a1d5c7212 */ /* 0x000fe200078e3cff */
[----:B------:R-:W-:Y:S01]  /*2180*/  IMAD R85, R38, R15, R10 ;  /* 0x0000000f26557224 */ /* 0x000fe200078e020a */
[----:B------:R-:W-:Y:S01]  /*2190*/  LOP3.LUT R93, R28, R40, RZ, 0x3c, !PT ;  /* 0x000000281c5d7212 */ /* 0x000fe200078e3cff */
[-C--:B------:R-:W-:Y:S01]  /*21a0*/  IMAD.WIDE.U32 R10, R38, R14.reuse, R12 ;  /* 0x0000000e260a7225 */ /* 0x080fe200078e000c */
[----:B------:R-:W-:Y:S02]  /*21b0*/  LOP3.LUT R90, R32, 0xfffffff8, RZ, 0xc0, !PT ;  /* 0xfffffff8205a7812 */ /* 0x000fe400078ec0ff */
[----:B------:R-:W-:Y:S01]  /*21c0*/  SHF.R.S32.HI R88, RZ, 0x3, R32 ;  /* 0x00000003ff587819 */ /* 0x000fe20000011420 */
[----:B------:R-:W-:Y:S01]  /*21d0*/  IMAD.WIDE.U32 R12, R38, R14, R30 ;  /* 0x0000000e260c7225 */ /* 0x000fe200078e001e */
[----:B------:R-:W-:-:S03]  /*21e0*/  SHF.R.S32.HI R91, RZ, 0x1f, R90 ;  /* 0x0000001fff5b7819 */ /* 0x000fc6000001145a */
[----:B------:R-:W-:Y:S02]  /*21f0*/  IMAD R33, R9, 0x60, RZ ;  /* 0x0000006009217824 */ /* 0x000fe400078e02ff */
[C---:B------:R-:W-:Y:S02]  /*2200*/  IMAD R87, R38.reuse, R57, R34 ;  /* 0x0000003926577224 */ /* 0x040fe400078e0222 */
[----:B------:R-:W-:Y:S02]  /*2210*/  IMAD R31, R57, 0x60, RZ ;  /* 0x00000060391f7824 */ /* 0x000fe400078e02ff */
[----:B------:R-:W-:-:S04]  /*2220*/  IMAD.WIDE.U32 R20, R38, R56, R20 ;  /* 0x0000003826147225 */ /* 0x000fc800078e0014 */
[----:B------:R-:W-:-:S04]  /*2230*/  IMAD.WIDE.U32 R8, R8, 0x60, RZ ;  /* 0x0000006008087825 */ /* 0x000fc800078e00ff */
[----:B------:R-:W-:-:S04]  /*2240*/  IMAD.WIDE.U32 R14, R14, 0x60, RZ ;  /* 0x000000600e0e7825 */ /* 0x000fc800078e00ff */
[----:B------:R-:W-:-:S04]  /*2250*/  IMAD.WIDE.U32 R56, R56, 0x60, RZ ;  /* 0x0000006038387825 */ /* 0x000fc800078e00ff */
[----:B------:R-:W-:Y:S01]  /*2260*/  IMAD.X R59, R220, 0x1, R45, P2 ;  /* 0x00000001dc3b7824 */ /* 0x000fe200010e062d */
[----:B------:R-:W-:Y:S01]  /*2270*/  ISETP.GE.AND P2, PT, R62, UR4, PT ;  /* 0x000000043e007c0c */ /* 0x000fe2000bf46270 */
[----:B------:R-:W-:Y:S02]  /*2280*/  IMAD.IADD R84, R11, 0x1, R85 ;  /* 0x000000010b547824 */ /* 0x000fe400078e0255 */
[----:B------:R-:W-:Y:S02]  /*2290*/  IMAD.IADD R86, R21, 0x1, R87 ;  /* 0x0000000115567824 */ /* 0x000fe400078e0257 */
[----:B------:R-:W-:Y:S02]  /*22a0*/  IMAD.IADD R80, R9, 0x1, R33 ;  /* 0x0000000109507824 */ /* 0x000fe400078e0221 */
[----:B------:R-:W-:Y:S02]  /*22b0*/  IMAD.IADD R81, R15, 0x1, R81 ;  /* 0x000000010f517824 */ /* 0x000fe400078e0251 */
[----:B------:R-:W-:-:S02]  /*22c0*/  IMAD.IADD R82, R57, 0x1, R31 ;  /* 0x0000000139527824 */ /* 0x000fc400078e021f */
[----:B------:R-:W-:Y:S02]  /*22d0*/  IMAD.IADD R83, R77, 0x1, R79 ;  /* 0x000000014d537824 */ /* 0x000fe400078e024f */
[----:B------:R-:W-:Y:S02]  /*22e0*/  IMAD.IADD R85, R85, 0x1, R13 ;  /* 0x0000000155557824 */ /* 0x000fe400078e020d */
[----:B------:R-:W-:Y:S02]  /*22f0*/  IMAD.IADD R87, R87, 0x1, R37 ;  /* 0x0000000157577824 */ /* 0x000fe400078e0225 */
[----:B------:R-:W-:Y:S02]  /*2300*/  IMAD R92, R207, 0x200, R92 ;  /* 0x00000200cf5c7824 */ /* 0x000fe400078e025c */
[----:B------:R-:W-:Y:S02]  /*2310*/  IMAD.IADD R93, R208, 0x1, R93 ;  /* 0x00000001d05d7824 */ /* 0x000fe400078e025d */
[----:B------:R-:W-:-:S07]  /*2320*/  IMAD.IADD R94, R7, 0x1, R41 ;  /* 0x00000001075e7824 */ /* 0x000fce00078e0229 */
.L_x_9919:
[----:B------:R-:W0:Y:S01]  /*2330*/  LDC.64 R100, c[0x0][0x2e8] ;  /* 0x0000ba00ff647b82 */ /* 0x000e220000000a00 */
[----:B------:R-:W-:Y:S01]  /*2340*/  VIADD R45, R26, 0xffffffff ;  /* 0xffffffff1a2d7836 */ /* 0x000fe20000000000 */
[----:B------:R-:W-:Y:S05]  /*2350*/  YIELD ;  /* 0x0000000000007946 */ /* 0x000fea0003800000 */
[----:B------:R-:W-:Y:S01]  /*2360*/  SHF.R.S32.HI R35, RZ, 0x1f, R45 ;  /* 0x0000001fff237819 */ /* 0x000fe2000001142d */
[----:B------:R-:W1:Y:S01]  /*2370*/  LDC R105, c[0x0][0x3f4] ;  /* 0x0000fd00ff697b82 */ /* 0x000e620000000800 */
[-C--:B------:R-:W-:Y:S01]  /*2380*/  IMAD R29, R80, R45.reuse, RZ ;  /* 0x0000002d501d7224 */ /* 0x080fe200078e02ff */
[----:B------:R-:W-:Y:S01]  /*2390*/  BSSY B0, `(.L_x_9872) ;  /* 0x00002ce000007945 */ /* 0x000fe20003800000 */
[----:B------:R-:W-:-:S04]  /*23a0*/  IMAD.WIDE.U32 R102, R8, R45, RZ ;  /* 0x0000002d08667225 */ /* 0x000fc800078e00ff */
[----:B------:R-:W-:Y:S01]  /*23b0*/  IMAD R31, R35, R8, R29 ;  /* 0x00000008231f7224 */ /* 0x000fe200078e021d */
[CC--:B------:R-:W-:Y:S01]  /*23c0*/  IADD3 R26, P3, P4, R61.reuse, R102.reuse, R68 ;  /* 0x000000663d1a7210 */ /* 0x0c0fe20007c7e044 */
[C---:B------:R-:W-:Y:S01]  /*23d0*/  IMAD R106, R2.reuse, 0x1800, R79 ;  /* 0x00001800026a7824 */ /* 0x040fe200078e024f */
[----:B------:R-:W-:Y:S01]  /*23e0*/  IADD3 R29, P5, R61, R102, RZ ;  /* 0x000000663d1d7210 */ /* 0x000fe20007fbe0ff */
[----:B------:R-:W-:Y:S02]  /*23f0*/  IMAD.IADD R107, R103, 0x1, R31 ;  /* 0x00000001676b7824 */ /* 0x000fe400078e021f */
[----:B------:R-:W-:Y:S02]  /*2400*/  IMAD R104, R2, 0x1800, R83 ;  /* 0x0000180002687824 */ /* 0x000fe400078e0253 */
[----:B------:R-:W-:Y:S01]  /*2410*/  IMAD.X R30, R107, 0x1, R0, P5 ;  /* 0x000000016b1e7824 */ /* 0x000fe200028e0600 */
[----:B------:R-:W-:Y:S01]  /*2420*/  IADD3.X R28, R0, R107, R67, P3, P4 ;  /* 0x0000006b001c7210 */ /* 0x000fe20001fe8443 */
[--C-:B------:R-:W-:Y:S01]  /*2430*/  IMAD R106, R106, 0x2, R25.reuse ;  /* 0x000000026a6a7824 */ /* 0x100fe200078e0219 */
[-C--:B0-----:R-:W-:Y:S01]  /*2440*/  LEA R40, P3, R26, R100.reuse, 0x1 ;  /* 0x000000641a287211 */ /* 0x081fe200078608ff */
[----:B------:R-:W-:Y:S01]  /*2450*/  IMAD R104, R104, 0x2, R25 ;  /* 0x0000000268687824 */ /* 0x000fe200078e0219 */
[----:B------:R-:W-:-:S02]  /*2460*/  LEA R42, P5, R29, R100, 0x1 ;  /* 0x000000641d2a7211 */ /* 0x000fc400078a08ff */
[----:B------:R-:W-:Y:S01]  /*2470*/  LEA.HI.X R41, R26, R101, R28, 0x1, P3 ;  /* 0x000000651a297211 */ /* 0x000fe200018f0c1c */
[----:B------:R-:W-:Y:S01]  /*2480*/  IMAD.MOV.U32 R26, RZ, RZ, R45 ;  /* 0x000000ffff1a7224 */ /* 0x000fe200078e002d */
[----:B-1----:R-:W-:Y:S02]  /*2490*/  ISETP.GE.AND P3, PT, R105, 0x1, PT ;  /* 0x000000016900780c */ /* 0x002fe40003f66270 */
[----:B------:R-:W-:Y:S02]  /*24a0*/  ISETP.GT.AND P4, PT, R45, R27, PT ;  /* 0x0000001b2d00720c */ /* 0x000fe40003f84270 */
[----:B------:R-:W-:Y:S02]  /*24b0*/  LEA.HI.X R43, R29, R101, R30, 0x1, P5 ;  /* 0x000000651d2b7211 */ /* 0x000fe400028f0c1e */
[----:B------:R-:W-:-:S07]  /*24c0*/  P2R R98, PR, RZ, 0x10 ;  /* 0x00000010ff627803 */ /* 0x000fce0000000000 */
[----:B----4-:R-:W-:Y:S05]  /*24d0*/  @!P3 BRA `(.L_x_9873) ;  /* 0x000000280080b947 */ /* 0x010fea0003800000 */
        /* <DEDUP_REMOVED lines=19> */
[----:B------:R-:W-:-:S03]  /*2610*/  CS2R R54, SRZ ;  /* 0x0000000000367805 */ /* 0x000fc6000001ff00 */
[----:B------:R-:W-:Y:S05]  /*2620*/  @P4 BRA `(.L_x_9876) ;  /* 0x0000000000504947 */ /* 0x000fea0003800000 */
[----:B------:R-:W-:Y:S01]  /*2630*/  IADD3 R33, P3, R20, R28, RZ ;  /* 0x0000001c14217210 */ /* 0x000fe20007f7e0ff */
[----:B------:R-:W-:Y:S01]  /*2640*/  ULDC.64 UR4, c[0x0][0x3e8] ;  /* 0x0000fa0000047ab9 */ /* 0x000fe20000000a00 */
[----:B------:R-:W-:Y:S02]  /*2650*/  CS2R R52, SRZ ;  /* 0x0000000000347805 */ /* 0x000fe4000001ff00 */
[----:B------:R-:W-:Y:S01]  /*2660*/  CS2R R54, SRZ ;  /* 0x0000000000367805 */ /* 0x000fe2000001ff00 */
[----:B------:R-:W-:Y:S01]  /*2670*/  IMAD.X R44, R97, 0x1, R86, P3 ;  /* 0x00000001612c7824 */ /* 0x000fe200018e0656 */
[----:B------:R-:W-:-:S04]  /*2680*/  LEA R32, P3, R33, UR4, 0x1 ;  /* 0x0000000421207c11 */ /* 0x000fc8000f8608ff */
[----:B------:R-:W-:Y:S01]  /*2690*/  LEA.HI.X R33, R33, UR5, R44, 0x1, P3 ;  /* 0x0000000521217c11 */ /* 0x000fe200098f0c2c */
[----:B------:R-:W-:Y:S01]  /*26a0*/  ULDC.64 UR4, c[0x0][0x400] ;  /* 0x0001000000047ab9 */ /* 0x000fe20000000a00 */
[----:B------:R-:W-:-:S05]  /*26b0*/  IADD3 R45, P3, R10, R30, RZ ;  /* 0x0000001e0a2d7210 */ /* 0x000fca0007f7e0ff */
[----:B------:R-:W-:Y:S01]  /*26c0*/  IMAD.X R46, R108, 0x1, R84, P3 ;  /* 0x000000016c2e7824 */ /* 0x000fe200018e0654 */
        /* <DEDUP_REMOVED lines=10> */
.L_x_9876:
[----:B------:R-:W-:Y:S05]  /*2770*/  BSYNC B1 ;  /* 0x0000000000017941 */ /* 0x000fea0003800000 */
.L_x_9875:
[----:B------:R-:W-:Y:S01]  /*2780*/  ISETP.GE.AND P5, PT, R217, R99, PT ;  /* 0x00000063d900720c */ /* 0x000fe20003fa6270 */
[----:B------:R-:W-:Y:S01]  /*2790*/  BSSY B1, `(.L_x_9877) ;  /* 0x000001b000017945 */ /* 0x000fe20003800000 */
[----:B0-----:R-:W-:Y:S02]  /*27a0*/  CS2R R44, SRZ ;  /* 0x00000000002c7805 */ /* 0x001fe4000001ff00 */
[----:B------:R-:W-:Y:S01]  /*27b0*/  CS2R R32, SRZ ;  /* 0x0000000000207805 */ /* 0x000fe2000001ff00 */
[----:B-----5:R-:W-:Y:S01]  /*27c0*/  IMAD.MOV.U32 R100, RZ, RZ, R50 ;  /* 0x000000ffff647224 */ /* 0x020fe200078e0032 */
[----:B------:R-:W-:Y:S01]  /*27d0*/  CS2R R46, SRZ ;  /* 0x00000000002e7805 */ /* 0x000fe2000001ff00 */
[----:B------:R-:W-:-:S06]  /*27e0*/  IMAD.MOV.U32 R101, RZ, RZ, R51 ;  /* 0x000000ffff657224 */ /* 0x000fcc00078e0033 */
[----:B------:R-:W-:Y:S05]  /*27f0*/  @P5 BRA `(.L_x_9878) ;  /* 0x0000000000505947 */ /* 0x000fea0003800000 */
[----:B------:R-:W-:Y:S01]  /*2800*/  IADD3 R29, P3, P6, R20, R28, R73 ;  /* 0x0000001c141d7210 */ /* 0x000fe20007e7e049 */
[----:B------:R-:W-:Y:S01]  /*2810*/  ULDC.64 UR4, c[0x0][0x3e8] ;  /* 0x0000fa0000047ab9 */ /* 0x000fe20000000a00 */
[----:B------:R-:W-:Y:S02]  /*2820*/  CS2R R44, SRZ ;  /* 0x00000000002c7805 */ /* 0x000fe4000001ff00 */
[----:B------:R-:W-:Y:S02]  /*2830*/  CS2R R46, SRZ ;  /* 0x00000000002e7805 */ /* 0x000fe4000001ff00 */
[----:B------:R-:W-:Y:S02]  /*2840*/  IADD3.X R34, R86, R97, R72, P3, P6 ;  /* 0x0000006156227210 */ /* 0x000fe40001fec448 */
[----:B------:R-:W-:-:S04]  /*2850*/  IADD3 R31, P3, P6, R10, R30, R70 ;  /* 0x0000001e0a1f7210 */ /* 0x000fc80007e7e046 */
[----:B------:R-:W-:Y:S02]  /*2860*/  IADD3.X R32, R84, R108, R69, P3, P6 ;  /* 0x0000006c54207210 */ /* 0x000fe40001fec445 */
[----:B------:R-:W-:-:S04]  /*2870*/  LEA R28, P3, R29, UR4, 0x1 ;  /* 0x000000041d1c7c11 */ /* 0x000fc8000f8608ff */
[----:B------:R-:W-:Y:S01]  /*2880*/  LEA.HI.X R29, R29, UR5, R34, 0x1, P3 ;  /* 0x000000051d1d7c11 */ /* 0x000fe200098f0c22 */
[----:B------:R-:W-:Y:S02]  /*2890*/  ULDC.64 UR4, c[0x0][0x400] ;  /* 0x0001000000047ab9 */ /* 0x000fe40000000a00 */
        /* <DEDUP_REMOVED lines=10> */
.L_x_9878:
[----:B------:R-:W-:Y:S05]  /*2940*/  BSYNC B1 ;  /* 0x0000000000017941 */ /* 0x000fea0003800000 */
.L_x_9877:
[----:B0-----:R-:W-:Y:S01]  /*2950*/  IMAD.MOV.U32 R28, RZ, RZ, R52 ;  /* 0x000000ffff1c7224 */ /* 0x001fe200078e0034 */
[----:B------:R-:W-:Y:S01]  /*2960*/  ISETP.NE.AND P3, PT, R203, 0x3, PT ;  /* 0x00000003cb00780c */ /* 0x000fe20003f65270 */
        /* <DEDUP_REMOVED lines=31> */
.L_x_9879:
[----:B------:R-:W-:Y:S01]  /*2b60*/  IMAD R97, R2, 0x8, R18 ;  /* 0x0000000802617824 */ /* 0x000fe200078e0212 */
[----:B------:R-:W-:Y:S01]  /*2b70*/  SHF.L.U32 R108, R201, 0x1f, RZ ;  /* 0x0000001fc96c7819 */ /* 0x000fe200000006ff */
[----:B------:R-:W-:Y:S03]  /*2b80*/  BSSY B1, `(.L_x_9880) ;  /* 0x0000003000017945 */ /* 0x000fe60003800000 */
[----:B------:R-:W0:Y:S02]  /*2b90*/  SYNCS.PHASECHK.TRANS64.TRYWAIT P6, [R97+URZ+0x22890], R108 ;  /* 0x0228906c610075a7 */ /* 0x000e2400080c017f */
[----:B0-----:R-:W-:Y:S05]  /*2ba0*/  @!P6 BRA `(.L_x_9881) ;  /* 0x00000148009ce947 */ /* 0x001fea0003800000 */
.L_x_10157:
[----:B------:R-:W-:Y:S05]  /*2bb0*/  BSYNC B1 ;  /* 0x0000000000017941 */ /* 0x000fea0003800000 */
.L_x_9880:
[----:B------:R-:W-:Y:S04]  /*2bc0*/  BSSY B1, `(.L_x_9882) ;  /* 0x000006e000017945 */ /* 0x000fe80003800000 */
[----:B------:R-:W-:Y:S05]  /*2bd0*/  @P4 BRA `(.L_x_9883) ;  /* 0x0000000400b04947 */ /* 0x000fea0003800000 */
[----:B------:R-:W-:Y:S04]  /*2be0*/  BSSY B2, `(.L_x_9884) ;  /* 0x0000036000027945 */ /* 0x000fe80003800000 */
[----:B------:R-:W-:Y:S05]  /*2bf0*/  @P1 BRA `(.L_x_9885) ;  /* 0x0000000000d01947 */ /* 0x000fea0003800000 */
[----:B------:R1:W2:Y:S01]  /*2c00*/  LDS.128 R28, [R106] ;  /* 0x000000006a1c7984 */ /* 0x0002a20000000c00 */
        /* <DEDUP_REMOVED lines=49> */
.L_x_9887:
[----:B------:R-:W-:Y:S05]  /*2f20*/  BSYNC B3 ;  /* 0x0000000000037941 */ /* 0x000fea0003800000 */
.L_x_9886:
[----:B--2---:R1:W-:Y:S02]  /*2f30*/  STG.E.128 desc[UR40][R42.64], R28 ;  /* 0x0000001c2a007986 */ /* 0x0043e4000c101d28 */
.L_x_9885:
[----:B------:R-:W-:Y:S05]  /*2f40*/  BSYNC B2 ;  /* 0x0000000000027941 */ /* 0x000fea0003800000 */
.L_x_9884:
[----:B------:R-:W-:Y:S05]  /*2f50*/  @P2 BRA `(.L_x_9883) ;  /* 0x0000000000d02947 */ /* 0x000fea0003800000 */
[----:B-1----:R1:W2:Y:S01]  /*2f60*/  LDS.128 R28, [R104] ;  /* 0x00000000681c7984 */ /* 0x0022a20000000c00 */
        /* <DEDUP_REMOVED lines=49> */
.L_x_9889:
[----:B------:R-:W-:Y:S05]  /*3280*/  BSYNC B2 ;  /* 0x0000000000027941 */ /* 0x000fea0003800000 */
.L_x_9888:
[----:B--2---:R2:W-:Y:S02]  /*3290*/  STG.E.128 desc[UR40][R42.64+0x40], R28 ;  /* 0x0000401c2a007986 */ /* 0x0045e4000c101d28 */
.L_x_9883:
[----:B------:R-:W-:Y:S05]  /*32a0*/  BSYNC B1 ;  /* 0x0000000000017941 */ /* 0x000fea0003800000 */
.L_x_9882:
[----:B------:R-:W-:Y:S05]  /*32b0*/  @P5 BRA `(.L_x_9890) ;  /* 0x0000001c006c5947 */ /* 0x000fea0003800000 */
[----:B------:R-:W-:Y:S04]  /*32c0*/  BSSY B1, `(.L_x_9891) ;  /* 0x0000036000017945 */ /* 0x000fe80003800000 */
[----:B------:R-:W-:Y:S05]  /*32d0*/  @P1 BRA `(.L_x_9892) ;  /* 0x0000000000d01947 */ /* 0x000fea0003800000 */
[----:B-12---:R1:W2:Y:S01]  /*32e0*/  LDS.128 R28, [R106+0x2000] ;  /* 0x002000006a1c7984 */ /* 0x0062a20000000c00 */
        /* <DEDUP_REMOVED lines=49> */
.L_x_9894:
[----:B------:R-:W-:Y:S05]  /*3600*/  BSYNC B2 ;  /* 0x0000000000027941 */ /* 0x000fea0003800000 */
.L_x_9893:
[----:B--2---:R3:W-:Y:S02]  /*3610*/  STG.E.128 desc[UR40][R40.64], R28 ;  /* 0x0000001c28007986 */ /* 0x0047e4000c101d28 */
.L_x_9892:
[----:B------:R-:W-:Y:S05]  /*3620*/  BSYNC B1 ;  /* 0x0000000000017941 */ /* 0x000fea0003800000 */
.L_x_9891:
[----:B------:R-:W-:Y:S05]  /*3630*/  @P2 BRA `(.L_x_9890) ;  /* 0x00000018008c2947 */ /* 0x000fea0003800000 */
[----:B-123--:R1:W2:Y:S01]  /*3640*/  LDS.128 R28, [R104+0x2000] ;  /* 0x00200000681c7984 */ /* 0x00e2a20000000c00 */
[----:B------:R-:W-:Y:S01]  /*3650*/  ISETP.GE.AND P4, PT, R202, R105, PT ;  /* 0x00000069ca00720c */ /* 0x000fe20003f86270 */
[----:B------:R-:W-:-:S12]  /*3660*/  BSSY B1, `(.L_x_9895) ;  /* 0x0000030000017945 */ /* 0x000fd80003800000 */
[----:B-1----:R-:W-:Y:S05]  /*3670*/  @P4 BRA `(.L_x_9896) ;  /* 0x0000000000b84947 */ /* 0x002fea0003800000 */
        /* <DEDUP_REMOVED lines=8> */
[----:B------:R-:W-:Y:S02]  /*3700*/  PRMT R102, R102, 0x5410, R43 ;  /* 0x0000541066667816 */ /* 0x000fe4000000002b */
[----:B------:R-:W-:Y:S01]  /*3710*/  LOP3.LUT R33, R30, 0xffff0000, RZ, 0xc0, !PT ;  /* 0xffff00001e217812 */ /* 0x000fe200078ec0ff */
[----:B------:R-:W-:Y:S01]  /*3720*/  IMAD.U32 R43, R101, 0x10000, RZ ;  /* 0x00010000652b7824 */ /* 0x000fe200078e00ff */
[----:B------:R-:W-:Y:S01]  /*3730*/  LOP3.LUT R35, R31, 0xffff0000, RZ, 0xc0, !PT ;  /* 0xffff00001f237812 */ /* 0x000fe200078ec0ff */
[----:B------:R-:W-:Y:S01]  /*3740*/  IMAD.U32 R30, R29, 0x10000, RZ ;  /* 0x000100001d1e7824 */ /* 0x000fe200078e00ff */
[----:B------:R-:W-:Y:S01]  /*3750*/  PRMT R100, R100, 0x5410, R45 ;  /* 0x0000541064647816 */ /* 0x000fe2000000002d */
[----:B------:R-:W-:Y:S01]  /*3760*/  IMAD.U32 R45, R103, 0x10000, RZ ;  /* 0x00010000672d7824 */ /* 0x000fe200078e00ff */
[----:B------:R-:W-:Y:S01]  /*3770*/  LOP3.LUT R31, R29, 0xffff0000, RZ, 0xc0, !PT ;  /* 0xffff00001d1f7812 */ /* 0x000fe200078ec0ff */
[----:B------:R-:W-:Y:S01]  /*3780*/  IMAD.U32 R29, R28, 0x10000, RZ ;  /* 0x000100001c1d7824 */ /* 0x000fe200078e00ff */
[----:B------:R-:W-:Y:S01]  /*3790*/  LOP3.LUT R44, R102, 0xffff0000, RZ, 0xc0, !PT ;  /* 0xffff0000662c7812 */ /* 0x000fe200078ec0ff */
[C---:B------:R-:W-:Y:S01]  /*37a0*/  FMUL.FTZ R49, R33.reuse, R45 ;  /* 0x0000002d21317220 */ /* 0x040fe20000410000 */
[----:B------:R-:W-:Y:S01]  /*37b0*/  LOP3.LUT R42, R100, 0xffff0000, RZ, 0xc0, !PT ;  /* 0xffff0000642a7812 */ /* 0x000fe200078ec0ff */
[-C--:B------:R-:W-:Y:S01]  /*37c0*/  FMUL.FTZ R33, R33, R43.reuse ;  /* 0x0000002b21217220 */ /* 0x080fe20000410000 */
[----:B------:R-:W-:Y:S01]  /*37d0*/  LOP3.LUT R103, R103, 0xffff0000, RZ, 0xc0, !PT ;  /* 0xffff000067677812 */ /* 0x000fe200078ec0ff */
[----:B------:R-:W-:Y:S01]  /*37e0*/  FMUL.FTZ R47, R31, R44 ;  /* 0x0000002c1f2f7220 */ /* 0x000fe20000410000 */
[----:B------:R-:W-:Y:S01]  /*37f0*/  LOP3.LUT R101, R101, 0xffff0000, RZ, 0xc0, !PT ;  /* 0xffff000065657812 */ /* 0x000fe200078ec0ff */
[----:B------:R-:W-:Y:S01]  /*3800*/  FFMA.FTZ R49, R32, R43, -R49 ;  /* 0x0000002b20317223 */ /* 0x000fe20000010831 */
        /* <DEDUP_REMOVED lines=21> */
.L_x_9896:
[----:B------:R-:W-:Y:S05]  /*3960*/  BSYNC B1 ;  /* 0x0000000000017941 */ /* 0x000fea0003800000 */
.L_x_9895:
[----:B--2---:R1:W-:Y:S01]  /*3970*/  STG.E.128 desc[UR40][R40.64+0x40], R28 ;  /* 0x0000401c28007986 */ /* 0x0043e2000c101d28 */
[----:B------:R-:W-:Y:S05]  /*3980*/  BRA `(.L_x_9890) ;  /* 0x0000001400b87947 */ /* 0x000fea0003800000 */
.L_x_9874:
[----:B------:R-:W-:Y:S02]  /*3990*/  ISETP.GE.AND P3, PT, R217, R99, PT ;  /* 0x00000063d900720c */ /* 0x000fe40003f66270 */
[----:B------:R-:W-:Y:S02]  /*39a0*/  CS2R R34, SRZ ;  /* 0x0000000000227805 */ /* 0x000fe4000001ff00 */
[----:B------:R-:W-:Y:S02]  /*39b0*/  CS2R R32, SRZ ;  /* 0x0000000000207805 */ /* 0x000fe4000001ff00 */
[----:B------:R-:W-:-:S13]  /*39c0*/  ISETP.GE.OR P3, PT, R16, R105, P3 ;  /* 0x000000691000720c */ /* 0x000fda0001f66670 */
[----:B------:R-:W-:Y:S01]  /*39d0*/  @!P3 IADD3 R40, P4, P5, R36, R28, R73 ;  /* 0x0000001c2428b210 */ /* 0x000fe20007d9e049 */
[----:B------:R-:W0:Y:S03]  /*39e0*/  @!P3 LDC.64 R50, c[0x0][0x3e8] ;  /* 0x0000fa00ff32bb82 */ /* 0x000e260000000a00 */
[----:B------:R-:W-:Y:S02]  /*39f0*/  @!P3 IADD3.X R41, R87, R97, R72, P4, P5 ;  /* 0x000000615729b210 */ /* 0x000fe400027ea448 */
[----:B------:R-:W-:-:S03]  /*3a00*/  @!P3 IADD3 R44, P4, P5, R12, R30, R70 ;  /* 0x0000001e0c2cb210 */ /* 0x000fc60007d9e046 */
[----:B------:R-:W1:Y:S01]  /*3a10*/  @!P3 LDC.64 R48, c[0x0][0x400] ;  /* 0x00010000ff30bb82 */ /* 0x000e620000000a00 */
[----:B------:R-:W-:Y:S02]  /*3a20*/  @!P3 IADD3.X R45, R85, R108, R69, P4, P5 ;  /* 0x0000006c552db210 */ /* 0x000fe400027ea445 */
[----:B------:R-:W-:-:S04]  /*3a30*/  ISETP.GE.AND P4, PT, R19, R99, PT ;  /* 0x000000631300720c */ /* 0x000fc80003f86270 */
[----:B------:R-:W-:-:S13]  /*3a40*/  ISETP.GE.OR P4, PT, R16, R105, P4 ;  /* 0x000000691000720c */ /* 0x000fda0002786670 */
[----:B------:R-:W2:Y:S01]  /*3a50*/  @!P4 LDC.64 R52, c[0x0][0x3e8] ;  /* 0x0000fa00ff34cb82 */ /* 0x000ea20000000a00 */
[----:B------:R-:W-:-:S05]  /*3a60*/  @!P4 IADD3 R28, P5, R36, R28, RZ ;  /* 0x0000001c241cc210 */ /* 0x000fca0007fbe0ff */
[----:B------:R-:W-:Y:S02]  /*3a70*/  @!P4 IMAD.X R29, R97, 0x1, R87, P5 ;  /* 0x00000001611dc824 */ /* 0x000fe400028e0657 */
[----:B------:R-:W3:Y:S01]  /*3a80*/  @!P4 LDC.64 R54, c[0x0][0x400] ;  /* 0x00010000ff36cb82 */ /* 0x000ee20000000a00 */
[----:B--2---:R-:W-:-:S04]  /*3a90*/  @!P4 LEA R52, P5, R28, R52, 0x1 ;  /* 0x000000341c34c211 */ /* 0x004fc800078a08ff */
[----:B------:R-:W-:Y:S02]  /*3aa0*/  @!P4 LEA.HI.X R53, R28, R53, R29, 0x1, P5 ;  /* 0x000000351c35c211 */ /* 0x000fe400028f0c1d */
[----:B------:R-:W-:-:S05]  /*3ab0*/  @!P4 IADD3 R30, P5, R12, R30, RZ ;  /* 0x0000001e0c1ec210 */ /* 0x000fca0007fbe0ff */
[----:B------:R-:W-:Y:S01]  /*3ac0*/  @!P4 IMAD.X R28, R108, 0x1, R85, P5 ;  /* 0x000000016c1cc824 */ /* 0x000fe200028e0655 */
[----:B---3--:R-:W-:-:S04]  /*3ad0*/  @!P4 LEA R54, P5, R30, R54, 0x1 ;  /* 0x000000361e36c211 */ /* 0x008fc800078a08ff */
[----:B------:R-:W-:Y:S02]  /*3ae0*/  @!P4 LEA.HI.X R55, R30, R55, R28, 0x1, P5 ;  /* 0x000000371e37c211 */ /* 0x000fe400028f0c1c */
[----:B------:R-:W-:Y:S02]  /*3af0*/  CS2R R30, SRZ ;  /* 0x00000000001e7805 */ /* 0x000fe4000001ff00 */
[----:B------:R-:W-:Y:S01]  /*3b00*/  CS2R R28, SRZ ;  /* 0x00000000001c7805 */ /* 0x000fe2000001ff00 */
[----:B------:R-:W2:Y:S05]  /*3b10*/  @!P4 LDG.E.128 R32, desc[UR40][R54.64] ;  /* 0x000000283620c981 */ /* 0x000eaa000c1e1d00 */
[----:B------:R-:W3:Y:S01]  /*3b20*/  @!P4 LDG.E.128 R28, desc[UR40][R52.64] ;  /* 0x00000028341cc981 */ /* 0x000ee2000c1e1d00 */
[----:B0-----:R-:W-:-:S02]  /*3b30*/  @!P3 LEA R50, P4, R40, R50, 0x1 ;  /* 0x000000322832b211 */ /* 0x001fc400078808ff */
[----:B------:R-:W-:Y:S02]  /*3b40*/  CS2R R42, SRZ ;  /* 0x00000000002a7805 */ /* 0x000fe4000001ff00 */
[----:B------:R-:W-:Y:S02]  /*3b50*/  @!P3 LEA.HI.X R51, R40, R51, R41, 0x1, P4 ;  /* 0x000000332833b211 */ /* 0x000fe400020f0c29 */
[----:B------:R-:W-:Y:S02]  /*3b60*/  CS2R R40, SRZ ;  /* 0x0000000000287805 */ /* 0x000fe4000001ff00 */
[C---:B-1----:R-:W-:Y:S02]  /*3b70*/  @!P3 LEA R48, P4, R44.reuse, R48, 0x1 ;  /* 0x000000302c30b211 */ /* 0x042fe400078808ff */
[----:B------:R-:W-:Y:S02]  /*3b80*/  CS2R R46, SRZ ;  /* 0x00000000002e7805 */ /* 0x000fe4000001ff00 */
[----:B------:R-:W-:Y:S01]  /*3b90*/  @!P3 LEA.HI.X R49, R44, R49, R45, 0x1, P4 ;  /* 0x000000312c31b211 */ /* 0x000fe200020f0c2d */
[----:B------:R2:W4:Y:S01]  /*3ba0*/  @!P3 LDG.E.128 R40, desc[UR40][R50.64] ;  /* 0x000000283228b981 */ /* 0x000522000c1e1d00 */
[----:B------:R-:W-:-:S06]  /*3bb0*/  CS2R R44, SRZ ;  /* 0x00000000002c7805 */ /* 0x000fcc000001ff00 */
[----:B------:R0:W5:Y:S01]  /*3bc0*/  @!P3 LDG.E.128 R44, desc[UR40][R48.64] ;  /* 0x00000028302cb981 */ /* 0x000162000c1e1d00 */
[----:B------:R-:W-:Y:S02]  /*3bd0*/  ISETP.NE.AND P3, PT, R203, 0x3, PT ;  /* 0x00000003cb00780c */ /* 0x000fe40003f65270 */
[----:B------:R-:W-:Y:S01]  /*3be0*/  ISETP.GE.AND P4, PT, R16, R105, PT ;  /* 0x000000691000720c */ /* 0x000fe20003f86270 */
[----:B--2---:R-:W-:Y:S02]  /*3bf0*/  IMAD.MOV.U32 R50, RZ, RZ, R34 ;  /* 0x000000ffff327224 */ /* 0x004fe400078e0022 */
[----:B0-----:R-:W-:Y:S02]  /*3c00*/  IMAD.MOV.U32 R48, RZ, RZ, R35 ;  /* 0x000000ffff307224 */ /* 0x001fe400078e0023 */
[----:B------:R-:W-:Y:S02]  /*3c10*/  IMAD.MOV.U32 R49, RZ, RZ, R32 ;  /* 0x000000ffff317224 */ /* 0x000fe400078e0020 */
[----:B------:R-:W-:-:S02]  /*3c20*/  IMAD.MOV.U32 R51, RZ, RZ, R33 ;  /* 0x000000ffff337224 */ /* 0x000fc400078e0021 */
[----:B---3--:R-:W-:Y:S02]  /*3c30*/  IMAD.MOV.U32 R52, RZ, RZ, R30 ;  /* 0x000000ffff347224 */ /* 0x008fe400078e001e */
[----:B------:R-:W-:Y:S01]  /*3c40*/  IMAD.MOV.U32 R55, RZ, RZ, R29 ;  /* 0x000000ffff377224 */ /* 0x000fe200078e001d */
[----:B------:R-:W-:Y:S02]  /*3c50*/  PRMT R132, R50, 0x7610, R132 ;  /* 0x0000761032847816 */ /* 0x000fe40000000084 */
[----:B------:R-:W-:Y:S02]  /*3c60*/  PRMT R134, R48, 0x7610, R134 ;  /* 0x0000761030867816 */ /* 0x000fe40000000086 */
[----:B------:R-:W-:Y:S01]  /*3c70*/  PRMT R117, R117, 0x5410, R49 ;  /* 0x0000541075757816 */ /* 0x000fe20000000031 */
        /* <DEDUP_REMOVED lines=14> */
[----:B------:R-:W-:-:S02]  /*3d60*/  IMAD.MOV.U32 R49, RZ, RZ, R47 ;  /* 0x000000ffff317224 */ /* 0x000fc400078e002f */
[----:B------:R-:W-:Y:S02]  /*3d70*/  IMAD.MOV.U32 R50, RZ, RZ, R44 ;  /* 0x000000ffff327224 */ /* 0x000fe400078e002c */
[----:B------:R-:W-:Y:S01]  /*3d80*/  IMAD.MOV.U32 R51, RZ, RZ, R45 ;  /* 0x000000ffff337224 */ /* 0x000fe200078e002d */
[----:B------:R-:W-:Y:S02]  /*3d90*/  PRMT R125, R53, 0x7610, R125 ;  /* 0x00007610357d7816 */ /* 0x000fe4000000007d */
[----:B------:R-:W-:Y:S02]  /*3da0*/  PRMT R130, R54, 0x7610, R130 ;  /* 0x0000761036827816 */ /* 0x000fe40000000082 */
[----:B------:R-:W-:Y:S02]  /*3db0*/  PRMT R119, R48, 0x7610, R119 ;  /* 0x0000761030777816 */ /* 0x000fe40000000077 */
[----:B------:R-:W-:Y:S02]  /*3dc0*/  PRMT R120, R49, 0x7610, R120 ;  /* 0x0000761031787816 */ /* 0x000fe40000000078 */
[----:B------:R-:W-:-:S02]  /*3dd0*/  PRMT R121, R50, 0x7610, R121 ;  /* 0x0000761032797816 */ /* 0x000fc40000000079 */
[----:B------:R-:W-:Y:S01]  /*3de0*/  PRMT R122, R51, 0x7610, R122 ;  /* 0x00007610337a7816 */ /* 0x000fe2000000007a */
[----:B------:R-:W-:Y:S06]  /*3df0*/  @!P3 BRA `(.L_x_9897) ;  /* 0x000000000004b947 */ /* 0x000fec0003800000 */
[----:B------:R-:W-:Y:S01]  /*3e00*/  BPT.TRAP 0x1 ;  /* 0x000000040000795c */ /* 0x000fe20000300000 */
.L_x_9897:
[----:B------:R-:W-:Y:S01]  /*3e10*/  IMAD R97, R2, 0x8, R18 ;  /* 0x0000000802617824 */ /* 0x000fe200078e0212 */
[----:B------:R-:W-:Y:S01]  /*3e20*/  SHF.L.U32 R108, R201, 0x1f, RZ ;  /* 0x0000001fc96c7819 */ /* 0x000fe200000006ff */
[----:B------:R-:W0:Y:S01]  /*3e30*/  LDC R109, c[0x0][0x2f4] ;  /* 0x0000bd00ff6d7b82 */ /* 0x000e220000000800 */
[----:B------:R-:W-:Y:S01]  /*3e40*/  BSSY B1, `(.L_x_9898) ;  /* 0x0000006000017945 */ /* 0x000fe20003800000 */
[----:B------:R-:W-:Y:S01]  /*3e50*/  IMAD.MOV.U32 R103, RZ, RZ, R107 ;  /* 0x000000ffff677224 */ /* 0x000fe200078e006b */
[----:B------:R-:W1:Y:S05]  /*3e60*/  SYNCS.PHASECHK.TRANS64.TRYWAIT P5, [R97+URZ+0x22890], R108 ;  /* 0x0228906c610075a7 */ /* 0x000e6a00080a017f */
[----:B------:R-:W2:Y:S01]  /*3e70*/  LDC.64 R104, c[0x0][0x300] ;  /* 0x0000c000ff687b82 */ /* 0x000ea20000000a00 */
[----:B0-----:R-:W-:Y:S01]  /*3e80*/  IMAD.IADD R111, R109, 0x1, -R78 ;  /* 0x000000016d6f7824 */ /* 0x001fe200078e0a4e */
[----:B-1----:R-:W-:Y:S06]  /*3e90*/  @!P5 BRA `(.L_x_9899) ;  /* 0x0000013400f4d947 */ /* 0x002fec0003800000 */
.L_x_10158:
[----:B------:R-:W-:Y:S05]  /*3ea0*/  BSYNC B1 ;  /* 0x0000000000017941 */ /* 0x000fea0003800000 */
.L_x_9898:
[----:B------:R-:W-:Y:S01]  /*3eb0*/  ISETP.GE.OR P5, PT, R19, R99, P1 ;  /* 0x000000631300720c */ /* 0x000fe20000fa6670 */
[----:B------:R-:W-:-:S12]  /*3ec0*/  BSSY B1, `(.L_x_9900) ;  /* 0x000007f000017945 */ /* 0x000fd80003800000 */
[----:B------:R-:W-:Y:S05]  /*3ed0*/  @P5 BRA `(.L_x_9901) ;  /* 0x0000000400f45947 */ /* 0x000fea0003800000 */
[-C--:B--2---:R-:W-:Y:S01]  /*3ee0*/  IMAD R48, R220, R104.reuse, RZ ;  /* 0x00000068dc307224 */ /* 0x084fe200078e02ff */
[----:B------:R-:W-:Y:S01]  /*3ef0*/  BSSY B2, `(.L_x_9902) ;  /* 0x000006f000027945 */ /* 0x000fe20003800000 */
[----:B------:R-:W-:-:S04]  /*3f00*/  IMAD.WIDE.U32 R106, R19, R104, R102 ;  /* 0x00000068136a7225 */ /* 0x000fc800078e0066 */
[----:B------:R-:W-:Y:S01]  /*3f10*/  IMAD R49, R19, R105, R48 ;  /* 0x0000006913317224 */ /* 0x000fe200078e0230 */
[----:B------:R-:W-:Y:S02]  /*3f20*/  SEL R48, R78, R111, !P0 ;  /* 0x0000006f4e307207 */ /* 0x000fe40004000000 */
[----:B------:R-:W-:Y:S01]  /*3f30*/  IADD3 R110, P5, P6, R4, R106, R90 ;  /* 0x0000006a046e7210 */ /* 0x000fe20007ebe05a */
[----:B------:R-:W-:Y:S01]  /*3f40*/  IMAD.IADD R114, R49, 0x1, R107 ;  /* 0x0000000131727824 */ /* 0x000fe200078e026b */
[----:B------:R-:W-:-:S04]  /*3f50*/  SHF.R.S32.HI R49, RZ, 0x1f, R48 ;  /* 0x0000001fff317819 */ /* 0x000fc80000011430 */
[----:B------:R-:W-:Y:S02]  /*3f60*/  LEA.HI R49, R49, R48, RZ, 0x4 ;  /* 0x0000003031317211 */ /* 0x000fe400078f20ff */
[----:B------:R-:W-:Y:S02]  /*3f70*/  IADD3.X R112, R3, R114, R91, P5, P6 ;  /* 0x0000007203707210 */ /* 0x000fe40002fec45b */
[----:B------:R-:W-:-:S05]  /*3f80*/  LEA.HI.SX32 R49, R49, R88, 0x1c ;  /* 0x0000005831317211 */ /* 0x000fca00078fe2ff */
[----:B------:R-:W-:-:S05]  /*3f90*/  IMAD.SHL.U32 R113, R49, 0x8, RZ ;  /* 0x0000000831717824 */ /* 0x000fca00078e00ff */
[----:B------:R-:W-:-:S04]  /*3fa0*/  LOP3.LUT R49, R71, 0x38, R113, 0xf8, !PT ;  /* 0x0000003847317812 */ /* 0x000fc800078ef871 */
[----:B------:R-:W-:Y:S01]  /*3fb0*/  LOP3.LUT R48, R49, R74, RZ, 0x3c, !PT ;  /* 0x0000004a31307212 */ /* 0x000fe200078e3cff */
[----:B------:R-:W-:-:S04]  /*3fc0*/  IMAD R49, R2, 0x1800, R92 ;  /* 0x0000180002317824 */ /* 0x000fc800078e025c */
[----:B------:R-:W-:Y:S02]  /*3fd0*/  IMAD R51, R207, 0x200, R48 ;  /* 0x00000200cf337824 */ /* 0x000fe400078e0230 */
[----:B------:R-:W-:Y:S02]  /*3fe0*/  IMAD R49, R49, 0x2, R18 ;  /* 0x0000000231317824 */ /* 0x000fe400078e0212 */
[----:B------:R-:W-:-:S04]  /*3ff0*/  IMAD R51, R2, 0x1800, R51 ;  /* 0x0000180002337824 */ /* 0x000fc800078e0233 */
[----:B------:R-:W-:Y:S02]  /*4000*/  IMAD R52, R51, 0x2, R18 ;  /* 0x0000000233347824 */ /* 0x000fe400078e0212 */
[----:B------:R-:W1:Y:S04]  /*4010*/  LDS.128 R48, [R49+0x1c400] ;  /* 0x01c4000031307984 */ /* 0x000e680000000c00 */
[----:B------:R-:W2:Y:S01]  /*4020*/  LDS.128 R52, [R52+0x1c400] ;  /* 0x01c4000034347984 */ /* 0x000ea20000000c00 */
[----:B------:R-:W-:Y:S05]  /*4030*/  @P4 BRA `(.L_x_9903) ;  /* 0x0000000400684947 */ /* 0x000fea0003800000 */
[----:B------:R-:W-:Y:S02]  /*4040*/  SHF.R.U32.HI R124, RZ, 0x10, R29 ;  /* 0x00000010ff7c7819 */ /* 0x000fe4000001161d */
[----:B------:R-:W-:Y:S02]  /*4050*/  SHF.R.U32.HI R129, RZ, 0x10, R33 ;  /* 0x00000010ff817819 */ /* 0x000fe40000011621 */
[----:B------:R-:W-:Y:S01]  /*4060*/  SHF.R.U64 R123, R28, 0x10, R29 ;  /* 0x000000101c7b7819 */ /* 0x000fe2000000121d */
[----:B-1----:R-:W-:Y:S01]  /*4070*/  IMAD.U32 R29, R48, 0x10000, RZ ;  /* 0x00010000301d7824 */ /* 0x002fe200078e00ff */
[----:B------:R-:W-:Y:S01]  /*4080*/  SHF.R.U32.HI R127, RZ, 0x10, R31 ;  /* 0x00000010ff7f7819 */ /* 0x000fe2000001161f */
[----:B------:R-:W-:Y:S01]  /*4090*/  IMAD.U32 R28, R50, 0x10000, RZ ;  /* 0x00010000321c7824 */ /* 0x000fe200078e00ff */
[----:B------:R-:W-:Y:S02]  /*40a0*/  PRMT R124, R116, 0x5432, R124 ;  /* 0x00005432747c7816 */ /* 0x000fe4000000007c */
[----:B------:R-:W-:-:S02]  /*40b0*/  PRMT R129, R135, 0x5410, R129 ;  /* 0x0000541087817816 */ /* 0x000fc40000000081 */
[--C-:B------:R-:W-:Y:S01]  /*40c0*/  SHF.R.U64 R131, R34, 0x10, R35.reuse ;  /* 0x0000001022837819 */ /* 0x100fe20000001223 */
[----:B--2---:R-:W-:Y:S01]  /*40d0*/  IMAD.U32 R34, R52, 0x10000, RZ ;  /* 0x0001000034227824 */ /* 0x004fe200078e00ff */
[----:B------:R-:W-:Y:S01]  /*40e0*/  SHF.R.U32.HI R133, RZ, 0x10, R35 ;  /* 0x00000010ff857819 */ /* 0x000fe20000011623 */
[----:B------:R-:W-:Y:S01]  /*40f0*/  IMAD.U32 R35, R53, 0x10000, RZ ;  /* 0x0001000035237824 */ /* 0x000fe200078e00ff */
[----:B------:R-:W-:Y:S01]  /*4100*/  PRMT R123, R130, 0x5410, R123 ;  /* 0x00005410827b7816 */ /* 0x000fe2000000007b */
[----:B------:R-:W-:Y:S01]  /*4110*/  IMAD.U32 R130, R129, 0x10000, RZ ;  /* 0x0001000081827824 */ /* 0x000fe200078e00ff */
[----:B------:R-:W-:Y:S01]  /*4120*/  PRMT R127, R125, 0x5410, R127 ;  /* 0x000054107d7f7816 */ /* 0x000fe2000000007f */
[----:B------:R-:W-:Y:S01]  /*4130*/  IMAD.U32 R125, R124, 0x10000, RZ ;  /* 0x000100007c7d7824 */ /* 0x000fe200078e00ff */
[----:B------:R-:W-:Y:S01]  /*4140*/  PRMT R131, R132, 0x5410, R131 ;  /* 0x0000541084837816 */ /* 0x000fe20000000083 */
[-C--:B------:R-:W-:Y:S01]  /*4150*/  FMUL.FTZ R135, R35, R130.reuse ;  /* 0x0000008223877220 */ /* 0x080fe20000410000 */
[----:B------:R-:W-:Y:S01]  /*4160*/  SHF.R.U64 R126, R30, 0x10, R31 ;  /* 0x000000101e7e7819 */ /* 0x000fe2000000121f */
[----:B------:R-:W-:Y:S01]  /*4170*/  IMAD.U32 R30, R49, 0x10000, RZ ;  /* 0x00010000311e7824 */ /* 0x000fe200078e00ff */
[----:B------:R-:W-:Y:S01]  /*4180*/  LOP3.LUT R132, R129, 0xffff0000, RZ, 0xc0, !PT ;  /* 0xffff000081847812 */ /* 0x000fe200078ec0ff */
[-C--:B------:R-:W-:Y:S01]  /*4190*/  FMUL.FTZ R129, R35, R125.reuse ;  /* 0x0000007d23817220 */ /* 0x080fe20000410000 */
[----:B------:R-:W-:Y:S01]  /*41a0*/  PRMT R133, R134, 0x5410, R133 ;  /* 0x0000541086857816 */ /* 0x000fe20000000085 */
[C---:B------:R-:W-:Y:S01]  /*41b0*/  FFMA.FTZ R135, R30.reuse, R125, -R135 ;  /* 0x0000007d1e877223 */ /* 0x040fe20000010887 */
[----:B------:R-:W-:Y:S01]  /*41c0*/  LOP3.LUT R31, R49, 0xffff0000, RZ, 0xc0, !PT ;  /* 0xffff0000311f7812 */ /* 0x000fe200078ec0ff */
[----:B------:R-:W-:Y:S01]  /*41d0*/  FFMA.FTZ R129, R30, R130, R129 ;  /* 0x000000821e817223 */ /* 0x000fe20000010081 */
[----:B------:R-:W-:Y:S01]  /*41e0*/  LOP3.LUT R49, R53, 0xffff0000, RZ, 0xc0, !PT ;  /* 0xffff000035317812 */ /* 0x000fe200078ec0ff */
[----:B------:R-:W-:Y:S01]  /*41f0*/  IMAD.U32 R53, R55, 0x10000, RZ ;  /* 0x0001000037357824 */ /* 0x000fe200078e00ff */
[----:B------:R-:W-:Y:S01]  /*4200*/  LOP3.LUT R124, R124, 0xffff0000, RZ, 0xc0, !PT ;  /* 0xffff00007c7c7812 */ /* 0x000fe200078ec0ff */
[----:B------:R-:W-:Y:S01]  /*4210*/  IMAD.U32 R35, R133, 0x10000, RZ ;  /* 0x0001000085237824 */ /* 0x000fe200078e00ff */
[----:B------:R-:W-:Y:S01]  /*4220*/  SHF.R.U64 R128, R32, 0x10, R33 ;  /* 0x0000001020807819 */ /* 0x000fe20000001221 */
[----:B------:R-:W-:-:S02]  /*4230*/  IMAD.U32 R30, R127, 0x10000, RZ ;  /* 0x000100007f1e7824 */ /* 0x000fc400078e00ff */
[C---:B------:R-:W-:Y:S01]  /*4240*/  FMUL.FTZ R134, R49.reuse, R132 ;  /* 0x0000008431867220 */ /* 0x040fe20000410000 */
[----:B------:R-:W-:Y:S01]  /*4250*/  FMUL.FTZ R136, R49, R124 ;  /* 0x0000007c31887220 */ /* 0x000fe20000410000 */
[----:B------:R-:W-:Y:S01]  /*4260*/  IMAD.U32 R32, R51, 0x10000, RZ ;  /* 0x0001000033207824 */ /* 0x000fe200078e00ff */
[----:B------:R-:W-:Y:S01]  /*4270*/  LOP3.LUT R55, R55, 0xffff0000, RZ, 0xc0, !PT ;  /* 0xffff000037377812 */ /* 0x000fe200078ec0ff */
[-C--:B------:R-:W-:Y:S01]  /*4280*/  FMUL.FTZ R49, R53, R35.reuse ;  /* 0x0000002335317220 */ /* 0x080fe20000410000 */
[----:B------:R-:W-:Y:S01]  /*4290*/  LOP3.LUT R130, R133, 0xffff0000, RZ, 0xc0, !PT ;  /* 0xffff000085827812 */ /* 0x000fe200078ec0ff */
[----:B------:R-:W-:Y:S01]  /*42a0*/  FMUL.FTZ R138, R53, R30 ;  /* 0x0000001e358a7220 */ /* 0x000fe20000410000 */
[----:B------:R-:W-:Y:S01]  /*42b0*/  PRMT R128, R117, 0x5432, R128 ;  /* 0x0000543275807816 */ /* 0x000fe20000000080 */
[----:B------:R-:W-:Y:S01]  /*42c0*/  FFMA.FTZ R134, R31, R124, -R134 ;  /* 0x0000007c1f867223 */ /* 0x000fe20000010886 */
[----:B------:R-:W-:Y:S01]  /*42d0*/  LOP3.LUT R124, R127, 0xffff0000, RZ, 0xc0, !PT ;  /* 0xffff00007f7c7812 */ /* 0x000fe200078ec0ff */
[C---:B------:R-:W-:Y:S01]  /*42e0*/  FFMA.FTZ R125, R32.reuse, R30, -R49 ;  /* 0x0000001e207d7223 */ /* 0x040fe20000010831 */
[----:B------:R-:W-:Y:S01]  /*42f0*/  LOP3.LUT R33, R51, 0xffff0000, RZ, 0xc0, !PT ;  /* 0xffff000033217812 */ /* 0x000fe200078ec0ff */
[----:B------:R-:W-:Y:S01]  /*4300*/  FFMA.FTZ R138, R32, R35, R138 ;  /* 0x00000023208a7223 */ /* 0x000fe2000001008a */
[----:B------:R-:W-:Y:S01]  /*4310*/  FFMA.FTZ R136, R31, R132, R136 ;  /* 0x000000841f887223 */ /* 0x000fe20000010088 */
[----:B------:R-:W-:Y:S01]  /*4320*/  FMUL.FTZ R32, R55, R130 ;  /* 0x0000008237207220 */ /* 0x000fe20000410000 */
[----:B------:R-:W-:-:S02]  /*4330*/  IMAD.U32 R31, R128, 0x10000, RZ ;  /* 0x00010000801f7824 */ /* 0x000fc400078e00ff */
[-C--:B------:R-:W-:Y:S01]  /*4340*/  FMUL.FTZ R132, R55, R124.reuse ;  /* 0x0000007c37847220 */ /* 0x080fe20000410000 */
[----:B------:R-:W-:Y:S02]  /*4350*/  IMAD.U32 R30, R123, 0x10000, RZ ;  /* 0x000100007b1e7824 */ /* 0x000fe400078e00ff */
[----:B------:R-:W-:Y:S01]  /*4360*/  FFMA.FTZ R124, R33, R124, -R32 ;  /* 0x0000007c217c7223 */ /* 0x000fe20000010820 */
[-C--:B------:R-:W-:Y:S01]  /*4370*/  FMUL.FTZ R32, R34, R31.reuse ;  /* 0x0000001f22207220 */ /* 0x080fe20000410000 */
[----:B------:R-:W-:Y:S01]  /*4380*/  LOP3.LUT R52, R52, 0xffff0000, RZ, 0xc0, !PT ;  /* 0xffff000034347812 */ /* 0x000fe200078ec0ff */
[-C--:B------:R-:W-:Y:S01]  /*4390*/  FMUL.FTZ R34, R34, R30.reuse ;  /* 0x0000001e22227220 */ /* 0x080fe20000410000 */
[----:B------:R-:W-:Y:S01]  /*43a0*/  LOP3.LUT R123, R123, 0xffff0000, RZ, 0xc0, !PT ;  /* 0xffff00007b7b7812 */ /* 0x000fe200078ec0ff */
[----:B------:R-:W-:Y:S01]  /*43b0*/  FFMA.FTZ R32, R29, R30, -R32 ;  /* 0x0000001e1d207223 */ /* 0x000fe20000010820 */
[----:B------:R-:W-:Y:S01]  /*43c0*/  PRMT R126, R115, 0x5432, R126 ;  /* 0x00005432737e7816 */ /* 0x000fe2000000007e */
[----:B------:R-:W-:Y:S01]  /*43d0*/  IMAD.U32 R51, R54, 0x10000, RZ ;  /* 0x0001000036337824 */ /* 0x000fe200078e00ff */
[----:B------:R-:W-:Y:S01]  /*43e0*/  LOP3.LUT R48, R48, 0xffff0000, RZ, 0xc0, !PT ;  /* 0xffff000030307812 */ /* 0x000fe200078ec0ff */
[----:B------:R-:W-:Y:S01]  /*43f0*/  IMAD.U32 R30, R131, 0x10000, RZ ;  /* 0x00010000831e7824 */ /* 0x000fe200078e00ff */
[----:B------:R-:W-:Y:S01]  /*4400*/  LOP3.LUT R35, R128, 0xffff0000, RZ, 0xc0, !PT ;  /* 0xffff000080237812 */ /* 0x000fe200078ec0ff */
[----:B------:R-:W-:Y:S01]  /*4410*/  FFMA.FTZ R34, R29, R31, R34 ;  /* 0x0000001f1d227223 */ /* 0x000fe20000010022 */
[----:B------:R-:W-:Y:S01]  /*4420*/  LOP3.LUT R54, R54, 0xffff0000, RZ, 0xc0, !PT ;  /* 0xffff000036367812 */ /* 0x000fe200078ec0ff */
[----:B------:R-:W-:Y:S01]  /*4430*/  FMUL.FTZ R49, R52, R123 ;  /* 0x0000007b34317220 */ /* 0x000fe20000410000 */
[----:B------:R-:W-:Y:S01]  /*4440*/  LOP3.LUT R131, R131, 0xffff0000, RZ, 0xc0, !PT ;  /* 0xffff000083837812 */ /* 0x000fe200078ec0ff */
[C---:B------:R-:W-:Y:S01]  /*4450*/  IMAD.U32 R29, R126.reuse, 0x10000, RZ ;  /* 0x000100007e1d7824 */ /* 0x040fe200078e00ff */
[----:B------:R-:W-:Y:S01]  /*4460*/  LOP3.LUT R31, R126, 0xffff0000, RZ, 0xc0, !PT ;  /* 0xffff00007e1f7812 */ /* 0x000fe200078ec0ff */
[----:B------:R-:W-:Y:S01]  /*4470*/  FFMA.FTZ R55, R33, R130, R132 ;  /* 0x0000008221377223 */ /* 0x000fe20000010084 */
[-C--:B------:R-:W-:Y:S01]  /*4480*/  FMUL.FTZ R33, R52, R35.reuse ;  /* 0x0000002334217220 */ /* 0x080fe20000410000 */
[----:B------:R-:W-:Y:S01]  /*4490*/  FFMA.FTZ R49, R48, R35, R49 ;  /* 0x0000002330317223 */ /* 0x000fe20000010031 */
[----:B------:R-:W-:Y:S01]  /*44a0*/  LOP3.LUT R50, R50, 0xffff0000, RZ, 0xc0, !PT ;  /* 0xffff000032327812 */ /* 0x000fe200078ec0ff */
[CC--:B------:R-:W-:Y:S01]  /*44b0*/  FMUL.FTZ R35, R51.reuse, R30.reuse ;  /* 0x0000001e33237220 */ /* 0x0c0fe20000410000 */
[C---:B------:R-:W-:Y:S01]  /*44c0*/  FMUL.FTZ R53, R54.reuse, R131 ;  /* 0x0000008336357220 */ /* 0x040fe20000410000 */
[----:B------:R-:W-:Y:S01]  /*44d0*/  FMUL.FTZ R51, R51, R29 ;  /* 0x0000001d33337220 */ /* 0x000fe20000410000 */
[----:B------:R-:W-:Y:S01]  /*44e0*/  FMUL.FTZ R54, R54, R31 ;  /* 0x0000001f36367220 */ /* 0x000fe20000410000 */
[----:B------:R-:W-:Y:S01]  /*44f0*/  FFMA.FTZ R35, R28, R29, -R35 ;  /* 0x0000001d1c237223 */ /* 0x000fe20000010823 */
[----:B------:R-:W-:Y:S01]  /*4500*/  FFMA.FTZ R33, R48, R123, -R33 ;  /* 0x0000007b30217223 */ /* 0x000fe20000010821 */
[----:B------:R-:W-:Y:S01]  /*4510*/  FFMA.FTZ R51, R28, R30, R51 ;  /* 0x0000001e1c337223 */ /* 0x000fe20000010033 */
[C---:B------:R-:W-:Y:S01]  /*4520*/  FFMA.FTZ R54, R50.reuse, R131, R54 ;  /* 0x0000008332367223 */ /* 0x040fe20000010036 */
[----:B------:R-:W-:Y:S01]  /*4530*/  FFMA.FTZ R28, R50, R31, -R53 ;  /* 0x0000001f321c7223 */ /* 0x000fe20000010835 */
        /* <DEDUP_REMOVED lines=10> */
.L_x_9903:
[----:B------:R-:W-:Y:S05]  /*45e0*/  BSYNC B2 ;  /* 0x0000000000027941 */ /* 0x000fea0003800000 */
.L_x_9902:
[----:B------:R-:W-:Y:S02]  /*45f0*/  ISETP.GE.AND P5, PT, R113, R109, PT ;  /* 0x0000006d7100720c */ /* 0x000fe40003fa6270 */
[----:B------:R-:W-:-:S11]  /*4600*/  P2R R29, PR, RZ, 0x1 ;  /* 0x00000001ff1d7803 */ /* 0x000fd60000000000 */
[--C-:B------:R-:W-:Y:S02]  /*4610*/  @!P5 SHF.R.S32.HI R28, RZ, 0x1f, R113.reuse ;  /* 0x0000001fff1cd819 */ /* 0x100fe40000011471 */
[----:B------:R-:W-:-:S04]  /*4620*/  @!P5 IADD3 R106, P0, P6, R4, R106, R113 ;  /* 0x0000006a046ad210 */ /* 0x000fc80007e1e071 */
[----:B------:R-:W-:Y:S02]  /*4630*/  @!P5 IADD3.X R114, R3, R114, R28, P0, P6 ;  /* 0x000000720372d210 */ /* 0x000fe400007ec41c */
[CC--:B------:R-:W-:Y:S02]  /*4640*/  LEA R28, P6, R110.reuse, R100.reuse, 0x1 ;  /* 0x000000646e1c7211 */ /* 0x0c0fe400078c08ff */
[----:B------:R-:W-:Y:S02]  /*4650*/  ISETP.NE.AND P0, PT, R29, RZ, PT ;  /* 0x000000ff1d00720c */ /* 0x000fe40003f05270 */
[----:B------:R-:W-:Y:S02]  /*4660*/  LEA.HI.X R29, R110, R101, R112, 0x1, P6 ;  /* 0x000000656e1d7211 */ /* 0x000fe400030f0c70 */
[----:B------:R-:W-:-:S03]  /*4670*/  @!P5 LEA R30, P6, R106, R100, 0x1 ;  /* 0x000000646a1ed211 */ /* 0x000fc600078c08ff */
[----:B-1----:R1:W-:Y:S01]  /*4680*/  STG.E.128 desc[UR40][R28.64], R48 ;  /* 0x000000301c007986 */ /* 0x0023e2000c101d28 */
[----:B------:R-:W-:-:S05]  /*4690*/  @!P5 LEA.HI.X R31, R106, R101, R114, 0x1, P6 ;  /* 0x000000656a1fd211 */ /* 0x000fca00030f0c72 */
[----:B--2---:R1:W-:Y:S04]  /*46a0*/  @!P5 STG.E.128 desc[UR40][R30.64], R52 ;  /* 0x000000341e00d986 */ /* 0x0043e8000c101d28 */
.L_x_9901:
[----:B------:R-:W-:Y:S05]  /*46b0*/  BSYNC B1 ;  /* 0x0000000000017941 */ /* 0x000fea0003800000 */
.L_x_9900:
[----:B------:R-:W-:Y:S01]  /*46c0*/  ISETP.GE.OR P5, PT, R217, R99, P1 ;  /* 0x00000063d900720c */ /* 0x000fe20000fa6670 */
[-C--:B-12---:R-:W-:Y:S02]  /*46d0*/  IMAD R28, R75, R104.reuse, RZ ;  /* 0x000000684b1c7224 */ /* 0x086fe400078e02ff */
[----:B------:R-:W-:-:S04]  /*46e0*/  IMAD.WIDE.U32 R102, R217, R104, R102 ;  /* 0x00000068d9667225 */ /* 0x000fc800078e0066 */
[----:B------:R-:W-:-:S06]  /*46f0*/  IMAD R105, R217, R105, R28 ;  /* 0x00000069d9697224 */ /* 0x000fcc00078e021c */
[----:B------:R-:W-:Y:S05]  /*4700*/  @P5 BRA `(.L_x_9890) ;  /* 0x0000000800585947 */ /* 0x000fea0003800000 */
[----:B------:R-:W-:Y:S01]  /*4710*/  IMAD.IADD R50, R103, 0x1, R105 ;  /* 0x0000000167327824 */ /* 0x000fe200078e0269 */
[----:B------:R-:W-:Y:S01]  /*4720*/  IADD3 R28, P5, P6, R4, R102, R90 ;  /* 0x00000066041c7210 */ /* 0x000fe20007ebe05a */
[----:B------:R-:W-:Y:S01]  /*4730*/  BSSY B1, `(.L_x_9904) ;  /* 0x0000070000017945 */ /* 0x000fe20003800000 */
[----:B------:R-:W-:Y:S02]  /*4740*/  SEL R111, R78, R111, !P0 ;  /* 0x0000006f4e6f7207 */ /* 0x000fe40004000000 */
[----:B------:R-:W-:Y:S02]  /*4750*/  IADD3.X R29, R3, R50, R91, P5, P6 ;  /* 0x00000032031d7210 */ /* 0x000fe40002fec45b */
[C---:B------:R-:W-:Y:S02]  /*4760*/  LEA R48, P5, R28.reuse, R100, 0x1 ;  /* 0x000000641c307211 */ /* 0x040fe400078a08ff */
[----:B------:R-:W-:Y:S02]  /*4770*/  SHF.R.U32.HI R30, RZ, 0x3, R206 ;  /* 0x00000003ff1e7819 */ /* 0x000fe400000116ce */
[----:B------:R-:W-:-:S02]  /*4780*/  LEA.HI.X R49, R28, R101, R29, 0x1, P5 ;  /* 0x000000651c317211 */ /* 0x000fc400028f0c1d */
[----:B------:R-:W-:-:S04]  /*4790*/  SHF.R.S32.HI R28, RZ, 0x1f, R111 ;  /* 0x0000001fff1c7819 */ /* 0x000fc8000001146f */
[----:B------:R-:W-:-:S04]  /*47a0*/  LEA.HI R111, R28, R111, RZ, 0x4 ;  /* 0x0000006f1c6f7211 */ /* 0x000fc800078f20ff */
[----:B------:R-:W-:-:S05]  /*47b0*/  LEA.HI.SX32 R51, R111, R88, 0x1c ;  /* 0x000000586f337211 */ /* 0x000fca00078fe2ff */
[----:B------:R-:W-:-:S05]  /*47c0*/  IMAD.SHL.U32 R51, R51, 0x8, RZ ;  /* 0x0000000833337824 */ /* 0x000fca00078e00ff */
[----:B------:R-:W-:-:S04]  /*47d0*/  LOP3.LUT R28, R206, 0x38, R51, 0xf8, !PT ;  /* 0x00000038ce1c7812 */ /* 0x000fc800078ef833 */
[----:B------:R-:W-:-:S05]  /*47e0*/  LOP3.LUT R29, R28, R30, RZ, 0x3c, !PT ;  /* 0x0000001e1c1d7212 */ /* 0x000fca00078e3cff */
[----:B------:R-:W-:Y:S02]  /*47f0*/  IMAD.IADD R31, R208, 0x1, R29 ;  /* 0x00000001d01f7824 */ /* 0x000fe400078e021d */
[C---:B------:R-:W-:Y:S02]  /*4800*/  IMAD R29, R2.reuse, 0x1800, R93 ;  /* 0x00001800021d7824 */ /* 0x040fe400078e025d */
[----:B------:R-:W-:Y:S02]  /*4810*/  IMAD R31, R2, 0x1800, R31 ;  /* 0x00001800021f7824 */ /* 0x000fe400078e021f */
[--C-:B------:R-:W-:Y:S02]  /*4820*/  IMAD R29, R29, 0x2, R18.reuse ;  /* 0x000000021d1d7824 */ /* 0x100fe400078e0212 */
[----:B------:R-:W-:-:S04]  /*4830*/  IMAD R32, R31, 0x2, R18 ;  /* 0x000000021f207824 */ /* 0x000fc800078e0212 */
[----:B------:R-:W1:Y:S04]  /*4840*/  LDS.128 R28, [R29+0x1c400] ;  /* 0x01c400001d1c7984 */ /* 0x000e680000000c00 */
[----:B------:R-:W2:Y:S01]  /*4850*/  LDS.128 R32, [R32+0x1c400] ;  /* 0x01c4000020207984 */ /* 0x000ea20000000c00 */
[----:B------:R-:W-:Y:S05]  /*4860*/  @P4 BRA `(.L_x_9905) ;  /* 0x0000000400704947 */ /* 0x000fea0003800000 */
[----:B------:R-:W-:Y:S02]  /*4870*/  SHF.R.U32.HI R53, RZ, 0x10, R45 ;  /* 0x00000010ff357819 */ /* 0x000fe4000001162d */
[----:B------:R-:W-:Y:S02]  /*4880*/  SHF.R.U32.HI R55, RZ, 0x10, R41 ;  /* 0x00000010ff377819 */ /* 0x000fe40000011629 */
[----:B------:R-:W-:Y:S02]  /*4890*/  PRMT R122, R122, 0x5410, R53 ;  /* 0x000054107a7a7816 */ /* 0x000fe40000000035 */
[----:B------:R-:W-:Y:S02]  /*48a0*/  SHF.R.U32.HI R105, RZ, 0x10, R43 ;  /* 0x00000010ff697819 */ /* 0x000fe4000001162b */
[----:B------:R-:W-:Y:S01]  /*48b0*/  SHF.R.U64 R54, R44, 0x10, R45 ;  /* 0x000000102c367819 */ /* 0x000fe2000000122d */
[----:B--2---:R-:W-:Y:S01]  /*48c0*/  IMAD.U32 R44, R33, 0x10000, RZ ;  /* 0x00010000212c7824 */ /* 0x004fe200078e00ff */
[----:B------:R-:W-:Y:S01]  /*48d0*/  PRMT R118, R118, 0x5410, R55 ;  /* 0x0000541076767816 */ /* 0x000fe20000000037 */
[----:B------:R-:W-:Y:S01]  /*48e0*/  IMAD.U32 R55, R122, 0x10000, RZ ;  /* 0x000100007a377824 */ /* 0x000fe200078e00ff */
[----:B------:R-:W-:-:S02]  /*48f0*/  SHF.R.U32.HI R107, RZ, 0x10, R47 ;  /* 0x00000010ff6b7819 */ /* 0x000fc4000001162f */
[----:B------:R-:W-:Y:S01]  /*4900*/  SHF.R.U64 R106, R40, 0x10, R41 ;  /* 0x00000010286a7819 */ /* 0x000fe20000001229 */
[----:B-1----:R-:W-:Y:S01]  /*4910*/  IMAD.U32 R40, R29, 0x10000, RZ ;  /* 0x000100001d287824 */ /* 0x002fe200078e00ff */
[----:B------:R-:W-:Y:S01]  /*4920*/  SHF.R.U64 R52, R46, 0x10, R47 ;  /* 0x000000102e347819 */ /* 0x000fe2000000122f */
[----:B------:R-:W-:Y:S01]  /*4930*/  IMAD.U32 R53, R118, 0x10000, RZ ;  /* 0x0001000076357824 */ /* 0x000fe200078e00ff */
[----:B------:R-:W-:Y:S01]  /*4940*/  PRMT R116, R116, 0x5410, R105 ;  /* 0x0000541074747816 */ /* 0x000fe20000000069 */
[----:B------:R-:W-:Y:S01]  /*4950*/  FMUL.FTZ R105, R44, R55 ;  /* 0x000000372c697220 */ /* 0x000fe20000410000 */
[----:B------:R-:W-:Y:S01]  /*4960*/  PRMT R120, R120, 0x5410, R107 ;  /* 0x0000541078787816 */ /* 0x000fe2000000006b */
[-C--:B------:R-:W-:Y:S01]  /*4970*/  FMUL.FTZ R107, R44, R53.reuse ;  /* 0x000000352c6b7220 */ /* 0x080fe20000410000 */
[----:B------:R-:W-:Y:S01]  /*4980*/  PRMT R119, R119, 0x5410, R52 ;  /* 0x0000541077777816 */ /* 0x000fe20000000034 */
[----:B------:R-:W-:Y:S01]  /*4990*/  FFMA.FTZ R52, R40, R53, -R105 ;  /* 0x0000003528347223 */ /* 0x000fe20000010869 */
[----:B------:R-:W-:Y:S01]  /*49a0*/  LOP3.LUT R45, R33, 0xffff0000, RZ, 0xc0, !PT ;  /* 0xffff0000212d7812 */ /* 0x000fe200078ec0ff */
[----:B------:R-:W-:Y:S01]  /*49b0*/  IMAD.U32 R46, R35, 0x10000, RZ ;  /* 0x00010000232e7824 */ /* 0x000fe200078e00ff */
[----:B------:R-:W-:Y:S01]  /*49c0*/  LOP3.LUT R122, R122, 0xffff0000, RZ, 0xc0, !PT ;  /* 0xffff00007a7a7812 */ /* 0x000fe200078ec0ff */
[----:B------:R-:W-:Y:S01]  /*49d0*/  IMAD.U32 R105, R120, 0x10000, RZ ;  /* 0x0001000078697824 */ /* 0x000fe200078e00ff */
[----:B------:R-:W-:Y:S01]  /*49e0*/  LOP3.LUT R118, R118, 0xffff0000, RZ, 0xc0, !PT ;  /* 0xffff000076767812 */ /* 0x000fe200078ec0ff */
[----:B------:R-:W-:Y:S01]  /*49f0*/  IMAD.U32 R53, R116, 0x10000, RZ ;  /* 0x0001000074357824 */ /* 0x000fe200078e00ff */
[----:B------:R-:W-:Y:S01]  /*4a00*/  SHF.R.U64 R104, R42, 0x10, R43 ;  /* 0x000000102a687819 */ /* 0x000fe2000000122b */
[----:B------:R-:W-:Y:S01]  /*4a10*/  FFMA.FTZ R107, R40, R55, R107 ;  /* 0x00000037286b7223 */ /* 0x000fe2000001006b */
[----:B------:R-:W-:Y:S01]  /*4a20*/  LOP3.LUT R41, R29, 0xffff0000, RZ, 0xc0, !PT ;  /* 0xffff00001d297812 */ /* 0x000fe200078ec0ff */
[C---:B------:R-:W-:Y:S01]  /*4a30*/  IMAD.U32 R42, R32.reuse, 0x10000, RZ ;  /* 0x00010000202a7824 */ /* 0x040fe200078e00ff */
[----:B------:R-:W-:Y:S01]  /*4a40*/  LOP3.LUT R43, R32, 0xffff0000, RZ, 0xc0, !PT ;  /* 0xffff0000202b7812 */ /* 0x000fe200078ec0ff */
[C---:B------:R-:W-:Y:S01]  /*4a50*/  FMUL.FTZ R55, R46.reuse, R105 ;  /* 0x000000692e377220 */ /* 0x040fe20000410000 */
[----:B------:R-:W-:Y:S01]  /*4a60*/  IMAD.U32 R32, R31, 0x10000, RZ ;  /* 0x000100001f207824 */ /* 0x000fe200078e00ff */
[----:B------:R-:W-:Y:S01]  /*4a70*/  LOP3.LUT R47, R35, 0xffff0000, RZ, 0xc0, !PT ;  /* 0xffff0000232f7812 */ /* 0x000fe200078ec0ff */
[----:B------:R-:W-:Y:S01]  /*4a80*/  FMUL.FTZ R44, R45, R122 ;  /* 0x0000007a2d2c7220 */ /* 0x000fe20000410000 */
[----:B------:R-:W-:Y:S01]  /*4a90*/  PRMT R117, R117, 0x5410, R106 ;  /* 0x0000541075757816 */ /* 0x000fe2000000006a */
[-C--:B------:R-:W-:Y:S01]  /*4aa0*/  FMUL.FTZ R46, R46, R53.reuse ;  /* 0x000000352e2e7220 */ /* 0x080fe20000410000 */
[----:B------:R-:W-:Y:S01]  /*4ab0*/  LOP3.LUT R120, R120, 0xffff0000, RZ, 0xc0, !PT ;  /* 0xffff000078787812 */ /* 0x000fe200078ec0ff */
[-C--:B------:R-:W-:Y:S01]  /*4ac0*/  FMUL.FTZ R40, R45, R118.reuse ;  /* 0x000000762d287220 */ /* 0x080fe20000410000 */
        /* <DEDUP_REMOVED lines=14> */
[----:B------:R-:W-:Y:S01]  /*4bb0*/  PRMT R115, R115, 0x5410, R104 ;  /* 0x0000541073737816 */ /* 0x000fe20000000068 */
[-C--:B------:R-:W-:Y:S01]  /*4bc0*/  FMUL.FTZ R44, R42, R40.reuse ;  /* 0x000000282a2c7220 */ /* 0x080fe20000410000 */
[----:B------:R-:W-:Y:S01]  /*4bd0*/  LOP3.LUT R121, R121, 0xffff0000, RZ, 0xc0, !PT ;  /* 0xffff000079797812 */ /* 0x000fe200078ec0ff */
[----:B------:R-:W-:Y:S01]  /*4be0*/  FFMA.FTZ R41, R29, R40, R41 ;  /* 0x000000281d297223 */ /* 0x000fe20000010029 */
[----:B------:R-:W-:-:S02]  /*4bf0*/  IMAD.U32 R35, R34, 0x10000, RZ ;  /* 0x0001000022237824 */ /* 0x000fc400078e00ff */
[----:B------:R-:W-:Y:S01]  /*4c00*/  FFMA.FTZ R44, R29, R32, -R44 ;  /* 0x000000201d2c7223 */ /* 0x000fe2000001082c */
        /* <DEDUP_REMOVED lines=10> */
[----:B------:R-:W-:Y:S01]  /*4cb0*/  FMUL.FTZ R42, R35, R40 ;  /* 0x00000028232a7220 */ /* 0x000fe20000410000 */
[----:B------:R-:W-:Y:S01]  /*4cc0*/  LOP3.LUT R30, R30, 0xffff0000, RZ, 0xc0, !PT ;  /* 0xffff00001e1e7812 */ /* 0x000fe200078ec0ff */
[----:B------:R-:W-:Y:S01]  /*4cd0*/  FMUL.FTZ R29, R34, R119 ;  /* 0x00000077221d7220 */ /* 0x000fe20000410000 */
[-C--:B------:R-:W-:Y:S01]  /*4ce0*/  FMUL.FTZ R43, R43, R117.reuse ;  /* 0x000000752b2b7220 */ /* 0x080fe20000410000 */
[----:B------:R-:W-:Y:S01]  /*4cf0*/  FFMA.FTZ R33, R28, R117, -R33 ;  /* 0x000000751c217223 */ /* 0x000fe20000010821 */
[-C--:B------:R-:W-:Y:S01]  /*4d00*/  FMUL.FTZ R35, R35, R32.reuse ;  /* 0x0000002023237220 */ /* 0x080fe20000410000 */
        /* <DEDUP_REMOVED lines=11> */
[----:B------:R-:W-:Y:S02]  /*4dc0*/  F2FP.BF16.F32.PACK_AB R32, R28, R41 ;  /* 0x000000291c20723e */ /* 0x000fe400000010ff */
[----:B------:R-:W-:Y:S01]  /*4dd0*/  F2FP.BF16.F32.PACK_AB R30, R29, R42 ;  /* 0x0000002a1d1e723e */ /* 0x000fe200000010ff */
[----:B------:R-:W-:Y:S01]  /*4de0*/  IMAD.MOV.U32 R28, RZ, RZ, R44 ;  /* 0x000000ffff1c7224 */ /* 0x000fe200078e002c */
[----:B------:R-:W-:Y:S01]  /*4df0*/  F2FP.BF16.F32.PACK_AB R34, R34, R35 ;  /* 0x000000232222723e */ /* 0x000fe200000010ff */
[----:B------:R-:W-:Y:S01]  /*4e00*/  IMAD.MOV.U32 R29, RZ, RZ, R45 ;  /* 0x000000ffff1d7224 */ /* 0x000fe200078e002d */
[----:B------:R-:W-:Y:S01]  /*4e10*/  F2FP.BF16.F32.PACK_AB R31, R116, R55 ;  /* 0x00000037741f723e */ /* 0x000fe200000010ff */
[----:B------:R-:W-:-:S07]  /*4e20*/  IMAD.MOV.U32 R35, RZ, RZ, R46 ;  /* 0x000000ffff237224 */ /* 0x000fce00078e002e */
.L_x_9905:
[----:B------:R-:W-:Y:S05]  /*4e30*/  BSYNC B1 ;  /* 0x0000000000017941 */ /* 0x000fea0003800000 */
.L_x_9904:
[----:B-1----:R4:W-:Y:S01]  /*4e40*/  STG.E.128 desc[UR40][R48.64], R28 ;  /* 0x0000001c30007986 */ /* 0x0029e2000c101d28 */
[----:B------:R-:W-:-:S13]  /*4e50*/  ISETP.GE.AND P4, PT, R51, R109, PT ;  /* 0x0000006d3300720c */ /* 0x000fda0003f86270 */
[----:B------:R-:W-:Y:S05]  /*4e60*/  @P4 BRA `(.L_x_9890) ;  /* 0x0000000000804947 */ /* 0x000fea0003800000 */
[--C-:B----4-:R-:W-:Y:S02]  /*4e70*/  SHF.R.S32.HI R28, RZ, 0x1f, R51.reuse ;  /* 0x0000001fff1c7819 */ /* 0x110fe40000011433 */
[----:B------:R-:W-:-:S04]  /*4e80*/  IADD3 R51, P4, P5, R4, R102, R51 ;  /* 0x0000006604337210 */ /* 0x000fc80007d9e033 */
[----:B------:R-:W-:Y:S02]  /*4e90*/  IADD3.X R50, R3, R50, R28, P4, P5 ;  /* 0x0000003203327210 */ /* 0x000fe400027ea41c */
[----:B------:R-:W-:-:S04]  /*4ea0*/  LEA R100, P4, R51, R100, 0x1 ;  /* 0x0000006433647211 */ /* 0x000fc800078808ff */
[----:B------:R-:W-:-:S05]  /*4eb0*/  LEA.HI.X R101, R51, R101, R50, 0x1, P4 ;  /* 0x0000006533657211 */ /* 0x000fca00020f0c32 */
[----:B--2---:R1:W-:Y:S01]  /*4ec0*/  STG.E.128 desc[UR40][R100.64], R32 ;  /* 0x0000002064007986 */ /* 0x0043e2000c101d28 */
[----:B------:R-:W-:Y:S05]  /*4ed0*/  BRA `(.L_x_9890) ;  /* 0x0000000000647947 */ /* 0x000fea0003800000 */
.L_x_9873:
[----:B------:R-:W-:-:S13]  /*4ee0*/  ISETP.NE.AND P3, PT, R203, 0x3, PT ;  /* 0x00000003cb00780c */ /* 0x000fda0003f65270 */
[----:B------:R-:W-:Y:S05]  /*4ef0*/  @!P3 BRA `(.L_x_9906) ;  /* 0x000000000004b947 */ /* 0x000fea0003800000 */
[----:B------:R-:W-:Y:S01]  /*4f00*/  BPT.TRAP 0x1 ;  /* 0x000000040000795c */ /* 0x000fe20000300000 */
.L_x_9906:
[----:B------:R-:W-:Y:S01]  /*4f10*/  IMAD R97, R2, 0x8, R18 ;  /* 0x0000000802617824 */ /* 0x000fe200078e0212 */
[----:B------:R-:W-:Y:S01]  /*4f20*/  SHF.L.U32 R108, R201, 0x1f, RZ ;  /* 0x0000001fc96c7819 */ /* 0x000fe200000006ff */
[----:B------:R-:W-:Y:S01]  /*4f30*/  IMAD R99, R26, -0x60, R60 ;  /* 0xffffffa01a637824 */ /* 0x000fe200078e023c */
[----:B------:R-:W-:Y:S02]  /*4f40*/  BSSY B1, `(.L_x_9907) ;  /* 0x0000004000017945 */ /* 0x000fe40003800000 */
[----:B------:R-:W0:Y:S02]  /*4f50*/  SYNCS.PHASECHK.TRANS64.TRYWAIT P4, [R97+URZ+0x22890], R108 ;  /* 0x0228906c610075a7 */ /* 0x000e24000808017f */
[----:B------:R-:W-:Y:S01]  /*4f60*/  VIMNMX R99, R99, 0x60, PT ;  /* 0x0000006063637848 */ /* 0x000fe20003fe0100 */
[----:B0-----:R-:W-:Y:S06]  /*4f70*/  @!P4 BRA `(.L_x_9908) ;  /* 0x0000012400d0c947 */ /* 0x001fec0003800000 */
.L_x_10159:
[----:B------:R-:W-:Y:S05]  /*4f80*/  BSYNC B1 ;  /* 0x0000000000017941 */ /* 0x000fea0003800000 */
.L_x_9907:
[-C--:B------:R-:W-:Y:S01]  /*4f90*/  ISETP.GE.AND P5, PT, R19, R99.reuse, PT ;  /* 0x000000631300720c */ /* 0x080fe20003fa6270 */
[----:B------:R-:W-:Y:S01]  /*4fa0*/  BSSY B1, `(.L_x_9909) ;  /* 0x0000007000017945 */ /* 0x000fe20003800000 */
[----:B------:R-:W-:-:S11]  /*4fb0*/  ISETP.GE.AND P4, PT, R217, R99, PT ;  /* 0x00000063d900720c */ /* 0x000fd60003f86270 */
[----:B------:R-:W-:Y:S05]  /*4fc0*/  @P5 BRA `(.L_x_9910) ;  /* 0x0000000000105947 */ /* 0x000fea0003800000 */
[----:B------:R-:W1:Y:S04]  /*4fd0*/  @!P1 LDS.128 R28, [R106] ;  /* 0x000000006a1c9984 */ /* 0x000e680000000c00 */
[----:B------:R-:W2:Y:S04]  /*4fe0*/  @!P2 LDS.128 R32, [R104] ;  /* 0x000000006820a984 */ /* 0x000ea80000000c00 */
[----:B-1----:R1:W-:Y:S04]  /*4ff0*/  @!P1 STG.E.128 desc[UR40][R42.64], R28 ;  /* 0x0000001c2a009986 */ /* 0x0023e8000c101d28 */
[----:B--2---:R1:W-:Y:S02]  /*5000*/  @!P2 STG.E.128 desc[UR40][R42.64+0x40], R32 ;  /* 0x000040202a00a986 */ /* 0x0043e4000c101d28 */
.L_x_9910:
[----:B------:R-:W-:Y:S05]  /*5010*/  BSYNC B1 ;  /* 0x0000000000017941 */ /* 0x000fea0003800000 */
.L_x_9909:
[----:B------:R-:W-:Y:S05]  /*5020*/  @P4 BRA `(.L_x_9890) ;  /* 0x0000000000104947 */ /* 0x000fea0003800000 */
[----:B-1----:R-:W1:Y:S04]  /*5030*/  @!P1 LDS.128 R28, [R106+0x2000] ;  /* 0x002000006a1c9984 */ /* 0x002e680000000c00 */
[----:B------:R-:W2:Y:S04]  /*5040*/  @!P2 LDS.128 R32, [R104+0x2000] ;  /* 0x002000006820a984 */ /* 0x000ea80000000c00 */
[----:B-1----:R3:W-:Y:S04]  /*5050*/  @!P1 STG.E.128 desc[UR40][R40.64], R28 ;  /* 0x0000001c28009986 */ /* 0x0027e8000c101d28 */
[----:B--2---:R3:W-:Y:S02]  /*5060*/  @!P2 STG.E.128 desc[UR40][R40.64+0x40], R32 ;  /* 0x000040202800a986 */ /* 0x0047e4000c101d28 */
.L_x_9890:
[----:B------:R-:W-:Y:S05]  /*5070*/  BSYNC B0 ;  /* 0x0000000000007941 */ /* 0x000fea0003800000 */
.L_x_9872:
[----:B-1234-:R-:W1:Y:S01]  /*5080*/  S2R R28, SR_TID.X ;  /* 0x00000000001c7919 */ /* 0x01ee620000002100 */
        /* <DEDUP_REMOVED lines=16> */
.L_x_9912:
[----:B------:R-:W-:Y:S05]  /*5190*/  BSYNC B0 ;  /* 0x0000000000007941 */ /* 0x000fea0003800000 */
.L_x_9911:
[----:B------:R-:W2:Y:S01]  /*51a0*/  SYNCS.PHASECHK.TRANS64.TRYWAIT P3, [R97+URZ+0x228b0], R108 ;  /* 0x0228b06c610075a7 */ /* 0x000ea2000806017f */
[----:B------:R-:W-:Y:S01]  /*51b0*/  ULDC UR44, c[0x0][0x320] ;  /* 0x0000c800002c7ab9 */ /* 0x000fe20000000800 */
[----:B------:R-:W-:Y:S01]  /*51c0*/  ULDC.64 UR38, c[0x0][0x328] ;  /* 0x0000ca0000267ab9 */ /* 0x000fe20000000a00 */
[----:B------:R-:W-:Y:S01]  /*51d0*/  ULDC.64 UR36, c[0x0][0x318] ;  /* 0x0000c60000247ab9 */ /* 0x000fe20000000a00 */
[----:B------:R-:W-:Y:S01]  /*51e0*/  BSSY B0, `(.L_x_9913) ;  /* 0x0000003000007945 */ /* 0x000fe20003800000 */
[----:B-1----:R-:W-:-:S03]  /*51f0*/  IMAD R28, R2, 0x6000, R79 ;  /* 0x00006000021c7824 */ /* 0x002fc600078e024f */
[----:B--2---:R-:W-:Y:S05]  /*5200*/  @!P3 BRA `(.L_x_9914) ;  /* 0x000001240040b947 */ /* 0x004fea0003800000 */
.L_x_10160:
[----:B------:R-:W-:Y:S05]  /*5210*/  BSYNC B0 ;  /* 0x0000000000007941 */ /* 0x000fea0003800000 */
.L_x_9913:
[----:B------:R-:W-:Y:S01]  /*5220*/  ISETP.GE.AND P3, PT, R19, R99, PT ;  /* 0x000000631300720c */ /* 0x000fe20003f66270 */
[----:B------:R-:W-:Y:S01]  /*5230*/  IMAD.IADD R29, R77, 0x1, R28 ;  /* 0x000000014d1d7824 */ /* 0x000fe200078e021c */
[----:B------:R-:W-:Y:S01]  /*5240*/  BSSY B0, `(.L_x_9915) ;  /* 0x0000025000007945 */ /* 0x000fe20003800000 */
[----:B------:R-:W-:Y:S02]  /*5250*/  IMAD R40, R28, 0x2, R24 ;  /* 0x000000021c287824 */ /* 0x000fe400078e0218 */
[----:B------:R-:W-:-:S04]  /*5260*/  IMAD.WIDE R32, R26, 0x60, R58 ;  /* 0x000000601a207825 */ /* 0x000fc800078e023a */
[----:B------:R-:W-:-:S04]  /*5270*/  IMAD R41, R29, 0x2, R24 ;  /* 0x000000021d297824 */ /* 0x000fc800078e0218 */
[----:B------:R-:W-:Y:S05]  /*5280*/  @P3 BRA `(.L_x_9916) ;  /* 0x0000000000803947 */ /* 0x000fea0003800000 */
[----:B------:R-:W-:Y:S02]  /*5290*/  IMAD R31, R33, UR38, RZ ;  /* 0x00000026211f7c24 */ /* 0x000fe4000f8e02ff */
[----:B------:R-:W-:Y:S02]  /*52a0*/  IMAD.MOV.U32 R28, RZ, RZ, R6 ;  /* 0x000000ffff1c7224 */ /* 0x000fe400078e0006 */
[----:B------:R-:W-:Y:S02]  /*52b0*/  IMAD.MOV.U32 R29, RZ, RZ, R94 ;  /* 0x000000ffff1d7224 */ /* 0x000fe400078e005e */
[C---:B------:R-:W-:Y:S02]  /*52c0*/  IMAD R31, R32.reuse, UR39, R31 ;  /* 0x00000027201f7c24 */ /* 0x040fe4000f8e021f */
[----:B------:R-:W-:-:S04]  /*52d0*/  IMAD.WIDE.U32 R28, R32, UR38, R28 ;  /* 0x00000026201c7c25 */ /* 0x000fc8000f8e001c */
[----:B------:R-:W-:Y:S01]  /*52e0*/  IMAD.IADD R29, R29, 0x1, R31 ;  /* 0x000000011d1d7824 */ /* 0x000fe200078e021f */
[----:B------:R-:W-:-:S04]  /*52f0*/  LEA R34, P3, R28, UR36, 0x1 ;  /* 0x000000241c227c11 */ /* 0x000fc8000f8608ff */
[----:B------:R-:W-:Y:S02]  /*5300*/  LEA.HI.X R35, R28, UR37, R29, 0x1, P3 ;  /* 0x000000251c237c11 */ /* 0x000fe400098f0c1d */
[----:B------:R-:W-:-:S13]  /*5310*/  ISETP.GE.AND P3, PT, R16, UR44, PT ;  /* 0x0000002c10007c0c */ /* 0x000fda000bf66270 */
[----:B------:R-:W2:Y:S04]  /*5320*/  @!P3 LDS.128 R28, [R40] ;  /* 0x00000000281cb984 */ /* 0x000ea80000000c00 */
[----:B--2---:R-:W-:Y:S01]  /*5330*/  @!P3 STG.E.128 desc[UR40][R34.64], R28 ;  /* 0x0000001c2200b986 */ /* 0x004fe2000c101d28 */
[----:B------:R-:W-:-:S13]  /*5340*/  ISETP.GE.AND P3, PT, R62, UR44, PT ;  /* 0x0000002c3e007c0c */ /* 0x000fda000bf66270 */
[----:B------:R-:W2:Y:S04]  /*5350*/  @!P3 LDS.128 R28, [R41] ;  /* 0x00000000291cb984 */ /* 0x000ea80000000c00 */
[----:B--2---:R-:W-:Y:S01]  /*5360*/  @!P3 STG.E.128 desc[UR40][R34.64+0x40], R28 ;  /* 0x0000401c2200b986 */ /* 0x004fe2000c101d28 */
[----:B------:R-:W-:-:S13]  /*5370*/  ISETP.GE.AND P3, PT, R63, UR44, PT ;  /* 0x0000002c3f007c0c */ /* 0x000fda000bf66270 */
[----:B------:R-:W2:Y:S04]  /*5380*/  @!P3 LDS.128 R28, [R40+0x3000] ;  /* 0x00300000281cb984 */ /* 0x000ea80000000c00 */
        /* <DEDUP_REMOVED lines=10> */
[----:B------:R-:W-:-:S13]  /*5430*/  ISETP.NE.AND P3, PT, R96, RZ, PT ;  /* 0x000000ff6000720c */ /* 0x000fda0003f65270 */
[----:B------:R-:W2:Y:S04]  /*5440*/  @P3 LDS.128 R28, [R40+0x9000] ;  /* 0x00900000281c3984 */ /* 0x000ea80000000c00 */
[----:B--2---:R-:W-:Y:S01]  /*5450*/  @P3 STG.E.128 desc[UR40][R34.64+0x180], R28 ;  /* 0x0001801c22003986 */ /* 0x004fe2000c101d28 */
[----:B------:R-:W-:-:S13]  /*5460*/  ISETP.NE.AND P3, PT, R95, RZ, PT ;  /* 0x000000ff5f00720c */ /* 0x000fda0003f65270 */
[----:B------:R-:W2:Y:S04]  /*5470*/  @P3 LDS.128 R28, [R41+0x9000] ;  /* 0x00900000291c3984 */ /* 0x000ea80000000c00 */
[----:B--2---:R2:W-:Y:S02]  /*5480*/  @P3 STG.E.128 desc[UR40][R34.64+0x1c0], R28 ;  /* 0x0001c01c22003986 */ /* 0x0045e4000c101d28 */
.L_x_9916:
[----:B------:R-:W-:Y:S05]  /*5490*/  BSYNC B0 ;  /* 0x0000000000007941 */ /* 0x000fea0003800000 */
.L_x_9915:
[----:B------:R-:W-:Y:S01]  /*54a0*/  ISETP.GE.AND P3, PT, R217, R99, PT ;  /* 0x00000063d900720c */ /* 0x000fe20003f66270 */
[----:B------:R-:W-:-:S12]  /*54b0*/  BSSY B0, `(.L_x_9917) ;  /* 0x0000024000007945 */ /* 0x000fd80003800000 */
[----:B------:R-:W-:Y:S05]  /*54c0*/  @P3 BRA `(.L_x_9918) ;  /* 0x0000000000883947 */ /* 0x000fea0003800000 */
[----:B--2---:R-:W-:Y:S01]  /*54d0*/  IADD3 R31, P3, R32, 0x40, RZ ;  /* 0x00000040201f7810 */ /* 0x004fe20007f7e0ff */
[----:B------:R-:W-:Y:S02]  /*54e0*/  IMAD.MOV.U32 R28, RZ, RZ, R6 ;  /* 0x000000ffff1c7224 */ /* 0x000fe400078e0006 */
[----:B------:R-:W-:Y:S02]  /*54f0*/  IMAD.MOV.U32 R29, RZ, RZ, R94 ;  /* 0x000000ffff1d7224 */ /* 0x000fe400078e005e */
[----:B------:R-:W-:Y:S02]  /*5500*/  IMAD.X R32, RZ, RZ, R33, P3 ;  /* 0x000000ffff207224 */ /* 0x000fe400018e0621 */
[----:B------:R-:W-:-:S04]  /*5510*/  IMAD.WIDE.U32 R28, R31, UR38, R28 ;  /* 0x000000261f1c7c25 */ /* 0x000fc8000f8e001c */
[----:B------:R-:W-:-:S04]  /*5520*/  IMAD R32, R32, UR38, RZ ;  /* 0x0000002620207c24 */ /* 0x000fc8000f8e02ff */
[----:B------:R-:W-:Y:S01]  /*5530*/  IMAD R31, R31, UR39, R32 ;  /* 0x000000271f1f7c24 */ /* 0x000fe2000f8e0220 */
[----:B------:R-:W-:-:S03]  /*5540*/  LEA R32, P3, R28, UR36, 0x1 ;  /* 0x000000241c207c11 */ /* 0x000fc6000f8608ff */
[----:B------:R-:W-:-:S05]  /*5550*/  IMAD.IADD R29, R29, 0x1, R31 ;  /* 0x000000011d1d7824 */ /* 0x000fca00078e021f */
[----:B------:R-:W-:Y:S02]  /*5560*/  LEA.HI.X R33, R28, UR37, R29, 0x1, P3 ;  /* 0x000000251c217c11 */ /* 0x000fe400098f0c1d */
        /* <DEDUP_REMOVED lines=23> */
[----:B--2---:R3:W-:Y:S02]  /*56e0*/  @P3 STG.E.128 desc[UR40][R32.64+0x1c0], R28 ;  /* 0x0001c01c20003986 */ /* 0x0047e4000c101d28 */
.L_x_9918:
[----:B------:R-:W-:Y:S05]  /*56f0*/  BSYNC B0 ;  /* 0x0000000000007941 */ /* 0x000fea0003800000 */
.L_x_9917:
[----:B------:R-:W-:Y:S01]  /*5700*/  @!PT LDS RZ, [RZ] ;  /* 0x00000000fffff984 */ /* 0x000fe20000000800 */
[----:B------:R-:W-:Y:S01]  /*5710*/  @!PT LDS RZ, [RZ] ;  /* 0x00000000fffff984 */ /* 0x000fe20000000800 */
[----:B------:R-:W-:Y:S01]  /*5720*/  @!PT LDS RZ, [RZ] ;  /* 0x00000000fffff984 */ /* 0x000fe20000000800 */
[----:B------:R-:W-:Y:S01]  /*5730*/  @!PT LDS RZ, [RZ] ;  /* 0x00000000fffff984 */ /* 0x000fe20000000800 */
[----:B------:R4:W-:Y:S06]  /*5740*/  MEMBAR.ALL.CTA ;  /* 0x0000000000007992 */ /* 0x0009ec0000008000 */
[----:B----4-:R-:W4:Y:S02]  /*5750*/  FENCE.VIEW.ASYNC.S ;  /* 0x00000000000073c6 */ /* 0x010f240000000000 */
[----:B----4-:R4:W-:Y:S01]  /*5760*/  BAR.SYNC.DEFER_BLOCKING R76, 0x80 ;  /* 0x0002004c0000751d */ /* 0x0109e20000010000 */
[----:B------:R-:W-:Y:S01]  /*5770*/  ISETP.NE.AND P5, PT, R98, RZ, PT ;  /* 0x000000ff6200720c */ /* 0x000fe20003fa5270 */
[----:B------:R-:W-:-:S02]  /*5780*/  VIADD R2, R2, 0x1 ;  /* 0x0000000102027836 */ /* 0x000fc40000000000 */
[----:B01----:R-:W-:-:S03]  /*5790*/  @!P4 VIADD R97, R97, 0x228c0 ;  /* 0x000228c06161c836 */ /* 0x003fc60000000000 */
[C---:B------:R-:W-:Y:S02]  /*57a0*/  ISETP.NE.AND P3, PT, R2.reuse, 0x2, PT ;  /* 0x000000020200780c */ /* 0x040fe40003f65270 */
[----:B------:R-:W-:Y:S02]  /*57b0*/  @!P4 PRMT R97, RZ, 0x654, R97 ;  /* 0x00000654ff61c816 */ /* 0x000fe40000000061 */
[----:B--23--:R-:W-:Y:S02]  /*57c0*/  SEL R28, RZ, 0x1, P3 ;  /* 0x00000001ff1c7807 */ /* 0x00cfe40001800000 */
[----:B------:R-:W-:Y:S02]  /*57d0*/  SEL R2, R2, RZ, P3 ;  /* 0x000000ff02027207 */ /* 0x000fe40001800000 */
[----:B------:R-:W-:Y:S01]  /*57e0*/  LOP3.LUT R201, R201, R28, RZ, 0x3c, !PT ;  /* 0x0000001cc9c97212 */ /* 0x000fe200078e3cff */
[----:B------:R4:W-:Y:S01]  /*57f0*/  @!P4 SYNCS.ARRIVE.TRANS64.RED.A1T0 RZ, [R97+URZ], RZ ;  /* 0x000000ff61ffc9a7 */ /* 0x0009e2000810043f */
[----:B------:R-:W-:Y:S05]  /*5800*/  @P5 BRA `(.L_x_9919) ;  /* 0xffffffc800c85947 */ /* 0x000fea000383ffff */
[----:B------:R-:W0:Y:S01]  /*5810*/  S2R R29, SR_TID.X ;  /* 0x00000000001d7919 */ /* 0x000e220000002100 */
[----:B------:R-:W-:Y:S02]  /*5820*/  PLOP3.LUT P0, PT, PT, PT, PT, 0x8, 0x0 ;  /* 0x000000000000781c */ /* 0x000fe40003f0e170 */
[----:B0-----:R-:W-:-:S04]  /*5830*/  SHF.R.U32.HI R29, RZ, 0x7, R29 ;  /* 0x00000007ff1d7819 */ /* 0x001fc8000001161d */
[----:B------:R-:W-:-:S13]  /*5840*/  ISETP.NE.AND P5, PT, R29, 0x1, PT ;  /* 0x000000011d00780c */ /* 0x000fda0003fa5270 */
[----:B------:R-:W-:Y:S06]  /*5850*/  @!P5 BAR.ARV 0x9, 0x100 ;  /* 0x024400000000db1d */ /* 0x000fec0000002000 */
.L_x_9867:
[----:B------:R-:W-:Y:S02]  /*5860*/  ISETP.GE.AND P2, PT, R176, 0x1, PT ;  /* 0x00000001b000780c */ /* 0x000fe40003f46270 */
[----:B------:R-:W-:Y:S02]  /*5870*/  CS2R R4, SRZ ;  /* 0x0000000000047805 */ /* 0x000fe4000001ff00 */
[----:B------:R-:W-:Y:S01]  /*5880*/  PLOP3.LUT P1, PT, PT, PT, PT, 0x80, 0x0 ;  /* 0x000000000000781c */ /* 0x000fe20003f2f070 */
[----:B------:R-:W-:Y:S01]  /*5890*/  IMAD.MOV.U32 R0, RZ, RZ, RZ ;  /* 0x000000ffff007224 */ /* 0x000fe200078e00ff */
        /* <DEDUP_REMOVED lines=21> */
[----:B----4-:R-:W-:Y:S02]  /*59f0*/  CS2R R96, SRZ ;  /* 0x0000000000607805 */ /* 0x010fe4000001ff00 */
        /* <DEDUP_REMOVED lines=42> */
[----:B------:R-:W-:Y:S06]  /*5ca0*/  @P0 BRA `(.L_x_9920) ;  /* 0x00000000000c0947 */ /* 0x000fec0003800000 */
[----:B------:R-:W0:Y:S01]  /*5cb0*/  FENCE.VIEW.ASYNC.G ;  /* 0x00000000000073c6 */ /* 0x000e220000000100 */
[----:B------:R-:W-:Y:S05]  /*5cc0*/  WARPSYNC.ALL ;  /* 0x0000000000007948 */ /* 0x000fea0003800000 */
[----:B0-----:R-:W-:Y:S06]  /*5cd0*/  BAR.ARV 0xc, 0x180 ;  /* 0x0306000000007b1d */ /* 0x001fec0000002000 */
.L_x_9920:
[----:B------:R-:W-:Y:S01]  /*5ce0*/  CS2R R24, SRZ ;  /* 0x0000000000187805 */ /* 0x000fe2000001ff00 */
[----:B------:R-:W-:Y:S06]  /*5cf0*/  @!P2 BRA `(.L_x_9921) ;  /* 0x000000740078a947 */ /* 0x000fec0003800000 */
[----:B------:R-:W-:-:S03]  /*5d00*/  UMOV UR4, 0xffffffff ;  /* 0xffffffff00047882 */ /* 0x000fc60000000000 */
[----:B------:R-:W-:Y:S05]  /*5d10*/  BRA.DIV UR4, `(.L_x_9922) ;  /* 0x0000011a04907947 */ /* 0x000fea000b800000 */
[----:B------:R0:W1:Y:S02]  /*5d20*/  SHFL.IDX PT, R14, R234, RZ, 0x1f ;  /* 0x00001fffea0e7589 */ /* 0x00006400000e0000 */
.L_x_10163:
[----:B-1----:R-:W-:Y:S01]  /*5d30*/  LEA.HI R0, R14, R14, RZ, 0x1 ;  /* 0x0000000e0e007211 */ /* 0x002fe200078f08ff */
[----:B------:R-:W-:Y:S01]  /*5d40*/  VIADD R24, R18, 0x18400 ;  /* 0x0001840012187836 */ /* 0x000fe20000000000 */
[----:B------:R-:W-:Y:S02]  /*5d50*/  BSSY B6, `(.L_x_9923) ;  /* 0x0000018000067945 */ /* 0x000fe40003800000 */
[----:B------:R-:W-:Y:S02]  /*5d60*/  LOP3.LUT R3, R0, 0x1e, RZ, 0xc0, !PT ;  /* 0x0000001e00037812 */ /* 0x000fe400078ec0ff */
[----:B------:R-:W-:-:S03]  /*5d70*/  LOP3.LUT P0, RZ, R24, 0x1bf, RZ, 0xc0, !PT ;  /* 0x000001bf18ff7812 */ /* 0x000fc6000780c0ff */
[----:B------:R-:W-:-:S04]  /*5d80*/  IMAD.IADD R3, R14, 0x1, -R3 ;  /* 0x000000010e037824 */ /* 0x000fc800078e0a03 */
[----:B------:R-:W-:-:S05]  /*5d90*/  IMAD R3, R3, 0x2000, R24 ;  /* 0x0000200003037824 */ /* 0x000fca00078e0218 */
[----:B------:R-:W-:-:S04]  /*5da0*/  SHF.R.U32.HI R3, RZ, 0x4, R3 ;  /* 0x00000004ff037819 */ /* 0x000fc80000011603 */
        /* <DEDUP_REMOVED lines=18> */
.L_x_9924:
[----:B------:R-:W-:Y:S05]  /*5ed0*/  BSYNC B6 ;  /* 0x0000000000067941 */ /* 0x000fea0003800000 */
.L_x_9923:
        /* <DEDUP_REMOVED lines=12> */
.L_x_9928:
[----:B--2---:R2:W3:Y:S02]  /*5fa0*/  SYNCS.PHASECHK.TRANS64.TRYWAIT P0, [R18+URZ+0x22800], R3 ;  /* 0x02280003120075a7 */ /* 0x0044e4000800017f */
[----:B---3--:R-:W-:Y:S05]  /*5fb0*/  @!P0 NANOSLEEP.SYNCS 0x989680 ;  /* 0x009896800000895d */ /* 0x008fea0003900000 */
[----:B------:R-:W3:Y:S02]  /*5fc0*/  @!P0 SYNCS.PHASECHK.TRANS64 P0, [R18+URZ+0x22800], R3 ;  /* 0x02280003120085a7 */ /* 0x000ee4000800007f */
[----:B---3--:R-:W-:Y:S05]  /*5fd0*/  @!P0 BRA `(.L_x_9928) ;  /* 0xfffffffc00f08947 */ /* 0x008fea000383ffff */
.L_x_9927:
[----:B------:R-:W-:Y:S05]  /*5fe0*/  BSYNC B0 ;  /* 0x0000000000007941 */ /* 0x000fea0003800000 */
.L_x_9926:
[----:B------:R-:W-:Y:S05]  /*5ff0*/  BRA `(.L_x_9929) ;  /* 0x00000020007c7947 */ /* 0x000fea0003800000 */
.L_x_9925:
[----:B-----5:R-:W-:Y:S01]  /*6000*/  SHF.R.S32.HI R0, RZ, 0x1f, R38 ;  /* 0x0000001fff007819 */ /* 0x020fe20000011426 */
[----:B------:R-:W-:Y:S01]  /*6010*/  ULDC.64 UR4, c[0x0][0x3f8] ;  /* 0x0000fe0000047ab9 */ /* 0x000fe20000000a00 */
[----:B------:R-:W-:Y:S01]  /*6020*/  ULDC.64 UR6, c[0x0][0x408] ;  /* 0x0001020000067ab9 */ /* 0x000fe20000000a00 */
[----:B------:R-:W-:Y:S01]  /*6030*/  LOP3.LUT P0, RZ, R24, 0x3ff, RZ, 0xc0, !PT ;  /* 0x000003ff18ff7812 */ /* 0x000fe2000780c0ff */
[----:B------:R-:W-:Y:S01]  /*6040*/  IMAD.WIDE.U32 R4, R38, UR4, RZ ;  /* 0x0000000426047c25 */ /* 0x000fe2000f8e00ff */
[----:B------:R-:W-:Y:S03]  /*6050*/  BSSY B6, `(.L_x_9930) ;  /* 0x000001f000067945 */ /* 0x000fe60003800000 */
        /* <DEDUP_REMOVED lines=30> */
.L_x_9931:
[----:B------:R-:W-:Y:S05]  /*6240*/  BSYNC B6 ;  /* 0x0000000000067941 */ /* 0x000fea0003800000 */
.L_x_9930:
        /* <DEDUP_REMOVED lines=11> */
.L_x_10169:
        /* <DEDUP_REMOVED lines=33> */
.L_x_9936:
[----:B------:R-:W-:Y:S05]  /*6510*/  BSYNC B1 ;  /* 0x0000000000017941 */ /* 0x000fea0003800000 */
.L_x_9935:
[----:B------:R-:W2:Y:S01]  /*6520*/  SYNCS.PHASECHK.TRANS64.TRYWAIT P0, [R18+URZ+0x22800], R5 ;  /* 0x02280005120075a7 */ /* 0x000ea2000800017f */
[----:B---3--:R-:W-:Y:S01]  /*6530*/  LOP3.LUT R3, R29, 0x18, R16, 0xf8, !PT ;  /* 0x000000181d037812 */ /* 0x008fe200078ef810 */
[----:B0----5:R-:W-:Y:S01]  /*6540*/  IMAD.MOV.U32 R15, RZ, RZ, R9 ;  /* 0x000000ffff0f7224 */ /* 0x021fe200078e0009 */
[----:B----4-:R-:W-:Y:S01]  /*6550*/  SHF.R.U32.HI R4, RZ, 0x3, R29 ;  /* 0x00000003ff047819 */ /* 0x010fe2000001161d */
[----:B------:R-:W-:Y:S01]  /*6560*/  IMAD.MOV.U32 R14, RZ, RZ, R8 ;  /* 0x000000ffff0e7224 */ /* 0x000fe200078e0008 */
[----:B-1----:R-:W-:Y:S01]  /*6570*/  SHF.R.U64 R27, R8, 0x10, R9 ;  /* 0x00000010081b7819 */ /* 0x002fe20000001209 */
[----:B------:R-:W-:Y:S01]  /*6580*/  IMAD.MOV.U32 R20, RZ, RZ, R13 ;  /* 0x000000ffff147224 */ /* 0x000fe200078e000d */
[----:B------:R-:W-:Y:S01]  /*6590*/  LOP3.LUT R26, R3, R4, RZ, 0x3c, !PT ;  /* 0x00000004031a7212 */ /* 0x000fe200078e3cff */
[----:B------:R-:W-:Y:S01]  /*65a0*/  IMAD.MOV.U32 R3, RZ, RZ, R6 ;  /* 0x000000ffff037224 */ /* 0x000fe200078e0006 */
[----:B------:R-:W-:Y:S01]  /*65b0*/  SHF.R.U32.HI R24, RZ, 0x10, R9 ;  /* 0x00000010ff187819 */ /* 0x000fe20000011609 */
[----:B------:R-:W-:Y:S01]  /*65c0*/  IMAD.MOV.U32 R9, RZ, RZ, R12 ;  /* 0x000000ffff097224 */ /* 0x000fe200078e000c */
[----:B------:R-:W-:Y:S01]  /*65d0*/  SHF.R.U64 R8, R6, 0x10, R7 ;  /* 0x0000001006087819 */ /* 0x000fe20000001207 */
[----:B--2---:R-:W-:Y:S01]  /*65e0*/  IMAD R0, R89, -0x80, R30 ;  /* 0xffffff8059007824 */ /* 0x004fe200078e021e */
[----:B------:R-:W-:Y:S01]  /*65f0*/  SHF.R.U64 R12, R12, 0x10, R13 ;  /* 0x000000100c0c7819 */ /* 0x000fe2000000120d */
[----:B------:R-:W-:Y:S01]  /*6600*/  IMAD.MOV.U32 R4, RZ, RZ, R7 ;  /* 0x000000ffff047224 */ /* 0x000fe200078e0007 */
[----:B------:R-:W-:Y:S01]  /*6610*/  SHF.R.U32.HI R21, RZ, 0x10, R13 ;  /* 0x00000010ff157819 */ /* 0x000fe2000001160d */
[----:B------:R-:W-:Y:S01]  /*6620*/  IMAD.MOV.U32 R6, RZ, RZ, R10 ;  /* 0x000000ffff067224 */ /* 0x000fe200078e000a */
[----:B------:R-:W-:Y:S01]  /*6630*/  SHF.R.U32.HI R25, RZ, 0x10, R7 ;  /* 0x00000010ff197819 */ /* 0x000fe20000011607 */
[--C-:B------:R-:W-:Y:S01]  /*6640*/  IMAD.MOV.U32 R7, RZ, RZ, R11.reuse ;  /* 0x000000ffff077224 */ /* 0x100fe200078e000b */
[--C-:B------:R-:W-:Y:S01]  /*6650*/  SHF.R.U64 R13, R10, 0x10, R11.reuse ;  /* 0x000000100a0d7819 */ /* 0x100fe2000000120b */
[----:B------:R-:W-:Y:S01]  /*6660*/  BSSY B1, `(.L_x_9937) ;  /* 0x000000f000017945 */ /* 0x000fe20003800000 */
[----:B------:R-:W-:Y:S01]  /*6670*/  SHF.R.U32.HI R10, RZ, 0x10, R11 ;  /* 0x00000010ff0a7819 */ /* 0x000fe2000001160b */
[----:B------:R-:W-:Y:S01]  /*6680*/  IMAD R11, R207, 0x200, R26 ;  /* 0x00000200cf0b7824 */ /* 0x000fe200078e021a */
[----:B------:R-:W-:-:S02]  /*6690*/  VIMNMX R36, R0, 0x80, PT ;  /* 0x0000008000247848 */ /* 0x000fc40003fe0100 */
[----:B------:R-:W-:Y:S01]  /*66a0*/  PRMT R31, R3, 0x5410, R8 ;  /* 0x00005410031f7816 */ /* 0x000fe20000000008 */
[----:B------:R-:W-:Y:S01]  /*66b0*/  IMAD R0, R11, 0x2, R18 ;  /* 0x000000020b007824 */ /* 0x000fe200078e0212 */
[----:B------:R-:W-:Y:S02]  /*66c0*/  PRMT R27, R14, 0x5410, R27 ;  /* 0x000054100e1b7816 */ /* 0x000fe4000000001b */
[----:B------:R-:W-:Y:S01]  /*66d0*/  LOP3.LUT P2, RZ, R226, 0x4, RZ, 0xc0, !PT ;  /* 0x00000004e2ff7812 */ /* 0x000fe2000784c0ff */
[C---:B------:R-:W-:Y:S01]  /*66e0*/  VIADD R3, R0.reuse, 0x18400 ;  /* 0x0001840000037836 */ /* 0x040fe20000000000 */
[----:B------:R-:W-:Y:S01]  /*66f0*/  ISETP.GE.AND P1, PT, R19, R36, PT ;  /* 0x000000241300720c */ /* 0x000fe20003f26270 */
[----:B------:R-:W-:Y:S01]  /*6700*/  VIADD R8, R0, 0x18440 ;  /* 0x0001844000087836 */ /* 0x000fe20000000000 */
[----:B------:R-:W-:Y:S02]  /*6710*/  PRMT R29, R15, 0x5410, R24 ;  /* 0x000054100f1d7816 */ /* 0x000fe40000000018 */
[----:B------:R-:W-:-:S02]  /*6720*/  PRMT R25, R4, 0x5410, R25 ;  /* 0x0000541004197816 */ /* 0x000fc40000000019 */
[----:B------:R-:W-:Y:S01]  /*6730*/  PRMT R32, R9, 0x5410, R12 ;  /* 0x0000541009207816 */ /* 0x000fe2000000000c */
[----:B------:R-:W-:Y:S06]  /*6740*/  @!P0 BRA `(.L_x_9938) ;  /* 0x00000110009c8947 */ /* 0x000fec0003800000 */
.L_x_10170:
[----:B------:R-:W-:Y:S05]  /*6750*/  BSYNC B1 ;  /* 0x0000000000017941 */ /* 0x000fea0003800000 */
.L_x_9937:
        /* <DEDUP_REMOVED lines=11> */
[----:B0-----:R-:W0:Y:S01]  /*6810*/  LDS.128 R4, [R0+0x18400] ;  /* 0x0184000000047984 */ /* 0x001e220000000c00 */
[C---:B------:R-:W-:Y:S01]  /*6820*/  IMAD.U32 R13, R32.reuse, 0x10000, RZ ;  /* 0x00010000200d7824 */ /* 0x040fe200078e00ff */
        /* <DEDUP_REMOVED lines=17> */
[C---:B------:R-:W-:Y:S01]  /*6940*/  IMAD.U32 R5, R33.reuse, 0x10000, RZ ;  /* 0x0001000021057824 */ /* 0x040fe200078e00ff */
        /* <DEDUP_REMOVED lines=18> */
.L_x_9942:
[----:B------:R-:W-:Y:S05]  /*6a70*/  BSYNC B2 ;  /* 0x0000000000027941 */ /* 0x000fea0003800000 */
.L_x_9941:
[----:B------:R-:W-:Y:S05]  /*6a80*/  @P1 BRA `(.L_x_9940) ;  /* 0x0000000000981947 */ /* 0x000fea0003800000 */
[----:B01----:R-:W0:Y:S01]  /*6a90*/  LDS.128 R4, [R8] ;  /* 0x0000000008047984 */ /* 0x003e220000000c00 */
        /* <DEDUP_REMOVED lines=37> */
.L_x_9940:
[----:B------:R-:W-:Y:S05]  /*6cf0*/  BSYNC B1 ;  /* 0x0000000000017941 */ /* 0x000fea0003800000 */
.L_x_9939:
[----:B------:R-:W-:-:S13]  /*6d00*/  ISETP.GE.AND P0, PT, R217, R36, PT ;  /* 0x00000024d900720c */ /* 0x000fda0003f06270 */
[----:B------:R-:W-:Y:S05]  /*6d10*/  @P0 BRA `(.L_x_9943) ;  /* 0x0000001400100947 */ /* 0x000fea0003800000 */
[----:B------:R-:W3:Y:S01]  /*6d20*/  LDC R3, c[0x0][0x3f4] ;  /* 0x0000fd00ff037b82 */ /* 0x000ee20000000800 */
[----:B------:R-:W-:Y:S01]  /*6d30*/  BSSY B1, `(.L_x_9944) ;  /* 0x000002a000017945 */ /* 0x000fe20003800000 */
[-C--:B---3--:R-:W-:Y:S02]  /*6d40*/  ISETP.GE.AND P0, PT, R22, R3.reuse, PT ;  /* 0x000000031600720c */ /* 0x088fe40003f06270 */
[----:B------:R-:W-:-:S11]  /*6d50*/  ISETP.GE.AND P1, PT, R202, R3, PT ;  /* 0x00000003ca00720c */ /* 0x000fd60003f26270 */
[----:B------:R-:W-:Y:S05]  /*6d60*/  @P0 BRA `(.L_x_9945) ;  /* 0x0000000000980947 */ /* 0x000fea0003800000 */
[----:B012---:R-:W0:Y:S01]  /*6d70*/  LDS.128 R4, [R0+0x1a400] ;  /* 0x01a4000000047984 */ /* 0x007e220000000c00 */
[C---:B------:R-:W-:Y:S01]  /*6d80*/  IMAD.U32 R15, R32.reuse, 0x10000, RZ ;  /* 0x00010000200f7824 */ /* 0x040fe200078e00ff */
        /* <DEDUP_REMOVED lines=17> */
[----:B------:R-:W-:Y:S01]  /*6ea0*/  FFMA.FTZ R4, R13, R3, -R12 ;  /* 0x000000030d047223 */ /* 0x000fe2000001080c */
[-C--:B------:R-:W-:Y:S01]  /*6eb0*/  FMUL.FTZ R20, R21, R5.reuse ;  /* 0x0000000515147220 */ /* 0x080fe20000410000 */
[----:B------:R-:W-:Y:S01]  /*6ec0*/  FMUL.FTZ R12, R27, R5 ;  /* 0x000000051b0c7220 */ /* 0x000fe20000410000 */
[----:B------:R-:W-:Y:S01]  /*6ed0*/  FFMA.FTZ R3, R15, R3, R14 ;  /* 0x000000030f037223 */ /* 0x000fe2000001000e */
        /* <DEDUP_REMOVED lines=15> */
.L_x_9945:
[----:B------:R-:W-:Y:S05]  /*6fd0*/  BSYNC B1 ;  /* 0x0000000000017941 */ /* 0x000fea0003800000 */
.L_x_9944:
[----:B------:R-:W-:Y:S05]  /*6fe0*/  @P1 BRA `(.L_x_9943) ;  /* 0x00000010005c1947 */ /* 0x000fea0003800000 */
[----:B0123--:R-:W0:Y:S01]  /*6ff0*/  LDS.128 R4, [R8+0x2000] ;  /* 0x0020000008047984 */ /* 0x00fe220000000c00 */
[C---:B------:R-:W-:Y:S01]  /*7000*/  IMAD.U32 R20, R34.reuse, 0x10000, RZ ;  /* 0x0001000022147824 */ /* 0x040fe200078e00ff */
[----:B------:R-:W-:Y:S01]  /*7010*/  LOP3.LUT R34, R34, 0xffff0000, RZ, 0xc0, !PT ;  /* 0xffff000022227812 */ /* 0x000fe200078ec0ff */
[C---:B------:R-:W-:Y:S01]  /*7020*/  IMAD.U32 R12, R31.reuse, 0x10000, RZ ;  /* 0x000100001f0c7824 */ /* 0x040fe200078e00ff */
[----:B------:R-:W-:Y:S01]  /*7030*/  LOP3.LUT R14, R31, 0xffff0000, RZ, 0xc0, !PT ;  /* 0xffff00001f0e7812 */ /* 0x000fe200078ec0ff */
[----:B------:R-:W-:Y:S02]  /*7040*/  IMAD.U32 R21, R35, 0x10000, RZ ;  /* 0x0001000023157824 */ /* 0x000fe400078e00ff */
        /* <DEDUP_REMOVED lines=13> */
[----:B------:R-:W-:Y:S01]  /*7120*/  LOP3.LUT R7, R7, 0xffff0000, RZ, 0xc0, !PT ;  /* 0xffff000007077812 */ /* 0x000fe200078ec0ff */
[C---:B------:R-:W-:Y:S01]  /*7130*/  FMUL.FTZ R5, R14.reuse, R5 ;  /* 0x000000050e057220 */ /* 0x040fe20000410000 */
[----:B------:R-:W-:Y:S01]  /*7140*/  FFMA.FTZ R13, R14, R4, -R13 ;  /* 0x000000040e0d7223 */ /* 0x000fe2000001080d */
[----:B------:R-:W-:Y:S01]  /*7150*/  LOP3.LUT R20, R35, 0xffff0000, RZ, 0xc0, !PT ;  /* 0xffff000023147812 */ /* 0x000fe200078ec0ff */
[-C--:B------:R-:W-:Y:S01]  /*7160*/  FMUL.FTZ R12, R21, R6.reuse ;  /* 0x00000006150c7220 */ /* 0x080fe20000410000 */
[----:B------:R-:W-:Y:S01]  /*7170*/  LOP3.LUT R14, R25, 0xffff0000, RZ, 0xc0, !PT ;  /* 0xffff0000190e7812 */ /* 0x000fe200078ec0ff */
[C---:B------:R-:W-:Y:S01]  /*7180*/  FMUL.FTZ R6, R15.reuse, R6 ;  /* 0x000000060f067220 */ /* 0x040fe20000410000 */
[----:B------:R-:W-:Y:S01]  /*7190*/  FFMA.FTZ R4, R34, R4, R5 ;  /* 0x0000000422047223 */ /* 0x000fe20000010005 */
[----:B------:R-:W-:Y:S01]  /*71a0*/  FMUL.FTZ R3, R20, R7 ;  /* 0x0000000714037220 */ /* 0x000fe20000410000 */
[----:B------:R-:W-:Y:S01]  /*71b0*/  FFMA.FTZ R12, R15, R9, -R12 ;  /* 0x000000090f0c7223 */ /* 0x000fe2000001080c */
[C---:B------:R-:W-:Y:S01]  /*71c0*/  FMUL.FTZ R7, R14.reuse, R7 ;  /* 0x000000070e077220 */ /* 0x040fe20000410000 */
[----:B------:R-:W-:Y:S01]  /*71d0*/  FFMA.FTZ R9, R21, R9, R6 ;  /* 0x0000000915097223 */ /* 0x000fe20000010006 */
[-C--:B------:R-:W-:Y:S01]  /*71e0*/  FFMA.FTZ R3, R14, R10.reuse, -R3 ;  /* 0x0000000a0e037223 */ /* 0x080fe20000010803 */
[----:B------:R-:W-:Y:S01]  /*71f0*/  F2FP.BF16.F32.PACK_AB R24, R0, R11 ;  /* 0x0000000b0018723e */ /* 0x000fe200000010ff */
[----:B------:R-:W-:Y:S01]  /*7200*/  FFMA.FTZ R10, R20, R10, R7 ;  /* 0x0000000a140a7223 */ /* 0x000fe20000010007 */
[----:B------:R-:W-:-:S02]  /*7210*/  F2FP.BF16.F32.PACK_AB R25, R4, R13 ;  /* 0x0000000d0419723e */ /* 0x000fc400000010ff */
[----:B------:R-:W-:Y:S02]  /*7220*/  F2FP.BF16.F32.PACK_AB R26, R9, R12 ;  /* 0x0000000c091a723e */ /* 0x000fe400000010ff */
[----:B------:R-:W-:-:S05]  /*7230*/  F2FP.BF16.F32.PACK_AB R27, R10, R3 ;  /* 0x000000030a1b723e */ /* 0x000fca00000010ff */
[----:B------:R4:W-:Y:S01]  /*7240*/  STS.128 [R8+0x2000], R24 ;  /* 0x0020001808007388 */ /* 0x0009e20000000c00 */
[----:B------:R-:W-:Y:S05]  /*7250*/  BRA `(.L_x_9943) ;  /* 0x0000000c00c07947 */ /* 0x000fea0003800000 */
.L_x_9933:
[----:B------:R-:W-:-:S03]  /*7260*/  UMOV UR4, 0xffffffff ;  /* 0xffffffff00047882 */ /* 0x000fc60000000000 */
[----:B------:R-:W-:Y:S05]  /*7270*/  BRA.DIV UR4, `(.L_x_9946) ;  /* 0x0000010604e47947 */ /* 0x000fea000b800000 */
[----:B------:R1:W2:Y:S04]  /*7280*/  SHFL.IDX PT, R0, R25, RZ, 0x1c1f ;  /* 0x001c1fff19007589 */ /* 0x0002a800000e0000 */
[----:B------:R1:W3:Y:S04]  /*7290*/  SHFL.IDX PT, R3, R24, RZ, 0x1c1f ;  /* 0x001c1fff18037589 */ /* 0x0002e800000e0000 */
[----:B------:R1:W4:Y:S04]  /*72a0*/  SHFL.IDX PT, R4, R27, RZ, 0x1c1f ;  /* 0x001c1fff1b047589 */ /* 0x00032800000e0000 */
[----:B------:R1:W0:Y:S02]  /*72b0*/  SHFL.IDX PT, R14, R26, RZ, 0x1c1f ;  /* 0x001c1fff1a0e7589 */ /* 0x00022400000e0000 */
.L_x_10176:
[----:B------:R-:W-:Y:S01]  /*72c0*/  ULDC UR4, c[0x0][0x448] ;  /* 0x0001120000047ab9 */ /* 0x000fe20000000800 */
[----:B------:R-:W0:Y:S01]  /*72d0*/  LDC R45, c[0x0][0x3f4] ;  /* 0x0000fd00ff2d7b82 */ /* 0x000e220000000800 */
[----:B------:R-:W-:Y:S01]  /*72e0*/  IMAD R12, R39, UR4, RZ ;  /* 0x00000004270c7c24 */ /* 0x000fe2000f8e02ff */
[----:B------:R-:W-:Y:S01]  /*72f0*/  LEA.HI R6, R218, R218, RZ, 0x1 ;  /* 0x000000dada067211 */ /* 0x000fe200078f08ff */
[----:B------:R-:W-:Y:S01]  /*7300*/  BSSY B1, `(.L_x_9947) ;  /* 0x0000016000017945 */ /* 0x000fe20003800000 */
[----:B-1----:R-:W-:Y:S02]  /*7310*/  CS2R R24, SRZ ;  /* 0x0000000000187805 */ /* 0x002fe4000001ff00 */
[----:B------:R-:W-:Y:S02]  /*7320*/  CS2R R26, SRZ ;  /* 0x00000000001a7805 */ /* 0x000fe4000001ff00 */
[----:B------:R-:W-:Y:S02]  /*7330*/  ISETP.GE.AND P0, PT, R5, R12, PT ;  /* 0x0000000c0500720c */ /* 0x000fe40003f06270 */
[----:B------:R-:W-:-:S02]  /*7340*/  CS2R R8, SRZ ;  /* 0x0000000000087805 */ /* 0x000fc4000001ff00 */
[----:B------:R-:W-:Y:S02]  /*7350*/  LOP3.LUT R7, R6, 0xfffffffe, RZ, 0xc0, !PT ;  /* 0xfffffffe06077812 */ /* 0x000fe400078ec0ff */
[----:B------:R-:W-:-:S03]  /*7360*/  CS2R R10, SRZ ;  /* 0x00000000000a7805 */ /* 0x000fc6000001ff00 */
[----:B------:R-:W-:-:S05]  /*7370*/  IMAD.IADD R5, R218, 0x1, -R7 ;  /* 0x00000001da057824 */ /* 0x000fca00078e0a07 */
[----:B------:R-:W-:Y:S01]  /*7380*/  SHF.L.U32 R5, R5, 0x1f, RZ ;  /* 0x0000001f05057819 */ /* 0x000fe200000006ff */
[----:B------:R-:W-:Y:S06]  /*7390*/  @P0 BRA `(.L_x_9948) ;  /* 0x0000000000300947 */ /* 0x000fec0003800000 */
[----:B------:R-:W-:Y:S01]  /*73a0*/  ULDC UR4, c[0x0][0x3f4] ;  /* 0x0000fd0000047ab9 */ /* 0x000fe20000000800 */
[C---:B------:R-:W-:Y:S01]  /*73b0*/  IMAD.SHL.U32 R15, R16.reuse, 0x2, RZ ;  /* 0x00000002100f7824 */ /* 0x040fe200078e00ff */
[C---:B------:R-:W-:Y:S02]  /*73c0*/  ISETP.GE.AND P2, PT, R16.reuse, UR4, PT ;  /* 0x0000000410007c0c */ /* 0x040fe4000bf46270 */
[----:B------:R-:W-:Y:S02]  /*73d0*/  CS2R R24, SRZ ;  /* 0x0000000000187805 */ /* 0x000fe4000001ff00 */
[----:B------:R-:W-:Y:S02]  /*73e0*/  SHF.L.U64.HI R13, R16, 0x1, R17 ;  /* 0x00000001100d7819 */ /* 0x000fe40000010211 */
[-C--:B---3--:R-:W-:Y:S02]  /*73f0*/  IADD3 R6, P0, R3, R15.reuse, RZ ;  /* 0x0000000f03067210 */ /* 0x088fe40007f1e0ff */
[----:B0-----:R-:W-:-:S03]  /*7400*/  IADD3 R14, P1, R14, R15, RZ ;  /* 0x0000000f0e0e7210 */ /* 0x001fc60007f3e0ff */
[--C-:B--2---:R-:W-:Y:S02]  /*7410*/  IMAD.X R7, R0, 0x1, R13.reuse, P0 ;  /* 0x0000000100077824 */ /* 0x104fe400000e060d */
[----:B----4-:R-:W-:Y:S01]  /*7420*/  IMAD.X R15, R4, 0x1, R13, P1 ;  /* 0x00000001040f7824 */ /* 0x010fe200008e060d */
[----:B------:R-:W-:Y:S07]  /*7430*/  @P2 BRA `(.L_x_9948) ;  /* 0x0000000000082947 */ /* 0x000fee0003800000 */
[----:B------:R1:W5:Y:S04]  /*7440*/  LD.E.128 R24, desc[UR40][R6.64] ;  /* 0x0000002806187980 */ /* 0x000368000c101d00 */
[----:B------:R1:W5:Y:S02]  /*7450*/  LD.E.128 R8, desc[UR40][R14.64] ;  /* 0x000000280e087980 */ /* 0x000364000c101d00 */
.L_x_9948:
[----:B------:R-:W-:Y:S05]  /*7460*/  BSYNC B1 ;  /* 0x0000000000017941 */ /* 0x000fea0003800000 */
.L_x_9947:
[----:B------:R-:W0:Y:S01]  /*7470*/  SYNCS.PHASECHK.TRANS64.TRYWAIT P1, [R18+URZ+0x22800], R5 ;  /* 0x02280005120075a7 */ /* 0x000e22000802017f */
[----:B--2---:R-:W-:Y:S01]  /*7480*/  IMAD R0, R89, -0x80, R12 ;  /* 0xffffff8059007824 */ /* 0x004fe200078e020c */
[--C-:B-----5:R-:W-:Y:S01]  /*7490*/  SHF.R.U32.HI R29, RZ, 0x10, R25.reuse ;  /* 0x00000010ff1d7819 */ /* 0x120fe20000011619 */
[----:B---3--:R-:W-:Y:S01]  /*74a0*/  IMAD.MOV.U32 R3, RZ, RZ, R24 ;  /* 0x000000ffff037224 */ /* 0x008fe200078e0018 */
[--C-:B------:R-:W-:Y:S01]  /*74b0*/  SHF.R.U64 R24, R24, 0x10, R25.reuse ;  /* 0x0000001018187819 */ /* 0x100fe20000001219 */
[----:B----4-:R-:W-:Y:S01]  /*74c0*/  IMAD.MOV.U32 R4, RZ, RZ, R25 ;  /* 0x000000ffff047224 */ /* 0x010fe200078e0019 */
[----:B------:R-:W-:Y:S01]  /*74d0*/  SHF.R.U64 R25, R26, 0x10, R27 ;  /* 0x000000101a197819 */ /* 0x000fe2000000121b */
[----:B-1----:R-:W-:Y:S01]  /*74e0*/  IMAD.MOV.U32 R6, RZ, RZ, R26 ;  /* 0x000000ffff067224 */ /* 0x002fe200078e001a */
[----:B------:R-:W-:Y:S01]  /*74f0*/  SHF.R.U64 R21, R8, 0x10, R9 ;  /* 0x0000001008157819 */ /* 0x000fe20000001209 */
[----:B------:R-:W-:Y:S01]  /*7500*/  IMAD.MOV.U32 R12, RZ, RZ, R8 ;  /* 0x000000ffff0c7224 */ /* 0x000fe200078e0008 */
[----:B------:R-:W-:Y:S01]  /*7510*/  VIMNMX R26, R0, 0x80, PT ;  /* 0x00000080001a7848 */ /* 0x000fe20003fe0100 */
[----:B------:R-:W-:Y:S01]  /*7520*/  IMAD.MOV.U32 R7, RZ, RZ, R27 ;  /* 0x000000ffff077224 */ /* 0x000fe200078e001b */
[--C-:B0-----:R-:W-:Y:S01]  /*7530*/  SHF.R.U32.HI R14, RZ, 0x10, R9.reuse ;  /* 0x00000010ff0e7819 */ /* 0x101fe20000011609 */
[----:B------:R-:W-:Y:S01]  /*7540*/  IMAD.MOV.U32 R13, RZ, RZ, R9 ;  /* 0x000000ffff0d7224 */ /* 0x000fe200078e0009 */
[----:B------:R-:W-:Y:S01]  /*7550*/  ISETP.GE.AND P0, PT, R16, R45, PT ;  /* 0x0000002d1000720c */ /* 0x000fe20003f06270 */
[----:B------:R-:W-:Y:S01]  /*7560*/  IMAD.MOV.U32 R0, RZ, RZ, R10 ;  /* 0x000000ffff007224 */ /* 0x000fe200078e000a */
[----:B------:R-:W-:Y:S01]  /*7570*/  SHF.R.U32.HI R20, RZ, 0x10, R27 ;  /* 0x00000010ff147819 */ /* 0x000fe2000001161b */
        /* <DEDUP_REMOVED lines=14> */
[----:B------:R-:W-:Y:S06]  /*7660*/  @!P1 BRA `(.L_x_9950) ;  /* 0x0000010400589947 */ /* 0x000fec0003800000 */
.L_x_10177:
[----:B------:R-:W-:Y:S05]  /*7670*/  BSYNC B1 ;  /* 0x0000000000017941 */ /* 0x000fea0003800000 */
.L_x_9949:
        /* <DEDUP_REMOVED lines=8> */
[C---:B------:R-:W-:Y:S02]  /*7700*/  LOP3.LUT R0, R4.reuse, 0x38, R16, 0xf8, !PT ;  /* 0x0000003804007812 */ /* 0x040fe400078ef810 */
[----:B0-----:R-:W-:Y:S02]  /*7710*/  SHF.R.U32.HI R5, RZ, 0x3, R4 ;  /* 0x00000003ff057819 */ /* 0x001fe40000011604 */
[----:B------:R-:W-:Y:S02]  /*7720*/  LOP3.LUT R4, R4, 0x38, R3, 0xf8, !PT ;  /* 0x0000003804047812 */ /* 0x000fe400078ef803 */
[-C--:B------:R-:W-:Y:S02]  /*7730*/  LOP3.LUT R0, R0, R5.reuse, RZ, 0x3c, !PT ;  /* 0x0000000500007212 */ /* 0x080fe400078e3cff */
[----:B------:R-:W-:-:S03]  /*7740*/  LOP3.LUT R4, R4, R5, RZ, 0x3c, !PT ;  /* 0x0000000504047212 */ /* 0x000fc600078e3cff */
[----:B------:R-:W-:-:S04]  /*7750*/  IMAD R3, R207, 0x200, R0 ;  /* 0x00000200cf037824 */ /* 0x000fc800078e0200 */
[----:B------:R-:W-:Y:S02]  /*7760*/  IMAD R34, R3, 0x2, R18 ;  /* 0x0000000203227824 */ /* 0x000fe400078e0212 */
[----:B------:R-:W-:-:S03]  /*7770*/  IMAD R3, R207, 0x200, R4 ;  /* 0x00000200cf037824 */ /* 0x000fc600078e0204 */
[----:B------:R-:W0:Y:S01]  /*7780*/  LDS.128 R4, [R34+0x18400] ;  /* 0x0184000022047984 */ /* 0x000e220000000c00 */
        /* <DEDUP_REMOVED lines=16> */
[----:B------:R-:W-:Y:S01]  /*7890*/  FFMA.FTZ R26, R0, R25, -R29 ;  /* 0x00000019001a7223 */ /* 0x000fe2000001081d */
[----:B------:R-:W-:-:S02]  /*78a0*/  IMAD.U32 R29, R43, 0x10000, RZ ;  /* 0x000100002b1d7824 */ /* 0x000fc400078e00ff */
[----:B------:R-:W-:Y:S01]  /*78b0*/  FFMA.FTZ R31, R0, R27, R31 ;  /* 0x0000001b001f7223 */ /* 0x000fe2000001001f */
[----:B------:R-:W-:Y:S02]  /*78c0*/  IMAD.U32 R25, R39, 0x10000, RZ ;  /* 0x0001000027197824 */ /* 0x000fe400078e00ff */
[-C--:B------:R-:W-:Y:S01]  /*78d0*/  FMUL.FTZ R8, R8, R14.reuse ;  /* 0x0000000e08087220 */ /* 0x080fe20000410000 */
[C---:B------:R-:W-:Y:S01]  /*78e0*/  FMUL.FTZ R35, R20.reuse, R29 ;  /* 0x0000001d14237220 */ /* 0x040fe20000410000 */
[----:B------:R-:W-:Y:S01]  /*78f0*/  LOP3.LUT R27, R43, 0xffff0000, RZ, 0xc0, !PT ;  /* 0xffff00002b1b7812 */ /* 0x000fe200078ec0ff */
[-C--:B------:R-:W-:Y:S01]  /*7900*/  FMUL.FTZ R20, R20, R25.reuse ;  /* 0x0000001914147220 */ /* 0x080fe20000410000 */
[C---:B------:R-:W-:Y:S01]  /*7910*/  FFMA.FTZ R33, R3.reuse, R14, -R30 ;  /* 0x0000000e03217223 */ /* 0x040fe2000001081e */
[----:B------:R-:W-:Y:S01]  /*7920*/  FFMA.FTZ R24, R3, R24, R8 ;  /* 0x0000001803187223 */ /* 0x000fe20000010008 */
[----:B------:R-:W-:Y:S01]  /*7930*/  LOP3.LUT R3, R39, 0xffff0000, RZ, 0xc0, !PT ;  /* 0xffff000027037812 */ /* 0x000fe200078ec0ff */
        /* <DEDUP_REMOVED lines=8> */
[----:B------:R-:W-:Y:S01]  /*79c0*/  FFMA.FTZ R29, R6, R27, R29 ;  /* 0x0000001b061d7223 */ /* 0x000fe2000001001d */
[----:B------:R-:W-:Y:S02]  /*79d0*/  IMAD.U32 R21, R11, 0x10000, RZ ;  /* 0x000100000b157824 */ /* 0x000fe400078e00ff */
[----:B------:R-:W-:Y:S01]  /*79e0*/  FMUL.FTZ R3, R15, R12 ;  /* 0x0000000c0f037220 */ /* 0x000fe20000410000 */
[----:B------:R-:W-:-:S02]  /*79f0*/  IMAD.U32 R10, R44, 0x10000, RZ ;  /* 0x000100002c0a7824 */ /* 0x000fc400078e00ff */
[----:B------:R-:W-:Y:S01]  /*7a00*/  FMUL.FTZ R15, R15, R0 ;  /* 0x000000000f0f7220 */ /* 0x000fe20000410000 */
[----:B------:R-:W-:Y:S01]  /*7a10*/  IMAD.U32 R8, R40, 0x10000, RZ ;  /* 0x0001000028087824 */ /* 0x000fe200078e00ff */
[----:B------:R-:W-:Y:S01]  /*7a20*/  LOP3.LUT R9, R9, 0xffff0000, RZ, 0xc0, !PT ;  /* 0xffff000009097812 */ /* 0x000fe200078ec0ff */
[----:B------:R-:W-:Y:S02]  /*7a30*/  IMAD.U32 R13, R7, 0x10000, RZ ;  /* 0x00010000070d7824 */ /* 0x000fe400078e00ff */
[C---:B------:R-:W-:Y:S01]  /*7a40*/  FMUL.FTZ R6, R21.reuse, R10 ;  /* 0x0000000a15067220 */ /* 0x040fe20000410000 */
[C---:B------:R-:W-:Y:S01]  /*7a50*/  FFMA.FTZ R15, R4.reuse, R12, R15 ;  /* 0x0000000c040f7223 */ /* 0x040fe2000001000f */
[-C--:B------:R-:W-:Y:S01]  /*7a60*/  FMUL.FTZ R12, R21, R8.reuse ;  /* 0x00000008150c7220 */ /* 0x080fe20000410000 */
[----:B------:R-:W-:Y:S01]  /*7a70*/  LOP3.LUT R11, R11, 0xffff0000, RZ, 0xc0, !PT ;  /* 0xffff00000b0b7812 */ /* 0x000fe200078ec0ff */
[C---:B------:R-:W-:Y:S01]  /*7a80*/  FFMA.FTZ R21, R13.reuse, R8, -R6 ;  /* 0x000000080d157223 */ /* 0x040fe20000010806 */
        /* <DEDUP_REMOVED lines=9> */
[-C--:B------:R-:W-:Y:S01]  /*7b20*/  FMUL.FTZ R9, R9, R0.reuse ;  /* 0x0000000009097220 */ /* 0x080fe20000410000 */
[----:B------:R-:W-:Y:S01]  /*7b30*/  FFMA.FTZ R0, R5, R0, -R10 ;  /* 0x0000000005007223 */ /* 0x000fe2000001080a */
[----:B------:R-:W-:Y:S01]  /*7b40*/  FMUL.FTZ R11, R11, R4 ;  /* 0x000000040b0b7220 */ /* 0x000fe20000410000 */
        /* <DEDUP_REMOVED lines=13> */
.L_x_9952:
[----:B------:R-:W-:Y:S05]  /*7c20*/  BSYNC B1 ;  /* 0x0000000000017941 */ /* 0x000fea0003800000 */
.L_x_9951:
[----:B------:R-:W-:Y:S05]  /*7c30*/  @P0 BRA `(.L_x_9943) ;  /* 0x0000000400480947 */ /* 0x000fea0003800000 */
[----:B------:R-:W-:Y:S01]  /*7c40*/  IMAD.IADD R45, R16, 0x1, R45 ;  /* 0x00000001102d7824 */ /* 0x000fe200078e022d */
[----:B------:R-:W-:Y:S01]  /*7c50*/  SHF.R.U32.HI R3, RZ, 0x3, R206 ;  /* 0x00000003ff037819 */ /* 0x000fe200000116ce */
[----:B01----:R-:W0:Y:S01]  /*7c60*/  LDS.128 R4, [R233+0x18400] ;  /* 0x01840000e9047984 */ /* 0x003e220000000c00 */
[C---:B------:R-:W-:Y:S01]  /*7c70*/  IMAD.U32 R30, R41.reuse, 0x10000, RZ ;  /* 0x00010000291e7824 */ /* 0x040fe200078e00ff */
[----:B------:R-:W-:Y:S01]  /*7c80*/  LOP3.LUT R32, R41, 0xffff0000, RZ, 0xc0, !PT ;  /* 0xffff000029207812 */ /* 0x000fe200078ec0ff */
[----:B------:R-:W-:Y:S01]  /*7c90*/  IMAD.U32 R26, R37, 0x10000, RZ ;  /* 0x00010000251a7824 */ /* 0x000fe200078e00ff */
[----:B------:R-:W-:Y:S01]  /*7ca0*/  LOP3.LUT R0, R206, 0x38, R45, 0xf8, !PT ;  /* 0x00000038ce007812 */ /* 0x000fe200078ef82d */
[----:B------:R-:W-:Y:S01]  /*7cb0*/  IMAD.U32 R34, R42, 0x10000, RZ ;  /* 0x000100002a227824 */ /* 0x000fe200078e00ff */
[----:B------:R-:W-:Y:S01]  /*7cc0*/  LOP3.LUT R41, R44, 0xffff0000, RZ, 0xc0, !PT ;  /* 0xffff00002c297812 */ /* 0x000fe200078ec0ff */
[----:B------:R-:W-:Y:S01]  /*7cd0*/  IMAD.U32 R33, R43, 0x10000, RZ ;  /* 0x000100002b217824 */ /* 0x000fe200078e00ff */
[----:B------:R-:W-:-:S02]  /*7ce0*/  LOP3.LUT R3, R0, R3, RZ, 0x3c, !PT ;  /* 0x0000000300037212 */ /* 0x000fc400078e3cff */
[----:B------:R-:W-:-:S03]  /*7cf0*/  LOP3.LUT R35, R38, 0xffff0000, RZ, 0xc0, !PT ;  /* 0xffff000026237812 */ /* 0x000fc600078ec0ff */
[----:B------:R-:W-:-:S04]  /*7d00*/  IMAD.IADD R3, R208, 0x1, R3 ;  /* 0x00000001d0037824 */ /* 0x000fc800078e0203 */
        /* <DEDUP_REMOVED lines=19> */
[----:B------:R-:W-:Y:S01]  /*7e40*/  LOP3.LUT R26, R37, 0xffff0000, RZ, 0xc0, !PT ;  /* 0xffff0000251a7812 */ /* 0x000fe200078ec0ff */
[----:B------:R-:W-:Y:S01]  /*7e50*/  FFMA.FTZ R15, R30, R0, R15 ;  /* 0x000000001e0f7223 */ /* 0x000fe2000001000f */
[----:B------:R-:W-:Y:S01]  /*7e60*/  IMAD.U32 R30, R38, 0x10000, RZ ;  /* 0x00010000261e7824 */ /* 0x000fe200078e00ff */
[----:B------:R-:W-:Y:S01]  /*7e70*/  LOP3.LUT R10, R10, 0xffff0000, RZ, 0xc0, !PT ;  /* 0xffff00000a0a7812 */ /* 0x000fe200078ec0ff */
[----:B------:R-:W-:Y:S02]  /*7e80*/  IMAD.U32 R24, R11, 0x10000, RZ ;  /* 0x000100000b187824 */ /* 0x000fe400078e00ff */
[C---:B------:R-:W-:Y:S01]  /*7e90*/  FMUL.FTZ R29, R26.reuse, R8 ;  /* 0x000000081a1d7220 */ /* 0x040fe20000410000 */
[----:B------:R-:W-:Y:S01]  /*7ea0*/  FFMA.FTZ R0, R26, R4, -R27 ;  /* 0x000000041a007223 */ /* 0x000fe2000001081b */
[-C--:B------:R-:W-:Y:S01]  /*7eb0*/  FMUL.FTZ R27, R34, R20.reuse ;  /* 0x00000014221b7220 */ /* 0x080fe20000410000 */
[----:B------:R-:W-:Y:S01]  /*7ec0*/  FMUL.FTZ R31, R30, R20 ;  /* 0x000000141e1f7220 */ /* 0x000fe20000410000 */
[----:B------:R-:W-:Y:S01]  /*7ed0*/  FFMA.FTZ R8, R32, R4, R29 ;  /* 0x0000000420087223 */ /* 0x000fe2000001001d */
[----:B------:R-:W-:-:S02]  /*7ee0*/  IMAD.U32 R29, R39, 0x10000, RZ ;  /* 0x00010000271d7824 */ /* 0x000fc400078e00ff */
[-C--:B------:R-:W-:Y:S01]  /*7ef0*/  FFMA.FTZ R27, R30, R12.reuse, -R27 ;  /* 0x0000000c1e1b7223 */ /* 0x080fe2000001081b */
[-C--:B------:R-:W-:Y:S01]  /*7f00*/  FMUL.FTZ R4, R33, R21.reuse ;  /* 0x0000001521047220 */ /* 0x080fe20000410000 */
[----:B------:R-:W-:Y:S01]  /*7f10*/  LOP3.LUT R26, R39, 0xffff0000, RZ, 0xc0, !PT ;  /* 0xffff0000271a7812 */ /* 0x000fe200078ec0ff */
[----:B------:R-:W-:Y:S01]  /*7f20*/  FFMA.FTZ R31, R34, R12, R31 ;  /* 0x0000000c221f7223 */ /* 0x000fe2000001001f */
[----:B------:R-:W-:Y:S01]  /*7f30*/  LOP3.LUT R30, R43, 0xffff0000, RZ, 0xc0, !PT ;  /* 0xffff00002b1e7812 */ /* 0x000fe200078ec0ff */
[C---:B------:R-:W-:Y:S01]  /*7f40*/  FMUL.FTZ R12, R29.reuse, R21 ;  /* 0x000000151d0c7220 */ /* 0x040fe20000410000 */
[----:B------:R-:W-:Y:S02]  /*7f50*/  IMAD.U32 R32, R44, 0x10000, RZ ;  /* 0x000100002c207824 */ /* 0x000fe400078e00ff */
[-C--:B------:R-:W-:Y:S01]  /*7f60*/  FFMA.FTZ R20, R29, R13.reuse, -R4 ;  /* 0x0000000d1d147223 */ /* 0x080fe20000010804 */
[-C--:B------:R-:W-:Y:S01]  /*7f70*/  FMUL.FTZ R29, R26, R10.reuse ;  /* 0x0000000a1a1d7220 */ /* 0x080fe20000410000 */
[----:B------:R-:W-:Y:S01]  /*7f80*/  FMUL.FTZ R21, R30, R10 ;  /* 0x0000000a1e157220 */ /* 0x000fe20000410000 */
[----:B------:R-:W-:Y:S01]  /*7f90*/  FFMA.FTZ R10, R33, R13, R12 ;  /* 0x0000000d210a7223 */ /* 0x000fe2000001000c */
[----:B------:R-:W-:Y:S01]  /*7fa0*/  LOP3.LUT R11, R11, 0xffff0000, RZ, 0xc0, !PT ;  /* 0xffff00000b0b7812 */ /* 0x000fe200078ec0ff */
[----:B------:R-:W-:-:S02]  /*7fb0*/  IMAD.U32 R4, R40, 0x10000, RZ ;  /* 0x0001000028047824 */ /* 0x000fc400078e00ff */
[----:B------:R-:W-:Y:S01]  /*7fc0*/  FMUL.FTZ R13, R32, R24 ;  /* 0x00000018200d7220 */ /* 0x000fe20000410000 */
[----:B------:R-:W-:Y:S01]  /*7fd0*/  LOP3.LUT R39, R42, 0xffff0000, RZ, 0xc0, !PT ;  /* 0xffff00002a277812 */ /* 0x000fe200078ec0ff */
[----:B------:R-:W-:Y:S01]  /*7fe0*/  FFMA.FTZ R21, R26, R6, -R21 ;  /* 0x000000061a157223 */ /* 0x000fe20000010815 */
[----:B------:R-:W-:Y:S01]  /*7ff0*/  LOP3.LUT R37, R40, 0xffff0000, RZ, 0xc0, !PT ;  /* 0xffff000028257812 */ /* 0x000fe200078ec0ff */
[C---:B------:R-:W-:Y:S01]  /*8000*/  FMUL.FTZ R33, R4.reuse, R24 ;  /* 0x0000001804217220 */ /* 0x040fe20000410000 */
[----:B------:R-:W-:Y:S01]  /*8010*/  FFMA.FTZ R13, R4, R14, -R13 ;  /* 0x0000000e040d7223 */ /* 0x000fe2000001080d */
[----:B------:R-:W-:Y:S01]  /*8020*/  FFMA.FTZ R29, R30, R6, R29 ;  /* 0x000000061e1d7223 */ /* 0x000fe2000001001d */
[----:B------:R-:W-:Y:S01]  /*8030*/  FMUL.FTZ R4, R39, R9 ;  /* 0x0000000927047220 */ /* 0x000fe20000410000 */
[----:B------:R-:W-:Y:S01]  /*8040*/  FMUL.FTZ R24, R41, R11 ;  /* 0x0000000b29187220 */ /* 0x000fe20000410000 */
[----:B------:R-:W-:Y:S01]  /*8050*/  FMUL.FTZ R6, R35, R9 ;  /* 0x0000000923067220 */ /* 0x000fe20000410000 */
[----:B------:R-:W-:Y:S01]  /*8060*/  FMUL.FTZ R26, R37, R11 ;  /* 0x0000000b251a7220 */ /* 0x000fe20000410000 */
[----:B------:R-:W-:Y:S01]  /*8070*/  FFMA.FTZ R33, R32, R14, R33 ;  /* 0x0000000e20217223 */ /* 0x000fe20000010021 */
        /* <DEDUP_REMOVED lines=14> */
.L_x_9943:
[----:B------:R-:W-:Y:S05]  /*8160*/  BSYNC B0 ;  /* 0x0000000000007941 */ /* 0x000fea0003800000 */
.L_x_9932:
        /* <DEDUP_REMOVED lines=8> */
.L_x_9929:
[----:B-1-3--:R-:W1:Y:S01]  /*81f0*/  S2R R0, SR_TID.X ;  /* 0x0000000000007919 */ /* 0x00ae620000002100 */
[----:B------:R-:W-:Y:S01]  /*8200*/  ISETP.NE.AND P0, PT, R203, 0x3, PT ;  /* 0x00000003cb00780c */ /* 0x000fe20003f05270 */
[----:B------:R-:W-:Y:S05]  /*8210*/  WARPSYNC.ALL ;  /* 0x0000000000007948 */ /* 0x000fea0003800000 */
[----:B-1----:R-:W-:-:S05]  /*8220*/  SHF.R.U32.HI R0, RZ, 0x7, R0 ;  /* 0x00000007ff007819 */ /* 0x002fca0000011600 */
[----:B------:R-:W-:-:S05]  /*8230*/  VIADD R15, R0, 0x8 ;  /* 0x00000008000f7836 */ /* 0x000fca0000000000 */
[----:B------:R1:W-:Y:S06]  /*8240*/  BAR.SYNC.DEFER_BLOCKING R15, 0x100 ;  /* 0x0004000f0000751d */ /* 0x0003ec0000010000 */
[----:B------:R-:W-:Y:S05]  /*8250*/  @!P0 BRA `(.L_x_9953) ;  /* 0x0000000000048947 */ /* 0x000fea0003800000 */
[----:B------:R-:W-:Y:S01]  /*8260*/  BPT.TRAP 0x1 ;  /* 0x000000040000795c */ /* 0x000fe20000300000 */
.L_x_9953:
[----:B------:R-:W-:Y:S01]  /*8270*/  IMAD R14, R200, 0x8, R18 ;  /* 0x00000008c80e7824 */ /* 0x000fe200078e0212 */
[----:B------:R-:W-:-:S04]  /*8280*/  SHF.L.U32 R13, R204, 0x1f, RZ ;  /* 0x0000001fcc0d7819 */ /* 0x000fc800000006ff */
[----:B------:R3:W0:Y:S01]  /*8290*/  SYNCS.PHASECHK.TRANS64.TRYWAIT P1, [R14+URZ+0x22830], R13 ;  /* 0x0228300d0e0075a7 */ /* 0x000622000802017f */
[----:B------:R-:W-:Y:S05]  /*82a0*/  @!P0 BRA `(.L_x_9954) ;  /* 0x0000000000048947 */ /* 0x000fea0003800000 */
[----:B------:R-:W-:Y:S01]  /*82b0*/  BPT.TRAP 0x1 ;  /* 0x000000040000795c */ /* 0x000fe20000300000 */
.L_x_9954:
[----:B------:R-:W-:Y:S01]  /*82c0*/  VIADD R0, R18, 0x1c400 ;  /* 0x0001c40012007836 */ /* 0x000fe20000000000 */
[----:B--2---:R-:W-:Y:S01]  /*82d0*/  LOP3.LUT R4, R28, 0x10000, RZ, 0xfc, !PT ;  /* 0x000100001c047812 */ /* 0x004fe200078efcff */
[----:B0-----:R-:W-:-:S03]  /*82e0*/  IMAD.MOV.U32 R5, RZ, RZ, 0x40000040 ;  /* 0x40000040ff057424 */ /* 0x001fc600078e00ff */
[----:B------:R-:W-:-:S04]  /*82f0*/  SHF.R.U32.HI R0, RZ, 0x4, R0 ;  /* 0x00000004ff007819 */ /* 0x000fc80000011600 */
[----:B------:R-:W-:-:S04]  /*8300*/  LOP3.LUT R0, R0, 0x3fff, RZ, 0xc0, !PT ;  /* 0x00003fff00007812 */ /* 0x000fc800078ec0ff */
[----:B------:R-:W-:Y:S01]  /*8310*/  LOP3.LUT R0, R0, 0x10000, RZ, 0xfc, !PT ;  /* 0x0001000000007812 */ /* 0x000fe200078efcff */
[----:B------:R-:W-:Y:S06]  /*8320*/  @P1 BRA `(.L_x_9955) ;  /* 0x0000000000081947 */ /* 0x000fec0003800000 */
[----:B------:R-:W0:Y:S02]  /*8330*/  SYNCS.PHASECHK.TRANS64.TRYWAIT P1, [R14+URZ+0x22830], R13 ;  /* 0x0228300d0e0075a7 */ /* 0x000e24000802017f */
[----:B0-----:R-:W-:Y:S05]  /*8340*/  @!P1 BRA `(.L_x_9956) ;  /* 0x000000f800349947 */ /* 0x001fea0003800000 */
.L_x_9955:
[----:B------:R-:W-:Y:S01]  /*8350*/  IMAD R20, R200, 0x300, R0 ;  /* 0x00000300c8147824 */ /* 0x000fe200078e0200 */
[----:B------:R-:W-:Y:S05]  /*8360*/  WARPSYNC.ALL ;  /* 0x0000000000007948 */ /* 0x000fea0003800000 */
[----:B------:R-:W-:Y:S01]  /*8370*/  IMAD.MOV.U32 R21, RZ, RZ, 0x40000040 ;  /* 0x40000040ff157424 */ /* 0x000fe200078e00ff */
[C---:B------:R-:W-:Y:S01]  /*8380*/  R2UR UR4, R4.reuse ;  /* 0x00000000040472ca */ /* 0x040fe200000e0000 */
[----:B----45:R-:W-:Y:S01]  /*8390*/  WARPGROUP.ARRIVE ;  /* 0x00000000000079c5 */ /* 0x030fe20000000000 */
[----:B------:R-:W-:Y:S01]  /*83a0*/  R2UR UR5, R5 ;  /* 0x00000000050572ca */ /* 0x000fe200000e0000 */
[----:B------:R-:W-:Y:S01]  /*83b0*/  VIADD R10, R4, 0x2 ;  /* 0x00000002040a7836 */ /* 0x000fe20000000000 */
[C---:B------:R-:W-:Y:S01]  /*83c0*/  R2UR UR6, R20.reuse ;  /* 0x00000000140672ca */ /* 0x040fe200000e0000 */
[----:B------:R-:W-:Y:S01]  /*83d0*/  VIADD R6, R20, 0x2 ;  /* 0x0000000214067836 */ /* 0x000fe20000000000 */
[----:B------:R-:W-:Y:S01]  /*83e0*/  R2UR UR7, R21 ;  /* 0x00000000150772ca */ /* 0x000fe200000e0000 */
[----:B------:R-:W-:Y:S01]  /*83f0*/  IMAD.MOV.U32 R11, RZ, RZ, 0x40000040 ;  /* 0x40000040ff0b7424 */ /* 0x000fe200078e00ff */
[----:B------:R-:W2:Y:S01]  /*8400*/  S2R R72, SR_TID.X ;  /* 0x0000000000487919 */ /* 0x000ea20000002100 */
[----:B------:R-:W-:-:S02]  /*8410*/  IMAD.MOV.U32 R7, RZ, RZ, 0x40000040 ;  /* 0x40000040ff077424 */ /* 0x000fc400078e00ff */
[----:B------:R-:W-:Y:S02]  /*8420*/  VIADD R8, R4, 0x4 ;  /* 0x0000000404087836 */ /* 0x000fe40000000000 */
[----:B------:R-:W-:Y:S02]  /*8430*/  IMAD.MOV.U32 R9, RZ, RZ, 0x40000040 ;  /* 0x40000040ff097424 */ /* 0x000fe400078e00ff */
[----:B------:R-:W-:-:S04]  /*8440*/  IMAD.MOV.U32 R21, RZ, RZ, 0x40000040 ;  /* 0x40000040ff157424 */ /* 0x000fc800078e00ff */
[----:B------:R-:W-:Y:S01]  /*8450*/  HGMMA.64x96x16.F32.BF16 R24, gdesc[UR4], RZ, !UPT, gsb0 ;  /* 0x01600000041879f0 */ /* 0x000fe2000c0018ff */
[----:B------:R-:W-:Y:S02]  /*8460*/  R2UR UR4, R10 ;  /* 0x000000000a0472ca */ /* 0x000fe400000e0000 */
[----:B------:R-:W-:Y:S02]  /*8470*/  R2UR UR5, R11 ;  /* 0x000000000b0572ca */ /* 0x000fe400000e0000 */
[----:B------:R-:W-:Y:S01]  /*8480*/  R2UR UR6, R6 ;  /* 0x00000000060672ca */ /* 0x000fe200000e0000 */
[C---:B------:R-:W-:Y:S01]  /*8490*/  VIADD R6, R20.reuse, 0x4 ;  /* 0x0000000414067836 */ /* 0x040fe20000000000 */
[----:B------:R-:W-:Y:S01]  /*84a0*/  R2UR UR7, R7 ;  /* 0x00000000070772ca */ /* 0x000fe200000e0000 */
[----:B------:R-:W-:Y:S02]  /*84b0*/  IMAD.MOV.U32 R7, RZ, RZ, 0x40000040 ;  /* 0x40000040ff077424 */ /* 0x000fe400078e00ff */
[----:B------:R-:W-:Y:S01]  /*84c0*/  VIADD R20, R20, 0x6 ;  /* 0x0000000614147836 */ /* 0x000fe20000000000 */
[----:B--2---:R-:W-:Y:S01]  /*84d0*/  LOP3.LUT R72, R72, 0x7f, RZ, 0xc0, !PT ;  /* 0x0000007f48487812 */ /* 0x004fe200078ec0ff */
[----:B------:R-:W-:-:S02]  /*84e0*/  WARPGROUP.DEPBAR.LE gsb0, 0x0 ;  /* 0x00008000000079c5 */ /* 0x000fc40000010000 */
[----:B------:R-:W-:-:S06]  /*84f0*/  WARPGROUP.ARRIVE ;  /* 0x00000000000079c5 */ /* 0x000fcc0000000000 */
[----:B------:R-:W-:Y:S01]  /*8500*/  HGMMA.64x96x16.F32.BF16 R24, gdesc[UR4], R24, gsb0 ;  /* 0x01600000041879f0 */ /* 0x000fe20008001818 */
        /* <DEDUP_REMOVED lines=8> */
[----:B------:R-:W-:Y:S01]  /*8590*/  HGMMA.64x96x16.F32.BF16 R24, gdesc[UR4], R24, gsb0 ;  /* 0x01600000041879f0 */ /* 0x000fe20008001818 */
[----:B------:R-:W-:Y:S02]  /*85a0*/  R2UR UR4, R6 ;  /* 0x00000000060472ca */ /* 0x000fe400000e0000 */
[----:B------:R-:W-:Y:S02]  /*85b0*/  R2UR UR5, R7 ;  /* 0x00000000070572ca */ /* 0x000fe400000e0000 */
[----:B------:R-:W-:Y:S01]  /*85c0*/  R2UR UR6, R20 ;  /* 0x00000000140672ca */ /* 0x000fe200000e0000 */
[----:B------:R-:W-:Y:S01]  /*85d0*/  IMAD R20, R177, -0x60, R176 ;  /* 0xffffffa0b1147824 */ /* 0x000fe200078e02b0 */
[----:B------:R-:W-:-:S03]  /*85e0*/  R2UR UR7, R21 ;  /* 0x00000000150772ca */ /* 0x000fc600000e0000 */
[----:B------:R-:W-:-:S04]  /*85f0*/  VIADD R21, R20, 0x60 ;  /* 0x0000006014157836 */ /* 0x000fc80000000000 */
[----:B------:R-:W-:-:S05]  /*8600*/  IMAD R21, R236, -0x2, R21 ;  /* 0xfffffffeec157824 */ /* 0x000fca00078e0215 */
[C---:B------:R-:W-:Y:S02]  /*8610*/  ISETP.GT.AND P2, PT, R21.reuse, RZ, PT ;  /* 0x000000ff1500720c */ /* 0x040fe40003f44270 */
[C---:B------:R-:W-:Y:S02]  /*8620*/  ISETP.GT.AND P3, PT, R21.reuse, 0x1, PT ;  /* 0x000000011500780c */ /* 0x040fe40003f64270 */
[C---:B------:R-:W-:Y:S02]  /*8630*/  ISETP.GT.AND P4, PT, R21.reuse, 0x8, PT ;  /* 0x000000081500780c */ /* 0x040fe40003f84270 */
[C---:B------:R-:W-:Y:S02]  /*8640*/  ISETP.GT.AND P5, PT, R21.reuse, 0x9, PT ;  /* 0x000000091500780c */ /* 0x040fe40003fa4270 */
[----:B------:R-:W-:Y:S01]  /*8650*/  ISETP.GT.AND P1, PT, R21, 0x10, PT ;  /* 0x000000101500780c */ /* 0x000fe20003f24270 */
[----:B------:R-:W-:Y:S02]  /*8660*/  WARPGROUP.DEPBAR.LE gsb0, 0x0 ;  /* 0x00008000000079c5 */ /* 0x000fe40000010000 */
[----:B------:R-:W-:-:S06]  /*8670*/  WARPGROUP.ARRIVE ;  /* 0x00000000000079c5 */ /* 0x000fcc0000000000 */
[----:B------:R-:W-:Y:S01]  /*8680*/  HGMMA.64x96x16.F32.BF16 R24, gdesc[UR4], R24, gsb0 ;  /* 0x01600000041879f0 */ /* 0x000fe20008001818 */
        /* <DEDUP_REMOVED lines=59> */
[----:B----4-:R-:W-:Y:S01]  /*8a40*/  FSEL R3, R3, -INF , P2 ;  /* 0xff80000003037808 */ /* 0x010fe20001000000 */
[----:B------:R-:W-:Y:S01]  /*8a50*/  FMUL.FTZ R68, R68, UR4 ;  /* 0x0000000444447c20 */ /* 0x000fe20008410000 */
[----:B------:R-:W-:Y:S01]  /*8a60*/  ISETP.GT.AND P2, PT, R21, 0x11, PT ;  /* 0x000000111500780c */ /* 0x000fe20003f44270 */
[----:B------:R-:W-:Y:S01]  /*8a70*/  FMUL.FTZ R69, R69, UR4 ;  /* 0x0000000445457c20 */ /* 0x000fe20008410000 */
[----:B------:R-:W-:Y:S01]  /*8a80*/  FMUL.FTZ R63, R63, UR4 ;  /* 0x000000043f3f7c20 */ /* 0x000fe20008410000 */
[----:B------:R-:W-:Y:S01]  /*8a90*/  FMUL.FTZ R66, R66, UR4 ;  /* 0x0000000442427c20 */ /* 0x000fe20008410000 */
[----:B------:R-:W-:Y:S01]  /*8aa0*/  FMUL.FTZ R67, R67, UR4 ;  /* 0x0000000443437c20 */ /* 0x000fe20008410000 */
[----:B------:R-:W4:Y:S01]  /*8ab0*/  MUFU.TANH R33, R33 ;  /* 0x0000002100217308 */ /* 0x000f220000002400 */
[----:B0-----:R-:W-:Y:S01]  /*8ac0*/  FSEL R79, R32, -INF , P1 ;  /* 0xff800000204f7808 */ /* 0x001fe20000800000 */
[----:B------:R-:W-:Y:S01]  /*8ad0*/  FMUL.FTZ R70, R70, UR4 ;  /* 0x0000000446467c20 */ /* 0x000fe20008410000 */
[----:B------:R-:W-:-:S02]  /*8ae0*/  FMUL.FTZ R71, R71, UR4 ;  /* 0x0000000447477c20 */ /* 0x000fc40008410000 */
[----:B------:R-:W-:-:S03]  /*8af0*/  FMNMX.FTZ R20, R79, R20, !PT ;  /* 0x000000144f147209 */ /* 0x000fc60007810000 */
[----:B------:R-:W0:Y:S01]  /*8b00*/  MUFU.TANH R30, R30 ;  /* 0x0000001e001e7308 */ /* 0x000e220000002400 */
[----:B--2---:R-:W-:Y:S02]  /*8b10*/  FSEL R12, R12, -INF , P3 ;  /* 0xff8000000c0c7808 */ /* 0x004fe40001800000 */
[----:B------:R-:W-:-:S05]  /*8b20*/  ISETP.GT.AND P3, PT, R21, 0x18, PT ;  /* 0x000000181500780c */ /* 0x000fca0003f64270 */
[----:B------:R-:W2:Y:S01]  /*8b30*/  MUFU.TANH R36, R36 ;  /* 0x0000002400247308 */ /* 0x000ea20000002400 */
[----:B----4-:R-:W-:-:S04]  /*8b40*/  FSEL R81, R33, -INF , P2 ;  /* 0xff80000021517808 */ /* 0x010fc80001000000 */
[----:B------:R-:W-:-:S03]  /*8b50*/  FMNMX.FTZ R20, R81, R20, !PT ;  /* 0x0000001451147209 */ /* 0x000fc60007810000 */
[----:B------:R-:W4:Y:S01]  /*8b60*/  MUFU.TANH R31, R31 ;  /* 0x0000001f001f7308 */ /* 0x000f220000002400 */
[----:B0-----:R-:W-:Y:S02]  /*8b70*/  FSEL R25, R30, -INF , P4 ;  /* 0xff8000001e197808 */ /* 0x001fe40002000000 */
[----:B------:R-:W-:-:S05]  /*8b80*/  ISETP.GT.AND P4, PT, R21, 0x19, PT ;  /* 0x000000191500780c */ /* 0x000fca0003f84270 */
[----:B------:R-:W0:Y:S01]  /*8b90*/  MUFU.TANH R37, R37 ;  /* 0x0000002500257308 */ /* 0x000e220000002400 */
[----:B--2---:R-:W-:-:S04]  /*8ba0*/  FSEL R83, R36, -INF , P3 ;  /* 0xff80000024537808 */ /* 0x004fc80001800000 */
[----:B------:R-:W-:-:S03]  /*8bb0*/  FMNMX.FTZ R20, R83, R20, !PT ;  /* 0x0000001453147209 */ /* 0x000fc60007810000 */
[----:B------:R-:W2:Y:S01]  /*8bc0*/  MUFU.TANH R34, R34 ;  /* 0x0000002200227308 */ /* 0x000ea20000002400 */
[----:B----4-:R-:W-:Y:S02]  /*8bd0*/  FSEL R27, R31, -INF , P5 ;  /* 0xff8000001f1b7808 */ /* 0x010fe40002800000 */
[----:B------:R-:W-:-:S05]  /*8be0*/  ISETP.GT.AND P5, PT, R21, 0x20, PT ;  /* 0x000000201500780c */ /* 0x000fca0003fa4270 */
[----:B------:R-:W4:Y:S01]  /*8bf0*/  MUFU.TANH R40, R40 ;  /* 0x0000002800287308 */ /* 0x000f220000002400 */
[----:B0-----:R-:W-:-:S04]  /*8c00*/  FSEL R85, R37, -INF , P4 ;  /* 0xff80000025557808 */ /* 0x001fc80002000000 */
        /* <DEDUP_REMOVED lines=88> */
[----:B------:R-:W-:Y:S01]  /*9190*/  MUFU.TANH R66, R66 ;  /* 0x0000004200427308 */ /* 0x000fe20000002400 */
[----:B0-----:R-:W-:-:S04]  /*91a0*/  FSEL R115, R68, -INF , P4 ;  /* 0xff80000044737808 */ /* 0x001fc80002000000 */
[----:B------:R-:W-:-:S03]  /*91b0*/  FMNMX.FTZ R20, R115, R20, !PT ;  /* 0x0000001473147209 */ /* 0x000fc60007810000 */
[----:B------:R-:W0:Y:S01]  /*91c0*/  MUFU.TANH R67, R67 ;  /* 0x0000004300437308 */ /* 0x000e220000002400 */
[----:B--2---:R-:W-:-:S04]  /*91d0*/  FSEL R117, R69, -INF , P5 ;  /* 0xff80000045757808 */ /* 0x004fc80002800000 */
[----:B------:R-:W-:-:S03]  /*91e0*/  FMNMX.FTZ R26, R117, R20, !PT ;  /* 0x00000014751a7209 */ /* 0x000fc60007810000 */
[----:B------:R-:W-:Y:S02]  /*91f0*/  MUFU.TANH R70, R70 ;  /* 0x0000004600467308 */ /* 0x000fe40000002400 */
[----:B------:R-:W2:Y:S06]  /*9200*/  SHFL.BFLY PT, R21, R26, 0x2, 0x1f ;  /* 0x0c401f001a157f89 */ /* 0x000eac00000e0000 */
[----:B------:R-:W4:Y:S01]  /*9210*/  MUFU.TANH R71, R71 ;  /* 0x0000004700477308 */ /* 0x000f220000002400 */
[----:B0-----:R-:W-:Y:S02]  /*9220*/  FSEL R67, R67, -INF , P3 ;  /* 0xff80000043437808 */ /* 0x001fe40001800000 */
[----:B----4-:R-:W-:-:S02]  /*9230*/  FSEL R71, R71, -INF , P5 ;  /* 0xff80000047477808 */ /* 0x010fc40002800000 */
[----:B--2---:R-:W-:Y:S02]  /*9240*/  FMNMX.FTZ R28, R26, R21, !PT ;  /* 0x000000151a1c7209 */ /* 0x004fe40007810000 */
        /* <DEDUP_REMOVED lines=12> */
[----:B------:R-:W-:-:S04]  /*9310*/  FMNMX.FTZ R26, R39, R26, !PT ;  /* 0x0000001a271a7209 */ /* 0x000fc80007810000 */
[----:B------:R-:W-:Y:S02]  /*9320*/  FMNMX.FTZ R26, R41, R26, !PT ;  /* 0x0000001a291a7209 */ /* 0x000fe40007810000 */
[----:B------:R-:W-:Y:S02]  /*9330*/  FSEL R30, R20, RZ, P6 ;  /* 0x000000ff141e7208 */ /* 0x000fe40003000000 */
[----:B------:R-:W-:Y:S01]  /*9340*/  FMNMX.FTZ R26, R43, R26, !PT ;  /* 0x0000001a2b1a7209 */ /* 0x000fe20007810000 */
[----:B------:R0:W2:Y:S02]  /*9350*/  MUFU.TANH R20, R63 ;  /* 0x0000003f00147308 */ /* 0x0000a40000002400 */
[--C-:B------:R-:W-:Y:S01]  /*9360*/  FFMA.FTZ R152, R73, R180, -R30.reuse ;  /* 0x000000b449987223 */ /* 0x100fe2000001081e */
[----:B------:R-:W-:Y:S01]  /*9370*/  FMNMX.FTZ R26, R45, R26, !PT ;  /* 0x0000001a2d1a7209 */ /* 0x000fe20007810000 */
[-CC-:B------:R-:W-:Y:S01]  /*9380*/  FFMA.FTZ R154, R75, R180.reuse, -R30.reuse ;  /* 0x000000b44b9a7223 */ /* 0x180fe2000001081e */
[----:B------:R-:W-:Y:S01]  /*9390*/  FSEL R73, R66, -INF , P2 ;  /* 0xff80000042497808 */ /* 0x000fe20001000000 */
[--C-:B------:R-:W-:Y:S01]  /*93a0*/  FFMA.FTZ R61, R77, R180, -R30.reuse ;  /* 0x000000b44d3d7223 */ /* 0x100fe2000001081e */
[----:B------:R-:W-:Y:S01]  /*93b0*/  FMNMX.FTZ R26, R47, R26, !PT ;  /* 0x0000001a2f1a7209 */ /* 0x000fe20007810000 */
[--C-:B------:R-:W-:Y:S01]  /*93c0*/  FFMA.FTZ R59, R24, R180, -R30.reuse ;  /* 0x000000b4183b7223 */ /* 0x100fe2000001081e */
[----:B------:R-:W-:Y:S01]  /*93d0*/  FSEL R75, R70, -INF , P4 ;  /* 0xff800000464b7808 */ /* 0x000fe20002000000 */
[----:B------:R-:W-:Y:S01]  /*93e0*/  MUFU.EX2 R152, R152 ;  /* 0x0000009800987308 */ /* 0x000fe20000000800 */
[----:B------:R-:W-:Y:S01]  /*93f0*/  FMNMX.FTZ R26, R49, R26, !PT ;  /* 0x0000001a311a7209 */ /* 0x000fe20007810000 */
[-CC-:B------:R-:W-:Y:S01]  /*9400*/  FFMA.FTZ R156, R79, R180.reuse, -R30.reuse ;  /* 0x000000b44f9c7223 */ /* 0x180fe2000001081e */
[-CC-:B0-----:R-:W-:Y:S01]  /*9410*/  FFMA.FTZ R63, R81, R180.reuse, -R30.reuse ;  /* 0x000000b4513f7223 */ /* 0x181fe2000001081e */
[--C-:B------:R-:W-:Y:S01]  /*9420*/  FFMA.FTZ R158, R83, R180, -R30.reuse ;  /* 0x000000b4539e7223 */ /* 0x100fe2000001081e */
[----:B------:R-:W-:Y:S01]  /*9430*/  FMNMX.FTZ R26, R51, R26, !PT ;  /* 0x0000001a331a7209 */ /* 0x000fe20007810000 */
[--C-:B------:R-:W-:Y:S01]  /*9440*/  FFMA.FTZ R65, R85, R180, -R30.reuse ;  /* 0x000000b455417223 */ /* 0x100fe2000001081e */
[----:B--2---:R-:W-:Y:S01]  /*9450*/  FSEL R69, R20, -INF , P1 ;  /* 0xff80000014457808 */ /* 0x004fe20000800000 */
[----:B------:R-:W0:Y:S01]  /*9460*/  MUFU.EX2 R59, R59 ;  /* 0x0000003b003b7308 */ /* 0x000e220000000800 */
[----:B------:R-:W-:Y:S01]  /*9470*/  FMNMX.FTZ R26, R53, R26, !PT ;  /* 0x0000001a351a7209 */ /* 0x000fe20007810000 */
[-CC-:B------:R-:W-:Y:S01]  /*9480*/  FFMA.FTZ R160, R87, R180.reuse, -R30.reuse ;  /* 0x000000b457a07223 */ /* 0x180fe2000001081e */
[-CC-:B------:R-:W-:Y:S01]  /*9490*/  FFMA.FTZ R89, R89, R180.reuse, -R30.reuse ;  /* 0x000000b459597223 */ /* 0x180fe2000001081e */
[--C-:B------:R-:W-:Y:S01]  /*94a0*/  FFMA.FTZ R91, R91, R180, -R30.reuse ;  /* 0x000000b45b5b7223 */ /* 0x100fe2000001081e */
[----:B------:R-:W-:Y:S01]  /*94b0*/  FMNMX.FTZ R26, R55, R26, !PT ;  /* 0x0000001a371a7209 */ /* 0x000fe20007810000 */
[-CC-:B------:R-:W-:Y:S01]  /*94c0*/  FFMA.FTZ R93, R93, R180.reuse, -R30.reuse ;  /* 0x000000b45d5d7223 */ /* 0x180fe2000001081e */
[--C-:B------:R-:W-:Y:S01]  /*94d0*/  FFMA.FTZ R95, R95, R180, -R30.reuse ;  /* 0x000000b45f5f7223 */ /* 0x100fe2000001081e */
[----:B------:R-:W2:Y:S01]  /*94e0*/  MUFU.EX2 R154, R154 ;  /* 0x0000009a009a7308 */ /* 0x000ea20000000800 */
[----:B------:R-:W-:Y:S01]  /*94f0*/  FMNMX.FTZ R26, R57, R26, !PT ;  /* 0x0000001a391a7209 */ /* 0x000fe20007810000 */
[-CC-:B------:R-:W-:Y:S01]  /*9500*/  FFMA.FTZ R97, R97, R180.reuse, -R30.reuse ;  /* 0x000000b461617223 */ /* 0x180fe2000001081e */
[-CC-:B------:R-:W-:Y:S01]  /*9510*/  FFMA.FTZ R99, R99, R180.reuse, -R30.reuse ;  /* 0x000000b463637223 */ /* 0x180fe2000001081e */
[--C-:B------:R-:W-:Y:S01]  /*9520*/  FFMA.FTZ R101, R101, R180, -R30.reuse ;  /* 0x000000b465657223 */ /* 0x100fe2000001081e */
[----:B------:R-:W-:Y:S01]  /*9530*/  FMNMX.FTZ R26, R69, R26, !PT ;  /* 0x0000001a451a7209 */ /* 0x000fe20007810000 */
[-CC-:B------:R-:W-:Y:S01]  /*9540*/  FFMA.FTZ R103, R103, R180.reuse, -R30.reuse ;  /* 0x000000b467677223 */ /* 0x180fe2000001081e */
[--C-:B------:R-:W-:Y:S01]  /*9550*/  FFMA.FTZ R105, R105, R180, -R30.reuse ;  /* 0x000000b469697223 */ /* 0x100fe2000001081e */
[----:B------:R-:W4:Y:S01]  /*9560*/  MUFU.EX2 R61, R61 ;  /* 0x0000003d003d7308 */ /* 0x000f220000000800 */
[----:B------:R-:W-:Y:S01]  /*9570*/  FMNMX.FTZ R26, R73, R26, !PT ;  /* 0x0000001a491a7209 */ /* 0x000fe20007810000 */
[-CC-:B------:R-:W-:Y:S01]  /*9580*/  FFMA.FTZ R107, R107, R180.reuse, -R30.reuse ;  /* 0x000000b46b6b7223 */ /* 0x180fe2000001081e */
[-CC-:B------:R-:W-:Y:S01]  /*9590*/  FFMA.FTZ R109, R109, R180.reuse, -R30.reuse ;  /* 0x000000b46d6d7223 */ /* 0x180fe2000001081e */
[--C-:B------:R-:W-:Y:S01]  /*95a0*/  FFMA.FTZ R111, R111, R180, -R30.reuse ;  /* 0x000000b46f6f7223 */ /* 0x100fe2000001081e */
[----:B------:R-:W-:Y:S01]  /*95b0*/  FMNMX.FTZ R26, R67, R26, !PT ;  /* 0x0000001a431a7209 */ /* 0x000fe20007810000 */
[-CC-:B------:R-:W-:Y:S01]  /*95c0*/  FFMA.FTZ R113, R113, R180.reuse, -R30.reuse ;  /* 0x000000b471717223 */ /* 0x180fe2000001081e */
[--C-:B------:R-:W-:Y:S01]  /*95d0*/  FFMA.FTZ R115, R115, R180, -R30.reuse ;  /* 0x000000b473737223 */ /* 0x100fe2000001081e */
[----:B------:R-:W1:Y:S01]  /*95e0*/  MUFU.EX2 R156, R156 ;  /* 0x0000009c009c7308 */ /* 0x000e620000000800 */
[----:B------:R-:W-:Y:S01]  /*95f0*/  FMNMX.FTZ R26, R75, R26, !PT ;  /* 0x0000001a4b1a7209 */ /* 0x000fe20007810000 */
[----:B------:R-:W-:-:S03]  /*9600*/  FFMA.FTZ R30, R117, R180, -R30 ;  /* 0x000000b4751e7223 */ /* 0x000fc6000001081e */
[----:B------:R-:W-:-:S03]  /*9610*/  FMNMX.FTZ R26, R71, R26, !PT ;  /* 0x0000001a471a7209 */ /* 0x000fc60007810000 */
[----:B------:R-:W-:Y:S02]  /*9620*/  MUFU.EX2 R63, R63 ;  /* 0x0000003f003f7308 */ /* 0x000fe40000000800 */
[----:B------:R-:W3:Y:S06]  /*9630*/  SHFL.BFLY PT, R77, R26, 0x2, 0x1f ;  /* 0x0c401f001a4d7f89 */ /* 0x000eec00000e0000 */
[----:B------:R-:W-:Y:S08]  /*9640*/  MUFU.EX2 R158, R158 ;  /* 0x0000009e009e7308 */ /* 0x000ff00000000800 */
[----:B------:R-:W-:Y:S08]  /*9650*/  MUFU.EX2 R65, R65 ;  /* 0x0000004100417308 */ /* 0x000ff00000000800 */
[----:B------:R-:W-:Y:S01]  /*9660*/  MUFU.EX2 R160, R160 ;  /* 0x000000a000a07308 */ /* 0x000fe20000000800 */
[----:B---3--:R-:W-:-:S05]  /*9670*/  FMNMX.FTZ R77, R26, R77, !PT ;  /* 0x0000004d1a4d7209 */ /* 0x008fca0007810000 */
[----:B------:R-:W3:Y:S02]  /*9680*/  SHFL.BFLY PT, R178, R77, 0x1, 0x1f ;  /* 0x0c201f004db27f89 */ /* 0x000ee400000e0000 */
[----:B------:R-:W-:Y:S08]  /*9690*/  MUFU.EX2 R89, R89 ;  /* 0x0000005900597308 */ /* 0x000ff00000000800 */
[----:B------:R-:W-:Y:S08]  /*96a0*/  MUFU.EX2 R91, R91 ;  /* 0x0000005b005b7308 */ /* 0x000ff00000000800 */
[----:B------:R-:W-:Y:S01]  /*96b0*/  MUFU.EX2 R162, R93 ;  /* 0x0000005d00a27308 */ /* 0x000fe20000000800 */
[----:B---3--:R-:W-:-:S07]  /*96c0*/  FMNMX.FTZ R178, R77, R178, !PT ;  /* 0x000000b24db27209 */ /* 0x008fce0007810000 */
[----:B------:R-:W-:Y:S01]  /*96d0*/  MUFU.EX2 R95, R95 ;  /* 0x0000005f005f7308 */ /* 0x000fe20000000800 */
[C---:B------:R-:W-:Y:S01]  /*96e0*/  FSETP.NEU.FTZ.AND P1, PT, R178.reuse, -INF , PT ;  /* 0xff800000b200780b */ /* 0x040fe20003f3d000 */
[----:B------:R-:W-:-:S06]  /*96f0*/  FMUL.FTZ R20, R178, R180 ;  /* 0x000000b4b2147220 */ /* 0x000fcc0000410000 */
[----:B------:R-:W-:Y:S01]  /*9700*/  MUFU.EX2 R164, R97 ;  /* 0x0000006100a47308 */ /* 0x000fe20000000800 */
[----:B------:R-:W-:Y:S02]  /*9710*/  FSEL R20, R20, RZ, P1 ;  /* 0x000000ff14147208 */ /* 0x000fe40000800000 */
[----:B------:R-:W-:Y:S02]  /*9720*/  ISETP.NE.AND P1, PT, R72, RZ, PT ;  /* 0x000000ff4800720c */ /* 0x000fe40003f25270 */
[----:B------:R-:W3:Y:S01]  /*9730*/  S2R R72, SR_TID.X ;  /* 0x0000000000487919 */ /* 0x000ee20000002100 */
        /* <DEDUP_REMOVED lines=14> */
[----:B0-----:R-:W-:Y:S01]  /*9820*/  FADD.FTZ R3, R152, R59 ;  /* 0x0000003b98037221 */ /* 0x001fe20000010000 */
[-CC-:B------:R-:W-:Y:S01]  /*9830*/  FFMA.FTZ R45, R45, R180.reuse, -R20.reuse ;  /* 0x000000b42d2d7223 */ /* 0x180fe20000010814 */
[-CC-:B------:R-:W-:Y:S01]  /*9840*/  FFMA.FTZ R47, R47, R180.reuse, -R20.reuse ;  /* 0x000000b42f2f7223 */ /* 0x180fe20000010814 */
[-CC-:B------:R-:W-:Y:S01]  /*9850*/  FFMA.FTZ R49, R49, R180.reuse, -R20.reuse ;  /* 0x000000b431317223 */ /* 0x180fe20000010814 */
[----:B--2---:R-:W-:Y:S01]  /*9860*/  FADD.FTZ R36, R154, R3 ;  /* 0x000000039a247221 */ /* 0x004fe20000010000 */
[-CC-:B------:R-:W-:Y:S01]  /*9870*/  FFMA.FTZ R51, R51, R180.reuse, -R20.reuse ;  /* 0x000000b433337223 */ /* 0x180fe20000010814 */
[-C--:B------:R-:W-:Y:S01]  /*9880*/  FFMA.FTZ R53, R53, R180.reuse, -R20 ;  /* 0x000000b435357223 */ /* 0x080fe20000010814 */
[----:B------:R-:W0:Y:S01]  /*9890*/  MUFU.EX2 R25, R25 ;  /* 0x0000001900197308 */ /* 0x000e220000000800 */
[----:B----4-:R-:W-:Y:S01]  /*98a0*/  FADD.FTZ R3, R61, R36 ;  /* 0x000000243d037221 */ /* 0x010fe20000010000 */
[-CC-:B------:R-:W-:Y:S01]  /*98b0*/  FFMA.FTZ R55, R55, R180.reuse, -R20.reuse ;  /* 0x000000b437377223 */ /* 0x180fe20000010814 */
[-CC-:B------:R-:W-:Y:S01]  /*98c0*/  FFMA.FTZ R57, R57, R180.reuse, -R20.reuse ;  /* 0x000000b439397223 */ /* 0x180fe20000010814 */
[-CC-:B------:R-:W-:Y:S01]  /*98d0*/  FFMA.FTZ R69, R69, R180.reuse, -R20.reuse ;  /* 0x000000b445457223 */ /* 0x180fe20000010814 */
[----:B-1----:R-:W-:Y:S01]  /*98e0*/  FADD.FTZ R40, R156, R3 ;  /* 0x000000039c287221 */ /* 0x002fe20000010000 */
[-CC-:B------:R-:W-:Y:S01]  /*98f0*/  FFMA.FTZ R73, R73, R180.reuse, -R20.reuse ;  /* 0x000000b449497223 */ /* 0x180fe20000010814 */
[-C--:B------:R-:W-:Y:S01]  /*9900*/  FFMA.FTZ R67, R67, R180.reuse, -R20 ;  /* 0x000000b443437223 */ /* 0x080fe20000010814 */
[----:B------:R1:W2:Y:S01]  /*9910*/  MUFU.EX2 R24, R27 ;  /* 0x0000001b00187308 */ /* 0x0002a20000000800 */
[----:B---3--:R-:W-:Y:S01]  /*9920*/  FADD.FTZ R38, R153, R12 ;  /* 0x0000000c99267221 */ /* 0x008fe20000010000 */
[----:B------:R-:W-:Y:S01]  /*9930*/  SHF.R.U32.HI R72, RZ, 0x7, R72 ;  /* 0x00000007ff487819 */ /* 0x000fe20000011648 */
[-CC-:B------:R-:W-:Y:S01]  /*9940*/  FFMA.FTZ R75, R75, R180.reuse, -R20.reuse ;  /* 0x000000b44b4b7223 */ /* 0x180fe20000010814 */
[----:B------:R-:W-:Y:S01]  /*9950*/  FFMA.FTZ R71, R71, R180, -R20 ;  /* 0x000000b447477223 */ /* 0x000fe20000010814 */
[----:B------:R-:W-:-:S02]  /*9960*/  F2FP.BF16.F32.PACK_AB R153, R12, R153 ;  /* 0x000000990c99723e */ /* 0x000fc400000010ff */
[----:B------:R-:W-:Y:S01]  /*9970*/  IADD3 R179, -R72, 0xb, RZ ;  /* 0x0000000b48b37810 */ /* 0x000fe20007ffe1ff */
[----:B------:R-:W3:Y:S01]  /*9980*/  MUFU.EX2 R29, R29 ;  /* 0x0000001d001d7308 */ /* 0x000ee20000000800 */
[----:B-1----:R-:W-:Y:S01]  /*9990*/  FADD.FTZ R27, R63, R40 ;  /* 0x000000283f1b7221 */ /* 0x002fe20000010000 */
[----:B0-----:R-:W-:Y:S01]  /*99a0*/  FADD.FTZ R3, R25, R38 ;  /* 0x0000002619037221 */ /* 0x001fe20000010000 */
[----:B------:R-:W-:Y:S02]  /*99b0*/  F2FP.BF16.F32.PACK_AB R152, R59, R152 ;  /* 0x000000983b98723e */ /* 0x000fe400000010ff */
[----:B------:R-:W-:Y:S01]  /*99c0*/  FADD.FTZ R38, R158, R27 ;  /* 0x0000001b9e267221 */ /* 0x000fe20000010000 */
[----:B------:R-:W-:Y:S02]  /*99d0*/  F2FP.BF16.F32.PACK_AB R154, R61, R154 ;  /* 0x0000009a3d9a723e */ /* 0x000fe400000010ff */
[----:B------:R0:W1:Y:S01]  /*99e0*/  MUFU.EX2 R26, R31 ;  /* 0x0000001f001a7308 */ /* 0x0000620000000800 */
[----:B--2---:R-:W-:Y:S01]  /*99f0*/  FADD.FTZ R40, R24, R3 ;  /* 0x0000000318287221 */ /* 0x004fe20000010000 */
[----:B------:R-:W-:Y:S01]  /*9a00*/  @!P1 VIADD R3, R14, 0x22840 ;  /* 0x000228400e039836 */ /* 0x000fe20000000000 */
[----:B------:R-:W-:-:S02]  /*9a10*/  F2FP.BF16.F32.PACK_AB R155, R24, R25 ;  /* 0x00000019189b723e */ /* 0x000fc400000010ff */
[----:B------:R-:W-:Y:S02]  /*9a20*/  F2FP.BF16.F32.PACK_AB R156, R63, R156 ;  /* 0x0000009c3f9c723e */ /* 0x000fe400000010ff */
[----:B------:R-:W-:Y:S01]  /*9a30*/  @!P1 PRMT R3, RZ, 0x654, R3 ;  /* 0x00000654ff039816 */ /* 0x000fe20000000003 */
[----:B------:R-:W2:Y:S01]  /*9a40*/  MUFU.EX2 R33, R33 ;  /* 0x0000002100217308 */ /* 0x000ea20000000800 */
[----:B0-----:R-:W-:Y:S01]  /*9a50*/  FADD.FTZ R31, R65, R38 ;  /* 0x00000026411f7221 */ /* 0x001fe20000010000 */
[----:B---3--:R-:W-:Y:S01]  /*9a60*/  FADD.FTZ R27, R29, R40 ;  /* 0x000000281d1b7221 */ /* 0x008fe20000010000 */
[----:B------:R0:W-:Y:S06]  /*9a70*/  BAR.ARV R179, 0x100 ;  /* 0x000400b30000751d */ /* 0x0001ec0000002000 */
[----:B------:R-:W3:Y:S01]  /*9a80*/  MUFU.EX2 R28, R35 ;  /* 0x00000023001c7308 */ /* 0x000ee20000000800 */
[----:B------:R-:W-:Y:S01]  /*9a90*/  FADD.FTZ R42, R160, R31 ;  /* 0x0000001fa02a7221 */ /* 0x000fe20000010000 */
[----:B-1----:R-:W-:Y:S01]  /*9aa0*/  FADD.FTZ R40, R26, R27 ;  /* 0x0000001b1a287221 */ /* 0x002fe20000010000 */
[----:B------:R1:W-:Y:S01]  /*9ab0*/  @!P1 SYNCS.ARRIVE.TRANS64.RED.A1T0 RZ, [R3+URZ], RZ ;  /* 0x000000ff03ff99a7 */ /* 0x0003e2000810043f */
[----:B------:R-:W-:Y:S01]  /*9ac0*/  F2FP.BF16.F32.PACK_AB R158, R65, R158 ;  /* 0x0000009e419e723e */ /* 0x000fe200000010ff */
[C---:B------:R-:W-:Y:S01]  /*9ad0*/  FADD.FTZ R42, R89.reuse, R42 ;  /* 0x0000002a592a7221 */ /* 0x040fe20000010000 */
[----:B------:R-:W-:-:S02]  /*9ae0*/  F2FP.BF16.F32.PACK_AB R160, R89, R160 ;  /* 0x000000a059a0723e */ /* 0x000fc400000010ff */
[----:B------:R-:W1:Y:S01]  /*9af0*/  MUFU.EX2 R37, R37 ;  /* 0x0000002500257308 */ /* 0x000e620000000800 */
[----:B--2---:R-:W-:Y:S01]  /*9b00*/  FADD.FTZ R27, R33, R40 ;  /* 0x00000028211b7221 */ /* 0x004fe20000010000 */
[----:B------:R-:W-:Y:S01]  /*9b10*/  FADD.FTZ R31, R91, R42 ;  /* 0x0000002a5b1f7221 */ /* 0x000fe20000010000 */
[----:B------:R-:W-:-:S03]  /*9b20*/  F2FP.BF16.F32.PACK_AB R157, R26, R29 ;  /* 0x0000001d1a9d723e */ /* 0x000fc600000010ff */
[C---:B------:R-:W-:Y:S01]  /*9b30*/  FADD.FTZ R44, R162.reuse, R31 ;  /* 0x0000001fa22c7221 */ /* 0x040fe20000010000 */
[----:B------:R-:W-:Y:S01]  /*9b40*/  F2FP.BF16.F32.PACK_AB R162, R162, R91 ;  /* 0x0000005ba2a2723e */ /* 0x000fe200000010ff */
[----:B------:R-:W2:Y:S01]  /*9b50*/  MUFU.EX2 R32, R39 ;  /* 0x0000002700207308 */ /* 0x000ea20000000800 */
[C---:B---3--:R-:W-:Y:S01]  /*9b60*/  FADD.FTZ R42, R28.reuse, R27 ;  /* 0x0000001b1c2a7221 */ /* 0x048fe20000010000 */
[----:B------:R-:W-:Y:S01]  /*9b70*/  FADD.FTZ R27, R95, R44 ;  /* 0x0000002c5f1b7221 */ /* 0x000fe20000010000 */
[----:B------:R-:W-:-:S03]  /*9b80*/  F2FP.BF16.F32.PACK_AB R159, R28, R33 ;  /* 0x000000211c9f723e */ /* 0x000fc600000010ff */
[C---:B------:R-:W-:Y:S01]  /*9b90*/  FADD.FTZ R44, R164.reuse, R27 ;  /* 0x0000001ba42c7221 */ /* 0x040fe20000010000 */
[----:B------:R-:W-:Y:S01]  /*9ba0*/  F2FP.BF16.F32.PACK_AB R164, R164, R95 ;  /* 0x0000005fa4a4723e */ /* 0x000fe200000010ff */
        /* <DEDUP_REMOVED lines=53> */
[----:B-1----:R-:W-:-:S07]  /*9f00*/  FADD.FTZ R25, R73, R46 ;  /* 0x0000002e49197221 */ /* 0x002fce0000010000 */
[----:B------:R-:W1:Y:S01]  /*9f10*/  MUFU.EX2 R30, R30 ;  /* 0x0000001e001e7308 */ /* 0x000e620000000800 */
[C---:B--2---:R-:W-:Y:S01]  /*9f20*/  FADD.FTZ R12, R20.reuse, R25 ;  /* 0x00000019140c7221 */ /* 0x044fe20000010000 */
[----:B------:R-:W-:-:S06]  /*9f30*/  F2FP.BF16.F32.PACK_AB R173, R20, R73 ;  /* 0x0000004914ad723e */ /* 0x000fcc00000010ff */
[----:B------:R-:W2:Y:S01]  /*9f40*/  MUFU.EX2 R44, R71 ;  /* 0x00000047002c7308 */ /* 0x000ea20000000800 */
[----:B---3--:R-:W-:Y:S01]  /*9f50*/  FADD.FTZ R25, R75, R12 ;  /* 0x0000000c4b197221 */ /* 0x008fe20000010000 */
[C---:B-1----:R-:W-:Y:S01]  /*9f60*/  FADD.FTZ R3, R30.reuse, R27 ;  /* 0x0000001b1e037221 */ /* 0x042fe20000010000 */
[----:B------:R-:W-:Y:S02]  /*9f70*/  F2FP.BF16.F32.PACK_AB R174, R30, R115 ;  /* 0x000000731eae723e */ /* 0x000fe400000010ff */
[C---:B--2---:R-:W-:Y:S01]  /*9f80*/  FADD.FTZ R12, R44.reuse, R25 ;  /* 0x000000192c0c7221 */ /* 0x044fe20000010000 */
[----:B------:R-:W-:Y:S01]  /*9f90*/  F2FP.BF16.F32.PACK_AB R175, R44, R75 ;  /* 0x0000004b2caf723e */ /* 0x000fe200000010ff */
[----:B0-----:R-:W-:Y:S06]  /*9fa0*/  @!P0 BRA `(.L_x_9957) ;  /* 0x0000000000048947 */ /* 0x001fec0003800000 */
[----:B------:R-:W-:Y:S01]  /*9fb0*/  BPT.TRAP 0x1 ;  /* 0x000000040000795c */ /* 0x000fe20000300000 */
.L_x_9957:
[----:B------:R0:W1:Y:S01]  /*9fc0*/  SYNCS.PHASECHK.TRANS64.TRYWAIT P2, [R14+URZ+0x22850], R13 ;  /* 0x0228500d0e0075a7 */ /* 0x000062000804017f */
[----:B------:R-:W-:Y:S05]  /*9fd0*/  @!P0 BRA `(.L_x_9958) ;  /* 0x0000000000048947 */ /* 0x000fea0003800000 */
[----:B------:R-:W-:Y:S01]  /*9fe0*/  BPT.TRAP 0x1 ;  /* 0x000000040000795c */ /* 0x000fe20000300000 */
.L_x_9958:
[----:B------:R-:W-:Y:S04]  /*9ff0*/  BSSY B0, `(.L_x_9959) ;  /* 0x0000004000007945 */ /* 0x000fe80003800000 */
[----:B-1----:R-:W-:Y:S05]  /*a000*/  @P2 BRA `(.L_x_9960) ;  /* 0x0000000000082947 */ /* 0x002fea0003800000 */
[----:B------:R-:W1:Y:S02]  /*a010*/  SYNCS.PHASECHK.TRANS64.TRYWAIT P2, [R14+URZ+0x22850], R13 ;  /* 0x0228500d0e0075a7 */ /* 0x000e64000804017f */
[----:B-1----:R-:W-:Y:S05]  /*a020*/  @!P2 BRA `(.L_x_9961) ;  /* 0x000000dc0010a947 */ /* 0x002fea0003800000 */
.L_x_9960:
[----:B------:R-:W-:Y:S05]  /*a030*/  BSYNC B0 ;  /* 0x0000000000007941 */ /* 0x000fea0003800000 */
.L_x_9959:
[----:B------:R-:W-:Y:S05]  /*a040*/  WARPSYNC.ALL ;  /* 0x0000000000007948 */ /* 0x000fea0003800000 */
[----:B01----:R-:W-:Y:S01]  /*a050*/  VIADD R13, R18, 0x400 ;  /* 0x00000400120d7836 */ /* 0x003fe20000000000 */
[----:B------:R0:W-:Y:S01]  /*a060*/  BAR.SYNC.DEFER_BLOCKING R15, 0x100 ;  /* 0x0004000f0000751d */ /* 0x0001e20000010000 */
[----:B------:R-:W-:Y:S01]  /*a070*/  IMAD.MOV.U32 R183, RZ, RZ, 0x40000040 ;  /* 0x40000040ffb77424 */ /* 0x000fe200078e00ff */
[----:B------:R-:W-:Y:S01]  /*a080*/  ISETP.GE.AND P2, PT, R176, 0x61, PT ;  /* 0x00000061b000780c */ /* 0x000fe20003f46270 */
[----:B------:R-:W-:Y:S01]  /*a090*/  @!P1 VIADD R14, R14, 0x22860 ;  /* 0x000228600e0e9836 */ /* 0x000fe20000000000 */
[----:B------:R-:W-:-:S02]  /*a0a0*/  SHF.R.U32.HI R13, RZ, 0x4, R13 ;  /* 0x00000004ff0d7819 */ /* 0x000fc4000001160d */
[----:B------:R-:W-:Y:S01]  /*a0b0*/  R2UR UR7, R183 ;  /* 0x00000000b70772ca */ /* 0x000fe200000e0000 */
[----:B------:R-:W-:Y:S01]  /*a0c0*/  IMAD.MOV.U32 R183, RZ, RZ, 0x40000040 ;  /* 0x40000040ffb77424 */ /* 0x000fe200078e00ff */
[----:B------:R-:W-:Y:S01]  /*a0d0*/  LOP3.LUT R13, R13, 0x3fff, RZ, 0xc0, !PT ;  /* 0x00003fff0d0d7812 */ /* 0x000fe200078ec0ff */
[----:B------:R-:W-:Y:S01]  /*a0e0*/  ULDC UR43, c[0x0][0x9d8] ;  /* 0x00027600002b7ab9 */ /* 0x000fe20000000800 */
[----:B------:R-:W-:Y:S01]  /*a0f0*/  @!P1 PRMT R14, RZ, 0x654, R14 ;  /* 0x00000654ff0e9816 */ /* 0x000fe2000000000e */
[----:B------:R-:W-:Y:S01]  /*a100*/  ULDC UR42, c[0x0][0x988] ;  /* 0x00026200002a7ab9 */ /* 0x000fe20000000800 */
[----:B------:R-:W-:-:S05]  /*a110*/  LOP3.LUT R13, R13, 0x3000000, RZ, 0xfc, !PT ;  /* 0x030000000d0d7812 */ /* 0x000fca00078efcff */
[----:B------:R-:W-:-:S05]  /*a120*/  IMAD R182, R200, 0xc00, R13 ;  /* 0x00000c00c8b67824 */ /* 0x000fca00078e020d */
[----:B------:R-:W-:Y:S01]  /*a130*/  R2UR UR6, R182 ;  /* 0x00000000b60672ca */ /* 0x000fe200000e0000 */
[----:B------:R-:W-:-:S12]  /*a140*/  WARPGROUP.ARRIVE ;  /* 0x00000000000079c5 */ /* 0x000fd80000000000 */
[----:B------:R-:W-:Y:S03]  /*a150*/  HGMMA.64x256x16.F32.BF16 R24, R152, gdesc[UR4].tnspB, RZ, !UPT, gsb0 ;  /* 0x43e0000498187df0 */ /* 0x000fe6000c0018ff */
[----:B------:R-:W-:Y:S02]  /*a160*/  WARPGROUP.DEPBAR.LE gsb0, 0x0 ;  /* 0x00008000000079c5 */ /* 0x000fe40000010000 */
[----:B------:R-:W-:Y:S01]  /*a170*/  VIADD R152, R182, 0x80 ;  /* 0x00000080b6987836 */ /* 0x000fe20000000000 */
[----:B------:R-:W-:Y:S01]  /*a180*/  WARPGROUP.ARRIVE ;  /* 0x00000000000079c5 */ /* 0x000fe20000000000 */
[----:B------:R-:W-:-:S03]  /*a190*/  IMAD.MOV.U32 R153, RZ, RZ, 0x40000040 ;  /* 0x40000040ff997424 */ /* 0x000fc600078e00ff */
[----:B------:R-:W-:Y:S01]  /*a1a0*/  R2UR UR6, R152 ;  /* 0x00000000980672ca */ /* 0x000fe200000e0000 */
[----:B------:R-:W-:Y:S01]  /*a1b0*/  VIADD R152, R182, 0x100 ;  /* 0x00000100b6987836 */ /* 0x000fe20000000000 */
[----:B------:R-:W-:Y:S01]  /*a1c0*/  R2UR UR7, R153 ;  /* 0x00000000990772ca */ /* 0x000fe200000e0000 */
[----:B------:R-:W-:-:S15]  /*a1d0*/  IMAD.MOV.U32 R153, RZ, RZ, 0x40000040 ;  /* 0x40000040ff997424 */ /* 0x000fde00078e00ff */
        /* <DEDUP_REMOVED lines=31> */
[----:B------:R0:W-:Y:S01]  /*a3d0*/  @!P1 SYNCS.ARRIVE.TRANS64.RED.A1T0 RZ, [R14+URZ], RZ ;  /* 0x000000ff0eff99a7 */ /* 0x0001e2000810043f */
[----:B------:R-:W-:Y:S05]  /*a3e0*/  @!P2 BRA `(.L_x_9962) ;  /* 0x000000240034a947 */ /* 0x000fea0003800000 */
[----:B0-----:R-:W-:Y:S02]  /*a3f0*/  VIADD R14, R177, 0xfffffffe ;  /* 0xfffffffeb10e7836 */ /* 0x001fe40000000000 */
[----:B------:R-:W-:Y:S02]  /*a400*/  IMAD.MOV.U32 R221, RZ, RZ, R178 ;  /* 0x000000ffffdd7224 */ /* 0x000fe400078e00b2 */
[----:B------:R-:W-:-:S07]  /*a410*/  IMAD.MOV.U32 R222, RZ, RZ, R21 ;  /* 0x000000ffffde7224 */ /* 0x000fce00078e0015 */
.L_x_9972:
[----:B------:R-:W-:Y:S01]  /*a420*/  VIADD R200, R200, 0x1 ;  /* 0x00000001c8c87836 */ /* 0x000fe20000000000 */
[----:B------:R-:W-:Y:S05]  /*a430*/  YIELD ;  /* 0x0000000000007946 */ /* 0x000fea0003800000 */
[----:B------:R-:W-:Y:S02]  /*a440*/  ISETP.NE.AND P3, PT, R200, 0x2, PT ;  /* 0x00000002c800780c */ /* 0x000fe40003f65270 */
[C---:B------:R-:W-:Y:S01]  /*a450*/  ISETP.GT.AND P2, PT, R14.reuse, RZ, PT ;  /* 0x000000ff0e00720c */ /* 0x040fe20003f44270 */
[----:B------:R-:W-:Y:S01]  /*a460*/  VIADD R14, R14, 0xffffffff ;  /* 0xffffffff0e0e7836 */ /* 0x000fe20000000000 */
[----:B-1----:R-:W-:-:S02]  /*a470*/  SEL R15, RZ, 0x1, P3 ;  /* 0x00000001ff0f7807 */ /* 0x002fc40001800000 */
[----:B------:R-:W-:Y:S02]  /*a480*/  SEL R200, R200, RZ, P3 ;  /* 0x000000ffc8c87207 */ /* 0x000fe40001800000 */
[----:B------:R-:W-:Y:S01]  /*a490*/  LOP3.LUT R204, R204, R15, RZ, 0x3c, !PT ;  /* 0x0000000fcccc7212 */ /* 0x000fe200078e3cff */
[----:B------:R-:W-:Y:S06]  /*a4a0*/  @!P0 BRA `(.L_x_9963) ;  /* 0x0000000000048947 */ /* 0x000fec0003800000 */
[----:B------:R-:W-:Y:S01]  /*a4b0*/  BPT.TRAP 0x1 ;  /* 0x000000040000795c */ /* 0x000fe20000300000 */
.L_x_9963:
[----:B------:R-:W-:Y:S01]  /*a4c0*/  IMAD R15, R200, 0x8, R18 ;  /* 0x00000008c80f7824 */ /* 0x000fe200078e0212 */
[----:B------:R-:W-:-:S04]  /*a4d0*/  SHF.L.U32 R20, R204, 0x1f, RZ ;  /* 0x0000001fcc147819 */ /* 0x000fc800000006ff */
[----:B------:R0:W1:Y:S01]  /*a4e0*/  SYNCS.PHASECHK.TRANS64.TRYWAIT P3, [R15+URZ+0x22830], R20 ;  /* 0x022830140f0075a7 */ /* 0x000062000806017f */
[----:B------:R-:W-:Y:S05]  /*a4f0*/  @!P0 BRA `(.L_x_9964) ;  /* 0x0000000000048947 */ /* 0x000fea0003800000 */
[----:B------:R-:W-:Y:S01]  /*a500*/  BPT.TRAP 0x1 ;  /* 0x000000040000795c */ /* 0x000fe20000300000 */
.L_x_9964:
[----:B------:R-:W-:Y:S02]  /*a510*/  IMAD R156, R200, 0x300, R0 ;  /* 0x00000300c89c7824 */ /* 0x000fe400078e0200 */
[----:B------:R-:W-:Y:S01]  /*a520*/  IMAD.MOV.U32 R157, RZ, RZ, 0x40000040 ;  /* 0x40000040ff9d7424 */ /* 0x000fe200078e00ff */
[----:B-1----:R-:W-:Y:S06]  /*a530*/  @P3 BRA `(.L_x_9965) ;  /* 0x0000000000083947 */ /* 0x002fec0003800000 */
[----:B------:R-:W1:Y:S02]  /*a540*/  SYNCS.PHASECHK.TRANS64.TRYWAIT P3, [R15+URZ+0x22830], R20 ;  /* 0x022830140f0075a7 */ /* 0x000e64000806017f */
[----:B-1----:R-:W-:Y:S05]  /*a550*/  @!P3 BRA `(.L_x_9966) ;  /* 0x000000d400d8b947 */ /* 0x002fea0003800000 */
.L_x_9965:
[----:B------:R-:W-:Y:S05]  /*a560*/  WARPSYNC.ALL ;  /* 0x0000000000007948 */ /* 0x000fea0003800000 */
        /* <DEDUP_REMOVED lines=20> */
[----:B------:R-:W-:Y:S01]  /*a6b0*/  HGMMA.64x96x16.F32.BF16 R152, gdesc[UR4], RZ, !UPT, gsb0 ;  /* 0x01600000049879f0 */ /* 0x000fe2000c0018ff */
[----:B------:R-:W-:-:S02]  /*a6c0*/  R2UR UR13, R9 ;  /* 0x00000000090d72ca */ /* 0x000fc400000e0000 */
[----:B------:R-:W-:Y:S02]  /*a6d0*/  R2UR UR16, R6 ;  /* 0x00000000061072ca */ /* 0x000fe400000e0000 */
[----:B------:R-:W-:Y:S01]  /*a6e0*/  R2UR UR17, R7 ;  /* 0x00000000071172ca */ /* 0x000fe200000e0000 */
        /* <DEDUP_REMOVED lines=88> */
[----:B------:R-:W-:Y:S01]  /*ac70*/  MUFU.TANH R196, R196 ;  /* 0x000000c400c47308 */ /* 0x000fe20000002400 */
[----:B---3--:R-:W-:-:S07]  /*ac80*/  FMNMX.FTZ R21, R224, R21, !PT ;  /* 0x00000015e0157209 */ /* 0x008fce0007810000 */
[----:B------:R-:W-:Y:S01]  /*ac90*/  MUFU.TANH R155, R155 ;  /* 0x0000009b009b7308 */ /* 0x000fe20000002400 */
[----:B----4-:R-:W-:-:S05]  /*aca0*/  FMNMX.FTZ R21, R197, R21, !PT ;  /* 0x00000015c5157209 */ /* 0x010fca0007810000 */
[----:B------:R-:W2:Y:S02]  /*acb0*/  SHFL.BFLY PT, R180, R21, 0x2, 0x1f ;  /* 0x0c401f0015b47f89 */ /* 0x000ea400000e0000 */
[----:B------:R-:W-:Y:S08]  /*acc0*/  MUFU.TANH R158, R158 ;  /* 0x0000009e009e7308 */ /* 0x000ff00000002400 */
[----:B------:R-:W-:Y:S08]  /*acd0*/  MUFU.TANH R159, R159 ;  /* 0x0000009f009f7308 */ /* 0x000ff00000002400 */
[----:B------:R-:W-:Y:S01]  /*ace0*/  MUFU.TANH R162, R162 ;  /* 0x000000a200a27308 */ /* 0x000fe20000002400 */
[----:B--2---:R-:W-:Y:S01]  /*acf0*/  FMNMX.FTZ R21, R21, R180, !PT ;  /* 0x000000b415157209 */ /* 0x004fe20007810000 */
[----:B------:R-:W-:-:S06]  /*ad00*/  IMAD.U32 R180, RZ, RZ, UR42 ;  /* 0x0000002affb47e24 */ /* 0x000fcc000f8e00ff */
[----:B------:R-:W-:Y:S01]  /*ad10*/  MUFU.TANH R163, R163 ;  /* 0x000000a300a37308 */ /* 0x000fe20000002400 */
[----:B------:R-:W2:Y:S07]  /*ad20*/  SHFL.BFLY PT, R154, R21, 0x1, 0x1f ;  /* 0x0c201f00159a7f89 */ /* 0x000eae00000e0000 */
[----:B------:R-:W-:Y:S08]  /*ad30*/  MUFU.TANH R166, R166 ;  /* 0x000000a600a67308 */ /* 0x000ff00000002400 */
[----:B------:R-:W-:Y:S01]  /*ad40*/  MUFU.TANH R167, R167 ;  /* 0x000000a700a77308 */ /* 0x000fe20000002400 */
[----:B--2---:R-:W-:-:S05]  /*ad50*/  FMNMX.FTZ R21, R21, R154, !PT ;  /* 0x0000009a15157209 */ /* 0x004fca0007810000 */
[C---:B------:R-:W-:Y:S01]  /*ad60*/  FADD.FTZ R154, -R21.reuse, R222 ;  /* 0x000000de159a7221 */ /* 0x040fe20000010100 */
[----:B------:R-:W-:-:S03]  /*ad70*/  FMUL.FTZ R225, R21, R180 ;  /* 0x000000b415e17220 */ /* 0x000fc60000410000 */
        /* <DEDUP_REMOVED lines=44> */
[----:B--2---:R-:W-:Y:S01]  /*b040*/  FMUL.FTZ R157, R178, UR43 ;  /* 0x0000002bb29d7c20 */ /* 0x004fe20008410000 */
[----:B------:R-:W-:Y:S01]  /*b050*/  FMNMX.FTZ R178, R196, R221, !PT ;  /* 0x000000ddc4b27209 */ /* 0x000fe20007810000 */
[-C--:B------:R-:W-:Y:S01]  /*b060*/  FMUL.FTZ R53, R53, R154.reuse ;  /* 0x0000009a35357220 */ /* 0x080fe20000410000 */
[-C--:B------:R-:W-:Y:S01]  /*b070*/  FMUL.FTZ R56, R56, R154.reuse ;  /* 0x0000009a38387220 */ /* 0x080fe20000410000 */
[----:B------:R-:W-:Y:S01]  /*b080*/  FMUL.FTZ R57, R57, R154 ;  /* 0x0000009a39397220 */ /* 0x000fe20000410000 */
[----:B------:R-:W-:Y:S01]  /*b090*/  FMNMX.FTZ R178, R155, R178, !PT ;  /* 0x000000b29bb27209 */ /* 0x000fe20007810000 */
        /* <DEDUP_REMOVED lines=46> */
[----:B---3--:R-:W-:Y:S01]  /*b380*/  FFMA.FTZ R154, R154, R3, R152 ;  /* 0x000000039a9a7223 */ /* 0x008fe20000010098 */
[----:B------:R-:W-:Y:S01]  /*b390*/  FMNMX.FTZ R178, R158, R178, !PT ;  /* 0x000000b29eb27209 */ /* 0x000fe20007810000 */
[----:B------:R-:W-:Y:S01]  /*b3a0*/  FMUL.FTZ R3, R170, UR43 ;  /* 0x0000002baa037c20 */ /* 0x000fe20008410000 */
[----:B------:R-:W-:Y:S01]  /*b3b0*/  FMUL.FTZ R153, R171, UR43 ;  /* 0x0000002bab997c20 */ /* 0x000fe20008410000 */
[----:B------:R-:W-:Y:S01]  /*b3c0*/  FMUL.FTZ R170, R174, UR43 ;  /* 0x0000002baeaa7c20 */ /* 0x000fe20008410000 */
[----:B------:R-:W-:Y:S01]  /*b3d0*/  FMNMX.FTZ R178, R159, R178, !PT ;  /* 0x000000b29fb27209 */ /* 0x000fe20007810000 */
[C---:B----4-:R-:W-:Y:S01]  /*b3e0*/  FADD.FTZ R154, R222.reuse, R154 ;  /* 0x0000009ade9a7221 */ /* 0x050fe20000010000 */
[----:B------:R-:W-:Y:S01]  /*b3f0*/  F2FP.BF16.F32.PACK_AB R152, R222, R152 ;  /* 0x00000098de98723e */ /* 0x000fe200000010ff */
[----:B------:R-:W2:Y:S01]  /*b400*/  MUFU.TANH R3, R3 ;  /* 0x0000000300037308 */ /* 0x000ea20000002400 */
[----:B------:R-:W-:Y:S01]  /*b410*/  FMNMX.FTZ R178, R162, R178, !PT ;  /* 0x000000b2a2b27209 */ /* 0x000fe20007810000 */
[----:B------:R-:W-:Y:S01]  /*b420*/  FMUL.FTZ R174, R179, UR43 ;  /* 0x0000002bb3ae7c20 */ /* 0x000fe20008410000 */
[----:B------:R-:W-:Y:S01]  /*b430*/  FMUL.FTZ R179, R183, UR43 ;  /* 0x0000002bb7b37c20 */ /* 0x000fe20008410000 */
[----:B------:R-:W-:Y:S01]  /*b440*/  FMUL.FTZ R183, R187, UR43 ;  /* 0x0000002bbbb77c20 */ /* 0x000fe20008410000 */
[----:B------:R-:W-:Y:S01]  /*b450*/  FMNMX.FTZ R178, R163, R178, !PT ;  /* 0x000000b2a3b27209 */ /* 0x000fe20007810000 */
[----:B------:R-:W-:Y:S01]  /*b460*/  FMUL.FTZ R187, R191, UR43 ;  /* 0x0000002bbfbb7c20 */ /* 0x000fe20008410000 */
[----:B------:R-:W-:Y:S01]  /*b470*/  FMUL.FTZ R191, R195, UR43 ;  /* 0x0000002bc3bf7c20 */ /* 0x000fe20008410000 */
[----:B------:R-:W3:Y:S01]  /*b480*/  MUFU.TANH R153, R153 ;  /* 0x0000009900997308 */ /* 0x000ee20000002400 */
[----:B------:R-:W-:Y:S01]  /*b490*/  FMNMX.FTZ R178, R166, R178, !PT ;  /* 0x000000b2a6b27209 */ /* 0x000fe20007810000 */
[----:B------:R-:W-:-:S03]  /*b4a0*/  FMUL.FTZ R195, R199, UR43 ;  /* 0x0000002bc7c37c20 */ /* 0x000fc60008410000 */
[----:B------:R-:W-:-:S03]  /*b4b0*/  FMNMX.FTZ R178, R167, R178, !PT ;  /* 0x000000b2a7b27209 */ /* 0x000fc60007810000 */
[----:B------:R4:W5:Y:S01]  /*b4c0*/  MUFU.EX2 R222, R156 ;  /* 0x0000009c00de7308 */ /* 0x0009620000000800 */
[----:B--2---:R-:W-:-:S07]  /*b4d0*/  FMNMX.FTZ R178, R3, R178, !PT ;  /* 0x000000b203b27209 */ /* 0x004fce0007810000 */
[----:B------:R-:W2:Y:S01]  /*b4e0*/  MUFU.TANH R170, R170 ;  /* 0x000000aa00aa7308 */ /* 0x000ea20000002400 */
[----:B----4-:R-:W-:Y:S01]  /*b4f0*/  FMUL.FTZ R156, R175, UR43 ;  /* 0x0000002baf9c7c20 */ /* 0x010fe20008410000 */
[----:B------:R-:W-:Y:S01]  /*b500*/  FMUL.FTZ R175, R182, UR43 ;  /* 0x0000002bb6af7c20 */ /* 0x000fe20008410000 */
[----:B---3--:R-:W-:Y:S01]  /*b510*/  FMNMX.FTZ R178, R153, R178, !PT ;  /* 0x000000b299b27209 */ /* 0x008fe20007810000 */
[----:B------:R-:W-:Y:S01]  /*b520*/  FMUL.FTZ R182, R186, UR43 ;  /* 0x0000002bbab67c20 */ /* 0x000fe20008410000 */
[----:B------:R-:W-:Y:S01]  /*b530*/  FMUL.FTZ R186, R190, UR43 ;  /* 0x0000002bbeba7c20 */ /* 0x000fe20008410000 */
[----:B------:R-:W-:Y:S01]  /*b540*/  FMUL.FTZ R190, R194, UR43 ;  /* 0x0000002bc2be7c20 */ /* 0x000fe20008410000 */
[----:B------:R-:W-:Y:S01]  /*b550*/  FMUL.FTZ R194, R198, UR43 ;  /* 0x0000002bc6c27c20 */ /* 0x000fe20008410000 */
[----:B------:R-:W3:Y:S01]  /*b560*/  MUFU.TANH R156, R156 ;  /* 0x0000009c009c7308 */ /* 0x000ee20000002400 */
[----:B-----5:R-:W-:-:S04]  /*b570*/  FADD.FTZ R154, R222, R154 ;  /* 0x0000009ade9a7221 */ /* 0x020fc80000010000 */
[C---:B------:R-:W-:Y:S01]  /*b580*/  FADD.FTZ R171, R225.reuse, R154 ;  /* 0x0000009ae1ab7221 */ /* 0x040fe20000010000 */
[----:B------:R-:W-:Y:S02]  /*b590*/  F2FP.BF16.F32.PACK_AB R154, R225, R222 ;  /* 0x000000dee19a723e */ /* 0x000fe400000010ff */
        /* <DEDUP_REMOVED lines=24> */
[----:B------:R-:W-:Y:S01]  /*b720*/  MUFU.EX2 R160, R160 ;  /* 0x000000a000a07308 */ /* 0x000fe20000000800 */
[----:B--2---:R-:W-:-:S07]  /*b730*/  FMNMX.FTZ R178, R194, R178, !PT ;  /* 0x000000b2c2b27209 */ /* 0x004fce0007810000 */
[----:B------:R-:W2:Y:S01]  /*b740*/  MUFU.EX2 R161, R161 ;  /* 0x000000a100a17308 */ /* 0x000ea20000000800 */
[----:B---3--:R-:W-:-:S05]  /*b750*/  FMNMX.FTZ R178, R195, R178, !PT ;  /* 0x000000b2c3b27209 */ /* 0x008fca0007810000 */
[----:B------:R-:W3:Y:S02]  /*b760*/  SHFL.BFLY PT, R198, R178, 0x2, 0x1f ;  /* 0x0c401f00b2c67f89 */ /* 0x000ee400000e0000 */
[----:B------:R-:W-:Y:S08]  /*b770*/  MUFU.EX2 R164, R164 ;  /* 0x000000a400a47308 */ /* 0x000ff00000000800 */
[----:B------:R-:W-:Y:S08]  /*b780*/  MUFU.EX2 R165, R165 ;  /* 0x000000a500a57308 */ /* 0x000ff00000000800 */
[----:B------:R-:W-:Y:S01]  /*b790*/  MUFU.EX2 R168, R168 ;  /* 0x000000a800a87308 */ /* 0x000fe20000000800 */
[----:B---3--:R-:W-:-:S07]  /*b7a0*/  FMNMX.FTZ R178, R178, R198, !PT ;  /* 0x000000c6b2b27209 */ /* 0x008fce0007810000 */
[----:B------:R-:W-:Y:S01]  /*b7b0*/  MUFU.EX2 R169, R169 ;  /* 0x000000a900a97308 */ /* 0x000fe20000000800 */
[----:B------:R-:W3:Y:S07]  /*b7c0*/  SHFL.BFLY PT, R198, R178, 0x1, 0x1f ;  /* 0x0c201f00b2c67f89 */ /* 0x000eee00000e0000 */
[----:B------:R-:W-:Y:S08]  /*b7d0*/  MUFU.EX2 R172, R172 ;  /* 0x000000ac00ac7308 */ /* 0x000ff00000000800 */
[----:B------:R-:W-:Y:S08]  /*b7e0*/  MUFU.EX2 R173, R173 ;  /* 0x000000ad00ad7308 */ /* 0x000ff00000000800 */
[----:B------:R-:W-:Y:S01]  /*b7f0*/  MUFU.EX2 R176, R176 ;  /* 0x000000b000b07308 */ /* 0x000fe20000000800 */
[----:B---3--:R-:W-:-:S05]  /*b800*/  FMNMX.FTZ R178, R178, R198, !PT ;  /* 0x000000c6b2b27209 */ /* 0x008fca0007810000 */
        /* <DEDUP_REMOVED lines=9> */
[----:B------:R-:W3:Y:S01]  /*b8a0*/  S2R R179, SR_TID.X ;  /* 0x0000000000b37919 */ /* 0x000ee20000002100 */
[----:B------:R-:W4:Y:S01]  /*b8b0*/  MUFU.EX2 R198, R198 ;  /* 0x000000c600c67308 */ /* 0x000f220000000800 */
        /* <DEDUP_REMOVED lines=20> */
[----:B------:R-:W-:Y:S01]  /*ba00*/  FFMA.FTZ R195, R195, R180, -R199 ;  /* 0x000000b4c3c37223 */ /* 0x000fe200000108c7 */
[----:B--2---:R-:W-:Y:S01]  /*ba10*/  F2FP.BF16.F32.PACK_AB R156, R161, R160 ;  /* 0x000000a0a19c723e */ /* 0x004fe200000010ff */
[----:B----4-:R-:W-:Y:S01]  /*ba20*/  FMUL.FTZ R26, R26, R198 ;  /* 0x000000c61a1a7220 */ /* 0x010fe20000410000 */
[----:B------:R2:W4:Y:S01]  /*ba30*/  MUFU.EX2 R199, R158 ;  /* 0x0000009e00c77308 */ /* 0x0005220000000800 */
[----:B-----5:R-:W-:Y:S01]  /*ba40*/  FFMA.FTZ R12, R198, R12, R196 ;  /* 0x0000000cc60c7223 */ /* 0x020fe200000100c4 */
[-C--:B------:R-:W-:Y:S01]  /*ba50*/  FMUL.FTZ R27, R27, R198.reuse ;  /* 0x000000c61b1b7220 */ /* 0x080fe20000410000 */
[-C--:B------:R-:W-:Y:S01]  /*ba60*/  FMUL.FTZ R30, R30, R198.reuse ;  /* 0x000000c61e1e7220 */ /* 0x080fe20000410000 */
[-C--:B------:R-:W-:Y:S01]  /*ba70*/  FMUL.FTZ R31, R31, R198.reuse ;  /* 0x000000c61f1f7220 */ /* 0x080fe20000410000 */
[-C--:B------:R-:W-:Y:S01]  /*ba80*/  FMUL.FTZ R34, R34, R198.reuse ;  /* 0x000000c622227220 */ /* 0x080fe20000410000 */
[-C--:B------:R-:W-:Y:S01]  /*ba90*/  FMUL.FTZ R35, R35, R198.reuse ;  /* 0x000000c623237220 */ /* 0x080fe20000410000 */
[----:B---3--:R-:W-:Y:S01]  /*baa0*/  SHF.R.U32.HI R179, RZ, 0x7, R179 ;  /* 0x00000007ffb37819 */ /* 0x008fe200000116b3 */
[----:B------:R-:W3:Y:S01]  /*bab0*/  MUFU.EX2 R159, R159 ;  /* 0x0000009f009f7308 */ /* 0x000ee20000000800 */
[----:B0-----:R-:W-:Y:S01]  /*bac0*/  FADD.FTZ R12, R155, R12 ;  /* 0x0000000c9b0c7221 */ /* 0x001fe20000010000 */
[----:B--2---:R-:W-:Y:S01]  /*bad0*/  FADD.FTZ R158, R160, R171 ;  /* 0x000000aba09e7221 */ /* 0x004fe20000010000 */
[----:B------:R-:W-:Y:S01]  /*bae0*/  IADD3 R179, -R179, 0xb, RZ ;  /* 0x0000000bb3b37810 */ /* 0x000fe20007ffe1ff */
[----:B------:R-:W-:Y:S01]  /*baf0*/  FMUL.FTZ R38, R38, R198 ;  /* 0x000000c626267220 */ /* 0x000fe20000410000 */
[----:B------:R-:W-:Y:S01]  /*bb00*/  F2FP.BF16.F32.PACK_AB R160, R169, R168 ;  /* 0x000000a8a9a0723e */ /* 0x000fe200000010ff */
[----:B------:R-:W-:Y:S01]  /*bb10*/  FADD.FTZ R158, R161, R158 ;  /* 0x0000009ea19e7221 */ /* 0x000fe20000010000 */
[-C--:B------:R-:W-:Y:S01]  /*bb20*/  FMUL.FTZ R39, R39, R198.reuse ;  /* 0x000000c627277220 */ /* 0x080fe20000410000 */
[----:B------:R0:W2:Y:S01]  /*bb30*/  MUFU.EX2 R225, R162 ;  /* 0x000000a200e17308 */ /* 0x0000a20000000800 */
[----:B----4-:R-:W-:Y:S01]  /*bb40*/  FADD.FTZ R12, R199, R12 ;  /* 0x0000000cc70c7221 */ /* 0x010fe20000010000 */
[----:B------:R-:W-:Y:S01]  /*bb50*/  FADD.FTZ R158, R164, R158 ;  /* 0x0000009ea49e7221 */ /* 0x000fe20000010000 */
[-C--:B------:R-:W-:Y:S01]  /*bb60*/  FMUL.FTZ R42, R42, R198.reuse ;  /* 0x000000c62a2a7220 */ /* 0x080fe20000410000 */
[-C--:B------:R-:W-:Y:S01]  /*bb70*/  FMUL.FTZ R43, R43, R198.reuse ;  /* 0x000000c62b2b7220 */ /* 0x080fe20000410000 */
[-C--:B------:R-:W-:Y:S01]  /*bb80*/  FMUL.FTZ R46, R46, R198.reuse ;  /* 0x000000c62e2e7220 */ /* 0x080fe20000410000 */
[----:B------:R-:W-:Y:S01]  /*bb90*/  FADD.FTZ R158, R165, R158 ;  /* 0x0000009ea59e7221 */ /* 0x000fe20000010000 */
[----:B------:R-:W-:Y:S01]  /*bba0*/  FMUL.FTZ R47, R47, R198 ;  /* 0x000000c62f2f7220 */ /* 0x000fe20000410000 */
[----:B------:R-:W4:Y:S01]  /*bbb0*/  MUFU.EX2 R163, R163 ;  /* 0x000000a300a37308 */ /* 0x000f220000000800 */
[----:B---3--:R-:W-:Y:S01]  /*bbc0*/  FADD.FTZ R12, R159, R12 ;  /* 0x0000000c9f0c7221 */ /* 0x008fe20000010000 */
[----:B0-----:R-:W-:Y:S01]  /*bbd0*/  F2FP.BF16.F32.PACK_AB R162, R173, R172 ;  /* 0x000000acada2723e */ /* 0x001fe200000010ff */
        /* <DEDUP_REMOVED lines=21> */
[----:B------:R3:W4:Y:S01]  /*bd30*/  MUFU.EX2 R161, R3 ;  /* 0x0000000300a17308 */ /* 0x0007220000000800 */
        /* <DEDUP_REMOVED lines=8> */
[----:B---3--:R-:W-:-:S02]  /*bdc0*/  @!P1 VIADD R3, R15, 0x22840 ;  /* 0x000228400f039836 */ /* 0x008fc40000000000 */
[----:B--2---:R-:W-:Y:S01]  /*bdd0*/  FADD.FTZ R12, R167, R12 ;  /* 0x0000000ca70c7221 */ /* 0x004fe20000010000 */
[-C--:B------:R-:W-:Y:S01]  /*bde0*/  FMUL.FTZ R95, R95, R198.reuse ;  /* 0x000000c65f5f7220 */ /* 0x080fe20000410000 */
[-C--:B------:R-:W-:Y:S01]  /*bdf0*/  FMUL.FTZ R98, R98, R198.reuse ;  /* 0x000000c662627220 */ /* 0x080fe20000410000 */
[-C--:B------:R-:W-:Y:S01]  /*be00*/  FMUL.FTZ R99, R99, R198.reuse ;  /* 0x000000c663637220 */ /* 0x080fe20000410000 */
[----:B------:R-:W-:Y:S01]  /*be10*/  @!P1 PRMT R3, RZ, 0x654, R3 ;  /* 0x00000654ff039816 */ /* 0x000fe20000000003 */
[----:B------:R2:W-:Y:S06]  /*be20*/  BAR.ARV R179, 0x100 ;  /* 0x000400b30000751d */ /* 0x0005ec0000002000 */
[----:B------:R-:W3:Y:S01]  /*be30*/  MUFU.EX2 R222, R222 ;  /* 0x000000de00de7308 */ /* 0x000ee20000000800 */
[----:B------:R5:W-:Y:S01]  /*be40*/  @!P1 SYNCS.ARRIVE.TRANS64.RED.A1T0 RZ, [R3+URZ], RZ ;  /* 0x000000ff03ff99a7 */ /* 0x000be2000810043f */
[----:B----4-:R-:W-:Y:S01]  /*be50*/  FADD.FTZ R12, R161, R12 ;  /* 0x0000000ca10c7221 */ /* 0x010fe20000010000 */
[-C--:B------:R-:W-:Y:S01]  /*be60*/  FMUL.FTZ R102, R102, R198.reuse ;  /* 0x000000c666667220 */ /* 0x080fe20000410000 */
[----:B0-----:R-:W-:Y:S01]  /*be70*/  F2FP.BF16.F32.PACK_AB R161, R171, R161 ;  /* 0x000000a1aba1723e */ /* 0x001fe200000010ff */
[-C--:B------:R-:W-:Y:S01]  /*be80*/  FMUL.FTZ R103, R103, R198.reuse ;  /* 0x000000c667677220 */ /* 0x080fe20000410000 */
[----:B------:R-:W-:Y:S01]  /*be90*/  FADD.FTZ R153, R171, R12 ;  /* 0x0000000cab997221 */ /* 0x000fe20000010000 */
[----:B------:R-:W-:Y:S01]  /*bea0*/  FMUL.FTZ R106, R106, R198 ;  /* 0x000000c66a6a7220 */ /* 0x000fe20000410000 */
[----:B------:R-:W-:Y:S01]  /*beb0*/  MUFU.EX2 R221, R221 ;  /* 0x000000dd00dd7308 */ /* 0x000fe20000000800 */
[----:B-----5:R-:W-:Y:S01]  /*bec0*/  FADD.FTZ R3, R168, R158 ;  /* 0x0000009ea8037221 */ /* 0x020fe20000010000 */
[----:B------:R-:W-:Y:S01]  /*bed0*/  F2FP.BF16.F32.PACK_AB R158, R165, R164 ;  /* 0x000000a4a59e723e */ /* 0x000fe200000010ff */
[----:B------:R-:W-:Y:S01]  /*bee0*/  FMUL.FTZ R107, R107, R198 ;  /* 0x000000c66b6b7220 */ /* 0x000fe20000410000 */
[----:B------:R-:W-:Y:S01]  /*bef0*/  F2FP.BF16.F32.PACK_AB R164, R177, R176 ;  /* 0x000000b0b1a4723e */ /* 0x000fe200000010ff */
[----:B------:R-:W-:Y:S01]  /*bf00*/  FADD.FTZ R3, R169, R3 ;  /* 0x00000003a9037221 */ /* 0x000fe20000010000 */
[-C--:B------:R-:W-:Y:S01]  /*bf10*/  FMUL.FTZ R110, R110, R198.reuse ;  /* 0x000000c66e6e7220 */ /* 0x080fe20000410000 */
[----:B------:R-:W-:Y:S01]  /*bf20*/  FMUL.FTZ R111, R111, R198 ;  /* 0x000000c66f6f7220 */ /* 0x000fe20000410000 */
[----:B------:R-:W0:Y:S01]  /*bf30*/  MUFU.EX2 R165, R170 ;  /* 0x000000aa00a57308 */ /* 0x000e220000000800 */
[----:B------:R-:W-:Y:S01]  /*bf40*/  FADD.FTZ R3, R172, R3 ;  /* 0x00000003ac037221 */ /* 0x000fe20000010000 */
[----:B---3--:R-:W-:Y:S01]  /*bf50*/  FADD.FTZ R12, R222, R153 ;  /* 0x00000099de0c7221 */ /* 0x008fe20000010000 */
[----:B------:R-:W-:Y:S01]  /*bf60*/  F2FP.BF16.F32.PACK_AB R153, R155, R196 ;  /* 0x000000c49b99723e */ /* 0x000fe200000010ff */
[-C--:B------:R-:W-:Y:S01]  /*bf70*/  FMUL.FTZ R114, R114, R198.reuse ;  /* 0x000000c672727220 */ /* 0x080fe20000410000 */
[----:B------:R-:W-:Y:S01]  /*bf80*/  FADD.FTZ R3, R173, R3 ;  /* 0x00000003ad037221 */ /* 0x000fe20000010000 */
[----:B------:R-:W-:Y:S01]  /*bf90*/  F2FP.BF16.F32.PACK_AB R155, R159, R199 ;  /* 0x000000c79f9b723e */ /* 0x000fe200000010ff */
[-C--:B------:R-:W-:Y:S01]  /*bfa0*/  FMUL.FTZ R115, R115, R198.reuse ;  /* 0x000000c673737220 */ /* 0x080fe20000410000 */
[----:B------:R-:W3:Y:S01]  /*bfb0*/  MUFU.EX2 R169, R174 ;  /* 0x000000ae00a97308 */ /* 0x000ee20000000800 */
[----:B------:R-:W-:Y:S01]  /*bfc0*/  FADD.FTZ R3, R176, R3 ;  /* 0x00000003b0037221 */ /* 0x000fe20000010000 */
[-C--:B------:R-:W-:Y:S01]  /*bfd0*/  FMUL.FTZ R118, R118, R198.reuse ;  /* 0x000000c676767220 */ /* 0x080fe20000410000 */
        /* <DEDUP_REMOVED lines=10> */
[----:B------:R-:W-:Y:S01]  /*c080*/  FADD.FTZ R12, R221, R12 ;  /* 0x0000000cdd0c7221 */ /* 0x000fe20000010000 */
        /* <DEDUP_REMOVED lines=11> */
[----:B----4-:R-:W-:Y:S01]  /*c140*/  FADD.FTZ R3, R223, R3 ;  /* 0x00000003df037221 */ /* 0x010fe20000010000 */
[-C--:B------:R-:W-:Y:S01]  /*c150*/  FMUL.FTZ R150, R150, R198.reuse ;  /* 0x000000c696967220 */ /* 0x080fe20000410000 */
[----:B------:R-:W-:-:S05]  /*c160*/  FMUL.FTZ R151, R151, R198 ;  /* 0x000000c697977220 */ /* 0x000fca0000410000 */
[----:B------:R4:W5:Y:S01]  /*c170*/  MUFU.EX2 R173, R157 ;  /* 0x0000009d00ad7308 */ /* 0x0009620000000800 */
[----:B0-----:R-:W-:-:S07]  /*c180*/  FADD.FTZ R12, R175, R12 ;  /* 0x0000000caf0c7221 */ /* 0x001fce0000010000 */
[----:B------:R-:W0:Y:S01]  /*c190*/  MUFU.EX2 R184, R184 ;  /* 0x000000b800b87308 */ /* 0x000e220000000800 */
[----:B---3--:R-:W-:Y:S01]  /*c1a0*/  FADD.FTZ R3, R181, R3 ;  /* 0x00000003b5037221 */ /* 0x008fe20000010000 */
[----:B----4-:R-:W-:Y:S02]  /*c1b0*/  F2FP.BF16.F32.PACK_AB R157, R163, R225 ;  /* 0x000000e1a39d723e */ /* 0x010fe400000010ff */
[----:B------:R-:W-:-:S04]  /*c1c0*/  F2FP.BF16.F32.PACK_AB R166, R181, R223 ;  /* 0x000000dfb5a6723e */ /* 0x000fc800000010ff */
[----:B------:R-:W3:Y:S01]  /*c1d0*/  MUFU.EX2 R182, R182 ;  /* 0x000000b600b67308 */ /* 0x000ee20000000800 */
[----:B-----5:R-:W-:-:S07]  /*c1e0*/  FADD.FTZ R159, R173, R12 ;  /* 0x0000000cad9f7221 */ /* 0x020fce0000010000 */
[----:B------:R-:W4:Y:S01]  /*c1f0*/  MUFU.EX2 R185, R185 ;  /* 0x000000b900b97308 */ /* 0x000f220000000800 */
[----:B0-----:R-:W-:-:S07]  /*c200*/  FADD.FTZ R3, R184, R3 ;  /* 0x00000003b8037221 */ /* 0x001fce0000010000 */
[----:B------:R-:W0:Y:S01]  /*c210*/  MUFU.EX2 R183, R183 ;  /* 0x000000b700b77308 */ /* 0x000e220000000800 */
[----:B---3--:R-:W-:Y:S01]  /*c220*/  FADD.FTZ R12, R182, R159 ;  /* 0x0000009fb60c7221 */ /* 0x008fe20000010000 */
[----:B------:R-:W-:Y:S02]  /*c230*/  F2FP.BF16.F32.PACK_AB R159, R167, R227 ;  /* 0x000000e3a79f723e */ /* 0x000fe400000010ff */
[----:B------:R-:W-:-:S04]  /*c240*/  F2FP.BF16.F32.PACK_AB R167, R173, R175 ;  /* 0x000000afada7723e */ /* 0x000fc800000010ff */
[----:B------:R-:W3:Y:S01]  /*c250*/  MUFU.EX2 R188, R188 ;  /* 0x000000bc00bc7308 */ /* 0x000ee20000000800 */
[C---:B----4-:R-:W-:Y:S01]  /*c260*/  FADD.FTZ R3, R185.reuse, R3 ;  /* 0x00000003b9037221 */ /* 0x050fe20000010000 */
[----:B------:R-:W-:-:S06]  /*c270*/  F2FP.BF16.F32.PACK_AB R168, R185, R184 ;  /* 0x000000b8b9a8723e */ /* 0x000fcc00000010ff */
[----:B------:R-:W4:Y:S01]  /*c280*/  MUFU.EX2 R186, R186 ;  /* 0x000000ba00ba7308 */ /* 0x000f220000000800 */
[----:B0-----:R-:W-:-:S07]  /*c290*/  FADD.FTZ R163, R183, R12 ;  /* 0x0000000cb7a37221 */ /* 0x001fce0000010000 */
[----:B------:R-:W0:Y:S01]  /*c2a0*/  MUFU.EX2 R189, R189 ;  /* 0x000000bd00bd7308 */ /* 0x000e220000000800 */
[----:B---3--:R-:W-:-:S07]  /*c2b0*/  FADD.FTZ R3, R188, R3 ;  /* 0x00000003bc037221 */ /* 0x008fce0000010000 */
[----:B------:R-:W3:Y:S01]  /*c2c0*/  MUFU.EX2 R187, R187 ;  /* 0x000000bb00bb7308 */ /* 0x000ee20000000800 */
[----:B----4-:R-:W-:-:S07]  /*c2d0*/  FADD.FTZ R12, R186, R163 ;  /* 0x000000a3ba0c7221 */ /* 0x010fce0000010000 */
[----:B------:R-:W4:Y:S01]  /*c2e0*/  MUFU.EX2 R192, R192 ;  /* 0x000000c000c07308 */ /* 0x000f220000000800 */
[C---:B0-----:R-:W-:Y:S01]  /*c2f0*/  FADD.FTZ R3, R189.reuse, R3 ;  /* 0x00000003bd037221 */ /* 0x041fe20000010000 */
[----:B------:R-:W-:-:S06]  /*c300*/  F2FP.BF16.F32.PACK_AB R170, R189, R188 ;  /* 0x000000bcbdaa723e */ /* 0x000fcc00000010ff */
[----:B------:R-:W0:Y:S01]  /*c310*/  MUFU.EX2 R190, R190 ;  /* 0x000000be00be7308 */ /* 0x000e220000000800 */
[----:B---3--:R-:W-:-:S07]  /*c320*/  FADD.FTZ R163, R187, R12 ;  /* 0x0000000cbba37221 */ /* 0x008fce0000010000 */
[----:B------:R-:W3:Y:S01]  /*c330*/  MUFU.EX2 R193, R193 ;  /* 0x000000c100c17308 */ /* 0x000ee20000000800 */
[----:B----4-:R-:W-:-:S07]  /*c340*/  FADD.FTZ R172, R192, R3 ;  /* 0x00000003c0ac7221 */ /* 0x010fce0000010000 */
[----:B------:R-:W4:Y:S01]  /*c350*/  MUFU.EX2 R191, R191 ;  /* 0x000000bf00bf7308 */ /* 0x000f220000000800 */
[----:B0-----:R-:W-:Y:S01]  /*c360*/  FADD.FTZ R12, R190, R163 ;  /* 0x000000a3be0c7221 */ /* 0x001fe20000010000 */
[----:B------:R-:W-:Y:S02]  /*c370*/  F2FP.BF16.F32.PACK_AB R163, R165, R222 ;  /* 0x000000dea5a3723e */ /* 0x000fe400000010ff */
[----:B------:R-:W-:Y:S02]  /*c380*/  F2FP.BF16.F32.PACK_AB R165, R169, R221 ;  /* 0x000000dda9a5723e */ /* 0x000fe400000010ff */
[----:B------:R-:W-:Y:S02]  /*c390*/  F2FP.BF16.F32.PACK_AB R169, R183, R182 ;  /* 0x000000b6b7a9723e */ /* 0x000fe400000010ff */
[----:B------:R-:W0:Y:S01]  /*c3a0*/  MUFU.EX2 R224, R224 ;  /* 0x000000e000e07308 */ /* 0x000e220000000800 */
[C---:B---3--:R-:W-:Y:S01]  /*c3b0*/  FADD.FTZ R3, R193.reuse, R172 ;  /* 0x000000acc1037221 */ /* 0x048fe20000010000 */
[----:B------:R-:W-:-:S06]  /*c3c0*/  F2FP.BF16.F32.PACK_AB R172, R193, R192 ;  /* 0x000000c0c1ac723e */ /* 0x000fcc00000010ff */
[----:B------:R-:W3:Y:S01]  /*c3d0*/  MUFU.EX2 R194, R194 ;  /* 0x000000c200c27308 */ /* 0x000ee20000000800 */
[C---:B----4-:R-:W-:Y:S01]  /*c3e0*/  FADD.FTZ R171, R191.reuse, R12 ;  /* 0x0000000cbfab7221 */ /* 0x050fe20000010000 */
[----:B------:R-:W-:-:S06]  /*c3f0*/  F2FP.BF16.F32.PACK_AB R173, R191, R190 ;  /* 0x000000bebfad723e */ /* 0x000fcc00000010ff */
[----:B------:R-:W4:Y:S01]  /*c400*/  MUFU.EX2 R197, R197 ;  /* 0x000000c500c57308 */ /* 0x000f220000000800 */
[----:B0-----:R-:W-:-:S07]  /*c410*/  FADD.FTZ R174, R224, R3 ;  /* 0x00000003e0ae7221 */ /* 0x001fce0000010000 */
[----:B------:R-:W0:Y:S01]  /*c420*/  MUFU.EX2 R195, R195 ;  /* 0x000000c300c37308 */ /* 0x000e220000000800 */
[----:B---3--:R-:W-:Y:S01]  /*c430*/  FADD.FTZ R12, R194, R171 ;  /* 0x000000abc20c7221 */ /* 0x008fe20000010000 */
[----:B------:R-:W-:Y:S01]  /*c440*/  F2FP.BF16.F32.PACK_AB R171, R187, R186 ;  /* 0x000000babbab723e */ /* 0x000fe200000010ff */
[C---:B----4-:R-:W-:Y:S01]  /*c450*/  FADD.FTZ R3, R197.reuse, R174 ;  /* 0x000000aec5037221 */ /* 0x050fe20000010000 */
[----:B------:R-:W-:Y:S01]  /*c460*/  F2FP.BF16.F32.PACK_AB R174, R197, R224 ;  /* 0x000000e0c5ae723e */ /* 0x000fe200000010ff */
[C---:B0-----:R-:W-:Y:S01]  /*c470*/  FADD.FTZ R12, R195.reuse, R12 ;  /* 0x0000000cc30c7221 */ /* 0x041fe20000010000 */
[----:B------:R-:W-:Y:S01]  /*c480*/  F2FP.BF16.F32.PACK_AB R175, R195, R194 ;  /* 0x000000c2c3af723e */ /* 0x000fe200000010ff */
[----:B--2---:R-:W-:Y:S06]  /*c490*/  @!P0 BRA `(.L_x_9967) ;  /* 0x0000000000048947 */ /* 0x004fec0003800000 */
[----:B------:R-:W-:Y:S01]  /*c4a0*/  BPT.TRAP 0x1 ;  /* 0x000000040000795c */ /* 0x000fe20000300000 */
.L_x_9967:
[----:B------:R0:W2:Y:S01]  /*c4b0*/  SYNCS.PHASECHK.TRANS64.TRYWAIT P3, [R15+URZ+0x22850], R20 ;  /* 0x022850140f0075a7 */ /* 0x0000a2000806017f */
[----:B------:R-:W-:Y:S05]  /*c4c0*/  @!P0 BRA `(.L_x_9968) ;  /* 0x0000000000048947 */ /* 0x000fea0003800000 */
[----:B------:R-:W-:Y:S01]  /*c4d0*/  BPT.TRAP 0x1 ;  /* 0x000000040000795c */ /* 0x000fe20000300000 */
.L_x_9968:
[----:B------:R-:W-:Y:S04]  /*c4e0*/  BSSY B0, `(.L_x_9969) ;  /* 0x0000004000007945 */ /* 0x000fe80003800000 */
[----:B--2---:R-:W-:Y:S05]  /*c4f0*/  @P3 BRA `(.L_x_9970) ;  /* 0x0000000000083947 */ /* 0x004fea0003800000 */
[----:B------:R-:W2:Y:S02]  /*c500*/  SYNCS.PHASECHK.TRANS64.TRYWAIT P3, [R15+URZ+0x22850], R20 ;  /* 0x022850140f0075a7 */ /* 0x000ea4000806017f */
[----:B--2---:R-:W-:Y:S05]  /*c510*/  @!P3 BRA `(.L_x_9971) ;  /* 0x000000b400fcb947 */ /* 0x004fea0003800000 */
.L_x_9970:
[----:B------:R-:W-:Y:S05]  /*c520*/  BSYNC B0 ;  /* 0x0000000000007941 */ /* 0x000fea0003800000 */
.L_x_9969:
[----:B------:R-:W3:Y:S01]  /*c530*/  S2R R181, SR_TID.X ;  /* 0x0000000000b57919 */ /* 0x000ee20000002100 */
[----:B------:R-:W-:Y:S05]  /*c540*/  WARPSYNC.ALL ;  /* 0x0000000000007948 */ /* 0x000fea0003800000 */
[----:B------:R-:W-:Y:S02]  /*c550*/  IMAD R176, R200, 0xc00, R13 ;  /* 0x00000c00c8b07824 */ /* 0x000fe400078e020d */
[----:B------:R-:W-:Y:S02]  /*c560*/  IMAD.MOV.U32 R177, RZ, RZ, 0x40000040 ;  /* 0x40000040ffb17424 */ /* 0x000fe400078e00ff */
[----:B012---:R-:W-:Y:S01]  /*c570*/  @!P1 VIADD R15, R15, 0x22860 ;  /* 0x000228600f0f9836 */ /* 0x007fe20000000000 */
[----:B------:R-:W-:Y:S01]  /*c580*/  R2UR UR6, R176 ;  /* 0x00000000b00672ca */ /* 0x000fe200000e0000 */
[----:B------:R-:W-:Y:S01]  /*c590*/  IMAD.MOV.U32 R221, RZ, RZ, R178 ;  /* 0x000000ffffdd7224 */ /* 0x000fe200078e00b2 */
[----:B------:R-:W-:Y:S01]  /*c5a0*/  R2UR UR7, R177 ;  /* 0x00000000b10772ca */ /* 0x000fe200000e0000 */
[----:B------:R-:W-:Y:S01]  /*c5b0*/  IMAD.MOV.U32 R177, RZ, RZ, 0x40000040 ;  /* 0x40000040ffb17424 */ /* 0x000fe200078e00ff */
[----:B------:R-:W-:Y:S01]  /*c5c0*/  @!P1 PRMT R15, RZ, 0x654, R15 ;  /* 0x00000654ff0f9816 */ /* 0x000fe2000000000f */
[----:B------:R-:W-:Y:S01]  /*c5d0*/  IMAD.MOV.U32 R222, RZ, RZ, R21 ;  /* 0x000000ffffde7224 */ /* 0x000fe200078e0015 */
[----:B---3--:R-:W-:-:S05]  /*c5e0*/  SHF.R.U32.HI R181, RZ, 0x7, R181 ;  /* 0x00000007ffb57819 */ /* 0x008fca00000116b5 */
[----:B------:R-:W-:-:S05]  /*c5f0*/  VIADD R20, R181, 0x8 ;  /* 0x00000008b5147836 */ /* 0x000fca0000000000 */
[----:B------:R1:W-:Y:S06]  /*c600*/  BAR.SYNC.DEFER_BLOCKING R20, 0x100 ;  /* 0x000400140000751d */ /* 0x0003ec0000010000 */
[----:B------:R-:W-:-:S06]  /*c610*/  WARPGROUP.ARRIVE ;  /* 0x00000000000079c5 */ /* 0x000fcc0000000000 */
[----:B------:R-:W-:Y:S03]  /*c620*/  HGMMA.64x256x16.F32.BF16 R24, R152, gdesc[UR4].tnspB, R24, gsb0 ;  /* 0x43e0000498187df0 */ /* 0x000fe60008001818 */
        /* <DEDUP_REMOVED lines=40> */
[----:B------:R-:W-:Y:S05]  /*c8b0*/  @P2 BRA `(.L_x_9972) ;  /* 0xffffffd800d82947 */ /* 0x000fea000383ffff */
.L_x_9962:
[----:B------:R-:W-:Y:S05]  /*c8c0*/  WARPSYNC.ALL ;  /* 0x0000000000007948 */ /* 0x000fea0003800000 */
[----:B------:R-:W2:Y:S01]  /*c8d0*/  SHFL.BFLY PT, R0, R3, 0x2, 0x1f ;  /* 0x0c401f0003007f89 */ /* 0x000ea200000e0000 */
[----:B------:R-:W-:Y:S01]  /*c8e0*/  IMAD.MOV.U32 R4, RZ, RZ, RZ ;  /* 0x000000ffff047224 */ /* 0x000fe200078e00ff */
[----:B------:R3:W-:Y:S06]  /*c8f0*/  BAR.ARV R179, 0x100 ;  /* 0x000400b30000751d */ /* 0x0007ec0000002000 */
[----:B------:R-:W-:-:S02]  /*c900*/  VIADD R200, R200, 0x1 ;  /* 0x00000001c8c87836 */ /* 0x000fc40000000000 */
[----:B------:R-:W-:Y:S06]  /*c910*/  BAR.ARV 0x8, 0x180 ;  /* 0x0206000000007b1d */ /* 0x000fec0000002000 */
[----:B------:R-:W-:Y:S01]  /*c920*/  ISETP.NE.AND P0, PT, R200, 0x2, PT ;  /* 0x00000002c800780c */ /* 0x000fe20003f05270 */
[----:B------:R-:W-:Y:S01]  /*c930*/  VIADD R218, R218, 0x1 ;  /* 0x00000001dada7836 */ /* 0x000fe20000000000 */
[----:B------:R-:W4:Y:S01]  /*c940*/  SHFL.BFLY PT, R7, R12, 0x2, 0x1f ;  /* 0x0c401f000c077f89 */ /* 0x000f2200000e0000 */
[----:B------:R-:W-:Y:S02]  /*c950*/  PLOP3.LUT P1, PT, PT, PT, PT, 0x8, 0x0 ;  /* 0x000000000000781c */ /* 0x000fe40003f2e170 */
[----:B------:R-:W-:Y:S01]  /*c960*/  SEL R200, R200, RZ, P0 ;  /* 0x000000ffc8c87207 */ /* 0x000fe20000000000 */
[----:B--2---:R-:W-:Y:S01]  /*c970*/  FADD.FTZ R0, R0, R3 ;  /* 0x0000000300007221 */ /* 0x004fe20000010000 */
[----:B------:R-:W-:-:S04]  /*c980*/  SEL R3, RZ, 0x1, P0 ;  /* 0x00000001ff037807 */ /* 0x000fc80000000000 */
[----:B------:R-:W2:Y:S01]  /*c990*/  SHFL.BFLY PT, R5, R0, 0x1, 0x1f ;  /* 0x0c201f0000057f89 */ /* 0x000ea200000e0000 */
[----:B------:R-:W-:Y:S01]  /*c9a0*/  LOP3.LUT R204, R204, R3, RZ, 0x3c, !PT ;  /* 0x00000003cccc7212 */ /* 0x000fe200078e3cff */
[----:B----4-:R-:W-:-:S05]  /*c9b0*/  FADD.FTZ R8, R7, R12 ;  /* 0x0000000c07087221 */ /* 0x010fca0000010000 */
[----:B------:R-:W4:Y:S01]  /*c9c0*/  SHFL.BFLY PT, R7, R8, 0x1, 0x1f ;  /* 0x0c201f0008077f89 */ /* 0x000f2200000e0000 */
[----:B--2---:R-:W-:Y:S01]  /*c9d0*/  FADD.FTZ R6, R0, R5 ;  /* 0x0000000500067221 */ /* 0x004fe20000010000 */
[----:B------:R-:W-:Y:S02]  /*c9e0*/  IMAD.MOV.U32 R0, RZ, RZ, RZ ;  /* 0x000000ffff007224 */ /* 0x000fe400078e00ff */
[----:B------:R-:W-:Y:S02]  /*c9f0*/  IMAD.MOV.U32 R5, RZ, RZ, -0x800000 ;  /* 0xff800000ff057424 */ /* 0x000fe400078e00ff */
[----:B------:R-:W-:-:S13]  /*ca00*/  FSETP.NE.FTZ.AND P2, PT, R6, RZ, PT ;  /* 0x000000ff0600720b */ /* 0x000fda0003f55000 */
[----:B------:R-:W2:Y:S01]  /*ca10*/  @P2 MUFU.RCP R4, R6 ;  /* 0x0000000600042308 */ /* 0x000ea20000001000 */
[----:B------:R-:W-:Y:S01]  /*ca20*/  @P2 FMUL.FTZ R18, R180, 0.69314718246459960938 ;  /* 0x3f317218b4122820 */ /* 0x000fe20000410000 */
[----:B----4-:R-:W-:-:S05]  /*ca30*/  FADD.FTZ R7, R8, R7 ;  /* 0x0000000708077221 */ /* 0x010fca0000010000 */
[----:B------:R-:W-:Y:S01]  /*ca40*/  FSETP.NE.FTZ.AND P3, PT, R7, RZ, PT ;  /* 0x000000ff0700720b */ /* 0x000fe20003f75000 */
[----:B-1----:R-:W-:Y:S01]  /*ca50*/  @P2 MUFU.LG2 R20, R6 ;  /* 0x0000000600142308 */ /* 0x002fe20000000c00 */
[-C--:B--2---:R-:W-:Y:S01]  /*ca60*/  FMUL.FTZ R166, R88, R4.reuse ;  /* 0x0000000458a67220 */ /* 0x084fe20000410000 */
[-C--:B------:R-:W-:Y:S01]  /*ca70*/  FMUL.FTZ R159, R60, R4.reuse ;  /* 0x000000043c9f7220 */ /* 0x080fe20000410000 */
[----:B------:R-:W-:-:S09]  /*ca80*/  FMUL.FTZ R158, R56, R4 ;  /* 0x00000004389e7220 */ /* 0x000fd20000410000 */
[----:B------:R-:W0:Y:S01]  /*ca90*/  @P3 MUFU.RCP R0, R7 ;  /* 0x0000000700003308 */ /* 0x000e220000001000 */
[----:B------:R-:W-:Y:S01]  /*caa0*/  @P3 FMUL.FTZ R180, R180, 0.69314718246459960938 ;  /* 0x3f317218b4b43820 */ /* 0x000fe20000410000 */
[-C--:B------:R-:W-:Y:S01]  /*cab0*/  FMUL.FTZ R24, R24, R4.reuse ;  /* 0x0000000418187220 */ /* 0x080fe20000410000 */
[-C--:B------:R-:W-:Y:S01]  /*cac0*/  FMUL.FTZ R25, R25, R4.reuse ;  /* 0x0000000419197220 */ /* 0x080fe20000410000 */
[-C--:B------:R-:W-:Y:S01]  /*cad0*/  FMUL.FTZ R28, R28, R4.reuse ;  /* 0x000000041c1c7220 */ /* 0x080fe20000410000 */
[-C--:B------:R-:W-:Y:S01]  /*cae0*/  FMUL.FTZ R29, R29, R4.reuse ;  /* 0x000000041d1d7220 */ /* 0x080fe20000410000 */
[-C--:B------:R-:W-:Y:S01]  /*caf0*/  FMUL.FTZ R32, R32, R4.reuse ;  /* 0x0000000420207220 */ /* 0x080fe20000410000 */
[-C--:B------:R-:W-:Y:S01]  /*cb00*/  FMUL.FTZ R33, R33, R4.reuse ;  /* 0x0000000421217220 */ /* 0x080fe20000410000 */
[----:B------:R-:W1:Y:S01]  /*cb10*/  @P3 MUFU.LG2 R88, R7 ;  /* 0x0000000700583308 */ /* 0x000e620000000c00 */
        /* <DEDUP_REMOVED lines=11> */
[----:B------:R-:W-:Y:S01]  /*cbd0*/  @P2 FMUL.FTZ R39, R20, 0.69314718246459960938 ;  /* 0x3f31721814272820 */ /* 0x000fe20000410000 */
[-C--:B------:R-:W-:Y:S01]  /*cbe0*/  FMUL.FTZ R27, R30, R0.reuse ;  /* 0x000000001e1b7220 */ /* 0x080fe20000410000 */
[----:B------:R-:W-:Y:S01]  /*cbf0*/  FMUL.FTZ R56, R31, R0 ;  /* 0x000000001f387220 */ /* 0x000fe20000410000 */
        /* <DEDUP_REMOVED lines=109> */
[----:B------:R-:W-:-:S07]  /*d2d0*/  @P3 FFMA.FTZ R4, R180, R178, R47 ;  /* 0x000000b2b4043223 */ /* 0x000fce000001002f */
.L_x_9921:
[----:B------:R-:W-:Y:S05]  /*d2e0*/  WARPSYNC.ALL ;  /* 0x0000000000007948 */ /* 0x000fea0003800000 */
        /* <DEDUP_REMOVED lines=9> */
[----:B-----5:R-:W2:Y:S01]  /*d380*/  LDL R38, [R1+0x4] ;  /* 0x0000040001267983 */ /* 0x020ea20000100800 */
[----:B------:R-:W-:Y:S05]  /*d390*/  WARPSYNC.ALL ;  /* 0x0000000000007948 */ /* 0x000fea0003800000 */
[----:B------:R-:W3:Y:S01]  /*d3a0*/  S2R R39, SR_SWINHI ;  /* 0x0000000000277919 */ /* 0x000ee20000002f00 */
[----:B------:R-:W-:Y:S01]  /*d3b0*/  F2FP.BF16.F32.PACK_AB R24, R25, R24 ;  /* 0x000000181918723e */ /* 0x000fe200000010ff */
[----:B------:R-:W-:Y:S01]  /*d3c0*/  ULDC.64 UR4, c[0x0][0xc00] ;  /* 0x0003000000047ab9 */ /* 0x000fe20000000a00 */
        /* <DEDUP_REMOVED lines=15> */
[----:B------:R-:W-:Y:S02]  /*d4c0*/  MOV R20, R18 ;  /* 0x0000001200147202 */ /* 0x000fe40000000f00 */
[----:B---3--:R-:W-:Y:S02]  /*d4d0*/  MOV R21, R39 ;  /* 0x0000002700157202 */ /* 0x008fe40000000f00 */
        /* <DEDUP_REMOVED lines=20> */
[----:B------:R-:W3:Y:S08]  /*d620*/  LDC R0, c[0x0][0xbe8] ;  /* 0x0002fa00ff007b82 */ /* 0x000ef00000000800 */
[----:B------:R-:W-:Y:S01]  /*d630*/  BAR.SYNC.DEFER_BLOCKING 0x1, 0x100 ;  /* 0x0044000000007b1d */ /* 0x000fe20000010000 */
[----:B--2---:R-:W-:-:S03]  /*d640*/  IMAD.WIDE R142, R38, 0x2, R20 ;  /* 0x00000002268e7825 */ /* 0x004fc600078e0214 */
[C---:B------:R-:W-:Y:S02]  /*d650*/  IADD3 R38, P1, R142.reuse, 0x20, RZ ;  /* 0x000000208e267810 */ /* 0x040fe40007f3e0ff */
[C---:B------:R-:W-:Y:S02]  /*d660*/  IADD3 R46, P2, R142.reuse, 0x40, RZ ;  /* 0x000000408e2e7810 */ /* 0x040fe40007f5e0ff */
[----:B-1----:R-:W-:Y:S01]  /*d670*/  IADD3 R88, P3, R142, 0x60, RZ ;  /* 0x000000608e587810 */ /* 0x002fe20007f7e0ff */
[--C-:B------:R-:W-:Y:S01]  /*d680*/  IMAD.X R55, RZ, RZ, R143.reuse, P1 ;  /* 0x000000ffff377224 */ /* 0x100fe200008e068f */
[----:B------:R-:W-:Y:S01]  /*d690*/  LOP3.LUT R177, R38, 0x380, RZ, 0xc0, !PT ;  /* 0x0000038026b17812 */ /* 0x000fe200078ec0ff */
[--C-:B------:R-:W-:Y:S01]  /*d6a0*/  IMAD.X R95, RZ, RZ, R143.reuse, P2 ;  /* 0x000000ffff5f7224 */ /* 0x100fe200010e068f */
[----:B------:R-:W-:Y:S01]  /*d6b0*/  LOP3.LUT R54, R46, 0x380, RZ, 0xc0, !PT ;  /* 0x000003802e367812 */ /* 0x000fe200078ec0ff */
[----:B------:R-:W-:Y:S01]  /*d6c0*/  IMAD.X R99, RZ, RZ, R143, P3 ;  /* 0x000000ffff637224 */ /* 0x000fe200018e068f */
[----:B------:R-:W-:-:S02]  /*d6d0*/  LOP3.LUT R94, R88, 0x380, RZ, 0xc0, !PT ;  /* 0x00000380585e7812 */ /* 0x000fc400078ec0ff */
[----:B------:R-:W-:Y:S02]  /*d6e0*/  SHF.R.U64 R177, R177, 0x3, RZ ;  /* 0x00000003b1b17819 */ /* 0x000fe400000012ff */
[----:B------:R-:W-:Y:S02]  /*d6f0*/  IADD3 R102, P4, R142, 0x4000, RZ ;  /* 0x000040008e667810 */ /* 0x000fe40007f9e0ff */
[----:B------:R-:W-:Y:S02]  /*d700*/  SHF.R.U64 R181, R54, 0x3, RZ ;  /* 0x0000000336b57819 */ /* 0x000fe400000012ff */
[----:B------:R-:W-:Y:S01]  /*d710*/  IADD3 R106, P5, R142, 0x4020, RZ ;  /* 0x000040208e6a7810 */ /* 0x000fe20007fbe0ff */
[--C-:B------:R-:W-:Y:S01]  /*d720*/  IMAD.X R103, RZ, RZ, R143.reuse, P4 ;  /* 0x000000ffff677224 */ /* 0x100fe200020e068f */
[----:B------:R-:W-:Y:S02]  /*d730*/  SHF.R.U64 R183, R94, 0x3, RZ ;  /* 0x000000035eb77819 */ /* 0x000fe400000012ff */
[----:B------:R-:W-:Y:S01]  /*d740*/  IADD3 R110, P0, R142, 0x4040, RZ ;  /* 0x000040408e6e7810 */ /* 0x000fe20007f1e0ff */
[----:B------:R-:W-:Y:S01]  /*d750*/  IMAD.X R107, RZ, RZ, R143, P5 ;  /* 0x000000ffff6b7224 */ /* 0x000fe200028e068f */
[----:B------:R-:W-:-:S02]  /*d760*/  LOP3.LUT R54, R177, R38, RZ, 0x3c, !PT ;  /* 0x00000026b1367212 */ /* 0x000fc400078e3cff */
[----:B------:R-:W-:Y:S01]  /*d770*/  LOP3.LUT R94, R181, R46, RZ, 0x3c, !PT ;  /* 0x0000002eb55e7212 */ /* 0x000fe200078e3cff */
[----:B------:R-:W-:Y:S01]  /*d780*/  IMAD.X R111, RZ, RZ, R143, P0 ;  /* 0x000000ffff6f7224 */ /* 0x000fe200000e068f */
[----:B------:R-:W-:Y:S02]  /*d790*/  LOP3.LUT R177, R102, 0x380, RZ, 0xc0, !PT ;  /* 0x0000038066b17812 */ /* 0x000fe400078ec0ff */
[----:B------:R-:W-:Y:S02]  /*d7a0*/  LOP3.LUT R181, R106, 0x380, RZ, 0xc0, !PT ;  /* 0x000003806ab57812 */ /* 0x000fe400078ec0ff */
[----:B------:R-:W-:Y:S02]  /*d7b0*/  LOP3.LUT R98, R183, R88, RZ, 0x3c, !PT ;  /* 0x00000058b7627212 */ /* 0x000fe400078e3cff */
[----:B------:R-:W-:Y:S02]  /*d7c0*/  LOP3.LUT R183, R110, 0x380, RZ, 0xc0, !PT ;  /* 0x000003806eb77812 */ /* 0x000fe400078ec0ff */
[----:B------:R-:W-:-:S02]  /*d7d0*/  IADD3 R114, P1, R142, 0x4060, RZ ;  /* 0x000040608e727810 */ /* 0x000fc40007f3e0ff */
[C---:B------:R-:W-:Y:S02]  /*d7e0*/  IADD3 R118, P2, R142.reuse, 0x8000, RZ ;  /* 0x000080008e767810 */ /* 0x040fe40007f5e0ff */
[----:B------:R-:W-:Y:S01]  /*d7f0*/  SHF.R.U64 R177, R177, 0x3, RZ ;  /* 0x00000003b1b17819 */ /* 0x000fe200000012ff */
[--C-:B------:R-:W-:Y:S01]  /*d800*/  IMAD.X R115, RZ, RZ, R143.reuse, P1 ;  /* 0x000000ffff737224 */ /* 0x100fe200008e068f */
[----:B------:R-:W-:Y:S01]  /*d810*/  SHF.R.U64 R181, R181, 0x3, RZ ;  /* 0x00000003b5b57819 */ /* 0x000fe200000012ff */
[----:B------:R-:W-:Y:S01]  /*d820*/  IMAD.X R119, RZ, RZ, R143, P2 ;  /* 0x000000ffff777224 */ /* 0x000fe200010e068f */
[C---:B------:R-:W-:Y:S02]  /*d830*/  LOP3.LUT R47, R142.reuse, 0x380, RZ, 0xc0, !PT ;  /* 0x000003808e2f7812 */ /* 0x040fe400078ec0ff */
[----:B------:R-:W-:Y:S02]  /*d840*/  IADD3 R122, P3, R142, 0x8020, RZ ;  /* 0x000080208e7a7810 */ /* 0x000fe40007f7e0ff */
[----:B------:R-:W-:-:S02]  /*d850*/  SHF.R.U64 R183, R183, 0x3, RZ ;  /* 0x00000003b7b77819 */ /* 0x000fc400000012ff */
[----:B------:R-:W-:Y:S01]  /*d860*/  IADD3 R126, P4, R142, 0x8040, RZ ;  /* 0x000080408e7e7810 */ /* 0x000fe20007f9e0ff */
[--C-:B------:R-:W-:Y:S01]  /*d870*/  IMAD.X R123, RZ, RZ, R143.reuse, P3 ;  /* 0x000000ffff7b7224 */ /* 0x100fe200018e068f */
[----:B------:R-:W-:Y:S02]  /*d880*/  LOP3.LUT R185, R114, 0x380, RZ, 0xc0, !PT ;  /* 0x0000038072b97812 */ /* 0x000fe400078ec0ff */
[----:B------:R-:W-:Y:S01]  /*d890*/  LOP3.LUT R102, R177, R102, RZ, 0x3c, !PT ;  /* 0x00000066b1667212 */ /* 0x000fe200078e3cff */
[----:B------:R-:W-:Y:S01]  /*d8a0*/  IMAD.X R127, RZ, RZ, R143, P4 ;  /* 0x000000ffff7f7224 */ /* 0x000fe200020e068f */
[----:B------:R-:W-:Y:S02]  /*d8b0*/  LOP3.LUT R106, R181, R106, RZ, 0x3c, !PT ;  /* 0x0000006ab56a7212 */ /* 0x000fe400078e3cff */
[----:B------:R-:W-:Y:S02]  /*d8c0*/  LOP3.LUT R177, R118, 0x380, RZ, 0xc0, !PT ;  /* 0x0000038076b17812 */ /* 0x000fe400078ec0ff */
[----:B------:R-:W-:-:S02]  /*d8d0*/  IADD3 R151, P2, R142, 0xc040, RZ ;  /* 0x0000c0408e977810 */ /* 0x000fc40007f5e0ff */
[----:B------:R-:W-:Y:S02]  /*d8e0*/  SHF.R.U64 R47, R47, 0x3, RZ ;  /* 0x000000032f2f7819 */ /* 0x000fe400000012ff */
[----:B------:R-:W-:Y:S01]  /*d8f0*/  LOP3.LUT R181, R122, 0x380, RZ, 0xc0, !PT ;  /* 0x000003807ab57812 */ /* 0x000fe200078ec0ff */
[----:B------:R-:W-:Y:S01]  /*d900*/  IMAD.X R39, RZ, RZ, R143, P2 ;  /* 0x000000ffff277224 */ /* 0x000fe200010e068f */
[----:B------:R-:W-:Y:S02]  /*d910*/  LOP3.LUT R110, R183, R110, RZ, 0x3c, !PT ;  /* 0x0000006eb76e7212 */ /* 0x000fe400078e3cff */
[----:B------:R-:W-:Y:S02]  /*d920*/  SHF.R.U64 R185, R185, 0x3, RZ ;  /* 0x00000003b9b97819 */ /* 0x000fe400000012ff */
[----:B------:R-:W-:Y:S02]  /*d930*/  LOP3.LUT R183, R126, 0x380, RZ, 0xc0, !PT ;  /* 0x000003807eb77812 */ /* 0x000fe400078ec0ff */
[----:B------:R-:W-:-:S02]  /*d940*/  IADD3 R130, P5, R142, 0x8060, RZ ;  /* 0x000080608e827810 */ /* 0x000fc40007fbe0ff */
[C---:B------:R-:W-:Y:S02]  /*d950*/  IADD3 R134, P0, R142.reuse, 0xc000, RZ ;  /* 0x0000c0008e867810 */ /* 0x040fe40007f1e0ff */
[C---:B------:R-:W-:Y:S01]  /*d960*/  IADD3 R138, P1, R142.reuse, 0xc020, RZ ;  /* 0x0000c0208e8a7810 */ /* 0x040fe20007f3e0ff */
[--C-:B------:R-:W-:Y:S01]  /*d970*/  IMAD.X R131, RZ, RZ, R143.reuse, P5 ;  /* 0x000000ffff837224 */ /* 0x100fe200028e068f */
[----:B------:R-:W-:Y:S01]  /*d980*/  IADD3 R176, P3, R142, 0xc060, RZ ;  /* 0x0000c0608eb07810 */ /* 0x000fe20007f7e0ff */
[--C-:B------:R-:W-:Y:S01]  /*d990*/  IMAD.X R135, RZ, RZ, R143.reuse, P0 ;  /* 0x000000ffff877224 */ /* 0x100fe200000e068f */
[----:B------:R-:W-:Y:S01]  /*d9a0*/  SHF.R.U64 R177, R177, 0x3, RZ ;  /* 0x00000003b1b17819 */ /* 0x000fe200000012ff */
[--C-:B------:R-:W-:Y:S01]  /*d9b0*/  IMAD.X R139, RZ, RZ, R143.reuse, P1 ;  /* 0x000000ffff8b7224 */ /* 0x100fe200008e068f */
[----:B------:R-:W-:Y:S01]  /*d9c0*/  LOP3.LUT R142, R47, R142, RZ, 0x3c, !PT ;  /* 0x0000008e2f8e7212 */ /* 0x000fe200078e3cff */
[----:B------:R-:W-:Y:S01]  /*d9d0*/  IMAD.X R47, RZ, RZ, R143, P3 ;  /* 0x000000ffff2f7224 */ /* 0x000fe200018e068f */
[----:B------:R-:W-:-:S02]  /*d9e0*/  SHF.R.U64 R181, R181, 0x3, RZ ;  /* 0x00000003b5b57819 */ /* 0x000fc400000012ff */
[----:B------:R-:W-:Y:S02]  /*d9f0*/  LOP3.LUT R38, R151, 0x380, RZ, 0xc0, !PT ;  /* 0x0000038097267812 */ /* 0x000fe400078ec0ff */
[----:B------:R-:W-:Y:S02]  /*da00*/  LOP3.LUT R114, R185, R114, RZ, 0x3c, !PT ;  /* 0x00000072b9727212 */ /* 0x000fe400078e3cff */
[----:B------:R-:W-:Y:S02]  /*da10*/  SHF.R.U64 R183, R183, 0x3, RZ ;  /* 0x00000003b7b77819 */ /* 0x000fe400000012ff */
[----:B------:R-:W-:Y:S02]  /*da20*/  LOP3.LUT R185, R130, 0x380, RZ, 0xc0, !PT ;  /* 0x0000038082b97812 */ /* 0x000fe400078ec0ff */
[----:B------:R-:W-:Y:S02]  /*da30*/  LOP3.LUT R118, R177, R118, RZ, 0x3c, !PT ;  /* 0x00000076b1767212 */ /* 0x000fe400078e3cff */
[----:B------:R-:W-:-:S02]  /*da40*/  LOP3.LUT R122, R181, R122, RZ, 0x3c, !PT ;  /* 0x0000007ab57a7212 */ /* 0x000fc400078e3cff */
[----:B------:R-:W-:Y:S02]  /*da50*/  LOP3.LUT R177, R134, 0x380, RZ, 0xc0, !PT ;  /* 0x0000038086b17812 */ /* 0x000fe400078ec0ff */
[----:B------:R-:W-:Y:S02]  /*da60*/  SHF.R.U64 R38, R38, 0x3, RZ ;  /* 0x0000000326267819 */ /* 0x000fe400000012ff */
[----:B------:R-:W-:Y:S02]  /*da70*/  MOV R142, R142 ;  /* 0x0000008e008e7202 */ /* 0x000fe40000000f00 */
[----:B------:R-:W-:Y:S02]  /*da80*/  LOP3.LUT R181, R138, 0x380, RZ, 0xc0, !PT ;  /* 0x000003808ab57812 */ /* 0x000fe400078ec0ff */
[----:B------:R-:W-:Y:S01]  /*da90*/  MOV R55, R54 ;  /* 0x0000003600377202 */ /* 0x000fe20000000f00 */
[----:B------:R1:W-:Y:S01]  /*daa0*/  STSM.16.M88.4 [R142], R24 ;  /* 0x000000188e007844 */ /* 0x0003e20000000200 */
[----:B------:R-:W-:-:S02]  /*dab0*/  LOP3.LUT R126, R183, R126, RZ, 0x3c, !PT ;  /* 0x0000007eb77e7212 */ /* 0x000fc400078e3cff */
[----:B------:R-:W-:Y:S01]  /*dac0*/  MOV R94, R94 ;  /* 0x0000005e005e7202 */ /* 0x000fe20000000f00 */
[----:B------:R2:W-:Y:S01]  /*dad0*/  STSM.16.M88.4 [R55], R32 ;  /* 0x0000002037007844 */ /* 0x0005e20000000200 */
[----:B------:R-:W-:Y:S02]  /*dae0*/  SHF.R.U64 R185, R185, 0x3, RZ ;  /* 0x00000003b9b97819 */ /* 0x000fe400000012ff */
[----:B------:R-:W-:Y:S01]  /*daf0*/  LOP3.LUT R183, R176, 0x380, RZ, 0xc0, !PT ;  /* 0x00000380b0b77812 */ /* 0x000fe200078ec0ff */
[----:B------:R-:W-:Y:S01]  /*db00*/  STSM.16.M88.4 [R94], R40 ;  /* 0x000000285e007844 */ /* 0x000fe20000000200 */
[----:B------:R-:W-:Y:S02]  /*db10*/  MOV R98, R98 ;  /* 0x0000006200627202 */ /* 0x000fe40000000f00 */
[----:B------:R-:W-:Y:S02]  /*db20*/  SHF.R.U64 R177, R177, 0x3, RZ ;  /* 0x00000003b1b17819 */ /* 0x000fe400000012ff */
[----:B------:R-:W-:Y:S01]  /*db30*/  LOP3.LUT R38, R38, R151, RZ, 0x3c, !PT ;  /* 0x0000009726267212 */ /* 0x000fe200078e3cff */
[----:B------:R-:W-:Y:S01]  /*db40*/  STSM.16.M88.4 [R98], R48 ;  /* 0x0000003062007844 */ /* 0x000fe20000000200 */
[----:B------:R-:W-:-:S02]  /*db50*/  MOV R102, R102 ;  /* 0x0000006600667202 */ /* 0x000fc40000000f00 */
[----:B------:R-:W-:Y:S02]  /*db60*/  SHF.R.U64 R181, R181, 0x3, RZ ;  /* 0x00000003b5b57819 */ /* 0x000fe400000012ff */
[----:B------:R-:W-:Y:S01]  /*db70*/  MOV R106, R106 ;  /* 0x0000006a006a7202 */ /* 0x000fe20000000f00 */
[----:B------:R4:W-:Y:S01]  /*db80*/  STSM.16.M88.4 [R102], R8 ;  /* 0x0000000866007844 */ /* 0x0009e20000000200 */
[----:B------:R-:W-:Y:S02]  /*db90*/  MOV R110, R110 ;  /* 0x0000006e006e7202 */ /* 0x000fe40000000f00 */
[----:B-1----:R-:W-:Y:S01]  /*dba0*/  F2FP.BF16.F32.PACK_AB R24, R73, R162 ;  /* 0x000000a24918723e */ /* 0x002fe200000010ff */
[----:B------:R1:W-:Y:S01]  /*dbb0*/  STSM.16.M88.4 [R106], R12 ;  /* 0x0000000c6a007844 */ /* 0x0003e20000000200 */
[----:B------:R-:W-:Y:S02]  /*dbc0*/  F2FP.BF16.F32.PACK_AB R25, R75, R74 ;  /* 0x0000004a4b19723e */ /* 0x000fe400000010ff */
[----:B------:R-:W-:-:S02]  /*dbd0*/  F2FP.BF16.F32.PACK_AB R26, R77, R163 ;  /* 0x000000a34d1a723e */ /* 0x000fc400000010ff */
[----:B------:R-:W-:Y:S02]  /*dbe0*/  F2FP.BF16.F32.PACK_AB R27, R79, R78 ;  /* 0x0000004e4f1b723e */ /* 0x000fe400000010ff */
[----:B------:R-:W-:Y:S02]  /*dbf0*/  LOP3.LUT R130, R185, R130, RZ, 0x3c, !PT ;  /* 0x00000082b9827212 */ /* 0x000fe400078e3cff */
[----:B------:R-:W-:Y:S01]  /*dc00*/  SHF.R.U64 R183, R183, 0x3, RZ ;  /* 0x00000003b7b77819 */ /* 0x000fe200000012ff */
[----:B------:R0:W-:Y:S01]  /*dc10*/  STSM.16.M88.4 [R110], R24 ;  /* 0x000000186e007844 */ /* 0x0001e20000000200 */
[----:B------:R-:W-:Y:S02]  /*dc20*/  MOV R114, R114 ;  /* 0x0000007200727202 */ /* 0x000fe40000000f00 */
[----:B------:R-:W-:Y:S02]  /*dc30*/  LOP3.LUT R134, R177, R134, RZ, 0x3c, !PT ;  /* 0x00000086b1867212 */ /* 0x000fe400078e3cff */
[----:B------:R-:W-:Y:S01]  /*dc40*/  MOV R118, R118 ;  /* 0x0000007600767202 */ /* 0x000fe20000000f00 */
[----:B------:R3:W-:Y:S01]  /*dc50*/  STSM.16.M88.4 [R114], R28 ;  /* 0x0000001c72007844 */ /* 0x0007e20000000200 */
[----:B------:R-:W-:-:S02]  /*dc60*/  MOV R44, R38 ;  /* 0x00000026002c7202 */ /* 0x000fc40000000f00 */
[----:B--2---:R-:W-:Y:S02]  /*dc70*/  F2FP.BF16.F32.PACK_AB R32, R3, R166 ;  /* 0x000000a60320723e */ /* 0x004fe400000010ff */
[----:B------:R-:W-:Y:S02]  /*dc80*/  F2FP.BF16.F32.PACK_AB R33, R58, R6 ;  /* 0x000000063a21723e */ /* 0x000fe400000010ff */
[----:B------:R-:W-:Y:S02]  /*dc90*/  F2FP.BF16.F32.PACK_AB R34, R93, R167 ;  /* 0x000000a75d22723e */ /* 0x000fe400000010ff */
[----:B------:R-:W-:Y:S02]  /*dca0*/  F2FP.BF16.F32.PACK_AB R35, R64, R62 ;  /* 0x0000003e4023723e */ /* 0x000fe400000010ff */
[----:B------:R-:W-:Y:S02]  /*dcb0*/  LOP3.LUT R138, R181, R138, RZ, 0x3c, !PT ;  /* 0x0000008ab58a7212 */ /* 0x000fe400078e3cff */
[----:B------:R-:W-:Y:S01]  /*dcc0*/  MOV R122, R122 ;  /* 0x0000007a007a7202 */ /* 0x000fe20000000f00 */
[----:B------:R-:W-:Y:S01]  /*dcd0*/  STSM.16.M88.4 [R118], R32 ;  /* 0x0000002076007844 */ /* 0x000fe20000000200 */
[----:B------:R-:W-:-:S02]  /*dce0*/  F2FP.BF16.F32.PACK_AB R38, R101, R169 ;  /* 0x000000a96526723e */ /* 0x000fc400000010ff */
[----:B------:R-:W-:Y:S02]  /*dcf0*/  F2FP.BF16.F32.PACK_AB R39, R72, R70 ;  /* 0x000000464827723e */ /* 0x000fe400000010ff */
[----:B------:R-:W-:Y:S02]  /*dd00*/  MOV R126, R126 ;  /* 0x0000007e007e7202 */ /* 0x000fe40000000f00 */
[----:B----4-:R-:W-:Y:S01]  /*dd10*/  F2FP.BF16.F32.PACK_AB R8, R105, R170 ;  /* 0x000000aa6908723e */ /* 0x010fe200000010ff */
[----:B------:R-:W-:Y:S01]  /*dd20*/  STSM.16.M88.4 [R122], R36 ;  /* 0x000000247a007844 */ /* 0x000fe20000000200 */
[----:B------:R-:W-:Y:S01]  /*dd30*/  F2FP.BF16.F32.PACK_AB R9, R80, R76 ;  /* 0x0000004c5009723e */ /* 0x000fe200000010ff */
[----:B------:R-:W-:Y:S01]  /*dd40*/  IMAD.MOV.U32 R76, RZ, RZ, RZ ;  /* 0x000000ffff4c7224 */ /* 0x000fe200078e00ff */
[----:B------:R-:W-:Y:S02]  /*dd50*/  F2FP.BF16.F32.PACK_AB R10, R109, R171 ;  /* 0x000000ab6d0a723e */ /* 0x000fe400000010ff */
[----:B------:R-:W-:-:S02]  /*dd60*/  F2FP.BF16.F32.PACK_AB R11, R87, R84 ;  /* 0x00000054570b723e */ /* 0x000fc400000010ff */
[----:B------:R-:W-:Y:S02]  /*dd70*/  LOP3.LUT R46, R183, R176, RZ, 0x3c, !PT ;  /* 0x000000b0b72e7212 */ /* 0x000fe400078e3cff */
[----:B------:R-:W-:Y:S01]  /*dd80*/  MOV R130, R130 ;  /* 0x0000008200827202 */ /* 0x000fe20000000f00 */
[----:B------:R2:W-:Y:S01]  /*dd90*/  STSM.16.M88.4 [R126], R8 ;  /* 0x000000087e007844 */ /* 0x0005e20000000200 */
[----:B-1----:R-:W-:Y:S02]  /*dda0*/  F2FP.BF16.F32.PACK_AB R12, R113, R172 ;  /* 0x000000ac710c723e */ /* 0x002fe400000010ff */
        /* <DEDUP_REMOVED lines=9> */
[----:B------:R-:W-:-:S02]  /*de40*/  ISETP.NE.U32.AND P0, PT, RZ, UR4, PT ;  /* 0x00000004ff007c0c */ /* 0x000fc4000bf05070 */
[----:B------:R-:W-:Y:S01]  /*de50*/  IADD3 R6, P1, R214, UR4, RZ ;  /* 0x00000004d6067c10 */ /* 0x000fe2000ff3e0ff */
[----:B------:R0:W-:Y:S01]  /*de60*/  STSM.16.M88.4 [R134], R24 ;  /* 0x0000001886007844 */ /* 0x0001e20000000200 */
[----:B------:R-:W-:Y:S02]  /*de70*/  MOV R54, R138 ;  /* 0x0000008a00367202 */ /* 0x000fe40000000f00 */
[----:B---3--:R-:W-:Y:S02]  /*de80*/  F2FP.BF16.F32.PACK_AB R28, R129, R179 ;  /* 0x000000b3811c723e */ /* 0x008fe400000010ff */
[----:B------:R-:W-:Y:S02]  /*de90*/  F2FP.BF16.F32.PACK_AB R29, R128, R124 ;  /* 0x0000007c801d723e */ /* 0x000fe400000010ff */
[----:B------:R-:W-:Y:S02]  /*dea0*/  F2FP.BF16.F32.PACK_AB R30, R133, R132 ;  /* 0x00000084851e723e */ /* 0x000fe400000010ff */
[----:B------:R-:W-:-:S02]  /*deb0*/  F2FP.BF16.F32.PACK_AB R31, R153, R152 ;  /* 0x00000098991f723e */ /* 0x000fc400000010ff */
[----:B------:R-:W-:Y:S02]  /*dec0*/  F2FP.BF16.F32.PACK_AB R138, R141, R140 ;  /* 0x0000008c8d8a723e */ /* 0x000fe400000010ff */
[----:B------:R-:W-:Y:S01]  /*ded0*/  F2FP.BF16.F32.PACK_AB R139, R157, R156 ;  /* 0x0000009c9d8b723e */ /* 0x000fe200000010ff */
[----:B------:R1:W-:Y:S01]  /*dee0*/  STSM.16.M88.4 [R54], R28 ;  /* 0x0000001c36007844 */ /* 0x0003e20000000200 */
[----:B------:R-:W-:Y:S02]  /*def0*/  MOV R46, R46 ;  /* 0x0000002e002e7202 */ /* 0x000fe40000000f00 */
[----:B------:R-:W-:Y:S01]  /*df00*/  ISETP.NE.AND.EX P0, PT, RZ, UR5, PT, P0 ;  /* 0x00000005ff007c0c */ /* 0x000fe2000bf05300 */
[----:B------:R1:W-:Y:S01]  /*df10*/  STSM.16.M88.4 [R44], R136 ;  /* 0x000000882c007844 */ /* 0x0003e20000000200 */
[----:B------:R-:W-:Y:S01]  /*df20*/  IADD3.X R7, R215, UR5, RZ, P1, !PT ;  /* 0x00000005d7077c10 */ /* 0x000fe20008ffe4ff */
[----:B------:R-:W-:Y:S02]  /*df30*/  ULDC.64 UR4, c[0x0][0xc08] ;  /* 0x0003020000047ab9 */ /* 0x000fe40000000a00 */
[----:B------:R-:W-:Y:S01]  /*df40*/  ISETP.NE.U32.AND P2, PT, RZ, UR4, PT ;  /* 0x00000004ff007c0c */ /* 0x000fe2000bf45070 */
[----:B------:R1:W-:Y:S01]  /*df50*/  STSM.16.M88.4 [R46], R144 ;  /* 0x000000902e007844 */ /* 0x0003e20000000200 */
[----:B------:R-:W-:Y:S02]  /*df60*/  BAR.SYNC.DEFER_BLOCKING 0x1, 0x100 ;  /* 0x0044000000007b1d */ /* 0x000fe40000010000 */
[----:B------:R-:W-:-:S13]  /*df70*/  ISETP.NE.AND.EX P2, PT, RZ, UR5, PT, P2 ;  /* 0x00000005ff007c0c */ /* 0x000fda000bf45320 */
[----:B------:R-:W-:Y:S01]  /*df80*/  @P2 IADD3 R214, P3, R214, UR4, RZ ;  /* 0x00000004d6d62c10 */ /* 0x000fe2000ff7e0ff */
[----:B------:R-:W-:Y:S02]  /*df90*/  ULDC UR4, c[0x0][0xa88] ;  /* 0x0002a20000047ab9 */ /* 0x000fe40000000800 */
[----:B--2---:R-:W-:Y:S01]  /*dfa0*/  IMAD.U32 R11, RZ, RZ, UR4 ;  /* 0x00000004ff0b7e24 */ /* 0x004fe2000f8e00ff */
[----:B------:R-:W-:Y:S01]  /*dfb0*/  @P2 IADD3.X R215, R215, UR5, RZ, P3, !PT ;  /* 0x00000005d7d72c10 */ /* 0x000fe20009ffe4ff */
[----:B------:R1:W5:Y:S01]  /*dfc0*/  @P0 LDG.E R76, desc[UR40][R6.64] ;  /* 0x00000028064c0981 */ /* 0x000362000c1e1900 */
[----:B------:R-:W-:Y:S01]  /*dfd0*/  ISETP.NE.AND P1, PT, R0, 0x1, PT ;  /* 0x000000010000780c */ /* 0x000fe20003f25270 */
[----:B0-----:R-:W-:Y:S02]  /*dfe0*/  IMAD R27, R219, 0x80, R237 ;  /* 0x00000080db1b7824 */ /* 0x001fe400078e02ed */
[----:B------:R1:W5:Y:S10]  /*dff0*/  @P2 LDG.E R11, desc[UR40][R214.64] ;  /* 0x00000028d60b2981 */ /* 0x000374000c1e1900 */
[----:B------:R-:W0:Y:S08]  /*e000*/  @P1 LDC R8, c[0x0][0xbec] ;  /* 0x0002fb00ff081b82 */ /* 0x000e300000000800 */
[----:B------:R-:W2:Y:S01]  /*e010*/  @P1 LDC R13, c[0x0][0xbf0] ;  /* 0x0002fc00ff0d1b82 */ /* 0x000ea20000000800 */
[----:B-1----:R-:W-:Y:S05]  /*e020*/  @P2 BRA `(.L_x_9975) ;  /* 0x0000000000102947 */ /* 0x002fea0003800000 */
[----:B------:R-:W-:Y:S05]  /*e030*/  @!P0 BRA `(.L_x_9975) ;  /* 0x00000000000c8947 */ /* 0x000fea0003800000 */
[----:B------:R-:W3:Y:S04]  /*e040*/  LDG.E R10, desc[UR40][R6.64] ;  /* 0x00000028060a7981 */ /* 0x000ee8000c1e1900 */
[----:B-----5:R-:W3:Y:S02]  /*e050*/  LDG.E R11, desc[UR40][R6.64+0x4] ;  /* 0x00000428060b7981 */ /* 0x020ee4000c1e1900 */
[----:B---3--:R-:W-:-:S07]  /*e060*/  IMAD.IADD R11, R11, 0x1, -R10 ;  /* 0x000000010b0b7824 */ /* 0x008fce00078e0a0a */
.L_x_9975:
[----:B------:R-:W-:Y:S01]  /*e070*/  SHF.R.S32.HI R3, RZ, 0x1f, R213 ;  /* 0x0000001fff037819 */ /* 0x000fe200000114d5 */
[----:B0-----:R-:W-:Y:S01]  /*e080*/  @P1 IMAD.HI.U32 R6, R27, R8, RZ ;  /* 0x000000081b061227 */ /* 0x001fe200078e00ff */
[----:B------:R-:W-:Y:S01]  /*e090*/  ULDC.64 UR4, c[0x0][0xb90] ;  /* 0x0002e40000047ab9 */ /* 0x000fe20000000a00 */
[----:B-----5:R-:W-:Y:S01]  /*e0a0*/  SHF.R.S32.HI R77, RZ, 0x1f, R76 ;  /* 0x0000001fff4d7819 */ /* 0x020fe2000001144c */
[----:B------:R-:W0:Y:S01]  /*e0b0*/  @P1 LDC R82, c[0x0][0xbec] ;  /* 0x0002fb00ff521b82 */ /* 0x000e220000000800 */
[----:B------:R-:W-:Y:S01]  /*e0c0*/  IMAD R8, R3, UR4, RZ ;  /* 0x0000000403087c24 */ /* 0x000fe2000f8e02ff */
[----:B------:R-:W-:Y:S01]  /*e0d0*/  SEL R229, R229, RZ, !P0 ;  /* 0x000000ffe5e57207 */ /* 0x000fe20004000000 */
[----:B------:R-:W-:Y:S01]  /*e0e0*/  IMAD.MOV.U32 R9, RZ, RZ, R27 ;  /* 0x000000ffff097224 */ /* 0x000fe200078e001b */
[----:B--2---:R-:W-:Y:S01]  /*e0f0*/  @P1 SHF.R.U32.HI R9, RZ, R13, R6 ;  /* 0x0000000dff091219 */ /* 0x004fe20000011606 */
[----:B------:R-:W-:Y:S01]  /*e100*/  IMAD.WIDE.U32 R6, R213, UR4, R76 ;  /* 0x00000004d5067c25 */ /* 0x000fe2000f8e004c */
[----:B------:R-:W-:-:S02]  /*e110*/  SEL R216, R216, RZ, !P0 ;  /* 0x000000ffd8d87207 */ /* 0x000fc40004000000 */
[----:B------:R-:W1:Y:S01]  /*e120*/  @P1 LDC R81, c[0x0][0xbf0] ;  /* 0x0002fc00ff511b82 */ /* 0x000e620000000800 */
[----:B------:R-:W-:Y:S01]  /*e130*/  IMAD R13, R213, UR5, R8 ;  /* 0x00000005d50d7c24 */ /* 0x000fe2000f8e0208 */
[----:B------:R-:W-:Y:S01]  /*e140*/  ULDC.64 UR4, c[0x0][0xb98] ;  /* 0x0002e60000047ab9 */ /* 0x000fe20000000a00 */
[----:B------:R-:W-:Y:S02]  /*e150*/  IMAD.MOV R25, RZ, RZ, -R9 ;  /* 0x000000ffff197224 */ /* 0x000fe400078e0a09 */
[----:B------:R-:W-:Y:S02]  /*e160*/  IMAD.IADD R7, R7, 0x1, R13 ;  /* 0x0000000107077824 */ /* 0x000fe400078e020d */
[----:B------:R-:W-:Y:S02]  /*e170*/  IMAD R13, R0, R25, R27 ;  /* 0x00000019000d7224 */ /* 0x000fe400078e021b */
[----:B------:R-:W-:Y:S02]  /*e180*/  IMAD R15, R228, 0x40, R205 ;  /* 0x00000040e40f7824 */ /* 0x000fe400078e02cd */
[----:B------:R-:W-:Y:S01]  /*e190*/  IMAD R25, R229, UR4, RZ ;  /* 0x00000004e5197c24 */ /* 0x000fe2000f8e02ff */
[----:B------:R-:W-:Y:S01]  /*e1a0*/  SHF.R.S32.HI R8, RZ, 0x1f, R13 ;  /* 0x0000001fff087819 */ /* 0x000fe2000001140d */
[----:B------:R-:W-:-:S04]  /*e1b0*/  IMAD.WIDE.U32 R6, R216, UR4, R6 ;  /* 0x00000004d8067c25 */ /* 0x000fc8000f8e0006 */
[----:B------:R-:W-:Y:S01]  /*e1c0*/  IMAD.WIDE R20, R15, 0x2, R20 ;  /* 0x000000020f147825 */ /* 0x000fe200078e0214 */
[----:B------:R-:W-:Y:S02]  /*e1d0*/  SHF.R.S32.HI R15, RZ, 0x1f, R9 ;  /* 0x0000001fff0f7819 */ /* 0x000fe40000011409 */
[----:B------:R-:W-:Y:S01]  /*e1e0*/  IADD3 R6, P0, R9, R6, RZ ;  /* 0x0000000609067210 */ /* 0x000fe20007f1e0ff */
[----:B------:R-:W-:Y:S01]  /*e1f0*/  IMAD R25, R216, UR5, R25 ;  /* 0x00000005d8197c24 */ /* 0x000fe2000f8e0219 */
[----:B------:R-:W-:Y:S01]  /*e200*/  ULDC.64 UR4, c[0x0][0xb88] ;  /* 0x0002e20000047ab9 */ /* 0x000fe20000000a00 */
[----:B------:R-:W-:Y:S01]  /*e210*/  IADD3 R9, P2, R20, 0x1000, RZ ;  /* 0x0000100014097810 */ /* 0x000fe20007f5e0ff */
[----:B------:R-:W-:Y:S01]  /*e220*/  IMAD R10, R8, UR4, RZ ;  /* 0x00000004080a7c24 */ /* 0x000fe2000f8e02ff */
[----:B------:R-:W-:Y:S01]  /*e230*/  IADD3 R33, P4, R20, 0x5000, RZ ;  /* 0x0000500014217810 */ /* 0x000fe20007f9e0ff */
[----:B------:R-:W-:Y:S01]  /*e240*/  IMAD R78, R11, R0, RZ ;  /* 0x000000000b4e7224 */ /* 0x000fe200078e02ff */
[----:B------:R-:W-:Y:S01]  /*e250*/  IADD3.X R7, R15, R7, R25, P0, !PT ;  /* 0x000000070f077210 */ /* 0x000fe200007fe419 */
[----:B------:R-:W-:Y:S01]  /*e260*/  IMAD R15, R13, UR5, R10 ;  /* 0x000000050d0f7c24 */ /* 0x000fe2000f8e020a */
[----:B------:R-:W-:-:S02]  /*e270*/  LOP3.LUT R8, R9, 0x380, RZ, 0xc0, !PT ;  /* 0x0000038009087812 */ /* 0x000fc400078ec0ff */
[C---:B------:R-:W-:Y:S01]  /*e280*/  IADD3 R25, P5, R20.reuse, 0x3000, RZ ;  /* 0x0000300014197810 */ /* 0x040fe20007fbe0ff */
[----:B------:R-:W-:Y:S01]  /*e290*/  IMAD.WIDE.U32 R6, R13, UR4, R6 ;  /* 0x000000040d067c25 */ /* 0x000fe2000f8e0006 */
[----:B------:R-:W-:Y:S01]  /*e2a0*/  ULDC.64 UR4, c[0x0][0xb50] ;  /* 0x0002d40000047ab9 */ /* 0x000fe20000000a00 */
[----:B------:R-:W-:Y:S02]  /*e2b0*/  IADD3 R13, P3, R20, 0x2000, RZ ;  /* 0x00002000140d7810 */ /* 0x000fe40007f7e0ff */
[----:B------:R-:W-:Y:S01]  /*e2c0*/  IMAD.IADD R7, R7, 0x1, R15 ;  /* 0x0000000107077824 */ /* 0x000fe200078e020f */
[----:B------:R-:W-:Y:S02]  /*e2d0*/  LEA R10, P0, R6, UR4, 0x2 ;  /* 0x00000004060a7c11 */ /* 0x000fe4000f8010ff */
[----:B------:R-:W-:Y:S02]  /*e2e0*/  SHF.R.U64 R8, R8, 0x3, RZ ;  /* 0x0000000308087819 */ /* 0x000fe400000012ff */
[----:B------:R-:W-:Y:S01]  /*e2f0*/  LEA.HI.X R6, R6, UR5, R7, 0x2, P0 ;  /* 0x0000000506067c11 */ /* 0x000fe200080f1407 */
[----:B------:R-:W-:Y:S01]  /*e300*/  SHFL.IDX PT, R50, R10, RZ, 0x1c1f ;  /* 0x001c1fff0a327589 */ /* 0x000fe200000e0000 */
[----:B------:R-:W-:Y:S01]  /*e310*/  IADD3 R29, P0, R20, 0x4000, RZ ;  /* 0x00004000141d7810 */ /* 0x000fe20007f1e0ff */
[----:B------:R-:W-:Y:S01]  /*e320*/  IMAD R7, R219, 0x80, R235 ;  /* 0x00000080db077824 */ /* 0x000fe200078e02eb */
[----:B------:R-:W-:Y:S01]  /*e330*/  LOP3.LUT R12, R13, 0x380, RZ, 0xc0, !PT ;  /* 0x000003800d0c7812 */ /* 0x000fe200078ec0ff */
[----:B------:R-:W2:Y:S01]  /*e340*/  SHFL.IDX PT, R51, R6, RZ, 0x1c1f ;  /* 0x001c1fff06337589 */ /* 0x000ea200000e0000 */
[----:B------:R-:W-:Y:S01]  /*e350*/  LOP3.LUT R8, R8, R9, RZ, 0x3c, !PT ;  /* 0x0000000908087212 */ /* 0x000fe200078e3cff */
[----:B------:R-:W-:Y:S01]  /*e360*/  IMAD.X R9, RZ, RZ, R21, P2 ;  /* 0x000000ffff097224 */ /* 0x000fe200010e0615 */
[----:B------:R-:W-:Y:S01]  /*e370*/  LOP3.LUT R28, R29, 0x380, RZ, 0xc0, !PT ;  /* 0x000003801d1c7812 */ /* 0x000fe200078ec0ff */
[----:B------:R-:W-:Y:S01]  /*e380*/  SHFL.IDX PT, R54, R10, 0x1, 0x1c1f ;  /* 0x003c1f000a367f89 */ /* 0x000fe200000e0000 */
[----:B------:R-:W-:Y:S01]  /*e390*/  SHF.R.U64 R12, R12, 0x3, RZ ;  /* 0x000000030c0c7819 */ /* 0x000fe200000012ff */
[----:B------:R-:W-:Y:S01]  /*e3a0*/  ULDC.64 UR4, c[0x0][0xaa0] ;  /* 0x0002a80000047ab9 */ /* 0x000fe20000000a00 */
[----:B------:R-:W-:Y:S01]  /*e3b0*/  IADD3 R37, P2, R20, 0x6000, RZ ;  /* 0x0000600014257810 */ /* 0x000fe20007f5e0ff */
[----:B------:R3:W4:Y:S01]  /*e3c0*/  SHFL.IDX PT, R55, R6, 0x1, 0x1c1f ;  /* 0x003c1f0006377f89 */ /* 0x00072200000e0000 */
[----:B------:R-:W-:-:S02]  /*e3d0*/  SHF.R.U64 R28, R28, 0x3, RZ ;  /* 0x000000031c1c7819 */ /* 0x000fc400000012ff */
[----:B------:R-:W-:Y:S01]  /*e3e0*/  LOP3.LUT R12, R12, R13, RZ, 0x3c, !PT ;  /* 0x0000000d0c0c7212 */ /* 0x000fe200078e3cff */
[--C-:B------:R-:W-:Y:S01]  /*e3f0*/  IMAD.X R13, RZ, RZ, R21.reuse, P3 ;  /* 0x000000ffff0d7224 */ /* 0x100fe200018e0615 */
[----:B------:R-:W-:Y:S02]  /*e400*/  LOP3.LUT R36, R37, 0x380, RZ, 0xc0, !PT ;  /* 0x0000038025247812 */ /* 0x000fe400078ec0ff */
[----:B------:R-:W-:Y:S02]  /*e410*/  IADD3 R41, P3, R20, 0x7000, RZ ;  /* 0x0000700014297810 */ /* 0x000fe40007f7e0ff */
[----:B------:R-:W-:Y:S01]  /*e420*/  LOP3.LUT R28, R28, R29, RZ, 0x3c, !PT ;  /* 0x0000001d1c1c7212 */ /* 0x000fe200078e3cff */
[----:B------:R-:W-:Y:S01]  /*e430*/  IMAD.X R29, RZ, RZ, R21, P0 ;  /* 0x000000ffff1d7224 */ /* 0x000fe200000e0615 */
[----:B------:R-:W-:Y:S02]  /*e440*/  SHF.R.U64 R36, R36, 0x3, RZ ;  /* 0x0000000324247819 */ /* 0x000fe400000012ff */
[----:B------:R-:W-:-:S02]  /*e450*/  IADD3 R49, P0, R20, 0x9000, RZ ;  /* 0x0000900014317810 */ /* 0x000fc40007f1e0ff */
[----:B------:R-:W-:Y:S02]  /*e460*/  LOP3.LUT R40, R41, 0x380, RZ, 0xc0, !PT ;  /* 0x0000038029287812 */ /* 0x000fe400078ec0ff */
[----:B------:R-:W-:Y:S02]  /*e470*/  LOP3.LUT R24, R25, 0x380, RZ, 0xc0, !PT ;  /* 0x0000038019187812 */ /* 0x000fe400078ec0ff */
[----:B------:R-:W-:Y:S02]  /*e480*/  LOP3.LUT R32, R33, 0x380, RZ, 0xc0, !PT ;  /* 0x0000038021207812 */ /* 0x000fe400078ec0ff */
[----:B------:R-:W-:Y:S01]  /*e490*/  LOP3.LUT R36, R36, R37, RZ, 0x3c, !PT ;  /* 0x0000002524247212 */ /* 0x000fe200078e3cff */
[----:B------:R-:W-:Y:S01]  /*e4a0*/  IMAD.X R37, RZ, RZ, R21, P2 ;  /* 0x000000ffff257224 */ /* 0x000fe200010e0615 */
[----:B------:R-:W-:Y:S02]  /*e4b0*/  LOP3.LUT R48, R49, 0x380, RZ, 0xc0, !PT ;  /* 0x0000038031307812 */ /* 0x000fe400078ec0ff */
[----:B------:R-:W-:-:S02]  /*e4c0*/  SHF.R.U64 R40, R40, 0x3, RZ ;  /* 0x0000000328287819 */ /* 0x000fc400000012ff */
[----:B------:R-:W-:Y:S02]  /*e4d0*/  IADD3 R57, P2, R20, 0xb000, RZ ;  /* 0x0000b00014397810 */ /* 0x000fe40007f5e0ff */
[----:B------:R-:W-:Y:S02]  /*e4e0*/  SHF.R.U64 R24, R24, 0x3, RZ ;  /* 0x0000000318187819 */ /* 0x000fe400000012ff */
[----:B------:R-:W-:Y:S02]  /*e4f0*/  SHF.R.U64 R32, R32, 0x3, RZ ;  /* 0x0000000320207819 */ /* 0x000fe400000012ff */
[----:B------:R-:W-:Y:S02]  /*e500*/  SHF.R.U64 R48, R48, 0x3, RZ ;  /* 0x0000000330307819 */ /* 0x000fe400000012ff */
[----:B------:R-:W-:Y:S01]  /*e510*/  LOP3.LUT R40, R40, R41, RZ, 0x3c, !PT ;  /* 0x0000002928287212 */ /* 0x000fe200078e3cff */
[----:B------:R-:W-:Y:S01]  /*e520*/  IMAD.X R41, RZ, RZ, R21, P3 ;  /* 0x000000ffff297224 */ /* 0x000fe200018e0615 */
[----:B------:R-:W-:-:S02]  /*e530*/  LOP3.LUT R56, R57, 0x380, RZ, 0xc0, !PT ;  /* 0x0000038039387812 */ /* 0x000fc400078ec0ff */
[----:B------:R-:W-:Y:S01]  /*e540*/  LOP3.LUT R24, R24, R25, RZ, 0x3c, !PT ;  /* 0x0000001918187212 */ /* 0x000fe200078e3cff */
[--C-:B------:R-:W-:Y:S01]  /*e550*/  IMAD.X R25, RZ, RZ, R21.reuse, P5 ;  /* 0x000000ffff197224 */ /* 0x100fe200028e0615 */
[----:B------:R-:W-:Y:S01]  /*e560*/  LOP3.LUT R32, R32, R33, RZ, 0x3c, !PT ;  /* 0x0000002120207212 */ /* 0x000fe200078e3cff */
[--C-:B------:R-:W-:Y:S01]  /*e570*/  IMAD.X R33, RZ, RZ, R21.reuse, P4 ;  /* 0x000000ffff217224 */ /* 0x100fe200020e0615 */
[C---:B------:R-:W-:Y:S02]  /*e580*/  IADD3 R61, P3, R20.reuse, 0xc000, RZ ;  /* 0x0000c000143d7810 */ /* 0x040fe40007f7e0ff */
[C---:B------:R-:W-:Y:S02]  /*e590*/  IADD3 R45, P5, R20.reuse, 0x8000, RZ ;  /* 0x00008000142d7810 */ /* 0x040fe40007fbe0ff */
[----:B------:R-:W-:Y:S02]  /*e5a0*/  IADD3 R53, P4, R20, 0xa000, RZ ;  /* 0x0000a00014357810 */ /* 0x000fe40007f9e0ff */
[----:B------:R-:W-:Y:S01]  /*e5b0*/  LOP3.LUT R48, R48, R49, RZ, 0x3c, !PT ;  /* 0x0000003130307212 */ /* 0x000fe200078e3cff */
[----:B------:R-:W-:Y:S01]  /*e5c0*/  IMAD.X R49, RZ, RZ, R21, P0 ;  /* 0x000000ffff317224 */ /* 0x000fe200000e0615 */
[----:B------:R-:W-:-:S02]  /*e5d0*/  SHF.R.U64 R56, R56, 0x3, RZ ;  /* 0x0000000338387819 */ /* 0x000fc400000012ff */
[----:B------:R-:W-:Y:S02]  /*e5e0*/  LOP3.LUT R60, R61, 0x380, RZ, 0xc0, !PT ;  /* 0x000003803d3c7812 */ /* 0x000fe400078ec0ff */
[----:B------:R-:W-:Y:S02]  /*e5f0*/  LOP3.LUT P0, RZ, R230, 0x3, RZ, 0xc0, !PT ;  /* 0x00000003e6ff7812 */ /* 0x000fe4000780c0ff */
[----:B------:R-:W-:Y:S02]  /*e600*/  LOP3.LUT R44, R45, 0x380, RZ, 0xc0, !PT ;  /* 0x000003802d2c7812 */ /* 0x000fe400078ec0ff */
[----:B------:R-:W-:Y:S02]  /*e610*/  LOP3.LUT R52, R53, 0x380, RZ, 0xc0, !PT ;  /* 0x0000038035347812 */ /* 0x000fe400078ec0ff */
[----:B------:R-:W-:Y:S01]  /*e620*/  LOP3.LUT R56, R56, R57, RZ, 0x3c, !PT ;  /* 0x0000003938387212 */ /* 0x000fe200078e3cff */
[----:B------:R-:W-:Y:S01]  /*e630*/  IMAD.X R57, RZ, RZ, R21, P2 ;  /* 0x000000ffff397224 */ /* 0x000fe200010e0615 */
[----:B------:R-:W-:-:S02]  /*e640*/  SHF.R.U64 R60, R60, 0x3, RZ ;  /* 0x000000033c3c7819 */ /* 0x000fc400000012ff */
[CC--:B------:R-:W-:Y:S01]  /*e650*/  ISETP.GE.OR P2, PT, R7.reuse, R78.reuse, P0 ;  /* 0x0000004e0700720c */ /* 0x0c0fe20000746670 */
[----:B------:R-:W-:Y:S01]  /*e660*/  VIADD R7, R7, 0x8 ;  /* 0x0000000807077836 */ /* 0x000fe20000000000 */
        /* <DEDUP_REMOVED lines=8> */
[----:B------:R-:W-:Y:S01]  /*e6f0*/  IADD3 R11, P3, R20, 0xf000, RZ ;  /* 0x0000f000140b7810 */ /* 0x000fe20007f7e0ff */
[----:B--2---:R-:W-:Y:S01]  /*e700*/  @!P2 ST.E desc[UR40][R50.64], R5 ;  /* 0x000000053200a985 */ /* 0x004fe2000c101928 */
[----:B------:R-:W-:-:S02]  /*e710*/  ISETP.GE.OR P0, PT, R7, R78, P0 ;  /* 0x0000004e0700720c */ /* 0x000fc40000706670 */
[C---:B------:R-:W-:Y:S01]  /*e720*/  IADD3 R65, P5, R20.reuse, 0xd000, RZ ;  /* 0x0000d00014417810 */ /* 0x040fe20007fbe0ff */
[----:B------:R-:W-:Y:S01]  /*e730*/  IMAD.X R73, RZ, RZ, R21, P3 ;  /* 0x000000ffff497224 */ /* 0x000fe200018e0615 */
[C---:B------:R-:W-:Y:S02]  /*e740*/  IADD3 R69, P4, R20.reuse, 0xe000, RZ ;  /* 0x0000e00014457810 */ /* 0x040fe40007f9e0ff */
[----:B------:R-:W-:Y:S02]  /*e750*/  LOP3.LUT R15, R20, 0x380, RZ, 0xc0, !PT ;  /* 0x00000380140f7812 */ /* 0x000fe400078ec0ff */
[----:B---3--:R-:W-:Y:S02]  /*e760*/  LOP3.LUT R6, R11, 0x380, RZ, 0xc0, !PT ;  /* 0x000003800b067812 */ /* 0x008fe400078ec0ff */
[----:B------:R-:W-:Y:S02]  /*e770*/  LOP3.LUT R64, R65, 0x380, RZ, 0xc0, !PT ;  /* 0x0000038041407812 */ /* 0x000fe400078ec0ff */
[----:B------:R-:W-:Y:S01]  /*e780*/  LOP3.LUT R68, R69, 0x380, RZ, 0xc0, !PT ;  /* 0x0000038045447812 */ /* 0x000fe200078ec0ff */
[----:B----4-:R2:W-:Y:S01]  /*e790*/  @!P0 ST.E desc[UR40][R54.64], R4 ;  /* 0x0000000436008985 */ /* 0x0105e2000c101928 */
[----:B------:R-:W-:-:S02]  /*e7a0*/  SHF.R.U64 R15, R15, 0x3, RZ ;  /* 0x000000030f0f7819 */ /* 0x000fc400000012ff */
[----:B------:R-:W-:Y:S01]  /*e7b0*/  SHF.R.U64 R6, R6, 0x3, RZ ;  /* 0x0000000306067819 */ /* 0x000fe200000012ff */
[----:B------:R-:W5:Y:S01]  /*e7c0*/  LD.E.128 R24, desc[UR40][R24.64] ;  /* 0x0000002818187980 */ /* 0x000f62000c101d00 */
[----:B------:R-:W-:Y:S02]  /*e7d0*/  SHF.R.U64 R64, R64, 0x3, RZ ;  /* 0x0000000340407819 */ /* 0x000fe400000012ff */
[----:B------:R-:W-:Y:S01]  /*e7e0*/  SHF.R.U64 R68, R68, 0x3, RZ ;  /* 0x0000000344447819 */ /* 0x000fe200000012ff */
[----:B------:R-:W5:Y:S01]  /*e7f0*/  LD.E.128 R28, desc[UR40][R28.64] ;  /* 0x000000281c1c7980 */ /* 0x000f62000c101d00 */
[----:B------:R-:W-:Y:S02]  /*e800*/  LOP3.LUT R20, R15, R20, RZ, 0x3c, !PT ;  /* 0x000000140f147212 */ /* 0x000fe400078e3cff */
[----:B------:R-:W-:Y:S01]  /*e810*/  LOP3.LUT R64, R64, R65, RZ, 0x3c, !PT ;  /* 0x0000004140407212 */ /* 0x000fe200078e3cff */
[--C-:B------:R-:W-:Y:S01]  /*e820*/  IMAD.X R65, RZ, RZ, R21.reuse, P5 ;  /* 0x000000ffff417224 */ /* 0x100fe200028e0615 */
[----:B------:R-:W-:Y:S01]  /*e830*/  LOP3.LUT R68, R68, R69, RZ, 0x3c, !PT ;  /* 0x0000004544447212 */ /* 0x000fe200078e3cff */
[----:B------:R-:W-:Y:S01]  /*e840*/  IMAD.X R69, RZ, RZ, R21, P4 ;  /* 0x000000ffff457224 */ /* 0x000fe200020e0615 */
[----:B------:R-:W-:Y:S01]  /*e850*/  LOP3.LUT R72, R6, R11, RZ, 0x3c, !PT ;  /* 0x0000000b06487212 */ /* 0x000fe200078e3cff */
[----:B------:R-:W5:Y:S04]  /*e860*/  LD.E.128 R12, desc[UR40][R12.64] ;  /* 0x000000280c0c7980 */ /* 0x000f68000c101d00 */
[----:B--2---:R2:W5:Y:S04]  /*e870*/  LD.E.128 R4, desc[UR40][R20.64] ;  /* 0x0000002814047980 */ /* 0x004568000c101d00 */
[----:B------:R-:W5:Y:S04]  /*e880*/  LD.E.128 R8, desc[UR40][R8.64] ;  /* 0x0000002808087980 */ /* 0x000f68000c101d00 */
[----:B------:R-:W5:Y:S01]  /*e890*/  LD.E.128 R32, desc[UR40][R32.64] ;  /* 0x0000002820207980 */ /* 0x000f62000c101d00 */
[----:B--2---:R-:W-:-:S03]  /*e8a0*/  IMAD R21, R77, UR4, RZ ;  /* 0x000000044d157c24 */ /* 0x004fc6000f8e02ff */
[----:B------:R-:W5:Y:S01]  /*e8b0*/  LD.E.128 R36, desc[UR40][R36.64] ;  /* 0x0000002824247980 */ /* 0x000f62000c101d00 */
[C---:B------:R-:W-:Y:S02]  /*e8c0*/  IMAD R77, R76.reuse, UR5, R21 ;  /* 0x000000054c4d7c24 */ /* 0x040fe4000f8e0215 */
[----:B------:R-:W-:Y:S01]  /*e8d0*/  IMAD.WIDE.U32 R20, R76, UR4, RZ ;  /* 0x000000044c147c25 */ /* 0x000fe2000f8e00ff */
[----:B------:R-:W-:Y:S01]  /*e8e0*/  ULDC.64 UR4, c[0x0][0xae8] ;  /* 0x0002ba0000047ab9 */ /* 0x000fe20000000a00 */
[----:B------:R-:W5:Y:S02]  /*e8f0*/  LD.E.128 R40, desc[UR40][R40.64] ;  /* 0x0000002828287980 */ /* 0x000f64000c101d00 */
[----:B------:R-:W-:Y:S02]  /*e900*/  IMAD R76, R212, 0x20, R228 ;  /* 0x00000020d44c7824 */ /* 0x000fe400078e02e4 */
[----:B------:R-:W-:Y:S01]  /*e910*/  IMAD.IADD R21, R21, 0x1, R77 ;  /* 0x0000000115157824 */ /* 0x000fe200078e024d */
[----:B------:R-:W5:Y:S01]  /*e920*/  LD.E.128 R44, desc[UR40][R44.64] ;  /* 0x000000282c2c7980 */ /* 0x000f62000c101d00 */
[----:B------:R-:W-:-:S02]  /*e930*/  IMAD R80, R3, UR4, RZ ;  /* 0x0000000403507c24 */ /* 0x000fc4000f8e02ff */
[----:B------:R-:W-:Y:S01]  /*e940*/  IMAD R79, R219, 0x80, R76 ;  /* 0x00000080db4f7824 */ /* 0x000fe200078e024c */
[----:B------:R-:W5:Y:S01]  /*e950*/  LD.E.128 R48, desc[UR40][R48.64] ;  /* 0x0000002830307980 */ /* 0x000f62000c101d00 */
[C---:B------:R-:W-:Y:S02]  /*e960*/  IMAD R3, R213.reuse, UR5, R80 ;  /* 0x00000005d5037c24 */ /* 0x040fe4000f8e0250 */
[----:B------:R-:W-:Y:S01]  /*e970*/  IMAD.WIDE.U32 R20, R213, UR4, R20 ;  /* 0x00000004d5147c25 */ /* 0x000fe2000f8e0014 */
[----:B------:R-:W-:Y:S01]  /*e980*/  ULDC.64 UR4, c[0x0][0xaf0] ;  /* 0x0002bc0000047ab9 */ /* 0x000fe20000000a00 */
[----:B------:R-:W5:Y:S02]  /*e990*/  LD.E.128 R52, desc[UR40][R52.64] ;  /* 0x0000002834347980 */ /* 0x000f64000c101d00 */
[----:B0-----:R-:W-:Y:S02]  /*e9a0*/  @P1 IMAD.HI.U32 R76, R79, R82, RZ ;  /* 0x000000524f4c1227 */ /* 0x001fe400078e00ff */
[----:B------:R-:W5:Y:S02]  /*e9b0*/  LD.E.128 R56, desc[UR40][R56.64] ;  /* 0x0000002838387980 */ /* 0x000f64000c101d00 */
[----:B------:R-:W-:-:S02]  /*e9c0*/  IMAD.IADD R21, R21, 0x1, R3 ;  /* 0x0000000115157824 */ /* 0x000fc400078e0203 */
[----:B------:R-:W-:Y:S01]  /*e9d0*/  IMAD.MOV.U32 R3, RZ, RZ, R79 ;  /* 0x000000ffff037224 */ /* 0x000fe200078e004f */
[----:B-1----:R-:W-:Y:S01]  /*e9e0*/  @P1 SHF.R.U32.HI R3, RZ, R81, R76 ;  /* 0x00000051ff031219 */ /* 0x002fe2000001164c */
[----:B------:R-:W-:Y:S01]  /*e9f0*/  IMAD R229, R229, UR4, RZ ;  /* 0x00000004e5e57c24 */ /* 0x000fe2000f8e02ff */
[----:B------:R-:W5:Y:S01]  /*ea00*/  LD.E.128 R60, desc[UR40][R60.64] ;  /* 0x000000283c3c7980 */ /* 0x000f62000c101d00 */
[C---:B------:R-:W-:Y:S01]  /*ea10*/  IMAD.WIDE.U32 R20, R216.reuse, UR4, R20 ;  /* 0x00000004d8147c25 */ /* 0x040fe2000f8e0014 */
[--C-:B------:R-:W-:Y:S02]  /*ea20*/  SHF.R.S32.HI R76, RZ, 0x1f, R3.reuse ;  /* 0x0000001fff4c7819 */ /* 0x100fe40000011403 */
[----:B------:R-:W5:Y:S01]  /*ea30*/  LD.E.128 R64, desc[UR40][R64.64] ;  /* 0x0000002840407980 */ /* 0x000f62000c101d00 */
[----:B------:R-:W-:Y:S02]  /*ea40*/  IMAD.MOV R77, RZ, RZ, -R3 ;  /* 0x000000ffff4d7224 */ /* 0x000fe400078e0a03 */
[----:B------:R-:W-:Y:S01]  /*ea50*/  IMAD R229, R216, UR5, R229 ;  /* 0x00000005d8e57c24 */ /* 0x000fe2000f8e02e5 */
[----:B------:R-:W-:Y:S01]  /*ea60*/  ULDC.64 UR4, c[0x0][0xae0] ;  /* 0x0002b80000047ab9 */ /* 0x000fe20000000a00 */
[----:B------:R-:W-:Y:S01]  /*ea70*/  IMAD R77, R0, R77, R79 ;  /* 0x0000004d004d7224 */ /* 0x000fe200078e024f */
[----:B------:R-:W5:Y:S01]  /*ea80*/  LD.E.128 R68, desc[UR40][R68.64] ;  /* 0x0000002844447980 */ /* 0x000f62000c101d00 */
[----:B------:R-:W-:-:S02]  /*ea90*/  IMAD.IADD R21, R21, 0x1, R229 ;  /* 0x0000000115157824 */ /* 0x000fc400078e02e5 */
[----:B------:R-:W-:Y:S01]  /*eaa0*/  IMAD R76, R76, UR4, RZ ;  /* 0x000000044c4c7c24 */ /* 0x000fe2000f8e02ff */
[----:B------:R-:W5:Y:S01]  /*eab0*/  LD.E.128 R72, desc[UR40][R72.64] ;  /* 0x0000002848487980 */ /* 0x000f62000c101d00 */
[----:B------:R-:W-:Y:S01]  /*eac0*/  SHF.R.S32.HI R0, RZ, 0x1f, R77 ;  /* 0x0000001fff007819 */ /* 0x000fe2000001144d */
[----:B------:R-:W-:Y:S01]  /*ead0*/  @!PT LDS RZ, [RZ] ;  /* 0x00000000fffff984 */ /* 0x000fe20000000800 */
[----:B------:R-:W-:Y:S01]  /*eae0*/  @!PT LDS RZ, [RZ] ;  /* 0x00000000fffff984 */ /* 0x000fe20000000800 */
[----:B------:R-:W-:Y:S01]  /*eaf0*/  @!PT LDS RZ, [RZ] ;  /* 0x00000000fffff984 */ /* 0x000fe20000000800 */
[----:B------:R-:W-:Y:S01]  /*eb00*/  @!PT LDS RZ, [RZ] ;  /* 0x00000000fffff984 */ /* 0x000fe20000000800 */
[----:B------:R0:W-:Y:S06]  /*eb10*/  MEMBAR.ALL.CTA ;  /* 0x0000000000007992 */ /* 0x0001ec0000008000 */
[----:B0-----:R-:W0:Y:S01]  /*eb20*/  FENCE.VIEW.ASYNC.S ;  /* 0x00000000000073c6 */ /* 0x001e220000000000 */
[----:B------:R-:W-:-:S02]  /*eb30*/  IMAD R79, R3, UR5, R76 ;  /* 0x00000005034f7c24 */ /* 0x000fc4000f8e024c */
[----:B------:R-:W-:Y:S01]  /*eb40*/  IMAD.WIDE.U32 R20, R3, UR4, R20 ;  /* 0x0000000403147c25 */ /* 0x000fe2000f8e0014 */
[----:B------:R-:W-:-:S03]  /*eb50*/  ULDC.64 UR4, c[0x0][0xad8] ;  /* 0x0002b60000047ab9 */ /* 0x000fc60000000a00 */
[----:B------:R-:W-:Y:S02]  /*eb60*/  IMAD.IADD R21, R21, 0x1, R79 ;  /* 0x0000000115157824 */ /* 0x000fe400078e024f */
[----:B------:R-:W-:Y:S02]  /*eb70*/  IMAD R0, R0, UR4, RZ ;  /* 0x0000000400007c24 */ /* 0x000fe4000f8e02ff */
[----:B------:R-:W-:Y:S02]  /*eb80*/  IMAD R85, R219, 0x80, R228 ;  /* 0x00000080db557824 */ /* 0x000fe400078e02e4 */
[C---:B------:R-:W-:Y:S02]  /*eb90*/  IMAD R79, R77.reuse, UR5, R0 ;  /* 0x000000054d4f7c24 */ /* 0x040fe4000f8e0200 */
[----:B------:R-:W-:Y:S01]  /*eba0*/  IMAD.WIDE.U32 R20, R77, UR4, R20 ;  /* 0x000000044d147c25 */ /* 0x000fe2000f8e0014 */
[----:B------:R-:W-:Y:S01]  /*ebb0*/  ISETP.GE.AND P2, PT, R85, R78, PT ;  /* 0x0000004e5500720c */ /* 0x000fe20003f46270 */
[----:B------:R-:W-:-:S02]  /*ebc0*/  ULDC.64 UR4, c[0x0][0xa80] ;  /* 0x0002a00000047ab9 */ /* 0x000fc40000000a00 */
[----:B------:R-:W-:Y:S02]  /*ebd0*/  VIADD R0, R18, 0x22820 ;  /* 0x0002282012007836 */ /* 0x000fe40000000000 */
[----:B------:R-:W-:Y:S01]  /*ebe0*/  IMAD.IADD R21, R21, 0x1, R79 ;  /* 0x0000000115157824 */ /* 0x000fe200078e024f */
[C---:B------:R-:W-:Y:S01]  /*ebf0*/  LEA R79, P3, R20.reuse, UR4, 0x1 ;  /* 0x00000004144f7c11 */ /* 0x040fe2000f8608ff */
[----:B------:R-:W-:Y:S01]  /*ec00*/  VIADD R3, R85, 0x20 ;  /* 0x0000002055037836 */ /* 0x000fe20000000000 */
[----:B------:R-:W-:Y:S02]  /*ec10*/  PRMT R0, RZ, 0x654, R0 ;  /* 0x00000654ff007816 */ /* 0x000fe40000000000 */
[----:B------:R-:W-:Y:S02]  /*ec20*/  LEA.HI.X R84, R20, UR5, R21, 0x1, P3 ;  /* 0x0000000514547c11 */ /* 0x000fe400098f0c15 */
[----:B------:R-:W-:Y:S01]  /*ec30*/  ISETP.GE.AND P1, PT, R3, R78, PT ;  /* 0x0000004e0300720c */ /* 0x000fe20003f26270 */
[----:B------:R-:W-:Y:S01]  /*ec40*/  VIADD R3, R85, 0x40 ;  /* 0x0000004055037836 */ /* 0x000fe20000000000 */
[----:B0-----:R0:W-:Y:S01]  /*ec50*/  SYNCS.ARRIVE.TRANS64.RED.A1T0 RZ, [R0+URZ], RZ ;  /* 0x000000ff00ff79a7 */ /* 0x0011e2000810043f */
[----:B------:R1:W2:Y:S01]  /*ec60*/  SHFL.IDX PT, R82, R79, RZ, 0x181f ;  /* 0x00181fff4f527589 */ /* 0x0002a200000e0000 */
[----:B------:R-:W-:Y:S01]  /*ec70*/  BSSY B1, `(.L_x_9976) ;  /* 0x0000019000017945 */ /* 0x000fe20003800000 */
[----:B------:R-:W-:-:S02]  /*ec80*/  SHF.R.S32.HI R86, RZ, 0x1f, R211 ;  /* 0x0000001fff567819 */ /* 0x000fc400000114d3 */
[----:B------:R-:W-:Y:S01]  /*ec90*/  ISETP.GE.AND P0, PT, R3, R78, PT ;  /* 0x0000004e0300720c */ /* 0x000fe20003f06270 */
[----:B0-----:R1:W0:Y:S01]  /*eca0*/  SHFL.IDX PT, R0, R84, RZ, 0x181f ;  /* 0x00181fff54007589 */ /* 0x00122200000e0000 */
[----:B------:R-:W-:Y:S02]  /*ecb0*/  SHF.R.S32.HI R87, RZ, 0x1f, R209 ;  /* 0x0000001fff577819 */ /* 0x000fe400000114d1 */
[----:B------:R-:W-:Y:S02]  /*ecc0*/  SHF.R.S32.HI R88, RZ, 0x1f, R210 ;  /* 0x0000001fff587819 */ /* 0x000fe400000114d2 */
[----:B------:R-:W-:Y:S01]  /*ecd0*/  SHF.R.S32.HI R92, RZ, 0x1f, R205 ;  /* 0x0000001fff5c7819 */ /* 0x000fe200000114cd */
[----:B------:R-:W-:Y:S06]  /*ece0*/  @P2 BRA `(.L_x_9977) ;  /* 0x0000000000442947 */ /* 0x000fec0003800000 */
[----:B------:R-:W-:Y:S02]  /*ecf0*/  ULDC UR4, c[0x0][0xac8] ;  /* 0x0002b20000047ab9 */ /* 0x000fe40000000800 */
[----:B------:R-:W-:Y:S02]  /*ed00*/  ISETP.GE.AND P2, PT, R205, UR4, PT ;  /* 0x00000004cd007c0c */ /* 0x000fe4000bf46270 */
[----:B------:R-:W-:Y:S02]  /*ed10*/  ISETP.GE.AND P3, PT, R210, UR4, PT ;  /* 0x00000004d2007c0c */ /* 0x000fe4000bf66270 */
[----:B------:R-:W-:-:S09]  /*ed20*/  ISETP.GE.AND P4, PT, R209, UR4, PT ;  /* 0x00000004d1007c0c */ /* 0x000fd2000bf86270 */
[----:B--2---:R-:W-:-:S04]  /*ed30*/  @!P2 LEA R20, P5, R205, R82, 0x1 ;  /* 0x00000052cd14a211 */ /* 0x004fc800078a08ff */
[----:B0-----:R-:W-:Y:S02]  /*ed40*/  @!P2 LEA.HI.X R21, R205, R0, R92, 0x1, P5 ;  /* 0x00000000cd15a211 */ /* 0x001fe400028f0c5c */
[----:B------:R-:W-:-:S03]  /*ed50*/  ISETP.GE.AND P5, PT, R211, UR4, PT ;  /* 0x00000004d3007c0c */ /* 0x000fc6000bfa6270 */
[----:B-----5:R3:W-:Y:S01]  /*ed60*/  @!P2 ST.E.128 desc[UR40][R20.64], R4 ;  /* 0x000000041400a985 */ /* 0x0207e2000c101d28 */
[----:B------:R-:W-:-:S04]  /*ed70*/  @!P3 LEA R76, P2, R210, R82, 0x1 ;  /* 0x00000052d24cb211 */ /* 0x000fc800078408ff */
        /* <DEDUP_REMOVED lines=8> */
.L_x_9977:
[----:B------:R-:W-:Y:S05]  /*ee00*/  BSYNC B1 ;  /* 0x0000000000017941 */ /* 0x000fea0003800000 */
.L_x_9976:
[----:B0-----:R0:W4:Y:S01]  /*ee10*/  SHFL.IDX PT, R0, R84, 0x1, 0x181f ;  /* 0x00381f0054007f89 */ /* 0x00112200000e0000 */
[----:B------:R-:W-:Y:S03]  /*ee20*/  BSSY B1, `(.L_x_9978) ;  /* 0x0000014000017945 */ /* 0x000fe60003800000 */
[----:B---3-5:R0:W3:Y:S01]  /*ee30*/  SHFL.IDX PT, R28, R79, 0x1, 0x181f ;  /* 0x00381f004f1c7f89 */ /* 0x0280e200000e0000 */
[----:B------:R-:W-:Y:S05]  /*ee40*/  @P1 BRA `(.L_x_9979) ;  /* 0x0000000000441947 */ /* 0x000fea0003800000 */
[----:B------:R-:W-:Y:S02]  /*ee50*/  ULDC UR4, c[0x0][0xac8] ;  /* 0x0002b20000047ab9 */ /* 0x000fe40000000800 */
[----:B------:R-:W-:Y:S02]  /*ee60*/  ISETP.GE.AND P4, PT, R205, UR4, PT ;  /* 0x00000004cd007c0c */ /* 0x000fe4000bf86270 */
[----:B------:R-:W-:Y:S02]  /*ee70*/  ISETP.GE.AND P3, PT, R210, UR4, PT ;  /* 0x00000004d2007c0c */ /* 0x000fe4000bf66270 */
[----:B------:R-:W-:Y:S02]  /*ee80*/  ISETP.GE.AND P2, PT, R209, UR4, PT ;  /* 0x00000004d1007c0c */ /* 0x000fe4000bf46270 */
[----:B------:R-:W-:-:S07]  /*ee90*/  ISETP.GE.AND P1, PT, R211, UR4, PT ;  /* 0x00000004d3007c0c */ /* 0x000fce000bf26270 */
[----:B---3--:R-:W-:-:S04]  /*eea0*/  @!P4 LEA R4, P5, R205, R28, 0x1 ;  /* 0x0000001ccd04c211 */ /* 0x008fc800078a08ff */
[----:B----4-:R-:W-:Y:S02]  /*eeb0*/  @!P4 LEA.HI.X R5, R205, R0, R92, 0x1, P5 ;  /* 0x00000000cd05c211 */ /* 0x010fe400028f0c5c */
[----:B------:R-:W-:-:S03]  /*eec0*/  @!P3 LEA R6, P5, R210, R28, 0x1 ;  /* 0x0000001cd206b211 */ /* 0x000fc600078a08ff */
[----:B------:R3:W-:Y:S01]  /*eed0*/  @!P4 ST.E.128 desc[UR40][R4.64], R8 ;  /* 0x000000080400c985 */ /* 0x0007e2000c101d28 */
        /* <DEDUP_REMOVED lines=8> */
.L_x_9979:
[----:B------:R-:W-:Y:S05]  /*ef60*/  BSYNC B1 ;  /* 0x0000000000017941 */ /* 0x000fea0003800000 */
.L_x_9978:
[----:B----4-:R4:W0:Y:S01]  /*ef70*/  SHFL.IDX PT, R0, R84, 0x2, 0x181f ;  /* 0x00581f0054007f89 */ /* 0x01082200000e0000 */
[----:B------:R-:W-:Y:S03]  /*ef80*/  BSSY B1, `(.L_x_9980) ;  /* 0x0000014000017945 */ /* 0x000fe60003800000 */
[----:B---3--:R4:W3:Y:S01]  /*ef90*/  SHFL.IDX PT, R10, R79, 0x2, 0x181f ;  /* 0x00581f004f0a7f89 */ /* 0x0088e200000e0000 */
[----:B------:R-:W-:Y:S05]  /*efa0*/  @P0 BRA `(.L_x_9981) ;  /* 0x0000000000440947 */ /* 0x000fea0003800000 */
[----:B------:R-:W-:Y:S02]  /*efb0*/  ULDC UR4, c[0x0][0xac8] ;  /* 0x0002b20000047ab9 */ /* 0x000fe40000000800 */
[----:B------:R-:W-:Y:S02]  /*efc0*/  ISETP.GE.AND P3, PT, R205, UR4, PT ;  /* 0x00000004cd007c0c */ /* 0x000fe4000bf66270 */
[----:B------:R-:W-:Y:S02]  /*efd0*/  ISETP.GE.AND P2, PT, R210, UR4, PT ;  /* 0x00000004d2007c0c */ /* 0x000fe4000bf46270 */
[----:B------:R-:W-:Y:S02]  /*efe0*/  ISETP.GE.AND P1, PT, R209, UR4, PT ;  /* 0x00000004d1007c0c */ /* 0x000fe4000bf26270 */
[----:B------:R-:W-:-:S07]  /*eff0*/  ISETP.GE.AND P0, PT, R211, UR4, PT ;  /* 0x00000004d3007c0c */ /* 0x000fce000bf06270 */
[CC--:B---3--:R-:W-:Y:S02]  /*f000*/  @!P3 LEA R4, P5, R205.reuse, R10.reuse, 0x1 ;  /* 0x0000000acd04b211 */ /* 0x0c8fe400078a08ff */
[C---:B------:R-:W-:Y:S02]  /*f010*/  @!P2 LEA R6, P4, R210.reuse, R10, 0x1 ;  /* 0x0000000ad206a211 */ /* 0x040fe400078808ff */
[----:B0-----:R-:W-:Y:S02]  /*f020*/  @!P3 LEA.HI.X R5, R205, R0, R92, 0x1, P5 ;  /* 0x00000000cd05b211 */ /* 0x001fe400028f0c5c */
        /* <DEDUP_REMOVED lines=9> */
.L_x_9981:
[----:B------:R-:W-:Y:S05]  /*f0c0*/  BSYNC B1 ;  /* 0x0000000000017941 */ /* 0x000fea0003800000 */
.L_x_9980:
[----:B------:R-:W-:Y:S01]  /*f0d0*/  VIADD R3, R85, 0x60 ;  /* 0x0000006055037836 */ /* 0x000fe20000000000 */
[----:B01--4-:R-:W4:Y:S04]  /*f0e0*/  SHFL.IDX PT, R84, R84, 0x3, 0x181f ;  /* 0x00781f0054547f89 */ /* 0x013f2800000e0000 */
[----:B------:R-:W-:Y:S01]  /*f0f0*/  ISETP.GE.AND P0, PT, R3, R78, PT ;  /* 0x0000004e0300720c */ /* 0x000fe20003f06270 */
[----:B------:R0:W1:-:S12]  /*f100*/  SHFL.IDX PT, R0, R79, 0x3, 0x181f ;  /* 0x00781f004f007f89 */ /* 0x00005800000e0000 */
[----:B0-----:R-:W-:Y:S05]  /*f110*/  @P0 BRA `(.L_x_9982) ;  /* 0x0000000c00e40947 */ /* 0x001fea0003800000 */
[----:B------:R-:W-:Y:S02]  /*f120*/  ULDC UR4, c[0x0][0xac8] ;  /* 0x0002b20000047ab9 */ /* 0x000fe40000000800 */
[----:B------:R-:W-:Y:S02]  /*f130*/  ISETP.GE.AND P3, PT, R205, UR4, PT ;  /* 0x00000004cd007c0c */ /* 0x000fe4000bf66270 */
[----:B------:R-:W-:Y:S02]  /*f140*/  ISETP.GE.AND P4, PT, R210, UR4, PT ;  /* 0x00000004d2007c0c */ /* 0x000fe4000bf86270 */
[----:B------:R-:W-:-:S09]  /*f150*/  ISETP.GE.AND P5, PT, R209, UR4, PT ;  /* 0x00000004d1007c0c */ /* 0x000fd2000bfa6270 */
[-C--:B-1----:R-:W-:Y:S02]  /*f160*/  @!P3 LEA R4, P0, R205, R0.reuse, 0x1 ;  /* 0x00000000cd04b211 */ /* 0x082fe400078008ff */
[CC--:B------:R-:W-:Y:S02]  /*f170*/  @!P4 LEA R6, P1, R210.reuse, R0.reuse, 0x1 ;  /* 0x00000000d206c211 */ /* 0x0c0fe400078208ff */
[----:B------:R-:W-:Y:S02]  /*f180*/  @!P5 LEA R8, P2, R209, R0, 0x1 ;  /* 0x00000000d108d211 */ /* 0x000fe400078408ff */
[-C--:B----4-:R-:W-:Y:S02]  /*f190*/  @!P3 LEA.HI.X R5, R205, R84.reuse, R92, 0x1, P0 ;  /* 0x00000054cd05b211 */ /* 0x090fe400000f0c5c */
[-C--:B------:R-:W-:Y:S02]  /*f1a0*/  @!P4 LEA.HI.X R7, R210, R84.reuse, R88, 0x1, P1 ;  /* 0x00000054d207c211 */ /* 0x080fe400008f0c58 */
[----:B------:R-:W-:Y:S01]  /*f1b0*/  @!P5 LEA.HI.X R9, R209, R84, R87, 0x1, P2 ;  /* 0x00000054d109d211 */ /* 0x000fe200010f0c57 */
[----:B------:R0:W-:Y:S01]  /*f1c0*/  @!P3 ST.E.128 desc[UR40][R4.64], R24 ;  /* 0x000000180400b985 */ /* 0x0001e2000c101d28 */
[----:B------:R-:W-:-:S03]  /*f1d0*/  ISETP.GE.AND P0, PT, R211, UR4, PT ;  /* 0x00000004d3007c0c */ /* 0x000fc6000bf06270 */
[----:B------:R0:W-:Y:S04]  /*f1e0*/  @!P4 ST.E.128 desc[UR40][R6.64], R40 ;  /* 0x000000280600c985 */ /* 0x0001e8000c101d28 */
[----:B------:R0:W-:Y:S06]  /*f1f0*/  @!P5 ST.E.128 desc[UR40][R8.64], R56 ;  /* 0x000000380800d985 */ /* 0x0001ec000c101d28 */
[----:B------:R-:W-:Y:S05]  /*f200*/  @P0 BRA `(.L_x_9982) ;  /* 0x0000000c00a80947 */ /* 0x000fea0003800000 */
[----:B0-----:R-:W-:-:S04]  /*f210*/  LEA R4, P0, R211, R0, 0x1 ;  /* 0x00000000d3047211 */ /* 0x001fc800078008ff */
[----:B------:R-:W-:-:S05]  /*f220*/  LEA.HI.X R5, R211, R84, R86, 0x1, P0 ;  /* 0x00000054d3057211 */ /* 0x000fca00000f0c56 */
[----:B------:R0:W-:Y:S01]  /*f230*/  ST.E.128 desc[UR40][R4.64], R72 ;  /* 0x0000004804007985 */ /* 0x0001e2000c101d28 */
[----:B------:R-:W-:Y:S05]  /*f240*/  BRA `(.L_x_9982) ;  /* 0x0000000c00987947 */ /* 0x000fea0003800000 */
.L_x_9974:
        /* <DEDUP_REMOVED lines=10> */
[----:B------:R3:W5:Y:S01]  /*f2f0*/  @P0 LDG.E R0, desc[UR40][R4.64] ;  /* 0x0000002804000981 */ /* 0x000762000c1e1900 */
[----:B------:R-:W4:Y:S08]  /*f300*/  S2R R3, SR_TID.X ;  /* 0x0000000000037919 */ /* 0x000f300000002100 */
[----:B------:R-:W-:Y:S01]  /*f310*/  @P1 IADD3 R214, P2, R214, UR4, RZ ;  /* 0x00000004d6d61c10 */ /* 0x000fe2000ff5e0ff */
[----:B------:R-:W-:-:S02]  /*f320*/  ULDC UR4, c[0x0][0xa88] ;  /* 0x0002a20000047ab9 */ /* 0x000fc40000000800 */
[----:B------:R-:W-:Y:S01]  /*f330*/  IMAD.U32 R8, RZ, RZ, UR4 ;  /* 0x00000004ff087e24 */ /* 0x000fe2000f8e00ff */
[----:B------:R-:W-:-:S05]  /*f340*/  @P1 IADD3.X R215, R215, UR5, RZ, P2, !PT ;  /* 0x00000005d7d71c10 */ /* 0x000fca00097fe4ff */
[----:B------:R3:W5:Y:S01]  /*f350*/  @P1 LDG.E R8, desc[UR40][R214.64] ;  /* 0x00000028d6081981 */ /* 0x000762000c1e1900 */
[----:B--2---:R-:W-:-:S13]  /*f360*/  ISETP.NE.AND P2, PT, R21, 0x1, PT ;  /* 0x000000011500780c */ /* 0x004fda0003f45270 */
[----:B------:R-:W2:Y:S01]  /*f370*/  @P2 LDC R25, c[0x0][0xbec] ;  /* 0x0002fb00ff192b82 */ /* 0x000ea20000000800 */
[----:B----4-:R-:W-:-:S05]  /*f380*/  VIADD R3, R3, 0xffffff80 ;  /* 0xffffff8003037836 */ /* 0x010fca0000000000 */
[----:B------:R-:W-:Y:S01]  /*f390*/  ISETP.GE.AND P3, PT, R3, 0x80, PT ;  /* 0x000000800300780c */ /* 0x000fe20003f66270 */
[----:B---3--:R-:W-:-:S12]  /*f3a0*/  @P1 BRA `(.L_x_9983) ;  /* 0x0000000000101947 */ /* 0x008fd80003800000 */
[----:B------:R-:W-:Y:S05]  /*f3b0*/  @!P0 BRA `(.L_x_9983) ;  /* 0x00000000000c8947 */ /* 0x000fea0003800000 */
[----:B------:R-:W3:Y:S04]  /*f3c0*/  LDG.E R3, desc[UR40][R4.64] ;  /* 0x0000002804037981 */ /* 0x000ee8000c1e1900 */
[----:B-----5:R-:W3:Y:S02]  /*f3d0*/  LDG.E R8, desc[UR40][R4.64+0x4] ;  /* 0x0000042804087981 */ /* 0x020ee4000c1e1900 */
[----:B---3--:R-:W-:-:S07]  /*f3e0*/  IMAD.IADD R8, R8, 0x1, -R3 ;  /* 0x0000000108087824 */ /* 0x008fce00078e0a03 */
.L_x_9983:
[----:B------:R-:W-:Y:S01]  /*f3f0*/  BSSY B1, `(.L_x_9984) ;  /* 0x000002e000017945 */ /* 0x000fe20003800000 */
[----:B------:R-:W-:Y:S02]  /*f400*/  SHF.R.S32.HI R12, RZ, 0x1f, R213 ;  /* 0x0000001fff0c7819 */ /* 0x000fe400000114d5 */
[----:B------:R-:W-:Y:S02]  /*f410*/  SEL R13, R216, RZ, !P0 ;  /* 0x000000ffd80d7207 */ /* 0x000fe40004000000 */
[----:B------:R-:W-:Y:S02]  /*f420*/  SEL R229, R229, RZ, !P0 ;  /* 0x000000ffe5e57207 */ /* 0x000fe40004000000 */
[----:B-----5:R-:W-:Y:S01]  /*f430*/  SHF.R.S32.HI R11, RZ, 0x1f, R0 ;  /* 0x0000001fff0b7819 */ /* 0x020fe20000011400 */
[----:B------:R-:W-:Y:S06]  /*f440*/  @P3 BRA `(.L_x_9985) ;  /* 0x0000000000a03947 */ /* 0x000fec0003800000 */
[----:B------:R-:W3:Y:S01]  /*f450*/  S2R R3, SR_TID.X ;  /* 0x0000000000037919 */ /* 0x000ee20000002100 */
        /* <DEDUP_REMOVED lines=13> */
[----:B------:R-:W3:Y:S01]  /*f530*/  @P0 LDC R6, c[0x0][0xbec] ;  /* 0x0002fb00ff060b82 */ /* 0x000ee20000000800 */
[----:B------:R-:W-:Y:S01]  /*f540*/  IMAD R7, R213, UR5, R10 ;  /* 0x00000005d5077c24 */ /* 0x000fe2000f8e020a */
[----:B------:R-:W-:-:S03]  /*f550*/  ULDC.64 UR4, c[0x0][0xb98] ;  /* 0x0002e60000047ab9 */ /* 0x000fc60000000a00 */
[----:B------:R-:W-:-:S03]  /*f560*/  IMAD.IADD R5, R5, 0x1, R7 ;  /* 0x0000000105057824 */ /* 0x000fc600078e0207 */
[----:B------:R-:W4:Y:S01]  /*f570*/  @P0 LDC R15, c[0x0][0xbf0] ;  /* 0x0002fc00ff0f0b82 */ /* 0x000f220000000800 */
[----:B------:R-:W-:-:S04]  /*f580*/  IMAD.WIDE.U32 R4, R13, UR4, R4 ;  /* 0x000000040d047c25 */ /* 0x000fc8000f8e0004 */
[----:B---3--:R-:W-:-:S05]  /*f590*/  @P0 IMAD.HI.U32 R6, R9, R6, RZ ;  /* 0x0000000609060227 */ /* 0x008fca00078e00ff */
[----:B----4-:R-:W-:Y:S01]  /*f5a0*/  @P0 SHF.R.U32.HI R3, RZ, R15, R6 ;  /* 0x0000000fff030219 */ /* 0x010fe20000011606 */
        /* <DEDUP_REMOVED lines=18> */
.L_x_9985:
[----:B------:R-:W-:Y:S05]  /*f6d0*/  BSYNC B1 ;  /* 0x0000000000017941 */ /* 0x000fea0003800000 */
.L_x_9984:
[----:B------:R-:W4:Y:S01]  /*f6e0*/  @P2 LDC R9, c[0x0][0xbf0] ;  /* 0x0002fc00ff092b82 */ /* 0x000f220000000800 */
[----:B------:R-:W-:Y:S01]  /*f6f0*/  ULDC.64 UR4, c[0x0][0xaa0] ;  /* 0x0002a80000047ab9 */ /* 0x000fe20000000a00 */
[----:B---3--:R-:W-:Y:S02]  /*f700*/  IMAD R6, R212, 0x20, R228 ;  /* 0x00000020d4067824 */ /* 0x008fe400078e02e4 */
[----:B------:R-:W-:Y:S02]  /*f710*/  IMAD R3, R11, UR4, RZ ;  /* 0x000000040b037c24 */ /* 0x000fe4000f8e02ff */
[----:B------:R-:W-:-:S04]  /*f720*/  IMAD.WIDE.U32 R4, R0, UR4, RZ ;  /* 0x0000000400047c25 */ /* 0x000fc8000f8e00ff */
[----:B------:R-:W-:Y:S01]  /*f730*/  IMAD R3, R0, UR5, R3 ;  /* 0x0000000500037c24 */ /* 0x000fe2000f8e0203 */
[----:B------:R-:W-:Y:S01]  /*f740*/  ULDC.64 UR4, c[0x0][0xae8] ;  /* 0x0002ba0000047ab9 */ /* 0x000fe20000000a00 */
[----:B------:R-:W-:Y:S02]  /*f750*/  IMAD R10, R219, 0x80, R6 ;  /* 0x00000080db0a7824 */ /* 0x000fe400078e0206 */
[----:B------:R-:W-:Y:S02]  /*f760*/  IMAD R0, R12, UR4, RZ ;  /* 0x000000040c007c24 */ /* 0x000fe4000f8e02ff */
[----:B------:R-:W-:Y:S02]  /*f770*/  IMAD.IADD R5, R5, 0x1, R3 ;  /* 0x0000000105057824 */ /* 0x000fe400078e0203 */
[----:B------:R-:W-:Y:S02]  /*f780*/  IMAD R7, R213, UR5, R0 ;  /* 0x00000005d5077c24 */ /* 0x000fe4000f8e0200 */
[----:B--2---:R-:W-:-:S04]  /*f790*/  @P2 IMAD.HI.U32 R0, R10, R25, RZ ;  /* 0x000000190a002227 */ /* 0x004fc800078e00ff */
[----:B------:R-:W-:Y:S01]  /*f7a0*/  IMAD.WIDE.U32 R4, R213, UR4, R4 ;  /* 0x00000004d5047c25 */ /* 0x000fe2000f8e0004 */
[----:B------:R-:W-:-:S03]  /*f7b0*/  ULDC.64 UR4, c[0x0][0xaf0] ;  /* 0x0002bc0000047ab9 */ /* 0x000fc60000000a00 */
[----:B------:R-:W-:Y:S01]  /*f7c0*/  IMAD.MOV.U32 R3, RZ, RZ, R10 ;  /* 0x000000ffff037224 */ /* 0x000fe200078e000a */
[----:B----4-:R-:W-:Y:S01]  /*f7d0*/  @P2 SHF.R.U32.HI R3, RZ, R9, R0 ;  /* 0x00000009ff032219 */ /* 0x010fe20000011600 */
[----:B------:R-:W-:Y:S02]  /*f7e0*/  IMAD.IADD R5, R5, 0x1, R7 ;  /* 0x0000000105057824 */ /* 0x000fe400078e0207 */
[----:B------:R-:W-:Y:S01]  /*f7f0*/  IMAD R6, R229, UR4, RZ ;  /* 0x00000004e5067c24 */ /* 0x000fe2000f8e02ff */
[--C-:B------:R-:W-:Y:S01]  /*f800*/  SHF.R.S32.HI R0, RZ, 0x1f, R3.reuse ;  /* 0x0000001fff007819 */ /* 0x100fe20000011403 */
[----:B------:R-:W-:Y:S02]  /*f810*/  IMAD.MOV R7, RZ, RZ, -R3 ;  /* 0x000000ffff077224 */ /* 0x000fe400078e0a03 */
[C---:B------:R-:W-:Y:S02]  /*f820*/  IMAD R9, R13.reuse, UR5, R6 ;  /* 0x000000050d097c24 */ /* 0x040fe4000f8e0206 */
[----:B------:R-:W-:Y:S01]  /*f830*/  IMAD.WIDE.U32 R4, R13, UR4, R4 ;  /* 0x000000040d047c25 */ /* 0x000fe2000f8e0004 */
[----:B------:R-:W-:-:S03]  /*f840*/  ULDC.64 UR4, c[0x0][0xae0] ;  /* 0x0002b80000047ab9 */ /* 0x000fc60000000a00 */
[----:B------:R-:W-:Y:S02]  /*f850*/  IMAD R7, R21, R7, R10 ;  /* 0x0000000715077224 */ /* 0x000fe400078e020a */
[----:B------:R-:W-:Y:S02]  /*f860*/  IMAD R6, R0, UR4, RZ ;  /* 0x0000000400067c24 */ /* 0x000fe4000f8e02ff */
[----:B------:R-:W-:Y:S01]  /*f870*/  IMAD.IADD R5, R5, 0x1, R9 ;  /* 0x0000000105057824 */ /* 0x000fe200078e0209 */
[----:B------:R-:W-:Y:S01]  /*f880*/  SHF.R.S32.HI R0, RZ, 0x1f, R7 ;  /* 0x0000001fff007819 */ /* 0x000fe20000011407 */
[C---:B------:R-:W-:Y:S02]  /*f890*/  IMAD R9, R3.reuse, UR5, R6 ;  /* 0x0000000503097c24 */ /* 0x040fe4000f8e0206 */
[----:B------:R-:W-:Y:S01]  /*f8a0*/  IMAD.WIDE.U32 R4, R3, UR4, R4 ;  /* 0x0000000403047c25 */ /* 0x000fe2000f8e0004 */
[----:B------:R-:W-:-:S03]  /*f8b0*/  ULDC.64 UR4, c[0x0][0xad8] ;  /* 0x0002b60000047ab9 */ /* 0x000fc60000000a00 */
[----:B------:R-:W-:Y:S02]  /*f8c0*/  IMAD R0, R0, UR4, RZ ;  /* 0x0000000400007c24 */ /* 0x000fe4000f8e02ff */
[----:B------:R-:W-:Y:S02]  /*f8d0*/  IMAD.IADD R5, R5, 0x1, R9 ;  /* 0x0000000105057824 */ /* 0x000fe400078e0209 */
[C---:B------:R-:W-:Y:S02]  /*f8e0*/  IMAD R3, R7.reuse, UR5, R0 ;  /* 0x0000000507037c24 */ /* 0x040fe4000f8e0200 */
[----:B------:R-:W-:Y:S01]  /*f8f0*/  IMAD.WIDE.U32 R4, R7, UR4, R4 ;  /* 0x0000000407047c25 */ /* 0x000fe2000f8e0004 */
[----:B------:R-:W-:-:S03]  /*f900*/  ULDC.64 UR4, c[0x0][0xa80] ;  /* 0x0002a00000047ab9 */ /* 0x000fc60000000a00 */
[----:B------:R-:W-:Y:S01]  /*f910*/  IMAD.IADD R5, R5, 0x1, R3 ;  /* 0x0000000105057824 */ /* 0x000fe200078e0203 */
[----:B------:R-:W-:Y:S01]  /*f920*/  LEA R3, P0, R4, UR4, 0x1 ;  /* 0x0000000404037c11 */ /* 0x000fe2000f8008ff */
[----:B------:R-:W-:-:S03]  /*f930*/  UMOV UR4, 0xffffffff ;  /* 0xffffffff00047882 */ /* 0x000fc60000000000 */
[----:B------:R-:W-:Y:S01]  /*f940*/  LEA.HI.X R4, R4, UR5, R5, 0x1, P0 ;  /* 0x0000000504047c11 */ /* 0x000fe200080f0c05 */
[----:B------:R-:W-:Y:S08]  /*f950*/  BRA.DIV UR4, `(.L_x_9986) ;  /* 0x0000008604007947 */ /* 0x000ff0000b800000 */
[----:B------:R2:W3:Y:S04]  /*f960*/  SHFL.IDX PT, R0, R4, RZ, 0x181f ;  /* 0x00181fff04007589 */ /* 0x0004e800000e0000 */
[----:B------:R2:W4:Y:S02]  /*f970*/  SHFL.IDX PT, R14, R3, RZ, 0x181f ;  /* 0x00181fff030e7589 */ /* 0x00052400000e0000 */
.L_x_10180:
[----:B------:R-:W-:Y:S01]  /*f980*/  IMAD R8, R8, R21, RZ ;  /* 0x0000001508087224 */ /* 0x000fe200078e02ff */
[----:B------:R-:W-:Y:S01]  /*f990*/  BSSY B1, `(.L_x_9987) ;  /* 0x0000019000017945 */ /* 0x000fe20003800000 */
[----:B------:R-:W-:-:S05]  /*f9a0*/  IMAD R7, R219, 0x80, R228 ;  /* 0x00000080db077824 */ /* 0x000fca00078e02e4 */
[----:B------:R-:W-:-:S13]  /*f9b0*/  ISETP.GE.AND P0, PT, R7, R8, PT ;  /* 0x000000080700720c */ /* 0x000fda0003f06270 */
[----:B------:R-:W-:Y:S05]  /*f9c0*/  @P0 BRA `(.L_x_9988) ;  /* 0x0000000000540947 */ /* 0x000fea0003800000 */
[----:B------:R-:W-:Y:S01]  /*f9d0*/  ULDC UR4, c[0x0][0xac8] ;  /* 0x0002b20000047ab9 */ /* 0x000fe20000000800 */
[----:B------:R-:W-:Y:S02]  /*f9e0*/  SHF.R.S32.HI R5, RZ, 0x1f, R205 ;  /* 0x0000001fff057819 */ /* 0x000fe400000114cd */
[----:B------:R-:W-:Y:S02]  /*f9f0*/  ISETP.GE.AND P3, PT, R205, UR4, PT ;  /* 0x00000004cd007c0c */ /* 0x000fe4000bf66270 */
[----:B------:R-:W-:Y:S02]  /*fa00*/  ISETP.GE.AND P2, PT, R210, UR4, PT ;  /* 0x00000004d2007c0c */ /* 0x000fe4000bf46270 */
[----:B------:R-:W-:Y:S02]  /*fa10*/  ISETP.GE.AND P1, PT, R209, UR4, PT ;  /* 0x00000004d1007c0c */ /* 0x000fe4000bf26270 */
[----:B------:R-:W-:Y:S02]  /*fa20*/  ISETP.GE.AND P0, PT, R211, UR4, PT ;  /* 0x00000004d3007c0c */ /* 0x000fe4000bf06270 */
[----:B------:R-:W-:-:S02]  /*fa30*/  SHF.R.S32.HI R9, RZ, 0x1f, R210 ;  /* 0x0000001fff097819 */ /* 0x000fc400000114d2 */
[----:B------:R-:W-:-:S03]  /*fa40*/  SHF.R.S32.HI R6, RZ, 0x1f, R209 ;  /* 0x0000001fff067819 */ /* 0x000fc600000114d1 */
[CC--:B----4-:R-:W-:Y:S02]  /*fa50*/  @!P3 LEA R10, P5, R205.reuse, R14.reuse, 0x1 ;  /* 0x0000000ecd0ab211 */ /* 0x0d0fe400078a08ff */
[C---:B------:R-:W-:Y:S02]  /*fa60*/  @!P2 LEA R12, P4, R210.reuse, R14, 0x1 ;  /* 0x0000000ed20ca211 */ /* 0x040fe400078808ff */
[----:B---3--:R-:W-:Y:S02]  /*fa70*/  @!P3 LEA.HI.X R11, R205, R0, R5, 0x1, P5 ;  /* 0x00000000cd0bb211 */ /* 0x008fe400028f0c05 */
[----:B------:R-:W-:Y:S02]  /*fa80*/  @!P1 LEA R20, P5, R209, R14, 0x1 ;  /* 0x0000000ed1149211 */ /* 0x000fe400078a08ff */
[----:B------:R-:W-:Y:S01]  /*fa90*/  @!P2 LEA.HI.X R13, R210, R0, R9, 0x1, P4 ;  /* 0x00000000d20da211 */ /* 0x000fe200020f0c09 */
[----:B------:R3:W-:Y:S01]  /*faa0*/  @!P3 ST.E.128 desc[UR40][R10.64], RZ ;  /* 0x000000ff0a00b985 */ /* 0x0007e2000c101d28 */
[----:B------:R-:W-:-:S02]  /*fab0*/  SHF.R.S32.HI R5, RZ, 0x1f, R211 ;  /* 0x0000001fff057819 */ /* 0x000fc400000114d3 */
[----:B------:R-:W-:Y:S01]  /*fac0*/  @!P0 LEA R14, P4, R211, R14, 0x1 ;  /* 0x0000000ed30e8211 */ /* 0x000fe200078808ff */
[----:B------:R3:W-:Y:S01]  /*fad0*/  @!P2 ST.E.128 desc[UR40][R12.64], RZ ;  /* 0x000000ff0c00a985 */ /* 0x0007e2000c101d28 */
[-C--:B------:R-:W-:Y:S02]  /*fae0*/  @!P1 LEA.HI.X R21, R209, R0.reuse, R6, 0x1, P5 ;  /* 0x00000000d1159211 */ /* 0x080fe400028f0c06 */
[----:B------:R-:W-:-:S03]  /*faf0*/  @!P0 LEA.HI.X R15, R211, R0, R5, 0x1, P4 ;  /* 0x00000000d30f8211 */ /* 0x000fc600020f0c05 */
[----:B------:R3:W-:Y:S04]  /*fb00*/  @!P1 ST.E.128 desc[UR40][R20.64], RZ ;  /* 0x000000ff14009985 */ /* 0x0007e8000c101d28 */
[----:B------:R3:W-:Y:S02]  /*fb10*/  @!P0 ST.E.128 desc[UR40][R14.64], RZ ;  /* 0x000000ff0e008985 */ /* 0x0007e4000c101d28 */
.L_x_9988:
[----:B------:R-:W-:Y:S05]  /*fb20*/  BSYNC B1 ;  /* 0x0000000000017941 */ /* 0x000fea0003800000 */
.L_x_9987:
[----:B------:R-:W-:-:S03]  /*fb30*/  UMOV UR4, 0xffffffff ;  /* 0xffffffff00047882 */ /* 0x000fc60000000000 */
[----:B------:R-:W-:Y:S05]  /*fb40*/  BRA.DIV UR4, `(.L_x_9989) ;  /* 0x0000008204b87947 */ /* 0x000fea000b800000 */
[----:B---3--:R3:W0:Y:S04]  /*fb50*/  SHFL.IDX PT, R0, R4, 0x1, 0x181f ;  /* 0x00381f0004007f89 */ /* 0x00862800000e0000 */
[----:B----4-:R3:W4:Y:S02]  /*fb60*/  SHFL.IDX PT, R14, R3, 0x1, 0x181f ;  /* 0x00381f00030e7f89 */ /* 0x01072400000e0000 */
.L_x_10184:
[----:B------:R-:W-:Y:S01]  /*fb70*/  VIADD R5, R7, 0x20 ;  /* 0x0000002007057836 */ /* 0x000fe20000000000 */
[----:B------:R-:W-:Y:S04]  /*fb80*/  BSSY B1, `(.L_x_9990) ;  /* 0x0000018000017945 */ /* 0x000fe80003800000 */
        /* <DEDUP_REMOVED lines=12> */
[----:B0-----:R-:W-:Y:S02]  /*fc50*/  @!P3 LEA.HI.X R11, R205, R0, R6, 0x1, P5 ;  /* 0x00000000cd0bb211 */ /* 0x001fe400028f0c06 */
        /* <DEDUP_REMOVED lines=10> */
.L_x_9991:
[----:B------:R-:W-:Y:S05]  /*fd00*/  BSYNC B1 ;  /* 0x0000000000017941 */ /* 0x000fea0003800000 */
.L_x_9990:
[----:B------:R-:W-:-:S03]  /*fd10*/  UMOV UR4, 0xffffffff ;  /* 0xffffffff00047882 */ /* 0x000fc60000000000 */
[----:B------:R-:W-:Y:S05]  /*fd20*/  BRA.DIV UR4, `(.L_x_9992) ;  /* 0x0000008204887947 */ /* 0x000fea000b800000 */
[----:B0-----:R0:W0:Y:S04]  /*fd30*/  SHFL.IDX PT, R0, R4, 0x2, 0x181f ;  /* 0x00581f0004007f89 */ /* 0x00102800000e0000 */
[----:B----4-:R4:W0:Y:S02]  /*fd40*/  SHFL.IDX PT, R14, R3, 0x2, 0x181f ;  /* 0x00581f00030e7f89 */ /* 0x01082400000e0000 */
.L_x_10188:
        /* <DEDUP_REMOVED lines=12> */
[CC--:B0-----:R-:W-:Y:S02]  /*fe10*/  @!P3 LEA R10, P5, R205.reuse, R14.reuse, 0x1 ;  /* 0x0000000ecd0ab211 */ /* 0x0c1fe400078a08ff */
[C---:B------:R-:W-:Y:S02]  /*fe20*/  @!P2 LEA R12, P4, R210.reuse, R14, 0x1 ;  /* 0x0000000ed20ca211 */ /* 0x040fe400078808ff */
[----:B------:R-:W-:Y:S02]  /*fe30*/  @!P3 LEA.HI.X R11, R205, R0, R6, 0x1, P5 ;  /* 0x00000000cd0bb211 */ /* 0x000fe400028f0c06 */
        /* <DEDUP_REMOVED lines=10> */
.L_x_9994:
[----:B------:R-:W-:Y:S05]  /*fee0*/  BSYNC B1 ;  /* 0x0000000000017941 */ /* 0x000fea0003800000 */
.L_x_9993:
[----:B------:R-:W-:-:S03]  /*fef0*/  UMOV UR4, 0xffffffff ;  /* 0xffffffff00047882 */ /* 0x000fc60000000000 */
[----:B------:R-:W-:Y:S05]  /*ff00*/  BRA.DIV UR4, `(.L_x_9995) ;  /* 0x0000008204587947 */ /* 0x000fea000b800000 */
[----:B0-----:R0:W0:Y:S04]  /*ff10*/  SHFL.IDX PT, R0, R4, 0x3, 0x181f ;  /* 0x00781f0004007f89 */ /* 0x00102800000e0000 */
[----:B------:R0:W0:Y:S02]  /*ff20*/  SHFL.IDX PT, R14, R3, 0x3, 0x181f ;  /* 0x00781f00030e7f89 */ /* 0x00002400000e0000 */
.L_x_10192:
[----:B0-234-:R-:W-:-:S05]  /*ff30*/  VIADD R3, R7, 0x60 ;  /* 0x0000006007037836 */ /* 0x01dfca0000000000 */
        /* <DEDUP_REMOVED lines=9> */
[----:B------:R-:W-:Y:S02]  /*ffd0*/  SHF.R.S32.HI R11, RZ, 0x1f, R209 ;  /* 0x0000001fff0b7819 */ /* 0x000fe400000114d1 */
[----:B------:R-:W-:Y:S02]  /*ffe0*/  SHF.R.S32.HI R10, RZ, 0x1f, R211 ;  /* 0x0000001fff0a7819 */ /* 0x000fe400000114d3 */
[CC--:B------:R-:W-:Y:S02]  /*fff0*/  @!P3 LEA R4, P5, R205.reuse, R14.reuse, 0x1 ;  /* 0x0000000ecd04b211 */ /* 0x0c0fe400078a08ff */
[----:B------:R-:W-:Y:S02]  /*10000*/  @!P2 LEA R6, P4, R210, R14, 0x1 ;  /* 0x0000000ed206a211 */ /* 0x000fe400078808ff */
[----:B------:R-:W-:Y:S02]  /*10010*/  @!P3 LEA.HI.X R5, R205, R0, R9, 0x1, P5 ;  /* 0x00000000cd05b211 */ /* 0x000fe400028f0c09 */
[----:B------:R-:W-:-:S02]  /*10020*/  @!P1 LEA R8, P5, R209, R14, 0x1 ;  /* 0x0000000ed1089211 */ /* 0x000fc400078a08ff */
[----:B------:R-:W-:Y:S01]  /*10030*/  @!P2 LEA.HI.X R7, R210, R0, R12, 0x1, P4 ;  /* 0x00000000d207a211 */ /* 0x000fe200020f0c0c */
[----:B------:R0:W-:Y:S01]  /*10040*/  @!P3 ST.E.128 desc[UR40][R4.64], RZ ;  /* 0x000000ff0400b985 */ /* 0x0001e2000c101d28 */
[----:B------:R-:W-:Y:S02]  /*10050*/  @!P0 LEA R14, P4, R211, R14, 0x1 ;  /* 0x0000000ed30e8211 */ /* 0x000fe400078808ff */
[-C--:B------:R-:W-:Y:S01]  /*10060*/  @!P1 LEA.HI.X R9, R209, R0.reuse, R11, 0x1, P5 ;  /* 0x00000000d1099211 */ /* 0x080fe200028f0c0b */
[----:B------:R0:W-:Y:S01]  /*10070*/  @!P2 ST.E.128 desc[UR40][R6.64], RZ ;  /* 0x000000ff0600a985 */ /* 0x0001e2000c101d28 */
[----:B------:R-:W-:-:S03]  /*10080*/  @!P0 LEA.HI.X R15, R211, R0, R10, 0x1, P4 ;  /* 0x00000000d30f8211 */ /* 0x000fc600020f0c0a */
[----:B------:R0:W-:Y:S04]  /*10090*/  @!P1 ST.E.128 desc[UR40][R8.64], RZ ;  /* 0x000000ff08009985 */ /* 0x0001e8000c101d28 */
[----:B------:R0:W-:Y:S02]  /*100a0*/  @!P0 ST.E.128 desc[UR40][R14.64], RZ ;  /* 0x000000ff0e008985 */ /* 0x0001e4000c101d28 */
.L_x_9982:
[----:B------:R-:W-:Y:S05]  /*100b0*/  BSYNC B0 ;  /* 0x0000000000007941 */ /* 0x000fea0003800000 */
.L_x_9973:
[----:B------:R-:W-:Y:S02]  /*100c0*/  ULDC UR4, c[0x0][0xc3c] ;  /* 0x00030f0000047ab9 */ /* 0x000fe40000000800 */
[----:B-1----:R-:W-:-:S13]  /*100d0*/  ISETP.GE.AND P0, PT, R91, UR4, PT ;  /* 0x000000045b007c0c */ /* 0x002fda000bf06270 */
[----:B------:R-:W-:Y:S05]  /*100e0*/  @!P0 BRA `(.L_x_9996) ;  /* 0xffffff0c00d88947 */ /* 0x000fea000383ffff */
[----:B------:R-:W-:Y:S05]  /*100f0*/  BRA `(.L_x_9863) ;  /* 0x0000007400407947 */ /* 0x000fea0003800000 */
.L_x_9861:
[----:B------:R-:W-:-:S08]  /*10100*/  NOP ;  /* 0x0000000000007918 */ /* 0x000fd00000000000 */
[----:B--2---:R-:W0:-:S00]  /*10110*/  USETMAXREG.DEALLOC.CTAPOOL 0x18 ;  /* 0x00000018000079c8 */ /* 0x004e0000080e0500 */
        /* <DEDUP_REMOVED lines=16> */
.L_x_9997:
        /* <DEDUP_REMOVED lines=42> */
.L_x_10003:
        /* <DEDUP_REMOVED lines=12> */
.L_x_10002:
[----:B------:R-:W-:Y:S05]  /*10580*/  BSYNC B0 ;  /* 0x0000000000007941 */ /* 0x000fea0003800000 */
.L_x_10001:
        /* <DEDUP_REMOVED lines=22> */
.L_x_9999:
        /* <DEDUP_REMOVED lines=16> */
.L_x_10004:
        /* <DEDUP_REMOVED lines=25> */
.L_x_10000:
[----:B------:R-:W-:Y:S02]  /*10980*/  IMAD.MOV.U32 R17, RZ, RZ, RZ ;  /* 0x000000ffff117224 */ /* 0x000fe400078e00ff */
[----:B------:R-:W-:Y:S02]  /*10990*/  IMAD.U32 R16, RZ, RZ, UR6 ;  /* 0x00000006ff107e24 */ /* 0x000fe4000f8e00ff */
[----:B------:R-:W-:-:S07]  /*109a0*/  IMAD.MOV.U32 R18, RZ, RZ, RZ ;  /* 0x000000ffff127224 */ /* 0x000fce00078e00ff */
.L_x_10005:
[----:B------:R-:W-:-:S13]  /*109b0*/  ISETP.NE.AND P0, PT, R5, RZ, PT ;  /* 0x000000ff0500720c */ /* 0x000fda0003f05270 */
[----:B------:R-:W0:Y:S01]  /*109c0*/  @!P0 S2R R3, SR_CgaCtaId ;  /* 0x0000000000038919 */ /* 0x000e220000008800 */
[----:B------:R-:W-:-:S04]  /*109d0*/  @!P0 MOV R0, 0x400 ;  /* 0x0000040000008802 */ /* 0x000fc80000000f00 */
[----:B0-----:R-:W-:-:S05]  /*109e0*/  @!P0 LEA R0, R3, R0, 0x18 ;  /* 0x0000000003008211 */ /* 0x001fca00078ec0ff */
[----:B------:R2:W-:Y:S01]  /*109f0*/  @!P0 STS.128 [R0+0x228d0], R16 ;  /* 0x0228d01000008388 */ /* 0x0005e20000000c00 */
[----:B------:R-:W-:Y:S06]  /*10a00*/  BAR.ARV 0x5, 0x180 ;  /* 0x0146000000007b1d */ /* 0x000fec0000002000 */
.L_x_9998:
        /* <DEDUP_REMOVED lines=33> */
.L_x_10146:
[----:B0-2---:R-:W0:Y:S02]  /*10c20*/  LDC.64 R2, c[0x0][0xc88] ;  /* 0x00032200ff027b82 */ /* 0x005e240000000a00 */
[----:B0-----:R-:W-:-:S05]  /*10c30*/  IMAD.WIDE R2, R19, 0x4, R2 ;  /* 0x0000000413027825 */ /* 0x001fca00078e0202 */
[----:B------:R-:W2:Y:S01]  /*10c40*/  LDG.E R15, desc[UR40][R2.64] ;  /* 0x00000028020f7981 */ /* 0x000ea2000c1e1900 */
[----:B------:R-:W-:Y:S05]  /*10c50*/  YIELD ;  /* 0x0000000000007946 */ /* 0x000fea0003800000 */
[----:B------:R-:W-:Y:S01]  /*10c60*/  ULDC.64 UR4, c[0x0][0xa28] ;  /* 0x00028a0000047ab9 */ /* 0x000fe20000000a00 */
[----:B---3--:R-:W-:Y:S01]  /*10c70*/  IMAD.MOV.U32 R0, RZ, RZ, RZ ;  /* 0x000000ffff007224 */ /* 0x008fe200078e00ff */
        /* <DEDUP_REMOVED lines=14> */
[----:B-1---5:R1:W5:Y:S01]  /*10d60*/  @P0 LDG.E R0, desc[UR40][R2.64] ;  /* 0x0000002802000981 */ /* 0x022362000c1e1900 */
        /* <DEDUP_REMOVED lines=43> */
.L_x_10007:
        /* <DEDUP_REMOVED lines=12> */
.L_x_10008:
[----:B------:R-:W-:Y:S05]  /*110e0*/  @!P0 BRA `(.L_x_10009) ;  /* 0x00000000000c8947 */ /* 0x000fea0003800000 */
[----:B------:R-:W2:Y:S04]  /*110f0*/  LDG.E R4, desc[UR40][R8.64] ;  /* 0x0000002808047981 */ /* 0x000ea8000c1e1900 */
[----:B------:R-:W2:Y:S02]  /*11100*/  LDG.E R2, desc[UR40][R8.64+0x4] ;  /* 0x0000042808027981 */ /* 0x000ea4000c1e1900 */
[----:B--2---:R-:W-:-:S07]  /*11110*/  IMAD.IADD R2, R2, 0x1, -R4 ;  /* 0x0000000102027824 */ /* 0x004fce00078e0a04 */
.L_x_10009:
[----:B-----5:R-:W-:Y:S02]  /*11120*/  IMAD.IADD R0, R2, 0x1, -R0 ;  /* 0x0000000102007824 */ /* 0x020fe400078e0a00 */
[----:B------:R-:W2:Y:S04]  /*11130*/  @P1 LDG.E R2, desc[UR40][R6.64] ;  /* 0x0000002806021981 */ /* 0x000ea8000c1e1900 */
[----:B------:R-:W2:Y:S01]  /*11140*/  @P1 LDG.E R6, desc[UR40][R6.64+0x4] ;  /* 0x0000042806061981 */ /* 0x000ea2000c1e1900 */
[----:B------:R-:W-:Y:S01]  /*11150*/  BSSY B0, `(.L_x_10010) ;  /* 0x0000150000007945 */ /* 0x000fe20003800000 */
[----:B--2---:R-:W-:-:S04]  /*11160*/  @P1 IMAD.IADD R10, R6, 0x1, -R2 ;  /* 0x00000001060a1824 */ /* 0x004fc800078e0a02 */
[----:B0-----:R-:W-:-:S04]  /*11170*/  IMAD.IADD R4, R0, 0x1, R10 ;  /* 0x0000000100047824 */ /* 0x001fc800078e020a */
[----:B------:R-:W-:Y:S01]  /*11180*/  VIADD R2, R4, 0x5f ;  /* 0x0000005f04027836 */ /* 0x000fe20000000000 */
[----:B------:R0:W-:Y:S03]  /*11190*/  STL [R1+0x50], R4 ;  /* 0x0000500401007387 */ /* 0x0001e60000100800 */
[----:B------:R-:W-:-:S05]  /*111a0*/  IMAD.HI R2, R2, 0x2aaaaaab, RZ ;  /* 0x2aaaaaab02027827 */ /* 0x000fca00078e02ff */
[----:B0-----:R-:W-:-:S04]  /*111b0*/  SHF.R.U32.HI R4, RZ, 0x1f, R2 ;  /* 0x0000001fff047819 */ /* 0x001fc80000011602 */
[----:B------:R-:W-:-:S05]  /*111c0*/  LEA.HI.SX32 R5, R2, R4, 0x1c ;  /* 0x0000000402057211 */ /* 0x000fca00078fe2ff */
[--C-:B------:R-:W-:Y:S01]  /*111d0*/  IMAD R2, R5, 0x60, -R0.reuse ;  /* 0x0000006005027824 */ /* 0x100fe200078e0a00 */
[----:B------:R0:W-:Y:S01]  /*111e0*/  STL [R1+0x30], R5 ;  /* 0x0000300501007387 */ /* 0x0001e20000100800 */
[----:B------:R-:W-:-:S03]  /*111f0*/  IMAD.MOV R0, RZ, RZ, -R0 ;  /* 0x000000ffff007224 */ /* 0x000fc600078e0a00 */
[----:B------:R-:W-:Y:S02]  /*11200*/  VIMNMX R10, R2, R10, PT ;  /* 0x0000000a020a7248 */ /* 0x000fe40003fe0100 */
[----:B------:R-:W-:-:S04]  /*11210*/  VIMNMX R0, RZ, R0, !PT ;  /* 0x00000000ff007248 */ /* 0x000fc80007fe0100 */
[----:B------:R-:W-:Y:S01]  /*11220*/  ISETP.GT.AND P0, PT, R10, R0, PT ;  /* 0x000000000a00720c */ /* 0x000fe20003f04270 */
[----:B0-----:R-:W-:-:S05]  /*11230*/  IMAD.WIDE.U32 R4, R0, -0x55555555, RZ ;  /* 0xaaaaaaab00047825 */ /* 0x001fca00078e00ff */
        /* <DEDUP_REMOVED lines=16> */
.L_x_10195:
[----:B-1----:R-:W-:Y:S02]  /*11340*/  ISETP.NE.AND P0, PT, R14, RZ, PT ;  /* 0x000000ff0e00720c */ /* 0x002fe40003f05270 */
[----:B------:R-:W-:-:S11]  /*11350*/  PLOP3.LUT P6, PT, PT, PT, PT, 0x8, 0x0 ;  /* 0x000000000000781c */ /* 0x000fd60003fce170 */
[----:B------:R-:W-:Y:S05]  /*11360*/  @P0 BRA `(.L_x_10013) ;  /* 0x00000000000c0947 */ /* 0x000fea0003800000 */
[----:B------:R-:W-:-:S03]  /*11370*/  UMOV UR4, 0xffffffff ;  /* 0xffffffff00047882 */ /* 0x000fc60000000000 */
[----:B------:R-:W-:Y:S05]  /*11380*/  BRA.DIV UR4, `(.L_x_10014) ;  /* 0x0000006e04b47947 */ /* 0x000fea000b800000 */
[----:B------:R-:W-:-:S13]  /*11390*/  ELECT P6, URZ, PT ;  /* 0x00000000003f782f */ /* 0x000fda00038c0000 */
.L_x_10013:
        /* <DEDUP_REMOVED lines=10> */
.L_x_10198:
[----:B------:R-:W-:Y:S05]  /*11440*/  BSYNC B1 ;  /* 0x0000000000017941 */ /* 0x000fea0003800000 */
.L_x_10015:
[----:B------:R-:W-:Y:S04]  /*11450*/  BSSY B1, `(.L_x_10017) ;  /* 0x0000083000017945 */ /* 0x000fe80003800000 */
[----:B------:R-:W-:Y:S05]  /*11460*/  @!P6 BRA `(.L_x_10018) ;  /* 0x000000080004e947 */ /* 0x000fea0003800000 */
[----:B------:R-:W2:Y:S04]  /*11470*/  LDL R6, [R1+0x4] ;  /* 0x0000040001067983 */ /* 0x000ea80000100800 */
[----:B------:R-:W3:Y:S01]  /*11480*/  LDL R7, [R1+0xc] ;  /* 0x00000c0001077983 */ /* 0x000ee20000100800 */
[----:B0-----:R-:W0:Y:S01]  /*11490*/  S2R R5, SR_TID.X ;  /* 0x0000000000057919 */ /* 0x001e220000002100 */
        /* <DEDUP_REMOVED lines=9> */
.L_x_10199:
[----:B------:R-:W-:Y:S05]  /*11530*/  BSYNC B2 ;  /* 0x0000000000027941 */ /* 0x000fea0003800000 */
.L_x_10019:
        /* <DEDUP_REMOVED lines=9> */
.L_x_10022:
[----:B------:R-:W-:Y:S05]  /*115d0*/  BSYNC B2 ;  /* 0x0000000000027941 */ /* 0x000fea0003800000 */
.L_x_10021:
        /* <DEDUP_REMOVED lines=14> */
.L_x_10023:
        /* <DEDUP_REMOVED lines=13> */
.L_x_10200:
[----:B------:R-:W-:Y:S05]  /*11790*/  BSYNC B2 ;  /* 0x0000000000027941 */ /* 0x000fea0003800000 */
.L_x_10024:
        /* <DEDUP_REMOVED lines=11> */
.L_x_10027:
[----:B------:R-:W-:Y:S05]  /*11850*/  BSYNC B2 ;  /* 0x0000000000027941 */ /* 0x000fea0003800000 */
.L_x_10026:
        /* <DEDUP_REMOVED lines=11> */
.L_x_10028:
        /* <DEDUP_REMOVED lines=15> */
.L_x_10029:
        /* <DEDUP_REMOVED lines=15> */
.L_x_10030:
        /* <DEDUP_REMOVED lines=15> */
.L_x_10031:
        /* <DEDUP_REMOVED lines=10> */
.L_x_10018:
[----:B------:R-:W-:Y:S05]  /*11c80*/  BSYNC B1 ;  /* 0x0000000000017941 */ /* 0x000fea0003800000 */
.L_x_10017:
        /* <DEDUP_REMOVED lines=13> */
.L_x_10047:
        /* <DEDUP_REMOVED lines=14> */
.L_x_10201:
[----:B------:R-:W-:Y:S05]  /*11e40*/  BSYNC B2 ;  /* 0x0000000000027941 */ /* 0x000fea0003800000 */
.L_x_10034:
        /* <DEDUP_REMOVED lines=9> */
.L_x_10037:
[----:B------:R-:W-:Y:S05]  /*11ee0*/  BSYNC B2 ;  /* 0x0000000000027941 */ /* 0x000fea0003800000 */
.L_x_10036:
        /* <DEDUP_REMOVED lines=13> */
.L_x_10038:
        /* <DEDUP_REMOVED lines=13> */
.L_x_10202:
[----:B------:R-:W-:Y:S05]  /*12090*/  BSYNC B2 ;  /* 0x0000000000027941 */ /* 0x000fea0003800000 */
.L_x_10039:
        /* <DEDUP_REMOVED lines=11> */
.L_x_10042:
[----:B------:R-:W-:Y:S05]  /*12150*/  BSYNC B2 ;  /* 0x0000000000027941 */ /* 0x000fea0003800000 */
.L_x_10041:
        /* <DEDUP_REMOVED lines=11> */
.L_x_10043:
        /* <DEDUP_REMOVED lines=15> */
.L_x_10044:
        /* <DEDUP_REMOVED lines=15> */
.L_x_10045:
        /* <DEDUP_REMOVED lines=15> */
.L_x_10046:
        /* <DEDUP_REMOVED lines=10> */
.L_x_10033:
[----:B------:R-:W-:Y:S05]  /*12580*/  BSYNC B1 ;  /* 0x0000000000017941 */ /* 0x000fea0003800000 */
.L_x_10032:
        /* <DEDUP_REMOVED lines=12> */
.L_x_10011:
[----:B------:R-:W-:Y:S05]  /*12650*/  BSYNC B0 ;  /* 0x0000000000007941 */ /* 0x000fea0003800000 */
.L_x_10010:
        /* <DEDUP_REMOVED lines=11> */
[----:B------:R-:W-:Y:S02]  /*12710*/  VOTEU.ANY UR4, UPT, PT ;  /* 0x0000000000047886 */ /* 0x000fe400038e0100 */
        /* <DEDUP_REMOVED lines=9> */
[----:B0-----:R-:W-:Y:S01]  /*127b0*/  IADD3 R16, R0, UR36, R7 ;  /* 0x0000002400107c10 */ /* 0x001fe2000fffe007 */
[----:B------:R-:W-:Y:S06]  /*127c0*/  BRA `(.L_x_10050) ;  /* 0x0000004000147947 */ /* 0x000fec0003800000 */
.L_x_10049:
        /* <DEDUP_REMOVED lines=21> */
.L_x_10052:
[----:B------:R-:W-:Y:S05]  /*12920*/  BSYNC B6 ;  /* 0x0000000000067941 */ /* 0x000fea0003800000 */
.L_x_10051:
        /* <DEDUP_REMOVED lines=21> */
.L_x_10055:
        /* <DEDUP_REMOVED lines=16> */
.L_x_10054:
[----:B------:R-:W-:Y:S05]  /*12b80*/  BSYNC B6 ;  /* 0x0000000000067941 */ /* 0x000fea0003800000 */
.L_x_10053:
        /* <DEDUP_REMOVED lines=26> */
.L_x_10205:
        /* <DEDUP_REMOVED lines=11> */
.L_x_10208:
        /* <DEDUP_REMOVED lines=25> */
.L_x_10059:
[----:B------:R-:W2:Y:S04]  /*12f70*/  LDL R7, [R1+0x4] ;  /* 0x0000040001077983 */ /* 0x000ea80000100800 */
[----:B01----:R-:W2:Y:S04]  /*12f80*/  LDL R0, [R1+0x8] ;  /* 0x0000080001007983 */ /* 0x003ea80000100800 */
[----:B------:R-:W3:Y:S01]  /*12f90*/  LDL R2, [R1+0x14] ;  /* 0x0000140001027983 */ /* 0x000ee20000100800 */
[----:B--2---:R-:W-:Y:S01]  /*12fa0*/  IMAD R0, R0, 0x8, R7 ;  /* 0x0000000800007824 */ /* 0x004fe200078e0207 */
[----:B---3--:R-:W-:-:S04]  /*12fb0*/  SHF.L.U32 R2, R2, 0x1f, RZ ;  /* 0x0000001f02027819 */ /* 0x008fc800000006ff */
[----:B------:R-:W0:Y:S02]  /*12fc0*/  SYNCS.PHASECHK.TRANS64.TRYWAIT P0, [R0+URZ+0x22840], R2 ;  /* 0x02284002000075a7 */ /* 0x000e24000800017f */
[----:B0-----:R-:W-:Y:S05]  /*12fd0*/  @!P0 BRA `(.L_x_10060) ;  /* 0x00000054007c8947 */ /* 0x001fea0003800000 */
.L_x_10209:
        /* <DEDUP_REMOVED lines=11> */
.L_x_10061:
[----:B------:R-:W2:Y:S04]  /*13090*/  LDL R7, [R1+0x4] ;  /* 0x0000040001077983 */ /* 0x000ea80000100800 */
[----:B------:R-:W2:Y:S04]  /*130a0*/  LDL R6, [R1+0x8] ;  /* 0x0000080001067983 */ /* 0x000ea80000100800 */
[----:B------:R-:W3:Y:S04]  /*130b0*/  LDL R5, [R1+0x5c] ;  /* 0x00005c0001057983 */ /* 0x000ee80000100800 */
[----:B------:R-:W4:Y:S04]  /*130c0*/  LDL R4, [R1+0x24] ;  /* 0x0000240001047983 */ /* 0x000f280000100800 */
[----:B------:R-:W5:Y:S04]  /*130d0*/  LDL R3, [R1] ;  /* 0x0000000001037983 */ /* 0x000f680000100800 */
[----:B0-----:R-:W5:Y:S01]  /*130e0*/  LDL.LU R2, [R1+0x1c] ;  /* 0x00001c0001027983 */ /* 0x001f620000300800 */
[----:B------:R-:W-:Y:S01]  /*130f0*/  R2UR UR9, R0 ;  /* 0x00000000000972ca */ /* 0x000fe200000e0000 */
[----:B------:R-:W-:Y:S01]  /*13100*/  UIADD3 UR6, UP0, UR38, 0x370, URZ ;  /* 0x0000037026067890 */ /* 0x000fe2000ff1e03f */
[----:B------:R-:W-:Y:S01]  /*13110*/  PLOP3.LUT P0, PT, PT, PT, PT, 0x80, 0x0 ;  /* 0x000000000000781c */ /* 0x000fe20003f0f070 */
[----:B------:R-:W-:Y:S01]  /*13120*/  UMOV UR5, 0x14f00000 ;  /* 0x14f0000000057882 */ /* 0x000fe20000000000 */
[----:B------:R-:W-:Y:S01]  /*13130*/  R2UR UR12, R18 ;  /* 0x00000000120c72ca */ /* 0x000fe200000e0000 */
[----:B------:R-:W-:Y:S01]  /*13140*/  UIADD3.X UR7, URZ, UR39, URZ, UP0, !UPT ;  /* 0x000000273f077290 */ /* 0x000fe200087fe43f */
[----:B------:R-:W-:-:S07]  /*13150*/  UMOV UR10, URZ ;  /* 0x0000003f000a7c82 */ /* 0x000fce0008000000 */
[----:B------:R-:W-:Y:S01]  /*13160*/  UIADD3 UR9, UR9, 0x22830, URZ ;  /* 0x0002283009097890 */ /* 0x000fe2000fffe03f */
[----:B--2---:R-:W-:Y:S01]  /*13170*/  IMAD R0, R6, 0x3000, R7 ;  /* 0x0000300006007824 */ /* 0x004fe200078e0207 */
[----:B---3--:R-:W-:-:S04]  /*13180*/  R2UR UR11, R5 ;  /* 0x00000000050b72ca */ /* 0x008fc800000e0000 */
[----:B------:R-:W-:Y:S02]  /*13190*/  R2UR UR8, R0 ;  /* 0x00000000000872ca */ /* 0x000fe400000e0000 */
[----:B----4-:R-:W-:Y:S02]  /*131a0*/  R2UR UR4, R4 ;  /* 0x00000000040472ca */ /* 0x010fe400000e0000 */
[----:B-----5:R-:W-:Y:S02]  /*131b0*/  R2UR UR13, R3 ;  /* 0x00000000030d72ca */ /* 0x020fe400000e0000 */
[----:B------:R-:W-:-:S07]  /*131c0*/  LOP3.LUT R2, R2, 0xfffffffe, RZ, 0xc0, !PT ;  /* 0xfffffffe02027812 */ /* 0x000fce00078ec0ff */
[----:B------:R-:W-:Y:S01]  /*131d0*/  UIADD3 UR8, UR8, 0x1c400, URZ ;  /* 0x0001c40008087890 */ /* 0x000fe2000fffe03f */
[----:B------:R-:W-:Y:S01]  /*131e0*/  @P0 LOP3.LUT R2, R2, 0x1, RZ, 0xfc, !PT ;  /* 0x0000000102020812 */ /* 0x000fe200078efcff */
[----:B------:R-:W-:-:S03]  /*131f0*/  UIMAD UR11, UR11, 0x60, UR4 ;  /* 0x000000600b0b78a4 */ /* 0x000fc6000f8e0204 */
[----:B------:R-:W-:Y:S01]  /*13200*/  UMOV UR4, 0x0 ;  /* 0x0000000000047882 */ /* 0x000fe20000000000 */
[----:B------:R1:W-:Y:S05]  /*13210*/  STL [R1+0x1c], R2 ;  /* 0x00001c0201007387 */ /* 0x0003ea0000100800 */
[----:B------:R1:W-:Y:S01]  /*13220*/  UTMALDG.4D [UR8], [UR6], desc[UR4] ;  /* 0x00000408060075b4 */ /* 0x0003e20008019000 */
[----:B------:R-:W-:Y:S02]  /*13230*/  NOP ;  /* 0x0000000000007918 */ /* 0x000fe40000000000 */
.L_x_10057:
[----:B-1----:R-:W2:Y:S04]  /*13240*/  LDL R2, [R1+0x4] ;  /* 0x0000040001027983 */ /* 0x002ea80000100800 */
        /* <DEDUP_REMOVED lines=42> */
.L_x_10063:
[----:B------:R-:W-:Y:S05]  /*134f0*/  BSYNC B6 ;  /* 0x0000000000067941 */ /* 0x000fea0003800000 */
.L_x_10062:
[----:B-1----:R-:W2:Y:S01]  /*13500*/  LDL.LU R4, [R1+0x38] ;  /* 0x0000380001047983 */ /* 0x002ea20000300800 */
[----:B------:R-:W0:Y:S01]  /*13510*/  LDC R7, c[0x0][0x448] ;  /* 0x00011200ff077b82 */ /* 0x000e220000000800 */
        /* <DEDUP_REMOVED lines=8> */
[----:B0-----:R-:W-:Y:S01]  /*135a0*/  ISETP.NE.AND P0, PT, R7, 0x1, PT ;  /* 0x000000010700780c */ /* 0x001fe20003f05270 */
[----:B------:R-:W0:Y:S02]  /*135b0*/  S2R R8, SR_TID.X ;  /* 0x0000000000087919 */ /* 0x000e240000002100 */
[----:B0-----:R-:W-:-:S05]  /*135c0*/  IMAD.SHL.U32 R9, R8, 0x8, RZ ;  /* 0x0000000808097824 */ /* 0x001fca00078e00ff */
        /* <DEDUP_REMOVED lines=41> */
[----:B-1----:R-:W-:Y:S09]  /*13860*/  BRA.DIV UR4, `(.L_x_10064) ;  /* 0x0000004e046c7947 */ /* 0x002ff2000b800000 */
[----:B------:R-:W2:Y:S01]  /*13870*/  LDL.LU R6, [R1+0x54] ;  /* 0x0000540001067983 */ /* 0x000ea20000300800 */
[----:B------:R-:W0:Y:S02]  /*13880*/  S2R R5, SR_TID.X ;  /* 0x0000000000057919 */ /* 0x000e240000002100 */
[----:B0-----:R-:W-:-:S04]  /*13890*/  LOP3.LUT R5, R5, 0x7f, RZ, 0xc0, !PT ;  /* 0x0000007f05057812 */ /* 0x001fc800078ec0ff */
[----:B------:R-:W-:-:S05]  /*138a0*/  SHF.R.U32.HI R5, RZ, 0x3, R5 ;  /* 0x00000003ff057819 */ /* 0x000fca0000011605 */
[----:B------:R-:W-:-:S04]  /*138b0*/  IMAD.IADD R2, R5, 0x1, R17 ;  /* 0x0000000105027824 */ /* 0x000fc800078e0211 */
[----:B------:R-:W-:Y:S02]  /*138c0*/  VIADD R5, R2, 0x10 ;  /* 0x0000001002057836 */ /* 0x000fe40000000000 */
[----:B--2---:R-:W-:Y:S02]  /*138d0*/  IMAD R3, R6, R7, RZ ;  /* 0x0000000706037224 */ /* 0x004fe400078e02ff */
[----:B------:R-:W0:Y:S04]  /*138e0*/  SHFL.IDX PT, R7, R4, RZ, 0x181f ;  /* 0x00181fff04077589 */ /* 0x000e2800000e0000 */
[----:B------:R-:W1:Y:S01]  /*138f0*/  SHFL.IDX PT, R6, R0, RZ, 0x181f ;  /* 0x00181fff00067589 */ /* 0x000e6200000e0000 */
        /* <DEDUP_REMOVED lines=59> */
[----:B------:R-:W-:Y:S01]  /*13cb0*/  @!P1 IMAD.MOV.U32 R6, RZ, RZ, R5 ;  /* 0x000000ffff069224 */ /* 0x000fe200078e0005 */
[----:B------:R-:W0:Y:S04]  /*13cc0*/  SHFL.IDX PT, R0, R0, 0x7, 0x181f ;  /* 0x00f81f0000007f89 */ /* 0x000e2800000e0000 */
[----:B------:R1:W-:Y:S04]  /*13cd0*/  @!P1 LDGSTS.E.BYPASS.LTC128B.128 [R10+0x1b400], desc[UR40][R6.64], !P0 ;  /* 0x1b400000060a9fae */ /* 0x0003e8000c101d68 */
[----:B------:R-:W2:Y:S02]  /*13ce0*/  SHFL.IDX PT, R4, R4, 0x7, 0x181f ;  /* 0x00f81f0004047f89 */ /* 0x000ea400000e0000 */
.L_x_10226:
[----:B------:R3:W5:Y:S01]  /*13cf0*/  LDL R9, [R1+0x4] ;  /* 0x0000040001097983 */ /* 0x0007620000100800 */
[----:B------:R-:W4:Y:S01]  /*13d00*/  S2R R5, SR_TID.X ;  /* 0x0000000000057919 */ /* 0x000f220000002100 */
[----:B------:R-:W-:-:S05]  /*13d10*/  VIADD R2, R2, 0x70 ;  /* 0x0000007002027836 */ /* 0x000fca0000000000 */
[----:B------:R-:W-:Y:S01]  /*13d20*/  ISETP.GE.AND P1, PT, R2, R3, PT ;  /* 0x000000030200720c */ /* 0x000fe20003f26270 */
[----:B----4-:R-:W-:-:S05]  /*13d30*/  IMAD.SHL.U32 R5, R5, 0x8, RZ ;  /* 0x0000000805057824 */ /* 0x010fca00078e00ff */
[----:B------:R-:W-:-:S07]  /*13d40*/  LOP3.LUT R5, R5, 0x38, RZ, 0xc0, !PT ;  /* 0x0000003805057812 */ /* 0x000fce00078ec0ff */
[----:B--2---:R-:W-:-:S05]  /*13d50*/  @!P1 LEA R2, P2, R5, R4, 0x1 ;  /* 0x0000000405029211 */ /* 0x004fca00078408ff */
[----:B0-----:R-:W-:-:S05]  /*13d60*/  @!P1 IMAD.X R3, RZ, RZ, R0, P2 ;  /* 0x000000ffff039224 */ /* 0x001fca00010e0600 */
[----:B------:R-:W-:Y:S01]  /*13d70*/  @!PT LDS RZ, [RZ] ;  /* 0x00000000fffff984 */ /* 0x000fe20000000800 */
[----:B------:R-:W-:Y:S01]  /*13d80*/  @!PT LDS RZ, [RZ] ;  /* 0x00000000fffff984 */ /* 0x000fe20000000800 */
[----:B------:R-:W-:Y:S01]  /*13d90*/  @!PT LDS RZ, [RZ] ;  /* 0x00000000fffff984 */ /* 0x000fe20000000800 */
[----:B------:R3:W-:Y:S01]  /*13da0*/  @!P1 LDGSTS.E.BYPASS.LTC128B.128 [R10+0x1bc00], desc[UR40][R2.64], !P0 ;  /* 0x1bc00000020a9fae */ /* 0x0007e2000c101d68 */
[----:B------:R-:W-:Y:S01]  /*13db0*/  PLOP3.LUT P0, PT, PT, PT, PT, 0x80, 0x0 ;  /* 0x000000000000781c */ /* 0x000fe20003f0f070 */
[----:B------:R-:W-:-:S12]  /*13dc0*/  NOP ;  /* 0x0000000000007918 */ /* 0x000fd80000000000 */
.L_x_10065:
[----:B---3--:R-:W2:Y:S01]  /*13dd0*/  LDL R2, [R1+0x4] ;  /* 0x0000040001027983 */ /* 0x008ea20000100800 */
        /* <DEDUP_REMOVED lines=18> */
.L_x_10227:
[----:B------:R-:W-:Y:S05]  /*13f00*/  BSYNC B0 ;  /* 0x0000000000007941 */ /* 0x000fea0003800000 */
.L_x_10066:
        /* <DEDUP_REMOVED lines=16> */
.L_x_10228:
[----:B------:R-:W-:Y:S05]  /*14010*/  BSYNC B1 ;  /* 0x0000000000017941 */ /* 0x000fea0003800000 */
.L_x_10070:
        /* <DEDUP_REMOVED lines=9> */
.L_x_10073:
[----:B------:R-:W-:Y:S05]  /*140b0*/  BSYNC B1 ;  /* 0x0000000000017941 */ /* 0x000fea0003800000 */
.L_x_10072:
        /* <DEDUP_REMOVED lines=14> */
.L_x_10074:
        /* <DEDUP_REMOVED lines=16> */
.L_x_10075:
        /* <DEDUP_REMOVED lines=16> */
.L_x_10076:
        /* <DEDUP_REMOVED lines=16> */
.L_x_10077:
        /* <DEDUP_REMOVED lines=11> */
.L_x_10069:
[----:B------:R-:W-:Y:S05]  /*14550*/  BSYNC B0 ;  /* 0x0000000000007941 */ /* 0x000fea0003800000 */
.L_x_10068:
[----:B------:R-:W2:Y:S01]  /*14560*/  LDL.LU R4, [R1+0x50] ;  /* 0x0000500001047983 */ /* 0x000ea20000300800 */
[----:B------:R-:W-:Y:S01]  /*14570*/  BSSY B0, `(.L_x_10078) ;  /* 0x000020f000007945 */ /* 0x000fe20003800000 */
[----:B--2---:R-:W-:-:S13]  /*14580*/  ISETP.GE.AND P0, PT, R4, 0x61, PT ;  /* 0x000000610400780c */ /* 0x004fda0003f06270 */
[----:B------:R-:W-:Y:S05]  /*14590*/  @!P0 BRA `(.L_x_10079) ;  /* 0x0000002000308947 */ /* 0x000fea0003800000 */
[----:B------:R-:W1:Y:S01]  /*145a0*/  LDL R4, [R1+0x30] ;  /* 0x0000300001047983 */ /* 0x000e620000100800 */
[----:B------:R-:W-:Y:S01]  /*145b0*/  IMAD.MOV.U32 R0, RZ, RZ, 0x1 ;  /* 0x00000001ff007424 */ /* 0x000fe200078e00ff */
[----:B------:R-:W-:Y:S01]  /*145c0*/  BSSY B2, `(.L_x_10080) ;  /* 0x00000b3000027945 */ /* 0x000fe20003800000 */
[----:B-1----:R-:W-:-:S05]  /*145d0*/  IMAD.MOV R6, RZ, RZ, -R4 ;  /* 0x000000ffff067224 */ /* 0x002fca00078e0a04 */
        /* <DEDUP_REMOVED lines=26> */
[----:B-----5:R-:W3:Y:S01]  /*14780*/  LDL R9, [R1+0x10] ;  /* 0x0000100001097983 */ /* 0x020ee20000100800 */
        /* <DEDUP_REMOVED lines=16> */
.L_x_10084:
[----:B-1----:R-:W2:Y:S01]  /*14890*/  LDL R2, [R1+0x4] ;  /* 0x0000040001027983 */ /* 0x002ea20000100800 */
[----:B------:R-:W-:Y:S01]  /*148a0*/  SHF.L.U32 R5, R7, 0x1f, RZ ;  /* 0x0000001f07057819 */ /* 0x000fe200000006ff */
[----:B------:R-:W1:Y:S01]  /*148b0*/  S2R R3, SR_TID.X ;  /* 0x0000000000037919 */ /* 0x000e620000002100 */
[----:B------:R-:W-:Y:S01]  /*148c0*/  BSSY B3, `(.L_x_10085) ;  /* 0x0000006000037945 */ /* 0x000fe20003800000 */
[----:B-1----:R-:W-:-:S04]  /*148d0*/  LOP3.LUT R3, R3, 0x7f, RZ, 0xc0, !PT ;  /* 0x0000007f03037812 */ /* 0x002fc800078ec0ff */
[----:B------:R-:W-:Y:S01]  /*148e0*/  ISETP.NE.AND P1, PT, R3, RZ, PT ;  /* 0x000000ff0300720c */ /* 0x000fe20003f25270 */
[----:B--2---:R-:W-:-:S04]  /*148f0*/  IMAD R2, R8, 0x8, R2 ;  /* 0x0000000808027824 */ /* 0x004fc800078e0202 */
[----:B------:R-:W1:Y:S02]  /*14900*/  SYNCS.PHASECHK.TRANS64.TRYWAIT P0, [R2+URZ+0x22840], R5 ;  /* 0x02284005020075a7 */ /* 0x000e64000800017f */
[----:B-1----:R-:W-:Y:S06]  /*14910*/  @!P0 BRA `(.L_x_10086) ;  /* 0x0000004800048947 */ /* 0x002fec0003800000 */
.L_x_10229:
[----:B------:R-:W-:Y:S05]  /*14920*/  BSYNC B3 ;  /* 0x0000000000037941 */ /* 0x000fea0003800000 */
.L_x_10085:
        /* <DEDUP_REMOVED lines=9> */
.L_x_10088:
[----:B------:R-:W-:Y:S05]  /*149c0*/  BSYNC B3 ;  /* 0x0000000000037941 */ /* 0x000fea0003800000 */
.L_x_10087:
        /* <DEDUP_REMOVED lines=14> */
.L_x_10089:
        /* <DEDUP_REMOVED lines=14> */
.L_x_10230:
[----:B------:R-:W-:Y:S05]  /*14b90*/  BSYNC B3 ;  /* 0x0000000000037941 */ /* 0x000fea0003800000 */
.L_x_10090:
[----:B------:R-:W-:Y:S01]  /*14ba0*/  BSSY B3, `(.L_x_10092) ;  /* 0x000000b000037945 */ /* 0x000fe20003800000 */
[----:B------:R-:W-:Y:S02]  /*14bb0*/  IMAD.MOV.U32 R8, RZ, RZ, 0x0 ;  /* 0x00000000ff087424 */ /* 0x000fe400078e00ff */
[----:B-----5:R-:W-:Y:S01]  /*14bc0*/  IMAD.MOV.U32 R9, RZ, RZ, 0x14f00000 ;  /* 0x14f00000ff097424 */ /* 0x020fe200078e00ff */
        /* <DEDUP_REMOVED lines=8> */
.L_x_10093:
[----:B------:R-:W-:Y:S05]  /*14c50*/  BSYNC B3 ;  /* 0x0000000000037941 */ /* 0x000fea0003800000 */
.L_x_10092:
        /* <DEDUP_REMOVED lines=11> */
.L_x_10094:
        /* <DEDUP_REMOVED lines=16> */
.L_x_10095:
        /* <DEDUP_REMOVED lines=16> */
.L_x_10096:
        /* <DEDUP_REMOVED lines=16> */
.L_x_10097:
        /* <DEDUP_REMOVED lines=11> */
.L_x_10083:
[----:B------:R-:W-:Y:S05]  /*150c0*/  BSYNC B1 ;  /* 0x0000000000017941 */ /* 0x000fea0003800000 */
.L_x_10082:
[----:B------:R-:W2:Y:S02]  /*150d0*/  LDL.LU R4, [R1+0x30] ;  /* 0x0000300001047983 */ /* 0x000ea40000300800 */
[----:B--2---:R-:W-:-:S07]  /*150e0*/  VIADD R0, R4, 0xfffffffd ;  /* 0xfffffffd04007836 */ /* 0x004fce0000000000 */
.L_x_10081:
[----:B------:R-:W-:Y:S05]  /*150f0*/  BSYNC B2 ;  /* 0x0000000000027941 */ /* 0x000fea0003800000 */
.L_x_10080:
[----:B------:R-:W2:Y:S01]  /*15100*/  LDL.LU R2, [R1+0x34] ;  /* 0x0000340001027983 */ /* 0x000ea20000300800 */
[----:B------:R-:W-:-:S05]  /*15110*/  IMAD.MOV R6, RZ, RZ, -R6 ;  /* 0x000000ffff067224 */ /* 0x000fca00078e0a06 */
[----:B--2---:R-:W-:-:S13]  /*15120*/  ISETP.NE.AND P0, PT, R2, R6, PT ;  /* 0x000000060200720c */ /* 0x004fda0003f05270 */
[----:B------:R-:W-:Y:S05]  /*15130*/  @!P0 BRA `(.L_x_10079) ;  /* 0x0000001400488947 */ /* 0x000fea0003800000 */
.L_x_10130:
        /* <DEDUP_REMOVED lines=17> */
[----:B-----5:R-:W2:Y:S01]  /*15250*/  LDL R9, [R1+0x20] ;  /* 0x0000200001097983 */ /* 0x020ea20000100800 */
        /* <DEDUP_REMOVED lines=19> */
.L_x_10100:
[----:B0-----:R-:W2:Y:S01]  /*15390*/  LDL R2, [R1+0x4] ;  /* 0x0000040001027983 */ /* 0x001ea20000100800 */
[----:B------:R-:W0:Y:S02]  /*153a0*/  S2R R3, SR_TID.X ;  /* 0x0000000000037919 */ /* 0x000e240000002100 */
[----:B0-----:R-:W-:Y:S01]  /*153b0*/  LOP3.LUT R4, R3, 0x7f, RZ, 0xc0, !PT ;  /* 0x0000007f03047812 */ /* 0x001fe200078ec0ff */
[----:B------:R-:W-:Y:S03]  /*153c0*/  BSSY B2, `(.L_x_10101) ;  /* 0x0000006000027945 */ /* 0x000fe60003800000 */
[----:B------:R-:W-:Y:S01]  /*153d0*/  ISETP.NE.AND P1, PT, R4, RZ, PT ;  /* 0x000000ff0400720c */ /* 0x000fe20003f25270 */
[----:B--2---:R-:W-:Y:S01]  /*153e0*/  IMAD R3, R7, 0x8, R2 ;  /* 0x0000000807037824 */ /* 0x004fe200078e0202 */
[----:B------:R-:W-:-:S04]  /*153f0*/  SHF.L.U32 R2, R6, 0x1f, RZ ;  /* 0x0000001f06027819 */ /* 0x000fc800000006ff */
[----:B------:R-:W0:Y:S02]  /*15400*/  SYNCS.PHASECHK.TRANS64.TRYWAIT P0, [R3+URZ+0x22840], R2 ;  /* 0x02284002030075a7 */ /* 0x000e24000800017f */
[----:B0-----:R-:W-:Y:S05]  /*15410*/  @!P0 BRA `(.L_x_10102) ;  /* 0x0000003c006c8947 */ /* 0x001fea0003800000 */
.L_x_10231:
[----:B------:R-:W-:Y:S05]  /*15420*/  BSYNC B2 ;  /* 0x0000000000027941 */ /* 0x000fea0003800000 */
.L_x_10101:
        /* <DEDUP_REMOVED lines=9> */
.L_x_10104:
[----:B------:R-:W-:Y:S05]  /*154c0*/  BSYNC B2 ;  /* 0x0000000000027941 */ /* 0x000fea0003800000 */
.L_x_10103:
        /* <DEDUP_REMOVED lines=13> */
.L_x_10105:
[----:B-----5:R-:W2:Y:S01]  /*155a0*/  LDL R9, [R1] ;  /* 0x0000000001097983 */ /* 0x020ea20000100800 */
        /* <DEDUP_REMOVED lines=13> */
.L_x_10232:
[----:B------:R-:W-:Y:S05]  /*15680*/  BSYNC B2 ;  /* 0x0000000000027941 */ /* 0x000fea0003800000 */
.L_x_10106:
        /* <DEDUP_REMOVED lines=11> */
.L_x_10109:
[----:B------:R-:W-:Y:S05]  /*15740*/  BSYNC B2 ;  /* 0x0000000000027941 */ /* 0x000fea0003800000 */
.L_x_10108:
        /* <DEDUP_REMOVED lines=10> */
.L_x_10110:
        /* <DEDUP_REMOVED lines=16> */
.L_x_10111:
        /* <DEDUP_REMOVED lines=16> */
.L_x_10112:
        /* <DEDUP_REMOVED lines=16> */
.L_x_10113:
        /* <DEDUP_REMOVED lines=11> */
.L_x_10099:
[----:B------:R-:W-:Y:S05]  /*15ba0*/  BSYNC B1 ;  /* 0x0000000000017941 */ /* 0x000fea0003800000 */
.L_x_10098:
[----:B------:R-:W2:Y:S01]  /*15bb0*/  LDL R5, [R1+0x1c] ;  /* 0x00001c0001057983 */ /* 0x000ea20000100800 */
[----:B------:R-:W-:Y:S01]  /*15bc0*/  VIADD R7, R7, 0x1 ;  /* 0x0000000107077836 */ /* 0x000fe20000000000 */
[----:B------:R-:W-:Y:S04]  /*15bd0*/  BSSY B1, `(.L_x_10114) ;  /* 0x00000a5000017945 */ /* 0x000fe80003800000 */
[----:B------:R-:W-:-:S04]  /*15be0*/  ISETP.NE.AND P0, PT, R7, 0x2, PT ;  /* 0x000000020700780c */ /* 0x000fc80003f05270 */
[----:B------:R-:W-:Y:S02]  /*15bf0*/  SEL R2, RZ, 0x1, P0 ;  /* 0x00000001ff027807 */ /* 0x000fe40000000000 */
[----:B-----5:R-:W-:Y:S02]  /*15c00*/  SEL R9, R7, RZ, P0 ;  /* 0x000000ff07097207 */ /* 0x020fe40000000000 */
[----:B------:R-:W-:-:S05]  /*15c10*/  LOP3.LUT R8, R6, R2, RZ, 0x3c, !PT ;  /* 0x0000000206087212 */ /* 0x000fca00078e3cff */
[----:B------:R0:W-:Y:S04]  /*15c20*/  STL [R1+0x14], R8 ;  /* 0x0000140801007387 */ /* 0x0001e80000100800 */
[----:B------:R0:W-:Y:S01]  /*15c30*/  STL [R1+0x8], R9 ;  /* 0x0000080901007387 */ /* 0x0001e20000100800 */
[----:B--2---:R-:W-:-:S13]  /*15c40*/  LOP3.LUT P2, RZ, R5, 0x1, RZ, 0xc0, !PT ;  /* 0x0000000105ff7812 */ /* 0x004fda000784c0ff */
        /* <DEDUP_REMOVED lines=26> */
.L_x_10116:
        /* <DEDUP_REMOVED lines=9> */
.L_x_10233:
[----:B------:R-:W-:Y:S05]  /*15e80*/  BSYNC B2 ;  /* 0x0000000000027941 */ /* 0x000fea0003800000 */
.L_x_10117:
        /* <DEDUP_REMOVED lines=9> */
.L_x_10120:
[----:B------:R-:W-:Y:S05]  /*15f20*/  BSYNC B2 ;  /* 0x0000000000027941 */ /* 0x000fea0003800000 */
.L_x_10119:
        /* <DEDUP_REMOVED lines=14> */
.L_x_10121:
        /* <DEDUP_REMOVED lines=14> */
.L_x_10234:
[----:B------:R-:W-:Y:S05]  /*160f0*/  BSYNC B2 ;  /* 0x0000000000027941 */ /* 0x000fea0003800000 */
.L_x_10122:
        /* <DEDUP_REMOVED lines=11> */
.L_x_10125:
[----:B------:R-:W-:Y:S05]  /*161b0*/  BSYNC B2 ;  /* 0x0000000000027941 */ /* 0x000fea0003800000 */
.L_x_10124:
        /* <DEDUP_REMOVED lines=11> */
.L_x_10126:
        /* <DEDUP_REMOVED lines=16> */
.L_x_10127:
        /* <DEDUP_REMOVED lines=16> */
.L_x_10128:
        /* <DEDUP_REMOVED lines=16> */
.L_x_10129:
        /* <DEDUP_REMOVED lines=11> */
.L_x_10115:
[----:B------:R-:W-:Y:S05]  /*16620*/  BSYNC B1 ;  /* 0x0000000000017941 */ /* 0x000fea0003800000 */
.L_x_10114:
[C---:B------:R-:W-:Y:S01]  /*16630*/  ISETP.GT.AND P0, PT, R0.reuse, 0x1, PT ;  /* 0x000000010000780c */ /* 0x040fe20003f04270 */
[----:B------:R-:W-:-:S12]  /*16640*/  VIADD R0, R0, 0xfffffffe ;  /* 0xfffffffe00007836 */ /* 0x000fd80000000000 */
[----:B------:R-:W-:Y:S05]  /*16650*/  @P0 BRA `(.L_x_10130) ;  /* 0xffffffe800b80947 */ /* 0x000fea000383ffff */
.L_x_10079:
[----:B------:R-:W-:Y:S05]  /*16660*/  BSYNC B0 ;  /* 0x0000000000007941 */ /* 0x000fea0003800000 */
.L_x_10078:
[----:B------:R-:W2:Y:S04]  /*16670*/  LDL.LU R4, [R1+0x8] ;  /* 0x0000080001047983 */ /* 0x000ea80000300800 */
[----:B------:R-:W3:Y:S01]  /*16680*/  LDL.LU R3, [R1+0x14] ;  /* 0x0000140001037983 */ /* 0x000ee20000300800 */
[----:B------:R-:W4:Y:S01]  /*16690*/  S2R R2, SR_TID.X ;  /* 0x0000000000027919 */ /* 0x000f220000002100 */
[----:B------:R-:W-:Y:S01]  /*166a0*/  BSSY B0, `(.L_x_10131) ;  /* 0x0000015000007945 */ /* 0x000fe20003800000 */
[----:B----4-:R-:W-:-:S04]  /*166b0*/  LOP3.LUT R2, R2, 0x7f, RZ, 0xc0, !PT ;  /* 0x0000007f02027812 */ /* 0x010fc800078ec0ff */
[----:B------:R-:W-:Y:S01]  /*166c0*/  ISETP.NE.AND P1, PT, R2, RZ, PT ;  /* 0x000000ff0200720c */ /* 0x000fe20003f25270 */
[----:B--2---:R-:W-:-:S05]  /*166d0*/  VIADD R0, R4, 0x1 ;  /* 0x0000000104007836 */ /* 0x004fca0000000000 */
[----:B------:R-:W-:-:S04]  /*166e0*/  ISETP.NE.AND P0, PT, R0, 0x2, PT ;  /* 0x000000020000780c */ /* 0x000fc80003f05270 */
[----:B------:R-:W-:-:S04]  /*166f0*/  SEL R2, RZ, 0x1, P0 ;  /* 0x00000001ff027807 */ /* 0x000fc80000000000 */
[----:B---3--:R-:W-:-:S05]  /*16700*/  LOP3.LUT R3, R3, R2, RZ, 0x3c, !PT ;  /* 0x0000000203037212 */ /* 0x008fca00078e3cff */
[----:B------:R2:W-:Y:S01]  /*16710*/  STL [R1+0x14], R3 ;  /* 0x0000140301007387 */ /* 0x0005e20000100800 */
[----:B------:R-:W-:Y:S05]  /*16720*/  @P1 BRA `(.L_x_10132) ;  /* 0x0000000000301947 */ /* 0x000fea0003800000 */
[----:B--2---:R-:W2:Y:S01]  /*16730*/  S2R R3, SR_LANEID ;  /* 0x0000000000037919 */ /* 0x004ea20000000000 */
[----:B------:R-:W-:Y:S02]  /*16740*/  VOTEU.ANY UR4, UPT, PT ;  /* 0x0000000000047886 */ /* 0x000fe400038e0100 */
[----:B------:R-:W2:Y:S08]  /*16750*/  FLO.U32 R4, UR4 ;  /* 0x0000000400047d00 */ /* 0x000eb000080e0000 */
[----:B------:R-:W3:Y:S01]  /*16760*/  POPC R5, UR4 ;  /* 0x0000000400057d09 */ /* 0x000ee20008000000 */
[----:B--2---:R-:W-:-:S02]  /*16770*/  ISETP.EQ.U32.AND P1, PT, R4, R3, PT ;  /* 0x000000030400720c */ /* 0x004fc40003f22070 */
[----:B------:R-:W3:Y:S11]  /*16780*/  LDC.64 R2, c[0x0][0xc60] ;  /* 0x00031800ff027b82 */ /* 0x000ef60000000a00 */
[----:B---3--:R-:W2:Y:S01]  /*16790*/  @P1 ATOMG.E.ADD.STRONG.GPU PT, R3, desc[UR40][R2.64], R5 ;  /* 0x00000005020319a8 */ /* 0x008ea200081ee1e8 */
[----:B-1----:R-:W1:Y:S02]  /*167a0*/  S2R R6, SR_LTMASK ;  /* 0x0000000000067919 */ /* 0x002e640000003900 */
[----:B-1----:R-:W-:-:S04]  /*167b0*/  LOP3.LUT R6, R6, UR4, RZ, 0xc0, !PT ;  /* 0x0000000406067c12 */ /* 0x002fc8000f8ec0ff */
[----:B0-----:R-:W0:Y:S01]  /*167c0*/  POPC R7, R6 ;  /* 0x0000000600077309 */ /* 0x001e220000000000 */
[----:B--2---:R-:W0:Y:S02]  /*167d0*/  SHFL.IDX PT, R4, R3, R4, 0x1f ;  /* 0x00001f0403047589 */ /* 0x004e2400000e0000 */
[----:B0-----:R-:W-:-:S07]  /*167e0*/  IADD3 R16, R4, UR36, R7 ;  /* 0x0000002404107c10 */ /* 0x001fce000fffe007 */
.L_x_10132:
[----:B------:R-:W-:Y:S05]  /*167f0*/  BSYNC B0 ;  /* 0x0000000000007941 */ /* 0x000fea0003800000 */
.L_x_10131:
[----:B------:R-:W-:-:S05]  /*16800*/  SEL R0, R0, RZ, P0 ;  /* 0x000000ff00007207 */ /* 0x000fca0000000000 */
[----:B------:R3:W-:Y:S02]  /*16810*/  STL [R1+0x8], R0 ;  /* 0x0000080001007387 */ /* 0x0007e40000100800 */
.L_x_10050:
[----:B------:R-:W-:Y:S05]  /*16820*/  BSYNC B7 ;  /* 0x0000000000077941 */ /* 0x000fea0003800000 */
.L_x_10048:
        /* <DEDUP_REMOVED lines=13> */
.L_x_10133:
        /* <DEDUP_REMOVED lines=8> */
[----:B--2---:R-:W0:Y:S02]  /*16980*/  @!P1 LDC.64 R2, c[0x0][0xc80] ;  /* 0x00032000ff029b82 */ /* 0x004e240000000a00 */
        /* <DEDUP_REMOVED lines=27> */
.L_x_10244:
[----:B------:R-:W-:Y:S02]  /*16b40*/  ULDC UR4, c[0x0][0xc38] ;  /* 0x00030e0000047ab9 */ /* 0x000fe40000000800 */
[----:B0-----:R-:W-:-:S04]  /*16b50*/  IMAD.U32 R16, RZ, RZ, UR4 ;  /* 0x00000004ff107e24 */ /* 0x001fc8000f8e00ff */
[----:B--2---:R-:W-:-:S04]  /*16b60*/  IMAD R6, R6, R16, RZ ;  /* 0x0000001006067224 */ /* 0x004fc800078e02ff */
[----:B------:R-:W-:-:S05]  /*16b70*/  IMAD.IADD R4, R4, 0x1, R6 ;  /* 0x0000000104047824 */ /* 0x000fca00078e0206 */
[----:B-1----:R-:W-:-:S13]  /*16b80*/  ISETP.GT.AND P6, PT, R4, R0, PT ;  /* 0x000000000400720c */ /* 0x002fda0003fc4270 */
[----:B------:R-:W-:Y:S05]  /*16b90*/  @P6 BRA `(.L_x_10136) ;  /* 0x00000000009c6947 */ /* 0x000fea0003800000 */
.L_x_10141:
        /* <DEDUP_REMOVED lines=14> */
.L_x_10139:
[----:B------:R-:W-:Y:S05]  /*16c80*/  BSYNC B0 ;  /* 0x0000000000007941 */ /* 0x000fea0003800000 */
.L_x_10138:
        /* <DEDUP_REMOVED lines=18> */
.L_x_10252:
[----:B------:R-:W-:Y:S02]  /*16db0*/  ULDC UR4, c[0x0][0xc38] ;  /* 0x00030e0000047ab9 */ /* 0x000fe40000000800 */
[----:B------:R-:W-:-:S04]  /*16dc0*/  IMAD.U32 R16, RZ, RZ, UR4 ;  /* 0x00000004ff107e24 */ /* 0x000fc8000f8e00ff */
[----:B-1----:R-:W-:-:S04]  /*16dd0*/  IMAD R6, R6, R16, RZ ;  /* 0x0000001006067224 */ /* 0x002fc800078e02ff */
[----:B------:R-:W-:-:S05]  /*16de0*/  IMAD.IADD R4, R6, 0x1, R4 ;  /* 0x0000000106047824 */ /* 0x000fca00078e0204 */
[----:B------:R-:W-:-:S13]  /*16df0*/  ISETP.GT.AND P6, PT, R4, R0, PT ;  /* 0x000000000400720c */ /* 0x000fda0003fc4270 */
[----:B------:R-:W-:Y:S05]  /*16e00*/  @!P6 BRA `(.L_x_10141) ;  /* 0xfffffffc0064e947 */ /* 0x000fea000383ffff */
.L_x_10136:
        /* <DEDUP_REMOVED lines=8> */
.L_x_10256:
[----:B------:R-:W-:Y:S01]  /*16e90*/  ISETP.NE.AND P0, PT, R5, RZ, PT ;  /* 0x000000ff0500720c */ /* 0x000fe20003f05270 */
[----:B-1----:R-:W-:-:S12]  /*16ea0*/  IMAD.MOV.U32 R2, RZ, RZ, RZ ;  /* 0x000000ffff027224 */ /* 0x002fd800078e00ff */
[----:B------:R-:W-:Y:S05]  /*16eb0*/  @!P0 BRA `(.L_x_10143) ;  /* 0x0000000000108947 */ /* 0x000fea0003800000 */
[----:B------:R-:W-:Y:S01]  /*16ec0*/  UMOV UR4, 0xffffffff ;  /* 0xffffffff00047882 */ /* 0x000fe20000000000 */
[----:B------:R-:W-:Y:S02]  /*16ed0*/  VIADD R12, R4, 0xffffffff ;  /* 0xffffffff040c7836 */ /* 0x000fe40000000000 */
[----:B------:R-:W-:Y:S05]  /*16ee0*/  BRA.DIV UR4, `(.L_x_10144) ;  /* 0x0000002e04607947 */ /* 0x000fea000b800000 */
[----:B------:R1:W3:Y:S02]  /*16ef0*/  SHFL.IDX PT, R2, R3, R12, 0x1f ;  /* 0x00001f0c03027589 */ /* 0x0002e400000e0000 */
.L_x_10143:
        /* <DEDUP_REMOVED lines=31> */
.L_x_10137:
[----:B------:R-:W-:Y:S01]  /*170f0*/  UMOV UR4, URZ ;  /* 0x0000003f00047c82 */ /* 0x000fe20008000000 */
[----:B------:R-:W-:Y:S01]  /*17100*/  UMOV UR5, URZ ;  /* 0x0000003f00057c82 */ /* 0x000fe20008000000 */
[----:B------:R-:W-:Y:S01]  /*17110*/  ULDC UR6, c[0x0][0xc3c] ;  /* 0x00030f0000067ab9 */ /* 0x000fe20000000800 */
[----:B------:R-:W-:Y:S02]  /*17120*/  IMAD.MOV.U32 R16, RZ, RZ, R0 ;  /* 0x000000ffff107224 */ /* 0x000fe400078e0000 */
[----:B------:R-:W-:Y:S02]  /*17130*/  IMAD.U32 R17, RZ, RZ, UR4 ;  /* 0x00000004ff117e24 */ /* 0x000fe4000f8e00ff */
[----:B------:R-:W-:Y:S02]  /*17140*/  IMAD.U32 R18, RZ, RZ, UR5 ;  /* 0x00000005ff127e24 */ /* 0x000fe4000f8e00ff */
[----:B------:R-:W-:-:S07]  /*17150*/  IMAD.U32 R19, RZ, RZ, UR6 ;  /* 0x00000006ff137e24 */ /* 0x000fce000f8e00ff */
.L_x_10145:
        /* <DEDUP_REMOVED lines=12> */
.L_x_10134:
[----:B------:R-:W-:Y:S02]  /*17220*/  ULDC UR4, c[0x0][0xc3c] ;  /* 0x00030f0000047ab9 */ /* 0x000fe40000000800 */
[----:B----4-:R-:W-:-:S13]  /*17230*/  ISETP.GE.AND P0, PT, R19, UR4, PT ;  /* 0x0000000413007c0c */ /* 0x010fda000bf06270 */
[----:B------:R-:W-:Y:S05]  /*17240*/  @!P0 BRA `(.L_x_10146) ;  /* 0xffffff9800748947 */ /* 0x000fea000383ffff */
[----:B------:R-:W-:Y:S05]  /*17250*/  BSYNC B8 ;  /* 0x0000000000087941 */ /* 0x000fea0003800000 */
.L_x_10006:
[----:B---3--:R-:W3:Y:S01]  /*17260*/  LDL.LU R0, [R1+0x3c] ;  /* 0x00003c0001007983 */ /* 0x008ee20000300800 */
[----:B------:R-:W-:Y:S01]  /*17270*/  BSSY B0, `(.L_x_10147) ;  /* 0x000000b000007945 */ /* 0x000fe20003800000 */
[----:B------:R-:W4:Y:S01]  /*17280*/  S2R R5, SR_CgaCtaId ;  /* 0x0000000000057919 */ /* 0x000f220000008800 */
[----:B---3--:R-:W-:-:S05]  /*17290*/  VIADD R0, R0, 0x1 ;  /* 0x0000000100007836 */ /* 0x008fca0000000000 */
[----:B0-----:R-:W-:-:S04]  /*172a0*/  LEA.HI R2, R0, R0, RZ, 0x1 ;  /* 0x0000000000027211 */ /* 0x001fc800078f08ff */
[----:B--2---:R-:W-:-:S05]  /*172b0*/  LOP3.LUT R3, R2, 0xfffffffe, RZ, 0xc0, !PT ;  /* 0xfffffffe02037812 */ /* 0x004fca00078ec0ff */
[----:B------:R-:W-:Y:S01]  /*172c0*/  IMAD.IADD R3, R0, 0x1, -R3 ;  /* 0x0000000100037824 */ /* 0x000fe200078e0a03 */
[----:B------:R-:W-:-:S04]  /*172d0*/  MOV R0, 0x400 ;  /* 0x0000040000007802 */ /* 0x000fc80000000f00 */
[----:B----4-:R-:W-:Y:S02]  /*172e0*/  LEA R0, R5, R0, 0x18 ;  /* 0x0000000005007211 */ /* 0x010fe400078ec0ff */
[----:B------:R-:W-:-:S04]  /*172f0*/  SHF.L.U32 R3, R3, 0x1f, RZ ;  /* 0x0000001f03037819 */ /* 0x000fc800000006ff */
[----:B------:R-:W0:Y:S02]  /*17300*/  SYNCS.PHASECHK.TRANS64.TRYWAIT P0, [R0+URZ+0x22820], R3 ;  /* 0x02282003000075a7 */ /* 0x000e24000800017f */
[----:B0-----:R-:W-:Y:S05]  /*17310*/  @!P0 BRA `(.L_x_10148) ;  /* 0x00000028007c8947 */ /* 0x001fea0003800000 */
.L_x_10259:
[----:B------:R-:W-:Y:S05]  /*17320*/  BSYNC B0 ;  /* 0x0000000000007941 */ /* 0x000fea0003800000 */
.L_x_10147:
[----:B------:R-:W-:-:S03]  /*17330*/  UMOV UR4, 0xffffffff ;  /* 0xffffffff00047882 */ /* 0x000fc60000000000 */
[----:B------:R-:W-:Y:S05]  /*17340*/  BRA.DIV UR4, `(.L_x_10149) ;  /* 0x0000002a04847947 */ /* 0x000fea000b800000 */
[----:B------:R-:W2:Y:S02]  /*17350*/  S2R R2, SR_TID.X ;  /* 0x0000000000027919 */ /* 0x000ea40000002100 */
[----:B--2---:R-:W-:-:S04]  /*17360*/  SHF.R.U32.HI R2, RZ, 0x5, R2 ;  /* 0x00000005ff027819 */ /* 0x004fc80000011602 */
[----:B------:R-:W-:-:S05]  /*17370*/  LOP3.LUT R2, R2, 0x3, RZ, 0xc0, !PT ;  /* 0x0000000302027812 */ /* 0x000fca00078ec0ff */
[----:B------:R2:W3:Y:S02]  /*17380*/  SHFL.IDX PT, R14, R2, RZ, 0x1f ;  /* 0x00001fff020e7589 */ /* 0x0004e400000e0000 */
.L_x_10262:
[----:B---3--:R-:W-:-:S13]  /*17390*/  ISETP.NE.AND P0, PT, R14, RZ, PT ;  /* 0x000000ff0e00720c */ /* 0x008fda0003f05270 */
[----:B------:R-:W-:Y:S05]  /*173a0*/  @P0 BRA `(.L_x_9863) ;  /* 0x0000000000940947 */ /* 0x000fea0003800000 */
[----:B------:R-:W-:-:S03]  /*173b0*/  UMOV UR4, 0xffffffff ;  /* 0xffffffff00047882 */ /* 0x000fc60000000000 */
[----:B------:R-:W-:Y:S05]  /*173c0*/  BRA.DIV UR4, `(.L_x_10150) ;  /* 0x0000002a04987947 */ /* 0x000fea000b800000 */
[----:B------:R-:W-:-:S13]  /*173d0*/  ELECT P6, URZ, PT ;  /* 0x00000000003f782f */ /* 0x000fda00038c0000 */
.L_x_10265:
[----:B------:R-:W-:Y:S05]  /*173e0*/  @!P6 BRA `(.L_x_9863) ;  /* 0x000000000084e947 */ /* 0x000fea0003800000 */
[----:B--2---:R-:W2:Y:S02]  /*173f0*/  LDL.LU R2, [R1+0x60] ;  /* 0x0000600001027983 */ /* 0x004ea40000300800 */
[----:B--2---:R-:W-:-:S04]  /*17400*/  LOP3.LUT R2, R2, 0x2, RZ, 0xfc, !PT ;  /* 0x0000000202027812 */ /* 0x004fc800078efcff */
[----:B------:R-:W-:-:S13]  /*17410*/  ISETP.NE.AND P2, PT, R2, 0x3, PT ;  /* 0x000000030200780c */ /* 0x000fda0003f45270 */
[----:B------:R-:W-:Y:S05]  /*17420*/  @!P2 BRA `(.L_x_10151) ;  /* 0x000000000004a947 */ /* 0x000fea0003800000 */
[----:B------:R-:W-:Y:S01]  /*17430*/  BPT.TRAP 0x1 ;  /* 0x000000040000795c */ /* 0x000fe20000300000 */
.L_x_10151:
[----:B0-----:R-:W2:Y:S04]  /*17440*/  LDL R3, [R1+0x8] ;  /* 0x0000080001037983 */ /* 0x001ea80000100800 */
[----:B-1----:R-:W3:Y:S01]  /*17450*/  LDL.LU R7, [R1+0x14] ;  /* 0x0000140001077983 */ /* 0x002ee20000300800 */
        /* <DEDUP_REMOVED lines=12> */
.L_x_10266:
[----:B------:R-:W1:Y:S02]  /*17520*/  SYNCS.PHASECHK.TRANS64.TRYWAIT P0, [R7+URZ], R2 ;  /* 0x00000002070075a7 */ /* 0x000e64000800017f */
[----:B-1----:R-:W-:Y:S05]  /*17530*/  @!P0 BRA `(.L_x_10153) ;  /* 0x0000002800708947 */ /* 0x002fea0003800000 */
.L_x_10267:
[----:B------:R-:W-:Y:S05]  /*17540*/  @!P2 BRA `(.L_x_10154) ;  /* 0x000000000004a947 */ /* 0x000fea0003800000 */
[----:B------:R-:W-:Y:S01]  /*17550*/  BPT.TRAP 0x1 ;  /* 0x000000040000795c */ /* 0x000fe20000300000 */
.L_x_10154:
[----:B------:R-:W2:Y:S01]  /*17560*/  LDL.LU R4, [R1+0x8] ;  /* 0x0000080001047983 */ /* 0x000ea20000300800 */
[----:B------:R-:W-:-:S04]  /*17570*/  VIADD R0, R0, 0x22860 ;  /* 0x0002286000007836 */ /* 0x000fc80000000000 */
[----:B--2---:R-:W-:-:S04]  /*17580*/  IMAD R4, R4, 0x8, R0 ;  /* 0x0000000804047824 */ /* 0x004fc800078e0200 */
[----:B------:R-:W2:Y:S02]  /*17590*/  SYNCS.PHASECHK.TRANS64.TRYWAIT P0, [R4+URZ], R5 ;  /* 0x00000005040075a7 */ /* 0x000ea4000800017f */
[----:B--2---:R-:W-:Y:S05]  /*175a0*/  @!P0 BRA `(.L_x_10155) ;  /* 0x0000002800688947 */ /* 0x004fea0003800000 */
.L_x_10268:
[----:B------:R-:W-:-:S07]  /*175b0*/  IMAD R3, R3, 0x8, R0 ;  /* 0x0000000803037824 */ /* 0x000fce00078e0200 */
.L_x_10156:
[----:B---3--:R3:W4:Y:S02]  /*175c0*/  SYNCS.PHASECHK.TRANS64.TRYWAIT P0, [R3+URZ], R2 ;  /* 0x00000002030075a7 */ /* 0x008724000800017f */
[----:B----4-:R-:W-:Y:S05]  /*175d0*/  @!P0 NANOSLEEP.SYNCS 0x989680 ;  /* 0x009896800000895d */ /* 0x010fea0003900000 */
[----:B------:R-:W4:Y:S02]  /*175e0*/  @!P0 SYNCS.PHASECHK.TRANS64 P0, [R3+URZ], R2 ;  /* 0x00000002030085a7 */ /* 0x000f24000800007f */
[----:B----4-:R-:W-:Y:S05]  /*175f0*/  @!P0 BRA `(.L_x_10156) ;  /* 0xfffffffc00f08947 */ /* 0x010fea000383ffff */
.L_x_9863:
[----:B------:R-:W-:Y:S05]  /*17600*/  BSYNC B9 ;  /* 0x0000000000097941 */ /* 0x000fea0003800000 */
.L_x_9860:
[----:B------:R-:W-:Y:S05]  /*17610*/  EXIT ;  /* 0x000000000000794d */ /* 0x000fea0003800000 */
.L_x_9881:
[----:B0-----:R0:W1:Y:S02]  /*17620*/  SYNCS.PHASECHK.TRANS64.TRYWAIT P6, [R97+URZ+0x22890], R108 ;  /* 0x0228906c610075a7 */ /* 0x00106400080c017f */
[----:B-1----:R-:W-:Y:S05]  /*17630*/  @!P6 NANOSLEEP.SYNCS 0x989680 ;  /* 0x009896800000e95d */ /* 0x002fea0003900000 */
[----:B------:R-:W1:Y:S02]  /*17640*/  @!P6 SYNCS.PHASECHK.TRANS64 P6, [R97+URZ+0x22890], R108 ;  /* 0x0228906c6100e5a7 */ /* 0x000e6400080c007f */
[----:B-1----:R-:W-:Y:S05]  /*17650*/  @!P6 BRA `(.L_x_9881) ;  /* 0xfffffffc00f0e947 */ /* 0x002fea000383ffff */
[----:B------:R-:W-:Y:S05]  /*17660*/  BRA `(.L_x_10157) ;  /* 0xfffffeb400507947 */ /* 0x000fea000383ffff */
.L_x_9899:
[----:B0-----:R0:W1:Y:S02]  /*17670*/  SYNCS.PHASECHK.TRANS64.TRYWAIT P5, [R97+URZ+0x22890], R108 ;  /* 0x0228906c610075a7 */ /* 0x00106400080a017f */
[----:B-1----:R-:W-:Y:S05]  /*17680*/  @!P5 NANOSLEEP.SYNCS 0x989680 ;  /* 0x009896800000d95d */ /* 0x002fea0003900000 */
[----:B------:R-:W1:Y:S02]  /*17690*/  @!P5 SYNCS.PHASECHK.TRANS64 P5, [R97+URZ+0x22890], R108 ;  /* 0x0228906c6100d5a7 */ /* 0x000e6400080a007f */
[----:B-1----:R-:W-:Y:S05]  /*176a0*/  @!P5 BRA `(.L_x_9899) ;  /* 0xfffffffc00f0d947 */ /* 0x002fea000383ffff */
[----:B------:R-:W-:Y:S05]  /*176b0*/  BRA `(.L_x_10158) ;  /* 0xfffffec400f87947 */ /* 0x000fea000383ffff */
.L_x_9908:
[----:B0-----:R0:W1:Y:S02]  /*176c0*/  SYNCS.PHASECHK.TRANS64.TRYWAIT P4, [R97+URZ+0x22890], R108 ;  /* 0x0228906c610075a7 */ /* 0x001064000808017f */
[----:B-1----:R-:W-:Y:S05]  /*176d0*/  @!P4 NANOSLEEP.SYNCS 0x989680 ;  /* 0x009896800000c95d */ /* 0x002fea0003900000 */
[----:B------:R-:W1:Y:S02]  /*176e0*/  @!P4 SYNCS.PHASECHK.TRANS64 P4, [R97+URZ+0x22890], R108 ;  /* 0x0228906c6100c5a7 */ /* 0x000e64000808007f */
[----:B-1----:R-:W-:Y:S05]  /*176f0*/  @!P4 BRA `(.L_x_9908) ;  /* 0xfffffffc00f0c947 */ /* 0x002fea000383ffff */
[----:B------:R-:W-:Y:S05]  /*17700*/  BRA `(.L_x_10159) ;  /* 0xfffffed8001c7947 */ /* 0x000fea000383ffff */
.L_x_9914:
[----:B-1----:R1:W2:Y:S02]  /*17710*/  SYNCS.PHASECHK.TRANS64.TRYWAIT P3, [R97+URZ+0x228b0], R108 ;  /* 0x0228b06c610075a7 */ /* 0x0022a4000806017f */
[----:B--2---:R-:W-:Y:S05]  /*17720*/  @!P3 NANOSLEEP.SYNCS 0x989680 ;  /* 0x009896800000b95d */ /* 0x004fea0003900000 */
[----:B------:R-:W2:Y:S02]  /*17730*/  @!P3 SYNCS.PHASECHK.TRANS64 P3, [R97+URZ+0x228b0], R108 ;  /* 0x0228b06c6100b5a7 */ /* 0x000ea4000806007f */
[----:B--2---:R-:W-:Y:S05]  /*17740*/  @!P3 BRA `(.L_x_9914) ;  /* 0xfffffffc00f0b947 */ /* 0x004fea000383ffff */
[----:B------:R-:W-:Y:S05]  /*17750*/  BRA `(.L_x_10160) ;  /* 0xfffffed800ac7947 */ /* 0x000fea000383ffff */
.L_x_9922:
[----:B------:R-:W-:Y:S01]  /*17760*/  BSSY B0, `(.L_x_10161) ;  /* 0x0000008000007945 */ /* 0x000fe20003800000 */
[----:B------:R-:W-:Y:S02]  /*17770*/  IMAD.MOV.U32 R13, RZ, RZ, R234 ;  /* 0x000000ffff0d7224 */ /* 0x000fe400078e00ea */
[----:B------:R-:W-:Y:S02]  /*17780*/  IMAD.MOV.U32 R12, RZ, RZ, RZ ;  /* 0x000000ffff0c7224 */ /* 0x000fe400078e00ff */
[----:B------:R-:W-:Y:S02]  /*17790*/  IMAD.MOV.U32 R11, RZ, RZ, 0x1f ;  /* 0x0000001fff0b7424 */ /* 0x000fe400078e00ff */
[----:B------:R-:W-:-:S07]  /*177a0*/  IMAD.MOV.U32 R15, RZ, RZ, -0x1 ;  /* 0xffffffffff0f7424 */ /* 0x000fce00078e00ff */
[----:B-----5:R-:W-:Y:S05]  /*177b0*/  WARPSYNC.COLLECTIVE R15, `(.L_x_10162) ;  /* 0x000000000f087348 */ /* 0x020fea0003c00000 */
[----:B------:R0:W1:Y:S02]  /*177c0*/  SHFL.IDX P6, R14, R13, R12, R11 ;  /* 0x0000000c0d0e7389 */ /* 0x00006400000c000b */
[----:B01---5:R-:W-:Y:S01]  /*177d0*/  ENDCOLLECTIVE ;  /* 0x000000000000791b */ /* 0x023fe20003800000 */
.L_x_10162:
[----:B------:R-:W-:Y:S05]  /*177e0*/  BSYNC B0 ;  /* 0x0000000000007941 */ /* 0x000fea0003800000 */
.L_x_10161:
[----:B------:R-:W-:Y:S05]  /*177f0*/  BRA `(.L_x_10163) ;  /* 0xfffffee4004c7947 */ /* 0x000fea000383ffff */
.L_x_9934:
        /* <DEDUP_REMOVED lines=8> */
.L_x_10165:
[----:B------:R-:W-:Y:S05]  /*17880*/  BSYNC B1 ;  /* 0x0000000000017941 */ /* 0x000fea0003800000 */
.L_x_10164:
        /* <DEDUP_REMOVED lines=8> */
.L_x_10166:
[----:B------:R-:W-:Y:S02]  /*17910*/  IMAD.MOV.U32 R13, RZ, RZ, R27 ;  /* 0x000000ffff0d7224 */ /* 0x000fe400078e001b */
[----:B------:R-:W-:-:S07]  /*17920*/  IMAD.MOV.U32 R3, RZ, RZ, R14 ;  /* 0x000000ffff037224 */ /* 0x000fce00078e000e */
[----:B------:R-:W-:Y:S05]  /*17930*/  WARPSYNC.COLLECTIVE R15, `(.L_x_10167) ;  /* 0x000000000f087348 */ /* 0x000fea0003c00000 */
[----:B------:R0:W1:Y:S02]  /*17940*/  SHFL.IDX P6, R14, R13, R12, R11 ;  /* 0x0000000c0d0e7389 */ /* 0x00006400000c000b */
[----:B01----:R-:W-:Y:S01]  /*17950*/  ENDCOLLECTIVE ;  /* 0x000000000000791b */ /* 0x003fe20003800000 */
.L_x_10167:
[----:B------:R-:W-:Y:S02]  /*17960*/  IMAD.MOV.U32 R13, RZ, RZ, R26 ;  /* 0x000000ffff0d7224 */ /* 0x000fe400078e001a */
[----:B------:R-:W-:-:S07]  /*17970*/  IMAD.MOV.U32 R4, RZ, RZ, R14 ;  /* 0x000000ffff047224 */ /* 0x000fce00078e000e */
[----:B------:R-:W-:Y:S05]  /*17980*/  WARPSYNC.COLLECTIVE R15, `(.L_x_10168) ;  /* 0x000000000f087348 */ /* 0x000fea0003c00000 */
[----:B------:R0:W1:Y:S02]  /*17990*/  SHFL.IDX P6, R14, R13, R12, R11 ;  /* 0x0000000c0d0e7389 */ /* 0x00006400000c000b */
[----:B01----:R-:W-:Y:S01]  /*179a0*/  ENDCOLLECTIVE ;  /* 0x000000000000791b */ /* 0x003fe20003800000 */
.L_x_10168:
[----:B------:R-:W-:Y:S05]  /*179b0*/  BRA `(.L_x_10169) ;  /* 0xfffffee800507947 */ /* 0x000fea000383ffff */
.L_x_9938:
[----:B0-----:R0:W1:Y:S02]  /*179c0*/  SYNCS.PHASECHK.TRANS64.TRYWAIT P0, [R18+URZ+0x22800], R5 ;  /* 0x02280005120075a7 */ /* 0x001064000800017f */
[----:B-1----:R-:W-:Y:S05]  /*179d0*/  @!P0 NANOSLEEP.SYNCS 0x989680 ;  /* 0x009896800000895d */ /* 0x002fea0003900000 */
[----:B------:R-:W1:Y:S02]  /*179e0*/  @!P0 SYNCS.PHASECHK.TRANS64 P0, [R18+URZ+0x22800], R5 ;  /* 0x02280005120085a7 */ /* 0x000e64000800007f */
[----:B-1----:R-:W-:Y:S05]  /*179f0*/  @!P0 BRA `(.L_x_9938) ;  /* 0xfffffffc00f08947 */ /* 0x002fea000383ffff */
[----:B------:R-:W-:Y:S05]  /*17a00*/  BRA `(.L_x_10170) ;  /* 0xfffffeec00507947 */ /* 0x000fea000383ffff */
.L_x_9946:
        /* <DEDUP_REMOVED lines=8> */
.L_x_10172:
[----:B------:R-:W-:Y:S05]  /*17a90*/  BSYNC B1 ;  /* 0x0000000000017941 */ /* 0x000fea0003800000 */
.L_x_10171:
        /* <DEDUP_REMOVED lines=8> */
.L_x_10173:
[----:B------:R-:W-:Y:S02]  /*17b20*/  IMAD.MOV.U32 R13, RZ, RZ, R27 ;  /* 0x000000ffff0d7224 */ /* 0x000fe400078e001b */
[----:B------:R-:W-:-:S07]  /*17b30*/  IMAD.MOV.U32 R3, RZ, RZ, R14 ;  /* 0x000000ffff037224 */ /* 0x000fce00078e000e */
[----:B------:R-:W-:Y:S05]  /*17b40*/  WARPSYNC.COLLECTIVE R15, `(.L_x_10174) ;  /* 0x000000000f087348 */ /* 0x000fea0003c00000 */
[----:B------:R0:W1:Y:S02]  /*17b50*/  SHFL.IDX P6, R14, R13, R12, R11 ;  /* 0x0000000c0d0e7389 */ /* 0x00006400000c000b */
[----:B01----:R-:W-:Y:S01]  /*17b60*/  ENDCOLLECTIVE ;  /* 0x000000000000791b */ /* 0x003fe20003800000 */
.L_x_10174:
[----:B------:R-:W-:Y:S02]  /*17b70*/  IMAD.MOV.U32 R13, RZ, RZ, R26 ;  /* 0x000000ffff0d7224 */ /* 0x000fe400078e001a */
[----:B------:R-:W-:-:S07]  /*17b80*/  IMAD.MOV.U32 R4, RZ, RZ, R14 ;  /* 0x000000ffff047224 */ /* 0x000fce00078e000e */
[----:B------:R-:W-:Y:S05]  /*17b90*/  WARPSYNC.COLLECTIVE R15, `(.L_x_10175) ;  /* 0x000000000f087348 */ /* 0x000fea0003c00000 */
[----:B------:R0:W1:Y:S02]  /*17ba0*/  SHFL.IDX P6, R14, R13, R12, R11 ;  /* 0x0000000c0d0e7389 */ /* 0x00006400000c000b */
[----:B01----:R-:W-:Y:S01]  /*17bb0*/  ENDCOLLECTIVE ;  /* 0x000000000000791b */ /* 0x003fe20003800000 */
.L_x_10175:
[----:B------:R-:W-:Y:S05]  /*17bc0*/  BRA `(.L_x_10176) ;  /* 0xfffffef400bc7947 */ /* 0x000fea000383ffff */
.L_x_9950:
[----:B0-----:R0:W1:Y:S02]  /*17bd0*/  SYNCS.PHASECHK.TRANS64.TRYWAIT P1, [R18+URZ+0x22800], R5 ;  /* 0x02280005120075a7 */ /* 0x001064000802017f */
[----:B-1----:R-:W-:Y:S05]  /*17be0*/  @!P1 NANOSLEEP.SYNCS 0x989680 ;  /* 0x009896800000995d */ /* 0x002fea0003900000 */
[----:B------:R-:W1:Y:S02]  /*17bf0*/  @!P1 SYNCS.PHASECHK.TRANS64 P1, [R18+URZ+0x22800], R5 ;  /* 0x02280005120095a7 */ /* 0x000e64000802007f */
[----:B-1----:R-:W-:Y:S05]  /*17c00*/  @!P1 BRA `(.L_x_9950) ;  /* 0xfffffffc00f09947 */ /* 0x002fea000383ffff */
[----:B------:R-:W-:Y:S05]  /*17c10*/  BRA `(.L_x_10177) ;  /* 0xfffffef800947947 */ /* 0x000fea000383ffff */
.L_x_9956:
[----:B0-----:R0:W2:Y:S02]  /*17c20*/  SYNCS.PHASECHK.TRANS64.TRYWAIT P1, [R14+URZ+0x22830], R13 ;  /* 0x0228300d0e0075a7 */ /* 0x0010a4000802017f */
[----:B--2---:R-:W-:Y:S05]  /*17c30*/  @!P1 NANOSLEEP.SYNCS 0x989680 ;  /* 0x009896800000995d */ /* 0x004fea0003900000 */
[----:B------:R-:W2:Y:S02]  /*17c40*/  @!P1 SYNCS.PHASECHK.TRANS64 P1, [R14+URZ+0x22830], R13 ;  /* 0x0228300d0e0095a7 */ /* 0x000ea4000802007f */
[----:B--2---:R-:W-:Y:S05]  /*17c50*/  @!P1 BRA `(.L_x_9956) ;  /* 0xfffffffc00f09947 */ /* 0x004fea000383ffff */
[----:B------:R-:W-:Y:S05]  /*17c60*/  BRA `(.L_x_9955) ;  /* 0xffffff0400b87947 */ /* 0x000fea000383ffff */
.L_x_9961:
[----:B-1----:R1:W2:Y:S02]  /*17c70*/  SYNCS.PHASECHK.TRANS64.TRYWAIT P2, [R14+URZ+0x22850], R13 ;  /* 0x0228500d0e0075a7 */ /* 0x0022a4000804017f */
[----:B--2---:R-:W-:Y:S05]  /*17c80*/  @!P2 NANOSLEEP.SYNCS 0x989680 ;  /* 0x009896800000a95d */ /* 0x004fea0003900000 */
[----:B------:R-:W2:Y:S02]  /*17c90*/  @!P2 SYNCS.PHASECHK.TRANS64 P2, [R14+URZ+0x22850], R13 ;  /* 0x0228500d0e00a5a7 */ /* 0x000ea4000804007f */
[----:B--2---:R-:W-:Y:S05]  /*17ca0*/  @!P2 BRA `(.L_x_9961) ;  /* 0xfffffffc00f0a947 */ /* 0x004fea000383ffff */
[----:B------:R-:W-:Y:S05]  /*17cb0*/  BRA `(.L_x_9960) ;  /* 0xffffff2000dc7947 */ /* 0x000fea000383ffff */
.L_x_9966:
[----:B-1----:R1:W2:Y:S02]  /*17cc0*/  SYNCS.PHASECHK.TRANS64.TRYWAIT P3, [R15+URZ+0x22830], R20 ;  /* 0x022830140f0075a7 */ /* 0x0022a4000806017f */
[----:B--2---:R-:W-:Y:S05]  /*17cd0*/  @!P3 NANOSLEEP.SYNCS 0x989680 ;  /* 0x009896800000b95d */ /* 0x004fea0003900000 */
[----:B------:R-:W2:Y:S02]  /*17ce0*/  @!P3 SYNCS.PHASECHK.TRANS64 P3, [R15+URZ+0x22830], R20 ;  /* 0x022830140f00b5a7 */ /* 0x000ea4000806007f */
[----:B--2---:R-:W-:Y:S05]  /*17cf0*/  @!P3 BRA `(.L_x_9966) ;  /* 0xfffffffc00f0b947 */ /* 0x004fea000383ffff */
[----:B------:R-:W-:Y:S05]  /*17d00*/  BRA `(.L_x_9965) ;  /* 0xffffff2800147947 */ /* 0x000fea000383ffff */
.L_x_9971:
[----:B--2---:R2:W3:Y:S02]  /*17d10*/  SYNCS.PHASECHK.TRANS64.TRYWAIT P3, [R15+URZ+0x22850], R20 ;  /* 0x022850140f0075a7 */ /* 0x0044e4000806017f */
[----:B---3--:R-:W-:Y:S05]  /*17d20*/  @!P3 NANOSLEEP.SYNCS 0x989680 ;  /* 0x009896800000b95d */ /* 0x008fea0003900000 */
[----:B------:R-:W3:Y:S02]  /*17d30*/  @!P3 SYNCS.PHASECHK.TRANS64 P3, [R15+URZ+0x22850], R20 ;  /* 0x022850140f00b5a7 */ /* 0x000ee4000806007f */
[----:B---3--:R-:W-:Y:S05]  /*17d40*/  @!P3 BRA `(.L_x_9971) ;  /* 0xfffffffc00f0b947 */ /* 0x008fea000383ffff */
[----:B------:R-:W-:Y:S05]  /*17d50*/  BRA `(.L_x_9970) ;  /* 0xffffff4400f07947 */ /* 0x000fea000383ffff */
.L_x_9986:
[----:B------:R-:W-:Y:S02]  /*17d60*/  IMAD.MOV.U32 R13, RZ, RZ, R4 ;  /* 0x000000ffff0d7224 */ /* 0x000fe400078e0004 */
[----:B------:R-:W-:Y:S02]  /*17d70*/  IMAD.MOV.U32 R12, RZ, RZ, RZ ;  /* 0x000000ffff0c7224 */ /* 0x000fe400078e00ff */
[----:B------:R-:W-:Y:S02]  /*17d80*/  IMAD.MOV.U32 R11, RZ, RZ, 0x181f ;  /* 0x0000181fff0b7424 */ /* 0x000fe400078e00ff */
[----:B------:R-:W-:-:S07]  /*17d90*/  IMAD.MOV.U32 R15, RZ, RZ, -0x1 ;  /* 0xffffffffff0f7424 */ /* 0x000fce00078e00ff */
[----:B01----:R-:W-:Y:S05]  /*17da0*/  WARPSYNC.COLLECTIVE R15, `(.L_x_10178) ;  /* 0x000000000f087348 */ /* 0x003fea0003c00000 */
[----:B------:R2:W3:Y:S02]  /*17db0*/  SHFL.IDX P6, R14, R13, R12, R11 ;  /* 0x0000000c0d0e7389 */ /* 0x0004e400000c000b */
[----:B0123--:R-:W-:Y:S01]  /*17dc0*/  ENDCOLLECTIVE ;  /* 0x000000000000791b */ /* 0x00ffe20003800000 */
.L_x_10178:
[----:B------:R-:W-:Y:S02]  /*17dd0*/  IMAD.MOV.U32 R13, RZ, RZ, R3 ;  /* 0x000000ffff0d7224 */ /* 0x000fe400078e0003 */
[----:B------:R-:W-:-:S07]  /*17de0*/  IMAD.MOV.U32 R0, RZ, RZ, R14 ;  /* 0x000000ffff007224 */ /* 0x000fce00078e000e */
[----:B------:R-:W-:Y:S05]  /*17df0*/  WARPSYNC.COLLECTIVE R15, `(.L_x_10179) ;  /* 0x000000000f087348 */ /* 0x000fea0003c00000 */
[----:B------:R0:W1:Y:S02]  /*17e00*/  SHFL.IDX P6, R14, R13, R12, R11 ;  /* 0x0000000c0d0e7389 */ /* 0x00006400000c000b */
[----:B01----:R-:W-:Y:S01]  /*17e10*/  ENDCOLLECTIVE ;  /* 0x000000000000791b */ /* 0x003fe20003800000 */
.L_x_10179:
[----:B------:R-:W-:Y:S05]  /*17e20*/  BRA `(.L_x_10180) ;  /* 0xffffff7800d47947 */ /* 0x000fea000383ffff */
.L_x_9989:
[----:B------:R-:W-:Y:S01]  /*17e30*/  BSSY B1, `(.L_x_10181) ;  /* 0x0000008000017945 */ /* 0x000fe20003800000 */
[----:B---3--:R-:W-:Y:S02]  /*17e40*/  IMAD.MOV.U32 R13, RZ, RZ, R4 ;  /* 0x000000ffff0d7224 */ /* 0x008fe400078e0004 */
[----:B------:R-:W-:Y:S02]  /*17e50*/  IMAD.MOV.U32 R12, RZ, RZ, 0x1 ;  /* 0x00000001ff0c7424 */ /* 0x000fe400078e00ff */
[----:B------:R-:W-:Y:S02]  /*17e60*/  IMAD.MOV.U32 R11, RZ, RZ, 0x181f ;  /* 0x0000181fff0b7424 */ /* 0x000fe400078e00ff */
[----:B------:R-:W-:-:S07]  /*17e70*/  IMAD.MOV.U32 R15, RZ, RZ, -0x1 ;  /* 0xffffffffff0f7424 */ /* 0x000fce00078e00ff */
[----:B012-4-:R-:W-:Y:S05]  /*17e80*/  WARPSYNC.COLLECTIVE R15, `(.L_x_10182) ;  /* 0x000000000f087348 */ /* 0x017fea0003c00000 */
[----:B----4-:R3:W4:Y:S02]  /*17e90*/  SHFL.IDX P6, R14, R13, R12, R11 ;  /* 0x0000000c0d0e7389 */ /* 0x01072400000c000b */
[----:B01234-:R-:W-:Y:S01]  /*17ea0*/  ENDCOLLECTIVE ;  /* 0x000000000000791b */ /* 0x01ffe20003800000 */
.L_x_10182:
[----:B------:R-:W-:Y:S05]  /*17eb0*/  BSYNC B1 ;  /* 0x0000000000017941 */ /* 0x000fea0003800000 */
.L_x_10181:
        /* <DEDUP_REMOVED lines=8> */
.L_x_10183:
[----:B------:R-:W-:Y:S05]  /*17f40*/  BRA `(.L_x_10184) ;  /* 0xffffff7c00087947 */ /* 0x000fea000383ffff */
.L_x_9992:
[----:B------:R-:W-:Y:S01]  /*17f50*/  BSSY B1, `(.L_x_10185) ;  /* 0x0000008000017945 */ /* 0x000fe20003800000 */
[----:B0-----:R-:W-:Y:S02]  /*17f60*/  IMAD.MOV.U32 R13, RZ, RZ, R4 ;  /* 0x000000ffff0d7224 */ /* 0x001fe400078e0004 */
[----:B------:R-:W-:Y:S02]  /*17f70*/  IMAD.MOV.U32 R12, RZ, RZ, 0x2 ;  /* 0x00000002ff0c7424 */ /* 0x000fe400078e00ff */
[----:B------:R-:W-:Y:S02]  /*17f80*/  IMAD.MOV.U32 R11, RZ, RZ, 0x181f ;  /* 0x0000181fff0b7424 */ /* 0x000fe400078e00ff */
[----:B------:R-:W-:-:S07]  /*17f90*/  IMAD.MOV.U32 R15, RZ, RZ, -0x1 ;  /* 0xffffffffff0f7424 */ /* 0x000fce00078e00ff */
[----:B-1234-:R-:W-:Y:S05]  /*17fa0*/  WARPSYNC.COLLECTIVE R15, `(.L_x_10186) ;  /* 0x000000000f087348 */ /* 0x01efea0003c00000 */
[----:B----4-:R0:W4:Y:S02]  /*17fb0*/  SHFL.IDX P6, R14, R13, R12, R11 ;  /* 0x0000000c0d0e7389 */ /* 0x01012400000c000b */
[----:B01234-:R-:W-:Y:S01]  /*17fc0*/  ENDCOLLECTIVE ;  /* 0x000000000000791b */ /* 0x01ffe20003800000 */
.L_x_10186:
[----:B------:R-:W-:Y:S05]  /*17fd0*/  BSYNC B1 ;  /* 0x0000000000017941 */ /* 0x000fea0003800000 */
.L_x_10185:
        /* <DEDUP_REMOVED lines=8> */
.L_x_10187:
[----:B------:R-:W-:Y:S05]  /*18060*/  BRA `(.L_x_10188) ;  /* 0xffffff7c00387947 */ /* 0x000fea000383ffff */
.L_x_9995:
[----:B------:R-:W-:Y:S01]  /*18070*/  BSSY B1, `(.L_x_10189) ;  /* 0x0000008000017945 */ /* 0x000fe20003800000 */
[----:B0-----:R-:W-:Y:S02]  /*18080*/  IMAD.MOV.U32 R13, RZ, RZ, R4 ;  /* 0x000000ffff0d7224 */ /* 0x001fe400078e0004 */
[----:B------:R-:W-:Y:S02]  /*18090*/  IMAD.MOV.U32 R12, RZ, RZ, 0x3 ;  /* 0x00000003ff0c7424 */ /* 0x000fe400078e00ff */
[----:B------:R-:W-:Y:S02]  /*180a0*/  IMAD.MOV.U32 R11, RZ, RZ, 0x181f ;  /* 0x0000181fff0b7424 */ /* 0x000fe400078e00ff */
[----:B------:R-:W-:-:S07]  /*180b0*/  IMAD.MOV.U32 R15, RZ, RZ, -0x1 ;  /* 0xffffffffff0f7424 */ /* 0x000fce00078e00ff */
[----:B-1234-:R-:W-:Y:S05]  /*180c0*/  WARPSYNC.COLLECTIVE R15, `(.L_x_10190) ;  /* 0x000000000f087348 */ /* 0x01efea0003c00000 */
[----:B------:R0:W0:Y:S02]  /*180d0*/  SHFL.IDX P6, R14, R13, R12, R11 ;  /* 0x0000000c0d0e7389 */ /* 0x00002400000c000b */
[----:B01234-:R-:W-:Y:S01]  /*180e0*/  ENDCOLLECTIVE ;  /* 0x000000000000791b */ /* 0x01ffe20003800000 */
.L_x_10190:
[----:B------:R-:W-:Y:S05]  /*180f0*/  BSYNC B1 ;  /* 0x0000000000017941 */ /* 0x000fea0003800000 */
.L_x_10189:
        /* <DEDUP_REMOVED lines=8> */
.L_x_10191:
[----:B------:R-:W-:Y:S05]  /*18180*/  BRA `(.L_x_10192) ;  /* 0xffffff7c00687947 */ /* 0x000fea000383ffff */
.L_x_10012:
        /* <DEDUP_REMOVED lines=11> */
.L_x_10194:
[----:B------:R-:W-:Y:S05]  /*18240*/  BSYNC B1 ;  /* 0x0000000000017941 */ /* 0x000fea0003800000 */
.L_x_10193:
[----:B------:R-:W-:Y:S05]  /*18250*/  BRA `(.L_x_10195) ;  /* 0xffffff9000387947 */ /* 0x000fea000383ffff */
.L_x_10014:
[----:B------:R-:W-:Y:S01]  /*18260*/  BSSY B1, `(.L_x_10196) ;  /* 0x0000006000017945 */ /* 0x000fe20003800000 */
[----:B------:R-:W-:-:S07]  /*18270*/  IMAD.MOV.U32 R15, RZ, RZ, -0x1 ;  /* 0xffffffffff0f7424 */ /* 0x000fce00078e00ff */
[----:B0-----:R-:W-:Y:S05]  /*18280*/  WARPSYNC.COLLECTIVE R15, `(.L_x_10197) ;  /* 0x000000000f0c7348 */ /* 0x001fea0003c00000 */
[----:B------:R-:W-:Y:S02]  /*18290*/  ELECT P6, UR62, PT ;  /* 0x00000000003e782f */ /* 0x000fe400038c0000 */
[----:B------:R-:W-:Y:S01]  /*182a0*/  MOV R14, UR62 ;  /* 0x0000003e000e7c02 */ /* 0x000fe20008000f00 */
[----:B0-----:R-:W-:Y:S10]  /*182b0*/  ENDCOLLECTIVE ;  /* 0x000000000000791b */ /* 0x001ff40003800000 */
.L_x_10197:
[----:B------:R-:W-:Y:S05]  /*182c0*/  BSYNC B1 ;  /* 0x0000000000017941 */ /* 0x000fea0003800000 */
.L_x_10196:
[----:B------:R-:W-:Y:S05]  /*182d0*/  BRA `(.L_x_10013) ;  /* 0xffffff9000307947 */ /* 0x000fea000383ffff */
.L_x_10016:
[----:B0-----:R-:W2:Y:S02]  /*182e0*/  LDL R5, [R1+0x4] ;  /* 0x0000040001057983 */ /* 0x001ea40000100800 */
[----:B--2---:R0:W1:Y:S02]  /*182f0*/  SYNCS.PHASECHK.TRANS64.TRYWAIT P0, [R5+URZ+0x22820], R4 ;  /* 0x02282004050075a7 */ /* 0x004064000800017f */
[----:B-1----:R-:W-:Y:S05]  /*18300*/  @!P0 NANOSLEEP.SYNCS 0x989680 ;  /* 0x009896800000895d */ /* 0x002fea0003900000 */
[----:B------:R-:W1:Y:S02]  /*18310*/  @!P0 SYNCS.PHASECHK.TRANS64 P0, [R5+URZ+0x22820], R4 ;  /* 0x02282004050085a7 */ /* 0x000e64000800007f */
[----:B-1----:R-:W-:Y:S05]  /*18320*/  @!P0 BRA `(.L_x_10016) ;  /* 0xfffffffc00ec8947 */ /* 0x002fea000383ffff */
[----:B------:R-:W-:Y:S05]  /*18330*/  BRA `(.L_x_10198) ;  /* 0xffffff9000407947 */ /* 0x000fea000383ffff */
.L_x_10020:
[----:B0-----:R0:W1:Y:S02]  /*18340*/  SYNCS.PHASECHK.TRANS64.TRYWAIT P0, [R4+URZ+0x228a0], R9 ;  /* 0x0228a009040075a7 */ /* 0x001064000800017f */
[----:B-1----:R-:W-:Y:S05]  /*18350*/  @!P0 NANOSLEEP.SYNCS 0x989680 ;  /* 0x009896800000895d */ /* 0x002fea0003900000 */
[----:B------:R-:W1:Y:S02]  /*18360*/  @!P0 SYNCS.PHASECHK.TRANS64 P0, [R4+URZ+0x228a0], R9 ;  /* 0x0228a009040085a7 */ /* 0x000e64000800007f */
[----:B-1----:R-:W-:Y:S05]  /*18370*/  @!P0 BRA `(.L_x_10020) ;  /* 0xfffffffc00f08947 */ /* 0x002fea000383ffff */
[----:B------:R-:W-:Y:S05]  /*18380*/  BRA `(.L_x_10199) ;  /* 0xffffff9000687947 */ /* 0x000fea000383ffff */
.L_x_10025:
[----:B-1----:R1:W2:Y:S02]  /*18390*/  SYNCS.PHASECHK.TRANS64.TRYWAIT P0, [R4+URZ+0x228c0], R9 ;  /* 0x0228c009040075a7 */ /* 0x0022a4000800017f */
[----:B--2---:R-:W-:Y:S05]  /*183a0*/  @!P0 NANOSLEEP.SYNCS 0x989680 ;  /* 0x009896800000895d */ /* 0x004fea0003900000 */
[----:B------:R-:W2:Y:S02]  /*183b0*/  @!P0 SYNCS.PHASECHK.TRANS64 P0, [R4+URZ+0x228c0], R9 ;  /* 0x0228c009040085a7 */ /* 0x000ea4000800007f */
[----:B--2---:R-:W-:Y:S05]  /*183c0*/  @!P0 BRA `(.L_x_10025) ;  /* 0xfffffffc00f08947 */ /* 0x004fea000383ffff */
[----:B------:R-:W-:Y:S05]  /*183d0*/  BRA `(.L_x_10200) ;  /* 0xffffff9000ec7947 */ /* 0x000fea000383ffff */
.L_x_10035:
[----:B0-----:R0:W1:Y:S02]  /*183e0*/  SYNCS.PHASECHK.TRANS64.TRYWAIT P1, [R5+URZ+0x228a0], R6 ;  /* 0x0228a006050075a7 */ /* 0x001064000802017f */
[----:B-1----:R-:W-:Y:S05]  /*183f0*/  @!P1 NANOSLEEP.SYNCS 0x989680 ;  /* 0x009896800000995d */ /* 0x002fea0003900000 */
[----:B------:R-:W1:Y:S02]  /*18400*/  @!P1 SYNCS.PHASECHK.TRANS64 P1, [R5+URZ+0x228a0], R6 ;  /* 0x0228a006050095a7 */ /* 0x000e64000802007f */
[----:B-1----:R-:W-:Y:S05]  /*18410*/  @!P1 BRA `(.L_x_10035) ;  /* 0xfffffffc00f09947 */ /* 0x002fea000383ffff */
[----:B------:R-:W-:Y:S05]  /*18420*/  BRA `(.L_x_10201) ;  /* 0xffffff9800847947 */ /* 0x000fea000383ffff */
.L_x_10040:
[----:B-1----:R1:W2:Y:S02]  /*18430*/  SYNCS.PHASECHK.TRANS64.TRYWAIT P1, [R5+URZ+0x228c0], R6 ;  /* 0x0228c006050075a7 */ /* 0x0022a4000802017f */
[----:B--2---:R-:W-:Y:S05]  /*18440*/  @!P1 NANOSLEEP.SYNCS 0x989680 ;  /* 0x009896800000995d */ /* 0x004fea0003900000 */
[----:B------:R-:W2:Y:S02]  /*18450*/  @!P1 SYNCS.PHASECHK.TRANS64 P1, [R5+URZ+0x228c0], R6 ;  /* 0x0228c006050095a7 */ /* 0x000ea4000802007f */
[----:B--2---:R-:W-:Y:S05]  /*18460*/  @!P1 BRA `(.L_x_10040) ;  /* 0xfffffffc00f09947 */ /* 0x004fea000383ffff */
[----:B------:R-:W-:Y:S05]  /*18470*/  BRA `(.L_x_10202) ;  /* 0xffffff9c00047947 */ /* 0x000fea000383ffff */
.L_x_10056:
        /* <DEDUP_REMOVED lines=11> */
.L_x_10204:
[----:B------:R-:W-:Y:S05]  /*18530*/  BSYNC B0 ;  /* 0x0000000000007941 */ /* 0x000fea0003800000 */
.L_x_10203:
[----:B------:R-:W-:Y:S05]  /*18540*/  BRA `(.L_x_10205) ;  /* 0xffffffa400f87947 */ /* 0x000fea000383ffff */
.L_x_10058:
[----:B------:R-:W-:Y:S01]  /*18550*/  BSSY B0, `(.L_x_10206) ;  /* 0x0000006000007945 */ /* 0x000fe20003800000 */
[----:B------:R-:W-:-:S07]  /*18560*/  IMAD.MOV.U32 R15, RZ, RZ, -0x1 ;  /* 0xffffffffff0f7424 */ /* 0x000fce00078e00ff */
[----:B0-----:R-:W-:Y:S05]  /*18570*/  WARPSYNC.COLLECTIVE R15, `(.L_x_10207) ;  /* 0x000000000f0c7348 */ /* 0x001fea0003c00000 */
[----:B------:R-:W-:Y:S02]  /*18580*/  ELECT P6, UR62, PT ;  /* 0x00000000003e782f */ /* 0x000fe400038c0000 */
[----:B------:R-:W-:Y:S01]  /*18590*/  MOV R14, UR62 ;  /* 0x0000003e000e7c02 */ /* 0x000fe20008000f00 */
[----:B0-----:R-:W-:Y:S10]  /*185a0*/  ENDCOLLECTIVE ;  /* 0x000000000000791b */ /* 0x001ff40003800000 */
.L_x_10207:
[----:B------:R-:W-:Y:S05]  /*185b0*/  BSYNC B0 ;  /* 0x0000000000007941 */ /* 0x000fea0003800000 */
.L_x_10206:
[----:B------:R-:W-:Y:S05]  /*185c0*/  BRA `(.L_x_10208) ;  /* 0xffffffa800047947 */ /* 0x000fea000383ffff */
.L_x_10060:
[----:B0-----:R0:W1:Y:S02]  /*185d0*/  SYNCS.PHASECHK.TRANS64.TRYWAIT P0, [R0+URZ+0x22840], R2 ;  /* 0x02284002000075a7 */ /* 0x001064000800017f */
[----:B-1----:R-:W-:Y:S05]  /*185e0*/  @!P0 NANOSLEEP.SYNCS 0x989680 ;  /* 0x009896800000895d */ /* 0x002fea0003900000 */
[----:B------:R-:W1:Y:S02]  /*185f0*/  @!P0 SYNCS.PHASECHK.TRANS64 P0, [R0+URZ+0x22840], R2 ;  /* 0x02284002000085a7 */ /* 0x000e64000800007f */
[----:B-1----:R-:W-:Y:S05]  /*18600*/  @!P0 BRA `(.L_x_10060) ;  /* 0xfffffffc00f08947 */ /* 0x002fea000383ffff */
[----:B------:R-:W-:Y:S05]  /*18610*/  BRA `(.L_x_10209) ;  /* 0xffffffa800707947 */ /* 0x000fea000383ffff */
.L_x_10064:
[----:B------:R-:W2:Y:S01]  /*18620*/  LDL.LU R11, [R1+0x54] ;  /* 0x00005400010b7983 */ /* 0x000ea20000300800 */
[----:B------:R-:W-:Y:S01]  /*18630*/  IMAD.MOV.U32 R13, RZ, RZ, R0 ;  /* 0x000000ffff0d7224 */ /* 0x000fe200078e0000 */
[----:B------:R-:W-:Y:S01]  /*18640*/  LOP3.LUT R8, R8, 0x7f, RZ, 0xc0, !PT ;  /* 0x0000007f08087812 */ /* 0x000fe200078ec0ff */
[----:B------:R-:W-:Y:S02]  /*18650*/  IMAD.MOV.U32 R12, RZ, RZ, RZ ;  /* 0x000000ffff0c7224 */ /* 0x000fe400078e00ff */
[----:B------:R-:W-:Y:S01]  /*18660*/  IMAD.MOV.U32 R15, RZ, RZ, -0x1 ;  /* 0xffffffffff0f7424 */ /* 0x000fe200078e00ff */
[----:B------:R-:W-:-:S05]  /*18670*/  SHF.R.U32.HI R5, RZ, 0x3, R8 ;  /* 0x00000003ff057819 */ /* 0x000fca0000011608 */
[----:B------:R-:W-:-:S04]  /*18680*/  IMAD.IADD R2, R5, 0x1, R17 ;  /* 0x0000000105027824 */ /* 0x000fc800078e0211 */
[C---:B------:R-:W-:Y:S02]  /*18690*/  VIADD R5, R2.reuse, 0x10 ;  /* 0x0000001002057836 */ /* 0x040fe40000000000 */
[----:B------:R-:W-:Y:S02]  /*186a0*/  VIADD R8, R2, 0x60 ;  /* 0x0000006002087836 */ /* 0x000fe40000000000 */
[----:B--2---:R-:W-:Y:S02]  /*186b0*/  IMAD R3, R11, R7, RZ ;  /* 0x000000070b037224 */ /* 0x004fe400078e02ff */
[----:B------:R-:W-:-:S03]  /*186c0*/  IMAD.MOV.U32 R11, RZ, RZ, 0x181f ;  /* 0x0000181fff0b7424 */ /* 0x000fc600078e00ff */
[----:B------:R-:W-:-:S13]  /*186d0*/  ISETP.GE.AND P1, PT, R2, R3, PT ;  /* 0x000000030200720c */ /* 0x000fda0003f26270 */
[----:B-----5:R-:W-:Y:S05]  /*186e0*/  WARPSYNC.COLLECTIVE R15, `(.L_x_10210) ;  /* 0x000000000f087348 */ /* 0x020fea0003c00000 */
[----:B------:R0:W1:Y:S02]  /*186f0*/  SHFL.IDX P6, R14, R13, R12, R11 ;  /* 0x0000000c0d0e7389 */ /* 0x00006400000c000b */
[----:B01---5:R-:W-:Y:S01]  /*18700*/  ENDCOLLECTIVE ;  /* 0x000000000000791b */ /* 0x023fe20003800000 */
.L_x_10210:
[----:B------:R-:W-:Y:S02]  /*18710*/  IMAD.MOV.U32 R13, RZ, RZ, R4 ;  /* 0x000000ffff0d7224 */ /* 0x000fe400078e0004 */
[----:B------:R-:W-:-:S07]  /*18720*/  IMAD.MOV.U32 R6, RZ, RZ, R14 ;  /* 0x000000ffff067224 */ /* 0x000fce00078e000e */
[----:B------:R-:W-:Y:S05]  /*18730*/  WARPSYNC.COLLECTIVE R15, `(.L_x_10211) ;  /* 0x000000000f087348 */ /* 0x000fea0003c00000 */
[----:B------:R0:W1:Y:S02]  /*18740*/  SHFL.IDX P6, R14, R13, R12, R11 ;  /* 0x0000000c0d0e7389 */ /* 0x00006400000c000b */
[----:B01----:R-:W-:Y:S01]  /*18750*/  ENDCOLLECTIVE ;  /* 0x000000000000791b */ /* 0x003fe20003800000 */
.L_x_10211:
[----:B------:R-:W-:Y:S02]  /*18760*/  IMAD.MOV.U32 R13, RZ, RZ, R0 ;  /* 0x000000ffff0d7224 */ /* 0x000fe400078e0000 */
[----:B------:R-:W-:Y:S02]  /*18770*/  IMAD.MOV.U32 R12, RZ, RZ, 0x1 ;  /* 0x00000001ff0c7424 */ /* 0x000fe400078e00ff */
[----:B------:R-:W-:-:S07]  /*18780*/  IMAD.MOV.U32 R7, RZ, RZ, R14 ;  /* 0x000000ffff077224 */ /* 0x000fce00078e000e */
[----:B------:R-:W-:Y:S05]  /*18790*/  WARPSYNC.COLLECTIVE R15, `(.L_x_10212) ;  /* 0x000000000f087348 */ /* 0x000fea0003c00000 */
[----:B------:R0:W1:Y:S02]  /*187a0*/  SHFL.IDX P6, R14, R13, R12, R11 ;  /* 0x0000000c0d0e7389 */ /* 0x00006400000c000b */
[----:B01----:R-:W-:Y:S01]  /*187b0*/  ENDCOLLECTIVE ;  /* 0x000000000000791b */ /* 0x003fe20003800000 */
.L_x_10212:
        /* <DEDUP_REMOVED lines=15> */
.L_x_10213:
[----:B------:R-:W-:Y:S02]  /*188b0*/  IMAD.MOV.U32 R13, RZ, RZ, R0 ;  /* 0x000000ffff0d7224 */ /* 0x000fe400078e0000 */
[----:B------:R-:W-:Y:S02]  /*188c0*/  IMAD.MOV.U32 R12, RZ, RZ, 0x2 ;  /* 0x00000002ff0c7424 */ /* 0x000fe400078e00ff */
[----:B------:R-:W-:-:S07]  /*188d0*/  IMAD.MOV.U32 R5, RZ, RZ, R14 ;  /* 0x000000ffff057224 */ /* 0x000fce00078e000e */
[----:B------:R-:W-:Y:S05]  /*188e0*/  WARPSYNC.COLLECTIVE R15, `(.L_x_10214) ;  /* 0x000000000f087348 */ /* 0x000fea0003c00000 */
[----:B------:R0:W1:Y:S02]  /*188f0*/  SHFL.IDX P6, R14, R13, R12, R11 ;  /* 0x0000000c0d0e7389 */ /* 0x00006400000c000b */
[----:B01----:R-:W-:Y:S01]  /*18900*/  ENDCOLLECTIVE ;  /* 0x000000000000791b */ /* 0x003fe20003800000 */
.L_x_10214:
        /* <DEDUP_REMOVED lines=15> */
.L_x_10215:
[----:B------:R-:W-:Y:S02]  /*18a00*/  IMAD.MOV.U32 R13, RZ, RZ, R0 ;  /* 0x000000ffff0d7224 */ /* 0x000fe400078e0000 */
[----:B------:R-:W-:Y:S02]  /*18a10*/  IMAD.MOV.U32 R12, RZ, RZ, 0x3 ;  /* 0x00000003ff0c7424 */ /* 0x000fe400078e00ff */
[----:B------:R-:W-:-:S07]  /*18a20*/  IMAD.MOV.U32 R5, RZ, RZ, R14 ;  /* 0x000000ffff057224 */ /* 0x000fce00078e000e */
[----:B------:R-:W-:Y:S05]  /*18a30*/  WARPSYNC.COLLECTIVE R15, `(.L_x_10216) ;  /* 0x000000000f087348 */ /* 0x000fea0003c00000 */
[----:B------:R0:W1:Y:S02]  /*18a40*/  SHFL.IDX P6, R14, R13, R12, R11 ;  /* 0x0000000c0d0e7389 */ /* 0x00006400000c000b */
[----:B01----:R-:W-:Y:S01]  /*18a50*/  ENDCOLLECTIVE ;  /* 0x000000000000791b */ /* 0x003fe20003800000 */
.L_x_10216:
        /* <DEDUP_REMOVED lines=15> */
.L_x_10217:
[----:B------:R-:W-:Y:S02]  /*18b50*/  IMAD.MOV.U32 R13, RZ, RZ, R0 ;  /* 0x000000ffff0d7224 */ /* 0x000fe400078e0000 */
[----:B------:R-:W-:Y:S02]  /*18b60*/  IMAD.MOV.U32 R12, RZ, RZ, 0x4 ;  /* 0x00000004ff0c7424 */ /* 0x000fe400078e00ff */
[----:B------:R-:W-:-:S07]  /*18b70*/  IMAD.MOV.U32 R5, RZ, RZ, R14 ;  /* 0x000000ffff057224 */ /* 0x000fce00078e000e */
[----:B------:R-:W-:Y:S05]  /*18b80*/  WARPSYNC.COLLECTIVE R15, `(.L_x_10218) ;  /* 0x000000000f087348 */ /* 0x000fea0003c00000 */
[----:B------:R0:W1:Y:S02]  /*18b90*/  SHFL.IDX P6, R14, R13, R12, R11 ;  /* 0x0000000c0d0e7389 */ /* 0x00006400000c000b */
[----:B01----:R-:W-:Y:S01]  /*18ba0*/  ENDCOLLECTIVE ;  /* 0x000000000000791b */ /* 0x003fe20003800000 */
.L_x_10218:
        /* <DEDUP_REMOVED lines=15> */
.L_x_10219:
[----:B------:R-:W-:Y:S02]  /*18ca0*/  IMAD.MOV.U32 R13, RZ, RZ, R0 ;  /* 0x000000ffff0d7224 */ /* 0x000fe400078e0000 */
[----:B------:R-:W-:Y:S02]  /*18cb0*/  IMAD.MOV.U32 R12, RZ, RZ, 0x5 ;  /* 0x00000005ff0c7424 */ /* 0x000fe400078e00ff */
[----:B------:R-:W-:-:S07]  /*18cc0*/  IMAD.MOV.U32 R5, RZ, RZ, R14 ;  /* 0x000000ffff057224 */ /* 0x000fce00078e000e */
[----:B------:R-:W-:Y:S05]  /*18cd0*/  WARPSYNC.COLLECTIVE R15, `(.L_x_10220) ;  /* 0x000000000f087348 */ /* 0x000fea0003c00000 */
[----:B------:R0:W1:Y:S02]  /*18ce0*/  SHFL.IDX P6, R14, R13, R12, R11 ;  /* 0x0000000c0d0e7389 */ /* 0x00006400000c000b */
[----:B01----:R-:W-:Y:S01]  /*18cf0*/  ENDCOLLECTIVE ;  /* 0x000000000000791b */ /* 0x003fe20003800000 */
.L_x_10220:
        /* <DEDUP_REMOVED lines=15> */
.L_x_10221:
[----:B------:R-:W-:Y:S02]  /*18df0*/  IMAD.MOV.U32 R13, RZ, RZ, R0 ;  /* 0x000000ffff0d7224 */ /* 0x000fe400078e0000 */
[----:B------:R-:W-:Y:S02]  /*18e00*/  IMAD.MOV.U32 R12, RZ, RZ, 0x6 ;  /* 0x00000006ff0c7424 */ /* 0x000fe400078e00ff */
[----:B------:R-:W-:-:S07]  /*18e10*/  IMAD.MOV.U32 R5, RZ, RZ, R14 ;  /* 0x000000ffff057224 */ /* 0x000fce00078e000e */
[----:B------:R-:W-:Y:S05]  /*18e20*/  WARPSYNC.COLLECTIVE R15, `(.L_x_10222) ;  /* 0x000000000f087348 */ /* 0x000fea0003c00000 */
[----:B------:R0:W1:Y:S02]  /*18e30*/  SHFL.IDX P6, R14, R13, R12, R11 ;  /* 0x0000000c0d0e7389 */ /* 0x00006400000c000b */
[----:B01----:R-:W-:Y:S01]  /*18e40*/  ENDCOLLECTIVE ;  /* 0x000000000000791b */ /* 0x003fe20003800000 */
.L_x_10222:
        /* <DEDUP_REMOVED lines=14> */
.L_x_10223:
[----:B------:R-:W-:Y:S02]  /*18f30*/  IMAD.MOV.U32 R13, RZ, RZ, R0 ;  /* 0x000000ffff0d7224 */ /* 0x000fe400078e0000 */
[----:B------:R-:W-:Y:S02]  /*18f40*/  IMAD.MOV.U32 R12, RZ, RZ, 0x7 ;  /* 0x00000007ff0c7424 */ /* 0x000fe400078e00ff */
[----:B------:R-:W-:-:S07]  /*18f50*/  IMAD.MOV.U32 R5, RZ, RZ, R14 ;  /* 0x000000ffff057224 */ /* 0x000fce00078e000e */
[----:B------:R-:W-:Y:S05]  /*18f60*/  WARPSYNC.COLLECTIVE R15, `(.L_x_10224) ;  /* 0x000000000f087348 */ /* 0x000fea0003c00000 */
[----:B------:R0:W1:Y:S02]  /*18f70*/  SHFL.IDX P6, R14, R13, R12, R11 ;  /* 0x0000000c0d0e7389 */ /* 0x00006400000c000b */
[----:B01----:R-:W-:Y:S01]  /*18f80*/  ENDCOLLECTIVE ;  /* 0x000000000000791b */ /* 0x003fe20003800000 */
.L_x_10224:
        /* <DEDUP_REMOVED lines=13> */
.L_x_10225:
[----:B------:R-:W-:Y:S01]  /*19060*/  IMAD.MOV.U32 R4, RZ, RZ, R14 ;  /* 0x000000ffff047224 */ /* 0x000fe200078e000e */
[----:B------:R-:W-:Y:S06]  /*19070*/  BRA `(.L_x_10226) ;  /* 0xffffffac001c7947 */ /* 0x000fec000383ffff */
.L_x_10067:
[----:B0-----:R-:W2:Y:S02]  /*19080*/  LDL R2, [R1+0x4] ;  /* 0x0000040001027983 */ /* 0x001ea40000100800 */
[----:B--2---:R0:W2:Y:S02]  /*19090*/  SYNCS.PHASECHK.TRANS64.TRYWAIT P0, [R2+URZ+0x22820], R0 ;  /* 0x02282000020075a7 */ /* 0x0040a4000800017f */
[----:B--2---:R-:W-:Y:S05]  /*190a0*/  @!P0 NANOSLEEP.SYNCS 0x989680 ;  /* 0x009896800000895d */ /* 0x004fea0003900000 */
[----:B------:R-:W2:Y:S02]  /*190b0*/  @!P0 SYNCS.PHASECHK.TRANS64 P0, [R2+URZ+0x22820], R0 ;  /* 0x02282000020085a7 */ /* 0x000ea4000800007f */
[----:B--2---:R-:W-:Y:S05]  /*190c0*/  @!P0 BRA `(.L_x_10067) ;  /* 0xfffffffc00ec8947 */ /* 0x004fea000383ffff */
[----:B------:R-:W-:Y:S05]  /*190d0*/  BRA `(.L_x_10227) ;  /* 0xffffffac00887947 */ /* 0x000fea000383ffff */
.L_x_10071:
[----:B0-----:R0:W2:Y:S02]  /*190e0*/  SYNCS.PHASECHK.TRANS64.TRYWAIT P0, [R2+URZ+0x22860], R0 ;  /* 0x02286000020075a7 */ /* 0x0010a4000800017f */
[----:B--2---:R-:W-:Y:S05]  /*190f0*/  @!P0 NANOSLEEP.SYNCS 0x989680 ;  /* 0x009896800000895d */ /* 0x004fea0003900000 */
[----:B------:R-:W2:Y:S02]  /*19100*/  @!P0 SYNCS.PHASECHK.TRANS64 P0, [R2+URZ+0x22860], R0 ;  /* 0x02286000020085a7 */ /* 0x000ea4000800007f */
[----:B--2---:R-:W-:Y:S05]  /*19110*/  @!P0 BRA `(.L_x_10071) ;  /* 0xfffffffc00f08947 */ /* 0x004fea000383ffff */
[----:B------:R-:W-:Y:S05]  /*19120*/  BRA `(.L_x_10228) ;  /* 0xffffffac00b87947 */ /* 0x000fea000383ffff */
.L_x_10086:
[----:B-1----:R1:W2:Y:S02]  /*19130*/  SYNCS.PHASECHK.TRANS64.TRYWAIT P0, [R2+URZ+0x22840], R5 ;  /* 0x02284005020075a7 */ /* 0x0022a4000800017f */
[----:B--2---:R-:W-:Y:S05]  /*19140*/  @!P0 NANOSLEEP.SYNCS 0x989680 ;  /* 0x009896800000895d */ /* 0x004fea0003900000 */
[----:B------:R-:W2:Y:S02]  /*19150*/  @!P0 SYNCS.PHASECHK.TRANS64 P0, [R2+URZ+0x22840], R5 ;  /* 0x02284005020085a7 */ /* 0x000ea4000800007f */
[----:B--2---:R-:W-:Y:S05]  /*19160*/  @!P0 BRA `(.L_x_10086) ;  /* 0xfffffffc00f08947 */ /* 0x004fea000383ffff */
[----:B------:R-:W-:Y:S05]  /*19170*/  BRA `(.L_x_10229) ;  /* 0xffffffb400e87947 */ /* 0x000fea000383ffff */
.L_x_10091:
[----:B0-----:R0:W2:Y:S02]  /*19180*/  SYNCS.PHASECHK.TRANS64.TRYWAIT P0, [R2+URZ+0x22860], R5 ;  /* 0x02286005020075a7 */ /* 0x0010a4000800017f */
[----:B--2---:R-:W-:Y:S05]  /*19190*/  @!P0 NANOSLEEP.SYNCS 0x989680 ;  /* 0x009896800000895d */ /* 0x004fea0003900000 */
[----:B------:R-:W2:Y:S02]  /*191a0*/  @!P0 SYNCS.PHASECHK.TRANS64 P0, [R2+URZ+0x22860], R5 ;  /* 0x02286005020085a7 */ /* 0x000ea4000800007f */
[----:B--2---:R-:W-:Y:S05]  /*191b0*/  @!P0 BRA `(.L_x_10091) ;  /* 0xfffffffc00f08947 */ /* 0x004fea000383ffff */
[----:B------:R-:W-:Y:S05]  /*191c0*/  BRA `(.L_x_10230) ;  /* 0xffffffb800707947 */ /* 0x000fea000383ffff */
.L_x_10102:
[----:B0-----:R0:W1:Y:S02]  /*191d0*/  SYNCS.PHASECHK.TRANS64.TRYWAIT P0, [R3+URZ+0x22840], R2 ;  /* 0x02284002030075a7 */ /* 0x001064000800017f */
[----:B-1----:R-:W-:Y:S05]  /*191e0*/  @!P0 NANOSLEEP.SYNCS 0x989680 ;  /* 0x009896800000895d */ /* 0x002fea0003900000 */
[----:B------:R-:W1:Y:S02]  /*191f0*/  @!P0 SYNCS.PHASECHK.TRANS64 P0, [R3+URZ+0x22840], R2 ;  /* 0x02284002030085a7 */ /* 0x000e64000800007f */
[----:B-1----:R-:W-:Y:S05]  /*19200*/  @!P0 BRA `(.L_x_10102) ;  /* 0xfffffffc00f08947 */ /* 0x002fea000383ffff */
[----:B------:R-:W-:Y:S05]  /*19210*/  BRA `(.L_x_10231) ;  /* 0xffffffc000807947 */ /* 0x000fea000383ffff */
.L_x_10107:
[----:B-1----:R1:W2:Y:S02]  /*19220*/  SYNCS.PHASECHK.TRANS64.TRYWAIT P0, [R3+URZ+0x22860], R2 ;  /* 0x02286002030075a7 */ /* 0x0022a4000800017f */
[----:B--2---:R-:W-:Y:S05]  /*19230*/  @!P0 NANOSLEEP.SYNCS 0x989680 ;  /* 0x009896800000895d */ /* 0x004fea0003900000 */
[----:B------:R-:W2:Y:S02]  /*19240*/  @!P0 SYNCS.PHASECHK.TRANS64 P0, [R3+URZ+0x22860], R2 ;  /* 0x02286002030085a7 */ /* 0x000ea4000800007f */
[----:B--2---:R-:W-:Y:S05]  /*19250*/  @!P0 BRA `(.L_x_10107) ;  /* 0xfffffffc00f08947 */ /* 0x004fea000383ffff */
[----:B------:R-:W-:Y:S05]  /*19260*/  BRA `(.L_x_10232) ;  /* 0xffffffc400047947 */ /* 0x000fea000383ffff */
.L_x_10118:
[----:B0-----:R0:W1:Y:S02]  /*19270*/  SYNCS.PHASECHK.TRANS64.TRYWAIT P0, [R3+URZ+0x22840], R2 ;  /* 0x02284002030075a7 */ /* 0x001064000800017f */
[----:B-1----:R-:W-:Y:S05]  /*19280*/  @!P0 NANOSLEEP.SYNCS 0x989680 ;  /* 0x009896800000895d */ /* 0x002fea0003900000 */
[----:B------:R-:W1:Y:S02]  /*19290*/  @!P0 SYNCS.PHASECHK.TRANS64 P0, [R3+URZ+0x22840], R2 ;  /* 0x02284002030085a7 */ /* 0x000e64000800007f */
[----:B-1----:R-:W-:Y:S05]  /*192a0*/  @!P0 BRA `(.L_x_10118) ;  /* 0xfffffffc00f08947 */ /* 0x002fea000383ffff */
[----:B------:R-:W-:Y:S05]  /*192b0*/  BRA `(.L_x_10233) ;  /* 0xffffffc800f07947 */ /* 0x000fea000383ffff */
.L_x_10123:
[----:B-1----:R1:W2:Y:S02]  /*192c0*/  SYNCS.PHASECHK.TRANS64.TRYWAIT P0, [R3+URZ+0x22860], R2 ;  /* 0x02286002030075a7 */ /* 0x0022a4000800017f */
[----:B--2---:R-:W-:Y:S05]  /*192d0*/  @!P0 NANOSLEEP.SYNCS 0x989680 ;  /* 0x009896800000895d */ /* 0x004fea0003900000 */
[----:B------:R-:W2:Y:S02]  /*192e0*/  @!P0 SYNCS.PHASECHK.TRANS64 P0, [R3+URZ+0x22860], R2 ;  /* 0x02286002030085a7 */ /* 0x000ea4000800007f */
[----:B--2---:R-:W-:Y:S05]  /*192f0*/  @!P0 BRA `(.L_x_10123) ;  /* 0xfffffffc00f08947 */ /* 0x004fea000383ffff */
[----:B------:R-:W-:Y:S05]  /*19300*/  BRA `(.L_x_10234) ;  /* 0xffffffcc00787947 */ /* 0x000fea000383ffff */
.L_x_10135:
[----:B------:R-:W-:Y:S01]  /*19310*/  BSSY B0, `(.L_x_10235) ;  /* 0x0000008000007945 */ /* 0x000fe20003800000 */
[----:B------:R-:W-:Y:S02]  /*19320*/  IMAD.MOV.U32 R13, RZ, RZ, R16 ;  /* 0x000000ffff0d7224 */ /* 0x000fe400078e0010 */
[----:B------:R-:W-:Y:S02]  /*19330*/  IMAD.MOV.U32 R12, RZ, RZ, RZ ;  /* 0x000000ffff0c7224 */ /* 0x000fe400078e00ff */
[----:B------:R-:W-:Y:S02]  /*19340*/  IMAD.MOV.U32 R11, RZ, RZ, 0x1f ;  /* 0x0000001fff0b7424 */ /* 0x000fe400078e00ff */
[----:B------:R-:W-:-:S07]  /*19350*/  IMAD.MOV.U32 R15, RZ, RZ, -0x1 ;  /* 0xffffffffff0f7424 */ /* 0x000fce00078e00ff */
[----:B--2--5:R-:W-:Y:S05]  /*19360*/  WARPSYNC.COLLECTIVE R15, `(.L_x_10236) ;  /* 0x000000000f087348 */ /* 0x024fea0003c00000 */
[----:B------:R0:W1:Y:S02]  /*19370*/  SHFL.IDX P6, R14, R13, R12, R11 ;  /* 0x0000000c0d0e7389 */ /* 0x00006400000c000b */
[----:B012--5:R-:W-:Y:S01]  /*19380*/  ENDCOLLECTIVE ;  /* 0x000000000000791b */ /* 0x027fe20003800000 */
.L_x_10236:
[----:B------:R-:W-:Y:S05]  /*19390*/  BSYNC B0 ;  /* 0x0000000000007941 */ /* 0x000fea0003800000 */
.L_x_10235:
        /* <DEDUP_REMOVED lines=9> */
.L_x_10237:
        /* <DEDUP_REMOVED lines=18> */
.L_x_10238:
        /* <DEDUP_REMOVED lines=8> */
.L_x_10239:
        /* <DEDUP_REMOVED lines=8> */
.L_x_10240:
        /* <DEDUP_REMOVED lines=8> */
.L_x_10241:
        /* <DEDUP_REMOVED lines=8> */
.L_x_10242:
        /* <DEDUP_REMOVED lines=9> */
.L_x_10243:
[----:B------:R-:W-:Y:S01]  /*197e0*/  IMAD.MOV.U32 R6, RZ, RZ, R14 ;  /* 0x000000ffff067224 */ /* 0x000fe200078e000e */
[----:B------:R-:W-:Y:S06]  /*197f0*/  BRA `(.L_x_10244) ;  /* 0xffffffd000d07947 */ /* 0x000fec000383ffff */
.L_x_10140:
        /* <DEDUP_REMOVED lines=8> */
.L_x_10246:
[----:B------:R-:W-:Y:S05]  /*19880*/  BSYNC B0 ;  /* 0x0000000000007941 */ /* 0x000fea0003800000 */
.L_x_10245:
        /* <DEDUP_REMOVED lines=9> */
.L_x_10247:
        /* <DEDUP_REMOVED lines=8> */
.L_x_10248:
        /* <DEDUP_REMOVED lines=8> */
.L_x_10249:
        /* <DEDUP_REMOVED lines=8> */
.L_x_10250:
        /* <DEDUP_REMOVED lines=9> */
.L_x_10251:
[----:B------:R-:W-:Y:S01]  /*19b30*/  IMAD.MOV.U32 R6, RZ, RZ, R14 ;  /* 0x000000ffff067224 */ /* 0x000fe200078e000e */
[----:B------:R-:W-:Y:S06]  /*19b40*/  BRA `(.L_x_10252) ;  /* 0xffffffd000987947 */ /* 0x000fec000383ffff */
.L_x_10142:
[----:B------:R-:W-:Y:S01]  /*19b50*/  BSSY B0, `(.L_x_10253) ;  /* 0x0000006000007945 */ /* 0x000fe20003800000 */
[----:B------:R-:W-:Y:S01]  /*19b60*/  PLOP3.LUT P6, PT, P6, PT, PT, 0x8, 0x0 ;  /* 0x000000000000781c */ /* 0x000fe200037ce170 */
[----:B------:R-:W-:-:S12]  /*19b70*/  IMAD.MOV.U32 R15, RZ, RZ, -0x1 ;  /* 0xffffffffff0f7424 */ /* 0x000fd800078e00ff */
[----:B0----5:R-:W-:Y:S05]  /*19b80*/  WARPSYNC.COLLECTIVE R15, `(.L_x_10254) ;  /* 0x000000000f087348 */ /* 0x021fea0003c00000 */
[----:B------:R-:W-:Y:S01]  /*19b90*/  VOTE.ANY R14, PT, P6 ;  /* 0x00000000000e7806 */ /* 0x000fe200030e0100 */
[----:B0----5:R-:W-:Y:S06]  /*19ba0*/  ENDCOLLECTIVE ;  /* 0x000000000000791b */ /* 0x021fec0003800000 */
.L_x_10254:
[----:B------:R-:W-:Y:S05]  /*19bb0*/  BSYNC B0 ;  /* 0x0000000000007941 */ /* 0x000fea0003800000 */
.L_x_10253:
        /* <DEDUP_REMOVED lines=9> */
.L_x_10255:
[----:B------:R-:W-:Y:S01]  /*19c50*/  IMAD.MOV.U32 R17, RZ, RZ, R14 ;  /* 0x000000ffff117224 */ /* 0x000fe200078e000e */
[----:B------:R-:W-:Y:S06]  /*19c60*/  BRA `(.L_x_10256) ;  /* 0xffffffd000887947 */ /* 0x000fec000383ffff */
.L_x_10144:
[----:B------:R-:W-:Y:S01]  /*19c70*/  BSSY B0, `(.L_x_10257) ;  /* 0x0000007000007945 */ /* 0x000fe20003800000 */
[----:B------:R-:W-:Y:S02]  /*19c80*/  IMAD.MOV.U32 R13, RZ, RZ, R3 ;  /* 0x000000ffff0d7224 */ /* 0x000fe400078e0003 */
[----:B------:R-:W-:Y:S02]  /*19c90*/  IMAD.MOV.U32 R11, RZ, RZ, 0x1f ;  /* 0x0000001fff0b7424 */ /* 0x000fe400078e00ff */
[----:B------:R-:W-:-:S07]  /*19ca0*/  IMAD.MOV.U32 R15, RZ, RZ, -0x1 ;  /* 0xffffffffff0f7424 */ /* 0x000fce00078e00ff */
[----:B0-2--5:R-:W-:Y:S05]  /*19cb0*/  WARPSYNC.COLLECTIVE R15, `(.L_x_10258) ;  /* 0x000000000f087348 */ /* 0x025fea0003c00000 */
[----:B------:R1:W3:Y:S02]  /*19cc0*/  SHFL.IDX P6, R14, R13, R12, R11 ;  /* 0x0000000c0d0e7389 */ /* 0x0002e400000c000b */
[----:B0123-5:R-:W-:Y:S01]  /*19cd0*/  ENDCOLLECTIVE ;  /* 0x000000000000791b */ /* 0x02ffe20003800000 */
.L_x_10258:
[----:B------:R-:W-:Y:S05]  /*19ce0*/  BSYNC B0 ;  /* 0x0000000000007941 */ /* 0x000fea0003800000 */
.L_x_10257:
[----:B------:R-:W-:Y:S01]  /*19cf0*/  IMAD.MOV.U32 R2, RZ, RZ, R14 ;  /* 0x000000ffff027224 */ /* 0x000fe200078e000e */
[----:B------:R-:W-:Y:S06]  /*19d00*/  BRA `(.L_x_10143) ;  /* 0xffffffd0007c7947 */ /* 0x000fec000383ffff */
.L_x_10148:
[----:B0-----:R0:W2:Y:S02]  /*19d10*/  SYNCS.PHASECHK.TRANS64.TRYWAIT P0, [R0+URZ+0x22820], R3 ;  /* 0x02282003000075a7 */ /* 0x0010a4000800017f */
[----:B--2---:R-:W-:Y:S05]  /*19d20*/  @!P0 NANOSLEEP.SYNCS 0x989680 ;  /* 0x009896800000895d */ /* 0x004fea0003900000 */
[----:B------:R-:W2:Y:S02]  /*19d30*/  @!P0 SYNCS.PHASECHK.TRANS64 P0, [R0+URZ+0x22820], R3 ;  /* 0x02282003000085a7 */ /* 0x000ea4000800007f */
[----:B--2---:R-:W-:Y:S05]  /*19d40*/  @!P0 BRA `(.L_x_10148) ;  /* 0xfffffffc00f08947 */ /* 0x004fea000383ffff */
[----:B------:R-:W-:Y:S05]  /*19d50*/  BRA `(.L_x_10259) ;  /* 0xffffffd400707947 */ /* 0x000fea000383ffff */
.L_x_10149:
        /* <DEDUP_REMOVED lines=11> */
.L_x_10261:
[----:B------:R-:W-:Y:S05]  /*19e10*/  BSYNC B0 ;  /* 0x0000000000007941 */ /* 0x000fea0003800000 */
.L_x_10260:
[----:B------:R-:W-:Y:S05]  /*19e20*/  BRA `(.L_x_10262) ;  /* 0xffffffd400587947 */ /* 0x000fea000383ffff */
.L_x_10150:
[----:B------:R-:W-:Y:S01]  /*19e30*/  BSSY B0, `(.L_x_10263) ;  /* 0x0000006000007945 */ /* 0x000fe20003800000 */
[----:B------:R-:W-:-:S07]  /*19e40*/  IMAD.MOV.U32 R15, RZ, RZ, -0x1 ;  /* 0xffffffffff0f7424 */ /* 0x000fce00078e00ff */
[----:B012--5:R-:W-:Y:S05]  /*19e50*/  WARPSYNC.COLLECTIVE R15, `(.L_x_10264) ;  /* 0x000000000f0c7348 */ /* 0x027fea0003c00000 */
[----:B------:R-:W-:Y:S02]  /*19e60*/  ELECT P6, UR62, PT ;  /* 0x00000000003e782f */ /* 0x000fe400038c0000 */
[----:B------:R-:W-:Y:S01]  /*19e70*/  MOV R14, UR62 ;  /* 0x0000003e000e7c02 */ /* 0x000fe20008000f00 */
[----:B012--5:R-:W-:Y:S10]  /*19e80*/  ENDCOLLECTIVE ;  /* 0x000000000000791b */ /* 0x027ff40003800000 */
.L_x_10264:
[----:B------:R-:W-:Y:S05]  /*19e90*/  BSYNC B0 ;  /* 0x0000000000007941 */ /* 0x000fea0003800000 */
.L_x_10263:
[----:B------:R-:W-:Y:S05]  /*19ea0*/  BRA `(.L_x_10265) ;  /* 0xffffffd4004c7947 */ /* 0x000fea000383ffff */
.L_x_10152:
[----:B0-----:R0:W1:Y:S02]  /*19eb0*/  SYNCS.PHASECHK.TRANS64.TRYWAIT P0, [R6+URZ], R5 ;  /* 0x00000005060075a7 */ /* 0x001064000800017f */
[----:B-1----:R-:W-:Y:S05]  /*19ec0*/  @!P0 NANOSLEEP.SYNCS 0x989680 ;  /* 0x009896800000895d */ /* 0x002fea0003900000 */
[----:B------:R-:W1:Y:S02]  /*19ed0*/  @!P0 SYNCS.PHASECHK.TRANS64 P0, [R6+URZ], R5 ;  /* 0x00000005060085a7 */ /* 0x000e64000800007f */
[----:B-1----:R-:W-:Y:S05]  /*19ee0*/  @!P0 BRA `(.L_x_10152) ;  /* 0xfffffffc00f08947 */ /* 0x002fea000383ffff */
[----:B------:R-:W-:Y:S05]  /*19ef0*/  BRA `(.L_x_10266) ;  /* 0xffffffd400887947 */ /* 0x000fea000383ffff */
.L_x_10153:
[----:B-1----:R1:W2:Y:S02]  /*19f00*/  SYNCS.PHASECHK.TRANS64.TRYWAIT P0, [R7+URZ], R2 ;  /* 0x00000002070075a7 */ /* 0x0022a4000800017f */
[----:B--2---:R-:W-:Y:S05]  /*19f10*/  @!P0 NANOSLEEP.SYNCS 0x989680 ;  /* 0x009896800000895d */ /* 0x004fea0003900000 */
[----:B------:R-:W2:Y:S02]  /*19f20*/  @!P0 SYNCS.PHASECHK.TRANS64 P0, [R7+URZ], R2 ;  /* 0x00000002070085a7 */ /* 0x000ea4000800007f */
[----:B--2---:R-:W-:Y:S05]  /*19f30*/  @!P0 BRA `(.L_x_10153) ;  /* 0xfffffffc00f08947 */ /* 0x004fea000383ffff */
[----:B------:R-:W-:Y:S05]  /*19f40*/  BRA `(.L_x_10267) ;  /* 0xffffffd4007c7947 */ /* 0x000fea000383ffff */
.L_x_10155:
[----:B--2---:R2:W3:Y:S02]  /*19f50*/  SYNCS.PHASECHK.TRANS64.TRYWAIT P0, [R4+URZ], R5 ;  /* 0x00000005040075a7 */ /* 0x0044e4000800017f */
[----:B---3--:R-:W-:Y:S05]  /*19f60*/  @!P0 NANOSLEEP.SYNCS 0x989680 ;  /* 0x009896800000895d */ /* 0x008fea0003900000 */
[----:B------:R-:W3:Y:S02]  /*19f70*/  @!P0 SYNCS.PHASECHK.TRANS64 P0, [R4+URZ], R5 ;  /* 0x00000005040085a7 */ /* 0x000ee4000800007f */
[----:B---3--:R-:W-:Y:S05]  /*19f80*/  @!P0 BRA `(.L_x_10155) ;  /* 0xfffffffc00f08947 */ /* 0x008fea000383ffff */
[----:B------:R-:W-:Y:S05]  /*19f90*/  BRA `(.L_x_10268) ;  /* 0xffffffd400847947 */ /* 0x000fea000383ffff */
.L_x_10269:
        /* <DEDUP_REMOVED lines=14> */
.L_x_15308:


//--------------------- .text._ZN7cutlass13device_kernelIN5flash11enable_sm90INS1_16FlashAttnFwdSm90INS1_25CollectiveMainloopFwdSm90ILi2EN4cute5tupleIJNS5_1CILi1EEES8_S8_EEENS6_IJNS7_ILi128EEENS7_ILi96EEENS7_ILi64EEEEEELi256ENS_10bfloat16_tEfNS_4arch4Sm90ELb0ELb0ELb1ELb1ELb0ELb0ELb1ELb1ELb0ELb1ELb0ELb0EEENS1_21CollectiveEpilogueFwdINS6_IJSA_NS7_ILi256EEESB_EEES9_SE_SG_Li256ELb1ELb1ELb0ELb0EEENS1_36VarlenDynamicPersistentTileSchedulerILi128ELi96ELi256ELi128ELb0ELb1ELb1ELb0ELb1ELb1EEEEEEEEEvNT_6ParamsE --------------------------
	.section	.text._ZN7cutlass13device_kernelIN5flash11enable_sm90INS1_16FlashAttnFwdSm90INS1_25CollectiveMainloopFwdSm90ILi2EN4cute5tupleIJNS5_1CILi1EEES8_S8_EEENS6_IJNS7_ILi128EEENS7_ILi96EEENS7_ILi64EEEEEELi256ENS_10bfloat16_tEfNS_4arch4Sm90ELb0ELb0ELb1ELb1ELb0ELb0ELb1ELb1ELb0ELb1ELb0ELb0EEENS1_21CollectiveEpilogueFwdINS6_IJSA_NS7_ILi256EEESB_EEES9_SE_SG_Li256ELb1ELb1ELb0ELb0EEENS1_36VarlenDynamicPersistentTileSchedulerILi128ELi96ELi256ELi128ELb0ELb1ELb1ELb0ELb1ELb1EEEEEEEEEvNT_6ParamsE,"ax",@progbits
	.align	128
.text._ZN7cutlass13device_kernelIN5flash11enable_sm90INS1_16FlashAttnFwdSm90INS1_25CollectiveMainloopFwdSm90ILi2EN4cute5tupleIJNS5_1CILi1EEES8_S8_EEENS6_IJNS7_ILi128EEENS7_ILi96EEENS7_ILi64EEEEEELi256ENS_10bfloat16_tEfNS_4arch4Sm90ELb0ELb0ELb1ELb1ELb0ELb0ELb1ELb1ELb0ELb1ELb0ELb0EEENS1_21CollectiveEpilogueFwdINS6_IJSA_NS7_ILi256EEESB_EEES9_SE_SG_Li256ELb1ELb1ELb0ELb0EEENS1_36VarlenDynamicPersistentTileSchedulerILi128ELi96ELi256ELi128ELb0ELb1ELb1ELb0ELb1ELb1EEEEEEEEEvNT_6ParamsE:
        .type           _ZN7cutlass13device_kernelIN5flash11enable_sm90INS1_16FlashAttnFwdSm90INS1_25CollectiveMainloopFwdSm90ILi2EN4cute5tupleIJNS5_1CILi1EEES8_S8_EEENS6_IJNS7_ILi128EEENS7_ILi96EEENS7_ILi64EEEEEELi256ENS_10bfloat16_tEfNS_4arch4Sm90ELb0ELb0ELb1ELb1ELb0ELb0ELb1ELb1ELb0ELb1ELb0ELb0EEENS1_21CollectiveEpilogueFwdINS6_IJSA_NS7_ILi256EEESB_EEES9_SE_SG_Li256ELb1ELb1ELb0ELb0EEENS1_36VarlenDynamicPersistentTileSchedulerILi128ELi96ELi256ELi128ELb0ELb1ELb1ELb0ELb1ELb1EEEEEEEEEvNT_6ParamsE,@function
        .size           _ZN7cutlass13device_kernelIN5flash11enable_sm90INS1_16FlashAttnFwdSm90INS1_25CollectiveMainloopFwdSm90ILi2EN4cute5tupleIJNS5_1CILi1EEES8_S8_EEENS6_IJNS7_ILi128EEENS7_ILi96EEENS7_ILi64EEEEEELi256ENS_10bfloat16_tEfNS_4arch4Sm90ELb0ELb0ELb1ELb1ELb0ELb0ELb1ELb1ELb0ELb1ELb0ELb0EEENS1_21CollectiveEpilogueFwdINS6_IJSA_NS7_ILi256EEESB_EEES9_SE_SG_Li256ELb1ELb1ELb0ELb0EEENS1_36VarlenDynamicPersistentTileSchedulerILi128ELi96ELi256ELi128ELb0ELb1ELb1ELb0ELb1ELb1EEEEEEEEEvNT_6ParamsE,(.L_x_15309 - _ZN7cutlass13device_kernelIN5flash11enable_sm90INS1_16FlashAttnFwdSm90INS1_25CollectiveMainloopFwdSm90ILi2EN4cute5tupleIJNS5_1CILi1EEES8_S8_EEENS6_IJNS7_ILi128EEENS7_ILi96EEENS7_ILi64EEEEEELi256ENS_10bfloat16_tEfNS_4arch4Sm90ELb0ELb0ELb1ELb1ELb0ELb0ELb1ELb1ELb0ELb1ELb0ELb0EEENS1_21CollectiveEpilogueFwdINS6_IJSA_NS7_ILi256EEESB_EEES9_SE_SG_Li256ELb1ELb1ELb0ELb0EEENS1_36VarlenDynamicPersistentTileSchedulerILi128ELi96ELi256ELi128ELb0ELb1ELb1ELb0ELb1ELb1EEEEEEEEEvNT_6ParamsE)
        .other          _ZN7cutlass13device_kernelIN5flash11enable_sm90INS1_16FlashAttnFwdSm90INS1_25CollectiveMainloopFwdSm90ILi2EN4cute5tupleIJNS5_1CILi1EEES8_S8_EEENS6_IJNS7_ILi128EEENS7_ILi96EEENS7_ILi64EEEEEELi256ENS_10bfloat16_tEfNS_4arch4Sm90ELb0ELb0ELb1ELb1ELb0ELb0ELb1ELb1ELb0ELb1ELb0ELb0EEENS1_21CollectiveEpilogueFwdINS6_IJSA_NS7_ILi256EEESB_EEES9_SE_SG_Li256ELb1ELb1ELb0ELb0EEENS1_36VarlenDynamicPersistentTileSchedulerILi128ELi96ELi256ELi128ELb0ELb1ELb1ELb0ELb1ELb1EEEEEEEEEvNT_6ParamsE,@"STO_CUDA_ENTRY STV_DEFAULT"
_ZN7cutlass13device_kernelIN5flash11enable_sm90INS1_16FlashAttnFwdSm90INS1_25CollectiveMainloopFwdSm90ILi2EN4cute5tupleIJNS5_1CILi1EEES8_S8_EEENS6_IJNS7_ILi128EEENS7_ILi96EEENS7_ILi64EEEEEELi256ENS_10bfloat16_tEfNS_4arch4Sm90ELb0ELb0ELb1ELb1ELb0ELb0ELb1ELb1ELb0ELb1ELb0ELb0EEENS1_21CollectiveEpilogueFwdINS6_IJSA_NS7_ILi256EEESB_EEES9_SE_SG_Li256ELb1ELb1ELb0ELb0EEENS1_36VarlenDynamicPersistentTileSchedulerILi128ELi96ELi256ELi128ELb0ELb1ELb1ELb0ELb1ELb1EEEEEEEEEvNT_6ParamsE:
        /* <DEDUP_REMOVED lines=18> */
.L_x_10271:
[----:B------:R-:W-:Y:S05]  /*0120*/  BSYNC B0 ;  /* 0x0000000000007941 */ /* 0x000fea0003800000 */
.L_x_10270:
        /* <DEDUP_REMOVED lines=43> */
.L_x_10272:
        /* <DEDUP_REMOVED lines=22> */
.L_x_10273:
        /* <DEDUP_REMOVED lines=18> */
.L_x_10274:
        /* <DEDUP_REMOVED lines=22> */
.L_x_10275:
        /* <DEDUP_REMOVED lines=22> */
.L_x_10276:
[----:B0-----:R-:W-:Y:S01]  /*0920*/  UMOV UR4, 0x1 ;  /* 0x0000000100047882 */ /* 0x001fe20000000000 */
[----:B------:R-:W-:Y:S01]  /*0930*/  PLOP3.LUT P0, PT, PT, PT, UP0, 0x80, 0x0 ;  /* 0x000000000000781c */ /* 0x000fe20003f0f008 */
[----:B------:R-:W-:Y:S01]  /*0940*/  USEL UR4, UR4, 0x2, !UP0 ;  /* 0x0000000204047887 */ /* 0x000fe2000c000000 */
[----:B------:R-:W-:Y:S01]  /*0950*/  NOP ;  /* 0x0000000000007918 */ /* 0x000fe20000000000 */
[----:B------:R-:W-:-:S04]  /*0960*/  ULDC.64 UR38, c[0x0][0x208] ;  /* 0x0000820000267ab9 */ /* 0x000fc80000000a00 */
[----:B------:R-:W-:-:S05]  /*0970*/  IMAD.U32 R2, RZ, RZ, UR4 ;  /* 0x00000004ff027e24 */ /* 0x000fca000f8e00ff */
[----:B------:R0:W-:Y:S01]  /*0980*/  STL [R1+0x74], R2 ;  /* 0x0000740201007387 */ /* 0x0001e20000100800 */
[----:B-123--:R-:W-:Y:S06]  /*0990*/  BAR.SYNC.DEFER_BLOCKING 0x0 ;  /* 0x0000000000007b1d */ /* 0x00efec0000010000 */
[----:B------:R-:W-:Y:S05]  /*09a0*/  @!P0 BRA `(.L_x_10277) ;  /* 0x0000009800d08947 */ /* 0x000fea0003800000 */
.L_x_10278:
[----:B------:R-:W-:-:S08]  /*09b0*/  NOP ;  /* 0x0000000000007918 */ /* 0x000fd00000000000 */
[----:B------:R-:W1:Y:S02]  /*09c0*/  USETMAXREG.TRY_ALLOC.CTAPOOL UP0, 0xf0 ;  /* 0x000000f0000079c8 */ /* 0x000e640008000600 */
[----:B-1----:R-:W-:-:S13]  /*09d0*/  PLOP3.LUT P0, PT, PT, PT, UP0, 0x80, 0x0 ;  /* 0x000000000000781c */ /* 0x002fda0003f0f008 */
[----:B------:R-:W-:Y:S05]  /*09e0*/  @!P0 BRA `(.L_x_10278) ;  /* 0xfffffffc00f08947 */ /* 0x000fea000383ffff */
[----:B------:R-:W1:Y:S01]  /*09f0*/  S2R R0, SR_TID.X ;  /* 0x0000000000007919 */ /* 0x000e620000002100 */
[----:B------:R-:W2:Y:S01]  /*0a00*/  S2UR UR5, SR_CgaCtaId ;  /* 0x00000000000579c3 */ /* 0x000ea20000008800 */
[----:B------:R-:W-:-:S07]  /*0a10*/  UMOV UR4, 0x400 ;  /* 0x0000040000047882 */ /* 0x000fce0000000000 */
[----:B------:R-:W-:Y:S06]  /*0a20*/  BAR.ARV 0x8, 0x180 ;  /* 0x0206000000007b1d */ /* 0x000fec0000002000 */
[----:B--2---:R-:W-:Y:S01]  /*0a30*/  ULEA UR4, UR5, UR4, 0x18 ;  /* 0x0000000405047291 */ /* 0x004fe2000f8ec03f */
[----:B-1----:R-:W-:-:S04]  /*0a40*/  SHF.R.U32.HI R0, RZ, 0x7, R0 ;  /* 0x00000007ff007819 */ /* 0x002fc80000011600 */
[----:B------:R-:W-:-:S13]  /*0a50*/  ISETP.NE.AND P0, PT, R0, 0x1, PT ;  /* 0x000000010000780c */ /* 0x000fda0003f05270 */
[----:B------:R-:W-:Y:S08]  /*0a60*/  @!P0 BAR.ARV 0x9, 0x100 ;  /* 0x0244000000008b1d */ /* 0x000ff00000002000 */
[----:B------:R-:W-:Y:S06]  /*0a70*/  BAR.SYNC.DEFER_BLOCKING 0x5, 0x180 ;  /* 0x0146000000007b1d */ /* 0x000fec0000010000 */
[----:B------:R-:W1:Y:S01]  /*0a80*/  LDS.128 R12, [UR4+0x324d0] ;  /* 0x0324d004ff0c7984 */ /* 0x000e620008000c00 */
[----:B------:R-:W-:Y:S01]  /*0a90*/  ULDC UR4, c[0x0][0xd3c] ;  /* 0x00034f0000047ab9 */ /* 0x000fe20000000800 */
[----:B------:R-:W-:Y:S06]  /*0aa0*/  BAR.ARV 0x4, 0x180 ;  /* 0x0106000000007b1d */ /* 0x000fec0000002000 */
[----:B-1----:R-:W-:-:S13]  /*0ab0*/  ISETP.GE.AND P0, PT, R15, UR4, PT ;  /* 0x000000040f007c0c */ /* 0x002fda000bf06270 */
[----:B------:R-:W-:Y:S05]  /*0ac0*/  @P0 EXIT ;  /* 0x000000000000094d */ /* 0x000fea0003800000 */
[----:B0-----:R-:W2:Y:S01]  /*0ad0*/  LDL R2, [R1+0x74] ;  /* 0x0000740001027983 */ /* 0x001ea20000100800 */
[----:B------:R-:W-:Y:S01]  /*0ae0*/  R2UR UR5, R13 ;  /* 0x000000000d0572ca */ /* 0x000fe200000e0000 */
[----:B------:R-:W-:Y:S01]  /*0af0*/  UMOV UR37, URZ ;  /* 0x0000003f00257c82 */ /* 0x000fe20008000000 */
[----:B------:R-:W-:Y:S01]  /*0b00*/  R2UR UR6, R14 ;  /* 0x000000000e0672ca */ /* 0x000fe200000e0000 */
[----:B------:R-:W0:Y:S01]  /*0b10*/  S2R R0, SR_TID.X ;  /* 0x0000000000007919 */ /* 0x000e220000002100 */
[----:B------:R-:W-:Y:S01]  /*0b20*/  UMOV UR36, URZ ;  /* 0x0000003f00247c82 */ /* 0x000fe20008000000 */
[----:B0-----:R-:W-:-:S05]  /*0b30*/  VIADD R231, R0, 0xffffff80 ;  /* 0xffffff8000e77836 */ /* 0x001fca0000000000 */
[----:B------:R-:W-:-:S04]  /*0b40*/  SHF.R.S32.HI R0, RZ, 0x1f, R231 ;  /* 0x0000001fff007819 */ /* 0x000fc800000114e7 */
[CC--:B------:R-:W-:Y:S02]  /*0b50*/  LEA.HI R3, R0.reuse, R231.reuse, RZ, 0x4 ;  /* 0x000000e700037211 */ /* 0x0c0fe400078f20ff */
[CC--:B------:R-:W-:Y:S02]  /*0b60*/  LEA.HI R4, R0.reuse, R231.reuse, RZ, 0x5 ;  /* 0x000000e700047211 */ /* 0x0c0fe400078f28ff */
[----:B------:R-:W-:Y:S02]  /*0b70*/  SHF.R.S32.HI R6, RZ, 0x4, R3 ;  /* 0x00000004ff067819 */ /* 0x000fe40000011403 */
[----:B------:R-:W-:Y:S01]  /*0b80*/  LEA.HI R11, R0, R231, RZ, 0x2 ;  /* 0x000000e7000b7211 */ /* 0x000fe200078f10ff */
[----:B------:R-:W-:Y:S01]  /*0b90*/  IMAD.SHL.U32 R5, R4, 0x20, RZ ;  /* 0x0000002004057824 */ /* 0x000fe200078e00ff */
[C---:B------:R-:W-:Y:S02]  /*0ba0*/  LOP3.LUT R4, R3.reuse, 0x3fffff0, RZ, 0xc0, !PT ;  /* 0x03fffff003047812 */ /* 0x040fe400078ec0ff */
[----:B------:R-:W-:-:S02]  /*0bb0*/  LEA.HI R3, R3, R6, RZ, 0x1 ;  /* 0x0000000603037211 */ /* 0x000fc400078f08ff */
[----:B------:R-:W-:Y:S01]  /*0bc0*/  LOP3.LUT R5, R5, 0xfffffc00, RZ, 0xc0, !PT ;  /* 0xfffffc0005057812 */ /* 0x000fe200078ec0ff */
[----:B------:R-:W-:Y:S01]  /*0bd0*/  IMAD.IADD R4, R231, 0x1, -R4 ;  /* 0x00000001e7047824 */ /* 0x000fe200078e0a04 */
[----:B------:R-:W-:-:S03]  /*0be0*/  LOP3.LUT R3, R3, 0x1ffffffe, RZ, 0xc0, !PT ;  /* 0x1ffffffe03037812 */ /* 0x000fc600078ec0ff */
[----:B------:R-:W-:Y:S02]  /*0bf0*/  IMAD R4, R4, 0x40, R5 ;  /* 0x0000004004047824 */ /* 0x000fe400078e0205 */
[----:B------:R-:W-:Y:S01]  /*0c00*/  IMAD.IADD R3, R6, 0x1, -R3 ;  /* 0x0000000106037824 */ /* 0x000fe200078e0a03 */
[----:B------:R-:W-:-:S03]  /*0c10*/  LOP3.LUT R6, R11, 0xfffffffc, RZ, 0xc0, !PT ;  /* 0xfffffffc0b067812 */ /* 0x000fc600078ec0ff */
[----:B------:R-:W-:Y:S02]  /*0c20*/  IMAD R225, R3, 0x8, R4 ;  /* 0x0000000803e17824 */ /* 0x000fe400078e0204 */
[----:B------:R-:W-:Y:S01]  /*0c30*/  IMAD.IADD R5, R231, 0x1, -R6 ;  /* 0x00000001e7057824 */ /* 0x000fe200078e0a06 */
[----:B--2---:R-:W-:Y:S02]  /*0c40*/  R2UR UR4, R2 ;  /* 0x00000000020472ca */ /* 0x004fe400000e0000 */
[CC--:B------:R-:W-:Y:S02]  /*0c50*/  LEA.HI R2, R0.reuse, R231.reuse, RZ, 0x7 ;  /* 0x000000e700027211 */ /* 0x0c0fe400078f38ff */
[----:B------:R-:W-:Y:S02]  /*0c60*/  LEA.HI R0, R0, R231, RZ, 0x3 ;  /* 0x000000e700007211 */ /* 0x000fe400078f18ff */
[----:B------:R-:W-:Y:S02]  /*0c70*/  LOP3.LUT R220, R2, 0xffffff80, RZ, 0xc0, !PT ;  /* 0xffffff8002dc7812 */ /* 0x000fe400078ec0ff */
[----:B------:R-:W-:-:S02]  /*0c80*/  SHF.R.S32.HI R221, RZ, 0x7, R2 ;  /* 0x00000007ffdd7819 */ /* 0x000fc40000011402 */
[----:B------:R-:W-:Y:S01]  /*0c90*/  SHF.R.S32.HI R204, RZ, 0x3, R0 ;  /* 0x00000003ffcc7819 */ /* 0x000fe20000011400 */
[----:B------:R-:W-:Y:S01]  /*0ca0*/  IMAD.IADD R220, R231, 0x1, -R220 ;  /* 0x00000001e7dc7824 */ /* 0x000fe200078e0adc */
[----:B------:R-:W-:Y:S01]  /*0cb0*/  LEA.HI R2, R2, R221, RZ, 0x1 ;  /* 0x000000dd02027211 */ /* 0x000fe200078f08ff */
[----:B------:R-:W-:-:S03]  /*0cc0*/  ULOP3.LUT UR4, UR4, 0x1, URZ, 0xfc, !UPT ;  /* 0x0000000104047892 */ /* 0x000fc6000f8efc3f */
[----:B------:R-:W-:Y:S02]  /*0cd0*/  SHF.R.S32.HI R7, RZ, 0x1f, R220 ;  /* 0x0000001fff077819 */ /* 0x000fe400000114dc */
[----:B------:R-:W-:Y:S01]  /*0ce0*/  LOP3.LUT R6, R2, 0x3fffffe, RZ, 0xc0, !PT ;  /* 0x03fffffe02067812 */ /* 0x000fe200078ec0ff */
[----:B------:R-:W-:Y:S01]  /*0cf0*/  IMAD.U32 R226, RZ, RZ, UR4 ;  /* 0x00000004ffe27e24 */ /* 0x000fe2000f8e00ff */
[CC--:B------:R-:W-:Y:S01]  /*0d00*/  LEA.HI R8, R7.reuse, R220.reuse, RZ, 0x2 ;  /* 0x000000dc07087211 */ /* 0x0c0fe200078f10ff */
[----:B------:R-:W-:Y:S01]  /*0d10*/  UMOV UR4, URZ ;  /* 0x0000003f00047c82 */ /* 0x000fe20008000000 */
[----:B------:R-:W-:Y:S01]  /*0d20*/  LEA.HI R7, R7, R220, RZ, 0x5 ;  /* 0x000000dc07077211 */ /* 0x000fe200078f28ff */
[----:B------:R-:W-:Y:S01]  /*0d30*/  IMAD.IADD R6, R221, 0x1, -R6 ;  /* 0x00000001dd067824 */ /* 0x000fe200078e0a06 */
[--C-:B------:R-:W-:Y:S01]  /*0d40*/  SHF.R.S32.HI R9, RZ, 0x2, R8.reuse ;  /* 0x00000002ff097819 */ /* 0x100fe20000011408 */
[----:B------:R-:W-:Y:S01]  /*0d50*/  IMAD.U32 R219, RZ, RZ, UR4 ;  /* 0x00000004ffdb7e24 */ /* 0x000fe2000f8e00ff */
[----:B------:R-:W-:-:S02]  /*0d60*/  SHF.R.S32.HI R10, RZ, 0x1f, R8 ;  /* 0x0000001fff0a7819 */ /* 0x000fc40000011408 */
[----:B------:R-:W-:Y:S02]  /*0d70*/  LOP3.LUT R2, R0, 0xfffffff8, RZ, 0xc0, !PT ;  /* 0xfffffff800027812 */ /* 0x000fe400078ec0ff */
[----:B------:R-:W-:Y:S02]  /*0d80*/  LEA.HI R10, R10, R9, RZ, 0x3 ;  /* 0x000000090a0a7211 */ /* 0x000fe400078f18ff */
[----:B------:R-:W-:Y:S01]  /*0d90*/  SHF.R.S32.HI R7, RZ, 0x5, R7 ;  /* 0x00000005ff077819 */ /* 0x000fe20000011407 */
[----:B------:R-:W-:Y:S01]  /*0da0*/  IMAD.IADD R201, R231, 0x1, -R2 ;  /* 0x00000001e7c97824 */ /* 0x000fe200078e0a02 */
[----:B------:R-:W-:Y:S02]  /*0db0*/  LOP3.LUT R10, R10, 0xfffffff8, RZ, 0xc0, !PT ;  /* 0xfffffff80a0a7812 */ /* 0x000fe400078ec0ff */
[----:B------:R-:W-:Y:S01]  /*0dc0*/  LOP3.LUT R223, R8, 0x7ffffffc, RZ, 0xc0, !PT ;  /* 0x7ffffffc08df7812 */ /* 0x000fe200078ec0ff */
[----:B------:R-:W-:Y:S02]  /*0dd0*/  IMAD.SHL.U32 R2, R201, 0x8, RZ ;  /* 0x00000008c9027824 */ /* 0x000fe400078e00ff */
[----:B------:R-:W-:Y:S01]  /*0de0*/  IMAD.IADD R10, R9, 0x1, -R10 ;  /* 0x00000001090a7824 */ /* 0x000fe200078e0a0a */
[----:B------:R-:W-:Y:S01]  /*0df0*/  LEA.HI R9, R5, R5, RZ, 0x1 ;  /* 0x0000000505097211 */ /* 0x000fe200078f08ff */
[C---:B------:R-:W-:Y:S01]  /*0e00*/  VIADD R23, R2.reuse, 0x40 ;  /* 0x0000004002177836 */ /* 0x040fe20000000000 */
[----:B------:R-:W-:Y:S01]  /*0e10*/  SHF.R.S32.HI R230, RZ, 0x1f, R2 ;  /* 0x0000001fffe67819 */ /* 0x000fe20000011402 */
[----:B------:R-:W-:Y:S01]  /*0e20*/  IMAD R7, R7, 0x10, R10 ;  /* 0x0000001007077824 */ /* 0x000fe200078e020a */
[----:B------:R-:W-:Y:S01]  /*0e30*/  LOP3.LUT R10, R9, 0x1ffffffe, RZ, 0xc0, !PT ;  /* 0x1ffffffe090a7812 */ /* 0x000fe200078ec0ff */
[C---:B------:R-:W-:Y:S01]  /*0e40*/  VIADD R22, R2.reuse, 0x80 ;  /* 0x0000008002167836 */ /* 0x040fe20000000000 */
[----:B------:R-:W-:Y:S01]  /*0e50*/  SHF.R.S32.HI R229, RZ, 0x1f, R23 ;  /* 0x0000001fffe57819 */ /* 0x000fe20000011417 */
[----:B------:R-:W-:-:S02]  /*0e60*/  VIADD R200, R2, 0xc0 ;  /* 0x000000c002c87836 */ /* 0x000fc40000000000 */
[----:B------:R-:W-:Y:S01]  /*0e70*/  IMAD.IADD R5, R5, 0x1, -R10 ;  /* 0x0000000105057824 */ /* 0x000fe200078e0a0a */
[----:B------:R-:W-:Y:S01]  /*0e80*/  SHF.R.S32.HI R228, RZ, 0x1f, R22 ;  /* 0x0000001fffe47819 */ /* 0x000fe20000011416 */
[----:B------:R-:W-:Y:S01]  /*0e90*/  IMAD R222, R6, 0x40, R7 ;  /* 0x0000004006de7824 */ /* 0x000fe200078e0207 */
[----:B------:R-:W-:Y:S01]  /*0ea0*/  SHF.R.S32.HI R227, RZ, 0x1f, R200 ;  /* 0x0000001fffe37819 */ /* 0x000fe200000114c8 */
[----:B------:R-:W-:Y:S02]  /*0eb0*/  IMAD.MOV.U32 R7, RZ, RZ, R15 ;  /* 0x000000ffff077224 */ /* 0x000fe400078e000f */
[----:B------:R-:W-:Y:S02]  /*0ec0*/  IMAD.IADD R223, R220, 0x1, -R223 ;  /* 0x00000001dcdf7824 */ /* 0x000fe400078e0adf */
[----:B------:R-:W-:-:S07]  /*0ed0*/  IMAD R224, R5, 0x8, R222 ;  /* 0x0000000805e07824 */ /* 0x000fce00078e02de */
.L_x_10321:
[----:B0-23--:R-:W0:Y:S01]  /*0ee0*/  LDC.64 R4, c[0x0][0xd88] ;  /* 0x00036200ff047b82 */ /* 0x00de220000000a00 */
        /* <DEDUP_REMOVED lines=14> */
[----:B------:R-:W-:Y:S02]  /*0fd0*/  IMAD.U32 R218, RZ, RZ, UR12 ;  /* 0x0000000cffda7e24 */ /* 0x000fe4000f8e00ff */
[----:B------:R-:W-:Y:S02]  /*0fe0*/  IMAD.U32 R6, RZ, RZ, UR8 ;  /* 0x00000008ff067e24 */ /* 0x000fe4000f8e00ff */
[----:B------:R-:W-:Y:S01]  /*0ff0*/  IMAD.U32 R7, RZ, RZ, UR9 ;  /* 0x00000009ff077e24 */ /* 0x000fe2000f8e00ff */
[----:B------:R-:W-:Y:S02]  /*1000*/  ULDC.64 UR8, c[0x0][0xb18] ;  /* 0x0002c60000087ab9 */ /* 0x000fe40000000a00 */
[----:B------:R-:W-:Y:S02]  /*1010*/  UISETP.NE.U32.AND UP1, UPT, UR8, URZ, UPT ;  /* 0x0000003f0800728c */ /* 0x000fe4000bf25070 */
[----:B------:R-:W-:Y:S01]  /*1020*/  UISETP.NE.U32.AND UP0, UPT, UR10, URZ, UPT ;  /* 0x0000003f0a00728c */ /* 0x000fe2000bf05070 */
[----:B------:R0:W5:Y:S01]  /*1030*/  @P0 LDG.E R3, desc[UR38][R6.64] ;  /* 0x0000002606030981 */ /* 0x000162000c1e1900 */
[----:B------:R-:W-:-:S02]  /*1040*/  UISETP.NE.AND.EX UP1, UPT, UR9, URZ, UPT, UP1 ;  /* 0x0000003f0900728c */ /* 0x000fc4000bf25310 */
        /* <DEDUP_REMOVED lines=10> */
[----:B------:R-:W-:Y:S02]  /*10f0*/  IMAD.U32 R202, RZ, RZ, UR5 ;  /* 0x00000005ffca7e24 */ /* 0x000fe4000f8e00ff */
[----:B------:R-:W-:Y:S01]  /*1100*/  IMAD.U32 R203, RZ, RZ, UR6 ;  /* 0x00000006ffcb7e24 */ /* 0x000fe2000f8e00ff */
[----:B-1--4-:R-:W-:Y:S06]  /*1110*/  @P0 BRA `(.L_x_10279) ;  /* 0x00000000002c0947 */ /* 0x012fec0003800000 */
        /* <DEDUP_REMOVED lines=11> */
.L_x_10279:
[----:B-----5:R-:W-:Y:S01]  /*11d0*/  IMAD.IADD R152, R152, 0x1, -R3 ;  /* 0x0000000198987824 */ /* 0x020fe200078e0a03 */
[----:B------:R-:W-:Y:S01]  /*11e0*/  PLOP3.LUT P0, PT, PT, PT, PT, 0x80, 0x0 ;  /* 0x000000000000781c */ /* 0x000fe20003f0f070 */
[----:B------:R-:W-:Y:S01]  /*11f0*/  IMAD.MOV.U32 R3, RZ, RZ, RZ ;  /* 0x000000ffff037224 */ /* 0x000fe200078e00ff */
[----:B------:R-:W-:Y:S01]  /*1200*/  CS2R R8, SRZ ;  /* 0x0000000000087805 */ /* 0x000fe2000001ff00 */
[C---:B------:R-:W-:Y:S01]  /*1210*/  VIADD R0, R152.reuse, 0x5f ;  /* 0x0000005f98007836 */ /* 0x040fe20000000000 */
[----:B------:R-:W-:Y:S01]  /*1220*/  ISETP.GE.AND P1, PT, R152, 0x1, PT ;  /* 0x000000019800780c */ /* 0x000fe20003f26270 */
[----:B------:R-:W-:Y:S01]  /*1230*/  IMAD.MOV.U32 R150, RZ, RZ, RZ ;  /* 0x000000ffff967224 */ /* 0x000fe200078e00ff */
[----:B------:R-:W-:Y:S01]  /*1240*/  CS2R R148, SRZ ;  /* 0x0000000000947805 */ /* 0x000fe2000001ff00 */
[----:B------:R-:W-:Y:S01]  /*1250*/  IMAD.HI R0, R0, 0x2aaaaaab, RZ ;  /* 0x2aaaaaab00007827 */ /* 0x000fe200078e02ff */
[----:B------:R-:W-:Y:S02]  /*1260*/  CS2R R146, SRZ ;  /* 0x0000000000927805 */ /* 0x000fe4000001ff00 */
[----:B------:R-:W-:-:S02]  /*1270*/  CS2R R144, SRZ ;  /* 0x0000000000907805 */ /* 0x000fc4000001ff00 */
[----:B------:R-:W-:Y:S02]  /*1280*/  CS2R R142, SRZ ;  /* 0x00000000008e7805 */ /* 0x000fe4000001ff00 */
[----:B------:R-:W-:Y:S02]  /*1290*/  CS2R R140, SRZ ;  /* 0x00000000008c7805 */ /* 0x000fe4000001ff00 */
[----:B------:R-:W-:Y:S02]  /*12a0*/  SHF.R.U32.HI R205, RZ, 0x1f, R0 ;  /* 0x0000001fffcd7819 */ /* 0x000fe40000011600 */
[----:B------:R-:W-:Y:S02]  /*12b0*/  CS2R R138, SRZ ;  /* 0x00000000008a7805 */ /* 0x000fe4000001ff00 */
[----:B------:R-:W-:Y:S02]  /*12c0*/  CS2R R136, SRZ ;  /* 0x0000000000887805 */ /* 0x000fe4000001ff00 */
[----:B------:R-:W-:-:S02]  /*12d0*/  CS2R R134, SRZ ;  /* 0x0000000000867805 */ /* 0x000fc4000001ff00 */
[----:B------:R-:W-:Y:S01]  /*12e0*/  LEA.HI.SX32 R205, R0, R205, 0x1c ;  /* 0x000000cd00cd7211 */ /* 0x000fe200078fe2ff */
        /* <DEDUP_REMOVED lines=57> */
[----:B------:R-:W-:Y:S06]  /*1680*/  @!P1 BRA `(.L_x_10280) ;  /* 0x0000005c00e09947 */ /* 0x000fec0003800000 */
[----:B0-----:R-:W0:Y:S01]  /*1690*/  S2R R4, SR_CgaCtaId ;  /* 0x0000000000047919 */ /* 0x001e220000008800 */
[----:B------:R-:W-:Y:S01]  /*16a0*/  MOV R3, 0x400 ;  /* 0x0000040000037802 */ /* 0x000fe20000000f00 */
[----:B------:R-:W1:Y:S03]  /*16b0*/  SHFL.IDX PT, R0, R221, RZ, 0x1f ;  /* 0x00001fffdd007589 */ /* 0x000e6600000e0000 */
[----:B0-----:R-:W-:Y:S02]  /*16c0*/  LEA R4, R4, R3, 0x18 ;  /* 0x0000000304047211 */ /* 0x001fe400078ec0ff */
[----:B-1----:R-:W-:-:S03]  /*16d0*/  LEA.HI R3, R0, R0, RZ, 0x1 ;  /* 0x0000000000037211 */ /* 0x002fc600078f08ff */
[----:B------:R-:W-:Y:S01]  /*16e0*/  VIADD R4, R4, 0x18400 ;  /* 0x0001840004047836 */ /* 0x000fe20000000000 */
[----:B------:R-:W-:-:S04]  /*16f0*/  LOP3.LUT R3, R3, 0xffffe, RZ, 0xc0, !PT ;  /* 0x000ffffe03037812 */ /* 0x000fc800078ec0ff */
[----:B------:R-:W-:Y:S01]  /*1700*/  LOP3.LUT P0, RZ, R4, 0x1bf, RZ, 0xc0, !PT ;  /* 0x000001bf04ff7812 */ /* 0x000fe2000780c0ff */
[----:B------:R-:W-:-:S12]  /*1710*/  IMAD.IADD R16, R0, 0x1, -R3 ;  /* 0x0000000100107824 */ /* 0x000fd800078e0a03 */
        /* <DEDUP_REMOVED lines=17> */
.L_x_10281:
[----:B------:R-:W0:Y:S01]  /*1830*/  S2R R3, SR_CgaCtaId ;  /* 0x0000000000037919 */ /* 0x000e220000008800 */
[----:B------:R-:W-:Y:S02]  /*1840*/  R2UR UR5, R219 ;  /* 0x00000000db0572ca */ /* 0x000fe400000e0000 */
[----:B------:R-:W-:Y:S01]  /*1850*/  MOV R0, 0x400 ;  /* 0x0000040000007802 */ /* 0x000fe20000000f00 */
[----:B------:R-:W1:Y:S10]  /*1860*/  S2R R17, SR_TID.X ;  /* 0x0000000000117919 */ /* 0x000e740000002100 */
[----:B------:R-:W-:-:S04]  /*1870*/  ULEA.HI UR4, UR5, UR5, URZ, 0x1 ;  /* 0x0000000505047291 */ /* 0x000fc8000f8f083f */
        /* <DEDUP_REMOVED lines=9> */
.L_x_10452:
[----:B------:R-:W-:Y:S05]  /*1910*/  WARPSYNC.ALL ;  /* 0x0000000000007948 */ /* 0x000fea0003800000 */
[----:B------:R-:W-:Y:S01]  /*1920*/  R2UR UR4, R226 ;  /* 0x00000000e20472ca */ /* 0x000fe200000e0000 */
[----:B------:R1:W-:-:S12]  /*1930*/  BAR.SYNC.DEFER_BLOCKING R215, 0x100 ;  /* 0x000400d70000751d */ /* 0x0003d80000010000 */
[----:B------:R-:W-:-:S05]  /*1940*/  IMAD.U32 R0, RZ, RZ, UR4 ;  /* 0x00000004ff007e24 */ /* 0x000fca000f8e00ff */
[----:B------:R-:W-:-:S13]  /*1950*/  ISETP.NE.AND P0, PT, R0, 0x3, PT ;  /* 0x000000030000780c */ /* 0x000fda0003f05270 */
[----:B-1----:R-:W-:Y:S05]  /*1960*/  @!P0 BRA `(.L_x_10283) ;  /* 0x0000000000048947 */ /* 0x002fea0003800000 */
[----:B------:R-:W-:Y:S01]  /*1970*/  BPT.TRAP 0x1 ;  /* 0x000000040000795c */ /* 0x000fe20000300000 */
.L_x_10283:
[----:B------:R-:W-:Y:S02]  /*1980*/  IMAD.U32 R5, RZ, RZ, UR36 ;  /* 0x00000024ff057e24 */ /* 0x000fe4000f8e00ff */
[----:B------:R-:W-:Y:S02]  /*1990*/  IMAD.U32 R6, RZ, RZ, UR37 ;  /* 0x00000025ff067e24 */ /* 0x000fe4000f8e00ff */
[----:B------:R-:W-:-:S03]  /*19a0*/  IMAD R0, R5, 0x8, R4 ;  /* 0x0000000805007824 */ /* 0x000fc600078e0204 */
[----:B------:R-:W-:-:S04]  /*19b0*/  SHF.L.U32 R5, R6, 0x1f, RZ ;  /* 0x0000001f06057819 */ /* 0x000fc800000006ff */
[----:B------:R1:W2:Y:S01]  /*19c0*/  SYNCS.PHASECHK.TRANS64.TRYWAIT P1, [R0+URZ+0x32430], R5 ;  /* 0x03243005000075a7 */ /* 0x0002a2000802017f */
[----:B------:R-:W-:Y:S05]  /*19d0*/  @!P0 BRA `(.L_x_10284) ;  /* 0x0000000000048947 */ /* 0x000fea0003800000 */
[----:B------:R-:W-:Y:S01]  /*19e0*/  BPT.TRAP 0x1 ;  /* 0x000000040000795c */ /* 0x000fe20000300000 */
.L_x_10284:
[----:B------:R-:W-:Y:S01]  /*19f0*/  IMAD R16, R16, 0x2000, R4 ;  /* 0x0000200010107824 */ /* 0x000fe200078e0204 */
[----:B--2---:R-:W-:Y:S06]  /*1a00*/  @P1 BRA `(.L_x_10285) ;  /* 0x0000000000081947 */ /* 0x004fec0003800000 */
[----:B------:R-:W2:Y:S02]  /*1a10*/  SYNCS.PHASECHK.TRANS64.TRYWAIT P1, [R0+URZ+0x32430], R5 ;  /* 0x03243005000075a7 */ /* 0x000ea4000802017f */
[----:B--2---:R-:W-:Y:S05]  /*1a20*/  @!P1 BRA `(.L_x_10286) ;  /* 0x000000f400dc9947 */ /* 0x004fea0003800000 */
.L_x_10285:
[----:B------:R-:W-:Y:S01]  /*1a30*/  R2UR UR4, R4 ;  /* 0x00000000040472ca */ /* 0x000fe200000e0000 */
[----:B------:R-:W-:Y:S01]  /*1a40*/  WARPGROUP.ARRIVE ;  /* 0x00000000000079c5 */ /* 0x000fe20000000000 */
[----:B------:R-:W-:Y:S01]  /*1a50*/  R2UR UR5, R16 ;  /* 0x00000000100572ca */ /* 0x000fe200000e0000 */
[----:B------:R-:W-:Y:S01]  /*1a60*/  UMOV UR13, 0x40000040 ;  /* 0x40000040000d7882 */ /* 0x000fe20000000000 */
[----:B------:R-:W-:Y:S01]  /*1a70*/  UMOV UR15, 0x40000040 ;  /* 0x40000040000f7882 */ /* 0x000fe20000000000 */
[----:B------:R-:W-:-:S08]  /*1a80*/  IMAD.U32 R21, RZ, RZ, UR13 ;  /* 0x0000000dff157e24 */ /* 0x000fd0000f8e00ff */
[----:B------:R-:W-:Y:S02]  /*1a90*/  UIADD3 UR4, UR4, 0x1c400, URZ ;  /* 0x0001c40004047890 */ /* 0x000fe4000fffe03f */
[----:B------:R-:W-:Y:S02]  /*1aa0*/  UIADD3 UR6, UR5, 0x18400, URZ ;  /* 0x0001840005067890 */ /* 0x000fe4000fffe03f */
[----:B------:R-:W-:Y:S02]  /*1ab0*/  USHF.R.U32.HI UR4, URZ, 0x4, UR4 ;  /* 0x000000043f047899 */ /* 0x000fe40008011604 */
[----:B------:R-:W-:Y:S02]  /*1ac0*/  USHF.R.U32.HI UR6, URZ, 0x4, UR6 ;  /* 0x000000043f067899 */ /* 0x000fe40008011606 */
[----:B------:R-:W-:Y:S02]  /*1ad0*/  ULOP3.LUT UR4, UR4, 0x3fff, URZ, 0xc0, !UPT ;  /* 0x00003fff04047892 */ /* 0x000fe4000f8ec03f */
[----:B------:R-:W-:-:S02]  /*1ae0*/  ULOP3.LUT UR6, UR6, 0x3fff, URZ, 0xc0, !UPT ;  /* 0x00003fff06067892 */ /* 0x000fc4000f8ec03f */
[----:B------:R-:W-:Y:S02]  /*1af0*/  ULOP3.LUT UR60, UR4, 0x10000, URZ, 0xfc, !UPT ;  /* 0x00010000043c7892 */ /* 0x000fe4000f8efc3f */
[----:B------:R-:W-:Y:S02]  /*1b00*/  ULOP3.LUT UR8, UR6, 0x10000, URZ, 0xfc, !UPT ;  /* 0x0001000006087892 */ /* 0x000fe4000f8efc3f */
[----:B------:R-:W-:Y:S02]  /*1b10*/  UIMAD UR4, UR36, 0x300, UR60 ;  /* 0x00000300240478a4 */ /* 0x000fe4000f8e023c */
[----:B------:R-:W-:Y:S02]  /*1b20*/  UIADD3 UR6, UR8, 0x2, URZ ;  /* 0x0000000208067890 */ /* 0x000fe4000fffe03f */
[----:B------:R-:W-:Y:S01]  /*1b30*/  UIADD3 UR7, UR4, 0x2, URZ ;  /* 0x0000000204077890 */ /* 0x000fe2000fffe03f */
[----:B------:R-:W-:Y:S02]  /*1b40*/  UMOV UR12, UR8 ;  /* 0x00000008000c7c82 */ /* 0x000fe40008000000 */
[----:B------:R-:W-:Y:S01]  /*1b50*/  UMOV UR14, UR4 ;  /* 0x00000004000e7c82 */ /* 0x000fe20008000000 */
[----:B------:R-:W-:Y:S01]  /*1b60*/  IMAD.U32 R20, RZ, RZ, UR12 ;  /* 0x0000000cff147e24 */ /* 0x000fe2000f8e00ff */
[----:B------:R-:W-:Y:S01]  /*1b70*/  HGMMA.64x96x16.F32.BF16 R24, gdesc[UR12], RZ, !UPT, gsb0 ;  /* 0x016000000c1879f0 */ /* 0x000fe2000c0018ff */
[----:B------:R-:W-:Y:S01]  /*1b80*/  UMOV UR12, UR6 ;  /* 0x00000006000c7c82 */ /* 0x000fe20008000000 */
[----:B------:R-:W-:Y:S01]  /*1b90*/  UMOV UR13, 0x40000040 ;  /* 0x40000040000d7882 */ /* 0x000fe20000000000 */
[----:B------:R-:W-:Y:S01]  /*1ba0*/  UMOV UR14, UR7 ;  /* 0x00000007000e7c82 */ /* 0x000fe20008000000 */
[----:B------:R-:W-:Y:S01]  /*1bb0*/  UMOV UR15, 0x40000040 ;  /* 0x40000040000f7882 */ /* 0x000fe20000000000 */
[----:B------:R-:W-:Y:S01]  /*1bc0*/  UIADD3 UR6, UR8, 0x4, URZ ;  /* 0x0000000408067890 */ /* 0x000fe2000fffe03f */
[----:B------:R-:W-:Y:S01]  /*1bd0*/  IMAD.U32 R18, RZ, RZ, UR12 ;  /* 0x0000000cff127e24 */ /* 0x000fe2000f8e00ff */
[----:B------:R-:W-:Y:S01]  /*1be0*/  UIADD3 UR7, UR4, 0x4, URZ ;  /* 0x0000000404077890 */ /* 0x000fe2000fffe03f */
[----:B------:R-:W-:Y:S01]  /*1bf0*/  IMAD.U32 R19, RZ, RZ, UR13 ;  /* 0x0000000dff137e24 */ /* 0x000fe2000f8e00ff */
[----:B------:R-:W-:Y:S01]  /*1c00*/  UIADD3 UR4, UR4, 0x6, URZ ;  /* 0x0000000604047890 */ /* 0x000fe2000fffe03f */
[----:B------:R-:W-:-:S02]  /*1c10*/  WARPGROUP.DEPBAR.LE gsb0, 0x0 ;  /* 0x00008000000079c5 */ /* 0x000fc40000010000 */
[----:B------:R-:W-:-:S06]  /*1c20*/  WARPGROUP.ARRIVE ;  /* 0x00000000000079c5 */ /* 0x000fcc0000000000 */
[----:B------:R-:W-:Y:S01]  /*1c30*/  HGMMA.64x96x16.F32.BF16 R24, gdesc[UR12], R24, gsb0 ;  /* 0x016000000c1879f0 */ /* 0x000fe20008001818 */
[----:B------:R-:W-:Y:S01]  /*1c40*/  UMOV UR12, UR6 ;  /* 0x00000006000c7c82 */ /* 0x000fe20008000000 */
[----:B------:R-:W-:Y:S01]  /*1c50*/  UMOV UR13, 0x40000040 ;  /* 0x40000040000d7882 */ /* 0x000fe20000000000 */
[----:B------:R-:W-:Y:S01]  /*1c60*/  UMOV UR14, UR7 ;  /* 0x00000007000e7c82 */ /* 0x000fe20008000000 */
[----:B------:R-:W-:Y:S01]  /*1c70*/  UMOV UR15, 0x40000040 ;  /* 0x40000040000f7882 */ /* 0x000fe20000000000 */
[----:B------:R-:W-:Y:S01]  /*1c80*/  UIADD3 UR6, UR8, 0x6, URZ ;  /* 0x0000000608067890 */ /* 0x000fe2000fffe03f */
[----:B------:R-:W-:Y:S02]  /*1c90*/  IMAD.U32 R16, RZ, RZ, UR12 ;  /* 0x0000000cff107e24 */ /* 0x000fe4000f8e00ff */
[----:B------:R-:W-:Y:S01]  /*1ca0*/  IMAD.U32 R17, RZ, RZ, UR13 ;  /* 0x0000000dff117e24 */ /* 0x000fe2000f8e00ff */
[----:B------:R-:W-:Y:S02]  /*1cb0*/  WARPGROUP.DEPBAR.LE gsb0, 0x0 ;  /* 0x00008000000079c5 */ /* 0x000fe40000010000 */
[----:B------:R-:W-:-:S06]  /*1cc0*/  WARPGROUP.ARRIVE ;  /* 0x00000000000079c5 */ /* 0x000fcc0000000000 */
[----:B------:R-:W-:Y:S01]  /*1cd0*/  HGMMA.64x96x16.F32.BF16 R24, gdesc[UR12], R24, gsb0 ;  /* 0x016000000c1879f0 */ /* 0x000fe20008001818 */
[----:B------:R-:W-:Y:S01]  /*1ce0*/  UMOV UR12, UR6 ;  /* 0x00000006000c7c82 */ /* 0x000fe20008000000 */
[----:B------:R-:W-:Y:S01]  /*1cf0*/  UMOV UR13, 0x40000040 ;  /* 0x40000040000d7882 */ /* 0x000fe20000000000 */
[----:B------:R-:W-:Y:S01]  /*1d00*/  UMOV UR14, UR4 ;  /* 0x00000004000e7c82 */ /* 0x000fe20008000000 */
[----:B------:R-:W-:Y:S01]  /*1d10*/  UMOV UR15, 0x40000040 ;  /* 0x40000040000f7882 */ /* 0x000fe20000000000 */
[----:B------:R-:W-:Y:S02]  /*1d20*/  IMAD.U32 R14, RZ, RZ, UR12 ;  /* 0x0000000cff0e7e24 */ /* 0x000fe4000f8e00ff */
[----:B------:R-:W-:Y:S01]  /*1d30*/  IMAD.U32 R15, RZ, RZ, UR13 ;  /* 0x0000000dff0f7e24 */ /* 0x000fe2000f8e00ff */
[----:B------:R-:W-:Y:S02]  /*1d40*/  WARPGROUP.DEPBAR.LE gsb0, 0x0 ;  /* 0x00008000000079c5 */ /* 0x000fe40000010000 */
[----:B------:R-:W-:-:S06]  /*1d50*/  WARPGROUP.ARRIVE ;  /* 0x00000000000079c5 */ /* 0x000fcc0000000000 */
[----:B------:R-:W-:Y:S03]  /*1d60*/  HGMMA.64x96x16.F32.BF16 R24, gdesc[UR12], R24, gsb0 ;  /* 0x016000000c1879f0 */ /* 0x000fe60008001818 */
[----:B------:R-:W-:Y:S02]  /*1d70*/  WARPGROUP.DEPBAR.LE gsb0, 0x0 ;  /* 0x00008000000079c5 */ /* 0x000fe40000010000 */
[----:B------:R-:W3:Y:S02]  /*1d80*/  SYNCS.PHASECHK.TRANS64.TRYWAIT P1, [R4+URZ+0x32410], R3 ;  /* 0x03241003040075a7 */ /* 0x000ee4000802017f */
[----:B---3--:R-:W-:Y:S05]  /*1d90*/  @!P1 BRA `(.L_x_10287) ;  /* 0x000000f400149947 */ /* 0x008fea0003800000 */
.L_x_10453:
[----:B------:R-:W-:Y:S05]  /*1da0*/  @!P0 BRA `(.L_x_10288) ;  /* 0x0000000000048947 */ /* 0x000fea0003800000 */
[----:B------:R-:W-:Y:S01]  /*1db0*/  BPT.TRAP 0x1 ;  /* 0x000000040000795c */ /* 0x000fe20000300000 */
.L_x_10288:
[----:B------:R4:W0:Y:S01]  /*1dc0*/  SYNCS.PHASECHK.TRANS64.TRYWAIT P1, [R0+URZ+0x32450], R5 ;  /* 0x03245005000075a7 */ /* 0x000822000802017f */
[----:B------:R-:W-:Y:S05]  /*1dd0*/  @!P0 BRA `(.L_x_10289) ;  /* 0x0000000000048947 */ /* 0x000fea0003800000 */
[----:B------:R-:W-:Y:S01]  /*1de0*/  BPT.TRAP 0x1 ;  /* 0x000000040000795c */ /* 0x000fe20000300000 */
.L_x_10289:
[----:B0-----:R-:W-:Y:S05]  /*1df0*/  @P1 BRA `(.L_x_10290) ;  /* 0x0000000000081947 */ /* 0x001fea0003800000 */
[----:B------:R-:W0:Y:S02]  /*1e00*/  SYNCS.PHASECHK.TRANS64.TRYWAIT P1, [R0+URZ+0x32450], R5 ;  /* 0x03245005000075a7 */ /* 0x000e24000802017f */
[----:B0-----:R-:W-:Y:S05]  /*1e10*/  @!P1 BRA `(.L_x_10291) ;  /* 0x000000f400089947 */ /* 0x001fea0003800000 */
.L_x_10290:
[----:B------:R-:W-:Y:S01]  /*1e20*/  R2UR UR4, R4 ;  /* 0x00000000040472ca */ /* 0x000fe200000e0000 */
[----:B------:R-:W-:Y:S01]  /*1e30*/  UIADD3 UR5, UR5, 0x22400, URZ ;  /* 0x0002240005057890 */ /* 0x000fe2000fffe03f */
[----:B------:R-:W-:Y:S01]  /*1e40*/  WARPGROUP.ARRIVE ;  /* 0x00000000000079c5 */ /* 0x000fe20000000000 */
[----:B------:R-:W-:Y:S01]  /*1e50*/  UMOV UR9, 0x40000040 ;  /* 0x4000004000097882 */ /* 0x000fe20000000000 */
[----:B------:R-:W-:Y:S01]  /*1e60*/  UMOV UR11, 0x40000040 ;  /* 0x40000040000b7882 */ /* 0x000fe20000000000 */
[----:B------:R-:W-:Y:S01]  /*1e70*/  USHF.R.U32.HI UR5, URZ, 0x4, UR5 ;  /* 0x000000043f057899 */ /* 0x000fe20008011605 */
[----:B-12-4-:R-:W-:Y:S01]  /*1e80*/  IMAD.U32 R5, RZ, RZ, UR9 ;  /* 0x00000009ff057e24 */ /* 0x016fe2000f8e00ff */
[----:B------:R-:W-:Y:S01]  /*1e90*/  UMOV UR13, 0x40000040 ;  /* 0x40000040000d7882 */ /* 0x000fe20000000000 */
[----:B------:R-:W-:Y:S01]  /*1ea0*/  UMOV UR15, 0x40000040 ;  /* 0x40000040000f7882 */ /* 0x000fe20000000000 */
[----:B------:R-:W-:Y:S01]  /*1eb0*/  IMAD.U32 R7, RZ, RZ, UR13 ;  /* 0x0000000dff077e24 */ /* 0x000fe2000f8e00ff */
[----:B------:R-:W-:Y:S01]  /*1ec0*/  UMOV UR17, 0x40000040 ;  /* 0x4000004000117882 */ /* 0x000fe20000000000 */
[----:B------:R-:W-:Y:S01]  /*1ed0*/  UMOV UR19, 0x40000040 ;  /* 0x4000004000137882 */ /* 0x000fe20000000000 */
[----:B------:R-:W-:Y:S01]  /*1ee0*/  UMOV UR21, 0x40000040 ;  /* 0x4000004000157882 */ /* 0x000fe20000000000 */
[----:B------:R-:W-:Y:S01]  /*1ef0*/  UIADD3 UR4, UR4, 0x400, URZ ;  /* 0x0000040004047890 */ /* 0x000fe2000fffe03f */
[----:B------:R-:W0:Y:S01]  /*1f00*/  S2R R73, SR_TID.X ;  /* 0x0000000000497919 */ /* 0x000e220000002100 */
[----:B------:R-:W-:Y:S01]  /*1f10*/  UMOV UR23, 0x40000040 ;  /* 0x4000004000177882 */ /* 0x000fe20000000000 */
[----:B------:R-:W-:Y:S01]  /*1f20*/  UMOV UR25, 0x40000040 ;  /* 0x4000004000197882 */ /* 0x000fe20000000000 */
[----:B------:R-:W-:Y:S01]  /*1f30*/  USHF.R.U32.HI UR4, URZ, 0x4, UR4 ;  /* 0x000000043f047899 */ /* 0x000fe20008011604 */
[----:B------:R-:W-:Y:S01]  /*1f40*/  UMOV UR27, 0x40000040 ;  /* 0x40000040001b7882 */ /* 0x000fe20000000000 */
[----:B------:R-:W-:-:S02]  /*1f50*/  UMOV UR29, 0x40000040 ;  /* 0x40000040001d7882 */ /* 0x000fc40000000000 */
[----:B------:R-:W-:Y:S02]  /*1f60*/  ULOP3.LUT UR6, UR4, 0x3fff, URZ, 0xc0, !UPT ;  /* 0x00003fff04067892 */ /* 0x000fe4000f8ec03f */
[----:B------:R-:W-:Y:S02]  /*1f70*/  ULOP3.LUT UR4, UR5, 0x3fff, URZ, 0xc0, !UPT ;  /* 0x00003fff05047892 */ /* 0x000fe4000f8ec03f */
[----:B------:R-:W-:Y:S02]  /*1f80*/  ULOP3.LUT UR7, UR6, 0x10000, URZ, 0xfc, !UPT ;  /* 0x0001000006077892 */ /* 0x000fe4000f8efc3f */
[----:B------:R-:W-:Y:S02]  /*1f90*/  ULOP3.LUT UR4, UR4, 0x10000, URZ, 0xfc, !UPT ;  /* 0x0001000004047892 */ /* 0x000fe4000f8efc3f */
[----:B------:R-:W-:Y:S02]  /*1fa0*/  UIMAD UR5, UR36, 0xc00, UR7 ;  /* 0x00000c00240578a4 */ /* 0x000fe4000f8e0207 */
[----:B------:R-:W-:-:S02]  /*1fb0*/  UIADD3 UR16, UR4, 0x404, URZ ;  /* 0x0000040404107890 */ /* 0x000fc4000fffe03f */
[----:B------:R-:W-:Y:S01]  /*1fc0*/  UIADD3 UR18, UR5, 0x304, URZ ;  /* 0x0000030405127890 */ /* 0x000fe2000fffe03f */
[----:B------:R-:W-:Y:S02]  /*1fd0*/  UMOV UR8, UR4 ;  /* 0x0000000400087c82 */ /* 0x000fe40008000000 */
[----:B------:R-:W-:Y:S01]  /*1fe0*/  UMOV UR10, UR5 ;  /* 0x00000005000a7c82 */ /* 0x000fe20008000000 */
[----:B---3--:R-:W-:Y:S01]  /*1ff0*/  IMAD.U32 R4, RZ, RZ, UR8 ;  /* 0x00000008ff047e24 */ /* 0x008fe2000f8e00ff */
[----:B------:R-:W-:Y:S01]  /*2000*/  HGMMA.64x96x16.F32.BF16 R24, gdesc[UR8], R24, gsb0 ;  /* 0x01600000081879f0 */ /* 0x000fe20008001818 */
[----:B------:R-:W-:Y:S02]  /*2010*/  UIADD3 UR8, UR4, 0x2, URZ ;  /* 0x0000000204087890 */ /* 0x000fe4000fffe03f */
[----:B------:R-:W-:Y:S02]  /*2020*/  UIADD3 UR9, UR5, 0x2, URZ ;  /* 0x0000000205097890 */ /* 0x000fe4000fffe03f */
[----:B------:R-:W-:Y:S01]  /*2030*/  UIADD3 UR10, UR5, 0x300, URZ ;  /* 0x00000300050a7890 */ /* 0x000fe2000fffe03f */
[----:B------:R-:W-:-:S02]  /*2040*/  UMOV UR11, 0x40000040 ;  /* 0x40000040000b7882 */ /* 0x000fc40000000000 */
[----:B------:R-:W-:Y:S01]  /*2050*/  UMOV UR12, UR8 ;  /* 0x00000008000c7c82 */ /* 0x000fe20008000000 */
[----:B------:R-:W-:Y:S01]  /*2060*/  UIADD3 UR8, UR4, 0x4, URZ ;  /* 0x0000000404087890 */ /* 0x000fe2000fffe03f */
[----:B------:R-:W-:Y:S01]  /*2070*/  IMAD.U32 R6, RZ, RZ, UR12 ;  /* 0x0000000cff067e24 */ /* 0x000fe2000f8e00ff */
[----:B------:R-:W-:Y:S01]  /*2080*/  UMOV UR14, UR9 ;  /* 0x00000009000e7c82 */ /* 0x000fe20008000000 */
[----:B------:R-:W-:Y:S02]  /*2090*/  UIADD3 UR9, UR5, 0x4, URZ ;  /* 0x0000000405097890 */ /* 0x000fe4000fffe03f */
[----:B------:R-:W-:Y:S02]  /*20a0*/  UIADD3 UR20, UR4, 0x406, URZ ;  /* 0x0000040604147890 */ /* 0x000fe4000fffe03f */
[----:B------:R-:W-:Y:S02]  /*20b0*/  UIADD3 UR22, UR5, 0x306, URZ ;  /* 0x0000030605167890 */ /* 0x000fe4000fffe03f */
[----:B------:R-:W-:-:S02]  /*20c0*/  UIADD3 UR24, UR4, 0x800, URZ ;  /* 0x0000080004187890 */ /* 0x000fc4000fffe03f */
[----:B------:R-:W-:Y:S02]  /*20d0*/  UIADD3 UR26, UR5, 0x600, URZ ;  /* 0x00000600051a7890 */ /* 0x000fe4000fffe03f */
[----:B------:R-:W-:Y:S02]  /*20e0*/  UIADD3 UR28, UR4, 0x802, URZ ;  /* 0x00000802041c7890 */ /* 0x000fe4000fffe03f */
[----:B------:R-:W-:Y:S01]  /*20f0*/  UIADD3 UR30, UR5, 0x602, URZ ;  /* 0x00000602051e7890 */ /* 0x000fe2000fffe03f */
        /* <DEDUP_REMOVED lines=21> */
[----:B------:R-:W-:Y:S01]  /*2250*/  UMOV UR57, 0x40000040 ;  /* 0x4000004000397882 */ /* 0x000fe20000000000 */
[----:B------:R-:W-:Y:S01]  /*2260*/  UMOV UR59, 0x40000040 ;  /* 0x40000040003b7882 */ /* 0x000fe20000000000 */
[----:B------:R-:W-:Y:S01]  /*2270*/  ULOP3.LUT UR6, UR6, 0x3000000, URZ, 0xfc, !UPT ;  /* 0x0300000006067892 */ /* 0x000fe2000f8efc3f */
        /* <DEDUP_REMOVED lines=21> */
[----:B------:R-:W-:Y:S01]  /*23d0*/  UMOV UR9, 0x40000040 ;  /* 0x4000004000097882 */ /* 0x000fe20000000000 */
[----:B------:R-:W-:Y:S01]  /*23e0*/  IMAD.U32 R11, RZ, RZ, UR13 ;  /* 0x0000000dff0b7e24 */ /* 0x000fe2000f8e00ff */
[----:B------:R-:W-:Y:S02]  /*23f0*/  WARPGROUP.DEPBAR.LE gsb0, 0x0 ;  /* 0x00008000000079c5 */ /* 0x000fe40000010000 */
[----:B------:R-:W-:-:S06]  /*2400*/  WARPGROUP.ARRIVE ;  /* 0x00000000000079c5 */ /* 0x000fcc0000000000 */
[----:B------:R-:W-:Y:S01]  /*2410*/  HGMMA.64x96x16.F32.BF16 R24, gdesc[UR12], R24, gsb0 ;  /* 0x016000000c1879f0 */ /* 0x000fe20008001818 */
[----:B------:R-:W-:Y:S02]  /*2420*/  UIADD3 UR12, UR4, 0x402, URZ ;  /* 0x00000402040c7890 */ /* 0x000fe4000fffe03f */
[----:B------:R-:W-:Y:S01]  /*2430*/  UIADD3 UR14, UR5, 0x302, URZ ;  /* 0x00000302050e7890 */ /* 0x000fe2000fffe03f */
[----:B------:R-:W-:Y:S01]  /*2440*/  UMOV UR13, 0x40000040 ;  /* 0x40000040000d7882 */ /* 0x000fe20000000000 */
[----:B------:R-:W-:Y:S01]  /*2450*/  UMOV UR15, 0x40000040 ;  /* 0x40000040000f7882 */ /* 0x000fe20000000000 */
[----:B------:R-:W-:Y:S02]  /*2460*/  UIADD3 UR4, UR4, 0xc06, URZ ;  /* 0x00000c0604047890 */ /* 0x000fe4000fffe03f */
[----:B------:R-:W-:-:S05]  /*2470*/  UIADD3 UR5, UR5, 0x906, URZ ;  /* 0x0000090605057890 */ /* 0x000fca000fffe03f */
[----:B------:R-:W-:Y:S01]  /*2480*/  UMOV UR56, UR4 ;  /* 0x0000000400387c82 */ /* 0x000fe20008000000 */
[----:B------:R-:W-:Y:S01]  /*2490*/  ULDC UR4, c[0x0][0xad0] ;  /* 0x0002b40000047ab9 */ /* 0x000fe20000000800 */
[----:B------:R-:W-:Y:S01]  /*24a0*/  UMOV UR58, UR5 ;  /* 0x00000005003a7c82 */ /* 0x000fe20008000000 */
[----:B------:R-:W-:Y:S01]  /*24b0*/  ULDC UR5, c[0x0][0xa80] ;  /* 0x0002a00000057ab9 */ /* 0x000fe20000000800 */
[----:B------:R-:W-:Y:S01]  /*24c0*/  IMAD.U32 R12, RZ, RZ, UR56 ;  /* 0x00000038ff0c7e24 */ /* 0x000fe2000f8e00ff */
[----:B------:R-:W-:Y:S02]  /*24d0*/  WARPGROUP.DEPBAR.LE gsb0, 0x0 ;  /* 0x00008000000079c5 */ /* 0x000fe40000010000 */
[----:B------:R-:W-:-:S06]  /*24e0*/  WARPGROUP.ARRIVE ;  /* 0x00000000000079c5 */ /* 0x000fcc0000000000 */
[----:B------:R-:W-:Y:S01]  /*24f0*/  HGMMA.64x96x16.F32.BF16 R24, gdesc[UR8], R24, gsb0 ;  /* 0x01600000081879f0 */ /* 0x000fe20008001818 */
[----:B------:R-:W-:Y:S02]  /*2500*/  UMOV UR11, 0x40000040 ;  /* 0x40000040000b7882 */ /* 0x000fe40000000000 */
        /* <DEDUP_REMOVED lines=40> */
[----:B------:R1:W2:Y:S01]  /*2790*/  MUFU.TANH R3, R24 ;  /* 0x0000001800037308 */ /* 0x0002a20000002400 */
        /* <DEDUP_REMOVED lines=8> */
[----:B-1----:R-:W-:-:S02]  /*2820*/  IMAD R24, R205, -0x60, R152 ;  /* 0xffffffa0cd187824 */ /* 0x002fc400078e0298 */
[----:B------:R-:W-:Y:S01]  /*2830*/  FMUL.FTZ R34, R34, UR4 ;  /* 0x0000000422227c20 */ /* 0x000fe20008410000 */
[----:B------:R-:W-:Y:S01]  /*2840*/  FMUL.FTZ R41, R41, UR4 ;  /* 0x0000000429297c20 */ /* 0x000fe20008410000 */
[----:B------:R-:W-:Y:S01]  /*2850*/  FMUL.FTZ R35, R35, UR4 ;  /* 0x0000000423237c20 */ /* 0x000fe20008410000 */
[----:B------:R-:W-:Y:S02]  /*2860*/  VIADD R24, R24, 0x60 ;  /* 0x0000006018187836 */ /* 0x000fe40000000000 */
[----:B------:R-:W-:Y:S01]  /*2870*/  FMUL.FTZ R44, R44, UR4 ;  /* 0x000000042c2c7c20 */ /* 0x000fe20008410000 */
[----:B------:R-:W-:Y:S01]  /*2880*/  FMUL.FTZ R38, R38, UR4 ;  /* 0x0000000426267c20 */ /* 0x000fe20008410000 */
[----:B------:R-:W1:Y:S01]  /*2890*/  MUFU.TANH R26, R26 ;  /* 0x0000001a001a7308 */ /* 0x000e620000002400 */
[----:B------:R-:W-:Y:S02]  /*28a0*/  IMAD R72, R223, -0x2, R24 ;  /* 0xfffffffedf487824 */ /* 0x000fe400078e0218 */
[----:B------:R-:W-:Y:S01]  /*28b0*/  FMUL.FTZ R45, R45, UR4 ;  /* 0x000000042d2d7c20 */ /* 0x000fe20008410000 */
[----:B------:R-:W-:Y:S01]  /*28c0*/  FMUL.FTZ R39, R39, UR4 ;  /* 0x0000000427277c20 */ /* 0x000fe20008410000 */
[----:B------:R-:W-:Y:S01]  /*28d0*/  FMUL.FTZ R48, R48, UR4 ;  /* 0x0000000430307c20 */ /* 0x000fe20008410000 */
[----:B------:R-:W-:Y:S01]  /*28e0*/  FMUL.FTZ R42, R42, UR4 ;  /* 0x000000042a2a7c20 */ /* 0x000fe20008410000 */
[C---:B------:R-:W-:Y:S01]  /*28f0*/  ISETP.GT.AND P4, PT, R72.reuse, RZ, PT ;  /* 0x000000ff4800720c */ /* 0x040fe20003f84270 */
[----:B------:R-:W-:Y:S01]  /*2900*/  FMUL.FTZ R49, R49, UR4 ;  /* 0x0000000431317c20 */ /* 0x000fe20008410000 */
[----:B------:R-:W4:Y:S01]  /*2910*/  MUFU.TANH R27, R27 ;  /* 0x0000001b001b7308 */ /* 0x000f220000002400 */
[C---:B------:R-:W-:Y:S01]  /*2920*/  ISETP.GT.AND P5, PT, R72.reuse, 0x1, PT ;  /* 0x000000014800780c */ /* 0x040fe20003fa4270 */
[----:B------:R-:W-:Y:S01]  /*2930*/  FMUL.FTZ R43, R43, UR4 ;  /* 0x000000042b2b7c20 */ /* 0x000fe20008410000 */
[----:B------:R-:W-:Y:S01]  /*2940*/  ISETP.GT.AND P2, PT, R72, 0x10, PT ;  /* 0x000000104800780c */ /* 0x000fe20003f44270 */
[----:B------:R-:W-:Y:S01]  /*2950*/  FMUL.FTZ R52, R52, UR4 ;  /* 0x0000000434347c20 */ /* 0x000fe20008410000 */
[----:B------:R-:W-:Y:S01]  /*2960*/  ISETP.GT.AND P6, PT, R72, 0x8, PT ;  /* 0x000000084800780c */ /* 0x000fe20003fc4270 */
[----:B------:R-:W-:Y:S01]  /*2970*/  FMUL.FTZ R46, R46, UR4 ;  /* 0x000000042e2e7c20 */ /* 0x000fe20008410000 */
[----:B--2---:R-:W-:Y:S01]  /*2980*/  FSEL R3, R3, -INF , P4 ;  /* 0xff80000003037808 */ /* 0x004fe20002000000 */
[----:B------:R-:W2:Y:S01]  /*2990*/  MUFU.TANH R32, R32 ;  /* 0x0000002000207308 */ /* 0x000ea20000002400 */
[----:B---3--:R-:W-:Y:S01]  /*29a0*/  FSEL R25, R25, -INF , P5 ;  /* 0xff80000019197808 */ /* 0x008fe20002800000 */
[----:B------:R-:W-:Y:S01]  /*29b0*/  FMUL.FTZ R53, R53, UR4 ;  /* 0x0000000435357c20 */ /* 0x000fe20008410000 */
[----:B-1----:R-:W-:Y:S01]  /*29c0*/  FSEL R24, R26, -INF , P4 ;  /* 0xff8000001a187808 */ /* 0x002fe20002000000 */
[----:B------:R-:W-:Y:S01]  /*29d0*/  FMUL.FTZ R47, R47, UR4 ;  /* 0x000000042f2f7c20 */ /* 0x000fe20008410000 */
[----:B------:R-:W-:Y:S01]  /*29e0*/  ISETP.GT.AND P1, PT, R72, 0x9, PT ;  /* 0x000000094800780c */ /* 0x000fe20003f24270 */
[----:B------:R-:W-:Y:S01]  /*29f0*/  FMUL.FTZ R56, R56, UR4 ;  /* 0x0000000438387c20 */ /* 0x000fe20008410000 */
[----:B------:R-:W-:Y:S01]  /*2a00*/  ISETP.GT.AND P3, PT, R72, 0x11, PT ;  /* 0x000000114800780c */ /* 0x000fe20003f64270 */
[----:B------:R-:W1:Y:S01]  /*2a10*/  MUFU.TANH R28, R28 ;  /* 0x0000001c001c7308 */ /* 0x000e620000002400 */
[----:B----4-:R-:W-:Y:S01]  /*2a20*/  FSEL R26, R27, -INF , P5 ;  /* 0xff8000001b1a7808 */ /* 0x010fe20002800000 */
[----:B------:R-:W-:Y:S01]  /*2a30*/  FMUL.FTZ R50, R50, UR4 ;  /* 0x0000000432327c20 */ /* 0x000fe20008410000 */
[C---:B------:R-:W-:Y:S01]  /*2a40*/  ISETP.GT.AND P4, PT, R72.reuse, 0x18, PT ;  /* 0x000000184800780c */ /* 0x040fe20003f84270 */
[----:B------:R-:W-:Y:S01]  /*2a50*/  FMUL.FTZ R57, R57, UR4 ;  /* 0x0000000439397c20 */ /* 0x000fe20008410000 */
[----:B------:R-:W-:Y:S01]  /*2a60*/  ISETP.GT.AND P5, PT, R72, 0x19, PT ;  /* 0x000000194800780c */ /* 0x000fe20003fa4270 */
[----:B------:R-:W-:Y:S01]  /*2a70*/  FMUL.FTZ R51, R51, UR4 ;  /* 0x0000000433337c20 */ /* 0x000fe20008410000 */
[----:B------:R-:W-:Y:S01]  /*2a80*/  FMUL.FTZ R60, R60, UR4 ;  /* 0x000000043c3c7c20 */ /* 0x000fe20008410000 */
[----:B------:R-:W3:Y:S01]  /*2a90*/  MUFU.TANH R29, R29 ;  /* 0x0000001d001d7308 */ /* 0x000ee20000002400 */
[----:B--2---:R-:W-:Y:S01]  /*2aa0*/  FSEL R184, R32, -INF , P2 ;  /* 0xff80000020b87808 */ /* 0x004fe20001000000 */
[----:B------:R-:W-:Y:S01]  /*2ab0*/  FMUL.FTZ R54, R54, UR4 ;  /* 0x0000000436367c20 */ /* 0x000fe20008410000 */
[----:B------:R-:W-:Y:S01]  /*2ac0*/  FMNMX.FTZ R32, R3, R25, !PT ;  /* 0x0000001903207209 */ /* 0x000fe20007810000 */
[----:B------:R-:W-:Y:S01]  /*2ad0*/  FMUL.FTZ R61, R61, UR4 ;  /* 0x000000043d3d7c20 */ /* 0x000fe20008410000 */
[----:B------:R-:W-:Y:S01]  /*2ae0*/  FMUL.FTZ R55, R55, UR4 ;  /* 0x0000000437377c20 */ /* 0x000fe20008410000 */
[----:B------:R-:W-:Y:S01]  /*2af0*/  FMUL.FTZ R64, R64, UR4 ;  /* 0x0000000440407c20 */ /* 0x000fe20008410000 */
[----:B------:R-:W-:Y:S01]  /*2b00*/  FMUL.FTZ R58, R58, UR4 ;  /* 0x000000043a3a7c20 */ /* 0x000fe20008410000 */
[----:B------:R-:W2:Y:S01]  /*2b10*/  MUFU.TANH R31, R31 ;  /* 0x0000001f001f7308 */ /* 0x000ea20000002400 */
        /* <DEDUP_REMOVED lines=8> */
[----:B---3--:R-:W-:Y:S01]  /*2ba0*/  FSEL R29, R29, -INF , P1 ;  /* 0xff8000001d1d7808 */ /* 0x008fe20000800000 */
[----:B------:R-:W-:Y:S01]  /*2bb0*/  FMUL.FTZ R66, R66, UR4 ;  /* 0x0000000442427c20 */ /* 0x000fe20008410000 */
[----:B------:R-:W-:Y:S01]  /*2bc0*/  FMUL.FTZ R67, R67, UR4 ;  /* 0x0000000443437c20 */ /* 0x000fe20008410000 */
[----:B------:R-:W-:Y:S01]  /*2bd0*/  FMUL.FTZ R69, R69, UR4 ;  /* 0x0000000445457c20 */ /* 0x000fe20008410000 */
[----:B------:R-:W-:Y:S01]  /*2be0*/  FMUL.FTZ R70, R70, UR4 ;  /* 0x0000000446467c20 */ /* 0x000fe20008410000 */
[----:B------:R-:W-:Y:S01]  /*2bf0*/  FMUL.FTZ R71, R71, UR4 ;  /* 0x0000000447477c20 */ /* 0x000fe20008410000 */
[----:B------:R-:W-:Y:S01]  /*2c00*/  UIMAD UR4, UR36, 0xc00, UR6 ;  /* 0x00000c00240478a4 */ /* 0x000fe2000f8e0206 */
[----:B------:R-:W3:Y:S01]  /*2c10*/  MUFU.TANH R36, R36 ;  /* 0x0000002400247308 */ /* 0x000ee20000002400 */
[----:B--2---:R-:W-:-:S02]  /*2c20*/  FSEL R28, R31, -INF , P1 ;  /* 0xff8000001f1c7808 */ /* 0x004fc40000800000 */
[----:B------:R-:W-:Y:S02]  /*2c30*/  FMNMX.FTZ R31, R29, R32, !PT ;  /* 0x000000201d1f7209 */ /* 0x000fe40007810000 */
[----:B------:R-:W-:Y:S01]  /*2c40*/  ISETP.GT.AND P1, PT, R72, 0x21, PT ;  /* 0x000000214800780c */ /* 0x000fe20003f24270 */
[----:B------:R-:W-:Y:S01]  /*2c50*/  UMOV UR10, UR4 ;  /* 0x00000004000a7c82 */ /* 0x000fe20008000000 */
[----:B------:R-:W-:Y:S01]  /*2c60*/  FMNMX.FTZ R32, R184, R31, !PT ;  /* 0x0000001fb8207209 */ /* 0x000fe20007810000 */
[----:B------:R-:W2:Y:S01]  /*2c70*/  MUFU.TANH R30, R30 ;  /* 0x0000001e001e7308 */ /* 0x000ea20000002400 */
[----:B-1----:R-:W-:Y:S02]  /*2c80*/  FSEL R185, R33, -INF , P3 ;  /* 0xff80000021b97808 */ /* 0x002fe40001800000 */
[----:B------:R-:W-:Y:S02]  /*2c90*/  FMNMX.FTZ R31, R24, R26, !PT ;  /* 0x0000001a181f7209 */ /* 0x000fe40007810000 */
[----:B------:R-:W-:-:S03]  /*2ca0*/  FMNMX.FTZ R33, R185, R32, !PT ;  /* 0x00000020b9217209 */ /* 0x000fc60007810000 */
[----:B------:R-:W1:Y:S01]  /*2cb0*/  MUFU.TANH R37, R37 ;  /* 0x0000002500257308 */ /* 0x000e620000002400 */
[----:B---3--:R-:W-:-:S04]  /*2cc0*/  FSEL R186, R36, -INF , P4 ;  /* 0xff80000024ba7808 */ /* 0x008fc80002000000 */
[----:B------:R-:W-:-:S03]  /*2cd0*/  FMNMX.FTZ R32, R186, R33, !PT ;  /* 0x00000021ba207209 */ /* 0x000fc60007810000 */
[----:B------:R-:W3:Y:S01]  /*2ce0*/  MUFU.TANH R40, R40 ;  /* 0x0000002800287308 */ /* 0x000ee20000002400 */
[----:B--2---:R-:W-:Y:S02]  /*2cf0*/  FSEL R30, R30, -INF , P6 ;  /* 0xff8000001e1e7808 */ /* 0x004fe40003000000 */
[----:B------:R-:W-:Y:S02]  /*2d00*/  ISETP.GT.AND P6, PT, R72, 0x20, PT ;  /* 0x000000204800780c */ /* 0x000fe40003fc4270 */
[----:B------:R-:W-:-:S03]  /*2d10*/  FMNMX.FTZ R31, R30, R31, !PT ;  /* 0x0000001f1e1f7209 */ /* 0x000fc60007810000 */
        /* <DEDUP_REMOVED lines=12> */
[----:B-1----:R-:W-:-:S04]  /*2de0*/  FSEL R193, R41, -INF , P1 ;  /* 0xff80000029c17808 */ /* 0x002fc80000800000 */
[----:B------:R-:W-:-:S03]  /*2df0*/  FMNMX.FTZ R33, R193, R32, !PT ;  /* 0x00000020c1217209 */ /* 0x000fc60007810000 */
[----:B------:R-:W1:Y:S01]  /*2e00*/  MUFU.TANH R38, R38 ;  /* 0x0000002600267308 */ /* 0x000e620000002400 */
[----:B---3--:R-:W-:Y:S02]  /*2e10*/  FSEL R190, R35, -INF , P3 ;  /* 0xff80000023be7808 */ /* 0x008fe40001800000 */
[----:B------:R-:W-:Y:S02]  /*2e20*/  ISETP.GT.AND P3, PT, R72, 0x29, PT ;  /* 0x000000294800780c */ /* 0x000fe40003f64270 */
[----:B------:R-:W-:-:S03]  /*2e30*/  FMNMX.FTZ R32, R190, R31, !PT ;  /* 0x0000001fbe207209 */ /* 0x000fc60007810000 */
[----:B------:R-:W3:Y:S01]  /*2e40*/  MUFU.TANH R45, R45 ;  /* 0x0000002d002d7308 */ /* 0x000ee20000002400 */
[----:B--2---:R-:W-:-:S04]  /*2e50*/  FSEL R208, R44, -INF , P2 ;  /* 0xff8000002cd07808 */ /* 0x004fc80001000000 */
[----:B------:R-:W-:-:S03]  /*2e60*/  FMNMX.FTZ R33, R208, R33, !PT ;  /* 0x00000021d0217209 */ /* 0x000fc60007810000 */
[----:B------:R-:W2:Y:S01]  /*2e70*/  MUFU.TANH R39, R39 ;  /* 0x0000002700277308 */ /* 0x000ea20000002400 */
[----:B-1----:R-:W-:Y:S02]  /*2e80*/  FSEL R191, R38, -INF , P4 ;  /* 0xff80000026bf7808 */ /* 0x002fe40002000000 */
[----:B------:R-:W-:Y:S02]  /*2e90*/  ISETP.GT.AND P4, PT, R72, 0x30, PT ;  /* 0x000000304800780c */ /* 0x000fe40003f84270 */
        /* <DEDUP_REMOVED lines=82> */
[----:B-1----:R-:W-:-:S04]  /*33c0*/  FSEL R213, R62, -INF , P4 ;  /* 0xff8000003ed57808 */ /* 0x002fc80002000000 */
[----:B------:R-:W-:-:S03]  /*33d0*/  FMNMX.FTZ R31, R213, R32, !PT ;  /* 0x00000020d51f7209 */ /* 0x000fc60007810000 */
[----:B------:R-:W1:Y:S01]  /*33e0*/  MUFU.TANH R67, R67 ;  /* 0x0000004300437308 */ /* 0x000e620000002400 */
[----:B---3--:R-:W-:-:S04]  /*33f0*/  FSEL R214, R63, -INF , P5 ;  /* 0xff8000003fd67808 */ /* 0x008fc80002800000 */
        /* <DEDUP_REMOVED lines=9> */
[----:B------:R-:W-:Y:S02]  /*3490*/  FMNMX.FTZ R34, R177, R34, !PT ;  /* 0x00000022b1227209 */ /* 0x000fe40007810000 */
[----:B--2---:R-:W-:-:S03]  /*34a0*/  FSEL R180, R70, -INF , P2 ;  /* 0xff80000046b47808 */ /* 0x004fc60001000000 */
[----:B------:R-:W2:Y:S01]  /*34b0*/  SHFL.BFLY PT, R33, R34, 0x2, 0x1f ;  /* 0x0c401f0022217f89 */ /* 0x000ea200000e0000 */
[----:B------:R-:W-:Y:S02]  /*34c0*/  ISETP.GE.AND P2, PT, R152, 0x61, PT ;  /* 0x000000619800780c */ /* 0x000fe40003f46270 */
[----:B------:R-:W-:Y:S02]  /*34d0*/  FMNMX.FTZ R32, R180, R31, !PT ;  /* 0x0000001fb4207209 */ /* 0x000fe40007810000 */
[----:B-1----:R-:W-:-:S04]  /*34e0*/  FSEL R181, R71, -INF , P3 ;  /* 0xff80000047b57808 */ /* 0x002fc80001800000 */
[----:B------:R-:W-:-:S05]  /*34f0*/  FMNMX.FTZ R32, R181, R32, !PT ;  /* 0x00000020b5207209 */ /* 0x000fca0007810000 */
[----:B------:R-:W1:Y:S01]  /*3500*/  SHFL.BFLY PT, R31, R32, 0x2, 0x1f ;  /* 0x0c401f00201f7f89 */ /* 0x000e6200000e0000 */
[----:B--2---:R-:W-:-:S05]  /*3510*/  FMNMX.FTZ R33, R34, R33, !PT ;  /* 0x0000002122217209 */ /* 0x004fca0007810000 */
[----:B------:R-:W2:Y:S01]  /*3520*/  SHFL.BFLY PT, R36, R33, 0x1, 0x1f ;  /* 0x0c201f0021247f89 */ /* 0x000ea200000e0000 */
[----:B-1----:R-:W-:-:S05]  /*3530*/  FMNMX.FTZ R31, R32, R31, !PT ;  /* 0x0000001f201f7209 */ /* 0x002fca0007810000 */
[----:B------:R-:W1:Y:S01]  /*3540*/  SHFL.BFLY PT, R34, R31, 0x1, 0x1f ;  /* 0x0c201f001f227f89 */ /* 0x000e6200000e0000 */
[----:B--2---:R-:W-:-:S04]  /*3550*/  FMNMX.FTZ R189, R33, R36, !PT ;  /* 0x0000002421bd7209 */ /* 0x004fc80007810000 */
[C---:B------:R-:W-:Y:S01]  /*3560*/  FSETP.NEU.FTZ.AND P1, PT, R189.reuse, -INF , PT ;  /* 0xff800000bd00780b */ /* 0x040fe20003f3d000 */
[----:B------:R-:W-:-:S05]  /*3570*/  FMUL.FTZ R182, R189, UR5 ;  /* 0x00000005bdb67c20 */ /* 0x000fca0008410000 */
[----:B------:R-:W-:-:S05]  /*3580*/  FSEL R182, R182, RZ, P1 ;  /* 0x000000ffb6b67208 */ /* 0x000fca0000800000 */
[--C-:B------:R-:W-:Y:S01]  /*3590*/  FFMA.FTZ R3, R3, UR5, -R182.reuse ;  /* 0x0000000503037c23 */ /* 0x100fe200080108b6 */
[----:B-1----:R-:W-:Y:S01]  /*35a0*/  FMNMX.FTZ R153, R31, R34, !PT ;  /* 0x000000221f997209 */ /* 0x002fe20007810000 */
[--C-:B------:R-:W-:Y:S01]  /*35b0*/  FFMA.FTZ R155, R25, UR5, -R182.reuse ;  /* 0x00000005199b7c23 */ /* 0x100fe200080108b6 */
[--C-:B------:R-:W-:Y:S01]  /*35c0*/  FFMA.FTZ R160, R27, UR5, -R182.reuse ;  /* 0x000000051ba07c23 */ /* 0x100fe200080108b6 */
[--C-:B------:R-:W-:Y:S01]  /*35d0*/  FFMA.FTZ R161, R29, UR5, -R182.reuse ;  /* 0x000000051da17c23 */ /* 0x100fe200080108b6 */
[C---:B------:R-:W-:Y:S01]  /*35e0*/  FSETP.NEU.FTZ.AND P1, PT, R153.reuse, -INF , PT ;  /* 0xff8000009900780b */ /* 0x040fe20003f3d000 */
[----:B------:R-:W-:Y:S01]  /*35f0*/  FMUL.FTZ R183, R153, UR5 ;  /* 0x0000000599b77c20 */ /* 0x000fe20008410000 */
[----:B------:R-:W-:Y:S01]  /*3600*/  MUFU.EX2 R3, R3 ;  /* 0x0000000300037308 */ /* 0x000fe20000000800 */
[--C-:B------:R-:W-:Y:S01]  /*3610*/  FFMA.FTZ R184, R184, UR5, -R182.reuse ;  /* 0x00000005b8b87c23 */ /* 0x100fe200080108b6 */
[--C-:B------:R-:W-:Y:S01]  /*3620*/  FFMA.FTZ R185, R185, UR5, -R182.reuse ;  /* 0x00000005b9b97c23 */ /* 0x100fe200080108b6 */
[--C-:B------:R-:W-:Y:S01]  /*3630*/  FFMA.FTZ R186, R186, UR5, -R182.reuse ;  /* 0x00000005baba7c23 */ /* 0x100fe200080108b6 */
[----:B------:R-:W-:Y:S01]  /*3640*/  FSEL R183, R183, RZ, P1 ;  /* 0x000000ffb7b77208 */ /* 0x000fe20000800000 */
[--C-:B------:R-:W-:Y:S01]  /*3650*/  FFMA.FTZ R187, R187, UR5, -R182.reuse ;  /* 0x00000005bbbb7c23 */ /* 0x100fe200080108b6 */
[----:B0-----:R-:W-:Y:S01]  /*3660*/  LOP3.LUT P1, RZ, R73, 0x7f, RZ, 0xc0, !PT ;  /* 0x0000007f49ff7812 */ /* 0x001fe2000782c0ff */
[----:B------:R-:W-:Y:S01]  /*3670*/  FFMA.FTZ R196, R196, UR5, -R182 ;  /* 0x00000005c4c47c23 */ /* 0x000fe200080108b6 */
[----:B------:R-:W-:Y:S01]  /*3680*/  SHF.R.U32.HI R73, RZ, 0x7, R73 ;  /* 0x00000007ff497819 */ /* 0x000fe20000011649 */
[--C-:B------:R-:W-:Y:S01]  /*3690*/  FFMA.FTZ R162, R24, UR5, -R183.reuse ;  /* 0x0000000518a27c23 */ /* 0x100fe200080108b7 */
[--C-:B------:R-:W-:Y:S01]  /*36a0*/  FFMA.FTZ R163, R26, UR5, -R183.reuse ;  /* 0x000000051aa37c23 */ /* 0x100fe200080108b7 */
[--C-:B------:R-:W-:Y:S01]  /*36b0*/  FFMA.FTZ R164, R30, UR5, -R183.reuse ;  /* 0x000000051ea47c23 */ /* 0x100fe200080108b7 */
[----:B------:R-:W-:Y:S01]  /*36c0*/  IADD3 R154, -R73, 0xb, RZ ;  /* 0x0000000b499a7810 */ /* 0x000fe20007ffe1ff */
[--C-:B------:R-:W-:Y:S01]  /*36d0*/  FFMA.FTZ R165, R28, UR5, -R183.reuse ;  /* 0x000000051ca57c23 */ /* 0x100fe200080108b7 */
[----:B------:R-:W0:Y:S01]  /*36e0*/  MUFU.EX2 R155, R155 ;  /* 0x0000009b009b7308 */ /* 0x000e220000000800 */
[--C-:B------:R-:W-:Y:S01]  /*36f0*/  FFMA.FTZ R188, R188, UR5, -R183.reuse ;  /* 0x00000005bcbc7c23 */ /* 0x100fe200080108b7 */
[--C-:B------:R-:W-:Y:S01]  /*3700*/  FFMA.FTZ R190, R190, UR5, -R183.reuse ;  /* 0x00000005bebe7c23 */ /* 0x100fe200080108b7 */
[--C-:B------:R-:W-:Y:S01]  /*3710*/  FFMA.FTZ R191, R191, UR5, -R183.reuse ;  /* 0x00000005bfbf7c23 */ /* 0x100fe200080108b7 */
[----:B------:R-:W-:Y:S01]  /*3720*/  FFMA.FTZ R192, R192, UR5, -R183 ;  /* 0x00000005c0c07c23 */ /* 0x000fe200080108b7 */
[----:B------:R-:W-:-:S02]  /*3730*/  @!P1 VIADD R24, R0, 0x32440 ;  /* 0x0003244000189836 */ /* 0x000fc40000000000 */
[--C-:B------:R-:W-:Y:S01]  /*3740*/  FFMA.FTZ R193, R193, UR5, -R182.reuse ;  /* 0x00000005c1c17c23 */ /* 0x100fe200080108b6 */
[--C-:B------:R-:W-:Y:S01]  /*3750*/  FFMA.FTZ R208, R208, UR5, -R182.reuse ;  /* 0x00000005d0d07c23 */ /* 0x100fe200080108b6 */
[----:B------:R-:W-:Y:S01]  /*3760*/  MUFU.EX2 R160, R160 ;  /* 0x000000a000a07308 */ /* 0x000fe20000000800 */
[----:B------:R-:W-:Y:S01]  /*3770*/  FFMA.FTZ R210, R210, UR5, -R182 ;  /* 0x00000005d2d27c23 */ /* 0x000fe200080108b6 */
[----:B------:R-:W-:Y:S01]  /*3780*/  @!P1 PRMT R24, RZ, 0x654, R24 ;  /* 0x00000654ff189816 */ /* 0x000fe20000000018 */
[----:B------:R1:W-:Y:S06]  /*3790*/  BAR.ARV R154, 0x100 ;  /* 0x0004009a0000751d */ /* 0x0003ec0000002000 */
[----:B------:R2:W-:Y:S01]  /*37a0*/  @!P1 SYNCS.ARRIVE.TRANS64.RED.A1T0 RZ, [R24+URZ], RZ ;  /* 0x000000ff18ff99a7 */ /* 0x0005e2000810043f */
[----:B------:R-:W3:Y:S01]  /*37b0*/  MUFU.EX2 R161, R161 ;  /* 0x000000a100a17308 */ /* 0x000ee20000000800 */
[----:B------:R4:W-:Y:S01]  /*37c0*/  BAR.SYNC.DEFER_BLOCKING R215, 0x100 ;  /* 0x000400d70000751d */ /* 0x0009e20000010000 */
[----:B0-----:R-:W-:Y:S01]  /*37d0*/  F2FP.BF16.F32.PACK_AB R156, R155, R3 ;  /* 0x000000039b9c723e */ /* 0x001fe200000010ff */
        /* <DEDUP_REMOVED lines=14> */
[----:B---3--:R-:W-:Y:S01]  /*38c0*/  F2FP.BF16.F32.PACK_AB R158, R161, R160 ;  /* 0x000000a0a19e723e */ /* 0x008fe200000010ff */
[--C-:B----4-:R-:W-:Y:S01]  /*38d0*/  FFMA.FTZ R215, R174, UR5, -R182.reuse ;  /* 0x00000005aed77c23 */ /* 0x110fe200080108b6 */
        /* <DEDUP_REMOVED lines=12> */
[--C-:B------:R-:W-:Y:S01]  /*39a0*/  FFMA.FTZ R178, R178, UR5, -R183.reuse ;  /* 0x00000005b2b27c23 */ /* 0x100fe200080108b7 */
[----:B------:R-:W3:Y:S01]  /*39b0*/  MUFU.EX2 R165, R165 ;  /* 0x000000a500a57308 */ /* 0x000ee20000000800 */
[----:B0-----:R-:W-:Y:S01]  /*39c0*/  F2FP.BF16.F32.PACK_AB R157, R163, R162 ;  /* 0x000000a2a39d723e */ /* 0x001fe200000010ff */
[--C-:B------:R-:W-:Y:S01]  /*39d0*/  FFMA.FTZ R179, R179, UR5, -R183.reuse ;  /* 0x00000005b3b37c23 */ /* 0x100fe200080108b7 */
[--C-:B------:R-:W-:Y:S01]  /*39e0*/  FFMA.FTZ R180, R180, UR5, -R183.reuse ;  /* 0x00000005b4b47c23 */ /* 0x100fe200080108b7 */
[----:B------:R-:W-:Y:S01]  /*39f0*/  FFMA.FTZ R181, R181, UR5, -R183 ;  /* 0x00000005b5b57c23 */ /* 0x000fe200080108b7 */
[----:B------:R-:W-:Y:S01]  /*3a00*/  FADD.FTZ R3, R3, R155 ;  /* 0x0000009b03037221 */ /* 0x000fe20000010000 */
[----:B------:R-:W-:Y:S01]  /*3a10*/  FADD.FTZ R163, R162, R163 ;  /* 0x000000a3a2a37221 */ /* 0x000fe20000010000 */
[----:B------:R-:W-:Y:S01]  /*3a20*/  @!P1 VIADD R0, R0, 0x32460 ;  /* 0x0003246000009836 */ /* 0x000fe20000000000 */
[----:B------:R-:W-:Y:S01]  /*3a30*/  MUFU.EX2 R184, R184 ;  /* 0x000000b800b87308 */ /* 0x000fe20000000800 */
[----:B------:R-:W-:-:S03]  /*3a40*/  FADD.FTZ R160, R160, R3 ;  /* 0x00000003a0a07221 */ /* 0x000fc60000010000 */
[----:B------:R-:W-:Y:S01]  /*3a50*/  @!P1 PRMT R0, RZ, 0x654, R0 ;  /* 0x00000654ff009816 */ /* 0x000fe20000000000 */
[----:B------:R-:W-:-:S03]  /*3a60*/  FADD.FTZ R161, R161, R160 ;  /* 0x000000a0a1a17221 */ /* 0x000fc60000010000 */
[----:B------:R-:W-:Y:S01]  /*3a70*/  MUFU.EX2 R185, R185 ;  /* 0x000000b900b97308 */ /* 0x000fe20000000800 */
[----:B---3--:R-:W-:Y:S01]  /*3a80*/  F2FP.BF16.F32.PACK_AB R159, R165, R164 ;  /* 0x000000a4a59f723e */ /* 0x008fe200000010ff */
[----:B------:R-:W-:-:S03]  /*3a90*/  FADD.FTZ R164, R164, R163 ;  /* 0x000000a3a4a47221 */ /* 0x000fc60000010000 */
[----:B--2---:R-:W-:Y:S01]  /*3aa0*/  WARPGROUP.ARRIVE ;  /* 0x00000000000079c5 */ /* 0x004fe20000000000 */
[----:B------:R-:W-:Y:S02]  /*3ab0*/  FADD.FTZ R165, R165, R164 ;  /* 0x000000a4a5a57221 */ /* 0x000fe40000010000 */
[----:B------:R-:W-:Y:S03]  /*3ac0*/  MUFU.EX2 R186, R186 ;  /* 0x000000ba00ba7308 */ /* 0x000fe60000000800 */
[----:B------:R-:W-:Y:S01]  /*3ad0*/  HGMMA.64x256x16.F32.BF16 R24, R156, gdesc[UR8].tnspB, RZ, !UPT, gsb0 ;  /* 0x43e000089c187df0 */ /* 0x000fe2000c0018ff */
[----:B------:R-:W-:Y:S01]  /*3ae0*/  UIADD3 UR10, UR4, 0x80, URZ ;  /* 0x00000080040a7890 */ /* 0x000fe2000fffe03f */
[----:B------:R-:W-:-:S03]  /*3af0*/  UMOV UR11, 0x40000040 ;  /* 0x40000040000b7882 */ /* 0x000fc60000000000 */
[----:B------:R-:W-:Y:S08]  /*3b00*/  MUFU.EX2 R187, R187 ;  /* 0x000000bb00bb7308 */ /* 0x000ff00000000800 */
[----:B------:R-:W0:Y:S08]  /*3b10*/  MUFU.EX2 R188, R188 ;  /* 0x000000bc00bc7308 */ /* 0x000e300000000800 */
[----:B------:R-:W2:Y:S08]  /*3b20*/  MUFU.EX2 R190, R190 ;  /* 0x000000be00be7308 */ /* 0x000eb00000000800 */
[----:B------:R-:W-:Y:S01]  /*3b30*/  MUFU.EX2 R191, R191 ;  /* 0x000000bf00bf7308 */ /* 0x000fe20000000800 */
[----:B0-----:R-:W-:-:S07]  /*3b40*/  FADD.FTZ R165, R188, R165 ;  /* 0x000000a5bca57221 */ /* 0x001fce0000010000 */
[----:B------:R-:W0:Y:S08]  /*3b50*/  MUFU.EX2 R192, R192 ;  /* 0x000000c000c07308 */ /* 0x000e300000000800 */
[----:B------:R-:W-:Y:S08]  /*3b60*/  MUFU.EX2 R196, R196 ;  /* 0x000000c400c47308 */ /* 0x000ff00000000800 */
[----:B------:R-:W3:Y:S08]  /*3b70*/  MUFU.EX2 R193, R193 ;  /* 0x000000c100c17308 */ /* 0x000ef00000000800 */
[----:B------:R-:W-:Y:S08]  /*3b80*/  MUFU.EX2 R208, R208 ;  /* 0x000000d000d07308 */ /* 0x000ff00000000800 */
[----:B------:R-:W-:Y:S08]  /*3b90*/  MUFU.EX2 R210, R210 ;  /* 0x000000d200d27308 */ /* 0x000ff00000000800 */
[----:B------:R-:W-:Y:S08]  /*3ba0*/  MUFU.EX2 R195, R195 ;  /* 0x000000c300c37308 */ /* 0x000ff00000000800 */
[----:B------:R-:W4:Y:S08]  /*3bb0*/  MUFU.EX2 R194, R194 ;  /* 0x000000c200c27308 */ /* 0x000f300000000800 */
[----:B------:R-:W-:Y:S08]  /*3bc0*/  MUFU.EX2 R209, R209 ;  /* 0x000000d100d17308 */ /* 0x000ff00000000800 */
[----:B------:R-:W5:Y:S08]  /*3bd0*/  MUFU.EX2 R211, R211 ;  /* 0x000000d300d37308 */ /* 0x000f700000000800 */
[----:B------:R-:W1:Y:S08]  /*3be0*/  MUFU.EX2 R168, R168 ;  /* 0x000000a800a87308 */ /* 0x000e700000000800 */
[----:B------:R-:W-:Y:S08]  /*3bf0*/  MUFU.EX2 R170, R170 ;  /* 0x000000aa00aa7308 */ /* 0x000ff00000000800 */
[----:B------:R-:W-:Y:S08]  /*3c00*/  MUFU.EX2 R197, R197 ;  /* 0x000000c500c57308 */ /* 0x000ff00000000800 */
[----:B------:R-:W-:Y:S08]  /*3c10*/  MUFU.EX2 R199, R199 ;  /* 0x000000c700c77308 */ /* 0x000ff00000000800 */
[----:B------:R-:W1:Y:S08]  /*3c20*/  MUFU.EX2 R167, R167 ;  /* 0x000000a700a77308 */ /* 0x000e700000000800 */
        /* <DEDUP_REMOVED lines=17> */
[----:B------:R-:W-:Y:S01]  /*3d40*/  F2FP.BF16.F32.PACK_AB R156, R185, R184 ;  /* 0x000000b8b99c723e */ /* 0x000fe200000010ff */
[----:B------:R-:W-:Y:S01]  /*3d50*/  FADD.FTZ R184, R184, R161 ;  /* 0x000000a1b8b87221 */ /* 0x000fe20000010000 */
[C---:B--2---:R-:W-:Y:S01]  /*3d60*/  F2FP.BF16.F32.PACK_AB R157, R190.reuse, R188 ;  /* 0x000000bcbe9d723e */ /* 0x044fe200000010ff */
[----:B------:R-:W-:Y:S01]  /*3d70*/  FADD.FTZ R190, R190, R165 ;  /* 0x000000a5bebe7221 */ /* 0x000fe20000010000 */
[----:B------:R-:W-:Y:S01]  /*3d80*/  F2FP.BF16.F32.PACK_AB R158, R187, R186 ;  /* 0x000000babb9e723e */ /* 0x000fe200000010ff */
[----:B------:R-:W2:Y:S01]  /*3d90*/  MUFU.EX2 R179, R179 ;  /* 0x000000b300b37308 */ /* 0x000ea20000000800 */
[----:B0-----:R-:W-:Y:S01]  /*3da0*/  F2FP.BF16.F32.PACK_AB R159, R192, R191 ;  /* 0x000000bfc09f723e */ /* 0x001fe200000010ff */
        /* <DEDUP_REMOVED lines=9> */
[----:B------:R-:W-:-:S03]  /*3e40*/  UMOV UR11, 0x40000040 ;  /* 0x40000040000b7882 */ /* 0x000fc60000000000 */
[----:B------:R-:W0:Y:S01]  /*3e50*/  MUFU.EX2 R181, R181 ;  /* 0x000000b500b57308 */ /* 0x000e220000000800 */
[----:B------:R-:W-:Y:S02]  /*3e60*/  WARPGROUP.DEPBAR.LE gsb0, 0x0 ;  /* 0x00008000000079c5 */ /* 0x000fe40000010000 */
[----:B---3--:R-:W-:Y:S01]  /*3e70*/  F2FP.BF16.F32.PACK_AB R156, R193, R196 ;  /* 0x000000c4c19c723e */ /* 0x008fe200000010ff */
[----:B------:R-:W-:Y:S01]  /*3e80*/  FADD.FTZ R196, R196, R187 ;  /* 0x000000bbc4c47221 */ /* 0x000fe20000010000 */
[----:B----4-:R-:W-:Y:S01]  /*3e90*/  F2FP.BF16.F32.PACK_AB R157, R194, R195 ;  /* 0x000000c3c29d723e */ /* 0x010fe200000010ff */
[----:B------:R-:W-:Y:S01]  /*3ea0*/  FADD.FTZ R195, R195, R192 ;  /* 0x000000c0c3c37221 */ /* 0x000fe20000010000 */
[----:B------:R-:W-:Y:S01]  /*3eb0*/  F2FP.BF16.F32.PACK_AB R158, R210, R208 ;  /* 0x000000d0d29e723e */ /* 0x000fe200000010ff */
[----:B------:R-:W-:Y:S01]  /*3ec0*/  FADD.FTZ R193, R193, R196 ;  /* 0x000000c4c1c17221 */ /* 0x000fe20000010000 */
[----:B-----5:R-:W-:Y:S01]  /*3ed0*/  F2FP.BF16.F32.PACK_AB R159, R211, R209 ;  /* 0x000000d1d39f723e */ /* 0x020fe200000010ff */
        /* <DEDUP_REMOVED lines=8> */
[----:B-1----:R-:W-:Y:S01]  /*3f60*/  FADD.FTZ R193, R168, R193 ;  /* 0x000000c1a8c17221 */ /* 0x002fe20000010000 */
[----:B------:R-:W-:Y:S01]  /*3f70*/  UMOV UR11, 0x40000040 ;  /* 0x40000040000b7882 */ /* 0x000fe20000000000 */
[----:B------:R-:W-:Y:S01]  /*3f80*/  FADD.FTZ R194, R167, R194 ;  /* 0x000000c2a7c27221 */ /* 0x000fe20000010000 */
[----:B------:R-:W-:Y:S02]  /*3f90*/  WARPGROUP.DEPBAR.LE gsb0, 0x0 ;  /* 0x00008000000079c5 */ /* 0x000fe40000010000 */
[C---:B------:R-:W-:Y:S01]  /*3fa0*/  F2FP.BF16.F32.PACK_AB R156, R170.reuse, R168 ;  /* 0x000000a8aa9c723e */ /* 0x040fe200000010ff */
        /* <DEDUP_REMOVED lines=9> */
[----:B------:R-:W-:-:S10]  /*4040*/  FADD.FTZ R206, R206, R169 ;  /* 0x000000a9cece7221 */ /* 0x000fd40000010000 */
        /* <DEDUP_REMOVED lines=23> */
[----:B--2---:R-:W-:Y:S01]  /*41c0*/  F2FP.BF16.F32.PACK_AB R157, R179, R178 ;  /* 0x000000b2b39d723e */ /* 0x004fe200000010ff */
[----:B------:R-:W-:Y:S01]  /*41d0*/  FADD.FTZ R178, R178, R173 ;  /* 0x000000adb2b27221 */ /* 0x000fe20000010000 */
[----:B------:R-:W-:Y:S01]  /*41e0*/  F2FP.BF16.F32.PACK_AB R158, R177, R176 ;  /* 0x000000b0b19e723e */ /* 0x000fe200000010ff */
[----:B------:R-:W-:Y:S01]  /*41f0*/  FADD.FTZ R175, R175, R166 ;  /* 0x000000a6afaf7221 */ /* 0x000fe20000010000 */
[----:B0-----:R-:W-:Y:S01]  /*4200*/  F2FP.BF16.F32.PACK_AB R159, R181, R180 ;  /* 0x000000b4b59f723e */ /* 0x001fe200000010ff */
[----:B------:R-:W-:-:S03]  /*4210*/  FADD.FTZ R179, R179, R178 ;  /* 0x000000b2b3b37221 */ /* 0x000fc60000010000 */
[----:B------:R-:W-:Y:S01]  /*4220*/  WARPGROUP.ARRIVE ;  /* 0x00000000000079c5 */ /* 0x000fe20000000000 */
[----:B------:R-:W-:-:S04]  /*4230*/  FADD.FTZ R180, R180, R179 ;  /* 0x000000b3b4b47221 */ /* 0x000fc80000010000 */
[----:B------:R-:W-:-:S08]  /*4240*/  FADD.FTZ R3, R181, R180 ;  /* 0x000000b4b5037221 */ /* 0x000fd00000010000 */
[----:B------:R-:W-:Y:S03]  /*4250*/  HGMMA.64x256x16.F32.BF16 R24, R156, gdesc[UR8].tnspB, R24, gsb0 ;  /* 0x43e000089c187df0 */ /* 0x000fe60008001818 */
[----:B------:R-:W-:Y:S02]  /*4260*/  WARPGROUP.DEPBAR.LE gsb0, 0x0 ;  /* 0x00008000000079c5 */ /* 0x000fe40000010000 */
[----:B------:R0:W-:Y:S02]  /*4270*/  @!P1 SYNCS.ARRIVE.TRANS64.RED.A1T0 RZ, [R0+URZ], RZ ;  /* 0x000000ff00ff99a7 */ /* 0x0001e4000810043f */
[----:B0-----:R-:W-:-:S04]  /*4280*/  FADD.FTZ R0, R176, R175 ;  /* 0x000000afb0007221 */ /* 0x001fc80000010000 */
[----:B------:R-:W-:Y:S01]  /*4290*/  FADD.FTZ R0, R177, R0 ;  /* 0x00000000b1007221 */ /* 0x000fe20000010000 */
[----:B------:R-:W-:Y:S06]  /*42a0*/  @!P2 BRA `(.L_x_10292) ;  /* 0x000000280044a947 */ /* 0x000fec0003800000 */
[----:B------:R-:W-:Y:S02]  /*42b0*/  VIADD R205, R205, 0xfffffffe ;  /* 0xfffffffecdcd7836 */ /* 0x000fe40000000000 */
[----:B------:R-:W-:Y:S02]  /*42c0*/  IMAD.MOV.U32 R207, RZ, RZ, R153 ;  /* 0x000000ffffcf7224 */ /* 0x000fe400078e0099 */
[----:B------:R-:W-:-:S07]  /*42d0*/  IMAD.MOV.U32 R206, RZ, RZ, R189 ;  /* 0x000000ffffce7224 */ /* 0x000fce00078e00bd */
.L_x_10301:
[----:B------:R-:W-:Y:S01]  /*42e0*/  UIADD3 UR36, UR36, 0x1, URZ ;  /* 0x0000000124247890 */ /* 0x000fe2000fffe03f */
[C---:B------:R-:W-:Y:S01]  /*42f0*/  ISETP.GT.AND P2, PT, R205.reuse, RZ, PT ;  /* 0x000000ffcd00720c */ /* 0x040fe20003f44270 */
[----:B------:R-:W-:Y:S02]  /*4300*/  VIADD R205, R205, 0xffffffff ;  /* 0xffffffffcdcd7836 */ /* 0x000fe40000000000 */
[----:B------:R-:W-:-:S04]  /*4310*/  UISETP.NE.AND UP0, UPT, UR36, 0x2, UPT ;  /* 0x000000022400788c */ /* 0x000fc8000bf05270 */
[----:B------:R-:W-:Y:S02]  /*4320*/  USEL UR4, URZ, 0x1, UP0 ;  /* 0x000000013f047887 */ /* 0x000fe40008000000 */
[----:B------:R-:W-:Y:S02]  /*4330*/  USEL UR36, UR36, URZ, UP0 ;  /* 0x0000003f24247287 */ /* 0x000fe40008000000 */
[----:B------:R-:W-:Y:S01]  /*4340*/  ULOP3.LUT UR37, UR37, UR4, URZ, 0x3c, !UPT ;  /* 0x0000000425257292 */ /* 0x000fe2000f8e3c3f */
[----:B------:R-:W-:Y:S11]  /*4350*/  @!P0 BRA `(.L_x_10293) ;  /* 0x0000000000048947 */ /* 0x000ff60003800000 */
[----:B------:R-:W-:Y:S01]  /*4360*/  BPT.TRAP 0x1 ;  /* 0x000000040000795c */ /* 0x000fe20000300000 */
.L_x_10293:
        /* <DEDUP_REMOVED lines=9> */
.L_x_10294:
[----:B-1----:R-:W-:Y:S05]  /*4400*/  @P3 BRA `(.L_x_10295) ;  /* 0x0000000000083947 */ /* 0x002fea0003800000 */
[----:B------:R-:W1:Y:S02]  /*4410*/  SYNCS.PHASECHK.TRANS64.TRYWAIT P3, [UR4+0x32430], R208 ;  /* 0x032430d0ff0075a7 */ /* 0x000e640008060144 */
[----:B-1----:R-:W-:Y:S05]  /*4420*/  @!P3 BRA `(.L_x_10296) ;  /* 0x000000cc0098b947 */ /* 0x002fea0003800000 */
.L_x_10295:
[----:B------:R-:W-:Y:S01]  /*4430*/  R2UR UR56, R20 ;  /* 0x00000000143872ca */ /* 0x000fe200000e0000 */
[----:B------:R-:W-:Y:S01]  /*4440*/  UIMAD UR5, UR36, 0x300, UR60 ;  /* 0x00000300240578a4 */ /* 0x000fe2000f8e023c */
[----:B------:R-:W-:Y:S01]  /*4450*/  R2UR UR57, R21 ;  /* 0x00000000153972ca */ /* 0x000fe200000e0000 */
[----:B-1----:R-:W-:Y:S01]  /*4460*/  WARPGROUP.ARRIVE ;  /* 0x00000000000079c5 */ /* 0x002fe20000000000 */
[----:B------:R-:W-:-:S04]  /*4470*/  UMOV UR59, 0x40000040 ;  /* 0x40000040003b7882 */ /* 0x000fc80000000000 */
[----:B------:R-:W-:-:S07]  /*4480*/  UMOV UR58, UR5 ;  /* 0x00000005003a7c82 */ /* 0x000fce0008000000 */
[----:B------:R-:W-:Y:S01]  /*4490*/  HGMMA.64x96x16.F32.BF16 R152, gdesc[UR56], RZ, !UPT, gsb0 ;  /* 0x01600000389879f0 */ /* 0x000fe2000c0018ff */
[----:B------:R-:W-:Y:S01]  /*44a0*/  R2UR UR56, R18 ;  /* 0x00000000123872ca */ /* 0x000fe200000e0000 */
[----:B------:R-:W-:Y:S01]  /*44b0*/  UIADD3 UR58, UR5, 0x2, URZ ;  /* 0x00000002053a7890 */ /* 0x000fe2000fffe03f */
[----:B------:R-:W-:Y:S01]  /*44c0*/  R2UR UR57, R19 ;  /* 0x00000000133972ca */ /* 0x000fe200000e0000 */
[----:B------:R-:W-:Y:S01]  /*44d0*/  UMOV UR59, 0x40000040 ;  /* 0x40000040003b7882 */ /* 0x000fe20000000000 */
[----:B------:R-:W-:Y:S02]  /*44e0*/  WARPGROUP.DEPBAR.LE gsb0, 0x0 ;  /* 0x00008000000079c5 */ /* 0x000fe40000010000 */
[----:B------:R-:W-:-:S09]  /*44f0*/  WARPGROUP.ARRIVE ;  /* 0x00000000000079c5 */ /* 0x000fd20000000000 */
[----:B------:R-:W-:Y:S01]  /*4500*/  HGMMA.64x96x16.F32.BF16 R152, gdesc[UR56], R152, gsb0 ;  /* 0x01600000389879f0 */ /* 0x000fe20008001898 */
        /* <DEDUP_REMOVED lines=13> */
[----:B------:R-:W-:Y:S03]  /*45e0*/  HGMMA.64x96x16.F32.BF16 R152, gdesc[UR56], R152, gsb0 ;  /* 0x01600000389879f0 */ /* 0x000fe60008001898 */
[----:B------:R-:W-:Y:S02]  /*45f0*/  WARPGROUP.DEPBAR.LE gsb0, 0x0 ;  /* 0x00008000000079c5 */ /* 0x000fe40000010000 */
[----:B------:R-:W-:Y:S05]  /*4600*/  @!P0 BRA `(.L_x_10297) ;  /* 0x0000000000048947 */ /* 0x000fea0003800000 */
[----:B------:R-:W-:Y:S01]  /*4610*/  BPT.TRAP 0x1 ;  /* 0x000000040000795c */ /* 0x000fe20000300000 */
.L_x_10297:
[----:B------:R1:W2:Y:S01]  /*4620*/  SYNCS.PHASECHK.TRANS64.TRYWAIT P3, [UR4+0x32450], R208 ;  /* 0x032450d0ff0075a7 */ /* 0x0002a20008060144 */
[----:B------:R-:W-:Y:S05]  /*4630*/  @!P0 BRA `(.L_x_10298) ;  /* 0x0000000000048947 */ /* 0x000fea0003800000 */
[----:B------:R-:W-:Y:S01]  /*4640*/  BPT.TRAP 0x1 ;  /* 0x000000040000795c */ /* 0x000fe20000300000 */
.L_x_10298:
[----:B--2---:R-:W-:Y:S05]  /*4650*/  @P3 BRA `(.L_x_10299) ;  /* 0x0000000000083947 */ /* 0x004fea0003800000 */
[----:B------:R-:W2:Y:S02]  /*4660*/  SYNCS.PHASECHK.TRANS64.TRYWAIT P3, [UR4+0x32450], R208 ;  /* 0x032450d0ff0075a7 */ /* 0x000ea40008060144 */
[----:B--2---:R-:W-:Y:S05]  /*4670*/  @!P3 BRA `(.L_x_10300) ;  /* 0x000000cc001cb947 */ /* 0x004fea0003800000 */
.L_x_10299:
[----:B------:R-:W-:Y:S01]  /*4680*/  R2UR UR56, R4 ;  /* 0x00000000043872ca */ /* 0x000fe200000e0000 */
[----:B------:R-:W-:Y:S01]  /*4690*/  UIMAD UR5, UR36, 0xc00, UR7 ;  /* 0x00000c00240578a4 */ /* 0x000fe2000f8e0207 */
[----:B------:R-:W-:Y:S01]  /*46a0*/  R2UR UR57, R5 ;  /* 0x00000000053972ca */ /* 0x000fe200000e0000 */
[----:B------:R-:W-:Y:S01]  /*46b0*/  WARPGROUP.ARRIVE ;  /* 0x00000000000079c5 */ /* 0x000fe20000000000 */
[----:B------:R-:W-:Y:S01]  /*46c0*/  UMOV UR59, 0x40000040 ;  /* 0x40000040003b7882 */ /* 0x000fe20000000000 */
[----:B------:R-:W-:-:S04]  /*46d0*/  UIADD3 UR10, UR5, 0x300, URZ ;  /* 0x00000300050a7890 */ /* 0x000fc8000fffe03f */
[----:B------:R-:W3:Y:S01]  /*46e0*/  S2R R217, SR_TID.X ;  /* 0x0000000000d97919 */ /* 0x000ee20000002100 */
[----:B------:R-:W-:Y:S01]  /*46f0*/  UMOV UR11, 0x40000040 ;  /* 0x40000040000b7882 */ /* 0x000fe20000000000 */
[----:B------:R-:W-:Y:S01]  /*4700*/  UMOV UR58, UR5 ;  /* 0x00000005003a7c82 */ /* 0x000fe20008000000 */
[----:B------:R-:W-:Y:S01]  /*4710*/  UIADD3 UR14, UR5, 0x302, URZ ;  /* 0x00000302050e7890 */ /* 0x000fe2000fffe03f */
[----:B------:R-:W-:Y:S01]  /*4720*/  UMOV UR15, 0x40000040 ;  /* 0x40000040000f7882 */ /* 0x000fe20000000000 */
[----:B------:R-:W-:Y:S01]  /*4730*/  UIADD3 UR18, UR5, 0x304, URZ ;  /* 0x0000030405127890 */ /* 0x000fe2000fffe03f */
[----:B------:R-:W-:Y:S01]  /*4740*/  UMOV UR19, 0x40000040 ;  /* 0x4000004000137882 */ /* 0x000fe20000000000 */
[----:B------:R-:W-:Y:S01]  /*4750*/  HGMMA.64x96x16.F32.BF16 R152, gdesc[UR56], R152, gsb0 ;  /* 0x01600000389879f0 */ /* 0x000fe20008001898 */
[----:B------:R-:W-:Y:S01]  /*4760*/  R2UR UR56, R6 ;  /* 0x00000000063872ca */ /* 0x000fe200000e0000 */
[----:B------:R-:W-:Y:S01]  /*4770*/  UIADD3 UR58, UR5, 0x2, URZ ;  /* 0x00000002053a7890 */ /* 0x000fe2000fffe03f */
[----:B------:R-:W-:Y:S01]  /*4780*/  R2UR UR57, R7 ;  /* 0x00000000073972ca */ /* 0x000fe200000e0000 */
[----:B------:R-:W-:Y:S01]  /*4790*/  UMOV UR59, 0x40000040 ;  /* 0x40000040003b7882 */ /* 0x000fe20000000000 */
[----:B------:R-:W-:Y:S01]  /*47a0*/  UIADD3 UR22, UR5, 0x306, URZ ;  /* 0x0000030605167890 */ /* 0x000fe2000fffe03f */
        /* <DEDUP_REMOVED lines=12> */
[----:B---3--:R-:W-:Y:S01]  /*4870*/  SHF.R.U32.HI R217, RZ, 0x7, R217 ;  /* 0x00000007ffd97819 */ /* 0x008fe200000116d9 */
[----:B------:R-:W-:Y:S01]  /*4880*/  UMOV UR51, 0x40000040 ;  /* 0x4000004000337882 */ /* 0x000fe20000000000 */
[----:B------:R-:W-:Y:S01]  /*4890*/  UIADD3 UR54, UR5, 0x904, URZ ;  /* 0x0000090405367890 */ /* 0x000fe2000fffe03f */
[----:B------:R-:W-:Y:S01]  /*48a0*/  UMOV UR55, 0x40000040 ;  /* 0x4000004000377882 */ /* 0x000fe20000000000 */
[----:B------:R-:W-:-:S02]  /*48b0*/  WARPGROUP.DEPBAR.LE gsb0, 0x0 ;  /* 0x00008000000079c5 */ /* 0x000fc40000010000 */
[----:B------:R-:W-:-:S06]  /*48c0*/  WARPGROUP.ARRIVE ;  /* 0x00000000000079c5 */ /* 0x000fcc0000000000 */
        /* <DEDUP_REMOVED lines=19> */
[----:B------:R-:W-:Y:S01]  /*4a00*/  ULDC UR5, c[0x0][0xad0] ;  /* 0x0002b40000057ab9 */ /* 0x000fe20000000800 */
        /* <DEDUP_REMOVED lines=47> */
[----:B012---:R-:W-:Y:S01]  /*4d00*/  FMUL.FTZ R208, R165, UR5 ;  /* 0x00000005a5d07c20 */ /* 0x007fe20008410000 */
        /* <DEDUP_REMOVED lines=40> */
[----:B------:R-:W-:-:S04]  /*4f90*/  FMUL.FTZ R199, R199, UR5 ;  /* 0x00000005c7c77c20 */ /* 0x000fc80008410000 */
        /* <DEDUP_REMOVED lines=25> */
[----:B--2---:R-:W-:-:S07]  /*5130*/  FMNMX.FTZ R212, R169, R212, !PT ;  /* 0x000000d4a9d47209 */ /* 0x004fce0007810000 */
[----:B------:R-:W2:Y:S01]  /*5140*/  MUFU.TANH R209, R209 ;  /* 0x000000d100d17308 */ /* 0x000ea20000002400 */
[----:B0-----:R-:W-:Y:S01]  /*5150*/  FMNMX.FTZ R192, R163, R188, !PT ;  /* 0x000000bca3c07209 */ /* 0x001fe20007810000 */
[----:B------:R-:W-:-:S06]  /*5160*/  FMUL.FTZ R188, R193, UR5 ;  /* 0x00000005c1bc7c20 */ /* 0x000fcc0008410000 */
        /* <DEDUP_REMOVED lines=45> */
[----:B------:R-:W-:Y:S01]  /*5440*/  FMUL.FTZ R197, R198, UR5 ;  /* 0x00000005c6c57c20 */ /* 0x000fe20008410000 */
[----:B------:R-:W-:-:S05]  /*5450*/  ULDC UR5, c[0x0][0xa80] ;  /* 0x0002a00000057ab9 */ /* 0x000fca0000000800 */
        /* <DEDUP_REMOVED lines=9> */
[----:B--2---:R-:W-:Y:S02]  /*54f0*/  FMNMX.FTZ R194, R190, R189, !PT ;  /* 0x000000bdbec27209 */ /* 0x004fe40007810000 */
[----:B------:R-:W2:Y:S05]  /*5500*/  SHFL.BFLY PT, R189, R196, 0x2, 0x1f ;  /* 0x0c401f00c4bd7f89 */ /* 0x000eaa00000e0000 */
[----:B------:R-:W3:Y:S01]  /*5510*/  MUFU.TANH R195, R195 ;  /* 0x000000c300c37308 */ /* 0x000ee20000002400 */
[----:B0-----:R-:W-:-:S07]  /*5520*/  FMNMX.FTZ R194, R211, R194, !PT ;  /* 0x000000c2d3c27209 */ /* 0x001fce0007810000 */
[----:B------:R-:W0:Y:S01]  /*5530*/  MUFU.TANH R197, R197 ;  /* 0x000000c500c57308 */ /* 0x000e220000002400 */
[----:B-1----:R-:W-:-:S07]  /*5540*/  FMNMX.FTZ R194, R191, R194, !PT ;  /* 0x000000c2bfc27209 */ /* 0x002fce0007810000 */
[----:B------:R-:W1:Y:S01]  /*5550*/  MUFU.TANH R199, R199 ;  /* 0x000000c700c77308 */ /* 0x000e620000002400 */
[----:B---3--:R-:W-:Y:S02]  /*5560*/  FMNMX.FTZ R194, R195, R194, !PT ;  /* 0x000000c2c3c27209 */ /* 0x008fe40007810000 */
[----:B--2---:R-:W-:Y:S02]  /*5570*/  FMNMX.FTZ R213, R196, R189, !PT ;  /* 0x000000bdc4d57209 */ /* 0x004fe40007810000 */
[----:B0-----:R-:W-:-:S04]  /*5580*/  FMNMX.FTZ R194, R197, R194, !PT ;  /* 0x000000c2c5c27209 */ /* 0x001fc80007810000 */
[----:B-1----:R-:W-:Y:S02]  /*5590*/  FMNMX.FTZ R212, R199, R194, !PT ;  /* 0x000000c2c7d47209 */ /* 0x002fe40007810000 */
[----:B------:R-:W-:Y:S04]  /*55a0*/  SHFL.BFLY PT, R194, R213, 0x1, 0x1f ;  /* 0x0c201f00d5c27f89 */ /* 0x000fe800000e0000 */
[----:B------:R-:W0:Y:S02]  /*55b0*/  SHFL.BFLY PT, R189, R212, 0x2, 0x1f ;  /* 0x0c401f00d4bd7f89 */ /* 0x000e2400000e0000 */
[----:B0-----:R-:W-:Y:S02]  /*55c0*/  FMNMX.FTZ R198, R212, R189, !PT ;  /* 0x000000bdd4c67209 */ /* 0x001fe40007810000 */
[----:B------:R-:W-:-:S03]  /*55d0*/  FMNMX.FTZ R189, R213, R194, !PT ;  /* 0x000000c2d5bd7209 */ /* 0x000fc60007810000 */
[----:B------:R-:W0:Y:S02]  /*55e0*/  SHFL.BFLY PT, R215, R198, 0x1, 0x1f ;  /* 0x0c201f00c6d77f89 */ /* 0x000e2400000e0000 */
[C---:B------:R-:W-:Y:S01]  /*55f0*/  FADD.FTZ R194, -R189.reuse, R206 ;  /* 0x000000cebdc27221 */ /* 0x040fe20000010100 */
[----:B------:R-:W-:-:S03]  /*5600*/  FMUL.FTZ R206, R189, UR5 ;  /* 0x00000005bdce7c20 */ /* 0x000fc60008410000 */
[----:B------:R-:W-:Y:S01]  /*5610*/  FMUL.FTZ R194, R194, UR5 ;  /* 0x00000005c2c27c20 */ /* 0x000fe20008410000 */
[--C-:B------:R-:W-:Y:S01]  /*5620*/  FFMA.FTZ R196, R153, UR5, -R206.reuse ;  /* 0x0000000599c47c23 */ /* 0x100fe200080108ce */
[--C-:B------:R-:W-:Y:S01]  /*5630*/  FFMA.FTZ R214, R156, UR5, -R206.reuse ;  /* 0x000000059cd67c23 */ /* 0x100fe200080108ce */
[--C-:B------:R-:W-:Y:S01]  /*5640*/  FFMA.FTZ R212, R157, UR5, -R206.reuse ;  /* 0x000000059dd47c23 */ /* 0x100fe200080108ce */
[--C-:B------:R-:W-:Y:S01]  /*5650*/  FFMA.FTZ R152, R152, UR5, -R206.reuse ;  /* 0x0000000598987c23 */ /* 0x100fe200080108ce */
[--C-:B------:R-:W-:Y:S01]  /*5660*/  FFMA.FTZ R160, R160, UR5, -R206.reuse ;  /* 0x00000005a0a07c23 */ /* 0x100fe200080108ce */
[----:B------:R-:W1:Y:S01]  /*5670*/  MUFU.EX2 R194, R194 ;  /* 0x000000c200c27308 */ /* 0x000e620000000800 */
[--C-:B------:R-:W-:Y:S01]  /*5680*/  FFMA.FTZ R161, R161, UR5, -R206.reuse ;  /* 0x00000005a1a17c23 */ /* 0x100fe200080108ce */
        /* <DEDUP_REMOVED lines=10> */
[----:B0-----:R-:W-:Y:S01]  /*5730*/  FMNMX.FTZ R153, R198, R215, !PT ;  /* 0x000000d7c6997209 */ /* 0x001fe20007810000 */
[--C-:B------:R-:W-:Y:S01]  /*5740*/  FFMA.FTZ R179, R179, UR5, -R206.reuse ;  /* 0x00000005b3b37c23 */ /* 0x100fe200080108ce */
[--C-:B------:R-:W-:Y:S01]  /*5750*/  FFMA.FTZ R178, R178, UR5, -R206.reuse ;  /* 0x00000005b2b27c23 */ /* 0x100fe200080108ce */
[----:B------:R-:W-:Y:S01]  /*5760*/  FFMA.FTZ R180, R180, UR5, -R206 ;  /* 0x00000005b4b47c23 */ /* 0x000fe200080108ce */
[----:B------:R-:W-:Y:S01]  /*5770*/  MUFU.EX2 R198, R214 ;  /* 0x000000d600c67308 */ /* 0x000fe20000000800 */
[C---:B------:R-:W-:Y:S01]  /*5780*/  FMUL.FTZ R216, R153.reuse, UR5 ;  /* 0x0000000599d87c20 */ /* 0x040fe20008410000 */
[----:B------:R-:W-:Y:S01]  /*5790*/  FADD.FTZ R156, -R153, R207 ;  /* 0x000000cf999c7221 */ /* 0x000fe20000010100 */
[-C--:B-1----:R-:W-:Y:S01]  /*57a0*/  FMUL.FTZ R24, R24, R194.reuse ;  /* 0x000000c218187220 */ /* 0x082fe20000410000 */
[----:B------:R-:W-:Y:S01]  /*57b0*/  FMUL.FTZ R25, R25, R194 ;  /* 0x000000c219197220 */ /* 0x000fe20000410000 */
[----:B------:R-:W-:Y:S01]  /*57c0*/  FFMA.FTZ R157, R155, UR5, -R216 ;  /* 0x000000059b9d7c23 */ /* 0x000fe200080108d8 */
[----:B------:R-:W-:-:S02]  /*57d0*/  IMAD.U32 R155, RZ, RZ, UR4 ;  /* 0x00000004ff9b7e24 */ /* 0x000fc4000f8e00ff */
[----:B------:R-:W-:Y:S01]  /*57e0*/  FMUL.FTZ R207, R156, UR5 ;  /* 0x000000059ccf7c20 */ /* 0x000fe20008410000 */
[--C-:B------:R-:W-:Y:S01]  /*57f0*/  FFMA.FTZ R213, R154, UR5, -R216.reuse ;  /* 0x000000059ad57c23 */ /* 0x100fe200080108d8 */
[----:B------:R-:W-:Y:S01]  /*5800*/  IADD3 R154, -R217, 0xb, RZ ;  /* 0x0000000bd99a7810 */ /* 0x000fe20007ffe1ff */
[----:B------:R-:W-:Y:S02]  /*5810*/  @!P1 VIADD R156, R155, 0x32440 ;  /* 0x000324409b9c9836 */ /* 0x000fe40000000000 */
[--C-:B------:R-:W-:Y:S01]  /*5820*/  FFMA.FTZ R215, R158, UR5, -R216.reuse ;  /* 0x000000059ed77c23 */ /* 0x100fe200080108d8 */
[----:B------:R-:W-:Y:S02]  /*5830*/  VIADD R158, R217, 0x8 ;  /* 0x00000008d99e7836 */ /* 0x000fe40000000000 */
[----:B------:R-:W-:Y:S01]  /*5840*/  FFMA.FTZ R217, R159, UR5, -R216 ;  /* 0x000000059fd97c23 */ /* 0x000fe200080108d8 */
[----:B------:R-:W0:Y:S01]  /*5850*/  MUFU.EX2 R207, R207 ;  /* 0x000000cf00cf7308 */ /* 0x000e220000000800 */
[----:B------:R-:W-:Y:S01]  /*5860*/  @!P1 PRMT R156, RZ, 0x654, R156 ;  /* 0x00000654ff9c9816 */ /* 0x000fe2000000009c */
[----:B------:R1:W-:Y:S06]  /*5870*/  BAR.ARV R154, 0x100 ;  /* 0x0004009a0000751d */ /* 0x0003ec0000002000 */
[----:B------:R2:W-:Y:S01]  /*5880*/  @!P1 SYNCS.ARRIVE.TRANS64.RED.A1T0 RZ, [R156+URZ], RZ ;  /* 0x000000ff9cff99a7 */ /* 0x0005e2000810043f */
        /* <DEDUP_REMOVED lines=134> */
[----:B------:R-:W-:Y:S01]  /*60f0*/  UIMAD UR4, UR36, 0xc00, UR6 ;  /* 0x00000c00240478a4 */ /* 0x000fe2000f8e0206 */
[----:B---3--:R-:W-:Y:S01]  /*6100*/  F2FP.BF16.F32.PACK_AB R158, R212, R198 ;  /* 0x000000c6d49e723e */ /* 0x008fe200000010ff */
[--C-:B------:R-:W-:Y:S01]  /*6110*/  FFMA.FTZ R162, R162, UR5, -R216.reuse ;  /* 0x00000005a2a27c23 */ /* 0x100fe200080108d8 */
[----:B----4-:R-:W-:Y:S01]  /*6120*/  F2FP.BF16.F32.PACK_AB R157, R214, R213 ;  /* 0x000000d5d69d723e */ /* 0x010fe200000010ff */
[--C-:B------:R-:W-:Y:S01]  /*6130*/  FFMA.FTZ R163, R163, UR5, -R216.reuse ;  /* 0x00000005a3a37c23 */ /* 0x100fe200080108d8 */
[----:B-----5:R-:W-:Y:S01]  /*6140*/  F2FP.BF16.F32.PACK_AB R159, R217, R215 ;  /* 0x000000d7d99f723e */ /* 0x020fe200000010ff */
[--C-:B------:R-:W-:Y:S01]  /*6150*/  FFMA.FTZ R209, R209, UR5, -R216.reuse ;  /* 0x00000005d1d17c23 */ /* 0x100fe200080108d8 */
[----:B------:R-:W-:Y:S01]  /*6160*/  UMOV UR10, UR4 ;  /* 0x00000004000a7c82 */ /* 0x000fe20008000000 */
[--C-:B------:R-:W-:Y:S01]  /*6170*/  FFMA.FTZ R210, R210, UR5, -R216.reuse ;  /* 0x00000005d2d27c23 */ /* 0x100fe200080108d8 */
[----:B------:R-:W-:Y:S01]  /*6180*/  WARPGROUP.ARRIVE ;  /* 0x00000000000079c5 */ /* 0x000fe20000000000 */
[----:B------:R-:W-:Y:S01]  /*6190*/  MUFU.EX2 R160, R160 ;  /* 0x000000a000a07308 */ /* 0x000fe20000000800 */
[--C-:B------:R-:W-:Y:S01]  /*61a0*/  FFMA.FTZ R167, R167, UR5, -R216.reuse ;  /* 0x00000005a7a77c23 */ /* 0x100fe200080108d8 */
[--C-:B------:R-:W-:Y:S01]  /*61b0*/  FFMA.FTZ R168, R168, UR5, -R216.reuse ;  /* 0x00000005a8a87c23 */ /* 0x100fe200080108d8 */
[--C-:B------:R-:W-:Y:S01]  /*61c0*/  FFMA.FTZ R173, R173, UR5, -R216.reuse ;  /* 0x00000005adad7c23 */ /* 0x100fe200080108d8 */
[--C-:B------:R-:W-:Y:S01]  /*61d0*/  FFMA.FTZ R175, R175, UR5, -R216.reuse ;  /* 0x00000005afaf7c23 */ /* 0x100fe200080108d8 */
[----:B------:R-:W-:Y:S01]  /*61e0*/  HGMMA.64x256x16.F32.BF16 R24, R156, gdesc[UR8].tnspB, R24, gsb0 ;  /* 0x43e000089c187df0 */ /* 0x000fe20008001818 */
[----:B------:R-:W-:Y:S01]  /*61f0*/  UIADD3 UR10, UR4, 0x80, URZ ;  /* 0x00000080040a7890 */ /* 0x000fe2000fffe03f */
[--C-:B------:R-:W-:Y:S01]  /*6200*/  FFMA.FTZ R174, R174, UR5, -R216.reuse ;  /* 0x00000005aeae7c23 */ /* 0x100fe200080108d8 */
[----:B------:R-:W0:Y:S01]  /*6210*/  MUFU.EX2 R161, R161 ;  /* 0x000000a100a17308 */ /* 0x000e220000000800 */
[----:B------:R-:W-:Y:S01]  /*6220*/  UMOV UR11, 0x40000040 ;  /* 0x40000040000b7882 */ /* 0x000fe20000000000 */
[--C-:B------:R-:W-:Y:S01]  /*6230*/  FFMA.FTZ R176, R176, UR5, -R216.reuse ;  /* 0x00000005b0b07c23 */ /* 0x100fe200080108d8 */
[--C-:B------:R-:W-:Y:S01]  /*6240*/  FFMA.FTZ R181, R181, UR5, -R216.reuse ;  /* 0x00000005b5b57c23 */ /* 0x100fe200080108d8 */
[----:B------:R-:W-:Y:S01]  /*6250*/  FFMA.FTZ R183, R183, UR5, -R216 ;  /* 0x00000005b7b77c23 */ /* 0x000fe200080108d8 */
        /* <DEDUP_REMOVED lines=9> */
[--C-:B------:R-:W-:Y:S01]  /*62f0*/  FFMA.FTZ R186, R186, UR5, -R206.reuse ;  /* 0x00000005baba7c23 */ /* 0x100fe200080108ce */
[----:B------:R-:W-:Y:S01]  /*6300*/  FFMA.FTZ R193, R193, UR5, -R206 ;  /* 0x00000005c1c17c23 */ /* 0x000fe200080108ce */
[----:B------:R-:W2:Y:S01]  /*6310*/  MUFU.EX2 R208, R208 ;  /* 0x000000d000d07308 */ /* 0x000ea20000000800 */
[--C-:B------:R-:W-:Y:S01]  /*6320*/  FFMA.FTZ R192, R195, UR5, -R216.reuse ;  /* 0x00000005c3c07c23 */ /* 0x100fe200080108d8 */
[--C-:B------:R-:W-:Y:S01]  /*6330*/  FFMA.FTZ R191, R191, UR5, -R216.reuse ;  /* 0x00000005bfbf7c23 */ /* 0x100fe200080108d8 */
[--C-:B------:R-:W-:Y:S01]  /*6340*/  FFMA.FTZ R195, R197, UR5, -R216.reuse ;  /* 0x00000005c5c37c23 */ /* 0x100fe200080108d8 */
[----:B------:R-:W-:Y:S01]  /*6350*/  FFMA.FTZ R206, R199, UR5, -R216 ;  /* 0x00000005c7ce7c23 */ /* 0x000fe200080108d8 */
[----:B------:R-:W-:Y:S01]  /*6360*/  FFMA.FTZ R3, R207, R3, R213 ;  /* 0x00000003cf037223 */ /* 0x000fe200000100d5 */
[----:B------:R-:W-:-:S02]  /*6370*/  @!P1 VIADD R155, R155, 0x32460 ;  /* 0x000324609b9b9836 */ /* 0x000fc40000000000 */
[----:B------:R-:W-:Y:S01]  /*6380*/  MUFU.EX2 R162, R162 ;  /* 0x000000a200a27308 */ /* 0x000fe20000000800 */
[----:B------:R-:W-:Y:S01]  /*6390*/  FADD.FTZ R214, R214, R3 ;  /* 0x00000003d6d67221 */ /* 0x000fe20000010000 */
[----:B------:R-:W-:Y:S01]  /*63a0*/  IMAD.MOV.U32 R207, RZ, RZ, R153 ;  /* 0x000000ffffcf7224 */ /* 0x000fe200078e0099 */
[----:B------:R-:W-:Y:S02]  /*63b0*/  @!P1 PRMT R155, RZ, 0x654, R155 ;  /* 0x00000654ff9b9816 */ /* 0x000fe4000000009b */
[----:B------:R-:W-:-:S03]  /*63c0*/  FADD.FTZ R214, R215, R214 ;  /* 0x000000d6d7d67221 */ /* 0x000fc60000010000 */
[----:B------:R-:W3:Y:S01]  /*63d0*/  MUFU.EX2 R163, R163 ;  /* 0x000000a300a37308 */ /* 0x000ee20000000800 */
[----:B------:R-:W-:-:S07]  /*63e0*/  FADD.FTZ R217, R217, R214 ;  /* 0x000000d6d9d97221 */ /* 0x000fce0000010000 */
[----:B------:R-:W-:Y:S08]  /*63f0*/  MUFU.EX2 R209, R209 ;  /* 0x000000d100d17308 */ /* 0x000ff00000000800 */
[----:B------:R-:W4:Y:S08]  /*6400*/  MUFU.EX2 R210, R210 ;  /* 0x000000d200d27308 */ /* 0x000f300000000800 */
[----:B------:R-:W-:Y:S08]  /*6410*/  MUFU.EX2 R165, R165 ;  /* 0x000000a500a57308 */ /* 0x000ff00000000800 */
[----:B------:R-:W5:Y:S08]  /*6420*/  MUFU.EX2 R166, R166 ;  /* 0x000000a600a67308 */ /* 0x000f700000000800 */
        /* <DEDUP_REMOVED lines=24> */
[----:B------:R-:W-:Y:S01]  /*65b0*/  MUFU.EX2 R188, R188 ;  /* 0x000000bc00bc7308 */ /* 0x000fe20000000800 */
[----:B------:R-:W-:-:S02]  /*65c0*/  WARPGROUP.DEPBAR.LE gsb0, 0x0 ;  /* 0x00008000000079c5 */ /* 0x000fc40000010000 */
[----:B0-----:R-:W-:Y:S02]  /*65d0*/  F2FP.BF16.F32.PACK_AB R156, R161, R160 ;  /* 0x000000a0a19c723e */ /* 0x001fe400000010ff */
[----:B--2---:R-:W-:-:S03]  /*65e0*/  F2FP.BF16.F32.PACK_AB R158, R208, R164 ;  /* 0x000000a4d09e723e */ /* 0x004fc600000010ff */
[----:B------:R-:W0:Y:S01]  /*65f0*/  MUFU.EX2 R193, R193 ;  /* 0x000000c100c17308 */ /* 0x000e220000000800 */
[----:B---3--:R-:W-:Y:S01]  /*6600*/  F2FP.BF16.F32.PACK_AB R157, R163, R162 ;  /* 0x000000a2a39d723e */ /* 0x008fe200000010ff */
[----:B------:R-:W-:Y:S01]  /*6610*/  FADD.FTZ R162, R162, R217 ;  /* 0x000000d9a2a27221 */ /* 0x000fe20000010000 */
[----:B----4-:R-:W-:-:S03]  /*6620*/  F2FP.BF16.F32.PACK_AB R159, R210, R209 ;  /* 0x000000d1d29f723e */ /* 0x010fc600000010ff */
[----:B------:R-:W-:Y:S01]  /*6630*/  FADD.FTZ R162, R163, R162 ;  /* 0x000000a2a3a27221 */ /* 0x000fe20000010000 */
[----:B------:R-:W-:Y:S01]  /*6640*/  WARPGROUP.ARRIVE ;  /* 0x00000000000079c5 */ /* 0x000fe20000000000 */
[----:B------:R-:W-:Y:S02]  /*6650*/  MUFU.EX2 R191, R191 ;  /* 0x000000bf00bf7308 */ /* 0x000fe40000000800 */
[----:B------:R-:W-:-:S03]  /*6660*/  FADD.FTZ R209, R209, R162 ;  /* 0x000000a2d1d17221 */ /* 0x000fc60000010000 */
[----:B------:R-:W-:Y:S01]  /*6670*/  HGMMA.64x256x16.F32.BF16 R24, R156, gdesc[UR8].tnspB, R24, gsb0 ;  /* 0x43e000089c187df0 */ /* 0x000fe20008001818 */
[----:B------:R-:W-:Y:S01]  /*6680*/  UIADD3 UR10, UR4, 0x100, URZ ;  /* 0x00000100040a7890 */ /* 0x000fe2000fffe03f */
[----:B------:R-:W-:Y:S01]  /*6690*/  FADD.FTZ R210, R210, R209 ;  /* 0x000000d1d2d27221 */ /* 0x000fe20000010000 */
[----:B------:R-:W-:Y:S01]  /*66a0*/  UMOV UR11, 0x40000040 ;  /* 0x40000040000b7882 */ /* 0x000fe20000000000 */
[----:B------:R-:W2:Y:S08]  /*66b0*/  MUFU.EX2 R192, R192 ;  /* 0x000000c000c07308 */ /* 0x000eb00000000800 */
[----:B------:R-:W-:Y:S08]  /*66c0*/  MUFU.EX2 R195, R195 ;  /* 0x000000c300c37308 */ /* 0x000ff00000000800 */
[----:B------:R-:W3:Y:S01]  /*66d0*/  MUFU.EX2 R206, R206 ;  /* 0x000000ce00ce7308 */ /* 0x000ee20000000800 */
[----:B------:R-:W-:-:S02]  /*66e0*/  WARPGROUP.DEPBAR.LE gsb0, 0x0 ;  /* 0x00008000000079c5 */ /* 0x000fc40000010000 */
[----:B-----5:R-:W-:Y:S02]  /*66f0*/  F2FP.BF16.F32.PACK_AB R156, R166, R165 ;  /* 0x000000a5a69c723e */ /* 0x020fe400000010ff */
[----:B-1----:R-:W-:Y:S02]  /*6700*/  F2FP.BF16.F32.PACK_AB R158, R171, R169 ;  /* 0x000000a9ab9e723e */ /* 0x002fe400000010ff */
[----:B------:R-:W-:Y:S01]  /*6710*/  F2FP.BF16.F32.PACK_AB R157, R168, R167 ;  /* 0x000000a7a89d723e */ /* 0x000fe200000010ff */
[----:B------:R-:W-:Y:S01]  /*6720*/  FADD.FTZ R167, R167, R210 ;  /* 0x000000d2a7a77221 */ /* 0x000fe20000010000 */
[----:B------:R-:W-:-:S03]  /*6730*/  F2FP.BF16.F32.PACK_AB R159, R175, R173 ;  /* 0x000000adaf9f723e */ /* 0x000fc600000010ff */
[----:B------:R-:W-:Y:S01]  /*6740*/  FADD.FTZ R168, R168, R167 ;  /* 0x000000a7a8a87221 */ /* 0x000fe20000010000 */
[----:B------:R-:W-:-:S03]  /*6750*/  WARPGROUP.ARRIVE ;  /* 0x00000000000079c5 */ /* 0x000fc60000000000 */
[----:B------:R-:W-:-:S03]  /*6760*/  FADD.FTZ R168, R173, R168 ;  /* 0x000000a8ada87221 */ /* 0x000fc60000010000 */
[----:B------:R-:W-:Y:S01]  /*6770*/  HGMMA.64x256x16.F32.BF16 R24, R156, gdesc[UR8].tnspB, R24, gsb0 ;  /* 0x43e000089c187df0 */ /* 0x000fe20008001818 */
[----:B------:R-:W-:Y:S01]  /*6780*/  UIADD3 UR10, UR4, 0x180, URZ ;  /* 0x00000180040a7890 */ /* 0x000fe2000fffe03f */
[----:B------:R-:W-:Y:S01]  /*6790*/  FADD.FTZ R175, R175, R168 ;  /* 0x000000a8afaf7221 */ /* 0x000fe20000010000 */
[----:B------:R-:W-:-:S03]  /*67a0*/  UMOV UR11, 0x40000040 ;  /* 0x40000040000b7882 */ /* 0x000fc60000000000 */
[----:B------:R-:W-:Y:S01]  /*67b0*/  FADD.FTZ R175, R174, R175 ;  /* 0x000000afaeaf7221 */ /* 0x000fe20000010000 */
[----:B------:R-:W-:Y:S02]  /*67c0*/  WARPGROUP.DEPBAR.LE gsb0, 0x0 ;  /* 0x00008000000079c5 */ /* 0x000fe40000010000 */
[----:B------:R-:W-:Y:S02]  /*67d0*/  F2FP.BF16.F32.PACK_AB R156, R172, R170 ;  /* 0x000000aaac9c723e */ /* 0x000fe400000010ff */
[----:B------:R-:W-:Y:S02]  /*67e0*/  F2FP.BF16.F32.PACK_AB R158, R179, R177 ;  /* 0x000000b1b39e723e */ /* 0x000fe400000010ff */
[C---:B------:R-:W-:Y:S01]  /*67f0*/  F2FP.BF16.F32.PACK_AB R157, R176.reuse, R174 ;  /* 0x000000aeb09d723e */ /* 0x040fe200000010ff */
[----:B------:R-:W-:Y:S01]  /*6800*/  FADD.FTZ R176, R176, R175 ;  /* 0x000000afb0b07221 */ /* 0x000fe20000010000 */
[----:B------:R-:W-:-:S03]  /*6810*/  F2FP.BF16.F32.PACK_AB R159, R183, R181 ;  /* 0x000000b5b79f723e */ /* 0x000fc600000010ff */
[----:B------:R-:W-:Y:S01]  /*6820*/  FADD.FTZ R176, R181, R176 ;  /* 0x000000b0b5b07221 */ /* 0x000fe20000010000 */
[----:B------:R-:W-:-:S03]  /*6830*/  WARPGROUP.ARRIVE ;  /* 0x00000000000079c5 */ /* 0x000fc60000000000 */
[----:B------:R-:W-:-:S06]  /*6840*/  FADD.FTZ R183, R183, R176 ;  /* 0x000000b0b7b77221 */ /* 0x000fcc0000010000 */
        /* <DEDUP_REMOVED lines=8> */
[----:B------:R-:W-:Y:S02]  /*68d0*/  F2FP.BF16.F32.PACK_AB R157, R184, R182 ;  /* 0x000000b6b89d723e */ /* 0x000fe400000010ff */
[----:B------:R-:W-:Y:S01]  /*68e0*/  F2FP.BF16.F32.PACK_AB R159, R211, R190 ;  /* 0x000000bed39f723e */ /* 0x000fe200000010ff */
[----:B------:R-:W-:-:S03]  /*68f0*/  FADD.FTZ R190, R190, R183 ;  /* 0x000000b7bebe7221 */ /* 0x000fc60000010000 */
[----:B------:R-:W-:Y:S01]  /*6900*/  WARPGROUP.ARRIVE ;  /* 0x00000000000079c5 */ /* 0x000fe20000000000 */
[----:B------:R-:W-:-:S08]  /*6910*/  FADD.FTZ R190, R211, R190 ;  /* 0x000000bed3be7221 */ /* 0x000fd00000010000 */
[----:B------:R-:W-:Y:S01]  /*6920*/  HGMMA.64x256x16.F32.BF16 R24, R156, gdesc[UR8].tnspB, R24, gsb0 ;  /* 0x43e000089c187df0 */ /* 0x000fe20008001818 */
[----:B------:R-:W-:Y:S01]  /*6930*/  UIADD3 UR10, UR4, 0x280, URZ ;  /* 0x00000280040a7890 */ /* 0x000fe2000fffe03f */
[----:B------:R-:W-:Y:S01]  /*6940*/  UMOV UR11, 0x40000040 ;  /* 0x40000040000b7882 */ /* 0x000fe20000000000 */
[----:B------:R-:W-:Y:S02]  /*6950*/  WARPGROUP.DEPBAR.LE gsb0, 0x0 ;  /* 0x00008000000079c5 */ /* 0x000fe40000010000 */
[----:B------:R-:W-:Y:S02]  /*6960*/  F2FP.BF16.F32.PACK_AB R156, R233, R186 ;  /* 0x000000bae99c723e */ /* 0x000fe400000010ff */
[----:B0-----:R-:W-:Y:S02]  /*6970*/  F2FP.BF16.F32.PACK_AB R158, R193, R188 ;  /* 0x000000bcc19e723e */ /* 0x001fe400000010ff */
[----:B--2---:R-:W-:Y:S01]  /*6980*/  F2FP.BF16.F32.PACK_AB R157, R192, R191 ;  /* 0x000000bfc09d723e */ /* 0x004fe200000010ff */
[----:B------:R-:W-:Y:S01]  /*6990*/  FADD.FTZ R191, R191, R190 ;  /* 0x000000bebfbf7221 */ /* 0x000fe20000010000 */
[----:B---3--:R-:W-:-:S03]  /*69a0*/  F2FP.BF16.F32.PACK_AB R159, R206, R195 ;  /* 0x000000c3ce9f723e */ /* 0x008fc600000010ff */
[----:B------:R-:W-:Y:S01]  /*69b0*/  FADD.FTZ R192, R192, R191 ;  /* 0x000000bfc0c07221 */ /* 0x000fe20000010000 */
[----:B------:R-:W-:-:S03]  /*69c0*/  WARPGROUP.ARRIVE ;  /* 0x00000000000079c5 */ /* 0x000fc60000000000 */
[----:B------:R-:W-:-:S10]  /*69d0*/  FADD.FTZ R3, R195, R192 ;  /* 0x000000c0c3037221 */ /* 0x000fd40000010000 */
[----:B------:R-:W-:Y:S01]  /*69e0*/  HGMMA.64x256x16.F32.BF16 R24, R156, gdesc[UR8].tnspB, R24, gsb0 ;  /* 0x43e000089c187df0 */ /* 0x000fe20008001818 */
[----:B------:R-:W-:Y:S01]  /*69f0*/  FADD.FTZ R3, R206, R3 ;  /* 0x00000003ce037221 */ /* 0x000fe20000010000 */
[----:B------:R-:W-:Y:S01]  /*6a00*/  IMAD.MOV.U32 R206, RZ, RZ, R189 ;  /* 0x000000ffffce7224 */ /* 0x000fe200078e00bd */
[----:B------:R-:W-:Y:S02]  /*6a10*/  WARPGROUP.DEPBAR.LE gsb0, 0x0 ;  /* 0x00008000000079c5 */ /* 0x000fe40000010000 */
[----:B------:R-:W-:Y:S01]  /*6a20*/  FFMA.FTZ R157, R194, R0, R152 ;  /* 0x00000000c29d7223 */ /* 0x000fe20000010098 */
[----:B------:R0:W-:Y:S03]  /*6a30*/  @!P1 SYNCS.ARRIVE.TRANS64.RED.A1T0 RZ, [R155+URZ], RZ ;  /* 0x000000ff9bff99a7 */ /* 0x0001e6000810043f */
        /* <DEDUP_REMOVED lines=23> */
[----:B0-----:R-:W-:Y:S06]  /*6bb0*/  @P2 BRA `(.L_x_10301) ;  /* 0xffffffd400c82947 */ /* 0x001fec000383ffff */
.L_x_10292:
[----:B------:R-:W0:Y:S01]  /*6bc0*/  SHFL.BFLY PT, R5, R0, 0x2, 0x1f ;  /* 0x0c401f0000057f89 */ /* 0x000e2200000e0000 */
[----:B------:R-:W-:Y:S01]  /*6bd0*/  R2UR UR4, R219 ;  /* 0x00000000db0472ca */ /* 0x000fe200000e0000 */
[----:B------:R-:W-:Y:S01]  /*6be0*/  UIADD3 UR36, UR36, 0x1, URZ ;  /* 0x0000000124247890 */ /* 0x000fe2000fffe03f */
[----:B------:R-:W-:Y:S01]  /*6bf0*/  IMAD.U32 R11, RZ, RZ, UR5 ;  /* 0x00000005ff0b7e24 */ /* 0x000fe2000f8e00ff */
[----:B------:R-:W1:Y:S01]  /*6c00*/  SHFL.BFLY PT, R6, R3, 0x2, 0x1f ;  /* 0x0c401f0003067f89 */ /* 0x000e6200000e0000 */
[----:B------:R-:W-:Y:S01]  /*6c10*/  IMAD.MOV.U32 R8, RZ, RZ, -0x800000 ;  /* 0xff800000ff087424 */ /* 0x000fe200078e00ff */
[----:B------:R-:W-:Y:S01]  /*6c20*/  UISETP.NE.AND UP0, UPT, UR36, 0x2, UPT ;  /* 0x000000022400788c */ /* 0x000fe2000bf05270 */
[----:B------:R2:W-:Y:S07]  /*6c30*/  BAR.ARV R154, 0x100 ;  /* 0x0004009a0000751d */ /* 0x0005ee0000002000 */
[----:B------:R-:W-:Y:S01]  /*6c40*/  UIADD3 UR4, UR4, 0x1, URZ ;  /* 0x0000000104047890 */ /* 0x000fe2000fffe03f */
[----:B------:R-:W-:Y:S06]  /*6c50*/  BAR.ARV 0x8, 0x180 ;  /* 0x0206000000007b1d */ /* 0x000fec0000002000 */
[----:B------:R-:W-:Y:S01]  /*6c60*/  IMAD.U32 R219, RZ, RZ, UR4 ;  /* 0x00000004ffdb7e24 */ /* 0x000fe2000f8e00ff */
[----:B------:R-:W-:Y:S01]  /*6c70*/  USEL UR4, URZ, 0x1, UP0 ;  /* 0x000000013f047887 */ /* 0x000fe20008000000 */
[----:B0-----:R-:W-:Y:S01]  /*6c80*/  FADD.FTZ R5, R5, R0 ;  /* 0x0000000005057221 */ /* 0x001fe20000010000 */
[----:B------:R-:W-:Y:S01]  /*6c90*/  IMAD.MOV.U32 R0, RZ, RZ, RZ ;  /* 0x000000ffff007224 */ /* 0x000fe200078e00ff */
[----:B------:R-:W-:Y:S01]  /*6ca0*/  PLOP3.LUT P0, PT, PT, PT, PT, 0x8, 0x0 ;  /* 0x000000000000781c */ /* 0x000fe20003f0e170 */
[----:B------:R-:W-:Y:S01]  /*6cb0*/  USEL UR36, UR36, URZ, UP0 ;  /* 0x0000003f24247287 */ /* 0x000fe20008000000 */
[----:B-1----:R-:W-:Y:S01]  /*6cc0*/  FADD.FTZ R6, R6, R3 ;  /* 0x0000000306067221 */ /* 0x002fe20000010000 */
[----:B------:R-:W0:Y:S01]  /*6cd0*/  SHFL.BFLY PT, R4, R5, 0x1, 0x1f ;  /* 0x0c201f0005047f89 */ /* 0x000e2200000e0000 */
[----:B------:R-:W-:Y:S01]  /*6ce0*/  IMAD.MOV.U32 R3, RZ, RZ, -0x800000 ;  /* 0xff800000ff037424 */ /* 0x000fe200078e00ff */
[----:B------:R-:W-:-:S02]  /*6cf0*/  ULOP3.LUT UR37, UR37, UR4, URZ, 0x3c, !UPT ;  /* 0x0000000425257292 */ /* 0x000fc4000f8e3c3f */
[----:B------:R-:W1:Y:S01]  /*6d00*/  SHFL.BFLY PT, R7, R6, 0x1, 0x1f ;  /* 0x0c201f0006077f89 */ /* 0x000e6200000e0000 */
[----:B0-----:R-:W-:Y:S01]  /*6d10*/  FADD.FTZ R9, R5, R4 ;  /* 0x0000000405097221 */ /* 0x001fe20000010000 */
[----:B------:R-:W-:Y:S02]  /*6d20*/  IMAD.MOV.U32 R4, RZ, RZ, RZ ;  /* 0x000000ffff047224 */ /* 0x000fe400078e00ff */
[----:B-1----:R-:W-:Y:S02]  /*6d30*/  FADD.FTZ R7, R6, R7 ;  /* 0x0000000706077221 */ /* 0x002fe40000010000 */
[----:B------:R-:W-:-:S03]  /*6d40*/  FSETP.NE.FTZ.AND P1, PT, R9, RZ, PT ;  /* 0x000000ff0900720b */ /* 0x000fc60003f35000 */
[----:B------:R-:W-:-:S10]  /*6d50*/  FSETP.NE.FTZ.AND P2, PT, R7, RZ, PT ;  /* 0x000000ff0700720b */ /* 0x000fd40003f55000 */
[----:B------:R-:W0:Y:S03]  /*6d60*/  @P1 MUFU.RCP R4, R9 ;  /* 0x0000000900041308 */ /* 0x000e260000001000 */
[----:B------:R-:W-:-:S05]  /*6d70*/  @P2 FMUL.FTZ R11, R11, 0.69314718246459960938 ;  /* 0x3f3172180b0b2820 */ /* 0x000fca0000410000 */
[----:B------:R-:W1:Y:S08]  /*6d80*/  @P1 MUFU.LG2 R5, R9 ;  /* 0x0000000900051308 */ /* 0x000e700000000c00 */
[----:B------:R-:W3:Y:S01]  /*6d90*/  @P2 MUFU.LG2 R6, R7 ;  /* 0x0000000700062308 */ /* 0x000ee20000000c00 */
[-C--:B0-----:R-:W-:Y:S01]  /*6da0*/  FMUL.FTZ R24, R24, R4.reuse ;  /* 0x0000000418187220 */ /* 0x081fe20000410000 */
[-C--:B------:R-:W-:Y:S01]  /*6db0*/  FMUL.FTZ R25, R25, R4.reuse ;  /* 0x0000000419197220 */ /* 0x080fe20000410000 */
        /* <DEDUP_REMOVED lines=63> */
[----:B------:R-:W-:-:S02]  /*71b0*/  IMAD.U32 R4, RZ, RZ, UR5 ;  /* 0x00000005ff047e24 */ /* 0x000fc4000f8e00ff */
[----:B-1----:R-:W-:Y:S01]  /*71c0*/  @P1 FMUL.FTZ R5, R5, 0.69314718246459960938 ;  /* 0x3f31721805051820 */ /* 0x002fe20000410000 */
[----:B---3--:R-:W-:Y:S01]  /*71d0*/  @P2 FMUL.FTZ R6, R6, 0.69314718246459960938 ;  /* 0x3f31721806062820 */ /* 0x008fe20000410000 */
[-C--:B0-----:R-:W-:Y:S01]  /*71e0*/  FMUL.FTZ R9, R83, R0.reuse ;  /* 0x0000000053097220 */ /* 0x081fe20000410000 */
        /* <DEDUP_REMOVED lines=66> */
.L_x_10280:
[----:B0-----:R-:W0:Y:S01]  /*7610*/  S2R R4, SR_CgaCtaId ;  /* 0x0000000000047919 */ /* 0x001e220000008800 */
        /* <DEDUP_REMOVED lines=53> */
[----:B------:R-:W-:Y:S01]  /*7970*/  LOP3.LUT R14, R171, 0x380, RZ, 0xc0, !PT ;  /* 0x00000380ab0e7812 */ /* 0x000fe200078ec0ff */
[--C-:B------:R-:W-:Y:S01]  /*7980*/  IMAD.X R47, RZ, RZ, R103.reuse, P2 ;  /* 0x000000ffff2f7224 */ /* 0x100fe200010e0667 */
[----:B------:R-:W-:Y:S01]  /*7990*/  LOP3.LUT R16, R173, 0x380, RZ, 0xc0, !PT ;  /* 0x00000380ad107812 */ /* 0x000fe200078ec0ff */
[----:B------:R-:W-:Y:S01]  /*79a0*/  IMAD.X R55, RZ, RZ, R103, P1 ;  /* 0x000000ffff377224 */ /* 0x000fe200008e0667 */
[----:B------:R-:W-:Y:S02]  /*79b0*/  LOP3.LUT R18, R175, 0x380, RZ, 0xc0, !PT ;  /* 0x00000380af127812 */ /* 0x000fe400078ec0ff */
[----:B------:R-:W-:-:S02]  /*79c0*/  IADD3 R6, P5, R102, 0xc020, RZ ;  /* 0x0000c02066067810 */ /* 0x000fc40007fbe0ff */
[----:B------:R-:W-:Y:S02]  /*79d0*/  SHF.R.U64 R11, R11, 0x3, RZ ;  /* 0x000000030b0b7819 */ /* 0x000fe400000012ff */
[----:B------:R-:W-:Y:S01]  /*79e0*/  LOP3.LUT R20, R177, 0x380, RZ, 0xc0, !PT ;  /* 0x00000380b1147812 */ /* 0x000fe200078ec0ff */
[--C-:B------:R-:W-:Y:S01]  /*79f0*/  IMAD.X R99, RZ, RZ, R103.reuse, P5 ;  /* 0x000000ffff637224 */ /* 0x100fe200028e0667 */
[----:B------:R-:W-:Y:S02]  /*7a00*/  IADD3 R187, P0, R102, 0x8020, RZ ;  /* 0x0000802066bb7810 */ /* 0x000fe40007f1e0ff */
[----:B------:R-:W-:Y:S02]  /*7a10*/  SHF.R.U64 R14, R14, 0x3, RZ ;  /* 0x000000030e0e7819 */ /* 0x000fe400000012ff */
[----:B------:R-:W-:Y:S01]  /*7a20*/  LOP3.LUT R30, R179, 0x380, RZ, 0xc0, !PT ;  /* 0x00000380b31e7812 */ /* 0x000fe200078ec0ff */
[----:B------:R-:W-:Y:S01]  /*7a30*/  IMAD.X R63, RZ, RZ, R103, P0 ;  /* 0x000000ffff3f7224 */ /* 0x000fe200000e0667 */
[----:B------:R-:W-:-:S02]  /*7a40*/  IADD3 R189, P4, R102, 0x8040, RZ ;  /* 0x0000804066bd7810 */ /* 0x000fc40007f9e0ff */
[----:B------:R-:W-:Y:S02]  /*7a50*/  SHF.R.U64 R16, R16, 0x3, RZ ;  /* 0x0000000310107819 */ /* 0x000fe400000012ff */
[----:B------:R-:W-:Y:S01]  /*7a60*/  LOP3.LUT R38, R181, 0x380, RZ, 0xc0, !PT ;  /* 0x00000380b5267812 */ /* 0x000fe200078ec0ff */
[--C-:B------:R-:W-:Y:S01]  /*7a70*/  IMAD.X R71, RZ, RZ, R103.reuse, P4 ;  /* 0x000000ffff477224 */ /* 0x100fe200020e0667 */
[C---:B------:R-:W-:Y:S02]  /*7a80*/  IADD3 R191, P3, R102.reuse, 0x8060, RZ ;  /* 0x0000806066bf7810 */ /* 0x040fe40007f7e0ff */
[C---:B------:R-:W-:Y:S02]  /*7a90*/  IADD3 R193, P6, R102.reuse, 0xc000, RZ ;  /* 0x0000c00066c17810 */ /* 0x040fe40007fde0ff */
[C---:B------:R-:W-:Y:S01]  /*7aa0*/  IADD3 R153, P2, R102.reuse, 0xc040, RZ ;  /* 0x0000c04066997810 */ /* 0x040fe20007f5e0ff */
[--C-:B------:R-:W-:Y:S01]  /*7ab0*/  IMAD.X R79, RZ, RZ, R103.reuse, P3 ;  /* 0x000000ffff4f7224 */ /* 0x100fe200018e0667 */
[----:B------:R-:W-:Y:S01]  /*7ac0*/  IADD3 R152, P1, R102, 0xc060, RZ ;  /* 0x0000c06066987810 */ /* 0x000fe20007f3e0ff */
[----:B------:R-:W-:Y:S01]  /*7ad0*/  IMAD.X R95, RZ, RZ, R103, P6 ;  /* 0x000000ffff5f7224 */ /* 0x000fe200030e0667 */
[----:B------:R-:W-:-:S02]  /*7ae0*/  SHF.R.U64 R18, R18, 0x3, RZ ;  /* 0x0000000312127819 */ /* 0x000fc400000012ff */
[----:B------:R-:W-:Y:S01]  /*7af0*/  LOP3.LUT R46, R183, 0x380, RZ, 0xc0, !PT ;  /* 0x00000380b72e7812 */ /* 0x000fe200078ec0ff */
[--C-:B------:R-:W-:Y:S01]  /*7b00*/  IMAD.X R13, RZ, RZ, R103.reuse, P1 ;  /* 0x000000ffff0d7224 */ /* 0x100fe200008e0667 */
[----:B------:R-:W-:Y:S01]  /*7b10*/  LOP3.LUT R102, R11, R102, RZ, 0x3c, !PT ;  /* 0x000000660b667212 */ /* 0x000fe200078e3cff */
[----:B------:R-:W-:Y:S01]  /*7b20*/  IMAD.X R11, RZ, RZ, R103, P2 ;  /* 0x000000ffff0b7224 */ /* 0x000fe200010e0667 */
[----:B------:R-:W-:Y:S02]  /*7b30*/  SHF.R.U64 R20, R20, 0x3, RZ ;  /* 0x0000000314147819 */ /* 0x000fe400000012ff */
[----:B------:R-:W-:Y:S02]  /*7b40*/  LOP3.LUT R54, R185, 0x380, RZ, 0xc0, !PT ;  /* 0x00000380b9367812 */ /* 0x000fe400078ec0ff */
[----:B------:R-:W-:Y:S02]  /*7b50*/  LOP3.LUT R12, R6, 0x380, RZ, 0xc0, !PT ;  /* 0x00000380060c7812 */ /* 0x000fe400078ec0ff */
[----:B------:R-:W-:-:S02]  /*7b60*/  LOP3.LUT R14, R14, R171, RZ, 0x3c, !PT ;  /* 0x000000ab0e0e7212 */ /* 0x000fc400078e3cff */
[----:B------:R-:W-:Y:S02]  /*7b70*/  SHF.R.U64 R30, R30, 0x3, RZ ;  /* 0x000000031e1e7819 */ /* 0x000fe400000012ff */
[----:B------:R-:W-:Y:S02]  /*7b80*/  LOP3.LUT R62, R187, 0x380, RZ, 0xc0, !PT ;  /* 0x00000380bb3e7812 */ /* 0x000fe400078ec0ff */
[----:B------:R-:W-:Y:S02]  /*7b90*/  LOP3.LUT R16, R16, R173, RZ, 0x3c, !PT ;  /* 0x000000ad10107212 */ /* 0x000fe400078e3cff */
[----:B------:R-:W-:Y:S02]  /*7ba0*/  SHF.R.U64 R38, R38, 0x3, RZ ;  /* 0x0000000326267819 */ /* 0x000fe400000012ff */
[----:B------:R-:W-:Y:S02]  /*7bb0*/  LOP3.LUT R70, R189, 0x380, RZ, 0xc0, !PT ;  /* 0x00000380bd467812 */ /* 0x000fe400078ec0ff */
[----:B------:R-:W-:-:S02]  /*7bc0*/  LOP3.LUT R18, R18, R175, RZ, 0x3c, !PT ;  /* 0x000000af12127212 */ /* 0x000fc400078e3cff */
[----:B------:R-:W-:Y:S02]  /*7bd0*/  SHF.R.U64 R46, R46, 0x3, RZ ;  /* 0x000000032e2e7819 */ /* 0x000fe400000012ff */
[----:B------:R-:W-:Y:S02]  /*7be0*/  LOP3.LUT R78, R191, 0x380, RZ, 0xc0, !PT ;  /* 0x00000380bf4e7812 */ /* 0x000fe400078ec0ff */
[----:B------:R-:W-:Y:S02]  /*7bf0*/  LOP3.LUT R98, R153, 0x380, RZ, 0xc0, !PT ;  /* 0x0000038099627812 */ /* 0x000fe400078ec0ff */
[----:B------:R-:W-:Y:S02]  /*7c00*/  LOP3.LUT R20, R20, R177, RZ, 0x3c, !PT ;  /* 0x000000b114147212 */ /* 0x000fe400078e3cff */
[----:B------:R-:W-:Y:S02]  /*7c10*/  SHF.R.U64 R54, R54, 0x3, RZ ;  /* 0x0000000336367819 */ /* 0x000fe400000012ff */
[----:B------:R-:W-:-:S02]  /*7c20*/  LOP3.LUT R94, R193, 0x380, RZ, 0xc0, !PT ;  /* 0x00000380c15e7812 */ /* 0x000fc400078ec0ff */
[----:B------:R-:W-:Y:S01]  /*7c30*/  MOV R102, R102 ;  /* 0x0000006600667202 */ /* 0x000fe20000000f00 */
[----:B------:R-:W-:Y:S01]  /*7c40*/  BAR.SYNC.DEFER_BLOCKING 0x1, 0x100 ;  /* 0x0044000000007b1d */ /* 0x000fe20000010000 */
[----:B------:R-:W-:Y:S02]  /*7c50*/  SHF.R.U64 R29, R12, 0x3, RZ ;  /* 0x000000030c1d7819 */ /* 0x000fe400000012ff */
[----:B------:R-:W-:Y:S02]  /*7c60*/  LOP3.LUT R30, R30, R179, RZ, 0x3c, !PT ;  /* 0x000000b31e1e7212 */ /* 0x000fe400078e3cff */
[----:B------:R-:W-:Y:S02]  /*7c70*/  SHF.R.U64 R62, R62, 0x3, RZ ;  /* 0x000000033e3e7819 */ /* 0x000fe400000012ff */
[----:B------:R-:W-:Y:S02]  /*7c80*/  MOV R15, R14 ;  /* 0x0000000e000f7202 */ /* 0x000fe40000000f00 */
[----:B------:R-:W-:-:S02]  /*7c90*/  LOP3.LUT R38, R38, R181, RZ, 0x3c, !PT ;  /* 0x000000b526267212 */ /* 0x000fc400078e3cff */
[----:B------:R-:W-:Y:S02]  /*7ca0*/  SHF.R.U64 R70, R70, 0x3, RZ ;  /* 0x0000000346467819 */ /* 0x000fe400000012ff */
[----:B------:R-:W-:Y:S02]  /*7cb0*/  MOV R16, R16 ;  /* 0x0000001000107202 */ /* 0x000fe40000000f00 */
[----:B------:R-:W-:Y:S02]  /*7cc0*/  LOP3.LUT R46, R46, R183, RZ, 0x3c, !PT ;  /* 0x000000b72e2e7212 */ /* 0x000fe400078e3cff */
[----:B------:R-:W-:Y:S02]  /*7cd0*/  SHF.R.U64 R78, R78, 0x3, RZ ;  /* 0x000000034e4e7819 */ /* 0x000fe400000012ff */
[----:B------:R-:W-:Y:S02]  /*7ce0*/  LOP3.LUT R103, R152, 0x380, RZ, 0xc0, !PT ;  /* 0x0000038098677812 */ /* 0x000fe400078ec0ff */
[----:B------:R-:W-:-:S02]  /*7cf0*/  SHF.R.U64 R12, R98, 0x3, RZ ;  /* 0x00000003620c7819 */ /* 0x000fc400000012ff */
[----:B------:R-:W-:Y:S01]  /*7d00*/  MOV R18, R18 ;  /* 0x0000001200127202 */ /* 0x000fe20000000f00 */
[----:B------:R-:W-:Y:S01]  /*7d10*/  STSM.16.M88.4 [R102], R24 ;  /* 0x0000001866007844 */ /* 0x000fe20000000200 */
[----:B------:R-:W-:Y:S02]  /*7d20*/  LOP3.LUT R54, R54, R185, RZ, 0x3c, !PT ;  /* 0x000000b936367212 */ /* 0x000fe400078e3cff */
[----:B------:R-:W-:Y:S01]  /*7d30*/  SHF.R.U64 R94, R94, 0x3, RZ ;  /* 0x000000035e5e7819 */ /* 0x000fe200000012ff */
[----:B------:R-:W-:Y:S01]  /*7d40*/  STSM.16.M88.4 [R15], R32 ;  /* 0x000000200f007844 */ /* 0x000fe20000000200 */
[----:B------:R-:W-:Y:S02]  /*7d50*/  LOP3.LUT R98, R29, R6, RZ, 0x3c, !PT ;  /* 0x000000061d627212 */ /* 0x000fe400078e3cff */
[----:B------:R-:W-:Y:S01]  /*7d60*/  MOV R20, R20 ;  /* 0x0000001400147202 */ /* 0x000fe20000000f00 */
[----:B------:R-:W-:Y:S01]  /*7d70*/  STSM.16.M88.4 [R16], R40 ;  /* 0x0000002810007844 */ /* 0x000fe20000000200 */
[----:B------:R-:W-:-:S02]  /*7d80*/  F2FP.BF16.F32.PACK_AB R59, R158, R59 ;  /* 0x0000003b9e3b723e */ /* 0x000fc400000010ff */
[----:B------:R-:W-:Y:S01]  /*7d90*/  F2FP.BF16.F32.PACK_AB R65, R157, R66 ;  /* 0x000000429d41723e */ /* 0x000fe200000010ff */
[----:B------:R-:W-:Y:S01]  /*7da0*/  STSM.16.M88.4 [R18], R48 ;  /* 0x0000003012007844 */ /* 0x000fe20000000200 */
[----:B------:R-:W-:Y:S02]  /*7db0*/  F2FP.BF16.F32.PACK_AB R72, R73, R72 ;  /* 0x000000484948723e */ /* 0x000fe400000010ff */
[----:B------:R-:W-:Y:S01]  /*7dc0*/  LOP3.LUT R62, R62, R187, RZ, 0x3c, !PT ;  /* 0x000000bb3e3e7212 */ /* 0x000fe200078e3cff */
[----:B------:R-:W-:Y:S01]  /*7dd0*/  STSM.16.M88.4 [R20], R56 ;  /* 0x0000003814007844 */ /* 0x000fe20000000200 */
[----:B------:R-:W-:Y:S02]  /*7de0*/  MOV R30, R30 ;  /* 0x0000001e001e7202 */ /* 0x000fe40000000f00 */
[----:B------:R-:W-:Y:S02]  /*7df0*/  F2FP.BF16.F32.PACK_AB R66, R69, R68 ;  /* 0x000000444542723e */ /* 0x000fe400000010ff */
        /* <DEDUP_REMOVED lines=19> */
[----:B------:R-:W-:Y:S01]  /*7f30*/  R2UR UR4, R218 ;  /* 0x00000000da0472ca */ /* 0x000fe200000e0000 */
[----:B------:R-:W-:Y:S01]  /*7f40*/  ULDC UR7, c[0x0][0xb88] ;  /* 0x0002e20000077ab9 */ /* 0x000fe20000000800 */
[----:B------:R-:W-:Y:S01]  /*7f50*/  LOP3.LUT R78, R78, R191, RZ, 0x3c, !PT ;  /* 0x000000bf4e4e7212 */ /* 0x000fe200078e3cff */
[----:B------:R-:W0:Y:S01]  /*7f60*/  LDC R77, c[0x0][0xce8] ;  /* 0x00033a00ff4d7b82 */ /* 0x000e220000000800 */
[----:B------:R-:W-:-:S02]  /*7f70*/  SHF.R.U64 R103, R103, 0x3, RZ ;  /* 0x0000000367677819 */ /* 0x000fc400000012ff */
[----:B------:R-:W-:Y:S02]  /*7f80*/  MOV R46, R46 ;  /* 0x0000002e002e7202 */ /* 0x000fe40000000f00 */
[----:B------:R-:W-:Y:S02]  /*7f90*/  F2FP.BF16.F32.PACK_AB R82, R85, R84 ;  /* 0x000000545552723e */ /* 0x000fe400000010ff */
[----:B------:R-:W-:Y:S02]  /*7fa0*/  LOP3.LUT R94, R94, R193, RZ, 0x3c, !PT ;  /* 0x000000c15e5e7212 */ /* 0x000fe400078e3cff */
[----:B------:R-:W-:Y:S01]  /*7fb0*/  MOV R54, R54 ;  /* 0x0000003600367202 */ /* 0x000fe20000000f00 */
[----:B------:R-:W-:Y:S01]  /*7fc0*/  STSM.16.M88.4 [R46], R80 ;  /* 0x000000502e007844 */ /* 0x000fe20000000200 */
[----:B------:R-:W-:Y:S02]  /*7fd0*/  MOV R14, R98 ;  /* 0x00000062000e7202 */ /* 0x000fe40000000f00 */
        /* <DEDUP_REMOVED lines=30> */
[----:B------:R-:W-:Y:S01]  /*81c0*/  MOV R6, R10 ;  /* 0x0000000a00067202 */ /* 0x000fe20000000f00 */
[----:B------:R1:W-:Y:S01]  /*81d0*/  STSM.16.M88.4 [R14], R128 ;  /* 0x000000800e007844 */ /* 0x0003e20000000200 */
[----:B------:R-:W-:Y:S01]  /*81e0*/  F2FP.BF16.F32.PACK_AB R138, R141, R140 ;  /* 0x0000008c8d8a723e */ /* 0x000fe200000010ff */
[----:B------:R-:W-:Y:S01]  /*81f0*/  IMAD.U32 R10, RZ, RZ, UR8 ;  /* 0x00000008ff0a7e24 */ /* 0x000fe2000f8e00ff */
[----:B------:R-:W-:Y:S01]  /*8200*/  F2FP.BF16.F32.PACK_AB R139, R143, R142 ;  /* 0x0000008e8f8b723e */ /* 0x000fe200000010ff */
[----:B------:R-:W-:Y:S01]  /*8210*/  IMAD.U32 R11, RZ, RZ, UR9 ;  /* 0x00000009ff0b7e24 */ /* 0x000fe2000f8e00ff */
[----:B------:R-:W-:Y:S01]  /*8220*/  F2FP.BF16.F32.PACK_AB R145, R147, R146 ;  /* 0x000000929391723e */ /* 0x000fe200000010ff */
[----:B------:R-:W-:Y:S01]  /*8230*/  ULDC.64 UR8, c[0x0][0xd08] ;  /* 0x0003420000087ab9 */ /* 0x000fe20000000a00 */
[----:B------:R-:W-:Y:S01]  /*8240*/  MOV R12, R12 ;  /* 0x0000000c000c7202 */ /* 0x000fe20000000f00 */
[----:B------:R2:W-:Y:S01]  /*8250*/  STSM.16.M88.4 [R6], R136 ;  /* 0x0000008806007844 */ /* 0x0005e20000000200 */
[----:B------:R-:W-:-:S02]  /*8260*/  F2FP.BF16.F32.PACK_AB R146, R149, R148 ;  /* 0x000000949592723e */ /* 0x000fc400000010ff */
[----:B------:R-:W-:Y:S02]  /*8270*/  F2FP.BF16.F32.PACK_AB R147, R0, R150 ;  /* 0x000000960093723e */ /* 0x000fe400000010ff */
[----:B------:R-:W-:Y:S02]  /*8280*/  PLOP3.LUT P0, PT, PT, PT, UP0, 0x80, 0x0 ;  /* 0x000000000000781c */ /* 0x000fe40003f0f008 */
[----:B------:R-:W-:Y:S01]  /*8290*/  R2UR UR10, R202 ;  /* 0x00000000ca0a72ca */ /* 0x000fe200000e0000 */
[----:B------:R2:W-:Y:S01]  /*82a0*/  STSM.16.M88.4 [R12], R144 ;  /* 0x000000900c007844 */ /* 0x0005e20000000200 */
[----:B------:R-:W-:Y:S09]  /*82b0*/  BAR.SYNC.DEFER_BLOCKING 0x1, 0x100 ;  /* 0x0044000000007b1d */ /* 0x000ff20000010000 */
[----:B------:R-:W3:Y:S01]  /*82c0*/  @P0 LDG.E R0, desc[UR38][R10.64] ;  /* 0x000000260a000981 */ /* 0x000ee2000c1e1900 */
[----:B------:R-:W-:Y:S01]  /*82d0*/  UISETP.NE.U32.AND UP1, UPT, UR8, URZ, UPT ;  /* 0x0000003f0800728c */ /* 0x000fe2000bf25070 */
[----:B0-----:R-:W-:Y:S01]  /*82e0*/  ISETP.NE.AND P1, PT, R77, 0x1, PT ;  /* 0x000000014d00780c */ /* 0x001fe20003f25270 */
[----:B------:R-:W-:-:S02]  /*82f0*/  IMAD.U32 R17, RZ, RZ, UR10 ;  /* 0x0000000aff117e24 */ /* 0x000fc4000f8e00ff */
[----:B------:R-:W-:-:S06]  /*8300*/  UISETP.NE.AND.EX UP1, UPT, UR9, URZ, UPT, UP1 ;  /* 0x0000003f0900728c */ /* 0x000fcc000bf25310 */
[----:B------:R-:W-:-:S04]  /*8310*/  PLOP3.LUT P2, PT, PT, PT, UP1, 0x80, 0x0 ;  /* 0x000000000000781c */ /* 0x000fc80003f4f018 */
[----:B------:R-:W0:Y:S01]  /*8320*/  @P1 LDC R9, c[0x0][0xcec] ;  /* 0x00033b00ff091b82 */ /* 0x000e220000000800 */
[----:B------:R-:W-:-:S04]  /*8330*/  @UP1 ULEA UR8, UP2, UR61, UR8, 0x2 ;  /* 0x000000083d081291 */ /* 0x000fc8000f84103f */
[----:B------:R-:W-:Y:S02]  /*8340*/  @UP1 ULEA.HI.X UR9, UR61, UR9, UR4, 0x2, UP2 ;  /* 0x000000093d091291 */ /* 0x000fe400090f1404 */
[----:B-1----:R-:W-:Y:S01]  /*8350*/  IMAD.U32 R14, RZ, RZ, UR8 ;  /* 0x00000008ff0e7e24 */ /* 0x002fe2000f8e00ff */
[----:B------:R-:W-:Y:S01]  /*8360*/  UMOV UR4, URZ ;  /* 0x0000003f00047c82 */ /* 0x000fe20008000000 */
[----:B------:R-:W1:Y:S02]  /*8370*/  @P1 LDC R13, c[0x0][0xcf0] ;  /* 0x00033c00ff0d1b82 */ /* 0x000e640000000800 */
[----:B------:R-:W-:Y:S01]  /*8380*/  IMAD.U32 R15, RZ, RZ, UR9 ;  /* 0x00000009ff0f7e24 */ /* 0x000fe2000f8e00ff */
[----:B---3--:R-:W-:Y:S01]  /*8390*/  @P0 R2UR UR4, R0 ;  /* 0x00000000000402ca */ /* 0x008fe200000e0000 */
[----:B------:R-:W-:-:S06]  /*83a0*/  IMAD.U32 R0, RZ, RZ, UR7 ;  /* 0x00000007ff007e24 */ /* 0x000fcc000f8e00ff */
[----:B------:R2:W5:Y:S01]  /*83b0*/  @P2 LDG.E R0, desc[UR38][R14.64] ;  /* 0x000000260e002981 */ /* 0x000562000c1e1900 */
[----:B01----:R-:W-:Y:S07]  /*83c0*/  @P2 BRA `(.L_x_10304) ;  /* 0x0000000000102947 */ /* 0x003fee0003800000 */
[----:B------:R-:W-:Y:S05]  /*83d0*/  @!P0 BRA `(.L_x_10304) ;  /* 0x00000000000c8947 */ /* 0x000fea0003800000 */
[----:B--2---:R-:W2:Y:S04]  /*83e0*/  LDG.E R15, desc[UR38][R10.64] ;  /* 0x000000260a0f7981 */ /* 0x004ea8000c1e1900 */
[----:B-----5:R-:W2:Y:S02]  /*83f0*/  LDG.E R0, desc[UR38][R10.64+0x4] ;  /* 0x000004260a007981 */ /* 0x020ea4000c1e1900 */
[----:B--2---:R-:W-:-:S07]  /*8400*/  IMAD.IADD R0, R0, 0x1, -R15 ;  /* 0x0000000100007824 */ /* 0x004fce00078e0a0f */
.L_x_10304:
[----:B------:R-:W-:Y:S01]  /*8410*/  R2UR UR17, R203 ;  /* 0x00000000cb1172ca */ /* 0x000fe200000e0000 */
[----:B------:R-:W-:Y:S01]  /*8420*/  ULDC.64 UR12, c[0x0][0xc90] ;  /* 0x00032400000c7ab9 */ /* 0x000fe20000000a00 */
[----:B------:R-:W-:Y:S01]  /*8430*/  R2UR UR15, R218 ;  /* 0x00000000da0f72ca */ /* 0x000fe200000e0000 */
[----:B------:R-:W-:Y:S01]  /*8440*/  USHF.R.S32.HI UR11, URZ, 0x1f, UR4 ;  /* 0x0000001f3f0b7899 */ /* 0x000fe20008011404 */
[----:B--2---:R-:W-:Y:S01]  /*8450*/  IMAD R12, R17, 0x80, R224 ;  /* 0x00000080110c7824 */ /* 0x004fe200078e02e0 */
[----:B------:R-:W-:Y:S01]  /*8460*/  UMOV UR10, UR4 ;  /* 0x00000004000a7c82 */ /* 0x000fe20008000000 */
[----:B------:R-:W-:Y:S01]  /*8470*/  USEL UR61, UR61, URZ, !UP0 ;  /* 0x0000003f3d3d7287 */ /* 0x000fe2000c000000 */
[----:B------:R-:W-:Y:S01]  /*8480*/  R2UR UR16, R202 ;  /* 0x00000000ca1072ca */ /* 0x000fe200000e0000 */
[----:B------:R-:W-:-:S04]  /*8490*/  @P1 IMAD.HI.U32 R6, R12, R9, RZ ;  /* 0x000000090c061227 */ /* 0x000fc800078e00ff */
[----:B------:R-:W-:Y:S01]  /*84a0*/  IMAD.MOV.U32 R10, RZ, RZ, R12 ;  /* 0x000000ffff0a7224 */ /* 0x000fe200078e000c */
[----:B------:R-:W-:Y:S01]  /*84b0*/  USHF.R.S32.HI UR14, URZ, 0x1f, UR17 ;  /* 0x0000001f3f0e7899 */ /* 0x000fe20008011411 */
[----:B------:R-:W-:Y:S01]  /*84c0*/  @P1 SHF.R.U32.HI R10, RZ, R13, R6 ;  /* 0x0000000dff0a1219 */ /* 0x000fe20000011606 */
[----:B------:R-:W-:Y:S01]  /*84d0*/  UIMAD.WIDE.U32 UR8, UR17, UR12, UR10 ;  /* 0x0000000c110872a5 */ /* 0x000fe2000f8e000a */
[----:B------:R-:W-:Y:S01]  /*84e0*/  IMAD R9, R204, 0x40, R2 ;  /* 0x00000040cc097824 */ /* 0x000fe200078e0202 */
[----:B------:R-:W-:Y:S01]  /*84f0*/  UIMAD UR7, UR14, UR12, URZ ;  /* 0x0000000c0e0772a4 */ /* 0x000fe2000f8e023f */
[----:B-----5:R-:W-:Y:S01]  /*8500*/  IMAD R81, R0, R77, RZ ;  /* 0x0000004d00517224 */ /* 0x020fe200078e02ff */
[----:B------:R-:W-:Y:S01]  /*8510*/  USEL UR15, UR15, URZ, !UP0 ;  /* 0x0000003f0f0f7287 */ /* 0x000fe2000c000000 */
[----:B------:R-:W-:Y:S01]  /*8520*/  IMAD.MOV R6, RZ, RZ, -R10 ;  /* 0x000000ffff067224 */ /* 0x000fe200078e0a0a */
[----:B------:R-:W-:Y:S01]  /*8530*/  UIMAD UR7, UR17, UR13, UR7 ;  /* 0x0000000d110772a4 */ /* 0x000fe2000f8e0207 */
[----:B------:R-:W-:-:S02]  /*8540*/  IMAD.WIDE R4, R9, 0x2, R4 ;  /* 0x0000000209047825 */ /* 0x000fc400078e0204 */
[----:B------:R-:W-:Y:S01]  /*8550*/  ULDC.64 UR12, c[0x0][0xc98] ;  /* 0x00032600000c7ab9 */ /* 0x000fe20000000a00 */
[----:B------:R-:W-:Y:S01]  /*8560*/  UIADD3 UR9, UR9, UR7, URZ ;  /* 0x0000000709097290 */ /* 0x000fe2000fffe03f */
[----:B------:R-:W-:Y:S01]  /*8570*/  IMAD R9, R77, R6, R12 ;  /* 0x000000064d097224 */ /* 0x000fe200078e020c */
[----:B------:R-:W-:Y:S01]  /*8580*/  UIMAD UR7, UR15, UR12, URZ ;  /* 0x0000000c0f0772a4 */ /* 0x000fe2000f8e023f */
[----:B------:R-:W-:Y:S01]  /*8590*/  SHF.R.S32.HI R6, RZ, 0x1f, R10 ;  /* 0x0000001fff067819 */ /* 0x000fe2000001140a */
[----:B------:R-:W-:Y:S01]  /*85a0*/  UIMAD.WIDE.U32 UR8, UR61, UR12, UR8 ;  /* 0x0000000c3d0872a5 */ /* 0x000fe2000f8e0008 */
[C---:B------:R-:W-:Y:S01]  /*85b0*/  IADD3 R37, P2, R4.reuse, 0x5000, RZ ;  /* 0x0000500004257810 */ /* 0x040fe20007f5e0ff */
[----:B------:R-:W-:Y:S01]  /*85c0*/  UIMAD UR7, UR61, UR13, UR7 ;  /* 0x0000000d3d0772a4 */ /* 0x000fe2000f8e0207 */
[C---:B------:R-:W-:Y:S02]  /*85d0*/  IADD3 R17, P5, R4.reuse, 0x1000, RZ ;  /* 0x0000100004117810 */ /* 0x040fe40007fbe0ff */
[----:B------:R-:W-:Y:S01]  /*85e0*/  IADD3 R25, P4, R4, 0x2000, RZ ;  /* 0x0000200004197810 */ /* 0x000fe20007f9e0ff */
[----:B------:R-:W-:Y:S01]  /*85f0*/  ULDC.64 UR12, c[0x0][0xba0] ;  /* 0x0002e800000c7ab9 */ /* 0x000fe20000000a00 */
[----:B------:R-:W-:Y:S01]  /*8600*/  IADD3 R10, P0, R10, UR8, RZ ;  /* 0x000000080a0a7c10 */ /* 0x000fe2000ff1e0ff */
[----:B------:R-:W-:Y:S01]  /*8610*/  IMAD.U32 R11, RZ, RZ, UR7 ;  /* 0x00000007ff0b7e24 */ /* 0x000fe2000f8e00ff */
[----:B------:R-:W-:-:S02]  /*8620*/  LOP3.LUT R36, R37, 0x380, RZ, 0xc0, !PT ;  /* 0x0000038025247812 */ /* 0x000fc400078ec0ff */
[----:B------:R-:W-:Y:S02]  /*8630*/  LOP3.LUT R16, R17, 0x380, RZ, 0xc0, !PT ;  /* 0x0000038011107812 */ /* 0x000fe400078ec0ff */
        /* <DEDUP_REMOVED lines=8> */
[----:B------:R-:W-:-:S02]  /*86c0*/  SHF.R.U64 R36, R36, 0x3, RZ ;  /* 0x0000000324247819 */ /* 0x000fc400000012ff */
[----:B------:R-:W-:Y:S01]  /*86d0*/  SHF.R.U64 R28, R28, 0x3, RZ ;  /* 0x000000031c1c7819 */ /* 0x000fe200000012ff */
[----:B------:R-:W-:Y:S01]  /*86e0*/  IMAD R13, R9, UR9, R6 ;  /* 0x00000009090d7c24 */ /* 0x000fe2000f8e0206 */
[----:B------:R-:W-:Y:S01]  /*86f0*/  ULDC.64 UR8, c[0x0][0xc50] ;  /* 0x0003140000087ab9 */ /* 0x000fe20000000a00 */
[----:B------:R-:W-:Y:S02]  /*8700*/  IADD3 R33, P3, R4, 0x4000, RZ ;  /* 0x0000400004217810 */ /* 0x000fe40007f7e0ff */
[----:B------:R-:W-:Y:S01]  /*8710*/  IMAD.IADD R9, R11, 0x1, R13 ;  /* 0x000000010b097824 */ /* 0x000fe200078e020d */
[----:B------:R-:W-:Y:S02]  /*8720*/  LEA R12, P6, R10, UR8, 0x2 ;  /* 0x000000080a0c7c11 */ /* 0x000fe4000f8c10ff */
[----:B------:R-:W-:Y:S01]  /*8730*/  LOP3.LUT R28, R28, R29, RZ, 0x3c, !PT ;  /* 0x0000001d1c1c7212 */ /* 0x000fe200078e3cff */
[----:B------:R-:W-:Y:S01]  /*8740*/  IMAD.X R29, RZ, RZ, R5, P0 ;  /* 0x000000ffff1d7224 */ /* 0x000fe200000e0605 */
[----:B------:R-:W-:Y:S01]  /*8750*/  SHF.R.U64 R16, R16, 0x3, RZ ;  /* 0x0000000310107819 */ /* 0x000fe200000012ff */
[----:B------:R-:W-:Y:S01]  /*8760*/  SHFL.IDX PT, R20, R12, RZ, 0x1c1f ;  /* 0x001c1fff0c147589 */ /* 0x000fe200000e0000 */
[----:B------:R-:W-:-:S02]  /*8770*/  SHF.R.U64 R24, R24, 0x3, RZ ;  /* 0x0000000318187819 */ /* 0x000fc400000012ff */
[----:B------:R-:W-:Y:S01]  /*8780*/  IADD3 R57, P0, R4, 0x9000, RZ ;  /* 0x0000900004397810 */ /* 0x000fe20007f1e0ff */
[----:B------:R-:W-:Y:S01]  /*8790*/  SHFL.IDX PT, R50, R12, 0x1, 0x1c1f ;  /* 0x003c1f000c327f89 */ /* 0x000fe200000e0000 */
[----:B------:R-:W-:Y:S01]  /*87a0*/  LEA.HI.X R14, R10, UR9, R9, 0x2, P6 ;  /* 0x000000090a0e7c11 */ /* 0x000fe2000b0f1409 */
[----:B------:R-:W-:Y:S01]  /*87b0*/  IMAD.U32 R9, RZ, RZ, UR16 ;  /* 0x00000010ff097e24 */ /* 0x000fe2000f8e00ff */
[----:B------:R-:W-:Y:S01]  /*87c0*/  LOP3.LUT R36, R36, R37, RZ, 0x3c, !PT ;  /* 0x0000002524247212 */ /* 0x000fe200078e3cff */
[--C-:B------:R-:W-:Y:S01]  /*87d0*/  IMAD.X R37, RZ, RZ, R5.reuse, P2 ;  /* 0x000000ffff257224 */ /* 0x100fe200010e0605 */
[----:B------:R-:W-:Y:S01]  /*87e0*/  LOP3.LUT R32, R33, 0x380, RZ, 0xc0, !PT ;  /* 0x0000038021207812 */ /* 0x000fe200078ec0ff */
[----:B------:R-:W0:Y:S01]  /*87f0*/  SHFL.IDX PT, R21, R14, RZ, 0x1c1f ;  /* 0x001c1fff0e157589 */ /* 0x000e2200000e0000 */
[----:B------:R-:W-:Y:S01]  /*8800*/  LOP3.LUT R16, R16, R17, RZ, 0x3c, !PT ;  /* 0x0000001110107212 */ /* 0x000fe200078e3cff */
[--C-:B------:R-:W-:Y:S01]  /*8810*/  IMAD.X R17, RZ, RZ, R5.reuse, P5 ;  /* 0x000000ffff117224 */ /* 0x100fe200028e0605 */
[----:B------:R-:W-:Y:S01]  /*8820*/  LOP3.LUT R24, R24, R25, RZ, 0x3c, !PT ;  /* 0x0000001918187212 */ /* 0x000fe200078e3cff */
[----:B------:R-:W-:Y:S01]  /*8830*/  IMAD.X R25, RZ, RZ, R5, P4 ;  /* 0x000000ffff197224 */ /* 0x000fe200020e0605 */
[----:B------:R-:W-:Y:S01]  /*8840*/  LOP3.LUT R56, R57, 0x380, RZ, 0xc0, !PT ;  /* 0x0000038039387812 */ /* 0x000fe200078ec0ff */
[----:B------:R-:W1:Y:S01]  /*8850*/  SHFL.IDX PT, R51, R14, 0x1, 0x1c1f ;  /* 0x003c1f000e337f89 */ /* 0x000e6200000e0000 */
[C---:B------:R-:W-:Y:S01]  /*8860*/  IADD3 R49, P2, R4.reuse, 0xb000, RZ ;  /* 0x0000b00004317810 */ /* 0x040fe20007f5e0ff */
[----:B------:R-:W-:Y:S01]  /*8870*/  IMAD R18, R9, 0x80, R222 ;  /* 0x0000008009127824 */ /* 0x000fe200078e02de */
[----:B------:R-:W-:-:S02]  /*8880*/  IADD3 R41, P6, R4, 0x6000, RZ ;  /* 0x0000600004297810 */ /* 0x000fc40007fde0ff */
[----:B------:R-:W-:Y:S01]  /*8890*/  IADD3 R45, P5, R4, 0x7000, RZ ;  /* 0x00007000042d7810 */ /* 0x000fe20007fbe0ff */
[----:B------:R-:W-:Y:S01]  /*88a0*/  VIADD R6, R18, 0x8 ;  /* 0x0000000812067836 */ /* 0x000fe20000000000 */
[----:B------:R-:W-:Y:S02]  /*88b0*/  IADD3 R65, P4, R4, 0x8000, RZ ;  /* 0x0000800004417810 */ /* 0x000fe40007f9e0ff */
[----:B------:R-:W-:Y:S02]  /*88c0*/  SHF.R.U64 R32, R32, 0x3, RZ ;  /* 0x0000000320207819 */ /* 0x000fe400000012ff */
[----:B------:R-:W-:Y:S02]  /*88d0*/  SHF.R.U64 R56, R56, 0x3, RZ ;  /* 0x0000000338387819 */ /* 0x000fe400000012ff */
[----:B------:R-:W-:Y:S02]  /*88e0*/  LOP3.LUT R48, R49, 0x380, RZ, 0xc0, !PT ;  /* 0x0000038031307812 */ /* 0x000fe400078ec0ff */
[----:B------:R-:W-:-:S02]  /*88f0*/  LOP3.LUT R40, R41, 0x380, RZ, 0xc0, !PT ;  /* 0x0000038029287812 */ /* 0x000fc400078ec0ff */
[----:B------:R-:W-:Y:S02]  /*8900*/  LOP3.LUT R44, R45, 0x380, RZ, 0xc0, !PT ;  /* 0x000003802d2c7812 */ /* 0x000fe400078ec0ff */
[----:B------:R-:W-:Y:S02]  /*8910*/  LOP3.LUT R64, R65, 0x380, RZ, 0xc0, !PT ;  /* 0x0000038041407812 */ /* 0x000fe400078ec0ff */
[----:B------:R-:W-:Y:S01]  /*8920*/  LOP3.LUT R32, R32, R33, RZ, 0x3c, !PT ;  /* 0x0000002120207212 */ /* 0x000fe200078e3cff */
[--C-:B------:R-:W-:Y:S01]  /*8930*/  IMAD.X R33, RZ, RZ, R5.reuse, P3 ;  /* 0x000000ffff217224 */ /* 0x100fe200018e0605 */
[----:B------:R-:W-:Y:S01]  /*8940*/  LOP3.LUT R56, R56, R57, RZ, 0x3c, !PT ;  /* 0x0000003938387212 */ /* 0x000fe200078e3cff */
[----:B------:R-:W-:Y:S01]  /*8950*/  IMAD.X R57, RZ, RZ, R5, P0 ;  /* 0x000000ffff397224 */ /* 0x000fe200000e0605 */
[----:B------:R-:W-:Y:S02]  /*8960*/  SHF.R.U64 R48, R48, 0x3, RZ ;  /* 0x0000000330307819 */ /* 0x000fe400000012ff */
[----:B------:R-:W-:-:S02]  /*8970*/  IADD3 R11, P3, R4, 0xa000, RZ ;  /* 0x0000a000040b7810 */ /* 0x000fc40007f7e0ff */
[----:B------:R-:W-:Y:S02]  /*8980*/  SHF.R.U64 R40, R40, 0x3, RZ ;  /* 0x0000000328287819 */ /* 0x000fe400000012ff */
[----:B------:R-:W-:Y:S02]  /*8990*/  SHF.R.U64 R44, R44, 0x3, RZ ;  /* 0x000000032c2c7819 */ /* 0x000fe400000012ff */
[----:B------:R-:W-:Y:S02]  /*89a0*/  SHF.R.U64 R64, R64, 0x3, RZ ;  /* 0x0000000340407819 */ /* 0x000fe400000012ff */
[----:B------:R-:W-:Y:S02]  /*89b0*/  LOP3.LUT P0, RZ, R220, 0x3, RZ, 0xc0, !PT ;  /* 0x00000003dcff7812 */ /* 0x000fe4000780c0ff */
[----:B------:R-:W-:Y:S01]  /*89c0*/  LOP3.LUT R48, R48, R49, RZ, 0x3c, !PT ;  /* 0x0000003130307212 */ /* 0x000fe200078e3cff */
[----:B------:R-:W-:Y:S01]  /*89d0*/  IMAD.X R49, RZ, RZ, R5, P2 ;  /* 0x000000ffff317224 */ /* 0x000fe200010e0605 */
[----:B------:R-:W-:-:S02]  /*89e0*/  LOP3.LUT R10, R11, 0x380, RZ, 0xc0, !PT ;  /* 0x000003800b0a7812 */ /* 0x000fc400078ec0ff */
[----:B------:R-:W-:Y:S01]  /*89f0*/  LOP3.LUT R40, R40, R41, RZ, 0x3c, !PT ;  /* 0x0000002928287212 */ /* 0x000fe200078e3cff */
[--C-:B------:R-:W-:Y:S01]  /*8a00*/  IMAD.X R41, RZ, RZ, R5.reuse, P6 ;  /* 0x000000ffff297224 */ /* 0x100fe200030e0605 */
[----:B------:R-:W-:Y:S01]  /*8a10*/  LOP3.LUT R44, R44, R45, RZ, 0x3c, !PT ;  /* 0x0000002d2c2c7212 */ /* 0x000fe200078e3cff */
[--C-:B------:R-:W-:Y:S01]  /*8a20*/  IMAD.X R45, RZ, RZ, R5.reuse, P5 ;  /* 0x000000ffff2d7224 */ /* 0x100fe200028e0605 */
[----:B------:R-:W-:Y:S01]  /*8a30*/  LOP3.LUT R64, R64, R65, RZ, 0x3c, !PT ;  /* 0x0000004140407212 */ /* 0x000fe200078e3cff */
[----:B------:R-:W-:Y:S01]  /*8a40*/  IMAD.X R65, RZ, RZ, R5, P4 ;  /* 0x000000ffff417224 */ /* 0x000fe200020e0605 */
[-C--:B------:R-:W-:Y:S02]  /*8a50*/  ISETP.GE.OR P2, PT, R18, R81.reuse, P0 ;  /* 0x000000511200720c */ /* 0x080fe40000746670 */
[----:B------:R-:W-:Y:S02]  /*8a60*/  ISETP.GE.OR P0, PT, R6, R81, P0 ;  /* 0x000000510600720c */ /* 0x000fe40000706670 */
[----:B------:R-:W-:-:S02]  /*8a70*/  IADD3 R73, P6, R4, 0xc000, RZ ;  /* 0x0000c00004497810 */ /* 0x000fc40007fde0ff */
[C---:B------:R-:W-:Y:S02]  /*8a80*/  IADD3 R69, P5, R4.reuse, 0xd000, RZ ;  /* 0x0000d00004457810 */ /* 0x040fe40007fbe0ff */
[C---:B------:R-:W-:Y:S02]  /*8a90*/  IADD3 R61, P4, R4.reuse, 0xe000, RZ ;  /* 0x0000e000043d7810 */ /* 0x040fe40007f9e0ff */
[----:B------:R-:W-:Y:S02]  /*8aa0*/  LOP3.LUT R13, R4, 0x380, RZ, 0xc0, !PT ;  /* 0x00000380040d7812 */ /* 0x000fe400078ec0ff */
[----:B------:R-:W-:Y:S01]  /*8ab0*/  SHF.R.U64 R10, R10, 0x3, RZ ;  /* 0x000000030a0a7819 */ /* 0x000fe200000012ff */
[----:B0-----:R0:W-:Y:S01]  /*8ac0*/  @!P2 ST.E desc[UR38][R20.64], R8 ;  /* 0x000000081400a985 */ /* 0x0011e2000c101926 */
[----:B------:R-:W-:Y:S02]  /*8ad0*/  LOP3.LUT R72, R73, 0x380, RZ, 0xc0, !PT ;  /* 0x0000038049487812 */ /* 0x000fe400078ec0ff */
[----:B------:R-:W-:Y:S01]  /*8ae0*/  LOP3.LUT R68, R69, 0x380, RZ, 0xc0, !PT ;  /* 0x0000038045447812 */ /* 0x000fe200078ec0ff */
[----:B-1----:R1:W-:Y:S01]  /*8af0*/  @!P0 ST.E desc[UR38][R50.64], R3 ;  /* 0x0000000332008985 */ /* 0x0023e2000c101926 */
[----:B------:R-:W-:-:S02]  /*8b00*/  LOP3.LUT R60, R61, 0x380, RZ, 0xc0, !PT ;  /* 0x000003803d3c7812 */ /* 0x000fc400078ec0ff */
[----:B------:R-:W-:Y:S01]  /*8b10*/  SHF.R.U64 R13, R13, 0x3, RZ ;  /* 0x000000030d0d7819 */ /* 0x000fe200000012ff */
[----:B------:R-:W-:Y:S01]  /*8b20*/  UIMAD UR7, UR11, UR12, URZ ;  /* 0x0000000c0b0772a4 */ /* 0x000fe2000f8e023f */
[----:B------:R-:W-:Y:S01]  /*8b30*/  LOP3.LUT R10, R10, R11, RZ, 0x3c, !PT ;  /* 0x0000000b0a0a7212 */ /* 0x000fe200078e3cff */
[--C-:B------:R-:W-:Y:S01]  /*8b40*/  IMAD.X R11, RZ, RZ, R5.reuse, P3 ;  /* 0x000000ffff0b7224 */ /* 0x100fe200018e0605 */
[----:B------:R-:W-:Y:S01]  /*8b50*/  IADD3 R9, P3, R4, 0xf000, RZ ;  /* 0x0000f00004097810 */ /* 0x000fe20007f7e0ff */
[----:B0-----:R-:W0:Y:S01]  /*8b60*/  @P1 LDC R21, c[0x0][0xcf0] ;  /* 0x00033c00ff151b82 */ /* 0x001e220000000800 */
[----:B------:R-:W-:Y:S01]  /*8b70*/  SHF.R.U64 R72, R72, 0x3, RZ ;  /* 0x0000000348487819 */ /* 0x000fe200000012ff */
[----:B------:R-:W-:Y:S01]  /*8b80*/  UIMAD.WIDE.U32 UR8, UR4, UR12, URZ ;  /* 0x0000000c040872a5 */ /* 0x000fe2000f8e003f */
[----:B------:R-:W-:Y:S01]  /*8b90*/  SHF.R.U64 R68, R68, 0x3, RZ ;  /* 0x0000000344447819 */ /* 0x000fe200000012ff */
[--C-:B------:R-:W-:Y:S01]  /*8ba0*/  IMAD.X R53, RZ, RZ, R5.reuse, P3 ;  /* 0x000000ffff357224 */ /* 0x100fe200018e0605 */
[----:B------:R-:W-:Y:S01]  /*8bb0*/  SHF.R.U64 R60, R60, 0x3, RZ ;  /* 0x000000033c3c7819 */ /* 0x000fe200000012ff */
[----:B------:R-:W-:Y:S01]  /*8bc0*/  ULDC.64 UR10, c[0x0][0xbe8] ;  /* 0x0002fa00000a7ab9 */ /* 0x000fe20000000a00 */
[----:B------:R-:W-:Y:S01]  /*8bd0*/  LOP3.LUT R4, R13, R4, RZ, 0x3c, !PT ;  /* 0x000000040d047212 */ /* 0x000fe200078e3cff */
[----:B-1----:R-:W-:Y:S01]  /*8be0*/  IMAD.U32 R3, RZ, RZ, UR16 ;  /* 0x00000010ff037e24 */ /* 0x002fe2000f8e00ff */
[----:B------:R-:W-:Y:S01]  /*8bf0*/  LOP3.LUT R72, R72, R73, RZ, 0x3c, !PT ;  /* 0x0000004948487212 */ /* 0x000fe200078e3cff */
[--C-:B------:R-:W-:Y:S01]  /*8c00*/  IMAD.X R73, RZ, RZ, R5.reuse, P6 ;  /* 0x000000ffff497224 */ /* 0x100fe200030e0605 */
[----:B------:R-:W-:Y:S01]  /*8c10*/  LOP3.LUT R68, R68, R69, RZ, 0x3c, !PT ;  /* 0x0000004544447212 */ /* 0x000fe200078e3cff */
[--C-:B------:R-:W-:Y:S01]  /*8c20*/  IMAD.X R69, RZ, RZ, R5.reuse, P5 ;  /* 0x000000ffff457224 */ /* 0x100fe200028e0605 */
[----:B------:R-:W-:Y:S01]  /*8c30*/  LOP3.LUT R60, R60, R61, RZ, 0x3c, !PT ;  /* 0x0000003d3c3c7212 */ /* 0x000fe200078e3cff */
[----:B------:R-:W-:Y:S01]  /*8c40*/  IMAD.X R61, RZ, RZ, R5, P4 ;  /* 0x000000ffff3d7224 */ /* 0x000fe200020e0605 */
[----:B------:R1:W5:Y:S01]  /*8c50*/  LD.E.128 R12, desc[UR38][R4.64] ;  /* 0x00000026040c7980 */ /* 0x000362000c101d00 */
[----:B------:R-:W-:Y:S01]  /*8c60*/  LOP3.LUT R0, R9, 0x380, RZ, 0xc0, !PT ;  /* 0x0000038009007812 */ /* 0x000fe200078ec0ff */
[----:B------:R-:W-:-:S02]  /*8c70*/  UIMAD UR7, UR4, UR13, UR7 ;  /* 0x0000000d040772a4 */ /* 0x000fc4000f8e0207 */
[----:B------:R-:W5:Y:S01]  /*8c80*/  LD.E.128 R16, desc[UR38][R16.64] ;  /* 0x0000002610107980 */ /* 0x000f62000c101d00 */
[----:B------:R-:W-:-:S03]  /*8c90*/  SHF.R.U64 R0, R0, 0x3, RZ ;  /* 0x0000000300007819 */ /* 0x000fc600000012ff */
[----:B------:R-:W5:Y:S01]  /*8ca0*/  LD.E.128 R24, desc[UR38][R24.64] ;  /* 0x0000002618187980 */ /* 0x000f62000c101d00 */
[----:B------:R-:W-:Y:S01]  /*8cb0*/  LOP3.LUT R52, R0, R9, RZ, 0x3c, !PT ;  /* 0x0000000900347212 */ /* 0x000fe200078e3cff */
[----:B-1----:R-:W1:Y:S01]  /*8cc0*/  @P1 LDC R5, c[0x0][0xcec] ;  /* 0x00033b00ff051b82 */ /* 0x002e620000000800 */
[----:B------:R-:W-:Y:S01]  /*8cd0*/  IMAD R0, R201, 0x20, R204 ;  /* 0x00000020c9007824 */ /* 0x000fe200078e02cc */
[----:B------:R-:W-:Y:S01]  /*8ce0*/  UIADD3 UR9, UR9, UR7, URZ ;  /* 0x0000000709097290 */ /* 0x000fe2000fffe03f */
        /* <DEDUP_REMOVED lines=15> */
[----:B-1----:R-:W-:-:S03]  /*8de0*/  @P1 IMAD.HI.U32 R0, R20, R5, RZ ;  /* 0x0000000514001227 */ /* 0x002fc600078e00ff */
[----:B------:R-:W5:Y:S02]  /*8df0*/  LD.E.128 R64, desc[UR38][R64.64] ;  /* 0x0000002640407980 */ /* 0x000f64000c101d00 */
[----:B0-----:R-:W-:Y:S01]  /*8e00*/  @P1 SHF.R.U32.HI R3, RZ, R21, R0 ;  /* 0x00000015ff031219 */ /* 0x001fe20000011600 */
[----:B------:R-:W-:Y:S01]  /*8e10*/  UIADD3 UR4, UR9, UR4, URZ ;  /* 0x0000000409047290 */ /* 0x000fe2000fffe03f */
[----:B------:R-:W-:Y:S01]  /*8e20*/  IMAD.U32 R4, RZ, RZ, UR8 ;  /* 0x00000008ff047e24 */ /* 0x000fe2000f8e00ff */
[----:B------:R-:W5:Y:S01]  /*8e30*/  LD.E.128 R56, desc[UR38][R56.64] ;  /* 0x0000002638387980 */ /* 0x000f62000c101d00 */
[--C-:B------:R-:W-:Y:S01]  /*8e40*/  SHF.R.S32.HI R0, RZ, 0x1f, R3.reuse ;  /* 0x0000001fff007819 */ /* 0x100fe20000011403 */
[----:B------:R-:W-:Y:S02]  /*8e50*/  IMAD.MOV R6, RZ, RZ, -R3 ;  /* 0x000000ffff067224 */ /* 0x000fe400078e0a03 */
[----:B------:R-:W-:Y:S01]  /*8e60*/  IMAD.U32 R5, RZ, RZ, UR9 ;  /* 0x00000009ff057e24 */ /* 0x000fe2000f8e00ff */
[----:B------:R-:W-:Y:S01]  /*8e70*/  ULDC.64 UR8, c[0x0][0xbe0] ;  /* 0x0002f80000087ab9 */ /* 0x000fe20000000a00 */
[----:B------:R-:W-:Y:S01]  /*8e80*/  IMAD R21, R77, R6, R20 ;  /* 0x000000064d157224 */ /* 0x000fe200078e0214 */
[----:B------:R-:W5:Y:S01]  /*8e90*/  LD.E.128 R8, desc[UR38][R10.64] ;  /* 0x000000260a087980 */ /* 0x000f62000c101d00 */
[----:B------:R-:W-:-:S02]  /*8ea0*/  IMAD R0, R0, UR8, RZ ;  /* 0x0000000800007c24 */ /* 0x000fc4000f8e02ff */
[----:B------:R-:W-:Y:S01]  /*8eb0*/  IMAD.U32 R5, RZ, RZ, UR4 ;  /* 0x00000004ff057e24 */ /* 0x000fe2000f8e00ff */
[----:B------:R-:W5:Y:S01]  /*8ec0*/  LD.E.128 R48, desc[UR38][R48.64] ;  /* 0x0000002630307980 */ /* 0x000f62000c101d00 */
[C---:B------:R-:W-:Y:S01]  /*8ed0*/  IMAD R77, R3.reuse, UR9, R0 ;  /* 0x00000009034d7c24 */ /* 0x040fe2000f8e0200 */
[----:B------:R-:W-:Y:S02]  /*8ee0*/  SHF.R.S32.HI R0, RZ, 0x1f, R21 ;  /* 0x0000001fff007819 */ /* 0x000fe40000011415 */
        /* <DEDUP_REMOVED lines=18> */
[----:B------:R-:W-:Y:S01]  /*9010*/  ISETP.GE.AND P2, PT, R80, R81, PT ;  /* 0x000000515000720c */ /* 0x000fe20003f46270 */
[----:B------:R-:W-:Y:S02]  /*9020*/  ULDC.64 UR8, c[0x0][0xb80] ;  /* 0x0002e00000087ab9 */ /* 0x000fe40000000a00 */
[----:B------:R-:W-:Y:S01]  /*9030*/  IMAD.IADD R3, R5, 0x1, R3 ;  /* 0x0000000105037824 */ /* 0x000fe200078e0203 */
[----:B------:R-:W-:Y:S01]  /*9040*/  LEA R6, P3, R4, UR8, 0x1 ;  /* 0x0000000804067c11 */ /* 0x000fe2000f8608ff */
[----:B------:R-:W-:-:S02]  /*9050*/  VIADD R151, R151, 0x32420 ;  /* 0x0003242097977836 */ /* 0x000fc40000000000 */
[----:B------:R-:W-:Y:S01]  /*9060*/  VIADD R0, R80, 0x20 ;  /* 0x0000002050007836 */ /* 0x000fe20000000000 */
[----:B------:R-:W-:Y:S02]  /*9070*/  LEA.HI.X R3, R4, UR9, R3, 0x1, P3 ;  /* 0x0000000904037c11 */ /* 0x000fe400098f0c03 */
[----:B------:R-:W-:Y:S02]  /*9080*/  PRMT R151, RZ, 0x654, R151 ;  /* 0x00000654ff977816 */ /* 0x000fe40000000097 */
[-C--:B------:R-:W-:Y:S01]  /*9090*/  ISETP.GE.AND P1, PT, R0, R81.reuse, PT ;  /* 0x000000510000720c */ /* 0x080fe20003f26270 */
[----:B------:R-:W-:Y:S01]  /*90a0*/  VIADD R0, R80, 0x40 ;  /* 0x0000004050007836 */ /* 0x000fe20000000000 */
[----:B0-----:R0:W-:Y:S01]  /*90b0*/  SYNCS.ARRIVE.TRANS64.RED.A1T0 RZ, [R151+URZ], RZ ;  /* 0x000000ff97ff79a7 */ /* 0x0011e2000810043f */
        /* <DEDUP_REMOVED lines=22> */
.L_x_10306:
[----:B------:R-:W-:Y:S05]  /*9220*/  BSYNC B1 ;  /* 0x0000000000017941 */ /* 0x000fea0003800000 */
.L_x_10305:
        /* <DEDUP_REMOVED lines=21> */
.L_x_10308:
[----:B------:R-:W-:Y:S05]  /*9380*/  BSYNC B1 ;  /* 0x0000000000017941 */ /* 0x000fea0003800000 */
.L_x_10307:
[----:B0-----:R0:W0:Y:S01]  /*9390*/  SHFL.IDX PT, R17, R3, 0x2, 0x181f ;  /* 0x00581f0003117f89 */ /* 0x00102200000e0000 */
        /* <DEDUP_REMOVED lines=11> */
[----:B------:R-:W-:Y:S02]  /*9450*/  @!P3 LEA.HI.X R5, R2, R17, R230, 0x1, P6 ;  /* 0x000000110205b211 */ /* 0x000fe400030f0ce6 */
        /* <DEDUP_REMOVED lines=8> */
.L_x_10310:
[----:B------:R-:W-:Y:S05]  /*94e0*/  BSYNC B1 ;  /* 0x0000000000017941 */ /* 0x000fea0003800000 */
.L_x_10309:
[----:B------:R-:W-:Y:S01]  /*94f0*/  VIADD R0, R80, 0x60 ;  /* 0x0000006050007836 */ /* 0x000fe20000000000 */
[----:B0--3--:R-:W0:Y:S04]  /*9500*/  SHFL.IDX PT, R3, R3, 0x3, 0x181f ;  /* 0x00781f0003037f89 */ /* 0x009e2800000e0000 */
[----:B------:R-:W-:Y:S01]  /*9510*/  ISETP.GE.AND P0, PT, R0, R81, PT ;  /* 0x000000510000720c */ /* 0x000fe20003f06270 */
[----:B------:R3:W0:-:S12]  /*9520*/  SHFL.IDX PT, R13, R6, 0x3, 0x181f ;  /* 0x00781f00060d7f89 */ /* 0x00061800000e0000 */
[----:B---3--:R-:W-:Y:S05]  /*9530*/  @P0 BRA `(.L_x_10311) ;  /* 0x0000000c00d80947 */ /* 0x008fea0003800000 */
[----:B------:R-:W-:Y:S02]  /*9540*/  ULDC UR4, c[0x0][0xbc8] ;  /* 0x0002f20000047ab9 */ /* 0x000fe40000000800 */
[----:B------:R-:W-:Y:S02]  /*9550*/  ISETP.GE.AND P3, PT, R2, UR4, PT ;  /* 0x0000000402007c0c */ /* 0x000fe4000bf66270 */
[----:B------:R-:W-:Y:S02]  /*9560*/  ISETP.GE.AND P4, PT, R23, UR4, PT ;  /* 0x0000000417007c0c */ /* 0x000fe4000bf86270 */
[----:B------:R-:W-:-:S09]  /*9570*/  ISETP.GE.AND P5, PT, R22, UR4, PT ;  /* 0x0000000416007c0c */ /* 0x000fd2000bfa6270 */
[-C--:B0-----:R-:W-:Y:S02]  /*9580*/  @!P3 LEA R4, P0, R2, R13.reuse, 0x1 ;  /* 0x0000000d0204b211 */ /* 0x081fe400078008ff */
[CC--:B------:R-:W-:Y:S02]  /*9590*/  @!P4 LEA R8, P1, R23.reuse, R13.reuse, 0x1 ;  /* 0x0000000d1708c211 */ /* 0x0c0fe400078208ff */
[----:B------:R-:W-:Y:S02]  /*95a0*/  @!P5 LEA R10, P2, R22, R13, 0x1 ;  /* 0x0000000d160ad211 */ /* 0x000fe400078408ff */
[-C--:B------:R-:W-:Y:S02]  /*95b0*/  @!P3 LEA.HI.X R5, R2, R3.reuse, R230, 0x1, P0 ;  /* 0x000000030205b211 */ /* 0x080fe400000f0ce6 */
[-C--:B------:R-:W-:Y:S02]  /*95c0*/  @!P4 LEA.HI.X R9, R23, R3.reuse, R229, 0x1, P1 ;  /* 0x000000031709c211 */ /* 0x080fe400008f0ce5 */
[----:B------:R-:W-:Y:S01]  /*95d0*/  @!P5 LEA.HI.X R11, R22, R3, R228, 0x1, P2 ;  /* 0x00000003160bd211 */ /* 0x000fe200010f0ce4 */
[----:B------:R3:W-:Y:S01]  /*95e0*/  @!P3 ST.E.128 desc[UR38][R4.64], R28 ;  /* 0x0000001c0400b985 */ /* 0x0007e2000c101d26 */
[----:B------:R-:W-:-:S03]  /*95f0*/  ISETP.GE.AND P0, PT, R200, UR4, PT ;  /* 0x00000004c8007c0c */ /* 0x000fc6000bf06270 */
[----:B------:R3:W-:Y:S04]  /*9600*/  @!P4 ST.E.128 desc[UR38][R8.64], R44 ;  /* 0x0000002c0800c985 */ /* 0x0007e8000c101d26 */
[----:B------:R3:W-:Y:S06]  /*9610*/  @!P5 ST.E.128 desc[UR38][R10.64], R48 ;  /* 0x000000300a00d985 */ /* 0x0007ec000c101d26 */
[----:B------:R-:W-:Y:S05]  /*9620*/  @P0 BRA `(.L_x_10311) ;  /* 0x0000000c009c0947 */ /* 0x000fea0003800000 */
[----:B---3--:R-:W-:-:S04]  /*9630*/  LEA R4, P0, R200, R13, 0x1 ;  /* 0x0000000dc8047211 */ /* 0x008fc800078008ff */
[----:B------:R-:W-:-:S05]  /*9640*/  LEA.HI.X R5, R200, R3, R227, 0x1, P0 ;  /* 0x00000003c8057211 */ /* 0x000fca00000f0ce3 */
[----:B------:R0:W-:Y:S01]  /*9650*/  ST.E.128 desc[UR38][R4.64], R52 ;  /* 0x0000003404007985 */ /* 0x0001e2000c101d26 */
[----:B------:R-:W-:Y:S05]  /*9660*/  BRA `(.L_x_10311) ;  /* 0x0000000c008c7947 */ /* 0x000fea0003800000 */
.L_x_10303:
[----:B------:R-:W-:Y:S01]  /*9670*/  R2UR UR4, R218 ;  /* 0x00000000da0472ca */ /* 0x000fe200000e0000 */
[----:B------:R-:W-:Y:S01]  /*9680*/  ULDC.64 UR10, c[0x0][0xd00] ;  /* 0x00034000000a7ab9 */ /* 0x000fe20000000a00 */
[----:B------:R-:W-:Y:S01]  /*9690*/  USHF.L.U32 UR8, UR61, 0x2, URZ ;  /* 0x000000023d087899 */ /* 0x000fe2000800063f */
[----:B------:R-:W0:Y:S01]  /*96a0*/  LDC R13, c[0x0][0xce8] ;  /* 0x00033a00ff0d7b82 */ /* 0x000e220000000800 */
[----:B------:R-:W-:Y:S01]  /*96b0*/  UISETP.NE.U32.AND UP0, UPT, UR10, URZ, UPT ;  /* 0x0000003f0a00728c */ /* 0x000fe2000bf05070 */
[----:B------:R-:W-:-:S03]  /*96c0*/  R2UR UR12, R203 ;  /* 0x00000000cb0c72ca */ /* 0x000fc600000e0000 */
[----:B------:R-:W-:-:S05]  /*96d0*/  UISETP.NE.AND.EX UP0, UPT, UR11, URZ, UPT, UP0 ;  /* 0x0000003f0b00728c */ /* 0x000fca000bf05300 */
[----:B------:R-:W-:Y:S01]  /*96e0*/  USHF.L.U64.HI UR9, UR61, 0x2, UR4 ;  /* 0x000000023d097899 */ /* 0x000fe20008010204 */
[----:B------:R-:W-:Y:S01]  /*96f0*/  PLOP3.LUT P2, PT, PT, PT, UP0, 0x80, 0x0 ;  /* 0x000000000000781c */ /* 0x000fe20003f4f008 */
[----:B------:R-:W-:-:S04]  /*9700*/  UIADD3 UR4, UP1, UR8, UR10, URZ ;  /* 0x0000000a08047290 */ /* 0x000fc8000ff3e03f */
[----:B------:R-:W-:Y:S02]  /*9710*/  UIADD3.X UR7, UR9, UR11, URZ, UP1, !UPT ;  /* 0x0000000b09077290 */ /* 0x000fe40008ffe43f */
[----:B------:R-:W-:Y:S01]  /*9720*/  IMAD.U32 R4, RZ, RZ, UR4 ;  /* 0x00000004ff047e24 */ /* 0x000fe2000f8e00ff */
[----:B------:R-:W-:Y:S02]  /*9730*/  ULDC.64 UR10, c[0x0][0xd08] ;  /* 0x00034200000a7ab9 */ /* 0x000fe40000000a00 */
[----:B------:R-:W-:Y:S01]  /*9740*/  UISETP.NE.U32.AND UP1, UPT, UR10, URZ, UPT ;  /* 0x0000003f0a00728c */ /* 0x000fe2000bf25070 */
[----:B------:R-:W-:-:S03]  /*9750*/  IMAD.U32 R5, RZ, RZ, UR7 ;  /* 0x00000007ff057e24 */ /* 0x000fc6000f8e00ff */
[----:B------:R-:W-:Y:S02]  /*9760*/  UISETP.NE.AND.EX UP1, UPT, UR11, URZ, UPT, UP1 ;  /* 0x0000003f0b00728c */ /* 0x000fe4000bf25310 */
[----:B------:R-:W2:Y:S01]  /*9770*/  @P2 LDG.E R3, desc[UR38][R4.64] ;  /* 0x0000002604032981 */ /* 0x000ea2000c1e1900 */
[----:B------:R-:W-:Y:S02]  /*9780*/  ULDC UR4, c[0x0][0xb88] ;  /* 0x0002e20000047ab9 */ /* 0x000fe40000000800 */
[----:B------:R-:W-:Y:S01]  /*9790*/  IMAD.U32 R0, RZ, RZ, UR4 ;  /* 0x00000004ff007e24 */ /* 0x000fe2000f8e00ff */
[----:B------:R-:W-:-:S05]  /*97a0*/  PLOP3.LUT P3, PT, PT, PT, UP1, 0x80, 0x0 ;  /* 0x000000000000781c */ /* 0x000fca0003f6f018 */
        /* <DEDUP_REMOVED lines=17> */
.L_x_10312:
        /* <DEDUP_REMOVED lines=19> */
[----:B------:R-:W-:-:S08]  /*99f0*/  UMOV UR9, UR10 ;  /* 0x0000000a00097c82 */ /* 0x000fd00008000000 */
        /* <DEDUP_REMOVED lines=29> */
.L_x_10314:
[----:B------:R-:W-:Y:S05]  /*9bd0*/  BSYNC B1 ;  /* 0x0000000000017941 */ /* 0x000fea0003800000 */
.L_x_10313:
        /* <DEDUP_REMOVED lines=30> */
[----:B------:R-:W-:Y:S02]  /*9dc0*/  IMAD R6, R4, UR10, RZ ;  /* 0x0000000a04067c24 */ /* 0x000fe4000f8e02ff */
[----:B------:R-:W-:Y:S01]  /*9dd0*/  IMAD.U32 R4, RZ, RZ, UR8 ;  /* 0x00000008ff047e24 */ /* 0x000fe2000f8e00ff */
[----:B------:R-:W-:Y:S01]  /*9de0*/  ULDC.64 UR8, c[0x0][0xbd8] ;  /* 0x0002f60000087ab9 */ /* 0x000fe20000000a00 */
[----:B------:R-:W-:Y:S02]  /*9df0*/  IMAD.U32 R5, RZ, RZ, UR4 ;  /* 0x00000004ff057e24 */ /* 0x000fe4000f8e00ff */
[----:B------:R-:W-:Y:S02]  /*9e00*/  IMAD R9, R13, R9, R8 ;  /* 0x000000090d097224 */ /* 0x000fe400078e0208 */
        /* <DEDUP_REMOVED lines=38> */
.L_x_10316:
[----:B------:R-:W-:Y:S05]  /*a070*/  BSYNC B1 ;  /* 0x0000000000017941 */ /* 0x000fea0003800000 */
.L_x_10315:
        /* <DEDUP_REMOVED lines=21> */
.L_x_10318:
[----:B------:R-:W-:Y:S05]  /*a1d0*/  BSYNC B1 ;  /* 0x0000000000017941 */ /* 0x000fea0003800000 */
.L_x_10317:
        /* <DEDUP_REMOVED lines=21> */
.L_x_10320:
[----:B------:R-:W-:Y:S05]  /*a330*/  BSYNC B1 ;  /* 0x0000000000017941 */ /* 0x000fea0003800000 */
.L_x_10319:
        /* <DEDUP_REMOVED lines=22> */
.L_x_10311:
[----:B------:R-:W-:Y:S05]  /*a4a0*/  BSYNC B0 ;  /* 0x0000000000007941 */ /* 0x000fea0003800000 */
.L_x_10302:
[----:B------:R-:W-:Y:S02]  /*a4b0*/  ULDC UR4, c[0x0][0xd3c] ;  /* 0x00034f0000047ab9 */ /* 0x000fe40000000800 */
[----:B------:R-:W-:-:S13]  /*a4c0*/  ISETP.GE.AND P0, PT, R7, UR4, PT ;  /* 0x0000000407007c0c */ /* 0x000fda000bf06270 */
[----:B------:R-:W-:Y:S05]  /*a4d0*/  @!P0 BRA `(.L_x_10321) ;  /* 0xffffff6800808947 */ /* 0x000fea000383ffff */
[----:B------:R-:W-:Y:S05]  /*a4e0*/  EXIT ;  /* 0x000000000000794d */ /* 0x000fea0003800000 */
.L_x_10277:
[----:B------:R-:W-:-:S08]  /*a4f0*/  NOP ;  /* 0x0000000000007918 */ /* 0x000fd00000000000 */
[----:B0-----:R-:W0:-:S00]  /*a500*/  USETMAXREG.DEALLOC.CTAPOOL 0x18 ;  /* 0x00000018000079c8 */ /* 0x001e0000080e0500 */
        /* <DEDUP_REMOVED lines=16> */
.L_x_10322:
        /* <DEDUP_REMOVED lines=42> */
.L_x_10328:
        /* <DEDUP_REMOVED lines=12> */
.L_x_10327:
[----:B------:R-:W-:Y:S05]  /*a970*/  BSYNC B0 ;  /* 0x0000000000007941 */ /* 0x000fea0003800000 */
.L_x_10326:
        /* <DEDUP_REMOVED lines=22> */
.L_x_10324:
        /* <DEDUP_REMOVED lines=16> */
.L_x_10329:
        /* <DEDUP_REMOVED lines=25> */
.L_x_10325:
[----:B------:R-:W-:Y:S02]  /*ad70*/  IMAD.MOV.U32 R17, RZ, RZ, RZ ;  /* 0x000000ffff117224 */ /* 0x000fe400078e00ff */
[----:B------:R-:W-:Y:S02]  /*ad80*/  IMAD.U32 R16, RZ, RZ, UR6 ;  /* 0x00000006ff107e24 */ /* 0x000fe4000f8e00ff */
[----:B------:R-:W-:-:S07]  /*ad90*/  IMAD.MOV.U32 R18, RZ, RZ, RZ ;  /* 0x000000ffff127224 */ /* 0x000fce00078e00ff */
.L_x_10330:
[----:B------:R-:W-:-:S13]  /*ada0*/  ISETP.NE.AND P0, PT, R5, RZ, PT ;  /* 0x000000ff0500720c */ /* 0x000fda0003f05270 */
[----:B------:R-:W0:Y:S01]  /*adb0*/  @!P0 S2R R3, SR_CgaCtaId ;  /* 0x0000000000038919 */ /* 0x000e220000008800 */
[----:B------:R-:W-:-:S04]  /*adc0*/  @!P0 MOV R0, 0x400 ;  /* 0x0000040000008802 */ /* 0x000fc80000000f00 */
[----:B0-----:R-:W-:-:S05]  /*add0*/  @!P0 LEA R0, R3, R0, 0x18 ;  /* 0x0000000003008211 */ /* 0x001fca00078ec0ff */
[----:B------:R0:W-:Y:S01]  /*ade0*/  @!P0 STS.128 [R0+0x324d0], R16 ;  /* 0x0324d01000008388 */ /* 0x0001e20000000c00 */
[----:B------:R-:W-:Y:S06]  /*adf0*/  BAR.ARV 0x5, 0x180 ;  /* 0x0146000000007b1d */ /* 0x000fec0000002000 */
.L_x_10323:
        /* <DEDUP_REMOVED lines=28> */
[----:B------:R0:W-:Y:S04]  /*afc0*/  STL [R1+0x10], R3 ;  /* 0x0000100301007387 */ /* 0x0001e80000100800 */
[----:B------:R-:W-:Y:S04]  /*afd0*/  STL [R1+0x6c], RZ ;  /* 0x00006cff01007387 */ /* 0x000fe80000100800 */
[----:B------:R1:W-:Y:S01]  /*afe0*/  STL [R1+0x18], R2 ;  /* 0x0000180201007387 */ /* 0x0003e20000100800 */
[----:B0-----:R-:W-:-:S03]  /*aff0*/  LOP3.LUT R3, R0, 0x40, RZ, 0xfc, !PT ;  /* 0x0000004000037812 */ /* 0x001fc600078efcff */
[----:B------:R0:W-:Y:S01]  /*b000*/  STL [R1+0x8], RZ ;  /* 0x000008ff01007387 */ /* 0x0001e20000100800 */
[C---:B-1----:R-:W-:Y:S02]  /*b010*/  LOP3.LUT R2, R0.reuse, 0x80, RZ, 0xfc, !PT ;  /* 0x0000008000027812 */ /* 0x042fe400078efcff */
[----:B------:R-:W-:-:S07]  /*b020*/  LOP3.LUT R0, R0, 0xc0, RZ, 0xfc, !PT ;  /* 0x000000c000007812 */ /* 0x000fce00078efcff */
.L_x_10439:
[----:B01----:R-:W1:Y:S02]  /*b030*/  LDC.64 R2, c[0x0][0xd88] ;  /* 0x00036200ff027b82 */ /* 0x003e640000000a00 */
[----:B-1----:R-:W-:-:S05]  /*b040*/  IMAD.WIDE R2, R19, 0x4, R2 ;  /* 0x0000000413027825 */ /* 0x002fca00078e0202 */
        /* <DEDUP_REMOVED lines=27> */
[----:B--2---:R-:W-:-:S02]  /*b200*/  IADD3 R2, P3, R10, UR4, RZ ;  /* 0x000000040a027c10 */ /* 0x004fc4000ff7e0ff */
[----:B-1----:R-:W-:Y:S02]  /*b210*/  IADD3 R4, P4, R10, UR8, RZ ;  /* 0x000000080a047c10 */ /* 0x002fe4000ff9e0ff */
        /* <DEDUP_REMOVED lines=8> */
[----:B-1----:R-:W-:-:S04]  /*b2a0*/  @P2 IADD3 R6, P3, R10, UR6, RZ ;  /* 0x000000060a062c10 */ /* 0x002fc8000ff7e0ff */
        /* <DEDUP_REMOVED lines=8> */
[----:B-1----:R-:W-:Y:S01]  /*b330*/  IMAD.U32 R6, RZ, RZ, UR4 ;  /* 0x00000004ff067e24 */ /* 0x002fe2000f8e00ff */
[----:B--2---:R1:W-:Y:S01]  /*b340*/  STL [R1+0x38], R12 ;  /* 0x0000380c01007387 */ /* 0x0043e20000100800 */
[----:B------:R-:W-:Y:S05]  /*b350*/  @P2 BRA `(.L_x_10332) ;  /* 0x0000000000142947 */ /* 0x000fea0003800000 */
[----:B------:R-:W-:Y:S05]  /*b360*/  @!P1 BRA `(.L_x_10332) ;  /* 0x0000000000109947 */ /* 0x000fea0003800000 */
[----:B------:R-:W2:Y:S04]  /*b370*/  LDG.E R7, desc[UR38][R2.64] ;  /* 0x0000002602077981 */ /* 0x000ea8000c1e1900 */
[----:B------:R-:W2:Y:S02]  /*b380*/  LDG.E R2, desc[UR38][R2.64+0x4] ;  /* 0x0000042602027981 */ /* 0x000ea4000c1e1900 */
[----:B--2---:R-:W-:-:S05]  /*b390*/  IMAD.IADD R2, R2, 0x1, -R7 ;  /* 0x0000000102027824 */ /* 0x004fca00078e0a07 */
[----:B------:R2:W-:Y:S02]  /*b3a0*/  STL [R1+0x38], R2 ;  /* 0x0000380201007387 */ /* 0x0005e40000100800 */
.L_x_10332:
[----:B--2---:R-:W-:Y:S01]  /*b3b0*/  IMAD.MOV.U32 R2, RZ, RZ, R11 ;  /* 0x000000ffff027224 */ /* 0x004fe200078e000b */
        /* <DEDUP_REMOVED lines=11> */
.L_x_10333:
[----:B------:R-:W-:Y:S05]  /*b470*/  @!P0 BRA `(.L_x_10334) ;  /* 0x00000000000c8947 */ /* 0x000fea0003800000 */
[----:B------:R-:W2:Y:S04]  /*b480*/  LDG.E R6, desc[UR38][R4.64] ;  /* 0x0000002604067981 */ /* 0x000ea8000c1e1900 */
[----:B------:R-:W2:Y:S02]  /*b490*/  LDG.E R4, desc[UR38][R4.64+0x4] ;  /* 0x0000042604047981 */ /* 0x000ea4000c1e1900 */
[----:B--2---:R-:W-:-:S07]  /*b4a0*/  IMAD.IADD R6, R4, 0x1, -R6 ;  /* 0x0000000104067824 */ /* 0x004fce00078e0a06 */
.L_x_10334:
[----:B-----5:R-:W-:Y:S01]  /*b4b0*/  IMAD.IADD R2, R6, 0x1, -R0 ;  /* 0x0000000106027824 */ /* 0x020fe200078e0a00 */
[----:B------:R-:W-:Y:S03]  /*b4c0*/  BSSY B7, `(.L_x_10335) ;  /* 0x00004e6000077945 */ /* 0x000fe60003800000 */
[C---:B------:R-:W-:Y:S01]  /*b4d0*/  VIADD R0, R2.reuse, 0x5f ;  /* 0x0000005f02007836 */ /* 0x040fe20000000000 */
[----:B------:R3:W-:Y:S01]  /*b4e0*/  STL [R1+0x48], R2 ;  /* 0x0000480201007387 */ /* 0x0007e20000100800 */
[----:B------:R-:W-:Y:S02]  /*b4f0*/  ISETP.GT.AND P0, PT, R2, RZ, PT ;  /* 0x000000ff0200720c */ /* 0x000fe40003f04270 */
[----:B------:R-:W-:-:S05]  /*b500*/  IMAD.HI R0, R0, 0x2aaaaaab, RZ ;  /* 0x2aaaaaab00007827 */ /* 0x000fca00078e02ff */
[----:B---3--:R-:W-:-:S04]  /*b510*/  SHF.R.U32.HI R2, RZ, 0x1f, R0 ;  /* 0x0000001fff027819 */ /* 0x008fc80000011600 */
[----:B------:R-:W-:-:S05]  /*b520*/  LEA.HI.SX32 R0, R0, R2, 0x1c ;  /* 0x0000000200007211 */ /* 0x000fca00078fe2ff */
[----:B------:R3:W-:Y:S01]  /*b530*/  STL [R1+0x30], R0 ;  /* 0x0000300001007387 */ /* 0x0007e20000100800 */
[----:B------:R-:W-:Y:S05]  /*b540*/  @P0 BRA `(.L_x_10336) ;  /* 0x0000000000440947 */ /* 0x000fea0003800000 */
[----:B------:R-:W4:Y:S02]  /*b550*/  S2R R3, SR_TID.X ;  /* 0x0000000000037919 */ /* 0x000f240000002100 */
[----:B----4-:R-:W-:-:S04]  /*b560*/  LOP3.LUT R3, R3, 0x7f, RZ, 0xc0, !PT ;  /* 0x0000007f03037812 */ /* 0x010fc800078ec0ff */
[----:B------:R-:W-:-:S13]  /*b570*/  ISETP.NE.AND P0, PT, R3, RZ, PT ;  /* 0x000000ff0300720c */ /* 0x000fda0003f05270 */
[----:B------:R-:W-:Y:S05]  /*b580*/  @P0 BRA `(.L_x_10337) ;  /* 0x0000004c00640947 */ /* 0x000fea0003800000 */
[----:B------:R-:W4:Y:S01]  /*b590*/  S2R R3, SR_LANEID ;  /* 0x0000000000037919 */ /* 0x000f220000000000 */
[----:B------:R-:W-:Y:S01]  /*b5a0*/  VOTEU.ANY UR4, UPT, PT ;  /* 0x0000000000047886 */ /* 0x000fe200038e0100 */
[----:B------:R-:W5:Y:S01]  /*b5b0*/  LDC.64 R4, c[0x0][0xd60] ;  /* 0x00035800ff047b82 */ /* 0x000f620000000a00 */
[----:B---3--:R-:W4:Y:S08]  /*b5c0*/  FLO.U32 R0, UR4 ;  /* 0x0000000400007d00 */ /* 0x008f3000080e0000 */
[----:B------:R-:W5:Y:S01]  /*b5d0*/  POPC R2, UR4 ;  /* 0x0000000400027d09 */ /* 0x000f620008000000 */
[----:B----4-:R-:W-:-:S13]  /*b5e0*/  ISETP.EQ.U32.AND P0, PT, R0, R3, PT ;  /* 0x000000030000720c */ /* 0x010fda0003f02070 */
[----:B-----5:R-:W3:Y:S01]  /*b5f0*/  @P0 ATOMG.E.ADD.STRONG.GPU PT, R5, desc[UR38][R4.64], R2 ;  /* 0x00000002040509a8 */ /* 0x020ee200081ee1e6 */
[----:B------:R-:W4:Y:S02]  /*b600*/  S2R R3, SR_LTMASK ;  /* 0x0000000000037919 */ /* 0x000f240000003900 */
[----:B----4-:R-:W-:-:S06]  /*b610*/  LOP3.LUT R3, R3, UR4, RZ, 0xc0, !PT ;  /* 0x0000000403037c12 */ /* 0x010fcc000f8ec0ff */
[----:B------:R-:W4:Y:S01]  /*b620*/  POPC R3, R3 ;  /* 0x0000000300037309 */ /* 0x000f220000000000 */
[----:B---3--:R-:W4:Y:S02]  /*b630*/  SHFL.IDX PT, R0, R5, R0, 0x1f ;  /* 0x00001f0005007589 */ /* 0x008f2400000e0000 */
[----:B----4-:R-:W-:Y:S01]  /*b640*/  IADD3 R16, R0, UR40, R3 ;  /* 0x0000002800107c10 */ /* 0x010fe2000fffe003 */
[----:B------:R-:W-:Y:S06]  /*b650*/  BRA `(.L_x_10337) ;  /* 0x0000004c00307947 */ /* 0x000fec0003800000 */
.L_x_10336:
[----:B---3--:R-:W3:Y:S01]  /*b660*/  LDL R0, [R1+0x4] ;  /* 0x0000040001007983 */ /* 0x008ee20000100800 */
        /* <DEDUP_REMOVED lines=16> */
[----:B-1----:R-:W-:Y:S02]  /*b770*/  IMAD.MOV.U32 R12, RZ, RZ, 0x1 ;  /* 0x00000001ff0c7424 */ /* 0x002fe400078e00ff */
[----:B------:R-:W-:-:S07]  /*b780*/  IMAD.MOV.U32 R13, RZ, RZ, RZ ;  /* 0x000000ffff0d7224 */ /* 0x000fce00078e00ff */
[----:B------:R-:W-:-:S07]  /*b790*/  LEPC R20, `(.L_x_10339) ;  /* 0x000000001014794e */ /* 0x000fce0000000000 */
[----:B0--3--:R-:W-:Y:S05]  /*b7a0*/  CALL.ABS.NOINC R2 ;  /* 0x0000000002007343 */ /* 0x009fea0003c00000 */
.L_x_10339:
[----:B------:R-:W-:Y:S05]  /*b7b0*/  BSYNC B6 ;  /* 0x0000000000067941 */ /* 0x000fea0003800000 */
.L_x_10338:
        /* <DEDUP_REMOVED lines=17> */
[----:B-1----:R-:W-:Y:S02]  /*b8d0*/  IMAD.MOV.U32 R12, RZ, RZ, 0x1 ;  /* 0x00000001ff0c7424 */ /* 0x002fe400078e00ff */
[----:B---3--:R-:W-:-:S07]  /*b8e0*/  IMAD.MOV.U32 R13, RZ, RZ, RZ ;  /* 0x000000ffff0d7224 */ /* 0x008fce00078e00ff */
[----:B------:R-:W-:-:S07]  /*b8f0*/  LEPC R20, `(.L_x_10342) ;  /* 0x000000001014794e */ /* 0x000fce0000000000 */
[----:B0---4-:R-:W-:Y:S05]  /*b900*/  CALL.ABS.NOINC R2 ;  /* 0x0000000002007343 */ /* 0x011fea0003c00000 */
.L_x_10342:
        /* <DEDUP_REMOVED lines=16> */
.L_x_10341:
[----:B------:R-:W-:Y:S05]  /*ba10*/  BSYNC B6 ;  /* 0x0000000000067941 */ /* 0x000fea0003800000 */
.L_x_10340:
        /* <DEDUP_REMOVED lines=10> */
[----:B--2---:R2:W3:Y:S01]  /*bac0*/  @P0 LDG.E R7, desc[UR38][R2.64] ;  /* 0x0000002602070981 */ /* 0x0044e2000c1e1900 */
[----:B-----5:R-:W-:Y:S01]  /*bad0*/  VIADD R9, R0, 0xffffffff ;  /* 0xffffffff00097836 */ /* 0x020fe20000000000 */
[----:B--2---:R-:W2:Y:S01]  /*bae0*/  LDC.64 R2, c[0x0][0x418] ;  /* 0x00010600ff027b82 */ /* 0x004ea20000000a00 */
[----:B---3--:R-:W-:Y:S01]  /*baf0*/  SHF.R.S32.HI R8, RZ, 0x1f, R7 ;  /* 0x0000001fff087819 */ /* 0x008fe20000011407 */
[----:B------:R3:W-:Y:S04]  /*bb00*/  @P0 STL [R1+0xc], R7 ;  /* 0x00000c0701000387 */ /* 0x0007e80000100800 */
[----:B------:R3:W-:Y:S04]  /*bb10*/  STL [R1+0x2c], R9 ;  /* 0x00002c0901007387 */ /* 0x0007e80000100800 */
        /* <DEDUP_REMOVED lines=10> */
.L_x_10456:
[----:B--2---:R-:W2:Y:S01]  /*bbc0*/  LDL.LU R4, [R1+0x14] ;  /* 0x0000140001047983 */ /* 0x004ea20000300800 */
[----:B------:R-:W-:Y:S02]  /*bbd0*/  PLOP3.LUT P1, PT, PT, PT, PT, 0x8, 0x0 ;  /* 0x000000000000781c */ /* 0x000fe40003f2e170 */
[----:B---3--:R-:W-:Y:S01]  /*bbe0*/  ISETP.NE.AND P0, PT, R14, RZ, PT ;  /* 0x000000ff0e00720c */ /* 0x008fe20003f05270 */
        /* <DEDUP_REMOVED lines=8> */
.L_x_10459:
[----:B------:R-:W-:Y:S05]  /*bc70*/  @!P6 BRA `(.L_x_10344) ;  /* 0x000000040014e947 */ /* 0x000fea0003800000 */
[----:B------:R2:W-:Y:S01]  /*bc80*/  STL [R1+0x70], R9 ;  /* 0x0000700901007387 */ /* 0x0005e20000100800 */
[----:B------:R-:W-:-:S04]  /*bc90*/  ISETP.NE.U32.AND P0, PT, R2, RZ, PT ;  /* 0x000000ff0200720c */ /* 0x000fc80003f05070 */
[----:B------:R-:W-:-:S13]  /*bca0*/  ISETP.NE.AND.EX P0, PT, R3, RZ, PT, P0 ;  /* 0x000000ff0300720c */ /* 0x000fda0003f05300 */
[----:B--2---:R-:W-:Y:S05]  /*bcb0*/  @!P0 BRA `(.L_x_10346) ;  /* 0x0000000000508947 */ /* 0x004fea0003800000 */
[----:B------:R-:W2:Y:S01]  /*bcc0*/  LDC R6, c[0x0][0x43c] ;  /* 0x00010f00ff067b82 */ /* 0x000ea20000000800 */
[----:B---3--:R-:W-:Y:S01]  /*bcd0*/  IMAD.MOV.U32 R0, RZ, RZ, R9 ;  /* 0x000000ffff007224 */ /* 0x008fe200078e0009 */
[----:B------:R-:W-:Y:S01]  /*bce0*/  ULDC.64 UR4, c[0x0][0x428] ;  /* 0x00010a0000047ab9 */ /* 0x000fe20000000a00 */
[----:B--2---:R-:W-:-:S13]  /*bcf0*/  ISETP.NE.AND P0, PT, R6, 0x1, PT ;  /* 0x000000010600780c */ /* 0x004fda0003f05270 */
        /* <DEDUP_REMOVED lines=14> */
[----:B------:R-:W2:Y:S04]  /*bde0*/  LDG.E R0, desc[UR38][R2.64] ;  /* 0x0000002602007981 */ /* 0x000ea8000c1e1900 */
[----:B--2---:R2:W-:Y:S02]  /*bdf0*/  STL [R1], R0 ;  /* 0x0000000001007387 */ /* 0x0045e40000100800 */
.L_x_10346:
[----:B------:R-:W4:Y:S04]  /*be00*/  LDL R7, [R1+0x4] ;  /* 0x0000040001077983 */ /* 0x000f280000100800 */
[----:B--23--:R-:W4:Y:S04]  /*be10*/  LDL R0, [R1+0x8] ;  /* 0x0000080001007983 */ /* 0x00cf280000100800 */
[----:B------:R-:W2:Y:S01]  /*be20*/  LDL R2, [R1+0x18] ;  /* 0x0000180001027983 */ /* 0x000ea20000100800 */
[----:B----4-:R-:W-:Y:S01]  /*be30*/  IMAD R0, R0, 0x8, R7 ;  /* 0x0000000800007824 */ /* 0x010fe200078e0207 */
[----:B--2---:R-:W-:-:S04]  /*be40*/  SHF.L.U32 R2, R2, 0x1f, RZ ;  /* 0x0000001f02027819 */ /* 0x004fc800000006ff */
[----:B------:R-:W2:Y:S02]  /*be50*/  SYNCS.PHASECHK.TRANS64.TRYWAIT P0, [R0+URZ+0x32440], R2 ;  /* 0x03244002000075a7 */ /* 0x000ea4000800017f */
[----:B--2---:R-:W-:Y:S05]  /*be60*/  @!P0 BRA `(.L_x_10347) ;  /* 0x00000054008c8947 */ /* 0x004fea0003800000 */
.L_x_10460:
        /* <DEDUP_REMOVED lines=11> */
.L_x_10348:
[----:B------:R-:W3:Y:S04]  /*bf20*/  LDL R7, [R1+0x4] ;  /* 0x0000040001077983 */ /* 0x000ee80000100800 */
[----:B------:R-:W3:Y:S04]  /*bf30*/  LDL R6, [R1+0x8] ;  /* 0x0000080001067983 */ /* 0x000ee80000100800 */
[----:B------:R-:W4:Y:S04]  /*bf40*/  LDL R5, [R1+0x70] ;  /* 0x0000700001057983 */ /* 0x000f280000100800 */
[----:B------:R-:W5:Y:S04]  /*bf50*/  LDL R4, [R1+0x20] ;  /* 0x0000200001047983 */ /* 0x000f680000100800 */
[----:B------:R-:W5:Y:S04]  /*bf60*/  LDL R3, [R1] ;  /* 0x0000000001037983 */ /* 0x000f680000100800 */
[----:B--2---:R-:W2:Y:S01]  /*bf70*/  LDL.LU R2, [R1+0x14] ;  /* 0x0000140001027983 */ /* 0x004ea20000300800 */
        /* <DEDUP_REMOVED lines=8> */
[----:B---3--:R-:W-:Y:S01]  /*c000*/  IMAD R0, R6, 0x3000, R7 ;  /* 0x0000300006007824 */ /* 0x008fe200078e0207 */
[----:B----4-:R-:W-:-:S04]  /*c010*/  R2UR UR11, R5 ;  /* 0x00000000050b72ca */ /* 0x010fc800000e0000 */
[----:B------:R-:W-:Y:S02]  /*c020*/  R2UR UR8, R0 ;  /* 0x00000000000872ca */ /* 0x000fe400000e0000 */
[----:B-----5:R-:W-:Y:S02]  /*c030*/  R2UR UR4, R4 ;  /* 0x00000000040472ca */ /* 0x020fe400000e0000 */
[----:B------:R-:W-:Y:S02]  /*c040*/  R2UR UR13, R3 ;  /* 0x00000000030d72ca */ /* 0x000fe400000e0000 */
[----:B--2---:R-:W-:-:S07]  /*c050*/  LOP3.LUT R2, R2, 0xfffffffe, RZ, 0xc0, !PT ;  /* 0xfffffffe02027812 */ /* 0x004fce00078ec0ff */
[----:B------:R-:W-:Y:S01]  /*c060*/  UIADD3 UR8, UR8, 0x1c400, URZ ;  /* 0x0001c40008087890 */ /* 0x000fe2000fffe03f */
[----:B------:R-:W-:Y:S01]  /*c070*/  @P0 LOP3.LUT R2, R2, 0x1, RZ, 0xfc, !PT ;  /* 0x0000000102020812 */ /* 0x000fe200078efcff */
[----:B------:R-:W-:-:S03]  /*c080*/  UIMAD UR11, UR11, 0x60, UR4 ;  /* 0x000000600b0b78a4 */ /* 0x000fc6000f8e0204 */
[----:B------:R-:W-:Y:S01]  /*c090*/  UMOV UR4, 0x0 ;  /* 0x0000000000047882 */ /* 0x000fe20000000000 */
[----:B------:R2:W-:Y:S05]  /*c0a0*/  STL [R1+0x14], R2 ;  /* 0x0000140201007387 */ /* 0x0005ea0000100800 */
[----:B------:R2:W-:Y:S01]  /*c0b0*/  UTMALDG.4D [UR8], [UR6], desc[UR4] ;  /* 0x00000408060075b4 */ /* 0x0005e20008019000 */
[----:B------:R-:W-:Y:S02]  /*c0c0*/  NOP ;  /* 0x0000000000007918 */ /* 0x000fe40000000000 */
.L_x_10344:
        /* <DEDUP_REMOVED lines=33> */
[----:B-1----:R-:W-:Y:S02]  /*c2e0*/  IMAD.MOV.U32 R12, RZ, RZ, 0x1 ;  /* 0x00000001ff0c7424 */ /* 0x002fe400078e00ff */
[----:B------:R-:W-:-:S07]  /*c2f0*/  IMAD.MOV.U32 R13, RZ, RZ, RZ ;  /* 0x000000ffff0d7224 */ /* 0x000fce00078e00ff */
[----:B------:R-:W-:-:S07]  /*c300*/  LEPC R20, `(.L_x_10350) ;  /* 0x000000001014794e */ /* 0x000fce0000000000 */
[----:B0-2---:R-:W-:Y:S05]  /*c310*/  CALL.ABS.NOINC R2 ;  /* 0x0000000002007343 */ /* 0x005fea0003c00000 */
.L_x_10350:
[----:B------:R-:W-:Y:S05]  /*c320*/  BSYNC B6 ;  /* 0x0000000000067941 */ /* 0x000fea0003800000 */
.L_x_10349:
[----:B------:R-:W3:Y:S01]  /*c330*/  LDL R4, [R1+0x40] ;  /* 0x0000400001047983 */ /* 0x000ee20000100800 */
[----:B------:R-:W4:Y:S03]  /*c340*/  LDC R6, c[0x0][0x448] ;  /* 0x00011200ff067b82 */ /* 0x000f260000000800 */
[----:B------:R-:W3:Y:S04]  /*c350*/  LDL R10, [R1+0x28] ;  /* 0x00002800010a7983 */ /* 0x000ee80000100800 */
[----:B------:R-:W3:Y:S01]  /*c360*/  LDL R9, [R1+0x50] ;  /* 0x0000500001097983 */ /* 0x000ee20000100800 */
[----:B--2---:R-:W2:Y:S01]  /*c370*/  S2R R2, SR_TID.X ;  /* 0x0000000000027919 */ /* 0x004ea20000002100 */
[----:B------:R-:W0:Y:S02]  /*c380*/  S2R R0, SR_TID.X ;  /* 0x0000000000007919 */ /* 0x000e240000002100 */
[----:B------:R-:W3:Y:S04]  /*c390*/  LDL R8, [R1+0x58] ;  /* 0x0000580001087983 */ /* 0x000ee80000100800 */
[----:B------:R-:W3:Y:S01]  /*c3a0*/  LDL R7, [R1+0x34] ;  /* 0x0000340001077983 */ /* 0x000ee20000100800 */
[----:B----4-:R-:W-:Y:S01]  /*c3b0*/  ISETP.NE.AND P0, PT, R6, 0x1, PT ;  /* 0x000000010600780c */ /* 0x010fe20003f05270 */
[----:B------:R-:W-:Y:S01]  /*c3c0*/  IMAD.SHL.U32 R17, R17, 0x80, RZ ;  /* 0x0000008011117824 */ /* 0x000fe200078e00ff */
[----:B------:R-:W-:Y:S01]  /*c3d0*/  ULDC.64 UR4, c[0x0][0x298] ;  /* 0x0000a60000047ab9 */ /* 0x000fe20000000a00 */
[----:B------:R-:W-:-:S10]  /*c3e0*/  ULDC.64 UR6, c[0x0][0x280] ;  /* 0x0000a00000067ab9 */ /* 0x000fd40000000a00 */
[----:B------:R-:W4:Y:S01]  /*c3f0*/  @P0 LDC R3, c[0x0][0x450] ;  /* 0x00011400ff030b82 */ /* 0x000f220000000800 */
[----:B--2---:R-:W-:-:S04]  /*c400*/  LOP3.LUT R2, R2, 0x7f, RZ, 0xc0, !PT ;  /* 0x0000007f02027812 */ /* 0x004fc800078ec0ff */
[----:B------:R-:W-:Y:S01]  /*c410*/  SHF.R.U32.HI R2, RZ, 0x3, R2 ;  /* 0x00000003ff027819 */ /* 0x000fe20000011602 */
[----:B0-----:R-:W-:-:S05]  /*c420*/  IMAD.SHL.U32 R0, R0, 0x10, RZ ;  /* 0x0000001000007824 */ /* 0x001fca00078e00ff */
[----:B------:R-:W-:Y:S02]  /*c430*/  LOP3.LUT R0, R2, 0x70, R0, 0xf8, !PT ;  /* 0x0000007002007812 */ /* 0x000fe400078ef800 */
[----:B------:R-:W0:Y:S02]  /*c440*/  @P0 LDC R2, c[0x0][0x44c] ;  /* 0x00011300ff020b82 */ /* 0x000e240000000800 */
[----:B------:R-:W-:-:S05]  /*c450*/  LOP3.LUT R5, R0, R17, RZ, 0xfc, !PT ;  /* 0x0000001100057212 */ /* 0x000fca00078efcff */
        /* <DEDUP_REMOVED lines=27> */
[----:B--2---:R-:W2:Y:S01]  /*c610*/  S2R R5, SR_TID.X ;  /* 0x0000000000057919 */ /* 0x004ea20000002100 */
[----:B------:R-:W-:Y:S02]  /*c620*/  IMAD.IADD R3, R3, 0x1, R4 ;  /* 0x0000000103037824 */ /* 0x000fe400078e0204 */
[----:B------:R-:W-:-:S05]  /*c630*/  SHF.R.S32.HI R4, RZ, 0x1f, R0 ;  /* 0x0000001fff047819 */ /* 0x000fca0000011400 */
[----:B------:R-:W-:Y:S02]  /*c640*/  IMAD R4, R4, UR4, RZ ;  /* 0x0000000404047c24 */ /* 0x000fe4000f8e02ff */
[----:B------:R-:W-:Y:S01]  /*c650*/  IMAD.WIDE.U32 R2, R0, UR4, R2 ;  /* 0x0000000400027c25 */ /* 0x000fe2000f8e0002 */
[----:B------:R-:W-:-:S03]  /*c660*/  ULDC UR4, c[0x0][0x2b8] ;  /* 0x0000ae0000047ab9 */ /* 0x000fc60000000800 */
[----:B------:R-:W-:Y:S01]  /*c670*/  IMAD R4, R0, UR5, R4 ;  /* 0x0000000500047c24 */ /* 0x000fe2000f8e0204 */
[----:B------:R-:W-:-:S03]  /*c680*/  LEA R0, P1, R2, UR6, 0x1 ;  /* 0x0000000602007c11 */ /* 0x000fc6000f8208ff */
[----:B------:R-:W-:Y:S02]  /*c690*/  IMAD.IADD R4, R3, 0x1, R4 ;  /* 0x0000000103047824 */ /* 0x000fe400078e0204 */
[----:B--2---:R-:W-:-:S05]  /*c6a0*/  IMAD.SHL.U32 R10, R5, 0x8, RZ ;  /* 0x00000008050a7824 */ /* 0x004fca00078e00ff */
[----:B------:R-:W-:Y:S02]  /*c6b0*/  LOP3.LUT R10, R10, 0x38, RZ, 0xc0, !PT ;  /* 0x000000380a0a7812 */ /* 0x000fe400078ec0ff */
[----:B------:R-:W-:Y:S02]  /*c6c0*/  LOP3.LUT R5, R5, 0x7f, RZ, 0xc0, !PT ;  /* 0x0000007f05057812 */ /* 0x000fe400078ec0ff */
[----:B------:R-:W-:Y:S01]  /*c6d0*/  ISETP.GE.AND P0, PT, R10, UR4, PT ;  /* 0x000000040a007c0c */ /* 0x000fe2000bf06270 */
[----:B------:R-:W-:Y:S01]  /*c6e0*/  UMOV UR4, 0xffffffff ;  /* 0xffffffff00047882 */ /* 0x000fe20000000000 */
[----:B------:R-:W-:Y:S02]  /*c6f0*/  LEA.HI.X R2, R2, UR7, R4, 0x1, P1 ;  /* 0x0000000702027c11 */ /* 0x000fe400088f0c04 */
[----:B------:R-:W-:Y:S01]  /*c700*/  SHF.R.U32.HI R8, RZ, 0x3, R5 ;  /* 0x00000003ff087819 */ /* 0x000fe20000011605 */
[----:B0-----:R-:W-:Y:S08]  /*c710*/  BRA.DIV UR4, `(.L_x_10351) ;  /* 0x0000004e04747947 */ /* 0x001ff0000b800000 */
[----:B------:R-:W2:Y:S01]  /*c720*/  LDL R7, [R1+0x38] ;  /* 0x0000380001077983 */ /* 0x000ea20000100800 */
[----:B------:R-:W-:-:S03]  /*c730*/  IMAD.IADD R17, R8, 0x1, R17 ;  /* 0x0000000108117824 */ /* 0x000fc600078e0211 */
[----:B------:R-:W0:Y:S01]  /*c740*/  SHFL.IDX PT, R5, R0, RZ, 0x181f ;  /* 0x00181fff00057589 */ /* 0x000e2200000e0000 */
[----:B------:R-:W-:-:S03]  /*c750*/  VIADD R8, R17, 0x10 ;  /* 0x0000001011087836 */ /* 0x000fc60000000000 */
[----:B------:R-:W3:Y:S04]  /*c760*/  SHFL.IDX PT, R4, R2, RZ, 0x181f ;  /* 0x00181fff02047589 */ /* 0x000ee800000e0000 */
[----:B------:R4:W-:Y:S01]  /*c770*/  STL [R1+0x3c], R8 ;  /* 0x00003c0801007387 */ /* 0x0009e20000100800 */
[----:B--2---:R-:W-:-:S03]  /*c780*/  IMAD R3, R7, R6, RZ ;  /* 0x0000000607037224 */ /* 0x004fc600078e02ff */
[----:B------:R-:W2:Y:S02]  /*c790*/  SHFL.IDX PT, R6, R0, 0x1, 0x181f ;  /* 0x00381f0000067f89 */ /* 0x000ea400000e0000 */
[CC--:B------:R-:W-:Y:S02]  /*c7a0*/  ISETP.GE.AND P1, PT, R17.reuse, R3.reuse, PT ;  /* 0x000000031100720c */ /* 0x0c0fe40003f26270 */
[----:B------:R-:W1:Y:S01]  /*c7b0*/  SHFL.IDX PT, R7, R2, 0x1, 0x181f ;  /* 0x00381f0002077f89 */ /* 0x000e6200000e0000 */
[----:B------:R-:W-:Y:S01]  /*c7c0*/  ISETP.GE.AND P2, PT, R8, R3, PT ;  /* 0x000000030800720c */ /* 0x000fe20003f46270 */
[----:B----4-:R-:W-:-:S05]  /*c7d0*/  VIADD R8, R17, 0x20 ;  /* 0x0000002011087836 */ /* 0x010fca0000000000 */
[----:B------:R-:W-:Y:S04]  /*c7e0*/  STL [R1+0x4c], R8 ;  /* 0x00004c0801007387 */ /* 0x000fe80000100800 */
[----:B0-----:R-:W-:-:S05]  /*c7f0*/  @!P1 LEA R5, P3, R10, R5, 0x1 ;  /* 0x000000050a059211 */ /* 0x001fca00078608ff */
[----:B---3--:R-:W-:-:S05]  /*c800*/  @!P1 IMAD.X R4, RZ, RZ, R4, P3 ;  /* 0x000000ffff049224 */ /* 0x008fca00018e0604 */
[----:B------:R-:W-:-:S04]  /*c810*/  @!P1 LOP3.LUT R5, R5, R4, RZ, 0x3c, !PT ;  /* 0x0000000405059212 */ /* 0x000fc800078e3cff */
[----:B------:R-:W-:-:S04]  /*c820*/  @!P1 LOP3.LUT R4, R5, R4, RZ, 0x3c, !PT ;  /* 0x0000000405049212 */ /* 0x000fc800078e3cff */
[----:B------:R-:W-:-:S05]  /*c830*/  @!P1 LOP3.LUT R5, R5, R4, RZ, 0x3c, !PT ;  /* 0x0000000405059212 */ /* 0x000fca00078e3cff */
[----:B-----5:R2:W-:Y:S02]  /*c840*/  @!P1 LDGSTS.E.BYPASS.LTC128B.128 [R9+0x18400], desc[UR38][R4.64], !P0 ;  /* 0x1840000004099fae */ /* 0x0205e4000c101d66 */
[----:B--2---:R-:W-:Y:S02]  /*c850*/  @!P2 LEA R5, P1, R10, R6, 0x1 ;  /* 0x000000060a05a211 */ /* 0x004fe400078208ff */
[----:B------:R-:W-:Y:S03]  /*c860*/  SHFL.IDX PT, R6, R2, 0x2, 0x181f ;  /* 0x00581f0002067f89 */ /* 0x000fe600000e0000 */
[----:B-1----:R-:W-:Y:S01]  /*c870*/  @!P2 IMAD.X R4, RZ, RZ, R7, P1 ;  /* 0x000000ffff04a224 */ /* 0x002fe200008e0607 */
[----:B------:R-:W-:Y:S01]  /*c880*/  ISETP.GE.AND P1, PT, R8, R3, PT ;  /* 0x000000030800720c */ /* 0x000fe20003f26270 */
[----:B------:R-:W-:-:S03]  /*c890*/  VIADD R7, R17, 0x30 ;  /* 0x0000003011077836 */ /* 0x000fc60000000000 */
[-C--:B------:R-:W-:Y:S02]  /*c8a0*/  @!P2 LOP3.LUT R5, R5, R4.reuse, RZ, 0x3c, !PT ;  /* 0x000000040505a212 */ /* 0x080fe400078e3cff */
[----:B------:R-:W-:Y:S02]  /*c8b0*/  STL [R1+0x54], R7 ;  /* 0x0000540701007387 */ /* 0x000fe40000100800 */
        /* <DEDUP_REMOVED lines=54> */
.L_x_10477:
        /* <DEDUP_REMOVED lines=12> */
.L_x_10352:
[----:B-1----:R-:W2:Y:S01]  /*cce0*/  LDL R2, [R1+0x4] ;  /* 0x0000040001027983 */ /* 0x002ea20000100800 */
[----:B------:R-:W-:Y:S02]  /*ccf0*/  PLOP3.LUT P1, PT, P1, P0, PT, 0xa2, 0x0 ;  /* 0x000000000000781c */ /* 0x000fe40000f21472 */
[----:B--2---:R-:W-:-:S08]  /*cd00*/  @P0 R2UR P1, UR4, R2 ;  /* 0x00000000020402ca */ /* 0x004fd00000020000 */
[----:B------:R-:W-:-:S05]  /*cd10*/  @P0 PLOP3.LUT P0, PT, P1, PT, PT, 0x80, 0x0 ;  /* 0x000000000000081c */ /* 0x000fca0000f0f070 */
[----:B------:R-:W-:Y:S01]  /*cd20*/  @!P1 SYNCS.ARRIVE.TRANS64.RED.A0T1 RZ, [UR4+0x32400], RZ ;  /* 0x032400ffffff99a7 */ /* 0x000fe20008200404 */
[----:B------:R-:W-:Y:S07]  /*cd30*/  @!P1 ARRIVES.LDGSTSBAR.64.TRANSCNT [UR4+0x32400] ;  /* 0x03240000ff0099b0 */ /* 0x000fee0008000a84 */
[----:B------:R-:W-:Y:S05]  /*cd40*/  @P0 BRA.U.ANY `(.L_x_10352) ;  /* 0xfffffffd00e40947 */ /* 0x000fea000393ffff */
[----:B------:R-:W-:Y:S01]  /*cd50*/  NOP ;  /* 0x0000000000007918 */ /* 0x000fe20000000000 */
[----:B------:R-:W2:Y:S01]  /*cd60*/  LDL.LU R0, [R1+0x40] ;  /* 0x0000400001007983 */ /* 0x000ea20000300800 */
[----:B------:R0:W-:Y:S01]  /*cd70*/  SYNCS.ARRIVE.TRANS64.A1T0 RZ, [R2+URZ+0x32400], RZ ;  /* 0x032400ff02ff79a7 */ /* 0x0001e2000810003f */
[----:B------:R-:W-:Y:S02]  /*cd80*/  ULDC.64 UR4, c[0x0][0x398] ;  /* 0x0000e60000047ab9 */ /* 0x000fe40000000a00 */
        /* <DEDUP_REMOVED lines=27> */
.L_x_10354:
[----:B------:R-:W-:Y:S05]  /*cf40*/  BSYNC B6 ;  /* 0x0000000000067941 */ /* 0x000fea0003800000 */
.L_x_10353:
[----:B------:R-:W2:Y:S01]  /*cf50*/  LDL.LU R6, [R1+0x28] ;  /* 0x0000280001067983 */ /* 0x000ea20000300800 */
[----:B------:R-:W-:Y:S01]  /*cf60*/  ULDC.64 UR4, c[0x0][0x3d8] ;  /* 0x0000f60000047ab9 */ /* 0x000fe20000000a00 */
[----:B------:R-:W-:Y:S02]  /*cf70*/  ULDC.64 UR6, c[0x0][0x390] ;  /* 0x0000e40000067ab9 */ /* 0x000fe40000000a00 */
[----:B0-----:R-:W2:Y:S04]  /*cf80*/  LDL.LU.64 R2, [R1+0x40] ;  /* 0x0000400001027983 */ /* 0x001ea80000300a00 */
[----:B------:R-:W3:Y:S04]  /*cf90*/  LDL.LU R0, [R1+0x50] ;  /* 0x0000500001007983 */ /* 0x000ee80000300800 */
[----:B------:R-:W4:Y:S04]  /*cfa0*/  LDL.LU R5, [R1+0x58] ;  /* 0x0000580001057983 */ /* 0x000f280000300800 */
[----:B------:R-:W4:Y:S04]  /*cfb0*/  LDL.LU R4, [R1+0x34] ;  /* 0x0000340001047983 */ /* 0x000f280000300800 */
[----:B------:R-:W4:Y:S01]  /*cfc0*/  LDL.LU R7, [R1+0x24] ;  /* 0x0000240001077983 */ /* 0x000f220000300800 */
[----:B-----5:R-:W0:Y:S01]  /*cfd0*/  S2R R8, SR_TID.X ;  /* 0x0000000000087919 */ /* 0x020e220000002100 */
[----:B--2---:R-:W-:-:S02]  /*cfe0*/  IMAD.MOV.U32 R3, RZ, RZ, R6 ;  /* 0x000000ffff037224 */ /* 0x004fc400078e0006 */
[----:B------:R-:W1:Y:S01]  /*cff0*/  LDC R6, c[0x0][0x448] ;  /* 0x00011200ff067b82 */ /* 0x000e620000000800 */
[----:B---3--:R-:W-:Y:S02]  /*d000*/  IMAD R0, R0, UR4, RZ ;  /* 0x0000000400007c24 */ /* 0x008fe4000f8e02ff */
[----:B------:R-:W-:-:S04]  /*d010*/  IMAD.WIDE.U32 R2, R18, UR4, R2 ;  /* 0x0000000412027c25 */ /* 0x000fc8000f8e0002 */
[----:B------:R-:W-:Y:S01]  /*d020*/  IMAD R0, R18, UR5, R0 ;  /* 0x0000000512007c24 */ /* 0x000fe2000f8e0200 */
[----:B------:R-:W-:-:S03]  /*d030*/  ULDC.64 UR4, c[0x0][0x3e0] ;  /* 0x0000f80000047ab9 */ /* 0x000fc60000000a00 */
[----:B------:R-:W-:Y:S02]  /*d040*/  IMAD.IADD R3, R3, 0x1, R0 ;  /* 0x0000000103037824 */ /* 0x000fe400078e0200 */
[----:B----4-:R-:W-:Y:S01]  /*d050*/  IMAD R0, R5, UR4, RZ ;  /* 0x0000000405007c24 */ /* 0x010fe2000f8e02ff */
[----:B-1----:R-:W-:Y:S01]  /*d060*/  ISETP.NE.AND P0, PT, R6, 0x1, PT ;  /* 0x000000010600780c */ /* 0x002fe20003f05270 */
[----:B------:R-:W-:-:S04]  /*d070*/  IMAD.WIDE.U32 R2, R4, UR4, R2 ;  /* 0x0000000404027c25 */ /* 0x000fc8000f8e0002 */
[----:B------:R-:W-:Y:S01]  /*d080*/  IMAD R0, R4, UR5, R0 ;  /* 0x0000000504007c24 */ /* 0x000fe2000f8e0200 */
[----:B------:R-:W-:-:S07]  /*d090*/  ULDC.64 UR4, c[0x0][0x3d0] ;  /* 0x0000f40000047ab9 */ /* 0x000fce0000000a00 */
[----:B------:R-:W1:Y:S08]  /*d0a0*/  @P0 LDC R4, c[0x0][0x44c] ;  /* 0x00011300ff040b82 */ /* 0x000e700000000800 */
[----:B------:R-:W2:Y:S01]  /*d0b0*/  @P0 LDC R5, c[0x0][0x450] ;  /* 0x00011400ff050b82 */ /* 0x000ea20000000800 */
[----:B------:R-:W-:Y:S02]  /*d0c0*/  IMAD.IADD R3, R3, 0x1, R0 ;  /* 0x0000000103037824 */ /* 0x000fe400078e0200 */
[----:B------:R-:W-:-:S02]  /*d0d0*/  IMAD.MOV.U32 R0, RZ, RZ, R7 ;  /* 0x000000ffff007224 */ /* 0x000fc400078e0007 */
[----:B-1----:R-:W-:-:S05]  /*d0e0*/  @P0 IMAD.HI.U32 R4, R7, R4, RZ ;  /* 0x0000000407040227 */ /* 0x002fca00078e00ff */
[----:B--2---:R-:W-:-:S04]  /*d0f0*/  @P0 SHF.R.U32.HI R0, RZ, R5, R4 ;  /* 0x00000005ff000219 */ /* 0x004fc80000011604 */
[--C-:B------:R-:W-:Y:S01]  /*d100*/  SHF.R.S32.HI R5, RZ, 0x1f, R0.reuse ;  /* 0x0000001fff057819 */ /* 0x100fe20000011400 */
[----:B------:R-:W-:-:S04]  /*d110*/  IMAD.MOV R4, RZ, RZ, -R0 ;  /* 0x000000ffff047224 */ /* 0x000fc800078e0a00 */
[----:B------:R-:W-:Y:S02]  /*d120*/  IMAD R5, R5, UR4, RZ ;  /* 0x0000000405057c24 */ /* 0x000fe4000f8e02ff */
[----:B------:R-:W-:-:S04]  /*d130*/  IMAD.WIDE.U32 R2, R0, UR4, R2 ;  /* 0x0000000400027c25 */ /* 0x000fc8000f8e0002 */
[----:B------:R-:W-:Y:S02]  /*d140*/  IMAD R4, R6, R4, R7 ;  /* 0x0000000406047224 */ /* 0x000fe400078e0207 */
[----:B------:R-:W-:Y:S01]  /*d150*/  IMAD R0, R0, UR5, R5 ;  /* 0x0000000500007c24 */ /* 0x000fe2000f8e0205 */
[----:B------:R-:W-:Y:S01]  /*d160*/  ULDC.64 UR4, c[0x0][0x3c8] ;  /* 0x0000f20000047ab9 */ /* 0x000fe20000000a00 */
[C---:B0-----:R-:W-:Y:S02]  /*d170*/  IMAD.SHL.U32 R7, R8.reuse, 0x8, RZ ;  /* 0x0000000808077824 */ /* 0x041fe400078e00ff */
[----:B------:R-:W-:Y:S01]  /*d180*/  IMAD.IADD R3, R3, 0x1, R0 ;  /* 0x0000000103037824 */ /* 0x000fe200078e0200 */
[----:B------:R-:W-:Y:S01]  /*d190*/  SHF.R.S32.HI R0, RZ, 0x1f, R4 ;  /* 0x0000001fff007819 */ /* 0x000fe20000011404 */
[----:B------:R-:W-:-:S04]  /*d1a0*/  IMAD.SHL.U32 R8, R8, 0x8, RZ ;  /* 0x0000000808087824 */ /* 0x000fc800078e00ff */
[----:B------:R-:W-:Y:S01]  /*d1b0*/  IMAD R0, R0, UR4, RZ ;  /* 0x0000000400007c24 */ /* 0x000fe2000f8e02ff */
[----:B------:R-:W-:Y:S01]  /*d1c0*/  LOP3.LUT R8, R8, 0x38, RZ, 0xc0, !PT ;  /* 0x0000003808087812 */ /* 0x000fe200078ec0ff */
[----:B------:R-:W-:Y:S01]  /*d1d0*/  IMAD.WIDE.U32 R2, R4, UR4, R2 ;  /* 0x0000000404027c25 */ /* 0x000fe2000f8e0002 */
[----:B------:R-:W-:Y:S01]  /*d1e0*/  LOP3.LUT R7, R7, 0x38, RZ, 0xc0, !PT ;  /* 0x0000003807077812 */ /* 0x000fe200078ec0ff */
[----:B------:R-:W-:Y:S01]  /*d1f0*/  ULDC UR4, c[0x0][0x3b8] ;  /* 0x0000ee0000047ab9 */ /* 0x000fe20000000800 */
[----:B------:R-:W-:Y:S01]  /*d200*/  LOP3.LUT R10, R8, 0x40, RZ, 0xfc, !PT ;  /* 0x00000040080a7812 */ /* 0x000fe200078efcff */
[----:B------:R-:W-:Y:S01]  /*d210*/  IMAD R0, R4, UR5, R0 ;  /* 0x0000000504007c24 */ /* 0x000fe2000f8e0200 */
[C---:B------:R-:W-:Y:S02]  /*d220*/  LOP3.LUT R9, R8.reuse, 0x80, RZ, 0xfc, !PT ;  /* 0x0000008008097812 */ /* 0x040fe400078efcff */
[----:B------:R-:W-:Y:S01]  /*d230*/  LOP3.LUT R8, R8, 0xc0, RZ, 0xfc, !PT ;  /* 0x000000c008087812 */ /* 0x000fe200078efcff */
[----:B------:R-:W-:Y:S01]  /*d240*/  IMAD.IADD R0, R3, 0x1, R0 ;  /* 0x0000000103007824 */ /* 0x000fe200078e0200 */
[----:B------:R-:W-:-:S02]  /*d250*/  LEA R4, P4, R2, UR6, 0x1 ;  /* 0x0000000602047c11 */ /* 0x000fc4000f8808ff */
[----:B------:R-:W-:Y:S02]  /*d260*/  ISETP.GE.AND P3, PT, R7, UR4, PT ;  /* 0x0000000407007c0c */ /* 0x000fe4000bf66270 */
[----:B------:R-:W-:Y:S02]  /*d270*/  ISETP.GE.AND P2, PT, R10, UR4, PT ;  /* 0x000000040a007c0c */ /* 0x000fe4000bf46270 */
[----:B------:R-:W-:Y:S02]  /*d280*/  ISETP.GE.AND P1, PT, R9, UR4, PT ;  /* 0x0000000409007c0c */ /* 0x000fe4000bf26270 */
[----:B------:R-:W-:Y:S01]  /*d290*/  ISETP.GE.AND P0, PT, R8, UR4, PT ;  /* 0x0000000408007c0c */ /* 0x000fe2000bf06270 */
[----:B------:R-:W-:Y:S01]  /*d2a0*/  UMOV UR4, 0xffffffff ;  /* 0xffffffff00047882 */ /* 0x000fe20000000000 */
[----:B------:R-:W-:Y:S02]  /*d2b0*/  LEA.HI.X R0, R2, UR7, R0, 0x1, P4 ;  /* 0x0000000702007c11 */ /* 0x000fe4000a0f0c00 */
[----:B------:R-:W-:Y:S09]  /*d2c0*/  BRA.DIV UR4, `(.L_x_10355) ;  /* 0x0000004e04487947 */ /* 0x000ff2000b800000 */
[----:B------:R-:W2:Y:S04]  /*d2d0*/  LDL.LU R9, [R1+0x38] ;  /* 0x0000380001097983 */ /* 0x000ea80000300800 */
[----:B------:R-:W3:Y:S04]  /*d2e0*/  LDL.LU R3, [R1+0x3c] ;  /* 0x00003c0001037983 */ /* 0x000ee80000300800 */
[----:B------:R-:W4:Y:S04]  /*d2f0*/  LDL.LU R10, [R1+0x4c] ;  /* 0x00004c00010a7983 */ /* 0x000f280000300800 */
[----:B------:R-:W5:Y:S04]  /*d300*/  LDL R8, [R1+0x10] ;  /* 0x0000100001087983 */ /* 0x000f680000100800 */
[----:B------:R-:W-:Y:S01]  /*d310*/  SHFL.IDX PT, R2, R0, RZ, 0x181f ;  /* 0x00181fff00027589 */ /* 0x000fe200000e0000 */
[----:B--2---:R-:W-:-:S03]  /*d320*/  IMAD R5, R9, R6, RZ ;  /* 0x0000000609057224 */ /* 0x004fc600078e02ff */
[----:B------:R-:W2:Y:S02]  /*d330*/  LDL.LU R9, [R1+0x54] ;  /* 0x0000540001097983 */ /* 0x000ea40000300800 */
[-C--:B---3--:R-:W-:Y:S02]  /*d340*/  ISETP.GE.AND P4, PT, R3, R5.reuse, PT ;  /* 0x000000050300720c */ /* 0x088fe40003f86270 */
[----:B------:R-:W3:Y:S01]  /*d350*/  LDL.LU R11, [R1+0x5c] ;  /* 0x00005c00010b7983 */ /* 0x000ee20000300800 */
[----:B------:R-:W-:-:S03]  /*d360*/  ISETP.GE.AND P5, PT, R17, R5, PT ;  /* 0x000000051100720c */ /* 0x000fc60003fa6270 */
[----:B------:R-:W0:Y:S10]  /*d370*/  SHFL.IDX PT, R3, R4, RZ, 0x181f ;  /* 0x00181fff04037589 */ /* 0x000e3400000e0000 */
[----:B0-----:R-:W-:-:S05]  /*d380*/  @!P5 LEA R3, P6, R7, R3, 0x1 ;  /* 0x000000030703d211 */ /* 0x001fca00078c08ff */
[----:B------:R-:W-:-:S05]  /*d390*/  @!P5 IMAD.X R2, RZ, RZ, R2, P6 ;  /* 0x000000ffff02d224 */ /* 0x000fca00030e0602 */
[----:B------:R-:W-:-:S04]  /*d3a0*/  @!P5 LOP3.LUT R3, R3, R2, RZ, 0x3c, !PT ;  /* 0x000000020303d212 */ /* 0x000fc800078e3cff */
[----:B------:R-:W-:-:S04]  /*d3b0*/  @!P5 LOP3.LUT R2, R3, R2, RZ, 0x3c, !PT ;  /* 0x000000020302d212 */ /* 0x000fc800078e3cff */
[----:B------:R-:W-:-:S05]  /*d3c0*/  @!P5 LOP3.LUT R3, R3, R2, RZ, 0x3c, !PT ;  /* 0x000000020303d212 */ /* 0x000fca00078e3cff */
[----:B------:R-:W-:Y:S01]  /*d3d0*/  @!PT LDS RZ, [RZ] ;  /* 0x00000000fffff984 */ /* 0x000fe20000000800 */
[----:B-----5:R-:W-:Y:S04]  /*d3e0*/  @!P5 LDGSTS.E.BYPASS.LTC128B.128 [R8+0x22400], desc[UR38][R2.64], !P3 ;  /* 0x224000000208dfae */ /* 0x020fe8000d901d66 */
[----:B------:R-:W-:Y:S04]  /*d3f0*/  @!P5 LDGSTS.E.BYPASS.LTC128B.128 [R8+0x26400], desc[UR38][R2.64+0x80], !P2 ;  /* 0x264000800208dfae */ /* 0x000fe8000d101d66 */
[----:B------:R-:W-:Y:S04]  /*d400*/  @!P5 LDGSTS.E.BYPASS.LTC128B.128 [R8+0x2a400], desc[UR38][R2.64+0x100], !P1 ;  /* 0x2a4001000208dfae */ /* 0x000fe8000c901d66 */
[----:B------:R0:W-:Y:S04]  /*d410*/  @!P5 LDGSTS.E.BYPASS.LTC128B.128 [R8+0x2e400], desc[UR38][R2.64+0x180], !P0 ;  /* 0x2e4001800208dfae */ /* 0x0001e8000c101d66 */
        /* <DEDUP_REMOVED lines=10> */
[----:B0-----:R-:W0:Y:S04]  /*d4c0*/  SHFL.IDX PT, R2, R4, 0x2, 0x181f ;  /* 0x00581f0004027f89 */ /* 0x001e2800000e0000 */
[----:B------:R-:W1:Y:S02]  /*d4d0*/  SHFL.IDX PT, R6, R0, 0x2, 0x181f ;  /* 0x00581f0000067f89 */ /* 0x000e6400000e0000 */
[----:B0-----:R-:W-:-:S05]  /*d4e0*/  @!P4 LEA R2, P6, R7, R2, 0x1 ;  /* 0x000000020702c211 */ /* 0x001fca00078c08ff */
[----:B-1----:R-:W-:-:S05]  /*d4f0*/  @!P4 IMAD.X R3, RZ, RZ, R6, P6 ;  /* 0x000000ffff03c224 */ /* 0x002fca00030e0606 */
        /* <DEDUP_REMOVED lines=9> */
[----:B-1----:R-:W-:-:S05]  /*d590*/  @!P4 IMAD.X R3, RZ, RZ, R6, P6 ;  /* 0x000000ffff03c224 */ /* 0x002fca00030e0606 */
[----:B------:R-:W-:Y:S04]  /*d5a0*/  @!P4 LDGSTS.E.BYPASS.LTC128B.128 [R8+0x23c00], desc[UR38][R2.64], !P3 ;  /* 0x23c000000208cfae */ /* 0x000fe8000d901d66 */
[----:B------:R-:W-:Y:S04]  /*d5b0*/  @!P4 LDGSTS.E.BYPASS.LTC128B.128 [R8+0x27c00], desc[UR38][R2.64+0x80], !P2 ;  /* 0x27c000800208cfae */ /* 0x000fe8000d101d66 */
[----:B------:R-:W-:Y:S04]  /*d5c0*/  @!P4 LDGSTS.E.BYPASS.LTC128B.128 [R8+0x2bc00], desc[UR38][R2.64+0x100], !P1 ;  /* 0x2bc001000208cfae */ /* 0x000fe8000c901d66 */
[----:B------:R0:W-:Y:S04]  /*d5d0*/  @!P4 LDGSTS.E.BYPASS.LTC128B.128 [R8+0x2fc00], desc[UR38][R2.64+0x180], !P0 ;  /* 0x2fc001800208cfae */ /* 0x0001e8000c101d66 */
[----:B------:R-:W-:Y:S04]  /*d5e0*/  SHFL.IDX PT, R6, R0, 0x4, 0x181f ;  /* 0x00981f0000067f89 */ /* 0x000fe800000e0000 */
[----:B0-----:R-:W0:Y:S01]  /*d5f0*/  SHFL.IDX PT, R2, R4, 0x4, 0x181f ;  /* 0x00981f0004027f89 */ /* 0x001e2200000e0000 */
[----:B---3--:R-:W-:-:S13]  /*d600*/  ISETP.GE.AND P4, PT, R11, R5, PT ;  /* 0x000000050b00720c */ /* 0x008fda0003f86270 */
[----:B0-----:R-:W-:-:S05]  /*d610*/  @!P4 LEA R2, P6, R7, R2, 0x1 ;  /* 0x000000020702c211 */ /* 0x001fca00078c08ff */
[----:B------:R-:W-:-:S05]  /*d620*/  @!P4 IMAD.X R3, RZ, RZ, R6, P6 ;  /* 0x000000ffff03c224 */ /* 0x000fca00030e0606 */
[----:B------:R-:W-:Y:S04]  /*d630*/  @!P4 LDGSTS.E.BYPASS.LTC128B.128 [R8+0x24400], desc[UR38][R2.64], !P3 ;  /* 0x244000000208cfae */ /* 0x000fe8000d901d66 */
[----:B------:R-:W-:Y:S04]  /*d640*/  @!P4 LDGSTS.E.BYPASS.LTC128B.128 [R8+0x28400], desc[UR38][R2.64+0x80], !P2 ;  /* 0x284000800208cfae */ /* 0x000fe8000d101d66 */
[----:B------:R-:W-:Y:S04]  /*d650*/  @!P4 LDGSTS.E.BYPASS.LTC128B.128 [R8+0x2c400], desc[UR38][R2.64+0x100], !P1 ;  /* 0x2c4001000208cfae */ /* 0x000fe8000c901d66 */
[----:B------:R0:W-:Y:S04]  /*d660*/  @!P4 LDGSTS.E.BYPASS.LTC128B.128 [R8+0x30400], desc[UR38][R2.64+0x180], !P0 ;  /* 0x304001800208cfae */ /* 0x0001e8000c101d66 */
[----:B------:R-:W-:Y:S04]  /*d670*/  SHFL.IDX PT, R6, R0, 0x5, 0x181f ;  /* 0x00b81f0000067f89 */ /* 0x000fe800000e0000 */
[----:B0-----:R-:W0:Y:S01]  /*d680*/  SHFL.IDX PT, R2, R4, 0x5, 0x181f ;  /* 0x00b81f0004027f89 */ /* 0x001e2200000e0000 */
[----:B----4-:R-:W-:-:S13]  /*d690*/  ISETP.GE.AND P4, PT, R10, R5, PT ;  /* 0x000000050a00720c */ /* 0x010fda0003f86270 */
        /* <DEDUP_REMOVED lines=8> */
[----:B--2---:R-:W-:-:S13]  /*d720*/  ISETP.GE.AND P4, PT, R9, R5, PT ;  /* 0x000000050900720c */ /* 0x004fda0003f86270 */
[----:B0-----:R-:W-:-:S05]  /*d730*/  @!P4 LEA R2, P5, R7, R2, 0x1 ;  /* 0x000000020702c211 */ /* 0x001fca00078a08ff */
[----:B------:R-:W-:-:S05]  /*d740*/  @!P4 IMAD.X R3, RZ, RZ, R6, P5 ;  /* 0x000000ffff03c224 */ /* 0x000fca00028e0606 */
[----:B------:R-:W-:Y:S04]  /*d750*/  @!P4 LDGSTS.E.BYPASS.LTC128B.128 [R8+0x25400], desc[UR38][R2.64], !P3 ;  /* 0x254000000208cfae */ /* 0x000fe8000d901d66 */
[----:B------:R-:W-:Y:S04]  /*d760*/  @!P4 LDGSTS.E.BYPASS.LTC128B.128 [R8+0x29400], desc[UR38][R2.64+0x80], !P2 ;  /* 0x294000800208cfae */ /* 0x000fe8000d101d66 */
[----:B------:R-:W-:Y:S04]  /*d770*/  @!P4 LDGSTS.E.BYPASS.LTC128B.128 [R8+0x2d400], desc[UR38][R2.64+0x100], !P1 ;  /* 0x2d4001000208cfae */ /* 0x000fe8000c901d66 */
[----:B------:R0:W-:Y:S04]  /*d780*/  @!P4 LDGSTS.E.BYPASS.LTC128B.128 [R8+0x31400], desc[UR38][R2.64+0x180], !P0 ;  /* 0x314001800208cfae */ /* 0x0001e8000c101d66 */
[----:B------:R1:W2:Y:S04]  /*d790*/  SHFL.IDX PT, R6, R0, 0x7, 0x181f ;  /* 0x00f81f0000067f89 */ /* 0x0002a800000e0000 */
[----:B0-----:R1:W0:Y:S02]  /*d7a0*/  SHFL.IDX PT, R2, R4, 0x7, 0x181f ;  /* 0x00f81f0004027f89 */ /* 0x00122400000e0000 */
.L_x_10495:
[----:B-1----:R-:W3:Y:S01]  /*d7b0*/  LDL.LU R0, [R1+0x68] ;  /* 0x0000680001007983 */ /* 0x002ee20000300800 */
[----:B------:R-:W-:Y:S01]  /*d7c0*/  BSSY B0, `(.L_x_10356) ;  /* 0x000000d000007945 */ /* 0x000fe20003800000 */
[----:B---3--:R-:W-:-:S13]  /*d7d0*/  ISETP.GE.AND P4, PT, R0, R5, PT ;  /* 0x000000050000720c */ /* 0x008fda0003f86270 */
        /* <DEDUP_REMOVED lines=9> */
[----:B------:R1:W-:Y:S04]  /*d870*/  LDGSTS.E.BYPASS.LTC128B.128 [R0+0x2dc00], desc[UR38][R2.64+0x100], !P1 ;  /* 0x2dc0010002007fae */ /* 0x0003e8000c901d66 */
[----:B------:R1:W-:Y:S02]  /*d880*/  LDGSTS.E.BYPASS.LTC128B.128 [R0+0x31c00], desc[UR38][R2.64+0x180], !P0 ;  /* 0x31c0018002007fae */ /* 0x0003e4000c101d66 */
.L_x_10357:
[----:B------:R-:W-:Y:S05]  /*d890*/  BSYNC B0 ;  /* 0x0000000000007941 */ /* 0x000fea0003800000 */
.L_x_10356:
[----:B------:R3:W5:Y:S01]  /*d8a0*/  LDL R7, [R1+0x4] ;  /* 0x0000040001077983 */ /* 0x0007620000100800 */
[----:B------:R-:W-:Y:S01]  /*d8b0*/  PLOP3.LUT P0, PT, PT, PT, PT, 0x80, 0x0 ;  /* 0x000000000000781c */ /* 0x000fe20003f0f070 */
[----:B------:R-:W-:-:S12]  /*d8c0*/  NOP ;  /* 0x0000000000007918 */ /* 0x000fd80000000000 */
.L_x_10358:
        /* <DEDUP_REMOVED lines=19> */
.L_x_10496:
[----:B------:R-:W-:Y:S05]  /*da00*/  BSYNC B0 ;  /* 0x0000000000007941 */ /* 0x000fea0003800000 */
.L_x_10359:
[----:B0-----:R-:W4:Y:S01]  /*da10*/  LDL R2, [R1+0x14] ;  /* 0x0000140001027983 */ /* 0x001f220000100800 */
[----:B------:R-:W-:Y:S01]  /*da20*/  BSSY B0, `(.L_x_10361) ;  /* 0x0000063000007945 */ /* 0x000fe20003800000 */
[----:B----4-:R-:W-:-:S13]  /*da30*/  LOP3.LUT P0, RZ, R2, 0x1, RZ, 0xc0, !PT ;  /* 0x0000000102ff7812 */ /* 0x010fda000780c0ff */
[----:B------:R-:W-:Y:S05]  /*da40*/  @!P0 BRA `(.L_x_10362) ;  /* 0x0000000400808947 */ /* 0x000fea0003800000 */
[----:B------:R-:W4:Y:S04]  /*da50*/  LDL R2, [R1+0x4] ;  /* 0x0000040001027983 */ /* 0x000f280000100800 */
[----:B------:R-:W2:Y:S01]  /*da60*/  LDL R4, [R1+0x18] ;  /* 0x0000180001047983 */ /* 0x000ea20000100800 */
[----:B------:R-:W0:Y:S01]  /*da70*/  S2R R3, SR_TID.X ;  /* 0x0000000000037919 */ /* 0x000e220000002100 */
[----:B----4-:R-:W-:Y:S02]  /*da80*/  IMAD.MOV.U32 R5, RZ, RZ, R2 ;  /* 0x000000ffff057224 */ /* 0x010fe400078e0002 */
[----:B------:R-:W4:Y:S01]  /*da90*/  LDL R2, [R1+0x8] ;  /* 0x0000080001027983 */ /* 0x000f220000100800 */
[----:B--2---:R-:W-:Y:S01]  /*daa0*/  SHF.L.U32 R0, R4, 0x1f, RZ ;  /* 0x0000001f04007819 */ /* 0x004fe200000006ff */
[----:B------:R-:W-:Y:S01]  /*dab0*/  BSSY B1, `(.L_x_10363) ;  /* 0x0000006000017945 */ /* 0x000fe20003800000 */
[----:B0-----:R-:W-:-:S04]  /*dac0*/  LOP3.LUT R3, R3, 0x7f, RZ, 0xc0, !PT ;  /* 0x0000007f03037812 */ /* 0x001fc800078ec0ff */
[----:B------:R-:W-:Y:S01]  /*dad0*/  ISETP.NE.AND P1, PT, R3, RZ, PT ;  /* 0x000000ff0300720c */ /* 0x000fe20003f25270 */
[----:B----4-:R-:W-:-:S04]  /*dae0*/  IMAD R2, R2, 0x8, R5 ;  /* 0x0000000802027824 */ /* 0x010fc800078e0205 */
[----:B------:R-:W0:Y:S02]  /*daf0*/  SYNCS.PHASECHK.TRANS64.TRYWAIT P0, [R2+URZ+0x32460], R0 ;  /* 0x03246000020075a7 */ /* 0x000e24000800017f */
[----:B0-----:R-:W-:Y:S06]  /*db00*/  @!P0 BRA `(.L_x_10364) ;  /* 0x0000005000a08947 */ /* 0x001fec0003800000 */
.L_x_10497:
[----:B------:R-:W-:Y:S05]  /*db10*/  BSYNC B1 ;  /* 0x0000000000017941 */ /* 0x000fea0003800000 */
.L_x_10363:
        /* <DEDUP_REMOVED lines=9> */
.L_x_10366:
[----:B------:R-:W-:Y:S05]  /*dbb0*/  BSYNC B1 ;  /* 0x0000000000017941 */ /* 0x000fea0003800000 */
.L_x_10365:
[----:B------:R-:W2:Y:S04]  /*dbc0*/  LDL R5, [R1+0x4] ;  /* 0x0000040001057983 */ /* 0x000ea80000100800 */
[----:B------:R-:W2:Y:S04]  /*dbd0*/  LDL R3, [R1+0x8] ;  /* 0x0000080001037983 */ /* 0x000ea80000100800 */
        /* <DEDUP_REMOVED lines=10> */
[----:B----4-:R-:W-:Y:S02]  /*dc80*/  IMAD R0, R0, 0x60, R4 ;  /* 0x0000006000007824 */ /* 0x010fe400078e0204 */
[----:B------:R-:W-:-:S07]  /*dc90*/  VIADD R4, R3, 0x400 ;  /* 0x0000040003047836 */ /* 0x000fce0000000000 */
.L_x_10367:
        /* <DEDUP_REMOVED lines=16> */
.L_x_10368:
        /* <DEDUP_REMOVED lines=16> */
.L_x_10369:
        /* <DEDUP_REMOVED lines=16> */
.L_x_10370:
        /* <DEDUP_REMOVED lines=11> */
.L_x_10362:
[----:B------:R-:W-:Y:S05]  /*e050*/  BSYNC B0 ;  /* 0x0000000000007941 */ /* 0x000fea0003800000 */
.L_x_10361:
[----:B------:R-:W4:Y:S01]  /*e060*/  LDL.LU R4, [R1+0x48] ;  /* 0x0000480001047983 */ /* 0x000f220000300800 */
[----:B------:R-:W-:Y:S01]  /*e070*/  BSSY B0, `(.L_x_10371) ;  /* 0x000020f000007945 */ /* 0x000fe20003800000 */
[----:B----4-:R-:W-:-:S13]  /*e080*/  ISETP.GE.AND P0, PT, R4, 0x61, PT ;  /* 0x000000610400780c */ /* 0x010fda0003f06270 */
        /* <DEDUP_REMOVED lines=12> */
[----:B------:R-:W4:Y:S04]  /*e150*/  LDL.LU R4, [R1+0x8] ;  /* 0x0000080001047983 */ /* 0x000f280000300800 */
[----:B-----5:R-:W3:Y:S01]  /*e160*/  LDL.LU R7, [R1+0x18] ;  /* 0x0000180001077983 */ /* 0x020ee20000300800 */
[----:B------:R-:W-:Y:S01]  /*e170*/  BSSY B1, `(.L_x_10375) ;  /* 0x00000a5000017945 */ /* 0x000fe20003800000 */
[----:B--2---:R-:W-:Y:S01]  /*e180*/  LOP3.LUT P2, RZ, R5, 0x1, RZ, 0xc0, !PT ;  /* 0x0000000105ff7812 */ /* 0x004fe2000784c0ff */
[----:B----4-:R-:W-:-:S05]  /*e190*/  VIADD R2, R4, 0x1 ;  /* 0x0000000104027836 */ /* 0x010fca0000000000 */
[----:B------:R-:W-:-:S04]  /*e1a0*/  ISETP.NE.AND P0, PT, R2, 0x2, PT ;  /* 0x000000020200780c */ /* 0x000fc80003f05270 */
[----:B------:R-:W-:Y:S02]  /*e1b0*/  SEL R3, RZ, 0x1, P0 ;  /* 0x00000001ff037807 */ /* 0x000fe40000000000 */
[----:B------:R-:W-:Y:S02]  /*e1c0*/  SEL R8, R2, RZ, P0 ;  /* 0x000000ff02087207 */ /* 0x000fe40000000000 */
[----:B---3--:R-:W-:-:S05]  /*e1d0*/  LOP3.LUT R7, R7, R3, RZ, 0x3c, !PT ;  /* 0x0000000307077212 */ /* 0x008fca00078e3cff */
        /* <DEDUP_REMOVED lines=27> */
.L_x_10377:
        /* <DEDUP_REMOVED lines=9> */
.L_x_10498:
[----:B------:R-:W-:Y:S05]  /*e420*/  BSYNC B3 ;  /* 0x0000000000037941 */ /* 0x000fea0003800000 */
.L_x_10378:
        /* <DEDUP_REMOVED lines=9> */
.L_x_10381:
[----:B------:R-:W-:Y:S05]  /*e4c0*/  BSYNC B3 ;  /* 0x0000000000037941 */ /* 0x000fea0003800000 */
.L_x_10380:
        /* <DEDUP_REMOVED lines=14> */
.L_x_10382:
        /* <DEDUP_REMOVED lines=14> */
.L_x_10499:
[----:B------:R-:W-:Y:S05]  /*e690*/  BSYNC B3 ;  /* 0x0000000000037941 */ /* 0x000fea0003800000 */
.L_x_10383:
        /* <DEDUP_REMOVED lines=11> */
.L_x_10386:
[----:B------:R-:W-:Y:S05]  /*e750*/  BSYNC B3 ;  /* 0x0000000000037941 */ /* 0x000fea0003800000 */
.L_x_10385:
        /* <DEDUP_REMOVED lines=11> */
.L_x_10387:
        /* <DEDUP_REMOVED lines=16> */
.L_x_10388:
        /* <DEDUP_REMOVED lines=16> */
.L_x_10389:
        /* <DEDUP_REMOVED lines=16> */
.L_x_10390:
        /* <DEDUP_REMOVED lines=11> */
.L_x_10376:
[----:B------:R-:W-:Y:S05]  /*ebc0*/  BSYNC B1 ;  /* 0x0000000000017941 */ /* 0x000fea0003800000 */
.L_x_10375:
[----:B------:R-:W2:Y:S02]  /*ebd0*/  LDL.LU R4, [R1+0x30] ;  /* 0x0000300001047983 */ /* 0x000ea40000300800 */
[----:B--2---:R-:W-:-:S07]  /*ebe0*/  VIADD R0, R4, 0xfffffffd ;  /* 0xfffffffd04007836 */ /* 0x004fce0000000000 */
.L_x_10374:
[----:B------:R-:W-:Y:S05]  /*ebf0*/  BSYNC B2 ;  /* 0x0000000000027941 */ /* 0x000fea0003800000 */
.L_x_10373:
[----:B------:R-:W2:Y:S01]  /*ec00*/  LDL.LU R2, [R1+0x2c] ;  /* 0x00002c0001027983 */ /* 0x000ea20000300800 */
[----:B------:R-:W-:-:S05]  /*ec10*/  IMAD.MOV R6, RZ, RZ, -R6 ;  /* 0x000000ffff067224 */ /* 0x000fca00078e0a06 */
[----:B--2---:R-:W-:-:S13]  /*ec20*/  ISETP.NE.AND P0, PT, R2, R6, PT ;  /* 0x000000060200720c */ /* 0x004fda0003f05270 */
[----:B------:R-:W-:Y:S05]  /*ec30*/  @!P0 BRA `(.L_x_10372) ;  /* 0x0000001400488947 */ /* 0x000fea0003800000 */
.L_x_10423:
[----:B------:R-:W2:Y:S04]  /*ec40*/  LDL R4, [R1+0x14] ;  /* 0x0000140001047983 */ /* 0x000ea80000100800 */
[----:B0-----:R-:W0:Y:S04]  /*ec50*/  LDL.LU R3, [R1+0x8] ;  /* 0x0000080001037983 */ /* 0x001e280000300800 */
[----:B------:R-:W4:Y:S01]  /*ec60*/  LDL.LU R2, [R1+0x18] ;  /* 0x0000180001027983 */ /* 0x000f220000300800 */
[----:B------:R-:W-:Y:S05]  /*ec70*/  YIELD ;  /* 0x0000000000007946 */ /* 0x000fea0003800000 */
[----:B------:R-:W-:Y:S01]  /*ec80*/  BSSY B1, `(.L_x_10391) ;  /* 0x00000a2000017945 */ /* 0x000fe20003800000 */
[----:B--2---:R-:W-:Y:S01]  /*ec90*/  LOP3.LUT P1, RZ, R4, 0x1, RZ, 0xc0, !PT ;  /* 0x0000000104ff7812 */ /* 0x004fe2000782c0ff */
[----:B0----5:R-:W-:-:S05]  /*eca0*/  VIADD R7, R3, 0x1 ;  /* 0x0000000103077836 */ /* 0x021fca0000000000 */
        /* <DEDUP_REMOVED lines=13> */
[----:B------:R-:W4:Y:S01]  /*ed80*/  LDL R9, [R1+0xc] ;  /* 0x00000c0001097983 */ /* 0x000f220000100800 */
        /* <DEDUP_REMOVED lines=14> */
[----:B------:R-:W2:Y:S04]  /*ee70*/  LDG.E R2, desc[UR38][R4.64] ;  /* 0x0000002604027981 */ /* 0x000ea8000c1e1900 */
[----:B--2---:R0:W-:Y:S02]  /*ee80*/  STL [R1], R2 ;  /* 0x0000000201007387 */ /* 0x0041e40000100800 */
.L_x_10393:
        /* <DEDUP_REMOVED lines=9> */
.L_x_10500:
[----:B------:R-:W-:Y:S05]  /*ef20*/  BSYNC B2 ;  /* 0x0000000000027941 */ /* 0x000fea0003800000 */
.L_x_10394:
        /* <DEDUP_REMOVED lines=9> */
.L_x_10397:
[----:B------:R-:W-:Y:S05]  /*efc0*/  BSYNC B2 ;  /* 0x0000000000027941 */ /* 0x000fea0003800000 */
.L_x_10396:
[----:B------:R-:W2:Y:S04]  /*efd0*/  LDL R3, [R1+0x4] ;  /* 0x0000040001037983 */ /* 0x000ea80000100800 */
        /* <DEDUP_REMOVED lines=9> */
[----:B----4-:R-:W-:Y:S02]  /*f070*/  IMAD R8, R8, 0x60, R5 ;  /* 0x0000006008087824 */ /* 0x010fe400078e0205 */
[----:B------:R-:W-:Y:S02]  /*f080*/  VIADD R3, R3, 0x1c400 ;  /* 0x0001c40003037836 */ /* 0x000fe40000000000 */
[----:B------:R-:W-:-:S07]  /*f090*/  VIADD R5, R4, 0x32430 ;  /* 0x0003243004057836 */ /* 0x000fce0000000000 */
.L_x_10398:
        /* <DEDUP_REMOVED lines=14> */
.L_x_10501:
[----:B------:R-:W-:Y:S05]  /*f180*/  BSYNC B2 ;  /* 0x0000000000027941 */ /* 0x000fea0003800000 */
.L_x_10399:
        /* <DEDUP_REMOVED lines=11> */
.L_x_10402:
[----:B------:R-:W-:Y:S05]  /*f240*/  BSYNC B2 ;  /* 0x0000000000027941 */ /* 0x000fea0003800000 */
.L_x_10401:
        /* <DEDUP_REMOVED lines=10> */
.L_x_10403:
        /* <DEDUP_REMOVED lines=16> */
.L_x_10404:
        /* <DEDUP_REMOVED lines=16> */
.L_x_10405:
        /* <DEDUP_REMOVED lines=16> */
.L_x_10406:
        /* <DEDUP_REMOVED lines=11> */
.L_x_10392:
[----:B------:R-:W-:Y:S05]  /*f6a0*/  BSYNC B1 ;  /* 0x0000000000017941 */ /* 0x000fea0003800000 */
.L_x_10391:
        /* <DEDUP_REMOVED lines=36> */
.L_x_10409:
        /* <DEDUP_REMOVED lines=9> */
.L_x_10502:
[----:B------:R-:W-:Y:S05]  /*f980*/  BSYNC B2 ;  /* 0x0000000000027941 */ /* 0x000fea0003800000 */
.L_x_10410:
        /* <DEDUP_REMOVED lines=9> */
.L_x_10413:
[----:B------:R-:W-:Y:S05]  /*fa20*/  BSYNC B2 ;  /* 0x0000000000027941 */ /* 0x000fea0003800000 */
.L_x_10412:
[----:B0-----:R-:W2:Y:S04]  /*fa30*/  LDL R8, [R1+0x4] ;  /* 0x0000040001087983 */ /* 0x001ea80000100800 */
        /* <DEDUP_REMOVED lines=13> */
.L_x_10414:
        /* <DEDUP_REMOVED lines=14> */
.L_x_10503:
[----:B------:R-:W-:Y:S05]  /*fbf0*/  BSYNC B2 ;  /* 0x0000000000027941 */ /* 0x000fea0003800000 */
.L_x_10415:
        /* <DEDUP_REMOVED lines=11> */
.L_x_10418:
[----:B------:R-:W-:Y:S05]  /*fcb0*/  BSYNC B2 ;  /* 0x0000000000027941 */ /* 0x000fea0003800000 */
.L_x_10417:
        /* <DEDUP_REMOVED lines=11> */
.L_x_10419:
        /* <DEDUP_REMOVED lines=16> */
.L_x_10420:
        /* <DEDUP_REMOVED lines=16> */
.L_x_10421:
        /* <DEDUP_REMOVED lines=16> */
.L_x_10422:
        /* <DEDUP_REMOVED lines=11> */
.L_x_10408:
[----:B------:R-:W-:Y:S05]  /*10120*/  BSYNC B1 ;  /* 0x0000000000017941 */ /* 0x000fea0003800000 */
.L_x_10407:
[C---:B------:R-:W-:Y:S01]  /*10130*/  ISETP.GT.AND P0, PT, R0.reuse, 0x1, PT ;  /* 0x000000010000780c */ /* 0x040fe20003f04270 */
[----:B------:R-:W-:-:S12]  /*10140*/  VIADD R0, R0, 0xfffffffe ;  /* 0xfffffffe00007836 */ /* 0x000fd80000000000 */
[----:B------:R-:W-:Y:S05]  /*10150*/  @P0 BRA `(.L_x_10423) ;  /* 0xffffffe800b80947 */ /* 0x000fea000383ffff */
.L_x_10372:
[----:B------:R-:W-:Y:S05]  /*10160*/  BSYNC B0 ;  /* 0x0000000000007941 */ /* 0x000fea0003800000 */
.L_x_10371:
[----:B------:R-:W4:Y:S04]  /*10170*/  LDL.LU R4, [R1+0x8] ;  /* 0x0000080001047983 */ /* 0x000f280000300800 */
[----:B------:R-:W2:Y:S01]  /*10180*/  LDL.LU R3, [R1+0x18] ;  /* 0x0000180001037983 */ /* 0x000ea20000300800 */
[----:B------:R-:W1:Y:S01]  /*10190*/  S2R R2, SR_TID.X ;  /* 0x0000000000027919 */ /* 0x000e620000002100 */
[----:B------:R-:W-:Y:S01]  /*101a0*/  BSSY B0, `(.L_x_10424) ;  /* 0x0000015000007945 */ /* 0x000fe20003800000 */
[----:B-1----:R-:W-:-:S04]  /*101b0*/  LOP3.LUT R2, R2, 0x7f, RZ, 0xc0, !PT ;  /* 0x0000007f02027812 */ /* 0x002fc800078ec0ff */
[----:B------:R-:W-:Y:S01]  /*101c0*/  ISETP.NE.AND P1, PT, R2, RZ, PT ;  /* 0x000000ff0200720c */ /* 0x000fe20003f25270 */
[----:B----4-:R-:W-:-:S05]  /*101d0*/  VIADD R0, R4, 0x1 ;  /* 0x0000000104007836 */ /* 0x010fca0000000000 */
[----:B------:R-:W-:-:S04]  /*101e0*/  ISETP.NE.AND P0, PT, R0, 0x2, PT ;  /* 0x000000020000780c */ /* 0x000fc80003f05270 */
[----:B------:R-:W-:-:S04]  /*101f0*/  SEL R2, RZ, 0x1, P0 ;  /* 0x00000001ff027807 */ /* 0x000fc80000000000 */
[----:B--2---:R-:W-:-:S05]  /*10200*/  LOP3.LUT R3, R3, R2, RZ, 0x3c, !PT ;  /* 0x0000000203037212 */ /* 0x004fca00078e3cff */
[----:B------:R1:W-:Y:S01]  /*10210*/  STL [R1+0x18], R3 ;  /* 0x0000180301007387 */ /* 0x0003e20000100800 */
[----:B------:R-:W-:Y:S05]  /*10220*/  @P1 BRA `(.L_x_10425) ;  /* 0x0000000000301947 */ /* 0x000fea0003800000 */
[----:B-1----:R-:W1:Y:S01]  /*10230*/  S2R R3, SR_LANEID ;  /* 0x0000000000037919 */ /* 0x002e620000000000 */
[----:B------:R-:W-:Y:S01]  /*10240*/  VOTEU.ANY UR4, UPT, PT ;  /* 0x0000000000047886 */ /* 0x000fe200038e0100 */
[----:B------:R-:W2:Y:S01]  /*10250*/  LDC.64 R4, c[0x0][0xd60] ;  /* 0x00035800ff047b82 */ /* 0x000ea20000000a00 */
[----:B------:R-:W1:Y:S02]  /*10260*/  FLO.U32 R2, UR4 ;  /* 0x0000000400027d00 */ /* 0x000e6400080e0000 */
[----:B-1----:R-:W-:-:S06]  /*10270*/  ISETP.EQ.U32.AND P1, PT, R2, R3, PT ;  /* 0x000000030200720c */ /* 0x002fcc0003f22070 */
[----:B------:R-:W2:Y:S07]  /*10280*/  POPC R3, UR4 ;  /* 0x0000000400037d09 */ /* 0x000eae0008000000 */
[----:B--2---:R-:W2:Y:S01]  /*10290*/  @P1 ATOMG.E.ADD.STRONG.GPU PT, R3, desc[UR38][R4.64], R3 ;  /* 0x00000003040319a8 */ /* 0x004ea200081ee1e6 */
[----:B------:R-:W1:Y:S02]  /*102a0*/  S2R R6, SR_LTMASK ;  /* 0x0000000000067919 */ /* 0x000e640000003900 */
[----:B-1----:R-:W-:-:S04]  /*102b0*/  LOP3.LUT R6, R6, UR4, RZ, 0xc0, !PT ;  /* 0x0000000406067c12 */ /* 0x002fc8000f8ec0ff */
[----:B0----5:R-:W0:Y:S01]  /*102c0*/  POPC R7, R6 ;  /* 0x0000000600077309 */ /* 0x021e220000000000 */
[----:B--2---:R-:W0:Y:S02]  /*102d0*/  SHFL.IDX PT, R2, R3, R2, 0x1f ;  /* 0x00001f0203027589 */ /* 0x004e2400000e0000 */
[----:B0-----:R-:W-:-:S07]  /*102e0*/  IADD3 R16, R2, UR40, R7 ;  /* 0x0000002802107c10 */ /* 0x001fce000fffe007 */
.L_x_10425:
[----:B------:R-:W-:Y:S05]  /*102f0*/  BSYNC B0 ;  /* 0x0000000000007941 */ /* 0x000fea0003800000 */
.L_x_10424:
[----:B------:R-:W-:-:S05]  /*10300*/  SEL R0, R0, RZ, P0 ;  /* 0x000000ff00007207 */ /* 0x000fca0000000000 */
[----:B------:R2:W-:Y:S02]  /*10310*/  STL [R1+0x8], R0 ;  /* 0x0000080001007387 */ /* 0x0005e40000100800 */
.L_x_10337:
[----:B------:R-:W-:Y:S05]  /*10320*/  BSYNC B7 ;  /* 0x0000000000077941 */ /* 0x000fea0003800000 */
.L_x_10335:
[----:B--23--:R-:W2:Y:S02]  /*10330*/  LDL R0, [R1+0x14] ;  /* 0x0000140001007983 */ /* 0x00cea40000100800 */
        /* <DEDUP_REMOVED lines=12> */
.L_x_10426:
[----:B------:R-:W0:Y:S01]  /*10400*/  S2R R0, SR_TID.X ;  /* 0x0000000000007919 */ /* 0x000e220000002100 */
[----:B------:R-:W-:Y:S01]  /*10410*/  UMOV UR4, 0xffffffff ;  /* 0xffffffff00047882 */ /* 0x000fe20000000000 */
[----:B0----5:R-:W-:-:S04]  /*10420*/  LOP3.LUT R7, R0, 0x1f, RZ, 0xc0, !PT ;  /* 0x0000001f00077812 */ /* 0x021fc800078ec0ff */
        /* <DEDUP_REMOVED lines=33> */
.L_x_10513:
[----:B------:R-:W-:Y:S02]  /*10640*/  ULDC UR4, c[0x0][0xd38] ;  /* 0x00034e0000047ab9 */ /* 0x000fe40000000800 */
[----:B------:R-:W-:-:S04]  /*10650*/  IMAD.U32 R16, RZ, RZ, UR4 ;  /* 0x00000004ff107e24 */ /* 0x000fc8000f8e00ff */
[----:B-1----:R-:W-:-:S04]  /*10660*/  IMAD R6, R6, R16, RZ ;  /* 0x0000001006067224 */ /* 0x002fc800078e02ff */
[----:B------:R-:W-:-:S05]  /*10670*/  IMAD.IADD R4, R4, 0x1, R6 ;  /* 0x0000000104047824 */ /* 0x000fca00078e0206 */
[----:B------:R-:W-:-:S13]  /*10680*/  ISETP.GT.AND P6, PT, R4, R0, PT ;  /* 0x000000000400720c */ /* 0x000fda0003fc4270 */
[----:B------:R-:W-:Y:S05]  /*10690*/  @P6 BRA `(.L_x_10429) ;  /* 0x00000000009c6947 */ /* 0x000fea0003800000 */
.L_x_10434:
        /* <DEDUP_REMOVED lines=14> */
.L_x_10432:
[----:B------:R-:W-:Y:S05]  /*10780*/  BSYNC B0 ;  /* 0x0000000000007941 */ /* 0x000fea0003800000 */
.L_x_10431:
        /* <DEDUP_REMOVED lines=18> */
.L_x_10521:
[----:B------:R-:W-:Y:S02]  /*108b0*/  ULDC UR4, c[0x0][0xd38] ;  /* 0x00034e0000047ab9 */ /* 0x000fe40000000800 */
[----:B------:R-:W-:-:S04]  /*108c0*/  IMAD.U32 R16, RZ, RZ, UR4 ;  /* 0x00000004ff107e24 */ /* 0x000fc8000f8e00ff */
[----:B-1----:R-:W-:-:S04]  /*108d0*/  IMAD R6, R6, R16, RZ ;  /* 0x0000001006067224 */ /* 0x002fc800078e02ff */
[----:B------:R-:W-:-:S05]  /*108e0*/  IMAD.IADD R4, R6, 0x1, R4 ;  /* 0x0000000106047824 */ /* 0x000fca00078e0204 */
[----:B------:R-:W-:-:S13]  /*108f0*/  ISETP.GT.AND P6, PT, R4, R0, PT ;  /* 0x000000000400720c */ /* 0x000fda0003fc4270 */
[----:B------:R-:W-:Y:S05]  /*10900*/  @!P6 BRA `(.L_x_10434) ;  /* 0xfffffffc0064e947 */ /* 0x000fea000383ffff */
.L_x_10429:
        /* <DEDUP_REMOVED lines=8> */
.L_x_10525:
[----:B------:R-:W-:Y:S01]  /*10990*/  ISETP.NE.AND P0, PT, R5, RZ, PT ;  /* 0x000000ff0500720c */ /* 0x000fe20003f05270 */
[----:B-1----:R-:W-:-:S12]  /*109a0*/  IMAD.MOV.U32 R2, RZ, RZ, RZ ;  /* 0x000000ffff027224 */ /* 0x002fd800078e00ff */
[----:B------:R-:W-:Y:S05]  /*109b0*/  @!P0 BRA `(.L_x_10436) ;  /* 0x0000000000108947 */ /* 0x000fea0003800000 */
[----:B------:R-:W-:Y:S01]  /*109c0*/  UMOV UR4, 0xffffffff ;  /* 0xffffffff00047882 */ /* 0x000fe20000000000 */
[----:B------:R-:W-:Y:S02]  /*109d0*/  VIADD R12, R4, 0xffffffff ;  /* 0xffffffff040c7836 */ /* 0x000fe40000000000 */
[----:B------:R-:W-:Y:S05]  /*109e0*/  BRA.DIV UR4, `(.L_x_10437) ;  /* 0x0000002e04d07947 */ /* 0x000fea000b800000 */
[----:B------:R1:W3:Y:S02]  /*109f0*/  SHFL.IDX PT, R2, R3, R12, 0x1f ;  /* 0x00001f0c03027589 */ /* 0x0002e400000e0000 */
.L_x_10436:
        /* <DEDUP_REMOVED lines=31> */
.L_x_10430:
[----:B------:R-:W-:Y:S01]  /*10bf0*/  UMOV UR4, URZ ;  /* 0x0000003f00047c82 */ /* 0x000fe20008000000 */
[----:B------:R-:W-:Y:S01]  /*10c00*/  UMOV UR5, URZ ;  /* 0x0000003f00057c82 */ /* 0x000fe20008000000 */
[----:B------:R-:W-:Y:S01]  /*10c10*/  ULDC UR6, c[0x0][0xd3c] ;  /* 0x00034f0000067ab9 */ /* 0x000fe20000000800 */
[----:B------:R-:W-:Y:S02]  /*10c20*/  IMAD.MOV.U32 R16, RZ, RZ, R0 ;  /* 0x000000ffff107224 */ /* 0x000fe400078e0000 */
[----:B------:R-:W-:Y:S02]  /*10c30*/  IMAD.U32 R17, RZ, RZ, UR4 ;  /* 0x00000004ff117e24 */ /* 0x000fe4000f8e00ff */
[----:B------:R-:W-:Y:S02]  /*10c40*/  IMAD.U32 R18, RZ, RZ, UR5 ;  /* 0x00000005ff127e24 */ /* 0x000fe4000f8e00ff */
[----:B------:R-:W-:-:S07]  /*10c50*/  IMAD.U32 R19, RZ, RZ, UR6 ;  /* 0x00000006ff137e24 */ /* 0x000fce000f8e00ff */
.L_x_10438:
[----:B0-----:R0:W2:Y:S01]  /*10c60*/  LDL R3, [R1+0x4] ;  /* 0x0000040001037983 */ /* 0x0010a20000100800 */
        /* <DEDUP_REMOVED lines=11> */
.L_x_10427:
[----:B------:R-:W-:Y:S02]  /*10d20*/  ULDC UR4, c[0x0][0xd3c] ;  /* 0x00034f0000047ab9 */ /* 0x000fe40000000800 */
[----:B---3--:R-:W-:-:S13]  /*10d30*/  ISETP.GE.AND P0, PT, R19, UR4, PT ;  /* 0x0000000413007c0c */ /* 0x008fda000bf06270 */
[----:B------:R-:W-:Y:S05]  /*10d40*/  @!P0 BRA `(.L_x_10439) ;  /* 0xffffffa000b88947 */ /* 0x000fea000383ffff */
[----:B------:R-:W-:Y:S05]  /*10d50*/  BSYNC B8 ;  /* 0x0000000000087941 */ /* 0x000fea0003800000 */
.L_x_10331:
[----:B--2---:R-:W2:Y:S01]  /*10d60*/  LDL.LU R0, [R1+0x6c] ;  /* 0x00006c0001007983 */ /* 0x004ea20000300800 */
[----:B------:R-:W-:Y:S01]  /*10d70*/  BSSY B0, `(.L_x_10440) ;  /* 0x000000b000007945 */ /* 0x000fe20003800000 */
[----:B------:R-:W3:Y:S01]  /*10d80*/  S2R R5, SR_CgaCtaId ;  /* 0x0000000000057919 */ /* 0x000ee20000008800 */
[----:B--2---:R-:W-:-:S05]  /*10d90*/  VIADD R0, R0, 0x1 ;  /* 0x0000000100007836 */ /* 0x004fca0000000000 */
[----:B------:R-:W-:-:S04]  /*10da0*/  LEA.HI R2, R0, R0, RZ, 0x1 ;  /* 0x0000000000027211 */ /* 0x000fc800078f08ff */
[----:B01----:R-:W-:-:S05]  /*10db0*/  LOP3.LUT R3, R2, 0xfffffffe, RZ, 0xc0, !PT ;  /* 0xfffffffe02037812 */ /* 0x003fca00078ec0ff */
[----:B------:R-:W-:Y:S01]  /*10dc0*/  IMAD.IADD R3, R0, 0x1, -R3 ;  /* 0x0000000100037824 */ /* 0x000fe200078e0a03 */
[----:B------:R-:W-:-:S04]  /*10dd0*/  MOV R0, 0x400 ;  /* 0x0000040000007802 */ /* 0x000fc80000000f00 */
[----:B---3--:R-:W-:Y:S02]  /*10de0*/  LEA R0, R5, R0, 0x18 ;  /* 0x0000000005007211 */ /* 0x008fe400078ec0ff */
[----:B------:R-:W-:-:S04]  /*10df0*/  SHF.L.U32 R3, R3, 0x1f, RZ ;  /* 0x0000001f03037819 */ /* 0x000fc800000006ff */
[----:B------:R-:W0:Y:S02]  /*10e00*/  SYNCS.PHASECHK.TRANS64.TRYWAIT P0, [R0+URZ+0x32420], R3 ;  /* 0x03242003000075a7 */ /* 0x000e24000800017f */
[----:B0-----:R-:W-:Y:S05]  /*10e10*/  @!P0 BRA `(.L_x_10441) ;  /* 0x0000002800ec8947 */ /* 0x001fea0003800000 */
.L_x_10528:
[----:B------:R-:W-:Y:S05]  /*10e20*/  BSYNC B0 ;  /* 0x0000000000007941 */ /* 0x000fea0003800000 */
.L_x_10440:
[----:B------:R-:W-:-:S03]  /*10e30*/  UMOV UR4, 0xffffffff ;  /* 0xffffffff00047882 */ /* 0x000fc60000000000 */
[----:B------:R-:W-:Y:S05]  /*10e40*/  BRA.DIV UR4, `(.L_x_10442) ;  /* 0x0000002a04f47947 */ /* 0x000fea000b800000 */
[----:B------:R-:W1:Y:S02]  /*10e50*/  S2R R2, SR_TID.X ;  /* 0x0000000000027919 */ /* 0x000e640000002100 */
[----:B-1----:R-:W-:-:S04]  /*10e60*/  SHF.R.U32.HI R2, RZ, 0x5, R2 ;  /* 0x00000005ff027819 */ /* 0x002fc80000011602 */
[----:B------:R-:W-:-:S05]  /*10e70*/  LOP3.LUT R2, R2, 0x3, RZ, 0xc0, !PT ;  /* 0x0000000302027812 */ /* 0x000fca00078ec0ff */
[----:B------:R1:W2:Y:S02]  /*10e80*/  SHFL.IDX PT, R14, R2, RZ, 0x1f ;  /* 0x00001fff020e7589 */ /* 0x0002a400000e0000 */
.L_x_10531:
[----:B--2---:R-:W-:Y:S01]  /*10e90*/  ISETP.NE.AND P0, PT, R14, RZ, PT ;  /* 0x000000ff0e00720c */ /* 0x004fe20003f05270 */
[----:B------:R-:W-:-:S12]  /*10ea0*/  BSSY B0, `(.L_x_10443) ;  /* 0x0000029000007945 */ /* 0x000fd80003800000 */
[----:B------:R-:W-:Y:S05]  /*10eb0*/  @P0 BRA `(.L_x_10444) ;  /* 0x00000000009c0947 */ /* 0x000fea0003800000 */
[----:B------:R-:W-:-:S03]  /*10ec0*/  UMOV UR4, 0xffffffff ;  /* 0xffffffff00047882 */ /* 0x000fc60000000000 */
[----:B------:R-:W-:Y:S05]  /*10ed0*/  BRA.DIV UR4, `(.L_x_10445) ;  /* 0x0000002e04047947 */ /* 0x000fea000b800000 */
[----:B------:R-:W-:-:S13]  /*10ee0*/  ELECT P6, URZ, PT ;  /* 0x00000000003f782f */ /* 0x000fda00038c0000 */
.L_x_10534:
        /* <DEDUP_REMOVED lines=8> */
.L_x_10446:
[----:B0-----:R-:W2:Y:S04]  /*10f70*/  LDL R3, [R1+0x8] ;  /* 0x0000080001037983 */ /* 0x001ea80000100800 */
[----:B-----5:R-:W3:Y:S01]  /*10f80*/  LDL.LU R7, [R1+0x18] ;  /* 0x0000180001077983 */ /* 0x020ee20000300800 */
        /* <DEDUP_REMOVED lines=12> */
.L_x_10535:
[----:B------:R-:W1:Y:S02]  /*11050*/  SYNCS.PHASECHK.TRANS64.TRYWAIT P0, [R7+URZ], R2 ;  /* 0x00000002070075a7 */ /* 0x000e64000800017f */
[----:B-1----:R-:W-:Y:S05]  /*11060*/  @!P0 BRA `(.L_x_10448) ;  /* 0x0000002800d48947 */ /* 0x002fea0003800000 */
.L_x_10536:
[----:B------:R-:W-:Y:S05]  /*11070*/  @!P2 BRA `(.L_x_10449) ;  /* 0x000000000004a947 */ /* 0x000fea0003800000 */
[----:B------:R-:W-:Y:S01]  /*11080*/  BPT.TRAP 0x1 ;  /* 0x000000040000795c */ /* 0x000fe20000300000 */
.L_x_10449:
[----:B------:R-:W2:Y:S01]  /*11090*/  LDL.LU R4, [R1+0x8] ;  /* 0x0000080001047983 */ /* 0x000ea20000300800 */
[----:B------:R-:W-:-:S04]  /*110a0*/  VIADD R0, R0, 0x32460 ;  /* 0x0003246000007836 */ /* 0x000fc80000000000 */
[----:B--2---:R-:W-:-:S04]  /*110b0*/  IMAD R4, R4, 0x8, R0 ;  /* 0x0000000804047824 */ /* 0x004fc800078e0200 */
[----:B------:R-:W2:Y:S02]  /*110c0*/  SYNCS.PHASECHK.TRANS64.TRYWAIT P0, [R4+URZ], R5 ;  /* 0x00000005040075a7 */ /* 0x000ea4000800017f */
[----:B--2---:R-:W-:Y:S05]  /*110d0*/  @!P0 BRA `(.L_x_10450) ;  /* 0x0000002800cc8947 */ /* 0x004fea0003800000 */
.L_x_10537:
[----:B------:R-:W-:-:S07]  /*110e0*/  IMAD R3, R3, 0x8, R0 ;  /* 0x0000000803037824 */ /* 0x000fce00078e0200 */
.L_x_10451:
[----:B---3--:R3:W4:Y:S02]  /*110f0*/  SYNCS.PHASECHK.TRANS64.TRYWAIT P0, [R3+URZ], R2 ;  /* 0x00000002030075a7 */ /* 0x008724000800017f */
[----:B----4-:R-:W-:Y:S05]  /*11100*/  @!P0 NANOSLEEP.SYNCS 0x989680 ;  /* 0x009896800000895d */ /* 0x010fea0003900000 */
[----:B------:R-:W4:Y:S02]  /*11110*/  @!P0 SYNCS.PHASECHK.TRANS64 P0, [R3+URZ], R2 ;  /* 0x00000002030085a7 */ /* 0x000f24000800007f */
[----:B----4-:R-:W-:Y:S05]  /*11120*/  @!P0 BRA `(.L_x_10451) ;  /* 0xfffffffc00f08947 */ /* 0x010fea000383ffff */
.L_x_10444:
[----:B------:R-:W-:Y:S05]  /*11130*/  BSYNC B0 ;  /* 0x0000000000007941 */ /* 0x000fea0003800000 */
.L_x_10443:
[----:B------:R-:W-:Y:S05]  /*11140*/  EXIT ;  /* 0x000000000000794d */ /* 0x000fea0003800000 */
.L_x_10282:
[----:B0-----:R0:W1:Y:S02]  /*11150*/  SYNCS.PHASECHK.TRANS64.TRYWAIT P0, [R4+URZ+0x32400], R3 ;  /* 0x03240003040075a7 */ /* 0x001064000800017f */
[----:B-1----:R-:W-:Y:S05]  /*11160*/  @!P0 NANOSLEEP.SYNCS 0x989680 ;  /* 0x009896800000895d */ /* 0x002fea0003900000 */
[----:B------:R-:W1:Y:S02]  /*11170*/  @!P0 SYNCS.PHASECHK.TRANS64 P0, [R4+URZ+0x32400], R3 ;  /* 0x03240003040085a7 */ /* 0x000e64000800007f */
[----:B-1----:R-:W-:Y:S05]  /*11180*/  @!P0 BRA `(.L_x_10282) ;  /* 0xfffffffc00f08947 */ /* 0x002fea000383ffff */
[----:B------:R-:W-:Y:S05]  /*11190*/  BRA `(.L_x_10452) ;  /* 0xffffff0400dc7947 */ /* 0x000fea000383ffff */
.L_x_10286:
[----:B--2---:R2:W3:Y:S02]  /*111a0*/  SYNCS.PHASECHK.TRANS64.TRYWAIT P1, [R0+URZ+0x32430], R5 ;  /* 0x03243005000075a7 */ /* 0x0044e4000802017f */
[----:B---3--:R-:W-:Y:S05]  /*111b0*/  @!P1 NANOSLEEP.SYNCS 0x989680 ;  /* 0x009896800000995d */ /* 0x008fea0003900000 */
[----:B------:R-:W3:Y:S02]  /*111c0*/  @!P1 SYNCS.PHASECHK.TRANS64 P1, [R0+URZ+0x32430], R5 ;  /* 0x03243005000095a7 */ /* 0x000ee4000802007f */
[----:B---3--:R-:W-:Y:S05]  /*111d0*/  @!P1 BRA `(.L_x_10286) ;  /* 0xfffffffc00f09947 */ /* 0x008fea000383ffff */
[----:B------:R-:W-:Y:S05]  /*111e0*/  BRA `(.L_x_10285) ;  /* 0xffffff0800107947 */ /* 0x000fea000383ffff */
.L_x_10287:
[----:B---3--:R3:W4:Y:S02]  /*111f0*/  SYNCS.PHASECHK.TRANS64.TRYWAIT P1, [R4+URZ+0x32410], R3 ;  /* 0x03241003040075a7 */ /* 0x008724000802017f */
[----:B----4-:R-:W-:Y:S05]  /*11200*/  @!P1 NANOSLEEP.SYNCS 0x989680 ;  /* 0x009896800000995d */ /* 0x010fea0003900000 */
[----:B------:R-:W4:Y:S02]  /*11210*/  @!P1 SYNCS.PHASECHK.TRANS64 P1, [R4+URZ+0x32410], R3 ;  /* 0x03241003040095a7 */ /* 0x000f24000802007f */
[----:B----4-:R-:W-:Y:S05]  /*11220*/  @!P1 BRA `(.L_x_10287) ;  /* 0xfffffffc00f09947 */ /* 0x010fea000383ffff */
[----:B------:R-:W-:Y:S05]  /*11230*/  BRA `(.L_x_10453) ;  /* 0xffffff0800d87947 */ /* 0x000fea000383ffff */
.L_x_10291:
[----:B------:R0:W0:Y:S02]  /*11240*/  SYNCS.PHASECHK.TRANS64.TRYWAIT P1, [R0+URZ+0x32450], R5 ;  /* 0x03245005000075a7 */ /* 0x000024000802017f */
[----:B0-----:R-:W-:Y:S05]  /*11250*/  @!P1 NANOSLEEP.SYNCS 0x989680 ;  /* 0x009896800000995d */ /* 0x001fea0003900000 */
[----:B------:R-:W0:Y:S02]  /*11260*/  @!P1 SYNCS.PHASECHK.TRANS64 P1, [R0+URZ+0x32450], R5 ;  /* 0x03245005000095a7 */ /* 0x000e24000802007f */
[----:B0-----:R-:W-:Y:S05]  /*11270*/  @!P1 BRA `(.L_x_10291) ;  /* 0xfffffffc00f09947 */ /* 0x001fea000383ffff */
[----:B------:R-:W-:Y:S05]  /*11280*/  BRA `(.L_x_10290) ;  /* 0xffffff0800e47947 */ /* 0x000fea000383ffff */
.L_x_10296:
[----:B-1----:R-:W-:-:S04]  /*11290*/  IMAD.U32 R153, RZ, RZ, UR4 ;  /* 0x00000004ff997e24 */ /* 0x002fc8000f8e00ff */
[----:B------:R1:W2:Y:S03]  /*112a0*/  SYNCS.PHASECHK.TRANS64.TRYWAIT P3, [R153+URZ+0x32430], R208 ;  /* 0x032430d0990075a7 */ /* 0x0002a6000806017f */
[----:B--2---:R-:W-:Y:S05]  /*112b0*/  @!P3 NANOSLEEP.SYNCS 0x989680 ;  /* 0x009896800000b95d */ /* 0x004fea0003900000 */
[----:B------:R-:W2:Y:S02]  /*112c0*/  @!P3 SYNCS.PHASECHK.TRANS64 P3, [R153+URZ+0x32430], R208 ;  /* 0x032430d09900b5a7 */ /* 0x000ea4000806007f */
[----:B--2---:R-:W-:Y:S05]  /*112d0*/  @!P3 BRA `(.L_x_10296) ;  /* 0xfffffffc00ecb947 */ /* 0x004fea000383ffff */
[----:B------:R-:W-:Y:S05]  /*112e0*/  BRA `(.L_x_10295) ;  /* 0xffffff3000507947 */ /* 0x000fea000383ffff */
.L_x_10300:
[----:B--2---:R-:W-:-:S04]  /*112f0*/  IMAD.U32 R209, RZ, RZ, UR4 ;  /* 0x00000004ffd17e24 */ /* 0x004fc8000f8e00ff */
[----:B------:R2:W3:Y:S03]  /*11300*/  SYNCS.PHASECHK.TRANS64.TRYWAIT P3, [R209+URZ+0x32450], R208 ;  /* 0x032450d0d10075a7 */ /* 0x0004e6000806017f */
[----:B---3--:R-:W-:Y:S05]  /*11310*/  @!P3 NANOSLEEP.SYNCS 0x989680 ;  /* 0x009896800000b95d */ /* 0x008fea0003900000 */
[----:B------:R-:W3:Y:S02]  /*11320*/  @!P3 SYNCS.PHASECHK.TRANS64 P3, [R209+URZ+0x32450], R208 ;  /* 0x032450d0d100b5a7 */ /* 0x000ee4000806007f */
[----:B---3--:R-:W-:Y:S05]  /*11330*/  @!P3 BRA `(.L_x_10300) ;  /* 0xfffffffc00ecb947 */ /* 0x008fea000383ffff */
[----:B------:R-:W-:Y:S05]  /*11340*/  BRA `(.L_x_10299) ;  /* 0xffffff3000cc7947 */ /* 0x000fea000383ffff */
.L_x_10343:
[----:B------:R-:W2:Y:S01]  /*11350*/  S2R R4, SR_TID.X ;  /* 0x0000000000047919 */ /* 0x000ea20000002100 */
[----:B------:R-:W-:Y:S01]  /*11360*/  BSSY B0, `(.L_x_10454) ;  /* 0x000000a000007945 */ /* 0x000fe20003800000 */
[----:B-1----:R-:W-:Y:S02]  /*11370*/  IMAD.MOV.U32 R12, RZ, RZ, RZ ;  /* 0x000000ffff0c7224 */ /* 0x002fe400078e00ff */
[----:B------:R-:W-:Y:S02]  /*11380*/  IMAD.MOV.U32 R11, RZ, RZ, 0x1f ;  /* 0x0000001fff0b7424 */ /* 0x000fe400078e00ff */
[----:B------:R-:W-:Y:S01]  /*11390*/  IMAD.MOV.U32 R15, RZ, RZ, -0x1 ;  /* 0xffffffffff0f7424 */ /* 0x000fe200078e00ff */
[----:B--2---:R-:W-:-:S04]  /*113a0*/  SHF.R.U32.HI R4, RZ, 0x5, R4 ;  /* 0x00000005ff047819 */ /* 0x004fc80000011604 */
[----:B------:R-:W-:-:S05]  /*113b0*/  LOP3.LUT R4, R4, 0x3, RZ, 0xc0, !PT ;  /* 0x0000000304047812 */ /* 0x000fca00078ec0ff */
[----:B------:R-:W-:-:S07]  /*113c0*/  IMAD.MOV.U32 R13, RZ, RZ, R4 ;  /* 0x000000ffff0d7224 */ /* 0x000fce00078e0004 */
[----:B0-----:R-:W-:Y:S05]  /*113d0*/  WARPSYNC.COLLECTIVE R15, `(.L_x_10455) ;  /* 0x000000000f087348 */ /* 0x001fea0003c00000 */
[----:B------:R1:W2:Y:S02]  /*113e0*/  SHFL.IDX P6, R14, R13, R12, R11 ;  /* 0x0000000c0d0e7389 */ /* 0x0002a400000c000b */
[----:B012---:R-:W-:Y:S01]  /*113f0*/  ENDCOLLECTIVE ;  /* 0x000000000000791b */ /* 0x007fe20003800000 */
.L_x_10455:
[----:B------:R-:W-:Y:S05]  /*11400*/  BSYNC B0 ;  /* 0x0000000000007941 */ /* 0x000fea0003800000 */
.L_x_10454:
[----:B------:R-:W-:Y:S05]  /*11410*/  BRA `(.L_x_10456) ;  /* 0xffffffa400e87947 */ /* 0x000fea000383ffff */
.L_x_10345:
[----:B------:R-:W-:Y:S01]  /*11420*/  BSSY B0, `(.L_x_10457) ;  /* 0x0000006000007945 */ /* 0x000fe20003800000 */
[----:B------:R-:W-:-:S07]  /*11430*/  IMAD.MOV.U32 R15, RZ, RZ, -0x1 ;  /* 0xffffffffff0f7424 */ /* 0x000fce00078e00ff */
[----:B01-3--:R-:W-:Y:S05]  /*11440*/  WARPSYNC.COLLECTIVE R15, `(.L_x_10458) ;  /* 0x000000000f0c7348 */ /* 0x00bfea0003c00000 */
[----:B------:R-:W-:Y:S02]  /*11450*/  ELECT P6, UR62, PT ;  /* 0x00000000003e782f */ /* 0x000fe400038c0000 */
[----:B------:R-:W-:Y:S01]  /*11460*/  MOV R14, UR62 ;  /* 0x0000003e000e7c02 */ /* 0x000fe20008000f00 */
[----:B01-3--:R-:W-:Y:S10]  /*11470*/  ENDCOLLECTIVE ;  /* 0x000000000000791b */ /* 0x00bff40003800000 */
.L_x_10458:
[----:B------:R-:W-:Y:S05]  /*11480*/  BSYNC B0 ;  /* 0x0000000000007941 */ /* 0x000fea0003800000 */
.L_x_10457:
[----:B------:R-:W-:Y:S05]  /*11490*/  BRA `(.L_x_10459) ;  /* 0xffffffa400f47947 */ /* 0x000fea000383ffff */
.L_x_10347:
[----:B--2---:R2:W3:Y:S02]  /*114a0*/  SYNCS.PHASECHK.TRANS64.TRYWAIT P0, [R0+URZ+0x32440], R2 ;  /* 0x03244002000075a7 */ /* 0x0044e4000800017f */
[----:B---3--:R-:W-:Y:S05]  /*114b0*/  @!P0 NANOSLEEP.SYNCS 0x989680 ;  /* 0x009896800000895d */ /* 0x008fea0003900000 */
[----:B------:R-:W3:Y:S02]  /*114c0*/  @!P0 SYNCS.PHASECHK.TRANS64 P0, [R0+URZ+0x32440], R2 ;  /* 0x03244002000085a7 */ /* 0x000ee4000800007f */
[----:B---3--:R-:W-:Y:S05]  /*114d0*/  @!P0 BRA `(.L_x_10347) ;  /* 0xfffffffc00f08947 */ /* 0x008fea000383ffff */
[----:B------:R-:W-:Y:S05]  /*114e0*/  BRA `(.L_x_10460) ;  /* 0xffffffa800607947 */ /* 0x000fea000383ffff */
.L_x_10351:
[----:B------:R0:W5:Y:S01]  /*114f0*/  LDL R7, [R1+0x38] ;  /* 0x0000380001077983 */ /* 0x0001620000100800 */
[----:B------:R-:W-:Y:S02]  /*11500*/  IMAD.MOV.U32 R13, RZ, RZ, R2 ;  /* 0x000000ffff0d7224 */ /* 0x000fe400078e0002 */
[----:B-1----:R-:W-:Y:S02]  /*11510*/  IMAD.MOV.U32 R12, RZ, RZ, RZ ;  /* 0x000000ffff0c7224 */ /* 0x002fe400078e00ff */
[----:B------:R-:W-:Y:S02]  /*11520*/  IMAD.MOV.U32 R11, RZ, RZ, 0x181f ;  /* 0x0000181fff0b7424 */ /* 0x000fe400078e00ff */
[----:B------:R-:W-:Y:S02]  /*11530*/  IMAD.MOV.U32 R15, RZ, RZ, -0x1 ;  /* 0xffffffffff0f7424 */ /* 0x000fe400078e00ff */
[----:B0-----:R-:W-:-:S07]  /*11540*/  IMAD.IADD R17, R8, 0x1, R17 ;  /* 0x0000000108117824 */ /* 0x001fce00078e0211 */
[----:B-----5:R-:W-:Y:S05]  /*11550*/  WARPSYNC.COLLECTIVE R15, `(.L_x_10461) ;  /* 0x000000000f087348 */ /* 0x020fea0003c00000 */
[----:B------:R0:W1:Y:S02]  /*11560*/  SHFL.IDX P6, R14, R13, R12, R11 ;  /* 0x0000000c0d0e7389 */ /* 0x00006400000c000b */
[----:B01---5:R-:W-:Y:S01]  /*11570*/  ENDCOLLECTIVE ;  /* 0x000000000000791b */ /* 0x023fe20003800000 */
.L_x_10461:
[----:B------:R-:W-:-:S05]  /*11580*/  VIADD R8, R17, 0x10 ;  /* 0x0000001011087836 */ /* 0x000fca0000000000 */
[----:B------:R0:W-:Y:S01]  /*11590*/  STL [R1+0x3c], R8 ;  /* 0x00003c0801007387 */ /* 0x0001e20000100800 */
[----:B------:R-:W-:Y:S02]  /*115a0*/  IMAD.MOV.U32 R13, RZ, RZ, R0 ;  /* 0x000000ffff0d7224 */ /* 0x000fe400078e0000 */
[----:B------:R-:W-:-:S07]  /*115b0*/  IMAD.MOV.U32 R4, RZ, RZ, R14 ;  /* 0x000000ffff047224 */ /* 0x000fce00078e000e */
[----:B0-----:R-:W-:Y:S05]  /*115c0*/  WARPSYNC.COLLECTIVE R15, `(.L_x_10462) ;  /* 0x000000000f087348 */ /* 0x001fea0003c00000 */
[----:B------:R1:W2:Y:S02]  /*115d0*/  SHFL.IDX P6, R14, R13, R12, R11 ;  /* 0x0000000c0d0e7389 */ /* 0x0002a400000c000b */
[----:B012---:R-:W-:Y:S01]  /*115e0*/  ENDCOLLECTIVE ;  /* 0x000000000000791b */ /* 0x007fe20003800000 */
.L_x_10462:
[----:B------:R-:W-:Y:S02]  /*115f0*/  IMAD.MOV.U32 R13, RZ, RZ, R2 ;  /* 0x000000ffff0d7224 */ /* 0x000fe400078e0002 */
[----:B------:R-:W-:Y:S02]  /*11600*/  IMAD.MOV.U32 R12, RZ, RZ, 0x1 ;  /* 0x00000001ff0c7424 */ /* 0x000fe400078e00ff */
[----:B------:R-:W-:-:S07]  /*11610*/  IMAD.MOV.U32 R5, RZ, RZ, R14 ;  /* 0x000000ffff057224 */ /* 0x000fce00078e000e */
[----:B------:R-:W-:Y:S05]  /*11620*/  WARPSYNC.COLLECTIVE R15, `(.L_x_10463) ;  /* 0x000000000f087348 */ /* 0x000fea0003c00000 */
[----:B------:R0:W1:Y:S02]  /*11630*/  SHFL.IDX P6, R14, R13, R12, R11 ;  /* 0x0000000c0d0e7389 */ /* 0x00006400000c000b */
[----:B01----:R-:W-:Y:S01]  /*11640*/  ENDCOLLECTIVE ;  /* 0x000000000000791b */ /* 0x003fe20003800000 */
.L_x_10463:
[----:B------:R-:W-:Y:S02]  /*11650*/  IMAD.MOV.U32 R13, RZ, RZ, R0 ;  /* 0x000000ffff0d7224 */ /* 0x000fe400078e0000 */
[----:B------:R-:W-:Y:S02]  /*11660*/  IMAD R3, R7, R6, RZ ;  /* 0x0000000607037224 */ /* 0x000fe400078e02ff */
[----:B------:R-:W-:-:S07]  /*11670*/  IMAD.MOV.U32 R7, RZ, RZ, R14 ;  /* 0x000000ffff077224 */ /* 0x000fce00078e000e */
[----:B------:R-:W-:Y:S05]  /*11680*/  WARPSYNC.COLLECTIVE R15, `(.L_x_10464) ;  /* 0x000000000f087348 */ /* 0x000fea0003c00000 */
[----:B------:R0:W1:Y:S02]  /*11690*/  SHFL.IDX P6, R14, R13, R12, R11 ;  /* 0x0000000c0d0e7389 */ /* 0x00006400000c000b */
[----:B01----:R-:W-:Y:S01]  /*116a0*/  ENDCOLLECTIVE ;  /* 0x000000000000791b */ /* 0x003fe20003800000 */
.L_x_10464:
[CC--:B------:R-:W-:Y:S02]  /*116b0*/  ISETP.GE.AND P1, PT, R17.reuse, R3.reuse, PT ;  /* 0x000000031100720c */ /* 0x0c0fe40003f26270 */
[----:B------:R-:W-:Y:S01]  /*116c0*/  ISETP.GE.AND P2, PT, R8, R3, PT ;  /* 0x000000030800720c */ /* 0x000fe20003f46270 */
[----:B------:R-:W-:-:S05]  /*116d0*/  VIADD R8, R17, 0x20 ;  /* 0x0000002011087836 */ /* 0x000fca0000000000 */
[----:B------:R0:W-:Y:S01]  /*116e0*/  STL [R1+0x4c], R8 ;  /* 0x00004c0801007387 */ /* 0x0001e20000100800 */
[----:B------:R-:W-:-:S04]  /*116f0*/  IMAD.MOV.U32 R13, RZ, RZ, R2 ;  /* 0x000000ffff0d7224 */ /* 0x000fc800078e0002 */
[----:B------:R-:W-:Y:S01]  /*11700*/  @!P1 LEA R5, P3, R10, R5, 0x1 ;  /* 0x000000050a059211 */ /* 0x000fe200078608ff */
[----:B------:R-:W-:-:S04]  /*11710*/  IMAD.MOV.U32 R12, RZ, RZ, 0x2 ;  /* 0x00000002ff0c7424 */ /* 0x000fc800078e00ff */
[----:B------:R-:W-:Y:S02]  /*11720*/  @!P1 IMAD.X R4, RZ, RZ, R4, P3 ;  /* 0x000000ffff049224 */ /* 0x000fe400018e0604 */
[----:B------:R-:W-:-:S03]  /*11730*/  IMAD.MOV.U32 R6, RZ, RZ, R14 ;  /* 0x000000ffff067224 */ /* 0x000fc600078e000e */
[----:B0-----:R-:W-:-:S07]  /*11740*/  @!P1 LOP3.LUT R5, R5, R4, RZ, 0x3c, !PT ;  /* 0x0000000405059212 */ /* 0x001fce00078e3cff */
[----:B------:R-:W-:Y:S05]  /*11750*/  WARPSYNC.COLLECTIVE R15, `(.L_x_10465) ;  /* 0x000000000f087348 */ /* 0x000fea0003c00000 */
[----:B------:R0:W1:Y:S02]  /*11760*/  SHFL.IDX P6, R14, R13, R12, R11 ;  /* 0x0000000c0d0e7389 */ /* 0x00006400000c000b */
[----:B01----:R-:W-:Y:S01]  /*11770*/  ENDCOLLECTIVE ;  /* 0x000000000000791b */ /* 0x003fe20003800000 */
.L_x_10465:
[----:B------:R-:W-:-:S04]  /*11780*/  @!P1 LOP3.LUT R4, R5, R4, RZ, 0x3c, !PT ;  /* 0x0000000405049212 */ /* 0x000fc800078e3cff */
[----:B------:R-:W-:-:S05]  /*11790*/  @!P1 LOP3.LUT R5, R5, R4, RZ, 0x3c, !PT ;  /* 0x0000000405059212 */ /* 0x000fca00078e3cff */
[----:B------:R-:W-:Y:S01]  /*117a0*/  @!PT LDS RZ, [RZ] ;  /* 0x00000000fffff984 */ /* 0x000fe20000000800 */
[----:B------:R-:W-:Y:S01]  /*117b0*/  @!PT LDS RZ, [RZ] ;  /* 0x00000000fffff984 */ /* 0x000fe20000000800 */
[----:B------:R-:W-:Y:S01]  /*117c0*/  @!PT LDS RZ, [RZ] ;  /* 0x00000000fffff984 */ /* 0x000fe20000000800 */
[----:B------:R0:W-:Y:S01]  /*117d0*/  @!P1 LDGSTS.E.BYPASS.LTC128B.128 [R9+0x18400], desc[UR38][R4.64], !P0 ;  /* 0x1840000004099fae */ /* 0x0001e2000c101d66 */
[----:B------:R-:W-:Y:S01]  /*117e0*/  IMAD.MOV.U32 R13, RZ, RZ, R0 ;  /* 0x000000ffff0d7224 */ /* 0x000fe200078e0000 */
[----:B0-----:R-:W-:Y:S01]  /*117f0*/  @!P2 LEA R5, P1, R10, R6, 0x1 ;  /* 0x000000060a05a211 */ /* 0x001fe200078208ff */
[----:B------:R-:W-:-:S12]  /*11800*/  IMAD.MOV.U32 R6, RZ, RZ, R14 ;  /* 0x000000ffff067224 */ /* 0x000fd800078e000e */
[----:B------:R-:W-:Y:S05]  /*11810*/  WARPSYNC.COLLECTIVE R15, `(.L_x_10466) ;  /* 0x000000000f087348 */ /* 0x000fea0003c00000 */
[----:B------:R0:W1:Y:S02]  /*11820*/  SHFL.IDX P6, R14, R13, R12, R11 ;  /* 0x0000000c0d0e7389 */ /* 0x00006400000c000b */
[----:B01----:R-:W-:Y:S01]  /*11830*/  ENDCOLLECTIVE ;  /* 0x000000000000791b */ /* 0x003fe20003800000 */
.L_x_10466:
[----:B------:R-:W-:Y:S01]  /*11840*/  @!P2 IMAD.X R4, RZ, RZ, R7, P1 ;  /* 0x000000ffff04a224 */ /* 0x000fe200008e0607 */
[----:B------:R-:W-:Y:S01]  /*11850*/  ISETP.GE.AND P1, PT, R8, R3, PT ;  /* 0x000000030800720c */ /* 0x000fe20003f26270 */
[----:B------:R-:W-:-:S03]  /*11860*/  VIADD R7, R17, 0x30 ;  /* 0x0000003011077836 */ /* 0x000fc60000000000 */
[-C--:B------:R-:W-:Y:S02]  /*11870*/  @!P2 LOP3.LUT R5, R5, R4.reuse, RZ, 0x3c, !PT ;  /* 0x000000040505a212 */ /* 0x080fe400078e3cff */
[----:B------:R0:W-:Y:S02]  /*11880*/  STL [R1+0x54], R7 ;  /* 0x0000540701007387 */ /* 0x0001e40000100800 */
[----:B------:R-:W-:Y:S01]  /*11890*/  @!P2 LOP3.LUT R4, R5, R4, RZ, 0x3c, !PT ;  /* 0x000000040504a212 */ /* 0x000fe200078e3cff */
[----:B------:R-:W-:-:S03]  /*118a0*/  IMAD.MOV.U32 R13, RZ, RZ, R2 ;  /* 0x000000ffff0d7224 */ /* 0x000fc600078e0002 */
[----:B------:R-:W-:Y:S01]  /*118b0*/  @!P2 LOP3.LUT R5, R5, R4, RZ, 0x3c, !PT ;  /* 0x000000040505a212 */ /* 0x000fe200078e3cff */
[----:B------:R-:W-:-:S04]  /*118c0*/  IMAD.MOV.U32 R12, RZ, RZ, 0x3 ;  /* 0x00000003ff0c7424 */ /* 0x000fc800078e00ff */
[----:B------:R-:W-:Y:S01]  /*118d0*/  @!PT LDS RZ, [RZ] ;  /* 0x00000000fffff984 */ /* 0x000fe20000000800 */
[----:B------:R-:W-:Y:S01]  /*118e0*/  @!PT LDS RZ, [RZ] ;  /* 0x00000000fffff984 */ /* 0x000fe20000000800 */
[----:B------:R-:W-:Y:S01]  /*118f0*/  @!PT LDS RZ, [RZ] ;  /* 0x00000000fffff984 */ /* 0x000fe20000000800 */
[----:B------:R1:W-:Y:S02]  /*11900*/  @!P2 LDGSTS.E.BYPASS.LTC128B.128 [R9+0x18c00], desc[UR38][R4.64], !P0 ;  /* 0x18c000000409afae */ /* 0x0003e4000c101d66 */
[----:B01----:R-:W-:-:S07]  /*11910*/  IMAD.MOV.U32 R4, RZ, RZ, R14 ;  /* 0x000000ffff047224 */ /* 0x003fce00078e000e */
[----:B------:R-:W-:Y:S05]  /*11920*/  WARPSYNC.COLLECTIVE R15, `(.L_x_10467) ;  /* 0x000000000f087348 */ /* 0x000fea0003c00000 */
[----:B------:R0:W1:Y:S02]  /*11930*/  SHFL.IDX P6, R14, R13, R12, R11 ;  /* 0x0000000c0d0e7389 */ /* 0x00006400000c000b */
[----:B01----:R-:W-:Y:S01]  /*11940*/  ENDCOLLECTIVE ;  /* 0x000000000000791b */ /* 0x003fe20003800000 */
.L_x_10467:
        /* <DEDUP_REMOVED lines=10> */
.L_x_10468:
        /* <DEDUP_REMOVED lines=13> */
.L_x_10469:
        /* <DEDUP_REMOVED lines=10> */
.L_x_10470:
        /* <DEDUP_REMOVED lines=13> */
.L_x_10471:
        /* <DEDUP_REMOVED lines=10> */
.L_x_10472:
        /* <DEDUP_REMOVED lines=13> */
.L_x_10473:
        /* <DEDUP_REMOVED lines=10> */
.L_x_10474:
        /* <DEDUP_REMOVED lines=11> */
.L_x_10475:
        /* <DEDUP_REMOVED lines=14> */
.L_x_10476:
[----:B------:R-:W-:Y:S01]  /*11fd0*/  IMAD.MOV.U32 R0, RZ, RZ, R14 ;  /* 0x000000ffff007224 */ /* 0x000fe200078e000e */
[----:B------:R-:W-:Y:S06]  /*11fe0*/  BRA `(.L_x_10477) ;  /* 0xffffffac000c7947 */ /* 0x000fec000383ffff */
.L_x_10355:
[----:B------:R-:W2:Y:S04]  /*11ff0*/  LDL.LU R5, [R1+0x38] ;  /* 0x0000380001057983 */ /* 0x000ea80000300800 */
[----:B------:R-:W3:Y:S04]  /*12000*/  LDL.LU R14, [R1+0x3c] ;  /* 0x00003c00010e7983 */ /* 0x000ee80000300800 */
[----:B------:R-:W4:Y:S04]  /*12010*/  LDL.LU R13, [R1+0x4c] ;  /* 0x00004c00010d7983 */ /* 0x000f280000300800 */
[----:B------:R-:W5:Y:S04]  /*12020*/  LDL.LU R12, [R1+0x54] ;  /* 0x00005400010c7983 */ /* 0x000f680000300800 */
[----:B------:R-:W5:Y:S04]  /*12030*/  LDL.LU R11, [R1+0x5c] ;  /* 0x00005c00010b7983 */ /* 0x000f680000300800 */
[----:B------:R-:W5:Y:S04]  /*12040*/  LDL.LU R10, [R1+0x60] ;  /* 0x00006000010a7983 */ /* 0x000f680000300800 */
[----:B------:R-:W5:Y:S04]  /*12050*/  LDL.LU R9, [R1+0x64] ;  /* 0x0000640001097983 */ /* 0x000f680000300800 */
[----:B------:R-:W5:Y:S01]  /*12060*/  LDL.LU R8, [R1+0x14] ;  /* 0x0000140001087983 */ /* 0x000f620000300800 */
[----:B------:R-:W-:Y:S01]  /*12070*/  BSSY B0, `(.L_x_10478) ;  /* 0x000001b000007945 */ /* 0x000fe20003800000 */
[----:B------:R-:W-:-:S02]  /*12080*/  IMAD.MOV.U32 R15, RZ, RZ, -0x1 ;  /* 0xffffffffff0f7424 */ /* 0x000fc400078e00ff */
[----:B--2---:R-:W-:-:S05]  /*12090*/  IMAD R5, R5, R6, RZ ;  /* 0x0000000605057224 */ /* 0x004fca00078e02ff */
[-C--:B------:R-:W-:Y:S02]  /*120a0*/  ISETP.GE.AND P4, PT, R17, R5.reuse, PT ;  /* 0x000000051100720c */ /* 0x080fe40003f86270 */
[-C--:B---3--:R-:W-:Y:S02]  /*120b0*/  ISETP.GE.AND P5, PT, R14, R5.reuse, PT ;  /* 0x000000050e00720c */ /* 0x088fe40003fa6270 */
[----:B----4-:R-:W-:Y:S01]  /*120c0*/  ISETP.GE.AND P6, PT, R13, R5, PT ;  /* 0x000000050d00720c */ /* 0x010fe20003fc6270 */
[----:B------:R-:W-:Y:S01]  /*120d0*/  IMAD.MOV.U32 R13, RZ, RZ, R0 ;  /* 0x000000ffff0d7224 */ /* 0x000fe200078e0000 */
[----:B-----5:R-:W-:-:S07]  /*120e0*/  LOP3.LUT R8, R8, 0xffffffef, RZ, 0xc0, !PT ;  /* 0xffffffef08087812 */ /* 0x020fce00078ec0ff */
[----:B------:R-:W-:Y:S02]  /*120f0*/  @P4 LOP3.LUT R8, R8, 0x10, RZ, 0xfc, !PT ;  /* 0x0000001008084812 */ /* 0x000fe400078efcff */
[----:B------:R-:W-:Y:S01]  /*12100*/  ISETP.GE.AND P4, PT, R12, R5, PT ;  /* 0x000000050c00720c */ /* 0x000fe20003f86270 */
[----:B------:R-:W-:Y:S01]  /*12110*/  IMAD.MOV.U32 R12, RZ, RZ, RZ ;  /* 0x000000ffff0c7224 */ /* 0x000fe200078e00ff */
[----:B------:R-:W-:-:S04]  /*12120*/  LOP3.LUT R8, R8, 0xfffffff7, RZ, 0xc0, !PT ;  /* 0xfffffff708087812 */ /* 0x000fc800078ec0ff */
[----:B------:R-:W-:Y:S02]  /*12130*/  @P5 LOP3.LUT R8, R8, 0x8, RZ, 0xfc, !PT ;  /* 0x0000000808085812 */ /* 0x000fe400078efcff */
[----:B------:R-:W-:Y:S01]  /*12140*/  ISETP.GE.AND P5, PT, R11, R5, PT ;  /* 0x000000050b00720c */ /* 0x000fe20003fa6270 */
[----:B------:R-:W-:Y:S01]  /*12150*/  IMAD.MOV.U32 R11, RZ, RZ, 0x181f ;  /* 0x0000181fff0b7424 */ /* 0x000fe200078e00ff */
[----:B------:R-:W-:-:S04]  /*12160*/  LOP3.LUT R8, R8, 0xfffffffb, RZ, 0xc0, !PT ;  /* 0xfffffffb08087812 */ /* 0x000fc800078ec0ff */
[----:B------:R-:W-:Y:S02]  /*12170*/  @P6 LOP3.LUT R8, R8, 0x4, RZ, 0xfc, !PT ;  /* 0x0000000408086812 */ /* 0x000fe400078efcff */
[----:B------:R-:W-:Y:S02]  /*12180*/  ISETP.GE.AND P6, PT, R10, R5, PT ;  /* 0x000000050a00720c */ /* 0x000fe40003fc6270 */
[----:B------:R-:W-:-:S04]  /*12190*/  LOP3.LUT R8, R8, 0xfffffffd, RZ, 0xc0, !PT ;  /* 0xfffffffd08087812 */ /* 0x000fc800078ec0ff */
[----:B------:R-:W-:Y:S02]  /*121a0*/  @P4 LOP3.LUT R8, R8, 0x2, RZ, 0xfc, !PT ;  /* 0x0000000208084812 */ /* 0x000fe400078efcff */
[----:B------:R-:W-:Y:S02]  /*121b0*/  ISETP.GE.AND P4, PT, R9, R5, PT ;  /* 0x000000050900720c */ /* 0x000fe40003f86270 */
[----:B------:R-:W-:-:S04]  /*121c0*/  LOP3.LUT R8, R8, 0xffffffdf, RZ, 0xc0, !PT ;  /* 0xffffffdf08087812 */ /* 0x000fc800078ec0ff */
[----:B------:R-:W-:-:S05]  /*121d0*/  @P6 LOP3.LUT R8, R8, 0x20, RZ, 0xfc, !PT ;  /* 0x0000002008086812 */ /* 0x000fca00078efcff */
[----:B------:R0:W-:Y:S02]  /*121e0*/  STL [R1+0x14], R8 ;  /* 0x0000140801007387 */ /* 0x0001e40000100800 */
[----:B0-----:R-:W-:Y:S05]  /*121f0*/  WARPSYNC.COLLECTIVE R15, `(.L_x_10479) ;  /* 0x000000000f087348 */ /* 0x001fea0003c00000 */
[----:B------:R1:W2:Y:S02]  /*12200*/  SHFL.IDX P6, R14, R13, R12, R11 ;  /* 0x0000000c0d0e7389 */ /* 0x0002a400000c000b */
[----:B012---:R-:W-:Y:S01]  /*12210*/  ENDCOLLECTIVE ;  /* 0x000000000000791b */ /* 0x007fe20003800000 */
.L_x_10479:
[----:B------:R-:W-:Y:S05]  /*12220*/  BSYNC B0 ;  /* 0x0000000000007941 */ /* 0x000fea0003800000 */
.L_x_10478:
[----:B------:R-:W-:Y:S02]  /*12230*/  IMAD.MOV.U32 R9, RZ, RZ, R8 ;  /* 0x000000ffff097224 */ /* 0x000fe400078e0008 */
[----:B------:R0:W5:Y:S01]  /*12240*/  LDL R8, [R1+0x10] ;  /* 0x0000100001087983 */ /* 0x0001620000100800 */
[----:B------:R-:W-:Y:S02]  /*12250*/  IMAD.MOV.U32 R13, RZ, RZ, R4 ;  /* 0x000000ffff0d7224 */ /* 0x000fe400078e0004 */
[----:B------:R-:W-:Y:S01]  /*12260*/  IMAD.MOV.U32 R12, RZ, RZ, RZ ;  /* 0x000000ffff0c7224 */ /* 0x000fe200078e00ff */
[----:B------:R-:W-:Y:S01]  /*12270*/  LOP3.LUT R9, R9, 0xfffffeff, RZ, 0xc0, !PT ;  /* 0xfffffeff09097812 */ /* 0x000fe200078ec0ff */
[----:B------:R-:W-:Y:S02]  /*12280*/  IMAD.MOV.U32 R11, RZ, RZ, 0x181f ;  /* 0x0000181fff0b7424 */ /* 0x000fe400078e00ff */
[----:B------:R-:W-:Y:S01]  /*12290*/  IMAD.MOV.U32 R15, RZ, RZ, -0x1 ;  /* 0xffffffffff0f7424 */ /* 0x000fe200078e00ff */
[----:B------:R-:W-:Y:S01]  /*122a0*/  @P5 LOP3.LUT R9, R9, 0x100, RZ, 0xfc, !PT ;  /* 0x0000010009095812 */ /* 0x000fe200078efcff */
[----:B0-----:R-:W-:-:S07]  /*122b0*/  IMAD.MOV.U32 R2, RZ, RZ, R14 ;  /* 0x000000ffff027224 */ /* 0x001fce00078e000e */
[----:B-----5:R-:W-:Y:S05]  /*122c0*/  WARPSYNC.COLLECTIVE R15, `(.L_x_10480) ;  /* 0x000000000f087348 */ /* 0x020fea0003c00000 */
[----:B------:R0:W1:Y:S02]  /*122d0*/  SHFL.IDX P6, R14, R13, R12, R11 ;  /* 0x0000000c0d0e7389 */ /* 0x00006400000c000b */
[----:B01---5:R-:W-:Y:S01]  /*122e0*/  ENDCOLLECTIVE ;  /* 0x000000000000791b */ /* 0x023fe20003800000 */
.L_x_10480:
[C---:B------:R-:W-:Y:S02]  /*122f0*/  LOP3.LUT P5, RZ, R9.reuse, 0x10, RZ, 0xc0, !PT ;  /* 0x0000001009ff7812 */ /* 0x040fe400078ac0ff */
[----:B------:R-:W-:-:S04]  /*12300*/  LOP3.LUT R9, R9, 0xffffff7f, RZ, 0xc0, !PT ;  /* 0xffffff7f09097812 */ /* 0x000fc800078ec0ff */
[----:B------:R-:W-:-:S04]  /*12310*/  @P4 LOP3.LUT R9, R9, 0x80, RZ, 0xfc, !PT ;  /* 0x0000008009094812 */ /* 0x000fc800078efcff */
[----:B------:R-:W-:Y:S01]  /*12320*/  LOP3.LUT P4, RZ, R9, 0x8, RZ, 0xc0, !PT ;  /* 0x0000000809ff7812 */ /* 0x000fe2000788c0ff */
[----:B------:R0:W-:Y:S01]  /*12330*/  STL [R1+0x14], R9 ;  /* 0x0000140901007387 */ /* 0x0001e20000100800 */
[----:B------:R-:W-:Y:S02]  /*12340*/  IMAD.MOV.U32 R13, RZ, RZ, R0 ;  /* 0x000000ffff0d7224 */ /* 0x000fe400078e0000 */
[----:B------:R-:W-:Y:S02]  /*12350*/  IMAD.MOV.U32 R12, RZ, RZ, 0x1 ;  /* 0x00000001ff0c7424 */ /* 0x000fe400078e00ff */
[----:B------:R-:W-:-:S05]  /*12360*/  IMAD.MOV.U32 R3, RZ, RZ, R14 ;  /* 0x000000ffff037224 */ /* 0x000fca00078e000e */
[----:B------:R-:W-:-:S05]  /*12370*/  @!P5 LEA R3, P6, R7, R3, 0x1 ;  /* 0x000000030703d211 */ /* 0x000fca00078c08ff */
[----:B------:R-:W-:-:S05]  /*12380*/  @!P5 IMAD.X R2, RZ, RZ, R2, P6 ;  /* 0x000000ffff02d224 */ /* 0x000fca00030e0602 */
[----:B0-----:R-:W-:-:S07]  /*12390*/  @!P5 LOP3.LUT R3, R3, R2, RZ, 0x3c, !PT ;  /* 0x000000020303d212 */ /* 0x001fce00078e3cff */
[----:B------:R-:W-:Y:S05]  /*123a0*/  WARPSYNC.COLLECTIVE R15, `(.L_x_10481) ;  /* 0x000000000f087348 */ /* 0x000fea0003c00000 */
[----:B------:R0:W1:Y:S02]  /*123b0*/  SHFL.IDX P6, R14, R13, R12, R11 ;  /* 0x0000000c0d0e7389 */ /* 0x00006400000c000b */
[----:B01----:R-:W-:Y:S01]  /*123c0*/  ENDCOLLECTIVE ;  /* 0x000000000000791b */ /* 0x003fe20003800000 */
.L_x_10481:
[----:B------:R-:W-:-:S04]  /*123d0*/  @!P5 LOP3.LUT R2, R3, R2, RZ, 0x3c, !PT ;  /* 0x000000020302d212 */ /* 0x000fc800078e3cff */
[----:B------:R-:W-:Y:S01]  /*123e0*/  @!P5 LOP3.LUT R3, R3, R2, RZ, 0x3c, !PT ;  /* 0x000000020303d212 */ /* 0x000fe200078e3cff */
[----:B------:R-:W-:Y:S02]  /*123f0*/  IMAD.MOV.U32 R13, RZ, RZ, R4 ;  /* 0x000000ffff0d7224 */ /* 0x000fe400078e0004 */
[----:B------:R-:W-:-:S07]  /*12400*/  IMAD.MOV.U32 R6, RZ, RZ, R14 ;  /* 0x000000ffff067224 */ /* 0x000fce00078e000e */
[----:B------:R-:W-:Y:S05]  /*12410*/  WARPSYNC.COLLECTIVE R15, `(.L_x_10482) ;  /* 0x000000000f087348 */ /* 0x000fea0003c00000 */
[----:B------:R0:W1:Y:S02]  /*12420*/  SHFL.IDX P6, R14, R13, R12, R11 ;  /* 0x0000000c0d0e7389 */ /* 0x00006400000c000b */
[----:B01----:R-:W-:Y:S01]  /*12430*/  ENDCOLLECTIVE ;  /* 0x000000000000791b */ /* 0x003fe20003800000 */
.L_x_10482:
[----:B------:R-:W-:Y:S02]  /*12440*/  IMAD.MOV.U32 R13, RZ, RZ, R0 ;  /* 0x000000ffff0d7224 */ /* 0x000fe400078e0000 */
[----:B------:R-:W-:Y:S01]  /*12450*/  IMAD.MOV.U32 R12, RZ, RZ, 0x2 ;  /* 0x00000002ff0c7424 */ /* 0x000fe200078e00ff */
[----:B------:R-:W-:Y:S01]  /*12460*/  @!PT LDS RZ, [RZ] ;  /* 0x00000000fffff984 */ /* 0x000fe20000000800 */
[----:B------:R-:W-:Y:S01]  /*12470*/  @!PT LDS RZ, [RZ] ;  /* 0x00000000fffff984 */ /* 0x000fe20000000800 */
[----:B------:R-:W-:Y:S01]  /*12480*/  @!PT LDS RZ, [RZ] ;  /* 0x00000000fffff984 */ /* 0x000fe20000000800 */
[----:B------:R-:W-:Y:S04]  /*12490*/  @!P5 LDGSTS.E.BYPASS.LTC128B.128 [R8+0x22400], desc[UR38][R2.64], !P3 ;  /* 0x224000000208dfae */ /* 0x000fe8000d901d66 */
[----:B------:R-:W-:Y:S04]  /*124a0*/  @!P5 LDGSTS.E.BYPASS.LTC128B.128 [R8+0x26400], desc[UR38][R2.64+0x80], !P2 ;  /* 0x264000800208dfae */ /* 0x000fe8000d101d66 */
[----:B------:R-:W-:Y:S04]  /*124b0*/  @!P5 LDGSTS.E.BYPASS.LTC128B.128 [R8+0x2a400], desc[UR38][R2.64+0x100], !P1 ;  /* 0x2a4001000208dfae */ /* 0x000fe8000c901d66 */
[----:B------:R0:W-:Y:S01]  /*124c0*/  @!P5 LDGSTS.E.BYPASS.LTC128B.128 [R8+0x2e400], desc[UR38][R2.64+0x180], !P0 ;  /* 0x2e4001800208dfae */ /* 0x0001e2000c101d66 */
[----:B------:R-:W-:Y:S01]  /*124d0*/  LOP3.LUT P5, RZ, R9, 0x4, RZ, 0xc0, !PT ;  /* 0x0000000409ff7812 */ /* 0x000fe200078ac0ff */
[----:B0-----:R-:W-:-:S05]  /*124e0*/  IMAD.MOV.U32 R2, RZ, RZ, R14 ;  /* 0x000000ffff027224 */ /* 0x001fca00078e000e */
[----:B------:R-:W-:-:S05]  /*124f0*/  @!P4 LEA R2, P6, R7, R2, 0x1 ;  /* 0x000000020702c211 */ /* 0x000fca00078c08ff */
[----:B------:R-:W-:-:S05]  /*12500*/  @!P4 IMAD.X R3, RZ, RZ, R6, P6 ;  /* 0x000000ffff03c224 */ /* 0x000fca00030e0606 */
[----:B------:R0:W-:Y:S03]  /*12510*/  @!P4 LDGSTS.E.BYPASS.LTC128B.128 [R8+0x22c00], desc[UR38][R2.64], !P3 ;  /* 0x22c000000208cfae */ /* 0x0001e6000d901d66 */
[----:B0-----:R-:W-:Y:S05]  /*12520*/  WARPSYNC.COLLECTIVE R15, `(.L_x_10483) ;  /* 0x000000000f087348 */ /* 0x001fea0003c00000 */
[----:B------:R1:W2:Y:S02]  /*12530*/  SHFL.IDX P6, R14, R13, R12, R11 ;  /* 0x0000000c0d0e7389 */ /* 0x0002a400000c000b */
[----:B012---:R-:W-:Y:S01]  /*12540*/  ENDCOLLECTIVE ;  /* 0x000000000000791b */ /* 0x007fe20003800000 */
.L_x_10483:
        /* <DEDUP_REMOVED lines=12> */
.L_x_10484:
        /* <DEDUP_REMOVED lines=12> */
.L_x_10485:
        /* <DEDUP_REMOVED lines=12> */
.L_x_10486:
        /* <DEDUP_REMOVED lines=12> */
.L_x_10487:
        /* <DEDUP_REMOVED lines=12> */
.L_x_10488:
        /* <DEDUP_REMOVED lines=12> */
.L_x_10489:
        /* <DEDUP_REMOVED lines=11> */
.L_x_10490:
[----:B------:R-:W-:Y:S02]  /*12a80*/  IMAD.MOV.U32 R13, RZ, RZ, R0 ;  /* 0x000000ffff0d7224 */ /* 0x000fe400078e0000 */
[----:B------:R-:W-:Y:S01]  /*12a90*/  IMAD.MOV.U32 R12, RZ, RZ, 0x6 ;  /* 0x00000006ff0c7424 */ /* 0x000fe200078e00ff */
[----:B------:R-:W-:Y:S01]  /*12aa0*/  LOP3.LUT P6, RZ, R9, 0x20, RZ, 0xc0, !PT ;  /* 0x0000002009ff7812 */ /* 0x000fe200078cc0ff */
[----:B------:R-:W-:-:S12]  /*12ab0*/  IMAD.MOV.U32 R2, RZ, RZ, R14 ;  /* 0x000000ffff027224 */ /* 0x000fd800078e000e */
[----:B------:R-:W-:-:S05]  /*12ac0*/  @!P6 LEA R2, P5, R7, R2, 0x1 ;  /* 0x000000020702e211 */ /* 0x000fca00078a08ff */
[----:B------:R-:W-:-:S05]  /*12ad0*/  @!P6 IMAD.X R3, RZ, RZ, R6, P5 ;  /* 0x000000ffff03e224 */ /* 0x000fca00028e0606 */
        /* <DEDUP_REMOVED lines=10> */
.L_x_10491:
[----:B------:R-:W-:Y:S02]  /*12b80*/  IMAD.MOV.U32 R13, RZ, RZ, R4 ;  /* 0x000000ffff0d7224 */ /* 0x000fe400078e0004 */
[----:B------:R-:W-:-:S07]  /*12b90*/  IMAD.MOV.U32 R6, RZ, RZ, R14 ;  /* 0x000000ffff067224 */ /* 0x000fce00078e000e */
[----:B------:R-:W-:Y:S05]  /*12ba0*/  WARPSYNC.COLLECTIVE R15, `(.L_x_10492) ;  /* 0x000000000f087348 */ /* 0x000fea0003c00000 */
[----:B------:R0:W1:Y:S02]  /*12bb0*/  SHFL.IDX P6, R14, R13, R12, R11 ;  /* 0x0000000c0d0e7389 */ /* 0x00006400000c000b */
[----:B01----:R-:W-:Y:S01]  /*12bc0*/  ENDCOLLECTIVE ;  /* 0x000000000000791b */ /* 0x003fe20003800000 */
.L_x_10492:
[----:B------:R-:W-:Y:S02]  /*12bd0*/  IMAD.MOV.U32 R13, RZ, RZ, R0 ;  /* 0x000000ffff0d7224 */ /* 0x000fe400078e0000 */
[----:B------:R-:W-:Y:S02]  /*12be0*/  IMAD.MOV.U32 R12, RZ, RZ, 0x7 ;  /* 0x00000007ff0c7424 */ /* 0x000fe400078e00ff */
[----:B------:R-:W-:-:S07]  /*12bf0*/  IMAD.MOV.U32 R2, RZ, RZ, R14 ;  /* 0x000000ffff027224 */ /* 0x000fce00078e000e */
[----:B------:R-:W-:Y:S05]  /*12c00*/  WARPSYNC.COLLECTIVE R15, `(.L_x_10493) ;  /* 0x000000000f087348 */ /* 0x000fea0003c00000 */
[----:B------:R0:W1:Y:S02]  /*12c10*/  SHFL.IDX P6, R14, R13, R12, R11 ;  /* 0x0000000c0d0e7389 */ /* 0x00006400000c000b */
[----:B01----:R-:W-:Y:S01]  /*12c20*/  ENDCOLLECTIVE ;  /* 0x000000000000791b */ /* 0x003fe20003800000 */
.L_x_10493:
[----:B------:R-:W-:-:S05]  /*12c30*/  @!P4 LEA R2, P5, R7, R2, 0x1 ;  /* 0x000000020702c211 */ /* 0x000fca00078a08ff */
[----:B------:R-:W-:-:S05]  /*12c40*/  @!P4 IMAD.X R3, RZ, RZ, R6, P5 ;  /* 0x000000ffff03c224 */ /* 0x000fca00028e0606 */
[----:B------:R-:W-:Y:S01]  /*12c50*/  @!PT LDS RZ, [RZ] ;  /* 0x00000000fffff984 */ /* 0x000fe20000000800 */
[----:B------:R-:W-:Y:S01]  /*12c60*/  @!PT LDS RZ, [RZ] ;  /* 0x00000000fffff984 */ /* 0x000fe20000000800 */
[----:B------:R-:W-:Y:S01]  /*12c70*/  @!PT LDS RZ, [RZ] ;  /* 0x00000000fffff984 */ /* 0x000fe20000000800 */
[----:B------:R0:W-:Y:S01]  /*12c80*/  @!P4 LDGSTS.E.BYPASS.LTC128B.128 [R8+0x25400], desc[UR38][R2.64], !P3 ;  /* 0x254000000208cfae */ /* 0x0001e2000d901d66 */
[----:B------:R-:W-:-:S03]  /*12c90*/  IMAD.MOV.U32 R13, RZ, RZ, R4 ;  /* 0x000000ffff0d7224 */ /* 0x000fc600078e0004 */
[----:B------:R0:W-:Y:S04]  /*12ca0*/  @!P4 LDGSTS.E.BYPASS.LTC128B.128 [R8+0x29400], desc[UR38][R2.64+0x80], !P2 ;  /* 0x294000800208cfae */ /* 0x0001e8000d101d66 */
[----:B------:R0:W-:Y:S01]  /*12cb0*/  @!P4 LDGSTS.E.BYPASS.LTC128B.128 [R8+0x2d400], desc[UR38][R2.64+0x100], !P1 ;  /* 0x2d4001000208cfae */ /* 0x0001e2000c901d66 */
[----:B------:R-:W-:-:S03]  /*12cc0*/  IMAD.MOV.U32 R6, RZ, RZ, R14 ;  /* 0x000000ffff067224 */ /* 0x000fc600078e000e */
[----:B------:R0:W-:Y:S04]  /*12cd0*/  @!P4 LDGSTS.E.BYPASS.LTC128B.128 [R8+0x31400], desc[UR38][R2.64+0x180], !P0 ;  /* 0x314001800208cfae */ /* 0x0001e8000c101d66 */
[----:B0-----:R-:W-:Y:S05]  /*12ce0*/  WARPSYNC.COLLECTIVE R15, `(.L_x_10494) ;  /* 0x000000000f087348 */ /* 0x001fea0003c00000 */
[----:B------:R1:W2:Y:S02]  /*12cf0*/  SHFL.IDX P6, R14, R13, R12, R11 ;  /* 0x0000000c0d0e7389 */ /* 0x0002a400000c000b */
[----:B012---:R-:W-:Y:S01]  /*12d00*/  ENDCOLLECTIVE ;  /* 0x000000000000791b */ /* 0x007fe20003800000 */
.L_x_10494:
[----:B------:R-:W-:Y:S01]  /*12d10*/  IMAD.MOV.U32 R2, RZ, RZ, R14 ;  /* 0x000000ffff027224 */ /* 0x000fe200078e000e */
[----:B------:R-:W-:Y:S06]  /*12d20*/  BRA `(.L_x_10495) ;  /* 0xffffffa800a07947 */ /* 0x000fec000383ffff */
.L_x_10360:
[----:B0-----:R-:W4:Y:S02]  /*12d30*/  LDL R2, [R1+0x4] ;  /* 0x0000040001027983 */ /* 0x001f240000100800 */
[----:B----4-:R0:W1:Y:S02]  /*12d40*/  SYNCS.PHASECHK.TRANS64.TRYWAIT P0, [R2+URZ+0x32420], R0 ;  /* 0x03242000020075a7 */ /* 0x010064000800017f */
[----:B-1----:R-:W-:Y:S05]  /*12d50*/  @!P0 NANOSLEEP.SYNCS 0x989680 ;  /* 0x009896800000895d */ /* 0x002fea0003900000 */
[----:B------:R-:W1:Y:S02]  /*12d60*/  @!P0 SYNCS.PHASECHK.TRANS64 P0, [R2+URZ+0x32420], R0 ;  /* 0x03242000020085a7 */ /* 0x000e64000800007f */
[----:B-1----:R-:W-:Y:S05]  /*12d70*/  @!P0 BRA `(.L_x_10360) ;  /* 0xfffffffc00ec8947 */ /* 0x002fea000383ffff */
[----:B------:R-:W-:Y:S05]  /*12d80*/  BRA `(.L_x_10496) ;  /* 0xffffffac001c7947 */ /* 0x000fea000383ffff */
.L_x_10364:
[----:B0-----:R0:W1:Y:S02]  /*12d90*/  SYNCS.PHASECHK.TRANS64.TRYWAIT P0, [R2+URZ+0x32460], R0 ;  /* 0x03246000020075a7 */ /* 0x001064000800017f */
[----:B-1----:R-:W-:Y:S05]  /*12da0*/  @!P0 NANOSLEEP.SYNCS 0x989680 ;  /* 0x009896800000895d */ /* 0x002fea0003900000 */
[----:B------:R-:W1:Y:S02]  /*12db0*/  @!P0 SYNCS.PHASECHK.TRANS64 P0, [R2+URZ+0x32460], R0 ;  /* 0x03246000020085a7 */ /* 0x000e64000800007f */
[----:B-1----:R-:W-:Y:S05]  /*12dc0*/  @!P0 BRA `(.L_x_10364) ;  /* 0xfffffffc00f08947 */ /* 0x002fea000383ffff */
[----:B------:R-:W-:Y:S05]  /*12dd0*/  BRA `(.L_x_10497) ;  /* 0xffffffac004c7947 */ /* 0x000fea000383ffff */
.L_x_10379:
[----:B-1----:R1:W2:Y:S02]  /*12de0*/  SYNCS.PHASECHK.TRANS64.TRYWAIT P0, [R3+URZ+0x32440], R2 ;  /* 0x03244002030075a7 */ /* 0x0022a4000800017f */
[----:B--2---:R-:W-:Y:S05]  /*12df0*/  @!P0 NANOSLEEP.SYNCS 0x989680 ;  /* 0x009896800000895d */ /* 0x004fea0003900000 */
[----:B------:R-:W2:Y:S02]  /*12e00*/  @!P0 SYNCS.PHASECHK.TRANS64 P0, [R3+URZ+0x32440], R2 ;  /* 0x03244002030085a7 */ /* 0x000ea4000800007f */
[----:B--2---:R-:W-:Y:S05]  /*12e10*/  @!P0 BRA `(.L_x_10379) ;  /* 0xfffffffc00f08947 */ /* 0x004fea000383ffff */
[----:B------:R-:W-:Y:S05]  /*12e20*/  BRA `(.L_x_10498) ;  /* 0xffffffb4007c7947 */ /* 0x000fea000383ffff */
.L_x_10384:
[----:B0-----:R0:W2:Y:S02]  /*12e30*/  SYNCS.PHASECHK.TRANS64.TRYWAIT P0, [R3+URZ+0x32460], R2 ;  /* 0x03246002030075a7 */ /* 0x0010a4000800017f */
[----:B--2---:R-:W-:Y:S05]  /*12e40*/  @!P0 NANOSLEEP.SYNCS 0x989680 ;  /* 0x009896800000895d */ /* 0x004fea0003900000 */
[----:B------:R-:W2:Y:S02]  /*12e50*/  @!P0 SYNCS.PHASECHK.TRANS64 P0, [R3+URZ+0x32460], R2 ;  /* 0x03246002030085a7 */ /* 0x000ea4000800007f */
[----:B--2---:R-:W-:Y:S05]  /*12e60*/  @!P0 BRA `(.L_x_10384) ;  /* 0xfffffffc00f08947 */ /* 0x004fea000383ffff */
[----:B------:R-:W-:Y:S05]  /*12e70*/  BRA `(.L_x_10499) ;  /* 0xffffffb800047947 */ /* 0x000fea000383ffff */
.L_x_10395:
[----:B0-----:R0:W1:Y:S02]  /*12e80*/  SYNCS.PHASECHK.TRANS64.TRYWAIT P0, [R4+URZ+0x32440], R2 ;  /* 0x03244002040075a7 */ /* 0x001064000800017f */
[----:B-1----:R-:W-:Y:S05]  /*12e90*/  @!P0 NANOSLEEP.SYNCS 0x989680 ;  /* 0x009896800000895d */ /* 0x002fea0003900000 */
[----:B------:R-:W1:Y:S02]  /*12ea0*/  @!P0 SYNCS.PHASECHK.TRANS64 P0, [R4+URZ+0x32440], R2 ;  /* 0x03244002040085a7 */ /* 0x000e64000800007f */
[----:B-1----:R-:W-:Y:S05]  /*12eb0*/  @!P0 BRA `(.L_x_10395) ;  /* 0xfffffffc00f08947 */ /* 0x002fea000383ffff */
[----:B------:R-:W-:Y:S05]  /*12ec0*/  BRA `(.L_x_10500) ;  /* 0xffffffc000147947 */ /* 0x000fea000383ffff */
.L_x_10400:
[----:B-1----:R1:W2:Y:S02]  /*12ed0*/  SYNCS.PHASECHK.TRANS64.TRYWAIT P0, [R4+URZ+0x32460], R2 ;  /* 0x03246002040075a7 */ /* 0x0022a4000800017f */
[----:B--2---:R-:W-:Y:S05]  /*12ee0*/  @!P0 NANOSLEEP.SYNCS 0x989680 ;  /* 0x009896800000895d */ /* 0x004fea0003900000 */
[----:B------:R-:W2:Y:S02]  /*12ef0*/  @!P0 SYNCS.PHASECHK.TRANS64 P0, [R4+URZ+0x32460], R2 ;  /* 0x03246002040085a7 */ /* 0x000ea4000800007f */
[----:B--2---:R-:W-:Y:S05]  /*12f00*/  @!P0 BRA `(.L_x_10400) ;  /* 0xfffffffc00f08947 */ /* 0x004fea000383ffff */
[----:B------:R-:W-:Y:S05]  /*12f10*/  BRA `(.L_x_10501) ;  /* 0xffffffc000987947 */ /* 0x000fea000383ffff */
.L_x_10411:
[----:B-1----:R1:W2:Y:S02]  /*12f20*/  SYNCS.PHASECHK.TRANS64.TRYWAIT P0, [R4+URZ+0x32440], R2 ;  /* 0x03244002040075a7 */ /* 0x0022a4000800017f */
[----:B--2---:R-:W-:Y:S05]  /*12f30*/  @!P0 NANOSLEEP.SYNCS 0x989680 ;  /* 0x009896800000895d */ /* 0x004fea0003900000 */
[----:B------:R-:W2:Y:S02]  /*12f40*/  @!P0 SYNCS.PHASECHK.TRANS64 P0, [R4+URZ+0x32440], R2 ;  /* 0x03244002040085a7 */ /* 0x000ea4000800007f */
[----:B--2---:R-:W-:Y:S05]  /*12f50*/  @!P0 BRA `(.L_x_10411) ;  /* 0xfffffffc00f08947 */ /* 0x004fea000383ffff */
[----:B------:R-:W-:Y:S05]  /*12f60*/  BRA `(.L_x_10502) ;  /* 0xffffffc800847947 */ /* 0x000fea000383ffff */
.L_x_10416:
[----:B0-----:R0:W2:Y:S02]  /*12f70*/  SYNCS.PHASECHK.TRANS64.TRYWAIT P0, [R4+URZ+0x32460], R2 ;  /* 0x03246002040075a7 */ /* 0x0010a4000800017f */
[----:B--2---:R-:W-:Y:S05]  /*12f80*/  @!P0 NANOSLEEP.SYNCS 0x989680 ;  /* 0x009896800000895d */ /* 0x004fea0003900000 */
[----:B------:R-:W2:Y:S02]  /*12f90*/  @!P0 SYNCS.PHASECHK.TRANS64 P0, [R4+URZ+0x32460], R2 ;  /* 0x03246002040085a7 */ /* 0x000ea4000800007f */
[----:B--2---:R-:W-:Y:S05]  /*12fa0*/  @!P0 BRA `(.L_x_10416) ;  /* 0xfffffffc00f08947 */ /* 0x004fea000383ffff */
[----:B------:R-:W-:Y:S05]  /*12fb0*/  BRA `(.L_x_10503) ;  /* 0xffffffcc000c7947 */ /* 0x000fea000383ffff */
.L_x_10428:
[----:B------:R-:W-:Y:S01]  /*12fc0*/  BSSY B0, `(.L_x_10504) ;  /* 0x0000008000007945 */ /* 0x000fe20003800000 */
[----:B------:R-:W-:Y:S02]  /*12fd0*/  IMAD.MOV.U32 R13, RZ, RZ, R16 ;  /* 0x000000ffff0d7224 */ /* 0x000fe400078e0010 */
[----:B-1----:R-:W-:Y:S02]  /*12fe0*/  IMAD.MOV.U32 R12, RZ, RZ, RZ ;  /* 0x000000ffff0c7224 */ /* 0x002fe400078e00ff */
[----:B------:R-:W-:Y:S02]  /*12ff0*/  IMAD.MOV.U32 R11, RZ, RZ, 0x1f ;  /* 0x0000001fff0b7424 */ /* 0x000fe400078e00ff */
[----:B------:R-:W-:-:S07]  /*13000*/  IMAD.MOV.U32 R15, RZ, RZ, -0x1 ;  /* 0xffffffffff0f7424 */ /* 0x000fce00078e00ff */
[----:B------:R-:W-:Y:S05]  /*13010*/  WARPSYNC.COLLECTIVE R15, `(.L_x_10505) ;  /* 0x000000000f087348 */ /* 0x000fea0003c00000 */
[----:B------:R0:W1:Y:S02]  /*13020*/  SHFL.IDX P6, R14, R13, R12, R11 ;  /* 0x0000000c0d0e7389 */ /* 0x00006400000c000b */
[----:B01----:R-:W-:Y:S01]  /*13030*/  ENDCOLLECTIVE ;  /* 0x000000000000791b */ /* 0x003fe20003800000 */
.L_x_10505:
[----:B------:R-:W-:Y:S05]  /*13040*/  BSYNC B0 ;  /* 0x0000000000007941 */ /* 0x000fea0003800000 */
.L_x_10504:
        /* <DEDUP_REMOVED lines=9> */
.L_x_10506:
        /* <DEDUP_REMOVED lines=18> */
.L_x_10507:
        /* <DEDUP_REMOVED lines=8> */
.L_x_10508:
        /* <DEDUP_REMOVED lines=8> */
.L_x_10509:
        /* <DEDUP_REMOVED lines=8> */
.L_x_10510:
        /* <DEDUP_REMOVED lines=8> */
.L_x_10511:
        /* <DEDUP_REMOVED lines=9> */
.L_x_10512:
[----:B------:R-:W-:Y:S01]  /*13490*/  IMAD.MOV.U32 R6, RZ, RZ, R14 ;  /* 0x000000ffff067224 */ /* 0x000fe200078e000e */
[----:B------:R-:W-:Y:S06]  /*134a0*/  BRA `(.L_x_10513) ;  /* 0xffffffd000647947 */ /* 0x000fec000383ffff */
.L_x_10433:
        /* <DEDUP_REMOVED lines=8> */
.L_x_10515:
[----:B------:R-:W-:Y:S05]  /*13530*/  BSYNC B0 ;  /* 0x0000000000007941 */ /* 0x000fea0003800000 */
.L_x_10514:
        /* <DEDUP_REMOVED lines=10> */
.L_x_10516:
        /* <DEDUP_REMOVED lines=8> */
.L_x_10517:
        /* <DEDUP_REMOVED lines=8> */
.L_x_10518:
        /* <DEDUP_REMOVED lines=8> */
.L_x_10519:
        /* <DEDUP_REMOVED lines=9> */
.L_x_10520:
[----:B------:R-:W-:Y:S01]  /*137f0*/  IMAD.MOV.U32 R6, RZ, RZ, R14 ;  /* 0x000000ffff067224 */ /* 0x000fe200078e000e */
[----:B------:R-:W-:Y:S06]  /*13800*/  BRA `(.L_x_10521) ;  /* 0xffffffd000287947 */ /* 0x000fec000383ffff */
.L_x_10435:
[----:B------:R-:W-:Y:S01]  /*13810*/  BSSY B0, `(.L_x_10522) ;  /* 0x0000006000007945 */ /* 0x000fe20003800000 */
[----:B------:R-:W-:Y:S01]  /*13820*/  PLOP3.LUT P6, PT, P6, PT, PT, 0x8, 0x0 ;  /* 0x000000000000781c */ /* 0x000fe200037ce170 */
[----:B------:R-:W-:-:S12]  /*13830*/  IMAD.MOV.U32 R15, RZ, RZ, -0x1 ;  /* 0xffffffffff0f7424 */ /* 0x000fd800078e00ff */
[----:B0-----:R-:W-:Y:S05]  /*13840*/  WARPSYNC.COLLECTIVE R15, `(.L_x_10523) ;  /* 0x000000000f087348 */ /* 0x001fea0003c00000 */
[----:B------:R-:W-:Y:S01]  /*13850*/  VOTE.ANY R14, PT, P6 ;  /* 0x00000000000e7806 */ /* 0x000fe200030e0100 */
[----:B0-----:R-:W-:Y:S06]  /*13860*/  ENDCOLLECTIVE ;  /* 0x000000000000791b */ /* 0x001fec0003800000 */
.L_x_10523:
[----:B------:R-:W-:Y:S05]  /*13870*/  BSYNC B0 ;  /* 0x0000000000007941 */ /* 0x000fea0003800000 */
.L_x_10522:
        /* <DEDUP_REMOVED lines=9> */
.L_x_10524:
[----:B------:R-:W-:Y:S01]  /*13910*/  IMAD.MOV.U32 R17, RZ, RZ, R14 ;  /* 0x000000ffff117224 */ /* 0x000fe200078e000e */
[----:B------:R-:W-:Y:S06]  /*13920*/  BRA `(.L_x_10525) ;  /* 0xffffffd000187947 */ /* 0x000fec000383ffff */
.L_x_10437:
[----:B------:R-:W-:Y:S01]  /*13930*/  BSSY B0, `(.L_x_10526) ;  /* 0x0000007000007945 */ /* 0x000fe20003800000 */
[----:B------:R-:W-:Y:S02]  /*13940*/  IMAD.MOV.U32 R13, RZ, RZ, R3 ;  /* 0x000000ffff0d7224 */ /* 0x000fe400078e0003 */
[----:B------:R-:W-:Y:S02]  /*13950*/  IMAD.MOV.U32 R11, RZ, RZ, 0x1f ;  /* 0x0000001fff0b7424 */ /* 0x000fe400078e00ff */
[----:B------:R-:W-:-:S07]  /*13960*/  IMAD.MOV.U32 R15, RZ, RZ, -0x1 ;  /* 0xffffffffff0f7424 */ /* 0x000fce00078e00ff */
[----:B0-2---:R-:W-:Y:S05]  /*13970*/  WARPSYNC.COLLECTIVE R15, `(.L_x_10527) ;  /* 0x000000000f087348 */ /* 0x005fea0003c00000 */
[----:B------:R1:W3:Y:S02]  /*13980*/  SHFL.IDX P6, R14, R13, R12, R11 ;  /* 0x0000000c0d0e7389 */ /* 0x0002e400000c000b */
[----:B0123--:R-:W-:Y:S01]  /*13990*/  ENDCOLLECTIVE ;  /* 0x000000000000791b */ /* 0x00ffe20003800000 */
.L_x_10527:
[----:B------:R-:W-:Y:S05]  /*139a0*/  BSYNC B0 ;  /* 0x0000000000007941 */ /* 0x000fea0003800000 */
.L_x_10526:
[----:B------:R-:W-:Y:S01]  /*139b0*/  IMAD.MOV.U32 R2, RZ, RZ, R14 ;  /* 0x000000ffff027224 */ /* 0x000fe200078e000e */
[----:B------:R-:W-:Y:S06]  /*139c0*/  BRA `(.L_x_10436) ;  /* 0xffffffd0000c7947 */ /* 0x000fec000383ffff */
.L_x_10441:
[----:B0-----:R0:W1:Y:S02]  /*139d0*/  SYNCS.PHASECHK.TRANS64.TRYWAIT P0, [R0+URZ+0x32420], R3 ;  /* 0x03242003000075a7 */ /* 0x001064000800017f */
[----:B-1----:R-:W-:Y:S05]  /*139e0*/  @!P0 NANOSLEEP.SYNCS 0x989680 ;  /* 0x009896800000895d */ /* 0x002fea0003900000 */
[----:B------:R-:W1:Y:S02]  /*139f0*/  @!P0 SYNCS.PHASECHK.TRANS64 P0, [R0+URZ+0x32420], R3 ;  /* 0x03242003000085a7 */ /* 0x000e64000800007f */
[----:B-1----:R-:W-:Y:S05]  /*13a00*/  @!P0 BRA `(.L_x_10441) ;  /* 0xfffffffc00f08947 */ /* 0x002fea000383ffff */
[----:B------:R-:W-:Y:S05]  /*13a10*/  BRA `(.L_x_10528) ;  /* 0xffffffd400007947 */ /* 0x000fea000383ffff */
.L_x_10442:
        /* <DEDUP_REMOVED lines=11> */
.L_x_10530:
[----:B------:R-:W-:Y:S05]  /*13ad0*/  BSYNC B0 ;  /* 0x0000000000007941 */ /* 0x000fea0003800000 */
.L_x_10529:
[----:B------:R-:W-:Y:S05]  /*13ae0*/  BRA `(.L_x_10531) ;  /* 0xffffffd000e87947 */ /* 0x000fea000383ffff */
.L_x_10445:
[----:B------:R-:W-:Y:S01]  /*13af0*/  BSSY B1, `(.L_x_10532) ;  /* 0x0000006000017945 */ /* 0x000fe20003800000 */
[----:B------:R-:W-:-:S07]  /*13b00*/  IMAD.MOV.U32 R15, RZ, RZ, -0x1 ;  /* 0xffffffffff0f7424 */ /* 0x000fce00078e00ff */
[----:B01---5:R-:W-:Y:S05]  /*13b10*/  WARPSYNC.COLLECTIVE R15, `(.L_x_10533) ;  /* 0x000000000f0c7348 */ /* 0x023fea0003c00000 */
[----:B------:R-:W-:Y:S02]  /*13b20*/  ELECT P6, UR62, PT ;  /* 0x00000000003e782f */ /* 0x000fe400038c0000 */
[----:B------:R-:W-:Y:S01]  /*13b30*/  MOV R14, UR62 ;  /* 0x0000003e000e7c02 */ /* 0x000fe20008000f00 */
[----:B01---5:R-:W-:Y:S10]  /*13b40*/  ENDCOLLECTIVE ;  /* 0x000000000000791b */ /* 0x023ff40003800000 */
.L_x_10533:
[----:B------:R-:W-:Y:S05]  /*13b50*/  BSYNC B1 ;  /* 0x0000000000017941 */ /* 0x000fea0003800000 */
.L_x_10532:
[----:B------:R-:W-:Y:S05]  /*13b60*/  BRA `(.L_x_10534) ;  /* 0xffffffd000e07947 */ /* 0x000fea000383ffff */
.L_x_10447:
[----:B0-----:R0:W1:Y:S02]  /*13b70*/  SYNCS.PHASECHK.TRANS64.TRYWAIT P0, [R6+URZ], R5 ;  /* 0x00000005060075a7 */ /* 0x001064000800017f */
[----:B-1----:R-:W-:Y:S05]  /*13b80*/  @!P0 NANOSLEEP.SYNCS 0x989680 ;  /* 0x009896800000895d */ /* 0x002fea0003900000 */
[----:B------:R-:W1:Y:S02]  /*13b90*/  @!P0 SYNCS.PHASECHK.TRANS64 P0, [R6+URZ], R5 ;  /* 0x00000005060085a7 */ /* 0x000e64000800007f */
[----:B-1----:R-:W-:Y:S05]  /*13ba0*/  @!P0 BRA `(.L_x_10447) ;  /* 0xfffffffc00f08947 */ /* 0x002fea000383ffff */
[----:B------:R-:W-:Y:S05]  /*13bb0*/  BRA `(.L_x_10535) ;  /* 0xffffffd400247947 */ /* 0x000fea000383ffff */
.L_x_10448:
[----:B-1----:R1:W2:Y:S02]  /*13bc0*/  SYNCS.PHASECHK.TRANS64.TRYWAIT P0, [R7+URZ], R2 ;  /* 0x00000002070075a7 */ /* 0x0022a4000800017f */
[----:B--2---:R-:W-:Y:S05]  /*13bd0*/  @!P0 NANOSLEEP.SYNCS 0x989680 ;  /* 0x009896800000895d */ /* 0x004fea0003900000 */
[----:B------:R-:W2:Y:S02]  /*13be0*/  @!P0 SYNCS.PHASECHK.TRANS64 P0, [R7+URZ], R2 ;  /* 0x00000002070085a7 */ /* 0x000ea4000800007f */
[----:B--2---:R-:W-:Y:S05]  /*13bf0*/  @!P0 BRA `(.L_x_10448) ;  /* 0xfffffffc00f08947 */ /* 0x004fea000383ffff */
[----:B------:R-:W-:Y:S05]  /*13c00*/  BRA `(.L_x_10536) ;  /* 0xffffffd400187947 */ /* 0x000fea000383ffff */
.L_x_10450:
[----:B--2---:R2:W3:Y:S02]  /*13c10*/  SYNCS.PHASECHK.TRANS64.TRYWAIT P0, [R4+URZ], R5 ;  /* 0x00000005040075a7 */ /* 0x0044e4000800017f */
[----:B---3--:R-:W-:Y:S05]  /*13c20*/  @!P0 NANOSLEEP.SYNCS 0x989680 ;  /* 0x009896800000895d */ /* 0x008fea0003900000 */
[----:B------:R-:W3:Y:S02]  /*13c30*/  @!P0 SYNCS.PHASECHK.TRANS64 P0, [R4+URZ], R5 ;  /* 0x00000005040085a7 */ /* 0x000ee4000800007f */
[----:B---3--:R-:W-:Y:S05]  /*13c40*/  @!P0 BRA `(.L_x_10450) ;  /* 0xfffffffc00f08947 */ /* 0x008fea000383ffff */
[----:B------:R-:W-:Y:S05]  /*13c50*/  BRA `(.L_x_10537) ;  /* 0xffffffd400207947 */ /* 0x000fea000383ffff */
.L_x_10538:
        /* <DEDUP_REMOVED lines=10> */
.L_x_15309:


//--------------------- .text._ZN7cutlass13device_kernelIN5flash11enable_sm90INS1_16FlashAttnFwdSm90INS1_25CollectiveMainloopFwdSm90ILi2EN4cute5tupleIJNS5_1CILi1EEES8_S8_EEENS6_IJNS7_ILi128EEENS7_ILi96EEENS7_ILi64EEEEEELi256ENS_10bfloat16_tEfNS_4arch4Sm90ELb0ELb0ELb1ELb1ELb0ELb1ELb1ELb1ELb0ELb1ELb0ELb0EEENS1_21CollectiveEpilogueFwdINS6_IJSA_NS7_ILi256EEESB_EEES9_SE_SG_Li256ELb1ELb1ELb0ELb0EEENS1_36VarlenDynamicPersistentTileSchedulerILi128ELi96ELi256ELi128ELb0ELb1ELb1ELb0ELb1ELb1EEEEEEEEEvNT_6ParamsE --------------------------
	.section	.text._ZN7cutlass13device_kernelIN5flash11enable_sm90INS1_16FlashAttnFwdSm90INS1_25CollectiveMainloopFwdSm90ILi2EN4cute5tupleIJNS5_1CILi1EEES8_S8_EEENS6_IJNS7_ILi128EEENS7_ILi96EEENS7_ILi64EEEEEELi256ENS_10bfloat16_tEfNS_4arch4Sm90ELb0ELb0ELb1ELb1ELb0ELb1ELb1ELb1ELb0ELb1ELb0ELb0EEENS1_21CollectiveEpilogueFwdINS6_IJSA_NS7_ILi256EEESB_EEES9_SE_SG_Li256ELb1ELb1ELb0ELb0EEENS1_36VarlenDynamicPersistentTileSchedulerILi128ELi96ELi256ELi128ELb0ELb1ELb1ELb0ELb1ELb1EEEEEEEEEvNT_6ParamsE,"ax",@progbits
	.align	128
.text._ZN7cutlass13device_kernelIN5flash11enable_sm90INS1_16FlashAttnFwdSm90INS1_25CollectiveMainloopFwdSm90ILi2EN4cute5tupleIJNS5_1CILi1EEES8_S8_EEENS6_IJNS7_ILi128EEENS7_ILi96EEENS7_ILi64EEEEEELi256ENS_10bfloat16_tEfNS_4arch4Sm90ELb0ELb0ELb1ELb1ELb0ELb1ELb1ELb1ELb0ELb1ELb0ELb0EEENS1_21CollectiveEpilogueFwdINS6_IJSA_NS7_ILi256EEESB_EEES9_SE_SG_Li256ELb1ELb1ELb0ELb0EEENS1_36VarlenDynamicPersistentTileSchedulerILi128ELi96ELi256ELi128ELb0ELb1ELb1ELb0ELb1ELb1EEEEEEEEEvNT_6ParamsE:
        .type           _ZN7cutlass13device_kernelIN5flash11enable_sm90INS1_16FlashAttnFwdSm90INS1_25CollectiveMainloopFwdSm90ILi2EN4cute5tupleIJNS5_1CILi1EEES8_S8_EEENS6_IJNS7_ILi128EEENS7_ILi96EEENS7_ILi64EEEEEELi256ENS_10bfloat16_tEfNS_4arch4Sm90ELb0ELb0ELb1ELb1ELb0ELb1ELb1ELb1ELb0ELb1ELb0ELb0EEENS1_21CollectiveEpilogueFwdINS6_IJSA_NS7_ILi256EEESB_EEES9_SE_SG_Li256ELb1ELb1ELb0ELb0EEENS1_36VarlenDynamicPersistentTileSchedulerILi128ELi96ELi256ELi128ELb0ELb1ELb1ELb0ELb1ELb1EEEEEEEEEvNT_6ParamsE,@function
        .size           _ZN7cutlass13device_kernelIN5flash11enable_sm90INS1_16FlashAttnFwdSm90INS1_25CollectiveMainloopFwdSm90ILi2EN4cute5tupleIJNS5_1CILi1EEES8_S8_EEENS6_IJNS7_ILi128EEENS7_ILi96EEENS7_ILi64EEEEEELi256ENS_10bfloat16_tEfNS_4arch4Sm90ELb0ELb0ELb1ELb1ELb0ELb1ELb1ELb1ELb0ELb1ELb0ELb0EEENS1_21CollectiveEpilogueFwdINS6_IJSA_NS7_ILi256EEESB_EEES9_SE_SG_Li256ELb1ELb1ELb0ELb0EEENS1_36VarlenDynamicPersistentTileSchedulerILi128ELi96ELi256ELi128ELb0ELb1ELb1ELb0ELb1ELb1EEEEEEEEEvNT_6ParamsE,(.L_x_15310 - _ZN7cutlass13device_kernelIN5flash11enable_sm90INS1_16FlashAttnFwdSm90INS1_25CollectiveMainloopFwdSm90ILi2EN4cute5tupleIJNS5_1CILi1EEES8_S8_EEENS6_IJNS7_ILi128EEENS7_ILi96EEENS7_ILi64EEEEEELi256ENS_10bfloat16_tEfNS_4arch4Sm90ELb0ELb0ELb1ELb1ELb0ELb1ELb1ELb1ELb0ELb1ELb0ELb0EEENS1_21CollectiveEpilogueFwdINS6_IJSA_NS7_ILi256EEESB_EEES9_SE_SG_Li256ELb1ELb1ELb0ELb0EEENS1_36VarlenDynamicPersistentTileSchedulerILi128ELi96ELi256ELi128ELb0ELb1ELb1ELb0ELb1ELb1EEEEEEEEEvNT_6ParamsE)
        .other          _ZN7cutlass13device_kernelIN5flash11enable_sm90INS1_16FlashAttnFwdSm90INS1_25CollectiveMainloopFwdSm90ILi2EN4cute5tupleIJNS5_1CILi1EEES8_S8_EEENS6_IJNS7_ILi128EEENS7_ILi96EEENS7_ILi64EEEEEELi256ENS_10bfloat16_tEfNS_4arch4Sm90ELb0ELb0ELb1ELb1ELb0ELb1ELb1ELb1ELb0ELb1ELb0ELb0EEENS1_21CollectiveEpilogueFwdINS6_IJSA_NS7_ILi256EEESB_EEES9_SE_SG_Li256ELb1ELb1ELb0ELb0EEENS1_36VarlenDynamicPersistentTileSchedulerILi128ELi96ELi256ELi128ELb0ELb1ELb1ELb0ELb1ELb1EEEEEEEEEvNT_6ParamsE,@"STO_CUDA_ENTRY STV_DEFAULT"
_ZN7cutlass13device_kernelIN5flash11enable_sm90INS1_16FlashAttnFwdSm90INS1_25CollectiveMainloopFwdSm90ILi2EN4cute5tupleIJNS5_1CILi1EEES8_S8_EEENS6_IJNS7_ILi128EEENS7_ILi96EEENS7_ILi64EEEEEELi256ENS_10bfloat16_tEfNS_4arch4Sm90ELb0ELb0ELb1ELb1ELb0ELb1ELb1ELb1ELb0ELb1ELb0ELb0EEENS1_21CollectiveEpilogueFwdINS6_IJSA_NS7_ILi256EEESB_EEES9_SE_SG_Li256ELb1ELb1ELb0ELb0EEENS1_36VarlenDynamicPersistentTileSchedulerILi128ELi96ELi256ELi128ELb0ELb1ELb1ELb0ELb1ELb1EEEEEEEEEvNT_6ParamsE:
        /* <DEDUP_REMOVED lines=23> */
.L_x_10540:
[----:B------:R-:W-:Y:S05]  /*0170*/  BSYNC B0 ;  /* 0x0000000000007941 */ /* 0x000fea0003800000 */
.L_x_10539:
        /* <DEDUP_REMOVED lines=10> */
[----:B------:R-:W-:Y:S01]  /*0220*/  SHF.R.U32.HI R3, RZ, 0x7, R3 ;  /* 0x00000007ff037819 */ /* 0x000fe20000011603 */
[----:B------:R-:W-:Y:S01]  /*0230*/  VOTEU.ANY UP2, P0 ;  /* 0x00000000003f7886 */ /* 0x000fe20000040100 */
[----:B0-----:R-:W-:-:S03]  /*0240*/  ISETP.NE.AND P1, PT, R2, RZ, PT ;  /* 0x000000ff0200720c */ /* 0x001fc60003f25270 */
[----:B------:R0:W2:Y:S01]  /*0250*/  SHFL.IDX PT, R2, R3, RZ, 0x1f ;  /* 0x00001fff03027589 */ /* 0x0000a200000e0000 */
[----:B-1----:R-:W-:Y:S02]  /*0260*/  @UP0 ULEA UR8, UR8, UR6, 0x18 ;  /* 0x0000000608080291 */ /* 0x002fe4000f8ec03f */
[----:B------:R-:W-:-:S04]  /*0270*/  @UP0 UIADD3 UR6, -UR7, 0x100000, URZ ;  /* 0x0010000007060890 */ /* 0x000fc8000fffe13f */
[----:B------:R-:W-:Y:S02]  /*0280*/  @UP0 USHF.L.U32 UR7, UR6, 0xb, URZ ;  /* 0x0000000b06070899 */ /* 0x000fe4000800063f */
[----:B------:R-:W-:Y:S01]  /*0290*/  @UP0 USHF.L.U32 UR6, UR6, 0x1, URZ ;  /* 0x0000000106060899 */ /* 0x000fe2000800063f */
[----:B------:R-:W-:Y:S01]  /*02a0*/  VOTEU.ANY UP0, P0 ;  /* 0x00000000003f7886 */ /* 0x000fe20000000100 */
[----:B------:R-:W1:Y:S04]  /*02b0*/  FENCE.VIEW.ASYNC.S ;  /* 0x00000000000073c6 */ /* 0x000e680000000000 */
[----:B-1----:R0:W1:Y:S01]  /*02c0*/  @UP0 SYNCS.EXCH.64 URZ, [UR8+0x32400], UR4 ;  /* 0x03240004083f05b2 */ /* 0x0020620008000100 */
[----:B------:R0:W3:Y:S05]  /*02d0*/  @UP1 SYNCS.EXCH.64 URZ, [UR8+0x32410], UR4 ;  /* 0x03241004083f15b2 */ /* 0x0000ea0008000100 */
[----:B------:R0:W4:Y:S02]  /*02e0*/  @UP2 SYNCS.EXCH.64 URZ, [UR8+0x32420], UR6 ;  /* 0x03242006083f25b2 */ /* 0x0001240008000100 */
        /* <DEDUP_REMOVED lines=19> */
.L_x_10541:
        /* <DEDUP_REMOVED lines=22> */
.L_x_10542:
        /* <DEDUP_REMOVED lines=18> */
.L_x_10543:
        /* <DEDUP_REMOVED lines=22> */
.L_x_10544:
        /* <DEDUP_REMOVED lines=22> */
.L_x_10545:
        /* <DEDUP_REMOVED lines=9> */
.L_x_10548:
        /* <DEDUP_REMOVED lines=19> */
[----:B------:R-:W3:Y:S01]  /*0b20*/  LDL R11, [R1+0x90] ;  /* 0x00009000010b7983 */ /* 0x000ee20000100800 */
[----:B------:R-:W0:Y:S02]  /*0b30*/  S2R R0, SR_TID.X ;  /* 0x0000000000007919 */ /* 0x000e240000002100 */
[----:B0-----:R-:W-:-:S05]  /*0b40*/  VIADD R9, R0, 0xffffff80 ;  /* 0xffffff8000097836 */ /* 0x001fca0000000000 */
[----:B------:R-:W-:-:S04]  /*0b50*/  SHF.R.S32.HI R0, RZ, 0x1f, R9 ;  /* 0x0000001fff007819 */ /* 0x000fc80000011409 */
[----:B--2---:R-:W-:-:S04]  /*0b60*/  LEA.HI R2, R0, R9, RZ, 0x7 ;  /* 0x0000000900027211 */ /* 0x004fc800078f38ff */
[----:B------:R-:W-:-:S05]  /*0b70*/  LOP3.LUT R235, R2, 0xffffff80, RZ, 0xc0, !PT ;  /* 0xffffff8002eb7812 */ /* 0x000fca00078ec0ff */
[----:B------:R-:W-:-:S05]  /*0b80*/  IMAD.IADD R235, R9, 0x1, -R235 ;  /* 0x0000000109eb7824 */ /* 0x000fca00078e0aeb */
[----:B------:R-:W-:-:S04]  /*0b90*/  SHF.R.S32.HI R8, RZ, 0x1f, R235 ;  /* 0x0000001fff087819 */ /* 0x000fc800000114eb */
[----:B------:R-:W-:-:S04]  /*0ba0*/  LEA.HI R5, R8, R235, RZ, 0x2 ;  /* 0x000000eb08057211 */ /* 0x000fc800078f10ff */
[--C-:B------:R-:W-:Y:S02]  /*0bb0*/  SHF.R.S32.HI R4, RZ, 0x2, R5.reuse ;  /* 0x00000002ff047819 */ /* 0x100fe40000011405 */
[----:B------:R-:W-:-:S04]  /*0bc0*/  SHF.R.S32.HI R3, RZ, 0x1f, R5 ;  /* 0x0000001fff037819 */ /* 0x000fc80000011405 */
[----:B------:R-:W-:Y:S02]  /*0bd0*/  LEA.HI R6, R3, R4, RZ, 0x3 ;  /* 0x0000000403067211 */ /* 0x000fe400078f18ff */
[----:B------:R-:W-:Y:S02]  /*0be0*/  LEA.HI R3, R0, R9, RZ, 0x4 ;  /* 0x0000000900037211 */ /* 0x000fe400078f20ff */
[----:B------:R-:W-:Y:S02]  /*0bf0*/  LOP3.LUT R7, R6, 0xfffffff8, RZ, 0xc0, !PT ;  /* 0xfffffff806077812 */ /* 0x000fe400078ec0ff */
[----:B------:R-:W-:-:S03]  /*0c00*/  SHF.R.S32.HI R6, RZ, 0x4, R3 ;  /* 0x00000004ff067819 */ /* 0x000fc60000011403 */
[----:B------:R-:W-:Y:S01]  /*0c10*/  IMAD.IADD R7, R4, 0x1, -R7 ;  /* 0x0000000104077824 */ /* 0x000fe200078e0a07 */
[C---:B------:R-:W-:Y:S02]  /*0c20*/  LOP3.LUT R4, R3.reuse, 0x3fffff0, RZ, 0xc0, !PT ;  /* 0x03fffff003047812 */ /* 0x040fe400078ec0ff */
[----:B------:R-:W-:Y:S02]  /*0c30*/  LEA.HI R215, R0, R9, RZ, 0x5 ;  /* 0x0000000900d77211 */ /* 0x000fe400078f28ff */
[----:B------:R-:W-:Y:S02]  /*0c40*/  LEA.HI R3, R3, R6, RZ, 0x1 ;  /* 0x0000000603037211 */ /* 0x000fe400078f08ff */
[----:B------:R-:W-:Y:S01]  /*0c50*/  LEA.HI R8, R8, R235, RZ, 0x5 ;  /* 0x000000eb08087211 */ /* 0x000fe200078f28ff */
[----:B------:R-:W-:Y:S01]  /*0c60*/  IMAD.IADD R4, R9, 0x1, -R4 ;  /* 0x0000000109047824 */ /* 0x000fe200078e0a04 */
[----:B------:R-:W-:Y:S02]  /*0c70*/  SHF.R.S32.HI R215, RZ, 0x5, R215 ;  /* 0x00000005ffd77819 */ /* 0x000fe400000114d7 */
[----:B------:R-:W-:-:S02]  /*0c80*/  LOP3.LUT R3, R3, 0x1ffffffe, RZ, 0xc0, !PT ;  /* 0x1ffffffe03037812 */ /* 0x000fc400078ec0ff */
[----:B------:R-:W-:Y:S01]  /*0c90*/  SHF.R.S32.HI R8, RZ, 0x5, R8 ;  /* 0x00000005ff087819 */ /* 0x000fe20000011408 */
[----:B------:R-:W-:Y:S01]  /*0ca0*/  IMAD R4, R215, 0x10, R4 ;  /* 0x00000010d7047824 */ /* 0x000fe200078e0204 */
[----:B------:R-:W-:Y:S01]  /*0cb0*/  SHF.R.S32.HI R10, RZ, 0x7, R2 ;  /* 0x00000007ff0a7819 */ /* 0x000fe20000011402 */
[----:B------:R-:W-:Y:S02]  /*0cc0*/  IMAD.IADD R3, R6, 0x1, -R3 ;  /* 0x0000000106037824 */ /* 0x000fe400078e0a03 */
[----:B------:R-:W-:Y:S01]  /*0cd0*/  IMAD R7, R8, 0x10, R7 ;  /* 0x0000001008077824 */ /* 0x000fe200078e0207 */
[----:B------:R-:W-:Y:S01]  /*0ce0*/  LEA.HI R2, R2, R10, RZ, 0x1 ;  /* 0x0000000a02027211 */ /* 0x000fe200078f08ff */
[----:B------:R-:W-:Y:S01]  /*0cf0*/  IMAD R8, R4, 0x8, R3 ;  /* 0x0000000804087824 */ /* 0x000fe200078e0203 */
[----:B------:R-:W-:Y:S02]  /*0d00*/  LEA.HI R3, R0, R9, RZ, 0x2 ;  /* 0x0000000900037211 */ /* 0x000fe400078f10ff */
[----:B------:R-:W-:-:S02]  /*0d10*/  LOP3.LUT R2, R2, 0x3fffffe, RZ, 0xc0, !PT ;  /* 0x03fffffe02027812 */ /* 0x000fc400078ec0ff */
[----:B------:R-:W-:Y:S02]  /*0d20*/  SHF.R.S32.HI R19, RZ, 0x2, R3 ;  /* 0x00000002ff137819 */ /* 0x000fe40000011403 */
[----:B------:R-:W-:Y:S01]  /*0d30*/  LEA.HI R0, R0, R9, RZ, 0x3 ;  /* 0x0000000900007211 */ /* 0x000fe200078f18ff */
[----:B------:R-:W-:Y:S01]  /*0d40*/  IMAD.IADD R2, R10, 0x1, -R2 ;  /* 0x000000010a027824 */ /* 0x000fe200078e0a02 */
[----:B------:R-:W-:Y:S01]  /*0d50*/  LOP3.LUT R4, R3, 0xfffffffc, RZ, 0xc0, !PT ;  /* 0xfffffffc03047812 */ /* 0x000fe200078ec0ff */
[----:B------:R-:W-:Y:S01]  /*0d60*/  VIADD R228, R19, 0x40 ;  /* 0x0000004013e47836 */ /* 0x000fe20000000000 */
[----:B------:R-:W-:Y:S01]  /*0d70*/  LOP3.LUT R223, R0, 0xfffffff8, RZ, 0xc0, !PT ;  /* 0xfffffff800df7812 */ /* 0x000fe200078ec0ff */
[----:B------:R-:W-:Y:S01]  /*0d80*/  IMAD R10, R2, 0x40, R7 ;  /* 0x00000040020a7824 */ /* 0x000fe200078e0207 */
[----:B------:R-:W-:Y:S01]  /*0d90*/  SHF.R.S32.HI R6, RZ, 0x1f, R3 ;  /* 0x0000001fff067819 */ /* 0x000fe20000011403 */
[C---:B------:R-:W-:Y:S01]  /*0da0*/  IMAD.IADD R4, R9.reuse, 0x1, -R4 ;  /* 0x0000000109047824 */ /* 0x040fe200078e0a04 */
[----:B------:R-:W-:Y:S01]  /*0db0*/  SHF.R.S32.HI R7, RZ, 0x1f, R228 ;  /* 0x0000001fff077819 */ /* 0x000fe200000114e4 */
[----:B------:R-:W-:Y:S01]  /*0dc0*/  IMAD.IADD R223, R9, 0x1, -R223 ;  /* 0x0000000109df7824 */ /* 0x000fe200078e0adf */
[----:B------:R-:W-:Y:S01]  /*0dd0*/  SHF.R.S32.HI R233, RZ, 0x3, R0 ;  /* 0x00000003ffe97819 */ /* 0x000fe20000011400 */
[----:B------:R-:W-:Y:S01]  /*0de0*/  IMAD.SHL.U32 R214, R228, 0x40, RZ ;  /* 0x00000040e4d67824 */ /* 0x000fe200078e00ff */
[----:B------:R-:W-:-:S02]  /*0df0*/  LEA.HI R6, R6, R19, RZ, 0x3 ;  /* 0x0000001306067211 */ /* 0x000fc400078f18ff */
[----:B------:R-:W-:Y:S02]  /*0e00*/  LEA.HI R7, R7, R228, RZ, 0x3 ;  /* 0x000000e407077211 */ /* 0x000fe400078f18ff */
[----:B------:R-:W-:Y:S01]  /*0e10*/  LEA.HI R0, R4, R4, RZ, 0x1 ;  /* 0x0000000404007211 */ /* 0x000fe200078f08ff */
[----:B------:R-:W-:Y:S01]  /*0e20*/  IMAD.SHL.U32 R205, R223, 0x8, RZ ;  /* 0x00000008dfcd7824 */ /* 0x000fe200078e00ff */
[----:B------:R-:W-:Y:S01]  /*0e30*/  LOP3.LUT R6, R6, 0xfffffff8, RZ, 0xc0, !PT ;  /* 0xfffffff806067812 */ /* 0x000fe200078ec0ff */
[----:B------:R-:W-:Y:S01]  /*0e40*/  IMAD.SHL.U32 R16, R4, 0x8, RZ ;  /* 0x0000000804107824 */ /* 0x000fe200078e00ff */
[----:B------:R-:W-:Y:S01]  /*0e50*/  LOP3.LUT R3, R0, 0x1ffffffe, RZ, 0xc0, !PT ;  /* 0x1ffffffe00037812 */ /* 0x000fe200078ec0ff */
[----:B------:R-:W-:Y:S01]  /*0e60*/  IMAD.SHL.U32 R7, R7, 0x40, RZ ;  /* 0x0000004007077824 */ /* 0x000fe200078e00ff */
[----:B------:R-:W-:Y:S01]  /*0e70*/  LOP3.LUT R214, R214, 0x1c0, RZ, 0xc0, !PT ;  /* 0x000001c0d6d67812 */ /* 0x000fe200078ec0ff */
[C---:B------:R-:W-:Y:S01]  /*0e80*/  VIADD R221, R205.reuse, 0x40 ;  /* 0x00000040cddd7836 */ /* 0x040fe20000000000 */
[----:B------:R-:W-:Y:S01]  /*0e90*/  SHF.R.S32.HI R0, RZ, 0x1f, R205 ;  /* 0x0000001fff007819 */ /* 0x000fe200000114cd */
[----:B------:R-:W-:Y:S01]  /*0ea0*/  VIADD R220, R205, 0x80 ;  /* 0x00000080cddc7836 */ /* 0x000fe20000000000 */
[----:B------:R-:W-:Y:S01]  /*0eb0*/  LOP3.LUT R0, R214, 0x38, R16, 0xf8, !PT ;  /* 0x00000038d6007812 */ /* 0x000fe200078ef810 */
[----:B------:R-:W-:Y:S01]  /*0ec0*/  IMAD.IADD R232, R19, 0x1, -R6 ;  /* 0x0000000113e87824 */ /* 0x000fe200078e0a06 */
[----:B------:R-:W-:Y:S01]  /*0ed0*/  SHF.R.U32.HI R6, RZ, 0x3, R214 ;  /* 0x00000003ff067819 */ /* 0x000fe200000116d6 */
[C---:B------:R-:W-:Y:S01]  /*0ee0*/  IMAD.IADD R3, R4.reuse, 0x1, -R3 ;  /* 0x0000000104037824 */ /* 0x040fe200078e0a03 */
[----:B------:R-:W-:Y:S01]  /*0ef0*/  LOP3.LUT R219, R7, 0xfffffe00, RZ, 0xc0, !PT ;  /* 0xfffffe0007db7812 */ /* 0x000fe200078ec0ff */
[----:B------:R-:W-:Y:S01]  /*0f00*/  IMAD.SHL.U32 R22, R4, 0x4, RZ ;  /* 0x0000000404167824 */ /* 0x000fe200078e00ff */
[----:B------:R-:W-:-:S02]  /*0f10*/  LOP3.LUT R4, R5, 0x7ffffffc, RZ, 0xc0, !PT ;  /* 0x7ffffffc05047812 */ /* 0x000fc400078ec0ff */
[----:B------:R-:W-:Y:S02]  /*0f20*/  SHF.R.S32.HI R5, RZ, 0x1f, R221 ;  /* 0x0000001fff057819 */ /* 0x000fe400000114dd */
[----:B------:R-:W-:Y:S02]  /*0f30*/  SHF.R.S32.HI R5, RZ, 0x1f, R220 ;  /* 0x0000001fff057819 */ /* 0x000fe400000114dc */
[----:B------:R-:W-:Y:S01]  /*0f40*/  LOP3.LUT R5, R219, R0, R6, 0xf6, !PT ;  /* 0x00000000db057212 */ /* 0x000fe200078ef606 */
[----:B------:R-:W-:Y:S01]  /*0f50*/  IMAD.SHL.U32 R0, R8, 0x8, RZ ;  /* 0x0000000808007824 */ /* 0x000fe200078e00ff */
[----:B------:R-:W-:Y:S01]  /*0f60*/  STL [R1+0x84], R10 ;  /* 0x0000840a01007387 */ /* 0x000fe20000100800 */
[----:B------:R-:W-:-:S03]  /*0f70*/  IMAD.IADD R4, R235, 0x1, -R4 ;  /* 0x00000001eb047824 */ /* 0x000fc600078e0a04 */
[----:B------:R0:W-:Y:S01]  /*0f80*/  STL [R1+0x8c], R0 ;  /* 0x00008c0001007387 */ /* 0x0001e20000100800 */
[----:B------:R-:W-:Y:S02]  /*0f90*/  IMAD R4, R5, 0x2, R18 ;  /* 0x0000000205047824 */ /* 0x000fe400078e0212 */
[----:B0-----:R-:W-:-:S05]  /*0fa0*/  IMAD R0, R3, 0x8, R10 ;  /* 0x0000000803007824 */ /* 0x001fca00078e020a */
[----:B------:R0:W-:Y:S04]  /*0fb0*/  STL [R1+0x88], R0 ;  /* 0x0000880001007387 */ /* 0x0001e80000100800 */
[----:B------:R0:W-:Y:S01]  /*0fc0*/  STL [R1+0x7c], R4 ;  /* 0x00007c0401007387 */ /* 0x0001e20000100800 */
[----:B------:R-:W-:Y:S02]  /*0fd0*/  VIADD R202, R22, 0x10 ;  /* 0x0000001016ca7836 */ /* 0x000fe40000000000 */
[----:B------:R-:W-:-:S03]  /*0fe0*/  VIADD R222, R205, 0xc0 ;  /* 0x000000c0cdde7836 */ /* 0x000fc60000000000 */
[----:B------:R-:W-:Y:S01]  /*0ff0*/  SHF.R.S32.HI R9, RZ, 0x1f, R202 ;  /* 0x0000001fff097819 */ /* 0x000fe200000114ca */
[----:B------:R-:W-:Y:S01]  /*1000*/  IMAD.MOV.U32 R2, RZ, RZ, RZ ;  /* 0x000000ffff027224 */ /* 0x000fe200078e00ff */
[----:B------:R-:W-:Y:S01]  /*1010*/  CS2R R200, SRZ ;  /* 0x0000000000c87805 */ /* 0x000fe2000001ff00 */
[----:B------:R-:W-:Y:S01]  /*1020*/  IMAD.MOV.U32 R204, RZ, RZ, RZ ;  /* 0x000000ffffcc7224 */ /* 0x000fe200078e00ff */
[----:B------:R-:W-:Y:S01]  /*1030*/  SHF.R.S32.HI R231, RZ, 0x1f, R19 ;  /* 0x0000001fffe77819 */ /* 0x000fe20000011413 */
[----:B------:R-:W-:Y:S01]  /*1040*/  IMAD.MOV.U32 R229, RZ, RZ, RZ ;  /* 0x000000ffffe57224 */ /* 0x000fe200078e00ff */
[----:B------:R-:W-:Y:S01]  /*1050*/  SHF.R.S32.HI R17, RZ, 0x1f, R16 ;  /* 0x0000001fff117819 */ /* 0x000fe20000011410 */
[C---:B------:R-:W-:Y:S01]  /*1060*/  IMAD.SHL.U32 R237, R202.reuse, 0x2, RZ ;  /* 0x00000002caed7824 */ /* 0x040fe200078e00ff */
[----:B------:R-:W-:Y:S02]  /*1070*/  SHF.R.S32.HI R7, RZ, 0x1f, R222 ;  /* 0x0000001fff077819 */ /* 0x000fe400000114de */
[----:B------:R-:W-:-:S02]  /*1080*/  SHF.L.U64.HI R236, R202, 0x1, R9 ;  /* 0x00000001caec7819 */ /* 0x000fc40000010209 */
[----:B0--3--:R-:W-:-:S07]  /*1090*/  LOP3.LUT R203, R11, 0x1, RZ, 0xfc, !PT ;  /* 0x000000010bcb7812 */ /* 0x009fce00078efcff */
.L_x_10684:
        /* <DEDUP_REMOVED lines=8> */
[----:B----4-:R-:W-:Y:S01]  /*1120*/  IMAD.MOV.U32 R3, RZ, RZ, RZ ;  /* 0x000000ffff037224 */ /* 0x010fe200078e00ff */
        /* <DEDUP_REMOVED lines=41> */
.L_x_10550:
        /* <DEDUP_REMOVED lines=10> */
.L_x_10551:
[----:B------:R-:W-:Y:S05]  /*1460*/  @!P0 BRA `(.L_x_10552) ;  /* 0x00000000000c8947 */ /* 0x000fea0003800000 */
[----:B------:R-:W2:Y:S04]  /*1470*/  LDG.E R5, desc[UR60][R8.64] ;  /* 0x0000003c08057981 */ /* 0x000ea8000c1e1900 */
[----:B------:R-:W2:Y:S02]  /*1480*/  LDG.E R32, desc[UR60][R8.64+0x4] ;  /* 0x0000043c08207981 */ /* 0x000ea4000c1e1900 */
[----:B--2---:R-:W-:-:S07]  /*1490*/  IMAD.IADD R32, R32, 0x1, -R5 ;  /* 0x0000000120207824 */ /* 0x004fce00078e0a05 */
.L_x_10552:
        /* <DEDUP_REMOVED lines=56> */
.L_x_10555:
[----:B------:R-:W-:Y:S05]  /*1820*/  BSYNC B6 ;  /* 0x0000000000067941 */ /* 0x000fea0003800000 */
.L_x_10554:
        /* <DEDUP_REMOVED lines=20> */
.L_x_10557:
[----:B------:R-:W-:Y:S05]  /*1970*/  BSYNC B6 ;  /* 0x0000000000067941 */ /* 0x000fea0003800000 */
.L_x_10556:
[----:B------:R-:W-:Y:S01]  /*1980*/  ULDC.64 UR4, c[0x0][0xaf0] ;  /* 0x0002bc0000047ab9 */ /* 0x000fe20000000a00 */
[----:B------:R-:W0:Y:S01]  /*1990*/  S2R R20, SR_TID.X ;  /* 0x0000000000147919 */ /* 0x000e220000002100 */
[----:B------:R-:W-:Y:S01]  /*19a0*/  ISETP.NE.U32.AND P0, PT, RZ, UR4, PT ;  /* 0x00000004ff007c0c */ /* 0x000fe2000bf05070 */
[----:B------:R-:W1:Y:S01]  /*19b0*/  LDC.64 R30, c[0x0][0x300] ;  /* 0x0000c000ff1e7b82 */ /* 0x000e620000000a00 */
[----:B------:R-:W-:Y:S01]  /*19c0*/  IMAD.IADD R70, R37, 0x1, R32 ;  /* 0x0000000125467824 */ /* 0x000fe200078e0220 */
[----:B------:R-:W-:Y:S01]  /*19d0*/  SHF.R.S32.HI R9, RZ, 0x1f, R34 ;  /* 0x0000001fff097819 */ /* 0x000fe20000011422 */
[----:B------:R-:W-:Y:S01]  /*19e0*/  ULDC.64 UR6, c[0x0][0xb00] ;  /* 0x0002c00000067ab9 */ /* 0x000fe20000000a00 */
[----:B------:R-:W-:Y:S01]  /*19f0*/  ISETP.NE.AND.EX P0, PT, RZ, UR5, PT, P0 ;  /* 0x00000005ff007c0c */ /* 0x000fe2000bf05300 */
[C---:B------:R-:W-:Y:S02]  /*1a00*/  VIADD R74, R16.reuse, 0x40 ;  /* 0x00000040104a7836 */ /* 0x040fe40000000000 */
[C---:B------:R-:W-:Y:S01]  /*1a10*/  VIADD R73, R16.reuse, 0x60 ;  /* 0x0000006010497836 */ /* 0x040fe20000000000 */
[----:B------:R-:W2:Y:S01]  /*1a20*/  LDC.64 R68, c[0x0][0x3f8] ;  /* 0x0000fe00ff447b82 */ /* 0x000ea20000000a00 */
[----:B------:R-:W-:-:S02]  /*1a30*/  VIADD R10, R16, 0xc0 ;  /* 0x000000c0100a7836 */ /* 0x000fc40000000000 */
[----:B------:R-:W-:-:S05]  /*1a40*/  VIADD R72, R16, 0x80 ;  /* 0x0000008010487836 */ /* 0x000fca0000000000 */
[----:B------:R-:W3:Y:S01]  /*1a50*/  LDC R47, c[0x0][0x3f4] ;  /* 0x0000fd00ff2f7b82 */ /* 0x000ee20000000800 */
[----:B------:R-:W-:-:S04]  /*1a60*/  @P0 IADD3 R4, P1, R225, UR4, RZ ;  /* 0x00000004e1040c10 */ /* 0x000fc8000ff3e0ff */
[----:B------:R-:W-:Y:S01]  /*1a70*/  @P0 IADD3.X R5, R226, UR5, RZ, P1, !PT ;  /* 0x00000005e2050c10 */ /* 0x000fe20008ffe4ff */
[----:B------:R-:W-:Y:S02]  /*1a80*/  ULDC.64 UR4, c[0x0][0x308] ;  /* 0x0000c20000047ab9 */ /* 0x000fe40000000a00 */
[----:B------:R-:W4:Y:S02]  /*1a90*/  LDC.64 R38, c[0x0][0x408] ;  /* 0x00010200ff267b82 */ /* 0x000f240000000a00 */
[----:B------:R0:W3:Y:S01]  /*1aa0*/  @P0 LDG.E R35, desc[UR60][R4.64] ;  /* 0x0000003c04230981 */ /* 0x0000e2000c1e1900 */
[----:B------:R-:W-:Y:S01]  /*1ab0*/  SHF.R.S32.HI R42, RZ, 0x1f, R70 ;  /* 0x0000001fff2a7819 */ /* 0x000fe20000011446 */
[-C--:B-1----:R-:W-:Y:S01]  /*1ac0*/  IMAD.WIDE.U32 R6, R70, R30.reuse, RZ ;  /* 0x0000001e46067225 */ /* 0x082fe200078e00ff */
[----:B------:R-:W-:Y:S02]  /*1ad0*/  ISETP.NE.U32.AND P0, PT, RZ, UR6, PT ;  /* 0x00000006ff007c0c */ /* 0x000fe4000bf05070 */
[----:B0-----:R-:W-:Y:S01]  /*1ae0*/  SHF.R.U32.HI R44, RZ, 0x7, R20 ;  /* 0x00000007ff2c7819 */ /* 0x001fe20000011614 */
[-C--:B------:R-:W-:Y:S01]  /*1af0*/  IMAD R0, R42, R30.reuse, RZ ;  /* 0x0000001e2a007224 */ /* 0x080fe200078e02ff */
[----:B------:R-:W-:Y:S01]  /*1b00*/  ISETP.NE.AND.EX P0, PT, RZ, UR7, PT, P0 ;  /* 0x00000007ff007c0c */ /* 0x000fe2000bf05300 */
[----:B------:R-:W-:Y:S01]  /*1b10*/  IMAD R8, R231, R30, RZ ;  /* 0x0000001ee7087224 */ /* 0x000fe200078e02ff */
[----:B------:R-:W-:Y:S01]  /*1b20*/  ISETP.NE.AND P6, PT, R44, 0x1, PT ;  /* 0x000000012c00780c */ /* 0x000fe20003fc5270 */
[----:B------:R-:W-:Y:S01]  /*1b30*/  IMAD R3, R70, R31, R0 ;  /* 0x0000001f46037224 */ /* 0x000fe200078e0200 */
[----:B------:R-:W-:Y:S01]  /*1b40*/  SHF.R.S32.HI R23, RZ, 0x1f, R22 ;  /* 0x0000001fff177819 */ /* 0x000fe20000011416 */
[----:B------:R-:W-:Y:S01]  /*1b50*/  VIADD R32, R16, 0xa0 ;  /* 0x000000a010207836 */ /* 0x000fe20000000000 */
[----:B------:R-:W-:Y:S01]  /*1b60*/  SHF.R.S32.HI R96, RZ, 0x1f, R228 ;  /* 0x0000001fff607819 */ /* 0x000fe200000114e4 */
[----:B------:R-:W-:-:S02]  /*1b70*/  IMAD.IADD R7, R7, 0x1, R3 ;  /* 0x0000000107077824 */ /* 0x000fc400078e0203 */
[----:B------:R-:W-:Y:S02]  /*1b80*/  IMAD R3, R9, UR4, RZ ;  /* 0x0000000409037c24 */ /* 0x000fe4000f8e02ff */
[----:B------:R-:W-:-:S04]  /*1b90*/  IMAD.WIDE.U32 R4, R34, UR4, R6 ;  /* 0x0000000422047c25 */ /* 0x000fc8000f8e0006 */
[----:B------:R-:W-:Y:S01]  /*1ba0*/  IMAD R3, R34, UR5, R3 ;  /* 0x0000000522037c24 */ /* 0x000fe2000f8e0203 */
[----:B------:R-:W-:Y:S01]  /*1bb0*/  ULDC.64 UR4, c[0x0][0x310] ;  /* 0x0000c40000047ab9 */ /* 0x000fe20000000a00 */
[----:B------:R-:W-:-:S04]  /*1bc0*/  IMAD.WIDE.U32 R6, R19, R30, R16 ;  /* 0x0000001e13067225 */ /* 0x000fc800078e0010 */
[----:B------:R-:W-:Y:S02]  /*1bd0*/  IMAD.IADD R5, R5, 0x1, R3 ;  /* 0x0000000105057824 */ /* 0x000fe400078e0203 */
[----:B------:R-:W-:Y:S02]  /*1be0*/  VIADD R13, R16, 0xe0 ;  /* 0x000000e0100d7836 */ /* 0x000fe40000000000 */
[----:B--2---:R-:W-:-:S04]  /*1bf0*/  IMAD.WIDE.U32 R64, R19, R68, R22 ;  /* 0x0000004413407225 */ /* 0x004fc800078e0016 */
[----:B------:R-:W-:Y:S02]  /*1c00*/  IMAD.MOV.U32 R75, RZ, RZ, 0x20 ;  /* 0x00000020ff4b7424 */ /* 0x000fe400078e00ff */
[----:B------:R-:W-:Y:S01]  /*1c10*/  VIADD R98, R44, 0x8 ;  /* 0x000000082c627836 */ /* 0x000fe20000000000 */
[----:B------:R-:W-:Y:S01]  /*1c20*/  SHF.R.U32.HI R44, RZ, 0x3, R214 ;  /* 0x00000003ff2c7819 */ /* 0x000fe200000116d6 */
[----:B------:R-:W-:Y:S02]  /*1c30*/  IMAD R43, R31, 0x60, RZ ;  /* 0x000000601f2b7824 */ /* 0x000fe400078e02ff */
[----:B----4-:R-:W-:Y:S02]  /*1c40*/  IMAD R79, R39, 0x60, RZ ;  /* 0x00000060274f7824 */ /* 0x010fe400078e02ff */
[----:B------:R-:W-:Y:S02]  /*1c50*/  IMAD R45, R69, 0x60, RZ ;  /* 0x00000060452d7824 */ /* 0x000fe400078e02ff */
[----:B---3--:R-:W-:Y:S01]  /*1c60*/  IMAD.SHL.U32 R76, R47, 0x2, RZ ;  /* 0x000000022f4c7824 */ /* 0x008fe200078e00ff */
[----:B------:R-:W-:-:S02]  /*1c70*/  SHF.R.S32.HI R0, RZ, 0x1f, R35 ;  /* 0x0000001fff007819 */ /* 0x000fc40000011423 */
[----:B------:R-:W-:Y:S02]  /*1c80*/  SEL R21, R35, RZ, !P0 ;  /* 0x000000ff23157207 */ /* 0x000fe40004000000 */
[----:B------:R-:W-:Y:S02]  /*1c90*/  SEL R12, R0, RZ, !P0 ;  /* 0x000000ff000c7207 */ /* 0x000fe40004000000 */
[----:B-----5:R-:W-:Y:S01]  /*1ca0*/  SHF.R.S32.HI R35, RZ, 0x1f, R28 ;  /* 0x0000001fff237819 */ /* 0x020fe2000001141c */
[----:B------:R-:W-:-:S04]  /*1cb0*/  IMAD.WIDE.U32 R14, R21, UR4, R4 ;  /* 0x00000004150e7c25 */ /* 0x000fc8000f8e0004 */
[----:B------:R-:W-:Y:S01]  /*1cc0*/  IMAD R0, R12, UR4, RZ ;  /* 0x000000040c007c24 */ /* 0x000fe2000f8e02ff */
[----:B------:R-:W-:Y:S01]  /*1cd0*/  IADD3 R4, P0, R14, R6, RZ ;  /* 0x000000060e047210 */ /* 0x000fe20007f1e0ff */
[----:B------:R-:W-:Y:S02]  /*1ce0*/  VIADD R5, R16, 0x20 ;  /* 0x0000002010057836 */ /* 0x000fe40000000000 */
[----:B------:R-:W-:Y:S01]  /*1cf0*/  IMAD R3, R21, UR5, R0 ;  /* 0x0000000515037c24 */ /* 0x000fe2000f8e0200 */
[----:B------:R-:W-:Y:S05]  /*1d00*/  @!P6 WARPSYNC.ALL ;  /* 0x000000000000e948 */ /* 0x000fea0003800000 */
[----:B------:R-:W-:Y:S01]  /*1d10*/  ULDC UR4, c[0x0][0x320] ;  /* 0x0000c80000047ab9 */ /* 0x000fe20000000800 */
[----:B------:R-:W-:Y:S01]  /*1d20*/  IMAD R0, R19, R31, R8 ;  /* 0x0000001f13007224 */ /* 0x000fe200078e0208 */
[----:B------:R-:W-:Y:S01]  /*1d30*/  @!P6 BAR.SYNC.DEFER_BLOCKING 0x9, 0x100 ;  /* 0x024400000000eb1d */ /* 0x000fe20000010000 */
[----:B------:R-:W-:Y:S01]  /*1d40*/  IMAD.IADD R3, R15, 0x1, R3 ;  /* 0x000000010f037824 */ /* 0x000fe200078e0203 */
[----:B------:R-:W-:Y:S01]  /*1d50*/  ISETP.GE.AND P1, PT, R5, UR4, PT ;  /* 0x0000000405007c0c */ /* 0x000fe2000bf26270 */
[----:B------:R-:W-:Y:S01]  /*1d60*/  IMAD R40, R35, R68, RZ ;  /* 0x0000004423287224 */ /* 0x000fe200078e02ff */
        /* <DEDUP_REMOVED lines=14> */
[----:B------:R-:W-:Y:S01]  /*1e50*/  SEL R9, RZ, 0x4, P0 ;  /* 0x00000004ff097807 */ /* 0x000fe20000000000 */
[----:B------:R-:W-:Y:S01]  /*1e60*/  IMAD R85, R28, R69, R40 ;  /* 0x000000451c557224 */ /* 0x000fe200078e0228 */
        /* <DEDUP_REMOVED lines=11> */
[----:B------:R-:W-:Y:S01]  /*1f20*/  IMAD.SHL.U32 R12, R30, 0x40, RZ ;  /* 0x000000401e0c7824 */ /* 0x000fe200078e00ff */
[----:B------:R-:W-:Y:S01]  /*1f30*/  ISETP.GE.AND P0, PT, R16, R47, PT ;  /* 0x0000002f1000720c */ /* 0x000fe20003f06270 */
[----:B------:R-:W-:Y:S01]  /*1f40*/  IMAD R91, R21, UR5, R10 ;  /* 0x00000005155b7c24 */ /* 0x000fe2000f8e020a */
[----:B------:R-:W-:Y:S01]  /*1f50*/  LOP3.LUT R93, R9, R8, RZ, 0xfc, !PT ;  /* 0x00000008095d7212 */ /* 0x000fe200078efcff */
[----:B------:R-:W-:Y:S01]  /*1f60*/  IMAD R8, R231, R68, RZ ;  /* 0x00000044e7087224 */ /* 0x000fe200078e02ff */
[----:B------:R-:W-:Y:S01]  /*1f70*/  SEL R13, R47, RZ, P0 ;  /* 0x000000ff2f0d7207 */ /* 0x000fe20000000000 */
[----:B------:R-:W-:Y:S01]  /*1f80*/  IMAD.WIDE.U32 R20, R21, UR4, R6 ;  /* 0x0000000415147c25 */ /* 0x000fe2000f8e0006 */
[C---:B------:R-:W-:Y:S01]  /*1f90*/  IADD3 R70, P2, R19.reuse, R70, RZ ;  /* 0x0000004613467210 */ /* 0x040fe20007f5e0ff */
[----:B------:R-:W-:Y:S01]  /*1fa0*/  ULDC UR4, c[0x0][0x2f4] ;  /* 0x0000bd0000047ab9 */ /* 0x000fe20000000800 */
[----:B------:R-:W-:Y:S01]  /*1fb0*/  LOP3.LUT P1, RZ, R232, 0x4, RZ, 0xc0, !PT ;  /* 0x00000004e8ff7812 */ /* 0x000fe2000782c0ff */
[----:B------:R-:W-:Y:S01]  /*1fc0*/  IMAD R67, R19, R69, R8 ;  /* 0x0000004513437224 */ /* 0x000fe200078e0208 */
[----:B------:R-:W-:Y:S01]  /*1fd0*/  SEL R92, RZ, 0xffffff80, P3 ;  /* 0xffffff80ff5c7807 */ /* 0x000fe20001800000 */
[----:B------:R-:W-:Y:S01]  /*1fe0*/  IMAD R6, R231, R38, RZ ;  /* 0x00000026e7067224 */ /* 0x000fe200078e02ff */
[----:B------:R-:W-:Y:S01]  /*1ff0*/  SEL R75, R75, 0xffffffe0, !P1 ;  /* 0xffffffe04b4b7807 */ /* 0x000fe20004800000 */
[----:B------:R-:W-:Y:S01]  /*2000*/  IMAD.WIDE.U32 R8, R19, R68, R16 ;  /* 0x0000004413087225 */ /* 0x000fe200078e0010 */
[----:B------:R-:W-:-:S02]  /*2010*/  LOP3.LUT R92, R93, 0x80, R92, 0xc8, !PT ;  /* 0x000000805d5c7812 */ /* 0x000fc400078ec85c */
[----:B------:R-:W-:Y:S01]  /*2020*/  ISETP.GE.AND P1, PT, R16, UR4, PT ;  /* 0x0000000410007c0c */ /* 0x000fe2000bf26270 */
[----:B------:R-:W-:Y:S01]  /*2030*/  IMAD.IADD R65, R65, 0x1, R67 ;  /* 0x0000000141417824 */ /* 0x000fe200078e0243 */
[----:B------:R-:W-:Y:S01]  /*2040*/  LOP3.LUT R93, R93, 0x40, RZ, 0xc0, !PT ;  /* 0x000000405d5d7812 */ /* 0x000fe200078ec0ff */
[----:B------:R-:W-:Y:S02]  /*2050*/  IMAD R37, R19, R39, R6 ;  /* 0x0000002713257224 */ /* 0x000fe400078e0206 */
[----:B------:R-:W-:Y:S02]  /*2060*/  IMAD.IADD R67, R67, 0x1, R9 ;  /* 0x0000000143437824 */ /* 0x000fe400078e0209 */
[----:B------:R-:W-:-:S04]  /*2070*/  IMAD.WIDE.U32 R6, R19, R38, R22 ;  /* 0x0000002613067225 */ /* 0x000fc800078e0016 */
[----:B------:R-:W-:Y:S02]  /*2080*/  IMAD.SHL.U32 R9, R232, 0x40, RZ ;  /* 0x00000040e8097824 */ /* 0x000fe400078e00ff */
[----:B------:R-:W-:-:S03]  /*2090*/  IMAD.WIDE.U32 R10, R19, R38, R16 ;  /* 0x00000026130a7225 */ /* 0x000fc600078e0010 */
[----:B------:R-:W-:Y:S01]  /*20a0*/  LOP3.LUT R9, R9, 0x1c0, RZ, 0xc0, !PT ;  /* 0x000001c009097812 */ /* 0x000fe200078ec0ff */
[----:B------:R-:W-:Y:S02]  /*20b0*/  IMAD.IADD R13, R16, 0x1, R13 ;  /* 0x00000001100d7824 */ /* 0x000fe400078e020d */
[----:B------:R-:W-:Y:S01]  /*20c0*/  IMAD.IADD R7, R7, 0x1, R37 ;  /* 0x0000000107077824 */ /* 0x000fe200078e0225 */
[----:B------:R-:W-:Y:S01]  /*20d0*/  LOP3.LUT R41, R9, 0x18, R16, 0xf8, !PT ;  /* 0x0000001809297812 */ /* 0x000fe200078ef810 */
[----:B------:R-:W-:Y:S01]  /*20e0*/  IMAD.MOV.U32 R36, RZ, RZ, R10 ;  /* 0x000000ffff247224 */ /* 0x000fe200078e000a */
[----:B------:R-:W-:Y:S01]  /*20f0*/  SHF.R.S32.HI R10, RZ, 0x1f, R13 ;  /* 0x0000001fff0a7819 */ /* 0x000fe2000001140d */
[----:B------:R-:W-:Y:S02]  /*2100*/  IMAD.MOV.U32 R66, RZ, RZ, R8 ;  /* 0x000000ffff427224 */ /* 0x000fe400078e0008 */
[-C--:B------:R-:W-:Y:S01]  /*2110*/  IMAD R8, R35, R38.reuse, RZ ;  /* 0x0000002623087224 */ /* 0x080fe200078e02ff */
[----:B------:R-:W-:Y:S01]  /*2120*/  LEA.HI R87, R10, R13, RZ, 0x3 ;  /* 0x0000000d0a577211 */ /* 0x000fe200078f18ff */
[----:B------:R-:W-:Y:S01]  /*2130*/  IMAD.WIDE.U32 R34, R28, R38, R6 ;  /* 0x000000261c227225 */ /* 0x000fe200078e0006 */
[----:B------:R-:W-:-:S02]  /*2140*/  SHF.R.U32.HI R6, RZ, 0x3, R9 ;  /* 0x00000003ff067819 */ /* 0x000fc40000011609 */
[----:B------:R-:W-:Y:S01]  /*2150*/  SHF.L.U64.HI R13, R30, 0x6, R31 ;  /* 0x000000061e0d7819 */ /* 0x000fe2000001021f */
[----:B------:R-:W-:Y:S01]  /*2160*/  IMAD.X R71, R231, 0x1, R42, P2 ;  /* 0x00000001e7477824 */ /* 0x000fe200010e062a */
[----:B------:R-:W-:Y:S01]  /*2170*/  LOP3.LUT R40, R41, R6, RZ, 0x3c, !PT ;  /* 0x0000000629287212 */ /* 0x000fe200078e3cff */
[----:B------:R-:W-:Y:S01]  /*2180*/  IMAD.IADD R37, R37, 0x1, R11 ;  /* 0x0000000125257824 */ /* 0x000fe200078e020b */
[--C-:B------:R-:W-:Y:S01]  /*2190*/  LOP3.LUT R41, R9, 0x38, R87.reuse, 0xf8, !PT ;  /* 0x0000003809297812 */ /* 0x100fe200078ef857 */
[----:B------:R-:W-:Y:S01]  /*21a0*/  IMAD R83, R28, R39, R8 ;  /* 0x000000271c537224 */ /* 0x000fe200078e0208 */
[----:B------:R-:W-:Y:S01]  /*21b0*/  LOP3.LUT R42, R214, 0x38, R87, 0xf8, !PT ;  /* 0x00000038d62a7812 */ /* 0x000fe200078ef857 */
[----:B------:R-:W-:Y:S01]  /*21c0*/  IMAD R77, R215, 0x200, R40 ;  /* 0x00000200d74d7824 */ /* 0x000fe200078e0228 */
[C---:B------:R-:W-:Y:S01]  /*21d0*/  SHF.L.U64.HI R11, R38.reuse, 0x6, R39 ;  /* 0x00000006260b7819 */ /* 0x040fe20000010227 */
[----:B------:R-:W-:Y:S01]  /*21e0*/  IMAD.SHL.U32 R10, R38, 0x40, RZ ;  /* 0x00000040260a7824 */ /* 0x000fe200078e00ff */
[----:B------:R-:W-:Y:S01]  /*21f0*/  SHF.L.U64.HI R8, R68, 0x6, R69 ;  /* 0x0000000644087819 */ /* 0x000fe20000010245 */
[----:B------:R-:W-:Y:S01]  /*2200*/  IMAD.WIDE.U32 R36, R28, R38, R36 ;  /* 0x000000261c247225 */ /* 0x000fe200078e0024 */
[----:B------:R-:W-:-:S02]  /*2210*/  SHF.R.S32.HI R86, RZ, 0x3, R87 ;  /* 0x00000003ff567819 */ /* 0x000fc40000011457 */
[----:B------:R-:W-:Y:S01]  /*2220*/  LOP3.LUT R40, R41, R6, RZ, 0x3c, !PT ;  /* 0x0000000629287212 */ /* 0x000fe200078e3cff */
[----:B------:R-:W-:Y:S01]  /*2230*/  IMAD.SHL.U32 R7, R68, 0x40, RZ ;  /* 0x0000004044077824 */ /* 0x000fe200078e00ff */
[----:B------:R-:W-:Y:S01]  /*2240*/  LOP3.LUT R42, R42, R44, RZ, 0x3c, !PT ;  /* 0x0000002c2a2a7212 */ /* 0x000fe200078e3cff */
[CC--:B------:R-:W-:Y:S01]  /*2250*/  IMAD.WIDE.U32 R64, R28.reuse, R68.reuse, R64 ;  /* 0x000000441c407225 */ /* 0x0c0fe200078e0040 */
[----:B------:R-:W-:Y:S02]  /*2260*/  LOP3.LUT R87, R87, 0xfffffff8, RZ, 0xc0, !PT ;  /* 0xfffffff857577812 */ /* 0x000fe400078ec0ff */
[----:B------:R-:W-:Y:S01]  /*2270*/  ISETP.GE.AND P2, PT, R5, UR4, PT ;  /* 0x0000000405007c0c */ /* 0x000fe2000bf46270 */
[----:B------:R-:W-:Y:S01]  /*2280*/  IMAD.WIDE.U32 R66, R28, R68, R66 ;  /* 0x000000441c427225 */ /* 0x000fe200078e0042 */
[----:B------:R-:W-:-:S03]  /*2290*/  SHF.R.S32.HI R88, RZ, 0x1f, R87 ;  /* 0x0000001fff587819 */ /* 0x000fc60000011457 */
[----:B------:R-:W-:-:S04]  /*22a0*/  IMAD.WIDE.U32 R30, R30, 0x60, RZ ;  /* 0x000000601e1e7825 */ /* 0x000fc800078e00ff */
[----:B------:R-:W-:-:S04]  /*22b0*/  IMAD.WIDE.U32 R38, R38, 0x60, RZ ;  /* 0x0000006026267825 */ /* 0x000fc800078e00ff */
[----:B------:R-:W-:-:S04]  /*22c0*/  IMAD.WIDE.U32 R68, R68, 0x60, RZ ;  /* 0x0000006044447825 */ /* 0x000fc800078e00ff */
[----:B------:R-:W-:Y:S02]  /*22d0*/  IMAD.IADD R82, R35, 0x1, R83 ;  /* 0x0000000123527824 */ /* 0x000fe400078e0253 */
[----:B------:R-:W-:Y:S02]  /*22e0*/  IMAD.IADD R84, R65, 0x1, R85 ;  /* 0x0000000141547824 */ /* 0x000fe400078e0255 */
[----:B------:R-:W-:Y:S02]  /*22f0*/  IMAD.IADD R78, R31, 0x1, R43 ;  /* 0x000000011f4e7824 */ /* 0x000fe400078e022b */
[----:B------:R-:W-:Y:S02]  /*2300*/  IMAD.IADD R79, R39, 0x1, R79 ;  /* 0x00000001274f7824 */ /* 0x000fe400078e024f */
[----:B------:R-:W-:Y:S02]  /*2310*/  IMAD.IADD R80, R69, 0x1, R45 ;  /* 0x0000000145507824 */ /* 0x000fe400078e022d */
[----:B------:R-:W-:-:S02]  /*2320*/  IMAD.IADD R81, R75, 0x1, R77 ;  /* 0x000000014b517824 */ /* 0x000fc400078e024d */
[----:B------:R-:W-:Y:S02]  /*2330*/  IMAD.IADD R83, R83, 0x1, R37 ;  /* 0x0000000153537824 */ /* 0x000fe400078e0225 */
[----:B------:R-:W-:Y:S02]  /*2340*/  IMAD.IADD R85, R85, 0x1, R67 ;  /* 0x0000000155557824 */ /* 0x000fe400078e0243 */
[----:B------:R-:W-:Y:S02]  /*2350*/  IMAD R89, R215, 0x200, R40 ;  /* 0x00000200d7597824 */ /* 0x000fe400078e0228 */
[----:B------:R-:W-:Y:S02]  /*2360*/  IMAD.IADD R90, R219, 0x1, R42 ;  /* 0x00000001db5a7824 */ /* 0x000fe400078e022a */
[----:B------:R-:W-:-:S07]  /*2370*/  IMAD.IADD R91, R21, 0x1, R91 ;  /* 0x00000001155b7824 */ /* 0x000fce00078e025b */
.L_x_10605:
        /* <DEDUP_REMOVED lines=9> */
[-C--:B------:R-:W-:Y:S01]  /*2410*/  IADD3 R26, P3, P4, R4, R102.reuse, R12 ;  /* 0x00000066041a7210 */ /* 0x080fe20007c7e00c */
[----:B------:R-:W-:Y:S01]  /*2420*/  IMAD R106, R2, 0x1800, R77 ;  /* 0x00001800026a7824 */ /* 0x000fe200078e024d */
        /* <DEDUP_REMOVED lines=57> */
.L_x_10562:
[----:B------:R-:W-:Y:S05]  /*27c0*/  BSYNC B1 ;  /* 0x0000000000017941 */ /* 0x000fea0003800000 */
.L_x_10561:
        /* <DEDUP_REMOVED lines=28> */
.L_x_10564:
[----:B------:R-:W-:Y:S05]  /*2990*/  BSYNC B1 ;  /* 0x0000000000017941 */ /* 0x000fea0003800000 */
.L_x_10563:
        /* <DEDUP_REMOVED lines=33> */
.L_x_10565:
[----:B------:R-:W-:Y:S01]  /*2bb0*/  IMAD R94, R2, 0x8, R18 ;  /* 0x00000008025e7824 */ /* 0x000fe200078e0212 */
[----:B------:R-:W-:Y:S01]  /*2bc0*/  SHF.L.U32 R108, R201, 0x1f, RZ ;  /* 0x0000001fc96c7819 */ /* 0x000fe200000006ff */
[----:B------:R-:W-:Y:S03]  /*2bd0*/  BSSY B1, `(.L_x_10566) ;  /* 0x0000003000017945 */ /* 0x000fe60003800000 */
[----:B------:R-:W0:Y:S02]  /*2be0*/  SYNCS.PHASECHK.TRANS64.TRYWAIT P6, [R94+URZ+0x32490], R108 ;  /* 0x0324906c5e0075a7 */ /* 0x000e2400080c017f */
[----:B0-----:R-:W-:Y:S05]  /*2bf0*/  @!P6 BRA `(.L_x_10567) ;  /* 0x0000016c00e8e947 */ /* 0x001fea0003800000 */
.L_x_10851:
[----:B------:R-:W-:Y:S05]  /*2c00*/  BSYNC B1 ;  /* 0x0000000000017941 */ /* 0x000fea0003800000 */
.L_x_10566:
        /* <DEDUP_REMOVED lines=54> */
.L_x_10573:
[----:B------:R-:W-:Y:S05]  /*2f70*/  BSYNC B3 ;  /* 0x0000000000037941 */ /* 0x000fea0003800000 */
.L_x_10572:
[----:B--2---:R1:W-:Y:S02]  /*2f80*/  STG.E.128 desc[UR60][R50.64], R40 ;  /* 0x0000002832007986 */ /* 0x0043e4000c101d3c */
.L_x_10571:
[----:B------:R-:W-:Y:S05]  /*2f90*/  BSYNC B2 ;  /* 0x0000000000027941 */ /* 0x000fea0003800000 */
.L_x_10570:
        /* <DEDUP_REMOVED lines=51> */
.L_x_10575:
[----:B------:R-:W-:Y:S05]  /*32d0*/  BSYNC B2 ;  /* 0x0000000000027941 */ /* 0x000fea0003800000 */
.L_x_10574:
[----:B--2---:R2:W-:Y:S02]  /*32e0*/  STG.E.128 desc[UR60][R50.64+0x40], R40 ;  /* 0x0000402832007986 */ /* 0x0045e4000c101d3c */
.L_x_10569:
[----:B------:R-:W-:Y:S05]  /*32f0*/  BSYNC B1 ;  /* 0x0000000000017941 */ /* 0x000fea0003800000 */
.L_x_10568:
        /* <DEDUP_REMOVED lines=53> */
.L_x_10580:
[----:B------:R-:W-:Y:S05]  /*3650*/  BSYNC B2 ;  /* 0x0000000000027941 */ /* 0x000fea0003800000 */
.L_x_10579:
[----:B--2---:R3:W-:Y:S02]  /*3660*/  STG.E.128 desc[UR60][R48.64], R40 ;  /* 0x0000002830007986 */ /* 0x0047e4000c101d3c */
.L_x_10578:
[----:B------:R-:W-:Y:S05]  /*3670*/  BSYNC B1 ;  /* 0x0000000000017941 */ /* 0x000fea0003800000 */
.L_x_10577:
        /* <DEDUP_REMOVED lines=51> */
.L_x_10582:
[----:B------:R-:W-:Y:S05]  /*39b0*/  BSYNC B1 ;  /* 0x0000000000017941 */ /* 0x000fea0003800000 */
.L_x_10581:
[----:B--2---:R1:W-:Y:S01]  /*39c0*/  STG.E.128 desc[UR60][R48.64+0x40], R40 ;  /* 0x0000402830007986 */ /* 0x0043e2000c101d3c */
[----:B------:R-:W-:Y:S05]  /*39d0*/  BRA `(.L_x_10576) ;  /* 0x0000001400b87947 */ /* 0x000fea0003800000 */
.L_x_10560:
        /* <DEDUP_REMOVED lines=24> */
[----:B------:R2:W3:Y:S05]  /*3b60*/  @!P4 LDG.E.128 R44, desc[UR60][R50.64] ;  /* 0x0000003c322cc981 */ /* 0x0004ea000c1e1d00 */
[----:B------:R4:W5:Y:S01]  /*3b70*/  @!P4 LDG.E.128 R40, desc[UR60][R48.64] ;  /* 0x0000003c3028c981 */ /* 0x000962000c1e1d00 */
[----:B0-----:R-:W-:-:S04]  /*3b80*/  @!P3 LEA R52, P4, R58, R52, 0x1 ;  /* 0x000000343a34b211 */ /* 0x001fc800078808ff */
[----:B------:R-:W-:Y:S02]  /*3b90*/  @!P3 LEA.HI.X R53, R58, R53, R60, 0x1, P4 ;  /* 0x000000353a35b211 */ /* 0x000fe400020f0c3c */
[----:B--2---:R-:W-:Y:S02]  /*3ba0*/  CS2R R50, SRZ ;  /* 0x0000000000327805 */ /* 0x004fe4000001ff00 */
[C---:B-1----:R-:W-:Y:S02]  /*3bb0*/  @!P3 LEA R56, P4, R54.reuse, R56, 0x1 ;  /* 0x000000383638b211 */ /* 0x042fe400078808ff */
[----:B----4-:R-:W-:Y:S02]  /*3bc0*/  CS2R R48, SRZ ;  /* 0x0000000000307805 */ /* 0x010fe4000001ff00 */
[----:B------:R-:W-:Y:S02]  /*3bd0*/  @!P3 LEA.HI.X R57, R54, R57, R55, 0x1, P4 ;  /* 0x000000393639b211 */ /* 0x000fe400020f0c37 */
[----:B------:R-:W-:-:S02]  /*3be0*/  CS2R R54, SRZ ;  /* 0x0000000000367805 */ /* 0x000fc4000001ff00 */
[----:B------:R0:W2:Y:S02]  /*3bf0*/  @!P3 LDG.E.128 R48, desc[UR60][R52.64] ;  /* 0x0000003c3430b981 */ /* 0x0000a4000c1e1d00 */
[----:B0-----:R-:W-:-:S06]  /*3c00*/  CS2R R52, SRZ ;  /* 0x0000000000347805 */ /* 0x001fcc000001ff00 */
[----:B------:R3:W4:Y:S01]  /*3c10*/  @!P3 LDG.E.128 R52, desc[UR60][R56.64] ;  /* 0x0000003c3834b981 */ /* 0x000722000c1e1d00 */
[----:B------:R-:W-:Y:S02]  /*3c20*/  ISETP.NE.AND P3, PT, R203, 0x3, PT ;  /* 0x00000003cb00780c */ /* 0x000fe40003f65270 */
[----:B------:R-:W-:Y:S01]  /*3c30*/  ISETP.GE.AND P4, PT, R16, R105, PT ;  /* 0x000000691000720c */ /* 0x000fe20003f86270 */
[----:B-----5:R-:W-:Y:S02]  /*3c40*/  IMAD.MOV.U32 R58, RZ, RZ, R42 ;  /* 0x000000ffff3a7224 */ /* 0x020fe400078e002a */
[----:B------:R-:W-:Y:S02]  /*3c50*/  IMAD.MOV.U32 R60, RZ, RZ, R43 ;  /* 0x000000ffff3c7224 */ /* 0x000fe400078e002b */
[----:B---3--:R-:W-:Y:S01]  /*3c60*/  IMAD.MOV.U32 R56, RZ, RZ, R47 ;  /* 0x000000ffff387224 */ /* 0x008fe200078e002f */
[----:B------:R-:W-:Y:S01]  /*3c70*/  PRMT R132, R58, 0x7610, R132 ;  /* 0x000076103a847816 */ /* 0x000fe20000000084 */
[----:B------:R-:W-:Y:S01]  /*3c80*/  IMAD.MOV.U32 R58, RZ, RZ, R46 ;  /* 0x000000ffff3a7224 */ /* 0x000fe200078e002e */
[----:B------:R-:W-:Y:S01]  /*3c90*/  PRMT R115, R115, 0x5410, R60 ;  /* 0x0000541073737816 */ /* 0x000fe2000000003c */
[----:B------:R-:W-:-:S02]  /*3ca0*/  IMAD.MOV.U32 R57, RZ, RZ, R44 ;  /* 0x000000ffff397224 */ /* 0x000fc400078e002c */
[----:B------:R-:W-:Y:S02]  /*3cb0*/  IMAD.MOV.U32 R60, RZ, RZ, R45 ;  /* 0x000000ffff3c7224 */ /* 0x000fe400078e002d */
[----:B------:R-:W-:Y:S01]  /*3cc0*/  IMAD.MOV.U32 R62, RZ, RZ, R41 ;  /* 0x000000ffff3e7224 */ /* 0x000fe200078e0029 */
[----:B------:R-:W-:Y:S02]  /*3cd0*/  PRMT R117, R117, 0x5410, R58 ;  /* 0x0000541075757816 */ /* 0x000fe4000000003a */
[----:B------:R-:W-:Y:S01]  /*3ce0*/  PRMT R135, R56, 0x7610, R135 ;  /* 0x0000761038877816 */ /* 0x000fe20000000087 */
[----:B--2---:R-:W-:Y:S01]  /*3cf0*/  IMAD.MOV.U32 R56, RZ, RZ, R50 ;  /* 0x000000ffff387224 */ /* 0x004fe200078e0032 */
        /* <DEDUP_REMOVED lines=11> */
[----:B----4-:R-:W-:Y:S02]  /*3db0*/  IMAD.MOV.U32 R56, RZ, RZ, R54 ;  /* 0x000000ffff387224 */ /* 0x010fe400078e0036 */
[----:B------:R-:W-:Y:S02]  /*3dc0*/  IMAD.MOV.U32 R57, RZ, RZ, R55 ;  /* 0x000000ffff397224 */ /* 0x000fe400078e0037 */
[----:B------:R-:W-:Y:S02]  /*3dd0*/  IMAD.MOV.U32 R58, RZ, RZ, R52 ;  /* 0x000000ffff3a7224 */ /* 0x000fe400078e0034 */
[----:B------:R-:W-:Y:S01]  /*3de0*/  IMAD.MOV.U32 R60, RZ, RZ, R53 ;  /* 0x000000ffff3c7224 */ /* 0x000fe200078e0035 */
[----:B------:R-:W-:-:S02]  /*3df0*/  PRMT R134, R61, 0x7610, R134 ;  /* 0x000076103d867816 */ /* 0x000fc40000000086 */
[----:B------:R-:W-:Y:S02]  /*3e00*/  PRMT R119, R56, 0x7610, R119 ;  /* 0x0000761038777816 */ /* 0x000fe40000000077 */
[----:B------:R-:W-:Y:S02]  /*3e10*/  PRMT R120, R57, 0x7610, R120 ;  /* 0x0000761039787816 */ /* 0x000fe40000000078 */
[----:B------:R-:W-:Y:S02]  /*3e20*/  PRMT R121, R58, 0x7610, R121 ;  /* 0x000076103a797816 */ /* 0x000fe40000000079 */
[----:B------:R-:W-:Y:S01]  /*3e30*/  PRMT R122, R60, 0x7610, R122 ;  /* 0x000076103c7a7816 */ /* 0x000fe2000000007a */
[----:B------:R-:W-:Y:S06]  /*3e40*/  @!P3 BRA `(.L_x_10583) ;  /* 0x000000000004b947 */ /* 0x000fec0003800000 */
[----:B------:R-:W-:Y:S01]  /*3e50*/  BPT.TRAP 0x1 ;  /* 0x000000040000795c */ /* 0x000fe20000300000 */
.L_x_10583:
        /* <DEDUP_REMOVED lines=9> */
.L_x_10852:
[----:B------:R-:W-:Y:S05]  /*3ef0*/  BSYNC B1 ;  /* 0x0000000000017941 */ /* 0x000fea0003800000 */
.L_x_10584:
        /* <DEDUP_REMOVED lines=25> */
[----:B------:R-:W-:Y:S01]  /*4090*/  SHF.R.U32.HI R130, RZ, 0x10, R45 ;  /* 0x00000010ff827819 */ /* 0x000fe2000001162d */
[----:B--2---:R-:W-:Y:S01]  /*40a0*/  IMAD.U32 R125, R63, 0x10000, RZ ;  /* 0x000100003f7d7824 */ /* 0x004fe200078e00ff */
[--C-:B------:R-:W-:Y:S01]  /*40b0*/  SHF.R.U32.HI R126, RZ, 0x10, R41.reuse ;  /* 0x00000010ff7e7819 */ /* 0x100fe20000011629 */
[----:B-1----:R-:W-:Y:S01]  /*40c0*/  IMAD.U32 R123, R59, 0x10000, RZ ;  /* 0x000100003b7b7824 */ /* 0x002fe200078e00ff */
[----:B------:R-:W-:Y:S01]  /*40d0*/  SHF.R.U64 R131, R40, 0x10, R41 ;  /* 0x0000001028837819 */ /* 0x000fe20000001229 */
[----:B------:R-:W-:Y:S01]  /*40e0*/  IMAD.U32 R41, R62, 0x10000, RZ ;  /* 0x000100003e297824 */ /* 0x000fe200078e00ff */
[----:B------:R-:W-:Y:S01]  /*40f0*/  PRMT R130, R118, 0x5432, R130 ;  /* 0x0000543276827816 */ /* 0x000fe20000000082 */
[----:B------:R-:W-:Y:S01]  /*4100*/  IMAD.U32 R40, R58, 0x10000, RZ ;  /* 0x000100003a287824 */ /* 0x000fe200078e00ff */
[----:B------:R-:W-:Y:S01]  /*4110*/  SHF.R.U64 R127, R42, 0x10, R43 ;  /* 0x000000102a7f7819 */ /* 0x000fe2000000122b */
[----:B------:R-:W-:Y:S01]  /*4120*/  IMAD.U32 R42, R61, 0x10000, RZ ;  /* 0x000100003d2a7824 */ /* 0x000fe200078e00ff */
[----:B------:R-:W-:-:S02]  /*4130*/  SHF.R.U64 R46, R46, 0x10, R47 ;  /* 0x000000102e2e7819 */ /* 0x000fc4000000122f */
[----:B------:R-:W-:Y:S02]  /*4140*/  SHF.R.U32.HI R133, RZ, 0x10, R47 ;  /* 0x00000010ff857819 */ /* 0x000fe4000001162f */
[----:B------:R-:W-:Y:S02]  /*4150*/  PRMT R126, R116, 0x5432, R126 ;  /* 0x00005432747e7816 */ /* 0x000fe4000000007e */
[----:B------:R-:W-:Y:S02]  /*4160*/  LOP3.LUT R47, R61, 0xffff0000, RZ, 0xc0, !PT ;  /* 0xffff00003d2f7812 */ /* 0x000fe400078ec0ff */
[----:B------:R-:W-:Y:S02]  /*4170*/  LOP3.LUT R61, R63, 0xffff0000, RZ, 0xc0, !PT ;  /* 0xffff00003f3d7812 */ /* 0x000fe400078ec0ff */
[----:B------:R-:W-:Y:S01]  /*4180*/  SHF.R.U64 R129, R44, 0x10, R45 ;  /* 0x000000102c817819 */ /* 0x000fe2000000122d */
[----:B------:R-:W-:Y:S01]  /*4190*/  IMAD.U32 R44, R56, 0x10000, RZ ;  /* 0x00010000382c7824 */ /* 0x000fe200078e00ff */
[----:B------:R-:W-:Y:S01]  /*41a0*/  PRMT R63, R134, 0x5410, R131 ;  /* 0x00005410863f7816 */ /* 0x000fe20000000083 */
[----:B------:R-:W-:Y:S01]  /*41b0*/  IMAD.U32 R131, R130, 0x10000, RZ ;  /* 0x0001000082837824 */ /* 0x000fe200078e00ff */
[----:B------:R-:W-:Y:S01]  /*41c0*/  PRMT R45, R132, 0x5410, R127 ;  /* 0x00005410842d7816 */ /* 0x000fe2000000007f */
[----:B------:R-:W-:Y:S01]  /*41d0*/  IMAD.U32 R127, R126, 0x10000, RZ ;  /* 0x000100007e7f7824 */ /* 0x000fe200078e00ff */
[----:B------:R-:W-:Y:S01]  /*41e0*/  SHF.R.U32.HI R128, RZ, 0x10, R43 ;  /* 0x00000010ff807819 */ /* 0x000fe2000001162b */
[----:B------:R-:W-:-:S02]  /*41f0*/  IMAD.U32 R43, R57, 0x10000, RZ ;  /* 0x00010000392b7824 */ /* 0x000fc400078e00ff */
[----:B------:R-:W-:Y:S01]  /*4200*/  FMUL.FTZ R134, R42, R131 ;  /* 0x000000832a867220 */ /* 0x000fe20000410000 */
[----:B------:R-:W-:Y:S02]  /*4210*/  PRMT R133, R135, 0x5410, R133 ;  /* 0x0000541087857816 */ /* 0x000fe40000000085 */
[----:B------:R-:W-:Y:S01]  /*4220*/  LOP3.LUT R132, R130, 0xffff0000, RZ, 0xc0, !PT ;  /* 0xffff000082847812 */ /* 0x000fe200078ec0ff */
[-C--:B------:R-:W-:Y:S01]  /*4230*/  FMUL.FTZ R130, R42, R127.reuse ;  /* 0x0000007f2a827220 */ /* 0x080fe20000410000 */
[----:B------:R-:W-:Y:S01]  /*4240*/  PRMT R128, R115, 0x5432, R128 ;  /* 0x0000543273807816 */ /* 0x000fe20000000080 */
[----:B------:R-:W-:Y:S01]  /*4250*/  FFMA.FTZ R42, R43, R127, -R134 ;  /* 0x0000007f2b2a7223 */ /* 0x000fe20000010886 */
[----:B------:R-:W-:Y:S01]  /*4260*/  LOP3.LUT R126, R126, 0xffff0000, RZ, 0xc0, !PT ;  /* 0xffff00007e7e7812 */ /* 0x000fe200078ec0ff */
[----:B------:R-:W-:Y:S01]  /*4270*/  IMAD.U32 R134, R133, 0x10000, RZ ;  /* 0x0001000085867824 */ /* 0x000fe200078e00ff */
[----:B------:R-:W-:Y:S01]  /*4280*/  LOP3.LUT R124, R57, 0xffff0000, RZ, 0xc0, !PT ;  /* 0xffff0000397c7812 */ /* 0x000fe200078ec0ff */
[----:B------:R-:W-:Y:S01]  /*4290*/  FMUL.FTZ R127, R47, R132 ;  /* 0x000000842f7f7220 */ /* 0x000fe20000410000 */
[----:B------:R-:W-:Y:S01]  /*42a0*/  FFMA.FTZ R43, R43, R131, R130 ;  /* 0x000000832b2b7223 */ /* 0x000fe20000010082 */
[----:B------:R-:W-:Y:S01]  /*42b0*/  IMAD.U32 R130, R128, 0x10000, RZ ;  /* 0x0001000080827824 */ /* 0x000fe200078e00ff */
[----:B------:R-:W-:Y:S01]  /*42c0*/  PRMT R129, R136, 0x5410, R129 ;  /* 0x0000541088817816 */ /* 0x000fe20000000081 */
[-C--:B------:R-:W-:Y:S01]  /*42d0*/  FMUL.FTZ R131, R47, R126.reuse ;  /* 0x0000007e2f837220 */ /* 0x080fe20000410000 */
[----:B------:R-:W-:Y:S01]  /*42e0*/  FFMA.FTZ R47, R124, R126, -R127 ;  /* 0x0000007e7c2f7223 */ /* 0x000fe2000001087f */
[----:B------:R-:W-:Y:S01]  /*42f0*/  FMUL.FTZ R136, R125, R134 ;  /* 0x000000867d887220 */ /* 0x000fe20000410000 */
[----:B------:R-:W-:Y:S01]  /*4300*/  LOP3.LUT R126, R133, 0xffff0000, RZ, 0xc0, !PT ;  /* 0xffff0000857e7812 */ /* 0x000fe200078ec0ff */
[-C--:B------:R-:W-:Y:S01]  /*4310*/  FMUL.FTZ R125, R125, R130.reuse ;  /* 0x000000827d7d7220 */ /* 0x080fe20000410000 */
[----:B------:R-:W-:Y:S01]  /*4320*/  LOP3.LUT R128, R128, 0xffff0000, RZ, 0xc0, !PT ;  /* 0xffff000080807812 */ /* 0x000fe200078ec0ff */
[----:B------:R-:W-:Y:S01]  /*4330*/  FFMA.FTZ R136, R123, R130, -R136 ;  /* 0x000000827b887223 */ /* 0x000fe20000010888 */
[----:B------:R-:W-:Y:S01]  /*4340*/  LOP3.LUT R59, R59, 0xffff0000, RZ, 0xc0, !PT ;  /* 0xffff00003b3b7812 */ /* 0x000fe200078ec0ff */
[----:B------:R-:W-:Y:S01]  /*4350*/  FFMA.FTZ R134, R123, R134, R125 ;  /* 0x000000867b867223 */ /* 0x000fe2000001007d */
[----:B------:R-:W-:-:S02]  /*4360*/  IMAD.U32 R57, R60, 0x10000, RZ ;  /* 0x000100003c397824 */ /* 0x000fc400078e00ff */
[----:B------:R-:W-:Y:S01]  /*4370*/  FMUL.FTZ R130, R61, R126 ;  /* 0x0000007e3d827220 */ /* 0x000fe20000410000 */
[----:B------:R-:W-:Y:S01]  /*4380*/  IMAD.U32 R125, R129, 0x10000, RZ ;  /* 0x00010000817d7824 */ /* 0x000fe200078e00ff */
[----:B------:R-:W-:Y:S01]  /*4390*/  LOP3.LUT R60, R60, 0xffff0000, RZ, 0xc0, !PT ;  /* 0xffff00003c3c7812 */ /* 0x000fe200078ec0ff */
[----:B------:R-:W-:Y:S01]  /*43a0*/  IMAD.U32 R123, R63, 0x10000, RZ ;  /* 0x000100003f7b7824 */ /* 0x000fe200078e00ff */
[----:B------:R-:W-:Y:S01]  /*43b0*/  LOP3.LUT R129, R129, 0xffff0000, RZ, 0xc0, !PT ;  /* 0xffff000081817812 */ /* 0x000fe200078ec0ff */
[----:B------:R-:W-:Y:S01]  /*43c0*/  FFMA.FTZ R124, R124, R132, R131 ;  /* 0x000000847c7c7223 */ /* 0x000fe20000010083 */
[-C--:B------:R-:W-:Y:S01]  /*43d0*/  FMUL.FTZ R132, R61, R128.reuse ;  /* 0x000000803d847220 */ /* 0x080fe20000410000 */
[----:B------:R-:W-:Y:S01]  /*43e0*/  FFMA.FTZ R127, R59, R128, -R130 ;  /* 0x000000803b7f7223 */ /* 0x000fe20000010882 */
[----:B------:R-:W-:Y:S01]  /*43f0*/  LOP3.LUT R63, R63, 0xffff0000, RZ, 0xc0, !PT ;  /* 0xffff00003f3f7812 */ /* 0x000fe200078ec0ff */
[C---:B------:R-:W-:Y:S01]  /*4400*/  FMUL.FTZ R61, R57.reuse, R125 ;  /* 0x0000007d393d7220 */ /* 0x040fe20000410000 */
[----:B------:R-:W-:Y:S01]  /*4410*/  LOP3.LUT R56, R56, 0xffff0000, RZ, 0xc0, !PT ;  /* 0xffff000038387812 */ /* 0x000fe200078ec0ff */
[----:B------:R-:W-:Y:S01]  /*4420*/  FMUL.FTZ R128, R57, R123 ;  /* 0x0000007b39807220 */ /* 0x000fe20000410000 */
[----:B------:R-:W-:Y:S01]  /*4430*/  PRMT R46, R117, 0x5432, R46 ;  /* 0x00005432752e7816 */ /* 0x000fe2000000002e */
[----:B------:R-:W-:Y:S01]  /*4440*/  FMUL.FTZ R57, R60, R129 ;  /* 0x000000813c397220 */ /* 0x000fe20000410000 */
[----:B------:R-:W-:Y:S01]  /*4450*/  FFMA.FTZ R61, R44, R123, -R61 ;  /* 0x0000007b2c3d7223 */ /* 0x000fe2000001083d */
[----:B------:R-:W-:Y:S01]  /*4460*/  FMUL.FTZ R123, R60, R63 ;  /* 0x0000003f3c7b7220 */ /* 0x000fe20000410000 */
[----:B------:R-:W-:Y:S01]  /*4470*/  FFMA.FTZ R131, R59, R126, R132 ;  /* 0x0000007e3b837223 */ /* 0x000fe20000010084 */
[----:B------:R-:W-:Y:S01]  /*4480*/  FFMA.FTZ R128, R44, R125, R128 ;  /* 0x0000007d2c807223 */ /* 0x000fe20000010080 */
[----:B------:R-:W-:Y:S01]  /*4490*/  FFMA.FTZ R60, R56, R63, -R57 ;  /* 0x0000003f383c7223 */ /* 0x000fe20000010839 */
        /* <DEDUP_REMOVED lines=26> */
.L_x_10589:
[----:B------:R-:W-:Y:S05]  /*4640*/  BSYNC B2 ;  /* 0x0000000000027941 */ /* 0x000fea0003800000 */
.L_x_10588:
        /* <DEDUP_REMOVED lines=12> */
.L_x_10587:
[----:B------:R-:W-:Y:S05]  /*4710*/  BSYNC B1 ;  /* 0x0000000000017941 */ /* 0x000fea0003800000 */
.L_x_10586:
        /* <DEDUP_REMOVED lines=12> */
[----:B------:R-:W-:Y:S01]  /*47e0*/  LEA.HI.X R57, R40, R101, R41, 0x1, P5 ;  /* 0x0000006528397211 */ /* 0x000fe200028f0c29 */
[----:B------:R-:W-:Y:S01]  /*47f0*/  IMAD R41, R2, 0x1800, R90 ;  /* 0x0000180002297824 */ /* 0x000fe200078e025a */
[----:B------:R-:W-:-:S03]  /*4800*/  SHF.R.S32.HI R40, RZ, 0x1f, R111 ;  /* 0x0000001fff287819 */ /* 0x000fc6000001146f */
[----:B------:R-:W-:Y:S01]  /*4810*/  IMAD R41, R41, 0x2, R18 ;  /* 0x0000000229297824 */ /* 0x000fe200078e0212 */
[----:B------:R-:W-:-:S04]  /*4820*/  LEA.HI R111, R40, R111, RZ, 0x4 ;  /* 0x0000006f286f7211 */ /* 0x000fc800078f20ff */
[----:B------:R-:W-:-:S05]  /*4830*/  LEA.HI.SX32 R59, R111, R86, 0x1c ;  /* 0x000000566f3b7211 */ /* 0x000fca00078fe2ff */
[----:B------:R-:W-:-:S05]  /*4840*/  IMAD.SHL.U32 R59, R59, 0x8, RZ ;  /* 0x000000083b3b7824 */ /* 0x000fca00078e00ff */
[----:B------:R-:W-:-:S04]  /*4850*/  LOP3.LUT R40, R214, 0x38, R59, 0xf8, !PT ;  /* 0x00000038d6287812 */ /* 0x000fc800078ef83b */
[----:B------:R-:W-:-:S05]  /*4860*/  LOP3.LUT R40, R40, R42, RZ, 0x3c, !PT ;  /* 0x0000002a28287212 */ /* 0x000fca00078e3cff */
[----:B------:R-:W-:-:S04]  /*4870*/  IMAD.IADD R43, R219, 0x1, R40 ;  /* 0x00000001db2b7824 */ /* 0x000fc800078e0228 */
[----:B------:R-:W-:-:S04]  /*4880*/  IMAD R43, R2, 0x1800, R43 ;  /* 0x00001800022b7824 */ /* 0x000fc800078e022b */
[----:B------:R-:W-:Y:S02]  /*4890*/  IMAD R44, R43, 0x2, R18 ;  /* 0x000000022b2c7824 */ /* 0x000fe400078e0212 */
[----:B------:R-:W1:Y:S04]  /*48a0*/  LDS.128 R40, [R41+0x1c400] ;  /* 0x01c4000029287984 */ /* 0x000e680000000c00 */
[----:B------:R-:W2:Y:S01]  /*48b0*/  LDS.128 R44, [R44+0x1c400] ;  /* 0x01c400002c2c7984 */ /* 0x000ea20000000c00 */
[----:B------:R-:W-:Y:S05]  /*48c0*/  @P4 BRA `(.L_x_10591) ;  /* 0x00000004006c4947 */ /* 0x000fea0003800000 */
[----:B------:R-:W-:Y:S02]  /*48d0*/  SHF.R.U32.HI R63, RZ, 0x10, R53 ;  /* 0x00000010ff3f7819 */ /* 0x000fe40000011635 */
[----:B------:R-:W-:Y:S02]  /*48e0*/  SHF.R.U32.HI R107, RZ, 0x10, R49 ;  /* 0x00000010ff6b7819 */ /* 0x000fe40000011631 */
[----:B------:R-:W-:Y:S02]  /*48f0*/  SHF.R.U64 R62, R50, 0x10, R51 ;  /* 0x00000010323e7819 */ /* 0x000fe40000001233 */
[----:B------:R-:W-:Y:S02]  /*4900*/  PRMT R122, R122, 0x5410, R63 ;  /* 0x000054107a7a7816 */ /* 0x000fe4000000003f */
[----:B------:R-:W-:Y:S01]  /*4910*/  SHF.R.U64 R60, R52, 0x10, R53 ;  /* 0x00000010343c7819 */ /* 0x000fe20000001235 */
[----:B--2---:R-:W-:Y:S01]  /*4920*/  IMAD.U32 R53, R45, 0x10000, RZ ;  /* 0x000100002d357824 */ /* 0x004fe200078e00ff */
[----:B------:R-:W-:-:S02]  /*4930*/  PRMT R118, R118, 0x5410, R107 ;  /* 0x0000541076767816 */ /* 0x000fc4000000006b */
[--C-:B------:R-:W-:Y:S02]  /*4940*/  SHF.R.U32.HI R61, RZ, 0x10, R55.reuse ;  /* 0x00000010ff3d7819 */ /* 0x100fe40000011637 */
[----:B------:R-:W-:Y:S01]  /*4950*/  SHF.R.U64 R104, R54, 0x10, R55 ;  /* 0x0000001036687819 */ /* 0x000fe20000001237 */
[----:B------:R-:W-:Y:S01]  /*4960*/  IMAD.U32 R55, R47, 0x10000, RZ ;  /* 0x000100002f377824 */ /* 0x000fe200078e00ff */
[----:B------:R-:W-:Y:S01]  /*4970*/  PRMT R115, R115, 0x5410, R62 ;  /* 0x0000541073737816 */ /* 0x000fe2000000003e */
[----:B------:R-:W-:Y:S01]  /*4980*/  IMAD.U32 R62, R122, 0x10000, RZ ;  /* 0x000100007a3e7824 */ /* 0x000fe200078e00ff */
[----:B------:R-:W-:Y:S01]  /*4990*/  SHF.R.U64 R106, R48, 0x10, R49 ;  /* 0x00000010306a7819 */ /* 0x000fe20000001231 */
[----:B-1----:R-:W-:Y:S01]  /*49a0*/  IMAD.U32 R49, R41, 0x10000, RZ ;  /* 0x0001000029317824 */ /* 0x002fe200078e00ff */
[----:B------:R-:W-:Y:S01]  /*49b0*/  PRMT R121, R121, 0x5410, R60 ;  /* 0x0000541079797816 */ /* 0x000fe2000000003c */
[----:B------:R-:W-:Y:S01]  /*49c0*/  IMAD.U32 R60, R118, 0x10000, RZ ;  /* 0x00010000763c7824 */ /* 0x000fe200078e00ff */
[----:B------:R-:W-:Y:S01]  /*49d0*/  PRMT R120, R120, 0x5410, R61 ;  /* 0x0000541078787816 */ /* 0x000fe2000000003d */
[----:B------:R-:W-:Y:S01]  /*49e0*/  IMAD.U32 R48, R40, 0x10000, RZ ;  /* 0x0001000028307824 */ /* 0x000fe200078e00ff */
[----:B------:R-:W-:-:S02]  /*49f0*/  LOP3.LUT R54, R45, 0xffff0000, RZ, 0xc0, !PT ;  /* 0xffff00002d367812 */ /* 0x000fc400078ec0ff */
[----:B------:R-:W-:Y:S01]  /*4a00*/  PRMT R119, R119, 0x5410, R104 ;  /* 0x0000541077777816 */ /* 0x000fe20000000068 */
[----:B------:R-:W-:Y:S01]  /*4a10*/  FMUL.FTZ R104, R53, R62 ;  /* 0x0000003e35687220 */ /* 0x000fe20000410000 */
[----:B------:R-:W-:Y:S02]  /*4a20*/  LOP3.LUT R61, R122, 0xffff0000, RZ, 0xc0, !PT ;  /* 0xffff00007a3d7812 */ /* 0x000fe400078ec0ff */
[----:B------:R-:W-:Y:S01]  /*4a30*/  SHF.R.U32.HI R105, RZ, 0x10, R51 ;  /* 0x00000010ff697819 */ /* 0x000fe20000011633 */
[-C--:B------:R-:W-:Y:S01]  /*4a40*/  FFMA.FTZ R104, R49, R60.reuse, -R104 ;  /* 0x0000003c31687223 */ /* 0x080fe20000010868 */
[----:B------:R-:W-:Y:S01]  /*4a50*/  PRMT R117, R117, 0x5410, R106 ;  /* 0x0000541075757816 */ /* 0x000fe2000000006a */
[----:B------:R-:W-:Y:S01]  /*4a60*/  FMUL.FTZ R106, R53, R60 ;  /* 0x0000003c356a7220 */ /* 0x000fe20000410000 */
[----:B------:R-:W-:Y:S01]  /*4a70*/  LOP3.LUT R50, R41, 0xffff0000, RZ, 0xc0, !PT ;  /* 0xffff000029327812 */ /* 0x000fe200078ec0ff */
[----:B------:R-:W-:Y:S01]  /*4a80*/  FMUL.FTZ R63, R54, R61 ;  /* 0x0000003d363f7220 */ /* 0x000fe20000410000 */
[----:B------:R-:W-:Y:S01]  /*4a90*/  LOP3.LUT R53, R118, 0xffff0000, RZ, 0xc0, !PT ;  /* 0xffff000076357812 */ /* 0x000fe200078ec0ff */
[----:B------:R-:W-:Y:S01]  /*4aa0*/  IMAD.U32 R60, R120, 0x10000, RZ ;  /* 0x00010000783c7824 */ /* 0x000fe200078e00ff */
[----:B------:R-:W-:Y:S01]  /*4ab0*/  PRMT R116, R116, 0x5410, R105 ;  /* 0x0000541074747816 */ /* 0x000fe20000000069 */
[C---:B------:R-:W-:Y:S01]  /*4ac0*/  IMAD.U32 R51, R44.reuse, 0x10000, RZ ;  /* 0x000100002c337824 */ /* 0x040fe200078e00ff */
[----:B------:R-:W-:Y:S01]  /*4ad0*/  LOP3.LUT R52, R44, 0xffff0000, RZ, 0xc0, !PT ;  /* 0xffff00002c347812 */ /* 0x000fe200078ec0ff */
[----:B------:R-:W-:Y:S01]  /*4ae0*/  FFMA.FTZ R106, R49, R62, R106 ;  /* 0x0000003e316a7223 */ /* 0x000fe2000001006a */
[-C--:B------:R-:W-:Y:S01]  /*4af0*/  FMUL.FTZ R105, R54, R53.reuse ;  /* 0x0000003536697220 */ /* 0x080fe20000410000 */
[----:B------:R-:W-:Y:S01]  /*4b00*/  FFMA.FTZ R63, R50, R53, -R63 ;  /* 0x00000035323f7223 */ /* 0x000fe2000001083f */
[----:B------:R-:W-:-:S02]  /*4b10*/  IMAD.U32 R44, R43, 0x10000, RZ ;  /* 0x000100002b2c7824 */ /* 0x000fc400078e00ff */
[-C--:B------:R-:W-:Y:S01]  /*4b20*/  FMUL.FTZ R53, R55, R60.reuse ;  /* 0x0000003c37357220 */ /* 0x080fe20000410000 */
[----:B------:R-:W-:Y:S01]  /*4b30*/  IMAD.U32 R49, R116, 0x10000, RZ ;  /* 0x0001000074317824 */ /* 0x000fe200078e00ff */
[----:B------:R-:W-:Y:S01]  /*4b40*/  LOP3.LUT R47, R47, 0xffff0000, RZ, 0xc0, !PT ;  /* 0xffff00002f2f7812 */ /* 0x000fe200078ec0ff */
[----:B------:R-:W-:Y:S01]  /*4b50*/  FFMA.FTZ R105, R50, R61, R105 ;  /* 0x0000003d32697223 */ /* 0x000fe20000010069 */
[----:B------:R-:W-:Y:S01]  /*4b60*/  LOP3.LUT R120, R120, 0xffff0000, RZ, 0xc0, !PT ;  /* 0xffff000078787812 */ /* 0x000fe200078ec0ff */
[-C--:B------:R-:W-:Y:S01]  /*4b70*/  FMUL.FTZ R55, R55, R49.reuse ;  /* 0x0000003137377220 */ /* 0x080fe20000410000 */
[----:B------:R-:W-:Y:S01]  /*4b80*/  LOP3.LUT R116, R116, 0xffff0000, RZ, 0xc0, !PT ;  /* 0xffff000074747812 */ /* 0x000fe200078ec0ff */
[C---:B------:R-:W-:Y:S01]  /*4b90*/  FFMA.FTZ R53, R44.reuse, R49, -R53 ;  /* 0x000000312c357223 */ /* 0x040fe20000010835 */
[----:B------:R-:W-:Y:S01]  /*4ba0*/  IMAD.U32 R49, R121, 0x10000, RZ ;  /* 0x0001000079317824 */ /* 0x000fe200078e00ff */
[----:B------:R-:W-:Y:S01]  /*4bb0*/  LOP3.LUT R45, R43, 0xffff0000, RZ, 0xc0, !PT ;  /* 0xffff00002b2d7812 */ /* 0x000fe200078ec0ff */
[----:B------:R-:W-:Y:S01]  /*4bc0*/  FFMA.FTZ R55, R44, R60, R55 ;  /* 0x0000003c2c377223 */ /* 0x000fe20000010037 */
[C---:B------:R-:W-:Y:S01]  /*4bd0*/  FMUL.FTZ R50, R47.reuse, R120 ;  /* 0x000000782f327220 */ /* 0x040fe20000410000 */
[----:B------:R-:W-:Y:S01]  /*4be0*/  FMUL.FTZ R54, R47, R116 ;  /* 0x000000742f367220 */ /* 0x000fe20000410000 */
[----:B------:R-:W-:-:S02]  /*4bf0*/  IMAD.U32 R44, R117, 0x10000, RZ ;  /* 0x00010000752c7824 */ /* 0x000fc400078e00ff */
[----:B------:R-:W-:Y:S01]  /*4c00*/  FMUL.FTZ R47, R51, R49 ;  /* 0x00000031332f7220 */ /* 0x000fe20000410000 */
[----:B------:R-:W-:Y:S01]  /*4c10*/  LOP3.LUT R121, R121, 0xffff0000, RZ, 0xc0, !PT ;  /* 0xffff000079797812 */ /* 0x000fe200078ec0ff */
[C---:B------:R-:W-:Y:S01]  /*4c20*/  FFMA.FTZ R116, R45.reuse, R116, -R50 ;  /* 0x000000742d747223 */ /* 0x040fe20000010832 */
[----:B------:R-:W-:Y:S01]  /*4c30*/  FFMA.FTZ R120, R45, R120, R54 ;  /* 0x000000782d787223 */ /* 0x000fe20000010036 */
[----:B------:R-:W-:Y:S02]  /*4c40*/  IMAD.U32 R43, R46, 0x10000, RZ ;  /* 0x000100002e2b7824 */ /* 0x000fe400078e00ff */
[-C--:B------:R-:W-:Y:S01]  /*4c50*/  FMUL.FTZ R50, R51, R44.reuse ;  /* 0x0000002c33327220 */ /* 0x080fe20000410000 */
[----:B------:R-:W-:Y:S01]  /*4c60*/  FFMA.FTZ R47, R48, R44, -R47 ;  /* 0x0000002c302f7223 */ /* 0x000fe2000001082f */
[----:B------:R-:W-:Y:S01]  /*4c70*/  IMAD.U32 R45, R119, 0x10000, RZ ;  /* 0x00010000772d7824 */ /* 0x000fe200078e00ff */
[----:B------:R-:W-:Y:S01]  /*4c80*/  LOP3.LUT R41, R40, 0xffff0000, RZ, 0xc0, !PT ;  /* 0xffff000028297812 */ /* 0x000fe200078ec0ff */
[----:B------:R-:W-:Y:S01]  /*4c90*/  IMAD.U32 R44, R115, 0x10000, RZ ;  /* 0x00010000732c7824 */ /* 0x000fe200078e00ff */
[----:B------:R-:W-:Y:S01]  /*4ca0*/  LOP3.LUT R46, R46, 0xffff0000, RZ, 0xc0, !PT ;  /* 0xffff00002e2e7812 */ /* 0x000fe200078ec0ff */
[----:B------:R-:W-:Y:S01]  /*4cb0*/  FMUL.FTZ R54, R52, R121 ;  /* 0x0000007934367220 */ /* 0x000fe20000410000 */
[----:B------:R-:W-:Y:S01]  /*4cc0*/  LOP3.LUT R117, R117, 0xffff0000, RZ, 0xc0, !PT ;  /* 0xffff000075757812 */ /* 0x000fe200078ec0ff */
[----:B------:R-:W-:Y:S01]  /*4cd0*/  IMAD.U32 R40, R42, 0x10000, RZ ;  /* 0x000100002a287824 */ /* 0x000fe200078e00ff */
[----:B------:R-:W-:Y:S01]  /*4ce0*/  LOP3.LUT R119, R119, 0xffff0000, RZ, 0xc0, !PT ;  /* 0xffff000077777812 */ /* 0x000fe200078ec0ff */
[----:B------:R-:W-:Y:S01]  /*4cf0*/  FFMA.FTZ R50, R48, R49, R50 ;  /* 0x0000003130327223 */ /* 0x000fe20000010032 */
[----:B------:R-:W-:Y:S01]  /*4d00*/  LOP3.LUT R115, R115, 0xffff0000, RZ, 0xc0, !PT ;  /* 0xffff000073737812 */ /* 0x000fe200078ec0ff */
[C---:B------:R-:W-:Y:S01]  /*4d10*/  FMUL.FTZ R49, R43.reuse, R45 ;  /* 0x0000002d2b317220 */ /* 0x040fe20000410000 */
[----:B------:R-:W-:Y:S01]  /*4d20*/  LOP3.LUT R42, R42, 0xffff0000, RZ, 0xc0, !PT ;  /* 0xffff00002a2a7812 */ /* 0x000fe200078ec0ff */
[-C--:B------:R-:W-:Y:S01]  /*4d30*/  FMUL.FTZ R48, R43, R44.reuse ;  /* 0x0000002c2b307220 */ /* 0x080fe20000410000 */
[-C--:B------:R-:W-:Y:S01]  /*4d40*/  FMUL.FTZ R52, R52, R117.reuse ;  /* 0x0000007534347220 */ /* 0x080fe20000410000 */
[C---:B------:R-:W-:Y:S01]  /*4d50*/  FFMA.FTZ R54, R41.reuse, R117, -R54 ;  /* 0x0000007529367223 */ /* 0x040fe20000010836 */
        /* <DEDUP_REMOVED lines=18> */
.L_x_10591:
[----:B------:R-:W-:Y:S05]  /*4e80*/  BSYNC B1 ;  /* 0x0000000000017941 */ /* 0x000fea0003800000 */
.L_x_10590:
        /* <DEDUP_REMOVED lines=10> */
.L_x_10559:
[----:B------:R-:W-:-:S13]  /*4f30*/  ISETP.NE.AND P3, PT, R203, 0x3, PT ;  /* 0x00000003cb00780c */ /* 0x000fda0003f65270 */
[----:B------:R-:W-:Y:S05]  /*4f40*/  @!P3 BRA `(.L_x_10592) ;  /* 0x000000000004b947 */ /* 0x000fea0003800000 */
[----:B------:R-:W-:Y:S01]  /*4f50*/  BPT.TRAP 0x1 ;  /* 0x000000040000795c */ /* 0x000fe20000300000 */
.L_x_10592:
[----:B------:R-:W-:Y:S01]  /*4f60*/  IMAD R94, R2, 0x8, R18 ;  /* 0x00000008025e7824 */ /* 0x000fe200078e0212 */
[----:B------:R-:W-:Y:S01]  /*4f70*/  SHF.L.U32 R108, R201, 0x1f, RZ ;  /* 0x0000001fc96c7819 */ /* 0x000fe200000006ff */
[----:B------:R-:W-:Y:S01]  /*4f80*/  IMAD R99, R26, -0x60, R29 ;  /* 0xffffffa01a637824 */ /* 0x000fe200078e021d */
[----:B------:R-:W-:Y:S02]  /*4f90*/  BSSY B1, `(.L_x_10593) ;  /* 0x0000004000017945 */ /* 0x000fe40003800000 */
[----:B------:R-:W0:Y:S02]  /*4fa0*/  SYNCS.PHASECHK.TRANS64.TRYWAIT P4, [R94+URZ+0x32490], R108 ;  /* 0x0324906c5e0075a7 */ /* 0x000e24000808017f */
[----:B------:R-:W-:Y:S01]  /*4fb0*/  VIMNMX R99, R99, 0x60, PT ;  /* 0x0000006063637848 */ /* 0x000fe20003fe0100 */
[----:B0-----:R-:W-:Y:S06]  /*4fc0*/  @!P4 BRA `(.L_x_10594) ;  /* 0x0000014c001cc947 */ /* 0x001fec0003800000 */
.L_x_10853:
[----:B------:R-:W-:Y:S05]  /*4fd0*/  BSYNC B1 ;  /* 0x0000000000017941 */ /* 0x000fea0003800000 */
.L_x_10593:
        /* <DEDUP_REMOVED lines=8> */
.L_x_10596:
[----:B------:R-:W-:Y:S05]  /*5060*/  BSYNC B1 ;  /* 0x0000000000017941 */ /* 0x000fea0003800000 */
.L_x_10595:
[----:B------:R-:W-:Y:S05]  /*5070*/  @P4 BRA `(.L_x_10576) ;  /* 0x0000000000104947 */ /* 0x000fea0003800000 */
[----:B-1----:R-:W1:Y:S04]  /*5080*/  @!P1 LDS.128 R40, [R106+0x2000] ;  /* 0x002000006a289984 */ /* 0x002e680000000c00 */
[----:B------:R-:W2:Y:S04]  /*5090*/  @!P2 LDS.128 R44, [R104+0x2000] ;  /* 0x00200000682ca984 */ /* 0x000ea80000000c00 */
[----:B-1----:R3:W-:Y:S04]  /*50a0*/  @!P1 STG.E.128 desc[UR60][R48.64], R40 ;  /* 0x0000002830009986 */ /* 0x0027e8000c101d3c */
[----:B--2---:R3:W-:Y:S02]  /*50b0*/  @!P2 STG.E.128 desc[UR60][R48.64+0x40], R44 ;  /* 0x0000402c3000a986 */ /* 0x0047e4000c101d3c */
.L_x_10576:
[----:B------:R-:W-:Y:S05]  /*50c0*/  BSYNC B0 ;  /* 0x0000000000007941 */ /* 0x000fea0003800000 */
.L_x_10558:
        /* <DEDUP_REMOVED lines=17> */
.L_x_10598:
[----:B------:R-:W-:Y:S05]  /*51e0*/  BSYNC B0 ;  /* 0x0000000000007941 */ /* 0x000fea0003800000 */
.L_x_10597:
[----:B------:R-:W2:Y:S01]  /*51f0*/  SYNCS.PHASECHK.TRANS64.TRYWAIT P3, [R94+URZ+0x324b0], R108 ;  /* 0x0324b06c5e0075a7 */ /* 0x000ea2000806017f */
[----:B------:R-:W-:Y:S01]  /*5200*/  ULDC.64 UR56, c[0x0][0x328] ;  /* 0x0000ca0000387ab9 */ /* 0x000fe20000000a00 */
[----:B------:R-:W-:Y:S01]  /*5210*/  ULDC.64 UR58, c[0x0][0x318] ;  /* 0x0000c600003a7ab9 */ /* 0x000fe20000000a00 */
[----:B------:R-:W-:Y:S01]  /*5220*/  BSSY B0, `(.L_x_10599) ;  /* 0x0000003000007945 */ /* 0x000fe20003800000 */
[----:B-1----:R-:W-:-:S03]  /*5230*/  IMAD R40, R2, 0x6000, R77 ;  /* 0x0000600002287824 */ /* 0x002fc600078e024d */
[----:B--2---:R-:W-:Y:S05]  /*5240*/  @!P3 BRA `(.L_x_10600) ;  /* 0x000001480090b947 */ /* 0x004fea0003800000 */
.L_x_10854:
[----:B------:R-:W-:Y:S05]  /*5250*/  BSYNC B0 ;  /* 0x0000000000007941 */ /* 0x000fea0003800000 */
.L_x_10599:
[----:B------:R-:W-:Y:S01]  /*5260*/  ISETP.GE.AND P3, PT, R19, R99, PT ;  /* 0x000000631300720c */ /* 0x000fe20003f66270 */
[----:B------:R-:W-:Y:S01]  /*5270*/  IMAD.IADD R41, R75, 0x1, R40 ;  /* 0x000000014b297824 */ /* 0x000fe200078e0228 */
[----:B------:R-:W-:Y:S01]  /*5280*/  BSSY B0, `(.L_x_10601) ;  /* 0x0000026000007945 */ /* 0x000fe20003800000 */
[----:B------:R-:W-:Y:S02]  /*5290*/  IMAD R48, R40, 0x2, R24 ;  /* 0x0000000228307824 */ /* 0x000fe400078e0218 */
[----:B------:R-:W-:-:S04]  /*52a0*/  IMAD.WIDE R44, R26, 0x60, R70 ;  /* 0x000000601a2c7825 */ /* 0x000fc800078e0246 */
[----:B------:R-:W-:-:S04]  /*52b0*/  IMAD R49, R41, 0x2, R24 ;  /* 0x0000000229317824 */ /* 0x000fc800078e0218 */
[----:B------:R-:W-:Y:S05]  /*52c0*/  @P3 BRA `(.L_x_10602) ;  /* 0x0000000000843947 */ /* 0x000fea0003800000 */
[----:B------:R-:W-:Y:S01]  /*52d0*/  IMAD R43, R45, UR56, RZ ;  /* 0x000000382d2b7c24 */ /* 0x000fe2000f8e02ff */
[----:B------:R-:W-:Y:S01]  /*52e0*/  ULDC UR4, c[0x0][0x320] ;  /* 0x0000c80000047ab9 */ /* 0x000fe20000000800 */
        /* <DEDUP_REMOVED lines=31> */
.L_x_10602:
[----:B------:R-:W-:Y:S05]  /*54e0*/  BSYNC B0 ;  /* 0x0000000000007941 */ /* 0x000fea0003800000 */
.L_x_10601:
[----:B------:R-:W-:Y:S01]  /*54f0*/  ISETP.GE.AND P3, PT, R228, R99, PT ;  /* 0x00000063e400720c */ /* 0x000fe20003f66270 */
[----:B------:R-:W-:-:S12]  /*5500*/  BSSY B0, `(.L_x_10603) ;  /* 0x0000025000007945 */ /* 0x000fd80003800000 */
[----:B------:R-:W-:Y:S05]  /*5510*/  @P3 BRA `(.L_x_10604) ;  /* 0x00000000008c3947 */ /* 0x000fea0003800000 */
[----:B--2---:R-:W-:Y:S01]  /*5520*/  IADD3 R43, P3, R44, 0x40, RZ ;  /* 0x000000402c2b7810 */ /* 0x004fe20007f7e0ff */
[----:B------:R-:W-:Y:S01]  /*5530*/  IMAD.MOV.U32 R40, RZ, RZ, R20 ;  /* 0x000000ffff287224 */ /* 0x000fe200078e0014 */
[----:B------:R-:W-:Y:S01]  /*5540*/  ULDC UR4, c[0x0][0x320] ;  /* 0x0000c80000047ab9 */ /* 0x000fe20000000800 */
        /* <DEDUP_REMOVED lines=32> */
.L_x_10604:
[----:B------:R-:W-:Y:S05]  /*5750*/  BSYNC B0 ;  /* 0x0000000000007941 */ /* 0x000fea0003800000 */
.L_x_10603:
        /* <DEDUP_REMOVED lines=22> */
.L_x_10553:
        /* <DEDUP_REMOVED lines=66> */
[----:B------:R-:W-:-:S02]  /*5ce0*/  IMAD.MOV.U32 R0, RZ, RZ, RZ ;  /* 0x000000ffff007224 */ /* 0x000fc400078e00ff */
[----:B------:R-:W-:Y:S02]  /*5cf0*/  IMAD.MOV.U32 R31, RZ, RZ, RZ ;  /* 0x000000ffff1f7224 */ /* 0x000fe400078e00ff */
[----:B------:R-:W-:Y:S02]  /*5d00*/  IMAD.MOV.U32 R29, RZ, RZ, RZ ;  /* 0x000000ffff1d7224 */ /* 0x000fe400078e00ff */
[----:B------:R-:W-:Y:S02]  /*5d10*/  IMAD.MOV.U32 R27, RZ, RZ, RZ ;  /* 0x000000ffff1b7224 */ /* 0x000fe400078e00ff */
[----:B------:R-:W-:Y:S01]  /*5d20*/  IMAD.MOV.U32 R9, RZ, RZ, RZ ;  /* 0x000000ffff097224 */ /* 0x000fe200078e00ff */
[----:B------:R-:W-:Y:S06]  /*5d30*/  @P0 BRA `(.L_x_10606) ;  /* 0x00000000000c0947 */ /* 0x000fec0003800000 */
[----:B------:R-:W0:Y:S01]  /*5d40*/  FENCE.VIEW.ASYNC.G ;  /* 0x00000000000073c6 */ /* 0x000e220000000100 */
[----:B------:R-:W-:Y:S05]  /*5d50*/  WARPSYNC.ALL ;  /* 0x0000000000007948 */ /* 0x000fea0003800000 */
[----:B0-----:R-:W-:Y:S06]  /*5d60*/  BAR.ARV 0xc, 0x180 ;  /* 0x0306000000007b1d */ /* 0x001fec0000002000 */
.L_x_10606:
[----:B------:R-:W-:Y:S02]  /*5d70*/  IMAD.MOV.U32 R25, RZ, RZ, RZ ;  /* 0x000000ffff197224 */ /* 0x000fe400078e00ff */
[----:B------:R-:W-:Y:S01]  /*5d80*/  IMAD.MOV.U32 R8, RZ, RZ, RZ ;  /* 0x000000ffff087224 */ /* 0x000fe200078e00ff */
[----:B------:R-:W-:Y:S06]  /*5d90*/  @!P2 BRA `(.L_x_10607) ;  /* 0x0000008c002ca947 */ /* 0x000fec0003800000 */
[----:B------:R-:W-:-:S03]  /*5da0*/  UMOV UR4, 0xffffffff ;  /* 0xffffffff00047882 */ /* 0x000fc60000000000 */
[----:B------:R-:W-:Y:S05]  /*5db0*/  BRA.DIV UR4, `(.L_x_10608) ;  /* 0x0000013e04c87947 */ /* 0x000fea000b800000 */
[----:B------:R-:W0:Y:S02]  /*5dc0*/  S2R R0, SR_TID.X ;  /* 0x0000000000007919 */ /* 0x000e240000002100 */
[----:B0-----:R-:W-:-:S05]  /*5dd0*/  VIADD R3, R0, 0xffffff80 ;  /* 0xffffff8000037836 */ /* 0x001fca0000000000 */
[----:B------:R-:W-:-:S04]  /*5de0*/  SHF.R.S32.HI R0, RZ, 0x1f, R3 ;  /* 0x0000001fff007819 */ /* 0x000fc80000011403 */
[----:B------:R-:W-:-:S04]  /*5df0*/  LEA.HI R0, R0, R3, RZ, 0x7 ;  /* 0x0000000300007211 */ /* 0x000fc800078f38ff */
[----:B------:R-:W-:-:S05]  /*5e00*/  SHF.R.S32.HI R0, RZ, 0x7, R0 ;  /* 0x00000007ff007819 */ /* 0x000fca0000011400 */
[----:B------:R0:W1:Y:S02]  /*5e10*/  SHFL.IDX PT, R14, R0, RZ, 0x1f ;  /* 0x00001fff000e7589 */ /* 0x00006400000e0000 */
.L_x_10857:
[----:B------:R-:W-:Y:S01]  /*5e20*/  VIADD R24, R18, 0x18400 ;  /* 0x0001840012187836 */ /* 0x000fe20000000000 */
[----:B01----:R-:W-:Y:S01]  /*5e30*/  LEA.HI R0, R14, R14, RZ, 0x1 ;  /* 0x0000000e0e007211 */ /* 0x003fe200078f08ff */
[----:B------:R-:W-:Y:S03]  /*5e40*/  BSSY B6, `(.L_x_10609) ;  /* 0x0000015000067945 */ /* 0x000fe60003800000 */
[----:B------:R-:W-:Y:S02]  /*5e50*/  LOP3.LUT P0, RZ, R24, 0x1bf, RZ, 0xc0, !PT ;  /* 0x000001bf18ff7812 */ /* 0x000fe4000780c0ff */
[----:B------:R-:W-:-:S05]  /*5e60*/  LOP3.LUT R29, R0, 0xffffe, RZ, 0xc0, !PT ;  /* 0x000ffffe001d7812 */ /* 0x000fca00078ec0ff */
[----:B------:R-:W-:-:S06]  /*5e70*/  IMAD.IADD R29, R14, 0x1, -R29 ;  /* 0x000000010e1d7824 */ /* 0x000fcc00078e0a1d */
        /* <DEDUP_REMOVED lines=17> */
.L_x_10610:
[----:B------:R-:W-:Y:S05]  /*5f90*/  BSYNC B6 ;  /* 0x0000000000067941 */ /* 0x000fea0003800000 */
.L_x_10609:
        /* <DEDUP_REMOVED lines=12> */
.L_x_10614:
[----:B-1----:R1:W2:Y:S02]  /*6060*/  SYNCS.PHASECHK.TRANS64.TRYWAIT P0, [R18+URZ+0x32400], R3 ;  /* 0x03240003120075a7 */ /* 0x0022a4000800017f */
[----:B--2---:R-:W-:Y:S05]  /*6070*/  @!P0 NANOSLEEP.SYNCS 0x989680 ;  /* 0x009896800000895d */ /* 0x004fea0003900000 */
[----:B------:R-:W2:Y:S02]  /*6080*/  @!P0 SYNCS.PHASECHK.TRANS64 P0, [R18+URZ+0x32400], R3 ;  /* 0x03240003120085a7 */ /* 0x000ea4000800007f */
[----:B--2---:R-:W-:Y:S05]  /*6090*/  @!P0 BRA `(.L_x_10614) ;  /* 0xfffffffc00f08947 */ /* 0x004fea000383ffff */
.L_x_10613:
[----:B------:R-:W-:Y:S05]  /*60a0*/  BSYNC B0 ;  /* 0x0000000000007941 */ /* 0x000fea0003800000 */
.L_x_10612:
[----:B------:R-:W-:Y:S05]  /*60b0*/  BRA `(.L_x_10615) ;  /* 0x0000002000807947 */ /* 0x000fea0003800000 */
.L_x_10611:
        /* <DEDUP_REMOVED lines=36> */
.L_x_10617:
[----:B------:R-:W-:Y:S05]  /*6300*/  BSYNC B6 ;  /* 0x0000000000067941 */ /* 0x000fea0003800000 */
.L_x_10616:
        /* <DEDUP_REMOVED lines=11> */
.L_x_10863:
        /* <DEDUP_REMOVED lines=33> */
.L_x_10622:
[----:B------:R-:W-:Y:S05]  /*65d0*/  BSYNC B1 ;  /* 0x0000000000017941 */ /* 0x000fea0003800000 */
.L_x_10621:
[----:B------:R-:W3:Y:S01]  /*65e0*/  SYNCS.PHASECHK.TRANS64.TRYWAIT P0, [R18+URZ+0x32400], R13 ;  /* 0x0324000d120075a7 */ /* 0x000ee2000800017f */
[----:B-1----:R-:W-:Y:S01]  /*65f0*/  LOP3.LUT R3, R31, 0x18, R16, 0xf8, !PT ;  /* 0x000000181f037812 */ /* 0x002fe200078ef810 */
[----:B--2---:R-:W-:Y:S01]  /*6600*/  IMAD R0, R33, -0x80, R97 ;  /* 0xffffff8021007824 */ /* 0x004fe200078e0261 */
[----:B0-----:R-:W-:Y:S01]  /*6610*/  SHF.R.U32.HI R4, RZ, 0x3, R31 ;  /* 0x00000003ff047819 */ /* 0x001fe2000001161f */
[--C-:B----45:R-:W-:Y:S01]  /*6620*/  IMAD.MOV.U32 R14, RZ, RZ, R9.reuse ;  /* 0x000000ffff0e7224 */ /* 0x130fe200078e0009 */
[--C-:B------:R-:W-:Y:S01]  /*6630*/  SHF.R.U64 R28, R8, 0x10, R9.reuse ;  /* 0x00000010081c7819 */ /* 0x100fe20000001209 */
[----:B---3--:R-:W-:Y:S01]  /*6640*/  IMAD.MOV.U32 R5, RZ, RZ, R8 ;  /* 0x000000ffff057224 */ /* 0x008fe200078e0008 */
[----:B------:R-:W-:Y:S01]  /*6650*/  LOP3.LUT R30, R3, R4, RZ, 0x3c, !PT ;  /* 0x00000004031e7212 */ /* 0x000fe200078e3cff */
[----:B------:R-:W-:Y:S01]  /*6660*/  IMAD.MOV.U32 R3, RZ, RZ, R6 ;  /* 0x000000ffff037224 */ /* 0x000fe200078e0006 */
[----:B------:R-:W-:Y:S01]  /*6670*/  SHF.R.U32.HI R27, RZ, 0x10, R9 ;  /* 0x00000010ff1b7819 */ /* 0x000fe20000011609 */
[--C-:B------:R-:W-:Y:S01]  /*6680*/  IMAD.MOV.U32 R4, RZ, RZ, R7.reuse ;  /* 0x000000ffff047224 */ /* 0x100fe200078e0007 */
[--C-:B------:R-:W-:Y:S01]  /*6690*/  SHF.R.U64 R26, R6, 0x10, R7.reuse ;  /* 0x00000010061a7819 */ /* 0x100fe20000001207 */
[----:B------:R-:W-:Y:S01]  /*66a0*/  IMAD R9, R215, 0x200, R30 ;  /* 0x00000200d7097824 */ /* 0x000fe200078e021e */
[----:B------:R-:W-:Y:S01]  /*66b0*/  SHF.R.U32.HI R25, RZ, 0x10, R7 ;  /* 0x00000010ff197819 */ /* 0x000fe20000011607 */
[----:B------:R-:W-:Y:S01]  /*66c0*/  IMAD.MOV.U32 R7, RZ, RZ, R20 ;  /* 0x000000ffff077224 */ /* 0x000fe200078e0014 */
[--C-:B------:R-:W-:Y:S01]  /*66d0*/  SHF.R.U64 R24, R20, 0x10, R21.reuse ;  /* 0x0000001014187819 */ /* 0x100fe20000001215 */
[----:B------:R-:W-:Y:S01]  /*66e0*/  IMAD R9, R9, 0x2, R18 ;  /* 0x0000000209097824 */ /* 0x000fe200078e0212 */
[----:B------:R-:W-:Y:S01]  /*66f0*/  VIMNMX R37, R0, 0x80, PT ;  /* 0x0000008000257848 */ /* 0x000fe20003fe0100 */
[----:B------:R-:W-:Y:S01]  /*6700*/  BSSY B1, `(.L_x_10623) ;  /* 0x0000011000017945 */ /* 0x000fe20003800000 */
[--C-:B------:R-:W-:Y:S01]  /*6710*/  IMAD.MOV.U32 R15, RZ, RZ, R21.reuse ;  /* 0x000000ffff0f7224 */ /* 0x100fe200078e0015 */
[----:B------:R-:W-:Y:S01]  /*6720*/  SHF.R.U32.HI R20, RZ, 0x10, R21 ;  /* 0x00000010ff147819 */ /* 0x000fe20000011615 */
[--C-:B------:R-:W-:Y:S01]  /*6730*/  IMAD.MOV.U32 R8, RZ, RZ, R11.reuse ;  /* 0x000000ffff087224 */ /* 0x100fe200078e000b */
[----:B------:R-:W-:Y:S01]  /*6740*/  PRMT R33, R3, 0x5410, R26 ;  /* 0x0000541003217816 */ /* 0x000fe2000000001a */
[----:B------:R-:W-:Y:S01]  /*6750*/  IMAD.MOV.U32 R6, RZ, RZ, R10 ;  /* 0x000000ffff067224 */ /* 0x000fe200078e000a */
[----:B------:R-:W-:Y:S01]  /*6760*/  SHF.R.U64 R21, R10, 0x10, R11 ;  /* 0x000000100a157819 */ /* 0x000fe2000000120b */
[C---:B------:R-:W-:Y:S01]  /*6770*/  VIADD R0, R9.reuse, 0x18440 ;  /* 0x0001844009007836 */ /* 0x040fe20000000000 */
[----:B------:R-:W-:Y:S01]  /*6780*/  PRMT R3, R4, 0x5410, R25 ;  /* 0x0000541004037816 */ /* 0x000fe20000000019 */
[----:B------:R-:W-:Y:S01]  /*6790*/  VIADD R4, R9, 0x18400 ;  /* 0x0001840009047836 */ /* 0x000fe20000000000 */
[----:B------:R-:W-:-:S02]  /*67a0*/  SHF.R.U32.HI R11, RZ, 0x10, R11 ;  /* 0x00000010ff0b7819 */ /* 0x000fc4000001160b */
[----:B------:R-:W-:Y:S02]  /*67b0*/  PRMT R31, R5, 0x5410, R28 ;  /* 0x00005410051f7816 */ /* 0x000fe4000000001c */
[----:B------:R-:W-:Y:S02]  /*67c0*/  LOP3.LUT P2, RZ, R232, 0x4, RZ, 0xc0, !PT ;  /* 0x00000004e8ff7812 */ /* 0x000fe4000784c0ff */
[----:B------:R-:W-:Y:S02]  /*67d0*/  ISETP.GE.AND P1, PT, R19, R37, PT ;  /* 0x000000251300720c */ /* 0x000fe40003f26270 */
[----:B------:R-:W-:Y:S02]  /*67e0*/  PRMT R32, R14, 0x5410, R27 ;  /* 0x000054100e207816 */ /* 0x000fe4000000001b */
[----:B------:R-:W-:Y:S01]  /*67f0*/  PRMT R34, R7, 0x5410, R24 ;  /* 0x0000541007227816 */ /* 0x000fe20000000018 */
[----:B------:R-:W-:Y:S08]  /*6800*/  @!P0 BRA `(.L_x_10624) ;  /* 0x0000013400e08947 */ /* 0x000ff00003800000 */
.L_x_10864:
[----:B------:R-:W-:Y:S05]  /*6810*/  BSYNC B1 ;  /* 0x0000000000017941 */ /* 0x000fea0003800000 */
.L_x_10623:
        /* <DEDUP_REMOVED lines=13> */
[C---:B------:R-:W-:Y:S01]  /*68f0*/  LOP3.LUT R20, R31.reuse, 0xffff0000, RZ, 0xc0, !PT ;  /* 0xffff00001f147812 */ /* 0x040fe200078ec0ff */
[----:B------:R-:W-:Y:S01]  /*6900*/  IMAD.U32 R15, R31, 0x10000, RZ ;  /* 0x000100001f0f7824 */ /* 0x000fe200078e00ff */
[----:B------:R-:W-:Y:S01]  /*6910*/  LOP3.LUT R24, R34, 0xffff0000, RZ, 0xc0, !PT ;  /* 0xffff000022187812 */ /* 0x000fe200078ec0ff */
[C---:B-1----:R-:W-:Y:S01]  /*6920*/  IMAD.U32 R10, R4.reuse, 0x10000, RZ ;  /* 0x00010000040a7824 */ /* 0x042fe200078e00ff */
[----:B------:R-:W-:Y:S01]  /*6930*/  LOP3.LUT R4, R4, 0xffff0000, RZ, 0xc0, !PT ;  /* 0xffff000004047812 */ /* 0x000fe200078ec0ff */
[C---:B------:R-:W-:Y:S01]  /*6940*/  IMAD.U32 R11, R5.reuse, 0x10000, RZ ;  /* 0x00010000050b7824 */ /* 0x040fe200078e00ff */
[----:B------:R-:W-:Y:S01]  /*6950*/  LOP3.LUT R5, R5, 0xffff0000, RZ, 0xc0, !PT ;  /* 0xffff000005057812 */ /* 0x000fe200078ec0ff */
[C---:B0-----:R-:W-:Y:S01]  /*6960*/  IMAD.U32 R13, R6.reuse, 0x10000, RZ ;  /* 0x00010000060d7824 */ /* 0x041fe200078e00ff */
[----:B------:R-:W-:Y:S01]  /*6970*/  LOP3.LUT R6, R6, 0xffff0000, RZ, 0xc0, !PT ;  /* 0xffff000006067812 */ /* 0x000fe200078ec0ff */
[C---:B------:R-:W-:Y:S01]  /*6980*/  FMUL.FTZ R25, R4.reuse, R21 ;  /* 0x0000001504197220 */ /* 0x040fe20000410000 */
[----:B------:R-:W-:Y:S01]  /*6990*/  FMUL.FTZ R4, R4, R15 ;  /* 0x0000000f04047220 */ /* 0x000fe20000410000 */
[----:B------:R-:W-:-:S02]  /*69a0*/  IMAD.U32 R14, R7, 0x10000, RZ ;  /* 0x00010000070e7824 */ /* 0x000fc400078e00ff */
[C---:B------:R-:W-:Y:S01]  /*69b0*/  FMUL.FTZ R28, R5.reuse, R24 ;  /* 0x00000018051c7220 */ /* 0x040fe20000410000 */
[C---:B------:R-:W-:Y:S01]  /*69c0*/  FFMA.FTZ R25, R10.reuse, R15, -R25 ;  /* 0x0000000f0a197223 */ /* 0x040fe20000010819 */
[-C--:B------:R-:W-:Y:S01]  /*69d0*/  FMUL.FTZ R30, R5, R20.reuse ;  /* 0x00000014051e7220 */ /* 0x080fe20000410000 */
[----:B------:R-:W-:Y:S01]  /*69e0*/  LOP3.LUT R7, R7, 0xffff0000, RZ, 0xc0, !PT ;  /* 0xffff000007077812 */ /* 0x000fe200078ec0ff */
[----:B------:R-:W-:Y:S01]  /*69f0*/  FFMA.FTZ R26, R10, R21, R4 ;  /* 0x000000150a1a7223 */ /* 0x000fe20000010004 */
        /* <DEDUP_REMOVED lines=19> */
.L_x_10628:
[----:B------:R-:W-:Y:S05]  /*6b30*/  BSYNC B2 ;  /* 0x0000000000027941 */ /* 0x000fea0003800000 */
.L_x_10627:
[----:B------:R-:W-:Y:S05]  /*6b40*/  @P1 BRA `(.L_x_10626) ;  /* 0x0000000000981947 */ /* 0x000fea0003800000 */
[----:B-1----:R-:W1:Y:S01]  /*6b50*/  LDS.128 R4, [R0] ;  /* 0x0000000000047984 */ /* 0x002e620000000c00 */
        /* <DEDUP_REMOVED lines=37> */
.L_x_10626:
[----:B------:R-:W-:Y:S05]  /*6db0*/  BSYNC B1 ;  /* 0x0000000000017941 */ /* 0x000fea0003800000 */
.L_x_10625:
        /* <DEDUP_REMOVED lines=12> */
[C---:B------:R-:W-:Y:S01]  /*6e80*/  IMAD.U32 R25, R32.reuse, 0x10000, RZ ;  /* 0x0001000020197824 */ /* 0x040fe200078e00ff */
[----:B------:R-:W-:Y:S01]  /*6e90*/  LOP3.LUT R32, R32, 0xffff0000, RZ, 0xc0, !PT ;  /* 0xffff000020207812 */ /* 0x000fe200078ec0ff */
[C---:B-1----:R-:W-:Y:S01]  /*6ea0*/  IMAD.U32 R10, R4.reuse, 0x10000, RZ ;  /* 0x00010000040a7824 */ /* 0x042fe200078e00ff */
[----:B------:R-:W-:Y:S01]  /*6eb0*/  LOP3.LUT R4, R4, 0xffff0000, RZ, 0xc0, !PT ;  /* 0xffff000004047812 */ /* 0x000fe200078ec0ff */
[C---:B------:R-:W-:Y:S01]  /*6ec0*/  IMAD.U32 R11, R5.reuse, 0x10000, RZ ;  /* 0x00010000050b7824 */ /* 0x040fe200078e00ff */
[----:B------:R-:W-:Y:S01]  /*6ed0*/  LOP3.LUT R5, R5, 0xffff0000, RZ, 0xc0, !PT ;  /* 0xffff000005057812 */ /* 0x000fe200078ec0ff */
[C---:B0-----:R-:W-:Y:S01]  /*6ee0*/  IMAD.U32 R13, R6.reuse, 0x10000, RZ ;  /* 0x00010000060d7824 */ /* 0x041fe200078e00ff */
        /* <DEDUP_REMOVED lines=10> */
[C---:B------:R-:W-:Y:S01]  /*6f90*/  LOP3.LUT R26, R35.reuse, 0xffff0000, RZ, 0xc0, !PT ;  /* 0xffff0000231a7812 */ /* 0x040fe200078ec0ff */
[----:B------:R-:W-:Y:S02]  /*6fa0*/  IMAD.U32 R31, R35, 0x10000, RZ ;  /* 0x00010000231f7824 */ /* 0x000fe400078e00ff */
[----:B------:R-:W-:Y:S01]  /*6fb0*/  FFMA.FTZ R10, R27, R11, R10 ;  /* 0x0000000b1b0a7223 */ /* 0x000fe2000001000a */
[-C--:B------:R-:W-:Y:S01]  /*6fc0*/  FMUL.FTZ R24, R25, R6.reuse ;  /* 0x0000000619187220 */ /* 0x080fe20000410000 */
[-C--:B------:R-:W-:Y:S01]  /*6fd0*/  FMUL.FTZ R15, R32, R7.reuse ;  /* 0x00000007200f7220 */ /* 0x080fe20000410000 */
[----:B------:R-:W-:Y:S01]  /*6fe0*/  FMUL.FTZ R20, R31, R6 ;  /* 0x000000061f147220 */ /* 0x000fe20000410000 */
[----:B------:R-:W-:Y:S01]  /*6ff0*/  FMUL.FTZ R11, R26, R7 ;  /* 0x000000071a0b7220 */ /* 0x000fe20000410000 */
[----:B------:R-:W-:-:S02]  /*7000*/  F2FP.BF16.F32.PACK_AB R4, R21, R4 ;  /* 0x000000041504723e */ /* 0x000fc400000010ff */
[-C--:B------:R-:W-:Y:S01]  /*7010*/  FFMA.FTZ R6, R25, R13.reuse, -R20 ;  /* 0x0000000d19067223 */ /* 0x080fe20000010814 */
[-C--:B------:R-:W-:Y:S01]  /*7020*/  FFMA.FTZ R7, R32, R14.reuse, -R11 ;  /* 0x0000000e20077223 */ /* 0x080fe2000001080b */
[----:B------:R-:W-:Y:S01]  /*7030*/  FFMA.FTZ R13, R31, R13, R24 ;  /* 0x0000000d1f0d7223 */ /* 0x000fe20000010018 */
[----:B------:R-:W-:Y:S01]  /*7040*/  FFMA.FTZ R14, R26, R14, R15 ;  /* 0x0000000e1a0e7223 */ /* 0x000fe2000001000f */
[----:B------:R-:W-:-:S03]  /*7050*/  F2FP.BF16.F32.PACK_AB R5, R10, R5 ;  /* 0x000000050a05723e */ /* 0x000fc600000010ff */
[----:B------:R-:W-:Y:S02]  /*7060*/  F2FP.BF16.F32.PACK_AB R6, R13, R6 ;  /* 0x000000060d06723e */ /* 0x000fe400000010ff */
[----:B------:R-:W-:-:S05]  /*7070*/  F2FP.BF16.F32.PACK_AB R7, R14, R7 ;  /* 0x000000070e07723e */ /* 0x000fca00000010ff */
[----:B------:R1:W-:Y:S02]  /*7080*/  STS.128 [R9+0x1a400], R4 ;  /* 0x01a4000409007388 */ /* 0x0003e40000000c00 */
.L_x_10631:
[----:B------:R-:W-:Y:S05]  /*7090*/  BSYNC B1 ;  /* 0x0000000000017941 */ /* 0x000fea0003800000 */
.L_x_10630:
[----:B------:R-:W-:Y:S05]  /*70a0*/  @P1 BRA `(.L_x_10629) ;  /* 0x0000001000601947 */ /* 0x000fea0003800000 */
[----:B-1----:R-:W1:Y:S01]  /*70b0*/  LDS.128 R4, [R0+0x2000] ;  /* 0x0020000000047984 */ /* 0x002e620000000c00 */
[C---:B------:R-:W-:Y:S01]  /*70c0*/  IMAD.U32 R25, R36.reuse, 0x10000, RZ ;  /* 0x0001000024197824 */ /* 0x040fe200078e00ff */
[----:B------:R-:W-:Y:S01]  /*70d0*/  LOP3.LUT R36, R36, 0xffff0000, RZ, 0xc0, !PT ;  /* 0xffff000024247812 */ /* 0x000fe200078ec0ff */
[C---:B------:R-:W-:Y:S01]  /*70e0*/  IMAD.U32 R21, R33.reuse, 0x10000, RZ ;  /* 0x0001000021157824 */ /* 0x040fe200078e00ff */
        /* <DEDUP_REMOVED lines=11> */
[----:B0-----:R-:W-:-:S02]  /*71a0*/  IMAD.U32 R13, R7, 0x10000, RZ ;  /* 0x00010000070d7824 */ /* 0x001fc400078e00ff */
[----:B------:R-:W-:Y:S01]  /*71b0*/  FFMA.FTZ R4, R21, R9, -R14 ;  /* 0x0000000915047223 */ /* 0x000fe2000001080e */
[C---:B------:R-:W-:Y:S01]  /*71c0*/  FMUL.FTZ R21, R24.reuse, R5 ;  /* 0x0000000518157220 */ /* 0x040fe20000410000 */
[----:B------:R-:W-:Y:S01]  /*71d0*/  FFMA.FTZ R5, R24, R10, -R15 ;  /* 0x0000000a18057223 */ /* 0x000fe2000001080f */
[----:B------:R-:W-:Y:S01]  /*71e0*/  FFMA.FTZ R9, R25, R9, R20 ;  /* 0x0000000919097223 */ /* 0x000fe20000010014 */
[----:B------:R-:W-:Y:S01]  /*71f0*/  IMAD.U32 R15, R3, 0x10000, RZ ;  /* 0x00010000030f7824 */ /* 0x000fe200078e00ff */
[----:B------:R-:W-:Y:S01]  /*7200*/  LOP3.LUT R7, R7, 0xffff0000, RZ, 0xc0, !PT ;  /* 0xffff000007077812 */ /* 0x000fe200078ec0ff */
[----:B------:R-:W-:Y:S01]  /*7210*/  IMAD.U32 R25, R8, 0x10000, RZ ;  /* 0x0001000008197824 */ /* 0x000fe200078e00ff */
[----:B------:R-:W-:Y:S01]  /*7220*/  LOP3.LUT R3, R3, 0xffff0000, RZ, 0xc0, !PT ;  /* 0xffff000003037812 */ /* 0x000fe200078ec0ff */
[----:B------:R-:W-:Y:S01]  /*7230*/  FMUL.FTZ R14, R15, R6 ;  /* 0x000000060f0e7220 */ /* 0x000fe20000410000 */
[----:B------:R-:W-:Y:S01]  /*7240*/  FFMA.FTZ R10, R36, R10, R21 ;  /* 0x0000000a240a7223 */ /* 0x000fe20000010015 */
[----:B------:R-:W-:Y:S01]  /*7250*/  FMUL.FTZ R8, R25, R6 ;  /* 0x0000000619087220 */ /* 0x000fe20000410000 */
[-C--:B------:R-:W-:Y:S01]  /*7260*/  FMUL.FTZ R20, R27, R7.reuse ;  /* 0x000000071b147220 */ /* 0x080fe20000410000 */
[----:B------:R-:W-:Y:S01]  /*7270*/  FMUL.FTZ R24, R3, R7 ;  /* 0x0000000703187220 */ /* 0x000fe20000410000 */
[----:B------:R-:W-:Y:S01]  /*7280*/  F2FP.BF16.F32.PACK_AB R4, R9, R4 ;  /* 0x000000040904723e */ /* 0x000fe200000010ff */
[-C--:B------:R-:W-:Y:S01]  /*7290*/  FFMA.FTZ R6, R15, R11.reuse, -R8 ;  /* 0x0000000b0f067223 */ /* 0x080fe20000010808 */
[----:B------:R-:W-:Y:S01]  /*72a0*/  FFMA.FTZ R11, R25, R11, R14 ;  /* 0x0000000b190b7223 */ /* 0x000fe2000001000e */
[-C--:B------:R-:W-:Y:S01]  /*72b0*/  FFMA.FTZ R7, R3, R13.reuse, -R20 ;  /* 0x0000000d03077223 */ /* 0x080fe20000010814 */
[----:B------:R-:W-:Y:S01]  /*72c0*/  FFMA.FTZ R24, R27, R13, R24 ;  /* 0x0000000d1b187223 */ /* 0x000fe20000010018 */
[----:B------:R-:W-:-:S02]  /*72d0*/  F2FP.BF16.F32.PACK_AB R5, R10, R5 ;  /* 0x000000050a05723e */ /* 0x000fc400000010ff */
[----:B------:R-:W-:Y:S02]  /*72e0*/  F2FP.BF16.F32.PACK_AB R6, R11, R6 ;  /* 0x000000060b06723e */ /* 0x000fe400000010ff */
[----:B------:R-:W-:-:S05]  /*72f0*/  F2FP.BF16.F32.PACK_AB R7, R24, R7 ;  /* 0x000000071807723e */ /* 0x000fca00000010ff */
[----:B------:R3:W-:Y:S01]  /*7300*/  STS.128 [R0+0x2000], R4 ;  /* 0x0020000400007388 */ /* 0x0007e20000000c00 */
[----:B------:R-:W-:Y:S05]  /*7310*/  BRA `(.L_x_10629) ;  /* 0x0000000c00c47947 */ /* 0x000fea0003800000 */
.L_x_10619:
[----:B------:R-:W-:-:S03]  /*7320*/  UMOV UR4, 0xffffffff ;  /* 0xffffffff00047882 */ /* 0x000fc60000000000 */
[----:B------:R-:W-:Y:S05]  /*7330*/  BRA.DIV UR4, `(.L_x_10632) ;  /* 0x0000012e04287947 */ /* 0x000fea000b800000 */
[----:B------:R0:W1:Y:S04]  /*7340*/  SHFL.IDX PT, R0, R25, RZ, 0x1c1f ;  /* 0x001c1fff19007589 */ /* 0x00006800000e0000 */
[----:B------:R0:W2:Y:S04]  /*7350*/  SHFL.IDX PT, R3, R24, RZ, 0x1c1f ;  /* 0x001c1fff18037589 */ /* 0x0000a800000e0000 */
[----:B------:R0:W3:Y:S04]  /*7360*/  SHFL.IDX PT, R20, R27, RZ, 0x1c1f ;  /* 0x001c1fff1b147589 */ /* 0x0000e800000e0000 */
[----:B------:R0:W4:Y:S02]  /*7370*/  SHFL.IDX PT, R14, R26, RZ, 0x1c1f ;  /* 0x001c1fff1a0e7589 */ /* 0x00012400000e0000 */
.L_x_10870:
[----:B------:R-:W-:Y:S01]  /*7380*/  ULDC UR4, c[0x0][0x448] ;  /* 0x0001120000047ab9 */ /* 0x000fe20000000800 */
[----:B------:R-:W0:Y:S01]  /*7390*/  LDC R47, c[0x0][0x3f4] ;  /* 0x0000fd00ff2f7b82 */ /* 0x000e220000000800 */
[----:B------:R-:W-:Y:S01]  /*73a0*/  IMAD R97, R97, UR4, RZ ;  /* 0x0000000461617c24 */ /* 0x000fe2000f8e02ff */
[----:B------:R-:W-:Y:S01]  /*73b0*/  LEA.HI R5, R229, R229, RZ, 0x1 ;  /* 0x000000e5e5057211 */ /* 0x000fe200078f08ff */
[----:B------:R-:W-:Y:S01]  /*73c0*/  BSSY B1, `(.L_x_10633) ;  /* 0x0000016000017945 */ /* 0x000fe20003800000 */
[----:B------:R-:W-:Y:S02]  /*73d0*/  CS2R R6, SRZ ;  /* 0x0000000000067805 */ /* 0x000fe4000001ff00 */
        /* <DEDUP_REMOVED lines=11> */
[----:B------:R-:W-:Y:S02]  /*7490*/  SHF.L.U64.HI R5, R16, 0x1, R17 ;  /* 0x0000000110057819 */ /* 0x000fe40000010211 */
[-C--:B0-2---:R-:W-:Y:S02]  /*74a0*/  IADD3 R24, P0, R3, R15.reuse, RZ ;  /* 0x0000000f03187210 */ /* 0x085fe40007f1e0ff */
[----:B----4-:R-:W-:-:S03]  /*74b0*/  IADD3 R14, P1, R14, R15, RZ ;  /* 0x0000000f0e0e7210 */ /* 0x010fc60007f3e0ff */
[--C-:B-1----:R-:W-:Y:S02]  /*74c0*/  IMAD.X R25, R0, 0x1, R5.reuse, P0 ;  /* 0x0000000100197824 */ /* 0x102fe400000e0605 */
[----:B---3--:R-:W-:Y:S01]  /*74d0*/  IMAD.X R15, R20, 0x1, R5, P1 ;  /* 0x00000001140f7824 */ /* 0x008fe200008e0605 */
[----:B------:R-:W-:Y:S01]  /*74e0*/  CS2R R4, SRZ ;  /* 0x0000000000047805 */ /* 0x000fe2000001ff00 */
[----:B------:R-:W-:Y:S06]  /*74f0*/  @P2 BRA `(.L_x_10634) ;  /* 0x0000000000082947 */ /* 0x000fec0003800000 */
[----:B------:R0:W5:Y:S04]  /*7500*/  LD.E.128 R4, desc[UR60][R24.64] ;  /* 0x0000003c18047980 */ /* 0x000168000c101d00 */
[----:B------:R0:W5:Y:S02]  /*7510*/  LD.E.128 R8, desc[UR60][R14.64] ;  /* 0x0000003c0e087980 */ /* 0x000164000c101d00 */
.L_x_10634:
[----:B------:R-:W-:Y:S05]  /*7520*/  BSYNC B1 ;  /* 0x0000000000017941 */ /* 0x000fea0003800000 */
.L_x_10633:
[----:B------:R-:W4:Y:S01]  /*7530*/  SYNCS.PHASECHK.TRANS64.TRYWAIT P1, [R18+URZ+0x32400], R21 ;  /* 0x03240015120075a7 */ /* 0x000f22000802017f */
[----:B-1----:R-:W-:Y:S01]  /*7540*/  IMAD R0, R33, -0x80, R97 ;  /* 0xffffff8021007824 */ /* 0x002fe200078e0261 */
[--C-:B-----5:R-:W-:Y:S01]  /*7550*/  SHF.R.U64 R28, R4, 0x10, R5.reuse ;  /* 0x00000010041c7819 */ /* 0x120fe20000001205 */
[--C-:B------:R-:W-:Y:S01]  /*7560*/  IMAD.MOV.U32 R13, RZ, RZ, R5.reuse ;  /* 0x000000ffff0d7224 */ /* 0x100fe200078e0005 */
[----:B0-----:R-:W-:Y:S01]  /*7570*/  SHF.R.U32.HI R26, RZ, 0x10, R5 ;  /* 0x00000010ff1a7819 */ /* 0x001fe20000011605 */
[----:B--2---:R-:W-:Y:S01]  /*7580*/  IMAD.MOV.U32 R3, RZ, RZ, R4 ;  /* 0x000000ffff037224 */ /* 0x004fe200078e0004 */
[----:B------:R-:W-:Y:S01]  /*7590*/  ISETP.GE.AND P0, PT, R16, R47, PT ;  /* 0x0000002f1000720c */ /* 0x000fe20003f06270 */
[----:B------:R-:W-:Y:S01]  /*75a0*/  IMAD.MOV.U32 R15, RZ, RZ, R6 ;  /* 0x000000ffff0f7224 */ /* 0x000fe200078e0006 */
[----:B------:R-:W-:Y:S01]  /*75b0*/  VIMNMX R0, R0, 0x80, PT ;  /* 0x0000008000007848 */ /* 0x000fe20003fe0100 */
[----:B------:R-:W-:Y:S01]  /*75c0*/  IMAD.MOV.U32 R5, RZ, RZ, R8 ;  /* 0x000000ffff057224 */ /* 0x000fe200078e0008 */
[--C-:B------:R-:W-:Y:S01]  /*75d0*/  SHF.R.U64 R24, R6, 0x10, R7.reuse ;  /* 0x0000001006187819 */ /* 0x100fe20000001207 */
[--C-:B------:R-:W-:Y:S01]  /*75e0*/  IMAD.MOV.U32 R4, RZ, RZ, R7.reuse ;  /* 0x000000ffff047224 */ /* 0x100fe200078e0007 */
[----:B------:R-:W-:Y:S01]  /*75f0*/  SHF.R.U32.HI R27, RZ, 0x10, R7 ;  /* 0x00000010ff1b7819 */ /* 0x000fe20000011607 */
[--C-:B------:R-:W-:Y:S01]  /*7600*/  IMAD.MOV.U32 R6, RZ, RZ, R9.reuse ;  /* 0x000000ffff067224 */ /* 0x100fe200078e0009 */
[--C-:B------:R-:W-:Y:S01]  /*7610*/  SHF.R.U64 R8, R8, 0x10, R9.reuse ;  /* 0x0000001008087819 */ /* 0x100fe20000001209 */
[----:B---3--:R-:W-:Y:S01]  /*7620*/  IMAD.MOV.U32 R20, RZ, RZ, R10 ;  /* 0x000000ffff147224 */ /* 0x008fe200078e000a */
[----:B------:R-:W-:Y:S01]  /*7630*/  SHF.R.U32.HI R25, RZ, 0x10, R9 ;  /* 0x00000010ff197819 */ /* 0x000fe20000011609 */
[--C-:B----4-:R-:W-:Y:S01]  /*7640*/  IMAD.MOV.U32 R14, RZ, RZ, R11.reuse ;  /* 0x000000ffff0e7224 */ /* 0x110fe200078e000b */
[--C-:B------:R-:W-:Y:S01]  /*7650*/  SHF.R.U64 R9, R10, 0x10, R11.reuse ;  /* 0x000000100a097819 */ /* 0x100fe2000000120b */
[----:B------:R-:W-:Y:S01]  /*7660*/  BSSY B1, `(.L_x_10635) ;  /* 0x000000d000017945 */ /* 0x000fe20003800000 */
[----:B------:R-:W-:-:S02]  /*7670*/  SHF.R.U32.HI R7, RZ, 0x10, R11 ;  /* 0x00000010ff077819 */ /* 0x000fc4000001160b */
[-C--:B------:R-:W-:Y:S02]  /*7680*/  ISETP.GE.OR P2, PT, R19, R0.reuse, P0 ;  /* 0x000000001300720c */ /* 0x080fe40000746670 */
[----:B------:R-:W-:Y:S02]  /*7690*/  ISETP.GE.OR P0, PT, R228, R0, P0 ;  /* 0x00000000e400720c */ /* 0x000fe40000706670 */
[----:B------:R-:W-:Y:S02]  /*76a0*/  PRMT R44, R3, 0x5410, R28 ;  /* 0x00005410032c7816 */ /* 0x000fe4000000001c */
        /* <DEDUP_REMOVED lines=8> */
.L_x_10871:
[----:B------:R-:W-:Y:S05]  /*7730*/  BSYNC B1 ;  /* 0x0000000000017941 */ /* 0x000fea0003800000 */
.L_x_10635:
        /* <DEDUP_REMOVED lines=9> */
[----:B------:R-:W-:Y:S02]  /*77d0*/  SHF.R.U32.HI R7, RZ, 0x3, R6 ;  /* 0x00000003ff077819 */ /* 0x000fe40000011606 */
[----:B------:R-:W-:Y:S02]  /*77e0*/  LOP3.LUT R6, R6, 0x38, R5, 0xf8, !PT ;  /* 0x0000003806067812 */ /* 0x000fe400078ef805 */
[-C--:B------:R-:W-:Y:S02]  /*77f0*/  LOP3.LUT R4, R4, R7.reuse, RZ, 0x3c, !PT ;  /* 0x0000000704047212 */ /* 0x080fe400078e3cff */
[----:B------:R-:W-:-:S03]  /*7800*/  LOP3.LUT R6, R6, R7, RZ, 0x3c, !PT ;  /* 0x0000000706067212 */ /* 0x000fc600078e3cff */
[C---:B------:R-:W-:Y:S02]  /*7810*/  IMAD R5, R215.reuse, 0x200, R4 ;  /* 0x00000200d7057824 */ /* 0x040fe400078e0204 */
[----:B------:R-:W-:Y:S02]  /*7820*/  IMAD R9, R215, 0x200, R6 ;  /* 0x00000200d7097824 */ /* 0x000fe400078e0206 */
[--C-:B------:R-:W-:Y:S02]  /*7830*/  IMAD R40, R5, 0x2, R18.reuse ;  /* 0x0000000205287824 */ /* 0x100fe400078e0212 */
[----:B------:R-:W-:-:S03]  /*7840*/  IMAD R42, R9, 0x2, R18 ;  /* 0x00000002092a7824 */ /* 0x000fc600078e0212 */
[----:B------:R-:W0:Y:S04]  /*7850*/  LDS.128 R4, [R40+0x18400] ;  /* 0x0184000028047984 */ /* 0x000e280000000c00 */
[----:B------:R-:W1:Y:S01]  /*7860*/  LDS.128 R8, [R42+0x18400] ;  /* 0x018400002a087984 */ /* 0x000e620000000c00 */
        /* <DEDUP_REMOVED lines=15> */
[-C--:B------:R-:W-:Y:S01]  /*7960*/  FFMA.FTZ R37, R4, R27.reuse, -R35 ;  /* 0x0000001b04257223 */ /* 0x080fe20000010823 */
[C---:B------:R-:W-:Y:S02]  /*7970*/  IMAD.U32 R21, R15.reuse, 0x10000, RZ ;  /* 0x000100000f157824 */ /* 0x040fe400078e00ff */
[----:B------:R-:W-:Y:S01]  /*7980*/  FMUL.FTZ R39, R8, R27 ;  /* 0x0000001b08277220 */ /* 0x000fe20000410000 */
[----:B------:R-:W-:Y:S01]  /*7990*/  LOP3.LUT R35, R20, 0xffff0000, RZ, 0xc0, !PT ;  /* 0xffff000014237812 */ /* 0x000fe200078ec0ff */
[CC--:B------:R-:W-:Y:S01]  /*79a0*/  FMUL.FTZ R8, R30.reuse, R32.reuse ;  /* 0x000000201e087220 */ /* 0x0c0fe20000410000 */
[----:B------:R-:W-:Y:S01]  /*79b0*/  FMUL.FTZ R41, R30, R21 ;  /* 0x000000151e297220 */ /* 0x000fe20000410000 */
        /* <DEDUP_REMOVED lines=14> */
[-C--:B------:R-:W-:Y:S01]  /*7aa0*/  FMUL.FTZ R28, R28, R21.reuse ;  /* 0x000000151c1c7220 */ /* 0x080fe20000410000 */
[----:B------:R-:W-:Y:S01]  /*7ab0*/  IMAD.U32 R24, R5, 0x10000, RZ ;  /* 0x0001000005187824 */ /* 0x000fe200078e00ff */
[----:B------:R-:W-:Y:S01]  /*7ac0*/  LOP3.LUT R9, R9, 0xffff0000, RZ, 0xc0, !PT ;  /* 0xffff000009097812 */ /* 0x000fe200078ec0ff */
[----:B------:R-:W-:Y:S02]  /*7ad0*/  IMAD.U32 R26, R7, 0x10000, RZ ;  /* 0x00010000071a7824 */ /* 0x000fe400078e00ff */
[----:B------:R-:W-:Y:S01]  /*7ae0*/  FMUL.FTZ R35, R31, R10 ;  /* 0x0000000a1f237220 */ /* 0x000fe20000410000 */
[----:B------:R-:W-:Y:S02]  /*7af0*/  IMAD.U32 R4, R3, 0x10000, RZ ;  /* 0x0001000003047824 */ /* 0x000fe400078e00ff */
[C---:B------:R-:W-:Y:S01]  /*7b00*/  FFMA.FTZ R27, R24.reuse, R21, -R27 ;  /* 0x00000015181b7223 */ /* 0x040fe2000001081b */
[----:B------:R-:W-:Y:S01]  /*7b10*/  FFMA.FTZ R28, R24, R25, R28 ;  /* 0x00000019181c7223 */ /* 0x000fe2000001001c */
[----:B------:R-:W-:Y:S01]  /*7b20*/  LOP3.LUT R11, R11, 0xffff0000, RZ, 0xc0, !PT ;  /* 0xffff00000b0b7812 */ /* 0x000fe200078ec0ff */
[-C--:B------:R-:W-:Y:S01]  /*7b30*/  FMUL.FTZ R31, R31, R4.reuse ;  /* 0x000000041f1f7220 */ /* 0x080fe20000410000 */
[----:B------:R-:W-:Y:S01]  /*7b40*/  FFMA.FTZ R35, R26, R4, -R35 ;  /* 0x000000041a237223 */ /* 0x000fe20000010823 */
[----:B------:R-:W-:-:S02]  /*7b50*/  LOP3.LUT R8, R13, 0xffff0000, RZ, 0xc0, !PT ;  /* 0xffff00000d087812 */ /* 0x000fc400078ec0ff */
        /* <DEDUP_REMOVED lines=24> */
.L_x_10638:
[----:B------:R-:W-:Y:S05]  /*7ce0*/  BSYNC B1 ;  /* 0x0000000000017941 */ /* 0x000fea0003800000 */
.L_x_10637:
[----:B------:R-:W-:Y:S05]  /*7cf0*/  @P0 BRA `(.L_x_10629) ;  /* 0x00000004004c0947 */ /* 0x000fea0003800000 */
[----:B-1----:R-:W2:Y:S01]  /*7d00*/  LDL R40, [R1+0x7c] ;  /* 0x00007c0001287983 */ /* 0x002ea20000100800 */
[----:B------:R-:W-:Y:S01]  /*7d10*/  IMAD.IADD R47, R16, 0x1, R47 ;  /* 0x00000001102f7824 */ /* 0x000fe200078e022f */
[----:B------:R-:W-:-:S04]  /*7d20*/  SHF.R.U32.HI R5, RZ, 0x3, R214 ;  /* 0x00000003ff057819 */ /* 0x000fc800000116d6 */
[----:B------:R-:W-:-:S04]  /*7d30*/  LOP3.LUT R4, R214, 0x38, R47, 0xf8, !PT ;  /* 0x00000038d6047812 */ /* 0x000fc800078ef82f */
[----:B------:R-:W-:-:S05]  /*7d40*/  LOP3.LUT R4, R4, R5, RZ, 0x3c, !PT ;  /* 0x0000000504047212 */ /* 0x000fca00078e3cff */
[----:B------:R-:W-:-:S04]  /*7d50*/  IMAD.IADD R9, R219, 0x1, R4 ;  /* 0x00000001db097824 */ /* 0x000fc800078e0204 */
[----:B0-----:R-:W-:-:S05]  /*7d60*/  IMAD R21, R9, 0x2, R18 ;  /* 0x0000000209157824 */ /* 0x001fca00078e0212 */
[----:B------:R-:W0:Y:S01]  /*7d70*/  LDS.128 R8, [R21+0x18400] ;  /* 0x0184000015087984 */ /* 0x000e220000000c00 */
        /* <DEDUP_REMOVED lines=8> */
[----:B------:R-:W-:-:S02]  /*7e00*/  IMAD.U32 R30, R9, 0x10000, RZ ;  /* 0x00010000091e7824 */ /* 0x000fc400078e00ff */
[-C--:B------:R-:W-:Y:S01]  /*7e10*/  FMUL.FTZ R35, R34, R28.reuse ;  /* 0x0000001c22237220 */ /* 0x080fe20000410000 */
[----:B------:R-:W-:Y:S01]  /*7e20*/  FMUL.FTZ R33, R36, R28 ;  /* 0x0000001c24217220 */ /* 0x000fe20000410000 */
[----:B------:R-:W-:Y:S01]  /*7e30*/  FMUL.FTZ R39, R44, R8 ;  /* 0x000000082c277220 */ /* 0x000fe20000410000 */
[----:B------:R-:W-:Y:S01]  /*7e40*/  FMUL.FTZ R28, R43, R30 ;  /* 0x0000001e2b1c7220 */ /* 0x000fe20000410000 */
[----:B------:R-:W-:Y:S01]  /*7e50*/  FMUL.FTZ R37, R38, R8 ;  /* 0x0000000826257220 */ /* 0x000fe20000410000 */
[----:B------:R-:W-:Y:S01]  /*7e60*/  FMUL.FTZ R30, R41, R30 ;  /* 0x0000001e291e7220 */ /* 0x000fe20000410000 */
[C---:B------:R-:W-:Y:S01]  /*7e70*/  IMAD.U32 R31, R10.reuse, 0x10000, RZ ;  /* 0x000100000a1f7824 */ /* 0x040fe200078e00ff */
[----:B------:R-:W-:Y:S01]  /*7e80*/  LOP3.LUT R10, R10, 0xffff0000, RZ, 0xc0, !PT ;  /* 0xffff00000a0a7812 */ /* 0x000fe200078ec0ff */
[----:B------:R-:W-:Y:S01]  /*7e90*/  IMAD.U32 R32, R11, 0x10000, RZ ;  /* 0x000100000b207824 */ /* 0x000fe200078e00ff */
[----:B------:R-:W-:Y:S02]  /*7ea0*/  LOP3.LUT R9, R9, 0xffff0000, RZ, 0xc0, !PT ;  /* 0xffff000009097812 */ /* 0x000fe400078ec0ff */
[----:B------:R-:W-:Y:S01]  /*7eb0*/  LOP3.LUT R11, R11, 0xffff0000, RZ, 0xc0, !PT ;  /* 0xffff00000b0b7812 */ /* 0x000fe200078ec0ff */
[----:B--2---:R-:W0:Y:S02]  /*7ec0*/  LDS.128 R4, [R40+0x18400] ;  /* 0x0184000028047984 */ /* 0x004e240000000c00 */
[C---:B0-----:R-:W-:Y:S01]  /*7ed0*/  IMAD.U32 R24, R4.reuse, 0x10000, RZ ;  /* 0x0001000004187824 */ /* 0x041fe200078e00ff */
[----:B------:R-:W-:Y:S01]  /*7ee0*/  LOP3.LUT R4, R4, 0xffff0000, RZ, 0xc0, !PT ;  /* 0xffff000004047812 */ /* 0x000fe200078ec0ff */
[----:B------:R-:W-:-:S02]  /*7ef0*/  IMAD.U32 R25, R5, 0x10000, RZ ;  /* 0x0001000005197824 */ /* 0x000fc400078e00ff */
[-C--:B------:R-:W-:Y:S01]  /*7f00*/  FFMA.FTZ R35, R36, R24.reuse, R35 ;  /* 0x0000001824237223 */ /* 0x080fe20000010023 */
[----:B------:R-:W-:Y:S02]  /*7f10*/  IMAD.U32 R36, R20, 0x10000, RZ ;  /* 0x0001000014247824 */ /* 0x000fe400078e00ff */
[----:B------:R-:W-:Y:S01]  /*7f20*/  FFMA.FTZ R33, R34, R24, -R33 ;  /* 0x0000001822217223 */ /* 0x000fe20000010821 */
[-C--:B------:R-:W-:Y:S01]  /*7f30*/  FFMA.FTZ R24, R38, R4.reuse, R39 ;  /* 0x0000000426187223 */ /* 0x080fe20000010027 */
[----:B------:R-:W-:Y:S01]  /*7f40*/  FFMA.FTZ R8, R44, R4, -R37 ;  /* 0x000000042c087223 */ /* 0x000fe20000010825 */
[-C--:B------:R-:W-:Y:S01]  /*7f50*/  FFMA.FTZ R28, R41, R25.reuse, -R28 ;  /* 0x00000019291c7223 */ /* 0x080fe2000001081c */
[----:B------:R-:W-:Y:S01]  /*7f60*/  FFMA.FTZ R30, R43, R25, R30 ;  /* 0x000000192b1e7223 */ /* 0x000fe2000001001e */
[----:B------:R-:W-:Y:S01]  /*7f70*/  LOP3.LUT R38, R20, 0xffff0000, RZ, 0xc0, !PT ;  /* 0xffff000014267812 */ /* 0x000fe200078ec0ff */
[----:B------:R-:W-:Y:S02]  /*7f80*/  IMAD.U32 R26, R6, 0x10000, RZ ;  /* 0x00010000061a7824 */ /* 0x000fe400078e00ff */
[----:B------:R-:W-:Y:S01]  /*7f90*/  FMUL.FTZ R25, R36, R31 ;  /* 0x0000001f24197220 */ /* 0x000fe20000410000 */
[----:B------:R-:W-:-:S02]  /*7fa0*/  IMAD.U32 R4, R15, 0x10000, RZ ;  /* 0x000100000f047824 */ /* 0x000fc400078e00ff */
[----:B------:R-:W-:Y:S01]  /*7fb0*/  IMAD.U32 R41, R14, 0x10000, RZ ;  /* 0x000100000e297824 */ /* 0x000fe200078e00ff */
[----:B------:R-:W-:Y:S01]  /*7fc0*/  LOP3.LUT R6, R6, 0xffff0000, RZ, 0xc0, !PT ;  /* 0xffff000006067812 */ /* 0x000fe200078ec0ff */
[C---:B------:R-:W-:Y:S01]  /*7fd0*/  FMUL.FTZ R31, R4.reuse, R31 ;  /* 0x0000001f041f7220 */ /* 0x040fe20000410000 */
[----:B------:R-:W-:Y:S01]  /*7fe0*/  LOP3.LUT R34, R15, 0xffff0000, RZ, 0xc0, !PT ;  /* 0xffff00000f227812 */ /* 0x000fe200078ec0ff */
[----:B------:R-:W-:Y:S01]  /*7ff0*/  FFMA.FTZ R25, R4, R26, -R25 ;  /* 0x0000001a04197223 */ /* 0x000fe20000010819 */
[----:B------:R-:W-:Y:S01]  /*8000*/  FMUL.FTZ R15, R38, R10 ;  /* 0x0000000a260f7220 */ /* 0x000fe20000410000 */
[----:B------:R-:W-:Y:S02]  /*8010*/  IMAD.U32 R27, R7, 0x10000, RZ ;  /* 0x00010000071b7824 */ /* 0x000fe400078e00ff */
[----:B------:R-:W-:Y:S01]  /*8020*/  FMUL.FTZ R4, R41, R32 ;  /* 0x0000002029047220 */ /* 0x000fe20000410000 */
[----:B------:R-:W-:Y:S02]  /*8030*/  IMAD.U32 R39, R3, 0x10000, RZ ;  /* 0x0001000003277824 */ /* 0x000fe400078e00ff */
[C---:B------:R-:W-:Y:S01]  /*8040*/  FFMA.FTZ R20, R34.reuse, R6, -R15 ;  /* 0x0000000622147223 */ /* 0x040fe2000001080f */
[----:B------:R-:W-:Y:S01]  /*8050*/  FMUL.FTZ R37, R34, R10 ;  /* 0x0000000a22257220 */ /* 0x000fe20000410000 */
[C---:B------:R-:W-:Y:S01]  /*8060*/  FMUL.FTZ R32, R39.reuse, R32 ;  /* 0x0000002027207220 */ /* 0x040fe20000410000 */
[----:B------:R-:W-:Y:S01]  /*8070*/  FFMA.FTZ R15, R39, R27, -R4 ;  /* 0x0000001b270f7223 */ /* 0x000fe20000010804 */
[----:B------:R-:W-:Y:S01]  /*8080*/  LOP3.LUT R39, R13, 0xffff0000, RZ, 0xc0, !PT ;  /* 0xffff00000d277812 */ /* 0x000fe200078ec0ff */
[----:B------:R-:W-:Y:S01]  /*8090*/  FFMA.FTZ R10, R36, R26, R31 ;  /* 0x0000001a240a7223 */ /* 0x000fe2000001001f */
[----:B------:R-:W-:-:S02]  /*80a0*/  LOP3.LUT R43, R14, 0xffff0000, RZ, 0xc0, !PT ;  /* 0xffff00000e2b7812 */ /* 0x000fc400078ec0ff */
[----:B------:R-:W-:Y:S02]  /*80b0*/  LOP3.LUT R13, R0, 0xffff0000, RZ, 0xc0, !PT ;  /* 0xffff0000000d7812 */ /* 0x000fe400078ec0ff */
[----:B------:R-:W-:Y:S01]  /*80c0*/  LOP3.LUT R31, R3, 0xffff0000, RZ, 0xc0, !PT ;  /* 0xffff0000031f7812 */ /* 0x000fe200078ec0ff */
[----:B------:R-:W-:Y:S01]  /*80d0*/  FFMA.FTZ R37, R38, R6, R37 ;  /* 0x0000000626257223 */ /* 0x000fe20000010025 */
[----:B------:R-:W-:Y:S01]  /*80e0*/  LOP3.LUT R5, R5, 0xffff0000, RZ, 0xc0, !PT ;  /* 0xffff000005057812 */ /* 0x000fe200078ec0ff */
[----:B------:R-:W-:Y:S01]  /*80f0*/  FMUL.FTZ R0, R39, R9 ;  /* 0x0000000927007220 */ /* 0x000fe20000410000 */
[----:B------:R-:W-:Y:S01]  /*8100*/  LOP3.LUT R7, R7, 0xffff0000, RZ, 0xc0, !PT ;  /* 0xffff000007077812 */ /* 0x000fe200078ec0ff */
        /* <DEDUP_REMOVED lines=18> */
.L_x_10629:
[----:B------:R-:W-:Y:S05]  /*8230*/  BSYNC B0 ;  /* 0x0000000000007941 */ /* 0x000fea0003800000 */
.L_x_10618:
        /* <DEDUP_REMOVED lines=8> */
.L_x_10615:
[----:B--23--:R-:W2:Y:S01]  /*82c0*/  S2R R0, SR_TID.X ;  /* 0x0000000000007919 */ /* 0x00cea20000002100 */
[----:B------:R-:W-:Y:S01]  /*82d0*/  ISETP.NE.AND P0, PT, R203, 0x3, PT ;  /* 0x00000003cb00780c */ /* 0x000fe20003f05270 */
[----:B------:R-:W-:Y:S05]  /*82e0*/  WARPSYNC.ALL ;  /* 0x0000000000007948 */ /* 0x000fea0003800000 */
[----:B--2---:R-:W-:-:S05]  /*82f0*/  SHF.R.U32.HI R0, RZ, 0x7, R0 ;  /* 0x00000007ff007819 */ /* 0x004fca0000011600 */
[----:B------:R-:W-:-:S05]  /*8300*/  VIADD R175, R0, 0x8 ;  /* 0x0000000800af7836 */ /* 0x000fca0000000000 */
[----:B------:R2:W-:Y:S06]  /*8310*/  BAR.SYNC.DEFER_BLOCKING R175, 0x100 ;  /* 0x000400af0000751d */ /* 0x0005ec0000010000 */
[----:B------:R-:W-:Y:S05]  /*8320*/  @!P0 BRA `(.L_x_10639) ;  /* 0x0000000000048947 */ /* 0x000fea0003800000 */
[----:B------:R-:W-:Y:S01]  /*8330*/  BPT.TRAP 0x1 ;  /* 0x000000040000795c */ /* 0x000fe20000300000 */
.L_x_10639:
[----:B------:R-:W-:Y:S01]  /*8340*/  IMAD R0, R200, 0x8, R18 ;  /* 0x00000008c8007824 */ /* 0x000fe200078e0212 */
[----:B-1----:R-:W-:-:S04]  /*8350*/  SHF.L.U32 R7, R204, 0x1f, RZ ;  /* 0x0000001fcc077819 */ /* 0x002fc800000006ff */
[----:B------:R1:W3:Y:S01]  /*8360*/  SYNCS.PHASECHK.TRANS64.TRYWAIT P1, [R0+URZ+0x32430], R7 ;  /* 0x03243007000075a7 */ /* 0x0002e2000802017f */
[----:B------:R-:W-:Y:S05]  /*8370*/  @!P0 BRA `(.L_x_10640) ;  /* 0x0000000000048947 */ /* 0x000fea0003800000 */
[----:B------:R-:W-:Y:S01]  /*8380*/  BPT.TRAP 0x1 ;  /* 0x000000040000795c */ /* 0x000fe20000300000 */
.L_x_10640:
[----:B0-----:R-:W-:-:S05]  /*8390*/  VIADD R3, R18, 0x1c400 ;  /* 0x0001c40012037836 */ /* 0x001fca0000000000 */
[----:B------:R-:W-:-:S04]  /*83a0*/  SHF.R.U32.HI R3, RZ, 0x4, R3 ;  /* 0x00000004ff037819 */ /* 0x000fc80000011603 */
[----:B------:R-:W-:Y:S01]  /*83b0*/  LOP3.LUT R3, R3, 0x3fff, RZ, 0xc0, !PT ;  /* 0x00003fff03037812 */ /* 0x000fe200078ec0ff */
[----:B---3--:R-:W-:Y:S06]  /*83c0*/  @P1 BRA `(.L_x_10641) ;  /* 0x0000000000081947 */ /* 0x008fec0003800000 */
[----:B------:R-:W0:Y:S02]  /*83d0*/  SYNCS.PHASECHK.TRANS64.TRYWAIT P1, [R0+URZ+0x32430], R7 ;  /* 0x03243007000075a7 */ /* 0x000e24000802017f */
[----:B0-----:R-:W-:Y:S05]  /*83e0*/  @!P1 BRA `(.L_x_10642) ;  /* 0x0000011c00809947 */ /* 0x001fea0003800000 */
.L_x_10641:
[----:B------:R-:W-:Y:S05]  /*83f0*/  WARPSYNC.ALL ;  /* 0x0000000000007948 */ /* 0x000fea0003800000 */
[----:B------:R-:W-:Y:S01]  /*8400*/  LOP3.LUT R217, R3, 0x10000, RZ, 0xfc, !PT ;  /* 0x0001000003d97812 */ /* 0x000fe200078efcff */
[----:B------:R-:W-:Y:S01]  /*8410*/  IMAD R29, R29, 0x2000, R18 ;  /* 0x000020001d1d7824 */ /* 0x000fe200078e0212 */
[----:B------:R-:W-:-:S03]  /*8420*/  UMOV UR9, 0x40000040 ;  /* 0x4000004000097882 */ /* 0x000fc60000000000 */
[----:B------:R-:W-:Y:S01]  /*8430*/  IMAD R4, R200, 0x300, R217 ;  /* 0x00000300c8047824 */ /* 0x000fe200078e02d9 */
[----:B------:R-:W-:Y:S01]  /*8440*/  SHF.L.U32 R3, R12, 0x1f, RZ ;  /* 0x0000001f0c037819 */ /* 0x000fe200000006ff */
[----:B------:R-:W-:Y:S01]  /*8450*/  IMAD.MOV.U32 R5, RZ, RZ, 0x40000040 ;  /* 0x40000040ff057424 */ /* 0x000fe200078e00ff */
[----:B------:R-:W-:Y:S01]  /*8460*/  R2UR UR4, R29 ;  /* 0x000000001d0472ca */ /* 0x000fe200000e0000 */
[C---:B------:R-:W-:Y:S01]  /*8470*/  VIADD R8, R4.reuse, 0x2 ;  /* 0x0000000204087836 */ /* 0x040fe20000000000 */
[----:B------:R-:W-:Y:S01]  /*8480*/  R2UR UR10, R4 ;  /* 0x00000000040a72ca */ /* 0x000fe200000e0000 */
[----:B-----5:R-:W-:Y:S01]  /*8490*/  WARPGROUP.ARRIVE ;  /* 0x00000000000079c5 */ /* 0x020fe20000000000 */
[----:B------:R-:W-:Y:S01]  /*84a0*/  R2UR UR11, R5 ;  /* 0x00000000050b72ca */ /* 0x000fe200000e0000 */
[----:B------:R-:W-:Y:S01]  /*84b0*/  IMAD.MOV.U32 R9, RZ, RZ, 0x40000040 ;  /* 0x40000040ff097424 */ /* 0x000fe200078e00ff */
[----:B------:R-:W-:Y:S01]  /*84c0*/  BSSY B0, `(.L_x_10643) ;  /* 0x0000032000007945 */ /* 0x000fe20003800000 */
[----:B------:R-:W-:-:S02]  /*84d0*/  IMAD.U32 R11, RZ, RZ, UR9 ;  /* 0x00000009ff0b7e24 */ /* 0x000fc4000f8e00ff */
[----:B------:R-:W-:-:S04]  /*84e0*/  IMAD.MOV.U32 R5, RZ, RZ, 0x40000040 ;  /* 0x40000040ff057424 */ /* 0x000fc800078e00ff */
[----:B------:R-:W-:-:S04]  /*84f0*/  UIADD3 UR5, UR4, 0x18400, URZ ;  /* 0x0001840004057890 */ /* 0x000fc8000fffe03f */
[----:B------:R-:W-:-:S04]  /*8500*/  USHF.R.U32.HI UR5, URZ, 0x4, UR5 ;  /* 0x000000043f057899 */ /* 0x000fc80008011605 */
[----:B------:R-:W-:-:S04]  /*8510*/  ULOP3.LUT UR5, UR5, 0x3fff, URZ, 0xc0, !UPT ;  /* 0x00003fff05057892 */ /* 0x000fc8000f8ec03f */
[----:B------:R-:W-:-:S04]  /*8520*/  ULOP3.LUT UR6, UR5, 0x10000, URZ, 0xfc, !UPT ;  /* 0x0001000005067892 */ /* 0x000fc8000f8efc3f */
[----:B------:R-:W-:-:S03]  /*8530*/  UIADD3 UR5, UR6, 0x2, URZ ;  /* 0x0000000206057890 */ /* 0x000fc6000fffe03f */
[----:B------:R-:W-:Y:S02]  /*8540*/  UMOV UR8, UR6 ;  /* 0x0000000600087c82 */ /* 0x000fe40008000000 */
[----:B------:R-:W-:Y:S01]  /*8550*/  HGMMA.64x96x16.F32.BF16 R24, gdesc[UR8], RZ, !UPT, gsb0 ;  /* 0x01600000081879f0 */ /* 0x000fe2000c0018ff */
[----:B------:R-:W-:Y:S01]  /*8560*/  R2UR UR10, R8 ;  /* 0x00000000080a72ca */ /* 0x000fe200000e0000 */
[----:B------:R-:W-:Y:S01]  /*8570*/  IMAD.U32 R10, RZ, RZ, UR8 ;  /* 0x00000008ff0a7e24 */ /* 0x000fe2000f8e00ff */
[----:B------:R-:W-:Y:S01]  /*8580*/  R2UR UR11, R9 ;  /* 0x00000000090b72ca */ /* 0x000fe200000e0000 */
[----:B------:R-:W-:Y:S01]  /*8590*/  UMOV UR8, UR5 ;  /* 0x0000000500087c82 */ /* 0x000fe20008000000 */
[----:B------:R-:W-:Y:S01]  /*85a0*/  UMOV UR9, 0x40000040 ;  /* 0x4000004000097882 */ /* 0x000fe20000000000 */
[C---:B------:R-:W-:Y:S01]  /*85b0*/  VIADD R8, R4.reuse, 0x4 ;  /* 0x0000000404087836 */ /* 0x040fe20000000000 */
[----:B------:R-:W-:Y:S01]  /*85c0*/  UIADD3 UR5, UR6, 0x4, URZ ;  /* 0x0000000406057890 */ /* 0x000fe2000fffe03f */
[----:B------:R-:W-:Y:S01]  /*85d0*/  IMAD.MOV.U32 R9, RZ, RZ, 0x40000040 ;  /* 0x40000040ff097424 */ /* 0x000fe200078e00ff */
[----:B------:R3:W-:Y:S01]  /*85e0*/  STL.64 [R1+0x70], R10 ;  /* 0x0000700a01007387 */ /* 0x0007e20000100a00 */
[----:B------:R-:W-:-:S02]  /*85f0*/  VIADD R4, R4, 0x6 ;  /* 0x0000000604047836 */ /* 0x000fc40000000000 */
[----:B---3--:R-:W-:Y:S02]  /*8600*/  IMAD.U32 R10, RZ, RZ, UR8 ;  /* 0x00000008ff0a7e24 */ /* 0x008fe4000f8e00ff */
        /* <DEDUP_REMOVED lines=9> */
[----:B------:R-:W-:Y:S01]  /*86a0*/  UIADD3 UR5, UR6, 0x6, URZ ;  /* 0x0000000606057890 */ /* 0x000fe2000fffe03f */
[----:B------:R-:W-:Y:S02]  /*86b0*/  IMAD.U32 R8, RZ, RZ, UR8 ;  /* 0x00000008ff087e24 */ /* 0x000fe4000f8e00ff */
        /* <DEDUP_REMOVED lines=9> */
[----:B------:R-:W-:Y:S02]  /*8750*/  IMAD.U32 R4, RZ, RZ, UR8 ;  /* 0x00000008ff047e24 */ /* 0x000fe4000f8e00ff */
[----:B------:R-:W-:-:S05]  /*8760*/  IMAD.U32 R5, RZ, RZ, UR9 ;  /* 0x00000009ff057e24 */ /* 0x000fca000f8e00ff */
[----:B------:R3:W-:Y:S01]  /*8770*/  STL.64 [R1+0x58], R4 ;  /* 0x0000580401007387 */ /* 0x0007e20000100a00 */
[----:B------:R-:W-:Y:S02]  /*8780*/  WARPGROUP.DEPBAR.LE gsb0, 0x0 ;  /* 0x00008000000079c5 */ /* 0x000fe40000010000 */
[----:B------:R-:W-:-:S06]  /*8790*/  WARPGROUP.ARRIVE ;  /* 0x00000000000079c5 */ /* 0x000fcc0000000000 */
[----:B------:R-:W-:Y:S03]  /*87a0*/  HGMMA.64x96x16.F32.BF16 R24, gdesc[UR8], R24, gsb0 ;  /* 0x01600000081879f0 */ /* 0x000fe60008001818 */
[----:B------:R-:W-:Y:S02]  /*87b0*/  WARPGROUP.DEPBAR.LE gsb0, 0x0 ;  /* 0x00008000000079c5 */ /* 0x000fe40000010000 */
[----:B------:R-:W4:Y:S02]  /*87c0*/  SYNCS.PHASECHK.TRANS64.TRYWAIT P1, [R18+URZ+0x32410], R3 ;  /* 0x03241003120075a7 */ /* 0x000f24000802017f */
[----:B---34-:R-:W-:Y:S05]  /*87d0*/  @!P1 BRA `(.L_x_10644) ;  /* 0x0000011800989947 */ /* 0x018fea0003800000 */
.L_x_10872:
[----:B------:R-:W-:Y:S05]  /*87e0*/  BSYNC B0 ;  /* 0x0000000000007941 */ /* 0x000fea0003800000 */
.L_x_10643:
[----:B------:R-:W-:Y:S05]  /*87f0*/  @!P0 BRA `(.L_x_10645) ;  /* 0x0000000000048947 */ /* 0x000fea0003800000 */
[----:B------:R-:W-:Y:S01]  /*8800*/  BPT.TRAP 0x1 ;  /* 0x000000040000795c */ /* 0x000fe20000300000 */
.L_x_10645:
[----:B------:R4:W0:Y:S01]  /*8810*/  SYNCS.PHASECHK.TRANS64.TRYWAIT P2, [R0+URZ+0x32450], R7 ;  /* 0x03245007000075a7 */ /* 0x000822000804017f */
[----:B------:R-:W-:Y:S05]  /*8820*/  @!P0 BRA `(.L_x_10646) ;  /* 0x0000000000048947 */ /* 0x000fea0003800000 */
[----:B------:R-:W-:Y:S01]  /*8830*/  BPT.TRAP 0x1 ;  /* 0x000000040000795c */ /* 0x000fe20000300000 */
.L_x_10646:
[----:B---3--:R-:W3:Y:S01]  /*8840*/  S2R R3, SR_TID.X ;  /* 0x0000000000037919 */ /* 0x008ee20000002100 */
[----:B------:R-:W-:Y:S01]  /*8850*/  BSSY B0, `(.L_x_10647) ;  /* 0x0000006000007945 */ /* 0x000fe20003800000 */
[----:B---3--:R-:W-:-:S04]  /*8860*/  LOP3.LUT R3, R3, 0x7f, RZ, 0xc0, !PT ;  /* 0x0000007f03037812 */ /* 0x008fc800078ec0ff */
[----:B------:R-:W-:Y:S01]  /*8870*/  ISETP.NE.AND P1, PT, R3, RZ, PT ;  /* 0x000000ff0300720c */ /* 0x000fe20003f25270 */
[----:B0-----:R-:W-:-:S12]  /*8880*/  @P2 BRA `(.L_x_10648) ;  /* 0x0000000000082947 */ /* 0x001fd80003800000 */
[----:B------:R-:W0:Y:S02]  /*8890*/  SYNCS.PHASECHK.TRANS64.TRYWAIT P2, [R0+URZ+0x32450], R7 ;  /* 0x03245007000075a7 */ /* 0x000e24000804017f */
[----:B0-----:R-:W-:Y:S05]  /*88a0*/  @!P2 BRA `(.L_x_10649) ;  /* 0x000001180078a947 */ /* 0x001fea0003800000 */
.L_x_10648:
[----:B------:R-:W-:Y:S05]  /*88b0*/  BSYNC B0 ;  /* 0x0000000000007941 */ /* 0x000fea0003800000 */
.L_x_10647:
[----:B------:R-:W-:Y:S05]  /*88c0*/  WARPSYNC.ALL ;  /* 0x0000000000007948 */ /* 0x000fea0003800000 */
[----:B------:R-:W-:Y:S01]  /*88d0*/  VIADD R216, R18, 0x400 ;  /* 0x0000040012d87836 */ /* 0x000fe20000000000 */
[----:B------:R-:W-:Y:S01]  /*88e0*/  UIADD3 UR4, UR4, 0x22400, URZ ;  /* 0x0002240004047890 */ /* 0x000fe2000fffe03f */
[----:B------:R-:W-:Y:S01]  /*88f0*/  IMAD.MOV.U32 R5, RZ, RZ, 0x40000040 ;  /* 0x40000040ff057424 */ /* 0x000fe200078e00ff */
[----:B------:R-:W-:Y:S01]  /*8900*/  WARPGROUP.ARRIVE ;  /* 0x00000000000079c5 */ /* 0x000fe20000000000 */
[----:B------:R-:W-:Y:S01]  /*8910*/  UMOV UR9, 0x40000040 ;  /* 0x4000004000097882 */ /* 0x000fe20000000000 */
[----:B------:R-:W-:Y:S01]  /*8920*/  SHF.R.U32.HI R216, RZ, 0x4, R216 ;  /* 0x00000004ffd87819 */ /* 0x000fe200000116d8 */
[----:B------:R-:W-:Y:S01]  /*8930*/  USHF.R.U32.HI UR4, URZ, 0x4, UR4 ;  /* 0x000000043f047899 */ /* 0x000fe20008011604 */
[----:B------:R-:W-:Y:S01]  /*8940*/  R2UR UR11, R5 ;  /* 0x00000000050b72ca */ /* 0x000fe200000e0000 */
[----:B01--4-:R-:W-:Y:S01]  /*8950*/  IMAD.MOV.U32 R7, RZ, RZ, 0x40000040 ;  /* 0x40000040ff077424 */ /* 0x013fe200078e00ff */
[----:B------:R-:W-:Y:S01]  /*8960*/  LOP3.LUT R216, R216, 0x3fff, RZ, 0xc0, !PT ;  /* 0x00003fffd8d87812 */ /* 0x000fe200078ec0ff */
[----:B------:R-:W-:Y:S01]  /*8970*/  ULOP3.LUT UR4, UR4, 0x3fff, URZ, 0xc0, !UPT ;  /* 0x00003fff04047892 */ /* 0x000fe2000f8ec03f */
[----:B------:R-:W-:Y:S01]  /*8980*/  IMAD.U32 R9, RZ, RZ, UR9 ;  /* 0x00000009ff097e24 */ /* 0x000fe2000f8e00ff */
[----:B------:R-:W-:Y:S01]  /*8990*/  UMOV UR53, 0x40000040 ;  /* 0x4000004000357882 */ /* 0x000fe20000000000 */
[----:B------:R-:W-:Y:S01]  /*89a0*/  LOP3.LUT R218, R216, 0x10000, RZ, 0xfc, !PT ;  /* 0x00010000d8da7812 */ /* 0x000fe200078efcff */
[----:B------:R-:W-:Y:S01]  /*89b0*/  ULOP3.LUT UR4, UR4, 0x10000, URZ, 0xfc, !UPT ;  /* 0x0001000004047892 */ /* 0x000fe2000f8efc3f */
[----:B------:R-:W-:Y:S01]  /*89c0*/  IMAD.MOV.U32 R5, RZ, RZ, 0x40000040 ;  /* 0x40000040ff057424 */ /* 0x000fe200078e00ff */
[----:B------:R-:W-:Y:S01]  /*89d0*/  UMOV UR49, 0x40000040 ;  /* 0x4000004000317882 */ /* 0x000fe20000000000 */
[----:B------:R-:W-:Y:S01]  /*89e0*/  UMOV UR45, 0x40000040 ;  /* 0x40000040002d7882 */ /* 0x000fe20000000000 */
[----:B------:R-:W-:Y:S01]  /*89f0*/  IMAD R4, R200, 0xc00, R218 ;  /* 0x00000c00c8047824 */ /* 0x000fe200078e02da */
[----:B------:R-:W-:Y:S01]  /*8a00*/  UIADD3 UR5, UR4, 0x2, URZ ;  /* 0x0000000204057890 */ /* 0x000fe2000fffe03f */
[----:B------:R-:W-:Y:S01]  /*8a10*/  R2UR UR39, R5 ;  /* 0x00000000052772ca */ /* 0x000fe200000e0000 */
[----:B------:R-:W-:Y:S01]  /*8a20*/  UMOV UR8, UR4 ;  /* 0x0000000400087c82 */ /* 0x000fe20008000000 */
[C---:B------:R-:W-:Y:S01]  /*8a30*/  VIADD R6, R4.reuse, 0x2 ;  /* 0x0000000204067836 */ /* 0x040fe20000000000 */
[----:B------:R-:W-:Y:S01]  /*8a40*/  R2UR UR10, R4 ;  /* 0x00000000040a72ca */ /* 0x000fe200000e0000 */
[----:B------:R-:W-:Y:S01]  /*8a50*/  IMAD.U32 R8, RZ, RZ, UR8 ;  /* 0x00000008ff087e24 */ /* 0x000fe2000f8e00ff */
[----:B------:R-:W-:Y:S01]  /*8a60*/  UIADD3 UR52, UR4, 0x806, URZ ;  /* 0x0000080604347890 */ /* 0x000fe2000fffe03f */
[----:B------:R-:W-:Y:S01]  /*8a70*/  SHF.R.S32.HI R13, RZ, 0x1f, R235 ;  /* 0x0000001fff0d7819 */ /* 0x000fe200000114eb */
[----:B------:R-:W-:Y:S01]  /*8a80*/  UIADD3 UR48, UR4, 0xc00, URZ ;  /* 0x00000c0004307890 */ /* 0x000fe2000fffe03f */
[----:B------:R-:W0:Y:S01]  /*8a90*/  S2R R72, SR_TID.X ;  /* 0x0000000000487919 */ /* 0x000e220000002100 */
[----:B------:R-:W-:Y:S01]  /*8aa0*/  UIADD3 UR44, UR4, 0xc02, URZ ;  /* 0x00000c02042c7890 */ /* 0x000fe2000fffe03f */
[----:B------:R-:W-:Y:S01]  /*8ab0*/  LEA.HI R13, R13, R235, RZ, 0x2 ;  /* 0x000000eb0d0d7211 */ /* 0x000fe200078f10ff */
[----:B------:R-:W-:Y:S01]  /*8ac0*/  UIADD3 UR40, UR4, 0xc04, URZ ;  /* 0x00000c0404287890 */ /* 0x000fe2000fffe03f */
[----:B------:R1:W-:Y:S01]  /*8ad0*/  STL.64 [R1+0x50], R8 ;  /* 0x0000500801007387 */ /* 0x0003e20000100a00 */
[----:B------:R-:W-:Y:S01]  /*8ae0*/  UMOV UR41, 0x40000040 ;  /* 0x4000004000297882 */ /* 0x000fe20000000000 */
[----:B------:R-:W-:Y:S01]  /*8af0*/  UIADD3 UR36, UR4, 0xc06, URZ ;  /* 0x00000c0604247890 */ /* 0x000fe2000fffe03f */
[----:B------:R-:W-:Y:S01]  /*8b00*/  LOP3.LUT R13, R13, 0x7ffffffc, RZ, 0xc0, !PT ;  /* 0x7ffffffc0d0d7812 */ /* 0x000fe200078ec0ff */
[----:B------:R-:W-:Y:S01]  /*8b10*/  HGMMA.64x96x16.F32.BF16 R24, gdesc[UR8], R24, gsb0 ;  /* 0x01600000081879f0 */ /* 0x000fe20008001818 */
[----:B------:R-:W-:Y:S01]  /*8b20*/  R2UR UR10, R6 ;  /* 0x00000000060a72ca */ /* 0x000fe200000e0000 */
[----:B------:R-:W-:Y:S01]  /*8b30*/  UMOV UR8, UR5 ;  /* 0x0000000500087c82 */ /* 0x000fe20008000000 */
[----:B------:R-:W-:Y:S01]  /*8b40*/  R2UR UR11, R7 ;  /* 0x00000000070b72ca */ /* 0x000fe200000e0000 */
[----:B------:R-:W-:Y:S01]  /*8b50*/  UMOV UR9, 0x40000040 ;  /* 0x4000004000097882 */ /* 0x000fe20000000000 */
[----:B------:R-:W-:Y:S01]  /*8b60*/  VIADD R6, R4, 0x4 ;  /* 0x0000000404067836 */ /* 0x000fe20000000000 */
[----:B------:R-:W-:Y:S01]  /*8b70*/  UIADD3 UR5, UR4, 0x4, URZ ;  /* 0x0000000404057890 */ /* 0x000fe2000fffe03f */
[----:B------:R-:W-:Y:S01]  /*8b80*/  IMAD.MOV.U32 R7, RZ, RZ, 0x40000040 ;  /* 0x40000040ff077424 */ /* 0x000fe200078e00ff */
[----:B------:R-:W-:Y:S01]  /*8b90*/  UMOV UR37, 0x40000040 ;  /* 0x4000004000257882 */ /* 0x000fe20000000000 */
[----:B-1----:R-:W-:Y:S01]  /*8ba0*/  IMAD.U32 R8, RZ, RZ, UR8 ;  /* 0x00000008ff087e24 */ /* 0x002fe2000f8e00ff */
[----:B------:R-:W-:Y:S01]  /*8bb0*/  LOP3.LUT R216, R216, 0x3000000, RZ, 0xfc, !PT ;  /* 0x03000000d8d87812 */ /* 0x000fe200078efcff */
[----:B------:R-:W-:-:S02]  /*8bc0*/  IMAD.U32 R9, RZ, RZ, UR9 ;  /* 0x00000009ff097e24 */ /* 0x000fc4000f8e00ff */
[----:B------:R-:W-:-:S03]  /*8bd0*/  IMAD.IADD R13, R235, 0x1, -R13 ;  /* 0x00000001eb0d7824 */ /* 0x000fc600078e0a0d */
        /* <DEDUP_REMOVED lines=11> */
[----:B-1----:R-:W-:Y:S02]  /*8c90*/  IMAD.U32 R8, RZ, RZ, UR8 ;  /* 0x00000008ff087e24 */ /* 0x002fe4000f8e00ff */
        /* <DEDUP_REMOVED lines=90> */
[----:B-1----:R-:W-:Y:S01]  /*9240*/  IMAD.U32 R8, RZ, RZ, UR8 ;  /* 0x00000008ff087e24 */ /* 0x002fe2000f8e00ff */
[----:B------:R-:W-:Y:S01]  /*9250*/  ULDC UR4, c[0x0][0xad0] ;  /* 0x0002b40000047ab9 */ /* 0x000fe20000000800 */
        /* <DEDUP_REMOVED lines=10> */
[----:B------:R-:W-:Y:S02]  /*9300*/  IMAD.MOV.U32 R7, RZ, RZ, 0x40000040 ;  /* 0x40000040ff077424 */ /* 0x000fe400078e00ff */
[----:B-1----:R-:W-:Y:S01]  /*9310*/  IMAD.U32 R8, RZ, RZ, UR8 ;  /* 0x00000008ff087e24 */ /* 0x002fe2000f8e00ff */
        /* <DEDUP_REMOVED lines=15> */
[----:B------:R-:W-:Y:S01]  /*9410*/  R2UR UR42, R6 ;  /* 0x00000000062a72ca */ /* 0x000fe200000e0000 */
[----:B------:R-:W-:Y:S01]  /*9420*/  IMAD R6, R196, -0x60, R195 ;  /* 0xffffffa0c4067824 */ /* 0x000fe200078e02c3 */
[----:B------:R-:W-:Y:S02]  /*9430*/  R2UR UR43, R7 ;  /* 0x00000000072b72ca */ /* 0x000fe400000e0000 */
[----:B------:R-:W-:Y:S01]  /*9440*/  R2UR UR38, R4 ;  /* 0x00000000042672ca */ /* 0x000fe200000e0000 */
[----:B------:R-:W-:-:S04]  /*9450*/  VIADD R6, R6, 0x60 ;  /* 0x0000006006067836 */ /* 0x000fc80000000000 */
[----:B------:R-:W-:-:S05]  /*9460*/  IMAD R6, R13, -0x2, R6 ;  /* 0xfffffffe0d067824 */ /* 0x000fca00078e0206 */
[C---:B------:R-:W-:Y:S02]  /*9470*/  ISETP.GT.AND P4, PT, R6.reuse, RZ, PT ;  /* 0x000000ff0600720c */ /* 0x040fe40003f84270 */
[C---:B------:R-:W-:Y:S02]  /*9480*/  ISETP.GT.AND P5, PT, R6.reuse, 0x1, PT ;  /* 0x000000010600780c */ /* 0x040fe40003fa4270 */
[C---:B------:R-:W-:Y:S02]  /*9490*/  ISETP.GT.AND P2, PT, R6.reuse, 0x8, PT ;  /* 0x000000080600780c */ /* 0x040fe40003f44270 */
[----:B------:R-:W-:Y:S01]  /*94a0*/  ISETP.GT.AND P3, PT, R6, 0x9, PT ;  /* 0x000000090600780c */ /* 0x000fe20003f64270 */
        /* <DEDUP_REMOVED lines=19> */
[----:B------:R-:W-:Y:S02]  /*95e0*/  WARPGROUP.DEPBAR.LE gsb0, 0x0 ;  /* 0x00008000000079c5 */ /* 0x000fe40000010000 */
        /* <DEDUP_REMOVED lines=63> */
[----:B------:R-:W-:Y:S01]  /*99e0*/  ISETP.GT.AND P5, PT, R6, 0x11, PT ;  /* 0x000000110600780c */ /* 0x000fe20003fa4270 */
[----:B------:R-:W-:Y:S01]  /*99f0*/  FMUL.FTZ R67, R67, UR4 ;  /* 0x0000000443437c20 */ /* 0x000fe20008410000 */
[----:B------:R-:W-:Y:S01]  /*9a00*/  FMUL.FTZ R70, R70, UR4 ;  /* 0x0000000446467c20 */ /* 0x000fe20008410000 */
[----:B------:R-:W-:Y:S01]  /*9a10*/  FMUL.FTZ R71, R71, UR4 ;  /* 0x0000000447477c20 */ /* 0x000fe20008410000 */
[----:B------:R-:W-:Y:S01]  /*9a20*/  ULDC UR4, c[0x0][0xa80] ;  /* 0x0002a00000047ab9 */ /* 0x000fe20000000800 */
[----:B------:R-:W5:Y:S01]  /*9a30*/  MUFU.TANH R33, R33 ;  /* 0x0000002100217308 */ /* 0x000f620000002400 */
[----:B---3--:R-:W-:-:S04]  /*9a40*/  FSEL R165, R32, -INF , P4 ;  /* 0xff80000020a57808 */ /* 0x008fc80002000000 */
[----:B------:R-:W-:Y:S02]  /*9a50*/  FMNMX.FTZ R7, R165, R14, !PT ;  /* 0x0000000ea5077209 */ /* 0x000fe40007810000 */
[----:B------:R-:W-:Y:S01]  /*9a60*/  FMNMX.FTZ R14, R5, R25, !PT ;  /* 0x00000019050e7209 */ /* 0x000fe20007810000 */
[----:B------:R-:W3:Y:S01]  /*9a70*/  MUFU.TANH R31, R31 ;  /* 0x0000001f001f7308 */ /* 0x000ee20000002400 */
[----:B----4-:R-:W-:Y:S02]  /*9a80*/  FSEL R29, R30, -INF , P2 ;  /* 0xff8000001e1d7808 */ /* 0x010fe40001000000 */
[----:B------:R-:W-:Y:S02]  /*9a90*/  ISETP.GT.AND P2, PT, R6, 0x18, PT ;  /* 0x000000180600780c */ /* 0x000fe40003f44270 */
[----:B------:R-:W-:-:S03]  /*9aa0*/  FMNMX.FTZ R14, R29, R14, !PT ;  /* 0x0000000e1d0e7209 */ /* 0x000fc60007810000 */
[----:B------:R-:W4:Y:S01]  /*9ab0*/  MUFU.TANH R36, R36 ;  /* 0x0000002400247308 */ /* 0x000f220000002400 */
[----:B-----5:R-:W-:-:S04]  /*9ac0*/  FSEL R162, R33, -INF , P5 ;  /* 0xff80000021a27808 */ /* 0x020fc80002800000 */
[----:B------:R-:W-:-:S03]  /*9ad0*/  FMNMX.FTZ R28, R162, R7, !PT ;  /* 0x00000007a21c7209 */ /* 0x000fc60007810000 */
[----:B------:R-:W5:Y:S01]  /*9ae0*/  MUFU.TANH R34, R34 ;  /* 0x0000002200227308 */ /* 0x000f620000002400 */
[----:B---3--:R-:W-:Y:S02]  /*9af0*/  FSEL R27, R31, -INF , P3 ;  /* 0xff8000001f1b7808 */ /* 0x008fe40001800000 */
[----:B------:R-:W-:Y:S02]  /*9b00*/  ISETP.GT.AND P3, PT, R6, 0x19, PT ;  /* 0x000000190600780c */ /* 0x000fe40003f64270 */
[----:B------:R-:W-:-:S03]  /*9b10*/  FMNMX.FTZ R14, R27, R14, !PT ;  /* 0x0000000e1b0e7209 */ /* 0x000fc60007810000 */
[----:B------:R-:W3:Y:S01]  /*9b20*/  MUFU.TANH R37, R37 ;  /* 0x0000002500257308 */ /* 0x000ee20000002400 */
[----:B----4-:R-:W-:-:S04]  /*9b30*/  FSEL R157, R36, -INF , P2 ;  /* 0xff800000249d7808 */ /* 0x010fc80001000000 */
[----:B------:R-:W-:-:S03]  /*9b40*/  FMNMX.FTZ R7, R157, R28, !PT ;  /* 0x0000001c9d077209 */ /* 0x000fc60007810000 */
[----:B------:R-:W4:Y:S01]  /*9b50*/  MUFU.TANH R35, R35 ;  /* 0x0000002300237308 */ /* 0x000f220000002400 */
[----:B-----5:R-:W-:Y:S02]  /*9b60*/  FSEL R161, R34, -INF , P4 ;  /* 0xff80000022a17808 */ /* 0x020fe40002000000 */
[----:B------:R-:W-:Y:S02]  /*9b70*/  ISETP.GT.AND P4, PT, R6, 0x20, PT ;  /* 0x000000200600780c */ /* 0x000fe40003f84270 */
[----:B------:R-:W-:-:S03]  /*9b80*/  FMNMX.FTZ R14, R161, R14, !PT ;  /* 0x0000000ea10e7209 */ /* 0x000fc60007810000 */
[----:B------:R-:W5:Y:S01]  /*9b90*/  MUFU.TANH R40, R40 ;  /* 0x0000002800287308 */ /* 0x000f620000002400 */
[----:B---3--:R-:W-:-:S04]  /*9ba0*/  FSEL R164, R37, -INF , P3 ;  /* 0xff80000025a47808 */ /* 0x008fc80001800000 */
[----:B------:R-:W-:-:S03]  /*9bb0*/  FMNMX.FTZ R7, R164, R7, !PT ;  /* 0x00000007a4077209 */ /* 0x000fc60007810000 */
        /* <DEDUP_REMOVED lines=14> */
[----:B------:R0:W4:Y:S01]  /*9ca0*/  MUFU.TANH R21, R42 ;  /* 0x0000002a00157308 */ /* 0x0001220000002400 */
[----:B-----5:R-:W-:Y:S02]  /*9cb0*/  FSEL R177, R39, -INF , P3 ;  /* 0xff80000027b17808 */ /* 0x020fe40001800000 */
[----:B------:R-:W-:Y:S02]  /*9cc0*/  ISETP.GT.AND P3, PT, R6, 0x29, PT ;  /* 0x000000290600780c */ /* 0x000fe40003f64270 */
[----:B------:R-:W-:-:S03]  /*9cd0*/  FMNMX.FTZ R14, R177, R14, !PT ;  /* 0x0000000eb10e7209 */ /* 0x000fc60007810000 */
[----:B------:R-:W5:Y:S01]  /*9ce0*/  MUFU.TANH R45, R45 ;  /* 0x0000002d002d7308 */ /* 0x000f620000002400 */
[----:B---3--:R-:W-:Y:S02]  /*9cf0*/  FSEL R156, R44, -INF , P2 ;  /* 0xff8000002c9c7808 */ /* 0x008fe40001000000 */
[----:B0-----:R-:W-:Y:S02]  /*9d00*/  SHF.R.U32.HI R42, RZ, 0x7, R72 ;  /* 0x00000007ff2a7819 */ /* 0x001fe40000011648 */
[----:B------:R-:W-:Y:S02]  /*9d10*/  FMNMX.FTZ R7, R156, R7, !PT ;  /* 0x000000079c077209 */ /* 0x000fe40007810000 */
[----:B------:R-:W-:Y:S01]  /*9d20*/  IADD3 R168, -R42, 0xb, RZ ;  /* 0x0000000b2aa87810 */ /* 0x000fe20007ffe1ff */
[----:B------:R-:W0:Y:S01]  /*9d30*/  MUFU.TANH R43, R43 ;  /* 0x0000002b002b7308 */ /* 0x000e220000002400 */
[----:B----4-:R-:W-:Y:S02]  /*9d40*/  FSEL R21, R21, -INF , P4 ;  /* 0xff80000015157808 */ /* 0x010fe40002000000 */
[----:B------:R-:W-:-:S02]  /*9d50*/  ISETP.GT.AND P4, PT, R6, 0x30, PT ;  /* 0x000000300600780c */ /* 0x000fc40003f84270 */
[----:B------:R-:W-:-:S03]  /*9d60*/  FMNMX.FTZ R14, R21, R14, !PT ;  /* 0x0000000e150e7209 */ /* 0x000fc60007810000 */
[----:B------:R-:W3:Y:S01]  /*9d70*/  MUFU.TANH R48, R48 ;  /* 0x0000003000307308 */ /* 0x000ee20000002400 */
[----:B-----5:R-:W-:-:S04]  /*9d80*/  FSEL R170, R45, -INF , P3 ;  /* 0xff8000002daa7808 */ /* 0x020fc80001800000 */
[----:B------:R-:W-:-:S03]  /*9d90*/  FMNMX.FTZ R28, R170, R7, !PT ;  /* 0x00000007aa1c7209 */ /* 0x000fc60007810000 */
[----:B------:R-:W4:Y:S01]  /*9da0*/  MUFU.TANH R46, R46 ;  /* 0x0000002e002e7308 */ /* 0x000f220000002400 */
[----:B0-----:R-:W-:Y:S02]  /*9db0*/  FSEL R169, R43, -INF , P5 ;  /* 0xff8000002ba97808 */ /* 0x001fe40002800000 */
[----:B------:R-:W-:Y:S02]  /*9dc0*/  ISETP.GT.AND P5, PT, R6, 0x31, PT ;  /* 0x000000310600780c */ /* 0x000fe40003fa4270 */
[----:B------:R-:W-:-:S03]  /*9dd0*/  FMNMX.FTZ R7, R169, R14, !PT ;  /* 0x0000000ea9077209 */ /* 0x000fc60007810000 */
[----:B-1----:R-:W0:Y:S01]  /*9de0*/  MUFU.TANH R9, R49 ;  /* 0x0000003100097308 */ /* 0x002e220000002400 */
[----:B---3--:R-:W-:-:S04]  /*9df0*/  FSEL R3, R48, -INF , P4 ;  /* 0xff80000030037808 */ /* 0x008fc80002000000 */
[----:B------:R-:W-:-:S03]  /*9e00*/  FMNMX.FTZ R28, R3, R28, !PT ;  /* 0x0000001c031c7209 */ /* 0x000fc60007810000 */
[----:B------:R-:W1:Y:S01]  /*9e10*/  MUFU.TANH R47, R47 ;  /* 0x0000002f002f7308 */ /* 0x000e620000002400 */
[----:B----4-:R-:W-:Y:S02]  /*9e20*/  FSEL R166, R46, -INF , P2 ;  /* 0xff8000002ea67808 */ /* 0x010fe40001000000 */
[----:B------:R-:W-:Y:S02]  /*9e30*/  ISETP.GT.AND P2, PT, R6, 0x38, PT ;  /* 0x000000380600780c */ /* 0x000fe40003f44270 */
[----:B------:R-:W-:-:S03]  /*9e40*/  FMNMX.FTZ R14, R166, R7, !PT ;  /* 0x00000007a60e7209 */ /* 0x000fc60007810000 */
[----:B------:R-:W3:Y:S01]  /*9e50*/  MUFU.TANH R11, R52 ;  /* 0x00000034000b7308 */ /* 0x000ee20000002400 */
[----:B0-----:R-:W-:-:S04]  /*9e60*/  FSEL R9, R9, -INF , P5 ;  /* 0xff80000009097808 */ /* 0x001fc80002800000 */
[----:B------:R-:W-:-:S03]  /*9e70*/  FMNMX.FTZ R28, R9, R28, !PT ;  /* 0x0000001c091c7209 */ /* 0x000fc60007810000 */
[----:B------:R-:W0:Y:S01]  /*9e80*/  MUFU.TANH R50, R50 ;  /* 0x0000003200327308 */ /* 0x000e220000002400 */
[----:B-1----:R-:W-:Y:S02]  /*9e90*/  FSEL R171, R47, -INF , P3 ;  /* 0xff8000002fab7808 */ /* 0x002fe40001800000 */
[----:B------:R-:W-:Y:S02]  /*9ea0*/  ISETP.GT.AND P3, PT, R6, 0x39, PT ;  /* 0x000000390600780c */ /* 0x000fe40003f64270 */
[----:B------:R-:W-:-:S03]  /*9eb0*/  FMNMX.FTZ R7, R171, R14, !PT ;  /* 0x0000000eab077209 */ /* 0x000fc60007810000 */
[----:B------:R-:W1:Y:S01]  /*9ec0*/  MUFU.TANH R12, R53 ;  /* 0x00000035000c7308 */ /* 0x000e620000002400 */
[----:B---3--:R-:W-:-:S04]  /*9ed0*/  FSEL R11, R11, -INF , P2 ;  /* 0xff8000000b0b7808 */ /* 0x008fc80001000000 */
[----:B------:R-:W-:-:S03]  /*9ee0*/  FMNMX.FTZ R15, R11, R28, !PT ;  /* 0x0000001c0b0f7209 */ /* 0x000fc60007810000 */
[----:B------:R-:W3:Y:S01]  /*9ef0*/  MUFU.TANH R8, R51 ;  /* 0x0000003300087308 */ /* 0x000ee20000002400 */
[----:B0-----:R-:W-:Y:S02]  /*9f00*/  FSEL R176, R50, -INF , P4 ;  /* 0xff80000032b07808 */ /* 0x001fe40002000000 */
[----:B------:R-:W-:Y:S02]  /*9f10*/  ISETP.GT.AND P4, PT, R6, 0x40, PT ;  /* 0x000000400600780c */ /* 0x000fe40003f84270 */
[----:B------:R-:W-:-:S03]  /*9f20*/  FMNMX.FTZ R7, R176, R7, !PT ;  /* 0x00000007b0077209 */ /* 0x000fc60007810000 */
[----:B------:R-:W0:Y:S01]  /*9f30*/  MUFU.TANH R56, R56 ;  /* 0x0000003800387308 */ /* 0x000e220000002400 */
[----:B-1----:R-:W-:-:S04]  /*9f40*/  FSEL R12, R12, -INF , P3 ;  /* 0xff8000000c0c7808 */ /* 0x002fc80001800000 */
[----:B------:R-:W-:-:S03]  /*9f50*/  FMNMX.FTZ R15, R12, R15, !PT ;  /* 0x0000000f0c0f7209 */ /* 0x000fc60007810000 */
[----:B------:R-:W1:Y:S01]  /*9f60*/  MUFU.TANH R10, R54 ;  /* 0x00000036000a7308 */ /* 0x000e620000002400 */
[----:B---3--:R-:W-:Y:S02]  /*9f70*/  FSEL R8, R8, -INF , P5 ;  /* 0xff80000008087808 */ /* 0x008fe40002800000 */
[----:B------:R-:W-:Y:S02]  /*9f80*/  ISETP.GT.AND P5, PT, R6, 0x41, PT ;  /* 0x000000410600780c */ /* 0x000fe40003fa4270 */
[----:B------:R-:W-:-:S03]  /*9f90*/  FMNMX.FTZ R7, R8, R7, !PT ;  /* 0x0000000708077209 */ /* 0x000fc60007810000 */
        /* <DEDUP_REMOVED lines=29> */
[----:B------:R-:W-:Y:S02]  /*a170*/  ISETP.GT.AND P3, PT, R6, 0x59, PT ;  /* 0x000000590600780c */ /* 0x000fe40003f64270 */
[----:B------:R-:W-:-:S03]  /*a180*/  FMNMX.FTZ R6, R10, R7, !PT ;  /* 0x000000070a067209 */ /* 0x000fc60007810000 */
[----:B------:R-:W0:Y:S01]  /*a190*/  MUFU.TANH R68, R68 ;  /* 0x0000004400447308 */ /* 0x000e220000002400 */
[----:B-1----:R-:W-:Y:S02]  /*a1a0*/  FSEL R190, R64, -INF , P4 ;  /* 0xff80000040be7808 */ /* 0x002fe40002000000 */
[----:B------:R-:W-:Y:S02]  /*a1b0*/  FMNMX.FTZ R7, R13, R6, !PT ;  /* 0x000000060d077209 */ /* 0x000fe40007810000 */
[----:B------:R-:W-:Y:S02]  /*a1c0*/  FMNMX.FTZ R28, R190, R15, !PT ;  /* 0x0000000fbe1c7209 */ /* 0x000fe40007810000 */
[----:B------:R-:W-:Y:S01]  /*a1d0*/  FMNMX.FTZ R6, R192, R7, !PT ;  /* 0x00000007c0067209 */ /* 0x000fe20007810000 */
[----:B------:R-:W1:Y:S01]  /*a1e0*/  MUFU.TANH R66, R66 ;  /* 0x0000004200427308 */ /* 0x000e620000002400 */
[----:B---3--:R-:W-:Y:S02]  /*a1f0*/  FSEL R187, R65, -INF , P5 ;  /* 0xff80000041bb7808 */ /* 0x008fe40002800000 */
[----:B------:R-:W-:-:S02]  /*a200*/  FMNMX.FTZ R6, R189, R6, !PT ;  /* 0x00000006bd067209 */ /* 0x000fc40007810000 */
[----:B------:R-:W-:-:S03]  /*a210*/  FMNMX.FTZ R7, R187, R28, !PT ;  /* 0x0000001cbb077209 */ /* 0x000fc60007810000 */
[----:B------:R-:W3:Y:S01]  /*a220*/  MUFU.TANH R14, R69 ;  /* 0x00000045000e7308 */ /* 0x000ee20000002400 */
[----:B0-----:R-:W-:-:S04]  /*a230*/  FSEL R182, R68, -INF , P2 ;  /* 0xff80000044b67808 */ /* 0x001fc80001000000 */
[----:B------:R-:W-:Y:S02]  /*a240*/  FMNMX.FTZ R15, R182, R7, !PT ;  /* 0x00000007b60f7209 */ /* 0x000fe40007810000 */
[----:B------:R-:W-:Y:S01]  /*a250*/  FMNMX.FTZ R7, R191, R6, !PT ;  /* 0x00000006bf077209 */ /* 0x000fe20007810000 */
[----:B------:R-:W0:Y:S01]  /*a260*/  MUFU.TANH R67, R67 ;  /* 0x0000004300437308 */ /* 0x000e220000002400 */
[----:B-1----:R-:W-:Y:S02]  /*a270*/  FSEL R181, R66, -INF , P4 ;  /* 0xff80000042b57808 */ /* 0x002fe40002000000 */
[----:B------:R-:W-:-:S04]  /*a280*/  FMNMX.FTZ R6, R188, R7, !PT ;  /* 0x00000007bc067209 */ /* 0x000fc80007810000 */
[----:B------:R-:W-:Y:S01]  /*a290*/  FMNMX.FTZ R7, R181, R6, !PT ;  /* 0x00000006b5077209 */ /* 0x000fe20007810000 */
[----:B------:R-:W1:Y:S01]  /*a2a0*/  MUFU.TANH R70, R70 ;  /* 0x0000004600467308 */ /* 0x000e620000002400 */
[----:B---3--:R-:W-:-:S04]  /*a2b0*/  FSEL R14, R14, -INF , P3 ;  /* 0xff8000000e0e7808 */ /* 0x008fc80001800000 */
[----:B------:R-:W-:-:S03]  /*a2c0*/  FMNMX.FTZ R15, R14, R15, !PT ;  /* 0x0000000f0e0f7209 */ /* 0x000fc60007810000 */
[----:B------:R-:W3:Y:S01]  /*a2d0*/  MUFU.TANH R71, R71 ;  /* 0x0000004700477308 */ /* 0x000ee20000002400 */
[----:B0-----:R-:W-:Y:S01]  /*a2e0*/  FSEL R180, R67, -INF , P5 ;  /* 0xff80000043b47808 */ /* 0x001fe20002800000 */
[----:B------:R-:W0:Y:S03]  /*a2f0*/  SHFL.BFLY PT, R30, R15, 0x2, 0x1f ;  /* 0x0c401f000f1e7f89 */ /* 0x000e2600000e0000 */
[----:B------:R-:W-:Y:S02]  /*a300*/  FMNMX.FTZ R6, R180, R7, !PT ;  /* 0x00000007b4067209 */ /* 0x000fe40007810000 */
[----:B-1----:R-:W-:-:S04]  /*a310*/  FSEL R179, R70, -INF , P2 ;  /* 0xff80000046b37808 */ /* 0x002fc80001000000 */
[----:B------:R-:W-:Y:S01]  /*a320*/  FMNMX.FTZ R7, R179, R6, !PT ;  /* 0x00000006b3077209 */ /* 0x000fe20007810000 */
[----:B------:R-:W-:Y:S01]  /*a330*/  IMAD.U32 R6, RZ, RZ, UR4 ;  /* 0x00000004ff067e24 */ /* 0x000fe2000f8e00ff */
[----:B---3--:R-:W-:-:S04]  /*a340*/  FSEL R178, R71, -INF , P3 ;  /* 0xff80000047b27808 */ /* 0x008fc80001800000 */
[----:B------:R-:W-:-:S05]  /*a350*/  FMNMX.FTZ R28, R178, R7, !PT ;  /* 0x00000007b21c7209 */ /* 0x000fca0007810000 */
[----:B------:R-:W1:Y:S01]  /*a360*/  SHFL.BFLY PT, R31, R28, 0x2, 0x1f ;  /* 0x0c401f001c1f7f89 */ /* 0x000e6200000e0000 */
[----:B0-----:R-:W-:-:S05]  /*a370*/  FMNMX.FTZ R30, R15, R30, !PT ;  /* 0x0000001e0f1e7209 */ /* 0x001fca0007810000 */
[----:B------:R-:W0:Y:S01]  /*a380*/  SHFL.BFLY PT, R7, R30, 0x1, 0x1f ;  /* 0x0c201f001e077f89 */ /* 0x000e2200000e0000 */
[----:B-1----:R-:W-:-:S05]  /*a390*/  FMNMX.FTZ R31, R28, R31, !PT ;  /* 0x0000001f1c1f7209 */ /* 0x002fca0007810000 */
[----:B------:R-:W1:Y:S01]  /*a3a0*/  SHFL.BFLY PT, R32, R31, 0x1, 0x1f ;  /* 0x0c201f001f207f89 */ /* 0x000e6200000e0000 */
[----:B0-----:R-:W-:Y:S01]  /*a3b0*/  FMNMX.FTZ R7, R30, R7, !PT ;  /* 0x000000071e077209 */ /* 0x001fe20007810000 */
[----:B------:R0:W-:Y:S06]  /*a3c0*/  BAR.ARV R168, 0x100 ;  /* 0x000400a80000751d */ /* 0x0001ec0000002000 */
[C---:B------:R-:W-:Y:S01]  /*a3d0*/  FMUL.FTZ R15, R7.reuse, R6 ;  /* 0x00000006070f7220 */ /* 0x040fe20000410000 */
[----:B------:R-:W-:-:S04]  /*a3e0*/  FSETP.NEU.FTZ.AND P2, PT, R7, -INF , PT ;  /* 0xff8000000700780b */ /* 0x000fc80003f5d000 */
[----:B------:R-:W-:-:S05]  /*a3f0*/  FSEL R15, R15, RZ, P2 ;  /* 0x000000ff0f0f7208 */ /* 0x000fca0001000000 */
[-CC-:B------:R-:W-:Y:S01]  /*a400*/  FFMA.FTZ R28, R20, R6.reuse, -R15.reuse ;  /* 0x00000006141c7223 */ /* 0x180fe2000001080f */
[-CC-:B------:R-:W-:Y:S01]  /*a410*/  FFMA.FTZ R24, R24, R6.reuse, -R15.reuse ;  /* 0x0000000618187223 */ /* 0x180fe2000001080f */
[-CC-:B------:R-:W-:Y:S01]  /*a420*/  FFMA.FTZ R172, R26, R6.reuse, -R15.reuse ;  /* 0x000000061aac7223 */ /* 0x180fe2000001080f */
[--C-:B------:R-:W-:Y:S01]  /*a430*/  FFMA.FTZ R4, R4, R6, -R15.reuse ;  /* 0x0000000604047223 */ /* 0x100fe2000001080f */
[----:B-1----:R-:W-:Y:S01]  /*a440*/  FMNMX.FTZ R167, R31, R32, !PT ;  /* 0x000000201fa77209 */ /* 0x002fe20007810000 */
[----:B------:R1:W-:Y:S01]  /*a450*/  MUFU.EX2 R33, R24 ;  /* 0x0000001800217308 */ /* 0x0003e20000000800 */
[-CC-:B------:R-:W-:Y:S01]  /*a460*/  FFMA.FTZ R160, R160, R6.reuse, -R15.reuse ;  /* 0x00000006a0a07223 */ /* 0x180fe2000001080f */
[-CC-:B------:R-:W-:Y:S01]  /*a470*/  FFMA.FTZ R3, R3, R6.reuse, -R15.reuse ;  /* 0x0000000603037223 */ /* 0x180fe2000001080f */
[C---:B------:R-:W-:Y:S01]  /*a480*/  FSETP.NEU.FTZ.AND P2, PT, R167.reuse, -INF , PT ;  /* 0xff800000a700780b */ /* 0x040fe20003f5d000 */
[-C--:B------:R-:W-:Y:S01]  /*a490*/  FMUL.FTZ R20, R167, R6.reuse ;  /* 0x00000006a7147220 */ /* 0x080fe20000410000 */
[-CC-:B------:R-:W-:Y:S01]  /*a4a0*/  FFMA.FTZ R11, R11, R6.reuse, -R15.reuse ;  /* 0x000000060b0b7223 */ /* 0x180fe2000001080f */
[-CC-:B------:R-:W-:Y:S01]  /*a4b0*/  FFMA.FTZ R12, R12, R6.reuse, -R15.reuse ;  /* 0x000000060c0c7223 */ /* 0x180fe2000001080f */
[----:B------:R-:W-:Y:S01]  /*a4c0*/  FFMA.FTZ R190, R190, R6, -R15 ;  /* 0x00000006bebe7223 */ /* 0x000fe2000001080f */
[----:B------:R3:W-:Y:S01]  /*a4d0*/  MUFU.EX2 R152, R4 ;  /* 0x0000000400987308 */ /* 0x0007e20000000800 */
[----:B------:R-:W-:Y:S01]  /*a4e0*/  FSEL R20, R20, RZ, P2 ;  /* 0x000000ff14147208 */ /* 0x000fe20001000000 */
[----:B-1----:R-:W-:-:S02]  /*a4f0*/  @!P1 VIADD R24, R0, 0x32440 ;  /* 0x0003244000189836 */ /* 0x002fc40000000000 */
[-CC-:B------:R-:W-:Y:S01]  /*a500*/  FFMA.FTZ R187, R187, R6.reuse, -R15.reuse ;  /* 0x00000006bbbb7223 */ /* 0x180fe2000001080f */
[-CC-:B------:R-:W-:Y:S01]  /*a510*/  FFMA.FTZ R182, R182, R6.reuse, -R15.reuse ;  /* 0x00000006b6b67223 */ /* 0x180fe2000001080f */
[-C--:B------:R-:W-:Y:S01]  /*a520*/  FFMA.FTZ R14, R14, R6.reuse, -R15 ;  /* 0x000000060e0e7223 */ /* 0x080fe2000001080f */
[-CC-:B------:R-:W-:Y:S01]  /*a530*/  FFMA.FTZ R26, R5, R6.reuse, -R20.reuse ;  /* 0x00000006051a7223 */ /* 0x180fe20000010814 */
[----:B------:R-:W-:Y:S02]  /*a540*/  IMAD.MOV.U32 R5, RZ, RZ, 0x40000040 ;  /* 0x40000040ff057424 */ /* 0x000fe400078e00ff */
[-CC-:B------:R-:W-:Y:S01]  /*a550*/  FFMA.FTZ R173, R29, R6.reuse, -R20.reuse ;  /* 0x000000061dad7223 */ /* 0x180fe20000010814 */
[-CC-:B------:R-:W-:Y:S01]  /*a560*/  FFMA.FTZ R174, R27, R6.reuse, -R20.reuse ;  /* 0x000000061bae7223 */ /* 0x180fe20000010814 */
[----:B------:R-:W-:Y:S01]  /*a570*/  FFMA.FTZ R30, R25, R6, -R20 ;  /* 0x00000006191e7223 */ /* 0x000fe20000010814 */
[----:B------:R-:W1:Y:S01]  /*a580*/  MUFU.EX2 R31, R28 ;  /* 0x0000001c001f7308 */ /* 0x000e620000000800 */
[----:B------:R-:W-:Y:S01]  /*a590*/  R2UR UR7, R5 ;  /* 0x00000000050772ca */ /* 0x000fe200000e0000 */
[----:B---3--:R-:W-:Y:S01]  /*a5a0*/  IMAD R4, R200, 0xc00, R216 ;  /* 0x00000c00c8047824 */ /* 0x008fe200078e02d8 */
[----:B------:R-:W-:Y:S01]  /*a5b0*/  @!P1 PRMT R5, RZ, 0x654, R24 ;  /* 0x00000654ff059816 */ /* 0x000fe20000000018 */
[----:B------:R-:W-:-:S02]  /*a5c0*/  IMAD.MOV.U32 R25, RZ, RZ, 0x40000040 ;  /* 0x40000040ff197424 */ /* 0x000fc400078e00ff */
[-CC-:B------:R-:W-:Y:S01]  /*a5d0*/  FFMA.FTZ R163, R163, R6.reuse, -R20.reuse ;  /* 0x00000006a3a37223 */ /* 0x180fe20000010814 */
[C---:B------:R-:W-:Y:S01]  /*a5e0*/  VIADD R24, R4.reuse, 0x80 ;  /* 0x0000008004187836 */ /* 0x040fe20000000000 */
[----:B------:R3:W-:Y:S01]  /*a5f0*/  @!P1 SYNCS.ARRIVE.TRANS64.RED.A1T0 RZ, [R5+URZ], RZ ;  /* 0x000000ff05ff99a7 */ /* 0x0007e2000810043f */
[----:B------:R2:W-:Y:S01]  /*a600*/  BAR.SYNC.DEFER_BLOCKING R175, 0x100 ;  /* 0x000400af0000751d */ /* 0x0005e20000010000 */
[----:B------:R-:W-:Y:S01]  /*a610*/  R2UR UR6, R4 ;  /* 0x00000000040672ca */ /* 0x000fe200000e0000 */
[-CC-:B------:R-:W-:Y:S01]  /*a620*/  FFMA.FTZ R169, R169, R6.reuse, -R20.reuse ;  /* 0x00000006a9a97223 */ /* 0x180fe20000010814 */
[----:B------:R-:W-:Y:S01]  /*a630*/  R2UR UR10, R24 ;  /* 0x00000000180a72ca */ /* 0x000fe200000e0000 */
[-CC-:B------:R-:W-:Y:S01]  /*a640*/  FFMA.FTZ R166, R166, R6.reuse, -R20.reuse ;  /* 0x00000006a6a67223 */ /* 0x180fe20000010814 */
[----:B------:R-:W-:Y:S01]  /*a650*/  R2UR UR11, R25 ;  /* 0x00000000190b72ca */ /* 0x000fe200000e0000 */
[----:B------:R-:W-:Y:S01]  /*a660*/  MUFU.EX2 R26, R26 ;  /* 0x0000001a001a7308 */ /* 0x000fe20000000800 */
[-C--:B---3--:R-:W-:Y:S01]  /*a670*/  FFMA.FTZ R5, R177, R6.reuse, -R20 ;  /* 0x00000006b1057223 */ /* 0x088fe20000010814 */
[----:B--2---:R-:W-:Y:S01]  /*a680*/  FFMA.FTZ R175, R165, R6, -R15 ;  /* 0x00000006a5af7223 */ /* 0x004fe2000001080f */
[----:B-1----:R-:W-:Y:S01]  /*a690*/  FADD.FTZ R24, R152, R31 ;  /* 0x0000001f98187221 */ /* 0x002fe20000010000 */
[----:B------:R-:W-:Y:S01]  /*a6a0*/  F2FP.BF16.F32.PACK_AB R152, R31, R152 ;  /* 0x000000981f98723e */ /* 0x000fe200000010ff */
[-CC-:B------:R-:W-:Y:S01]  /*a6b0*/  FFMA.FTZ R165, R162, R6.reuse, -R15.reuse ;  /* 0x00000006a2a57223 */ /* 0x180fe2000001080f */
[-CC-:B------:R-:W-:Y:S01]  /*a6c0*/  FFMA.FTZ R162, R157, R6.reuse, -R15.reuse ;  /* 0x000000069da27223 */ /* 0x180fe2000001080f */
[----:B------:R-:W-:Y:S01]  /*a6d0*/  FADD.FTZ R193, R33, R24 ;  /* 0x0000001821c17221 */ /* 0x000fe20000010000 */
        /* <DEDUP_REMOVED lines=10> */
[-C--:B------:R-:W-:Y:S01]  /*a780*/  FFMA.FTZ R171, R9, R6.reuse, -R15 ;  /* 0x0000000609ab7223 */ /* 0x080fe2000001080f */
[-CC-:B------:R-:W-:Y:S01]  /*a790*/  FFMA.FTZ R176, R176, R6.reuse, -R20.reuse ;  /* 0x00000006b0b07223 */ /* 0x180fe20000010814 */
[-CC-:B------:R-:W-:Y:S01]  /*a7a0*/  FFMA.FTZ R177, R8, R6.reuse, -R20.reuse ;  /* 0x0000000608b17223 */ /* 0x180fe20000010814 */
[-CC-:B------:R-:W-:Y:S01]  /*a7b0*/  FFMA.FTZ R10, R10, R6.reuse, -R20.reuse ;  /* 0x000000060a0a7223 */ /* 0x180fe20000010814 */
[----:B------:R-:W-:Y:S01]  /*a7c0*/  FFMA.FTZ R13, R13, R6, -R20 ;  /* 0x000000060d0d7223 */ /* 0x000fe20000010814 */
[----:B------:R-:W-:Y:S01]  /*a7d0*/  VIADD R8, R4, 0x180 ;  /* 0x0000018004087836 */ /* 0x000fe20000000000 */
[----:B------:R-:W3:Y:S01]  /*a7e0*/  MUFU.EX2 R173, R173 ;  /* 0x000000ad00ad7308 */ /* 0x000ee20000000800 */
[----:B-1----:R-:W-:Y:S01]  /*a7f0*/  FADD.FTZ R194, R26, R153 ;  /* 0x000000991ac27221 */ /* 0x002fe20000010000 */
[----:B------:R-:W-:Y:S01]  /*a800*/  F2FP.BF16.F32.PACK_AB R153, R153, R26 ;  /* 0x0000001a9999723e */ /* 0x000fe200000010ff */
[----:B------:R-:W-:-:S02]  /*a810*/  IMAD.MOV.U32 R9, RZ, RZ, 0x40000040 ;  /* 0x40000040ff097424 */ /* 0x000fc400078e00ff */
[-CC-:B------:R-:W-:Y:S01]  /*a820*/  FFMA.FTZ R181, R181, R6.reuse, -R20.reuse ;  /* 0x00000006b5b57223 */ /* 0x180fe20000010814 */
[-CC-:B------:R-:W-:Y:S01]  /*a830*/  FFMA.FTZ R180, R180, R6.reuse, -R20.reuse ;  /* 0x00000006b4b47223 */ /* 0x180fe20000010814 */
[-C--:B------:R-:W-:Y:S01]  /*a840*/  FFMA.FTZ R179, R179, R6.reuse, -R20 ;  /* 0x00000006b3b37223 */ /* 0x080fe20000010814 */
[----:B------:R-:W-:Y:S01]  /*a850*/  ISETP.GE.AND P2, PT, R195, 0x61, PT ;  /* 0x00000061c300780c */ /* 0x000fe20003f46270 */
[----:B------:R-:W1:Y:S01]  /*a860*/  MUFU.EX2 R174, R174 ;  /* 0x000000ae00ae7308 */ /* 0x000e620000000800 */
[C---:B--2---:R-:W-:Y:S01]  /*a870*/  F2FP.BF16.F32.PACK_AB R154, R172.reuse, R33 ;  /* 0x00000021ac9a723e */ /* 0x044fe200000010ff */
[----:B------:R-:W-:Y:S01]  /*a880*/  FADD.FTZ R193, R172, R193 ;  /* 0x000000c1acc17221 */ /* 0x000fe20000010000 */
[----:B------:R-:W-:Y:S01]  /*a890*/  FFMA.FTZ R172, R184, R6, -R15 ;  /* 0x00000006b8ac7223 */ /* 0x000fe2000001080f */
[----:B------:R-:W-:-:S04]  /*a8a0*/  @!P1 VIADD R0, R0, 0x32460 ;  /* 0x0003246000009836 */ /* 0x000fc80000000000 */
[----:B------:R-:W2:Y:S01]  /*a8b0*/  MUFU.EX2 R175, R175 ;  /* 0x000000af00af7308 */ /* 0x000ea20000000800 */
[----:B---3--:R-:W-:Y:S01]  /*a8c0*/  FADD.FTZ R194, R173, R194 ;  /* 0x000000c2adc27221 */ /* 0x008fe20000010000 */
[----:B------:R-:W-:-:S06]  /*a8d0*/  @!P1 PRMT R0, RZ, 0x654, R0 ;  /* 0x00000654ff009816 */ /* 0x000fcc0000000000 */
[----:B------:R-:W3:Y:S01]  /*a8e0*/  MUFU.EX2 R165, R165 ;  /* 0x000000a500a57308 */ /* 0x000ee20000000800 */
[C---:B-1----:R-:W-:Y:S01]  /*a8f0*/  F2FP.BF16.F32.PACK_AB R155, R174.reuse, R173 ;  /* 0x000000adae9b723e */ /* 0x042fe200000010ff */
[----:B------:R-:W-:Y:S01]  /*a900*/  FADD.FTZ R194, R174, R194 ;  /* 0x000000c2aec27221 */ /* 0x000fe20000010000 */
[-C--:B------:R-:W-:Y:S01]  /*a910*/  FFMA.FTZ R173, R183, R6.reuse, -R15 ;  /* 0x00000006b7ad7223 */ /* 0x080fe2000001080f */
[-CC-:B------:R-:W-:Y:S01]  /*a920*/  FFMA.FTZ R174, R192, R6.reuse, -R20.reuse ;  /* 0x00000006c0ae7223 */ /* 0x180fe20000010814 */
[----:B------:R-:W-:Y:S01]  /*a930*/  WARPGROUP.ARRIVE ;  /* 0x00000000000079c5 */ /* 0x000fe20000000000 */
[----:B------:R-:W-:Y:S02]  /*a940*/  FFMA.FTZ R183, R191, R6, -R20 ;  /* 0x00000006bfb77223 */ /* 0x000fe40000010814 */
[----:B------:R-:W1:Y:S01]  /*a950*/  MUFU.EX2 R162, R162 ;  /* 0x000000a200a27308 */ /* 0x000e620000000800 */
[----:B--2---:R-:W-:Y:S02]  /*a960*/  FADD.FTZ R193, R175, R193 ;  /* 0x000000c1afc17221 */ /* 0x004fe40000010000 */
[----:B------:R-:W-:Y:S05]  /*a970*/  HGMMA.64x256x16.F32.BF16 R24, R152, gdesc[UR4].tnspB, RZ, !UPT, gsb0 ;  /* 0x43e0000498187df0 */ /* 0x000fea000c0018ff */
[----:B------:R-:W2:Y:S01]  /*a980*/  MUFU.EX2 R157, R157 ;  /* 0x0000009d009d7308 */ /* 0x000ea20000000800 */
[----:B---3--:R-:W-:-:S07]  /*a990*/  FADD.FTZ R193, R165, R193 ;  /* 0x000000c1a5c17221 */ /* 0x008fce0000010000 */
[----:B------:R-:W3:Y:S01]  /*a9a0*/  MUFU.EX2 R164, R164 ;  /* 0x000000a400a47308 */ /* 0x000ee20000000800 */
[----:B-1----:R-:W-:-:S07]  /*a9b0*/  FADD.FTZ R193, R162, R193 ;  /* 0x000000c1a2c17221 */ /* 0x002fce0000010000 */
[----:B------:R-:W1:Y:S01]  /*a9c0*/  MUFU.EX2 R163, R163 ;  /* 0x000000a300a37308 */ /* 0x000e620000000800 */
[----:B--2---:R-:W-:-:S07]  /*a9d0*/  FADD.FTZ R193, R157, R193 ;  /* 0x000000c19dc17221 */ /* 0x004fce0000010000 */
        /* <DEDUP_REMOVED lines=10> */
[----:B------:R-:W-:Y:S01]  /*aa80*/  MUFU.EX2 R156, R156 ;  /* 0x0000009c009c7308 */ /* 0x000fe20000000800 */
[----:B--2---:R-:W-:-:S07]  /*aa90*/  FADD.FTZ R193, R160, R193 ;  /* 0x000000c1a0c17221 */ /* 0x004fce0000010000 */
[----:B------:R-:W1:Y:S01]  /*aaa0*/  MUFU.EX2 R170, R170 ;  /* 0x000000aa00aa7308 */ /* 0x000e620000000800 */
[----:B---3--:R-:W-:-:S07]  /*aab0*/  FADD.FTZ R193, R158, R193 ;  /* 0x000000c19ec17221 */ /* 0x008fce0000010000 */
[----:B------:R-:W2:Y:S08]  /*aac0*/  MUFU.EX2 R169, R169 ;  /* 0x000000a900a97308 */ /* 0x000eb00000000800 */
[----:B------:R-:W-:Y:S01]  /*aad0*/  MUFU.EX2 R166, R166 ;  /* 0x000000a600a67308 */ /* 0x000fe20000000800 */
[----:B-1----:R-:W-:-:S07]  /*aae0*/  FADD.FTZ R194, R170, R194 ;  /* 0x000000c2aac27221 */ /* 0x002fce0000010000 */
[----:B------:R-:W1:Y:S01]  /*aaf0*/  MUFU.EX2 R21, R21 ;  /* 0x0000001500157308 */ /* 0x000e620000000800 */
[----:B--2---:R-:W-:-:S07]  /*ab00*/  FADD.FTZ R194, R169, R194 ;  /* 0x000000c2a9c27221 */ /* 0x004fce0000010000 */
[----:B------:R-:W2:Y:S08]  /*ab10*/  MUFU.EX2 R3, R3 ;  /* 0x0000000300037308 */ /* 0x000eb00000000800 */
[----:B------:R-:W-:Y:S08]  /*ab20*/  MUFU.EX2 R171, R171 ;  /* 0x000000ab00ab7308 */ /* 0x000ff00000000800 */
[----:B------:R-:W-:Y:S08]  /*ab30*/  MUFU.EX2 R11, R11 ;  /* 0x0000000b000b7308 */ /* 0x000ff00000000800 */
[----:B------:R-:W-:Y:S08]  /*ab40*/  MUFU.EX2 R12, R12 ;  /* 0x0000000c000c7308 */ /* 0x000ff00000000800 */
[----:B------:R-:W3:Y:S08]  /*ab50*/  MUFU.EX2 R176, R176 ;  /* 0x000000b000b07308 */ /* 0x000ef00000000800 */
[----:B------:R-:W4:Y:S08]  /*ab60*/  MUFU.EX2 R177, R177 ;  /* 0x000000b100b17308 */ /* 0x000f300000000800 */
[----:B------:R-:W5:Y:S08]  /*ab70*/  MUFU.EX2 R10, R10 ;  /* 0x0000000a000a7308 */ /* 0x000f700000000800 */
[----:B------:R-:W0:Y:S08]  /*ab80*/  MUFU.EX2 R13, R13 ;  /* 0x0000000d000d7308 */ /* 0x000e300000000800 */
        /* <DEDUP_REMOVED lines=12> */
[----:B------:R-:W-:Y:S01]  /*ac50*/  F2FP.BF16.F32.PACK_AB R152, R165, R175 ;  /* 0x000000afa598723e */ /* 0x000fe200000010ff */
[--C-:B------:R-:W-:Y:S01]  /*ac60*/  FFMA.FTZ R175, R189, R6, -R20.reuse ;  /* 0x00000006bdaf7223 */ /* 0x100fe20000010814 */
[----:B------:R-:W-:Y:S01]  /*ac70*/  F2FP.BF16.F32.PACK_AB R153, R163, R164 ;  /* 0x000000a4a399723e */ /* 0x000fe200000010ff */
[--C-:B------:R-:W-:Y:S01]  /*ac80*/  FFMA.FTZ R164, R188, R6, -R20.reuse ;  /* 0x00000006bca47223 */ /* 0x100fe20000010814 */
[----:B------:R-:W-:Y:S01]  /*ac90*/  F2FP.BF16.F32.PACK_AB R154, R157, R162 ;  /* 0x000000a29d9a723e */ /* 0x000fe200000010ff */
[----:B------:R-:W-:Y:S01]  /*aca0*/  FFMA.FTZ R20, R178, R6, -R20 ;  /* 0x00000006b2147223 */ /* 0x000fe20000010814 */
[----:B------:R-:W-:Y:S01]  /*acb0*/  F2FP.BF16.F32.PACK_AB R155, R5, R161 ;  /* 0x000000a1059b723e */ /* 0x000fe200000010ff */
[----:B------:R-:W-:Y:S01]  /*acc0*/  MUFU.EX2 R175, R175 ;  /* 0x000000af00af7308 */ /* 0x000fe20000000800 */
[----:B------:R-:W-:Y:S02]  /*acd0*/  IMAD.MOV.U32 R5, RZ, RZ, 0x40000040 ;  /* 0x40000040ff057424 */ /* 0x000fe400078e00ff */
[----:B------:R-:W-:-:S05]  /*ace0*/  WARPGROUP.ARRIVE ;  /* 0x00000000000079c5 */ /* 0x000fca0000000000 */
[----:B------:R-:W-:Y:S01]  /*acf0*/  MUFU.EX2 R164, R164 ;  /* 0x000000a400a47308 */ /* 0x000fe20000000800 */
[----:B------:R-:W-:Y:S07]  /*ad00*/  HGMMA.64x256x16.F32.BF16 R24, R152, gdesc[UR8].tnspB, R24, gsb0 ;  /* 0x43e0000898187df0 */ /* 0x000fee0008001818 */
[----:B------:R-:W-:Y:S01]  /*ad10*/  MUFU.EX2 R20, R20 ;  /* 0x0000001400147308 */ /* 0x000fe20000000800 */
[----:B------:R-:W-:Y:S02]  /*ad20*/  WARPGROUP.DEPBAR.LE gsb0, 0x0 ;  /* 0x00008000000079c5 */ /* 0x000fe40000010000 */
[----:B------:R-:W-:Y:S01]  /*ad30*/  VIADD R152, R4, 0x100 ;  /* 0x0000010004987836 */ /* 0x000fe20000000000 */
[----:B------:R-:W-:Y:S01]  /*ad40*/  F2FP.BF16.F32.PACK_AB R154, R156, R158 ;  /* 0x0000009e9c9a723e */ /* 0x000fe200000010ff */
[----:B------:R-:W-:Y:S01]  /*ad50*/  IMAD.MOV.U32 R153, RZ, RZ, 0x40000040 ;  /* 0x40000040ff997424 */ /* 0x000fe200078e00ff */
[----:B-1----:R-:W-:Y:S01]  /*ad60*/  F2FP.BF16.F32.PACK_AB R155, R21, R166 ;  /* 0x000000a6159b723e */ /* 0x002fe200000010ff */
[----:B------:R-:W-:Y:S01]  /*ad70*/  FADD.FTZ R166, R166, R194 ;  /* 0x000000c2a6a67221 */ /* 0x000fe20000010000 */
[----:B------:R-:W-:Y:S01]  /*ad80*/  R2UR UR6, R152 ;  /* 0x00000000980672ca */ /* 0x000fe200000e0000 */
[----:B------:R-:W-:Y:S01]  /*ad90*/  FADD.FTZ R156, R156, R193 ;  /* 0x000000c19c9c7221 */ /* 0x000fe20000010000 */
[----:B------:R-:W-:Y:S01]  /*ada0*/  R2UR UR7, R153 ;  /* 0x00000000990772ca */ /* 0x000fe200000e0000 */
[----:B------:R-:W-:Y:S01]  /*adb0*/  FADD.FTZ R166, R21, R166 ;  /* 0x000000a615a67221 */ /* 0x000fe20000010000 */
[----:B------:R-:W-:Y:S01]  /*adc0*/  F2FP.BF16.F32.PACK_AB R152, R160, R159 ;  /* 0x0000009fa098723e */ /* 0x000fe200000010ff */
[----:B--2---:R-:W-:Y:S01]  /*add0*/  FADD.FTZ R156, R3, R156 ;  /* 0x0000009c039c7221 */ /* 0x004fe20000010000 */
[----:B------:R-:W-:Y:S01]  /*ade0*/  F2FP.BF16.F32.PACK_AB R153, R169, R170 ;  /* 0x000000aaa999723e */ /* 0x000fe200000010ff */
[----:B---3--:R-:W-:-:S02]  /*adf0*/  FADD.FTZ R166, R176, R166 ;  /* 0x000000a6b0a67221 */ /* 0x008fc40000010000 */
[----:B------:R-:W-:Y:S01]  /*ae00*/  FADD.FTZ R156, R171, R156 ;  /* 0x0000009cab9c7221 */ /* 0x000fe20000010000 */
[----:B------:R-:W-:Y:S01]  /*ae10*/  WARPGROUP.ARRIVE ;  /* 0x00000000000079c5 */ /* 0x000fe20000000000 */
[----:B----4-:R-:W-:Y:S02]  /*ae20*/  FADD.FTZ R166, R177, R166 ;  /* 0x000000a6b1a67221 */ /* 0x010fe40000010000 */
[----:B------:R-:W-:Y:S02]  /*ae30*/  FADD.FTZ R156, R11, R156 ;  /* 0x0000009c0b9c7221 */ /* 0x000fe40000010000 */
[----:B-----5:R-:W-:Y:S01]  /*ae40*/  FADD.FTZ R166, R10, R166 ;  /* 0x000000a60aa67221 */ /* 0x020fe20000010000 */
[----:B------:R-:W-:Y:S01]  /*ae50*/  HGMMA.64x256x16.F32.BF16 R24, R152, gdesc[UR4].tnspB, R24, gsb0 ;  /* 0x43e0000498187df0 */ /* 0x000fe20008001818 */
[----:B------:R-:W-:Y:S01]  /*ae60*/  R2UR UR6, R8 ;  /* 0x00000000080672ca */ /* 0x000fe200000e0000 */
[----:B------:R-:W-:Y:S01]  /*ae70*/  VIADD R8, R4, 0x200 ;  /* 0x0000020004087836 */ /* 0x000fe20000000000 */
[----:B------:R-:W-:Y:S01]  /*ae80*/  R2UR UR7, R9 ;  /* 0x00000000090772ca */ /* 0x000fe200000e0000 */
[----:B------:R-:W-:-:S02]  /*ae90*/  IMAD.MOV.U32 R9, RZ, RZ, 0x40000040 ;  /* 0x40000040ff097424 */ /* 0x000fc400078e00ff */
[----:B------:R-:W-:Y:S01]  /*aea0*/  VIADD R4, R4, 0x280 ;  /* 0x0000028004047836 */ /* 0x000fe20000000000 */
[----:B------:R-:W-:Y:S02]  /*aeb0*/  WARPGROUP.DEPBAR.LE gsb0, 0x0 ;  /* 0x00008000000079c5 */ /* 0x000fe40000010000 */
[----:B------:R-:W-:Y:S01]  /*aec0*/  F2FP.BF16.F32.PACK_AB R152, R171, R3 ;  /* 0x00000003ab98723e */ /* 0x000fe200000010ff */
[C---:B------:R-:W-:Y:S01]  /*aed0*/  FADD.FTZ R3, R12.reuse, R156 ;  /* 0x0000009c0c037221 */ /* 0x040fe20000010000 */
[----:B------:R-:W-:Y:S02]  /*aee0*/  F2FP.BF16.F32.PACK_AB R153, R177, R176 ;  /* 0x000000b0b199723e */ /* 0x000fe400000010ff */
[----:B------:R-:W-:Y:S02]  /*aef0*/  F2FP.BF16.F32.PACK_AB R154, R12, R11 ;  /* 0x0000000b0c9a723e */ /* 0x000fe400000010ff */
[C---:B0-----:R-:W-:Y:S01]  /*af00*/  F2FP.BF16.F32.PACK_AB R155, R13.reuse, R10 ;  /* 0x0000000a0d9b723e */ /* 0x041fe200000010ff */
[----:B------:R-:W-:-:S03]  /*af10*/  FADD.FTZ R13, R13, R166 ;  /* 0x000000a60d0d7221 */ /* 0x000fc60000010000 */
[----:B------:R-:W-:-:S09]  /*af20*/  WARPGROUP.ARRIVE ;  /* 0x00000000000079c5 */ /* 0x000fd20000000000 */
[----:B------:R-:W-:Y:S01]  /*af30*/  HGMMA.64x256x16.F32.BF16 R24, R152, gdesc[UR4].tnspB, R24, gsb0 ;  /* 0x43e0000498187df0 */ /* 0x000fe20008001818 */
[----:B------:R-:W-:Y:S01]  /*af40*/  R2UR UR6, R8 ;  /* 0x00000000080672ca */ /* 0x000fe200000e0000 */
[-CC-:B------:R-:W-:Y:S01]  /*af50*/  FFMA.FTZ R8, R186, R6.reuse, -R15.reuse ;  /* 0x00000006ba087223 */ /* 0x180fe2000001080f */
[----:B------:R-:W-:Y:S01]  /*af60*/  R2UR UR7, R9 ;  /* 0x00000000090772ca */ /* 0x000fe200000e0000 */
[----:B------:R-:W-:-:S04]  /*af70*/  FFMA.FTZ R9, R185, R6, -R15 ;  /* 0x00000006b9097223 */ /* 0x000fc8000001080f */
[----:B------:R-:W-:Y:S08]  /*af80*/  MUFU.EX2 R8, R8 ;  /* 0x0000000800087308 */ /* 0x000ff00000000800 */
[----:B------:R-:W0:Y:S01]  /*af90*/  MUFU.EX2 R9, R9 ;  /* 0x0000000900097308 */ /* 0x000e220000000800 */
[----:B------:R-:W-:Y:S02]  /*afa0*/  WARPGROUP.DEPBAR.LE gsb0, 0x0 ;  /* 0x00008000000079c5 */ /* 0x000fe40000010000 */
[----:B0-----:R-:W-:Y:S01]  /*afb0*/  F2FP.BF16.F32.PACK_AB R152, R9, R8 ;  /* 0x000000080998723e */ /* 0x001fe200000010ff */
        /* <DEDUP_REMOVED lines=11> */
[----:B------:R-:W-:Y:S01]  /*b070*/  FADD.FTZ R164, R164, R183 ;  /* 0x000000b7a4a47221 */ /* 0x000fe20000010000 */
[----:B------:R-:W-:Y:S01]  /*b080*/  HGMMA.64x256x16.F32.BF16 R24, R152, gdesc[UR4].tnspB, R24, gsb0 ;  /* 0x43e0000498187df0 */ /* 0x000fe20008001818 */
[----:B------:R-:W-:Y:S02]  /*b090*/  R2UR UR6, R4 ;  /* 0x00000000040672ca */ /* 0x000fe400000e0000 */
[----:B------:R-:W-:Y:S01]  /*b0a0*/  R2UR UR7, R5 ;  /* 0x00000000050772ca */ /* 0x000fe200000e0000 */
        /* <DEDUP_REMOVED lines=13> */
[----:B------:R-:W-:-:S07]  /*b180*/  FADD.FTZ R10, R20, R179 ;  /* 0x000000b3140a7221 */ /* 0x000fce0000010000 */
[----:B------:R-:W-:Y:S03]  /*b190*/  HGMMA.64x256x16.F32.BF16 R24, R152, gdesc[UR4].tnspB, R24, gsb0 ;  /* 0x43e0000498187df0 */ /* 0x000fe60008001818 */
[----:B------:R-:W-:Y:S02]  /*b1a0*/  WARPGROUP.DEPBAR.LE gsb0, 0x0 ;  /* 0x00008000000079c5 */ /* 0x000fe40000010000 */
[----:B------:R0:W-:Y:S01]  /*b1b0*/  @!P1 SYNCS.ARRIVE.TRANS64.RED.A1T0 RZ, [R0+URZ], RZ ;  /* 0x000000ff00ff99a7 */ /* 0x0001e2000810043f */
[----:B------:R-:W-:Y:S05]  /*b1c0*/  @!P2 BRA `(.L_x_10650) ;  /* 0x0000002c0098a947 */ /* 0x000fea0003800000 */
[----:B0-----:R-:W-:Y:S02]  /*b1d0*/  VIADD R0, R196, 0xfffffffe ;  /* 0xfffffffec4007836 */ /* 0x001fe40000000000 */
[----:B------:R-:W-:Y:S02]  /*b1e0*/  IMAD.MOV.U32 R4, RZ, RZ, R167 ;  /* 0x000000ffff047224 */ /* 0x000fe400078e00a7 */
[----:B------:R-:W-:-:S07]  /*b1f0*/  IMAD.MOV.U32 R5, RZ, RZ, R7 ;  /* 0x000000ffff057224 */ /* 0x000fce00078e0007 */
.L_x_10660:
        /* <DEDUP_REMOVED lines=10> */
.L_x_10651:
[----:B------:R-:W-:Y:S01]  /*b2a0*/  IMAD R3, R200, 0x8, R18 ;  /* 0x00000008c8037824 */ /* 0x000fe200078e0212 */
[----:B------:R-:W-:-:S04]  /*b2b0*/  SHF.L.U32 R6, R204, 0x1f, RZ ;  /* 0x0000001fcc067819 */ /* 0x000fc800000006ff */
[----:B------:R0:W1:Y:S01]  /*b2c0*/  SYNCS.PHASECHK.TRANS64.TRYWAIT P3, [R3+URZ+0x32430], R6 ;  /* 0x03243006030075a7 */ /* 0x000062000806017f */
[----:B------:R-:W-:Y:S05]  /*b2d0*/  @!P0 BRA `(.L_x_10652) ;  /* 0x0000000000048947 */ /* 0x000fea0003800000 */
[----:B------:R-:W-:Y:S01]  /*b2e0*/  BPT.TRAP 0x1 ;  /* 0x000000040000795c */ /* 0x000fe20000300000 */
.L_x_10652:
[----:B------:R-:W-:Y:S02]  /*b2f0*/  IMAD R14, R200, 0x300, R217 ;  /* 0x00000300c80e7824 */ /* 0x000fe400078e02d9 */
[----:B------:R-:W-:Y:S01]  /*b300*/  IMAD.MOV.U32 R15, RZ, RZ, 0x40000040 ;  /* 0x40000040ff0f7424 */ /* 0x000fe200078e00ff */
[----:B-1----:R-:W-:Y:S06]  /*b310*/  @P3 BRA `(.L_x_10653) ;  /* 0x0000000000083947 */ /* 0x002fec0003800000 */
[----:B------:R-:W1:Y:S02]  /*b320*/  SYNCS.PHASECHK.TRANS64.TRYWAIT P3, [R3+URZ+0x32430], R6 ;  /* 0x03243006030075a7 */ /* 0x000e64000806017f */
[----:B-1----:R-:W-:Y:S05]  /*b330*/  @!P3 BRA `(.L_x_10654) ;  /* 0x000000ec00e8b947 */ /* 0x002fea0003800000 */
.L_x_10653:
[----:B------:R-:W2:Y:S04]  /*b340*/  LDL.64 R152, [R1+0x70] ;  /* 0x0000700001987983 */ /* 0x000ea80000100a00 */
[----:B------:R-:W3:Y:S04]  /*b350*/  LDL.64 R208, [R1+0x68] ;  /* 0x0000680001d07983 */ /* 0x000ee80000100a00 */
[----:B------:R-:W4:Y:S01]  /*b360*/  LDL.64 R206, [R1+0x60] ;  /* 0x0000600001ce7983 */ /* 0x000f220000100a00 */
[----:B------:R-:W-:Y:S05]  /*b370*/  WARPSYNC.ALL ;  /* 0x0000000000007948 */ /* 0x000fea0003800000 */
[----:B------:R-:W5:Y:S01]  /*b380*/  LDL.64 R20, [R1+0x58] ;  /* 0x0000580001147983 */ /* 0x000f620000100a00 */
[C---:B------:R-:W-:Y:S01]  /*b390*/  R2UR UR18, R14.reuse ;  /* 0x000000000e1272ca */ /* 0x040fe200000e0000 */
[----:B------:R-:W-:Y:S01]  /*b3a0*/  VIADD R12, R14, 0x2 ;  /* 0x000000020e0c7836 */ /* 0x000fe20000000000 */
[----:B------:R-:W-:Y:S01]  /*b3b0*/  R2UR UR19, R15 ;  /* 0x000000000f1372ca */ /* 0x000fe200000e0000 */
[----:B------:R-:W-:-:S02]  /*b3c0*/  IMAD.MOV.U32 R13, RZ, RZ, 0x40000040 ;  /* 0x40000040ff0d7424 */ /* 0x000fc400078e00ff */
[----:B------:R-:W-:Y:S01]  /*b3d0*/  VIADD R8, R14, 0x4 ;  /* 0x000000040e087836 */ /* 0x000fe20000000000 */
[----:B------:R-:W-:Y:S01]  /*b3e0*/  R2UR UR14, R12 ;  /* 0x000000000c0e72ca */ /* 0x000fe200000e0000 */
[----:B------:R-:W-:Y:S01]  /*b3f0*/  IMAD.MOV.U32 R9, RZ, RZ, 0x40000040 ;  /* 0x40000040ff097424 */ /* 0x000fe200078e00ff */
[----:B------:R-:W-:Y:S01]  /*b400*/  R2UR UR15, R13 ;  /* 0x000000000d0f72ca */ /* 0x000fe200000e0000 */
[----:B------:R-:W-:Y:S01]  /*b410*/  VIADD R14, R14, 0x6 ;  /* 0x000000060e0e7836 */ /* 0x000fe20000000000 */
[----:B------:R-:W-:Y:S01]  /*b420*/  R2UR UR10, R8 ;  /* 0x00000000080a72ca */ /* 0x000fe200000e0000 */
[----:B------:R-:W-:Y:S01]  /*b430*/  IMAD.MOV.U32 R15, RZ, RZ, 0x40000040 ;  /* 0x40000040ff0f7424 */ /* 0x000fe200078e00ff */
[----:B------:R-:W-:Y:S02]  /*b440*/  R2UR UR11, R9 ;  /* 0x00000000090b72ca */ /* 0x000fe400000e0000 */
[----:B------:R-:W-:Y:S02]  /*b450*/  R2UR UR6, R14 ;  /* 0x000000000e0672ca */ /* 0x000fe400000e0000 */
[----:B------:R-:W-:-:S02]  /*b460*/  R2UR UR7, R15 ;  /* 0x000000000f0772ca */ /* 0x000fc400000e0000 */
[----:B--2---:R-:W-:Y:S02]  /*b470*/  R2UR UR16, R152 ;  /* 0x00000000981072ca */ /* 0x004fe400000e0000 */
[----:B------:R-:W-:Y:S02]  /*b480*/  R2UR UR17, R153 ;  /* 0x00000000991172ca */ /* 0x000fe400000e0000 */
[----:B------:R-:W-:Y:S01]  /*b490*/  WARPGROUP.ARRIVE ;  /* 0x00000000000079c5 */ /* 0x000fe20000000000 */
[----:B---3--:R-:W-:Y:S02]  /*b4a0*/  R2UR UR12, R208 ;  /* 0x00000000d00c72ca */ /* 0x008fe400000e0000 */
[----:B------:R-:W-:Y:S02]  /*b4b0*/  R2UR UR13, R209 ;  /* 0x00000000d10d72ca */ /* 0x000fe400000e0000 */
[----:B----4-:R-:W-:Y:S02]  /*b4c0*/  R2UR UR8, R206 ;  /* 0x00000000ce0872ca */ /* 0x010fe400000e0000 */
[----:B------:R-:W-:-:S02]  /*b4d0*/  R2UR UR9, R207 ;  /* 0x00000000cf0972ca */ /* 0x000fc400000e0000 */
[----:B-----5:R-:W-:Y:S02]  /*b4e0*/  R2UR UR4, R20 ;  /* 0x00000000140472ca */ /* 0x020fe400000e0000 */
[----:B------:R-:W-:Y:S01]  /*b4f0*/  HGMMA.64x96x16.F32.BF16 R152, gdesc[UR16], RZ, !UPT, gsb0 ;  /* 0x01600000109879f0 */ /* 0x000fe2000c0018ff */
[----:B------:R-:W-:Y:S02]  /*b500*/  R2UR UR5, R21 ;  /* 0x00000000150572ca */ /* 0x000fe400000e0000 */
        /* <DEDUP_REMOVED lines=12> */
.L_x_10655:
[----:B------:R2:W3:Y:S01]  /*b5d0*/  SYNCS.PHASECHK.TRANS64.TRYWAIT P3, [R3+URZ+0x32450], R6 ;  /* 0x03245006030075a7 */ /* 0x0004e2000806017f */
[----:B------:R-:W-:Y:S05]  /*b5e0*/  @!P0 BRA `(.L_x_10656) ;  /* 0x0000000000048947 */ /* 0x000fea0003800000 */
[----:B------:R-:W-:Y:S01]  /*b5f0*/  BPT.TRAP 0x1 ;  /* 0x000000040000795c */ /* 0x000fe20000300000 */
.L_x_10656:
[----:B------:R-:W-:Y:S04]  /*b600*/  BSSY B0, `(.L_x_10657) ;  /* 0x0000004000007945 */ /* 0x000fe80003800000 */
[----:B---3--:R-:W-:Y:S05]  /*b610*/  @P3 BRA `(.L_x_10658) ;  /* 0x0000000000083947 */ /* 0x008fea0003800000 */
[----:B------:R-:W3:Y:S02]  /*b620*/  SYNCS.PHASECHK.TRANS64.TRYWAIT P3, [R3+URZ+0x32450], R6 ;  /* 0x03245006030075a7 */ /* 0x000ee4000806017f */
[----:B---3--:R-:W-:Y:S05]  /*b630*/  @!P3 BRA `(.L_x_10659) ;  /* 0x000000ec003cb947 */ /* 0x008fea0003800000 */
.L_x_10658:
[----:B------:R-:W-:Y:S05]  /*b640*/  BSYNC B0 ;  /* 0x0000000000007941 */ /* 0x000fea0003800000 */
.L_x_10657:
[----:B------:R-:W-:Y:S05]  /*b650*/  WARPSYNC.ALL ;  /* 0x0000000000007948 */ /* 0x000fea0003800000 */
[----:B------:R-:W4:Y:S04]  /*b660*/  LDL.64 R206, [R1+0x50] ;  /* 0x0000500001ce7983 */ /* 0x000f280000100a00 */
[----:B------:R-:W5:Y:S04]  /*b670*/  LDL.64 R12, [R1+0x48] ;  /* 0x00004800010c7983 */ /* 0x000f680000100a00 */
[----:B------:R-:W5:Y:S01]  /*b680*/  LDL.64 R20, [R1+0x40] ;  /* 0x0000400001147983 */ /* 0x000f620000100a00 */
[----:B0123--:R-:W-:-:S02]  /*b690*/  IMAD R6, R200, 0xc00, R218 ;  /* 0x00000c00c8067824 */ /* 0x00ffc400078e02da */
[----:B------:R-:W-:Y:S01]  /*b6a0*/  IMAD.MOV.U32 R7, RZ, RZ, 0x40000040 ;  /* 0x40000040ff077424 */ /* 0x000fe200078e00ff */
[----:B------:R-:W2:Y:S01]  /*b6b0*/  LDL.64 R14, [R1+0x38] ;  /* 0x00003800010e7983 */ /* 0x000ea20000100a00 */
[----:B------:R-:W-:Y:S01]  /*b6c0*/  WARPGROUP.ARRIVE ;  /* 0x00000000000079c5 */ /* 0x000fe20000000000 */
[C---:B------:R-:W-:Y:S01]  /*b6d0*/  R2UR UR6, R6.reuse ;  /* 0x00000000060672ca */ /* 0x040fe200000e0000 */
[----:B------:R-:W-:Y:S01]  /*b6e0*/  VIADD R8, R6, 0x2 ;  /* 0x0000000206087836 */ /* 0x000fe20000000000 */
[----:B------:R-:W-:Y:S01]  /*b6f0*/  R2UR UR7, R7 ;  /* 0x00000000070772ca */ /* 0x000fe200000e0000 */
[----:B------:R-:W-:Y:S01]  /*b700*/  IMAD.MOV.U32 R9, RZ, RZ, 0x40000040 ;  /* 0x40000040ff097424 */ /* 0x000fe200078e00ff */
[----:B------:R-:W3:Y:S04]  /*b710*/  LDL.64 R210, [R1+0x28] ;  /* 0x0000280001d27983 */ /* 0x000ee80000100a00 */
[----:B------:R-:W3:Y:S01]  /*b720*/  LDL.64 R208, [R1+0x20] ;  /* 0x0000200001d07983 */ /* 0x000ee20000100a00 */
[----:B----4-:R-:W-:-:S02]  /*b730*/  R2UR UR4, R206 ;  /* 0x00000000ce0472ca */ /* 0x010fc400000e0000 */
[----:B------:R-:W-:Y:S02]  /*b740*/  R2UR UR5, R207 ;  /* 0x00000000cf0572ca */ /* 0x000fe400000e0000 */
[----:B------:R-:W4:Y:S11]  /*b750*/  LDL.64 R206, [R1+0x18] ;  /* 0x0000180001ce7983 */ /* 0x000f360000100a00 */
[----:B------:R-:W-:Y:S01]  /*b760*/  HGMMA.64x96x16.F32.BF16 R152, gdesc[UR4], R152, gsb0 ;  /* 0x01600000049879f0 */ /* 0x000fe20008001898 */
[----:B-----5:R-:W-:-:S02]  /*b770*/  R2UR UR4, R12 ;  /* 0x000000000c0472ca */ /* 0x020fc400000e0000 */
[----:B------:R-:W-:Y:S02]  /*b780*/  R2UR UR5, R13 ;  /* 0x000000000d0572ca */ /* 0x000fe400000e0000 */
[----:B------:R-:W5:Y:S01]  /*b790*/  LDL.64 R12, [R1+0x30] ;  /* 0x00003000010c7983 */ /* 0x000f620000100a00 */
[----:B------:R-:W-:Y:S02]  /*b7a0*/  R2UR UR6, R8 ;  /* 0x00000000080672ca */ /* 0x000fe400000e0000 */
[----:B------:R-:W-:Y:S01]  /*b7b0*/  R2UR UR7, R9 ;  /* 0x00000000090772ca */ /* 0x000fe200000e0000 */
[----:B------:R-:W-:Y:S02]  /*b7c0*/  VIADD R8, R6, 0x4 ;  /* 0x0000000406087836 */ /* 0x000fe40000000000 */
[----:B------:R-:W-:Y:S01]  /*b7d0*/  IMAD.MOV.U32 R9, RZ, RZ, 0x40000040 ;  /* 0x40000040ff097424 */ /* 0x000fe200078e00ff */
[----:B------:R-:W-:Y:S02]  /*b7e0*/  WARPGROUP.DEPBAR.LE gsb0, 0x0 ;  /* 0x00008000000079c5 */ /* 0x000fe40000010000 */
[----:B------:R-:W-:-:S07]  /*b7f0*/  WARPGROUP.ARRIVE ;  /* 0x00000000000079c5 */ /* 0x000fce0000000000 */
[----:B------:R-:W-:Y:S01]  /*b800*/  HGMMA.64x96x16.F32.BF16 R152, gdesc[UR4], R152, gsb0 ;  /* 0x01600000049879f0 */ /* 0x000fe20008001898 */
[----:B------:R-:W-:Y:S02]  /*b810*/  R2UR UR6, R8 ;  /* 0x00000000080672ca */ /* 0x000fe400000e0000 */
[----:B------:R-:W-:Y:S02]  /*b820*/  R2UR UR7, R9 ;  /* 0x00000000090772ca */ /* 0x000fe400000e0000 */
[----:B------:R-:W-:Y:S02]  /*b830*/  R2UR UR4, R20 ;  /* 0x00000000140472ca */ /* 0x000fe400000e0000 */
[----:B------:R-:W-:Y:S01]  /*b840*/  R2UR UR5, R21 ;  /* 0x00000000150572ca */ /* 0x000fe200000e0000 */
[----:B------:R-:W-:Y:S01]  /*b850*/  VIADD R8, R6, 0x6 ;  /* 0x0000000606087836 */ /* 0x000fe20000000000 */
[----:B------:R-:W4:Y:S01]  /*b860*/  LDL.64 R20, [R1+0x10] ;  /* 0x0000100001147983 */ /* 0x000f220000100a00 */
[----:B------:R-:W-:Y:S01]  /*b870*/  IMAD.MOV.U32 R9, RZ, RZ, 0x40000040 ;  /* 0x40000040ff097424 */ /* 0x000fe200078e00ff */
[----:B------:R-:W-:-:S02]  /*b880*/  WARPGROUP.DEPBAR.LE gsb0, 0x0 ;  /* 0x00008000000079c5 */ /* 0x000fc40000010000 */
[----:B------:R-:W-:-:S07]  /*b890*/  WARPGROUP.ARRIVE ;  /* 0x00000000000079c5 */ /* 0x000fce0000000000 */
[----:B------:R-:W-:Y:S01]  /*b8a0*/  HGMMA.64x96x16.F32.BF16 R152, gdesc[UR4], R152, gsb0 ;  /* 0x01600000049879f0 */ /* 0x000fe20008001898 */
[----:B------:R-:W-:Y:S02]  /*b8b0*/  R2UR UR6, R8 ;  /* 0x00000000080672ca */ /* 0x000fe400000e0000 */
[----:B------:R-:W-:Y:S02]  /*b8c0*/  R2UR UR7, R9 ;  /* 0x00000000090772ca */ /* 0x000fe400000e0000 */
[----:B--2---:R-:W-:Y:S02]  /*b8d0*/  R2UR UR4, R14 ;  /* 0x000000000e0472ca */ /* 0x004fe400000e0000 */
[----:B------:R-:W-:Y:S01]  /*b8e0*/  R2UR UR5, R15 ;  /* 0x000000000f0572ca */ /* 0x000fe200000e0000 */
[----:B------:R-:W-:Y:S01]  /*b8f0*/  VIADD R8, R6, 0x300 ;  /* 0x0000030006087836 */ /* 0x000fe20000000000 */
[----:B------:R-:W2:Y:S01]  /*b900*/  LDL.64 R14, [R1+0x8] ;  /* 0x00000800010e7983 */ /* 0x000ea20000100a00 */
        /* <DEDUP_REMOVED lines=8> */
[----:B------:R-:W-:Y:S01]  /*b990*/  VIADD R8, R6, 0x302 ;  /* 0x0000030206087836 */ /* 0x000fe20000000000 */
[----:B------:R-:W5:Y:S01]  /*b9a0*/  LDL.64 R12, [R1] ;  /* 0x00000000010c7983 */ /* 0x000f620000100a00 */
[----:B------:R-:W-:Y:S01]  /*b9b0*/  IMAD.MOV.U32 R9, RZ, RZ, 0x40000040 ;  /* 0x40000040ff097424 */ /* 0x000fe200078e00ff */
[----:B------:R-:W-:-:S02]  /*b9c0*/  WARPGROUP.DEPBAR.LE gsb0, 0x0 ;  /* 0x00008000000079c5 */ /* 0x000fc40000010000 */
[----:B------:R-:W-:-:S07]  /*b9d0*/  WARPGROUP.ARRIVE ;  /* 0x00000000000079c5 */ /* 0x000fce0000000000 */
[----:B------:R-:W-:Y:S01]  /*b9e0*/  HGMMA.64x96x16.F32.BF16 R152, gdesc[UR4], R152, gsb0 ;  /* 0x01600000049879f0 */ /* 0x000fe20008001898 */
        /* <DEDUP_REMOVED lines=96> */
[----:B------:R-:W-:Y:S03]  /*bff0*/  HGMMA.64x96x16.F32.BF16 R152, gdesc[UR4], R152, gsb0 ;  /* 0x01600000049879f0 */ /* 0x000fe60008001898 */
[----:B------:R-:W-:Y:S02]  /*c000*/  WARPGROUP.DEPBAR.LE gsb0, 0x0 ;  /* 0x00008000000079c5 */ /* 0x000fe40000010000 */
[----:B------:R-:W-:Y:S01]  /*c010*/  FMUL.FTZ R209, R152, UR38 ;  /* 0x0000002698d17c20 */ /* 0x000fe20008410000 */
[----:B------:R-:W-:Y:S01]  /*c020*/  FMUL.FTZ R208, R153, UR38 ;  /* 0x0000002699d07c20 */ /* 0x000fe20008410000 */
[----:B------:R-:W-:-:S04]  /*c030*/  FMUL.FTZ R207, R156, UR38 ;  /* 0x000000269ccf7c20 */ /* 0x000fc80008410000 */
[----:B------:R-:W0:Y:S01]  /*c040*/  MUFU.TANH R209, R209 ;  /* 0x000000d100d17308 */ /* 0x000e220000002400 */
[----:B------:R-:W-:Y:S01]  /*c050*/  FMUL.FTZ R206, R157, UR38 ;  /* 0x000000269dce7c20 */ /* 0x000fe20008410000 */
[----:B------:R-:W-:-:S06]  /*c060*/  FMUL.FTZ R8, R160, UR38 ;  /* 0x00000026a0087c20 */ /* 0x000fcc0008410000 */
[----:B------:R-:W1:Y:S01]  /*c070*/  MUFU.TANH R208, R208 ;  /* 0x000000d000d07308 */ /* 0x000e620000002400 */
[----:B------:R-:W-:-:S07]  /*c080*/  FMUL.FTZ R9, R161, UR38 ;  /* 0x00000026a1097c20 */ /* 0x000fce0008410000 */
[----:B------:R-:W2:Y:S01]  /*c090*/  MUFU.TANH R207, R207 ;  /* 0x000000cf00cf7308 */ /* 0x000ea20000002400 */
[----:B0-----:R-:W-:Y:S01]  /*c0a0*/  FMNMX.FTZ R6, R209, R5, !PT ;  /* 0x00000005d1067209 */ /* 0x001fe20007810000 */
[----:B------:R-:W-:-:S06]  /*c0b0*/  FMUL.FTZ R12, R164, UR38 ;  /* 0x00000026a40c7c20 */ /* 0x000fcc0008410000 */
[----:B------:R-:W0:Y:S01]  /*c0c0*/  MUFU.TANH R206, R206 ;  /* 0x000000ce00ce7308 */ /* 0x000e220000002400 */
[----:B-1----:R-:W-:Y:S01]  /*c0d0*/  FMNMX.FTZ R6, R208, R6, !PT ;  /* 0x00000006d0067209 */ /* 0x002fe20007810000 */
[----:B------:R-:W-:-:S06]  /*c0e0*/  FMUL.FTZ R13, R165, UR38 ;  /* 0x00000026a50d7c20 */ /* 0x000fcc0008410000 */
[----:B------:R-:W1:Y:S01]  /*c0f0*/  MUFU.TANH R8, R8 ;  /* 0x0000000800087308 */ /* 0x000e620000002400 */
[----:B--2---:R-:W-:Y:S01]  /*c100*/  FMNMX.FTZ R6, R207, R6, !PT ;  /* 0x00000006cf067209 */ /* 0x004fe20007810000 */
[----:B------:R-:W-:-:S06]  /*c110*/  FMUL.FTZ R14, R168, UR38 ;  /* 0x00000026a80e7c20 */ /* 0x000fcc0008410000 */
        /* <DEDUP_REMOVED lines=52> */
[----:B0-----:R-:W-:-:S04]  /*c460*/  FMNMX.FTZ R6, R161, R6, !PT ;  /* 0x00000006a1067209 */ /* 0x001fc80007810000 */
[----:B-1----:R-:W-:-:S04]  /*c470*/  FMNMX.FTZ R6, R164, R6, !PT ;  /* 0x00000006a4067209 */ /* 0x002fc80007810000 */
[----:B--2---:R-:W-:-:S05]  /*c480*/  FMNMX.FTZ R7, R165, R6, !PT ;  /* 0x00000006a5077209 */ /* 0x004fca0007810000 */
[----:B------:R-:W0:Y:S02]  /*c490*/  SHFL.BFLY PT, R6, R7, 0x2, 0x1f ;  /* 0x0c401f0007067f89 */ /* 0x000e2400000e0000 */
[----:B0-----:R-:W-:-:S05]  /*c4a0*/  FMNMX.FTZ R7, R7, R6, !PT ;  /* 0x0000000607077209 */ /* 0x001fca0007810000 */
[----:B------:R-:W0:Y:S01]  /*c4b0*/  SHFL.BFLY PT, R6, R7, 0x1, 0x1f ;  /* 0x0c201f0007067f89 */ /* 0x000e2200000e0000 */
[----:B------:R-:W-:Y:S01]  /*c4c0*/  FMUL.FTZ R212, R155, UR38 ;  /* 0x000000269bd47c20 */ /* 0x000fe20008410000 */
[----:B0-----:R-:W-:Y:S02]  /*c4d0*/  FMNMX.FTZ R7, R7, R6, !PT ;  /* 0x0000000607077209 */ /* 0x001fe40007810000 */
[----:B------:R-:W0:Y:S01]  /*c4e0*/  LDC R6, c[0x0][0xa80] ;  /* 0x0002a000ff067b82 */ /* 0x000e220000000800 */
[----:B------:R-:W-:Y:S02]  /*c4f0*/  FMUL.FTZ R196, R167, UR38 ;  /* 0x00000026a7c47c20 */ /* 0x000fe40008410000 */
[C---:B------:R-:W-:Y:S01]  /*c500*/  FADD.FTZ R155, -R7.reuse, R5 ;  /* 0x00000005079b7221 */ /* 0x040fe20000010100 */
[----:B------:R-:W-:Y:S01]  /*c510*/  FMUL.FTZ R188, R166, UR38 ;  /* 0x00000026a6bc7c20 */ /* 0x000fe20008410000 */
[----:B------:R-:W-:Y:S01]  /*c520*/  FMUL.FTZ R213, R154, UR38 ;  /* 0x000000269ad57c20 */ /* 0x000fe20008410000 */
[-C--:B0-----:R-:W-:Y:S01]  /*c530*/  FMUL.FTZ R167, R7, R6.reuse ;  /* 0x0000000607a77220 */ /* 0x081fe20000410000 */
[----:B------:R-:W-:-:S03]  /*c540*/  FMUL.FTZ R155, R155, R6 ;  /* 0x000000069b9b7220 */ /* 0x000fc60000410000 */
[-CC-:B------:R-:W-:Y:S01]  /*c550*/  FFMA.FTZ R209, R209, R6.reuse, -R167.reuse ;  /* 0x00000006d1d17223 */ /* 0x180fe200000108a7 */
[-CC-:B------:R-:W-:Y:S01]  /*c560*/  FFMA.FTZ R208, R208, R6.reuse, -R167.reuse ;  /* 0x00000006d0d07223 */ /* 0x180fe200000108a7 */
[-CC-:B------:R-:W-:Y:S01]  /*c570*/  FFMA.FTZ R166, R13, R6.reuse, -R167.reuse ;  /* 0x000000060da67223 */ /* 0x180fe200000108a7 */
[-CC-:B------:R-:W-:Y:S01]  /*c580*/  FFMA.FTZ R13, R152, R6.reuse, -R167.reuse ;  /* 0x00000006980d7223 */ /* 0x180fe200000108a7 */
[----:B------:R-:W-:Y:S01]  /*c590*/  MUFU.EX2 R155, R155 ;  /* 0x0000009b009b7308 */ /* 0x000fe20000000800 */
[-CC-:B------:R-:W-:Y:S01]  /*c5a0*/  FFMA.FTZ R207, R207, R6.reuse, -R167.reuse ;  /* 0x00000006cfcf7223 */ /* 0x180fe200000108a7 */
[----:B------:R-:W-:-:S06]  /*c5b0*/  FFMA.FTZ R206, R206, R6, -R167 ;  /* 0x00000006cece7223 */ /* 0x000fcc00000108a7 */
[----:B------:R-:W0:Y:S08]  /*c5c0*/  MUFU.EX2 R152, R209 ;  /* 0x000000d100987308 */ /* 0x000e300000000800 */
[----:B------:R-:W1:Y:S01]  /*c5d0*/  MUFU.EX2 R208, R208 ;  /* 0x000000d000d07308 */ /* 0x000e620000000800 */
[----:B------:R-:W-:-:S07]  /*c5e0*/  FMUL.FTZ R211, R158, UR38 ;  /* 0x000000269ed37c20 */ /* 0x000fce0008410000 */
[----:B------:R-:W2:Y:S01]  /*c5f0*/  MUFU.EX2 R154, R207 ;  /* 0x000000cf009a7308 */ /* 0x000ea20000000800 */
[----:B0-----:R-:W-:-:S07]  /*c600*/  FFMA.FTZ R11, R155, R11, R152 ;  /* 0x0000000b9b0b7223 */ /* 0x001fce0000010098 */
[----:B------:R-:W0:Y:S01]  /*c610*/  MUFU.EX2 R206, R206 ;  /* 0x000000ce00ce7308 */ /* 0x000e220000000800 */
[----:B------:R-:W-:-:S07]  /*c620*/  FMUL.FTZ R210, R159, UR38 ;  /* 0x000000269fd27c20 */ /* 0x000fce0008410000 */
[----:B------:R-:W3:Y:S01]  /*c630*/  MUFU.TANH R213, R213 ;  /* 0x000000d500d57308 */ /* 0x000ee20000002400 */
[----:B-1----:R-:W-:Y:S01]  /*c640*/  FADD.FTZ R11, R208, R11 ;  /* 0x0000000bd00b7221 */ /* 0x002fe20000010000 */
[----:B------:R-:W-:-:S06]  /*c650*/  FMUL.FTZ R197, R162, UR38 ;  /* 0x00000026a2c57c20 */ /* 0x000fcc0008410000 */
[----:B------:R-:W1:Y:S01]  /*c660*/  MUFU.TANH R212, R212 ;  /* 0x000000d400d47308 */ /* 0x000e620000002400 */
[----:B--2---:R-:W-:Y:S01]  /*c670*/  FADD.FTZ R11, R154, R11 ;  /* 0x0000000b9a0b7221 */ /* 0x004fe20000010000 */
[----:B------:R-:W-:-:S06]  /*c680*/  FMUL.FTZ R189, R163, UR38 ;  /* 0x00000026a3bd7c20 */ /* 0x000fcc0008410000 */
[----:B------:R-:W2:Y:S01]  /*c690*/  MUFU.TANH R211, R211 ;  /* 0x000000d300d37308 */ /* 0x000ea20000002400 */
[----:B------:R-:W-:Y:S01]  /*c6a0*/  FMUL.FTZ R181, R179, UR38 ;  /* 0x00000026b3b57c20 */ /* 0x000fe20008410000 */
[----:B0-----:R-:W-:Y:S01]  /*c6b0*/  FADD.FTZ R179, R206, R11 ;  /* 0x0000000bceb37221 */ /* 0x001fe20000010000 */
[----:B---3--:R-:W-:-:S05]  /*c6c0*/  FMNMX.FTZ R11, R213, R4, !PT ;  /* 0x00000004d50b7209 */ /* 0x008fca0007810000 */
        /* <DEDUP_REMOVED lines=12> */
[-CC-:B------:R-:W-:Y:S01]  /*c790*/  FFMA.FTZ R162, R9, R6.reuse, -R167.reuse ;  /* 0x0000000609a27223 */ /* 0x180fe200000108a7 */
[----:B------:R-:W-:Y:S01]  /*c7a0*/  FFMA.FTZ R9, R173, R6, -R167 ;  /* 0x00000006ad097223 */ /* 0x000fe200000108a7 */
[----:B--2---:R-:W-:-:S05]  /*c7b0*/  FMNMX.FTZ R11, R189, R11, !PT ;  /* 0x0000000bbd0b7209 */ /* 0x004fca0007810000 */
[----:B------:R-:W2:Y:S01]  /*c7c0*/  MUFU.TANH R184, R184 ;  /* 0x000000b800b87308 */ /* 0x000ea20000002400 */
[----:B------:R-:W-:Y:S01]  /*c7d0*/  FMUL.FTZ R173, R175, UR38 ;  /* 0x00000026afad7c20 */ /* 0x000fe20008410000 */
[----:B0-----:R-:W-:-:S06]  /*c7e0*/  FMNMX.FTZ R11, R188, R11, !PT ;  /* 0x0000000bbc0b7209 */ /* 0x001fcc0007810000 */
[----:B------:R-:W0:Y:S01]  /*c7f0*/  MUFU.TANH R185, R185 ;  /* 0x000000b900b97308 */ /* 0x000e220000002400 */
[----:B------:R-:W-:Y:S01]  /*c800*/  FMUL.FTZ R180, R178, UR38 ;  /* 0x00000026b2b47c20 */ /* 0x000fe20008410000 */
[----:B-1----:R-:W-:-:S06]  /*c810*/  FMNMX.FTZ R11, R196, R11, !PT ;  /* 0x0000000bc40b7209 */ /* 0x002fcc0007810000 */
        /* <DEDUP_REMOVED lines=22> */
[-CC-:B------:R-:W-:Y:S01]  /*c980*/  FFMA.FTZ R163, R12, R6.reuse, -R167.reuse ;  /* 0x000000060ca37223 */ /* 0x180fe200000108a7 */
[----:B------:R-:W-:Y:S01]  /*c990*/  FFMA.FTZ R12, R169, R6, -R167 ;  /* 0x00000006a90c7223 */ /* 0x000fe200000108a7 */
[----:B0-----:R-:W-:-:S05]  /*c9a0*/  FMNMX.FTZ R11, R178, R11, !PT ;  /* 0x0000000bb20b7209 */ /* 0x001fca0007810000 */
[----:B------:R-:W0:Y:S01]  /*c9b0*/  MUFU.TANH R176, R176 ;  /* 0x000000b000b07308 */ /* 0x000e220000002400 */
[----:B------:R-:W-:Y:S01]  /*c9c0*/  FMUL.FTZ R169, R195, UR38 ;  /* 0x00000026c3a97c20 */ /* 0x000fe20008410000 */
[----:B-1----:R-:W-:-:S06]  /*c9d0*/  FMNMX.FTZ R11, R174, R11, !PT ;  /* 0x0000000bae0b7209 */ /* 0x002fcc0007810000 */
[----:B------:R-:W1:Y:S01]  /*c9e0*/  MUFU.TANH R177, R177 ;  /* 0x000000b100b17308 */ /* 0x000e620000002400 */
[----:B------:R-:W-:Y:S01]  /*c9f0*/  FMUL.FTZ R170, R198, UR38 ;  /* 0x00000026c6aa7c20 */ /* 0x000fe20008410000 */
[-CC-:B------:R-:W-:Y:S01]  /*ca00*/  FFMA.FTZ R158, R8, R6.reuse, -R167.reuse ;  /* 0x00000006089e7223 */ /* 0x180fe200000108a7 */
[----:B------:R-:W-:-:S05]  /*ca10*/  FFMA.FTZ R8, R172, R6, -R167 ;  /* 0x00000006ac087223 */ /* 0x000fca00000108a7 */
[----:B------:R-:W3:Y:S01]  /*ca20*/  MUFU.TANH R171, R171 ;  /* 0x000000ab00ab7308 */ /* 0x000ee20000002400 */
[----:B--2---:R-:W-:Y:S01]  /*ca30*/  FMNMX.FTZ R11, R175, R11, !PT ;  /* 0x0000000baf0b7209 */ /* 0x004fe20007810000 */
[----:B------:R-:W-:-:S06]  /*ca40*/  FMUL.FTZ R172, R199, UR38 ;  /* 0x00000026c7ac7c20 */ /* 0x000fcc0008410000 */
[----:B------:R-:W2:Y:S01]  /*ca50*/  MUFU.TANH R169, R169 ;  /* 0x000000a900a97308 */ /* 0x000ea20000002400 */
[----:B0-----:R-:W-:-:S07]  /*ca60*/  FMNMX.FTZ R11, R176, R11, !PT ;  /* 0x0000000bb00b7209 */ /* 0x001fce0007810000 */
[----:B------:R-:W0:Y:S01]  /*ca70*/  MUFU.TANH R170, R170 ;  /* 0x000000aa00aa7308 */ /* 0x000e220000002400 */
[----:B-1----:R-:W-:-:S07]  /*ca80*/  FMNMX.FTZ R11, R177, R11, !PT ;  /* 0x0000000bb10b7209 */ /* 0x002fce0007810000 */
[----:B------:R-:W1:Y:S01]  /*ca90*/  MUFU.TANH R172, R172 ;  /* 0x000000ac00ac7308 */ /* 0x000e620000002400 */
[----:B---3--:R-:W-:-:S04]  /*caa0*/  FMNMX.FTZ R11, R171, R11, !PT ;  /* 0x0000000bab0b7209 */ /* 0x008fc80007810000 */
[----:B--2---:R-:W-:-:S04]  /*cab0*/  FMNMX.FTZ R11, R169, R11, !PT ;  /* 0x0000000ba90b7209 */ /* 0x004fc80007810000 */
[----:B0-----:R-:W-:Y:S01]  /*cac0*/  FMNMX.FTZ R11, R170, R11, !PT ;  /* 0x0000000baa0b7209 */ /* 0x001fe20007810000 */
[-CC-:B------:R-:W-:Y:S01]  /*cad0*/  FFMA.FTZ R159, R15, R6.reuse, -R167.reuse ;  /* 0x000000060f9f7223 */ /* 0x180fe200000108a7 */
[----:B------:R-:W-:Y:S02]  /*cae0*/  FFMA.FTZ R15, R153, R6, -R167 ;  /* 0x00000006990f7223 */ /* 0x000fe400000108a7 */
[----:B-1----:R-:W-:-:S05]  /*caf0*/  FMNMX.FTZ R11, R172, R11, !PT ;  /* 0x0000000bac0b7209 */ /* 0x002fca0007810000 */
[----:B------:R-:W0:Y:S01]  /*cb00*/  SHFL.BFLY PT, R153, R11, 0x2, 0x1f ;  /* 0x0c401f000b997f89 */ /* 0x000e2200000e0000 */
        /* <DEDUP_REMOVED lines=10> */
[----:B0-----:R-:W-:-:S05]  /*cbb0*/  FMNMX.FTZ R153, R11, R153, !PT ;  /* 0x000000990b997209 */ /* 0x001fca0007810000 */
[----:B------:R-:W0:Y:S01]  /*cbc0*/  SHFL.BFLY PT, R167, R153, 0x1, 0x1f ;  /* 0x0c201f0099a77f89 */ /* 0x000e2200000e0000 */
[----:B------:R-:W1:Y:S01]  /*cbd0*/  S2R R209, SR_TID.X ;  /* 0x0000000000d17919 */ /* 0x000e620000002100 */
[----:B0-----:R-:W-:-:S05]  /*cbe0*/  FMNMX.FTZ R167, R153, R167, !PT ;  /* 0x000000a799a77209 */ /* 0x001fca0007810000 */
[C---:B------:R-:W-:Y:S01]  /*cbf0*/  FADD.FTZ R191, -R167.reuse, R4 ;  /* 0x00000004a7bf7221 */ /* 0x040fe20000010100 */
[----:B------:R-:W-:-:S03]  /*cc00*/  FMUL.FTZ R192, R167, R6 ;  /* 0x00000006a7c07220 */ /* 0x000fc60000410000 */
[-C--:B------:R-:W-:Y:S01]  /*cc10*/  FMUL.FTZ R191, R191, R6.reuse ;  /* 0x00000006bfbf7220 */ /* 0x080fe20000410000 */
[-CC-:B------:R-:W-:Y:S01]  /*cc20*/  FFMA.FTZ R11, R213, R6.reuse, -R192.reuse ;  /* 0x00000006d50b7223 */ /* 0x180fe200000108c0 */
[----:B------:R-:W-:-:S04]  /*cc30*/  FFMA.FTZ R153, R212, R6, -R192 ;  /* 0x00000006d4997223 */ /* 0x000fc800000108c0 */
[----:B------:R-:W-:Y:S08]  /*cc40*/  MUFU.EX2 R191, R191 ;  /* 0x000000bf00bf7308 */ /* 0x000ff00000000800 */
[----:B------:R-:W0:Y:S08]  /*cc50*/  MUFU.EX2 R11, R11 ;  /* 0x0000000b000b7308 */ /* 0x000e300000000800 */
[----:B------:R-:W2:Y:S01]  /*cc60*/  MUFU.EX2 R153, R153 ;  /* 0x0000009900997308 */ /* 0x000ea20000000800 */
[--C-:B------:R-:W-:Y:S01]  /*cc70*/  FFMA.FTZ R183, R173, R6, -R192.reuse ;  /* 0x00000006adb77223 */ /* 0x100fe200000108c0 */
[----:B0-----:R-:W-:Y:S01]  /*cc80*/  FFMA.FTZ R173, R191, R10, R11 ;  /* 0x0000000abfad7223 */ /* 0x001fe2000001000b */
[----:B------:R-:W-:Y:S01]  /*cc90*/  FFMA.FTZ R168, R211, R6, -R192 ;  /* 0x00000006d3a87223 */ /* 0x000fe200000108c0 */
[-C--:B------:R-:W-:Y:S01]  /*cca0*/  FMUL.FTZ R24, R24, R155.reuse ;  /* 0x0000009b18187220 */ /* 0x080fe20000410000 */
[----:B------:R-:W-:Y:S01]  /*ccb0*/  FMUL.FTZ R25, R25, R155 ;  /* 0x0000009b19197220 */ /* 0x000fe20000410000 */
[C---:B--2---:R-:W-:Y:S01]  /*ccc0*/  FADD.FTZ R173, R153.reuse, R173 ;  /* 0x000000ad99ad7221 */ /* 0x044fe20000010000 */
[----:B------:R-:W-:Y:S01]  /*ccd0*/  F2FP.BF16.F32.PACK_AB R153, R153, R11 ;  /* 0x0000000b9999723e */ /* 0x000fe200000010ff */
[----:B------:R-:W-:-:S02]  /*cce0*/  IMAD.MOV.U32 R11, RZ, RZ, 0x40000040 ;  /* 0x40000040ff0b7424 */ /* 0x000fc400078e00ff */
        /* <DEDUP_REMOVED lines=62> */
[----:B-1----:R-:W-:Y:S01]  /*d0d0*/  SHF.R.U32.HI R209, RZ, 0x7, R209 ;  /* 0x00000007ffd17819 */ /* 0x002fe200000116d1 */
[----:B------:R-:W-:Y:S01]  /*d0e0*/  @!P1 VIADD R155, R3, 0x32440 ;  /* 0x00032440039b9836 */ /* 0x000fe20000000000 */
[----:B------:R-:W-:-:S02]  /*d0f0*/  R2UR UR7, R11 ;  /* 0x000000000b0772ca */ /* 0x000fc400000e0000 */
[----:B------:R0:W-:Y:S02]  /*d100*/  MUFU.EX2 R11, R168 ;  /* 0x000000a8000b7308 */ /* 0x0001e40000000800 */
[----:B------:R-:W-:Y:S02]  /*d110*/  @!P1 PRMT R155, RZ, 0x654, R155 ;  /* 0x00000654ff9b9816 */ /* 0x000fe4000000009b */
[----:B0-----:R-:W-:Y:S01]  /*d120*/  IADD3 R168, -R209, 0xb, RZ ;  /* 0x0000000bd1a87810 */ /* 0x001fe20007ffe1ff */
[----:B------:R-:W-:-:S04]  /*d130*/  FFMA.FTZ R4, R210, R6, -R192 ;  /* 0x00000006d2047223 */ /* 0x000fc800000108c0 */
[----:B------:R1:W-:Y:S06]  /*d140*/  BAR.ARV R168, 0x100 ;  /* 0x000400a80000751d */ /* 0x0003ec0000002000 */
[----:B------:R0:W-:Y:S02]  /*d150*/  @!P1 SYNCS.ARRIVE.TRANS64.RED.A1T0 RZ, [R155+URZ], RZ ;  /* 0x000000ff9bff99a7 */ /* 0x0001e4000810043f */
[----:B0-----:R-:W-:Y:S01]  /*d160*/  VIADD R155, R209, 0x8 ;  /* 0x00000008d19b7836 */ /* 0x001fe20000000000 */
[----:B------:R-:W0:Y:S04]  /*d170*/  MUFU.EX2 R4, R4 ;  /* 0x0000000400047308 */ /* 0x000e280000000800 */
[----:B------:R0:W-:Y:S01]  /*d180*/  BAR.SYNC.DEFER_BLOCKING R155, 0x100 ;  /* 0x0004009b0000751d */ /* 0x0001e20000010000 */
[----:B------:R-:W-:-:S02]  /*d190*/  IMAD R10, R200, 0xc00, R216 ;  /* 0x00000c00c80a7824 */ /* 0x000fc400078e02d8 */
[-C--:B------:R-:W-:Y:S01]  /*d1a0*/  FMUL.FTZ R26, R26, R191.reuse ;  /* 0x000000bf1a1a7220 */ /* 0x080fe20000410000 */
[-C--:B------:R-:W-:Y:S01]  /*d1b0*/  FMUL.FTZ R27, R27, R191.reuse ;  /* 0x000000bf1b1b7220 */ /* 0x080fe20000410000 */
[-C--:B------:R-:W-:Y:S01]  /*d1c0*/  FMUL.FTZ R30, R30, R191.reuse ;  /* 0x000000bf1e1e7220 */ /* 0x080fe20000410000 */
[-C--:B------:R-:W-:Y:S01]  /*d1d0*/  FMUL.FTZ R31, R31, R191.reuse ;  /* 0x000000bf1f1f7220 */ /* 0x080fe20000410000 */
[----:B------:R-:W-:Y:S01]  /*d1e0*/  R2UR UR6, R10 ;  /* 0x000000000a0672ca */ /* 0x000fe200000e0000 */
        /* <DEDUP_REMOVED lines=60> */
[----:B------:R-:W-:-:S02]  /*d5b0*/  F2FP.BF16.F32.PACK_AB R152, R208, R152 ;  /* 0x00000098d098723e */ /* 0x000fc400000010ff */
[----:B------:R-:W-:Y:S02]  /*d5c0*/  F2FP.BF16.F32.PACK_AB R154, R206, R154 ;  /* 0x0000009ace9a723e */ /* 0x000fe400000010ff */
[----:B0-----:R-:W-:-:S04]  /*d5d0*/  F2FP.BF16.F32.PACK_AB R155, R4, R11 ;  /* 0x0000000b049b723e */ /* 0x001fc800000010ff */
[----:B------:R-:W-:-:S06]  /*d5e0*/  WARPGROUP.ARRIVE ;  /* 0x00000000000079c5 */ /* 0x000fcc0000000000 */
[----:B------:R-:W-:Y:S01]  /*d5f0*/  HGMMA.64x256x16.F32.BF16 R24, R152, gdesc[UR4].tnspB, R24, gsb0 ;  /* 0x43e0000498187df0 */ /* 0x000fe20008001818 */
        /* <DEDUP_REMOVED lines=25> */
[----:B------:R-:W-:Y:S01]  /*d790*/  MUFU.EX2 R185, R185 ;  /* 0x000000b900b97308 */ /* 0x000fe20000000800 */
[----:B------:R-:W-:-:S07]  /*d7a0*/  WARPGROUP.DEPBAR.LE gsb0, 0x0 ;  /* 0x00008000000079c5 */ /* 0x000fce0000010000 */
[----:B------:R-:W0:Y:S08]  /*d7b0*/  MUFU.EX2 R154, R158 ;  /* 0x0000009e009a7308 */ /* 0x000e300000000800 */
[----:B------:R-:W2:Y:S08]  /*d7c0*/  MUFU.EX2 R155, R163 ;  /* 0x000000a3009b7308 */ /* 0x000eb00000000800 */
[----:B------:R-:W3:Y:S08]  /*d7d0*/  MUFU.EX2 R158, R190 ;  /* 0x000000be009e7308 */ /* 0x000ef00000000800 */
[----:B------:R-:W4:Y:S01]  /*d7e0*/  MUFU.EX2 R163, R188 ;  /* 0x000000bc00a37308 */ /* 0x000f220000000800 */
[----:B0-----:R-:W-:Y:S01]  /*d7f0*/  FADD.FTZ R179, R154, R179 ;  /* 0x000000b39ab37221 */ /* 0x001fe20000010000 */
[----:B------:R-:W-:-:S02]  /*d800*/  VIADD R152, R10, 0x80 ;  /* 0x000000800a987836 */ /* 0x000fc40000000000 */
[----:B------:R-:W-:Y:S02]  /*d810*/  IMAD.MOV.U32 R153, RZ, RZ, 0x40000040 ;  /* 0x40000040ff997424 */ /* 0x000fe400078e00ff */
[----:B------:R-:W-:Y:S01]  /*d820*/  FADD.FTZ R179, R191, R179 ;  /* 0x000000b3bfb37221 */ /* 0x000fe20000010000 */
[----:B------:R-:W-:Y:S02]  /*d830*/  R2UR UR6, R152 ;  /* 0x00000000980672ca */ /* 0x000fe400000e0000 */
[----:B------:R-:W-:Y:S01]  /*d840*/  R2UR UR7, R153 ;  /* 0x00000000990772ca */ /* 0x000fe200000e0000 */
[----:B--2---:R-:W-:Y:S01]  /*d850*/  FADD.FTZ R179, R155, R179 ;  /* 0x000000b39bb37221 */ /* 0x004fe20000010000 */
[----:B------:R-:W-:Y:S02]  /*d860*/  F2FP.BF16.F32.PACK_AB R152, R191, R154 ;  /* 0x0000009abf98723e */ /* 0x000fe400000010ff */
[----:B------:R-:W-:Y:S02]  /*d870*/  F2FP.BF16.F32.PACK_AB R154, R192, R155 ;  /* 0x0000009bc09a723e */ /* 0x000fe400000010ff */
[----:B---3--:R-:W-:-:S02]  /*d880*/  F2FP.BF16.F32.PACK_AB R153, R162, R158 ;  /* 0x0000009ea299723e */ /* 0x008fc400000010ff */
[----:B----4-:R-:W-:-:S04]  /*d890*/  F2FP.BF16.F32.PACK_AB R155, R166, R163 ;  /* 0x000000a3a69b723e */ /* 0x010fc800000010ff */
[----:B------:R-:W-:-:S06]  /*d8a0*/  WARPGROUP.ARRIVE ;  /* 0x00000000000079c5 */ /* 0x000fcc0000000000 */
[----:B------:R-:W-:Y:S01]  /*d8b0*/  HGMMA.64x256x16.F32.BF16 R24, R152, gdesc[UR4].tnspB, R24, gsb0 ;  /* 0x43e0000498187df0 */ /* 0x000fe20008001818 */
[----:B------:R-:W-:Y:S01]  /*d8c0*/  FADD.FTZ R179, R192, R179 ;  /* 0x000000b3c0b37221 */ /* 0x000fe20000010000 */
[----:B------:R-:W-:Y:S03]  /*d8d0*/  MUFU.EX2 R186, R186 ;  /* 0x000000ba00ba7308 */ /* 0x000fe60000000800 */
[----:B------:R-:W-:-:S05]  /*d8e0*/  FADD.FTZ R179, R14, R179 ;  /* 0x000000b30eb37221 */ /* 0x000fca0000010000 */
[----:B------:R-:W-:Y:S08]  /*d8f0*/  MUFU.EX2 R183, R183 ;  /* 0x000000b700b77308 */ /* 0x000ff00000000800 */
        /* <DEDUP_REMOVED lines=8> */
[----:B------:R2:W3:Y:S08]  /*d980*/  MUFU.EX2 R154, R20 ;  /* 0x00000014009a7308 */ /* 0x0004f00000000800 */
[----:B------:R4:W5:Y:S01]  /*d990*/  MUFU.EX2 R153, R21 ;  /* 0x0000001500997308 */ /* 0x0009620000000800 */
[----:B--2---:R-:W-:-:S05]  /*d9a0*/  VIADD R20, R10, 0x100 ;  /* 0x000001000a147836 */ /* 0x004fca0000000000 */
[----:B------:R-:W-:Y:S01]  /*d9b0*/  R2UR UR6, R20 ;  /* 0x00000000140672ca */ /* 0x000fe200000e0000 */
[----:B0-----:R-:W-:Y:S01]  /*d9c0*/  FADD.FTZ R20, R152, R179 ;  /* 0x000000b398147221 */ /* 0x001fe20000010000 */
[----:B----4-:R-:W-:-:S03]  /*d9d0*/  IMAD.MOV.U32 R21, RZ, RZ, 0x40000040 ;  /* 0x40000040ff157424 */ /* 0x010fc600078e00ff */
[----:B---3--:R-:W-:Y:S02]  /*d9e0*/  FADD.FTZ R20, R154, R20 ;  /* 0x000000149a147221 */ /* 0x008fe40000010000 */
[----:B------:R-:W-:Y:S02]  /*d9f0*/  R2UR UR7, R21 ;  /* 0x00000000150772ca */ /* 0x000fe400000e0000 */
[----:B------:R-:W-:Y:S01]  /*da00*/  F2FP.BF16.F32.PACK_AB R152, R152, R14 ;  /* 0x0000000e9898723e */ /* 0x000fe200000010ff */
[C---:B-----5:R-:W-:Y:S01]  /*da10*/  FADD.FTZ R20, R153.reuse, R20 ;  /* 0x0000001499147221 */ /* 0x060fe20000010000 */
[----:B------:R-:W-:Y:S02]  /*da20*/  F2FP.BF16.F32.PACK_AB R154, R153, R154 ;  /* 0x0000009a999a723e */ /* 0x000fe400000010ff */
[----:B------:R-:W-:Y:S02]  /*da30*/  F2FP.BF16.F32.PACK_AB R153, R185, R184 ;  /* 0x000000b8b999723e */ /* 0x000fe400000010ff */
[----:B------:R-:W-:-:S04]  /*da40*/  F2FP.BF16.F32.PACK_AB R155, R183, R186 ;  /* 0x000000bab79b723e */ /* 0x000fc800000010ff */
[----:B------:R-:W-:-:S06]  /*da50*/  WARPGROUP.ARRIVE ;  /* 0x00000000000079c5 */ /* 0x000fcc0000000000 */
[----:B------:R-:W-:Y:S01]  /*da60*/  HGMMA.64x256x16.F32.BF16 R24, R152, gdesc[UR4].tnspB, R24, gsb0 ;  /* 0x43e0000498187df0 */ /* 0x000fe20008001818 */
[----:B------:R-:W-:Y:S02]  /*da70*/  VIADD R14, R10, 0x180 ;  /* 0x000001800a0e7836 */ /* 0x000fe40000000000 */
[----:B------:R-:W-:-:S03]  /*da80*/  FADD.FTZ R20, R13, R20 ;  /* 0x000000140d147221 */ /* 0x000fc60000010000 */
[----:B------:R-:W-:Y:S01]  /*da90*/  R2UR UR6, R14 ;  /* 0x000000000e0672ca */ /* 0x000fe200000e0000 */
[----:B------:R-:W-:Y:S08]  /*daa0*/  MUFU.EX2 R12, R12 ;  /* 0x0000000c000c7308 */ /* 0x000ff00000000800 */
[----:B------:R-:W-:Y:S08]  /*dab0*/  MUFU.EX2 R174, R174 ;  /* 0x000000ae00ae7308 */ /* 0x000ff00000000800 */
[----:B------:R-:W-:Y:S08]  /*dac0*/  MUFU.EX2 R175, R175 ;  /* 0x000000af00af7308 */ /* 0x000ff00000000800 */
[----:B------:R-:W-:Y:S08]  /*dad0*/  MUFU.EX2 R176, R176 ;  /* 0x000000b000b07308 */ /* 0x000ff00000000800 */
[----:B------:R-:W-:Y:S01]  /*dae0*/  MUFU.EX2 R177, R177 ;  /* 0x000000b100b17308 */ /* 0x000fe20000000800 */
[----:B------:R-:W-:-:S07]  /*daf0*/  WARPGROUP.DEPBAR.LE gsb0, 0x0 ;  /* 0x00008000000079c5 */ /* 0x000fce0000010000 */
[----:B------:R0:W2:Y:S08]  /*db00*/  MUFU.EX2 R152, R15 ;  /* 0x0000000f00987308 */ /* 0x0000b00000000800 */
[----:B------:R-:W3:Y:S01]  /*db10*/  MUFU.EX2 R154, R156 ;  /* 0x0000009c009a7308 */ /* 0x000ee20000000800 */
[----:B0-----:R-:W-:Y:S01]  /*db20*/  IMAD.MOV.U32 R15, RZ, RZ, 0x40000040 ;  /* 0x40000040ff0f7424 */ /* 0x001fe200078e00ff */
[----:B------:R-:W-:-:S04]  /*db30*/  F2FP.BF16.F32.PACK_AB R153, R181, R180 ;  /* 0x000000b4b599723e */ /* 0x000fc800000010ff */
[----:B------:R-:W-:Y:S01]  /*db40*/  R2UR UR7, R15 ;  /* 0x000000000f0772ca */ /* 0x000fe200000e0000 */
[C---:B--2---:R-:W-:Y:S01]  /*db50*/  FADD.FTZ R14, R152.reuse, R20 ;  /* 0x00000014980e7221 */ /* 0x044fe20000010000 */
[----:B------:R-:W-:Y:S02]  /*db60*/  F2FP.BF16.F32.PACK_AB R152, R152, R13 ;  /* 0x0000000d9898723e */ /* 0x000fe400000010ff */
[----:B------:R-:W-:Y:S01]  /*db70*/  F2FP.BF16.F32.PACK_AB R155, R178, R182 ;  /* 0x000000b6b29b723e */ /* 0x000fe200000010ff */
[----:B---3--:R-:W-:Y:S01]  /*db80*/  FADD.FTZ R14, R154, R14 ;  /* 0x0000000e9a0e7221 */ /* 0x008fe20000010000 */
[----:B------:R-:W-:-:S04]  /*db90*/  F2FP.BF16.F32.PACK_AB R154, R157, R154 ;  /* 0x0000009a9d9a723e */ /* 0x000fc800000010ff */
[----:B------:R-:W-:-:S06]  /*dba0*/  WARPGROUP.ARRIVE ;  /* 0x00000000000079c5 */ /* 0x000fcc0000000000 */
[----:B------:R-:W-:Y:S01]  /*dbb0*/  HGMMA.64x256x16.F32.BF16 R24, R152, gdesc[UR4].tnspB, R24, gsb0 ;  /* 0x43e0000498187df0 */ /* 0x000fe20008001818 */
[----:B------:R-:W-:Y:S02]  /*dbc0*/  FADD.FTZ R13, R157, R14 ;  /* 0x0000000e9d0d7221 */ /* 0x000fe40000010000 */
[----:B------:R0:W-:Y:S02]  /*dbd0*/  MUFU.EX2 R14, R9 ;  /* 0x00000009000e7308 */ /* 0x0001e40000000800 */
[----:B0-----:R-:W-:-:S05]  /*dbe0*/  IMAD.MOV.U32 R9, RZ, RZ, 0x40000040 ;  /* 0x40000040ff097424 */ /* 0x001fca00078e00ff */
[----:B------:R-:W-:Y:S01]  /*dbf0*/  R2UR UR7, R9 ;  /* 0x00000000090772ca */ /* 0x000fe200000e0000 */
        /* <DEDUP_REMOVED lines=8> */
[----:B------:R2:W3:Y:S01]  /*dc80*/  MUFU.EX2 R154, R8 ;  /* 0x00000008009a7308 */ /* 0x0004e20000000800 */
[----:B0-----:R-:W-:Y:S01]  /*dc90*/  FADD.FTZ R13, R152, R13 ;  /* 0x0000000d980d7221 */ /* 0x001fe20000010000 */
[----:B--2---:R-:W-:-:S03]  /*dca0*/  VIADD R8, R10, 0x200 ;  /* 0x000002000a087836 */ /* 0x004fc60000000000 */
[----:B------:R-:W-:Y:S02]  /*dcb0*/  FADD.FTZ R9, R14, R13 ;  /* 0x0000000d0e097221 */ /* 0x000fe40000010000 */
[----:B------:R-:W-:Y:S02]  /*dcc0*/  R2UR UR6, R8 ;  /* 0x00000000080672ca */ /* 0x000fe400000e0000 */
[----:B---3--:R-:W-:Y:S01]  /*dcd0*/  FADD.FTZ R9, R154, R9 ;  /* 0x000000099a097221 */ /* 0x008fe20000010000 */
[----:B------:R-:W-:Y:S02]  /*dce0*/  F2FP.BF16.F32.PACK_AB R152, R14, R152 ;  /* 0x000000980e98723e */ /* 0x000fe400000010ff */
[----:B------:R-:W-:Y:S02]  /*dcf0*/  F2FP.BF16.F32.PACK_AB R154, R12, R154 ;  /* 0x0000009a0c9a723e */ /* 0x000fe400000010ff */
[----:B------:R-:W-:Y:S02]  /*dd00*/  F2FP.BF16.F32.PACK_AB R153, R175, R174 ;  /* 0x000000aeaf99723e */ /* 0x000fe400000010ff */
[----:B------:R-:W-:-:S04]  /*dd10*/  F2FP.BF16.F32.PACK_AB R155, R177, R176 ;  /* 0x000000b0b19b723e */ /* 0x000fc800000010ff */
[----:B------:R-:W-:-:S06]  /*dd20*/  WARPGROUP.ARRIVE ;  /* 0x00000000000079c5 */ /* 0x000fcc0000000000 */
[----:B------:R-:W-:Y:S01]  /*dd30*/  HGMMA.64x256x16.F32.BF16 R24, R152, gdesc[UR4].tnspB, R24, gsb0 ;  /* 0x43e0000498187df0 */ /* 0x000fe20008001818 */
[----:B------:R-:W-:Y:S01]  /*dd40*/  FADD.FTZ R9, R12, R9 ;  /* 0x000000090c097221 */ /* 0x000fe20000010000 */
[----:B------:R-:W-:-:S03]  /*dd50*/  VIADD R8, R10, 0x280 ;  /* 0x000002800a087836 */ /* 0x000fc60000000000 */
[----:B------:R-:W-:Y:S01]  /*dd60*/  FADD.FTZ R10, R5, R9 ;  /* 0x00000009050a7221 */ /* 0x000fe20000010000 */
[----:B------:R-:W-:Y:S01]  /*dd70*/  IMAD.MOV.U32 R9, RZ, RZ, 0x40000040 ;  /* 0x40000040ff097424 */ /* 0x000fe200078e00ff */
[----:B------:R-:W-:-:S04]  /*dd80*/  R2UR UR6, R8 ;  /* 0x00000000080672ca */ /* 0x000fc800000e0000 */
[----:B------:R-:W-:Y:S01]  /*dd90*/  R2UR UR7, R9 ;  /* 0x00000000090772ca */ /* 0x000fe200000e0000 */
        /* <DEDUP_REMOVED lines=18> */
[----:B------:R-:W-:Y:S01]  /*dec0*/  @!P1 VIADD R3, R3, 0x32460 ;  /* 0x0003246003039836 */ /* 0x000fe20000000000 */
[----:B------:R-:W-:Y:S02]  /*ded0*/  WARPGROUP.DEPBAR.LE gsb0, 0x0 ;  /* 0x00008000000079c5 */ /* 0x000fe40000010000 */
[----:B------:R-:W0:Y:S08]  /*dee0*/  MUFU.EX2 R152, R161 ;  /* 0x000000a100987308 */ /* 0x000e300000000800 */
[----:B------:R-:W2:Y:S01]  /*def0*/  MUFU.EX2 R154, R164 ;  /* 0x000000a4009a7308 */ /* 0x000ea20000000800 */
[----:B------:R-:W-:-:S02]  /*df00*/  F2FP.BF16.F32.PACK_AB R153, R169, R171 ;  /* 0x000000aba999723e */ /* 0x000fc400000010ff */
[----:B------:R-:W-:Y:S01]  /*df10*/  F2FP.BF16.F32.PACK_AB R155, R172, R170 ;  /* 0x000000aaac9b723e */ /* 0x000fe200000010ff */
[C---:B0-----:R-:W-:Y:S01]  /*df20*/  FADD.FTZ R8, R152.reuse, R10 ;  /* 0x0000000a98087221 */ /* 0x041fe20000010000 */
[----:B------:R-:W-:-:S03]  /*df30*/  F2FP.BF16.F32.PACK_AB R152, R152, R5 ;  /* 0x000000059898723e */ /* 0x000fc600000010ff */
[----:B--2---:R-:W-:Y:S01]  /*df40*/  FADD.FTZ R8, R154, R8 ;  /* 0x000000089a087221 */ /* 0x004fe20000010000 */
[----:B------:R-:W-:-:S04]  /*df50*/  F2FP.BF16.F32.PACK_AB R154, R165, R154 ;  /* 0x0000009aa59a723e */ /* 0x000fc800000010ff */
[----:B------:R-:W-:-:S06]  /*df60*/  WARPGROUP.ARRIVE ;  /* 0x00000000000079c5 */ /* 0x000fcc0000000000 */
[----:B------:R-:W-:Y:S01]  /*df70*/  HGMMA.64x256x16.F32.BF16 R24, R152, gdesc[UR4].tnspB, R24, gsb0 ;  /* 0x43e0000498187df0 */ /* 0x000fe20008001818 */
[----:B------:R-:W-:Y:S01]  /*df80*/  FADD.FTZ R176, R171, R176 ;  /* 0x000000b0abb07221 */ /* 0x000fe20000010000 */
[----:B------:R-:W-:-:S03]  /*df90*/  @!P1 PRMT R3, RZ, 0x654, R3 ;  /* 0x00000654ff039816 */ /* 0x000fc60000000003 */
[----:B------:R-:W-:-:S04]  /*dfa0*/  FADD.FTZ R169, R169, R176 ;  /* 0x000000b0a9a97221 */ /* 0x000fc80000010000 */
[----:B------:R-:W-:Y:S01]  /*dfb0*/  FADD.FTZ R169, R170, R169 ;  /* 0x000000a9aaa97221 */ /* 0x000fe20000010000 */
[----:B------:R-:W-:Y:S01]  /*dfc0*/  FADD.FTZ R11, R165, R8 ;  /* 0x00000008a50b7221 */ /* 0x000fe20000010000 */
[----:B------:R-:W-:Y:S02]  /*dfd0*/  IMAD.MOV.U32 R4, RZ, RZ, R167 ;  /* 0x000000ffff047224 */ /* 0x000fe400078e00a7 */
[----:B------:R-:W-:Y:S01]  /*dfe0*/  FADD.FTZ R10, R172, R169 ;  /* 0x000000a9ac0a7221 */ /* 0x000fe20000010000 */
[----:B------:R-:W-:Y:S01]  /*dff0*/  IMAD.MOV.U32 R5, RZ, RZ, R7 ;  /* 0x000000ffff057224 */ /* 0x000fe200078e0007 */
[----:B------:R-:W-:Y:S02]  /*e000*/  WARPGROUP.DEPBAR.LE gsb0, 0x0 ;  /* 0x00008000000079c5 */ /* 0x000fe40000010000 */
[----:B------:R1:W-:Y:S01]  /*e010*/  @!P1 SYNCS.ARRIVE.TRANS64.RED.A1T0 RZ, [R3+URZ], RZ ;  /* 0x000000ff03ff99a7 */ /* 0x0003e2000810043f */
[----:B------:R-:W-:Y:S05]  /*e020*/  @P2 BRA `(.L_x_10660) ;  /* 0xffffffd000742947 */ /* 0x000fea000383ffff */
.L_x_10650:
[----:B------:R-:W-:Y:S05]  /*e030*/  WARPSYNC.ALL ;  /* 0x0000000000007948 */ /* 0x000fea0003800000 */
[----:B0-----:R-:W0:Y:S01]  /*e040*/  SHFL.BFLY PT, R0, R11, 0x2, 0x1f ;  /* 0x0c401f000b007f89 */ /* 0x001e2200000e0000 */
[----:B------:R-:W-:Y:S01]  /*e050*/  IMAD.MOV.U32 R4, RZ, RZ, RZ ;  /* 0x000000ffff047224 */ /* 0x000fe200078e00ff */
[----:B------:R2:W-:Y:S06]  /*e060*/  BAR.ARV R168, 0x100 ;  /* 0x000400a80000751d */ /* 0x0005ec0000002000 */
[----:B------:R-:W-:-:S02]  /*e070*/  VIADD R200, R200, 0x1 ;  /* 0x00000001c8c87836 */ /* 0x000fc40000000000 */
[----:B------:R-:W-:Y:S06]  /*e080*/  BAR.ARV 0x8, 0x180 ;  /* 0x0206000000007b1d */ /* 0x000fec0000002000 */
[----:B------:R-:W-:Y:S01]  /*e090*/  ISETP.NE.AND P0, PT, R200, 0x2, PT ;  /* 0x00000002c800780c */ /* 0x000fe20003f05270 */
[----:B------:R-:W-:Y:S01]  /*e0a0*/  VIADD R229, R229, 0x1 ;  /* 0x00000001e5e57836 */ /* 0x000fe20000000000 */
[----:B-1----:R-:W1:Y:S01]  /*e0b0*/  SHFL.BFLY PT, R3, R10, 0x2, 0x1f ;  /* 0x0c401f000a037f89 */ /* 0x002e6200000e0000 */
[----:B------:R-:W-:Y:S02]  /*e0c0*/  PLOP3.LUT P1, PT, PT, PT, PT, 0x8, 0x0 ;  /* 0x000000000000781c */ /* 0x000fe40003f2e170 */
[----:B------:R-:W-:Y:S01]  /*e0d0*/  SEL R13, RZ, 0x1, P0 ;  /* 0x00000001ff0d7807 */ /* 0x000fe20000000000 */
[----:B0-----:R-:W-:Y:S01]  /*e0e0*/  FADD.FTZ R0, R0, R11 ;  /* 0x0000000b00007221 */ /* 0x001fe20000010000 */
[----:B------:R-:W-:-:S02]  /*e0f0*/  SEL R200, R200, RZ, P0 ;  /* 0x000000ffc8c87207 */ /* 0x000fc40000000000 */
[----:B------:R-:W-:Y:S02]  /*e100*/  LOP3.LUT R204, R204, R13, RZ, 0x3c, !PT ;  /* 0x0000000dcccc7212 */ /* 0x000fe400078e3cff */
[----:B------:R-:W0:Y:S01]  /*e110*/  SHFL.BFLY PT, R9, R0, 0x1, 0x1f ;  /* 0x0c201f0000097f89 */ /* 0x000e2200000e0000 */
[----:B-1----:R-:W-:Y:S01]  /*e120*/  FADD.FTZ R5, R3, R10 ;  /* 0x0000000a03057221 */ /* 0x002fe20000010000 */
[----:B------:R-:W-:-:S04]  /*e130*/  IMAD.MOV.U32 R3, RZ, RZ, RZ ;  /* 0x000000ffff037224 */ /* 0x000fc800078e00ff */
[----:B------:R-:W1:Y:S01]  /*e140*/  SHFL.BFLY PT, R8, R5, 0x1, 0x1f ;  /* 0x0c201f0005087f89 */ /* 0x000e6200000e0000 */
[----:B0-----:R-:W-:-:S05]  /*e150*/  FADD.FTZ R9, R0, R9 ;  /* 0x0000000900097221 */ /* 0x001fca0000010000 */
[----:B------:R-:W-:-:S13]  /*e160*/  FSETP.NE.FTZ.AND P2, PT, R9, RZ, PT ;  /* 0x000000ff0900720b */ /* 0x000fda0003f55000 */
[----:B------:R-:W0:Y:S01]  /*e170*/  @P2 MUFU.RCP R4, R9 ;  /* 0x0000000900042308 */ /* 0x000e220000001000 */
[----:B-1----:R-:W-:Y:S01]  /*e180*/  FADD.FTZ R11, R5, R8 ;  /* 0x00000008050b7221 */ /* 0x002fe20000010000 */
[----:B------:R-:W-:-:S04]  /*e190*/  IMAD.MOV.U32 R5, RZ, RZ, -0x800000 ;  /* 0xff800000ff057424 */ /* 0x000fc800078e00ff */
[----:B------:R-:W-:Y:S02]  /*e1a0*/  FSETP.NE.FTZ.AND P3, PT, R11, RZ, PT ;  /* 0x000000ff0b00720b */ /* 0x000fe40003f75000 */
[----:B------:R-:W1:Y:S01]  /*e1b0*/  @P2 MUFU.LG2 R20, R9 ;  /* 0x0000000900142308 */ /* 0x000e620000000c00 */
[-C--:B0-----:R-:W-:Y:S01]  /*e1c0*/  FMUL.FTZ R10, R28, R4.reuse ;  /* 0x000000041c0a7220 */ /* 0x081fe20000410000 */
[----:B------:R-:W-:Y:S01]  /*e1d0*/  FMUL.FTZ R0, R33, R4 ;  /* 0x0000000421007220 */ /* 0x000fe20000410000 */
[----:B------:R-:W-:-:S08]  /*e1e0*/  @P2 FMUL.FTZ R28, R6, 0.69314718246459960938 ;  /* 0x3f317218061c2820 */ /* 0x000fd00000410000 */
[----:B------:R-:W0:Y:S01]  /*e1f0*/  @P3 MUFU.LG2 R18, R11 ;  /* 0x0000000b00123308 */ /* 0x000e220000000c00 */
[----:B------:R-:W-:Y:S01]  /*e200*/  @P3 FMUL.FTZ R21, R6, 0.69314718246459960938 ;  /* 0x3f31721806153820 */ /* 0x000fe20000410000 */
[-C--:B------:R-:W-:Y:S01]  /*e210*/  FMUL.FTZ R8, R24, R4.reuse ;  /* 0x0000000418087220 */ /* 0x080fe20000410000 */
[-C--:B------:R-:W-:Y:S01]  /*e220*/  FMUL.FTZ R161, R48, R4.reuse ;  /* 0x0000000430a17220 */ /* 0x080fe20000410000 */
[-C--:B------:R-:W-:Y:S01]  /*e230*/  FMUL.FTZ R165, R64, R4.reuse ;  /* 0x0000000440a57220 */ /* 0x080fe20000410000 */
[----:B-1----:R-:W-:Y:S01]  /*e240*/  @P2 FMUL.FTZ R33, R20, 0.69314718246459960938 ;  /* 0x3f31721814212820 */ /* 0x002fe20000410000 */
[-C--:B------:R-:W-:Y:S01]  /*e250*/  FMUL.FTZ R170, R80, R4.reuse ;  /* 0x0000000450aa7220 */ /* 0x080fe20000410000 */
[-C--:B------:R-:W-:Y:S01]  /*e260*/  FMUL.FTZ R25, R25, R4.reuse ;  /* 0x0000000419197220 */ /* 0x080fe20000410000 */
[----:B------:R-:W1:Y:S01]  /*e270*/  @P3 MUFU.RCP R3, R11 ;  /* 0x0000000b00033308 */ /* 0x000e620000001000 */
        /* <DEDUP_REMOVED lines=125> */
.L_x_10607:
        /* <DEDUP_REMOVED lines=10> */
[----:B------:R-:W2:Y:S01]  /*eaf0*/  LDL R26, [R1+0x8c] ;  /* 0x00008c00011a7983 */ /* 0x000ea20000100800 */
[----:B------:R-:W3:Y:S01]  /*eb00*/  S2R R7, SR_SWINHI ;  /* 0x0000000000077919 */ /* 0x000ee20000002f00 */
[----:B------:R-:W-:Y:S05]  /*eb10*/  WARPSYNC.ALL ;  /* 0x0000000000007948 */ /* 0x000fea0003800000 */
[----:B------:R-:W-:Y:S01]  /*eb20*/  F2FP.BF16.F32.PACK_AB R8, R25, R8 ;  /* 0x000000081908723e */ /* 0x000fe200000010ff */
[----:B------:R-:W-:Y:S01]  /*eb30*/  ULDC.64 UR4, c[0x0][0xd00] ;  /* 0x0003400000047ab9 */ /* 0x000fe20000000a00 */
[----:B------:R-:W4:Y:S01]  /*eb40*/  LDL R182, [R1+0x88] ;  /* 0x0000880001b67983 */ /* 0x000f220000100800 */
[----:B------:R-:W-:-:S02]  /*eb50*/  MOV R20, R18 ;  /* 0x0000001200147202 */ /* 0x000fc40000000f00 */
[----:B---3--:R-:W-:Y:S02]  /*eb60*/  MOV R21, R7 ;  /* 0x0000000700157202 */ /* 0x008fe40000000f00 */
        /* <DEDUP_REMOVED lines=18> */
[----:B------:R-:W-:Y:S01]  /*ec90*/  F2FP.BF16.F32.PACK_AB R147, R3, R150 ;  /* 0x000000960393723e */ /* 0x000fe200000010ff */
[----:B------:R-:W-:Y:S01]  /*eca0*/  IMAD.MOV.U32 R80, RZ, RZ, RZ ;  /* 0x000000ffff507224 */ /* 0x000fe200078e00ff */
[----:B------:R-:W-:Y:S01]  /*ecb0*/  BAR.SYNC.DEFER_BLOCKING 0x1, 0x100 ;  /* 0x0044000000007b1d */ /* 0x000fe20000010000 */
[----:B--2---:R-:W-:-:S03]  /*ecc0*/  IMAD.WIDE R124, R26, 0x2, R20 ;  /* 0x000000021a7c7825 */ /* 0x004fc600078e0214 */
[C---:B------:R-:W-:Y:S02]  /*ecd0*/  IADD3 R26, P2, R124.reuse, 0x40, RZ ;  /* 0x000000407c1a7810 */ /* 0x040fe40007f5e0ff */
[----:B-----5:R-:W-:Y:S02]  /*ece0*/  IADD3 R28, P3, R124, 0x60, RZ ;  /* 0x000000607c1c7810 */ /* 0x020fe40007f7e0ff */
[----:B------:R-:W-:Y:S02]  /*ecf0*/  LOP3.LUT R96, R26, 0x380, RZ, 0xc0, !PT ;  /* 0x000003801a607812 */ /* 0x000fe400078ec0ff */
[----:B------:R-:W-:Y:S02]  /*ed00*/  LOP3.LUT R100, R28, 0x380, RZ, 0xc0, !PT ;  /* 0x000003801c647812 */ /* 0x000fe400078ec0ff */
[----:B------:R-:W-:Y:S02]  /*ed10*/  SHF.R.U64 R96, R96, 0x3, RZ ;  /* 0x0000000360607819 */ /* 0x000fe400000012ff */
[----:B------:R-:W-:-:S02]  /*ed20*/  IADD3 R84, P0, R124, 0x4040, RZ ;  /* 0x000040407c547810 */ /* 0x000fc40007f1e0ff */
[----:B------:R-:W-:Y:S02]  /*ed30*/  SHF.R.U64 R100, R100, 0x3, RZ ;  /* 0x0000000364647819 */ /* 0x000fe400000012ff */
[C---:B------:R-:W-:Y:S02]  /*ed40*/  IADD3 R30, P4, R124.reuse, 0x4000, RZ ;  /* 0x000040007c1e7810 */ /* 0x040fe40007f9e0ff */
[----:B-1----:R-:W-:Y:S02]  /*ed50*/  IADD3 R32, P5, R124, 0x4020, RZ ;  /* 0x000040207c207810 */ /* 0x002fe40007fbe0ff */
[----:B------:R-:W-:Y:S02]  /*ed60*/  LOP3.LUT R96, R96, R26, RZ, 0x3c, !PT ;  /* 0x0000001a60607212 */ /* 0x000fe400078e3cff */
[----:B------:R-:W-:Y:S02]  /*ed70*/  IADD3 R7, P1, R124, 0x20, RZ ;  /* 0x000000207c077810 */ /* 0x000fe40007f3e0ff */
[----:B------:R-:W-:-:S02]  /*ed80*/  LOP3.LUT R100, R100, R28, RZ, 0x3c, !PT ;  /* 0x0000001c64647212 */ /* 0x000fc400078e3cff */
[----:B------:R-:W-:Y:S02]  /*ed90*/  LOP3.LUT R26, R84, 0x380, RZ, 0xc0, !PT ;  /* 0x00000380541a7812 */ /* 0x000fe400078ec0ff */
[----:B------:R-:W-:Y:S02]  /*eda0*/  LOP3.LUT R104, R30, 0x380, RZ, 0xc0, !PT ;  /* 0x000003801e687812 */ /* 0x000fe400078ec0ff */
[----:B------:R-:W-:Y:S01]  /*edb0*/  LOP3.LUT R28, R32, 0x380, RZ, 0xc0, !PT ;  /* 0x00000380201c7812 */ /* 0x000fe200078ec0ff */
[--C-:B------:R-:W-:Y:S01]  /*edc0*/  IMAD.X R107, RZ, RZ, R125.reuse, P5 ;  /* 0x000000ffff6b7224 */ /* 0x100fe200028e067d */
[----:B------:R-:W-:Y:S01]  /*edd0*/  LOP3.LUT R92, R7, 0x380, RZ, 0xc0, !PT ;  /* 0x00000380075c7812 */ /* 0x000fe200078ec0ff */
[--C-:B------:R-:W-:Y:S01]  /*ede0*/  IMAD.X R93, RZ, RZ, R125.reuse, P1 ;  /* 0x000000ffff5d7224 */ /* 0x100fe200008e067d */
[----:B------:R-:W-:Y:S01]  /*edf0*/  SHF.R.U64 R26, R26, 0x3, RZ ;  /* 0x000000031a1a7819 */ /* 0x000fe200000012ff */
[--C-:B------:R-:W-:Y:S01]  /*ee00*/  IMAD.X R97, RZ, RZ, R125.reuse, P2 ;  /* 0x000000ffff617224 */ /* 0x100fe200010e067d */
[C---:B------:R-:W-:Y:S01]  /*ee10*/  LOP3.LUT R89, R124.reuse, 0x380, RZ, 0xc0, !PT ;  /* 0x000003807c597812 */ /* 0x040fe200078ec0ff */
[----:B------:R-:W-:Y:S01]  /*ee20*/  IMAD.X R101, RZ, RZ, R125, P3 ;  /* 0x000000ffff657224 */ /* 0x000fe200018e067d */
[----:B------:R-:W-:-:S02]  /*ee30*/  IADD3 R118, P5, R124, 0x8060, RZ ;  /* 0x000080607c767810 */ /* 0x000fc40007fbe0ff */
[----:B------:R-:W-:Y:S02]  /*ee40*/  SHF.R.U64 R104, R104, 0x3, RZ ;  /* 0x0000000368687819 */ /* 0x000fe400000012ff */
[----:B------:R-:W-:Y:S02]  /*ee50*/  SHF.R.U64 R28, R28, 0x3, RZ ;  /* 0x000000031c1c7819 */ /* 0x000fe400000012ff */
[C---:B------:R-:W-:Y:S02]  /*ee60*/  IADD3 R88, P1, R124.reuse, 0x4060, RZ ;  /* 0x000040607c587810 */ /* 0x040fe40007f3e0ff */
[C---:B------:R-:W-:Y:S02]  /*ee70*/  IADD3 R112, P2, R124.reuse, 0x8000, RZ ;  /* 0x000080007c707810 */ /* 0x040fe40007f5e0ff */
[----:B------:R-:W-:Y:S02]  /*ee80*/  IADD3 R114, P3, R124, 0x8020, RZ ;  /* 0x000080207c727810 */ /* 0x000fe40007f7e0ff */
[----:B------:R-:W-:-:S02]  /*ee90*/  SHF.R.U64 R92, R92, 0x3, RZ ;  /* 0x000000035c5c7819 */ /* 0x000fc400000012ff */
[----:B------:R-:W-:Y:S02]  /*eea0*/  LOP3.LUT R108, R26, R84, RZ, 0x3c, !PT ;  /* 0x000000541a6c7212 */ /* 0x000fe400078e3cff */
[----:B------:R-:W-:Y:S02]  /*eeb0*/  SHF.R.U64 R89, R89, 0x3, RZ ;  /* 0x0000000359597819 */ /* 0x000fe400000012ff */
[----:B------:R-:W-:Y:S02]  /*eec0*/  LOP3.LUT R104, R104, R30, RZ, 0x3c, !PT ;  /* 0x0000001e68687212 */ /* 0x000fe400078e3cff */
[----:B------:R-:W-:Y:S02]  /*eed0*/  LOP3.LUT R106, R28, R32, RZ, 0x3c, !PT ;  /* 0x000000201c6a7212 */ /* 0x000fe400078e3cff */
[----:B------:R-:W-:Y:S01]  /*eee0*/  LOP3.LUT R26, R118, 0x380, RZ, 0xc0, !PT ;  /* 0x00000380761a7812 */ /* 0x000fe200078ec0ff */
[--C-:B------:R-:W-:Y:S01]  /*eef0*/  IMAD.X R105, RZ, RZ, R125.reuse, P4 ;  /* 0x000000ffff697224 */ /* 0x100fe200020e067d */
[----:B------:R-:W-:Y:S01]  /*ef00*/  LOP3.LUT R28, R112, 0x380, RZ, 0xc0, !PT ;  /* 0x00000380701c7812 */ /* 0x000fe200078ec0ff */
[--C-:B------:R-:W-:Y:S01]  /*ef10*/  IMAD.X R109, RZ, RZ, R125.reuse, P0 ;  /* 0x000000ffff6d7224 */ /* 0x100fe200000e067d */
[----:B------:R-:W-:Y:S01]  /*ef20*/  LOP3.LUT R30, R114, 0x380, RZ, 0xc0, !PT ;  /* 0x00000380721e7812 */ /* 0x000fe200078ec0ff */
[--C-:B------:R-:W-:Y:S01]  /*ef30*/  IMAD.X R111, RZ, RZ, R125.reuse, P1 ;  /* 0x000000ffff6f7224 */ /* 0x100fe200008e067d */
[C---:B------:R-:W-:Y:S01]  /*ef40*/  IADD3 R116, P4, R124.reuse, 0x8040, RZ ;  /* 0x000080407c747810 */ /* 0x040fe20007f9e0ff */
[--C-:B------:R-:W-:Y:S01]  /*ef50*/  IMAD.X R113, RZ, RZ, R125.reuse, P2 ;  /* 0x000000ffff717224 */ /* 0x100fe200010e067d */
[C---:B------:R-:W-:Y:S01]  /*ef60*/  IADD3 R120, P0, R124.reuse, 0xc000, RZ ;  /* 0x0000c0007c787810 */ /* 0x040fe20007f1e0ff */
[----:B------:R-:W-:Y:S01]  /*ef70*/  IMAD.X R115, RZ, RZ, R125, P3 ;  /* 0x000000ffff737224 */ /* 0x000fe200018e067d */
[----:B------:R-:W-:-:S02]  /*ef80*/  IADD3 R122, P1, R124, 0xc020, RZ ;  /* 0x0000c0207c7a7810 */ /* 0x000fc40007f3e0ff */
[C---:B------:R-:W-:Y:S02]  /*ef90*/  IADD3 R151, P2, R124.reuse, 0xc040, RZ ;  /* 0x0000c0407c977810 */ /* 0x040fe40007f5e0ff */
[----:B------:R-:W-:Y:S02]  /*efa0*/  IADD3 R167, P3, R124, 0xc060, RZ ;  /* 0x0000c0607ca77810 */ /* 0x000fe40007f7e0ff */
[----:B------:R-:W-:Y:S02]  /*efb0*/  LOP3.LUT R92, R92, R7, RZ, 0x3c, !PT ;  /* 0x000000075c5c7212 */ /* 0x000fe400078e3cff */
[----:B------:R-:W-:Y:S02]  /*efc0*/  LOP3.LUT R124, R89, R124, RZ, 0x3c, !PT ;  /* 0x0000007c597c7212 */ /* 0x000fe400078e3cff */
[----:B------:R-:W-:Y:S02]  /*efd0*/  LOP3.LUT R7, R88, 0x380, RZ, 0xc0, !PT ;  /* 0x0000038058077812 */ /* 0x000fe400078ec0ff */
[----:B------:R-:W-:-:S02]  /*efe0*/  SHF.R.U64 R26, R26, 0x3, RZ ;  /* 0x000000031a1a7819 */ /* 0x000fc400000012ff */
[----:B------:R-:W-:Y:S02]  /*eff0*/  SHF.R.U64 R28, R28, 0x3, RZ ;  /* 0x000000031c1c7819 */ /* 0x000fe400000012ff */
[----:B------:R-:W-:Y:S02]  /*f000*/  SHF.R.U64 R30, R30, 0x3, RZ ;  /* 0x000000031e1e7819 */ /* 0x000fe400000012ff */
[----:B------:R-:W-:Y:S02]  /*f010*/  SHF.R.U64 R7, R7, 0x3, RZ ;  /* 0x0000000307077819 */ /* 0x000fe400000012ff */
[----:B------:R-:W-:Y:S02]  /*f020*/  LOP3.LUT R118, R26, R118, RZ, 0x3c, !PT ;  /* 0x000000761a767212 */ /* 0x000fe400078e3cff */
[----:B------:R-:W-:Y:S02]  /*f030*/  MOV R124, R124 ;  /* 0x0000007c007c7202 */ /* 0x000fe40000000f00 */
[----:B------:R-:W-:-:S02]  /*f040*/  LOP3.LUT R112, R28, R112, RZ, 0x3c, !PT ;  /* 0x000000701c707212 */ /* 0x000fc400078e3cff */
[----:B------:R-:W-:Y:S02]  /*f050*/  LOP3.LUT R114, R30, R114, RZ, 0x3c, !PT ;  /* 0x000000721e727212 */ /* 0x000fe400078e3cff */
[----:B------:R-:W-:Y:S02]  /*f060*/  LOP3.LUT R26, R167, 0x380, RZ, 0xc0, !PT ;  /* 0x00000380a71a7812 */ /* 0x000fe400078ec0ff */
[----:B------:R-:W-:Y:S02]  /*f070*/  LOP3.LUT R28, R120, 0x380, RZ, 0xc0, !PT ;  /* 0x00000380781c7812 */ /* 0x000fe400078ec0ff */
[----:B------:R-:W-:Y:S01]  /*f080*/  LOP3.LUT R30, R122, 0x380, RZ, 0xc0, !PT ;  /* 0x000003807a1e7812 */ /* 0x000fe200078ec0ff */
[----:B------:R1:W-:Y:S01]  /*f090*/  STSM.16.M88.4 [R124], R8 ;  /* 0x000000087c007844 */ /* 0x0003e20000000200 */
[----:B------:R-:W-:Y:S02]  /*f0a0*/  LOP3.LUT R110, R7, R88, RZ, 0x3c, !PT ;  /* 0x00000058076e7212 */ /* 0x000fe400078e3cff */
[----:B------:R-:W-:-:S02]  /*f0b0*/  LOP3.LUT R7, R116, 0x380, RZ, 0xc0, !PT ;  /* 0x0000038074077812 */ /* 0x000fc400078ec0ff */
[----:B------:R-:W-:Y:S02]  /*f0c0*/  SHF.R.U64 R26, R26, 0x3, RZ ;  /* 0x000000031a1a7819 */ /* 0x000fe400000012ff */
[----:B------:R-:W-:Y:S02]  /*f0d0*/  SHF.R.U64 R28, R28, 0x3, RZ ;  /* 0x000000031c1c7819 */ /* 0x000fe400000012ff */
[----:B------:R-:W-:Y:S02]  /*f0e0*/  SHF.R.U64 R30, R30, 0x3, RZ ;  /* 0x000000031e1e7819 */ /* 0x000fe400000012ff */
[----:B------:R-:W-:Y:S02]  /*f0f0*/  MOV R92, R92 ;  /* 0x0000005c005c7202 */ /* 0x000fe40000000f00 */
[----:B------:R-:W-:Y:S02]  /*f100*/  MOV R96, R96 ;  /* 0x0000006000607202 */ /* 0x000fe40000000f00 */
[----:B-1----:R-:W-:-:S02]  /*f110*/  F2FP.BF16.F32.PACK_AB R8, R0, R14 ;  /* 0x0000000e0008723e */ /* 0x002fc400000010ff */
[----:B------:R-:W-:Y:S02]  /*f120*/  F2FP.BF16.F32.PACK_AB R9, R12, R6 ;  /* 0x000000060c09723e */ /* 0x000fe400000010ff */
[----:B------:R-:W-:Y:S02]  /*f130*/  MOV R100, R100 ;  /* 0x0000006400647202 */ /* 0x000fe40000000f00 */
[----:B------:R-:W-:Y:S01]  /*f140*/  MOV R104, R104 ;  /* 0x0000006800687202 */ /* 0x000fe20000000f00 */
[--C-:B------:R-:W-:Y:S01]  /*f150*/  IMAD.X R117, RZ, RZ, R125.reuse, P4 ;  /* 0x000000ffff757224 */ /* 0x100fe200020e067d */
[----:B------:R-:W-:Y:S02]  /*f160*/  F2FP.BF16.F32.PACK_AB R10, R37, R36 ;  /* 0x00000024250a723e */ /* 0x000fe400000010ff */
[----:B------:R-:W-:Y:S02]  /*f170*/  MOV R106, R106 ;  /* 0x0000006a006a7202 */ /* 0x000fe40000000f00 */
[----:B------:R-:W-:Y:S01]  /*f180*/  MOV R108, R108 ;  /* 0x0000006c006c7202 */ /* 0x000fe20000000f00 */
[--C-:B------:R-:W-:Y:S01]  /*f190*/  IMAD.X R119, RZ, RZ, R125.reuse, P5 ;  /* 0x000000ffff777224 */ /* 0x100fe200028e067d */
[----:B------:R-:W-:Y:S01]  /*f1a0*/  F2FP.BF16.F32.PACK_AB R11, R39, R38 ;  /* 0x00000026270b723e */ /* 0x000fe200000010ff */
[--C-:B------:R-:W-:Y:S01]  /*f1b0*/  IMAD.X R121, RZ, RZ, R125.reuse, P0 ;  /* 0x000000ffff797224 */ /* 0x100fe200000e067d */
[----:B------:R-:W-:Y:S01]  /*f1c0*/  F2FP.BF16.F32.PACK_AB R12, R41, R24 ;  /* 0x00000018290c723e */ /* 0x000fe200000010ff */
[----:B------:R-:W-:Y:S01]  /*f1d0*/  IMAD.X R123, RZ, RZ, R125, P1 ;  /* 0x000000ffff7b7224 */ /* 0x000fe200008e067d */
[----:B------:R-:W-:-:S02]  /*f1e0*/  F2FP.BF16.F32.PACK_AB R14, R45, R160 ;  /* 0x000000a02d0e723e */ /* 0x000fc400000010ff */
[----:B------:R-:W-:Y:S02]  /*f1f0*/  SHF.R.U64 R7, R7, 0x3, RZ ;  /* 0x0000000307077819 */ /* 0x000fe400000012ff */
[----:B------:R-:W-:Y:S01]  /*f200*/  LOP3.LUT R88, R26, R167, RZ, 0x3c, !PT ;  /* 0x000000a71a587212 */ /* 0x000fe200078e3cff */
[----:B------:R1:W-:Y:S01]  /*f210*/  STSM.16.M88.4 [R92], R8 ;  /* 0x000000085c007844 */ /* 0x0003e20000000200 */
[----:B------:R-:W-:Y:S01]  /*f220*/  LOP3.LUT R120, R28, R120, RZ, 0x3c, !PT ;  /* 0x000000781c787212 */ /* 0x000fe200078e3cff */
[--C-:B------:R-:W-:Y:S01]  /*f230*/  IMAD.X R85, RZ, RZ, R125.reuse, P2 ;  /* 0x000000ffff557224 */ /* 0x100fe200010e067d */
[----:B------:R-:W-:Y:S01]  /*f240*/  LOP3.LUT R122, R30, R122, RZ, 0x3c, !PT ;  /* 0x0000007a1e7a7212 */ /* 0x000fe200078e3cff */
[----:B------:R-:W-:Y:S01]  /*f250*/  IMAD.X R89, RZ, RZ, R125, P3 ;  /* 0x000000ffff597224 */ /* 0x000fe200018e067d */
[----:B------:R-:W-:Y:S01]  /*f260*/  F2FP.BF16.F32.PACK_AB R24, R49, R161 ;  /* 0x000000a13118723e */ /* 0x000fe200000010ff */
[----:B------:R-:W2:Y:S01]  /*f270*/  LDC R0, c[0x0][0xce8] ;  /* 0x00033a00ff007b82 */ /* 0x000ea20000000800 */
[----:B------:R-:W-:-:S02]  /*f280*/  F2FP.BF16.F32.PACK_AB R26, R53, R162 ;  /* 0x000000a2351a723e */ /* 0x000fc400000010ff */
[----:B------:R-:W-:Y:S02]  /*f290*/  F2FP.BF16.F32.PACK_AB R28, R57, R163 ;  /* 0x000000a3391c723e */ /* 0x000fe400000010ff */
[----:B------:R-:W-:Y:S01]  /*f2a0*/  F2FP.BF16.F32.PACK_AB R30, R61, R164 ;  /* 0x000000a43d1e723e */ /* 0x000fe200000010ff */
[----:B------:R3:W-:Y:S01]  /*f2b0*/  STSM.16.M88.4 [R96], R12 ;  /* 0x0000000c60007844 */ /* 0x0007e20000000200 */
[----:B------:R-:W-:Y:S02]  /*f2c0*/  LOP3.LUT R116, R7, R116, RZ, 0x3c, !PT ;  /* 0x0000007407747212 */ /* 0x000fe400078e3cff */
[----:B-1----:R-:W-:Y:S02]  /*f2d0*/  F2FP.BF16.F32.PACK_AB R8, R65, R165 ;  /* 0x000000a54108723e */ /* 0x002fe400000010ff */
[----:B------:R-:W-:Y:S02]  /*f2e0*/  F2FP.BF16.F32.PACK_AB R9, R67, R66 ;  /* 0x000000424309723e */ /* 0x000fe400000010ff */
[----:B------:R-:W-:-:S02]  /*f2f0*/  F2FP.BF16.F32.PACK_AB R10, R69, R166 ;  /* 0x000000a6450a723e */ /* 0x000fc400000010ff */
[----:B------:R-:W-:Y:S01]  /*f300*/  F2FP.BF16.F32.PACK_AB R11, R71, R70 ;  /* 0x00000046470b723e */ /* 0x000fe200000010ff */
[----:B------:R-:W-:Y:S01]  /*f310*/  STSM.16.M88.4 [R100], R24 ;  /* 0x0000001864007844 */ /* 0x000fe20000000200 */
[----:B------:R-:W-:Y:S02]  /*f320*/  LOP3.LUT R7, R151, 0x380, RZ, 0xc0, !PT ;  /* 0x0000038097077812 */ /* 0x000fe400078ec0ff */
[----:B------:R-:W-:Y:S02]  /*f330*/  MOV R110, R110 ;  /* 0x0000006e006e7202 */ /* 0x000fe40000000f00 */
[----:B---3--:R-:W-:Y:S02]  /*f340*/  F2FP.BF16.F32.PACK_AB R12, R73, R168 ;  /* 0x000000a8490c723e */ /* 0x008fe400000010ff */
        /* <DEDUP_REMOVED lines=8> */
[----:B------:R1:W-:Y:S01]  /*f3d0*/  STSM.16.M88.4 [R106], R8 ;  /* 0x000000086a007844 */ /* 0x0003e20000000200 */
[----:B------:R-:W-:-:S02]  /*f3e0*/  MOV R112, R112 ;  /* 0x0000007000707202 */ /* 0x000fc40000000f00 */
[----:B------:R-:W-:Y:S02]  /*f3f0*/  F2FP.BF16.F32.PACK_AB R48, R64, R172 ;  /* 0x000000ac4030723e */ /* 0x000fe400000010ff */
[----:B------:R-:W-:Y:S02]  /*f400*/  F2FP.BF16.F32.PACK_AB R49, R91, R90 ;  /* 0x0000005a5b31723e */ /* 0x000fe400000010ff */
[----:B------:R-:W-:Y:S02]  /*f410*/  MOV R114, R114 ;  /* 0x0000007200727202 */ /* 0x000fe40000000f00 */
[----:B------:R-:W-:Y:S02]  /*f420*/  F2FP.BF16.F32.PACK_AB R64, R152, R174 ;  /* 0x000000ae9840723e */ /* 0x000fe400000010ff */
[----:B------:R-:W-:Y:S02]  /*f430*/  F2FP.BF16.F32.PACK_AB R65, R99, R98 ;  /* 0x000000626341723e */ /* 0x000fe400000010ff */
[----:B------:R-:W-:-:S02]  /*f440*/  F2FP.BF16.F32.PACK_AB R66, R153, R175 ;  /* 0x000000af9942723e */ /* 0x000fc400000010ff */
[----:B------:R-:W-:Y:S01]  /*f450*/  F2FP.BF16.F32.PACK_AB R67, R103, R102 ;  /* 0x000000666743723e */ /* 0x000fe200000010ff */
[----:B------:R3:W-:Y:S01]  /*f460*/  STSM.16.M88.4 [R108], R12 ;  /* 0x0000000c6c007844 */ /* 0x0007e20000000200 */
[----:B------:R-:W-:Y:S02]  /*f470*/  SHF.R.U64 R7, R7, 0x3, RZ ;  /* 0x0000000307077819 */ /* 0x000fe400000012ff */
[----:B------:R-:W-:Y:S02]  /*f480*/  MOV R116, R116 ;  /* 0x0000007400747202 */ /* 0x000fe40000000f00 */
[----:B-1----:R-:W-:Y:S02]  /*f490*/  F2FP.BF16.F32.PACK_AB R8, R154, R176 ;  /* 0x000000b09a08723e */ /* 0x002fe400000010ff */
[----:B------:R-:W-:Y:S02]  /*f4a0*/  F2FP.BF16.F32.PACK_AB R9, R43, R40 ;  /* 0x000000282b09723e */ /* 0x000fe400000010ff */
[----:B------:R-:W-:-:S02]  /*f4b0*/  F2FP.BF16.F32.PACK_AB R10, R155, R177 ;  /* 0x000000b19b0a723e */ /* 0x000fc400000010ff */
[----:B------:R-:W-:Y:S01]  /*f4c0*/  F2FP.BF16.F32.PACK_AB R11, R47, R44 ;  /* 0x0000002c2f0b723e */ /* 0x000fe200000010ff */
[----:B------:R-:W-:Y:S01]  /*f4d0*/  STSM.16.M88.4 [R110], R36 ;  /* 0x000000246e007844 */ /* 0x000fe20000000200 */
[----:B------:R-:W-:-:S03]  /*f4e0*/  LOP3.LUT R84, R7, R151, RZ, 0x3c, !PT ;  /* 0x0000009707547212 */ /* 0x000fc600078e3cff */
[----:B------:R-:W-:Y:S01]  /*f4f0*/  STSM.16.M88.4 [R112], R48 ;  /* 0x0000003070007844 */ /* 0x000fe20000000200 */
[----:B------:R-:W-:Y:S02]  /*f500*/  MOV R118, R118 ;  /* 0x0000007600767202 */ /* 0x000fe40000000f00 */
[----:B---3--:R-:W-:Y:S01]  /*f510*/  F2FP.BF16.F32.PACK_AB R12, R156, R178 ;  /* 0x000000b29c0c723e */ /* 0x008fe200000010ff */
[----:B------:R-:W-:Y:S01]  /*f520*/  STSM.16.M88.4 [R114], R64 ;  /* 0x0000004072007844 */ /* 0x000fe20000000200 */
[----:B------:R-:W-:Y:S02]  /*f530*/  F2FP.BF16.F32.PACK_AB R13, R56, R52 ;  /* 0x00000034380d723e */ /* 0x000fe400000010ff */
[----:B------:R-:W-:Y:S01]  /*f540*/  F2FP.BF16.F32.PACK_AB R14, R157, R179 ;  /* 0x000000b39d0e723e */ /* 0x000fe200000010ff */
[----:B------:R1:W-:Y:S01]  /*f550*/  STSM.16.M88.4 [R116], R8 ;  /* 0x0000000874007844 */ /* 0x0003e20000000200 */
[----:B------:R-:W-:Y:S02]  /*f560*/  F2FP.BF16.F32.PACK_AB R15, R68, R60 ;  /* 0x0000003c440f723e */ /* 0x000fe400000010ff */
[----:B------:R-:W-:-:S02]  /*f570*/  MOV R120, R120 ;  /* 0x0000007800787202 */ /* 0x000fc40000000f00 */
[----:B------:R-:W-:Y:S02]  /*f580*/  F2FP.BF16.F32.PACK_AB R24, R158, R180 ;  /* 0x000000b49e18723e */ /* 0x000fe400000010ff */
[----:B------:R-:W-:Y:S02]  /*f590*/  F2FP.BF16.F32.PACK_AB R25, R76, R72 ;  /* 0x000000484c19723e */ /* 0x000fe400000010ff */
[----:B------:R-:W-:Y:S02]  /*f5a0*/  F2FP.BF16.F32.PACK_AB R26, R159, R181 ;  /* 0x000000b59f1a723e */ /* 0x000fe400000010ff */
[----:B------:R-:W-:Y:S02]  /*f5b0*/  F2FP.BF16.F32.PACK_AB R27, R127, R126 ;  /* 0x0000007e7f1b723e */ /* 0x000fe400000010ff */
[----:B------:R-:W-:Y:S02]  /*f5c0*/  ISETP.NE.U32.AND P0, PT, RZ, UR4, PT ;  /* 0x00000004ff007c0c */ /* 0x000fe4000bf05070 */
[----:B------:R-:W-:-:S02]  /*f5d0*/  MOV R122, R122 ;  /* 0x0000007a007a7202 */ /* 0x000fc40000000f00 */
[----:B-1----:R-:W-:Y:S02]  /*f5e0*/  IADD3 R8, P1, R225, UR4, RZ ;  /* 0x00000004e1087c10 */ /* 0x002fe4000ff3e0ff */
[----:B------:R-:W-:Y:S02]  /*f5f0*/  F2FP.BF16.F32.PACK_AB R28, R129, R128 ;  /* 0x00000080811c723e */ /* 0x000fe400000010ff */
[----:B------:R-:W-:Y:S02]  /*f600*/  F2FP.BF16.F32.PACK_AB R29, R131, R130 ;  /* 0x00000082831d723e */ /* 0x000fe400000010ff */
[----:B------:R-:W-:Y:S02]  /*f610*/  F2FP.BF16.F32.PACK_AB R30, R133, R132 ;  /* 0x00000084851e723e */ /* 0x000fe400000010ff */
[----:B------:R-:W-:Y:S02]  /*f620*/  F2FP.BF16.F32.PACK_AB R31, R135, R134 ;  /* 0x00000086871f723e */ /* 0x000fe400000010ff */
[----:B------:R-:W-:Y:S01]  /*f630*/  MOV R84, R84 ;  /* 0x0000005400547202 */ /* 0x000fe20000000f00 */
[----:B------:R1:W-:Y:S01]  /*f640*/  STSM.16.M88.4 [R118], R12 ;  /* 0x0000000c76007844 */ /* 0x0003e20000000200 */
[----:B------:R-:W-:-:S02]  /*f650*/  MOV R88, R88 ;  /* 0x0000005800587202 */ /* 0x000fc40000000f00 */
[----:B------:R-:W-:Y:S01]  /*f660*/  ISETP.NE.AND.EX P0, PT, RZ, UR5, PT, P0 ;  /* 0x00000005ff007c0c */ /* 0x000fe2000bf05300 */
[----:B------:R4:W-:Y:S01]  /*f670*/  STSM.16.M88.4 [R120], R24 ;  /* 0x0000001878007844 */ /* 0x0009e20000000200 */
[----:B------:R-:W-:Y:S01]  /*f680*/  IADD3.X R9, R226, UR5, RZ, P1, !PT ;  /* 0x00000005e2097c10 */ /* 0x000fe20008ffe4ff */
[----:B------:R-:W-:Y:S02]  /*f690*/  ULDC.64 UR4, c[0x0][0xd08] ;  /* 0x0003420000047ab9 */ /* 0x000fe40000000a00 */
[----:B------:R3:W-:Y:S01]  /*f6a0*/  STSM.16.M88.4 [R122], R28 ;  /* 0x0000001c7a007844 */ /* 0x0007e20000000200 */
[----:B------:R-:W-:-:S03]  /*f6b0*/  ISETP.NE.U32.AND P2, PT, RZ, UR4, PT ;  /* 0x00000004ff007c0c */ /* 0x000fc6000bf45070 */
[----:B------:R3:W-:Y:S01]  /*f6c0*/  STSM.16.M88.4 [R84], R136 ;  /* 0x0000008854007844 */ /* 0x0007e20000000200 */
[----:B------:R-:W-:-:S03]  /*f6d0*/  ISETP.NE.AND.EX P2, PT, RZ, UR5, PT, P2 ;  /* 0x00000005ff007c0c */ /* 0x000fc6000bf45320 */
[----:B------:R3:W-:Y:S01]  /*f6e0*/  STSM.16.M88.4 [R88], R144 ;  /* 0x0000009058007844 */ /* 0x0007e20000000200 */
[----:B------:R-:W-:Y:S09]  /*f6f0*/  BAR.SYNC.DEFER_BLOCKING 0x1, 0x100 ;  /* 0x0044000000007b1d */ /* 0x000ff20000010000 */
[----:B------:R-:W-:Y:S01]  /*f700*/  @P2 IADD3 R6, P3, R225, UR4, RZ ;  /* 0x00000004e1062c10 */ /* 0x000fe2000ff7e0ff */
[----:B------:R-:W-:-:S02]  /*f710*/  ULDC UR4, c[0x0][0xb88] ;  /* 0x0002e20000047ab9 */ /* 0x000fc40000000800 */
[----:B------:R-:W-:Y:S01]  /*f720*/  IMAD.U32 R11, RZ, RZ, UR4 ;  /* 0x00000004ff0b7e24 */ /* 0x000fe2000f8e00ff */
[----:B------:R-:W-:Y:S01]  /*f730*/  @P2 IADD3.X R7, R226, UR5, RZ, P3, !PT ;  /* 0x00000005e2072c10 */ /* 0x000fe20009ffe4ff */
[----:B------:R3:W5:Y:S04]  /*f740*/  @P0 LDG.E R80, desc[UR60][R8.64] ;  /* 0x0000003c08500981 */ /* 0x000768000c1e1900 */
[----:B------:R3:W5:Y:S01]  /*f750*/  @P2 LDG.E R11, desc[UR60][R6.64] ;  /* 0x0000003c060b2981 */ /* 0x000762000c1e1900 */
[----:B--2---:R-:W-:-:S13]  /*f760*/  ISETP.NE.AND P1, PT, R0, 0x1, PT ;  /* 0x000000010000780c */ /* 0x004fda0003f25270 */
[----:B------:R-:W2:Y:S08]  /*f770*/  @P1 LDC R10, c[0x0][0xcec] ;  /* 0x00033b00ff0a1b82 */ /* 0x000eb00000000800 */
[----:B-1----:R-:W1:Y:S01]  /*f780*/  @P1 LDC R15, c[0x0][0xcf0] ;  /* 0x00033c00ff0f1b82 */ /* 0x002e620000000800 */
[----:B----4-:R-:W-:Y:S01]  /*f790*/  IMAD R27, R230, 0x80, R182 ;  /* 0x00000080e61b7824 */ /* 0x010fe200078e02b6 */
[----:B---3--:R-:W-:Y:S06]  /*f7a0*/  @P2 BRA `(.L_x_10663) ;  /* 0x0000000000102947 */ /* 0x008fec0003800000 */
[----:B------:R-:W-:Y:S05]  /*f7b0*/  @!P0 BRA `(.L_x_10663) ;  /* 0x00000000000c8947 */ /* 0x000fea0003800000 */
[----:B------:R-:W3:Y:S04]  /*f7c0*/  LDG.E R6, desc[UR60][R8.64] ;  /* 0x0000003c08067981 */ /* 0x000ee8000c1e1900 */
[----:B-----5:R-:W3:Y:S02]  /*f7d0*/  LDG.E R11, desc[UR60][R8.64+0x4] ;  /* 0x0000043c080b7981 */ /* 0x020ee4000c1e1900 */
[----:B---3--:R-:W-:-:S07]  /*f7e0*/  IMAD.IADD R11, R11, 0x1, -R6 ;  /* 0x000000010b0b7824 */ /* 0x008fce00078e0a06 */
.L_x_10663:
[----:B------:R-:W3:Y:S01]  /*f7f0*/  LDL R14, [R1+0x84] ;  /* 0x00008400010e7983 */ /* 0x000ee20000100800 */
[----:B------:R-:W-:Y:S01]  /*f800*/  SHF.R.S32.HI R3, RZ, 0x1f, R224 ;  /* 0x0000001fff037819 */ /* 0x000fe200000114e0 */
[----:B--2---:R-:W-:Y:S01]  /*f810*/  @P1 IMAD.HI.U32 R6, R27, R10, RZ ;  /* 0x0000000a1b061227 */ /* 0x004fe200078e00ff */
[----:B------:R-:W-:Y:S01]  /*f820*/  ULDC.64 UR4, c[0x0][0xc90] ;  /* 0x0003240000047ab9 */ /* 0x000fe20000000a00 */
[----:B-----5:R-:W-:Y:S01]  /*f830*/  SHF.R.S32.HI R81, RZ, 0x1f, R80 ;  /* 0x0000001fff517819 */ /* 0x020fe20000011450 */
[----:B------:R-:W2:Y:S01]  /*f840*/  @P1 LDC R83, c[0x0][0xcec] ;  /* 0x00033b00ff531b82 */ /* 0x000ea20000000800 */
[----:B------:R-:W-:Y:S01]  /*f850*/  IMAD R13, R3, UR4, RZ ;  /* 0x00000004030d7c24 */ /* 0x000fe2000f8e02ff */
[----:B------:R-:W-:Y:S01]  /*f860*/  SEL R234, R234, RZ, !P0 ;  /* 0x000000ffeaea7207 */ /* 0x000fe20004000000 */
[----:B------:R-:W-:Y:S01]  /*f870*/  IMAD.MOV.U32 R9, RZ, RZ, R27 ;  /* 0x000000ffff097224 */ /* 0x000fe200078e001b */
[----:B-1----:R-:W-:Y:S01]  /*f880*/  @P1 SHF.R.U32.HI R9, RZ, R15, R6 ;  /* 0x0000000fff091219 */ /* 0x002fe20000011606 */
[----:B------:R-:W-:Y:S01]  /*f890*/  IMAD.WIDE.U32 R6, R224, UR4, R80 ;  /* 0x00000004e0067c25 */ /* 0x000fe2000f8e0050 */
[----:B------:R-:W-:-:S02]  /*f8a0*/  SEL R227, R227, RZ, !P0 ;  /* 0x000000ffe3e37207 */ /* 0x000fc40004000000 */
[----:B------:R-:W1:Y:S01]  /*f8b0*/  @P1 LDC R85, c[0x0][0xcf0] ;  /* 0x00033c00ff551b82 */ /* 0x000e620000000800 */
[----:B------:R-:W-:Y:S01]  /*f8c0*/  IMAD R13, R224, UR5, R13 ;  /* 0x00000005e00d7c24 */ /* 0x000fe2000f8e020d */
[----:B------:R-:W-:Y:S01]  /*f8d0*/  ULDC.64 UR4, c[0x0][0xc98] ;  /* 0x0003260000047ab9 */ /* 0x000fe20000000a00 */
[----:B------:R-:W-:Y:S02]  /*f8e0*/  IMAD.MOV R25, RZ, RZ, -R9 ;  /* 0x000000ffff197224 */ /* 0x000fe400078e0a09 */
[----:B------:R-:W-:Y:S02]  /*f8f0*/  IMAD.IADD R7, R7, 0x1, R13 ;  /* 0x0000000107077824 */ /* 0x000fe400078e020d */
[----:B------:R-:W-:Y:S02]  /*f900*/  IMAD R15, R233, 0x40, R205 ;  /* 0x00000040e90f7824 */ /* 0x000fe400078e02cd */
[----:B------:R-:W-:Y:S02]  /*f910*/  IMAD R13, R0, R25, R27 ;  /* 0x00000019000d7224 */ /* 0x000fe400078e021b */
[----:B------:R-:W-:-:S02]  /*f920*/  IMAD R8, R234, UR4, RZ ;  /* 0x00000004ea087c24 */ /* 0x000fc4000f8e02ff */
[----:B------:R-:W-:-:S04]  /*f930*/  IMAD.WIDE.U32 R6, R227, UR4, R6 ;  /* 0x00000004e3067c25 */ /* 0x000fc8000f8e0006 */
[----:B------:R-:W-:Y:S01]  /*f940*/  IMAD.WIDE R20, R15, 0x2, R20 ;  /* 0x000000020f147825 */ /* 0x000fe200078e0214 */
[----:B------:R-:W-:Y:S02]  /*f950*/  SHF.R.S32.HI R15, RZ, 0x1f, R9 ;  /* 0x0000001fff0f7819 */ /* 0x000fe40000011409 */
[----:B------:R-:W-:Y:S01]  /*f960*/  IADD3 R6, P0, R9, R6, RZ ;  /* 0x0000000609067210 */ /* 0x000fe20007f1e0ff */
[----:B------:R-:W-:Y:S01]  /*f970*/  IMAD R10, R227, UR5, R8 ;  /* 0x00000005e30a7c24 */ /* 0x000fe2000f8e0208 */
[----:B------:R-:W-:Y:S01]  /*f980*/  SHF.R.S32.HI R8, RZ, 0x1f, R13 ;  /* 0x0000001fff087819 */ /* 0x000fe2000001140d */
[----:B------:R-:W-:Y:S01]  /*f990*/  ULDC.64 UR4, c[0x0][0xc88] ;  /* 0x0003220000047ab9 */ /* 0x000fe20000000a00 */
[----:B------:R-:W-:Y:S01]  /*f9a0*/  IADD3 R9, P2, R20, 0x1000, RZ ;  /* 0x0000100014097810 */ /* 0x000fe20007f5e0ff */
[----:B------:R-:W-:Y:S01]  /*f9b0*/  IMAD R32, R11, R0, RZ ;  /* 0x000000000b207224 */ /* 0x000fe200078e02ff */
[----:B------:R-:W-:Y:S01]  /*f9c0*/  IADD3.X R7, R15, R7, R10, P0, !PT ;  /* 0x000000070f077210 */ /* 0x000fe200007fe40a */
[----:B------:R-:W-:Y:S01]  /*f9d0*/  IMAD R12, R8, UR4, RZ ;  /* 0x00000004080c7c24 */ /* 0x000fe2000f8e02ff */
[----:B------:R-:W-:-:S02]  /*f9e0*/  LOP3.LUT R8, R9, 0x380, RZ, 0xc0, !PT ;  /* 0x0000038009087812 */ /* 0x000fc400078ec0ff */
[----:B------:R-:W-:Y:S01]  /*f9f0*/  IADD3 R25, P5, R20, 0x3000, RZ ;  /* 0x0000300014197810 */ /* 0x000fe20007fbe0ff */
[C---:B------:R-:W-:Y:S01]  /*fa00*/  IMAD R15, R13.reuse, UR5, R12 ;  /* 0x000000050d0f7c24 */ /* 0x040fe2000f8e020c */
[----:B------:R-:W-:Y:S01]  /*fa10*/  SHF.R.U64 R8, R8, 0x3, RZ ;  /* 0x0000000308087819 */ /* 0x000fe200000012ff */
[----:B------:R-:W-:Y:S01]  /*fa20*/  IMAD.WIDE.U32 R6, R13, UR4, R6 ;  /* 0x000000040d067c25 */ /* 0x000fe2000f8e0006 */
[----:B------:R-:W-:Y:S01]  /*fa30*/  ULDC.64 UR4, c[0x0][0xc50] ;  /* 0x0003140000047ab9 */ /* 0x000fe20000000a00 */
[----:B------:R-:W-:Y:S02]  /*fa40*/  IADD3 R13, P3, R20, 0x2000, RZ ;  /* 0x00002000140d7810 */ /* 0x000fe40007f7e0ff */
[----:B------:R-:W-:Y:S01]  /*fa50*/  IMAD.IADD R7, R7, 0x1, R15 ;  /* 0x0000000107077824 */ /* 0x000fe200078e020f */
[----:B------:R-:W-:Y:S02]  /*fa60*/  LEA R10, P0, R6, UR4, 0x2 ;  /* 0x00000004060a7c11 */ /* 0x000fe4000f8010ff */
[----:B------:R-:W-:-:S02]  /*fa70*/  LOP3.LUT R12, R13, 0x380, RZ, 0xc0, !PT ;  /* 0x000003800d0c7812 */ /* 0x000fc400078ec0ff */
[----:B------:R-:W-:Y:S01]  /*fa80*/  LEA.HI.X R6, R6, UR5, R7, 0x2, P0 ;  /* 0x0000000506067c11 */ /* 0x000fe200080f1407 */
[----:B------:R-:W-:Y:S01]  /*fa90*/  SHFL.IDX PT, R54, R10, RZ, 0x1c1f ;  /* 0x001c1fff0a367589 */ /* 0x000fe200000e0000 */
[----:B------:R-:W-:Y:S01]  /*faa0*/  IADD3 R29, P0, R20, 0x4000, RZ ;  /* 0x00004000141d7810 */ /* 0x000fe20007f1e0ff */
[----:B------:R-:W-:Y:S01]  /*fab0*/  ULDC.64 UR4, c[0x0][0xba0] ;  /* 0x0002e80000047ab9 */ /* 0x000fe20000000a00 */
[----:B------:R-:W-:Y:S01]  /*fac0*/  LOP3.LUT R8, R8, R9, RZ, 0x3c, !PT ;  /* 0x0000000908087212 */ /* 0x000fe200078e3cff */
[----:B------:R-:W-:Y:S01]  /*fad0*/  IMAD.X R9, RZ, RZ, R21, P2 ;  /* 0x000000ffff097224 */ /* 0x000fe200010e0615 */
[----:B------:R-:W-:Y:S01]  /*fae0*/  LOP3.LUT R28, R29, 0x380, RZ, 0xc0, !PT ;  /* 0x000003801d1c7812 */ /* 0x000fe200078ec0ff */
[----:B------:R-:W4:Y:S01]  /*faf0*/  SHFL.IDX PT, R55, R6, RZ, 0x1c1f ;  /* 0x001c1fff06377589 */ /* 0x000f2200000e0000 */
[----:B------:R-:W-:Y:S02]  /*fb00*/  SHF.R.U64 R12, R12, 0x3, RZ ;  /* 0x000000030c0c7819 */ /* 0x000fe400000012ff */
[----:B------:R-:W-:Y:S01]  /*fb10*/  IADD3 R41, P2, R20, 0x6000, RZ ;  /* 0x0000600014297810 */ /* 0x000fe20007f5e0ff */
[----:B------:R-:W-:Y:S01]  /*fb20*/  SHFL.IDX PT, R58, R10, 0x1, 0x1c1f ;  /* 0x003c1f000a3a7f89 */ /* 0x000fe200000e0000 */
[----:B------:R-:W-:-:S02]  /*fb30*/  SHF.R.U64 R28, R28, 0x3, RZ ;  /* 0x000000031c1c7819 */ /* 0x000fc400000012ff */
[----:B------:R-:W-:Y:S01]  /*fb40*/  LOP3.LUT R12, R12, R13, RZ, 0x3c, !PT ;  /* 0x0000000d0c0c7212 */ /* 0x000fe200078e3cff */
[--C-:B------:R-:W-:Y:S01]  /*fb50*/  IMAD.X R13, RZ, RZ, R21.reuse, P3 ;  /* 0x000000ffff0d7224 */ /* 0x100fe200018e0615 */
[----:B------:R-:W-:Y:S01]  /*fb60*/  LOP3.LUT R40, R41, 0x380, RZ, 0xc0, !PT ;  /* 0x0000038029287812 */ /* 0x000fe200078ec0ff */
[----:B------:R0:W2:Y:S01]  /*fb70*/  SHFL.IDX PT, R59, R6, 0x1, 0x1c1f ;  /* 0x003c1f00063b7f89 */ /* 0x0000a200000e0000 */
[C---:B------:R-:W-:Y:S02]  /*fb80*/  IADD3 R45, P3, R20.reuse, 0x7000, RZ ;  /* 0x00007000142d7810 */ /* 0x040fe40007f7e0ff */
[----:B------:R-:W-:Y:S02]  /*fb90*/  IADD3 R37, P4, R20, 0x5000, RZ ;  /* 0x0000500014257810 */ /* 0x000fe40007f9e0ff */
[----:B------:R-:W-:Y:S01]  /*fba0*/  LOP3.LUT R28, R28, R29, RZ, 0x3c, !PT ;  /* 0x0000001d1c1c7212 */ /* 0x000fe200078e3cff */
[----:B------:R-:W-:Y:S01]  /*fbb0*/  IMAD.X R29, RZ, RZ, R21, P0 ;  /* 0x000000ffff1d7224 */ /* 0x000fe200000e0615 */
[----:B------:R-:W-:-:S02]  /*fbc0*/  SHF.R.U64 R40, R40, 0x3, RZ ;  /* 0x0000000328287819 */ /* 0x000fc400000012ff */
[----:B------:R-:W-:Y:S02]  /*fbd0*/  IADD3 R53, P0, R20, 0x9000, RZ ;  /* 0x0000900014357810 */ /* 0x000fe40007f1e0ff */
[----:B------:R-:W-:Y:S02]  /*fbe0*/  LOP3.LUT R44, R45, 0x380, RZ, 0xc0, !PT ;  /* 0x000003802d2c7812 */ /* 0x000fe400078ec0ff */
[----:B------:R-:W-:Y:S02]  /*fbf0*/  LOP3.LUT R24, R25, 0x380, RZ, 0xc0, !PT ;  /* 0x0000038019187812 */ /* 0x000fe400078ec0ff */
[----:B------:R-:W-:Y:S02]  /*fc00*/  LOP3.LUT R36, R37, 0x380, RZ, 0xc0, !PT ;  /* 0x0000038025247812 */ /* 0x000fe400078ec0ff */
[----:B------:R-:W-:Y:S01]  /*fc10*/  LOP3.LUT R40, R40, R41, RZ, 0x3c, !PT ;  /* 0x0000002928287212 */ /* 0x000fe200078e3cff */
[----:B------:R-:W-:Y:S01]  /*fc20*/  IMAD.X R41, RZ, RZ, R21, P2 ;  /* 0x000000ffff297224 */ /* 0x000fe200010e0615 */
[----:B------:R-:W-:-:S02]  /*fc30*/  LOP3.LUT R52, R53, 0x380, RZ, 0xc0, !PT ;  /* 0x0000038035347812 */ /* 0x000fc400078ec0ff */
[----:B------:R-:W-:Y:S02]  /*fc40*/  SHF.R.U64 R44, R44, 0x3, RZ ;  /* 0x000000032c2c7819 */ /* 0x000fe400000012ff */
        /* <DEDUP_REMOVED lines=34> */
[C---:B------:R-:W-:Y:S01]  /*fe70*/  IADD3 R73, P4, R20.reuse, 0xe000, RZ ;  /* 0x0000e00014497810 */ /* 0x040fe20007f9e0ff */
[----:B------:R-:W-:Y:S01]  /*fe80*/  IMAD.X R77, RZ, RZ, R21, P3 ;  /* 0x000000ffff4d7224 */ /* 0x000fe200018e0615 */
[----:B------:R-:W-:Y:S02]  /*fe90*/  LOP3.LUT R15, R20, 0x380, RZ, 0xc0, !PT ;  /* 0x00000380140f7812 */ /* 0x000fe400078ec0ff */
[----:B0-----:R-:W-:Y:S02]  /*fea0*/  LOP3.LUT R6, R11, 0x380, RZ, 0xc0, !PT ;  /* 0x000003800b067812 */ /* 0x001fe400078ec0ff */
[----:B------:R-:W-:Y:S02]  /*feb0*/  LOP3.LUT R68, R69, 0x380, RZ, 0xc0, !PT ;  /* 0x0000038045447812 */ /* 0x000fe400078ec0ff */
[----:B------:R-:W-:-:S02]  /*fec0*/  LOP3.LUT R72, R73, 0x380, RZ, 0xc0, !PT ;  /* 0x0000038049487812 */ /* 0x000fc400078ec0ff */
[----:B------:R-:W-:Y:S02]  /*fed0*/  SHF.R.U64 R15, R15, 0x3, RZ ;  /* 0x000000030f0f7819 */ /* 0x000fe400000012ff */
[----:B------:R-:W-:Y:S02]  /*fee0*/  SHF.R.U64 R6, R6, 0x3, RZ ;  /* 0x0000000306067819 */ /* 0x000fe400000012ff */
[----:B------:R-:W-:Y:S02]  /*fef0*/  SHF.R.U64 R68, R68, 0x3, RZ ;  /* 0x0000000344447819 */ /* 0x000fe400000012ff */
[----:B------:R-:W-:Y:S02]  /*ff00*/  SHF.R.U64 R72, R72, 0x3, RZ ;  /* 0x0000000348487819 */ /* 0x000fe400000012ff */
[----:B------:R-:W-:Y:S02]  /*ff10*/  LOP3.LUT R20, R15, R20, RZ, 0x3c, !PT ;  /* 0x000000140f147212 */ /* 0x000fe400078e3cff */
[----:B------:R-:W-:Y:S01]  /*ff20*/  LOP3.LUT R68, R68, R69, RZ, 0x3c, !PT ;  /* 0x0000004544447212 */ /* 0x000fe200078e3cff */
[--C-:B------:R-:W-:Y:S01]  /*ff30*/  IMAD.X R69, RZ, RZ, R21.reuse, P5 ;  /* 0x000000ffff457224 */ /* 0x100fe200028e0615 */
[----:B------:R-:W-:Y:S01]  /*ff40*/  LOP3.LUT R72, R72, R73, RZ, 0x3c, !PT ;  /* 0x0000004948487212 */ /* 0x000fe200078e3cff */
[----:B------:R-:W-:Y:S01]  /*ff50*/  IMAD.X R73, RZ, RZ, R21, P4 ;  /* 0x000000ffff497224 */ /* 0x000fe200020e0615 */
[----:B------:R-:W-:Y:S01]  /*ff60*/  LOP3.LUT R76, R6, R11, RZ, 0x3c, !PT ;  /* 0x0000000b064c7212 */ /* 0x000fe200078e3cff */
[----:B------:R-:W-:Y:S01]  /*ff70*/  BSSY B1, `(.L_x_10664) ;  /* 0x0000065000017945 */ /* 0x000fe20003800000 */
[----:B------:R-:W-:-:S02]  /*ff80*/  SHF.R.S32.HI R88, RZ, 0x1f, R222 ;  /* 0x0000001fff587819 */ /* 0x000fc400000114de */
[----:B------:R-:W-:Y:S02]  /*ff90*/  SHF.R.S32.HI R89, RZ, 0x1f, R220 ;  /* 0x0000001fff597819 */ /* 0x000fe400000114dc */
[----:B------:R-:W-:Y:S02]  /*ffa0*/  SHF.R.S32.HI R90, RZ, 0x1f, R221 ;  /* 0x0000001fff5a7819 */ /* 0x000fe400000114dd */
[----:B------:R-:W-:Y:S01]  /*ffb0*/  SHF.R.S32.HI R91, RZ, 0x1f, R205 ;  /* 0x0000001fff5b7819 */ /* 0x000fe200000114cd */
[----:B---3--:R-:W-:-:S05]  /*ffc0*/  IMAD R7, R230, 0x80, R14 ;  /* 0x00000080e6077824 */ /* 0x008fca00078e020e */
[C---:B------:R-:W-:Y:S01]  /*ffd0*/  ISETP.GE.OR P2, PT, R7.reuse, R32, P0 ;  /* 0x000000200700720c */ /* 0x040fe20000746670 */
[----:B------:R-:W-:-:S05]  /*ffe0*/  VIADD R7, R7, 0x8 ;  /* 0x0000000807077836 */ /* 0x000fca0000000000 */
[----:B------:R-:W-:-:S07]  /*fff0*/  ISETP.GE.OR P0, PT, R7, R32, P0 ;  /* 0x000000200700720c */ /* 0x000fce0000706670 */
[----:B----4-:R-:W-:Y:S06]  /*10000*/  @!P2 ST.E desc[UR60][R54.64], R5 ;  /* 0x000000053600a985 */ /* 0x010fec000c10193c */
[----:B--2---:R0:W-:Y:S04]  /*10010*/  @!P0 ST.E desc[UR60][R58.64], R4 ;  /* 0x000000043a008985 */ /* 0x0041e8000c10193c */
[----:B------:R-:W5:Y:S04]  /*10020*/  LD.E.128 R8, desc[UR60][R8.64] ;  /* 0x0000003c08087980 */ /* 0x000f68000c101d00 */
[----:B------:R-:W5:Y:S04]  /*10030*/  LD.E.128 R12, desc[UR60][R12.64] ;  /* 0x0000003c0c0c7980 */ /* 0x000f68000c101d00 */
[----:B0-----:R0:W5:Y:S04]  /*10040*/  LD.E.128 R4, desc[UR60][R20.64] ;  /* 0x0000003c14047980 */ /* 0x001168000c101d00 */
[----:B------:R-:W5:Y:S04]  /*10050*/  LD.E.128 R24, desc[UR60][R24.64] ;  /* 0x0000003c18187980 */ /* 0x000f68000c101d00 */
[----:B------:R-:W5:Y:S01]  /*10060*/  LD.E.128 R28, desc[UR60][R28.64] ;  /* 0x0000003c1c1c7980 */ /* 0x000f62000c101d00 */
[----:B0-----:R-:W-:-:S03]  /*10070*/  IMAD R21, R81, UR4, RZ ;  /* 0x0000000451157c24 */ /* 0x001fc6000f8e02ff */
[----:B------:R-:W5:Y:S01]  /*10080*/  LD.E.128 R36, desc[UR60][R36.64] ;  /* 0x0000003c24247980 */ /* 0x000f62000c101d00 */
[C---:B------:R-:W-:Y:S02]  /*10090*/  IMAD R81, R80.reuse, UR5, R21 ;  /* 0x0000000550517c24 */ /* 0x040fe4000f8e0215 */
[----:B------:R-:W-:Y:S01]  /*100a0*/  IMAD.WIDE.U32 R20, R80, UR4, RZ ;  /* 0x0000000450147c25 */ /* 0x000fe2000f8e00ff */
[----:B------:R-:W-:Y:S01]  /*100b0*/  ULDC.64 UR4, c[0x0][0xbe8] ;  /* 0x0002fa0000047ab9 */ /* 0x000fe20000000a00 */
[----:B------:R-:W5:Y:S02]  /*100c0*/  LD.E.128 R40, desc[UR60][R40.64] ;  /* 0x0000003c28287980 */ /* 0x000f64000c101d00 */
[----:B------:R-:W-:Y:S02]  /*100d0*/  IMAD.IADD R21, R21, 0x1, R81 ;  /* 0x0000000115157824 */ /* 0x000fe400078e0251 */
[----:B------:R-:W-:Y:S01]  /*100e0*/  IMAD R81, R3, UR4, RZ ;  /* 0x0000000403517c24 */ /* 0x000fe2000f8e02ff */
[----:B------:R-:W5:Y:S01]  /*100f0*/  LD.E.128 R44, desc[UR60][R44.64] ;  /* 0x0000003c2c2c7980 */ /* 0x000f62000c101d00 */
[----:B------:R-:W-:-:S02]  /*10100*/  IMAD R3, R223, 0x20, R233 ;  /* 0x00000020df037824 */ /* 0x000fc400078e02e9 */
[----:B------:R-:W-:Y:S01]  /*10110*/  IMAD R81, R224, UR5, R81 ;  /* 0x00000005e0517c24 */ /* 0x000fe2000f8e0251 */
[----:B------:R-:W5:Y:S01]  /*10120*/  LD.E.128 R48, desc[UR60][R48.64] ;  /* 0x0000003c30307980 */ /* 0x000f62000c101d00 */
[----:B------:R-:W-:Y:S02]  /*10130*/  IMAD R82, R230, 0x80, R3 ;  /* 0x00000080e6527824 */ /* 0x000fe400078e0203 */
[----:B------:R-:W-:Y:S01]  /*10140*/  IMAD.WIDE.U32 R20, R224, UR4, R20 ;  /* 0x00000004e0147c25 */ /* 0x000fe2000f8e0014 */
[----:B------:R-:W-:Y:S01]  /*10150*/  ULDC.64 UR4, c[0x0][0xbf0] ;  /* 0x0002fc0000047ab9 */ /* 0x000fe20000000a00 */
[----:B------:R-:W5:Y:S02]  /*10160*/  LD.E.128 R52, desc[UR60][R52.64] ;  /* 0x0000003c34347980 */ /* 0x000f64000c101d00 */
[----:B------:R-:W-:Y:S02]  /*10170*/  @P1 IMAD.HI.U32 R80, R82, R83, RZ ;  /* 0x0000005352501227 */ /* 0x000fe400078e00ff */
[----:B------:R-:W5:Y:S02]  /*10180*/  LD.E.128 R56, desc[UR60][R56.64] ;  /* 0x0000003c38387980 */ /* 0x000f64000c101d00 */
[----:B------:R-:W-:-:S02]  /*10190*/  IMAD.IADD R21, R21, 0x1, R81 ;  /* 0x0000000115157824 */ /* 0x000fc400078e0251 */
[----:B------:R-:W-:Y:S01]  /*101a0*/  IMAD R234, R234, UR4, RZ ;  /* 0x00000004eaea7c24 */ /* 0x000fe2000f8e02ff */
[----:B------:R-:W5:Y:S01]  /*101b0*/  LD.E.128 R60, desc[UR60][R60.64] ;  /* 0x0000003c3c3c7980 */ /* 0x000f62000c101d00 */
[----:B------:R-:W-:Y:S01]  /*101c0*/  IMAD.MOV.U32 R3, RZ, RZ, R82 ;  /* 0x000000ffff037224 */ /* 0x000fe200078e0052 */
[----:B-1----:R-:W-:Y:S01]  /*101d0*/  @P1 SHF.R.U32.HI R3, RZ, R85, R80 ;  /* 0x00000055ff031219 */ /* 0x002fe20000011650 */
[C---:B------:R-:W-:Y:S01]  /*101e0*/  IMAD R81, R227.reuse, UR5, R234 ;  /* 0x00000005e3517c24 */ /* 0x040fe2000f8e02ea */
[----:B------:R-:W5:Y:S01]  /*101f0*/  LD.E.128 R64, desc[UR60][R64.64] ;  /* 0x0000003c40407980 */ /* 0x000f62000c101d00 */
[----:B------:R-:W-:Y:S01]  /*10200*/  IMAD.WIDE.U32 R20, R227, UR4, R20 ;  /* 0x00000004e3147c25 */ /* 0x000fe2000f8e0014 */
[----:B------:R-:W-:Y:S01]  /*10210*/  SHF.R.S32.HI R80, RZ, 0x1f, R3 ;  /* 0x0000001fff507819 */ /* 0x000fe20000011403 */
[----:B------:R-:W-:Y:S01]  /*10220*/  ULDC.64 UR4, c[0x0][0xbe0] ;  /* 0x0002f80000047ab9 */ /* 0x000fe20000000a00 */
[----:B------:R-:W5:Y:S01]  /*10230*/  LD.E.128 R68, desc[UR60][R68.64] ;  /* 0x0000003c44447980 */ /* 0x000f62000c101d00 */
[----:B------:R-:W-:-:S02]  /*10240*/  IMAD.IADD R21, R21, 0x1, R81 ;  /* 0x0000000115157824 */ /* 0x000fc400078e0251 */
[----:B------:R-:W-:Y:S01]  /*10250*/  IMAD.MOV R81, RZ, RZ, -R3 ;  /* 0x000000ffff517224 */ /* 0x000fe200078e0a03 */
[----:B------:R-:W5:Y:S01]  /*10260*/  LD.E.128 R72, desc[UR60][R72.64] ;  /* 0x0000003c48487980 */ /* 0x000f62000c101d00 */
[----:B------:R-:W-:Y:S02]  /*10270*/  IMAD R80, R80, UR4, RZ ;  /* 0x0000000450507c24 */ /* 0x000fe4000f8e02ff */
[----:B------:R-:W-:Y:S01]  /*10280*/  IMAD R81, R0, R81, R82 ;  /* 0x0000005100517224 */ /* 0x000fe200078e0252 */
[----:B------:R-:W5:Y:S01]  /*10290*/  LD.E.128 R76, desc[UR60][R76.64] ;  /* 0x0000003c4c4c7980 */ /* 0x000f62000c101d00 */
[C---:B------:R-:W-:Y:S01]  /*102a0*/  IMAD R83, R3.reuse, UR5, R80 ;  /* 0x0000000503537c24 */ /* 0x040fe2000f8e0250 */
[----:B------:R-:W-:Y:S01]  /*102b0*/  @!PT LDS RZ, [RZ] ;  /* 0x00000000fffff984 */ /* 0x000fe20000000800 */
[----:B------:R-:W-:Y:S01]  /*102c0*/  @!PT LDS RZ, [RZ] ;  /* 0x00000000fffff984 */ /* 0x000fe20000000800 */
[----:B------:R-:W-:Y:S01]  /*102d0*/  @!PT LDS RZ, [RZ] ;  /* 0x00000000fffff984 */ /* 0x000fe20000000800 */
[----:B------:R-:W-:Y:S01]  /*102e0*/  @!PT LDS RZ, [RZ] ;  /* 0x00000000fffff984 */ /* 0x000fe20000000800 */
[----:B------:R0:W-:Y:S06]  /*102f0*/  MEMBAR.ALL.CTA ;  /* 0x0000000000007992 */ /* 0x0001ec0000008000 */
[----:B0-----:R-:W0:Y:S01]  /*10300*/  FENCE.VIEW.ASYNC.S ;  /* 0x00000000000073c6 */ /* 0x001e220000000000 */
[----:B------:R-:W-:Y:S01]  /*10310*/  SHF.R.S32.HI R0, RZ, 0x1f, R81 ;  /* 0x0000001fff007819 */ /* 0x000fe20000011451 */
[----:B------:R-:W-:Y:S01]  /*10320*/  IMAD.WIDE.U32 R20, R3, UR4, R20 ;  /* 0x0000000403147c25 */ /* 0x000fe2000f8e0014 */
[----:B------:R-:W-:-:S03]  /*10330*/  ULDC.64 UR4, c[0x0][0xbd8] ;  /* 0x0002f60000047ab9 */ /* 0x000fc60000000a00 */
        /* <DEDUP_REMOVED lines=13> */
[----:B------:R-:W-:Y:S02]  /*10410*/  P2R R87, PR, RZ, 0x1 ;  /* 0x00000001ff577803 */ /* 0x000fe40000000000 */
[-C--:B------:R-:W-:Y:S02]  /*10420*/  ISETP.GE.AND P0, PT, R3, R32.reuse, PT ;  /* 0x000000200300720c */ /* 0x080fe40003f06270 */
[----:B------:R-:W-:Y:S02]  /*10430*/  PRMT R0, RZ, 0x654, R0 ;  /* 0x00000654ff007816 */ /* 0x000fe40000000000 */
[----:B------:R-:W-:Y:S01]  /*10440*/  LEA.HI.X R3, R20, UR5, R21, 0x1, P3 ;  /* 0x0000000514037c11 */ /* 0x000fe200098f0c15 */
[----:B------:R-:W-:Y:S01]  /*10450*/  VIADD R81, R85, 0x60 ;  /* 0x0000006055517836 */ /* 0x000fe20000000000 */
[----:B0-----:R0:W-:Y:S01]  /*10460*/  SYNCS.ARRIVE.TRANS64.RED.A1T0 RZ, [R0+URZ], RZ ;  /* 0x000000ff00ff79a7 */ /* 0x0011e2000810043f */
[----:B------:R1:W2:Y:S03]  /*10470*/  SHFL.IDX PT, R84, R86, RZ, 0x181f ;  /* 0x00181fff56547589 */ /* 0x0002a600000e0000 */
[----:B------:R-:W-:Y:S01]  /*10480*/  ISETP.GE.AND P1, PT, R81, R32, PT ;  /* 0x000000205100720c */ /* 0x000fe20003f26270 */
[----:B0-----:R1:W0:Y:S01]  /*10490*/  SHFL.IDX PT, R0, R3, RZ, 0x181f ;  /* 0x00181fff03007589 */ /* 0x00122200000e0000 */
[----:B------:R-:W-:Y:S11]  /*104a0*/  @P2 BRA `(.L_x_10665) ;  /* 0x0000000000442947 */ /* 0x000ff60003800000 */
[----:B------:R-:W-:Y:S02]  /*104b0*/  ULDC UR4, c[0x0][0xbc8] ;  /* 0x0002f20000047ab9 */ /* 0x000fe40000000800 */
[----:B------:R-:W-:Y:S02]  /*104c0*/  ISETP.GE.AND P2, PT, R205, UR4, PT ;  /* 0x00000004cd007c0c */ /* 0x000fe4000bf46270 */
[----:B------:R-:W-:-:S11]  /*104d0*/  ISETP.GE.AND P3, PT, R221, UR4, PT ;  /* 0x00000004dd007c0c */ /* 0x000fd6000bf66270 */
[----:B--2---:R-:W-:-:S04]  /*104e0*/  @!P2 LEA R20, P4, R205, R84, 0x1 ;  /* 0x00000054cd14a211 */ /* 0x004fc800078808ff */
[----:B0-----:R-:W-:Y:S02]  /*104f0*/  @!P2 LEA.HI.X R21, R205, R0, R91, 0x1, P4 ;  /* 0x00000000cd15a211 */ /* 0x001fe400020f0c5b */
[----:B------:R-:W-:-:S03]  /*10500*/  @!P3 LEA R80, P4, R221, R84, 0x1 ;  /* 0x00000054dd50b211 */ /* 0x000fc600078808ff */
[----:B-----5:R3:W-:Y:S01]  /*10510*/  @!P2 ST.E.128 desc[UR60][R20.64], R4 ;  /* 0x000000041400a985 */ /* 0x0207e2000c101d3c */
[----:B------:R-:W-:Y:S02]  /*10520*/  @!P3 LEA.HI.X R81, R221, R0, R90, 0x1, P4 ;  /* 0x00000000dd51b211 */ /* 0x000fe400020f0c5a */
[----:B------:R-:W-:-:S03]  /*10530*/  ISETP.GE.AND P4, PT, R220, UR4, PT ;  /* 0x00000004dc007c0c */ /* 0x000fc6000bf86270 */
[----:B------:R3:W-:Y:S10]  /*10540*/  @!P3 ST.E.128 desc[UR60][R80.64], R28 ;  /* 0x0000001c5000b985 */ /* 0x0007f4000c101d3c */
[----:B------:R-:W-:-:S04]  /*10550*/  @!P4 LEA R82, P5, R220, R84, 0x1 ;  /* 0x00000054dc52c211 */ /* 0x000fc800078a08ff */
[----:B------:R-:W-:Y:S02]  /*10560*/  @!P4 LEA.HI.X R83, R220, R0, R89, 0x1, P5 ;  /* 0x00000000dc53c211 */ /* 0x000fe400028f0c59 */
[----:B------:R-:W-:-:S03]  /*10570*/  ISETP.GE.AND P5, PT, R222, UR4, PT ;  /* 0x00000004de007c0c */ /* 0x000fc6000bfa6270 */
[----:B------:R3:W-:Y:S10]  /*10580*/  @!P4 ST.E.128 desc[UR60][R82.64], R48 ;  /* 0x000000305200c985 */ /* 0x0007f4000c101d3c */
[----:B------:R-:W-:-:S04]  /*10590*/  @!P5 LEA R84, P6, R222, R84, 0x1 ;  /* 0x00000054de54d211 */ /* 0x000fc800078c08ff */
[----:B------:R-:W-:-:S05]  /*105a0*/  @!P5 LEA.HI.X R85, R222, R0, R88, 0x1, P6 ;  /* 0x00000000de55d211 */ /* 0x000fca00030f0c58 */
[----:B------:R3:W-:Y:S04]  /*105b0*/  @!P5 ST.E.128 desc[UR60][R84.64], R64 ;  /* 0x000000405400d985 */ /* 0x0007e8000c101d3c */
.L_x_10665:
[----:B------:R-:W-:Y:S05]  /*105c0*/  BSYNC B1 ;  /* 0x0000000000017941 */ /* 0x000fea0003800000 */
.L_x_10664:
[----:B------:R-:W-:Y:S01]  /*105d0*/  ISETP.NE.AND P2, PT, R87, RZ, PT ;  /* 0x000000ff5700720c */ /* 0x000fe20003f45270 */
[----:B0-----:R0:W4:Y:S01]  /*105e0*/  SHFL.IDX PT, R0, R3, 0x1, 0x181f ;  /* 0x00381f0003007f89 */ /* 0x00112200000e0000 */
[----:B------:R-:W-:Y:S03]  /*105f0*/  BSSY B1, `(.L_x_10666) ;  /* 0x0000014000017945 */ /* 0x000fe60003800000 */
[----:B---3-5:R0:W3:Y:S08]  /*10600*/  SHFL.IDX PT, R28, R86, 0x1, 0x181f ;  /* 0x00381f00561c7f89 */ /* 0x0280f000000e0000 */
[----:B0-----:R-:W-:Y:S05]  /*10610*/  @P2 BRA `(.L_x_10667) ;  /* 0x0000000000442947 */ /* 0x001fea0003800000 */
[----:B------:R-:W-:Y:S02]  /*10620*/  ULDC UR4, c[0x0][0xbc8] ;  /* 0x0002f20000047ab9 */ /* 0x000fe40000000800 */
[----:B------:R-:W-:Y:S02]  /*10630*/  ISETP.GE.AND P2, PT, R205, UR4, PT ;  /* 0x00000004cd007c0c */ /* 0x000fe4000bf46270 */
[----:B------:R-:W-:Y:S02]  /*10640*/  ISETP.GE.AND P3, PT, R221, UR4, PT ;  /* 0x00000004dd007c0c */ /* 0x000fe4000bf66270 */
[----:B------:R-:W-:-:S09]  /*10650*/  ISETP.GE.AND P4, PT, R220, UR4, PT ;  /* 0x00000004dc007c0c */ /* 0x000fd2000bf86270 */
[----:B---3--:R-:W-:-:S04]  /*10660*/  @!P2 LEA R4, P5, R205, R28, 0x1 ;  /* 0x0000001ccd04a211 */ /* 0x008fc800078a08ff */
[----:B----4-:R-:W-:Y:S02]  /*10670*/  @!P2 LEA.HI.X R5, R205, R0, R91, 0x1, P5 ;  /* 0x00000000cd05a211 */ /* 0x010fe400028f0c5b */
[----:B------:R-:W-:-:S03]  /*10680*/  ISETP.GE.AND P5, PT, R222, UR4, PT ;  /* 0x00000004de007c0c */ /* 0x000fc6000bfa6270 */
[----:B------:R0:W-:Y:S01]  /*10690*/  @!P2 ST.E.128 desc[UR60][R4.64], R8 ;  /* 0x000000080400a985 */ /* 0x0001e2000c101d3c */
        /* <DEDUP_REMOVED lines=9> */
.L_x_10667:
[----:B------:R-:W-:Y:S05]  /*10730*/  BSYNC B1 ;  /* 0x0000000000017941 */ /* 0x000fea0003800000 */
.L_x_10666:
        /* <DEDUP_REMOVED lines=9> */
[----:B0-----:R-:W-:-:S04]  /*107d0*/  @!P4 LEA R4, P5, R205, R10, 0x1 ;  /* 0x0000000acd04c211 */ /* 0x001fc800078a08ff */
[----:B-1----:R-:W-:Y:S02]  /*107e0*/  @!P4 LEA.HI.X R5, R205, R0, R91, 0x1, P5 ;  /* 0x00000000cd05c211 */ /* 0x002fe400028f0c5b */
        /* <DEDUP_REMOVED lines=10> */
.L_x_10669:
[----:B------:R-:W-:Y:S05]  /*10890*/  BSYNC B1 ;  /* 0x0000000000017941 */ /* 0x000fea0003800000 */
.L_x_10668:
[----:B-1--4-:R-:W4:Y:S04]  /*108a0*/  SHFL.IDX PT, R3, R3, 0x3, 0x181f ;  /* 0x00781f0003037f89 */ /* 0x012f2800000e0000 */
[----:B------:R-:W1:Y:S01]  /*108b0*/  SHFL.IDX PT, R86, R86, 0x3, 0x181f ;  /* 0x00781f0056567f89 */ /* 0x000e6200000e0000 */
[----:B------:R-:W-:Y:S05]  /*108c0*/  @P1 BRA `(.L_x_10670) ;  /* 0x0000000c00e41947 */ /* 0x000fea0003800000 */
[----:B------:R-:W-:Y:S02]  /*108d0*/  ULDC UR4, c[0x0][0xbc8] ;  /* 0x0002f20000047ab9 */ /* 0x000fe40000000800 */
[----:B------:R-:W-:Y:S02]  /*108e0*/  ISETP.GE.AND P3, PT, R205, UR4, PT ;  /* 0x00000004cd007c0c */ /* 0x000fe4000bf66270 */
[----:B------:R-:W-:Y:S02]  /*108f0*/  ISETP.GE.AND P4, PT, R221, UR4, PT ;  /* 0x00000004dd007c0c */ /* 0x000fe4000bf86270 */
[----:B------:R-:W-:-:S09]  /*10900*/  ISETP.GE.AND P5, PT, R220, UR4, PT ;  /* 0x00000004dc007c0c */ /* 0x000fd2000bfa6270 */
[-C--:B01----:R-:W-:Y:S02]  /*10910*/  @!P3 LEA R4, P0, R205, R86.reuse, 0x1 ;  /* 0x00000056cd04b211 */ /* 0x083fe400078008ff */
[-C--:B------:R-:W-:Y:S02]  /*10920*/  @!P4 LEA R6, P1, R221, R86.reuse, 0x1 ;  /* 0x00000056dd06c211 */ /* 0x080fe400078208ff */
[C---:B------:R-:W-:Y:S02]  /*10930*/  @!P5 LEA R8, P2, R220.reuse, R86, 0x1 ;  /* 0x00000056dc08d211 */ /* 0x040fe400078408ff */
        /* <DEDUP_REMOVED lines=12> */
.L_x_10662:
        /* <DEDUP_REMOVED lines=26> */
.L_x_10671:
        /* <DEDUP_REMOVED lines=46> */
.L_x_10673:
[----:B------:R-:W-:Y:S05]  /*10e80*/  BSYNC B1 ;  /* 0x0000000000017941 */ /* 0x000fea0003800000 */
.L_x_10672:
[----:B------:R-:W4:Y:S01]  /*10e90*/  @P2 LDC R9, c[0x0][0xcf0] ;  /* 0x00033c00ff092b82 */ /* 0x000f220000000800 */
[----:B------:R-:W-:Y:S01]  /*10ea0*/  ULDC.64 UR4, c[0x0][0xba0] ;  /* 0x0002e80000047ab9 */ /* 0x000fe20000000a00 */
[----:B---3--:R-:W-:Y:S02]  /*10eb0*/  IMAD R7, R223, 0x20, R233 ;  /* 0x00000020df077824 */ /* 0x008fe400078e02e9 */
[----:B------:R-:W-:Y:S02]  /*10ec0*/  IMAD R3, R11, UR4, RZ ;  /* 0x000000040b037c24 */ /* 0x000fe4000f8e02ff */
[----:B------:R-:W-:-:S04]  /*10ed0*/  IMAD.WIDE.U32 R4, R0, UR4, RZ ;  /* 0x0000000400047c25 */ /* 0x000fc8000f8e00ff */
[----:B------:R-:W-:Y:S01]  /*10ee0*/  IMAD R3, R0, UR5, R3 ;  /* 0x0000000500037c24 */ /* 0x000fe2000f8e0203 */
[----:B------:R-:W-:-:S03]  /*10ef0*/  ULDC.64 UR4, c[0x0][0xbe8] ;  /* 0x0002fa0000047ab9 */ /* 0x000fc60000000a00 */
[----:B------:R-:W-:Y:S02]  /*10f00*/  IMAD.IADD R5, R5, 0x1, R3 ;  /* 0x0000000105057824 */ /* 0x000fe400078e0203 */
[----:B------:R-:W-:Y:S02]  /*10f10*/  IMAD R3, R10, UR4, RZ ;  /* 0x000000040a037c24 */ /* 0x000fe4000f8e02ff */
[----:B------:R-:W-:Y:S02]  /*10f20*/  IMAD R10, R230, 0x80, R7 ;  /* 0x00000080e60a7824 */ /* 0x000fe400078e0207 */
        /* <DEDUP_REMOVED lines=32> */
.L_x_10875:
        /* <DEDUP_REMOVED lines=13> */
[-C--:B----4-:R-:W-:Y:S02]  /*11200*/  @!P3 LEA R10, P5, R205, R14.reuse, 0x1 ;  /* 0x0000000ecd0ab211 */ /* 0x090fe400078a08ff */
[----:B------:R-:W-:Y:S02]  /*11210*/  @!P2 LEA R12, P4, R221, R14, 0x1 ;  /* 0x0000000edd0ca211 */ /* 0x000fe400078808ff */
        /* <DEDUP_REMOVED lines=11> */
.L_x_10676:
[----:B------:R-:W-:Y:S05]  /*112d0*/  BSYNC B1 ;  /* 0x0000000000017941 */ /* 0x000fea0003800000 */
.L_x_10675:
[----:B------:R-:W-:-:S03]  /*112e0*/  UMOV UR4, 0xffffffff ;  /* 0xffffffff00047882 */ /* 0x000fc60000000000 */
[----:B------:R-:W-:Y:S05]  /*112f0*/  BRA.DIV UR4, `(.L_x_10677) ;  /* 0x0000009204547947 */ /* 0x000fea000b800000 */
[----:B---3--:R3:W0:Y:S04]  /*11300*/  SHFL.IDX PT, R0, R4, 0x1, 0x181f ;  /* 0x00381f0004007f89 */ /* 0x00862800000e0000 */
[----:B----4-:R3:W4:Y:S02]  /*11310*/  SHFL.IDX PT, R14, R3, 0x1, 0x181f ;  /* 0x00381f00030e7f89 */ /* 0x01072400000e0000 */
.L_x_10879:
        /* <DEDUP_REMOVED lines=25> */
.L_x_10679:
[----:B------:R-:W-:Y:S05]  /*114b0*/  BSYNC B1 ;  /* 0x0000000000017941 */ /* 0x000fea0003800000 */
.L_x_10678:
[----:B------:R-:W-:-:S03]  /*114c0*/  UMOV UR4, 0xffffffff ;  /* 0xffffffff00047882 */ /* 0x000fc60000000000 */
[----:B------:R-:W-:Y:S05]  /*114d0*/  BRA.DIV UR4, `(.L_x_10680) ;  /* 0x0000009204247947 */ /* 0x000fea000b800000 */
[----:B0-----:R0:W0:Y:S04]  /*114e0*/  SHFL.IDX PT, R0, R4, 0x2, 0x181f ;  /* 0x00581f0004007f89 */ /* 0x00102800000e0000 */
[----:B----4-:R4:W0:Y:S02]  /*114f0*/  SHFL.IDX PT, R14, R3, 0x2, 0x181f ;  /* 0x00581f00030e7f89 */ /* 0x01082400000e0000 */
.L_x_10883:
        /* <DEDUP_REMOVED lines=12> */
[-C--:B0-----:R-:W-:Y:S02]  /*115c0*/  @!P3 LEA R10, P5, R205, R14.reuse, 0x1 ;  /* 0x0000000ecd0ab211 */ /* 0x081fe400078a08ff */
[----:B------:R-:W-:Y:S02]  /*115d0*/  @!P2 LEA R12, P4, R221, R14, 0x1 ;  /* 0x0000000edd0ca211 */ /* 0x000fe400078808ff */
        /* <DEDUP_REMOVED lines=11> */
.L_x_10682:
[----:B------:R-:W-:Y:S05]  /*11690*/  BSYNC B1 ;  /* 0x0000000000017941 */ /* 0x000fea0003800000 */
.L_x_10681:
[----:B------:R-:W-:-:S03]  /*116a0*/  UMOV UR4, 0xffffffff ;  /* 0xffffffff00047882 */ /* 0x000fc60000000000 */
[----:B------:R-:W-:Y:S05]  /*116b0*/  BRA.DIV UR4, `(.L_x_10683) ;  /* 0x0000008e04f47947 */ /* 0x000fea000b800000 */
[----:B0-----:R0:W0:Y:S04]  /*116c0*/  SHFL.IDX PT, R0, R4, 0x3, 0x181f ;  /* 0x00781f0004007f89 */ /* 0x00102800000e0000 */
[----:B------:R0:W0:Y:S02]  /*116d0*/  SHFL.IDX PT, R14, R3, 0x3, 0x181f ;  /* 0x00781f00030e7f89 */ /* 0x00002400000e0000 */
.L_x_10887:
        /* <DEDUP_REMOVED lines=12> */
[-C--:B------:R-:W-:Y:S02]  /*117a0*/  @!P3 LEA R4, P5, R205, R14.reuse, 0x1 ;  /* 0x0000000ecd04b211 */ /* 0x080fe400078a08ff */
        /* <DEDUP_REMOVED lines=11> */
.L_x_10670:
[----:B------:R-:W-:Y:S05]  /*11860*/  BSYNC B0 ;  /* 0x0000000000007941 */ /* 0x000fea0003800000 */
.L_x_10661:
[----:B------:R-:W-:Y:S02]  /*11870*/  ULDC UR4, c[0x0][0xd3c] ;  /* 0x00034f0000047ab9 */ /* 0x000fe40000000800 */
[----:B-1----:R-:W-:-:S13]  /*11880*/  ISETP.GE.AND P0, PT, R35, UR4, PT ;  /* 0x0000000423007c0c */ /* 0x002fda000bf06270 */
[----:B------:R-:W-:Y:S05]  /*11890*/  @!P0 BRA `(.L_x_10684) ;  /* 0xfffffef800008947 */ /* 0x000fea000383ffff */
[----:B------:R-:W-:Y:S05]  /*118a0*/  BRA `(.L_x_10549) ;  /* 0x0000008000b47947 */ /* 0x000fea0003800000 */
.L_x_10547:
        /* <DEDUP_REMOVED lines=18> */
.L_x_10685:
        /* <DEDUP_REMOVED lines=42> */
.L_x_10691:
        /* <DEDUP_REMOVED lines=12> */
.L_x_10690:
[----:B------:R-:W-:Y:S05]  /*11d30*/  BSYNC B0 ;  /* 0x0000000000007941 */ /* 0x000fea0003800000 */
.L_x_10689:
        /* <DEDUP_REMOVED lines=22> */
.L_x_10687:
        /* <DEDUP_REMOVED lines=16> */
.L_x_10692:
        /* <DEDUP_REMOVED lines=25> */
.L_x_10688:
[----:B------:R-:W-:Y:S02]  /*12130*/  IMAD.MOV.U32 R17, RZ, RZ, RZ ;  /* 0x000000ffff117224 */ /* 0x000fe400078e00ff */
[----:B------:R-:W-:Y:S02]  /*12140*/  IMAD.U32 R16, RZ, RZ, UR6 ;  /* 0x00000006ff107e24 */ /* 0x000fe4000f8e00ff */
[----:B------:R-:W-:-:S07]  /*12150*/  IMAD.MOV.U32 R18, RZ, RZ, RZ ;  /* 0x000000ffff127224 */ /* 0x000fce00078e00ff */
.L_x_10693:
[----:B------:R-:W-:-:S13]  /*12160*/  ISETP.NE.AND P0, PT, R5, RZ, PT ;  /* 0x000000ff0500720c */ /* 0x000fda0003f05270 */
[----:B------:R-:W0:Y:S01]  /*12170*/  @!P0 S2R R3, SR_CgaCtaId ;  /* 0x0000000000038919 */ /* 0x000e220000008800 */
[----:B------:R-:W-:-:S04]  /*12180*/  @!P0 MOV R0, 0x400 ;  /* 0x0000040000008802 */ /* 0x000fc80000000f00 */
[----:B0-----:R-:W-:-:S05]  /*12190*/  @!P0 LEA R0, R3, R0, 0x18 ;  /* 0x0000000003008211 */ /* 0x001fca00078ec0ff */
[----:B------:R2:W-:Y:S01]  /*121a0*/  @!P0 STS.128 [R0+0x324d0], R16 ;  /* 0x0324d01000008388 */ /* 0x0005e20000000c00 */
[----:B------:R-:W-:Y:S06]  /*121b0*/  BAR.ARV 0x5, 0x180 ;  /* 0x0146000000007b1d */ /* 0x000fec0000002000 */
.L_x_10686:
        /* <DEDUP_REMOVED lines=30> */
[----:B0-----:R-:W-:-:S03]  /*123a0*/  IMAD.MOV.U32 R4, RZ, RZ, 0x1 ;  /* 0x00000001ff047424 */ /* 0x001fc600078e00ff */
[----:B------:R0:W-:Y:S01]  /*123b0*/  STL [R1+0x20], R2 ;  /* 0x0000200201007387 */ /* 0x0001e20000100800 */
[----:B-1----:R-:W-:-:S03]  /*123c0*/  LOP3.LUT R3, R0, 0x40, RZ, 0xfc, !PT ;  /* 0x0000004000037812 */ /* 0x002fc600078efcff */
[----:B------:R1:W-:Y:S04]  /*123d0*/  STL [R1+0xc], RZ ;  /* 0x00000cff01007387 */ /* 0x0003e80000100800 */
[----:B------:R1:W-:Y:S01]  /*123e0*/  STL [R1+0x8], RZ ;  /* 0x000008ff01007387 */ /* 0x0003e20000100800 */
[----:B0-----:R-:W-:-:S03]  /*123f0*/  LOP3.LUT R2, R0, 0x80, RZ, 0xfc, !PT ;  /* 0x0000008000027812 */ /* 0x001fc600078efcff */
[----:B------:R1:W-:Y:S01]  /*12400*/  STL [R1+0x1c], R4 ;  /* 0x00001c0401007387 */ /* 0x0003e20000100800 */
[----:B------:R-:W-:-:S07]  /*12410*/  LOP3.LUT R0, R0, 0xc0, RZ, 0xfc, !PT ;  /* 0x000000c000007812 */ /* 0x000fce00078efcff */
.L_x_10840:
[----:B01----:R-:W0:Y:S02]  /*12420*/  LDC.64 R2, c[0x0][0xd88] ;  /* 0x00036200ff027b82 */ /* 0x003e240000000a00 */
[----:B0-----:R-:W-:-:S05]  /*12430*/  IMAD.WIDE R2, R19, 0x4, R2 ;  /* 0x0000000413027825 */ /* 0x001fca00078e0202 */
[----:B------:R-:W1:Y:S01]  /*12440*/  LDG.E R15, desc[UR60][R2.64] ;  /* 0x0000003c020f7981 */ /* 0x000e62000c1e1900 */
[----:B------:R-:W-:Y:S05]  /*12450*/  YIELD ;  /* 0x0000000000007946 */ /* 0x000fea0003800000 */
[----:B------:R-:W-:Y:S01]  /*12460*/  ULDC.64 UR4, c[0x0][0xb20] ;  /* 0x0002c80000047ab9 */ /* 0x000fe20000000a00 */
[----:B--2---:R-:W-:Y:S01]  /*12470*/  IMAD.MOV.U32 R0, RZ, RZ, RZ ;  /* 0x000000ffff007224 */ /* 0x004fe200078e00ff */
[----:B------:R-:W-:Y:S02]  /*12480*/  ISETP.NE.U32.AND P0, PT, RZ, UR4, PT ;  /* 0x00000004ff007c0c */ /* 0x000fe4000bf05070 */
[----:B-----5:R-:W-:Y:S01]  /*12490*/  CS2R R8, SRZ ;  /* 0x0000000000087805 */ /* 0x020fe2000001ff00 */
[----:B------:R-:W-:Y:S01]  /*124a0*/  ULDC.64 UR10, c[0x0][0xb10] ;  /* 0x0002c400000a7ab9 */ /* 0x000fe20000000a00 */
[----:B------:R-:W-:Y:S01]  /*124b0*/  ULDC.64 UR8, c[0x0][0xb08] ;  /* 0x0002c20000087ab9 */ /* 0x000fe20000000a00 */
[----:B------:R-:W-:Y:S01]  /*124c0*/  ISETP.NE.AND.EX P0, PT, RZ, UR5, PT, P0 ;  /* 0x00000005ff007c0c */ /* 0x000fe2000bf05300 */
[----:B------:R-:W-:Y:S01]  /*124d0*/  ULDC.64 UR6, c[0x0][0xb00] ;  /* 0x0002c00000067ab9 */ /* 0x000fe20000000a00 */
[----:B-1----:R-:W-:Y:S01]  /*124e0*/  SHF.R.S32.HI R4, RZ, 0x1f, R15 ;  /* 0x0000001fff047819 */ /* 0x002fe2000001140f */
        /* <DEDUP_REMOVED lines=45> */
[----:B----4-:R-:W-:Y:S06]  /*127c0*/  @P3 BRA `(.L_x_10695) ;  /* 0x0000000000143947 */ /* 0x010fec0003800000 */
[----:B------:R-:W-:Y:S05]  /*127d0*/  @!P2 BRA `(.L_x_10695) ;  /* 0x000000000010a947 */ /* 0x000fea0003800000 */
[----:B------:R-:W2:Y:S04]  /*127e0*/  LDG.E R11, desc[UR60][R2.64] ;  /* 0x0000003c020b7981 */ /* 0x000ea8000c1e1900 */
[----:B------:R-:W2:Y:S02]  /*127f0*/  LDG.E R2, desc[UR60][R2.64+0x4] ;  /* 0x0000043c02027981 */ /* 0x000ea4000c1e1900 */
[----:B--2---:R-:W-:-:S05]  /*12800*/  IMAD.IADD R2, R2, 0x1, -R11 ;  /* 0x0000000102027824 */ /* 0x004fca00078e0a0b */
[----:B------:R0:W-:Y:S02]  /*12810*/  STL [R1+0x44], R2 ;  /* 0x0000440201007387 */ /* 0x0001e40000100800 */
.L_x_10695:
        /* <DEDUP_REMOVED lines=12> */
.L_x_10696:
[----:B------:R-:W-:Y:S05]  /*128e0*/  @!P0 BRA `(.L_x_10697) ;  /* 0x00000000000c8947 */ /* 0x000fea0003800000 */
[----:B------:R-:W2:Y:S04]  /*128f0*/  LDG.E R8, desc[UR60][R6.64] ;  /* 0x0000003c06087981 */ /* 0x000ea8000c1e1900 */
[----:B------:R-:W2:Y:S02]  /*12900*/  LDG.E R6, desc[UR60][R6.64+0x4] ;  /* 0x0000043c06067981 */ /* 0x000ea4000c1e1900 */
[----:B--2---:R-:W-:-:S07]  /*12910*/  IMAD.IADD R8, R6, 0x1, -R8 ;  /* 0x0000000106087824 */ /* 0x004fce00078e0a08 */
.L_x_10697:
[----:B0-----:R-:W2:Y:S01]  /*12920*/  @P1 LDG.E R2, desc[UR60][R4.64] ;  /* 0x0000003c04021981 */ /* 0x001ea2000c1e1900 */
[----:B-----5:R-:W-:-:S03]  /*12930*/  IMAD.IADD R0, R8, 0x1, -R0 ;  /* 0x0000000108007824 */ /* 0x020fc600078e0a00 */
[----:B------:R-:W2:Y:S01]  /*12940*/  @P1 LDG.E R4, desc[UR60][R4.64+0x4] ;  /* 0x0000043c04041981 */ /* 0x000ea2000c1e1900 */
[----:B------:R-:W-:Y:S01]  /*12950*/  BSSY B0, `(.L_x_10698) ;  /* 0x0000150000007945 */ /* 0x000fe20003800000 */
[----:B--2---:R-:W-:-:S04]  /*12960*/  @P1 IMAD.IADD R10, R4, 0x1, -R2 ;  /* 0x00000001040a1824 */ /* 0x004fc800078e0a02 */
[----:B------:R-:W-:-:S04]  /*12970*/  IMAD.IADD R3, R0, 0x1, R10 ;  /* 0x0000000100037824 */ /* 0x000fc800078e020a */
[----:B------:R-:W-:-:S04]  /*12980*/  VIADD R2, R3, 0x5f ;  /* 0x0000005f03027836 */ /* 0x000fc80000000000 */
[----:B------:R-:W-:Y:S01]  /*12990*/  IMAD.HI R2, R2, 0x2aaaaaab, RZ ;  /* 0x2aaaaaab02027827 */ /* 0x000fe200078e02ff */
[----:B------:R0:W-:Y:S04]  /*129a0*/  STL [R1+0x7c], R3 ;  /* 0x00007c0301007387 */ /* 0x0001e80000100800 */
[----:B0-----:R-:W-:-:S04]  /*129b0*/  SHF.R.U32.HI R3, RZ, 0x1f, R2 ;  /* 0x0000001fff037819 */ /* 0x001fc80000011602 */
[----:B------:R-:W-:-:S05]  /*129c0*/  LEA.HI.SX32 R4, R2, R3, 0x1c ;  /* 0x0000000302047211 */ /* 0x000fca00078fe2ff */
[--C-:B------:R-:W-:Y:S02]  /*129d0*/  IMAD R2, R4, 0x60, -R0.reuse ;  /* 0x0000006004027824 */ /* 0x100fe400078e0a00 */
[----:B------:R-:W-:-:S03]  /*129e0*/  IMAD.MOV R0, RZ, RZ, -R0 ;  /* 0x000000ffff007224 */ /* 0x000fc600078e0a00 */
[----:B------:R-:W-:Y:S02]  /*129f0*/  VIMNMX R10, R2, R10, PT ;  /* 0x0000000a020a7248 */ /* 0x000fe40003fe0100 */
[----:B------:R-:W-:-:S04]  /*12a00*/  VIMNMX R0, RZ, R0, !PT ;  /* 0x00000000ff007248 */ /* 0x000fc80007fe0100 */
[----:B------:R-:W-:Y:S01]  /*12a10*/  ISETP.GT.AND P0, PT, R10, R0, PT ;  /* 0x000000000a00720c */ /* 0x000fe20003f04270 */
[----:B------:R-:W-:-:S05]  /*12a20*/  IMAD.WIDE.U32 R2, R0, -0x55555555, RZ ;  /* 0xaaaaaaab00027825 */ /* 0x000fca00078e00ff */
[----:B------:R-:W-:-:S07]  /*12a30*/  SHF.R.U32.HI R2, RZ, 0x6, R3 ;  /* 0x00000006ff027819 */ /* 0x000fce0000011603 */
[----:B------:R-:W-:-:S04]  /*12a40*/  @P0 VIADD R10, R10, 0x5f ;  /* 0x0000005f0a0a0836 */ /* 0x000fc80000000000 */
[----:B------:R-:W-:Y:S01]  /*12a50*/  @P0 IMAD.HI R0, R10, 0x2aaaaaab, RZ ;  /* 0x2aaaaaab0a000827 */ /* 0x000fe200078e02ff */
[----:B------:R0:W-:Y:S04]  /*12a60*/  STL [R1+0x38], R4 ;  /* 0x0000380401007387 */ /* 0x0001e80000100800 */
[----:B------:R-:W-:Y:S01]  /*12a70*/  @P0 SHF.R.U32.HI R3, RZ, 0x1f, R0 ;  /* 0x0000001fff030819 */ /* 0x000fe20000011600 */
[----:B------:R-:W-:-:S03]  /*12a80*/  IMAD.MOV.U32 R7, RZ, RZ, R2 ;  /* 0x000000ffff077224 */ /* 0x000fc600078e0002 */
[----:B------:R-:W-:-:S04]  /*12a90*/  @P0 LEA.HI.SX32 R7, R0, R3, 0x1c ;  /* 0x0000000300070211 */ /* 0x000fc800078fe2ff */
        /* <DEDUP_REMOVED lines=10> */
.L_x_10890:
[----:B-1----:R-:W-:Y:S02]  /*12b40*/  ISETP.NE.AND P0, PT, R14, RZ, PT ;  /* 0x000000ff0e00720c */ /* 0x002fe40003f05270 */
[----:B------:R-:W-:-:S11]  /*12b50*/  PLOP3.LUT P6, PT, PT, PT, PT, 0x8, 0x0 ;  /* 0x000000000000781c */ /* 0x000fd60003fce170 */
[----:B------:R-:W-:Y:S05]  /*12b60*/  @P0 BRA `(.L_x_10701) ;  /* 0x00000000000c0947 */ /* 0x000fea0003800000 */
[----:B------:R-:W-:-:S03]  /*12b70*/  UMOV UR4, 0xffffffff ;  /* 0xffffffff00047882 */ /* 0x000fc60000000000 */
[----:B------:R-:W-:Y:S05]  /*12b80*/  BRA.DIV UR4, `(.L_x_10702) ;  /* 0x0000007e043c7947 */ /* 0x000fea000b800000 */
[----:B------:R-:W-:-:S13]  /*12b90*/  ELECT P6, URZ, PT ;  /* 0x00000000003f782f */ /* 0x000fda00038c0000 */
.L_x_10701:
        /* <DEDUP_REMOVED lines=10> */
.L_x_10893:
[----:B------:R-:W-:Y:S05]  /*12c40*/  BSYNC B1 ;  /* 0x0000000000017941 */ /* 0x000fea0003800000 */
.L_x_10703:
        /* <DEDUP_REMOVED lines=14> */
.L_x_10894:
[----:B------:R-:W-:Y:S05]  /*12d30*/  BSYNC B2 ;  /* 0x0000000000027941 */ /* 0x000fea0003800000 */
.L_x_10707:
        /* <DEDUP_REMOVED lines=9> */
.L_x_10710:
[----:B------:R-:W-:Y:S05]  /*12dd0*/  BSYNC B2 ;  /* 0x0000000000027941 */ /* 0x000fea0003800000 */
.L_x_10709:
        /* <DEDUP_REMOVED lines=14> */
.L_x_10711:
        /* <DEDUP_REMOVED lines=13> */
.L_x_10895:
[----:B------:R-:W-:Y:S05]  /*12f90*/  BSYNC B2 ;  /* 0x0000000000027941 */ /* 0x000fea0003800000 */
.L_x_10712:
        /* <DEDUP_REMOVED lines=11> */
.L_x_10715:
[----:B------:R-:W-:Y:S05]  /*13050*/  BSYNC B2 ;  /* 0x0000000000027941 */ /* 0x000fea0003800000 */
.L_x_10714:
        /* <DEDUP_REMOVED lines=11> */
.L_x_10716:
        /* <DEDUP_REMOVED lines=15> */
.L_x_10717:
        /* <DEDUP_REMOVED lines=15> */
.L_x_10718:
        /* <DEDUP_REMOVED lines=15> */
.L_x_10719:
        /* <DEDUP_REMOVED lines=10> */
.L_x_10706:
[----:B------:R-:W-:Y:S05]  /*13480*/  BSYNC B1 ;  /* 0x0000000000017941 */ /* 0x000fea0003800000 */
.L_x_10705:
        /* <DEDUP_REMOVED lines=13> */
.L_x_10735:
        /* <DEDUP_REMOVED lines=14> */
.L_x_10896:
[----:B------:R-:W-:Y:S05]  /*13640*/  BSYNC B2 ;  /* 0x0000000000027941 */ /* 0x000fea0003800000 */
.L_x_10722:
        /* <DEDUP_REMOVED lines=9> */
.L_x_10725:
[----:B------:R-:W-:Y:S05]  /*136e0*/  BSYNC B2 ;  /* 0x0000000000027941 */ /* 0x000fea0003800000 */
.L_x_10724:
        /* <DEDUP_REMOVED lines=13> */
.L_x_10726:
        /* <DEDUP_REMOVED lines=13> */
.L_x_10897:
[----:B------:R-:W-:Y:S05]  /*13890*/  BSYNC B2 ;  /* 0x0000000000027941 */ /* 0x000fea0003800000 */
.L_x_10727:
        /* <DEDUP_REMOVED lines=11> */
.L_x_10730:
[----:B------:R-:W-:Y:S05]  /*13950*/  BSYNC B2 ;  /* 0x0000000000027941 */ /* 0x000fea0003800000 */
.L_x_10729:
        /* <DEDUP_REMOVED lines=11> */
.L_x_10731:
        /* <DEDUP_REMOVED lines=15> */
.L_x_10732:
        /* <DEDUP_REMOVED lines=15> */
.L_x_10733:
        /* <DEDUP_REMOVED lines=15> */
.L_x_10734:
        /* <DEDUP_REMOVED lines=10> */
.L_x_10721:
[----:B------:R-:W-:Y:S05]  /*13d80*/  BSYNC B1 ;  /* 0x0000000000017941 */ /* 0x000fea0003800000 */
.L_x_10720:
        /* <DEDUP_REMOVED lines=12> */
.L_x_10699:
[----:B------:R-:W-:Y:S05]  /*13e50*/  BSYNC B0 ;  /* 0x0000000000007941 */ /* 0x000fea0003800000 */
.L_x_10698:
        /* <DEDUP_REMOVED lines=23> */
.L_x_10737:
        /* <DEDUP_REMOVED lines=21> */
.L_x_10740:
[----:B------:R-:W-:Y:S05]  /*14120*/  BSYNC B6 ;  /* 0x0000000000067941 */ /* 0x000fea0003800000 */
.L_x_10739:
        /* <DEDUP_REMOVED lines=21> */
.L_x_10743:
        /* <DEDUP_REMOVED lines=16> */
.L_x_10742:
[----:B------:R-:W-:Y:S05]  /*14380*/  BSYNC B6 ;  /* 0x0000000000067941 */ /* 0x000fea0003800000 */
.L_x_10741:
        /* <DEDUP_REMOVED lines=26> */
.L_x_10900:
        /* <DEDUP_REMOVED lines=11> */
.L_x_10903:
        /* <DEDUP_REMOVED lines=25> */
.L_x_10747:
[----:B------:R-:W2:Y:S04]  /*14770*/  LDL R7, [R1+0x4] ;  /* 0x0000040001077983 */ /* 0x000ea80000100800 */
[----:B01----:R-:W2:Y:S04]  /*14780*/  LDL R0, [R1+0x8] ;  /* 0x0000080001007983 */ /* 0x003ea80000100800 */
[----:B------:R-:W3:Y:S01]  /*14790*/  LDL R2, [R1+0x1c] ;  /* 0x00001c0001027983 */ /* 0x000ee20000100800 */
[----:B--2---:R-:W-:Y:S01]  /*147a0*/  IMAD R0, R0, 0x8, R7 ;  /* 0x0000000800007824 */ /* 0x004fe200078e0207 */
[----:B---3--:R-:W-:-:S04]  /*147b0*/  SHF.L.U32 R2, R2, 0x1f, RZ ;  /* 0x0000001f02027819 */ /* 0x008fc800000006ff */
[----:B------:R-:W0:Y:S02]  /*147c0*/  SYNCS.PHASECHK.TRANS64.TRYWAIT P0, [R0+URZ+0x32440], R2 ;  /* 0x03244002000075a7 */ /* 0x000e24000800017f */
[----:B0-----:R-:W-:Y:S05]  /*147d0*/  @!P0 BRA `(.L_x_10748) ;  /* 0x0000006400048947 */ /* 0x001fea0003800000 */
.L_x_10904:
        /* <DEDUP_REMOVED lines=11> */
.L_x_10749:
        /* <DEDUP_REMOVED lines=27> */
.L_x_10745:
        /* <DEDUP_REMOVED lines=37> */
.L_x_10751:
[----:B------:R-:W-:Y:S05]  /*14c90*/  BSYNC B6 ;  /* 0x0000000000067941 */ /* 0x000fea0003800000 */
.L_x_10750:
[----:B------:R-:W2:Y:S01]  /*14ca0*/  LDL R4, [R1+0x50] ;  /* 0x0000500001047983 */ /* 0x000ea20000100800 */
[----:B------:R-:W0:Y:S03]  /*14cb0*/  LDC R7, c[0x0][0x448] ;  /* 0x00011200ff077b82 */ /* 0x000e260000000800 */
[----:B------:R-:W3:Y:S04]  /*14cc0*/  LDL R10, [R1+0x34] ;  /* 0x00003400010a7983 */ /* 0x000ee80000100800 */
[----:B------:R-:W4:Y:S01]  /*14cd0*/  LDL R9, [R1+0x5c] ;  /* 0x00005c0001097983 */ /* 0x000f220000100800 */
[----:B-1----:R-:W1:Y:S01]  /*14ce0*/  S2R R2, SR_TID.X ;  /* 0x0000000000027919 */ /* 0x002e620000002100 */
[----:B------:R-:W1:Y:S02]  /*14cf0*/  S2R R0, SR_TID.X ;  /* 0x0000000000007919 */ /* 0x000e640000002100 */
[----:B------:R-:W4:Y:S04]  /*14d00*/  LDL R8, [R1+0x64] ;  /* 0x0000640001087983 */ /* 0x000f280000100800 */
[----:B------:R-:W4:Y:S01]  /*14d10*/  LDL R6, [R1+0x40] ;  /* 0x0000400001067983 */ /* 0x000f220000100800 */
[----:B0-----:R-:W-:Y:S01]  /*14d20*/  ISETP.NE.AND P0, PT, R7, 0x1, PT ;  /* 0x000000010700780c */ /* 0x001fe20003f05270 */
[----:B------:R-:W-:Y:S01]  /*14d30*/  IMAD.SHL.U32 R17, R17, 0x80, RZ ;  /* 0x0000008011117824 */ /* 0x000fe200078e00ff */
[----:B------:R-:W-:Y:S01]  /*14d40*/  ULDC.64 UR4, c[0x0][0x298] ;  /* 0x0000a60000047ab9 */ /* 0x000fe20000000a00 */
[----:B------:R-:W-:-:S10]  /*14d50*/  ULDC.64 UR6, c[0x0][0x280] ;  /* 0x0000a00000067ab9 */ /* 0x000fd40000000a00 */
[----:B------:R-:W0:Y:S01]  /*14d60*/  @P0 LDC R3, c[0x0][0x450] ;  /* 0x00011400ff030b82 */ /* 0x000e220000000800 */
[----:B-1----:R-:W-:-:S04]  /*14d70*/  LOP3.LUT R2, R2, 0x7f, RZ, 0xc0, !PT ;  /* 0x0000007f02027812 */ /* 0x002fc800078ec0ff */
[----:B------:R-:W-:Y:S01]  /*14d80*/  SHF.R.U32.HI R2, RZ, 0x3, R2 ;  /* 0x00000003ff027819 */ /* 0x000fe20000011602 */
[----:B------:R-:W-:-:S05]  /*14d90*/  IMAD.SHL.U32 R0, R0, 0x10, RZ ;  /* 0x0000001000007824 */ /* 0x000fca00078e00ff */
[----:B------:R-:W-:Y:S02]  /*14da0*/  LOP3.LUT R0, R2, 0x70, R0, 0xf8, !PT ;  /* 0x0000007002007812 */ /* 0x000fe400078ef800 */
[----:B------:R-:W1:Y:S02]  /*14db0*/  @P0 LDC R2, c[0x0][0x44c] ;  /* 0x00011300ff020b82 */ /* 0x000e640000000800 */
[----:B------:R-:W-:-:S05]  /*14dc0*/  LOP3.LUT R5, R0, R17, RZ, 0xfc, !PT ;  /* 0x0000001100057212 */ /* 0x000fca00078efcff */
        /* <DEDUP_REMOVED lines=45> */
[----:B------:R-:W-:-:S03]  /*150a0*/  IMAD.IADD R17, R8, 0x1, R17 ;  /* 0x0000000108117824 */ /* 0x000fc600078e0211 */
[----:B------:R-:W0:Y:S01]  /*150b0*/  SHFL.IDX PT, R5, R3, RZ, 0x181f ;  /* 0x00181fff03057589 */ /* 0x000e2200000e0000 */
[----:B------:R-:W-:-:S03]  /*150c0*/  VIADD R8, R17, 0x10 ;  /* 0x0000001011087836 */ /* 0x000fc60000000000 */
[----:B------:R-:W1:Y:S04]  /*150d0*/  SHFL.IDX PT, R4, R2, RZ, 0x181f ;  /* 0x00181fff02047589 */ /* 0x000e6800000e0000 */
[----:B------:R3:W-:Y:S01]  /*150e0*/  STL [R1+0x4c], R8 ;  /* 0x00004c0801007387 */ /* 0x0007e20000100800 */
[----:B--2---:R-:W-:-:S03]  /*150f0*/  IMAD R0, R6, R7, RZ ;  /* 0x0000000706007224 */ /* 0x004fc600078e02ff */
[----:B------:R-:W2:Y:S02]  /*15100*/  SHFL.IDX PT, R6, R3, 0x1, 0x181f ;  /* 0x00381f0003067f89 */ /* 0x000ea400000e0000 */
[CC--:B------:R-:W-:Y:S02]  /*15110*/  ISETP.GE.AND P1, PT, R17.reuse, R0.reuse, PT ;  /* 0x000000001100720c */ /* 0x0c0fe40003f26270 */
[----:B------:R-:W4:Y:S01]  /*15120*/  SHFL.IDX PT, R7, R2, 0x1, 0x181f ;  /* 0x00381f0002077f89 */ /* 0x000f2200000e0000 */
[----:B------:R-:W-:Y:S01]  /*15130*/  ISETP.GE.AND P2, PT, R8, R0, PT ;  /* 0x000000000800720c */ /* 0x000fe20003f46270 */
[----:B---3--:R-:W-:-:S05]  /*15140*/  VIADD R8, R17, 0x20 ;  /* 0x0000002011087836 */ /* 0x008fca0000000000 */
[----:B------:R-:W-:Y:S04]  /*15150*/  STL [R1+0x58], R8 ;  /* 0x0000580801007387 */ /* 0x000fe80000100800 */
[----:B0-----:R-:W-:-:S05]  /*15160*/  @!P1 LEA R5, P3, R10, R5, 0x1 ;  /* 0x000000050a059211 */ /* 0x001fca00078608ff */
[----:B-1----:R-:W-:-:S05]  /*15170*/  @!P1 IMAD.X R4, RZ, RZ, R4, P3 ;  /* 0x000000ffff049224 */ /* 0x002fca00018e0604 */
[----:B------:R-:W-:-:S04]  /*15180*/  @!P1 LOP3.LUT R5, R5, R4, RZ, 0x3c, !PT ;  /* 0x0000000405059212 */ /* 0x000fc800078e3cff */
[----:B------:R-:W-:-:S04]  /*15190*/  @!P1 LOP3.LUT R4, R5, R4, RZ, 0x3c, !PT ;  /* 0x0000000405049212 */ /* 0x000fc800078e3cff */
[----:B------:R-:W-:-:S05]  /*151a0*/  @!P1 LOP3.LUT R5, R5, R4, RZ, 0x3c, !PT ;  /* 0x0000000405059212 */ /* 0x000fca00078e3cff */
[----:B-----5:R2:W-:Y:S02]  /*151b0*/  @!P1 LDGSTS.E.BYPASS.LTC128B.128 [R9+0x18400], desc[UR60][R4.64], !P0 ;  /* 0x1840000004099fae */ /* 0x0205e4000c101d7c */
[----:B--2---:R-:W-:Y:S02]  /*151c0*/  @!P2 LEA R5, P1, R10, R6, 0x1 ;  /* 0x000000060a05a211 */ /* 0x004fe400078208ff */
[----:B------:R-:W-:Y:S03]  /*151d0*/  SHFL.IDX PT, R6, R2, 0x2, 0x181f ;  /* 0x00581f0002067f89 */ /* 0x000fe600000e0000 */
[----:B----4-:R-:W-:Y:S01]  /*151e0*/  @!P2 IMAD.X R4, RZ, RZ, R7, P1 ;  /* 0x000000ffff04a224 */ /* 0x010fe200008e0607 */
        /* <DEDUP_REMOVED lines=58> */
.L_x_10921:
        /* <DEDUP_REMOVED lines=12> */
.L_x_10753:
        /* <DEDUP_REMOVED lines=38> */
.L_x_10755:
[----:B------:R-:W-:Y:S05]  /*158b0*/  BSYNC B6 ;  /* 0x0000000000067941 */ /* 0x000fea0003800000 */
.L_x_10754:
[----:B------:R-:W2:Y:S01]  /*158c0*/  LDL.LU R6, [R1+0x34] ;  /* 0x0000340001067983 */ /* 0x000ea20000300800 */
[----:B------:R-:W1:Y:S01]  /*158d0*/  LDC R7, c[0x0][0x448] ;  /* 0x00011200ff077b82 */ /* 0x000e620000000800 */
[----:B------:R-:W-:Y:S01]  /*158e0*/  ULDC.64 UR4, c[0x0][0x3d8] ;  /* 0x0000f60000047ab9 */ /* 0x000fe20000000a00 */
[----:B------:R-:W-:Y:S01]  /*158f0*/  ULDC.64 UR6, c[0x0][0x390] ;  /* 0x0000e40000067ab9 */ /* 0x000fe20000000a00 */
[----:B0-----:R-:W2:Y:S04]  /*15900*/  LDL.LU.64 R2, [R1+0x50] ;  /* 0x0000500001027983 */ /* 0x001ea80000300a00 */
[----:B------:R-:W3:Y:S04]  /*15910*/  LDL.LU R0, [R1+0x5c] ;  /* 0x00005c0001007983 */ /* 0x000ee80000300800 */
[----:B------:R-:W4:Y:S04]  /*15920*/  LDL.LU R5, [R1+0x64] ;  /* 0x0000640001057983 */ /* 0x000f280000300800 */
[----:B------:R-:W4:Y:S04]  /*15930*/  LDL.LU R4, [R1+0x40] ;  /* 0x0000400001047983 */ /* 0x000f280000300800 */
[----:B-----5:R-:W4:Y:S01]  /*15940*/  LDL.LU R8, [R1+0x2c] ;  /* 0x00002c0001087983 */ /* 0x020f220000300800 */
[----:B-1----:R-:W-:Y:S01]  /*15950*/  ISETP.NE.AND P0, PT, R7, 0x1, PT ;  /* 0x000000010700780c */ /* 0x002fe20003f05270 */
[----:B------:R-:W0:Y:S01]  /*15960*/  S2R R9, SR_TID.X ;  /* 0x0000000000097919 */ /* 0x000e220000002100 */
[----:B--2---:R-:W-:-:S02]  /*15970*/  IMAD.MOV.U32 R3, RZ, RZ, R6 ;  /* 0x000000ffff037224 */ /* 0x004fc400078e0006 */
        /* <DEDUP_REMOVED lines=9> */
[----:B------:R-:W-:-:S04]  /*15a10*/  ULDC.64 UR4, c[0x0][0x3d0] ;  /* 0x0000f40000047ab9 */ /* 0x000fc80000000a00 */
[----:B------:R-:W2:Y:S01]  /*15a20*/  @P0 LDC R4, c[0x0][0x44c] ;  /* 0x00011300ff040b82 */ /* 0x000ea20000000800 */
[----:B------:R-:W-:Y:S02]  /*15a30*/  IMAD.IADD R3, R3, 0x1, R0 ;  /* 0x0000000103037824 */ /* 0x000fe400078e0200 */
[----:B------:R-:W-:Y:S02]  /*15a40*/  IMAD.MOV.U32 R0, RZ, RZ, R8 ;  /* 0x000000ffff007224 */ /* 0x000fe400078e0008 */
[----:B--2---:R-:W-:-:S05]  /*15a50*/  @P0 IMAD.HI.U32 R4, R8, R4, RZ ;  /* 0x0000000408040227 */ /* 0x004fca00078e00ff */
[----:B-1----:R-:W-:-:S04]  /*15a60*/  @P0 SHF.R.U32.HI R0, RZ, R5, R4 ;  /* 0x00000005ff000219 */ /* 0x002fc80000011604 */
[--C-:B------:R-:W-:Y:S01]  /*15a70*/  SHF.R.S32.HI R4, RZ, 0x1f, R0.reuse ;  /* 0x0000001fff047819 */ /* 0x100fe20000011400 */
[----:B------:R-:W-:-:S04]  /*15a80*/  IMAD.MOV R6, RZ, RZ, -R0 ;  /* 0x000000ffff067224 */ /* 0x000fc800078e0a00 */
[----:B------:R-:W-:Y:S02]  /*15a90*/  IMAD R4, R4, UR4, RZ ;  /* 0x0000000404047c24 */ /* 0x000fe4000f8e02ff */
[----:B------:R-:W-:-:S04]  /*15aa0*/  IMAD.WIDE.U32 R2, R0, UR4, R2 ;  /* 0x0000000400027c25 */ /* 0x000fc8000f8e0002 */
[----:B------:R-:W-:Y:S02]  /*15ab0*/  IMAD R6, R7, R6, R8 ;  /* 0x0000000607067224 */ /* 0x000fe400078e0208 */
[----:B------:R-:W-:Y:S01]  /*15ac0*/  IMAD R0, R0, UR5, R4 ;  /* 0x0000000500007c24 */ /* 0x000fe2000f8e0204 */
[----:B------:R-:W-:Y:S01]  /*15ad0*/  ULDC.64 UR4, c[0x0][0x3c8] ;  /* 0x0000f20000047ab9 */ /* 0x000fe20000000a00 */
[----:B0-----:R-:W-:Y:S02]  /*15ae0*/  IMAD.SHL.U32 R8, R9, 0x8, RZ ;  /* 0x0000000809087824 */ /* 0x001fe400078e00ff */
        /* <DEDUP_REMOVED lines=8> */
[C---:B------:R-:W-:Y:S01]  /*15b70*/  LOP3.LUT R11, R9.reuse, 0x40, RZ, 0xfc, !PT ;  /* 0x00000040090b7812 */ /* 0x040fe200078efcff */
        /* <DEDUP_REMOVED lines=16> */
[----:B------:R-:W4:Y:S04]  /*15c80*/  LDL.LU R10, [R1+0x60] ;  /* 0x00006000010a7983 */ /* 0x000f280000300800 */
[----:B------:R-:W4:Y:S04]  /*15c90*/  LDL.LU R12, [R1+0x6c] ;  /* 0x00006c00010c7983 */ /* 0x000f280000300800 */
[----:B------:R-:W-:Y:S01]  /*15ca0*/  SHFL.IDX PT, R6, R0, 0x1, 0x181f ;  /* 0x00381f0000067f89 */ /* 0x000fe200000e0000 */
[----:B--2---:R-:W-:-:S03]  /*15cb0*/  IMAD R3, R5, R7, RZ ;  /* 0x0000000705037224 */ /* 0x004fc600078e02ff */
[----:B------:R-:W0:Y:S02]  /*15cc0*/  SHFL.IDX PT, R5, R2, RZ, 0x181f ;  /* 0x00181fff02057589 */ /* 0x000e2400000e0000 */
[-C--:B---3--:R-:W-:Y:S02]  /*15cd0*/  ISETP.GE.AND P4, PT, R4, R3.reuse, PT ;  /* 0x000000030400720c */ /* 0x088fe40003f86270 */
[----:B------:R-:W1:Y:S01]  /*15ce0*/  SHFL.IDX PT, R4, R0, RZ, 0x181f ;  /* 0x00181fff00047589 */ /* 0x000e6200000e0000 */
[----:B------:R-:W-:-:S13]  /*15cf0*/  ISETP.GE.AND P5, PT, R17, R3, PT ;  /* 0x000000031100720c */ /* 0x000fda0003fa6270 */
[----:B0-----:R-:W-:-:S05]  /*15d00*/  @!P5 LEA R5, P6, R8, R5, 0x1 ;  /* 0x000000050805d211 */ /* 0x001fca00078c08ff */
[----:B-1----:R-:W-:-:S05]  /*15d10*/  @!P5 IMAD.X R4, RZ, RZ, R4, P6 ;  /* 0x000000ffff04d224 */ /* 0x002fca00030e0604 */
        /* <DEDUP_REMOVED lines=10> */
[----:B------:R-:W-:-:S04]  /*15dc0*/  @!P4 LOP3.LUT R5, R5, R4, RZ, 0x3c, !PT ;  /* 0x000000040505c212 */ /* 0x000fc800078e3cff */
[----:B------:R-:W-:-:S04]  /*15dd0*/  @!P4 LOP3.LUT R4, R5, R4, RZ, 0x3c, !PT ;  /* 0x000000040504c212 */ /* 0x000fc800078e3cff */
[----:B------:R-:W-:-:S05]  /*15de0*/  @!P4 LOP3.LUT R5, R5, R4, RZ, 0x3c, !PT ;  /* 0x000000040505c212 */ /* 0x000fca00078e3cff */
[----:B------:R-:W-:Y:S04]  /*15df0*/  @!P4 LDGSTS.E.BYPASS.LTC128B.128 [R9+0x22c00], desc[UR60][R4.64], !P3 ;  /* 0x22c000000409cfae */ /* 0x000fe8000d901d7c */
[----:B------:R-:W-:Y:S04]  /*15e00*/  @!P4 LDGSTS.E.BYPASS.LTC128B.128 [R9+0x26c00], desc[UR60][R4.64+0x80], !P2 ;  /* 0x26c000800409cfae */ /* 0x000fe8000d101d7c */
[----:B------:R-:W-:Y:S04]  /*15e10*/  @!P4 LDGSTS.E.BYPASS.LTC128B.128 [R9+0x2ac00], desc[UR60][R4.64+0x100], !P1 ;  /* 0x2ac001000409cfae */ /* 0x000fe8000c901d7c */
[----:B------:R0:W-:Y:S01]  /*15e20*/  @!P4 LDGSTS.E.BYPASS.LTC128B.128 [R9+0x2ec00], desc[UR60][R4.64+0x180], !P0 ;  /* 0x2ec001800409cfae */ /* 0x0001e2000c101d7c */
[----:B----4-:R-:W-:-:S03]  /*15e30*/  ISETP.GE.AND P4, PT, R11, R3, PT ;  /* 0x000000030b00720c */ /* 0x010fc60003f86270 */
[----:B------:R-:W2:Y:S04]  /*15e40*/  LDL.LU R11, [R1+0x70] ;  /* 0x00007000010b7983 */ /* 0x000ea80000300800 */
[----:B0-----:R-:W0:Y:S04]  /*15e50*/  SHFL.IDX PT, R5, R2, 0x2, 0x181f ;  /* 0x00581f0002057f89 */ /* 0x001e2800000e0000 */
[----:B------:R-:W1:Y:S02]  /*15e60*/  SHFL.IDX PT, R6, R0, 0x2, 0x181f ;  /* 0x00581f0000067f89 */ /* 0x000e6400000e0000 */
[----:B0-----:R-:W-:-:S05]  /*15e70*/  @!P4 LEA R5, P6, R8, R5, 0x1 ;  /* 0x000000050805c211 */ /* 0x001fca00078c08ff */
[----:B-1----:R-:W-:-:S05]  /*15e80*/  @!P4 IMAD.X R4, RZ, RZ, R6, P6 ;  /* 0x000000ffff04c224 */ /* 0x002fca00030e0606 */
[----:B------:R-:W-:-:S04]  /*15e90*/  @!P4 LOP3.LUT R5, R5, R4, RZ, 0x3c, !PT ;  /* 0x000000040505c212 */ /* 0x000fc800078e3cff */
[----:B------:R-:W-:-:S04]  /*15ea0*/  @!P4 LOP3.LUT R4, R5, R4, RZ, 0x3c, !PT ;  /* 0x000000040504c212 */ /* 0x000fc800078e3cff */
[----:B------:R-:W-:-:S05]  /*15eb0*/  @!P4 LOP3.LUT R5, R5, R4, RZ, 0x3c, !PT ;  /* 0x000000040505c212 */ /* 0x000fca00078e3cff */
[----:B------:R-:W-:Y:S04]  /*15ec0*/  @!P4 LDGSTS.E.BYPASS.LTC128B.128 [R9+0x23400], desc[UR60][R4.64], !P3 ;  /* 0x234000000409cfae */ /* 0x000fe8000d901d7c */
[----:B------:R-:W-:Y:S04]  /*15ed0*/  @!P4 LDGSTS.E.BYPASS.LTC128B.128 [R9+0x27400], desc[UR60][R4.64+0x80], !P2 ;  /* 0x274000800409cfae */ /* 0x000fe8000d101d7c */
[----:B------:R-:W-:Y:S04]  /*15ee0*/  @!P4 LDGSTS.E.BYPASS.LTC128B.128 [R9+0x2b400], desc[UR60][R4.64+0x100], !P1 ;  /* 0x2b4001000409cfae */ /* 0x000fe8000c901d7c */
[----:B------:R0:W-:Y:S01]  /*15ef0*/  @!P4 LDGSTS.E.BYPASS.LTC128B.128 [R9+0x2f400], desc[UR60][R4.64+0x180], !P0 ;  /* 0x2f4001800409cfae */ /* 0x0001e2000c101d7c */
[----:B------:R-:W-:-:S03]  /*15f00*/  ISETP.GE.AND P4, PT, R10, R3, PT ;  /* 0x000000030a00720c */ /* 0x000fc60003f86270 */
[----:B------:R-:W3:Y:S04]  /*15f10*/  LDL.LU R10, [R1+0x74] ;  /* 0x00007400010a7983 */ /* 0x000ee80000300800 */
        /* <DEDUP_REMOVED lines=10> */
[----:B------:R0:W-:Y:S04]  /*15fc0*/  @!P4 LDGSTS.E.BYPASS.LTC128B.128 [R9+0x2fc00], desc[UR60][R4.64+0x180], !P0 ;  /* 0x2fc001800409cfae */ /* 0x0001e8000c101d7c */
[----:B------:R-:W-:Y:S04]  /*15fd0*/  SHFL.IDX PT, R6, R0, 0x4, 0x181f ;  /* 0x00981f0000067f89 */ /* 0x000fe800000e0000 */
[----:B0-----:R-:W0:Y:S01]  /*15fe0*/  SHFL.IDX PT, R5, R2, 0x4, 0x181f ;  /* 0x00981f0002057f89 */ /* 0x001e2200000e0000 */
[----:B------:R-:W-:-:S13]  /*15ff0*/  ISETP.GE.AND P4, PT, R12, R3, PT ;  /* 0x000000030c00720c */ /* 0x000fda0003f86270 */
        /* <DEDUP_REMOVED lines=26> */
[----:B------:R-:W-:-:S04]  /*161a0*/  @!P4 LOP3.LUT R5, R5, R4, RZ, 0x3c, !PT ;  /* 0x000000040505c212 */ /* 0x000fc800078e3cff */
[----:B------:R-:W-:-:S04]  /*161b0*/  @!P4 LOP3.LUT R4, R5, R4, RZ, 0x3c, !PT ;  /* 0x000000040504c212 */ /* 0x000fc800078e3cff */
[----:B------:R-:W-:Y:S01]  /*161c0*/  @!P4 LOP3.LUT R5, R5, R4, RZ, 0x3c, !PT ;  /* 0x000000040505c212 */ /* 0x000fe200078e3cff */
[----:B------:R1:W2:Y:S04]  /*161d0*/  SHFL.IDX PT, R6, R0, 0x7, 0x181f ;  /* 0x00f81f0000067f89 */ /* 0x0002a800000e0000 */
[----:B------:R1:W-:Y:S04]  /*161e0*/  @!P4 LDGSTS.E.BYPASS.LTC128B.128 [R9+0x25400], desc[UR60][R4.64], !P3 ;  /* 0x254000000409cfae */ /* 0x0003e8000d901d7c */
[----:B------:R1:W-:Y:S04]  /*161f0*/  @!P4 LDGSTS.E.BYPASS.LTC128B.128 [R9+0x29400], desc[UR60][R4.64+0x80], !P2 ;  /* 0x294000800409cfae */ /* 0x0003e8000d101d7c */
[----:B------:R1:W-:Y:S04]  /*16200*/  @!P4 LDGSTS.E.BYPASS.LTC128B.128 [R9+0x2d400], desc[UR60][R4.64+0x100], !P1 ;  /* 0x2d4001000409cfae */ /* 0x0003e8000c901d7c */
[----:B------:R1:W-:Y:S04]  /*16210*/  @!P4 LDGSTS.E.BYPASS.LTC128B.128 [R9+0x31400], desc[UR60][R4.64+0x180], !P0 ;  /* 0x314001800409cfae */ /* 0x0003e8000c101d7c */
[----:B------:R-:W3:Y:S02]  /*16220*/  SHFL.IDX PT, R2, R2, 0x7, 0x181f ;  /* 0x00f81f0002027f89 */ /* 0x000ee400000e0000 */
.L_x_10939:
[----:B-1----:R-:W4:Y:S01]  /*16230*/  LDL.LU R0, [R1+0x78] ;  /* 0x0000780001007983 */ /* 0x002f220000300800 */
[----:B------:R-:W-:Y:S01]  /*16240*/  BSSY B0, `(.L_x_10757) ;  /* 0x000000d000007945 */ /* 0x000fe20003800000 */
[----:B----4-:R-:W-:-:S13]  /*16250*/  ISETP.GE.AND P4, PT, R0, R3, PT ;  /* 0x000000030000720c */ /* 0x010fda0003f86270 */
[----:B------:R-:W-:Y:S05]  /*16260*/  @P4 BRA `(.L_x_10758) ;  /* 0x0000000000284947 */ /* 0x000fea0003800000 */
[----:B------:R-:W4:Y:S01]  /*16270*/  LDL R0, [R1+0x14] ;  /* 0x0000140001007983 */ /* 0x000f220000100800 */
[----:B---3--:R-:W-:-:S05]  /*16280*/  LEA R2, P4, R8, R2, 0x1 ;  /* 0x0000000208027211 */ /* 0x008fca00078808ff */
[----:B--2---:R-:W-:-:S05]  /*16290*/  IMAD.X R3, RZ, RZ, R6, P4 ;  /* 0x000000ffff037224 */ /* 0x004fca00020e0606 */
[----:B------:R-:W-:Y:S01]  /*162a0*/  @!PT LDS RZ, [RZ] ;  /* 0x00000000fffff984 */ /* 0x000fe20000000800 */
[----:B------:R-:W-:Y:S01]  /*162b0*/  @!PT LDS RZ, [RZ] ;  /* 0x00000000fffff984 */ /* 0x000fe20000000800 */
[----:B------:R-:W-:Y:S01]  /*162c0*/  @!PT LDS RZ, [RZ] ;  /* 0x00000000fffff984 */ /* 0x000fe20000000800 */
[----:B----4-:R1:W-:Y:S04]  /*162d0*/  LDGSTS.E.BYPASS.LTC128B.128 [R0+0x25c00], desc[UR60][R2.64], !P3 ;  /* 0x25c0000002007fae */ /* 0x0103e8000d901d7c */
[----:B------:R1:W-:Y:S04]  /*162e0*/  LDGSTS.E.BYPASS.LTC128B.128 [R0+0x29c00], desc[UR60][R2.64+0x80], !P2 ;  /* 0x29c0008002007fae */ /* 0x0003e8000d101d7c */
[----:B------:R1:W-:Y:S04]  /*162f0*/  LDGSTS.E.BYPASS.LTC128B.128 [R0+0x2dc00], desc[UR60][R2.64+0x100], !P1 ;  /* 0x2dc0010002007fae */ /* 0x0003e8000c901d7c */
[----:B------:R1:W-:Y:S02]  /*16300*/  LDGSTS.E.BYPASS.LTC128B.128 [R0+0x31c00], desc[UR60][R2.64+0x180], !P0 ;  /* 0x31c0018002007fae */ /* 0x0003e4000c101d7c */
.L_x_10758:
[----:B------:R-:W-:Y:S05]  /*16310*/  BSYNC B0 ;  /* 0x0000000000007941 */ /* 0x000fea0003800000 */
.L_x_10757:
[----:B------:R4:W5:Y:S01]  /*16320*/  LDL R8, [R1+0x4] ;  /* 0x0000040001087983 */ /* 0x0009620000100800 */
[----:B------:R-:W-:Y:S01]  /*16330*/  PLOP3.LUT P0, PT, PT, PT, PT, 0x80, 0x0 ;  /* 0x000000000000781c */ /* 0x000fe20003f0f070 */
[----:B------:R-:W-:-:S12]  /*16340*/  NOP ;  /* 0x0000000000007918 */ /* 0x000fd80000000000 */
.L_x_10759:
[----:B-1-3--:R-:W3:Y:S01]  /*16350*/  LDL R2, [R1+0x4] ;  /* 0x0000040001027983 */ /* 0x00aee20000100800 */
        /* <DEDUP_REMOVED lines=18> */
.L_x_10940:
[----:B------:R-:W-:Y:S05]  /*16480*/  BSYNC B0 ;  /* 0x0000000000007941 */ /* 0x000fea0003800000 */
.L_x_10760:
[----:B-1----:R-:W3:Y:S01]  /*16490*/  LDL R2, [R1+0x18] ;  /* 0x0000180001027983 */ /* 0x002ee20000100800 */
[----:B------:R-:W-:Y:S01]  /*164a0*/  BSSY B0, `(.L_x_10762) ;  /* 0x0000063000007945 */ /* 0x000fe20003800000 */
[----:B---3--:R-:W-:-:S13]  /*164b0*/  LOP3.LUT P0, RZ, R2, 0x1, RZ, 0xc0, !PT ;  /* 0x0000000102ff7812 */ /* 0x008fda000780c0ff */
[----:B------:R-:W-:Y:S05]  /*164c0*/  @!P0 BRA `(.L_x_10763) ;  /* 0x0000000400808947 */ /* 0x000fea0003800000 */
[----:B------:R-:W3:Y:S04]  /*164d0*/  LDL R2, [R1+0x4] ;  /* 0x0000040001027983 */ /* 0x000ee80000100800 */
[----:B0-----:R-:W2:Y:S01]  /*164e0*/  LDL R4, [R1+0x1c] ;  /* 0x00001c0001047983 */ /* 0x001ea20000100800 */
[----:B------:R-:W0:Y:S01]  /*164f0*/  S2R R3, SR_TID.X ;  /* 0x0000000000037919 */ /* 0x000e220000002100 */
[----:B---3--:R-:W-:Y:S02]  /*16500*/  IMAD.MOV.U32 R5, RZ, RZ, R2 ;  /* 0x000000ffff057224 */ /* 0x008fe400078e0002 */
[----:B------:R-:W3:Y:S01]  /*16510*/  LDL R2, [R1+0x8] ;  /* 0x0000080001027983 */ /* 0x000ee20000100800 */
[----:B--2---:R-:W-:Y:S01]  /*16520*/  SHF.L.U32 R0, R4, 0x1f, RZ ;  /* 0x0000001f04007819 */ /* 0x004fe200000006ff */
[----:B------:R-:W-:Y:S01]  /*16530*/  BSSY B1, `(.L_x_10764) ;  /* 0x0000006000017945 */ /* 0x000fe20003800000 */
[----:B0-----:R-:W-:-:S04]  /*16540*/  LOP3.LUT R3, R3, 0x7f, RZ, 0xc0, !PT ;  /* 0x0000007f03037812 */ /* 0x001fc800078ec0ff */
[----:B------:R-:W-:Y:S01]  /*16550*/  ISETP.NE.AND P1, PT, R3, RZ, PT ;  /* 0x000000ff0300720c */ /* 0x000fe20003f25270 */
[----:B---3--:R-:W-:-:S04]  /*16560*/  IMAD R2, R2, 0x8, R5 ;  /* 0x0000000802027824 */ /* 0x008fc800078e0205 */
[----:B------:R-:W0:Y:S02]  /*16570*/  SYNCS.PHASECHK.TRANS64.TRYWAIT P0, [R2+URZ+0x32460], R0 ;  /* 0x03246000020075a7 */ /* 0x000e24000800017f */
[----:B0-----:R-:W-:Y:S06]  /*16580*/  @!P0 BRA `(.L_x_10765) ;  /* 0x0000005c00f48947 */ /* 0x001fec0003800000 */
.L_x_10941:
[----:B------:R-:W-:Y:S05]  /*16590*/  BSYNC B1 ;  /* 0x0000000000017941 */ /* 0x000fea0003800000 */
.L_x_10764:
        /* <DEDUP_REMOVED lines=9> */
.L_x_10767:
[----:B------:R-:W-:Y:S05]  /*16630*/  BSYNC B1 ;  /* 0x0000000000017941 */ /* 0x000fea0003800000 */
.L_x_10766:
        /* <DEDUP_REMOVED lines=14> */
.L_x_10768:
        /* <DEDUP_REMOVED lines=16> */
.L_x_10769:
        /* <DEDUP_REMOVED lines=16> */
.L_x_10770:
        /* <DEDUP_REMOVED lines=16> */
.L_x_10771:
        /* <DEDUP_REMOVED lines=11> */
.L_x_10763:
[----:B------:R-:W-:Y:S05]  /*16ad0*/  BSYNC B0 ;  /* 0x0000000000007941 */ /* 0x000fea0003800000 */
.L_x_10762:
[----:B0-----:R-:W3:Y:S01]  /*16ae0*/  LDL.LU R4, [R1+0x7c] ;  /* 0x00007c0001047983 */ /* 0x001ee20000300800 */
[----:B------:R-:W-:Y:S01]  /*16af0*/  BSSY B0, `(.L_x_10772) ;  /* 0x000020f000007945 */ /* 0x000fe20003800000 */
[----:B---3--:R-:W-:-:S13]  /*16b00*/  ISETP.GE.AND P0, PT, R4, 0x61, PT ;  /* 0x000000610400780c */ /* 0x008fda0003f06270 */
        /* <DEDUP_REMOVED lines=48> */
.L_x_10778:
        /* <DEDUP_REMOVED lines=9> */
.L_x_10942:
[----:B------:R-:W-:Y:S05]  /*16ea0*/  BSYNC B3 ;  /* 0x0000000000037941 */ /* 0x000fea0003800000 */
.L_x_10779:
        /* <DEDUP_REMOVED lines=9> */
.L_x_10782:
[----:B------:R-:W-:Y:S05]  /*16f40*/  BSYNC B3 ;  /* 0x0000000000037941 */ /* 0x000fea0003800000 */
.L_x_10781:
        /* <DEDUP_REMOVED lines=14> */
.L_x_10783:
        /* <DEDUP_REMOVED lines=14> */
.L_x_10943:
[----:B------:R-:W-:Y:S05]  /*17110*/  BSYNC B3 ;  /* 0x0000000000037941 */ /* 0x000fea0003800000 */
.L_x_10784:
        /* <DEDUP_REMOVED lines=11> */
.L_x_10787:
[----:B------:R-:W-:Y:S05]  /*171d0*/  BSYNC B3 ;  /* 0x0000000000037941 */ /* 0x000fea0003800000 */
.L_x_10786:
        /* <DEDUP_REMOVED lines=11> */
.L_x_10788:
        /* <DEDUP_REMOVED lines=16> */
.L_x_10789:
        /* <DEDUP_REMOVED lines=16> */
.L_x_10790:
        /* <DEDUP_REMOVED lines=16> */
.L_x_10791:
        /* <DEDUP_REMOVED lines=11> */
.L_x_10777:
[----:B------:R-:W-:Y:S05]  /*17640*/  BSYNC B1 ;  /* 0x0000000000017941 */ /* 0x000fea0003800000 */
.L_x_10776:
[----:B------:R-:W2:Y:S02]  /*17650*/  LDL.LU R4, [R1+0x38] ;  /* 0x0000380001047983 */ /* 0x000ea40000300800 */
[----:B--2---:R-:W-:-:S07]  /*17660*/  VIADD R0, R4, 0xfffffffd ;  /* 0xfffffffd04007836 */ /* 0x004fce0000000000 */
.L_x_10775:
[----:B------:R-:W-:Y:S05]  /*17670*/  BSYNC B2 ;  /* 0x0000000000027941 */ /* 0x000fea0003800000 */
.L_x_10774:
[----:B------:R-:W2:Y:S01]  /*17680*/  LDL.LU R2, [R1+0x3c] ;  /* 0x00003c0001027983 */ /* 0x000ea20000300800 */
[----:B------:R-:W-:-:S05]  /*17690*/  IMAD.MOV R6, RZ, RZ, -R6 ;  /* 0x000000ffff067224 */ /* 0x000fca00078e0a06 */
[----:B--2---:R-:W-:-:S13]  /*176a0*/  ISETP.NE.AND P0, PT, R2, R6, PT ;  /* 0x000000060200720c */ /* 0x004fda0003f05270 */
[----:B------:R-:W-:Y:S05]  /*176b0*/  @!P0 BRA `(.L_x_10773) ;  /* 0x0000001400488947 */ /* 0x000fea0003800000 */
.L_x_10824:
        /* <DEDUP_REMOVED lines=37> */
.L_x_10794:
        /* <DEDUP_REMOVED lines=9> */
.L_x_10944:
[----:B------:R-:W-:Y:S05]  /*179a0*/  BSYNC B2 ;  /* 0x0000000000027941 */ /* 0x000fea0003800000 */
.L_x_10795:
        /* <DEDUP_REMOVED lines=9> */
.L_x_10798:
[----:B------:R-:W-:Y:S05]  /*17a40*/  BSYNC B2 ;  /* 0x0000000000027941 */ /* 0x000fea0003800000 */
.L_x_10797:
        /* <DEDUP_REMOVED lines=13> */
.L_x_10799:
        /* <DEDUP_REMOVED lines=14> */
.L_x_10945:
[----:B------:R-:W-:Y:S05]  /*17c00*/  BSYNC B2 ;  /* 0x0000000000027941 */ /* 0x000fea0003800000 */
.L_x_10800:
        /* <DEDUP_REMOVED lines=11> */
.L_x_10803:
[----:B------:R-:W-:Y:S05]  /*17cc0*/  BSYNC B2 ;  /* 0x0000000000027941 */ /* 0x000fea0003800000 */
.L_x_10802:
        /* <DEDUP_REMOVED lines=10> */
.L_x_10804:
        /* <DEDUP_REMOVED lines=16> */
.L_x_10805:
        /* <DEDUP_REMOVED lines=16> */
.L_x_10806:
        /* <DEDUP_REMOVED lines=16> */
.L_x_10807:
        /* <DEDUP_REMOVED lines=11> */
.L_x_10793:
[----:B------:R-:W-:Y:S05]  /*18120*/  BSYNC B1 ;  /* 0x0000000000017941 */ /* 0x000fea0003800000 */
.L_x_10792:
        /* <DEDUP_REMOVED lines=36> */
.L_x_10810:
        /* <DEDUP_REMOVED lines=9> */
.L_x_10946:
[----:B------:R-:W-:Y:S05]  /*18400*/  BSYNC B2 ;  /* 0x0000000000027941 */ /* 0x000fea0003800000 */
.L_x_10811:
        /* <DEDUP_REMOVED lines=9> */
.L_x_10814:
[----:B------:R-:W-:Y:S05]  /*184a0*/  BSYNC B2 ;  /* 0x0000000000027941 */ /* 0x000fea0003800000 */
.L_x_10813:
        /* <DEDUP_REMOVED lines=14> */
.L_x_10815:
        /* <DEDUP_REMOVED lines=14> */
.L_x_10947:
[----:B------:R-:W-:Y:S05]  /*18670*/  BSYNC B2 ;  /* 0x0000000000027941 */ /* 0x000fea0003800000 */
.L_x_10816:
        /* <DEDUP_REMOVED lines=11> */
.L_x_10819:
[----:B------:R-:W-:Y:S05]  /*18730*/  BSYNC B2 ;  /* 0x0000000000027941 */ /* 0x000fea0003800000 */
.L_x_10818:
        /* <DEDUP_REMOVED lines=11> */
.L_x_10820:
        /* <DEDUP_REMOVED lines=16> */
.L_x_10821:
        /* <DEDUP_REMOVED lines=16> */
.L_x_10822:
        /* <DEDUP_REMOVED lines=16> */
.L_x_10823:
        /* <DEDUP_REMOVED lines=11> */
.L_x_10809:
[----:B------:R-:W-:Y:S05]  /*18ba0*/  BSYNC B1 ;  /* 0x0000000000017941 */ /* 0x000fea0003800000 */
.L_x_10808:
[C---:B------:R-:W-:Y:S01]  /*18bb0*/  ISETP.GT.AND P0, PT, R0.reuse, 0x1, PT ;  /* 0x000000010000780c */ /* 0x040fe20003f04270 */
[----:B------:R-:W-:-:S12]  /*18bc0*/  VIADD R0, R0, 0xfffffffe ;  /* 0xfffffffe00007836 */ /* 0x000fd80000000000 */
[----:B------:R-:W-:Y:S05]  /*18bd0*/  @P0 BRA `(.L_x_10824) ;  /* 0xffffffe800b80947 */ /* 0x000fea000383ffff */
.L_x_10773:
[----:B------:R-:W-:Y:S05]  /*18be0*/  BSYNC B0 ;  /* 0x0000000000007941 */ /* 0x000fea0003800000 */
.L_x_10772:
[----:B------:R-:W3:Y:S04]  /*18bf0*/  LDL.LU R4, [R1+0x8] ;  /* 0x0000080001047983 */ /* 0x000ee80000300800 */
[----:B------:R-:W2:Y:S01]  /*18c00*/  LDL.LU R3, [R1+0x1c] ;  /* 0x00001c0001037983 */ /* 0x000ea20000300800 */
[----:B------:R-:W1:Y:S01]  /*18c10*/  S2R R2, SR_TID.X ;  /* 0x0000000000027919 */ /* 0x000e620000002100 */
[----:B------:R-:W-:Y:S01]  /*18c20*/  BSSY B0, `(.L_x_10825) ;  /* 0x0000015000007945 */ /* 0x000fe20003800000 */
[----:B-1----:R-:W-:-:S04]  /*18c30*/  LOP3.LUT R2, R2, 0x7f, RZ, 0xc0, !PT ;  /* 0x0000007f02027812 */ /* 0x002fc800078ec0ff */
[----:B------:R-:W-:Y:S01]  /*18c40*/  ISETP.NE.AND P1, PT, R2, RZ, PT ;  /* 0x000000ff0200720c */ /* 0x000fe20003f25270 */
[----:B---3--:R-:W-:-:S05]  /*18c50*/  VIADD R0, R4, 0x1 ;  /* 0x0000000104007836 */ /* 0x008fca0000000000 */
        /* <DEDUP_REMOVED lines=16> */
[----:B--2---:R-:W-:-:S07]  /*18d60*/  IADD3 R16, R3, UR36, R2 ;  /* 0x0000002403107c10 */ /* 0x004fce000fffe002 */
.L_x_10826:
[----:B------:R-:W-:Y:S05]  /*18d70*/  BSYNC B0 ;  /* 0x0000000000007941 */ /* 0x000fea0003800000 */
.L_x_10825:
[----:B------:R-:W-:-:S05]  /*18d80*/  SEL R0, R0, RZ, P0 ;  /* 0x000000ff00007207 */ /* 0x000fca0000000000 */
[----:B------:R2:W-:Y:S02]  /*18d90*/  STL [R1+0x8], R0 ;  /* 0x0000080001007387 */ /* 0x0005e40000100800 */
.L_x_10738:
[----:B------:R-:W-:Y:S05]  /*18da0*/  BSYNC B7 ;  /* 0x0000000000077941 */ /* 0x000fea0003800000 */
.L_x_10736:
        /* <DEDUP_REMOVED lines=13> */
.L_x_10827:
        /* <DEDUP_REMOVED lines=36> */
.L_x_10957:
[----:B------:R-:W-:Y:S02]  /*190c0*/  ULDC UR4, c[0x0][0xd38] ;  /* 0x00034e0000047ab9 */ /* 0x000fe40000000800 */
[----:B------:R-:W-:-:S04]  /*190d0*/  IMAD.U32 R16, RZ, RZ, UR4 ;  /* 0x00000004ff107e24 */ /* 0x000fc8000f8e00ff */
[----:B-1----:R-:W-:-:S04]  /*190e0*/  IMAD R6, R6, R16, RZ ;  /* 0x0000001006067224 */ /* 0x002fc800078e02ff */
[----:B------:R-:W-:-:S05]  /*190f0*/  IMAD.IADD R4, R4, 0x1, R6 ;  /* 0x0000000104047824 */ /* 0x000fca00078e0206 */
[----:B------:R-:W-:-:S13]  /*19100*/  ISETP.GT.AND P6, PT, R4, R0, PT ;  /* 0x000000000400720c */ /* 0x000fda0003fc4270 */
[----:B------:R-:W-:Y:S05]  /*19110*/  @P6 BRA `(.L_x_10830) ;  /* 0x00000000009c6947 */ /* 0x000fea0003800000 */
.L_x_10835:
        /* <DEDUP_REMOVED lines=14> */
.L_x_10833:
[----:B------:R-:W-:Y:S05]  /*19200*/  BSYNC B0 ;  /* 0x0000000000007941 */ /* 0x000fea0003800000 */
.L_x_10832:
        /* <DEDUP_REMOVED lines=18> */
.L_x_10965:
[----:B------:R-:W-:Y:S02]  /*19330*/  ULDC UR4, c[0x0][0xd38] ;  /* 0x00034e0000047ab9 */ /* 0x000fe40000000800 */
[----:B------:R-:W-:-:S04]  /*19340*/  IMAD.U32 R16, RZ, RZ, UR4 ;  /* 0x00000004ff107e24 */ /* 0x000fc8000f8e00ff */
[----:B-1----:R-:W-:-:S04]  /*19350*/  IMAD R6, R6, R16, RZ ;  /* 0x0000001006067224 */ /* 0x002fc800078e02ff */
[----:B------:R-:W-:-:S05]  /*19360*/  IMAD.IADD R4, R6, 0x1, R4 ;  /* 0x0000000106047824 */ /* 0x000fca00078e0204 */
[----:B------:R-:W-:-:S13]  /*19370*/  ISETP.GT.AND P6, PT, R4, R0, PT ;  /* 0x000000000400720c */ /* 0x000fda0003fc4270 */
[----:B------:R-:W-:Y:S05]  /*19380*/  @!P6 BRA `(.L_x_10835) ;  /* 0xfffffffc0064e947 */ /* 0x000fea000383ffff */
.L_x_10830:
        /* <DEDUP_REMOVED lines=8> */
.L_x_10969:
[----:B------:R-:W-:Y:S01]  /*19410*/  ISETP.NE.AND P0, PT, R5, RZ, PT ;  /* 0x000000ff0500720c */ /* 0x000fe20003f05270 */
[----:B-1----:R-:W-:-:S12]  /*19420*/  IMAD.MOV.U32 R2, RZ, RZ, RZ ;  /* 0x000000ffff027224 */ /* 0x002fd800078e00ff */
[----:B------:R-:W-:Y:S05]  /*19430*/  @!P0 BRA `(.L_x_10837) ;  /* 0x0000000000108947 */ /* 0x000fea0003800000 */
[----:B------:R-:W-:Y:S01]  /*19440*/  UMOV UR4, 0xffffffff ;  /* 0xffffffff00047882 */ /* 0x000fe20000000000 */
[----:B------:R-:W-:Y:S02]  /*19450*/  VIADD R12, R4, 0xffffffff ;  /* 0xffffffff040c7836 */ /* 0x000fe40000000000 */
[----:B------:R-:W-:Y:S05]  /*19460*/  BRA.DIV UR4, `(.L_x_10838) ;  /* 0x0000003e04247947 */ /* 0x000fea000b800000 */
[----:B------:R1:W3:Y:S02]  /*19470*/  SHFL.IDX PT, R2, R3, R12, 0x1f ;  /* 0x00001f0c03027589 */ /* 0x0002e400000e0000 */
.L_x_10837:
        /* <DEDUP_REMOVED lines=31> */
.L_x_10831:
[----:B------:R-:W-:Y:S01]  /*19670*/  UMOV UR4, URZ ;  /* 0x0000003f00047c82 */ /* 0x000fe20008000000 */
[----:B------:R-:W-:Y:S01]  /*19680*/  UMOV UR5, URZ ;  /* 0x0000003f00057c82 */ /* 0x000fe20008000000 */
[----:B------:R-:W-:Y:S01]  /*19690*/  ULDC UR6, c[0x0][0xd3c] ;  /* 0x00034f0000067ab9 */ /* 0x000fe20000000800 */
[----:B------:R-:W-:Y:S02]  /*196a0*/  IMAD.MOV.U32 R16, RZ, RZ, R0 ;  /* 0x000000ffff107224 */ /* 0x000fe400078e0000 */
[----:B------:R-:W-:Y:S02]  /*196b0*/  IMAD.U32 R17, RZ, RZ, UR4 ;  /* 0x00000004ff117e24 */ /* 0x000fe4000f8e00ff */
[----:B------:R-:W-:Y:S02]  /*196c0*/  IMAD.U32 R18, RZ, RZ, UR5 ;  /* 0x00000005ff127e24 */ /* 0x000fe4000f8e00ff */
[----:B------:R-:W-:-:S07]  /*196d0*/  IMAD.U32 R19, RZ, RZ, UR6 ;  /* 0x00000006ff137e24 */ /* 0x000fce000f8e00ff */
.L_x_10839:
        /* <DEDUP_REMOVED lines=12> */
.L_x_10828:
[----:B------:R-:W-:Y:S02]  /*197a0*/  ULDC UR4, c[0x0][0xd3c] ;  /* 0x00034f0000047ab9 */ /* 0x000fe40000000800 */
[----:B---3--:R-:W-:-:S13]  /*197b0*/  ISETP.GE.AND P0, PT, R19, UR4, PT ;  /* 0x0000000413007c0c */ /* 0x008fda000bf06270 */
[----:B------:R-:W-:Y:S05]  /*197c0*/  @!P0 BRA `(.L_x_10840) ;  /* 0xffffff8c00148947 */ /* 0x000fea000383ffff */
[----:B------:R-:W-:Y:S05]  /*197d0*/  BSYNC B8 ;  /* 0x0000000000087941 */ /* 0x000fea0003800000 */
.L_x_10694:
        /* <DEDUP_REMOVED lines=12> */
.L_x_10972:
[----:B------:R-:W-:Y:S05]  /*198a0*/  BSYNC B0 ;  /* 0x0000000000007941 */ /* 0x000fea0003800000 */
.L_x_10841:
[----:B------:R-:W-:-:S03]  /*198b0*/  UMOV UR4, 0xffffffff ;  /* 0xffffffff00047882 */ /* 0x000fc60000000000 */
[----:B------:R-:W-:Y:S05]  /*198c0*/  BRA.DIV UR4, `(.L_x_10843) ;  /* 0x0000003a04487947 */ /* 0x000fea000b800000 */
[----:B------:R-:W1:Y:S02]  /*198d0*/  S2R R2, SR_TID.X ;  /* 0x0000000000027919 */ /* 0x000e640000002100 */
[----:B-1----:R-:W-:-:S04]  /*198e0*/  SHF.R.U32.HI R2, RZ, 0x5, R2 ;  /* 0x00000005ff027819 */ /* 0x002fc80000011602 */
[----:B------:R-:W-:-:S05]  /*198f0*/  LOP3.LUT R2, R2, 0x3, RZ, 0xc0, !PT ;  /* 0x0000000302027812 */ /* 0x000fca00078ec0ff */
[----:B------:R1:W2:Y:S02]  /*19900*/  SHFL.IDX PT, R14, R2, RZ, 0x1f ;  /* 0x00001fff020e7589 */ /* 0x0002a400000e0000 */
.L_x_10975:
[----:B--2---:R-:W-:-:S13]  /*19910*/  ISETP.NE.AND P0, PT, R14, RZ, PT ;  /* 0x000000ff0e00720c */ /* 0x004fda0003f05270 */
[----:B------:R-:W-:Y:S05]  /*19920*/  @P0 BRA `(.L_x_10549) ;  /* 0x0000000000940947 */ /* 0x000fea0003800000 */
[----:B------:R-:W-:-:S03]  /*19930*/  UMOV UR4, 0xffffffff ;  /* 0xffffffff00047882 */ /* 0x000fc60000000000 */
[----:B------:R-:W-:Y:S05]  /*19940*/  BRA.DIV UR4, `(.L_x_10844) ;  /* 0x0000003a045c7947 */ /* 0x000fea000b800000 */
[----:B------:R-:W-:-:S13]  /*19950*/  ELECT P6, URZ, PT ;  /* 0x00000000003f782f */ /* 0x000fda00038c0000 */
.L_x_10978:
[----:B------:R-:W-:Y:S05]  /*19960*/  @!P6 BRA `(.L_x_10549) ;  /* 0x000000000084e947 */ /* 0x000fea0003800000 */
[----:B-1----:R-:W2:Y:S02]  /*19970*/  LDL.LU R2, [R1+0x90] ;  /* 0x0000900001027983 */ /* 0x002ea40000300800 */
[----:B--2---:R-:W-:-:S04]  /*19980*/  LOP3.LUT R2, R2, 0x2, RZ, 0xfc, !PT ;  /* 0x0000000202027812 */ /* 0x004fc800078efcff */
[----:B------:R-:W-:-:S13]  /*19990*/  ISETP.NE.AND P2, PT, R2, 0x3, PT ;  /* 0x000000030200780c */ /* 0x000fda0003f45270 */
[----:B------:R-:W-:Y:S05]  /*199a0*/  @!P2 BRA `(.L_x_10845) ;  /* 0x000000000004a947 */ /* 0x000fea0003800000 */
[----:B------:R-:W-:Y:S01]  /*199b0*/  BPT.TRAP 0x1 ;  /* 0x000000040000795c */ /* 0x000fe20000300000 */
.L_x_10845:
        /* <DEDUP_REMOVED lines=14> */
.L_x_10979:
[----:B------:R-:W1:Y:S02]  /*19aa0*/  SYNCS.PHASECHK.TRANS64.TRYWAIT P0, [R7+URZ], R2 ;  /* 0x00000002070075a7 */ /* 0x000e64000800017f */
[----:B-1----:R-:W-:Y:S05]  /*19ab0*/  @!P0 BRA `(.L_x_10847) ;  /* 0x0000003800348947 */ /* 0x002fea0003800000 */
.L_x_10980:
[----:B------:R-:W-:Y:S05]  /*19ac0*/  @!P2 BRA `(.L_x_10848) ;  /* 0x000000000004a947 */ /* 0x000fea0003800000 */
[----:B------:R-:W-:Y:S01]  /*19ad0*/  BPT.TRAP 0x1 ;  /* 0x000000040000795c */ /* 0x000fe20000300000 */
.L_x_10848:
[----:B------:R-:W2:Y:S01]  /*19ae0*/  LDL.LU R4, [R1+0x8] ;  /* 0x0000080001047983 */ /* 0x000ea20000300800 */
[----:B------:R-:W-:-:S04]  /*19af0*/  VIADD R0, R0, 0x32460 ;  /* 0x0003246000007836 */ /* 0x000fc80000000000 */
[----:B--2---:R-:W-:-:S04]  /*19b00*/  IMAD R4, R4, 0x8, R0 ;  /* 0x0000000804047824 */ /* 0x004fc800078e0200 */
[----:B------:R-:W2:Y:S02]  /*19b10*/  SYNCS.PHASECHK.TRANS64.TRYWAIT P0, [R4+URZ], R5 ;  /* 0x00000005040075a7 */ /* 0x000ea4000800017f */
[----:B--2---:R-:W-:Y:S05]  /*19b20*/  @!P0 BRA `(.L_x_10849) ;  /* 0x00000038002c8947 */ /* 0x004fea0003800000 */
.L_x_10981:
[----:B------:R-:W-:-:S07]  /*19b30*/  IMAD R3, R3, 0x8, R0 ;  /* 0x0000000803037824 */ /* 0x000fce00078e0200 */
.L_x_10850:
[----:B---3--:R3:W0:Y:S02]  /*19b40*/  SYNCS.PHASECHK.TRANS64.TRYWAIT P0, [R3+URZ], R2 ;  /* 0x00000002030075a7 */ /* 0x008624000800017f */
[----:B0-----:R-:W-:Y:S05]  /*19b50*/  @!P0 NANOSLEEP.SYNCS 0x989680 ;  /* 0x009896800000895d */ /* 0x001fea0003900000 */
[----:B------:R-:W0:Y:S02]  /*19b60*/  @!P0 SYNCS.PHASECHK.TRANS64 P0, [R3+URZ], R2 ;  /* 0x00000002030085a7 */ /* 0x000e24000800007f */
[----:B0-----:R-:W-:Y:S05]  /*19b70*/  @!P0 BRA `(.L_x_10850) ;  /* 0xfffffffc00f08947 */ /* 0x001fea000383ffff */
.L_x_10549:
[----:B------:R-:W-:Y:S05]  /*19b80*/  BSYNC B9 ;  /* 0x0000000000097941 */ /* 0x000fea0003800000 */
.L_x_10546:
[----:B------:R-:W-:Y:S05]  /*19b90*/  EXIT ;  /* 0x000000000000794d */ /* 0x000fea0003800000 */
.L_x_10567:
[----:B0-----:R0:W1:Y:S02]  /*19ba0*/  SYNCS.PHASECHK.TRANS64.TRYWAIT P6, [R94+URZ+0x32490], R108 ;  /* 0x0324906c5e0075a7 */ /* 0x00106400080c017f */
[----:B-1----:R-:W-:Y:S05]  /*19bb0*/  @!P6 NANOSLEEP.SYNCS 0x989680 ;  /* 0x009896800000e95d */ /* 0x002fea0003900000 */
[----:B------:R-:W1:Y:S02]  /*19bc0*/  @!P6 SYNCS.PHASECHK.TRANS64 P6, [R94+URZ+0x32490], R108 ;  /* 0x0324906c5e00e5a7 */ /* 0x000e6400080c007f */
[----:B-1----:R-:W-:Y:S05]  /*19bd0*/  @!P6 BRA `(.L_x_10567) ;  /* 0xfffffffc00f0e947 */ /* 0x002fea000383ffff */
[----:B------:R-:W-:Y:S05]  /*19be0*/  BRA `(.L_x_10851) ;  /* 0xfffffe9000047947 */ /* 0x000fea000383ffff */
.L_x_10585:
[----:B0-----:R0:W1:Y:S02]  /*19bf0*/  SYNCS.PHASECHK.TRANS64.TRYWAIT P5, [R94+URZ+0x32490], R108 ;  /* 0x0324906c5e0075a7 */ /* 0x00106400080a017f */
[----:B-1----:R-:W-:Y:S05]  /*19c00*/  @!P5 NANOSLEEP.SYNCS 0x989680 ;  /* 0x009896800000d95d */ /* 0x002fea0003900000 */
[----:B------:R-:W1:Y:S02]  /*19c10*/  @!P5 SYNCS.PHASECHK.TRANS64 P5, [R94+URZ+0x32490], R108 ;  /* 0x0324906c5e00d5a7 */ /* 0x000e6400080a007f */
[----:B-1----:R-:W-:Y:S05]  /*19c20*/  @!P5 BRA `(.L_x_10585) ;  /* 0xfffffffc00f0d947 */ /* 0x002fea000383ffff */
[----:B------:R-:W-:Y:S05]  /*19c30*/  BRA `(.L_x_10852) ;  /* 0xfffffea000ac7947 */ /* 0x000fea000383ffff */
.L_x_10594:
[----:B0-----:R0:W1:Y:S02]  /*19c40*/  SYNCS.PHASECHK.TRANS64.TRYWAIT P4, [R94+URZ+0x32490], R108 ;  /* 0x0324906c5e0075a7 */ /* 0x001064000808017f */
[----:B-1----:R-:W-:Y:S05]  /*19c50*/  @!P4 NANOSLEEP.SYNCS 0x989680 ;  /* 0x009896800000c95d */ /* 0x002fea0003900000 */
[----:B------:R-:W1:Y:S02]  /*19c60*/  @!P4 SYNCS.PHASECHK.TRANS64 P4, [R94+URZ+0x32490], R108 ;  /* 0x0324906c5e00c5a7 */ /* 0x000e64000808007f */
[----:B-1----:R-:W-:Y:S05]  /*19c70*/  @!P4 BRA `(.L_x_10594) ;  /* 0xfffffffc00f0c947 */ /* 0x002fea000383ffff */
[----:B------:R-:W-:Y:S05]  /*19c80*/  BRA `(.L_x_10853) ;  /* 0xfffffeb000d07947 */ /* 0x000fea000383ffff */
.L_x_10600:
[----:B-1----:R1:W2:Y:S02]  /*19c90*/  SYNCS.PHASECHK.TRANS64.TRYWAIT P3, [R94+URZ+0x324b0], R108 ;  /* 0x0324b06c5e0075a7 */ /* 0x0022a4000806017f */
[----:B--2---:R-:W-:Y:S05]  /*19ca0*/  @!P3 NANOSLEEP.SYNCS 0x989680 ;  /* 0x009896800000b95d */ /* 0x004fea0003900000 */
[----:B------:R-:W2:Y:S02]  /*19cb0*/  @!P3 SYNCS.PHASECHK.TRANS64 P3, [R94+URZ+0x324b0], R108 ;  /* 0x0324b06c5e00b5a7 */ /* 0x000ea4000806007f */
[----:B--2---:R-:W-:Y:S05]  /*19cc0*/  @!P3 BRA `(.L_x_10600) ;  /* 0xfffffffc00f0b947 */ /* 0x004fea000383ffff */
[----:B------:R-:W-:Y:S05]  /*19cd0*/  BRA `(.L_x_10854) ;  /* 0xfffffeb4005c7947 */ /* 0x000fea000383ffff */
.L_x_10608:
[----:B------:R-:W0:Y:S01]  /*19ce0*/  S2R R7, SR_TID.X ;  /* 0x0000000000077919 */ /* 0x000e220000002100 */
[----:B------:R-:W-:Y:S01]  /*19cf0*/  BSSY B0, `(.L_x_10855) ;  /* 0x000000c000007945 */ /* 0x000fe20003800000 */
[----:B------:R-:W-:Y:S02]  /*19d00*/  IMAD.MOV.U32 R12, RZ, RZ, RZ ;  /* 0x000000ffff0c7224 */ /* 0x000fe400078e00ff */
[----:B------:R-:W-:Y:S02]  /*19d10*/  IMAD.MOV.U32 R11, RZ, RZ, 0x1f ;  /* 0x0000001fff0b7424 */ /* 0x000fe400078e00ff */
[----:B------:R-:W-:Y:S02]  /*19d20*/  IMAD.MOV.U32 R15, RZ, RZ, -0x1 ;  /* 0xffffffffff0f7424 */ /* 0x000fe400078e00ff */
[----:B0-----:R-:W-:-:S05]  /*19d30*/  VIADD R20, R7, 0xffffff80 ;  /* 0xffffff8007147836 */ /* 0x001fca0000000000 */
[----:B------:R-:W-:-:S04]  /*19d40*/  SHF.R.S32.HI R7, RZ, 0x1f, R20 ;  /* 0x0000001fff077819 */ /* 0x000fc80000011414 */
[----:B------:R-:W-:-:S04]  /*19d50*/  LEA.HI R7, R7, R20, RZ, 0x7 ;  /* 0x0000001407077211 */ /* 0x000fc800078f38ff */
[----:B------:R-:W-:-:S05]  /*19d60*/  SHF.R.S32.HI R7, RZ, 0x7, R7 ;  /* 0x00000007ff077819 */ /* 0x000fca0000011407 */
[----:B------:R-:W-:-:S07]  /*19d70*/  IMAD.MOV.U32 R13, RZ, RZ, R7 ;  /* 0x000000ffff0d7224 */ /* 0x000fce00078e0007 */
[----:B-----5:R-:W-:Y:S05]  /*19d80*/  WARPSYNC.COLLECTIVE R15, `(.L_x_10856) ;  /* 0x000000000f087348 */ /* 0x020fea0003c00000 */
[----:B------:R0:W1:Y:S02]  /*19d90*/  SHFL.IDX P6, R14, R13, R12, R11 ;  /* 0x0000000c0d0e7389 */ /* 0x00006400000c000b */
[----:B01---5:R-:W-:Y:S01]  /*19da0*/  ENDCOLLECTIVE ;  /* 0x000000000000791b */ /* 0x023fe20003800000 */
.L_x_10856:
[----:B------:R-:W-:Y:S05]  /*19db0*/  BSYNC B0 ;  /* 0x0000000000007941 */ /* 0x000fea0003800000 */
.L_x_10855:
[----:B------:R-:W-:Y:S05]  /*19dc0*/  BRA `(.L_x_10857) ;  /* 0xfffffec000147947 */ /* 0x000fea000383ffff */
.L_x_10620:
        /* <DEDUP_REMOVED lines=8> */
.L_x_10859:
[----:B------:R-:W-:Y:S05]  /*19e50*/  BSYNC B1 ;  /* 0x0000000000017941 */ /* 0x000fea0003800000 */
.L_x_10858:
        /* <DEDUP_REMOVED lines=8> */
.L_x_10860:
[----:B------:R-:W-:Y:S02]  /*19ee0*/  IMAD.MOV.U32 R13, RZ, RZ, R27 ;  /* 0x000000ffff0d7224 */ /* 0x000fe400078e001b */
[----:B------:R-:W-:-:S07]  /*19ef0*/  IMAD.MOV.U32 R0, RZ, RZ, R14 ;  /* 0x000000ffff007224 */ /* 0x000fce00078e000e */
[----:B------:R-:W-:Y:S05]  /*19f00*/  WARPSYNC.COLLECTIVE R15, `(.L_x_10861) ;  /* 0x000000000f087348 */ /* 0x000fea0003c00000 */
[----:B------:R0:W1:Y:S02]  /*19f10*/  SHFL.IDX P6, R14, R13, R12, R11 ;  /* 0x0000000c0d0e7389 */ /* 0x00006400000c000b */
[----:B01----:R-:W-:Y:S01]  /*19f20*/  ENDCOLLECTIVE ;  /* 0x000000000000791b */ /* 0x003fe20003800000 */
.L_x_10861:
[----:B------:R-:W-:Y:S02]  /*19f30*/  IMAD.MOV.U32 R13, RZ, RZ, R26 ;  /* 0x000000ffff0d7224 */ /* 0x000fe400078e001a */
[----:B------:R-:W-:-:S07]  /*19f40*/  IMAD.MOV.U32 R5, RZ, RZ, R14 ;  /* 0x000000ffff057224 */ /* 0x000fce00078e000e */
[----:B------:R-:W-:Y:S05]  /*19f50*/  WARPSYNC.COLLECTIVE R15, `(.L_x_10862) ;  /* 0x000000000f087348 */ /* 0x000fea0003c00000 */
[----:B------:R0:W1:Y:S02]  /*19f60*/  SHFL.IDX P6, R14, R13, R12, R11 ;  /* 0x0000000c0d0e7389 */ /* 0x00006400000c000b */
[----:B01----:R-:W-:Y:S01]  /*19f70*/  ENDCOLLECTIVE ;  /* 0x000000000000791b */ /* 0x003fe20003800000 */
.L_x_10862:
[----:B------:R-:W-:Y:S05]  /*19f80*/  BRA `(.L_x_10863) ;  /* 0xfffffec4000c7947 */ /* 0x000fea000383ffff */
.L_x_10624:
[----:B0-----:R0:W1:Y:S02]  /*19f90*/  SYNCS.PHASECHK.TRANS64.TRYWAIT P0, [R18+URZ+0x32400], R13 ;  /* 0x0324000d120075a7 */ /* 0x001064000800017f */
[----:B-1----:R-:W-:Y:S05]  /*19fa0*/  @!P0 NANOSLEEP.SYNCS 0x989680 ;  /* 0x009896800000895d */ /* 0x002fea0003900000 */
[----:B------:R-:W1:Y:S02]  /*19fb0*/  @!P0 SYNCS.PHASECHK.TRANS64 P0, [R18+URZ+0x32400], R13 ;  /* 0x0324000d120085a7 */ /* 0x000e64000800007f */
[----:B-1----:R-:W-:Y:S05]  /*19fc0*/  @!P0 BRA `(.L_x_10624) ;  /* 0xfffffffc00f08947 */ /* 0x002fea000383ffff */
[----:B------:R-:W-:Y:S05]  /*19fd0*/  BRA `(.L_x_10864) ;  /* 0xfffffec8000c7947 */ /* 0x000fea000383ffff */
.L_x_10632:
        /* <DEDUP_REMOVED lines=8> */
.L_x_10866:
[----:B------:R-:W-:Y:S05]  /*1a060*/  BSYNC B1 ;  /* 0x0000000000017941 */ /* 0x000fea0003800000 */
.L_x_10865:
        /* <DEDUP_REMOVED lines=8> */
.L_x_10867:
[----:B------:R-:W-:Y:S02]  /*1a0f0*/  IMAD.MOV.U32 R13, RZ, RZ, R27 ;  /* 0x000000ffff0d7224 */ /* 0x000fe400078e001b */
[----:B------:R-:W-:-:S07]  /*1a100*/  IMAD.MOV.U32 R3, RZ, RZ, R14 ;  /* 0x000000ffff037224 */ /* 0x000fce00078e000e */
[----:B------:R-:W-:Y:S05]  /*1a110*/  WARPSYNC.COLLECTIVE R15, `(.L_x_10868) ;  /* 0x000000000f087348 */ /* 0x000fea0003c00000 */
[----:B------:R0:W1:Y:S02]  /*1a120*/  SHFL.IDX P6, R14, R13, R12, R11 ;  /* 0x0000000c0d0e7389 */ /* 0x00006400000c000b */
[----:B01----:R-:W-:Y:S01]  /*1a130*/  ENDCOLLECTIVE ;  /* 0x000000000000791b */ /* 0x003fe20003800000 */
.L_x_10868:
[----:B------:R-:W-:Y:S02]  /*1a140*/  IMAD.MOV.U32 R13, RZ, RZ, R26 ;  /* 0x000000ffff0d7224 */ /* 0x000fe400078e001a */
[----:B------:R-:W-:-:S07]  /*1a150*/  IMAD.MOV.U32 R20, RZ, RZ, R14 ;  /* 0x000000ffff147224 */ /* 0x000fce00078e000e */
[----:B------:R-:W-:Y:S05]  /*1a160*/  WARPSYNC.COLLECTIVE R15, `(.L_x_10869) ;  /* 0x000000000f087348 */ /* 0x000fea0003c00000 */
[----:B------:R0:W1:Y:S02]  /*1a170*/  SHFL.IDX P6, R14, R13, R12, R11 ;  /* 0x0000000c0d0e7389 */ /* 0x00006400000c000b */
[----:B01----:R-:W-:Y:S01]  /*1a180*/  ENDCOLLECTIVE ;  /* 0x000000000000791b */ /* 0x003fe20003800000 */
.L_x_10869:
[----:B------:R-:W-:Y:S05]  /*1a190*/  BRA `(.L_x_10870) ;  /* 0xfffffed000787947 */ /* 0x000fea000383ffff */
.L_x_10636:
[----:B0-----:R0:W1:Y:S02]  /*1a1a0*/  SYNCS.PHASECHK.TRANS64.TRYWAIT P1, [R18+URZ+0x32400], R21 ;  /* 0x03240015120075a7 */ /* 0x001064000802017f */
[----:B-1----:R-:W-:Y:S05]  /*1a1b0*/  @!P1 NANOSLEEP.SYNCS 0x989680 ;  /* 0x009896800000995d */ /* 0x002fea0003900000 */
[----:B------:R-:W1:Y:S02]  /*1a1c0*/  @!P1 SYNCS.PHASECHK.TRANS64 P1, [R18+URZ+0x32400], R21 ;  /* 0x03240015120095a7 */ /* 0x000e64000802007f */
[----:B-1----:R-:W-:Y:S05]  /*1a1d0*/  @!P1 BRA `(.L_x_10636) ;  /* 0xfffffffc00f09947 */ /* 0x002fea000383ffff */
[----:B------:R-:W-:Y:S05]  /*1a1e0*/  BRA `(.L_x_10871) ;  /* 0xfffffed400507947 */ /* 0x000fea000383ffff */
.L_x_10642:
[----:B0-----:R0:W3:Y:S02]  /*1a1f0*/  SYNCS.PHASECHK.TRANS64.TRYWAIT P1, [R0+URZ+0x32430], R7 ;  /* 0x03243007000075a7 */ /* 0x0010e4000802017f */
[----:B---3--:R-:W-:Y:S05]  /*1a200*/  @!P1 NANOSLEEP.SYNCS 0x989680 ;  /* 0x009896800000995d */ /* 0x008fea0003900000 */
[----:B------:R-:W3:Y:S02]  /*1a210*/  @!P1 SYNCS.PHASECHK.TRANS64 P1, [R0+URZ+0x32430], R7 ;  /* 0x03243007000095a7 */ /* 0x000ee4000802007f */
[----:B---3--:R-:W-:Y:S05]  /*1a220*/  @!P1 BRA `(.L_x_10642) ;  /* 0xfffffffc00f09947 */ /* 0x008fea000383ffff */
[----:B------:R-:W-:Y:S05]  /*1a230*/  BRA `(.L_x_10641) ;  /* 0xfffffee0006c7947 */ /* 0x000fea000383ffff */
.L_x_10644:
[----:B---3--:R3:W4:Y:S02]  /*1a240*/  SYNCS.PHASECHK.TRANS64.TRYWAIT P1, [R18+URZ+0x32410], R3 ;  /* 0x03241003120075a7 */ /* 0x008724000802017f */
[----:B----4-:R-:W-:Y:S05]  /*1a250*/  @!P1 NANOSLEEP.SYNCS 0x989680 ;  /* 0x009896800000995d */ /* 0x010fea0003900000 */
[----:B------:R-:W4:Y:S02]  /*1a260*/  @!P1 SYNCS.PHASECHK.TRANS64 P1, [R18+URZ+0x32410], R3 ;  /* 0x03241003120095a7 */ /* 0x000f24000802007f */
[----:B----4-:R-:W-:Y:S05]  /*1a270*/  @!P1 BRA `(.L_x_10644) ;  /* 0xfffffffc00f09947 */ /* 0x010fea000383ffff */
[----:B------:R-:W-:Y:S05]  /*1a280*/  BRA `(.L_x_10872) ;  /* 0xfffffee400547947 */ /* 0x000fea000383ffff */
.L_x_10649:
[----:B0-----:R0:W3:Y:S02]  /*1a290*/  SYNCS.PHASECHK.TRANS64.TRYWAIT P2, [R0+URZ+0x32450], R7 ;  /* 0x03245007000075a7 */ /* 0x0010e4000804017f */
[----:B---3--:R-:W-:Y:S05]  /*1a2a0*/  @!P2 NANOSLEEP.SYNCS 0x989680 ;  /* 0x009896800000a95d */ /* 0x008fea0003900000 */
[----:B------:R-:W3:Y:S02]  /*1a2b0*/  @!P2 SYNCS.PHASECHK.TRANS64 P2, [R0+URZ+0x32450], R7 ;  /* 0x032450070000a5a7 */ /* 0x000ee4000804007f */
[----:B---3--:R-:W-:Y:S05]  /*1a2c0*/  @!P2 BRA `(.L_x_10649) ;  /* 0xfffffffc00f0a947 */ /* 0x008fea000383ffff */
[----:B------:R-:W-:Y:S05]  /*1a2d0*/  BRA `(.L_x_10648) ;  /* 0xfffffee400747947 */ /* 0x000fea000383ffff */
.L_x_10654:
[----:B-1----:R1:W2:Y:S02]  /*1a2e0*/  SYNCS.PHASECHK.TRANS64.TRYWAIT P3, [R3+URZ+0x32430], R6 ;  /* 0x03243006030075a7 */ /* 0x0022a4000806017f */
[----:B--2---:R-:W-:Y:S05]  /*1a2f0*/  @!P3 NANOSLEEP.SYNCS 0x989680 ;  /* 0x009896800000b95d */ /* 0x004fea0003900000 */
[----:B------:R-:W2:Y:S02]  /*1a300*/  @!P3 SYNCS.PHASECHK.TRANS64 P3, [R3+URZ+0x32430], R6 ;  /* 0x032430060300b5a7 */ /* 0x000ea4000806007f */
[----:B--2---:R-:W-:Y:S05]  /*1a310*/  @!P3 BRA `(.L_x_10654) ;  /* 0xfffffffc00f0b947 */ /* 0x004fea000383ffff */
[----:B------:R-:W-:Y:S05]  /*1a320*/  BRA `(.L_x_10653) ;  /* 0xffffff1000047947 */ /* 0x000fea000383ffff */
.L_x_10659:
[----:B---3--:R3:W4:Y:S02]  /*1a330*/  SYNCS.PHASECHK.TRANS64.TRYWAIT P3, [R3+URZ+0x32450], R6 ;  /* 0x03245006030075a7 */ /* 0x008724000806017f */
[----:B----4-:R-:W-:Y:S05]  /*1a340*/  @!P3 NANOSLEEP.SYNCS 0x989680 ;  /* 0x009896800000b95d */ /* 0x010fea0003900000 */
[----:B------:R-:W4:Y:S02]  /*1a350*/  @!P3 SYNCS.PHASECHK.TRANS64 P3, [R3+URZ+0x32450], R6 ;  /* 0x032450060300b5a7 */ /* 0x000f24000806007f */
[----:B----4-:R-:W-:Y:S05]  /*1a360*/  @!P3 BRA `(.L_x_10659) ;  /* 0xfffffffc00f0b947 */ /* 0x010fea000383ffff */
[----:B------:R-:W-:Y:S05]  /*1a370*/  BRA `(.L_x_10658) ;  /* 0xffffff1000b07947 */ /* 0x000fea000383ffff */
.L_x_10674:
[----:B------:R-:W-:Y:S02]  /*1a380*/  IMAD.MOV.U32 R13, RZ, RZ, R4 ;  /* 0x000000ffff0d7224 */ /* 0x000fe400078e0004 */
[----:B------:R-:W-:Y:S02]  /*1a390*/  IMAD.MOV.U32 R12, RZ, RZ, RZ ;  /* 0x000000ffff0c7224 */ /* 0x000fe400078e00ff */
[----:B------:R-:W-:Y:S02]  /*1a3a0*/  IMAD.MOV.U32 R11, RZ, RZ, 0x181f ;  /* 0x0000181fff0b7424 */ /* 0x000fe400078e00ff */
[----:B------:R-:W-:-:S07]  /*1a3b0*/  IMAD.MOV.U32 R15, RZ, RZ, -0x1 ;  /* 0xffffffffff0f7424 */ /* 0x000fce00078e00ff */
[----:B01----:R-:W-:Y:S05]  /*1a3c0*/  WARPSYNC.COLLECTIVE R15, `(.L_x_10873) ;  /* 0x000000000f087348 */ /* 0x003fea0003c00000 */
[----:B------:R2:W3:Y:S02]  /*1a3d0*/  SHFL.IDX P6, R14, R13, R12, R11 ;  /* 0x0000000c0d0e7389 */ /* 0x0004e400000c000b */
[----:B0123--:R-:W-:Y:S01]  /*1a3e0*/  ENDCOLLECTIVE ;  /* 0x000000000000791b */ /* 0x00ffe20003800000 */
.L_x_10873:
[----:B------:R-:W-:Y:S02]  /*1a3f0*/  IMAD.MOV.U32 R13, RZ, RZ, R3 ;  /* 0x000000ffff0d7224 */ /* 0x000fe400078e0003 */
[----:B------:R-:W-:-:S07]  /*1a400*/  IMAD.MOV.U32 R0, RZ, RZ, R14 ;  /* 0x000000ffff007224 */ /* 0x000fce00078e000e */
[----:B------:R-:W-:Y:S05]  /*1a410*/  WARPSYNC.COLLECTIVE R15, `(.L_x_10874) ;  /* 0x000000000f087348 */ /* 0x000fea0003c00000 */
[----:B------:R0:W1:Y:S02]  /*1a420*/  SHFL.IDX P6, R14, R13, R12, R11 ;  /* 0x0000000c0d0e7389 */ /* 0x00006400000c000b */
[----:B01----:R-:W-:Y:S01]  /*1a430*/  ENDCOLLECTIVE ;  /* 0x000000000000791b */ /* 0x003fe20003800000 */
.L_x_10874:
[----:B------:R-:W-:Y:S05]  /*1a440*/  BRA `(.L_x_10875) ;  /* 0xffffff6c00387947 */ /* 0x000fea000383ffff */
.L_x_10677:
        /* <DEDUP_REMOVED lines=8> */
.L_x_10877:
[----:B------:R-:W-:Y:S05]  /*1a4d0*/  BSYNC B1 ;  /* 0x0000000000017941 */ /* 0x000fea0003800000 */
.L_x_10876:
        /* <DEDUP_REMOVED lines=8> */
.L_x_10878:
[----:B------:R-:W-:Y:S05]  /*1a560*/  BRA `(.L_x_10879) ;  /* 0xffffff6c006c7947 */ /* 0x000fea000383ffff */
.L_x_10680:
        /* <DEDUP_REMOVED lines=8> */
.L_x_10881:
[----:B------:R-:W-:Y:S05]  /*1a5f0*/  BSYNC B1 ;  /* 0x0000000000017941 */ /* 0x000fea0003800000 */
.L_x_10880:
        /* <DEDUP_REMOVED lines=8> */
.L_x_10882:
[----:B------:R-:W-:Y:S05]  /*1a680*/  BRA `(.L_x_10883) ;  /* 0xffffff6c009c7947 */ /* 0x000fea000383ffff */
.L_x_10683:
        /* <DEDUP_REMOVED lines=8> */
.L_x_10885:
[----:B------:R-:W-:Y:S05]  /*1a710*/  BSYNC B1 ;  /* 0x0000000000017941 */ /* 0x000fea0003800000 */
.L_x_10884:
        /* <DEDUP_REMOVED lines=8> */
.L_x_10886:
[----:B------:R-:W-:Y:S05]  /*1a7a0*/  BRA `(.L_x_10887) ;  /* 0xffffff6c00cc7947 */ /* 0x000fea000383ffff */
.L_x_10700:
        /* <DEDUP_REMOVED lines=11> */
.L_x_10889:
[----:B------:R-:W-:Y:S05]  /*1a860*/  BSYNC B1 ;  /* 0x0000000000017941 */ /* 0x000fea0003800000 */
.L_x_10888:
[----:B------:R-:W-:Y:S05]  /*1a870*/  BRA `(.L_x_10890) ;  /* 0xffffff8000b07947 */ /* 0x000fea000383ffff */
.L_x_10702:
[----:B------:R-:W-:Y:S01]  /*1a880*/  BSSY B1, `(.L_x_10891) ;  /* 0x0000006000017945 */ /* 0x000fe20003800000 */
[----:B------:R-:W-:-:S07]  /*1a890*/  IMAD.MOV.U32 R15, RZ, RZ, -0x1 ;  /* 0xffffffffff0f7424 */ /* 0x000fce00078e00ff */
[----:B0-----:R-:W-:Y:S05]  /*1a8a0*/  WARPSYNC.COLLECTIVE R15, `(.L_x_10892) ;  /* 0x000000000f0c7348 */ /* 0x001fea0003c00000 */
[----:B------:R-:W-:Y:S02]  /*1a8b0*/  ELECT P6, UR62, PT ;  /* 0x00000000003e782f */ /* 0x000fe400038c0000 */
[----:B------:R-:W-:Y:S01]  /*1a8c0*/  MOV R14, UR62 ;  /* 0x0000003e000e7c02 */ /* 0x000fe20008000f00 */
[----:B0-----:R-:W-:Y:S10]  /*1a8d0*/  ENDCOLLECTIVE ;  /* 0x000000000000791b */ /* 0x001ff40003800000 */
.L_x_10892:
[----:B------:R-:W-:Y:S05]  /*1a8e0*/  BSYNC B1 ;  /* 0x0000000000017941 */ /* 0x000fea0003800000 */
.L_x_10891:
[----:B------:R-:W-:Y:S05]  /*1a8f0*/  BRA `(.L_x_10701) ;  /* 0xffffff8000a87947 */ /* 0x000fea000383ffff */
.L_x_10704:
[----:B0-----:R-:W2:Y:S02]  /*1a900*/  LDL R4, [R1+0x4] ;  /* 0x0000040001047983 */ /* 0x001ea40000100800 */
[----:B--2---:R0:W1:Y:S02]  /*1a910*/  SYNCS.PHASECHK.TRANS64.TRYWAIT P0, [R4+URZ+0x32420], R3 ;  /* 0x03242003040075a7 */ /* 0x004064000800017f */
[----:B-1----:R-:W-:Y:S05]  /*1a920*/  @!P0 NANOSLEEP.SYNCS 0x989680 ;  /* 0x009896800000895d */ /* 0x002fea0003900000 */
[----:B------:R-:W1:Y:S02]  /*1a930*/  @!P0 SYNCS.PHASECHK.TRANS64 P0, [R4+URZ+0x32420], R3 ;  /* 0x03242003040085a7 */ /* 0x000e64000800007f */
[----:B-1----:R-:W-:Y:S05]  /*1a940*/  @!P0 BRA `(.L_x_10704) ;  /* 0xfffffffc00ec8947 */ /* 0x002fea000383ffff */
[----:B------:R-:W-:Y:S05]  /*1a950*/  BRA `(.L_x_10893) ;  /* 0xffffff8000b87947 */ /* 0x000fea000383ffff */
.L_x_10708:
[----:B0-----:R0:W1:Y:S02]  /*1a960*/  SYNCS.PHASECHK.TRANS64.TRYWAIT P0, [R3+URZ+0x324a0], R8 ;  /* 0x0324a008030075a7 */ /* 0x001064000800017f */
[----:B-1----:R-:W-:Y:S05]  /*1a970*/  @!P0 NANOSLEEP.SYNCS 0x989680 ;  /* 0x009896800000895d */ /* 0x002fea0003900000 */
[----:B------:R-:W1:Y:S02]  /*1a980*/  @!P0 SYNCS.PHASECHK.TRANS64 P0, [R3+URZ+0x324a0], R8 ;  /* 0x0324a008030085a7 */ /* 0x000e64000800007f */
[----:B-1----:R-:W-:Y:S05]  /*1a990*/  @!P0 BRA `(.L_x_10708) ;  /* 0xfffffffc00f08947 */ /* 0x002fea000383ffff */
[----:B------:R-:W-:Y:S05]  /*1a9a0*/  BRA `(.L_x_10894) ;  /* 0xffffff8000e07947 */ /* 0x000fea000383ffff */
.L_x_10713:
[----:B-1----:R1:W2:Y:S02]  /*1a9b0*/  SYNCS.PHASECHK.TRANS64.TRYWAIT P0, [R3+URZ+0x324c0], R8 ;  /* 0x0324c008030075a7 */ /* 0x0022a4000800017f */
[----:B--2---:R-:W-:Y:S05]  /*1a9c0*/  @!P0 NANOSLEEP.SYNCS 0x989680 ;  /* 0x009896800000895d */ /* 0x004fea0003900000 */
[----:B------:R-:W2:Y:S02]  /*1a9d0*/  @!P0 SYNCS.PHASECHK.TRANS64 P0, [R3+URZ+0x324c0], R8 ;  /* 0x0324c008030085a7 */ /* 0x000ea4000800007f */
[----:B--2---:R-:W-:Y:S05]  /*1a9e0*/  @!P0 BRA `(.L_x_10713) ;  /* 0xfffffffc00f08947 */ /* 0x004fea000383ffff */
[----:B------:R-:W-:Y:S05]  /*1a9f0*/  BRA `(.L_x_10895) ;  /* 0xffffff8400647947 */ /* 0x000fea000383ffff */
.L_x_10723:
[----:B0-----:R0:W1:Y:S02]  /*1aa00*/  SYNCS.PHASECHK.TRANS64.TRYWAIT P1, [R4+URZ+0x324a0], R5 ;  /* 0x0324a005040075a7 */ /* 0x001064000802017f */
[----:B-1----:R-:W-:Y:S05]  /*1aa10*/  @!P1 NANOSLEEP.SYNCS 0x989680 ;  /* 0x009896800000995d */ /* 0x002fea0003900000 */
[----:B------:R-:W1:Y:S02]  /*1aa20*/  @!P1 SYNCS.PHASECHK.TRANS64 P1, [R4+URZ+0x324a0], R5 ;  /* 0x0324a005040095a7 */ /* 0x000e64000802007f */
[----:B-1----:R-:W-:Y:S05]  /*1aa30*/  @!P1 BRA `(.L_x_10723) ;  /* 0xfffffffc00f09947 */ /* 0x002fea000383ffff */
[----:B------:R-:W-:Y:S05]  /*1aa40*/  BRA `(.L_x_10896) ;  /* 0xffffff8800fc7947 */ /* 0x000fea000383ffff */
.L_x_10728:
[----:B-1----:R1:W2:Y:S02]  /*1aa50*/  SYNCS.PHASECHK.TRANS64.TRYWAIT P1, [R4+URZ+0x324c0], R5 ;  /* 0x0324c005040075a7 */ /* 0x0022a4000802017f */
[----:B--2---:R-:W-:Y:S05]  /*1aa60*/  @!P1 NANOSLEEP.SYNCS 0x989680 ;  /* 0x009896800000995d */ /* 0x004fea0003900000 */
[----:B------:R-:W2:Y:S02]  /*1aa70*/  @!P1 SYNCS.PHASECHK.TRANS64 P1, [R4+URZ+0x324c0], R5 ;  /* 0x0324c005040095a7 */ /* 0x000ea4000802007f */
[----:B--2---:R-:W-:Y:S05]  /*1aa80*/  @!P1 BRA `(.L_x_10728) ;  /* 0xfffffffc00f09947 */ /* 0x004fea000383ffff */
[----:B------:R-:W-:Y:S05]  /*1aa90*/  BRA `(.L_x_10897) ;  /* 0xffffff8c007c7947 */ /* 0x000fea000383ffff */
.L_x_10744:
        /* <DEDUP_REMOVED lines=11> */
.L_x_10899:
[----:B------:R-:W-:Y:S05]  /*1ab50*/  BSYNC B0 ;  /* 0x0000000000007941 */ /* 0x000fea0003800000 */
.L_x_10898:
[----:B------:R-:W-:Y:S05]  /*1ab60*/  BRA `(.L_x_10900) ;  /* 0xffffff9800707947 */ /* 0x000fea000383ffff */
.L_x_10746:
[----:B------:R-:W-:Y:S01]  /*1ab70*/  BSSY B0, `(.L_x_10901) ;  /* 0x0000006000007945 */ /* 0x000fe20003800000 */
[----:B------:R-:W-:-:S07]  /*1ab80*/  IMAD.MOV.U32 R15, RZ, RZ, -0x1 ;  /* 0xffffffffff0f7424 */ /* 0x000fce00078e00ff */
[----:B0-----:R-:W-:Y:S05]  /*1ab90*/  WARPSYNC.COLLECTIVE R15, `(.L_x_10902) ;  /* 0x000000000f0c7348 */ /* 0x001fea0003c00000 */
[----:B------:R-:W-:Y:S02]  /*1aba0*/  ELECT P6, UR62, PT ;  /* 0x00000000003e782f */ /* 0x000fe400038c0000 */
[----:B------:R-:W-:Y:S01]  /*1abb0*/  MOV R14, UR62 ;  /* 0x0000003e000e7c02 */ /* 0x000fe20008000f00 */
[----:B0-----:R-:W-:Y:S10]  /*1abc0*/  ENDCOLLECTIVE ;  /* 0x000000000000791b */ /* 0x001ff40003800000 */
.L_x_10902:
[----:B------:R-:W-:Y:S05]  /*1abd0*/  BSYNC B0 ;  /* 0x0000000000007941 */ /* 0x000fea0003800000 */
.L_x_10901:
[----:B------:R-:W-:Y:S05]  /*1abe0*/  BRA `(.L_x_10903) ;  /* 0xffffff98007c7947 */ /* 0x000fea000383ffff */
.L_x_10748:
[----:B0-----:R0:W1:Y:S02]  /*1abf0*/  SYNCS.PHASECHK.TRANS64.TRYWAIT P0, [R0+URZ+0x32440], R2 ;  /* 0x03244002000075a7 */ /* 0x001064000800017f */
[----:B-1----:R-:W-:Y:S05]  /*1ac00*/  @!P0 NANOSLEEP.SYNCS 0x989680 ;  /* 0x009896800000895d */ /* 0x002fea0003900000 */
[----:B------:R-:W1:Y:S02]  /*1ac10*/  @!P0 SYNCS.PHASECHK.TRANS64 P0, [R0+URZ+0x32440], R2 ;  /* 0x03244002000085a7 */ /* 0x000e64000800007f */
[----:B-1----:R-:W-:Y:S05]  /*1ac20*/  @!P0 BRA `(.L_x_10748) ;  /* 0xfffffffc00f08947 */ /* 0x002fea000383ffff */
[----:B------:R-:W-:Y:S05]  /*1ac30*/  BRA `(.L_x_10904) ;  /* 0xffffff9800e87947 */ /* 0x000fea000383ffff */
.L_x_10752:
[----:B------:R0:W5:Y:S01]  /*1ac40*/  LDL R6, [R1+0x44] ;  /* 0x0000440001067983 */ /* 0x0001620000100800 */
        /* <DEDUP_REMOVED lines=8> */
.L_x_10905:
[----:B------:R-:W-:-:S05]  /*1acd0*/  VIADD R8, R17, 0x10 ;  /* 0x0000001011087836 */ /* 0x000fca0000000000 */
[----:B------:R0:W-:Y:S01]  /*1ace0*/  STL [R1+0x4c], R8 ;  /* 0x00004c0801007387 */ /* 0x0001e20000100800 */
[----:B------:R-:W-:Y:S02]  /*1acf0*/  IMAD.MOV.U32 R13, RZ, RZ, R3 ;  /* 0x000000ffff0d7224 */ /* 0x000fe400078e0003 */
[----:B------:R-:W-:-:S07]  /*1ad00*/  IMAD.MOV.U32 R4, RZ, RZ, R14 ;  /* 0x000000ffff047224 */ /* 0x000fce00078e000e */
[----:B0-----:R-:W-:Y:S05]  /*1ad10*/  WARPSYNC.COLLECTIVE R15, `(.L_x_10906) ;  /* 0x000000000f087348 */ /* 0x001fea0003c00000 */
[----:B------:R1:W2:Y:S02]  /*1ad20*/  SHFL.IDX P6, R14, R13, R12, R11 ;  /* 0x0000000c0d0e7389 */ /* 0x0002a400000c000b */
[----:B012---:R-:W-:Y:S01]  /*1ad30*/  ENDCOLLECTIVE ;  /* 0x000000000000791b */ /* 0x007fe20003800000 */
.L_x_10906:
[----:B------:R-:W-:Y:S02]  /*1ad40*/  IMAD.MOV.U32 R13, RZ, RZ, R2 ;  /* 0x000000ffff0d7224 */ /* 0x000fe400078e0002 */
[----:B------:R-:W-:Y:S02]  /*1ad50*/  IMAD.MOV.U32 R12, RZ, RZ, 0x1 ;  /* 0x00000001ff0c7424 */ /* 0x000fe400078e00ff */
[----:B------:R-:W-:-:S07]  /*1ad60*/  IMAD.MOV.U32 R5, RZ, RZ, R14 ;  /* 0x000000ffff057224 */ /* 0x000fce00078e000e */
[----:B------:R-:W-:Y:S05]  /*1ad70*/  WARPSYNC.COLLECTIVE R15, `(.L_x_10907) ;  /* 0x000000000f087348 */ /* 0x000fea0003c00000 */
[----:B------:R0:W1:Y:S02]  /*1ad80*/  SHFL.IDX P6, R14, R13, R12, R11 ;  /* 0x0000000c0d0e7389 */ /* 0x00006400000c000b */
[----:B01----:R-:W-:Y:S01]  /*1ad90*/  ENDCOLLECTIVE ;  /* 0x000000000000791b */ /* 0x003fe20003800000 */
.L_x_10907:
[----:B------:R-:W-:Y:S02]  /*1ada0*/  IMAD.MOV.U32 R13, RZ, RZ, R3 ;  /* 0x000000ffff0d7224 */ /* 0x000fe400078e0003 */
[----:B------:R-:W-:Y:S02]  /*1adb0*/  IMAD R0, R6, R7, RZ ;  /* 0x0000000706007224 */ /* 0x000fe400078e02ff */
[----:B------:R-:W-:-:S07]  /*1adc0*/  IMAD.MOV.U32 R7, RZ, RZ, R14 ;  /* 0x000000ffff077224 */ /* 0x000fce00078e000e */
[----:B------:R-:W-:Y:S05]  /*1add0*/  WARPSYNC.COLLECTIVE R15, `(.L_x_10908) ;  /* 0x000000000f087348 */ /* 0x000fea0003c00000 */
[----:B------:R0:W1:Y:S02]  /*1ade0*/  SHFL.IDX P6, R14, R13, R12, R11 ;  /* 0x0000000c0d0e7389 */ /* 0x00006400000c000b */
[----:B01----:R-:W-:Y:S01]  /*1adf0*/  ENDCOLLECTIVE ;  /* 0x000000000000791b */ /* 0x003fe20003800000 */
.L_x_10908:
        /* <DEDUP_REMOVED lines=13> */
.L_x_10909:
        /* <DEDUP_REMOVED lines=12> */
.L_x_10910:
        /* <DEDUP_REMOVED lines=17> */
.L_x_10911:
        /* <DEDUP_REMOVED lines=10> */
.L_x_10912:
        /* <DEDUP_REMOVED lines=13> */
.L_x_10913:
        /* <DEDUP_REMOVED lines=10> */
.L_x_10914:
        /* <DEDUP_REMOVED lines=13> */
.L_x_10915:
        /* <DEDUP_REMOVED lines=10> */
.L_x_10916:
        /* <DEDUP_REMOVED lines=13> */
.L_x_10917:
        /* <DEDUP_REMOVED lines=10> */
.L_x_10918:
        /* <DEDUP_REMOVED lines=11> */
.L_x_10919:
        /* <DEDUP_REMOVED lines=14> */
.L_x_10920:
[----:B------:R-:W-:Y:S01]  /*1b720*/  IMAD.MOV.U32 R3, RZ, RZ, R14 ;  /* 0x000000ffff037224 */ /* 0x000fe200078e000e */
[----:B------:R-:W-:Y:S06]  /*1b730*/  BRA `(.L_x_10921) ;  /* 0xffffff9c00947947 */ /* 0x000fec000383ffff */
.L_x_10756:
        /* <DEDUP_REMOVED lines=9> */
[----:B--2---:R-:W-:-:S05]  /*1b7d0*/  IMAD R3, R3, R7, RZ ;  /* 0x0000000703037224 */ /* 0x004fca00078e02ff */
[-C--:B------:R-:W-:Y:S02]  /*1b7e0*/  ISETP.GE.AND P4, PT, R17, R3.reuse, PT ;  /* 0x000000031100720c */ /* 0x080fe40003f86270 */
[-C--:B---3--:R-:W-:Y:S01]  /*1b7f0*/  ISETP.GE.AND P5, PT, R15, R3.reuse, PT ;  /* 0x000000030f00720c */ /* 0x088fe20003fa6270 */
[----:B------:R-:W-:Y:S01]  /*1b800*/  IMAD.MOV.U32 R15, RZ, RZ, -0x1 ;  /* 0xffffffffff0f7424 */ /* 0x000fe200078e00ff */
[----:B----4-:R-:W-:Y:S02]  /*1b810*/  ISETP.GE.AND P6, PT, R14, R3, PT ;  /* 0x000000030e00720c */ /* 0x010fe40003fc6270 */
[----:B-----5:R-:W-:-:S07]  /*1b820*/  LOP3.LUT R9, R9, 0xffffffef, RZ, 0xc0, !PT ;  /* 0xffffffef09097812 */ /* 0x020fce00078ec0ff */
[----:B------:R-:W-:Y:S02]  /*1b830*/  @P4 LOP3.LUT R9, R9, 0x10, RZ, 0xfc, !PT ;  /* 0x0000001009094812 */ /* 0x000fe400078efcff */
[----:B------:R-:W-:Y:S01]  /*1b840*/  ISETP.GE.AND P4, PT, R13, R3, PT ;  /* 0x000000030d00720c */ /* 0x000fe20003f86270 */
[----:B------:R-:W-:Y:S01]  /*1b850*/  IMAD.MOV.U32 R13, RZ, RZ, R0 ;  /* 0x000000ffff0d7224 */ /* 0x000fe200078e0000 */
[----:B------:R-:W-:-:S04]  /*1b860*/  LOP3.LUT R9, R9, 0xfffffff7, RZ, 0xc0, !PT ;  /* 0xfffffff709097812 */ /* 0x000fc800078ec0ff */
        /* <DEDUP_REMOVED lines=16> */
.L_x_10923:
[----:B------:R-:W-:Y:S05]  /*1b970*/  BSYNC B0 ;  /* 0x0000000000007941 */ /* 0x000fea0003800000 */
.L_x_10922:
[----:B------:R0:W5:Y:S01]  /*1b980*/  LDL R7, [R1+0x14] ;  /* 0x0000140001077983 */ /* 0x0001620000100800 */
[----:B------:R-:W-:Y:S01]  /*1b990*/  IMAD.MOV.U32 R13, RZ, RZ, R2 ;  /* 0x000000ffff0d7224 */ /* 0x000fe200078e0002 */
[----:B------:R-:W-:Y:S01]  /*1b9a0*/  LOP3.LUT R9, R9, 0xfffffeff, RZ, 0xc0, !PT ;  /* 0xfffffeff09097812 */ /* 0x000fe200078ec0ff */
[----:B------:R-:W-:Y:S02]  /*1b9b0*/  IMAD.MOV.U32 R12, RZ, RZ, RZ ;  /* 0x000000ffff0c7224 */ /* 0x000fe400078e00ff */
[----:B------:R-:W-:Y:S01]  /*1b9c0*/  IMAD.MOV.U32 R11, RZ, RZ, 0x181f ;  /* 0x0000181fff0b7424 */ /* 0x000fe200078e00ff */
[----:B------:R-:W-:Y:S01]  /*1b9d0*/  @P5 LOP3.LUT R9, R9, 0x100, RZ, 0xfc, !PT ;  /* 0x0000010009095812 */ /* 0x000fe200078efcff */
[----:B------:R-:W-:Y:S02]  /*1b9e0*/  IMAD.MOV.U32 R15, RZ, RZ, -0x1 ;  /* 0xffffffffff0f7424 */ /* 0x000fe400078e00ff */
[----:B------:R-:W-:Y:S01]  /*1b9f0*/  IMAD.MOV.U32 R4, RZ, RZ, R14 ;  /* 0x000000ffff047224 */ /* 0x000fe200078e000e */
[----:B0-----:R-:W-:-:S13]  /*1ba00*/  LOP3.LUT P5, RZ, R9, 0x10, RZ, 0xc0, !PT ;  /* 0x0000001009ff7812 */ /* 0x001fda00078ac0ff */
[----:B-----5:R-:W-:Y:S05]  /*1ba10*/  WARPSYNC.COLLECTIVE R15, `(.L_x_10924) ;  /* 0x000000000f087348 */ /* 0x020fea0003c00000 */
[----:B------:R0:W1:Y:S02]  /*1ba20*/  SHFL.IDX P6, R14, R13, R12, R11 ;  /* 0x0000000c0d0e7389 */ /* 0x00006400000c000b */
[----:B01---5:R-:W-:Y:S01]  /*1ba30*/  ENDCOLLECTIVE ;  /* 0x000000000000791b */ /* 0x023fe20003800000 */
.L_x_10924:
        /* <DEDUP_REMOVED lines=13> */
.L_x_10925:
[----:B------:R-:W-:-:S04]  /*1bb10*/  @!P5 LOP3.LUT R4, R5, R4, RZ, 0x3c, !PT ;  /* 0x000000040504d212 */ /* 0x000fc800078e3cff */
[----:B------:R-:W-:Y:S01]  /*1bb20*/  @!P5 LOP3.LUT R5, R5, R4, RZ, 0x3c, !PT ;  /* 0x000000040505d212 */ /* 0x000fe200078e3cff */
[----:B------:R-:W-:Y:S02]  /*1bb30*/  IMAD.MOV.U32 R13, RZ, RZ, R2 ;  /* 0x000000ffff0d7224 */ /* 0x000fe400078e0002 */
[----:B------:R-:W-:-:S07]  /*1bb40*/  IMAD.MOV.U32 R6, RZ, RZ, R14 ;  /* 0x000000ffff067224 */ /* 0x000fce00078e000e */
[----:B------:R-:W-:Y:S05]  /*1bb50*/  WARPSYNC.COLLECTIVE R15, `(.L_x_10926) ;  /* 0x000000000f087348 */ /* 0x000fea0003c00000 */
[----:B------:R0:W1:Y:S02]  /*1bb60*/  SHFL.IDX P6, R14, R13, R12, R11 ;  /* 0x0000000c0d0e7389 */ /* 0x00006400000c000b */
[----:B01----:R-:W-:Y:S01]  /*1bb70*/  ENDCOLLECTIVE ;  /* 0x000000000000791b */ /* 0x003fe20003800000 */
.L_x_10926:
        /* <DEDUP_REMOVED lines=13> */
[----:B------:R-:W-:-:S07]  /*1bc50*/  @!P4 LOP3.LUT R5, R5, R4, RZ, 0x3c, !PT ;  /* 0x000000040505c212 */ /* 0x000fce00078e3cff */
[----:B------:R-:W-:Y:S05]  /*1bc60*/  WARPSYNC.COLLECTIVE R15, `(.L_x_10927) ;  /* 0x000000000f087348 */ /* 0x000fea0003c00000 */
[----:B------:R0:W1:Y:S02]  /*1bc70*/  SHFL.IDX P6, R14, R13, R12, R11 ;  /* 0x0000000c0d0e7389 */ /* 0x00006400000c000b */
[----:B01----:R-:W-:Y:S01]  /*1bc80*/  ENDCOLLECTIVE ;  /* 0x000000000000791b */ /* 0x003fe20003800000 */
.L_x_10927:
        /* <DEDUP_REMOVED lines=15> */
.L_x_10928:
[----:B------:R-:W-:Y:S02]  /*1bd80*/  IMAD.MOV.U32 R13, RZ, RZ, R0 ;  /* 0x000000ffff0d7224 */ /* 0x000fe400078e0000 */
[----:B------:R-:W-:Y:S02]  /*1bd90*/  IMAD.MOV.U32 R12, RZ, RZ, 0x3 ;  /* 0x00000003ff0c7424 */ /* 0x000fe400078e00ff */
[----:B------:R-:W-:-:S05]  /*1bda0*/  IMAD.MOV.U32 R5, RZ, RZ, R14 ;  /* 0x000000ffff057224 */ /* 0x000fca00078e000e */
[----:B------:R-:W-:-:S05]  /*1bdb0*/  @!P5 LEA R5, P6, R8, R5, 0x1 ;  /* 0x000000050805d211 */ /* 0x000fca00078c08ff */
[----:B------:R-:W-:-:S05]  /*1bdc0*/  @!P5 IMAD.X R4, RZ, RZ, R6, P6 ;  /* 0x000000ffff04d224 */ /* 0x000fca00030e0606 */
[----:B------:R-:W-:-:S07]  /*1bdd0*/  @!P5 LOP3.LUT R5, R5, R4, RZ, 0x3c, !PT ;  /* 0x000000040505d212 */ /* 0x000fce00078e3cff */
[----:B------:R-:W-:Y:S05]  /*1bde0*/  WARPSYNC.COLLECTIVE R15, `(.L_x_10929) ;  /* 0x000000000f087348 */ /* 0x000fea0003c00000 */
[----:B------:R0:W1:Y:S02]  /*1bdf0*/  SHFL.IDX P6, R14, R13, R12, R11 ;  /* 0x0000000c0d0e7389 */ /* 0x00006400000c000b */
[----:B01----:R-:W-:Y:S01]  /*1be00*/  ENDCOLLECTIVE ;  /* 0x000000000000791b */ /* 0x003fe20003800000 */
.L_x_10929:
        /* <DEDUP_REMOVED lines=15> */
.L_x_10930:
        /* <DEDUP_REMOVED lines=9> */
.L_x_10931:
        /* <DEDUP_REMOVED lines=15> */
.L_x_10932:
        /* <DEDUP_REMOVED lines=9> */
.L_x_10933:
        /* <DEDUP_REMOVED lines=10> */
[----:B------:R-:W-:-:S07]  /*1c1b0*/  IMAD.MOV.U32 R6, RZ, RZ, R14 ;  /* 0x000000ffff067224 */ /* 0x000fce00078e000e */
[----:B0-----:R-:W-:Y:S05]  /*1c1c0*/  WARPSYNC.COLLECTIVE R15, `(.L_x_10934) ;  /* 0x000000000f087348 */ /* 0x001fea0003c00000 */
[----:B------:R1:W2:Y:S02]  /*1c1d0*/  SHFL.IDX P6, R14, R13, R12, R11 ;  /* 0x0000000c0d0e7389 */ /* 0x0002a400000c000b */
[----:B012---:R-:W-:Y:S01]  /*1c1e0*/  ENDCOLLECTIVE ;  /* 0x000000000000791b */ /* 0x007fe20003800000 */
.L_x_10934:
[----:B------:R-:W-:Y:S02]  /*1c1f0*/  IMAD.MOV.U32 R13, RZ, RZ, R0 ;  /* 0x000000ffff0d7224 */ /* 0x000fe400078e0000 */
[----:B------:R-:W-:Y:S01]  /*1c200*/  IMAD.MOV.U32 R12, RZ, RZ, 0x6 ;  /* 0x00000006ff0c7424 */ /* 0x000fe200078e00ff */
[----:B------:R-:W-:Y:S01]  /*1c210*/  LOP3.LUT P6, RZ, R9, 0x20, RZ, 0xc0, !PT ;  /* 0x0000002009ff7812 */ /* 0x000fe200078cc0ff */
[----:B------:R-:W-:-:S12]  /*1c220*/  IMAD.MOV.U32 R5, RZ, RZ, R14 ;  /* 0x000000ffff057224 */ /* 0x000fd800078e000e */
        /* <DEDUP_REMOVED lines=15> */
.L_x_10935:
[----:B------:R-:W-:Y:S02]  /*1c320*/  IMAD.MOV.U32 R13, RZ, RZ, R2 ;  /* 0x000000ffff0d7224 */ /* 0x000fe400078e0002 */
[----:B------:R-:W-:-:S07]  /*1c330*/  IMAD.MOV.U32 R6, RZ, RZ, R14 ;  /* 0x000000ffff067224 */ /* 0x000fce00078e000e */
[----:B------:R-:W-:Y:S05]  /*1c340*/  WARPSYNC.COLLECTIVE R15, `(.L_x_10936) ;  /* 0x000000000f087348 */ /* 0x000fea0003c00000 */
[----:B------:R0:W1:Y:S02]  /*1c350*/  SHFL.IDX P6, R14, R13, R12, R11 ;  /* 0x0000000c0d0e7389 */ /* 0x00006400000c000b */
[----:B01----:R-:W-:Y:S01]  /*1c360*/  ENDCOLLECTIVE ;  /* 0x000000000000791b */ /* 0x003fe20003800000 */
.L_x_10936:
[----:B------:R-:W-:Y:S02]  /*1c370*/  IMAD.MOV.U32 R13, RZ, RZ, R0 ;  /* 0x000000ffff0d7224 */ /* 0x000fe400078e0000 */
[----:B------:R-:W-:Y:S02]  /*1c380*/  IMAD.MOV.U32 R12, RZ, RZ, 0x7 ;  /* 0x00000007ff0c7424 */ /* 0x000fe400078e00ff */
[----:B------:R-:W-:-:S07]  /*1c390*/  IMAD.MOV.U32 R5, RZ, RZ, R14 ;  /* 0x000000ffff057224 */ /* 0x000fce00078e000e */
[----:B------:R-:W-:Y:S05]  /*1c3a0*/  WARPSYNC.COLLECTIVE R15, `(.L_x_10937) ;  /* 0x000000000f087348 */ /* 0x000fea0003c00000 */
[----:B------:R0:W1:Y:S02]  /*1c3b0*/  SHFL.IDX P6, R14, R13, R12, R11 ;  /* 0x0000000c0d0e7389 */ /* 0x00006400000c000b */
[----:B01----:R-:W-:Y:S01]  /*1c3c0*/  ENDCOLLECTIVE ;  /* 0x000000000000791b */ /* 0x003fe20003800000 */
.L_x_10937:
        /* <DEDUP_REMOVED lines=10> */
.L_x_10938:
[----:B------:R-:W-:Y:S01]  /*1c470*/  @!PT LDS RZ, [RZ] ;  /* 0x00000000fffff984 */ /* 0x000fe20000000800 */
[----:B------:R-:W-:Y:S01]  /*1c480*/  @!PT LDS RZ, [RZ] ;  /* 0x00000000fffff984 */ /* 0x000fe20000000800 */
[----:B------:R-:W-:Y:S01]  /*1c490*/  @!PT LDS RZ, [RZ] ;  /* 0x00000000fffff984 */ /* 0x000fe20000000800 */
[----:B------:R0:W-:Y:S04]  /*1c4a0*/  @!P4 LDGSTS.E.BYPASS.LTC128B.128 [R7+0x25400], desc[UR60][R4.64], !P3 ;  /* 0x254000000407cfae */ /* 0x0001e8000d901d7c */
[----:B------:R0:W-:Y:S04]  /*1c4b0*/  @!P4 LDGSTS.E.BYPASS.LTC128B.128 [R7+0x29400], desc[UR60][R4.64+0x80], !P2 ;  /* 0x294000800407cfae */ /* 0x0001e8000d101d7c */
[----:B------:R0:W-:Y:S04]  /*1c4c0*/  @!P4 LDGSTS.E.BYPASS.LTC128B.128 [R7+0x2d400], desc[UR60][R4.64+0x100], !P1 ;  /* 0x2d4001000407cfae */ /* 0x0001e8000c901d7c */
[----:B------:R0:W-:Y:S01]  /*1c4d0*/  @!P4 LDGSTS.E.BYPASS.LTC128B.128 [R7+0x31400], desc[UR60][R4.64+0x180], !P0 ;  /* 0x314001800407cfae */ /* 0x0001e2000c101d7c */
[----:B------:R-:W-:Y:S01]  /*1c4e0*/  IMAD.MOV.U32 R2, RZ, RZ, R14 ;  /* 0x000000ffff027224 */ /* 0x000fe200078e000e */
[----:B------:R-:W-:Y:S06]  /*1c4f0*/  BRA `(.L_x_10939) ;  /* 0xffffff9c004c7947 */ /* 0x000fec000383ffff */
.L_x_10761:
[----:B-1----:R-:W3:Y:S02]  /*1c500*/  LDL R2, [R1+0x4] ;  /* 0x0000040001027983 */ /* 0x002ee40000100800 */
[----:B---3--:R1:W3:Y:S02]  /*1c510*/  SYNCS.PHASECHK.TRANS64.TRYWAIT P0, [R2+URZ+0x32420], R0 ;  /* 0x03242000020075a7 */ /* 0x0082e4000800017f */
[----:B---3--:R-:W-:Y:S05]  /*1c520*/  @!P0 NANOSLEEP.SYNCS 0x989680 ;  /* 0x009896800000895d */ /* 0x008fea0003900000 */
[----:B------:R-:W3:Y:S02]  /*1c530*/  @!P0 SYNCS.PHASECHK.TRANS64 P0, [R2+URZ+0x32420], R0 ;  /* 0x03242000020085a7 */ /* 0x000ee4000800007f */
[----:B---3--:R-:W-:Y:S05]  /*1c540*/  @!P0 BRA `(.L_x_10761) ;  /* 0xfffffffc00ec8947 */ /* 0x008fea000383ffff */
[----:B------:R-:W-:Y:S05]  /*1c550*/  BRA `(.L_x_10940) ;  /* 0xffffff9c00c87947 */ /* 0x000fea000383ffff */
.L_x_10765:
[----:B0-----:R0:W1:Y:S02]  /*1c560*/  SYNCS.PHASECHK.TRANS64.TRYWAIT P0, [R2+URZ+0x32460], R0 ;  /* 0x03246000020075a7 */ /* 0x001064000800017f */
[----:B-1----:R-:W-:Y:S05]  /*1c570*/  @!P0 NANOSLEEP.SYNCS 0x989680 ;  /* 0x009896800000895d */ /* 0x002fea0003900000 */
[----:B------:R-:W1:Y:S02]  /*1c580*/  @!P0 SYNCS.PHASECHK.TRANS64 P0, [R2+URZ+0x32460], R0 ;  /* 0x03246000020085a7 */ /* 0x000e64000800007f */
[----:B-1----:R-:W-:Y:S05]  /*1c590*/  @!P0 BRA `(.L_x_10765) ;  /* 0xfffffffc00f08947 */ /* 0x002fea000383ffff */
[----:B------:R-:W-:Y:S05]  /*1c5a0*/  BRA `(.L_x_10941) ;  /* 0xffffff9c00f87947 */ /* 0x000fea000383ffff */
.L_x_10780:
[----:B-1----:R1:W2:Y:S02]  /*1c5b0*/  SYNCS.PHASECHK.TRANS64.TRYWAIT P0, [R2+URZ+0x32440], R5 ;  /* 0x03244005020075a7 */ /* 0x0022a4000800017f */
[----:B--2---:R-:W-:Y:S05]  /*1c5c0*/  @!P0 NANOSLEEP.SYNCS 0x989680 ;  /* 0x009896800000895d */ /* 0x004fea0003900000 */
[----:B------:R-:W2:Y:S02]  /*1c5d0*/  @!P0 SYNCS.PHASECHK.TRANS64 P0, [R2+URZ+0x32440], R5 ;  /* 0x03244005020085a7 */ /* 0x000ea4000800007f */
[----:B--2---:R-:W-:Y:S05]  /*1c5e0*/  @!P0 BRA `(.L_x_10780) ;  /* 0xfffffffc00f08947 */ /* 0x004fea000383ffff */
[----:B------:R-:W-:Y:S05]  /*1c5f0*/  BRA `(.L_x_10942) ;  /* 0xffffffa800287947 */ /* 0x000fea000383ffff */
.L_x_10785:
[----:B0-----:R0:W2:Y:S02]  /*1c600*/  SYNCS.PHASECHK.TRANS64.TRYWAIT P0, [R2+URZ+0x32460], R5 ;  /* 0x03246005020075a7 */ /* 0x0010a4000800017f */
[----:B--2---:R-:W-:Y:S05]  /*1c610*/  @!P0 NANOSLEEP.SYNCS 0x989680 ;  /* 0x009896800000895d */ /* 0x004fea0003900000 */
[----:B------:R-:W2:Y:S02]  /*1c620*/  @!P0 SYNCS.PHASECHK.TRANS64 P0, [R2+URZ+0x32460], R5 ;  /* 0x03246005020085a7 */ /* 0x000ea4000800007f */
[----:B--2---:R-:W-:Y:S05]  /*1c630*/  @!P0 BRA `(.L_x_10785) ;  /* 0xfffffffc00f08947 */ /* 0x004fea000383ffff */
[----:B------:R-:W-:Y:S05]  /*1c640*/  BRA `(.L_x_10943) ;  /* 0xffffffa800b07947 */ /* 0x000fea000383ffff */
.L_x_10796:
[----:B0-----:R0:W1:Y:S02]  /*1c650*/  SYNCS.PHASECHK.TRANS64.TRYWAIT P0, [R3+URZ+0x32440], R2 ;  /* 0x03244002030075a7 */ /* 0x001064000800017f */
[----:B-1----:R-:W-:Y:S05]  /*1c660*/  @!P0 NANOSLEEP.SYNCS 0x989680 ;  /* 0x009896800000895d */ /* 0x002fea0003900000 */
[----:B------:R-:W1:Y:S02]  /*1c670*/  @!P0 SYNCS.PHASECHK.TRANS64 P0, [R3+URZ+0x32440], R2 ;  /* 0x03244002030085a7 */ /* 0x000e64000800007f */
[----:B-1----:R-:W-:Y:S05]  /*1c680*/  @!P0 BRA `(.L_x_10796) ;  /* 0xfffffffc00f08947 */ /* 0x002fea000383ffff */
[----:B------:R-:W-:Y:S05]  /*1c690*/  BRA `(.L_x_10944) ;  /* 0xffffffb000c07947 */ /* 0x000fea000383ffff */
.L_x_10801:
[----:B-1----:R1:W2:Y:S02]  /*1c6a0*/  SYNCS.PHASECHK.TRANS64.TRYWAIT P0, [R3+URZ+0x32460], R2 ;  /* 0x03246002030075a7 */ /* 0x0022a4000800017f */
[----:B--2---:R-:W-:Y:S05]  /*1c6b0*/  @!P0 NANOSLEEP.SYNCS 0x989680 ;  /* 0x009896800000895d */ /* 0x004fea0003900000 */
[----:B------:R-:W2:Y:S02]  /*1c6c0*/  @!P0 SYNCS.PHASECHK.TRANS64 P0, [R3+URZ+0x32460], R2 ;  /* 0x03246002030085a7 */ /* 0x000ea4000800007f */
[----:B--2---:R-:W-:Y:S05]  /*1c6d0*/  @!P0 BRA `(.L_x_10801) ;  /* 0xfffffffc00f08947 */ /* 0x004fea000383ffff */
[----:B------:R-:W-:Y:S05]  /*1c6e0*/  BRA `(.L_x_10945) ;  /* 0xffffffb400447947 */ /* 0x000fea000383ffff */
.L_x_10812:
[----:B0-----:R0:W1:Y:S02]  /*1c6f0*/  SYNCS.PHASECHK.TRANS64.TRYWAIT P0, [R3+URZ+0x32440], R2 ;  /* 0x03244002030075a7 */ /* 0x001064000800017f */
[----:B-1----:R-:W-:Y:S05]  /*1c700*/  @!P0 NANOSLEEP.SYNCS 0x989680 ;  /* 0x009896800000895d */ /* 0x002fea0003900000 */
[----:B------:R-:W1:Y:S02]  /*1c710*/  @!P0 SYNCS.PHASECHK.TRANS64 P0, [R3+URZ+0x32440], R2 ;  /* 0x03244002030085a7 */ /* 0x000e64000800007f */
[----:B-1----:R-:W-:Y:S05]  /*1c720*/  @!P0 BRA `(.L_x_10812) ;  /* 0xfffffffc00f08947 */ /* 0x002fea000383ffff */
[----:B------:R-:W-:Y:S05]  /*1c730*/  BRA `(.L_x_10946) ;  /* 0xffffffbc00307947 */ /* 0x000fea000383ffff */
.L_x_10817:
[----:B-1----:R1:W2:Y:S02]  /*1c740*/  SYNCS.PHASECHK.TRANS64.TRYWAIT P0, [R3+URZ+0x32460], R2 ;  /* 0x03246002030075a7 */ /* 0x0022a4000800017f */
[----:B--2---:R-:W-:Y:S05]  /*1c750*/  @!P0 NANOSLEEP.SYNCS 0x989680 ;  /* 0x009896800000895d */ /* 0x004fea0003900000 */
[----:B------:R-:W2:Y:S02]  /*1c760*/  @!P0 SYNCS.PHASECHK.TRANS64 P0, [R3+URZ+0x32460], R2 ;  /* 0x03246002030085a7 */ /* 0x000ea4000800007f */
[----:B--2---:R-:W-:Y:S05]  /*1c770*/  @!P0 BRA `(.L_x_10817) ;  /* 0xfffffffc00f08947 */ /* 0x004fea000383ffff */
[----:B------:R-:W-:Y:S05]  /*1c780*/  BRA `(.L_x_10947) ;  /* 0xffffffbc00b87947 */ /* 0x000fea000383ffff */
.L_x_10829:
[----:B------:R-:W-:Y:S01]  /*1c790*/  BSSY B0, `(.L_x_10948) ;  /* 0x0000008000007945 */ /* 0x000fe20003800000 */
[----:B------:R-:W-:Y:S02]  /*1c7a0*/  IMAD.MOV.U32 R13, RZ, RZ, R16 ;  /* 0x000000ffff0d7224 */ /* 0x000fe400078e0010 */
[----:B------:R-:W-:Y:S02]  /*1c7b0*/  IMAD.MOV.U32 R12, RZ, RZ, RZ ;  /* 0x000000ffff0c7224 */ /* 0x000fe400078e00ff */
[----:B------:R-:W-:Y:S02]  /*1c7c0*/  IMAD.MOV.U32 R11, RZ, RZ, 0x1f ;  /* 0x0000001fff0b7424 */ /* 0x000fe400078e00ff */
[----:B------:R-:W-:-:S07]  /*1c7d0*/  IMAD.MOV.U32 R15, RZ, RZ, -0x1 ;  /* 0xffffffffff0f7424 */ /* 0x000fce00078e00ff */
[----:B-1--45:R-:W-:Y:S05]  /*1c7e0*/  WARPSYNC.COLLECTIVE R15, `(.L_x_10949) ;  /* 0x000000000f087348 */ /* 0x032fea0003c00000 */
[----:B------:R0:W2:Y:S02]  /*1c7f0*/  SHFL.IDX P6, R14, R13, R12, R11 ;  /* 0x0000000c0d0e7389 */ /* 0x0000a400000c000b */
[----:B012-45:R-:W-:Y:S01]  /*1c800*/  ENDCOLLECTIVE ;  /* 0x000000000000791b */ /* 0x037fe20003800000 */
.L_x_10949:
[----:B------:R-:W-:Y:S05]  /*1c810*/  BSYNC B0 ;  /* 0x0000000000007941 */ /* 0x000fea0003800000 */
.L_x_10948:
        /* <DEDUP_REMOVED lines=9> */
.L_x_10950:
        /* <DEDUP_REMOVED lines=18> */
.L_x_10951:
        /* <DEDUP_REMOVED lines=8> */
.L_x_10952:
        /* <DEDUP_REMOVED lines=8> */
.L_x_10953:
        /* <DEDUP_REMOVED lines=8> */
.L_x_10954:
        /* <DEDUP_REMOVED lines=8> */
.L_x_10955:
        /* <DEDUP_REMOVED lines=9> */
.L_x_10956:
[----:B------:R-:W-:Y:S01]  /*1cc60*/  IMAD.MOV.U32 R6, RZ, RZ, R14 ;  /* 0x000000ffff067224 */ /* 0x000fe200078e000e */
[----:B------:R-:W-:Y:S06]  /*1cc70*/  BRA `(.L_x_10957) ;  /* 0xffffffc400107947 */ /* 0x000fec000383ffff */
.L_x_10834:
[----:B------:R-:W-:Y:S01]  /*1cc80*/  BSSY B0, `(.L_x_10958) ;  /* 0x0000008000007945 */ /* 0x000fe20003800000 */
[----:B-----5:R-:W-:Y:S02]  /*1cc90*/  IMAD.MOV.U32 R13, RZ, RZ, R2 ;  /* 0x000000ffff0d7224 */ /* 0x020fe400078e0002 */
[----:B------:R-:W-:Y:S02]  /*1cca0*/  IMAD.MOV.U32 R12, RZ, RZ, 0x1 ;  /* 0x00000001ff0c7424 */ /* 0x000fe400078e00ff */
[----:B------:R-:W-:Y:S02]  /*1ccb0*/  IMAD.MOV.U32 R11, RZ, RZ, RZ ;  /* 0x000000ffff0b7224 */ /* 0x000fe400078e00ff */
[----:B------:R-:W-:-:S07]  /*1ccc0*/  IMAD.MOV.U32 R15, RZ, RZ, -0x1 ;  /* 0xffffffffff0f7424 */ /* 0x000fce00078e00ff */
[----:B0---4-:R-:W-:Y:S05]  /*1ccd0*/  WARPSYNC.COLLECTIVE R15, `(.L_x_10959) ;  /* 0x000000000f087348 */ /* 0x011fea0003c00000 */
[----:B------:R1:W2:Y:S02]  /*1cce0*/  SHFL.UP P6, R14, R13, R12, R11 ;  /* 0x0400000c0d0e7389 */ /* 0x0002a400000c000b */
[----:B012-4-:R-:W-:Y:S01]  /*1ccf0*/  ENDCOLLECTIVE ;  /* 0x000000000000791b */ /* 0x017fe20003800000 */
.L_x_10959:
[----:B------:R-:W-:Y:S05]  /*1cd00*/  BSYNC B0 ;  /* 0x0000000000007941 */ /* 0x000fea0003800000 */
.L_x_10958:
        /* <DEDUP_REMOVED lines=10> */
.L_x_10960:
        /* <DEDUP_REMOVED lines=8> */
.L_x_10961:
        /* <DEDUP_REMOVED lines=8> */
.L_x_10962:
        /* <DEDUP_REMOVED lines=8> */
.L_x_10963:
        /* <DEDUP_REMOVED lines=9> */
.L_x_10964:
[----:B------:R-:W-:Y:S01]  /*1cfc0*/  IMAD.MOV.U32 R6, RZ, RZ, R14 ;  /* 0x000000ffff067224 */ /* 0x000fe200078e000e */
[----:B------:R-:W-:Y:S06]  /*1cfd0*/  BRA `(.L_x_10965) ;  /* 0xffffffc000d47947 */ /* 0x000fec000383ffff */
.L_x_10836:
[----:B------:R-:W-:Y:S01]  /*1cfe0*/  BSSY B0, `(.L_x_10966) ;  /* 0x0000006000007945 */ /* 0x000fe20003800000 */
[----:B------:R-:W-:Y:S01]  /*1cff0*/  PLOP3.LUT P6, PT, P6, PT, PT, 0x8, 0x0 ;  /* 0x000000000000781c */ /* 0x000fe200037ce170 */
[----:B------:R-:W-:-:S12]  /*1d000*/  IMAD.MOV.U32 R15, RZ, RZ, -0x1 ;  /* 0xffffffffff0f7424 */ /* 0x000fd800078e00ff */
[----:B0---45:R-:W-:Y:S05]  /*1d010*/  WARPSYNC.COLLECTIVE R15, `(.L_x_10967) ;  /* 0x000000000f087348 */ /* 0x031fea0003c00000 */
[----:B------:R-:W-:Y:S01]  /*1d020*/  VOTE.ANY R14, PT, P6 ;  /* 0x00000000000e7806 */ /* 0x000fe200030e0100 */
[----:B0---45:R-:W-:Y:S06]  /*1d030*/  ENDCOLLECTIVE ;  /* 0x000000000000791b */ /* 0x031fec0003800000 */
.L_x_10967:
[----:B------:R-:W-:Y:S05]  /*1d040*/  BSYNC B0 ;  /* 0x0000000000007941 */ /* 0x000fea0003800000 */
.L_x_10966:
        /* <DEDUP_REMOVED lines=9> */
.L_x_10968:
[----:B------:R-:W-:Y:S01]  /*1d0e0*/  IMAD.MOV.U32 R17, RZ, RZ, R14 ;  /* 0x000000ffff117224 */ /* 0x000fe200078e000e */
[----:B------:R-:W-:Y:S06]  /*1d0f0*/  BRA `(.L_x_10969) ;  /* 0xffffffc000c47947 */ /* 0x000fec000383ffff */
.L_x_10838:
[----:B------:R-:W-:Y:S01]  /*1d100*/  BSSY B0, `(.L_x_10970) ;  /* 0x0000007000007945 */ /* 0x000fe20003800000 */
[----:B------:R-:W-:Y:S02]  /*1d110*/  IMAD.MOV.U32 R13, RZ, RZ, R3 ;  /* 0x000000ffff0d7224 */ /* 0x000fe400078e0003 */
[----:B------:R-:W-:Y:S02]  /*1d120*/  IMAD.MOV.U32 R11, RZ, RZ, 0x1f ;  /* 0x0000001fff0b7424 */ /* 0x000fe400078e00ff */
[----:B------:R-:W-:-:S07]  /*1d130*/  IMAD.MOV.U32 R15, RZ, RZ, -0x1 ;  /* 0xffffffffff0f7424 */ /* 0x000fce00078e00ff */
[----:B0-2-45:R-:W-:Y:S05]  /*1d140*/  WARPSYNC.COLLECTIVE R15, `(.L_x_10971) ;  /* 0x000000000f087348 */ /* 0x035fea0003c00000 */
[----:B------:R1:W3:Y:S02]  /*1d150*/  SHFL.IDX P6, R14, R13, R12, R11 ;  /* 0x0000000c0d0e7389 */ /* 0x0002e400000c000b */
[----:B012345:R-:W-:Y:S01]  /*1d160*/  ENDCOLLECTIVE ;  /* 0x000000000000791b */ /* 0x03ffe20003800000 */
.L_x_10971:
[----:B------:R-:W-:Y:S05]  /*1d170*/  BSYNC B0 ;  /* 0x0000000000007941 */ /* 0x000fea0003800000 */
.L_x_10970:
[----:B------:R-:W-:Y:S01]  /*1d180*/  IMAD.MOV.U32 R2, RZ, RZ, R14 ;  /* 0x000000ffff027224 */ /* 0x000fe200078e000e */
[----:B------:R-:W-:Y:S06]  /*1d190*/  BRA `(.L_x_10837) ;  /* 0xffffffc000b87947 */ /* 0x000fec000383ffff */
.L_x_10842:
[----:B0-----:R0:W1:Y:S02]  /*1d1a0*/  SYNCS.PHASECHK.TRANS64.TRYWAIT P0, [R0+URZ+0x32420], R3 ;  /* 0x03242003000075a7 */ /* 0x001064000800017f */
[----:B-1----:R-:W-:Y:S05]  /*1d1b0*/  @!P0 NANOSLEEP.SYNCS 0x989680 ;  /* 0x009896800000895d */ /* 0x002fea0003900000 */
[----:B------:R-:W1:Y:S02]  /*1d1c0*/  @!P0 SYNCS.PHASECHK.TRANS64 P0, [R0+URZ+0x32420], R3 ;  /* 0x03242003000085a7 */ /* 0x000e64000800007f */
[----:B-1----:R-:W-:Y:S05]  /*1d1d0*/  @!P0 BRA `(.L_x_10842) ;  /* 0xfffffffc00f08947 */ /* 0x002fea000383ffff */
[----:B------:R-:W-:Y:S05]  /*1d1e0*/  BRA `(.L_x_10972) ;  /* 0xffffffc400ac7947 */ /* 0x000fea000383ffff */
.L_x_10843:
        /* <DEDUP_REMOVED lines=11> */
.L_x_10974:
[----:B------:R-:W-:Y:S05]  /*1d2a0*/  BSYNC B0 ;  /* 0x0000000000007941 */ /* 0x000fea0003800000 */
.L_x_10973:
[----:B------:R-:W-:Y:S05]  /*1d2b0*/  BRA `(.L_x_10975) ;  /* 0xffffffc400947947 */ /* 0x000fea000383ffff */
.L_x_10844:
[----:B------:R-:W-:Y:S01]  /*1d2c0*/  BSSY B0, `(.L_x_10976) ;  /* 0x0000006000007945 */ /* 0x000fe20003800000 */
[----:B------:R-:W-:-:S07]  /*1d2d0*/  IMAD.MOV.U32 R15, RZ, RZ, -0x1 ;  /* 0xffffffffff0f7424 */ /* 0x000fce00078e00ff */
[----:B01--45:R-:W-:Y:S05]  /*1d2e0*/  WARPSYNC.COLLECTIVE R15, `(.L_x_10977) ;  /* 0x000000000f0c7348 */ /* 0x033fea0003c00000 */
[----:B------:R-:W-:Y:S02]  /*1d2f0*/  ELECT P6, UR62, PT ;  /* 0x00000000003e782f */ /* 0x000fe400038c0000 */
[----:B------:R-:W-:Y:S01]  /*1d300*/  MOV R14, UR62 ;  /* 0x0000003e000e7c02 */ /* 0x000fe20008000f00 */
[----:B01--45:R-:W-:Y:S10]  /*1d310*/  ENDCOLLECTIVE ;  /* 0x000000000000791b */ /* 0x033ff40003800000 */
.L_x_10977:
[----:B------:R-:W-:Y:S05]  /*1d320*/  BSYNC B0 ;  /* 0x0000000000007941 */ /* 0x000fea0003800000 */
.L_x_10976:
[----:B------:R-:W-:Y:S05]  /*1d330*/  BRA `(.L_x_10978) ;  /* 0xffffffc400887947 */ /* 0x000fea000383ffff */
.L_x_10846:
[----:B0-----:R0:W1:Y:S02]  /*1d340*/  SYNCS.PHASECHK.TRANS64.TRYWAIT P0, [R6+URZ], R5 ;  /* 0x00000005060075a7 */ /* 0x001064000800017f */
[----:B-1----:R-:W-:Y:S05]  /*1d350*/  @!P0 NANOSLEEP.SYNCS 0x989680 ;  /* 0x009896800000895d */ /* 0x002fea0003900000 */
[----:B------:R-:W1:Y:S02]  /*1d360*/  @!P0 SYNCS.PHASECHK.TRANS64 P0, [R6+URZ], R5 ;  /* 0x00000005060085a7 */ /* 0x000e64000800007f */
[----:B-1----:R-:W-:Y:S05]  /*1d370*/  @!P0 BRA `(.L_x_10846) ;  /* 0xfffffffc00f08947 */ /* 0x002fea000383ffff */
[----:B------:R-:W-:Y:S05]  /*1d380*/  BRA `(.L_x_10979) ;  /* 0xffffffc400c47947 */ /* 0x000fea000383ffff */
.L_x_10847:
[----:B-1----:R1:W2:Y:S02]  /*1d390*/  SYNCS.PHASECHK.TRANS64.TRYWAIT P0, [R7+URZ], R2 ;  /* 0x00000002070075a7 */ /* 0x0022a4000800017f */
[----:B--2---:R-:W-:Y:S05]  /*1d3a0*/  @!P0 NANOSLEEP.SYNCS 0x989680 ;  /* 0x009896800000895d */ /* 0x004fea0003900000 */
[----:B------:R-:W2:Y:S02]  /*1d3b0*/  @!P0 SYNCS.PHASECHK.TRANS64 P0, [R7+URZ], R2 ;  /* 0x00000002070085a7 */ /* 0x000ea4000800007f */
[----:B--2---:R-:W-:Y:S05]  /*1d3c0*/  @!P0 BRA `(.L_x_10847) ;  /* 0xfffffffc00f08947 */ /* 0x004fea000383ffff */
[----:B------:R-:W-:Y:S05]  /*1d3d0*/  BRA `(.L_x_10980) ;  /* 0xffffffc400b87947 */ /* 0x000fea000383ffff */
.L_x_10849:
[----:B--2---:R2:W3:Y:S02]  /*1d3e0*/  SYNCS.PHASECHK.TRANS64.TRYWAIT P0, [R4+URZ], R5 ;  /* 0x00000005040075a7 */ /* 0x0044e4000800017f */
[----:B---3--:R-:W-:Y:S05]  /*1d3f0*/  @!P0 NANOSLEEP.SYNCS 0x989680 ;  /* 0x009896800000895d */ /* 0x008fea0003900000 */
[----:B------:R-:W3:Y:S02]  /*1d400*/  @!P0 SYNCS.PHASECHK.TRANS64 P0, [R4+URZ], R5 ;  /* 0x00000005040085a7 */ /* 0x000ee4000800007f */
[----:B---3--:R-:W-:Y:S05]  /*1d410*/  @!P0 BRA `(.L_x_10849) ;  /* 0xfffffffc00f08947 */ /* 0x008fea000383ffff */
[----:B------:R-:W-:Y:S05]  /*1d420*/  BRA `(.L_x_10981) ;  /* 0xffffffc400c07947 */ /* 0x000fea000383ffff */
.L_x_10982:
        /* <DEDUP_REMOVED lines=13> */
.L_x_15310:


//--------------------- .text._ZN7cutlass13device_kernelIN5flash11enable_sm90INS1_16FlashAttnFwdSm90INS1_25CollectiveMainloopFwdSm90ILi2EN4cute5tupleIJNS5_1CILi1EEES8_S8_EEENS6_IJNS7_ILi128EEENS7_ILi96EEENS7_ILi64EEEEEELi256ENS_10bfloat16_tEfNS_4arch4Sm90ELb0ELb1ELb1ELb0ELb0ELb0ELb0ELb1ELb0ELb1ELb0ELb0EEENS1_21CollectiveEpilogueFwdINS6_IJSA_NS7_ILi256EEESB_EEES9_SE_SG_Li256ELb0ELb1ELb0ELb0EEENS1_30DynamicPersistentTileSchedulerILi256ELi128ELb0ELb1ELb1EEEEEEEEEvNT_6ParamsE --------------------------
	.section	.text._ZN7cutlass13device_kernelIN5flash11enable_sm90INS1_16FlashAttnFwdSm90INS1_25CollectiveMainloopFwdSm90ILi2EN4cute5tupleIJNS5_1CILi1EEES8_S8_EEENS6_IJNS7_ILi128EEENS7_ILi96EEENS7_ILi64EEEEEELi256ENS_10bfloat16_tEfNS_4arch4Sm90ELb0ELb1ELb1ELb0ELb0ELb0ELb0ELb1ELb0ELb1ELb0ELb0EEENS1_21CollectiveEpilogueFwdINS6_IJSA_NS7_ILi256EEESB_EEES9_SE_SG_Li256ELb0ELb1ELb0ELb0EEENS1_30DynamicPersistentTileSchedulerILi256ELi128ELb0ELb1ELb1EEEEEEEEEvNT_6ParamsE,"ax",@progbits
	.align	128
.text._ZN7cutlass13device_kernelIN5flash11enable_sm90INS1_16FlashAttnFwdSm90INS1_25CollectiveMainloopFwdSm90ILi2EN4cute5tupleIJNS5_1CILi1EEES8_S8_EEENS6_IJNS7_ILi128EEENS7_ILi96EEENS7_ILi64EEEEEELi256ENS_10bfloat16_tEfNS_4arch4Sm90ELb0ELb1ELb1ELb0ELb0ELb0ELb0ELb1ELb0ELb1ELb0ELb0EEENS1_21CollectiveEpilogueFwdINS6_IJSA_NS7_ILi256EEESB_EEES9_SE_SG_Li256ELb0ELb1ELb0ELb0EEENS1_30DynamicPersistentTileSchedulerILi256ELi128ELb0ELb1ELb1EEEEEEEEEvNT_6ParamsE:
        .type           _ZN7cutlass13device_kernelIN5flash11enable_sm90INS1_16FlashAttnFwdSm90INS1_25CollectiveMainloopFwdSm90ILi2EN4cute5tupleIJNS5_1CILi1EEES8_S8_EEENS6_IJNS7_ILi128EEENS7_ILi96EEENS7_ILi64EEEEEELi256ENS_10bfloat16_tEfNS_4arch4Sm90ELb0ELb1ELb1ELb0ELb0ELb0ELb0ELb1ELb0ELb1ELb0ELb0EEENS1_21CollectiveEpilogueFwdINS6_IJSA_NS7_ILi256EEESB_EEES9_SE_SG_Li256ELb0ELb1ELb0ELb0EEENS1_30DynamicPersistentTileSchedulerILi256ELi128ELb0ELb1ELb1EEEEEEEEEvNT_6ParamsE,@function
        .size           _ZN7cutlass13device_kernelIN5flash11enable_sm90INS1_16FlashAttnFwdSm90INS1_25CollectiveMainloopFwdSm90ILi2EN4cute5tupleIJNS5_1CILi1EEES8_S8_EEENS6_IJNS7_ILi128EEENS7_ILi96EEENS7_ILi64EEEEEELi256ENS_10bfloat16_tEfNS_4arch4Sm90ELb0ELb1ELb1ELb0ELb0ELb0ELb0ELb1ELb0ELb1ELb0ELb0EEENS1_21CollectiveEpilogueFwdINS6_IJSA_NS7_ILi256EEESB_EEES9_SE_SG_Li256ELb0ELb1ELb0ELb0EEENS1_30DynamicPersistentTileSchedulerILi256ELi128ELb0ELb1ELb1EEEEEEEEEvNT_6ParamsE,(.L_x_15311 - _ZN7cutlass13device_kernelIN5flash11enable_sm90INS1_16FlashAttnFwdSm90INS1_25CollectiveMainloopFwdSm90ILi2EN4cute5tupleIJNS5_1CILi1EEES8_S8_EEENS6_IJNS7_ILi128EEENS7_ILi96EEENS7_ILi64EEEEEELi256ENS_10bfloat16_tEfNS_4arch4Sm90ELb0ELb1ELb1ELb0ELb0ELb0ELb0ELb1ELb0ELb1ELb0ELb0EEENS1_21CollectiveEpilogueFwdINS6_IJSA_NS7_ILi256EEESB_EEES9_SE_SG_Li256ELb0ELb1ELb0ELb0EEENS1_30DynamicPersistentTileSchedulerILi256ELi128ELb0ELb1ELb1EEEEEEEEEvNT_6ParamsE)
        .other          _ZN7cutlass13device_kernelIN5flash11enable_sm90INS1_16FlashAttnFwdSm90INS1_25CollectiveMainloopFwdSm90ILi2EN4cute5tupleIJNS5_1CILi1EEES8_S8_EEENS6_IJNS7_ILi128EEENS7_ILi96EEENS7_ILi64EEEEEELi256ENS_10bfloat16_tEfNS_4arch4Sm90ELb0ELb1ELb1ELb0ELb0ELb0ELb0ELb1ELb0ELb1ELb0ELb0EEENS1_21CollectiveEpilogueFwdINS6_IJSA_NS7_ILi256EEESB_EEES9_SE_SG_Li256ELb0ELb1ELb0ELb0EEENS1_30DynamicPersistentTileSchedulerILi256ELi128ELb0ELb1ELb1EEEEEEEEEvNT_6ParamsE,@"STO_CUDA_ENTRY STV_DEFAULT"
_ZN7cutlass13device_kernelIN5flash11enable_sm90INS1_16FlashAttnFwdSm90INS1_25CollectiveMainloopFwdSm90ILi2EN4cute5tupleIJNS5_1CILi1EEES8_S8_EEENS6_IJNS7_ILi128EEENS7_ILi96EEENS7_ILi64EEEEEELi256ENS_10bfloat16_tEfNS_4arch4Sm90ELb0ELb1ELb1ELb0ELb0ELb0ELb0ELb1ELb0ELb1ELb0ELb0EEENS1_21CollectiveEpilogueFwdINS6_IJSA_NS7_ILi256EEESB_EEES9_SE_SG_Li256ELb0ELb1ELb0ELb0EEENS1_30DynamicPersistentTileSchedulerILi256ELi128ELb0ELb1ELb1EEEEEEEEEvNT_6ParamsE:
        /* <DEDUP_REMOVED lines=18> */
.L_x_10984:
[----:B------:R-:W-:Y:S05]  /*0120*/  BSYNC B0 ;  /* 0x0000000000007941 */ /* 0x000fea0003800000 */
.L_x_10983:
        /* <DEDUP_REMOVED lines=41> */
.L_x_10985:
        /* <DEDUP_REMOVED lines=22> */
.L_x_10986:
        /* <DEDUP_REMOVED lines=18> */
.L_x_10987:
        /* <DEDUP_REMOVED lines=22> */
.L_x_10988:
        /* <DEDUP_REMOVED lines=22> */
.L_x_10989:
[----:B------:R-:W-:Y:S01]  /*0900*/  PLOP3.LUT P0, PT, PT, PT, UP0, 0x80, 0x0 ;  /* 0x000000000000781c */ /* 0x000fe20003f0f008 */
[----:B------:R-:W-:Y:S01]  /*0910*/  UMOV UR41, 0x1 ;  /* 0x0000000100297882 */ /* 0x000fe20000000000 */
[----:B------:R-:W-:Y:S01]  /*0920*/  NOP ;  /* 0x0000000000007918 */ /* 0x000fe20000000000 */
[----:B------:R-:W-:Y:S01]  /*0930*/  USEL UR41, UR41, 0x2, !UP0 ;  /* 0x0000000229297887 */ /* 0x000fe2000c000000 */
[----:B------:R-:W-:Y:S01]  /*0940*/  ULDC.64 UR46, c[0x0][0x208] ;  /* 0x00008200002e7ab9 */ /* 0x000fe20000000a00 */
[----:B012-4-:R-:W-:Y:S08]  /*0950*/  BAR.SYNC.DEFER_BLOCKING 0x0 ;  /* 0x0000000000007b1d */ /* 0x017ff00000010000 */
[----:B------:R-:W-:Y:S05]  /*0960*/  @!P0 BRA `(.L_x_10990) ;  /* 0x00000108004c8947 */ /* 0x000fea0003800000 */
.L_x_10991:
[----:B------:R-:W-:-:S08]  /*0970*/  NOP ;  /* 0x0000000000007918 */ /* 0x000fd00000000000 */
[----:B------:R-:W0:Y:S02]  /*0980*/  USETMAXREG.TRY_ALLOC.CTAPOOL UP0, 0xf0 ;  /* 0x000000f0000079c8 */ /* 0x000e240008000600 */
[----:B0-----:R-:W-:-:S13]  /*0990*/  PLOP3.LUT P0, PT, PT, PT, UP0, 0x80, 0x0 ;  /* 0x000000000000781c */ /* 0x001fda0003f0f008 */
[----:B------:R-:W-:Y:S05]  /*09a0*/  @!P0 BRA `(.L_x_10991) ;  /* 0xfffffffc00f08947 */ /* 0x000fea000383ffff */
[----:B------:R-:W0:Y:S01]  /*09b0*/  S2R R0, SR_TID.X ;  /* 0x0000000000007919 */ /* 0x000e220000002100 */
[----:B------:R-:W1:Y:S08]  /*09c0*/  S2UR UR4, SR_CTAID.X ;  /* 0x00000000000479c3 */ /* 0x000e700000002500 */
[----:B------:R-:W-:Y:S08]  /*09d0*/  BAR.ARV 0x4, 0x180 ;  /* 0x0106000000007b1d */ /* 0x000ff00000002000 */
[----:B------:R-:W-:Y:S06]  /*09e0*/  BAR.ARV 0x8, 0x180 ;  /* 0x0206000000007b1d */ /* 0x000fec0000002000 */
[----:B0-----:R-:W-:-:S04]  /*09f0*/  SHF.R.U32.HI R0, RZ, 0x7, R0 ;  /* 0x00000007ff007819 */ /* 0x001fc80000011600 */
[----:B------:R-:W-:Y:S02]  /*0a00*/  ISETP.NE.AND P0, PT, R0, 0x1, PT ;  /* 0x000000010000780c */ /* 0x000fe40003f05270 */
[----:B------:R-:W1:Y:S11]  /*0a10*/  LDC R0, c[0x0][0xc38] ;  /* 0x00030e00ff007b82 */ /* 0x000e760000000800 */
[----:B------:R-:W-:Y:S06]  /*0a20*/  @!P0 BAR.ARV 0x9, 0x100 ;  /* 0x0244000000008b1d */ /* 0x000fec0000002000 */
[----:B-1----:R-:W-:-:S13]  /*0a30*/  ISETP.LE.AND P0, PT, R0, UR4, PT ;  /* 0x0000000400007c0c */ /* 0x002fda000bf03270 */
[----:B------:R-:W-:Y:S05]  /*0a40*/  @P0 EXIT ;  /* 0x000000000000094d */ /* 0x000fea0003800000 */
[----:B------:R-:W0:Y:S01]  /*0a50*/  S2R R2, SR_TID.X ;  /* 0x0000000000027919 */ /* 0x000e220000002100 */
[----:B------:R-:W-:Y:S01]  /*0a60*/  ULOP3.LUT UR44, UR41, 0x1, URZ, 0xfc, !UPT ;  /* 0x00000001292c7892 */ /* 0x000fe2000f8efc3f */
        /* <DEDUP_REMOVED lines=14> */
[----:B------:R-:W-:Y:S02]  /*0b50*/  LEA.HI R6, R0, R213, RZ, 0x2 ;  /* 0x000000d500067211 */ /* 0x000fe400078f10ff */
[----:B------:R-:W-:Y:S02]  /*0b60*/  LEA.HI R9, R8, R205, RZ, 0x2 ;  /* 0x000000cd08097211 */ /* 0x000fe400078f10ff */
[----:B------:R-:W-:Y:S02]  /*0b70*/  SHF.R.S32.HI R5, RZ, 0x4, R2 ;  /* 0x00000004ff057819 */ /* 0x000fe40000011402 */
[----:B------:R-:W-:-:S02]  /*0b80*/  SHF.R.S32.HI R10, RZ, 0x2, R9 ;  /* 0x00000002ff0a7819 */ /* 0x000fc40000011409 */
[----:B------:R-:W-:Y:S02]  /*0b90*/  SHF.R.S32.HI R11, RZ, 0x1f, R9 ;  /* 0x0000001fff0b7819 */ /* 0x000fe40000011409 */
[----:B------:R-:W-:Y:S02]  /*0ba0*/  LOP3.LUT R4, R2, 0x3fffff0, RZ, 0xc0, !PT ;  /* 0x03fffff002047812 */ /* 0x000fe400078ec0ff */
[----:B------:R-:W-:Y:S02]  /*0bb0*/  LOP3.LUT R6, R6, 0xfffffffc, RZ, 0xc0, !PT ;  /* 0xfffffffc06067812 */ /* 0x000fe400078ec0ff */
[----:B------:R-:W-:Y:S01]  /*0bc0*/  LEA.HI R0, R0, R213, RZ, 0x3 ;  /* 0x000000d500007211 */ /* 0x000fe200078f18ff */
[----:B------:R-:W-:Y:S01]  /*0bd0*/  IMAD.IADD R4, R213, 0x1, -R4 ;  /* 0x00000001d5047824 */ /* 0x000fe200078e0a04 */
[----:B------:R-:W-:Y:S01]  /*0be0*/  LEA.HI R11, R11, R10, RZ, 0x3 ;  /* 0x0000000a0b0b7211 */ /* 0x000fe200078f18ff */
[----:B------:R-:W-:Y:S01]  /*0bf0*/  IMAD.IADD R6, R213, 0x1, -R6 ;  /* 0x00000001d5067824 */ /* 0x000fe200078e0a06 */
[----:B------:R-:W-:Y:S01]  /*0c00*/  LEA.HI R2, R2, R5, RZ, 0x1 ;  /* 0x0000000502027211 */ /* 0x000fe200078f08ff */
[----:B------:R-:W-:Y:S01]  /*0c10*/  IMAD R7, R4, 0x40, R7 ;  /* 0x0000004004077824 */ /* 0x000fe200078e0207 */
[----:B------:R-:W-:-:S02]  /*0c20*/  LOP3.LUT R202, R0, 0xfffffff8, RZ, 0xc0, !PT ;  /* 0xfffffff800ca7812 */ /* 0x000fc400078ec0ff */
[----:B------:R-:W-:Y:S02]  /*0c30*/  LOP3.LUT R11, R11, 0xfffffff8, RZ, 0xc0, !PT ;  /* 0xfffffff80b0b7812 */ /* 0x000fe400078ec0ff */
[----:B------:R-:W-:Y:S01]  /*0c40*/  LEA.HI R8, R8, R205, RZ, 0x5 ;  /* 0x000000cd08087211 */ /* 0x000fe200078f28ff */
[----:B------:R-:W-:Y:S01]  /*0c50*/  IMAD.IADD R202, R213, 0x1, -R202 ;  /* 0x00000001d5ca7824 */ /* 0x000fe200078e0aca */
[----:B------:R-:W-:Y:S01]  /*0c60*/  LEA.HI R3, R3, R206, RZ, 0x1 ;  /* 0x000000ce03037211 */ /* 0x000fe200078f08ff */
[----:B------:R-:W-:Y:S01]  /*0c70*/  IMAD.IADD R11, R10, 0x1, -R11 ;  /* 0x000000010a0b7824 */ /* 0x000fe200078e0a0b */
[----:B------:R-:W-:Y:S01]  /*0c80*/  LOP3.LUT R2, R2, 0x1ffffffe, RZ, 0xc0, !PT ;  /* 0x1ffffffe02027812 */ /* 0x000fe200078ec0ff */
[----:B------:R-:W-:Y:S01]  /*0c90*/  IMAD.SHL.U32 R19, R202, 0x8, RZ ;  /* 0x00000008ca137824 */ /* 0x000fe200078e00ff */
[----:B------:R-:W-:Y:S02]  /*0ca0*/  SHF.R.S32.HI R8, RZ, 0x5, R8 ;  /* 0x00000005ff087819 */ /* 0x000fe40000011408 */
[----:B------:R-:W-:Y:S01]  /*0cb0*/  LEA.HI R4, R6, R6, RZ, 0x1 ;  /* 0x0000000606047211 */ /* 0x000fe200078f08ff */
[----:B------:R-:W-:Y:S01]  /*0cc0*/  IMAD.IADD R2, R5, 0x1, -R2 ;  /* 0x0000000105027824 */ /* 0x000fe200078e0a02 */
        /* <DEDUP_REMOVED lines=15> */
[----:B------:R-:W-:-:S02]  /*0dc0*/  IMAD R208, R2, 0x8, R7 ;  /* 0x0000000802d07824 */ /* 0x000fc400078e0207 */
[----:B------:R-:W-:Y:S02]  /*0dd0*/  IMAD.IADD R18, R205, 0x1, -R18 ;  /* 0x00000001cd127824 */ /* 0x000fe400078e0a12 */
[----:B------:R-:W-:-:S07]  /*0de0*/  IMAD R22, R22, 0x8, R207 ;  /* 0x0000000816167824 */ /* 0x000fce00078e02cf */
.L_x_11088:
        /* <DEDUP_REMOVED lines=21> */
.L_x_10992:
[----:B------:R-:W-:Y:S01]  /*0f40*/  ULDC UR7, c[0x0][0xc54] ;  /* 0x0003150000077ab9 */ /* 0x000fe20000000800 */
[----:B------:R-:W-:Y:S01]  /*0f50*/  UMOV UR6, UR9 ;  /* 0x0000000900067c82 */ /* 0x000fe20008000000 */
[----:B------:R-:W-:-:S11]  /*0f60*/  UISETP.NE.AND UP0, UPT, UR7, 0x1, UPT ;  /* 0x000000010700788c */ /* 0x000fd6000bf05270 */
[----:B------:R-:W-:Y:S02]  /*0f70*/  @UP0 ULDC.64 UR10, c[0x0][0xc58] ;  /* 0x00031600000a0ab9 */ /* 0x000fe40000000a00 */
[----:B------:R-:W-:-:S04]  /*0f80*/  UIMAD.WIDE.U32 UR4, UR9, UR10, URZ ;  /* 0x0000000a090472a5 */ /* 0x000fc8000f8e003f */
[----:B------:R-:W-:-:S04]  /*0f90*/  @UP0 USHF.R.U32.HI UR6, URZ, UR11, UR5 ;  /* 0x0000000b3f060299 */ /* 0x000fc80008011605 */
[----:B------:R-:W-:-:S12]  /*0fa0*/  UIMAD UR4, UR6, UR7, URZ ;  /* 0x00000007060472a4 */ /* 0x000fd8000f8e023f */
.L_x_10993:
[----:B------:R-:W0:Y:S01]  /*0fb0*/  LDC R0, c[0x0][0x448] ;  /* 0x00011200ff007b82 */ /* 0x000e220000000800 */
[----:B------:R-:W-:Y:S01]  /*0fc0*/  ULOP3.LUT UR6, URZ, UR6, URZ, 0x33, !UPT ;  /* 0x000000063f067292 */ /* 0x000fe2000f8e333f */
[----:B------:R-:W-:Y:S01]  /*0fd0*/  ULDC UR40, c[0x0][0xc48] ;  /* 0x0003120000287ab9 */ /* 0x000fe20000000800 */
[----:B------:R-:W-:Y:S01]  /*0fe0*/  ULDC UR5, c[0x0][0xc3c] ;  /* 0x00030f0000057ab9 */ /* 0x000fe20000000800 */
[----:B------:R-:W-:Y:S02]  /*0ff0*/  UISETP.NE.AND UP0, UPT, UR40, 0x1, UPT ;  /* 0x000000012800788c */ /* 0x000fe4000bf05270 */
[----:B------:R-:W-:Y:S02]  /*1000*/  UIADD3 UR6, UR6, UR5, URZ ;  /* 0x0000000506067290 */ /* 0x000fe4000fffe03f */
[----:B------:R-:W1:Y:S01]  /*1010*/  LDC.64 R8, c[0x0][0x9e0] ;  /* 0x00027800ff087b82 */ /* 0x000e620000000a00 */
[----:B------:R-:W-:Y:S02]  /*1020*/  UIADD3 UR4, UR9, -UR4, URZ ;  /* 0x8000000409047290 */ /* 0x000fe4000fffe03f */
[----:B------:R-:W-:Y:S01]  /*1030*/  USHF.L.U32 UR43, UR6, 0x7, URZ ;  /* 0x00000007062b7899 */ /* 0x000fe2000800063f */
[----:B------:R-:W-:Y:S01]  /*1040*/  ULDC.64 UR10, c[0x0][0x418] ;  /* 0x00010600000a7ab9 */ /* 0x000fe20000000a00 */
[----:B------:R-:W-:Y:S01]  /*1050*/  ULDC UR7, c[0x0][0xc54] ;  /* 0x0003150000077ab9 */ /* 0x000fe20000000800 */
[----:B------:R-:W-:-:S02]  /*1060*/  ISETP.NE.U32.AND P0, PT, RZ, UR10, PT ;  /* 0x0000000aff007c0c */ /* 0x000fc4000bf05070 */
[----:B------:R-:W2:Y:S01]  /*1070*/  LDC R6, c[0x0][0x288] ;  /* 0x0000a200ff067b82 */ /* 0x000ea20000000800 */
[----:B------:R-:W-:Y:S02]  /*1080*/  UIADD3 UR6, UR43, 0x7f, URZ ;  /* 0x0000007f2b067890 */ /* 0x000fe4000fffe03f */
[----:B------:R-:W-:Y:S01]  /*1090*/  UIMAD UR8, UR8, UR7, UR4 ;  /* 0x00000007080872a4 */ /* 0x000fe2000f8e0204 */
[----:B------:R-:W-:Y:S02]  /*10a0*/  ISETP.NE.AND.EX P0, PT, RZ, UR11, PT, P0 ;  /* 0x0000000bff007c0c */ /* 0x000fe4000bf05300 */
[----:B------:R-:W-:Y:S01]  /*10b0*/  @UP0 ULDC UR4, c[0x0][0xc4c] ;  /* 0x0003130000040ab9 */ /* 0x000fe20000000800 */
[----:B------:R-:W-:Y:S01]  /*10c0*/  @UP0 ULDC UR7, c[0x0][0xc50] ;  /* 0x0003140000070ab9 */ /* 0x000fe20000000800 */
[----:B0-----:R-:W-:Y:S01]  /*10d0*/  ISETP.NE.AND P1, PT, R0, 0x1, PT ;  /* 0x000000010000780c */ /* 0x001fe20003f25270 */
[----:B------:R-:W0:Y:S01]  /*10e0*/  LDC R7, c[0x0][0x2f0] ;  /* 0x0000bc00ff077b82 */ /* 0x000e220000000800 */
[----:B------:R-:W-:Y:S01]  /*10f0*/  UIMAD.WIDE.U32 UR4, UR8, UR4, URZ ;  /* 0x00000004080472a5 */ /* 0x000fe2000f8e003f */
[----:B------:R-:W-:Y:S01]  /*1100*/  IMAD.U32 R2, RZ, RZ, UR6 ;  /* 0x00000006ff027e24 */ /* 0x000fe2000f8e00ff */
[----:B------:R-:W-:-:S02]  /*1110*/  UMOV UR42, UR8 ;  /* 0x00000008002a7c82 */ /* 0x000fc40008000000 */
[----:B------:R-:W-:Y:S01]  /*1120*/  @UP0 USHF.R.U32.HI UR42, URZ, UR7, UR5 ;  /* 0x000000073f2a0299 */ /* 0x000fe20008011605 */
[----:B-1----:R-:W-:Y:S02]  /*1130*/  ISETP.GE.AND P2, PT, R9, 0x1, PT ;  /* 0x000000010900780c */ /* 0x002fe40003f46270 */
[----:B------:R-:W1:Y:S01]  /*1140*/  LDC R0, c[0x0][0x424] ;  /* 0x00010900ff007b82 */ /* 0x000e620000000800 */
[----:B------:R-:W-:-:S04]  /*1150*/  UIADD3 UR4, -UR42, URZ, URZ ;  /* 0x0000003f2a047290 */ /* 0x000fc8000fffe13f */
[----:B------:R-:W-:Y:S01]  /*1160*/  UIMAD UR40, UR40, UR4, UR8 ;  /* 0x00000004282872a4 */ /* 0x000fe2000f8e0208 */
[----:B--2---:R-:W-:Y:S02]  /*1170*/  IADD3 R5, -R6, 0x1, RZ ;  /* 0x0000000106057810 */ /* 0x004fe40007ffe1ff */
[----:B------:R-:W2:Y:S08]  /*1180*/  @P1 LDC R3, c[0x0][0x44c] ;  /* 0x00011300ff031b82 */ /* 0x000eb00000000800 */
[----:B------:R-:W3:Y:S01]  /*1190*/  @P1 LDC R4, c[0x0][0x450] ;  /* 0x00011400ff041b82 */ /* 0x000ee20000000800 */
[----:B-1----:R-:W-:-:S05]  /*11a0*/  SEL R0, R0, 0x1, P0 ;  /* 0x0000000100007807 */ /* 0x002fca0000000000 */
[CC--:B0-----:R-:W-:Y:S02]  /*11b0*/  IMAD R5, R0.reuse, R7.reuse, R5 ;  /* 0x0000000700057224 */ /* 0x0c1fe400078e0205 */
[----:B------:R-:W-:Y:S02]  /*11c0*/  IMAD R16, R0, R7, RZ ;  /* 0x0000000700107224 */ /* 0x000fe400078e02ff */
[----:B--2---:R-:W-:-:S05]  /*11d0*/  @P1 IMAD.HI.U32 R3, R3, UR6, RZ ;  /* 0x0000000603031c27 */ /* 0x004fca000f8e00ff */
[----:B---3--:R-:W-:-:S05]  /*11e0*/  @P1 SHF.R.U32.HI R2, RZ, R4, R3 ;  /* 0x00000004ff021219 */ /* 0x008fca0000011603 */
        /* <DEDUP_REMOVED lines=13> */
.L_x_10995:
[----:B------:R-:W-:-:S13]  /*12c0*/  ISETP.NE.AND P0, PT, R9, 0x1, PT ;  /* 0x000000010900780c */ /* 0x000fda0003f05270 */
[----:B------:R-:W0:Y:S02]  /*12d0*/  @P0 LDC.64 R4, c[0x0][0x9e8] ;  /* 0x00027a00ff040b82 */ /* 0x000e240000000a00 */
[----:B0-----:R-:W-:-:S05]  /*12e0*/  @P0 IMAD.HI.U32 R4, R3, R4, RZ ;  /* 0x0000000403040227 */ /* 0x001fca00078e00ff */
[----:B------:R-:W-:-:S07]  /*12f0*/  @P0 SHF.R.U32.HI R3, RZ, R5, R4 ;  /* 0x00000005ff030219 */ /* 0x000fce0000011604 */
.L_x_10996:
[----:B------:R-:W-:-:S05]  /*1300*/  IMAD R3, R3, R9, R9 ;  /* 0x0000000903037224 */ /* 0x000fca00078e0209 */
[----:B------:R-:W-:-:S07]  /*1310*/  VIMNMX R2, R2, R3, PT ;  /* 0x0000000302027248 */ /* 0x000fce0003fe0100 */
.L_x_10994:
[----:B------:R-:W0:Y:S01]  /*1320*/  @P1 LDC R4, c[0x0][0x44c] ;  /* 0x00011300ff041b82 */ /* 0x000e220000000800 */
[----:B------:R-:W-:Y:S01]  /*1330*/  IMAD.U32 R3, RZ, RZ, UR43 ;  /* 0x0000002bff037e24 */ /* 0x000fe2000f8e00ff */
[----:B------:R-:W-:Y:S01]  /*1340*/  ULDC UR4, c[0x0][0x9dc] ;  /* 0x0002770000047ab9 */ /* 0x000fe20000000800 */
[-C--:B------:R-:W-:Y:S02]  /*1350*/  IMAD R6, R0, R7.reuse, -R6 ;  /* 0x0000000700067224 */ /* 0x080fe400078e0a06 */
[----:B------:R-:W-:Y:S02]  /*1360*/  VIADD R2, R2, 0x5f ;  /* 0x0000005f02027836 */ /* 0x000fe40000000000 */
[----:B------:R-:W-:Y:S01]  /*1370*/  IMAD R0, R0, R7, 0x5f ;  /* 0x0000005f00007424 */ /* 0x000fe200078e0207 */
[----:B------:R-:W1:Y:S01]  /*1380*/  @P1 LDC R5, c[0x0][0x450] ;  /* 0x00011400ff051b82 */ /* 0x000e620000000800 */
[----:B------:R-:W-:-:S04]  /*1390*/  IMAD.HI R2, R2, 0x2aaaaaab, RZ ;  /* 0x2aaaaaab02027827 */ /* 0x000fc800078e02ff */
[----:B------:R-:W-:-:S04]  /*13a0*/  IMAD.HI R0, R0, 0x2aaaaaab, RZ ;  /* 0x2aaaaaab00007827 */ /* 0x000fc800078e02ff */
[----:B0-----:R-:W-:-:S05]  /*13b0*/  @P1 IMAD.HI.U32 R4, R4, UR43, RZ ;  /* 0x0000002b04041c27 */ /* 0x001fca000f8e00ff */
[----:B-1----:R-:W-:Y:S02]  /*13c0*/  @P1 SHF.R.U32.HI R3, RZ, R5, R4 ;  /* 0x00000005ff031219 */ /* 0x002fe40000011604 */
[----:B------:R-:W-:-:S03]  /*13d0*/  SHF.R.U32.HI R5, RZ, 0x1f, R2 ;  /* 0x0000001fff057819 */ /* 0x000fc60000011602 */
[----:B------:R-:W-:Y:S01]  /*13e0*/  IMAD.IADD R6, R6, 0x1, R3 ;  /* 0x0000000106067824 */ /* 0x000fe200078e0203 */
[----:B------:R-:W-:Y:S02]  /*13f0*/  SHF.R.U32.HI R3, RZ, 0x1f, R0 ;  /* 0x0000001fff037819 */ /* 0x000fe40000011600 */
[----:B------:R-:W-:Y:S01]  /*1400*/  LEA.HI.SX32 R152, R2, R5, 0x1c ;  /* 0x0000000502987211 */ /* 0x000fe200078fe2ff */
[----:B------:R-:W-:Y:S01]  /*1410*/  VIADD R4, R6, -UR4 ;  /* 0x8000000406047c36 */ /* 0x000fe20008000000 */
[----:B------:R-:W-:-:S04]  /*1420*/  LEA.HI.SX32 R3, R0, R3, 0x1c ;  /* 0x0000000300037211 */ /* 0x000fc800078fe2ff */
[----:B------:R-:W-:Y:S02]  /*1430*/  R2UR UR4, R4 ;  /* 0x00000000040472ca */ /* 0x000fe400000e0000 */
[----:B------:R-:W-:Y:S01]  /*1440*/  VIMNMX R152, R3, R152, PT ;  /* 0x0000009803987248 */ /* 0x000fe20003fe0100 */
[----:B------:R-:W-:-:S12]  /*1450*/  @!P2 BRA `(.L_x_10997) ;  /* 0x000000000044a947 */ /* 0x000fd80003800000 */
        /* <DEDUP_REMOVED lines=9> */
.L_x_10998:
[----:B------:R-:W-:-:S13]  /*14f0*/  ISETP.NE.AND P0, PT, R9, 0x1, PT ;  /* 0x000000010900780c */ /* 0x000fda0003f05270 */
[----:B------:R-:W0:Y:S02]  /*1500*/  @P0 LDC.64 R2, c[0x0][0x9e8] ;  /* 0x00027a00ff020b82 */ /* 0x000e240000000a00 */
[----:B0-----:R-:W-:-:S05]  /*1510*/  @P0 IMAD.HI.U32 R0, R6, R2, RZ ;  /* 0x0000000206000227 */ /* 0x001fca00078e00ff */
[----:B------:R-:W-:-:S07]  /*1520*/  @P0 SHF.R.U32.HI R6, RZ, R3, R0 ;  /* 0x00000003ff060219 */ /* 0x000fce0000011600 */
.L_x_10999:
[----:B------:R-:W-:-:S05]  /*1530*/  IMAD R6, R6, R9, RZ ;  /* 0x0000000906067224 */ /* 0x000fca00078e02ff */
[----:B------:R-:W-:-:S13]  /*1540*/  R2UR UR5, R6 ;  /* 0x00000000060572ca */ /* 0x000fda00000e0000 */
[----:B------:R-:W-:-:S04]  /*1550*/  UISETP.LT.AND UP0, UPT, UR4, UR5, UPT ;  /* 0x000000050400728c */ /* 0x000fc8000bf01270 */
[----:B------:R-:W-:-:S12]  /*1560*/  USEL UR4, UR4, UR5, !UP0 ;  /* 0x0000000504047287 */ /* 0x000fd8000c000000 */
.L_x_10997:
[----:B------:R-:W-:Y:S01]  /*1570*/  UIMAD.WIDE UR4, UR4, 0x2aaaaaab, URZ ;  /* 0x2aaaaaab040478a5 */ /* 0x000fe2000f8e023f */
[----:B------:R-:W-:Y:S02]  /*1580*/  PLOP3.LUT P0, PT, PT, PT, PT, 0x80, 0x0 ;  /* 0x000000000000781c */ /* 0x000fe40003f0f070 */
[----:B------:R-:W-:Y:S01]  /*1590*/  CS2R R2, SRZ ;  /* 0x0000000000027805 */ /* 0x000fe2000001ff00 */
[----:B------:R-:W-:Y:S01]  /*15a0*/  IMAD.MOV.U32 R0, RZ, RZ, RZ ;  /* 0x000000ffff007224 */ /* 0x000fe200078e00ff */
[----:B------:R-:W-:Y:S01]  /*15b0*/  USHF.R.U32.HI UR4, URZ, 0x1f, UR5 ;  /* 0x0000001f3f047899 */ /* 0x000fe20008011605 */
[----:B------:R-:W-:Y:S02]  /*15c0*/  CS2R R176, SRZ ;  /* 0x0000000000b07805 */ /* 0x000fe4000001ff00 */
[----:B------:R-:W-:Y:S02]  /*15d0*/  CS2R R148, SRZ ;  /* 0x0000000000947805 */ /* 0x000fe4000001ff00 */
[----:B------:R-:W-:Y:S01]  /*15e0*/  CS2R R174, SRZ ;  /* 0x0000000000ae7805 */ /* 0x000fe2000001ff00 */
[----:B------:R-:W-:Y:S01]  /*15f0*/  ULEA.HI.SX32 UR4, UR5, UR4, 0x1c ;  /* 0x0000000405047291 */ /* 0x000fe2000f8fe23f */
        /* <DEDUP_REMOVED lines=96> */
.L_x_11001:
        /* <DEDUP_REMOVED lines=13> */
.L_x_11198:
[----:B0-----:R-:W-:Y:S01]  /*1cd0*/  IMAD.U32 R0, RZ, RZ, UR44 ;  /* 0x0000002cff007e24 */ /* 0x001fe2000f8e00ff */
[----:B------:R-:W-:Y:S05]  /*1ce0*/  WARPSYNC.ALL ;  /* 0x0000000000007948 */ /* 0x000fea0003800000 */
[----:B------:R0:W-:Y:S01]  /*1cf0*/  BAR.SYNC.DEFER_BLOCKING R8, 0x100 ;  /* 0x000400080000751d */ /* 0x0001e20000010000 */
[----:B------:R-:W-:-:S13]  /*1d00*/  ISETP.NE.AND P0, PT, R0, 0x3, PT ;  /* 0x000000030000780c */ /* 0x000fda0003f05270 */
[----:B0-----:R-:W-:Y:S05]  /*1d10*/  @!P0 BRA `(.L_x_11003) ;  /* 0x0000000000048947 */ /* 0x001fea0003800000 */
[----:B------:R-:W-:Y:S01]  /*1d20*/  BPT.TRAP 0x1 ;  /* 0x000000040000795c */ /* 0x000fe20000300000 */
.L_x_11003:
[----:B------:R-:W-:Y:S01]  /*1d30*/  R2UR UR23, R3 ;  /* 0x00000000031772ca */ /* 0x000fe200000e0000 */
[----:B------:R-:W-:-:S05]  /*1d40*/  IMAD.U32 R10, RZ, RZ, UR37 ;  /* 0x00000025ff0a7e24 */ /* 0x000fca000f8e00ff */
[----:B------:R-:W-:-:S07]  /*1d50*/  SHF.L.U32 R10, R10, 0x1f, RZ ;  /* 0x0000001f0a0a7819 */ /* 0x000fce00000006ff */
[----:B------:R-:W-:-:S09]  /*1d60*/  ULEA UR23, UR36, UR23, 0x3 ;  /* 0x0000001724177291 */ /* 0x000fd2000f8e183f */
[----:B------:R0:W1:Y:S01]  /*1d70*/  SYNCS.PHASECHK.TRANS64.TRYWAIT P1, [UR23+0x22830], R10 ;  /* 0x0228300aff0075a7 */ /* 0x0000620008020157 */
[----:B------:R-:W-:Y:S05]  /*1d80*/  @!P0 BRA `(.L_x_11004) ;  /* 0x0000000000048947 */ /* 0x000fea0003800000 */
[----:B------:R-:W-:Y:S01]  /*1d90*/  BPT.TRAP 0x1 ;  /* 0x000000040000795c */ /* 0x000fe20000300000 */
.L_x_11004:
[----:B-1----:R-:W-:Y:S05]  /*1da0*/  @P1 BRA `(.L_x_11005) ;  /* 0x0000000000081947 */ /* 0x002fea0003800000 */
[----:B------:R-:W1:Y:S02]  /*1db0*/  SYNCS.PHASECHK.TRANS64.TRYWAIT P1, [UR23+0x22830], R10 ;  /* 0x0228300aff0075a7 */ /* 0x000e640008020157 */
[----:B-1----:R-:W-:Y:S05]  /*1dc0*/  @!P1 BRA `(.L_x_11006) ;  /* 0x0000014000109947 */ /* 0x002fea0003800000 */
.L_x_11005:
[----:B------:R-:W-:Y:S01]  /*1dd0*/  R2UR UR4, R3 ;  /* 0x00000000030472ca */ /* 0x000fe200000e0000 */
[----:B------:R-:W-:Y:S01]  /*1de0*/  ULOP3.LUT UR16, UR45, 0x10000, URZ, 0xfc, !UPT ;  /* 0x000100002d107892 */ /* 0x000fe2000f8efc3f */
[----:B------:R-:W-:Y:S01]  /*1df0*/  WARPGROUP.ARRIVE ;  /* 0x00000000000079c5 */ /* 0x000fe20000000000 */
[----:B------:R-:W-:Y:S01]  /*1e00*/  UMOV UR17, 0x40000040 ;  /* 0x4000004000117882 */ /* 0x000fe20000000000 */
[----:B------:R-:W-:Y:S01]  /*1e10*/  UMOV UR19, 0x40000040 ;  /* 0x4000004000137882 */ /* 0x000fe20000000000 */
[----:B------:R-:W-:Y:S01]  /*1e20*/  UMOV UR5, 0x40000040 ;  /* 0x4000004000057882 */ /* 0x000fe20000000000 */
[----:B------:R-:W-:Y:S01]  /*1e30*/  UMOV UR7, 0x40000040 ;  /* 0x4000004000077882 */ /* 0x000fe20000000000 */
[----:B------:R-:W-:Y:S01]  /*1e40*/  UIADD3 UR8, UR16, 0x4, URZ ;  /* 0x0000000410087890 */ /* 0x000fe2000fffe03f */
[----:B------:R-:W2:Y:S01]  /*1e50*/  LDC R6, c[0x0][0x448] ;  /* 0x00011200ff067b82 */ /* 0x000ea20000000800 */
[----:B------:R-:W-:Y:S01]  /*1e60*/  UMOV UR9, 0x40000040 ;  /* 0x4000004000097882 */ /* 0x000fe20000000000 */
[----:B------:R-:W-:Y:S01]  /*1e70*/  UMOV UR11, 0x40000040 ;  /* 0x40000040000b7882 */ /* 0x000fe20000000000 */
[----:B------:R-:W-:Y:S01]  /*1e80*/  UIADD3 UR12, UR16, 0x6, URZ ;  /* 0x00000006100c7890 */ /* 0x000fe2000fffe03f */
[----:B------:R-:W3:Y:S01]  /*1e90*/  S2R R13, SR_TID.X ;  /* 0x00000000000d7919 */ /* 0x000ee20000002100 */
[----:B------:R-:W-:Y:S01]  /*1ea0*/  UIADD3 UR4, UR4, 0x1c400, URZ ;  /* 0x0001c40004047890 */ /* 0x000fe2000fffe03f */
[----:B------:R-:W-:Y:S01]  /*1eb0*/  VIADD R2, R22, UR43 ;  /* 0x0000002b16027c36 */ /* 0x000fe20008000000 */
[----:B------:R-:W-:Y:S01]  /*1ec0*/  UMOV UR13, 0x40000040 ;  /* 0x40000040000d7882 */ /* 0x000fe20000000000 */
[----:B------:R-:W-:Y:S01]  /*1ed0*/  UMOV UR15, 0x40000040 ;  /* 0x40000040000f7882 */ /* 0x000fe20000000000 */
[----:B------:R-:W-:Y:S01]  /*1ee0*/  USHF.R.U32.HI UR4, URZ, 0x4, UR4 ;  /* 0x000000043f047899 */ /* 0x000fe20008011604 */
[----:B------:R-:W4:Y:S01]  /*1ef0*/  LDC R9, c[0x0][0x288] ;  /* 0x0000a200ff097b82 */ /* 0x000f220000000800 */
[----:B------:R-:W-:Y:S01]  /*1f00*/  IMAD.MOV.U32 R20, RZ, RZ, R2 ;  /* 0x000000ffff147224 */ /* 0x000fe200078e0002 */
[----:B------:R-:W-:Y:S01]  /*1f10*/  LOP3.LUT R17, R17, 0xffefffff, RZ, 0xc0, !PT ;  /* 0xffefffff11117812 */ /* 0x000fe200078ec0ff */
[----:B------:R-:W-:Y:S01]  /*1f20*/  ULOP3.LUT UR4, UR4, 0x3fff, URZ, 0xc0, !UPT ;  /* 0x00003fff04047892 */ /* 0x000fe2000f8ec03f */
[----:B------:R-:W-:Y:S01]  /*1f30*/  IMAD.MOV.U32 R21, RZ, RZ, -0x60 ;  /* 0xffffffa0ff157424 */ /* 0x000fe200078e00ff */
[----:B------:R-:W-:-:S02]  /*1f40*/  ULDC UR22, c[0x0][0x9dc] ;  /* 0x0002770000167ab9 */ /* 0x000fc40000000800 */
[----:B------:R-:W-:Y:S02]  /*1f50*/  ULOP3.LUT UR20, UR4, 0x10000, URZ, 0xfc, !UPT ;  /* 0x0001000004147892 */ /* 0x000fe4000f8efc3f */
[----:B------:R-:W-:Y:S02]  /*1f60*/  UIADD3 UR4, UR16, 0x2, URZ ;  /* 0x0000000210047890 */ /* 0x000fe4000fffe03f */
[----:B------:R-:W-:Y:S02]  /*1f70*/  UIMAD UR18, UR36, 0x300, UR20 ;  /* 0x00000300241278a4 */ /* 0x000fe4000f8e0214 */
[----:B------:R-:W-:Y:S01]  /*1f80*/  ULOP3.LUT UR22, URZ, UR22, URZ, 0x33, !UPT ;  /* 0x000000163f167292 */ /* 0x000fe2000f8e333f */
[----:B--2---:R-:W-:Y:S01]  /*1f90*/  ISETP.NE.AND P2, PT, R6, 0x1, PT ;  /* 0x000000010600780c */ /* 0x004fe20003f45270 */
[----:B------:R-:W-:Y:S02]  /*1fa0*/  UIADD3 UR6, UR18, 0x2, URZ ;  /* 0x0000000212067890 */ /* 0x000fe4000fffe03f */
[----:B------:R-:W-:-:S02]  /*1fb0*/  UIADD3 UR10, UR18, 0x4, URZ ;  /* 0x00000004120a7890 */ /* 0x000fc4000fffe03f */
[----:B------:R-:W-:Y:S02]  /*1fc0*/  UIADD3 UR14, UR18, 0x6, URZ ;  /* 0x00000006120e7890 */ /* 0x000fe4000fffe03f */
[----:B------:R-:W-:Y:S01]  /*1fd0*/  HGMMA.64x96x16.F32.BF16 R24, gdesc[UR16], RZ, !UPT, gsb0 ;  /* 0x01600000101879f0 */ /* 0x000fe2000c0018ff */
[----:B---3--:R-:W-:-:S05]  /*1fe0*/  LOP3.LUT P1, RZ, R13, 0x7f, RZ, 0xc0, !PT ;  /* 0x0000007f0dff7812 */ /* 0x008fca000782c0ff */
[----:B------:R-:W2:Y:S01]  /*1ff0*/  @P2 LDC R7, c[0x0][0x44c] ;  /* 0x00011300ff072b82 */ /* 0x000ea20000000800 */
[----:B------:R-:W-:Y:S02]  /*2000*/  SHF.R.U32.HI R14, RZ, 0x7, R13 ;  /* 0x00000007ff0e7819 */ /* 0x000fe4000001160d */
[----:B------:R-:W-:-:S04]  /*2010*/  @P2 LOP3.LUT R17, R17, 0x100000, RZ, 0xfc, !PT ;  /* 0x0010000011112812 */ /* 0x000fc800078efcff */
[----:B------:R-:W-:Y:S01]  /*2020*/  LOP3.LUT R17, R17, 0xfff7ffff, RZ, 0xc0, !PT ;  /* 0xfff7ffff11117812 */ /* 0x000fe200078ec0ff */
[----:B------:R-:W3:Y:S03]  /*2030*/  @P2 LDC R12, c[0x0][0x450] ;  /* 0x00011400ff0c2b82 */ /* 0x000ee60000000800 */
[----:B------:R-:W-:Y:S01]  /*2040*/  @P1 LOP3.LUT R17, R17, 0x80000, RZ, 0xfc, !PT ;  /* 0x0008000011111812 */ /* 0x000fe200078efcff */
[----:B--2---:R-:W-:-:S04]  /*2050*/  @P2 IMAD.HI.U32 R7, R2, R7, RZ ;  /* 0x0000000702072227 */ /* 0x004fc800078e00ff */
[----:B------:R-:W-:Y:S01]  /*2060*/  IMAD.U32 R2, RZ, RZ, UR23 ;  /* 0x00000017ff027e24 */ /* 0x000fe2000f8e00ff */
[----:B---3--:R-:W-:-:S03]  /*2070*/  @P2 SHF.R.U32.HI R20, RZ, R12, R7 ;  /* 0x0000000cff142219 */ /* 0x008fc60000011607 */
[----:B------:R-:W-:Y:S01]  /*2080*/  @!P1 VIADD R2, R2, 0x22840 ;  /* 0x0002284002029836 */ /* 0x000fe20000000000 */
[----:B------:R-:W-:Y:S01]  /*2090*/  IADD3 R7, -R14, 0xb, RZ ;  /* 0x0000000b0e077810 */ /* 0x000fe20007ffe1ff */
[----:B------:R-:W-:-:S03]  /*20a0*/  IMAD R14, R152, -0x60, R16 ;  /* 0xffffffa0980e7824 */ /* 0x000fc600078e0210 */
[----:B------:R-:W-:Y:S01]  /*20b0*/  @!P1 PRMT R2, RZ, 0x654, R2 ;  /* 0x00000654ff029816 */ /* 0x000fe20000000002 */
[----:B------:R-:W-:Y:S01]  /*20c0*/  VIADD R15, R14, 0x61 ;  /* 0x000000610e0f7836 */ /* 0x000fe20000000000 */
[----:B------:R-:W-:Y:S02]  /*20d0*/  WARPGROUP.DEPBAR.LE gsb0, 0x0 ;  /* 0x00008000000079c5 */ /* 0x000fe40000010000 */
        /* <DEDUP_REMOVED lines=8> */
[----:B------:R-:W-:Y:S01]  /*2160*/  HGMMA.64x96x16.F32.BF16 R24, gdesc[UR12], R24, gsb0 ;  /* 0x016000000c1879f0 */ /* 0x000fe20008001818 */
[----:B------:R-:W-:Y:S02]  /*2170*/  ULDC.64 UR14, c[0x0][0x9e0] ;  /* 0x00027800000e7ab9 */ /* 0x000fe40000000a00 */
[----:B------:R-:W-:Y:S01]  /*2180*/  UISETP.GE.AND UP0, UPT, UR15, 0x1, UPT ;  /* 0x000000010f00788c */ /* 0x000fe2000bf06270 */
[----:B------:R-:W-:Y:S02]  /*2190*/  WARPGROUP.DEPBAR.LE gsb0, 0x0 ;  /* 0x00008000000079c5 */ /* 0x000fe40000010000 */
[----:B------:R-:W-:Y:S01]  /*21a0*/  FMUL.FTZ R12, R70, UR6 ;  /* 0x00000006460c7c20 */ /* 0x000fe20008410000 */
[----:B------:R-:W-:Y:S01]  /*21b0*/  FMUL.FTZ R24, R24, UR6 ;  /* 0x0000000618187c20 */ /* 0x000fe20008410000 */
[----:B------:R-:W2:Y:S01]  /*21c0*/  SHFL.IDX PT, R70, R20, RZ, 0x1c1f ;  /* 0x001c1fff14467589 */ /* 0x000ea200000e0000 */
        /* <DEDUP_REMOVED lines=38> */
[----:B-1----:R-:W-:Y:S01]  /*2430*/  FMUL.FTZ R5, R67, UR6 ;  /* 0x0000000643057c20 */ /* 0x002fe20008410000 */
[----:B------:R-:W-:Y:S01]  /*2440*/  FMUL.FTZ R68, R68, UR6 ;  /* 0x0000000644447c20 */ /* 0x000fe20008410000 */
[----:B------:R-:W-:Y:S01]  /*2450*/  FMUL.FTZ R69, R69, UR6 ;  /* 0x0000000645457c20 */ /* 0x000fe20008410000 */
[----:B------:R-:W-:Y:S01]  /*2460*/  FMUL.FTZ R13, R71, UR6 ;  /* 0x00000006470d7c20 */ /* 0x000fe20008410000 */
[----:B------:R1:W-:Y:S06]  /*2470*/  BAR.ARV R7, 0x100 ;  /* 0x000400070000751d */ /* 0x0003ec0000002000 */
[----:B------:R3:W-:Y:S01]  /*2480*/  @!P1 SYNCS.ARRIVE.TRANS64.RED.A1T0 RZ, [R2+URZ], RZ ;  /* 0x000000ff02ff99a7 */ /* 0x0007e2000810043f */
[----:B------:R-:W-:Y:S01]  /*2490*/  PLOP3.LUT P1, PT, PT, PT, UP0, 0x40, 0x0 ;  /* 0x000000000000781c */ /* 0x000fe20003f2e808 */
[----:B------:R-:W0:Y:S01]  /*24a0*/  MUFU.TANH R24, R24 ;  /* 0x0000001800187308 */ /* 0x000e220000002400 */
[----:B------:R-:W-:Y:S01]  /*24b0*/  FMUL.FTZ R34, R34, UR6 ;  /* 0x0000000622227c20 */ /* 0x000fe20008410000 */
[----:B------:R-:W-:Y:S01]  /*24c0*/  FMUL.FTZ R35, R35, UR6 ;  /* 0x0000000623237c20 */ /* 0x000fe20008410000 */
[----:B------:R-:W-:Y:S01]  /*24d0*/  FMUL.FTZ R50, R50, UR6 ;  /* 0x0000000632327c20 */ /* 0x000fe20008410000 */
[----:B------:R-:W-:Y:S01]  /*24e0*/  FMUL.FTZ R51, R51, UR6 ;  /* 0x0000000633337c20 */ /* 0x000fe20008410000 */
[----:B------:R-:W-:-:S02]  /*24f0*/  IMAD R67, R152, R21, 0x60 ;  /* 0x0000006098437424 */ /* 0x000fc400078e0215 */
[----:B---3--:R-:W-:Y:S01]  /*2500*/  IMAD R2, R18, -0x2, R15 ;  /* 0xfffffffe12027824 */ /* 0x008fe200078e020f */
[----:B------:R-:W3:Y:S01]  /*2510*/  MUFU.TANH R25, R25 ;  /* 0x0000001900197308 */ /* 0x000ee20000002400 */
[----:B------:R-:W-:Y:S02]  /*2520*/  VIADD R15, R14, 0x60 ;  /* 0x000000600e0f7836 */ /* 0x000fe40000000000 */
[----:B----4-:R-:W-:Y:S02]  /*2530*/  IMAD.IADD R2, R2, 0x1, -R9 ;  /* 0x0000000102027824 */ /* 0x010fe400078e0a09 */
[C---:B------:R-:W-:Y:S02]  /*2540*/  IMAD R21, R18.reuse, -0x2, R15 ;  /* 0xfffffffe12157824 */ /* 0x040fe400078e020f */
[----:B------:R-:W-:Y:S01]  /*2550*/  IMAD R66, R18, -0x2, R67 ;  /* 0xfffffffe12427824 */ /* 0x000fe200078e0243 */
        /* <DEDUP_REMOVED lines=47> */
[----:B--2---:R-:W-:-:S03]  /*2850*/  VIADD R51, R2, UR22 ;  /* 0x0000001602337c36 */ /* 0x004fc60008000000 */
[----:B------:R-:W-:Y:S01]  /*2860*/  VIADDMNMX R2, R70, R50, R21, PT ;  /* 0x0000003246027246 */ /* 0x000fe20003800115 */
[----:B------:R-:W-:Y:S01]  /*2870*/  IMAD.IADD R14, R51, 0x1, R70 ;  /* 0x00000001330e7824 */ /* 0x000fe200078e0246 */
[----:B-1-34-:R-:W-:Y:S06]  /*2880*/  @P1 BRA `(.L_x_11007) ;  /* 0x0000000000541947 */ /* 0x01afec0003800000 */
[----:B------:R-:W-:Y:S01]  /*2890*/  IADD3 R15, R16, -R9, R70 ;  /* 0x80000009100f7210 */ /* 0x000fe20007ffe046 */
[----:B------:R-:W-:Y:S03]  /*28a0*/  BSSY B0, `(.L_x_11008) ;  /* 0x0000010000007945 */ /* 0x000fe60003800000 */
        /* <DEDUP_REMOVED lines=10> */
.L_x_11009:
[----:B------:R-:W-:-:S06]  /*2950*/  UISETP.NE.AND UP1, UPT, UR15, 0x1, UPT ;  /* 0x000000010f00788c */ /* 0x000fcc000bf25270 */
[----:B------:R-:W-:-:S05]  /*2960*/  PLOP3.LUT P1, PT, PT, PT, UP1, 0x80, 0x0 ;  /* 0x000000000000781c */ /* 0x000fca0003f2f018 */
[----:B------:R-:W-:-:S08]  /*2970*/  @UP1 ULDC.64 UR6, c[0x0][0x9e8] ;  /* 0x00027a0000061ab9 */ /* 0x000fd00000000a00 */
[----:B------:R-:W-:-:S05]  /*2980*/  @P1 IMAD.HI.U32 R70, R15, UR6, RZ ;  /* 0x000000060f461c27 */ /* 0x000fca000f8e00ff */
[----:B------:R-:W-:-:S07]  /*2990*/  @P1 SHF.R.U32.HI R15, RZ, UR7, R70 ;  /* 0x00000007ff0f1c19 */ /* 0x000fce0008011646 */
.L_x_11010:
[----:B------:R-:W-:Y:S05]  /*29a0*/  BSYNC B0 ;  /* 0x0000000000007941 */ /* 0x000fea0003800000 */
.L_x_11008:
[----:B------:R-:W-:-:S05]  /*29b0*/  IMAD R15, R15, UR15, R66 ;  /* 0x0000000f0f0f7c24 */ /* 0x000fca000f8e0242 */
[----:B------:R-:W-:Y:S02]  /*29c0*/  VIMNMX R14, R14, R15, !PT ;  /* 0x0000000f0e0e7248 */ /* 0x000fe40007fe0100 */
[----:B------:R-:W-:-:S07]  /*29d0*/  VIADDMNMX R2, R15, UR15, R2, PT ;  /* 0x0000000f0f027c46 */ /* 0x000fce000b800102 */
.L_x_11007:
[C---:B------:R-:W-:Y:S02]  /*29e0*/  ISETP.GE.AND P6, PT, R67.reuse, 0x9, PT ;  /* 0x000000094300780c */ /* 0x040fe40003fc6270 */
[C---:B------:R-:W-:Y:S02]  /*29f0*/  ISETP.GE.AND P1, PT, R67.reuse, 0x2, PT ;  /* 0x000000024300780c */ /* 0x040fe40003f26270 */
[C---:B------:R-:W-:Y:S02]  /*2a00*/  ISETP.GT.AND P2, PT, R14.reuse, 0x8, !P6 ;  /* 0x000000080e00780c */ /* 0x040fe40007744270 */
[----:B------:R-:W-:Y:S02]  /*2a10*/  ISETP.GT.AND P3, PT, R14, 0x1, !P1 ;  /* 0x000000010e00780c */ /* 0x000fe40004f64270 */
[----:B------:R-:W-:Y:S02]  /*2a20*/  ISETP.LT.OR P2, PT, R2, 0x9, P2 ;  /* 0x000000090200780c */ /* 0x000fe40001741670 */
[----:B------:R-:W-:-:S02]  /*2a30*/  ISETP.GE.AND P4, PT, R67, 0xa, PT ;  /* 0x0000000a4300780c */ /* 0x000fc40003f86270 */
[----:B0-----:R-:W-:Y:S02]  /*2a40*/  FSEL R72, R28, -INF , !P2 ;  /* 0xff8000001c487808 */ /* 0x001fe40005000000 */
[----:B------:R-:W-:Y:S02]  /*2a50*/  ISETP.LT.OR P3, PT, R2, 0x2, P3 ;  /* 0x000000020200780c */ /* 0x000fe40001f61670 */
        /* <DEDUP_REMOVED lines=90> */
[C---:B------:R-:W-:Y:S02]  /*3000*/  ISETP.GE.AND P2, PT, R67.reuse, 0x52, PT ;  /* 0x000000524300780c */ /* 0x040fe40003f46270 */
[----:B------:R-:W-:Y:S02]  /*3010*/  ISETP.GE.AND P5, PT, R67, 0x1, PT ;  /* 0x000000014300780c */ /* 0x000fe40003fa6270 */
[----:B------:R-:W-:-:S04]  /*3020*/  ISETP.GT.AND P3, PT, R14, 0x51, !P2 ;  /* 0x000000510e00780c */ /* 0x000fc80005764270 */
[----:B------:R-:W-:-:S04]  /*3030*/  ISETP.LT.OR P3, PT, R2, 0x52, P3 ;  /* 0x000000520200780c */ /* 0x000fc80001f61670 */
[----:B------:R-:W-:Y:S02]  /*3040*/  FSEL R106, R65, -INF , !P3 ;  /* 0xff800000416a7808 */ /* 0x000fe40005800000 */
[----:B------:R-:W-:-:S04]  /*3050*/  ISETP.GE.AND P3, PT, R67, 0x59, PT ;  /* 0x000000594300780c */ /* 0x000fc80003f66270 */
[----:B------:R-:W-:-:S04]  /*3060*/  ISETP.GT.AND P4, PT, R14, 0x58, !P3 ;  /* 0x000000580e00780c */ /* 0x000fc80005f84270 */
[----:B------:R-:W-:-:S04]  /*3070*/  ISETP.LT.OR P4, PT, R2, 0x59, P4 ;  /* 0x000000590200780c */ /* 0x000fc80002781670 */
[----:B------:R-:W-:Y:S02]  /*3080*/  FSEL R68, R68, -INF , !P4 ;  /* 0xff80000044447808 */ /* 0x000fe40006000000 */
[----:B------:R-:W-:-:S04]  /*3090*/  ISETP.GT.AND P4, PT, R14, RZ, !P5 ;  /* 0x000000ff0e00720c */ /* 0x000fc80006f84270 */
[----:B------:R-:W-:-:S04]  /*30a0*/  ISETP.LT.OR P4, PT, R2, 0x1, P4 ;  /* 0x000000010200780c */ /* 0x000fc80002781670 */
[----:B------:R-:W-:Y:S02]  /*30b0*/  FSEL R44, R24, -INF , !P4 ;  /* 0xff800000182c7808 */ /* 0x000fe40006000000 */
[----:B------:R-:W-:-:S04]  /*30c0*/  ISETP.GE.AND P4, PT, R67, 0x5a, PT ;  /* 0x0000005a4300780c */ /* 0x000fc80003f86270 */
[----:B------:R-:W-:Y:S02]  /*30d0*/  P2R R65, PR, RZ, 0x10 ;  /* 0x00000010ff417803 */ /* 0x000fe40000000000 */
[----:B------:R-:W-:-:S04]  /*30e0*/  ISETP.GT.AND P4, PT, R14, 0x59, !P4 ;  /* 0x000000590e00780c */ /* 0x000fc80006784270 */
[----:B------:R-:W-:Y:S02]  /*30f0*/  ISETP.LT.OR P4, PT, R2, 0x5a, P4 ;  /* 0x0000005a0200780c */ /* 0x000fe40002781670 */
[----:B------:R-:W0:Y:S02]  /*3100*/  SHFL.IDX PT, R2, R20, 0x1, 0x1c1f ;  /* 0x003c1f0014027f89 */ /* 0x000e2400000e0000 */
[----:B------:R-:W-:Y:S02]  /*3110*/  FSEL R108, R69, -INF , !P4 ;  /* 0xff800000456c7808 */ /* 0x000fe40006000000 */
[----:B------:R-:W-:Y:S02]  /*3120*/  PLOP3.LUT P4, PT, PT, PT, UP0, 0x40, 0x0 ;  /* 0x000000000000781c */ /* 0x000fe40003f8e808 */
[----:B0-----:R-:W-:Y:S01]  /*3130*/  VIADDMNMX R14, R2, R50, R21, PT ;  /* 0x00000032020e7246 */ /* 0x001fe20003800115 */
[----:B------:R-:W-:-:S10]  /*3140*/  IMAD.IADD R15, R51, 0x1, R2 ;  /* 0x00000001330f7824 */ /* 0x000fd400078e0202 */
[----:B------:R-:W-:Y:S05]  /*3150*/  @P4 BRA `(.L_x_11011) ;  /* 0x00000000005c4947 */ /* 0x000fea0003800000 */
        /* <DEDUP_REMOVED lines=13> */
.L_x_11013:
[----:B------:R-:W-:-:S06]  /*3230*/  UISETP.NE.AND UP1, UPT, UR15, 0x1, UPT ;  /* 0x000000010f00788c */ /* 0x000fcc000bf25270 */
[----:B------:R-:W-:-:S05]  /*3240*/  PLOP3.LUT P4, PT, PT, PT, UP1, 0x80, 0x0 ;  /* 0x000000000000781c */ /* 0x000fca0003f8f018 */
[----:B------:R-:W-:-:S08]  /*3250*/  @UP1 ULDC.64 UR6, c[0x0][0x9e8] ;  /* 0x00027a0000061ab9 */ /* 0x000fd00000000a00 */
[----:B------:R-:W-:Y:S01]  /*3260*/  @P4 IMAD.HI.U32 R20, R2, UR6, RZ ;  /* 0x0000000602144c27 */ /* 0x000fe2000f8e00ff */
[----:B------:R-:W-:-:S13]  /*3270*/  PLOP3.LUT P4, PT, PT, PT, UP1, 0x80, 0x0 ;  /* 0x000000000000781c */ /* 0x000fda0003f8f018 */
[----:B------:R-:W-:-:S07]  /*3280*/  @P4 SHF.R.U32.HI R2, RZ, UR7, R20 ;  /* 0x00000007ff024c19 */ /* 0x000fce0008011614 */
.L_x_11014:
[----:B------:R-:W-:Y:S05]  /*3290*/  BSYNC B0 ;  /* 0x0000000000007941 */ /* 0x000fea0003800000 */
.L_x_11012:
[----:B------:R-:W-:-:S05]  /*32a0*/  IMAD R2, R2, UR15, R66 ;  /* 0x0000000f02027c24 */ /* 0x000fca000f8e0242 */
[----:B------:R-:W-:Y:S02]  /*32b0*/  VIMNMX R15, R15, R2, !PT ;  /* 0x000000020f0f7248 */ /* 0x000fe40007fe0100 */
[----:B------:R-:W-:-:S07]  /*32c0*/  VIADDMNMX R14, R2, UR15, R14, PT ;  /* 0x0000000f020e7c46 */ /* 0x000fce000b80010e */
.L_x_11011:
[C---:B------:R-:W-:Y:S01]  /*32d0*/  ISETP.GT.AND P1, PT, R15.reuse, 0x1, !P1 ;  /* 0x000000010f00780c */ /* 0x040fe20004f24270 */
[----:B------:R-:W-:Y:S01]  /*32e0*/  ULDC UR10, c[0x0][0x988] ;  /* 0x00026200000a7ab9 */ /* 0x000fe20000000800 */
[----:B------:R-:W-:Y:S02]  /*32f0*/  ISETP.GT.AND P5, PT, R15, RZ, !P5 ;  /* 0x000000ff0f00720c */ /* 0x000fe40006fa4270 */
[C---:B------:R-:W-:Y:S02]  /*3300*/  ISETP.LT.OR P1, PT, R14.reuse, 0x2, P1 ;  /* 0x000000020e00780c */ /* 0x040fe40000f21670 */
[----:B------:R-:W-:Y:S02]  /*3310*/  ISETP.LT.OR P5, PT, R14, 0x1, P5 ;  /* 0x000000010e00780c */ /* 0x000fe40002fa1670 */
[----:B------:R-:W-:Y:S02]  /*3320*/  FSEL R21, R0, -INF , !P1 ;  /* 0xff80000000157808 */ /* 0x000fe40004800000 */
[----:B------:R-:W-:-:S02]  /*3330*/  ISETP.NE.AND P1, PT, R25, RZ, PT ;  /* 0x000000ff1900720c */ /* 0x000fc40003f25270 */
[C---:B------:R-:W-:Y:S02]  /*3340*/  ISETP.GT.AND P6, PT, R15.reuse, 0x8, !P6 ;  /* 0x000000080f00780c */ /* 0x040fe400077c4270 */
[----:B------:R-:W-:Y:S02]  /*3350*/  ISETP.GT.AND P1, PT, R15, 0x9, !P1 ;  /* 0x000000090f00780c */ /* 0x000fe40004f24270 */
[----:B------:R-:W-:Y:S02]  /*3360*/  FSEL R20, R4, -INF , !P5 ;  /* 0xff80000004147808 */ /* 0x000fe40006800000 */
[----:B------:R-:W-:Y:S02]  /*3370*/  ISETP.LT.OR P1, PT, R14, 0xa, P1 ;  /* 0x0000000a0e00780c */ /* 0x000fe40000f21670 */
[----:B------:R-:W-:Y:S02]  /*3380*/  FMNMX.FTZ R4, R44, R70, !PT ;  /* 0x000000462c047209 */ /* 0x000fe40007810000 */
[----:B------:R-:W-:-:S02]  /*3390*/  FSEL R25, R31, -INF , !P1 ;  /* 0xff8000001f197808 */ /* 0x000fc40004800000 */
[----:B------:R-:W-:Y:S02]  /*33a0*/  ISETP.NE.AND P1, PT, R28, RZ, PT ;  /* 0x000000ff1c00720c */ /* 0x000fe40003f25270 */
[----:B------:R-:W-:Y:S02]  /*33b0*/  ISETP.LT.OR P6, PT, R14, 0x9, P6 ;  /* 0x000000090e00780c */ /* 0x000fe400037c1670 */
[----:B------:R-:W-:Y:S02]  /*33c0*/  ISETP.GT.AND P1, PT, R15, 0x10, !P1 ;  /* 0x000000100f00780c */ /* 0x000fe40004f24270 */
[----:B------:R-:W-:Y:S02]  /*33d0*/  FMNMX.FTZ R4, R72, R4, !PT ;  /* 0x0000000448047209 */ /* 0x000fe40007810000 */
[----:B------:R-:W-:Y:S02]  /*33e0*/  ISETP.LT.OR P1, PT, R14, 0x11, P1 ;  /* 0x000000110e00780c */ /* 0x000fe40000f21670 */
[----:B------:R-:W-:-:S02]  /*33f0*/  FSEL R24, R30, -INF , !P6 ;  /* 0xff8000001e187808 */ /* 0x000fc40007000000 */
[----:B------:R-:W-:Y:S02]  /*3400*/  FSEL R26, R26, -INF , !P1 ;  /* 0xff8000001a1a7808 */ /* 0x000fe40004800000 */
[----:B------:R-:W-:Y:S02]  /*3410*/  ISETP.NE.AND P1, PT, R29, RZ, PT ;  /* 0x000000ff1d00720c */ /* 0x000fe40003f25270 */
[----:B------:R-:W-:Y:S02]  /*3420*/  ISETP.NE.AND P6, PT, R32, RZ, PT ;  /* 0x000000ff2000720c */ /* 0x000fe40003fc5270 */
[----:B------:R-:W-:Y:S02]  /*3430*/  ISETP.GT.AND P1, PT, R15, 0x11, !P1 ;  /* 0x000000110f00780c */ /* 0x000fe40004f24270 */
[----:B------:R-:W-:Y:S02]  /*3440*/  FMNMX.FTZ R4, R74, R4, !PT ;  /* 0x000000044a047209 */ /* 0x000fe40007810000 */
[----:B------:R-:W-:-:S02]  /*3450*/  ISETP.LT.OR P1, PT, R14, 0x12, P1 ;  /* 0x000000120e00780c */ /* 0x000fc40000f21670 */
[----:B------:R-:W-:Y:S02]  /*3460*/  FMNMX.FTZ R4, R76, R4, !PT ;  /* 0x000000044c047209 */ /* 0x000fe40007810000 */
[----:B------:R-:W-:Y:S02]  /*3470*/  FSEL R27, R27, -INF , !P1 ;  /* 0xff8000001b1b7808 */ /* 0x000fe40004800000 */
[----:B------:R-:W-:Y:S02]  /*3480*/  ISETP.GT.AND P1, PT, R15, 0x18, !P6 ;  /* 0x000000180f00780c */ /* 0x000fe40007724270 */
[----:B------:R-:W-:Y:S02]  /*3490*/  ISETP.NE.AND P4, PT, R33, RZ, PT ;  /* 0x000000ff2100720c */ /* 0x000fe40003f85270 */
[----:B------:R-:W-:Y:S02]  /*34a0*/  ISETP.LT.OR P1, PT, R14, 0x19, P1 ;  /* 0x000000190e00780c */ /* 0x000fe40000f21670 */
[----:B------:R-:W-:-:S02]  /*34b0*/  FMNMX.FTZ R4, R78, R4, !PT ;  /* 0x000000044e047209 */ /* 0x000fc40007810000 */
[----:B------:R-:W-:Y:S02]  /*34c0*/  FSEL R28, R38, -INF , !P1 ;  /* 0xff800000261c7808 */ /* 0x000fe40004800000 */
        /* <DEDUP_REMOVED lines=40> */
[----:B------:R-:W-:Y:S01]  /*3750*/  FMNMX.FTZ R41, R20, R21, !PT ;  /* 0x0000001514297209 */ /* 0x000fe20007810000 */
[----:B------:R-:W0:Y:S01]  /*3760*/  SHFL.BFLY PT, R39, R40, 0x2, 0x1f ;  /* 0x0c401f0028277f89 */ /* 0x000e2200000e0000 */
[----:B------:R-:W-:-:S02]  /*3770*/  FSEL R34, R34, -INF , !P1 ;  /* 0xff80000022227808 */ /* 0x000fc40004800000 */
[----:B------:R-:W-:Y:S02]  /*3780*/  ISETP.NE.AND P1, PT, R48, RZ, PT ;  /* 0x000000ff3000720c */ /* 0x000fe40003f25270 */
[----:B------:R-:W-:Y:S02]  /*3790*/  ISETP.NE.AND P6, PT, R56, RZ, PT ;  /* 0x000000ff3800720c */ /* 0x000fe40003fc5270 */
[----:B------:R-:W-:Y:S02]  /*37a0*/  ISETP.GT.AND P1, PT, R15, 0x31, !P1 ;  /* 0x000000310f00780c */ /* 0x000fe40004f24270 */
[----:B------:R-:W-:Y:S02]  /*37b0*/  ISETP.NE.AND P4, PT, R57, RZ, PT ;  /* 0x000000ff3900720c */ /* 0x000fe40003f85270 */
[----:B------:R-:W-:Y:S02]  /*37c0*/  ISETP.LT.OR P1, PT, R14, 0x32, P1 ;  /* 0x000000320e00780c */ /* 0x000fe40000f21670 */
[----:B------:R-:W-:-:S02]  /*37d0*/  ISETP.GT.AND P2, PT, R15, 0x51, !P2 ;  /* 0x000000510f00780c */ /* 0x000fc40005744270 */
[----:B------:R-:W-:Y:S02]  /*37e0*/  FSEL R35, R35, -INF , !P1 ;  /* 0xff80000023237808 */ /* 0x000fe40004800000 */
[----:B------:R-:W-:Y:S02]  /*37f0*/  ISETP.NE.AND P1, PT, R49, RZ, PT ;  /* 0x000000ff3100720c */ /* 0x000fe40003f25270 */
[C---:B------:R-:W-:Y:S02]  /*3800*/  ISETP.GT.AND P3, PT, R15.reuse, 0x58, !P3 ;  /* 0x000000580f00780c */ /* 0x040fe40005f64270 */
[----:B------:R-:W-:Y:S02]  /*3810*/  ISETP.GT.AND P1, PT, R15, 0x38, !P1 ;  /* 0x000000380f00780c */ /* 0x000fe40004f24270 */
[C---:B------:R-:W-:Y:S02]  /*3820*/  ISETP.LT.OR P2, PT, R14.reuse, 0x52, P2 ;  /* 0x000000520e00780c */ /* 0x040fe40001741670 */
[----:B------:R-:W-:-:S02]  /*3830*/  ISETP.LT.OR P1, PT, R14, 0x39, P1 ;  /* 0x000000390e00780c */ /* 0x000fc40000f21670 */
[----:B0-----:R-:W-:Y:S02]  /*3840*/  FMNMX.FTZ R42, R40, R39, !PT ;  /* 0x00000027282a7209 */ /* 0x001fe40007810000 */
[----:B------:R-:W-:Y:S02]  /*3850*/  FMNMX.FTZ R40, R24, R41, !PT ;  /* 0x0000002918287209 */ /* 0x000fe40007810000 */
[----:B------:R-:W-:Y:S01]  /*3860*/  FSEL R36, R54, -INF , !P1 ;  /* 0xff80000036247808 */ /* 0x000fe20004800000 */
[----:B------:R-:W0:Y:S01]  /*3870*/  SHFL.BFLY PT, R39, R42, 0x1, 0x1f ;  /* 0x0c201f002a277f89 */ /* 0x000e2200000e0000 */
        /* <DEDUP_REMOVED lines=14> */
[----:B------:R-:W-:-:S02]  /*3960*/  ISETP.GT.AND P1, PT, R15, 0x41, !P6 ;  /* 0x000000410f00780c */ /* 0x000fc40007724270 */
[----:B------:R-:W-:Y:S02]  /*3970*/  FMNMX.FTZ R41, R31, R40, !PT ;  /* 0x000000281f297209 */ /* 0x000fe40007810000 */
[----:B------:R-:W-:Y:S02]  /*3980*/  ISETP.LT.OR P1, PT, R14, 0x42, P1 ;  /* 0x000000420e00780c */ /* 0x000fe40000f21670 */
[----:B------:R-:W-:Y:S02]  /*3990*/  FMNMX.FTZ R40, R32, R41, !PT ;  /* 0x0000002920287209 */ /* 0x000fe40007810000 */
[----:B------:R-:W-:Y:S02]  /*39a0*/  FSEL R2, R59, -INF , !P1 ;  /* 0xff8000003b027808 */ /* 0x000fe40004800000 */
[----:B------:R-:W-:Y:S02]  /*39b0*/  FMNMX.FTZ R41, R33, R40, !PT ;  /* 0x0000002821297209 */ /* 0x000fe40007810000 */
[----:B------:R-:W-:-:S02]  /*39c0*/  ISETP.GT.AND P1, PT, R15, 0x48, !P4 ;  /* 0x000000480f00780c */ /* 0x000fc40006724270 */
[----:B0-----:R-:W-:Y:S02]  /*39d0*/  FMNMX.FTZ R4, R42, R39, !PT ;  /* 0x000000272a047209 */ /* 0x001fe40007810000 */
[----:B------:R-:W-:Y:S02]  /*39e0*/  FMNMX.FTZ R40, R34, R41, !PT ;  /* 0x0000002922287209 */ /* 0x000fe40007810000 */
[----:B------:R-:W-:Y:S01]  /*39f0*/  ISETP.LT.OR P1, PT, R14, 0x49, P1 ;  /* 0x000000490e00780c */ /* 0x000fe20000f21670 */
[----:B------:R-:W-:Y:S01]  /*3a00*/  FMUL.FTZ R39, R4, UR10 ;  /* 0x0000000a04277c20 */ /* 0x000fe20008410000 */
[----:B------:R-:W-:Y:S02]  /*3a10*/  FMNMX.FTZ R41, R35, R40, !PT ;  /* 0x0000002823297209 */ /* 0x000fe40007810000 */
[----:B------:R-:W-:Y:S02]  /*3a20*/  FSEL R0, R62, -INF , !P1 ;  /* 0xff8000003e007808 */ /* 0x000fe40004800000 */
[----:B------:R-:W-:-:S02]  /*3a30*/  FSETP.NEU.FTZ.AND P1, PT, R4, -INF , PT ;  /* 0xff8000000400780b */ /* 0x000fc40003f3d000 */
[----:B------:R-:W-:Y:S02]  /*3a40*/  ISETP.NE.AND P4, PT, R71, RZ, PT ;  /* 0x000000ff4700720c */ /* 0x000fe40003f85270 */
[----:B------:R-:W-:Y:S02]  /*3a50*/  FMNMX.FTZ R40, R36, R41, !PT ;  /* 0x0000002924287209 */ /* 0x000fe40007810000 */
[----:B------:R-:W-:Y:S02]  /*3a60*/  FSEL R43, R39, RZ, P1 ;  /* 0x000000ff272b7208 */ /* 0x000fe40000800000 */
[----:B------:R-:W-:Y:S02]  /*3a70*/  ISETP.GT.AND P1, PT, R15, 0x49, !P4 ;  /* 0x000000490f00780c */ /* 0x000fe40006724270 */
[----:B------:R-:W-:Y:S01]  /*3a80*/  FMNMX.FTZ R41, R37, R40, !PT ;  /* 0x0000002825297209 */ /* 0x000fe20007810000 */
[--C-:B------:R-:W-:Y:S01]  /*3a90*/  FFMA.FTZ R44, R44, UR10, -R43.reuse ;  /* 0x0000000a2c2c7c23 */ /* 0x100fe2000801082b */
[----:B------:R-:W-:Y:S01]  /*3aa0*/  ISETP.LT.OR P1, PT, R14, 0x4a, P1 ;  /* 0x0000004a0e00780c */ /* 0x000fe20000f21670 */
[--C-:B------:R-:W-:Y:S01]  /*3ab0*/  FFMA.FTZ R42, R70, UR10, -R43.reuse ;  /* 0x0000000a462a7c23 */ /* 0x100fe2000801082b */
[----:B------:R-:W-:Y:S01]  /*3ac0*/  ISETP.NE.AND P6, PT, R61, RZ, PT ;  /* 0x000000ff3d00720c */ /* 0x000fe20003fc5270 */
[--C-:B------:R-:W-:Y:S01]  /*3ad0*/  FFMA.FTZ R46, R72, UR10, -R43.reuse ;  /* 0x0000000a482e7c23 */ /* 0x100fe2000801082b */
[----:B------:R-:W-:Y:S01]  /*3ae0*/  FMNMX.FTZ R41, R38, R41, !PT ;  /* 0x0000002926297209 */ /* 0x000fe20007810000 */
[----:B------:R-:W-:Y:S01]  /*3af0*/  MUFU.EX2 R44, R44 ;  /* 0x0000002c002c7308 */ /* 0x000fe20000000800 */
[----:B------:R-:W-:Y:S01]  /*3b00*/  FSEL R39, R63, -INF , !P1 ;  /* 0xff8000003f277808 */ /* 0x000fe20004800000 */
[--C-:B------:R-:W-:Y:S01]  /*3b10*/  FFMA.FTZ R47, R74, UR10, -R43.reuse ;  /* 0x0000000a4a2f7c23 */ /* 0x100fe2000801082b */
[----:B------:R-:W-:Y:S01]  /*3b20*/  ISETP.GT.AND P1, PT, R15, 0x50, !P6 ;  /* 0x000000500f00780c */ /* 0x000fe20007724270 */
[--C-:B------:R-:W-:Y:S01]  /*3b30*/  FFMA.FTZ R48, R76, UR10, -R43.reuse ;  /* 0x0000000a4c307c23 */ /* 0x100fe2000801082b */
[----:B------:R-:W-:Y:S01]  /*3b40*/  FMNMX.FTZ R41, R2, R41, !PT ;  /* 0x0000002902297209 */ /* 0x000fe20007810000 */
[--C-:B------:R-:W-:Y:S01]  /*3b50*/  FFMA.FTZ R52, R90, UR10, -R43.reuse ;  /* 0x0000000a5a347c23 */ /* 0x100fe2000801082b */
[----:B------:R-:W-:Y:S01]  /*3b60*/  ISETP.LT.OR P1, PT, R14, 0x51, P1 ;  /* 0x000000510e00780c */ /* 0x000fe20000f21670 */
[----:B------:R0:W1:Y:S01]  /*3b70*/  MUFU.EX2 R45, R42 ;  /* 0x0000002a002d7308 */ /* 0x0000620000000800 */
[----:B------:R-:W-:Y:S01]  /*3b80*/  FMNMX.FTZ R40, R0, R41, !PT ;  /* 0x0000002900287209 */ /* 0x000fe20007810000 */
[--C-:B------:R-:W-:Y:S01]  /*3b90*/  FFMA.FTZ R50, R80, UR10, -R43.reuse ;  /* 0x0000000a50327c23 */ /* 0x100fe2000801082b */
[----:B------:R-:W-:Y:S01]  /*3ba0*/  ISETP.NE.AND P4, PT, R65, RZ, PT ;  /* 0x000000ff4100720c */ /* 0x000fe20003f85270 */
[--C-:B------:R-:W-:Y:S01]  /*3bb0*/  FFMA.FTZ R51, R82, UR10, -R43.reuse ;  /* 0x0000000a52337c23 */ /* 0x100fe2000801082b */
[----:B------:R-:W-:Y:S01]  /*3bc0*/  FSEL R11, R11, -INF , !P1 ;  /* 0xff8000000b0b7808 */ /* 0x000fe20004800000 */
[--C-:B------:R-:W-:Y:S01]  /*3bd0*/  FFMA.FTZ R41, R86, UR10, -R43.reuse ;  /* 0x0000000a56297c23 */ /* 0x100fe2000801082b */
[----:B------:R-:W-:Y:S01]  /*3be0*/  FMNMX.FTZ R40, R39, R40, !PT ;  /* 0x0000002827287209 */ /* 0x000fe20007810000 */
[----:B------:R-:W-:Y:S01]  /*3bf0*/  MUFU.EX2 R46, R46 ;  /* 0x0000002e002e7308 */ /* 0x000fe20000000800 */
[----:B------:R-:W-:Y:S01]  /*3c00*/  ISETP.GT.AND P4, PT, R15, 0x59, !P4 ;  /* 0x000000590f00780c */ /* 0x000fe20006784270 */
[--C-:B0-----:R-:W-:Y:S01]  /*3c10*/  FFMA.FTZ R42, R78, UR10, -R43.reuse ;  /* 0x0000000a4e2a7c23 */ /* 0x101fe2000801082b */
[----:B------:R-:W-:Y:S01]  /*3c20*/  ISETP.LT.OR P3, PT, R14, 0x59, P3 ;  /* 0x000000590e00780c */ /* 0x000fe20001f61670 */
[--C-:B------:R-:W-:Y:S01]  /*3c30*/  FFMA.FTZ R62, R64, UR10, -R43.reuse ;  /* 0x0000000a403e7c23 */ /* 0x100fe2000801082b */
[----:B------:R-:W-:Y:S01]  /*3c40*/  FSEL R15, R5, -INF , !P2 ;  /* 0xff800000050f7808 */ /* 0x000fe20005000000 */
[----:B------:R-:W-:Y:S01]  /*3c50*/  FFMA.FTZ R54, R92, UR10, -R43 ;  /* 0x0000000a5c367c23 */ /* 0x000fe2000801082b */
[----:B------:R-:W-:Y:S01]  /*3c60*/  FMNMX.FTZ R40, R11, R40, !PT ;  /* 0x000000280b287209 */ /* 0x000fe20007810000 */
[----:B------:R-:W0:Y:S01]  /*3c70*/  MUFU.EX2 R47, R47 ;  /* 0x0000002f002f7308 */ /* 0x000e220000000800 */
[----:B------:R-:W-:Y:S01]  /*3c80*/  ISETP.LT.OR P4, PT, R14, 0x5a, P4 ;  /* 0x0000005a0e00780c */ /* 0x000fe20002781670 */
[----:B-1----:R-:W-:Y:S01]  /*3c90*/  FADD.FTZ R65, R44, R45 ;  /* 0x0000002d2c417221 */ /* 0x002fe20000010000 */
[----:B------:R-:W-:Y:S01]  /*3ca0*/  FSEL R12, R12, -INF , !P3 ;  /* 0xff8000000c0c7808 */ /* 0x000fe20005800000 */
[--C-:B------:R-:W-:Y:S01]  /*3cb0*/  FFMA.FTZ R55, R94, UR10, -R43.reuse ;  /* 0x0000000a5e377c23 */ /* 0x100fe2000801082b */
[----:B------:R-:W-:Y:S01]  /*3cc0*/  FMNMX.FTZ R5, R15, R40, !PT ;  /* 0x000000280f057209 */ /* 0x000fe20007810000 */
[--C-:B------:R-:W-:Y:S01]  /*3cd0*/  FFMA.FTZ R40, R88, UR10, -R43.reuse ;  /* 0x0000000a58287c23 */ /* 0x100fe2000801082b */
[----:B------:R-:W-:Y:S01]  /*3ce0*/  FSEL R13, R13, -INF , !P4 ;  /* 0xff8000000d0d7808 */ /* 0x000fe20006000000 */
[----:B------:R-:W-:Y:S01]  /*3cf0*/  MUFU.EX2 R48, R48 ;  /* 0x0000003000307308 */ /* 0x000fe20000000800 */
[----:B------:R-:W-:Y:S01]  /*3d00*/  FMNMX.FTZ R14, R12, R5, !PT ;  /* 0x000000050c0e7209 */ /* 0x000fe20007810000 */
[--C-:B------:R-:W-:Y:S01]  /*3d10*/  FFMA.FTZ R56, R96, UR10, -R43.reuse ;  /* 0x0000000a60387c23 */ /* 0x100fe2000801082b */
[--C-:B------:R-:W-:Y:S01]  /*3d20*/  FFMA.FTZ R57, R98, UR10, -R43.reuse ;  /* 0x0000000a62397c23 */ /* 0x100fe2000801082b */
[--C-:B------:R-:W-:Y:S01]  /*3d30*/  FFMA.FTZ R58, R100, UR10, -R43.reuse ;  /* 0x0000000a643a7c23 */ /* 0x100fe2000801082b */
[----:B------:R-:W-:Y:S01]  /*3d40*/  FMNMX.FTZ R14, R13, R14, !PT ;  /* 0x0000000e0d0e7209 */ /* 0x000fe20007810000 */
[--C-:B------:R-:W-:Y:S01]  /*3d50*/  FFMA.FTZ R63, R106, UR10, -R43.reuse ;  /* 0x0000000a6a3f7c23 */ /* 0x100fe2000801082b */
[----:B------:R-:W-:Y:S01]  /*3d60*/  F2FP.BF16.F32.PACK_AB R156, R45, R44 ;  /* 0x0000002c2d9c723e */ /* 0x000fe200000010ff */
[----:B------:R-:W-:Y:S01]  /*3d70*/  MUFU.EX2 R166, R40 ;  /* 0x0000002800a67308 */ /* 0x000fe20000000800 */
[----:B0-----:R-:W-:Y:S01]  /*3d80*/  F2FP.BF16.F32.PACK_AB R158, R47, R46 ;  /* 0x0000002e2f9e723e */ /* 0x001fe200000010ff */
[----:B------:R-:W0:Y:S06]  /*3d90*/  SHFL.BFLY PT, R5, R14, 0x2, 0x1f ;  /* 0x0c401f000e057f89 */ /* 0x000e2c00000e0000 */
[----:B------:R1:W-:Y:S08]  /*3da0*/  MUFU.EX2 R53, R52 ;  /* 0x0000003400357308 */ /* 0x0003f00000000800 */
[----:B------:R2:W3:Y:S01]  /*3db0*/  MUFU.EX2 R49, R42 ;  /* 0x0000002a00317308 */ /* 0x0004e20000000800 */
[--C-:B-1----:R-:W-:Y:S01]  /*3dc0*/  FFMA.FTZ R52, R60, UR10, -R43.reuse ;  /* 0x0000000a3c347c23 */ /* 0x102fe2000801082b */
[----:B------:R-:W-:-:S06]  /*3dd0*/  FFMA.FTZ R60, R104, UR10, -R43 ;  /* 0x0000000a683c7c23 */ /* 0x000fcc000801082b */
[----:B------:R1:W-:Y:S01]  /*3de0*/  MUFU.EX2 R61, R60 ;  /* 0x0000003c003d7308 */ /* 0x0003e20000000800 */
[--C-:B--2---:R-:W-:Y:S01]  /*3df0*/  FFMA.FTZ R42, R84, UR10, -R43.reuse ;  /* 0x0000000a542a7c23 */ /* 0x104fe2000801082b */
[----:B0-----:R-:W-:Y:S01]  /*3e00*/  FMNMX.FTZ R40, R14, R5, !PT ;  /* 0x000000050e287209 */ /* 0x001fe20007810000 */
[----:B------:R-:W-:-:S04]  /*3e10*/  FFMA.FTZ R14, R102, UR10, -R43 ;  /* 0x0000000a660e7c23 */ /* 0x000fc8000801082b */
[----:B------:R-:W0:Y:S01]  /*3e20*/  SHFL.BFLY PT, R5, R40, 0x1, 0x1f ;  /* 0x0c201f0028057f89 */ /* 0x000e2200000e0000 */
[----:B------:R-:W-:Y:S01]  /*3e30*/  MUFU.EX2 R59, R14 ;  /* 0x0000000e003b7308 */ /* 0x000fe20000000800 */
[----:B-1----:R-:W-:Y:S01]  /*3e40*/  FADD.FTZ R60, R46, R65 ;  /* 0x000000412e3c7221 */ /* 0x002fe20000010000 */
[----:B---3--:R-:W-:-:S03]  /*3e50*/  F2FP.BF16.F32.PACK_AB R160, R49, R48 ;  /* 0x0000003031a0723e */ /* 0x008fc600000010ff */
[----:B------:R-:W-:-:S03]  /*3e60*/  FADD.FTZ R65, R47, R60 ;  /* 0x0000003c2f417221 */ /* 0x000fc60000010000 */
[----:B------:R-:W1:Y:S01]  /*3e70*/  MUFU.EX2 R50, R50 ;  /* 0x0000003200327308 */ /* 0x000e620000000800 */
[----:B------:R-:W-:-:S04]  /*3e80*/  FADD.FTZ R60, R48, R65 ;  /* 0x00000041303c7221 */ /* 0x000fc80000010000 */
[----:B------:R-:W-:-:S03]  /*3e90*/  FADD.FTZ R67, R49, R60 ;  /* 0x0000003c31437221 */ /* 0x000fc60000010000 */
[----:B------:R-:W2:Y:S01]  /*3ea0*/  MUFU.EX2 R51, R51 ;  /* 0x0000003300337308 */ /* 0x000ea20000000800 */
[----:B0-----:R-:W-:-:S07]  /*3eb0*/  FMNMX.FTZ R5, R40, R5, !PT ;  /* 0x0000000528057209 */ /* 0x001fce0007810000 */
[----:B------:R-:W0:Y:S01]  /*3ec0*/  MUFU.EX2 R42, R42 ;  /* 0x0000002a002a7308 */ /* 0x000e220000000800 */
[----:B-1----:R-:W-:Y:S01]  /*3ed0*/  FADD.FTZ R64, R50, R67 ;  /* 0x0000004332407221 */ /* 0x002fe20000010000 */
[--C-:B------:R-:W-:Y:S01]  /*3ee0*/  FFMA.FTZ R40, R68, UR10, -R43.reuse ;  /* 0x0000000a44287c23 */ /* 0x100fe2000801082b */
[C---:B------:R-:W-:Y:S01]  /*3ef0*/  FSETP.NEU.FTZ.AND P1, PT, R5.reuse, -INF , PT ;  /* 0xff8000000500780b */ /* 0x040fe20003f3d000 */
[----:B------:R-:W-:Y:S01]  /*3f00*/  FMUL.FTZ R14, R5, UR10 ;  /* 0x0000000a050e7c20 */ /* 0x000fe20008410000 */
[----:B------:R-:W-:-:S03]  /*3f10*/  FFMA.FTZ R43, R108, UR10, -R43 ;  /* 0x0000000a6c2b7c23 */ /* 0x000fc6000801082b */
[----:B------:R-:W1:Y:S01]  /*3f20*/  MUFU.EX2 R41, R41 ;  /* 0x0000002900297308 */ /* 0x000e620000000800 */
[----:B------:R-:W-:Y:S01]  /*3f30*/  FSEL R14, R14, RZ, P1 ;  /* 0x000000ff0e0e7208 */ /* 0x000fe20000800000 */
[C---:B--2---:R-:W-:Y:S01]  /*3f40*/  FADD.FTZ R67, R51.reuse, R64 ;  /* 0x0000004033437221 */ /* 0x044fe20000010000 */
[----:B------:R-:W-:-:S03]  /*3f50*/  F2FP.BF16.F32.PACK_AB R162, R51, R50 ;  /* 0x0000003233a2723e */ /* 0x000fc600000010ff */
        /* <DEDUP_REMOVED lines=13> */
[----:B0-----:R-:W-:Y:S01]  /*4030*/  FADD.FTZ R64, R42, R67 ;  /* 0x000000432a407221 */ /* 0x001fe20000010000 */
[----:B------:R-:W0:Y:S01]  /*4040*/  MUFU.EX2 R21, R21 ;  /* 0x0000001500157308 */ /* 0x000e220000000800 */
[--C-:B------:R-:W-:Y:S01]  /*4050*/  FFMA.FTZ R34, R34, UR10, -R14.reuse ;  /* 0x0000000a22227c23 */ /* 0x100fe2000801080e */
[----:B------:R-:W-:Y:S01]  /*4060*/  FFMA.FTZ R35, R35, UR10, -R14 ;  /* 0x0000000a23237c23 */ /* 0x000fe2000801080e */
[----:B-1----:R-:W-:Y:S01]  /*4070*/  FADD.FTZ R67, R41, R64 ;  /* 0x0000004029437221 */ /* 0x002fe20000010000 */
[--C-:B------:R-:W-:Y:S01]  /*4080*/  FFMA.FTZ R36, R36, UR10, -R14.reuse ;  /* 0x0000000a24247c23 */ /* 0x100fe2000801080e */
[--C-:B------:R-:W-:Y:S01]  /*4090*/  FFMA.FTZ R2, R2, UR10, -R14.reuse ;  /* 0x0000000a02027c23 */ /* 0x100fe2000801080e */
[--C-:B------:R-:W-:Y:S01]  /*40a0*/  FFMA.FTZ R37, R37, UR10, -R14.reuse ;  /* 0x0000000a25257c23 */ /* 0x100fe2000801080e */
[----:B------:R-:W-:Y:S01]  /*40b0*/  FADD.FTZ R64, R166, R67 ;  /* 0x00000043a6407221 */ /* 0x000fe20000010000 */
[----:B------:R-:W1:Y:S01]  /*40c0*/  MUFU.EX2 R24, R24 ;  /* 0x0000001800187308 */ /* 0x000e620000000800 */
[--C-:B------:R-:W-:Y:S01]  /*40d0*/  FFMA.FTZ R38, R38, UR10, -R14.reuse ;  /* 0x0000000a26267c23 */ /* 0x100fe2000801080e */
[----:B------:R-:W-:Y:S01]  /*40e0*/  FFMA.FTZ R0, R0, UR10, -R14 ;  /* 0x0000000a00007c23 */ /* 0x000fe2000801080e */
[----:B------:R-:W-:Y:S01]  /*40f0*/  FADD.FTZ R67, R53, R64 ;  /* 0x0000004035437221 */ /* 0x000fe20000010000 */
[--C-:B------:R-:W-:Y:S01]  /*4100*/  FFMA.FTZ R39, R39, UR10, -R14.reuse ;  /* 0x0000000a27277c23 */ /* 0x100fe2000801080e */
[--C-:B------:R-:W-:Y:S01]  /*4110*/  FFMA.FTZ R11, R11, UR10, -R14.reuse ;  /* 0x0000000a0b0b7c23 */ /* 0x100fe2000801080e */
[----:B------:R-:W-:Y:S01]  /*4120*/  F2FP.BF16.F32.PACK_AB R164, R41, R42 ;  /* 0x0000002a29a4723e */ /* 0x000fe200000010ff */
[--C-:B------:R-:W-:Y:S01]  /*4130*/  FFMA.FTZ R15, R15, UR10, -R14.reuse ;  /* 0x0000000a0f0f7c23 */ /* 0x100fe2000801080e */
[----:B------:R-:W2:Y:S01]  /*4140*/  MUFU.EX2 R25, R25 ;  /* 0x0000001900197308 */ /* 0x000ea20000000800 */
[----:B0-----:R-:W-:Y:S01]  /*4150*/  FADD.FTZ R65, R20, R21 ;  /* 0x0000001514417221 */ /* 0x001fe20000010000 */
[----:B------:R-:W-:Y:S01]  /*4160*/  FFMA.FTZ R13, R13, UR10, -R14 ;  /* 0x0000000a0d0d7c23 */ /* 0x000fe2000801080e */
[----:B------:R-:W-:-:S02]  /*4170*/  F2FP.BF16.F32.PACK_AB R166, R53, R166 ;  /* 0x000000a635a6723e */ /* 0x000fc400000010ff */
[----:B------:R-:W-:-:S03]  /*4180*/  F2FP.BF16.F32.PACK_AB R157, R21, R20 ;  /* 0x00000014159d723e */ /* 0x000fc600000010ff */
        /* <DEDUP_REMOVED lines=19> */
[----:B------:R-:W-:Y:S01]  /*42c0*/  FFMA.FTZ R60, R12, UR10, -R14 ;  /* 0x0000000a0c3c7c23 */ /* 0x000fe2000801080e */
[----:B------:R-:W-:-:S05]  /*42d0*/  F2FP.BF16.F32.PACK_AB R165, R31, R30 ;  /* 0x0000001e1fa5723e */ /* 0x000fca00000010ff */
[----:B------:R-:W1:Y:S01]  /*42e0*/  MUFU.EX2 R55, R55 ;  /* 0x0000003700377308 */ /* 0x000e620000000800 */
[----:B0-----:R-:W-:-:S07]  /*42f0*/  FADD.FTZ R64, R54, R67 ;  /* 0x0000004336407221 */ /* 0x001fce0000010000 */
[----:B------:R-:W0:Y:S08]  /*4300*/  MUFU.EX2 R33, R33 ;  /* 0x0000002100217308 */ /* 0x000e300000000800 */
[----:B------:R-:W2:Y:S01]  /*4310*/  MUFU.EX2 R56, R56 ;  /* 0x0000003800387308 */ /* 0x000ea20000000800 */
[C---:B-1----:R-:W-:Y:S01]  /*4320*/  FADD.FTZ R67, R55.reuse, R64 ;  /* 0x0000004037437221 */ /* 0x042fe20000010000 */
[----:B------:R-:W-:-:S06]  /*4330*/  F2FP.BF16.F32.PACK_AB R168, R55, R54 ;  /* 0x0000003637a8723e */ /* 0x000fcc00000010ff */
[----:B------:R-:W-:Y:S01]  /*4340*/  MUFU.EX2 R34, R34 ;  /* 0x0000002200227308 */ /* 0x000fe20000000800 */
[----:B0-----:R-:W-:-:S07]  /*4350*/  F2FP.BF16.F32.PACK_AB R167, R33, R32 ;  /* 0x0000002021a7723e */ /* 0x001fce00000010ff */
[----:B------:R-:W0:Y:S01]  /*4360*/  MUFU.EX2 R57, R57 ;  /* 0x0000003900397308 */ /* 0x000e220000000800 */
[----:B--2---:R-:W-:-:S07]  /*4370*/  FADD.FTZ R64, R56, R67 ;  /* 0x0000004338407221 */ /* 0x004fce0000010000 */
[----:B------:R-:W1:Y:S08]  /*4380*/  MUFU.EX2 R35, R35 ;  /* 0x0000002300237308 */ /* 0x000e700000000800 */
[----:B------:R-:W2:Y:S01]  /*4390*/  MUFU.EX2 R58, R58 ;  /* 0x0000003a003a7308 */ /* 0x000ea20000000800 */
[C---:B0-----:R-:W-:Y:S01]  /*43a0*/  FADD.FTZ R67, R57.reuse, R64 ;  /* 0x0000004039437221 */ /* 0x041fe20000010000 */
[----:B------:R-:W-:-:S06]  /*43b0*/  F2FP.BF16.F32.PACK_AB R170, R57, R56 ;  /* 0x0000003839aa723e */ /* 0x000fcc00000010ff */
[----:B------:R-:W0:Y:S01]  /*43c0*/  MUFU.EX2 R36, R36 ;  /* 0x0000002400247308 */ /* 0x000e220000000800 */
[----:B-1----:R-:W-:-:S07]  /*43d0*/  F2FP.BF16.F32.PACK_AB R169, R35, R34 ;  /* 0x0000002223a9723e */ /* 0x002fce00000010ff */
[----:B------:R1:W-:Y:S01]  /*43e0*/  MUFU.EX2 R173, R2 ;  /* 0x0000000200ad7308 */ /* 0x0003e20000000800 */
[----:B--2---:R-:W-:Y:S01]  /*43f0*/  FADD.FTZ R12, R58, R67 ;  /* 0x000000433a0c7221 */ /* 0x004fe20000010000 */
[----:B------:R-:W-:-:S03]  /*4400*/  F2FP.BF16.F32.PACK_AB R172, R59, R58 ;  /* 0x0000003a3bac723e */ /* 0x000fc600000010ff */
[----:B------:R-:W-:-:S03]  /*4410*/  FADD.FTZ R47, R59, R12 ;  /* 0x0000000c3b2f7221 */ /* 0x000fc60000010000 */
[----:B------:R-:W2:Y:S01]  /*4420*/  MUFU.EX2 R37, R37 ;  /* 0x0000002500257308 */ /* 0x000ea20000000800 */
[----:B-1----:R-:W-:-:S04]  /*4430*/  FADD.FTZ R2, R32, R65 ;  /* 0x0000004120027221 */ /* 0x002fc80000010000 */
[----:B------:R-:W-:-:S03]  /*4440*/  FADD.FTZ R65, R33, R2 ;  /* 0x0000000221417221 */ /* 0x000fc60000010000 */
[----:B------:R-:W1:Y:S01]  /*4450*/  MUFU.EX2 R52, R52 ;  /* 0x0000003400347308 */ /* 0x000e620000000800 */
[----:B------:R-:W-:-:S04]  /*4460*/  FADD.FTZ R2, R34, R65 ;  /* 0x0000004122027221 */ /* 0x000fc80000010000 */
[----:B------:R-:W-:-:S03]  /*4470*/  FADD.FTZ R45, R35, R2 ;  /* 0x00000002232d7221 */ /* 0x000fc60000010000 */
[----:B------:R-:W3:Y:S01]  /*4480*/  MUFU.EX2 R38, R38 ;  /* 0x0000002600267308 */ /* 0x000ee20000000800 */
[----:B0-----:R-:W-:Y:S01]  /*4490*/  FADD.FTZ R2, R36, R45 ;  /* 0x0000002d24027221 */ /* 0x001fe20000010000 */
[----:B--2---:R-:W-:-:S03]  /*44a0*/  F2FP.BF16.F32.PACK_AB R171, R37, R36 ;  /* 0x0000002425ab723e */ /* 0x004fc600000010ff */
[----:B------:R-:W-:-:S03]  /*44b0*/  FADD.FTZ R41, R37, R2 ;  /* 0x0000000225297221 */ /* 0x000fc60000010000 */
[----:B------:R-:W0:Y:S01]  /*44c0*/  MUFU.EX2 R62, R62 ;  /* 0x0000003e003e7308 */ /* 0x000e220000000800 */
[----:B-1----:R-:W-:Y:S01]  /*44d0*/  FADD.FTZ R14, R52, R47 ;  /* 0x0000002f340e7221 */ /* 0x002fe20000010000 */
[----:B------:R-:W-:-:S03]  /*44e0*/  F2FP.BF16.F32.PACK_AB R174, R61, R52 ;  /* 0x000000343dae723e */ /* 0x000fc600000010ff */
[----:B------:R-:W-:-:S03]  /*44f0*/  FADD.FTZ R45, R61, R14 ;  /* 0x0000000e3d2d7221 */ /* 0x000fc60000010000 */
[----:B------:R-:W1:Y:S01]  /*4500*/  MUFU.EX2 R0, R0 ;  /* 0x0000000000007308 */ /* 0x000e620000000800 */
[----:B---3--:R-:W-:-:S04]  /*4510*/  FADD.FTZ R2, R38, R41 ;  /* 0x0000002926027221 */ /* 0x008fc80000010000 */
[C---:B------:R-:W-:Y:S01]  /*4520*/  FADD.FTZ R41, R173.reuse, R2 ;  /* 0x00000002ad297221 */ /* 0x040fe20000010000 */
[----:B------:R-:W-:Y:S02]  /*4530*/  F2FP.BF16.F32.PACK_AB R173, R173, R38 ;  /* 0x00000026adad723e */ /* 0x000fe400000010ff */
[----:B------:R-:W2:Y:S01]  /*4540*/  MUFU.EX2 R63, R63 ;  /* 0x0000003f003f7308 */ /* 0x000ea20000000800 */
[----:B0-----:R-:W-:-:S07]  /*4550*/  FADD.FTZ R14, R62, R45 ;  /* 0x0000002d3e0e7221 */ /* 0x001fce0000010000 */
[----:B------:R-:W0:Y:S01]  /*4560*/  MUFU.EX2 R39, R39 ;  /* 0x0000002700277308 */ /* 0x000e220000000800 */
[----:B-1----:R-:W-:-:S07]  /*4570*/  FADD.FTZ R2, R0, R41 ;  /* 0x0000002900027221 */ /* 0x002fce0000010000 */
[----:B------:R-:W1:Y:S01]  /*4580*/  MUFU.EX2 R11, R11 ;  /* 0x0000000b000b7308 */ /* 0x000e620000000800 */
[C---:B--2---:R-:W-:Y:S01]  /*4590*/  FADD.FTZ R45, R63.reuse, R14 ;  /* 0x0000000e3f2d7221 */ /* 0x044fe20000010000 */
[----:B------:R-:W-:-:S06]  /*45a0*/  F2FP.BF16.F32.PACK_AB R176, R63, R62 ;  /* 0x0000003e3fb0723e */ /* 0x000fcc00000010ff */
[----:B------:R1:W2:Y:S01]  /*45b0*/  MUFU.EX2 R12, R15 ;  /* 0x0000000f000c7308 */ /* 0x0002a20000000800 */
        /* <DEDUP_REMOVED lines=15> */
[----:B------:R-:W-:Y:S06]  /*46b0*/  @!P0 BRA `(.L_x_11015) ;  /* 0x0000000000048947 */ /* 0x000fec0003800000 */
[----:B------:R-:W-:Y:S01]  /*46c0*/  BPT.TRAP 0x1 ;  /* 0x000000040000795c */ /* 0x000fe20000300000 */
.L_x_11015:
[----:B------:R0:W1:Y:S01]  /*46d0*/  SYNCS.PHASECHK.TRANS64.TRYWAIT P1, [UR23+0x22850], R10 ;  /* 0x0228500aff0075a7 */ /* 0x0000620008020157 */
[----:B------:R-:W-:Y:S05]  /*46e0*/  @!P0 BRA `(.L_x_11016) ;  /* 0x0000000000048947 */ /* 0x000fea0003800000 */
[----:B------:R-:W-:Y:S01]  /*46f0*/  BPT.TRAP 0x1 ;  /* 0x000000040000795c */ /* 0x000fe20000300000 */
.L_x_11016:
[----:B-1----:R-:W-:Y:S05]  /*4700*/  @P1 BRA `(.L_x_11017) ;  /* 0x0000000000081947 */ /* 0x002fea0003800000 */
[----:B------:R-:W1:Y:S02]  /*4710*/  SYNCS.PHASECHK.TRANS64.TRYWAIT P1, [UR23+0x22850], R10 ;  /* 0x0228500aff0075a7 */ /* 0x000e640008020157 */
[----:B-1----:R-:W-:Y:S05]  /*4720*/  @!P1 BRA `(.L_x_11018) ;  /* 0x0000011400d09947 */ /* 0x002fea0003800000 */
.L_x_11017:
[----:B------:R-:W-:Y:S01]  /*4730*/  R2UR UR6, R3 ;  /* 0x00000000030672ca */ /* 0x000fe200000e0000 */
[----:B------:R2:W-:Y:S01]  /*4740*/  BAR.SYNC.DEFER_BLOCKING R8, 0x100 ;  /* 0x000400080000751d */ /* 0x0005e20000010000 */
[----:B------:R-:W-:-:S05]  /*4750*/  ISETP.NE.AND P2, PT, R6, 0x1, PT ;  /* 0x000000010600780c */ /* 0x000fca0003f45270 */
[----:B------:R-:W-:Y:S01]  /*4760*/  UMOV UR7, 0x40000040 ;  /* 0x4000004000077882 */ /* 0x000fe20000000000 */
[----:B-1----:R-:W1:Y:S01]  /*4770*/  S2R R11, SR_TID.X ;  /* 0x00000000000b7919 */ /* 0x002e620000002100 */
[----:B--2---:R-:W-:-:S04]  /*4780*/  IMAD.U32 R8, RZ, RZ, UR43 ;  /* 0x0000002bff087e24 */ /* 0x004fc8000f8e00ff */
[----:B------:R-:W-:Y:S02]  /*4790*/  UIADD3 UR6, UR6, 0x400, URZ ;  /* 0x0000040006067890 */ /* 0x000fe4000fffe03f */
[----:B------:R-:W2:Y:S02]  /*47a0*/  @P2 LDC R3, c[0x0][0x44c] ;  /* 0x00011300ff032b82 */ /* 0x000ea40000000800 */
[----:B------:R-:W-:-:S04]  /*47b0*/  USHF.R.U32.HI UR6, URZ, 0x4, UR6 ;  /* 0x000000043f067899 */ /* 0x000fc80008011606 */
[----:B------:R-:W-:Y:S02]  /*47c0*/  ULOP3.LUT UR6, UR6, 0x3fff, URZ, 0xc0, !UPT ;  /* 0x00003fff06067892 */ /* 0x000fe4000f8ec03f */
[----:B0-----:R-:W0:Y:S02]  /*47d0*/  @P2 LDC R10, c[0x0][0x450] ;  /* 0x00011400ff0a2b82 */ /* 0x001e240000000800 */
[----:B------:R-:W-:Y:S01]  /*47e0*/  ULOP3.LUT UR21, UR6, 0x3000000, URZ, 0xfc, !UPT ;  /* 0x0300000006157892 */ /* 0x000fe2000f8efc3f */
[----:B------:R-:W-:-:S03]  /*47f0*/  WARPGROUP.ARRIVE ;  /* 0x00000000000079c5 */ /* 0x000fc60000000000 */
[----:B------:R-:W-:-:S07]  /*4800*/  UIMAD UR11, UR36, 0xc00, UR21 ;  /* 0x00000c00240b78a4 */ /* 0x000fce000f8e0215 */
[----:B------:R-:W-:Y:S02]  /*4810*/  UMOV UR6, UR11 ;  /* 0x0000000b00067c82 */ /* 0x000fe40008000000 */
[----:B------:R-:W-:Y:S01]  /*4820*/  HGMMA.64x256x16.F32.BF16 R24, R156, gdesc[UR4].tnspB, RZ, !UPT, gsb0 ;  /* 0x43e000049c187df0 */ /* 0x000fe2000c0018ff */
[----:B------:R-:W-:Y:S01]  /*4830*/  UIADD3 UR6, UR11, 0x80, URZ ;  /* 0x000000800b067890 */ /* 0x000fe2000fffe03f */
[----:B--2---:R-:W-:Y:S01]  /*4840*/  @P2 IMAD.HI.U32 R3, R3, UR43, RZ ;  /* 0x0000002b03032c27 */ /* 0x004fe2000f8e00ff */
[----:B------:R-:W-:Y:S01]  /*4850*/  UMOV UR7, 0x40000040 ;  /* 0x4000004000077882 */ /* 0x000fe20000000000 */
[----:B-1----:R-:W-:Y:S02]  /*4860*/  LOP3.LUT P1, RZ, R11, 0x7f, RZ, 0xc0, !PT ;  /* 0x0000007f0bff7812 */ /* 0x002fe4000782c0ff */
[----:B------:R-:W-:Y:S01]  /*4870*/  IMAD.U32 R11, RZ, RZ, UR23 ;  /* 0x00000017ff0b7e24 */ /* 0x000fe2000f8e00ff */
[----:B0-----:R-:W-:-:S04]  /*4880*/  @P2 SHF.R.U32.HI R8, RZ, R10, R3 ;  /* 0x0000000aff082219 */ /* 0x001fc80000011603 */
[----:B------:R-:W-:-:S06]  /*4890*/  IADD3 R8, R8, -R9, R16 ;  /* 0x8000000908087210 */ /* 0x000fcc0007ffe010 */
[----:B------:R-:W-:-:S05]  /*48a0*/  @!P1 VIADD R3, R11, 0x22860 ;  /* 0x000228600b039836 */ /* 0x000fca0000000000 */
[----:B------:R-:W-:Y:S01]  /*48b0*/  @!P1 PRMT R3, RZ, 0x654, R3 ;  /* 0x00000654ff039816 */ /* 0x000fe20000000003 */
[----:B------:R-:W-:Y:S02]  /*48c0*/  WARPGROUP.DEPBAR.LE gsb0, 0x0 ;  /* 0x00008000000079c5 */ /* 0x000fe40000010000 */
        /* <DEDUP_REMOVED lines=26> */
[----:B------:R-:W-:-:S13]  /*4a70*/  R2UR UR6, R8 ;  /* 0x00000000080672ca */ /* 0x000fda00000e0000 */
[----:B------:R-:W-:Y:S01]  /*4a80*/  UIADD3 UR14, UR6, UR14, URZ ;  /* 0x0000000e060e7290 */ /* 0x000fe2000fffe03f */
[----:B------:R-:W-:Y:S02]  /*4a90*/  WARPGROUP.DEPBAR.LE gsb0, 0x0 ;  /* 0x00008000000079c5 */ /* 0x000fe40000010000 */
[----:B------:R0:W-:Y:S01]  /*4aa0*/  @!P1 SYNCS.ARRIVE.TRANS64.RED.A1T0 RZ, [R3+URZ], RZ ;  /* 0x000000ff03ff99a7 */ /* 0x0001e2000810043f */
[----:B------:R-:W-:Y:S01]  /*4ab0*/  PLOP3.LUT P1, PT, PT, PT, UP0, 0x40, 0x0 ;  /* 0x000000000000781c */ /* 0x000fe20003f2e808 */
[----:B0-----:R-:W-:-:S12]  /*4ac0*/  VIADD R3, R152, 0xfffffffe ;  /* 0xfffffffe98037836 */ /* 0x001fd80000000000 */
[----:B------:R-:W-:Y:S05]  /*4ad0*/  @P1 BRA `(.L_x_11019) ;  /* 0x0000000000481947 */ /* 0x000fea0003800000 */
[C---:B------:R-:W-:Y:S01]  /*4ae0*/  ISETP.GT.AND P1, PT, R8.reuse, RZ, PT ;  /* 0x000000ff0800720c */ /* 0x040fe20003f24270 */
[----:B------:R-:W-:-:S05]  /*4af0*/  VIADD R10, R8, 0xffffffff ;  /* 0xffffffff080a7836 */ /* 0x000fca0000000000 */
[----:B------:R-:W-:-:S07]  /*4b00*/  R2UR UR11, R10 ;  /* 0x000000000a0b72ca */ /* 0x000fce00000e0000 */
[----:B------:R-:W-:Y:S08]  /*4b10*/  @P1 BRA `(.L_x_11020) ;  /* 0x00000000001c1947 */ /* 0x000ff00003800000 */
[----:B------:R-:W-:Y:S02]  /*4b20*/  UISETP.NE.AND UP1, UPT, UR15, 0x1, UPT ;  /* 0x000000010f00788c */ /* 0x000fe4000bf25270 */
[----:B------:R-:W-:-:S09]  /*4b30*/  UIADD3 UR11, -UR6, URZ, URZ ;  /* 0x0000003f060b7290 */ /* 0x000fd2000fffe13f */
[----:B------:R-:W-:Y:S02]  /*4b40*/  @UP1 ULDC.64 UR18, c[0x0][0x9e8] ;  /* 0x00027a0000121ab9 */ /* 0x000fe40000000a00 */
[----:B------:R-:W-:-:S04]  /*4b50*/  UIMAD.WIDE.U32 UR6, UR11, UR18, URZ ;  /* 0x000000120b0672a5 */ /* 0x000fc8000f8e003f */
[----:B------:R-:W-:-:S04]  /*4b60*/  @UP1 USHF.R.U32.HI UR11, URZ, UR19, UR7 ;  /* 0x000000133f0b1299 */ /* 0x000fc80008011607 */
[----:B------:R-:W-:Y:S01]  /*4b70*/  ULOP3.LUT UR11, URZ, UR11, URZ, 0x33, !UPT ;  /* 0x0000000b3f0b7292 */ /* 0x000fe2000f8e333f */
[----:B------:R-:W-:Y:S11]  /*4b80*/  BRA `(.L_x_11021) ;  /* 0x0000000000107947 */ /* 0x000ff60003800000 */
.L_x_11020:
[----:B------:R-:W-:-:S11]  /*4b90*/  UISETP.NE.AND UP1, UPT, UR15, 0x1, UPT ;  /* 0x000000010f00788c */ /* 0x000fd6000bf25270 */
[----:B------:R-:W-:Y:S02]  /*4ba0*/  @UP1 ULDC.64 UR18, c[0x0][0x9e8] ;  /* 0x00027a0000121ab9 */ /* 0x000fe40000000a00 */
[----:B------:R-:W-:-:S04]  /*4bb0*/  UIMAD.WIDE.U32 UR6, UR11, UR18, URZ ;  /* 0x000000120b0672a5 */ /* 0x000fc8000f8e003f */
[----:B------:R-:W-:-:S12]  /*4bc0*/  @UP1 USHF.R.U32.HI UR11, URZ, UR19, UR7 ;  /* 0x000000133f0b1299 */ /* 0x000fd80008011607 */
.L_x_11021:
[----:B------:R-:W-:-:S04]  /*4bd0*/  UIMAD UR11, UR11, UR15, UR15 ;  /* 0x0000000f0b0b72a4 */ /* 0x000fc8000f8e020f */
[----:B------:R-:W-:-:S04]  /*4be0*/  UISETP.LT.AND UP1, UPT, UR14, UR11, UPT ;  /* 0x0000000b0e00728c */ /* 0x000fc8000bf21270 */
[----:B------:R-:W-:-:S12]  /*4bf0*/  USEL UR14, UR14, UR11, UP1 ;  /* 0x0000000b0e0e7287 */ /* 0x000fd80008800000 */
.L_x_11019:
[----:B------:R-:W-:Y:S01]  /*4c00*/  UIMAD.WIDE UR6, UR14, 0x2aaaaaab, URZ ;  /* 0x2aaaaaab0e0678a5 */ /* 0x000fe2000f8e023f */
[----:B------:R-:W-:Y:S01]  /*4c10*/  ULDC UR25, c[0x0][0x9e4] ;  /* 0x0002790000197ab9 */ /* 0x000fe20000000800 */
[----:B------:R-:W-:Y:S02]  /*4c20*/  ULDC UR26, c[0x0][0x9d8] ;  /* 0x00027600001a7ab9 */ /* 0x000fe40000000800 */
[----:B------:R-:W-:Y:S01]  /*4c30*/  USHF.R.U32.HI UR6, URZ, 0x1f, UR7 ;  /* 0x0000001f3f067899 */ /* 0x000fe20008011607 */
[----:B------:R-:W-:Y:S01]  /*4c40*/  ULDC UR24, c[0x0][0x988] ;  /* 0x0002620000187ab9 */ /* 0x000fe20000000800 */
[----:B------:R-:W-:Y:S02]  /*4c50*/  ULDC UR27, c[0x0][0x9e0] ;  /* 0x00027800001b7ab9 */ /* 0x000fe40000000800 */
[----:B------:R-:W-:-:S04]  /*4c60*/  ULEA.HI.SX32 UR6, UR7, UR6, 0x1c ;  /* 0x0000000607067291 */ /* 0x000fc8000f8fe23f */
[----:B------:R-:W-:-:S04]  /*4c70*/  UISETP.LT.AND UP1, UPT, UR39, UR6, UPT ;  /* 0x000000062700728c */ /* 0x000fc8000bf21270 */
[----:B------:R-:W-:-:S06]  /*4c80*/  USEL UR23, UR39, UR6, !UP1 ;  /* 0x0000000627177287 */ /* 0x000fcc000c800000 */
[----:B------:R-:W-:-:S13]  /*4c90*/  ISETP.GE.AND P1, PT, R3, UR23, PT ;  /* 0x0000001703007c0c */ /* 0x000fda000bf26270 */
[----:B------:R-:W-:Y:S05]  /*4ca0*/  @!P1 BRA `(.L_x_11022) ;  /* 0x00000034007c9947 */ /* 0x000fea0003800000 */
.L_x_11039:
[----:B------:R-:W-:-:S04]  /*4cb0*/  UIADD3 UR36, UR36, 0x1, URZ ;  /* 0x0000000124247890 */ /* 0x000fc8000fffe03f */
[----:B------:R-:W-:-:S04]  /*4cc0*/  UISETP.NE.AND UP1, UPT, UR36, 0x2, UPT ;  /* 0x000000022400788c */ /* 0x000fc8000bf25270 */
[----:B------:R-:W-:Y:S02]  /*4cd0*/  USEL UR6, URZ, 0x1, UP1 ;  /* 0x000000013f067887 */ /* 0x000fe40008800000 */
[----:B------:R-:W-:Y:S02]  /*4ce0*/  USEL UR36, UR36, URZ, UP1 ;  /* 0x0000003f24247287 */ /* 0x000fe40008800000 */
[----:B------:R-:W-:Y:S01]  /*4cf0*/  ULOP3.LUT UR37, UR37, UR6, URZ, 0x3c, !UPT ;  /* 0x0000000625257292 */ /* 0x000fe2000f8e3c3f */
[----:B0-----:R-:W-:Y:S11]  /*4d00*/  @!P0 BRA `(.L_x_11023) ;  /* 0x0000000000048947 */ /* 0x001ff60003800000 */
[----:B------:R-:W-:Y:S01]  /*4d10*/  BPT.TRAP 0x1 ;  /* 0x000000040000795c */ /* 0x000fe20000300000 */
.L_x_11023:
        /* <DEDUP_REMOVED lines=9> */
.L_x_11024:
[----:B-1----:R-:W-:Y:S05]  /*4db0*/  @P1 BRA `(.L_x_11025) ;  /* 0x0000000000081947 */ /* 0x002fea0003800000 */
[----:B------:R-:W1:Y:S02]  /*4dc0*/  SYNCS.PHASECHK.TRANS64.TRYWAIT P1, [UR28+0x22830], R8 ;  /* 0x02283008ff0075a7 */ /* 0x000e64000802015c */
[----:B-1----:R-:W-:Y:S05]  /*4dd0*/  @!P1 BRA `(.L_x_11026) ;  /* 0x00000110003c9947 */ /* 0x002fea0003800000 */
.L_x_11025:
[----:B------:R-:W-:Y:S01]  /*4de0*/  UIMAD UR18, UR36, 0x300, UR20 ;  /* 0x00000300241278a4 */ /* 0x000fe2000f8e0214 */
[----:B------:R-:W-:Y:S01]  /*4df0*/  WARPGROUP.ARRIVE ;  /* 0x00000000000079c5 */ /* 0x000fe20000000000 */
[----:B------:R-:W-:Y:S01]  /*4e00*/  UMOV UR19, 0x40000040 ;  /* 0x4000004000137882 */ /* 0x000fe20000000000 */
[----:B------:R-:W-:Y:S01]  /*4e10*/  UMOV UR7, 0x40000040 ;  /* 0x4000004000077882 */ /* 0x000fe20000000000 */
[----:B------:R-:W-:Y:S01]  /*4e20*/  UIADD3 UR6, UR18, 0x2, URZ ;  /* 0x0000000212067890 */ /* 0x000fe2000fffe03f */
[----:B------:R-:W-:Y:S01]  /*4e30*/  ISETP.NE.AND P1, PT, R6, 0x1, PT ;  /* 0x000000010600780c */ /* 0x000fe20003f25270 */
[----:B------:R-:W-:Y:S01]  /*4e40*/  UIADD3 UR10, UR18, 0x4, URZ ;  /* 0x00000004120a7890 */ /* 0x000fe2000fffe03f */
[----:B------:R-:W2:Y:S01]  /*4e50*/  S2R R9, SR_TID.X ;  /* 0x0000000000097919 */ /* 0x000ea20000002100 */
[----:B------:R-:W-:Y:S01]  /*4e60*/  UMOV UR11, 0x40000040 ;  /* 0x40000040000b7882 */ /* 0x000fe20000000000 */
[----:B------:R-:W-:Y:S01]  /*4e70*/  HGMMA.64x96x16.F32.BF16 R152, gdesc[UR16], RZ, !UPT, gsb0 ;  /* 0x01600000109879f0 */ /* 0x000fe2000c0018ff */
[----:B------:R-:W-:Y:S01]  /*4e80*/  UIADD3 UR14, UR18, 0x6, URZ ;  /* 0x00000006120e7890 */ /* 0x000fe2000fffe03f */
[----:B------:R-:W-:-:S07]  /*4e90*/  UMOV UR15, 0x40000040 ;  /* 0x40000040000f7882 */ /* 0x000fce0000000000 */
[----:B-1----:R-:W1:Y:S08]  /*4ea0*/  @P1 LDC R7, c[0x0][0x44c] ;  /* 0x00011300ff071b82 */ /* 0x002e700000000800 */
[----:B------:R-:W3:Y:S01]  /*4eb0*/  @P1 LDC R10, c[0x0][0x450] ;  /* 0x00011400ff0a1b82 */ /* 0x000ee20000000800 */
[----:B--2---:R-:W-:Y:S01]  /*4ec0*/  SHF.R.U32.HI R11, RZ, 0x7, R9 ;  /* 0x00000007ff0b7819 */ /* 0x004fe20000011609 */
        /* <DEDUP_REMOVED lines=23> */
[----:B------:R-:W-:Y:S01]  /*5040*/  FMUL.FTZ R157, R161, UR26 ;  /* 0x0000001aa19d7c20 */ /* 0x000fe20008410000 */
[----:B-1----:R-:W-:-:S04]  /*5050*/  @P1 IMAD.HI.U32 R7, R194, R7, RZ ;  /* 0x00000007c2071227 */ /* 0x002fc800078e00ff */
[----:B------:R-:W-:Y:S01]  /*5060*/  FMUL.FTZ R161, R165, UR26 ;  /* 0x0000001aa5a17c20 */ /* 0x000fe20008410000 */
[----:B------:R-:W-:Y:S01]  /*5070*/  FMUL.FTZ R165, R169, UR26 ;  /* 0x0000001aa9a57c20 */ /* 0x000fe20008410000 */
[----:B------:R-:W-:Y:S01]  /*5080*/  FMUL.FTZ R169, R173, UR26 ;  /* 0x0000001aada97c20 */ /* 0x000fe20008410000 */
[----:B------:R-:W-:Y:S01]  /*5090*/  FMUL.FTZ R173, R177, UR26 ;  /* 0x0000001ab1ad7c20 */ /* 0x000fe20008410000 */
[----:B---3--:R-:W-:Y:S01]  /*50a0*/  @P1 SHF.R.U32.HI R194, RZ, R10, R7 ;  /* 0x0000000affc21219 */ /* 0x008fe20000011607 */
[----:B------:R-:W-:Y:S01]  /*50b0*/  IMAD.U32 R177, RZ, RZ, UR28 ;  /* 0x0000001cffb17e24 */ /* 0x000fe2000f8e00ff */
[----:B------:R-:W-:Y:S01]  /*50c0*/  LOP3.LUT P1, RZ, R9, 0x7f, RZ, 0xc0, !PT ;  /* 0x0000007f09ff7812 */ /* 0x000fe2000782c0ff */
[----:B------:R-:W-:Y:S01]  /*50d0*/  FMUL.FTZ R13, R155, UR26 ;  /* 0x0000001a9b0d7c20 */ /* 0x000fe20008410000 */
[----:B------:R-:W1:Y:S01]  /*50e0*/  LDC R9, c[0x0][0x288] ;  /* 0x0000a200ff097b82 */ /* 0x000e620000000800 */
        /* <DEDUP_REMOVED lines=20> */
[----:B------:R-:W-:Y:S01]  /*5230*/  IMAD R189, R3, -0x60, RZ ;  /* 0xffffffa003bd7824 */ /* 0x000fe200078e02ff */
[----:B------:R-:W-:Y:S01]  /*5240*/  IADD3 R7, -R11, 0xb, RZ ;  /* 0x0000000b0b077810 */ /* 0x000fe20007ffe1ff */
        /* <DEDUP_REMOVED lines=8> */
[----:B------:R-:W-:Y:S01]  /*52d0*/  FMUL.FTZ R191, R193, UR26 ;  /* 0x0000001ac1bf7c20 */ /* 0x000fe20008410000 */
[----:B------:R-:W-:Y:S01]  /*52e0*/  FMUL.FTZ R195, R196, UR26 ;  /* 0x0000001ac4c37c20 */ /* 0x000fe20008410000 */
[----:B------:R-:W-:Y:S01]  /*52f0*/  FMUL.FTZ R196, R197, UR26 ;  /* 0x0000001ac5c47c20 */ /* 0x000fe20008410000 */
[----:B------:R-:W-:-:S02]  /*5300*/  VIADD R11, R189, 0x1 ;  /* 0x00000001bd0b7836 */ /* 0x000fc40000000000 */
[----:B------:R-:W-:Y:S01]  /*5310*/  FMUL.FTZ R192, R198, UR26 ;  /* 0x0000001ac6c07c20 */ /* 0x000fe20008410000 */
[----:B------:R-:W-:Y:S01]  /*5320*/  FMUL.FTZ R193, R199, UR26 ;  /* 0x0000001ac7c17c20 */ /* 0x000fe20008410000 */
[----:B------:R3:W-:Y:S06]  /*5330*/  BAR.ARV R7, 0x100 ;  /* 0x000400070000751d */ /* 0x0007ec0000002000 */
[----:B------:R3:W-:Y:S01]  /*5340*/  @!P1 SYNCS.ARRIVE.TRANS64.RED.A1T0 RZ, [R10+URZ], RZ ;  /* 0x000000ff0aff99a7 */ /* 0x0007e2000810043f */
[----:B------:R-:W-:Y:S01]  /*5350*/  PLOP3.LUT P1, PT, PT, PT, UP0, 0x40, 0x0 ;  /* 0x000000000000781c */ /* 0x000fe20003f2e808 */
[----:B------:R-:W-:Y:S01]  /*5360*/  IMAD R11, R18, -0x2, R11 ;  /* 0xfffffffe120b7824 */ /* 0x000fe200078e020b */
[----:B------:R-:W4:Y:S04]  /*5370*/  MUFU.TANH R14, R14 ;  /* 0x0000000e000e7308 */ /* 0x000f280000002400 */
[----:B-1----:R-:W-:-:S04]  /*5380*/  IADD3 R11, R11, -R9, R16 ;  /* 0x800000090b0b7210 */ /* 0x002fc80007ffe010 */
[----:B------:R-:W1:Y:S01]  /*5390*/  MUFU.TANH R15, R15 ;  /* 0x0000000f000f7308 */ /* 0x000e620000002400 */
        /* <DEDUP_REMOVED lines=63> */
.L_x_11029:
[----:B------:R-:W-:-:S05]  /*5790*/  IMAD.U32 R217, RZ, RZ, UR25 ;  /* 0x00000019ffd97e24 */ /* 0x000fca000f8e00ff */
[----:B------:R-:W-:-:S13]  /*57a0*/  ISETP.NE.AND P1, PT, R217, 0x1, PT ;  /* 0x00000001d900780c */ /* 0x000fda0003f25270 */
[----:B------:R-:W1:Y:S02]  /*57b0*/  @P1 LDC.64 R10, c[0x0][0x9e8] ;  /* 0x00027a00ff0a1b82 */ /* 0x000e640000000a00 */
[----:B-1----:R-:W-:-:S05]  /*57c0*/  @P1 IMAD.HI.U32 R10, R215, R10, RZ ;  /* 0x0000000ad70a1227 */ /* 0x002fca00078e00ff */
[----:B------:R-:W-:-:S07]  /*57d0*/  @P1 SHF.R.U32.HI R215, RZ, R11, R10 ;  /* 0x0000000bffd71219 */ /* 0x000fce000001160a */
.L_x_11030:
[----:B------:R-:W-:Y:S05]  /*57e0*/  BSYNC B0 ;  /* 0x0000000000007941 */ /* 0x000fea0003800000 */
.L_x_11028:
[----:B------:R-:W-:-:S04]  /*57f0*/  IMAD R10, R18, -0x2, R189 ;  /* 0xfffffffe120a7824 */ /* 0x000fc800078e02bd */
[----:B------:R-:W-:-:S05]  /*5800*/  IMAD R10, R215, R217, R10 ;  /* 0x000000d9d70a7224 */ /* 0x000fca00078e020a */
[----:B------:R-:W-:Y:S02]  /*5810*/  VIADDMNMX R198, R10, R217, R198, PT ;  /* 0x000000d90ac67246 */ /* 0x000fe400038001c6 */
[----:B------:R-:W-:-:S07]  /*5820*/  VIMNMX R197, R197, R10, !PT ;  /* 0x0000000ac5c57248 */ /* 0x000fce0007fe0100 */
.L_x_11027:
[----:B------:R-:W-:Y:S01]  /*5830*/  ISETP.GE.AND P2, PT, R189, 0x1, PT ;  /* 0x00000001bd00780c */ /* 0x000fe20003f46270 */
[----:B------:R-:W1:Y:S01]  /*5840*/  SHFL.IDX PT, R194, R194, 0x1, 0x1c1f ;  /* 0x003c1f00c2c27f89 */ /* 0x000e6200000e0000 */
[----:B------:R-:W-:Y:S02]  /*5850*/  LOP3.LUT R17, R17, 0xfffbffff, RZ, 0xc0, !PT ;  /* 0xfffbffff11117812 */ /* 0x000fe400078ec0ff */
[----:B------:R-:W-:Y:S02]  /*5860*/  ISETP.GE.AND P1, PT, R189, 0x2, PT ;  /* 0x00000002bd00780c */ /* 0x000fe40003f26270 */
[----:B------:R-:W-:Y:S02]  /*5870*/  ISETP.GT.AND P3, PT, R197, RZ, !P2 ;  /* 0x000000ffc500720c */ /* 0x000fe40005764270 */
[----:B------:R-:W-:Y:S02]  /*5880*/  ISETP.GE.AND P4, PT, R189, 0x9, PT ;  /* 0x00000009bd00780c */ /* 0x000fe40003f86270 */
[----:B------:R-:W-:-:S03]  /*5890*/  ISETP.LT.OR P3, PT, R198, 0x1, P3 ;  /* 0x00000001c600780c */ /* 0x000fc60001f61670 */
[----:B------:R-:W-:Y:S02]  /*58a0*/  @P2 LOP3.LUT R17, R17, 0x40000, RZ, 0xfc, !PT ;  /* 0x0004000011112812 */ /* 0x000fe400078efcff */
[----:B------:R-:W-:Y:S02]  /*58b0*/  ISETP.GT.AND P2, PT, R197, 0x1, !P1 ;  /* 0x00000001c500780c */ /* 0x000fe40004f44270 */
[----:B------:R-:W-:Y:S02]  /*58c0*/  FSEL R215, R14, -INF , !P3 ;  /* 0xff8000000ed77808 */ /* 0x000fe40005800000 */
[----:B------:R-:W-:Y:S02]  /*58d0*/  ISETP.LT.OR P2, PT, R198, 0x2, P2 ;  /* 0x00000002c600780c */ /* 0x000fe40001741670 */
[----:B------:R-:W-:Y:S02]  /*58e0*/  ISETP.GE.AND P3, PT, R189, 0xa, PT ;  /* 0x0000000abd00780c */ /* 0x000fe40003f66270 */
[----:B------:R-:W-:-:S02]  /*58f0*/  LOP3.LUT R17, R17, 0xfffffffd, RZ, 0xc0, !PT ;  /* 0xfffffffd11117812 */ /* 0x000fc400078ec0ff */
[----:B------:R-:W-:Y:S01]  /*5900*/  FSEL R15, R15, -INF , !P2 ;  /* 0xff8000000f0f7808 */ /* 0x000fe20005000000 */
[--C-:B-1----:R-:W-:Y:S01]  /*5910*/  IMAD.IADD R204, R204, 0x1, R194.reuse ;  /* 0x00000001cccc7824 */ /* 0x102fe200078e02c2 */
[----:B------:R-:W-:Y:S01]  /*5920*/  ISETP.GT.AND P2, PT, R197, 0x8, !P4 ;  /* 0x00000008c500780c */ /* 0x000fe20006744270 */
[----:B------:R-:W-:Y:S01]  /*5930*/  IMAD.IADD R199, R199, 0x1, R194 ;  /* 0x00000001c7c77824 */ /* 0x000fe200078e02c2 */
[----:B------:R-:W-:Y:S02]  /*5940*/  @P4 LOP3.LUT R17, R17, 0x2, RZ, 0xfc, !PT ;  /* 0x0000000211114812 */ /* 0x000fe400078efcff */
[----:B------:R-:W-:Y:S02]  /*5950*/  ISETP.LT.OR P2, PT, R198, 0x9, P2 ;  /* 0x00000009c600780c */ /* 0x000fe40001741670 */
[----:B------:R-:W-:Y:S02]  /*5960*/  LOP3.LUT R17, R17, 0xfffffffb, RZ, 0xc0, !PT ;  /* 0xfffffffb11117812 */ /* 0x000fe400078ec0ff */
[----:B0-----:R-:W-:-:S02]  /*5970*/  FSEL R152, R152, -INF , !P2 ;  /* 0xff80000098987808 */ /* 0x001fc40005000000 */
[----:B------:R-:W-:Y:S02]  /*5980*/  @P3 LOP3.LUT R17, R17, 0x4, RZ, 0xfc, !PT ;  /* 0x0000000411113812 */ /* 0x000fe400078efcff */
[----:B------:R-:W-:Y:S02]  /*5990*/  ISETP.GT.AND P2, PT, R197, 0x9, !P3 ;  /* 0x00000009c500780c */ /* 0x000fe40005f44270 */
[----:B------:R-:W-:Y:S02]  /*59a0*/  ISETP.GE.AND P3, PT, R189, 0x11, PT ;  /* 0x00000011bd00780c */ /* 0x000fe40003f66270 */
[----:B------:R-:W-:Y:S02]  /*59b0*/  ISETP.LT.OR P2, PT, R198, 0xa, P2 ;  /* 0x0000000ac600780c */ /* 0x000fe40001741670 */
[----:B------:R-:W-:Y:S02]  /*59c0*/  LOP3.LUT R17, R17, 0xfffffff7, RZ, 0xc0, !PT ;  /* 0xfffffff711117812 */ /* 0x000fe400078ec0ff */
[----:B------:R-:W-:-:S02]  /*59d0*/  FSEL R153, R153, -INF , !P2 ;  /* 0xff80000099997808 */ /* 0x000fc40005000000 */
[----:B------:R-:W-:-:S04]  /*59e0*/  ISETP.GT.AND P2, PT, R197, 0x10, !P3 ;  /* 0x00000010c500780c */ /* 0x000fc80005f44270 */
[----:B------:R-:W-:Y:S02]  /*59f0*/  ISETP.LT.OR P2, PT, R198, 0x11, P2 ;  /* 0x00000011c600780c */ /* 0x000fe40001741670 */
[----:B------:R-:W-:Y:S02]  /*5a00*/  @P3 LOP3.LUT R17, R17, 0x8, RZ, 0xfc, !PT ;  /* 0x0000000811113812 */ /* 0x000fe400078efcff */
[----:B------:R-:W-:Y:S02]  /*5a10*/  ISETP.GE.AND P3, PT, R189, 0x12, PT ;  /* 0x00000012bd00780c */ /* 0x000fe40003f66270 */
[----:B------:R-:W-:Y:S02]  /*5a20*/  LOP3.LUT R17, R17, 0xffffffef, RZ, 0xc0, !PT ;  /* 0xffffffef11117812 */ /* 0x000fe400078ec0ff */
[----:B------:R-:W-:Y:S02]  /*5a30*/  FSEL R156, R156, -INF , !P2 ;  /* 0xff8000009c9c7808 */ /* 0x000fe40005000000 */
[----:B------:R-:W-:-:S04]  /*5a40*/  ISETP.GT.AND P2, PT, R197, 0x11, !P3 ;  /* 0x00000011c500780c */ /* 0x000fc80005f44270 */
[----:B------:R-:W-:-:S03]  /*5a50*/  ISETP.LT.OR P2, PT, R198, 0x12, P2 ;  /* 0x00000012c600780c */ /* 0x000fc60001741670 */
        /* <DEDUP_REMOVED lines=68> */
[----:B------:R-:W-:Y:S02]  /*5ea0*/  FSEL R181, R181, -INF , !P2 ;  /* 0xff800000b5b57808 */ /* 0x000fe40005000000 */
[----:B------:R-:W-:Y:S02]  /*5eb0*/  LOP3.LUT R17, R17, 0xffffffbf, RZ, 0xc0, !PT ;  /* 0xffffffbf11117812 */ /* 0x000fe400078ec0ff */
[----:B------:R-:W-:-:S04]  /*5ec0*/  ISETP.GT.AND P2, PT, R197, 0x41, !P3 ;  /* 0x00000041c500780c */ /* 0x000fc80005f44270 */
[----:B------:R-:W-:-:S03]  /*5ed0*/  ISETP.LT.OR P2, PT, R198, 0x42, P2 ;  /* 0x00000042c600780c */ /* 0x000fc60001741670 */
[----:B------:R-:W-:Y:S02]  /*5ee0*/  @P3 LOP3.LUT R17, R17, 0x40, RZ, 0xfc, !PT ;  /* 0x0000004011113812 */ /* 0x000fe400078efcff */
[----:B------:R-:W-:Y:S02]  /*5ef0*/  ISETP.GE.AND P3, PT, R189, 0x49, PT ;  /* 0x00000049bd00780c */ /* 0x000fe40003f66270 */
[----:B------:R-:W-:Y:S02]  /*5f00*/  FSEL R182, R182, -INF , !P2 ;  /* 0xff800000b6b67808 */ /* 0x000fe40005000000 */
[----:B------:R-:W-:Y:S02]  /*5f10*/  ISETP.GT.AND P2, PT, R197, 0x48, !P3 ;  /* 0x00000048c500780c */ /* 0x000fe40005f44270 */
[----:B------:R-:W-:Y:S02]  /*5f20*/  LOP3.LUT R17, R17, 0xffffffdf, RZ, 0xc0, !PT ;  /* 0xffffffdf11117812 */ /* 0x000fe400078ec0ff */
[----:B------:R-:W-:-:S04]  /*5f30*/  ISETP.LT.OR P2, PT, R198, 0x49, P2 ;  /* 0x00000049c600780c */ /* 0x000fc80001741670 */
[----:B------:R-:W-:Y:S02]  /*5f40*/  FSEL R185, R185, -INF , !P2 ;  /* 0xff800000b9b97808 */ /* 0x000fe40005000000 */
[----:B------:R-:W-:Y:S02]  /*5f50*/  ISETP.GE.AND P2, PT, R189, 0x4a, PT ;  /* 0x0000004abd00780c */ /* 0x000fe40003f46270 */
[----:B------:R-:W-:Y:S02]  /*5f60*/  @P3 LOP3.LUT R17, R17, 0x20, RZ, 0xfc, !PT ;  /* 0x0000002011113812 */ /* 0x000fe400078efcff */
[----:B------:R-:W-:Y:S02]  /*5f70*/  ISETP.GT.AND P3, PT, R197, 0x49, !P2 ;  /* 0x00000049c500780c */ /* 0x000fe40005764270 */
[----:B------:R-:W-:Y:S02]  /*5f80*/  LOP3.LUT R17, R17, 0xfffffffe, RZ, 0xc0, !PT ;  /* 0xfffffffe11117812 */ /* 0x000fe400078ec0ff */
        /* <DEDUP_REMOVED lines=14> */
[----:B------:R-:W-:-:S13]  /*6070*/  ISETP.GE.AND P6, PT, R189, 0x5a, PT ;  /* 0x0000005abd00780c */ /* 0x000fda0003fc6270 */
[----:B------:R-:W-:Y:S02]  /*6080*/  @P6 LOP3.LUT R17, R17, 0x1, RZ, 0xfc, !PT ;  /* 0x0000000111116812 */ /* 0x000fe400078efcff */
[----:B------:R-:W-:-:S04]  /*6090*/  ISETP.GT.AND P6, PT, R197, 0x59, !P6 ;  /* 0x00000059c500780c */ /* 0x000fc800077c4270 */
[----:B------:R-:W-:-:S04]  /*60a0*/  ISETP.LT.OR P6, PT, R198, 0x5a, P6 ;  /* 0x0000005ac600780c */ /* 0x000fc800037c1670 */
[----:B------:R-:W-:Y:S02]  /*60b0*/  FSEL R196, R196, -INF , !P6 ;  /* 0xff800000c4c47808 */ /* 0x000fe40007000000 */
[----:B------:R-:W-:-:S13]  /*60c0*/  PLOP3.LUT P6, PT, PT, PT, UP0, 0x40, 0x0 ;  /* 0x000000000000781c */ /* 0x000fda0003fce808 */
[----:B------:R-:W-:Y:S05]  /*60d0*/  @P6 BRA `(.L_x_11031) ;  /* 0x0000000000586947 */ /* 0x000fea0003800000 */
        /* <DEDUP_REMOVED lines=12> */
.L_x_11033:
[----:B------:R-:W-:-:S05]  /*61a0*/  IMAD.U32 R14, RZ, RZ, UR25 ;  /* 0x00000019ff0e7e24 */ /* 0x000fca000f8e00ff */
[----:B------:R-:W-:-:S13]  /*61b0*/  ISETP.NE.AND P6, PT, R14, 0x1, PT ;  /* 0x000000010e00780c */ /* 0x000fda0003fc5270 */
[----:B------:R-:W0:Y:S02]  /*61c0*/  @P6 LDC.64 R10, c[0x0][0x9e8] ;  /* 0x00027a00ff0a6b82 */ /* 0x000e240000000a00 */
[----:B0-----:R-:W-:-:S05]  /*61d0*/  @P6 IMAD.HI.U32 R10, R197, R10, RZ ;  /* 0x0000000ac50a6227 */ /* 0x001fca00078e00ff */
[----:B------:R-:W-:-:S07]  /*61e0*/  @P6 SHF.R.U32.HI R197, RZ, R11, R10 ;  /* 0x0000000bffc56219 */ /* 0x000fce000001160a */
.L_x_11034:
[----:B------:R-:W-:Y:S05]  /*61f0*/  BSYNC B0 ;  /* 0x0000000000007941 */ /* 0x000fea0003800000 */
.L_x_11032:
[----:B------:R-:W-:-:S04]  /*6200*/  IMAD R189, R18, -0x2, R189 ;  /* 0xfffffffe12bd7824 */ /* 0x000fc800078e02bd */
[----:B------:R-:W-:-:S05]  /*6210*/  IMAD R197, R197, R14, R189 ;  /* 0x0000000ec5c57224 */ /* 0x000fca00078e02bd */
[----:B------:R-:W-:Y:S02]  /*6220*/  VIADDMNMX R204, R197, R14, R204, PT ;  /* 0x0000000ec5cc7246 */ /* 0x000fe400038001cc */
[----:B------:R-:W-:-:S07]  /*6230*/  VIMNMX R199, R199, R197, !PT ;  /* 0x000000c5c7c77248 */ /* 0x000fce0007fe0100 */
.L_x_11031:
[----:B------:R-:W-:Y:S01]  /*6240*/  ISETP.GT.AND P1, PT, R199, 0x1, !P1 ;  /* 0x00000001c700780c */ /* 0x000fe20004f24270 */
[----:B------:R-:W-:Y:S01]  /*6250*/  UMOV UR10, UR24 ;  /* 0x00000018000a7c82 */ /* 0x000fe20008000000 */
[----:B------:R-:W-:Y:S02]  /*6260*/  LOP3.LUT P6, RZ, R17, 0x10000, RZ, 0xc0, !PT ;  /* 0x0001000011ff7812 */ /* 0x000fe400078cc0ff */
[----:B------:R-:W-:Y:S02]  /*6270*/  ISETP.LT.OR P1, PT, R204, 0x2, P1 ;  /* 0x00000002cc00780c */ /* 0x000fe40000f21670 */
[----:B------:R-:W-:Y:S02]  /*6280*/  FMNMX.FTZ R10, R215, R4, !PT ;  /* 0x00000004d70a7209 */ /* 0x000fe40007810000 */
[----:B------:R-:W-:Y:S02]  /*6290*/  FSEL R13, R13, -INF , !P1 ;  /* 0xff8000000d0d7808 */ /* 0x000fe40004800000 */
[----:B------:R-:W-:-:S02]  /*62a0*/  LOP3.LUT P1, RZ, R17, 0x2, RZ, 0xc0, !PT ;  /* 0x0000000211ff7812 */ /* 0x000fc4000782c0ff */
[----:B------:R-:W-:Y:S02]  /*62b0*/  FMNMX.FTZ R11, R15, R10, !PT ;  /* 0x0000000a0f0b7209 */ /* 0x000fe40007810000 */
[----:B------:R-:W-:Y:S02]  /*62c0*/  ISETP.GT.AND P1, PT, R199, 0x8, !P1 ;  /* 0x00000008c700780c */ /* 0x000fe40004f24270 */
[----:B------:R-:W-:Y:S02]  /*62d0*/  FMNMX.FTZ R10, R152, R11, !PT ;  /* 0x0000000b980a7209 */ /* 0x000fe40007810000 */
[----:B------:R-:W-:Y:S02]  /*62e0*/  ISETP.LT.OR P1, PT, R204, 0x9, P1 ;  /* 0x00000009cc00780c */ /* 0x000fe40000f21670 */
[----:B------:R-:W-:Y:S02]  /*62f0*/  FMNMX.FTZ R11, R153, R10, !PT ;  /* 0x0000000a990b7209 */ /* 0x000fe40007810000 */
[----:B------:R-:W-:-:S02]  /*6300*/  FSEL R20, R20, -INF , !P1 ;  /* 0xff80000014147808 */ /* 0x000fc40004800000 */
[----:B------:R-:W-:Y:S02]  /*6310*/  LOP3.LUT P1, RZ, R17, 0x4, RZ, 0xc0, !PT ;  /* 0x0000000411ff7812 */ /* 0x000fe4000782c0ff */
[----:B------:R-:W-:Y:S02]  /*6320*/  FMNMX.FTZ R10, R156, R11, !PT ;  /* 0x0000000b9c0a7209 */ /* 0x000fe40007810000 */
[----:B------:R-:W-:Y:S02]  /*6330*/  ISETP.GT.AND P1, PT, R199, 0x9, !P1 ;  /* 0x00000009c700780c */ /* 0x000fe40004f24270 */
[----:B------:R-:W-:Y:S02]  /*6340*/  FMNMX.FTZ R11, R157, R10, !PT ;  /* 0x0000000a9d0b7209 */ /* 0x000fe40007810000 */
[----:B------:R-:W-:Y:S02]  /*6350*/  ISETP.LT.OR P1, PT, R204, 0xa, P1 ;  /* 0x0000000acc00780c */ /* 0x000fe40000f21670 */
[----:B------:R-:W-:-:S02]  /*6360*/  FMNMX.FTZ R10, R160, R11, !PT ;  /* 0x0000000ba00a7209 */ /* 0x000fc40007810000 */
[----:B------:R-:W-:Y:S02]  /*6370*/  FSEL R21, R21, -INF , !P1 ;  /* 0xff80000015157808 */ /* 0x000fe40004800000 */
[----:B------:R-:W-:Y:S02]  /*6380*/  LOP3.LUT P1, RZ, R17, 0x8, RZ, 0xc0, !PT ;  /* 0x0000000811ff7812 */ /* 0x000fe4000782c0ff */
[----:B------:R-:W-:Y:S02]  /*6390*/  FMNMX.FTZ R11, R161, R10, !PT ;  /* 0x0000000aa10b7209 */ /* 0x000fe40007810000 */
[----:B------:R-:W-:Y:S02]  /*63a0*/  ISETP.GT.AND P1, PT, R199, 0x10, !P1 ;  /* 0x00000010c700780c */ /* 0x000fe40004f24270 */
[----:B------:R-:W-:Y:S02]  /*63b0*/  FMNMX.FTZ R10, R164, R11, !PT ;  /* 0x0000000ba40a7209 */ /* 0x000fe40007810000 */
[----:B------:R-:W-:-:S02]  /*63c0*/  ISETP.LT.OR P1, PT, R204, 0x11, P1 ;  /* 0x00000011cc00780c */ /* 0x000fc40000f21670 */
[----:B------:R-:W-:Y:S02]  /*63d0*/  FMNMX.FTZ R11, R165, R10, !PT ;  /* 0x0000000aa50b7209 */ /* 0x000fe40007810000 */
[----:B------:R-:W-:Y:S02]  /*63e0*/  FSEL R154, R154, -INF , !P1 ;  /* 0xff8000009a9a7808 */ /* 0x000fe40004800000 */
[----:B------:R-:W-:Y:S02]  /*63f0*/  LOP3.LUT P1, RZ, R17, 0x10, RZ, 0xc0, !PT ;  /* 0x0000001011ff7812 */ /* 0x000fe4000782c0ff */
[----:B------:R-:W-:Y:S02]  /*6400*/  FMNMX.FTZ R10, R168, R11, !PT ;  /* 0x0000000ba80a7209 */ /* 0x000fe40007810000 */
[----:B------:R-:W-:Y:S02]  /*6410*/  ISETP.GT.AND P1, PT, R199, 0x11, !P1 ;  /* 0x00000011c700780c */ /* 0x000fe40004f24270 */
[----:B------:R-:W-:-:S02]  /*6420*/  FMNMX.FTZ R11, R169, R10, !PT ;  /* 0x0000000aa90b7209 */ /* 0x000fc40007810000 */
[----:B------:R-:W-:Y:S02]  /*6430*/  ISETP.LT.OR P1, PT, R204, 0x12, P1 ;  /* 0x00000012cc00780c */ /* 0x000fe40000f21670 */
[----:B------:R-:W-:Y:S02]  /*6440*/  FMNMX.FTZ R10, R172, R11, !PT ;  /* 0x0000000bac0a7209 */ /* 0x000fe40007810000 */
[----:B------:R-:W-:Y:S02]  /*6450*/  FSEL R155, R155, -INF , !P1 ;  /* 0xff8000009b9b7808 */ /* 0x000fe40004800000 */
[----:B------:R-:W-:Y:S02]  /*6460*/  LOP3.LUT P1, RZ, R17, 0x20000, RZ, 0xc0, !PT ;  /* 0x0002000011ff7812 */ /* 0x000fe4000782c0ff */
[----:B------:R-:W-:Y:S02]  /*6470*/  FMNMX.FTZ R11, R173, R10, !PT ;  /* 0x0000000aad0b7209 */ /* 0x000fe40007810000 */
[----:B------:R-:W-:-:S02]  /*6480*/  ISETP.GT.AND P1, PT, R199, 0x18, !P1 ;  /* 0x00000018c700780c */ /* 0x000fc40004f24270 */
[----:B------:R-:W-:Y:S02]  /*6490*/  FMNMX.FTZ R11, R176, R11, !PT ;  /* 0x0000000bb00b7209 */ /* 0x000fe40007810000 */
[----:B------:R-:W-:Y:S02]  /*64a0*/  ISETP.LT.OR P1, PT, R204, 0x19, P1 ;  /* 0x00000019cc00780c */ /* 0x000fe40000f21670 */
[----:B------:R-:W-:Y:S02]  /*64b0*/  FMNMX.FTZ R10, R178, R11, !PT ;  /* 0x0000000bb20a7209 */ /* 0x000fe40007810000 */
[----:B------:R-:W-:Y:S02]  /*64c0*/  FSEL R158, R158, -INF , !P1 ;  /* 0xff8000009e9e7808 */ /* 0x000fe40004800000 */
        /* <DEDUP_REMOVED lines=12> */
[----:B------:R-:W-:Y:S02]  /*6590*/  LOP3.LUT P1, RZ, R17, 0x4000, RZ, 0xc0, !PT ;  /* 0x0000400011ff7812 */ /* 0x000fe4000782c0ff */
[----:B------:R-:W-:-:S02]  /*65a0*/  FMNMX.FTZ R10, R191, R10, !PT ;  /* 0x0000000abf0a7209 */ /* 0x000fc40007810000 */
[----:B------:R-:W-:Y:S02]  /*65b0*/  ISETP.GT.AND P1, PT, R199, 0x21, !P1 ;  /* 0x00000021c700780c */ /* 0x000fe40004f24270 */
[----:B------:R-:W-:Y:S02]  /*65c0*/  FMNMX.FTZ R11, R195, R10, !PT ;  /* 0x0000000ac30b7209 */ /* 0x000fe40007810000 */
[----:B------:R-:W-:Y:S02]  /*65d0*/  ISETP.LT.OR P1, PT, R204, 0x22, P1 ;  /* 0x00000022cc00780c */ /* 0x000fe40000f21670 */
[----:B------:R-:W-:Y:S02]  /*65e0*/  FMNMX.FTZ R14, R196, R11, !PT ;  /* 0x0000000bc40e7209 */ /* 0x000fe40007810000 */
[----:B------:R-:W-:Y:S02]  /*65f0*/  FSEL R163, R163, -INF , !P1 ;  /* 0xff800000a3a37808 */ /* 0x000fe40004800000 */
[C---:B------:R-:W-:Y:S01]  /*6600*/  LOP3.LUT P1, RZ, R17.reuse, 0x2000, RZ, 0xc0, !PT ;  /* 0x0000200011ff7812 */ /* 0x040fe2000782c0ff */
[----:B------:R-:W0:Y:S01]  /*6610*/  SHFL.BFLY PT, R11, R14, 0x2, 0x1f ;  /* 0x0c401f000e0b7f89 */ /* 0x000e2200000e0000 */
[----:B------:R-:W-:-:S02]  /*6620*/  LOP3.LUT P6, RZ, R17, 0x20, RZ, 0xc0, !PT ;  /* 0x0000002011ff7812 */ /* 0x000fc400078cc0ff */
[C---:B------:R-:W-:Y:S02]  /*6630*/  ISETP.GT.AND P1, PT, R199.reuse, 0x28, !P1 ;  /* 0x00000028c700780c */ /* 0x040fe40004f24270 */
[----:B------:R-:W-:Y:S02]  /*6640*/  ISETP.GT.AND P2, PT, R199, 0x49, !P2 ;  /* 0x00000049c700780c */ /* 0x000fe40005744270 */
[C---:B------:R-:W-:Y:S02]  /*6650*/  ISETP.LT.OR P1, PT, R204.reuse, 0x29, P1 ;  /* 0x00000029cc00780c */ /* 0x040fe40000f21670 */
[----:B------:R-:W-:Y:S02]  /*6660*/  ISETP.LT.OR P2, PT, R204, 0x4a, P2 ;  /* 0x0000004acc00780c */ /* 0x000fe40001741670 */
[----:B------:R-:W-:Y:S02]  /*6670*/  FSEL R166, R166, -INF , !P1 ;  /* 0xff800000a6a67808 */ /* 0x000fe40004800000 */
[----:B------:R-:W-:-:S02]  /*6680*/  LOP3.LUT P1, RZ, R17, 0x1000, RZ, 0xc0, !PT ;  /* 0x0000100011ff7812 */ /* 0x000fc4000782c0ff */
[C---:B------:R-:W-:Y:S02]  /*6690*/  ISETP.GT.AND P3, PT, R199.reuse, 0x50, !P3 ;  /* 0x00000050c700780c */ /* 0x040fe40005f64270 */
[----:B------:R-:W-:Y:S02]  /*66a0*/  ISETP.GT.AND P1, PT, R199, 0x29, !P1 ;  /* 0x00000029c700780c */ /* 0x000fe40004f24270 */
[----:B------:R-:W-:Y:S02]  /*66b0*/  FSEL R184, R184, -INF , !P2 ;  /* 0xff800000b8b87808 */ /* 0x000fe40005000000 */
[C---:B------:R-:W-:Y:S02]  /*66c0*/  ISETP.LT.OR P1, PT, R204.reuse, 0x2a, P1 ;  /* 0x0000002acc00780c */ /* 0x040fe40000f21670 */
[----:B------:R-:W-:Y:S02]  /*66d0*/  ISETP.LT.OR P3, PT, R204, 0x51, P3 ;  /* 0x00000051cc00780c */ /* 0x000fe40001f61670 */
[----:B------:R-:W-:-:S02]  /*66e0*/  FSEL R167, R167, -INF , !P1 ;  /* 0xff800000a7a77808 */ /* 0x000fc40004800000 */
[----:B------:R-:W-:Y:S02]  /*66f0*/  LOP3.LUT P1, RZ, R17, 0x800, RZ, 0xc0, !PT ;  /* 0x0000080011ff7812 */ /* 0x000fe4000782c0ff */
[----:B0-----:R-:W-:Y:S02]  /*6700*/  FMNMX.FTZ R194, R14, R11, !PT ;  /* 0x0000000b0ec27209 */ /* 0x001fe40007810000 */
[C---:B------:R-:W-:Y:S02]  /*6710*/  ISETP.GT.AND P1, PT, R199.reuse, 0x30, !P1 ;  /* 0x00000030c700780c */ /* 0x040fe40004f24270 */
[----:B------:R-:W-:Y:S01]  /*6720*/  ISETP.GT.AND P4, PT, R199, 0x51, !P4 ;  /* 0x00000051c700780c */ /* 0x000fe20006784270 */
[----:B------:R-:W0:Y:S01]  /*6730*/  SHFL.BFLY PT, R11, R194, 0x1, 0x1f ;  /* 0x0c201f00c20b7f89 */ /* 0x000e2200000e0000 */
[----:B------:R-:W-:Y:S02]  /*6740*/  ISETP.LT.OR P1, PT, R204, 0x31, P1 ;  /* 0x00000031cc00780c */ /* 0x000fe40000f21670 */
[----:B------:R-:W-:-:S02]  /*6750*/  FSEL R187, R187, -INF , !P3 ;  /* 0xff800000bbbb7808 */ /* 0x000fc40005800000 */
[----:B------:R-:W-:Y:S02]  /*6760*/  FSEL R170, R170, -INF , !P1 ;  /* 0xff800000aaaa7808 */ /* 0x000fe40004800000 */
[----:B------:R-:W-:Y:S02]  /*6770*/  LOP3.LUT P1, RZ, R17, 0x400, RZ, 0xc0, !PT ;  /* 0x0000040011ff7812 */ /* 0x000fe4000782c0ff */
[C---:B------:R-:W-:Y:S02]  /*6780*/  ISETP.GT.AND P5, PT, R199.reuse, 0x58, !P5 ;  /* 0x00000058c700780c */ /* 0x040fe40006fa4270 */
[----:B------:R-:W-:Y:S02]  /*6790*/  ISETP.GT.AND P1, PT, R199, 0x31, !P1 ;  /* 0x00000031c700780c */ /* 0x000fe40004f24270 */
[C---:B------:R-:W-:Y:S02]  /*67a0*/  ISETP.LT.OR P4, PT, R204.reuse, 0x52, P4 ;  /* 0x00000052cc00780c */ /* 0x040fe40002781670 */
[----:B------:R-:W-:-:S02]  /*67b0*/  ISETP.LT.OR P1, PT, R204, 0x32, P1 ;  /* 0x00000032cc00780c */ /* 0x000fc40000f21670 */
[----:B------:R-:W-:Y:S02]  /*67c0*/  ISETP.LT.OR P5, PT, R204, 0x59, P5 ;  /* 0x00000059cc00780c */ /* 0x000fe40002fa1670 */
[----:B------:R-:W-:Y:S02]  /*67d0*/  FSEL R171, R171, -INF , !P1 ;  /* 0xff800000abab7808 */ /* 0x000fe40004800000 */
[----:B------:R-:W-:Y:S02]  /*67e0*/  LOP3.LUT P1, RZ, R17, 0x200, RZ, 0xc0, !PT ;  /* 0x0000020011ff7812 */ /* 0x000fe4000782c0ff */
[----:B------:R-:W-:Y:S02]  /*67f0*/  FSEL R188, R188, -INF , !P4 ;  /* 0xff800000bcbc7808 */ /* 0x000fe40006000000 */
[----:B------:R-:W-:Y:S02]  /*6800*/  ISETP.GT.AND P1, PT, R199, 0x38, !P1 ;  /* 0x00000038c700780c */ /* 0x000fe40004f24270 */
[----:B0-----:R-:W-:-:S02]  /*6810*/  FMNMX.FTZ R10, R194, R11, !PT ;  /* 0x0000000bc20a7209 */ /* 0x001fc40007810000 */
[----:B------:R-:W-:Y:S02]  /*6820*/  ISETP.LT.OR P1, PT, R204, 0x39, P1 ;  /* 0x00000039cc00780c */ /* 0x000fe40000f21670 */
[----:B------:R-:W-:Y:S01]  /*6830*/  FSEL R192, R192, -INF , !P5 ;  /* 0xff800000c0c07808 */ /* 0x000fe20006800000 */
[----:B------:R-:W-:Y:S01]  /*6840*/  FMUL.FTZ R11, R10, UR10 ;  /* 0x0000000a0a0b7c20 */ /* 0x000fe20008410000 */
[----:B------:R-:W-:Y:S02]  /*6850*/  FSEL R174, R174, -INF , !P1 ;  /* 0xff800000aeae7808 */ /* 0x000fe40004800000 */
[----:B------:R-:W-:-:S04]  /*6860*/  LOP3.LUT P1, RZ, R17, 0x100, RZ, 0xc0, !PT ;  /* 0x0000010011ff7812 */ /* 0x000fc8000782c0ff */
[----:B------:R-:W-:-:S04]  /*6870*/  ISETP.GT.AND P1, PT, R199, 0x39, !P1 ;  /* 0x00000039c700780c */ /* 0x000fc80004f24270 */
[----:B------:R-:W-:-:S04]  /*6880*/  ISETP.LT.OR P1, PT, R204, 0x3a, P1 ;  /* 0x0000003acc00780c */ /* 0x000fc80000f21670 */
        /* <DEDUP_REMOVED lines=9> */
[----:B------:R-:W-:Y:S02]  /*6920*/  ISETP.GT.AND P1, PT, R199, 0x48, !P6 ;  /* 0x00000048c700780c */ /* 0x000fe40007724270 */
[----:B------:R-:W-:Y:S02]  /*6930*/  LOP3.LUT P6, RZ, R17, 0x40000, RZ, 0xc0, !PT ;  /* 0x0004000011ff7812 */ /* 0x000fe400078cc0ff */
[----:B------:R-:W-:-:S04]  /*6940*/  ISETP.LT.OR P1, PT, R204, 0x49, P1 ;  /* 0x00000049cc00780c */ /* 0x000fc80000f21670 */
[----:B------:R-:W-:Y:S02]  /*6950*/  FSEL R183, R183, -INF , !P1 ;  /* 0xff800000b7b77808 */ /* 0x000fe40004800000 */
[----:B------:R-:W-:Y:S02]  /*6960*/  ISETP.GT.AND P1, PT, R199, RZ, !P6 ;  /* 0x000000ffc700720c */ /* 0x000fe40007724270 */
[----:B------:R-:W-:Y:S02]  /*6970*/  LOP3.LUT P6, RZ, R17, 0x1, RZ, 0xc0, !PT ;  /* 0x0000000111ff7812 */ /* 0x000fe400078cc0ff */
[----:B------:R-:W-:Y:S02]  /*6980*/  ISETP.LT.OR P1, PT, R204, 0x1, P1 ;  /* 0x00000001cc00780c */ /* 0x000fe40000f21670 */
[----:B------:R-:W-:Y:S02]  /*6990*/  ISETP.GT.AND P2, PT, R199, 0x59, !P6 ;  /* 0x00000059c700780c */ /* 0x000fe40007744270 */
[----:B------:R-:W-:-:S02]  /*69a0*/  FSEL R12, R12, -INF , !P1 ;  /* 0xff8000000c0c7808 */ /* 0x000fc40004800000 */
[----:B------:R-:W-:Y:S02]  /*69b0*/  FSETP.NEU.FTZ.AND P1, PT, R10, -INF , PT ;  /* 0xff8000000a00780b */ /* 0x000fe40003f3d000 */
[----:B------:R-:W-:Y:S02]  /*69c0*/  FMNMX.FTZ R14, R12, R5, !PT ;  /* 0x000000050c0e7209 */ /* 0x000fe40007810000 */
[----:B------:R-:W-:Y:S02]  /*69d0*/  FSEL R11, R11, RZ, P1 ;  /* 0x000000ff0b0b7208 */ /* 0x000fe40000800000 */
[----:B------:R-:W-:Y:S02]  /*69e0*/  ISETP.LT.OR P2, PT, R204, 0x5a, P2 ;  /* 0x0000005acc00780c */ /* 0x000fe40001741670 */
[----:B------:R-:W-:Y:S01]  /*69f0*/  FSEL R199, R10, RZ, P1 ;  /* 0x000000ff0ac77208 */ /* 0x000fe20000800000 */
[--C-:B------:R-:W-:Y:S01]  /*6a00*/  FFMA.FTZ R198, R15, UR10, -R11.reuse ;  /* 0x0000000a0fc67c23 */ /* 0x100fe2000801080b */
[----:B------:R-:W-:Y:S01]  /*6a10*/  FMNMX.FTZ R15, R13, R14, !PT ;  /* 0x0000000e0d0f7209 */ /* 0x000fe20007810000 */
[--C-:B------:R-:W-:Y:S01]  /*6a20*/  FFMA.FTZ R189, R215, UR10, -R11.reuse ;  /* 0x0000000ad7bd7c23 */ /* 0x100fe2000801080b */
[----:B------:R-:W-:Y:S01]  /*6a30*/  FSEL R193, R193, -INF , !P2 ;  /* 0xff800000c1c17808 */ /* 0x000fe20005000000 */
[----:B------:R0:W-:Y:S01]  /*6a40*/  MUFU.EX2 R14, R198 ;  /* 0x000000c6000e7308 */ /* 0x0001e20000000800 */
[----:B------:R-:W-:Y:S01]  /*6a50*/  FMNMX.FTZ R194, R20, R15, !PT ;  /* 0x0000000f14c27209 */ /* 0x000fe20007810000 */
[--C-:B------:R-:W-:Y:S01]  /*6a60*/  FFMA.FTZ R15, R152, UR10, -R11.reuse ;  /* 0x0000000a980f7c23 */ /* 0x100fe2000801080b */
[----:B------:R-:W-:Y:S01]  /*6a70*/  FADD.FTZ R199, -R199, R4 ;  /* 0x00000004c7c77221 */ /* 0x000fe20000010100 */
[--C-:B------:R-:W-:Y:S01]  /*6a80*/  FFMA.FTZ R156, R156, UR10, -R11.reuse ;  /* 0x0000000a9c9c7c23 */ /* 0x100fe2000801080b */
[----:B------:R-:W-:Y:S01]  /*6a90*/  FMNMX.FTZ R197, R21, R194, !PT ;  /* 0x000000c215c57209 */ /* 0x000fe20007810000 */
[--C-:B------:R-:W-:Y:S01]  /*6aa0*/  FFMA.FTZ R194, R153, UR10, -R11.reuse ;  /* 0x0000000a99c27c23 */ /* 0x100fe2000801080b */
[----:B------:R-:W-:Y:S01]  /*6ab0*/  FMUL.FTZ R4, R199, UR10 ;  /* 0x0000000ac7047c20 */ /* 0x000fe20008410000 */
[----:B------:R-:W-:Y:S01]  /*6ac0*/  MUFU.EX2 R189, R189 ;  /* 0x000000bd00bd7308 */ /* 0x000fe20000000800 */
[----:B------:R-:W-:Y:S01]  /*6ad0*/  FMNMX.FTZ R152, R154, R197, !PT ;  /* 0x000000c59a987209 */ /* 0x000fe20007810000 */
[--C-:B0-----:R-:W-:Y:S01]  /*6ae0*/  FFMA.FTZ R198, R168, UR10, -R11.reuse ;  /* 0x0000000aa8c67c23 */ /* 0x101fe2000801080b */
        /* <DEDUP_REMOVED lines=13> */
[----:B------:R-:W1:Y:S01]  /*6bc0*/  MUFU.EX2 R15, R15 ;  /* 0x0000000f000f7308 */ /* 0x000e620000000800 */
[----:B------:R-:W-:Y:S01]  /*6bd0*/  FMNMX.FTZ R152, R162, R153, !PT ;  /* 0x00000099a2987209 */ /* 0x000fe20007810000 */
[--C-:B------:R-:W-:Y:S01]  /*6be0*/  FFMA.FTZ R153, R157, UR10, -R11.reuse ;  /* 0x0000000a9d997c23 */ /* 0x100fe2000801080b */
[--C-:B------:R-:W-:Y:S01]  /*6bf0*/  FFMA.FTZ R190, R190, UR10, -R11.reuse ;  /* 0x0000000abebe7c23 */ /* 0x100fe2000801080b */
[--C-:B------:R-:W-:Y:S01]  /*6c00*/  FFMA.FTZ R191, R191, UR10, -R11.reuse ;  /* 0x0000000abfbf7c23 */ /* 0x100fe2000801080b */
[----:B------:R-:W-:Y:S01]  /*6c10*/  FMNMX.FTZ R157, R163, R152, !PT ;  /* 0x00000098a39d7209 */ /* 0x000fe20007810000 */
[--C-:B------:R-:W-:Y:S01]  /*6c20*/  FFMA.FTZ R195, R195, UR10, -R11.reuse ;  /* 0x0000000ac3c37c23 */ /* 0x100fe2000801080b */
[--C-:B------:R-:W-:Y:S01]  /*6c30*/  FFMA.FTZ R196, R196, UR10, -R11.reuse ;  /* 0x0000000ac4c47c23 */ /* 0x100fe2000801080b */
[----:B------:R-:W2:Y:S01]  /*6c40*/  MUFU.EX2 R194, R194 ;  /* 0x000000c200c27308 */ /* 0x000ea20000000800 */
[----:B------:R-:W-:Y:S01]  /*6c50*/  FMNMX.FTZ R152, R166, R157, !PT ;  /* 0x0000009da6987209 */ /* 0x000fe20007810000 */
[--C-:B------:R-:W-:Y:S01]  /*6c60*/  FFMA.FTZ R157, R160, UR10, -R11.reuse ;  /* 0x0000000aa09d7c23 */ /* 0x100fe2000801080b */
[--C-:B------:R-:W-:Y:S01]  /*6c70*/  FFMA.FTZ R160, R161, UR10, -R11.reuse ;  /* 0x0000000aa1a07c23 */ /* 0x100fe2000801080b */
[----:B0-----:R-:W-:Y:S01]  /*6c80*/  FMUL.FTZ R24, R24, R4 ;  /* 0x0000000418187220 */ /* 0x001fe20000410000 */
[----:B------:R-:W-:Y:S01]  /*6c90*/  FMNMX.FTZ R197, R167, R152, !PT ;  /* 0x00000098a7c57209 */ /* 0x000fe20007810000 */
[-C--:B------:R-:W-:Y:S01]  /*6ca0*/  FMUL.FTZ R25, R25, R4.reuse ;  /* 0x0000000419197220 */ /* 0x080fe20000410000 */
[-C--:B------:R-:W-:Y:S01]  /*6cb0*/  FMUL.FTZ R28, R28, R4.reuse ;  /* 0x000000041c1c7220 */ /* 0x080fe20000410000 */
[----:B------:R-:W0:Y:S01]  /*6cc0*/  MUFU.EX2 R156, R156 ;  /* 0x0000009c009c7308 */ /* 0x000e220000000800 */
[----:B------:R-:W-:Y:S01]  /*6cd0*/  FMNMX.FTZ R152, R170, R197, !PT ;  /* 0x000000c5aa987209 */ /* 0x000fe20007810000 */
[-C--:B------:R-:W-:Y:S01]  /*6ce0*/  FMUL.FTZ R29, R29, R4.reuse ;  /* 0x000000041d1d7220 */ /* 0x080fe20000410000 */
[-C--:B------:R-:W-:Y:S01]  /*6cf0*/  FMUL.FTZ R32, R32, R4.reuse ;  /* 0x0000000420207220 */ /* 0x080fe20000410000 */
[----:B------:R-:W-:Y:S01]  /*6d00*/  FMUL.FTZ R33, R33, R4 ;  /* 0x0000000421217220 */ /* 0x000fe20000410000 */
[----:B------:R-:W-:Y:S01]  /*6d10*/  FMNMX.FTZ R161, R171, R152, !PT ;  /* 0x00000098aba17209 */ /* 0x000fe20007810000 */
[-C--:B------:R-:W-:Y:S01]  /*6d20*/  FMUL.FTZ R36, R36, R4.reuse ;  /* 0x0000000424247220 */ /* 0x080fe20000410000 */
[-C--:B------:R-:W-:Y:S01]  /*6d30*/  FMUL.FTZ R37, R37, R4.reuse ;  /* 0x0000000425257220 */ /* 0x080fe20000410000 */
[----:B------:R-:W3:Y:S01]  /*6d40*/  MUFU.EX2 R153, R153 ;  /* 0x0000009900997308 */ /* 0x000ee20000000800 */
[----:B------:R-:W-:Y:S01]  /*6d50*/  FMNMX.FTZ R152, R174, R161, !PT ;  /* 0x000000a1ae987209 */ /* 0x000fe20007810000 */
[--C-:B------:R-:W-:Y:S01]  /*6d60*/  FFMA.FTZ R161, R164, UR10, -R11.reuse ;  /* 0x0000000aa4a17c23 */ /* 0x100fe2000801080b */
[----:B------:R-:W-:Y:S01]  /*6d70*/  FFMA.FTZ R164, R165, UR10, -R11 ;  /* 0x0000000aa5a47c23 */ /* 0x000fe2000801080b */
[----:B------:R-:W-:Y:S01]  /*6d80*/  FMUL.FTZ R40, R40, R4 ;  /* 0x0000000428287220 */ /* 0x000fe20000410000 */
[----:B------:R-:W-:Y:S01]  /*6d90*/  FMNMX.FTZ R152, R175, R152, !PT ;  /* 0x00000098af987209 */ /* 0x000fe20007810000 */
[-C--:B------:R-:W-:Y:S01]  /*6da0*/  FMUL.FTZ R41, R41, R4.reuse ;  /* 0x0000000429297220 */ /* 0x080fe20000410000 */
[----:B------:R-:W-:Y:S01]  /*6db0*/  FMUL.FTZ R44, R44, R4 ;  /* 0x000000042c2c7220 */ /* 0x000fe20000410000 */
[----:B------:R-:W4:Y:S01]  /*6dc0*/  MUFU.EX2 R157, R157 ;  /* 0x0000009d009d7308 */ /* 0x000f220000000800 */
[----:B------:R-:W-:Y:S01]  /*6dd0*/  FMNMX.FTZ R197, R179, R152, !PT ;  /* 0x00000098b3c57209 */ /* 0x000fe20007810000 */
[-C--:B------:R-:W-:Y:S01]  /*6de0*/  FMUL.FTZ R45, R45, R4.reuse ;  /* 0x000000042d2d7220 */ /* 0x080fe20000410000 */
[-C--:B------:R-:W-:Y:S01]  /*6df0*/  FMUL.FTZ R48, R48, R4.reuse ;  /* 0x0000000430307220 */ /* 0x080fe20000410000 */
[-C--:B------:R-:W-:Y:S01]  /*6e00*/  FMUL.FTZ R49, R49, R4.reuse ;  /* 0x0000000431317220 */ /* 0x080fe20000410000 */
[----:B------:R-:W-:Y:S01]  /*6e10*/  FMNMX.FTZ R152, R180, R197, !PT ;  /* 0x000000c5b4987209 */ /* 0x000fe20007810000 */
[-C--:B------:R-:W-:Y:S01]  /*6e20*/  FMUL.FTZ R52, R52, R4.reuse ;  /* 0x0000000434347220 */ /* 0x080fe20000410000 */
[----:B------:R-:W-:Y:S01]  /*6e30*/  FMUL.FTZ R53, R53, R4 ;  /* 0x0000000435357220 */ /* 0x000fe20000410000 */
[----:B------:R-:W5:Y:S01]  /*6e40*/  MUFU.EX2 R160, R160 ;  /* 0x000000a000a07308 */ /* 0x000f620000000800 */
        /* <DEDUP_REMOVED lines=17> */
[-C--:B------:R-:W-:Y:S01]  /*6f60*/  FMUL.FTZ R76, R76, R4.reuse ;  /* 0x000000044c4c7220 */ /* 0x080fe20000410000 */
[-C--:B------:R-:W-:Y:S01]  /*6f70*/  FMUL.FTZ R77, R77, R4.reuse ;  /* 0x000000044d4d7220 */ /* 0x080fe20000410000 */
[----:B------:R-:W-:Y:S01]  /*6f80*/  FMUL.FTZ R80, R80, R4 ;  /* 0x0000000450507220 */ /* 0x000fe20000410000 */
[----:B------:R-:W-:Y:S01]  /*6f90*/  FMNMX.FTZ R152, R193, R152, !PT ;  /* 0x00000098c1987209 */ /* 0x000fe20007810000 */
[-C--:B------:R-:W-:Y:S01]  /*6fa0*/  FMUL.FTZ R81, R81, R4.reuse ;  /* 0x0000000451517220 */ /* 0x080fe20000410000 */
[-C--:B------:R-:W-:Y:S01]  /*6fb0*/  FMUL.FTZ R84, R84, R4.reuse ;  /* 0x0000000454547220 */ /* 0x080fe20000410000 */
[----:B------:R1:W5:Y:S01]  /*6fc0*/  MUFU.EX2 R165, R198 ;  /* 0x000000c600a57308 */ /* 0x0003620000000800 */
[-C--:B------:R-:W-:Y:S01]  /*6fd0*/  FMUL.FTZ R85, R85, R4.reuse ;  /* 0x0000000455557220 */ /* 0x080fe20000410000 */
[----:B------:R-:W2:Y:S01]  /*6fe0*/  SHFL.BFLY PT, R197, R152, 0x2, 0x1f ;  /* 0x0c401f0098c57f89 */ /* 0x000ea200000e0000 */
        /* <DEDUP_REMOVED lines=23> */
[----:B--2---:R-:W-:Y:S01]  /*7160*/  FMNMX.FTZ R197, R152, R197, !PT ;  /* 0x000000c598c57209 */ /* 0x004fe20007810000 */
[-C--:B------:R-:W-:Y:S01]  /*7170*/  FMUL.FTZ R128, R128, R4.reuse ;  /* 0x0000000480807220 */ /* 0x080fe20000410000 */
[-C--:B------:R-:W-:Y:S01]  /*7180*/  FMUL.FTZ R129, R129, R4.reuse ;  /* 0x0000000481817220 */ /* 0x080fe20000410000 */
[-C--:B------:R-:W-:Y:S01]  /*7190*/  FMUL.FTZ R132, R132, R4.reuse ;  /* 0x0000000484847220 */ /* 0x080fe20000410000 */
[-C--:B------:R-:W-:Y:S01]  /*71a0*/  FMUL.FTZ R133, R133, R4.reuse ;  /* 0x0000000485857220 */ /* 0x080fe20000410000 */
[----:B------:R-:W2:Y:S01]  /*71b0*/  SHFL.BFLY PT, R176, R197, 0x1, 0x1f ;  /* 0x0c201f00c5b07f89 */ /* 0x000ea200000e0000 */
        /* <DEDUP_REMOVED lines=9> */
[----:B------:R-:W-:-:S07]  /*7250*/  FMUL.FTZ R149, R149, R4 ;  /* 0x0000000495957220 */ /* 0x000fce0000410000 */
[----:B------:R-:W-:Y:S01]  /*7260*/  MUFU.EX2 R181, R181 ;  /* 0x000000b500b57308 */ /* 0x000fe20000000800 */
[----:B--2---:R-:W-:-:S07]  /*7270*/  FMNMX.FTZ R176, R197, R176, !PT ;  /* 0x000000b0c5b07209 */ /* 0x004fce0007810000 */
[----:B------:R-:W-:Y:S01]  /*7280*/  MUFU.EX2 R182, R182 ;  /* 0x000000b600b67308 */ /* 0x000fe20000000800 */
[C---:B------:R-:W-:Y:S01]  /*7290*/  FSETP.NEU.FTZ.AND P1, PT, R176.reuse, -INF , PT ;  /* 0xff800000b000780b */ /* 0x040fe20003f3d000 */
[----:B------:R-:W-:-:S06]  /*72a0*/  FMUL.FTZ R152, R176, UR10 ;  /* 0x0000000ab0987c20 */ /* 0x000fcc0008410000 */
[----:B------:R-:W-:Y:S01]  /*72b0*/  MUFU.EX2 R185, R185 ;  /* 0x000000b900b97308 */ /* 0x000fe20000000800 */
[----:B------:R-:W-:-:S05]  /*72c0*/  FSEL R152, R152, RZ, P1 ;  /* 0x000000ff98987208 */ /* 0x000fca0000800000 */
[--C-:B------:R-:W-:Y:S01]  /*72d0*/  FFMA.FTZ R11, R12, UR10, -R152.reuse ;  /* 0x0000000a0c0b7c23 */ /* 0x100fe20008010898 */
[--C-:B------:R-:W-:Y:S01]  /*72e0*/  FFMA.FTZ R12, R13, UR10, -R152.reuse ;  /* 0x0000000a0d0c7c23 */ /* 0x100fe20008010898 */
[----:B------:R-:W-:Y:S01]  /*72f0*/  FFMA.FTZ R13, R4, R2, R189 ;  /* 0x00000002040d7223 */ /* 0x000fe200000100bd */
[--C-:B-1----:R-:W-:Y:S01]  /*7300*/  FFMA.FTZ R198, R155, UR10, -R152.reuse ;  /* 0x0000000a9bc67c23 */ /* 0x102fe20008010898 */
[--C-:B------:R-:W-:Y:S01]  /*7310*/  FFMA.FTZ R204, R159, UR10, -R152.reuse ;  /* 0x0000000a9fcc7c23 */ /* 0x100fe20008010898 */
[----:B------:R-:W-:Y:S01]  /*7320*/  MUFU.EX2 R186, R186 ;  /* 0x000000ba00ba7308 */ /* 0x000fe20000000800 */
[----:B------:R-:W-:Y:S01]  /*7330*/  FADD.FTZ R2, R14, R13 ;  /* 0x0000000d0e027221 */ /* 0x000fe20000010000 */
[--C-:B------:R-:W-:Y:S01]  /*7340*/  FFMA.FTZ R13, R20, UR10, -R152.reuse ;  /* 0x0000000a140d7c23 */ /* 0x100fe20008010898 */
[--C-:B------:R-:W-:Y:S01]  /*7350*/  FFMA.FTZ R20, R21, UR10, -R152.reuse ;  /* 0x0000000a15147c23 */ /* 0x100fe20008010898 */
[----:B------:R-:W-:Y:S01]  /*7360*/  FFMA.FTZ R21, R154, UR10, -R152 ;  /* 0x0000000a9a157c23 */ /* 0x000fe20008010898 */
[----:B------:R-:W-:Y:S01]  /*7370*/  FADD.FTZ R197, R15, R2 ;  /* 0x000000020fc57221 */ /* 0x000fe20000010000 */
[--C-:B------:R-:W-:Y:S01]  /*7380*/  FFMA.FTZ R199, R166, UR10, -R152.reuse ;  /* 0x0000000aa6c77c23 */ /* 0x100fe20008010898 */
[--C-:B------:R-:W-:Y:S01]  /*7390*/  FFMA.FTZ R162, R162, UR10, -R152.reuse ;  /* 0x0000000aa2a27c23 */ /* 0x100fe20008010898 */
[----:B------:R-:W-:Y:S01]  /*73a0*/  MUFU.EX2 R190, R190 ;  /* 0x000000be00be7308 */ /* 0x000fe20000000800 */
[----:B------:R-:W-:Y:S01]  /*73b0*/  FADD.FTZ R197, R194, R197 ;  /* 0x000000c5c2c57221 */ /* 0x000fe20000010000 */
[--C-:B------:R-:W-:Y:S01]  /*73c0*/  FFMA.FTZ R167, R167, UR10, -R152.reuse ;  /* 0x0000000aa7a77c23 */ /* 0x100fe20008010898 */
[--C-:B------:R-:W-:Y:S01]  /*73d0*/  FFMA.FTZ R171, R171, UR10, -R152.reuse ;  /* 0x0000000aabab7c23 */ /* 0x100fe20008010898 */
[--C-:B------:R-:W-:Y:S01]  /*73e0*/  FFMA.FTZ R175, R175, UR10, -R152.reuse ;  /* 0x0000000aafaf7c23 */ /* 0x100fe20008010898 */
[----:B0-----:R-:W-:Y:S01]  /*73f0*/  FADD.FTZ R2, R156, R197 ;  /* 0x000000c59c027221 */ /* 0x001fe20000010000 */
[----:B---3--:R-:W-:Y:S01]  /*7400*/  F2FP.BF16.F32.PACK_AB R156, R153, R156 ;  /* 0x0000009c999c723e */ /* 0x008fe200000010ff */
[----:B------:R-:W-:Y:S01]  /*7410*/  FFMA.FTZ R179, R179, UR10, -R152 ;  /* 0x0000000ab3b37c23 */ /* 0x000fe20008010898 */
[----:B------:R-:W-:Y:S01]  /*7420*/  MUFU.EX2 R191, R191 ;  /* 0x000000bf00bf7308 */ /* 0x000fe20000000800 */
[----:B------:R-:W-:Y:S01]  /*7430*/  FADD.FTZ R2, R153, R2 ;  /* 0x0000000299027221 */ /* 0x000fe20000010000 */
[--C-:B------:R-:W-:Y:S01]  /*7440*/  FFMA.FTZ R180, R180, UR10, -R152.reuse ;  /* 0x0000000ab4b47c23 */ /* 0x100fe20008010898 */
[--C-:B------:R-:W-:Y:S01]  /*7450*/  FFMA.FTZ R183, R183, UR10, -R152.reuse ;  /* 0x0000000ab7b77c23 */ /* 0x100fe20008010898 */
[----:B------:R-:W-:Y:S01]  /*7460*/  FFMA.FTZ R187, R187, UR10, -R152 ;  /* 0x0000000abbbb7c23 */ /* 0x000fe20008010898 */
[----:B----4-:R-:W-:Y:S01]  /*7470*/  FADD.FTZ R197, R157, R2 ;  /* 0x000000029dc57221 */ /* 0x010fe20000010000 */
[--C-:B------:R-:W-:Y:S01]  /*7480*/  FFMA.FTZ R188, R188, UR10, -R152.reuse ;  /* 0x0000000abcbc7c23 */ /* 0x100fe20008010898 */
[--C-:B------:R-:W-:Y:S01]  /*7490*/  FFMA.FTZ R192, R192, UR10, -R152.reuse ;  /* 0x0000000ac0c07c23 */ /* 0x100fe20008010898 */
[----:B------:R-:W-:Y:S01]  /*74a0*/  MUFU.EX2 R195, R195 ;  /* 0x000000c300c37308 */ /* 0x000fe20000000800 */
[----:B-----5:R-:W-:Y:S01]  /*74b0*/  FADD.FTZ R2, R160, R197 ;  /* 0x000000c5a0027221 */ /* 0x020fe20000010000 */
[--C-:B------:R-:W-:Y:S01]  /*74c0*/  FFMA.FTZ R197, R158, UR10, -R152.reuse ;  /* 0x0000000a9ec57c23 */ /* 0x100fe20008010898 */
[--C-:B------:R-:W-:Y:S01]  /*74d0*/  FFMA.FTZ R158, R163, UR10, -R152.reuse ;  /* 0x0000000aa39e7c23 */ /* 0x100fe20008010898 */
[----:B------:R-:W-:Y:S01]  /*74e0*/  FFMA.FTZ R193, R193, UR10, -R152 ;  /* 0x0000000ac1c17c23 */ /* 0x000fe20008010898 */
[----:B------:R-:W-:Y:S01]  /*74f0*/  FADD.FTZ R155, R161, R2 ;  /* 0x00000002a19b7221 */ /* 0x000fe20000010000 */
[----:B------:R-:W-:-:S02]  /*7500*/  FSEL R2, R176, RZ, P1 ;  /* 0x000000ffb0027208 */ /* 0x000fc40000800000 */
[----:B------:R-:W0:Y:S01]  /*7510*/  MUFU.EX2 R196, R196 ;  /* 0x000000c400c47308 */ /* 0x000e220000000800 */
[----:B------:R-:W-:Y:S02]  /*7520*/  FADD.FTZ R154, R164, R155 ;  /* 0x0000009ba49a7221 */ /* 0x000fe40000010000 */
[----:B------:R-:W-:Y:S02]  /*7530*/  FADD.FTZ R2, -R2, R5 ;  /* 0x0000000502027221 */ /* 0x000fe40000010100 */
[----:B------:R-:W-:-:S03]  /*7540*/  FADD.FTZ R155, R165, R154 ;  /* 0x0000009aa59b7221 */ /* 0x000fc60000010000 */
[----:B------:R-:W-:Y:S01]  /*7550*/  MUFU.EX2 R11, R11 ;  /* 0x0000000b000b7308 */ /* 0x000fe20000000800 */
[----:B------:R-:W-:Y:S01]  /*7560*/  FADD.FTZ R154, R168, R155 ;  /* 0x0000009ba89a7221 */ /* 0x000fe20000010000 */
[----:B------:R-:W-:-:S03]  /*7570*/  FFMA.FTZ R155, R174, UR10, -R152 ;  /* 0x0000000aae9b7c23 */ /* 0x000fc60008010898 */
[----:B------:R-:W-:-:S03]  /*7580*/  FADD.FTZ R5, R169, R154 ;  /* 0x0000009aa9057221 */ /* 0x000fc60000010000 */
[----:B------:R-:W-:Y:S01]  /*7590*/  MUFU.EX2 R12, R12 ;  /* 0x0000000c000c7308 */ /* 0x000fe20000000800 */
[----:B------:R-:W-:Y:S01]  /*75a0*/  FADD.FTZ R154, R172, R5 ;  /* 0x00000005ac9a7221 */ /* 0x000fe20000010000 */
[----:B------:R-:W-:Y:S01]  /*75b0*/  FFMA.FTZ R5, R170, UR10, -R152 ;  /* 0x0000000aaa057c23 */ /* 0x000fe20008010898 */
[----:B0-----:R-:W-:Y:S02]  /*75c0*/  F2FP.BF16.F32.PACK_AB R174, R196, R195 ;  /* 0x000000c3c4ae723e */ /* 0x001fe400000010ff */
[----:B------:R-:W-:-:S03]  /*75d0*/  FADD.FTZ R159, R173, R154 ;  /* 0x0000009aad9f7221 */ /* 0x000fc60000010000 */
[----:B------:R-:W-:Y:S01]  /*75e0*/  MUFU.EX2 R13, R13 ;  /* 0x0000000d000d7308 */ /* 0x000fe20000000800 */
[----:B------:R-:W-:Y:S01]  /*75f0*/  FADD.FTZ R154, R178, R159 ;  /* 0x0000009fb29a7221 */ /* 0x000fe20000010000 */
[----:B------:R-:W-:Y:S01]  /*7600*/  FFMA.FTZ R159, R184, UR10, -R152 ;  /* 0x0000000ab89f7c23 */ /* 0x000fe20008010898 */
[----:B------:R-:W-:Y:S02]  /*7610*/  F2FP.BF16.F32.PACK_AB R152, R14, R189 ;  /* 0x000000bd0e98723e */ /* 0x000fe400000010ff */
[----:B------:R-:W-:-:S03]  /*7620*/  FADD.FTZ R215, R181, R154 ;  /* 0x0000009ab5d77221 */ /* 0x000fc60000010000 */
[----:B------:R-:W-:Y:S01]  /*7630*/  MUFU.EX2 R20, R20 ;  /* 0x0000001400147308 */ /* 0x000fe20000000800 */
[----:B------:R-:W-:-:S04]  /*7640*/  FADD.FTZ R154, R182, R215 ;  /* 0x000000d7b69a7221 */ /* 0x000fc80000010000 */
[----:B------:R-:W-:Y:S01]  /*7650*/  FADD.FTZ R215, R185, R154 ;  /* 0x0000009ab9d77221 */ /* 0x000fe20000010000 */
[----:B------:R-:W-:Y:S02]  /*7660*/  F2FP.BF16.F32.PACK_AB R154, R194, R15 ;  /* 0x0000000fc29a723e */ /* 0x000fe400000010ff */
[----:B------:R-:W-:Y:S01]  /*7670*/  MUFU.EX2 R21, R21 ;  /* 0x0000001500157308 */ /* 0x000fe20000000800 */
[----:B------:R-:W-:-:S04]  /*7680*/  FADD.FTZ R215, R186, R215 ;  /* 0x000000d7bad77221 */ /* 0x000fc80000010000 */
[----:B------:R-:W-:-:S03]  /*7690*/  FADD.FTZ R166, R190, R215 ;  /* 0x000000d7bea67221 */ /* 0x000fc60000010000 */
[----:B------:R-:W-:Y:S01]  /*76a0*/  MUFU.EX2 R198, R198 ;  /* 0x000000c600c67308 */ /* 0x000fe20000000800 */
[----:B------:R-:W-:Y:S01]  /*76b0*/  FADD.FTZ R170, R191, R166 ;  /* 0x000000a6bfaa7221 */ /* 0x000fe20000010000 */
[----:B------:R-:W-:Y:S01]  /*76c0*/  F2FP.BF16.F32.PACK_AB R166, R178, R173 ;  /* 0x000000adb2a6723e */ /* 0x000fe200000010ff */
[----:B------:R-:W-:Y:S02]  /*76d0*/  FMUL.FTZ R178, R2, UR10 ;  /* 0x0000000a02b27c20 */ /* 0x000fe40008410000 */
[----:B------:R-:W-:Y:S01]  /*76e0*/  FADD.FTZ R153, R195, R170 ;  /* 0x000000aac3997221 */ /* 0x000fe20000010000 */
[----:B------:R-:W-:Y:S02]  /*76f0*/  F2FP.BF16.F32.PACK_AB R170, R186, R185 ;  /* 0x000000b9baaa723e */ /* 0x000fe400000010ff */
[----:B------:R-:W-:Y:S01]  /*7700*/  MUFU.EX2 R197, R197 ;  /* 0x000000c500c57308 */ /* 0x000fe20000000800 */
[----:B------:R-:W-:-:S07]  /*7710*/  FADD.FTZ R2, R196, R153 ;  /* 0x00000099c4027221 */ /* 0x000fce0000010000 */
[----:B------:R-:W0:Y:S08]  /*7720*/  MUFU.EX2 R178, R178 ;  /* 0x000000b200b27308 */ /* 0x000e300000000800 */
[----:B------:R-:W-:Y:S08]  /*7730*/  MUFU.EX2 R204, R204 ;  /* 0x000000cc00cc7308 */ /* 0x000ff00000000800 */
[----:B------:R1:W-:Y:S01]  /*7740*/  MUFU.EX2 R163, R162 ;  /* 0x000000a200a37308 */ /* 0x0003e20000000800 */
[----:B0-----:R-:W-:Y:S01]  /*7750*/  FFMA.FTZ R153, R178, R0, R11 ;  /* 0x00000000b2997223 */ /* 0x001fe2000001000b */
[-C--:B------:R-:W-:Y:S01]  /*7760*/  FMUL.FTZ R26, R26, R178.reuse ;  /* 0x000000b21a1a7220 */ /* 0x080fe20000410000 */
[-C--:B------:R-:W-:Y:S01]  /*7770*/  FMUL.FTZ R27, R27, R178.reuse ;  /* 0x000000b21b1b7220 */ /* 0x080fe20000410000 */
[-C--:B------:R-:W-:Y:S01]  /*7780*/  FMUL.FTZ R30, R30, R178.reuse ;  /* 0x000000b21e1e7220 */ /* 0x080fe20000410000 */
[----:B------:R-:W-:Y:S01]  /*7790*/  FADD.FTZ R0, R12, R153 ;  /* 0x000000990c007221 */ /* 0x000fe20000010000 */
[-C--:B------:R-:W-:Y:S01]  /*77a0*/  FMUL.FTZ R31, R31, R178.reuse ;  /* 0x000000b21f1f7220 */ /* 0x080fe20000410000 */
[-C--:B------:R-:W-:Y:S01]  /*77b0*/  FMUL.FTZ R34, R34, R178.reuse ;  /* 0x000000b222227220 */ /* 0x080fe20000410000 */
[----:B------:R0:W2:Y:S01]  /*77c0*/  MUFU.EX2 R184, R158 ;  /* 0x0000009e00b87308 */ /* 0x0000a20000000800 */
[----:B------:R-:W-:Y:S01]  /*77d0*/  FADD.FTZ R153, R13, R0 ;  /* 0x000000000d997221 */ /* 0x000fe20000010000 */
[----:B-1----:R-:W-:Y:S01]  /*77e0*/  F2FP.BF16.F32.PACK_AB R162, R168, R165 ;  /* 0x000000a5a8a2723e */ /* 0x002fe200000010ff */
[-C--:B------:R-:W-:Y:S01]  /*77f0*/  FMUL.FTZ R35, R35, R178.reuse ;  /* 0x000000b223237220 */ /* 0x080fe20000410000 */
[----:B------:R-:W-:Y:S01]  /*7800*/  F2FP.BF16.F32.PACK_AB R168, R182, R181 ;  /* 0x000000b5b6a8723e */ /* 0x000fe200000010ff */
[----:B------:R-:W-:Y:S01]  /*7810*/  FADD.FTZ R186, R20, R153 ;  /* 0x0000009914ba7221 */ /* 0x000fe20000010000 */
[-C--:B------:R-:W-:Y:S01]  /*7820*/  FMUL.FTZ R38, R38, R178.reuse ;  /* 0x000000b226267220 */ /* 0x080fe20000410000 */
[-C--:B------:R-:W-:Y:S01]  /*7830*/  FMUL.FTZ R39, R39, R178.reuse ;  /* 0x000000b227277220 */ /* 0x080fe20000410000 */
[----:B------:R-:W1:Y:S01]  /*7840*/  MUFU.EX2 R14, R199 ;  /* 0x000000c7000e7308 */ /* 0x000e620000000800 */
[----:B------:R-:W-:Y:S01]  /*7850*/  FADD.FTZ R153, R21, R186 ;  /* 0x000000ba15997221 */ /* 0x000fe20000010000 */
[----:B0-----:R-:W-:Y:S01]  /*7860*/  F2FP.BF16.F32.PACK_AB R158, R160, R157 ;  /* 0x0000009da09e723e */ /* 0x001fe200000010ff */
[-C--:B------:R-:W-:Y:S01]  /*7870*/  FMUL.FTZ R42, R42, R178.reuse ;  /* 0x000000b22a2a7220 */ /* 0x080fe20000410000 */
[----:B------:R-:W-:Y:S01]  /*7880*/  F2FP.BF16.F32.PACK_AB R160, R164, R161 ;  /* 0x000000a1a4a0723e */ /* 0x000fe200000010ff */
[----:B------:R-:W-:Y:S01]  /*7890*/  FADD.FTZ R186, R198, R153 ;  /* 0x00000099c6ba7221 */ /* 0x000fe20000010000 */
[----:B------:R-:W-:Y:S01]  /*78a0*/  F2FP.BF16.F32.PACK_AB R164, R172, R169 ;  /* 0x000000a9aca4723e */ /* 0x000fe200000010ff */
[----:B------:R-:W-:Y:S01]  /*78b0*/  FMUL.FTZ R43, R43, R178 ;  /* 0x000000b22b2b7220 */ /* 0x000fe20000410000 */
[----:B------:R-:W0:Y:S01]  /*78c0*/  MUFU.EX2 R15, R167 ;  /* 0x000000a7000f7308 */ /* 0x000e220000000800 */
[----:B------:R-:W-:Y:S01]  /*78d0*/  FADD.FTZ R153, R197, R186 ;  /* 0x000000bac5997221 */ /* 0x000fe20000010000 */
[----:B------:R-:W-:Y:S01]  /*78e0*/  F2FP.BF16.F32.PACK_AB R172, R191, R190 ;  /* 0x000000bebfac723e */ /* 0x000fe200000010ff */
[-C--:B------:R-:W-:Y:S01]  /*78f0*/  FMUL.FTZ R46, R46, R178.reuse ;  /* 0x000000b22e2e7220 */ /* 0x080fe20000410000 */
[----:B--2---:R-:W-:Y:S01]  /*7900*/  F2FP.BF16.F32.PACK_AB R161, R184, R163 ;  /* 0x000000a3b8a1723e */ /* 0x004fe200000010ff */
[----:B------:R-:W-:Y:S01]  /*7910*/  FADD.FTZ R186, R204, R153 ;  /* 0x00000099ccba7221 */ /* 0x000fe20000010000 */
[----:B------:R-:W-:Y:S01]  /*7920*/  F2FP.BF16.F32.PACK_AB R157, R198, R21 ;  /* 0x00000015c69d723e */ /* 0x000fe200000010ff */
[-C--:B------:R-:W-:Y:S01]  /*7930*/  FMUL.FTZ R47, R47, R178.reuse ;  /* 0x000000b22f2f7220 */ /* 0x080fe20000410000 */
[----:B------:R-:W2:Y:S01]  /*7940*/  MUFU.EX2 R5, R5 ;  /* 0x0000000500057308 */ /* 0x000ea20000000800 */
[----:B------:R-:W-:Y:S01]  /*7950*/  FADD.FTZ R153, R163, R186 ;  /* 0x000000baa3997221 */ /* 0x000fe20000010000 */
[-C--:B------:R-:W-:Y:S01]  /*7960*/  FMUL.FTZ R50, R50, R178.reuse ;  /* 0x000000b232327220 */ /* 0x080fe20000410000 */
[-C--:B------:R-:W-:Y:S01]  /*7970*/  FMUL.FTZ R51, R51, R178.reuse ;  /* 0x000000b233337220 */ /* 0x080fe20000410000 */
[-C--:B------:R-:W-:Y:S01]  /*7980*/  FMUL.FTZ R54, R54, R178.reuse ;  /* 0x000000b236367220 */ /* 0x080fe20000410000 */
[----:B------:R-:W-:Y:S01]  /*7990*/  FADD.FTZ R153, R184, R153 ;  /* 0x00000099b8997221 */ /* 0x000fe20000010000 */
[-C--:B------:R-:W-:Y:S01]  /*79a0*/  FMUL.FTZ R55, R55, R178.reuse ;  /* 0x000000b237377220 */ /* 0x080fe20000410000 */
[----:B------:R-:W-:Y:S01]  /*79b0*/  FMUL.FTZ R58, R58, R178 ;  /* 0x000000b23a3a7220 */ /* 0x000fe20000410000 */
[----:B------:R-:W3:Y:S01]  /*79c0*/  MUFU.EX2 R182, R171 ;  /* 0x000000ab00b67308 */ /* 0x000ee20000000800 */
[----:B-1----:R-:W-:Y:S01]  /*79d0*/  FADD.FTZ R190, R14, R153 ;  /* 0x000000990ebe7221 */ /* 0x002fe20000010000 */
[----:B0-----:R-:W-:Y:S01]  /*79e0*/  F2FP.BF16.F32.PACK_AB R163, R15, R14 ;  /* 0x0000000e0fa3723e */ /* 0x001fe200000010ff */
[-C--:B------:R-:W-:Y:S01]  /*79f0*/  FMUL.FTZ R59, R59, R178.reuse ;  /* 0x000000b23b3b7220 */ /* 0x080fe20000410000 */
[-C--:B------:R-:W-:Y:S01]  /*7a00*/  FMUL.FTZ R62, R62, R178.reuse ;  /* 0x000000b23e3e7220 */ /* 0x080fe20000410000 */
[----:B------:R-:W-:Y:S01]  /*7a10*/  FADD.FTZ R190, R15, R190 ;  /* 0x000000be0fbe7221 */ /* 0x000fe20000010000 */
[-C--:B------:R-:W-:Y:S01]  /*7a20*/  FMUL.FTZ R63, R63, R178.reuse ;  /* 0x000000b23f3f7220 */ /* 0x080fe20000410000 */
[-C--:B------:R-:W-:Y:S01]  /*7a30*/  FMUL.FTZ R66, R66, R178.reuse ;  /* 0x000000b242427220 */ /* 0x080fe20000410000 */
[----:B------:R0:W1:Y:S01]  /*7a40*/  MUFU.EX2 R167, R155 ;  /* 0x0000009b00a77308 */ /* 0x0000620000000800 */
        /* <DEDUP_REMOVED lines=11> */
[----:B0-----:R-:W-:Y:S01]  /*7b00*/  F2FP.BF16.F32.PACK_AB R155, R20, R13 ;  /* 0x0000000d149b723e */ /* 0x001fe200000010ff */
        /* <DEDUP_REMOVED lines=27> */
[----:B------:R0:W3:Y:S01]  /*7cc0*/  MUFU.EX2 R186, R159 ;  /* 0x0000009f00ba7308 */ /* 0x0000e20000000800 */
[C---:B-1----:R-:W-:Y:S01]  /*7cd0*/  FADD.FTZ R190, R180.reuse, R153 ;  /* 0x00000099b4be7221 */ /* 0x042fe20000010000 */
[----:B------:R-:W-:Y:S01]  /*7ce0*/  F2FP.BF16.F32.PACK_AB R169, R180, R169 ;  /* 0x000000a9b4a9723e */ /* 0x000fe200000010ff */
[-C--:B------:R-:W-:Y:S01]  /*7cf0*/  FMUL.FTZ R122, R122, R178.reuse ;  /* 0x000000b27a7a7220 */ /* 0x080fe20000410000 */
[-C--:B------:R-:W-:Y:S01]  /*7d00*/  FMUL.FTZ R123, R123, R178.reuse ;  /* 0x000000b27b7b7220 */ /* 0x080fe20000410000 */
[-C--:B------:R-:W-:Y:S01]  /*7d10*/  FMUL.FTZ R126, R126, R178.reuse ;  /* 0x000000b27e7e7220 */ /* 0x080fe20000410000 */
[-C--:B------:R-:W-:Y:S01]  /*7d20*/  FMUL.FTZ R127, R127, R178.reuse ;  /* 0x000000b27f7f7220 */ /* 0x080fe20000410000 */
[-C--:B------:R-:W-:Y:S01]  /*7d30*/  FMUL.FTZ R130, R130, R178.reuse ;  /* 0x000000b282827220 */ /* 0x080fe20000410000 */
[----:B------:R-:W1:Y:S01]  /*7d40*/  MUFU.EX2 R173, R187 ;  /* 0x000000bb00ad7308 */ /* 0x000e620000000800 */
[----:B--2---:R-:W-:Y:S01]  /*7d50*/  FADD.FTZ R153, R171, R190 ;  /* 0x000000beab997221 */ /* 0x004fe20000010000 */
[----:B0-----:R-:W-:Y:S01]  /*7d60*/  F2FP.BF16.F32.PACK_AB R159, R204, R197 ;  /* 0x000000c5cc9f723e */ /* 0x001fe200000010ff */
[-C--:B------:R-:W-:Y:S01]  /*7d70*/  FMUL.FTZ R131, R131, R178.reuse ;  /* 0x000000b283837220 */ /* 0x080fe20000410000 */
[-C--:B------:R-:W-:Y:S01]  /*7d80*/  FMUL.FTZ R134, R134, R178.reuse ;  /* 0x000000b286867220 */ /* 0x080fe20000410000 */
[-C--:B------:R-:W-:Y:S01]  /*7d90*/  FMUL.FTZ R135, R135, R178.reuse ;  /* 0x000000b287877220 */ /* 0x080fe20000410000 */
[-C--:B------:R-:W-:Y:S01]  /*7da0*/  FMUL.FTZ R138, R138, R178.reuse ;  /* 0x000000b28a8a7220 */ /* 0x080fe20000410000 */
[-C--:B------:R-:W-:Y:S01]  /*7db0*/  FMUL.FTZ R139, R139, R178.reuse ;  /* 0x000000b28b8b7220 */ /* 0x080fe20000410000 */
[----:B------:R-:W0:Y:S01]  /*7dc0*/  MUFU.EX2 R188, R188 ;  /* 0x000000bc00bc7308 */ /* 0x000e220000000800 */
[----:B---3--:R-:W-:Y:S01]  /*7dd0*/  FADD.FTZ R194, R186, R153 ;  /* 0x00000099bac27221 */ /* 0x008fe20000010000 */
        /* <DEDUP_REMOVED lines=9> */
[----:B------:R-:W-:-:S05]  /*7e70*/  FMUL.FTZ R151, R151, R178 ;  /* 0x000000b297977220 */ /* 0x000fca0000410000 */
[----:B------:R-:W1:Y:S01]  /*7e80*/  MUFU.EX2 R190, R193 ;  /* 0x000000c100be7308 */ /* 0x000e620000000800 */
[C---:B0-----:R-:W-:Y:S01]  /*7e90*/  FADD.FTZ R4, R188.reuse, R11 ;  /* 0x0000000bbc047221 */ /* 0x041fe20000010000 */
[----:B------:R-:W-:-:S03]  /*7ea0*/  F2FP.BF16.F32.PACK_AB R173, R188, R173 ;  /* 0x000000adbcad723e */ /* 0x000fc600000010ff */
[----:B--2---:R-:W-:-:S04]  /*7eb0*/  FADD.FTZ R5, R175, R4 ;  /* 0x00000004af057221 */ /* 0x004fc80000010000 */
[C---:B-1----:R-:W-:Y:S01]  /*7ec0*/  FADD.FTZ R0, R190.reuse, R5 ;  /* 0x00000005be007221 */ /* 0x042fe20000010000 */
[----:B------:R-:W-:Y:S01]  /*7ed0*/  F2FP.BF16.F32.PACK_AB R175, R190, R175 ;  /* 0x000000afbeaf723e */ /* 0x000fe200000010ff */
[----:B------:R-:W-:Y:S06]  /*7ee0*/  @!P0 BRA `(.L_x_11035) ;  /* 0x0000000000048947 */ /* 0x000fec0003800000 */
[----:B------:R-:W-:Y:S01]  /*7ef0*/  BPT.TRAP 0x1 ;  /* 0x000000040000795c */ /* 0x000fe20000300000 */
.L_x_11035:
[----:B------:R0:W1:Y:S01]  /*7f00*/  SYNCS.PHASECHK.TRANS64.TRYWAIT P1, [UR28+0x22850], R8 ;  /* 0x02285008ff0075a7 */ /* 0x000062000802015c */
[----:B------:R-:W-:Y:S05]  /*7f10*/  @!P0 BRA `(.L_x_11036) ;  /* 0x0000000000048947 */ /* 0x000fea0003800000 */
[----:B------:R-:W-:Y:S01]  /*7f20*/  BPT.TRAP 0x1 ;  /* 0x000000040000795c */ /* 0x000fe20000300000 */
.L_x_11036:
[----:B-1----:R-:W-:Y:S05]  /*7f30*/  @P1 BRA `(.L_x_11037) ;  /* 0x0000000000081947 */ /* 0x002fea0003800000 */
[----:B------:R-:W1:Y:S02]  /*7f40*/  SYNCS.PHASECHK.TRANS64.TRYWAIT P1, [UR28+0x22850], R8 ;  /* 0x02285008ff0075a7 */ /* 0x000e64000802015c */
[----:B-1----:R-:W-:Y:S05]  /*7f50*/  @!P1 BRA `(.L_x_11038) ;  /* 0x000000dc00f49947 */ /* 0x002fea0003800000 */
.L_x_11037:
[----:B------:R-:W2:Y:S01]  /*7f60*/  S2R R4, SR_TID.X ;  /* 0x0000000000047919 */ /* 0x000ea20000002100 */
[----:B------:R-:W-:Y:S01]  /*7f70*/  UIMAD UR11, UR36, 0xc00, UR21 ;  /* 0x00000c00240b78a4 */ /* 0x000fe2000f8e0215 */
[----:B------:R-:W-:Y:S01]  /*7f80*/  UMOV UR7, 0x40000040 ;  /* 0x4000004000077882 */ /* 0x000fe20000000000 */
[----:B------:R-:W3:Y:S05]  /*7f90*/  S2R R5, SR_TID.X ;  /* 0x0000000000057919 */ /* 0x000eea0000002100 */
[----:B------:R-:W-:Y:S01]  /*7fa0*/  UMOV UR6, UR11 ;  /* 0x0000000b00067c82 */ /* 0x000fe20008000000 */
[----:B--2---:R-:W-:Y:S02]  /*7fb0*/  SHF.R.U32.HI R4, RZ, 0x7, R4 ;  /* 0x00000007ff047819 */ /* 0x004fe40000011604 */
[----:B---3--:R-:W-:-:S03]  /*7fc0*/  LOP3.LUT P1, RZ, R5, 0x7f, RZ, 0xc0, !PT ;  /* 0x0000007f05ff7812 */ /* 0x008fc6000782c0ff */
[----:B------:R-:W-:Y:S02]  /*7fd0*/  VIADD R4, R4, 0x8 ;  /* 0x0000000804047836 */ /* 0x000fe40000000000 */
[----:B------:R-:W-:-:S03]  /*7fe0*/  IMAD.MOV.U32 R5, RZ, RZ, R176 ;  /* 0x000000ffff057224 */ /* 0x000fc600078e00b0 */
[----:B------:R2:W-:Y:S05]  /*7ff0*/  BAR.SYNC.DEFER_BLOCKING R4, 0x100 ;  /* 0x000400040000751d */ /* 0x0005ea0000010000 */
[----:B-1----:R-:W-:Y:S02]  /*8000*/  @!P1 VIADD R177, R177, 0x22860 ;  /* 0x00022860b1b19836 */ /* 0x002fe40000000000 */
[----:B--2---:R-:W-:-:S03]  /*8010*/  IMAD.MOV.U32 R4, RZ, RZ, R10 ;  /* 0x000000ffff047224 */ /* 0x004fc600078e000a */
[----:B------:R-:W-:Y:S01]  /*8020*/  @!P1 PRMT R177, RZ, 0x654, R177 ;  /* 0x00000654ffb19816 */ /* 0x000fe200000000b1 */
        /* <DEDUP_REMOVED lines=34> */
[C---:B------:R-:W-:Y:S01]  /*8250*/  ISETP.GT.AND P1, PT, R3.reuse, UR23, PT ;  /* 0x0000001703007c0c */ /* 0x040fe2000bf24270 */
[----:B------:R-:W-:-:S12]  /*8260*/  VIADD R3, R3, 0xffffffff ;  /* 0xffffffff03037836 */ /* 0x000fd80000000000 */
[----:B-1----:R-:W-:Y:S05]  /*8270*/  @P1 BRA `(.L_x_11039) ;  /* 0xffffffc8008c1947 */ /* 0x002fea000383ffff */
[----:B------:R-:W-:Y:S02]  /*8280*/  IMAD.MOV.U32 R5, RZ, RZ, R176 ;  /* 0x000000ffff057224 */ /* 0x000fe400078e00b0 */
[----:B------:R-:W-:-:S07]  /*8290*/  IMAD.MOV.U32 R4, RZ, RZ, R10 ;  /* 0x000000ffff047224 */ /* 0x000fce00078e000a */
.L_x_11022:
[----:B------:R-:W-:Y:S01]  /*82a0*/  ULDC UR6, c[0x0][0x448] ;  /* 0x0001120000067ab9 */ /* 0x000fe20000000800 */
[----:B------:R-:W-:Y:S01]  /*82b0*/  IADD3 R9, R16, 0x1, -R9 ;  /* 0x0000000110097810 */ /* 0x000fe20007ffe809 */
[----:B------:R-:W-:Y:S01]  /*82c0*/  UISETP.NE.AND UP0, UPT, UR6, 0x1, UPT ;  /* 0x000000010600788c */ /* 0x000fe2000bf05270 */
[----:B------:R-:W-:Y:S02]  /*82d0*/  ULDC UR15, c[0x0][0x9e4] ;  /* 0x00027900000f7ab9 */ /* 0x000fe40000000800 */
[----:B------:R-:W-:Y:S01]  /*82e0*/  R2UR UR14, R9 ;  /* 0x00000000090e72ca */ /* 0x000fe200000e0000 */
[----:B------:R-:W-:Y:S02]  /*82f0*/  UISETP.GE.AND UP1, UPT, UR15, 0x1, UPT ;  /* 0x000000010f00788c */ /* 0x000fe4000bf26270 */
[----:B------:R-:W-:-:S04]  /*8300*/  UIADD3 UR11, UR43, 0x7f, URZ ;  /* 0x0000007f2b0b7890 */ /* 0x000fc8000fffe03f */
[----:B------:R-:W-:Y:S01]  /*8310*/  PLOP3.LUT P1, PT, PT, PT, UP1, 0x40, 0x0 ;  /* 0x000000000000781c */ /* 0x000fe20003f2e818 */
[----:B------:R-:W-:Y:S01]  /*8320*/  @UP0 ULDC UR6, c[0x0][0x44c] ;  /* 0x0001130000060ab9 */ /* 0x000fe20000000800 */
[----:B------:R-:W-:Y:S01]  /*8330*/  @UP0 ULDC UR18, c[0x0][0x450] ;  /* 0x0001140000120ab9 */ /* 0x000fe20000000800 */
[----:B------:R-:W-:-:S04]  /*8340*/  UIMAD.WIDE.U32 UR6, UR11, UR6, URZ ;  /* 0x000000060b0672a5 */ /* 0x000fc8000f8e003f */
[----:B------:R-:W-:-:S04]  /*8350*/  @UP0 USHF.R.U32.HI UR11, URZ, UR18, UR7 ;  /* 0x000000123f0b0299 */ /* 0x000fc80008011607 */
[----:B------:R-:W-:-:S03]  /*8360*/  UIADD3 UR11, UR14, UR11, URZ ;  /* 0x0000000b0e0b7290 */ /* 0x000fc6000fffe03f */
[----:B------:R-:W-:Y:S02]  /*8370*/  ULDC UR14, c[0x0][0x9dc] ;  /* 0x00027700000e7ab9 */ /* 0x000fe40000000800 */
[----:B------:R-:W-:Y:S01]  /*8380*/  UIADD3 UR14, UR11, -UR14, URZ ;  /* 0x8000000e0b0e7290 */ /* 0x000fe2000fffe03f */
[----:B------:R-:W-:Y:S11]  /*8390*/  @P1 BRA `(.L_x_11040) ;  /* 0x0000000000441947 */ /* 0x000ff60003800000 */
        /* <DEDUP_REMOVED lines=10> */
.L_x_11041:
[----:B------:R-:W-:-:S11]  /*8440*/  UISETP.NE.AND UP2, UPT, UR15, 0x1, UPT ;  /* 0x000000010f00788c */ /* 0x000fd6000bf45270 */
[----:B------:R-:W-:Y:S02]  /*8450*/  @UP2 ULDC.64 UR18, c[0x0][0x9e8] ;  /* 0x00027a0000122ab9 */ /* 0x000fe40000000a00 */
[----:B------:R-:W-:-:S04]  /*8460*/  UIMAD.WIDE.U32 UR6, UR11, UR18, URZ ;  /* 0x000000120b0672a5 */ /* 0x000fc8000f8e003f */
[----:B------:R-:W-:-:S12]  /*8470*/  @UP2 USHF.R.U32.HI UR11, URZ, UR19, UR7 ;  /* 0x000000133f0b2299 */ /* 0x000fd80008011607 */
.L_x_11042:
[----:B------:R-:W-:-:S04]  /*8480*/  UIMAD UR11, UR11, UR15, URZ ;  /* 0x0000000f0b0b72a4 */ /* 0x000fc8000f8e023f */
[----:B------:R-:W-:-:S04]  /*8490*/  UISETP.LT.AND UP2, UPT, UR14, UR11, UPT ;  /* 0x0000000b0e00728c */ /* 0x000fc8000bf41270 */
[----:B------:R-:W-:-:S12]  /*84a0*/  USEL UR14, UR14, UR11, !UP2 ;  /* 0x0000000b0e0e7287 */ /* 0x000fd8000d000000 */
.L_x_11040:
[----:B------:R-:W-:-:S04]  /*84b0*/  UIADD3 UR6, UR14, 0x5f, URZ ;  /* 0x0000005f0e067890 */ /* 0x000fc8000fffe03f */
[----:B------:R-:W-:-:S04]  /*84c0*/  UIMAD.WIDE UR6, UR6, 0x2aaaaaab, URZ ;  /* 0x2aaaaaab060678a5 */ /* 0x000fc8000f8e023f */
[----:B------:R-:W-:-:S04]  /*84d0*/  USHF.R.U32.HI UR6, URZ, 0x1f, UR7 ;  /* 0x0000001f3f067899 */ /* 0x000fc80008011607 */
[----:B------:R-:W-:-:S04]  /*84e0*/  ULEA.HI.SX32 UR6, UR7, UR6, 0x1c ;  /* 0x0000000607067291 */ /* 0x000fc8000f8fe23f */
[----:B------:R-:W-:-:S04]  /*84f0*/  UISETP.LT.AND UP2, UPT, UR39, UR6, UPT ;  /* 0x000000062700728c */ /* 0x000fc8000bf41270 */
[----:B------:R-:W-:-:S06]  /*8500*/  USEL UR23, UR39, UR6, !UP2 ;  /* 0x0000000627177287 */ /* 0x000fcc000d000000 */
[----:B------:R-:W-:-:S13]  /*8510*/  ISETP.GE.AND P1, PT, R3, UR23, PT ;  /* 0x0000001703007c0c */ /* 0x000fda000bf26270 */
[----:B------:R-:W-:Y:S05]  /*8520*/  @!P1 BRA `(.L_x_11043) ;  /* 0x0000002000e09947 */ /* 0x000fea0003800000 */
[----:B0-----:R-:W-:Y:S01]  /*8530*/  IMAD.MOV.U32 R8, RZ, RZ, R5 ;  /* 0x000000ffff087224 */ /* 0x001fe200078e0005 */
[----:B------:R-:W-:Y:S01]  /*8540*/  ULDC UR25, c[0x0][0x9d8] ;  /* 0x0002760000197ab9 */ /* 0x000fe20000000800 */
[----:B------:R-:W-:Y:S01]  /*8550*/  IMAD.MOV.U32 R9, RZ, RZ, R4 ;  /* 0x000000ffff097224 */ /* 0x000fe200078e0004 */
[----:B------:R-:W-:Y:S01]  /*8560*/  ULDC UR24, c[0x0][0x988] ;  /* 0x0002620000187ab9 */ /* 0x000fe20000000800 */
[----:B------:R-:W-:-:S07]  /*8570*/  IMAD.MOV.U32 R6, RZ, RZ, R3 ;  /* 0x000000ffff067224 */ /* 0x000fce00078e0003 */
.L_x_11052:
[----:B------:R-:W-:Y:S01]  /*8580*/  UIADD3 UR36, UR36, 0x1, URZ ;  /* 0x0000000124247890 */ /* 0x000fe2000fffe03f */
[C---:B------:R-:W-:Y:S01]  /*8590*/  ISETP.GT.AND P1, PT, R6.reuse, UR23, PT ;  /* 0x0000001706007c0c */ /* 0x040fe2000bf24270 */
[----:B------:R-:W-:Y:S02]  /*85a0*/  VIADD R6, R6, 0xffffffff ;  /* 0xffffffff06067836 */ /* 0x000fe40000000000 */
[----:B------:R-:W-:-:S04]  /*85b0*/  UISETP.NE.AND UP2, UPT, UR36, 0x2, UPT ;  /* 0x000000022400788c */ /* 0x000fc8000bf45270 */
[----:B------:R-:W-:Y:S02]  /*85c0*/  USEL UR6, URZ, 0x1, UP2 ;  /* 0x000000013f067887 */ /* 0x000fe40009000000 */
[----:B------:R-:W-:Y:S02]  /*85d0*/  USEL UR36, UR36, URZ, UP2 ;  /* 0x0000003f24247287 */ /* 0x000fe40009000000 */
[----:B------:R-:W-:Y:S01]  /*85e0*/  ULOP3.LUT UR37, UR37, UR6, URZ, 0x3c, !UPT ;  /* 0x0000000625257292 */ /* 0x000fe2000f8e3c3f */
[----:B-1----:R-:W-:Y:S11]  /*85f0*/  @!P0 BRA `(.L_x_11044) ;  /* 0x0000000000048947 */ /* 0x002ff60003800000 */
[----:B------:R-:W-:Y:S01]  /*8600*/  BPT.TRAP 0x1 ;  /* 0x000000040000795c */ /* 0x000fe20000300000 */
.L_x_11044:
        /* <DEDUP_REMOVED lines=9> */
.L_x_11045:
[----:B-1----:R-:W-:Y:S05]  /*86a0*/  @P2 BRA `(.L_x_11046) ;  /* 0x0000000000082947 */ /* 0x002fea0003800000 */
[----:B------:R-:W1:Y:S02]  /*86b0*/  SYNCS.PHASECHK.TRANS64.TRYWAIT P2, [UR26+0x22830], R3 ;  /* 0x02283003ff0075a7 */ /* 0x000e64000804015a */
[----:B-1----:R-:W-:Y:S05]  /*86c0*/  @!P2 BRA `(.L_x_11047) ;  /* 0x000000d8002ca947 */ /* 0x002fea0003800000 */
.L_x_11046:
        /* <DEDUP_REMOVED lines=11> */
[----:B--2---:R-:W-:Y:S02]  /*8780*/  LOP3.LUT P2, RZ, R214, 0x7f, RZ, 0xc0, !PT ;  /* 0x0000007fd6ff7812 */ /* 0x004fe4000784c0ff */
[----:B------:R-:W-:Y:S01]  /*8790*/  SHF.R.U32.HI R214, RZ, 0x7, R214 ;  /* 0x00000007ffd67819 */ /* 0x000fe200000116d6 */
[----:B------:R-:W-:Y:S02]  /*87a0*/  WARPGROUP.DEPBAR.LE gsb0, 0x0 ;  /* 0x00008000000079c5 */ /* 0x000fe40000010000 */
[----:B------:R-:W-:-:S06]  /*87b0*/  WARPGROUP.ARRIVE ;  /* 0x00000000000079c5 */ /* 0x000fcc0000000000 */
[----:B------:R-:W-:Y:S03]  /*87c0*/  HGMMA.64x96x16.F32.BF16 R152, gdesc[UR4], R152, gsb0 ;  /* 0x01600000049879f0 */ /* 0x000fe60008001898 */
        /* <DEDUP_REMOVED lines=84> */
[----:B-1----:R-:W-:Y:S01]  /*8d10*/  FMNMX.FTZ R4, R168, R177, !PT ;  /* 0x000000b1a8047209 */ /* 0x002fe20007810000 */
[----:B------:R-:W-:-:S06]  /*8d20*/  FMUL.FTZ R177, R197, UR25 ;  /* 0x00000019c5b17c20 */ /* 0x000fcc0008410000 */
        /* <DEDUP_REMOVED lines=14> */
[----:B------:R-:W-:Y:S01]  /*8e10*/  FMUL.FTZ R181, R183, UR25 ;  /* 0x00000019b7b57c20 */ /* 0x000fe20008410000 */
[----:B------:R-:W-:Y:S01]  /*8e20*/  FMUL.FTZ R183, R187, UR25 ;  /* 0x00000019bbb77c20 */ /* 0x000fe20008410000 */
[----:B------:R-:W-:-:S04]  /*8e30*/  FMUL.FTZ R187, R195, UR25 ;  /* 0x00000019c3bb7c20 */ /* 0x000fc80008410000 */
[----:B------:R-:W2:Y:S01]  /*8e40*/  MUFU.TANH R11, R11 ;  /* 0x0000000b000b7308 */ /* 0x000ea20000002400 */
[----:B---3--:R-:W-:-:S05]  /*8e50*/  FMNMX.FTZ R4, R177, R4, !PT ;  /* 0x00000004b1047209 */ /* 0x008fca0007810000 */
[----:B------:R-:W3:Y:S02]  /*8e60*/  SHFL.BFLY PT, R185, R4, 0x2, 0x1f ;  /* 0x0c401f0004b97f89 */ /* 0x000ee400000e0000 */
[----:B------:R-:W4:Y:S01]  /*8e70*/  MUFU.TANH R13, R13 ;  /* 0x0000000d000d7308 */ /* 0x000f220000002400 */
[----:B-1----:R-:W-:-:S07]  /*8e80*/  FMNMX.FTZ R190, R7, R8, !PT ;  /* 0x0000000807be7209 */ /* 0x002fce0007810000 */
[----:B------:R-:W1:Y:S01]  /*8e90*/  MUFU.TANH R15, R15 ;  /* 0x0000000f000f7308 */ /* 0x000e620000002400 */
[----:B--2---:R-:W-:-:S07]  /*8ea0*/  FMNMX.FTZ R190, R11, R190, !PT ;  /* 0x000000be0bbe7209 */ /* 0x004fce0007810000 */
[----:B------:R-:W2:Y:S01]  /*8eb0*/  MUFU.TANH R21, R21 ;  /* 0x0000001500157308 */ /* 0x000ea20000002400 */
[----:B----4-:R-:W-:Y:S02]  /*8ec0*/  FMNMX.FTZ R190, R13, R190, !PT ;  /* 0x000000be0dbe7209 */ /* 0x010fe40007810000 */
[----:B---3--:R-:W-:Y:S01]  /*8ed0*/  FMNMX.FTZ R192, R4, R185, !PT ;  /* 0x000000b904c07209 */ /* 0x008fe20007810000 */
[----:B------:R-:W-:-:S04]  /*8ee0*/  FMUL.FTZ R185, R191, UR25 ;  /* 0x00000019bfb97c20 */ /* 0x000fc80008410000 */
[----:B------:R-:W3:Y:S01]  /*8ef0*/  MUFU.TANH R153, R153 ;  /* 0x0000009900997308 */ /* 0x000ee20000002400 */
[----:B-1----:R-:W-:Y:S01]  /*8f00*/  FMNMX.FTZ R190, R15, R190, !PT ;  /* 0x000000be0fbe7209 */ /* 0x002fe20007810000 */
[----:B------:R-:W1:Y:S06]  /*8f10*/  SHFL.BFLY PT, R193, R192, 0x1, 0x1f ;  /* 0x0c201f00c0c17f89 */ /* 0x000e6c00000e0000 */
[----:B------:R-:W4:Y:S01]  /*8f20*/  MUFU.TANH R156, R156 ;  /* 0x0000009c009c7308 */ /* 0x000f220000002400 */
[----:B--2---:R-:W-:-:S07]  /*8f30*/  FMNMX.FTZ R190, R21, R190, !PT ;  /* 0x000000be15be7209 */ /* 0x004fce0007810000 */
[----:B------:R-:W2:Y:S08]  /*8f40*/  MUFU.TANH R157, R157 ;  /* 0x0000009d009d7308 */ /* 0x000eb00000002400 */
[----:B------:R-:W5:Y:S01]  /*8f50*/  MUFU.TANH R160, R160 ;  /* 0x000000a000a07308 */ /* 0x000f620000002400 */
[----:B-1----:R-:W-:-:S05]  /*8f60*/  FMNMX.FTZ R4, R192, R193, !PT ;  /* 0x000000c1c0047209 */ /* 0x002fca0007810000 */
[C---:B------:R-:W-:Y:S02]  /*8f70*/  FMUL.FTZ R199, R4.reuse, UR10 ;  /* 0x0000000a04c77c20 */ /* 0x040fe40008410000 */
[----:B------:R-:W1:Y:S01]  /*8f80*/  MUFU.TANH R161, R161 ;  /* 0x000000a100a17308 */ /* 0x000e620000002400 */
[----:B------:R-:W-:Y:S01]  /*8f90*/  FADD.FTZ R9, -R4, R9 ;  /* 0x0000000904097221 */ /* 0x000fe20000010100 */
[--C-:B------:R-:W-:Y:S01]  /*8fa0*/  FFMA.FTZ R191, R5, UR10, -R199.reuse ;  /* 0x0000000a05bf7c23 */ /* 0x100fe200080108c7 */
[----:B---3--:R-:W-:Y:S01]  /*8fb0*/  FMNMX.FTZ R5, R153, R190, !PT ;  /* 0x000000be99057209 */ /* 0x008fe20007810000 */
[--C-:B------:R-:W-:Y:S01]  /*8fc0*/  FFMA.FTZ R193, R14, UR10, -R199.reuse ;  /* 0x0000000a0ec17c23 */ /* 0x100fe200080108c7 */
[--C-:B------:R-:W-:Y:S01]  /*8fd0*/  FFMA.FTZ R195, R152, UR10, -R199.reuse ;  /* 0x0000000a98c37c23 */ /* 0x100fe200080108c7 */
[--C-:B------:R-:W-:Y:S02]  /*8fe0*/  FFMA.FTZ R154, R154, UR10, -R199.reuse ;  /* 0x0000000a9a9a7c23 */ /* 0x100fe400080108c7 */
[----:B------:R-:W3:Y:S01]  /*8ff0*/  MUFU.TANH R163, R163 ;  /* 0x000000a300a37308 */ /* 0x000ee20000002400 */
[----:B----4-:R-:W-:Y:S01]  /*9000*/  FMNMX.FTZ R190, R156, R5, !PT ;  /* 0x000000059cbe7209 */ /* 0x010fe20007810000 */
[----:B------:R-:W-:Y:S01]  /*9010*/  FMUL.FTZ R9, R9, UR10 ;  /* 0x0000000a09097c20 */ /* 0x000fe20008410000 */
[--C-:B------:R-:W-:Y:S01]  /*9020*/  FFMA.FTZ R10, R10, UR10, -R199.reuse ;  /* 0x0000000a0a0a7c23 */ /* 0x100fe200080108c7 */
[--C-:B------:R-:W-:Y:S01]  /*9030*/  FFMA.FTZ R197, R164, UR10, -R199.reuse ;  /* 0x0000000aa4c57c23 */ /* 0x100fe200080108c7 */
[----:B--2---:R-:W-:Y:S01]  /*9040*/  FMNMX.FTZ R5, R157, R190, !PT ;  /* 0x000000be9d057209 */ /* 0x004fe20007810000 */
[--C-:B------:R-:W-:Y:S01]  /*9050*/  FFMA.FTZ R190, R20, UR10, -R199.reuse ;  /* 0x0000000a14be7c23 */ /* 0x100fe200080108c7 */
[--C-:B------:R-:W-:Y:S01]  /*9060*/  FFMA.FTZ R164, R165, UR10, -R199.reuse ;  /* 0x0000000aa5a47c23 */ /* 0x100fe200080108c7 */
[----:B------:R-:W2:Y:S01]  /*9070*/  MUFU.TANH R175, R175 ;  /* 0x000000af00af7308 */ /* 0x000ea20000002400 */
[----:B-----5:R-:W-:Y:S01]  /*9080*/  FMNMX.FTZ R14, R160, R5, !PT ;  /* 0x00000005a00e7209 */ /* 0x020fe20007810000 */
[--C-:B------:R-:W-:Y:S01]  /*9090*/  FFMA.FTZ R165, R166, UR10, -R199.reuse ;  /* 0x0000000aa6a57c23 */ /* 0x100fe200080108c7 */
[--C-:B------:R-:W-:Y:S01]  /*90a0*/  FFMA.FTZ R12, R12, UR10, -R199.reuse ;  /* 0x0000000a0c0c7c23 */ /* 0x100fe200080108c7 */
[--C-:B------:R-:W-:Y:S01]  /*90b0*/  FFMA.FTZ R166, R167, UR10, -R199.reuse ;  /* 0x0000000aa7a67c23 */ /* 0x100fe200080108c7 */
[----:B-1----:R-:W-:Y:S01]  /*90c0*/  FMNMX.FTZ R20, R161, R14, !PT ;  /* 0x0000000ea1147209 */ /* 0x002fe20007810000 */
[--C-:B------:R-:W-:Y:S01]  /*90d0*/  FFMA.FTZ R167, R168, UR10, -R199.reuse ;  /* 0x0000000aa8a77c23 */ /* 0x100fe200080108c7 */
[--C-:B------:R-:W-:Y:S01]  /*90e0*/  FFMA.FTZ R168, R169, UR10, -R199.reuse ;  /* 0x0000000aa9a87c23 */ /* 0x100fe200080108c7 */
[----:B------:R-:W1:Y:S01]  /*90f0*/  MUFU.TANH R178, R178 ;  /* 0x000000b200b27308 */ /* 0x000e620000002400 */
        /* <DEDUP_REMOVED lines=9> */
[--C-:B------:R-:W-:Y:S01]  /*9190*/  FFMA.FTZ R159, R159, UR10, -R199.reuse ;  /* 0x0000000a9f9f7c23 */ /* 0x100fe200080108c7 */
[--C-:B------:R-:W-:Y:S01]  /*91a0*/  FFMA.FTZ R162, R162, UR10, -R199.reuse ;  /* 0x0000000aa2a27c23 */ /* 0x100fe200080108c7 */
[----:B------:R-:W-:-:S04]  /*91b0*/  FFMA.FTZ R174, R176, UR10, -R199 ;  /* 0x0000000ab0ae7c23 */ /* 0x000fc800080108c7 */
        /* <DEDUP_REMOVED lines=20> */
[----:B------:R-:W-:Y:S01]  /*9300*/  MUFU.EX2 R20, R154 ;  /* 0x0000009a00147308 */ /* 0x000fe20000000800 */
[----:B---3--:R-:W-:-:S07]  /*9310*/  FMNMX.FTZ R152, R188, R5, !PT ;  /* 0x00000005bc987209 */ /* 0x008fce0007810000 */
[----:B------:R-:W1:Y:S01]  /*9320*/  MUFU.EX2 R9, R9 ;  /* 0x0000000900097308 */ /* 0x000e620000000800 */
[----:B--2---:R-:W-:-:S05]  /*9330*/  FMNMX.FTZ R152, R189, R152, !PT ;  /* 0x00000098bd987209 */ /* 0x004fca0007810000 */
[----:B------:R-:W2:Y:S02]  /*9340*/  SHFL.BFLY PT, R5, R152, 0x2, 0x1f ;  /* 0x0c401f0098057f89 */ /* 0x000ea400000e0000 */
[----:B------:R-:W3:Y:S08]  /*9350*/  MUFU.EX2 R10, R10 ;  /* 0x0000000a000a7308 */ /* 0x000ef00000000800 */
[----:B------:R-:W4:Y:S01]  /*9360*/  MUFU.EX2 R191, R191 ;  /* 0x000000bf00bf7308 */ /* 0x000f220000000800 */
        /* <DEDUP_REMOVED lines=12> */
[----:B------:R-:W-:Y:S01]  /*9430*/  FMUL.FTZ R44, R44, R9 ;  /* 0x000000092c2c7220 */ /* 0x000fe20000410000 */
[----:B--2---:R-:W-:Y:S01]  /*9440*/  FMNMX.FTZ R154, R152, R5, !PT ;  /* 0x00000005989a7209 */ /* 0x004fe20007810000 */
[-C--:B------:R-:W-:Y:S01]  /*9450*/  FMUL.FTZ R45, R45, R9.reuse ;  /* 0x000000092d2d7220 */ /* 0x080fe20000410000 */
[----:B------:R2:W-:Y:S01]  /*9460*/  MUFU.EX2 R14, R190 ;  /* 0x000000be000e7308 */ /* 0x0005e20000000800 */
[-C--:B------:R-:W-:Y:S01]  /*9470*/  FMUL.FTZ R48, R48, R9.reuse ;  /* 0x0000000930307220 */ /* 0x080fe20000410000 */
[-C--:B------:R-:W-:Y:S01]  /*9480*/  FMUL.FTZ R49, R49, R9.reuse ;  /* 0x0000000931317220 */ /* 0x080fe20000410000 */
[----:B------:R-:W3:Y:S01]  /*9490*/  SHFL.BFLY PT, R5, R154, 0x1, 0x1f ;  /* 0x0c201f009a057f89 */ /* 0x000ee200000e0000 */
[-C--:B------:R-:W-:Y:S01]  /*94a0*/  FMUL.FTZ R52, R52, R9.reuse ;  /* 0x0000000934347220 */ /* 0x080fe20000410000 */
[-C--:B------:R-:W-:Y:S01]  /*94b0*/  FMUL.FTZ R53, R53, R9.reuse ;  /* 0x0000000935357220 */ /* 0x080fe20000410000 */
[-C--:B------:R-:W-:Y:S01]  /*94c0*/  FMUL.FTZ R56, R56, R9.reuse ;  /* 0x0000000938387220 */ /* 0x080fe20000410000 */
[-C--:B------:R-:W-:Y:S01]  /*94d0*/  FMUL.FTZ R57, R57, R9.reuse ;  /* 0x0000000939397220 */ /* 0x080fe20000410000 */
[----:B------:R-:W5:Y:S01]  /*94e0*/  MUFU.EX2 R193, R193 ;  /* 0x000000c100c17308 */ /* 0x000f620000000800 */
[--C-:B--2---:R-:W-:Y:S01]  /*94f0*/  FFMA.FTZ R190, R158, UR10, -R199.reuse ;  /* 0x0000000a9ebe7c23 */ /* 0x104fe200080108c7 */
[----:B------:R-:W-:Y:S01]  /*9500*/  FFMA.FTZ R199, R177, UR10, -R199 ;  /* 0x0000000ab1c77c23 */ /* 0x000fe200080108c7 */
        /* <DEDUP_REMOVED lines=22> */
[----:B------:R-:W-:Y:S01]  /*9670*/  FADD.FTZ R8, -R5, R8 ;  /* 0x0000000805087221 */ /* 0x000fe20000010100 */
[----:B------:R-:W3:Y:S01]  /*9680*/  MUFU.EX2 R190, R190 ;  /* 0x000000be00be7308 */ /* 0x000ee20000000800 */
[----:B------:R-:W-:Y:S01]  /*9690*/  FMUL.FTZ R96, R96, R9 ;  /* 0x0000000960607220 */ /* 0x000fe20000410000 */
        /* <DEDUP_REMOVED lines=8> */
[----:B------:R-:W3:Y:S01]  /*9720*/  MUFU.EX2 R159, R159 ;  /* 0x0000009f009f7308 */ /* 0x000ee20000000800 */
[--C-:B------:R-:W-:Y:S01]  /*9730*/  FFMA.FTZ R11, R11, UR10, -R152.reuse ;  /* 0x0000000a0b0b7c23 */ /* 0x100fe20008010898 */
[--C-:B------:R-:W-:Y:S01]  /*9740*/  FFMA.FTZ R13, R13, UR10, -R152.reuse ;  /* 0x0000000a0d0d7c23 */ /* 0x100fe20008010898 */
[----:B------:R-:W-:Y:S01]  /*9750*/  @!P2 PRMT R153, RZ, 0x654, R153 ;  /* 0x00000654ff99a816 */ /* 0x000fe20000000099 */
[----:B------:R0:W-:Y:S06]  /*9760*/  BAR.ARV R7, 0x100 ;  /* 0x000400070000751d */ /* 0x0001ec0000002000 */
[----:B------:R4:W-:Y:S01]  /*9770*/  @!P2 SYNCS.ARRIVE.TRANS64.RED.A1T0 RZ, [R153+URZ], RZ ;  /* 0x000000ff99ffa9a7 */ /* 0x0009e2000810043f */
[----:B------:R-:W3:Y:S01]  /*9780*/  MUFU.EX2 R162, R162 ;  /* 0x000000a200a27308 */ /* 0x000ee20000000800 */
[--C-:B------:R-:W-:Y:S01]  /*9790*/  FFMA.FTZ R176, R15, UR10, -R152.reuse ;  /* 0x0000000a0fb07c23 */ /* 0x100fe20008010898 */
[----:B------:R-:W-:Y:S01]  /*97a0*/  FFMA.FTZ R15, R21, UR10, -R152 ;  /* 0x0000000a150f7c23 */ /* 0x000fe20008010898 */
        /* <DEDUP_REMOVED lines=8> */
[----:B-1----:R-:W-:Y:S01]  /*9830*/  FADD.FTZ R2, R12, R153 ;  /* 0x000000990c027221 */ /* 0x002fe20000010000 */
[-C--:B------:R-:W-:Y:S01]  /*9840*/  FMUL.FTZ R109, R109, R9.reuse ;  /* 0x000000096d6d7220 */ /* 0x080fe20000410000 */
[-C--:B------:R-:W-:Y:S01]  /*9850*/  FMUL.FTZ R112, R112, R9.reuse ;  /* 0x0000000970707220 */ /* 0x080fe20000410000 */
[-C--:B------:R-:W-:Y:S01]  /*9860*/  FMUL.FTZ R113, R113, R9.reuse ;  /* 0x0000000971717220 */ /* 0x080fe20000410000 */
[----:B-----5:R-:W-:Y:S01]  /*9870*/  FADD.FTZ R153, R193, R2 ;  /* 0x00000002c1997221 */ /* 0x020fe20000010000 */
[----:B------:R-:W1:Y:S01]  /*9880*/  MUFU.EX2 R164, R164 ;  /* 0x000000a400a47308 */ /* 0x000e620000000800 */
[-C--:B------:R-:W-:Y:S01]  /*9890*/  FMUL.FTZ R116, R116, R9.reuse ;  /* 0x0000000974747220 */ /* 0x080fe20000410000 */
[-C--:B------:R-:W-:Y:S01]  /*98a0*/  FMUL.FTZ R117, R117, R9.reuse ;  /* 0x0000000975757220 */ /* 0x080fe20000410000 */
[----:B------:R-:W-:Y:S01]  /*98b0*/  FADD.FTZ R2, R14, R153 ;  /* 0x000000990e027221 */ /* 0x000fe20000010000 */
[-C--:B------:R-:W-:Y:S01]  /*98c0*/  FMUL.FTZ R120, R120, R9.reuse ;  /* 0x0000000978787220 */ /* 0x080fe20000410000 */
[-C--:B------:R-:W-:Y:S01]  /*98d0*/  FMUL.FTZ R121, R121, R9.reuse ;  /* 0x0000000979797220 */ /* 0x080fe20000410000 */
[-C--:B------:R-:W-:Y:S01]  /*98e0*/  FMUL.FTZ R124, R124, R9.reuse ;  /* 0x000000097c7c7220 */ /* 0x080fe20000410000 */
[----:B--2---:R-:W-:Y:S01]  /*98f0*/  FADD.FTZ R153, R195, R2 ;  /* 0x00000002c3997221 */ /* 0x004fe20000010000 */
[----:B------:R-:W2:Y:S01]  /*9900*/  MUFU.EX2 R165, R165 ;  /* 0x000000a500a57308 */ /* 0x000ea20000000800 */
[-C--:B------:R-:W-:Y:S01]  /*9910*/  FMUL.FTZ R125, R125, R9.reuse ;  /* 0x000000097d7d7220 */ /* 0x080fe20000410000 */
[-C--:B------:R-:W-:Y:S01]  /*9920*/  FMUL.FTZ R128, R128, R9.reuse ;  /* 0x0000000980807220 */ /* 0x080fe20000410000 */
[----:B------:R-:W-:Y:S01]  /*9930*/  FADD.FTZ R2, R20, R153 ;  /* 0x0000009914027221 */ /* 0x000fe20000010000 */
[-C--:B------:R-:W-:Y:S01]  /*9940*/  FMUL.FTZ R129, R129, R9.reuse ;  /* 0x0000000981817220 */ /* 0x080fe20000410000 */
[-C--:B------:R-:W-:Y:S01]  /*9950*/  FMUL.FTZ R132, R132, R9.reuse ;  /* 0x0000000984847220 */ /* 0x080fe20000410000 */
[-C--:B------:R-:W-:Y:S01]  /*9960*/  FMUL.FTZ R133, R133, R9.reuse ;  /* 0x0000000985857220 */ /* 0x080fe20000410000 */
[----:B0-----:R-:W-:Y:S01]  /*9970*/  FADD.FTZ R153, R155, R2 ;  /* 0x000000029b997221 */ /* 0x001fe20000010000 */
[----:B------:R-:W0:Y:S01]  /*9980*/  MUFU.EX2 R166, R166 ;  /* 0x000000a600a67308 */ /* 0x000e220000000800 */
[-C--:B------:R-:W-:Y:S01]  /*9990*/  FMUL.FTZ R136, R136, R9.reuse ;  /* 0x0000000988887220 */ /* 0x080fe20000410000 */
[-C--:B------:R-:W-:Y:S01]  /*99a0*/  FMUL.FTZ R137, R137, R9.reuse ;  /* 0x0000000989897220 */ /* 0x080fe20000410000 */
[----:B---3--:R-:W-:Y:S01]  /*99b0*/  FADD.FTZ R2, R190, R153 ;  /* 0x00000099be027221 */ /* 0x008fe20000010000 */
[-C--:B------:R-:W-:Y:S01]  /*99c0*/  FMUL.FTZ R140, R140, R9.reuse ;  /* 0x000000098c8c7220 */ /* 0x080fe20000410000 */
[-C--:B------:R-:W-:Y:S01]  /*99d0*/  FMUL.FTZ R141, R141, R9.reuse ;  /* 0x000000098d8d7220 */ /* 0x080fe20000410000 */
[-C--:B------:R-:W-:Y:S01]  /*99e0*/  FMUL.FTZ R144, R144, R9.reuse ;  /* 0x0000000990907220 */ /* 0x080fe20000410000 */
[----:B------:R-:W-:Y:S01]  /*99f0*/  FADD.FTZ R153, R159, R2 ;  /* 0x000000029f997221 */ /* 0x000fe20000010000 */
[----:B------:R-:W3:Y:S01]  /*9a00*/  MUFU.EX2 R167, R167 ;  /* 0x000000a700a77308 */ /* 0x000ee20000000800 */
[-C--:B------:R-:W-:Y:S01]  /*9a10*/  FMUL.FTZ R145, R145, R9.reuse ;  /* 0x0000000991917220 */ /* 0x080fe20000410000 */
[-C--:B------:R-:W-:Y:S01]  /*9a20*/  FMUL.FTZ R148, R148, R9.reuse ;  /* 0x0000000994947220 */ /* 0x080fe20000410000 */
[----:B------:R-:W-:Y:S01]  /*9a30*/  FADD.FTZ R2, R162, R153 ;  /* 0x00000099a2027221 */ /* 0x000fe20000010000 */
[----:B------:R-:W-:Y:S01]  /*9a40*/  FMUL.FTZ R149, R149, R9 ;  /* 0x0000000995957220 */ /* 0x000fe20000410000 */
[--C-:B------:R-:W-:Y:S01]  /*9a50*/  FFMA.FTZ R21, R156, UR10, -R152.reuse ;  /* 0x0000000a9c157c23 */ /* 0x100fe20008010898 */
[----:B------:R-:W-:Y:S01]  /*9a60*/  FFMA.FTZ R194, R157, UR10, -R152 ;  /* 0x0000000a9dc27c23 */ /* 0x000fe20008010898 */
[----:B----4-:R-:W-:Y:S01]  /*9a70*/  FADD.FTZ R153, R197, R2 ;  /* 0x00000002c5997221 */ /* 0x010fe20000010000 */
[----:B------:R-:W4:Y:S01]  /*9a80*/  MUFU.EX2 R168, R168 ;  /* 0x000000a800a87308 */ /* 0x000f220000000800 */
[--C-:B------:R-:W-:Y:S01]  /*9a90*/  FFMA.FTZ R196, R160, UR10, -R152.reuse ;  /* 0x0000000aa0c47c23 */ /* 0x100fe20008010898 */
[--C-:B------:R-:W-:Y:S01]  /*9aa0*/  FFMA.FTZ R161, R161, UR10, -R152.reuse ;  /* 0x0000000aa1a17c23 */ /* 0x100fe20008010898 */
[----:B-1----:R-:W-:Y:S01]  /*9ab0*/  FADD.FTZ R2, R164, R153 ;  /* 0x00000099a4027221 */ /* 0x002fe20000010000 */
[--C-:B------:R-:W-:Y:S01]  /*9ac0*/  FFMA.FTZ R163, R163, UR10, -R152.reuse ;  /* 0x0000000aa3a37c23 */ /* 0x100fe20008010898 */
[--C-:B------:R-:W-:Y:S01]  /*9ad0*/  FFMA.FTZ R204, R179, UR10, -R152.reuse ;  /* 0x0000000ab3cc7c23 */ /* 0x100fe20008010898 */
[----:B------:R-:W-:Y:S01]  /*9ae0*/  FFMA.FTZ R179, R180, UR10, -R152 ;  /* 0x0000000ab4b37c23 */ /* 0x000fe20008010898 */
[----:B--2---:R-:W-:Y:S01]  /*9af0*/  FADD.FTZ R153, R165, R2 ;  /* 0x00000002a5997221 */ /* 0x004fe20000010000 */
[----:B------:R-:W1:Y:S01]  /*9b00*/  MUFU.EX2 R169, R169 ;  /* 0x000000a900a97308 */ /* 0x000e620000000800 */
[--C-:B------:R-:W-:Y:S01]  /*9b10*/  FFMA.FTZ R180, R181, UR10, -R152.reuse ;  /* 0x0000000ab5b47c23 */ /* 0x100fe20008010898 */
[--C-:B------:R-:W-:Y:S01]  /*9b20*/  FFMA.FTZ R181, R182, UR10, -R152.reuse ;  /* 0x0000000ab6b57c23 */ /* 0x100fe20008010898 */
[----:B0-----:R-:W-:Y:S01]  /*9b30*/  FADD.FTZ R2, R166, R153 ;  /* 0x00000099a6027221 */ /* 0x001fe20000010000 */
[--C-:B------:R-:W-:Y:S01]  /*9b40*/  FFMA.FTZ R182, R183, UR10, -R152.reuse ;  /* 0x0000000ab7b67c23 */ /* 0x100fe20008010898 */
[--C-:B------:R-:W-:Y:S01]  /*9b50*/  FFMA.FTZ R183, R184, UR10, -R152.reuse ;  /* 0x0000000ab8b77c23 */ /* 0x100fe20008010898 */
[----:B------:R-:W-:Y:S01]  /*9b60*/  FFMA.FTZ R184, R185, UR10, -R152 ;  /* 0x0000000ab9b87c23 */ /* 0x000fe20008010898 */
[----:B---3--:R-:W-:Y:S01]  /*9b70*/  FADD.FTZ R153, R167, R2 ;  /* 0x00000002a7997221 */ /* 0x008fe20000010000 */
[----:B------:R-:W0:Y:S01]  /*9b80*/  MUFU.EX2 R170, R170 ;  /* 0x000000aa00aa7308 */ /* 0x000e220000000800 */
[--C-:B------:R-:W-:Y:S01]  /*9b90*/  FFMA.FTZ R185, R186, UR10, -R152.reuse ;  /* 0x0000000abab97c23 */ /* 0x100fe20008010898 */
[--C-:B------:R-:W-:Y:S01]  /*9ba0*/  FFMA.FTZ R187, R187, UR10, -R152.reuse ;  /* 0x0000000abbbb7c23 */ /* 0x100fe20008010898 */
[----:B----4-:R-:W-:Y:S01]  /*9bb0*/  FADD.FTZ R2, R168, R153 ;  /* 0x00000099a8027221 */ /* 0x010fe20000010000 */
[--C-:B------:R-:W-:Y:S01]  /*9bc0*/  FFMA.FTZ R188, R188, UR10, -R152.reuse ;  /* 0x0000000abcbc7c23 */ /* 0x100fe20008010898 */
[----:B------:R-:W-:Y:S01]  /*9bd0*/  FFMA.FTZ R189, R189, UR10, -R152 ;  /* 0x0000000abdbd7c23 */ /* 0x000fe20008010898 */
[----:B------:R-:W-:-:S02]  /*9be0*/  F2FP.BF16.F32.PACK_AB R152, R191, R10 ;  /* 0x0000000abf98723e */ /* 0x000fc400000010ff */
[----:B------:R-:W2:Y:S01]  /*9bf0*/  MUFU.EX2 R171, R171 ;  /* 0x000000ab00ab7308 */ /* 0x000ea20000000800 */
[----:B-1----:R-:W-:Y:S01]  /*9c00*/  FADD.FTZ R153, R169, R2 ;  /* 0x00000002a9997221 */ /* 0x002fe20000010000 */
[----:B------:R-:W-:Y:S02]  /*9c10*/  F2FP.BF16.F32.PACK_AB R164, R165, R164 ;  /* 0x000000a4a5a4723e */ /* 0x000fe400000010ff */
[----:B------:R-:W-:Y:S02]  /*9c20*/  F2FP.BF16.F32.PACK_AB R158, R155, R20 ;  /* 0x000000149b9e723e */ /* 0x000fe400000010ff */
[----:B------:R-:W-:Y:S02]  /*9c30*/  F2FP.BF16.F32.PACK_AB R160, R159, R190 ;  /* 0x000000be9fa0723e */ /* 0x000fe400000010ff */
[----:B------:R-:W1:Y:S01]  /*9c40*/  MUFU.EX2 R172, R172 ;  /* 0x000000ac00ac7308 */ /* 0x000e620000000800 */
[----:B0-----:R-:W-:Y:S01]  /*9c50*/  FADD.FTZ R2, R170, R153 ;  /* 0x00000099aa027221 */ /* 0x001fe20000010000 */
[----:B------:R-:W-:-:S02]  /*9c60*/  F2FP.BF16.F32.PACK_AB R166, R167, R166 ;  /* 0x000000a6a7a6723e */ /* 0x000fc400000010ff */
[----:B------:R-:W-:Y:S02]  /*9c70*/  F2FP.BF16.F32.PACK_AB R168, R169, R168 ;  /* 0x000000a8a9a8723e */ /* 0x000fe400000010ff */
[----:B------:R-:W-:Y:S02]  /*9c80*/  F2FP.BF16.F32.PACK_AB R154, R193, R12 ;  /* 0x0000000cc19a723e */ /* 0x000fe400000010ff */
[----:B------:R-:W0:Y:S01]  /*9c90*/  MUFU.EX2 R177, R177 ;  /* 0x000000b100b17308 */ /* 0x000e220000000800 */
[C---:B--2---:R-:W-:Y:S01]  /*9ca0*/  FADD.FTZ R9, R171.reuse, R2 ;  /* 0x00000002ab097221 */ /* 0x044fe20000010000 */
[----:B------:R-:W-:Y:S02]  /*9cb0*/  F2FP.BF16.F32.PACK_AB R170, R171, R170 ;  /* 0x000000aaabaa723e */ /* 0x000fe400000010ff */
[----:B------:R-:W-:Y:S02]  /*9cc0*/  F2FP.BF16.F32.PACK_AB R156, R195, R14 ;  /* 0x0000000ec39c723e */ /* 0x000fe400000010ff */
[----:B------:R-:W-:-:S02]  /*9cd0*/  F2FP.BF16.F32.PACK_AB R162, R197, R162 ;  /* 0x000000a2c5a2723e */ /* 0x000fc400000010ff */
[----:B------:R-:W2:Y:S01]  /*9ce0*/  MUFU.EX2 R8, R8 ;  /* 0x0000000800087308 */ /* 0x000ea20000000800 */
[----:B-1----:R-:W-:-:S07]  /*9cf0*/  FADD.FTZ R2, R172, R9 ;  /* 0x00000009ac027221 */ /* 0x002fce0000010000 */
[----:B------:R-:W1:Y:S01]  /*9d00*/  MUFU.EX2 R173, R173 ;  /* 0x000000ad00ad7308 */ /* 0x000e620000000800 */
[-C--:B0-----:R-:W-:Y:S01]  /*9d10*/  FMUL.FTZ R26, R26, R177.reuse ;  /* 0x000000b11a1a7220 */ /* 0x081fe20000410000 */
[-C--:B------:R-:W-:Y:S01]  /*9d20*/  FMUL.FTZ R27, R27, R177.reuse ;  /* 0x000000b11b1b7220 */ /* 0x080fe20000410000 */
[-C--:B------:R-:W-:Y:S01]  /*9d30*/  FMUL.FTZ R30, R30, R177.reuse ;  /* 0x000000b11e1e7220 */ /* 0x080fe20000410000 */
[-C--:B------:R-:W-:Y:S01]  /*9d40*/  FMUL.FTZ R31, R31, R177.reuse ;  /* 0x000000b11f1f7220 */ /* 0x080fe20000410000 */
[-C--:B------:R-:W-:Y:S01]  /*9d50*/  FMUL.FTZ R34, R34, R177.reuse ;  /* 0x000000b122227220 */ /* 0x080fe20000410000 */
[-C--:B------:R-:W-:Y:S01]  /*9d60*/  FMUL.FTZ R35, R35, R177.reuse ;  /* 0x000000b123237220 */ /* 0x080fe20000410000 */
[-C--:B------:R-:W-:Y:S01]  /*9d70*/  FMUL.FTZ R38, R38, R177.reuse ;  /* 0x000000b126267220 */ /* 0x080fe20000410000 */
[----:B------:R-:W0:Y:S01]  /*9d80*/  MUFU.EX2 R11, R11 ;  /* 0x0000000b000b7308 */ /* 0x000e220000000800 */
[----:B--2---:R-:W-:Y:S01]  /*9d90*/  FFMA.FTZ R0, R177, R0, R8 ;  /* 0x00000000b1007223 */ /* 0x004fe20000010008 */
        /* <DEDUP_REMOVED lines=75> */
[----:B------:R-:W-:Y:S01]  /*a250*/  FMUL.FTZ R151, R151, R177 ;  /* 0x000000b197977220 */ /* 0x000fe20000410000 */
[----:B------:R-:W-:-:S02]  /*a260*/  F2FP.BF16.F32.PACK_AB R153, R11, R8 ;  /* 0x000000080b99723e */ /* 0x000fc400000010ff */
[----:B------:R-:W2:Y:S01]  /*a270*/  MUFU.EX2 R163, R163 ;  /* 0x000000a300a37308 */ /* 0x000ea20000000800 */
[----:B-1----:R-:W-:Y:S01]  /*a280*/  FADD.FTZ R0, R196, R9 ;  /* 0x00000009c4007221 */ /* 0x002fe20000010000 */
[----:B------:R-:W-:Y:S02]  /*a290*/  F2FP.BF16.F32.PACK_AB R155, R176, R13 ;  /* 0x0000000db09b723e */ /* 0x000fe400000010ff */
[----:B------:R-:W-:Y:S02]  /*a2a0*/  F2FP.BF16.F32.PACK_AB R157, R192, R15 ;  /* 0x0000000fc09d723e */ /* 0x000fe400000010ff */
[----:B------:R-:W-:Y:S02]  /*a2b0*/  F2FP.BF16.F32.PACK_AB R159, R194, R21 ;  /* 0x00000015c29f723e */ /* 0x000fe400000010ff */
        /* <DEDUP_REMOVED lines=34> */
[----:B--2---:R-:W-:Y:S01]  /*a4e0*/  FADD.FTZ R0, R188, R9 ;  /* 0x00000009bc007221 */ /* 0x004fe20000010000 */
[C---:B-1----:R-:W-:Y:S01]  /*a4f0*/  FADD.FTZ R2, R199.reuse, R2 ;  /* 0x00000002c7027221 */ /* 0x042fe20000010000 */
[----:B------:R-:W-:Y:S02]  /*a500*/  F2FP.BF16.F32.PACK_AB R174, R199, R174 ;  /* 0x000000aec7ae723e */ /* 0x000fe400000010ff */
[C---:B0-----:R-:W-:Y:S01]  /*a510*/  FADD.FTZ R0, R189.reuse, R0 ;  /* 0x00000000bd007221 */ /* 0x041fe20000010000 */
[----:B------:R-:W-:Y:S01]  /*a520*/  F2FP.BF16.F32.PACK_AB R175, R189, R188 ;  /* 0x000000bcbdaf723e */ /* 0x000fe200000010ff */
[----:B------:R-:W-:Y:S06]  /*a530*/  @!P0 BRA `(.L_x_11048) ;  /* 0x0000000000048947 */ /* 0x000fec0003800000 */
[----:B------:R-:W-:Y:S01]  /*a540*/  BPT.TRAP 0x1 ;  /* 0x000000040000795c */ /* 0x000fe20000300000 */
.L_x_11048:
[----:B------:R0:W1:Y:S01]  /*a550*/  SYNCS.PHASECHK.TRANS64.TRYWAIT P2, [UR26+0x22850], R3 ;  /* 0x02285003ff0075a7 */ /* 0x000062000804015a */
[----:B------:R-:W-:Y:S05]  /*a560*/  @!P0 BRA `(.L_x_11049) ;  /* 0x0000000000048947 */ /* 0x000fea0003800000 */
[----:B------:R-:W-:Y:S01]  /*a570*/  BPT.TRAP 0x1 ;  /* 0x000000040000795c */ /* 0x000fe20000300000 */
.L_x_11049:
[----:B-1----:R-:W-:Y:S05]  /*a580*/  @P2 BRA `(.L_x_11050) ;  /* 0x0000000000082947 */ /* 0x002fea0003800000 */
[----:B------:R-:W1:Y:S02]  /*a590*/  SYNCS.PHASECHK.TRANS64.TRYWAIT P2, [UR26+0x22850], R3 ;  /* 0x02285003ff0075a7 */ /* 0x000e64000804015a */
[----:B-1----:R-:W-:Y:S05]  /*a5a0*/  @!P2 BRA `(.L_x_11051) ;  /* 0x000000b8008ca947 */ /* 0x002fea0003800000 */
.L_x_11050:
[----:B------:R-:W2:Y:S01]  /*a5b0*/  S2R R8, SR_TID.X ;  /* 0x0000000000087919 */ /* 0x000ea20000002100 */
[----:B------:R-:W-:Y:S01]  /*a5c0*/  UIMAD UR11, UR36, 0xc00, UR21 ;  /* 0x00000c00240b78a4 */ /* 0x000fe2000f8e0215 */
[----:B------:R-:W-:Y:S01]  /*a5d0*/  IMAD.MOV.U32 R9, RZ, RZ, R4 ;  /* 0x000000ffff097224 */ /* 0x000fe200078e0004 */
[----:B------:R-:W-:-:S05]  /*a5e0*/  UMOV UR7, 0x40000040 ;  /* 0x4000004000077882 */ /* 0x000fca0000000000 */
[----:B------:R-:W-:Y:S01]  /*a5f0*/  UMOV UR6, UR11 ;  /* 0x0000000b00067c82 */ /* 0x000fe20008000000 */
[----:B--2---:R-:W-:-:S05]  /*a600*/  SHF.R.U32.HI R8, RZ, 0x7, R8 ;  /* 0x00000007ff087819 */ /* 0x004fca0000011608 */
[----:B01----:R-:W-:Y:S02]  /*a610*/  VIADD R3, R8, 0x8 ;  /* 0x0000000808037836 */ /* 0x003fe40000000000 */
[----:B------:R-:W0:Y:S03]  /*a620*/  S2R R8, SR_TID.X ;  /* 0x0000000000087919 */ /* 0x000e260000002100 */
[----:B------:R1:W-:Y:S06]  /*a630*/  BAR.SYNC.DEFER_BLOCKING R3, 0x100 ;  /* 0x000400030000751d */ /* 0x0003ec0000010000 */
[----:B------:R-:W-:Y:S01]  /*a640*/  WARPGROUP.ARRIVE ;  /* 0x00000000000079c5 */ /* 0x000fe20000000000 */
[----:B0-----:R-:W-:Y:S01]  /*a650*/  LOP3.LUT P2, RZ, R8, 0x7f, RZ, 0xc0, !PT ;  /* 0x0000007f08ff7812 */ /* 0x001fe2000784c0ff */
[----:B------:R-:W-:-:S04]  /*a660*/  IMAD.MOV.U32 R8, RZ, RZ, R5 ;  /* 0x000000ffff087224 */ /* 0x000fc800078e0005 */
[----:B------:R-:W-:Y:S01]  /*a670*/  HGMMA.64x256x16.F32.BF16 R24, R152, gdesc[UR4].tnspB, R24, gsb0 ;  /* 0x43e0000498187df0 */ /* 0x000fe20008001818 */
[----:B------:R-:W-:Y:S01]  /*a680*/  UIADD3 UR6, UR11, 0x80, URZ ;  /* 0x000000800b067890 */ /* 0x000fe2000fffe03f */
[----:B------:R-:W-:-:S06]  /*a690*/  UMOV UR7, 0x40000040 ;  /* 0x4000004000077882 */ /* 0x000fcc0000000000 */
[----:B------:R-:W-:-:S05]  /*a6a0*/  @!P2 VIADD R178, R178, 0x22860 ;  /* 0x00022860b2b2a836 */ /* 0x000fca0000000000 */
[----:B------:R-:W-:Y:S01]  /*a6b0*/  @!P2 PRMT R178, RZ, 0x654, R178 ;  /* 0x00000654ffb2a816 */ /* 0x000fe200000000b2 */
[----:B------:R-:W-:Y:S02]  /*a6c0*/  WARPGROUP.DEPBAR.LE gsb0, 0x0 ;  /* 0x00008000000079c5 */ /* 0x000fe40000010000 */
[----:B------:R-:W-:-:S12]  /*a6d0*/  WARPGROUP.ARRIVE ;  /* 0x00000000000079c5 */ /* 0x000fd80000000000 */
        /* <DEDUP_REMOVED lines=28> */
[----:B-1----:R-:W-:-:S07]  /*a8a0*/  IMAD.MOV.U32 R3, RZ, RZ, R6 ;  /* 0x000000ffff037224 */ /* 0x002fce00078e0006 */
.L_x_11043:
[----:B------:R-:W-:-:S13]  /*a8b0*/  ISETP.GE.AND P1, PT, R3, UR39, PT ;  /* 0x0000002703007c0c */ /* 0x000fda000bf26270 */
[----:B------:R-:W-:Y:S05]  /*a8c0*/  @!P1 BRA `(.L_x_11053) ;  /* 0x00000034008c9947 */ /* 0x000fea0003800000 */
[----:B------:R-:W-:Y:S01]  /*a8d0*/  IMAD.MOV.U32 R9, RZ, RZ, R5 ;  /* 0x000000ffff097224 */ /* 0x000fe200078e0005 */
[----:B------:R-:W-:Y:S01]  /*a8e0*/  ULDC UR24, c[0x0][0x9e4] ;  /* 0x0002790000187ab9 */ /* 0x000fe20000000800 */
[----:B0-----:R-:W-:Y:S01]  /*a8f0*/  IMAD.MOV.U32 R8, RZ, RZ, R4 ;  /* 0x000000ffff087224 */ /* 0x001fe200078e0004 */
[----:B------:R-:W-:Y:S01]  /*a900*/  ULDC UR25, c[0x0][0x288] ;  /* 0x0000a20000197ab9 */ /* 0x000fe20000000800 */
[----:B------:R-:W-:Y:S01]  /*a910*/  ULDC UR26, c[0x0][0x9d8] ;  /* 0x00027600001a7ab9 */ /* 0x000fe20000000800 */
[----:B------:R-:W-:Y:S01]  /*a920*/  ULDC UR23, c[0x0][0x988] ;  /* 0x0002620000177ab9 */ /* 0x000fe20000000800 */
[----:B------:R-:W-:-:S05]  /*a930*/  ULDC UR27, c[0x0][0x9e0] ;  /* 0x00027800001b7ab9 */ /* 0x000fca0000000800 */
.L_x_11070:
[----:B------:R-:W-:-:S04]  /*a940*/  UIADD3 UR36, UR36, 0x1, URZ ;  /* 0x0000000124247890 */ /* 0x000fc8000fffe03f */
[----:B------:R-:W-:-:S04]  /*a950*/  UISETP.NE.AND UP2, UPT, UR36, 0x2, UPT ;  /* 0x000000022400788c */ /* 0x000fc8000bf45270 */
[----:B------:R-:W-:Y:S02]  /*a960*/  USEL UR6, URZ, 0x1, UP2 ;  /* 0x000000013f067887 */ /* 0x000fe40009000000 */
[----:B------:R-:W-:Y:S02]  /*a970*/  USEL UR36, UR36, URZ, UP2 ;  /* 0x0000003f24247287 */ /* 0x000fe40009000000 */
[----:B------:R-:W-:Y:S01]  /*a980*/  ULOP3.LUT UR37, UR37, UR6, URZ, 0x3c, !UPT ;  /* 0x0000000625257292 */ /* 0x000fe2000f8e3c3f */
[----:B------:R-:W-:Y:S11]  /*a990*/  @!P0 BRA `(.L_x_11054) ;  /* 0x0000000000048947 */ /* 0x000ff60003800000 */
[----:B------:R-:W-:Y:S01]  /*a9a0*/  BPT.TRAP 0x1 ;  /* 0x000000040000795c */ /* 0x000fe20000300000 */
.L_x_11054:
        /* <DEDUP_REMOVED lines=9> */
.L_x_11055:
[----:B-1----:R-:W-:Y:S05]  /*aa40*/  @P1 BRA `(.L_x_11056) ;  /* 0x0000000000081947 */ /* 0x002fea0003800000 */
[----:B------:R-:W1:Y:S02]  /*aa50*/  SYNCS.PHASECHK.TRANS64.TRYWAIT P1, [UR28+0x22830], R6 ;  /* 0x02283006ff0075a7 */ /* 0x000e64000802015c */
[----:B-1----:R-:W-:Y:S05]  /*aa60*/  @!P1 BRA `(.L_x_11057) ;  /* 0x000000b400709947 */ /* 0x002fea0003800000 */
.L_x_11056:
[----:B------:R-:W-:Y:S01]  /*aa70*/  UIMAD UR18, UR36, 0x300, UR20 ;  /* 0x00000300241278a4 */ /* 0x000fe2000f8e0214 */
[----:B------:R-:W-:Y:S01]  /*aa80*/  WARPGROUP.ARRIVE ;  /* 0x00000000000079c5 */ /* 0x000fe20000000000 */
[----:B------:R-:W-:Y:S01]  /*aa90*/  UMOV UR19, 0x40000040 ;  /* 0x4000004000137882 */ /* 0x000fe20000000000 */
[----:B------:R-:W-:Y:S01]  /*aaa0*/  UMOV UR7, 0x40000040 ;  /* 0x4000004000077882 */ /* 0x000fe20000000000 */
[----:B------:R-:W-:-:S03]  /*aab0*/  UIADD3 UR6, UR18, 0x2, URZ ;  /* 0x0000000212067890 */ /* 0x000fc6000fffe03f */
[----:B-1----:R-:W1:Y:S01]  /*aac0*/  S2R R5, SR_TID.X ;  /* 0x0000000000057919 */ /* 0x002e620000002100 */
[----:B------:R-:W-:Y:S01]  /*aad0*/  UIADD3 UR10, UR18, 0x4, URZ ;  /* 0x00000004120a7890 */ /* 0x000fe2000fffe03f */
[----:B------:R-:W-:Y:S01]  /*aae0*/  PLOP3.LUT P1, PT, PT, PT, UP0, 0x80, 0x0 ;  /* 0x000000000000781c */ /* 0x000fe20003f2f008 */
[----:B------:R-:W-:Y:S01]  /*aaf0*/  UMOV UR11, 0x40000040 ;  /* 0x40000040000b7882 */ /* 0x000fe20000000000 */
[----:B------:R-:W-:Y:S01]  /*ab00*/  HGMMA.64x96x16.F32.BF16 R152, gdesc[UR16], RZ, !UPT, gsb0 ;  /* 0x01600000109879f0 */ /* 0x000fe2000c0018ff */
[----:B------:R-:W-:Y:S01]  /*ab10*/  UIADD3 UR14, UR18, 0x6, URZ ;  /* 0x00000006120e7890 */ /* 0x000fe2000fffe03f */
[----:B------:R-:W-:Y:S01]  /*ab20*/  PLOP3.LUT P2, PT, PT, PT, UP0, 0x80, 0x0 ;  /* 0x000000000000781c */ /* 0x000fe20003f4f008 */
[----:B------:R-:W-:Y:S01]  /*ab30*/  UMOV UR15, 0x40000040 ;  /* 0x40000040000f7882 */ /* 0x000fe20000000000 */
[----:B-1----:R-:W-:Y:S02]  /*ab40*/  LOP3.LUT P3, RZ, R5, 0x7f, RZ, 0xc0, !PT ;  /* 0x0000007f05ff7812 */ /* 0x002fe4000786c0ff */
[----:B------:R-:W-:-:S04]  /*ab50*/  SHF.R.U32.HI R5, RZ, 0x7, R5 ;  /* 0x00000007ff057819 */ /* 0x000fc80000011605 */
[----:B------:R-:W-:Y:S01]  /*ab60*/  IADD3 R7, -R5, 0xb, RZ ;  /* 0x0000000b05077810 */ /* 0x000fe20007ffe1ff */
[----:B------:R-:W-:Y:S02]  /*ab70*/  WARPGROUP.DEPBAR.LE gsb0, 0x0 ;  /* 0x00008000000079c5 */ /* 0x000fe40000010000 */
[----:B------:R-:W-:-:S06]  /*ab80*/  WARPGROUP.ARRIVE ;  /* 0x00000000000079c5 */ /* 0x000fcc0000000000 */
[----:B------:R-:W-:Y:S01]  /*ab90*/  HGMMA.64x96x16.F32.BF16 R152, gdesc[UR4], R152, gsb0 ;  /* 0x01600000049879f0 */ /* 0x000fe20008001898 */
[----:B------:R-:W-:Y:S02]  /*aba0*/  @UP0 ULDC UR6, c[0x0][0x44c] ;  /* 0x0001130000060ab9 */ /* 0x000fe40000000800 */
        /* <DEDUP_REMOVED lines=23> */
[----:B------:R-:W-:Y:S01]  /*ad20*/  FMUL.FTZ R176, R186, UR26 ;  /* 0x0000001abab07c20 */ /* 0x000fe20008410000 */
[----:B------:R-:W-:Y:S01]  /*ad30*/  FMUL.FTZ R161, R171, UR26 ;  /* 0x0000001aaba17c20 */ /* 0x000fe20008410000 */
[----:B------:R-:W-:Y:S01]  /*ad40*/  FMUL.FTZ R186, R195, UR26 ;  /* 0x0000001ac3ba7c20 */ /* 0x000fe20008410000 */
[----:B------:R-:W-:Y:S01]  /*ad50*/  FMUL.FTZ R12, R152, UR26 ;  /* 0x0000001a980c7c20 */ /* 0x000fe20008410000 */
[----:B------:R-:W-:Y:S01]  /*ad60*/  FMUL.FTZ R13, R153, UR26 ;  /* 0x0000001a990d7c20 */ /* 0x000fe20008410000 */
[----:B------:R-:W-:Y:S01]  /*ad70*/  FMUL.FTZ R21, R157, UR26 ;  /* 0x0000001a9d157c20 */ /* 0x000fe20008410000 */
[----:B------:R-:W-:Y:S01]  /*ad80*/  FMUL.FTZ R171, R177, UR26 ;  /* 0x0000001ab1ab7c20 */ /* 0x000fe20008410000 */
[----:B------:R-:W1:Y:S01]  /*ad90*/  SHFL.IDX PT, R195, R193, RZ, 0x1c1f ;  /* 0x001c1fffc1c37589 */ /* 0x000e6200000e0000 */
        /* <DEDUP_REMOVED lines=9> */
[----:B------:R-:W-:-:S02]  /*ae30*/  IMAD R187, R3, -0x60, RZ ;  /* 0xffffffa003bb7824 */ /* 0x000fc400078e02ff */
        /* <DEDUP_REMOVED lines=18> */
[----:B------:R-:W-:-:S02]  /*af60*/  VIADD R5, R187, 0x1 ;  /* 0x00000001bb057836 */ /* 0x000fc40000000000 */
[----:B------:R-:W-:Y:S01]  /*af70*/  FMUL.FTZ R189, R198, UR26 ;  /* 0x0000001ac6bd7c20 */ /* 0x000fe20008410000 */
[----:B------:R-:W-:Y:S01]  /*af80*/  FMUL.FTZ R191, R199, UR26 ;  /* 0x0000001ac7bf7c20 */ /* 0x000fe20008410000 */
[----:B------:R-:W-:Y:S01]  /*af90*/  IMAD.U32 R181, RZ, RZ, UR28 ;  /* 0x0000001cffb57e24 */ /* 0x000fe2000f8e00ff */
[----:B------:R-:W-:Y:S01]  /*afa0*/  PLOP3.LUT P1, PT, PT, PT, UP1, 0x40, 0x0 ;  /* 0x000000000000781c */ /* 0x000fe20003f2e818 */
[----:B------:R-:W-:Y:S01]  /*afb0*/  IMAD R5, R18, -0x2, R5 ;  /* 0xfffffffe12057824 */ /* 0x000fe200078e0205 */
[----:B------:R-:W2:Y:S01]  /*afc0*/  MUFU.TANH R12, R12 ;  /* 0x0000000c000c7308 */ /* 0x000ea20000002400 */
[----:B------:R-:W-:-:S03]  /*afd0*/  @!P3 VIADD R4, R181, 0x22840 ;  /* 0x00022840b504b836 */ /* 0x000fc60000000000 */
[----:B------:R-:W-:Y:S02]  /*afe0*/  IADD3 R5, R5, -UR25, R16 ;  /* 0x8000001905057c10 */ /* 0x000fe4000fffe010 */
[----:B------:R-:W-:Y:S01]  /*aff0*/  @!P3 PRMT R4, RZ, 0x654, R4 ;  /* 0x00000654ff04b816 */ /* 0x000fe20000000004 */
[----:B------:R3:W-:Y:S06]  /*b000*/  BAR.ARV R7, 0x100 ;  /* 0x000400070000751d */ /* 0x0007ec0000002000 */
[----:B------:R-:W4:Y:S01]  /*b010*/  MUFU.TANH R13, R13 ;  /* 0x0000000d000d7308 */ /* 0x000f220000002400 */
[C---:B------:R-:W-:Y:S01]  /*b020*/  VIADD R199, R5.reuse, UR27 ;  /* 0x0000001b05c77c36 */ /* 0x040fe20008000000 */
[----:B------:R3:W-:Y:S01]  /*b030*/  @!P3 SYNCS.ARRIVE.TRANS64.RED.A1T0 RZ, [R4+URZ], RZ ;  /* 0x000000ff04ffb9a7 */ /* 0x0007e2000810043f */
[----:B------:R-:W-:-:S02]  /*b040*/  VIADD R198, R5, UR22 ;  /* 0x0000001605c67c36 */ /* 0x000fc40008000000 */
        /* <DEDUP_REMOVED lines=61> */
.L_x_11060:
[----:B------:R-:W-:-:S05]  /*b420*/  IMAD.U32 R204, RZ, RZ, UR24 ;  /* 0x00000018ffcc7e24 */ /* 0x000fca000f8e00ff */
[----:B------:R-:W-:-:S13]  /*b430*/  ISETP.NE.AND P1, PT, R204, 0x1, PT ;  /* 0x00000001cc00780c */ /* 0x000fda0003f25270 */
[----:B------:R-:W1:Y:S02]  /*b440*/  @P1 LDC.64 R4, c[0x0][0x9e8] ;  /* 0x00027a00ff041b82 */ /* 0x000e640000000a00 */
[----:B-1----:R-:W-:-:S05]  /*b450*/  @P1 IMAD.HI.U32 R4, R195, R4, RZ ;  /* 0x00000004c3041227 */ /* 0x002fca00078e00ff */
[----:B------:R-:W-:-:S07]  /*b460*/  @P1 SHF.R.U32.HI R195, RZ, R5, R4 ;  /* 0x00000005ffc31219 */ /* 0x000fce0000011604 */
.L_x_11061:
[----:B------:R-:W-:Y:S05]  /*b470*/  BSYNC B0 ;  /* 0x0000000000007941 */ /* 0x000fea0003800000 */
.L_x_11059:
[----:B------:R-:W-:-:S04]  /*b480*/  IMAD R4, R18, -0x2, R187 ;  /* 0xfffffffe12047824 */ /* 0x000fc800078e02bb */
[----:B------:R-:W-:-:S05]  /*b490*/  IMAD R4, R195, R204, R4 ;  /* 0x000000ccc3047224 */ /* 0x000fca00078e0204 */
[----:B------:R-:W-:Y:S02]  /*b4a0*/  VIADDMNMX R197, R4, R204, R197, PT ;  /* 0x000000cc04c57246 */ /* 0x000fe400038001c5 */
[----:B------:R-:W-:-:S07]  /*b4b0*/  VIMNMX R196, R196, R4, !PT ;  /* 0x00000004c4c47248 */ /* 0x000fce0007fe0100 */
.L_x_11058:
[C---:B------:R-:W-:Y:S01]  /*b4c0*/  ISETP.GE.AND P1, PT, R187.reuse, 0x1, PT ;  /* 0x00000001bb00780c */ /* 0x040fe20003f26270 */
[----:B------:R-:W1:Y:S01]  /*b4d0*/  SHFL.IDX PT, R193, R193, 0x1, 0x1c1f ;  /* 0x003c1f00c1c17f89 */ /* 0x000e6200000e0000 */
[----:B------:R-:W-:Y:S02]  /*b4e0*/  ISETP.GE.AND P4, PT, R187, 0x9, PT ;  /* 0x00000009bb00780c */ /* 0x000fe40003f86270 */
[----:B------:R-:W-:Y:S02]  /*b4f0*/  LOP3.LUT R17, R17, 0xfffbffff, RZ, 0xc0, !PT ;  /* 0xfffbffff11117812 */ /* 0x000fe400078ec0ff */
[----:B------:R-:W-:-:S04]  /*b500*/  ISETP.GT.AND P2, PT, R196, RZ, !P1 ;  /* 0x000000ffc400720c */ /* 0x000fc80004f44270 */
[----:B------:R-:W-:-:S03]  /*b510*/  ISETP.LT.OR P2, PT, R197, 0x1, P2 ;  /* 0x00000001c500780c */ /* 0x000fc60001741670 */
[----:B------:R-:W-:Y:S02]  /*b520*/  @P1 LOP3.LUT R17, R17, 0x40000, RZ, 0xfc, !PT ;  /* 0x0004000011111812 */ /* 0x000fe400078efcff */
[----:B------:R-:W-:Y:S02]  /*b530*/  ISETP.GE.AND P1, PT, R187, 0x2, PT ;  /* 0x00000002bb00780c */ /* 0x000fe40003f26270 */
[----:B------:R-:W-:Y:S02]  /*b540*/  LOP3.LUT R17, R17, 0xfffffffd, RZ, 0xc0, !PT ;  /* 0xfffffffd11117812 */ /* 0x000fe400078ec0ff */
[----:B------:R-:W-:Y:S02]  /*b550*/  FSEL R195, R12, -INF , !P2 ;  /* 0xff8000000cc37808 */ /* 0x000fe40005000000 */
[----:B------:R-:W-:Y:S02]  /*b560*/  ISETP.GT.AND P3, PT, R196, 0x1, !P1 ;  /* 0x00000001c400780c */ /* 0x000fe40004f64270 */
[----:B------:R-:W-:-:S02]  /*b570*/  @P4 LOP3.LUT R17, R17, 0x2, RZ, 0xfc, !PT ;  /* 0x0000000211114812 */ /* 0x000fc400078efcff */
[----:B------:R-:W-:Y:S01]  /*b580*/  ISETP.GT.AND P2, PT, R196, 0x8, !P4 ;  /* 0x00000008c400780c */ /* 0x000fe20006744270 */
[--C-:B-1----:R-:W-:Y:S01]  /*b590*/  IMAD.IADD R199, R199, 0x1, R193.reuse ;  /* 0x00000001c7c77824 */ /* 0x102fe200078e02c1 */
[----:B------:R-:W-:Y:S01]  /*b5a0*/  ISETP.GE.AND P4, PT, R187, 0xa, PT ;  /* 0x0000000abb00780c */ /* 0x000fe20003f86270 */
[----:B------:R-:W-:Y:S01]  /*b5b0*/  IMAD.IADD R198, R198, 0x1, R193 ;  /* 0x00000001c6c67824 */ /* 0x000fe200078e02c1 */
[C---:B------:R-:W-:Y:S02]  /*b5c0*/  ISETP.LT.OR P3, PT, R197.reuse, 0x2, P3 ;  /* 0x00000002c500780c */ /* 0x040fe40001f61670 */
[----:B------:R-:W-:Y:S02]  /*b5d0*/  ISETP.LT.OR P2, PT, R197, 0x9, P2 ;  /* 0x00000009c500780c */ /* 0x000fe40001741670 */
[----:B------:R-:W-:Y:S02]  /*b5e0*/  FSEL R13, R13, -INF , !P3 ;  /* 0xff8000000d0d7808 */ /* 0x000fe40005800000 */
[----:B------:R-:W-:-:S02]  /*b5f0*/  ISETP.GE.AND P3, PT, R187, 0x11, PT ;  /* 0x00000011bb00780c */ /* 0x000fc40003f66270 */
[----:B------:R-:W-:Y:S02]  /*b600*/  LOP3.LUT R17, R17, 0xfffffffb, RZ, 0xc0, !PT ;  /* 0xfffffffb11117812 */ /* 0x000fe400078ec0ff */
[----:B0-----:R-:W-:Y:S02]  /*b610*/  FSEL R20, R20, -INF , !P2 ;  /* 0xff80000014147808 */ /* 0x001fe40005000000 */
[----:B------:R-:W-:Y:S02]  /*b620*/  ISETP.GT.AND P2, PT, R196, 0x9, !P4 ;  /* 0x00000009c400780c */ /* 0x000fe40006744270 */
[----:B------:R-:W-:Y:S02]  /*b630*/  @P4 LOP3.LUT R17, R17, 0x4, RZ, 0xfc, !PT ;  /* 0x0000000411114812 */ /* 0x000fe400078efcff */
[----:B------:R-:W-:Y:S02]  /*b640*/  ISETP.LT.OR P2, PT, R197, 0xa, P2 ;  /* 0x0000000ac500780c */ /* 0x000fe40001741670 */
[----:B------:R-:W-:-:S02]  /*b650*/  LOP3.LUT R17, R17, 0xfffffff7, RZ, 0xc0, !PT ;  /* 0xfffffff711117812 */ /* 0x000fc400078ec0ff */
[----:B------:R-:W-:Y:S02]  /*b660*/  FSEL R21, R21, -INF , !P2 ;  /* 0xff80000015157808 */ /* 0x000fe40005000000 */
[----:B------:R-:W-:Y:S02]  /*b670*/  @P3 LOP3.LUT R17, R17, 0x8, RZ, 0xfc, !PT ;  /* 0x0000000811113812 */ /* 0x000fe400078efcff */
[----:B------:R-:W-:Y:S02]  /*b680*/  ISETP.GT.AND P2, PT, R196, 0x10, !P3 ;  /* 0x00000010c400780c */ /* 0x000fe40005f44270 */
[----:B------:R-:W-:Y:S02]  /*b690*/  ISETP.GE.AND P3, PT, R187, 0x12, PT ;  /* 0x00000012bb00780c */ /* 0x000fe40003f66270 */
[----:B------:R-:W-:Y:S02]  /*b6a0*/  ISETP.LT.OR P2, PT, R197, 0x11, P2 ;  /* 0x00000011c500780c */ /* 0x000fe40001741670 */
[----:B------:R-:W-:-:S02]  /*b6b0*/  LOP3.LUT R17, R17, 0xffffffef, RZ, 0xc0, !PT ;  /* 0xffffffef11117812 */ /* 0x000fc400078ec0ff */
[----:B------:R-:W-:Y:S02]  /*b6c0*/  FSEL R154, R154, -INF , !P2 ;  /* 0xff8000009a9a7808 */ /* 0x000fe40005000000 */
        /* <DEDUP_REMOVED lines=118> */
.L_x_11064:
[----:B------:R-:W-:-:S05]  /*be30*/  IMAD.U32 R12, RZ, RZ, UR24 ;  /* 0x00000018ff0c7e24 */ /* 0x000fca000f8e00ff */
[----:B------:R-:W-:-:S13]  /*be40*/  ISETP.NE.AND P6, PT, R12, 0x1, PT ;  /* 0x000000010c00780c */ /* 0x000fda0003fc5270 */
[----:B------:R-:W0:Y:S02]  /*be50*/  @P6 LDC.64 R4, c[0x0][0x9e8] ;  /* 0x00027a00ff046b82 */ /* 0x000e240000000a00 */
[----:B0-----:R-:W-:-:S05]  /*be60*/  @P6 IMAD.HI.U32 R4, R193, R4, RZ ;  /* 0x00000004c1046227 */ /* 0x001fca00078e00ff */
[----:B------:R-:W-:-:S07]  /*be70*/  @P6 SHF.R.U32.HI R193, RZ, R5, R4 ;  /* 0x00000005ffc16219 */ /* 0x000fce0000011604 */
.L_x_11065:
[----:B------:R-:W-:Y:S05]  /*be80*/  BSYNC B0 ;  /* 0x0000000000007941 */ /* 0x000fea0003800000 */
.L_x_11063:
[----:B------:R-:W-:-:S04]  /*be90*/  IMAD R187, R18, -0x2, R187 ;  /* 0xfffffffe12bb7824 */ /* 0x000fc800078e02bb */
[----:B------:R-:W-:-:S05]  /*bea0*/  IMAD R193, R193, R12, R187 ;  /* 0x0000000cc1c17224 */ /* 0x000fca00078e02bb */
[----:B------:R-:W-:Y:S02]  /*beb0*/  VIADDMNMX R199, R193, R12, R199, PT ;  /* 0x0000000cc1c77246 */ /* 0x000fe400038001c7 */
[----:B------:R-:W-:-:S07]  /*bec0*/  VIMNMX R198, R198, R193, !PT ;  /* 0x000000c1c6c67248 */ /* 0x000fce0007fe0100 */
.L_x_11062:
        /* <DEDUP_REMOVED lines=72> */
[----:B------:R-:W-:Y:S02]  /*c350*/  ISETP.LT.OR P1, PT, R199, 0x2a, P1 ;  /* 0x0000002ac700780c */ /* 0x000fe40000f21670 */
[----:B------:R-:W-:Y:S02]  /*c360*/  ISETP.GT.AND P4, PT, R198, 0x51, !P4 ;  /* 0x00000051c600780c */ /* 0x000fe40006784270 */
[----:B------:R-:W-:-:S02]  /*c370*/  FSEL R165, R165, -INF , !P1 ;  /* 0xff800000a5a57808 */ /* 0x000fc40004800000 */
[----:B------:R-:W-:Y:S02]  /*c380*/  LOP3.LUT P1, RZ, R17, 0x800, RZ, 0xc0, !PT ;  /* 0x0000080011ff7812 */ /* 0x000fe4000782c0ff */
[----:B0-----:R-:W-:Y:S02]  /*c390*/  FMNMX.FTZ R193, R5, R4, !PT ;  /* 0x0000000405c17209 */ /* 0x001fe40007810000 */
[C---:B------:R-:W-:Y:S02]  /*c3a0*/  ISETP.GT.AND P1, PT, R198.reuse, 0x30, !P1 ;  /* 0x00000030c600780c */ /* 0x040fe40004f24270 */
[C---:B------:R-:W-:Y:S01]  /*c3b0*/  ISETP.LT.OR P3, PT, R199.reuse, 0x51, P3 ;  /* 0x00000051c700780c */ /* 0x040fe20001f61670 */
[----:B------:R-:W0:Y:S01]  /*c3c0*/  SHFL.BFLY PT, R4, R193, 0x1, 0x1f ;  /* 0x0c201f00c1047f89 */ /* 0x000e2200000e0000 */
[----:B------:R-:W-:Y:S02]  /*c3d0*/  ISETP.LT.OR P1, PT, R199, 0x31, P1 ;  /* 0x00000031c700780c */ /* 0x000fe40000f21670 */
[----:B------:R-:W-:-:S02]  /*c3e0*/  ISETP.GT.AND P5, PT, R198, 0x58, !P5 ;  /* 0x00000058c600780c */ /* 0x000fc40006fa4270 */
[----:B------:R-:W-:Y:S02]  /*c3f0*/  FSEL R168, R168, -INF , !P1 ;  /* 0xff800000a8a87808 */ /* 0x000fe40004800000 */
[----:B------:R-:W-:Y:S02]  /*c400*/  LOP3.LUT P1, RZ, R17, 0x400, RZ, 0xc0, !PT ;  /* 0x0000040011ff7812 */ /* 0x000fe4000782c0ff */
[C---:B------:R-:W-:Y:S02]  /*c410*/  ISETP.LT.OR P4, PT, R199.reuse, 0x52, P4 ;  /* 0x00000052c700780c */ /* 0x040fe40002781670 */
[----:B------:R-:W-:Y:S02]  /*c420*/  ISETP.GT.AND P1, PT, R198, 0x31, !P1 ;  /* 0x00000031c600780c */ /* 0x000fe40004f24270 */
[----:B------:R-:W-:Y:S02]  /*c430*/  FSEL R184, R184, -INF , !P3 ;  /* 0xff800000b8b87808 */ /* 0x000fe40005800000 */
        /* <DEDUP_REMOVED lines=27> */
[C---:B------:R-:W-:Y:S02]  /*c5f0*/  ISETP.GT.AND P1, PT, R198.reuse, RZ, !P6 ;  /* 0x000000ffc600720c */ /* 0x040fe40007724270 */
[----:B------:R-:W-:Y:S02]  /*c600*/  LOP3.LUT P6, RZ, R17, 0x1, RZ, 0xc0, !PT ;  /* 0x0000000111ff7812 */ /* 0x000fe400078cc0ff */
[----:B------:R-:W-:Y:S02]  /*c610*/  ISETP.LT.OR P1, PT, R199, 0x1, P1 ;  /* 0x00000001c700780c */ /* 0x000fe40000f21670 */
[----:B------:R-:W-:Y:S02]  /*c620*/  ISETP.GT.AND P2, PT, R198, 0x59, !P6 ;  /* 0x00000059c600780c */ /* 0x000fe40007744270 */
[----:B------:R-:W-:-:S02]  /*c630*/  FSEL R10, R10, -INF , !P1 ;  /* 0xff8000000a0a7808 */ /* 0x000fc40004800000 */
[----:B------:R-:W-:Y:S02]  /*c640*/  FSETP.NEU.FTZ.AND P1, PT, R4, -INF , PT ;  /* 0xff8000000400780b */ /* 0x000fe40003f3d000 */
[----:B------:R-:W-:Y:S02]  /*c650*/  FMNMX.FTZ R196, R10, R9, !PT ;  /* 0x000000090ac47209 */ /* 0x000fe40007810000 */
[----:B------:R-:W-:Y:S02]  /*c660*/  FSEL R12, R12, RZ, P1 ;  /* 0x000000ff0c0c7208 */ /* 0x000fe40000800000 */
[----:B------:R-:W-:Y:S02]  /*c670*/  FMNMX.FTZ R5, R11, R196, !PT ;  /* 0x000000c40b057209 */ /* 0x000fe40007810000 */
[----:B------:R-:W-:Y:S01]  /*c680*/  ISETP.LT.OR P2, PT, R199, 0x5a, P2 ;  /* 0x0000005ac700780c */ /* 0x000fe20001741670 */
[--C-:B------:R-:W-:Y:S01]  /*c690*/  FFMA.FTZ R193, R13, UR10, -R12.reuse ;  /* 0x0000000a0dc17c23 */ /* 0x100fe2000801080c */
[----:B------:R-:W-:Y:S01]  /*c6a0*/  FMNMX.FTZ R204, R14, R5, !PT ;  /* 0x000000050ecc7209 */ /* 0x000fe20007810000 */
[--C-:B------:R-:W-:Y:S01]  /*c6b0*/  FFMA.FTZ R13, R20, UR10, -R12.reuse ;  /* 0x0000000a140d7c23 */ /* 0x100fe2000801080c */
[--C-:B------:R-:W-:Y:S01]  /*c6c0*/  FFMA.FTZ R187, R195, UR10, -R12.reuse ;  /* 0x0000000ac3bb7c23 */ /* 0x100fe2000801080c */
[--C-:B------:R-:W-:Y:S01]  /*c6d0*/  FFMA.FTZ R195, R21, UR10, -R12.reuse ;  /* 0x0000000a15c37c23 */ /* 0x100fe2000801080c */
[----:B------:R-:W-:Y:S01]  /*c6e0*/  FMNMX.FTZ R5, R15, R204, !PT ;  /* 0x000000cc0f057209 */ /* 0x000fe20007810000 */
[--C-:B------:R-:W-:Y:S01]  /*c6f0*/  FFMA.FTZ R21, R154, UR10, -R12.reuse ;  /* 0x0000000a9a157c23 */ /* 0x100fe2000801080c */
[----:B------:R0:W-:Y:S01]  /*c700*/  MUFU.EX2 R196, R193 ;  /* 0x000000c100c47308 */ /* 0x0001e20000000800 */
[----:B------:R-:W-:Y:S01]  /*c710*/  FSEL R191, R191, -INF , !P2 ;  /* 0xff800000bfbf7808 */ /* 0x000fe20005000000 */
[--C-:B------:R-:W-:Y:S01]  /*c720*/  FFMA.FTZ R214, R185, UR10, -R12.reuse ;  /* 0x0000000ab9d67c23 */ /* 0x100fe2000801080c */
[----:B------:R-:W-:Y:S01]  /*c730*/  FMNMX.FTZ R20, R152, R5, !PT ;  /* 0x0000000598147209 */ /* 0x000fe20007810000 */
[--C-:B------:R-:W-:Y:S01]  /*c740*/  FFMA.FTZ R163, R163, UR10, -R12.reuse ;  /* 0x0000000aa3a37c23 */ /* 0x100fe2000801080c */
[----:B------:R-:W-:Y:S01]  /*c750*/  FSEL R185, R4, RZ, P1 ;  /* 0x000000ff04b97208 */ /* 0x000fe20000800000 */
[--C-:B------:R-:W-:Y:S01]  /*c760*/  FFMA.FTZ R166, R166, UR10, -R12.reuse ;  /* 0x0000000aa6a67c23 */ /* 0x100fe2000801080c */
[----:B------:R-:W-:Y:S01]  /*c770*/  FMNMX.FTZ R5, R153, R20, !PT ;  /* 0x0000001499057209 */ /* 0x000fe20007810000 */
[----:B------:R-:W-:Y:S01]  /*c780*/  MUFU.EX2 R187, R187 ;  /* 0x000000bb00bb7308 */ /* 0x000fe20000000800 */
[--C-:B0-----:R-:W-:Y:S01]  /*c790*/  FFMA.FTZ R193, R155, UR10, -R12.reuse ;  /* 0x0000000a9bc17c23 */ /* 0x101fe2000801080c */
[----:B------:R-:W-:Y:S01]  /*c7a0*/  FFMA.FTZ R155, R158, UR10, -R12 ;  /* 0x0000000a9e9b7c23 */ /* 0x000fe2000801080c */
[----:B------:R-:W-:Y:S01]  /*c7b0*/  FMNMX.FTZ R204, R156, R5, !PT ;  /* 0x000000059ccc7209 */ /* 0x000fe20007810000 */
[----:B------:R-:W-:Y:S01]  /*c7c0*/  FADD.FTZ R8, -R185, R8 ;  /* 0x00000008b9087221 */ /* 0x000fe20000010100 */
[----:B------:R-:W-:-:S02]  /*c7d0*/  FFMA.FTZ R192, R192, UR10, -R12 ;  /* 0x0000000ac0c07c23 */ /* 0x000fc4000801080c */
[----:B------:R-:W-:Y:S01]  /*c7e0*/  FMNMX.FTZ R5, R157, R204, !PT ;  /* 0x000000cc9d057209 */ /* 0x000fe20007810000 */
[----:B------:R-:W-:Y:S01]  /*c7f0*/  FMUL.FTZ R8, R8, UR10 ;  /* 0x0000000a08087c20 */ /* 0x000fe20008410000 */
[----:B------:R-:W-:Y:S02]  /*c800*/  MUFU.EX2 R20, R195 ;  /* 0x000000c300147308 */ /* 0x000fe40000000800 */
[----:B------:R-:W-:-:S04]  /*c810*/  FMNMX.FTZ R154, R160, R5, !PT ;  /* 0x00000005a09a7209 */ /* 0x000fc80007810000 */
[----:B------:R-:W-:Y:S02]  /*c820*/  FMNMX.FTZ R5, R161, R154, !PT ;  /* 0x0000009aa1057209 */ /* 0x000fe40007810000 */
[----:B------:R-:W0:Y:S02]  /*c830*/  MUFU.EX2 R8, R8 ;  /* 0x0000000800087308 */ /* 0x000e240000000800 */
[----:B------:R-:W-:-:S04]  /*c840*/  FMNMX.FTZ R204, R164, R5, !PT ;  /* 0x00000005a4cc7209 */ /* 0x000fc80007810000 */
[----:B------:R-:W-:Y:S01]  /*c850*/  FMNMX.FTZ R5, R165, R204, !PT ;  /* 0x000000cca5057209 */ /* 0x000fe20007810000 */
[--C-:B------:R-:W-:Y:S01]  /*c860*/  FFMA.FTZ R204, R159, UR10, -R12.reuse ;  /* 0x0000000a9fcc7c23 */ /* 0x100fe2000801080c */
[----:B------:R-:W1:Y:S01]  /*c870*/  MUFU.EX2 R13, R13 ;  /* 0x0000000d000d7308 */ /* 0x000e620000000800 */
[----:B------:R-:W-:Y:S01]  /*c880*/  FFMA.FTZ R159, R162, UR10, -R12 ;  /* 0x0000000aa29f7c23 */ /* 0x000fe2000801080c */
[----:B------:R-:W-:-:S04]  /*c890*/  FMNMX.FTZ R158, R168, R5, !PT ;  /* 0x00000005a89e7209 */ /* 0x000fc80007810000 */
[----:B------:R-:W-:Y:S02]  /*c8a0*/  FMNMX.FTZ R5, R169, R158, !PT ;  /* 0x0000009ea9057209 */ /* 0x000fe40007810000 */
[----:B------:R-:W-:Y:S01]  /*c8b0*/  MUFU.EX2 R154, R193 ;  /* 0x000000c1009a7308 */ /* 0x000fe20000000800 */
[-C--:B0-----:R-:W-:Y:S01]  /*c8c0*/  FMUL.FTZ R24, R24, R8.reuse ;  /* 0x0000000818187220 */ /* 0x081fe20000410000 */
[----:B------:R-:W-:Y:S01]  /*c8d0*/  FMNMX.FTZ R158, R172, R5, !PT ;  /* 0x00000005ac9e7209 */ /* 0x000fe20007810000 */
[-C--:B------:R-:W-:Y:S01]  /*c8e0*/  FMUL.FTZ R25, R25, R8.reuse ;  /* 0x0000000819197220 */ /* 0x080fe20000410000 */
[-C--:B------:R-:W-:Y:S01]  /*c8f0*/  FMUL.FTZ R28, R28, R8.reuse ;  /* 0x000000081c1c7220 */ /* 0x080fe20000410000 */
[----:B------:R-:W-:Y:S01]  /*c900*/  FMUL.FTZ R29, R29, R8 ;  /* 0x000000081d1d7220 */ /* 0x000fe20000410000 */
[----:B------:R-:W-:Y:S01]  /*c910*/  FMNMX.FTZ R5, R173, R158, !PT ;  /* 0x0000009ead057209 */ /* 0x000fe20007810000 */
[-C--:B------:R-:W-:Y:S01]  /*c920*/  FMUL.FTZ R32, R32, R8.reuse ;  /* 0x0000000820207220 */ /* 0x080fe20000410000 */
[----:B------:R-:W0:Y:S01]  /*c930*/  MUFU.EX2 R21, R21 ;  /* 0x0000001500157308 */ /* 0x000e220000000800 */
[-C--:B------:R-:W-:Y:S01]  /*c940*/  FMUL.FTZ R33, R33, R8.reuse ;  /* 0x0000000821217220 */ /* 0x080fe20000410000 */
[----:B------:R-:W-:Y:S01]  /*c950*/  FMNMX.FTZ R158, R176, R5, !PT ;  /* 0x00000005b09e7209 */ /* 0x000fe20007810000 */
[-C--:B------:R-:W-:Y:S01]  /*c960*/  FMUL.FTZ R36, R36, R8.reuse ;  /* 0x0000000824247220 */ /* 0x080fe20000410000 */
[-C--:B------:R-:W-:Y:S01]  /*c970*/  FMUL.FTZ R37, R37, R8.reuse ;  /* 0x0000000825257220 */ /* 0x080fe20000410000 */
[----:B------:R-:W-:Y:S01]  /*c980*/  FMUL.FTZ R40, R40, R8 ;  /* 0x0000000828287220 */ /* 0x000fe20000410000 */
[----:B------:R-:W-:Y:S01]  /*c990*/  FMNMX.FTZ R5, R177, R158, !PT ;  /* 0x0000009eb1057209 */ /* 0x000fe20007810000 */
[-C--:B------:R-:W-:Y:S01]  /*c9a0*/  FMUL.FTZ R41, R41, R8.reuse ;  /* 0x0000000829297220 */ /* 0x080fe20000410000 */
[----:B------:R-:W2:Y:S01]  /*c9b0*/  MUFU.EX2 R155, R155 ;  /* 0x0000009b009b7308 */ /* 0x000ea20000000800 */
[-C--:B------:R-:W-:Y:S01]  /*c9c0*/  FMUL.FTZ R44, R44, R8.reuse ;  /* 0x000000082c2c7220 */ /* 0x080fe20000410000 */
[----:B------:R-:W-:Y:S01]  /*c9d0*/  FMNMX.FTZ R5, R180, R5, !PT ;  /* 0x00000005b4057209 */ /* 0x000fe20007810000 */
[-C--:B------:R-:W-:Y:S01]  /*c9e0*/  FMUL.FTZ R45, R45, R8.reuse ;  /* 0x000000082d2d7220 */ /* 0x080fe20000410000 */
[-C--:B------:R-:W-:Y:S01]  /*c9f0*/  FMUL.FTZ R48, R48, R8.reuse ;  /* 0x0000000830307220 */ /* 0x080fe20000410000 */
[-C--:B------:R-:W-:Y:S01]  /*ca00*/  FMUL.FTZ R49, R49, R8.reuse ;  /* 0x0000000831317220 */ /* 0x080fe20000410000 */
[----:B------:R-:W-:Y:S01]  /*ca10*/  FMNMX.FTZ R5, R182, R5, !PT ;  /* 0x00000005b6057209 */ /* 0x000fe20007810000 */
[-C--:B------:R-:W-:Y:S01]  /*ca20*/  FMUL.FTZ R52, R52, R8.reuse ;  /* 0x0000000834347220 */ /* 0x080fe20000410000 */
[----:B------:R-:W3:Y:S01]  /*ca30*/  MUFU.EX2 R204, R204 ;  /* 0x000000cc00cc7308 */ /* 0x000ee20000000800 */
[-C--:B------:R-:W-:Y:S01]  /*ca40*/  FMUL.FTZ R53, R53, R8.reuse ;  /* 0x0000000835357220 */ /* 0x080fe20000410000 */
[----:B------:R-:W-:Y:S01]  /*ca50*/  FMNMX.FTZ R5, R184, R5, !PT ;  /* 0x00000005b8057209 */ /* 0x000fe20007810000 */
[-C--:B------:R-:W-:Y:S01]  /*ca60*/  FMUL.FTZ R56, R56, R8.reuse ;  /* 0x0000000838387220 */ /* 0x080fe20000410000 */
[-C--:B------:R-:W-:Y:S01]  /*ca70*/  FMUL.FTZ R57, R57, R8.reuse ;  /* 0x0000000839397220 */ /* 0x080fe20000410000 */
[-C--:B------:R-:W-:Y:S01]  /*ca80*/  FMUL.FTZ R60, R60, R8.reuse ;  /* 0x000000083c3c7220 */ /* 0x080fe20000410000 */
[----:B------:R-:W-:Y:S01]  /*ca90*/  FMNMX.FTZ R158, R186, R5, !PT ;  /* 0x00000005ba9e7209 */ /* 0x000fe20007810000 */
[-C--:B------:R-:W-:Y:S01]  /*caa0*/  FMUL.FTZ R61, R61, R8.reuse ;  /* 0x000000083d3d7220 */ /* 0x080fe20000410000 */
[----:B------:R-:W-:Y:S01]  /*cab0*/  MUFU.EX2 R159, R159 ;  /* 0x0000009f009f7308 */ /* 0x000fe20000000800 */
[----:B------:R-:W-:Y:S01]  /*cac0*/  FMUL.FTZ R64, R64, R8 ;  /* 0x0000000840407220 */ /* 0x000fe20000410000 */
[----:B------:R-:W-:Y:S01]  /*cad0*/  FMNMX.FTZ R158, R189, R158, !PT ;  /* 0x0000009ebd9e7209 */ /* 0x000fe20007810000 */
[-C--:B------:R-:W-:Y:S01]  /*cae0*/  FMUL.FTZ R65, R65, R8.reuse ;  /* 0x0000000841417220 */ /* 0x080fe20000410000 */
[-C--:B------:R-:W-:Y:S01]  /*caf0*/  FMUL.FTZ R68, R68, R8.reuse ;  /* 0x0000000844447220 */ /* 0x080fe20000410000 */
[----:B------:R-:W-:Y:S01]  /*cb00*/  FMUL.FTZ R69, R69, R8 ;  /* 0x0000000845457220 */ /* 0x000fe20000410000 */
[----:B------:R-:W-:Y:S01]  /*cb10*/  FMNMX.FTZ R158, R191, R158, !PT ;  /* 0x0000009ebf9e7209 */ /* 0x000fe20007810000 */
[-C--:B------:R-:W-:Y:S01]  /*cb20*/  FMUL.FTZ R72, R72, R8.reuse ;  /* 0x0000000848487220 */ /* 0x080fe20000410000 */
[----:B------:R4:W5:Y:S01]  /*cb30*/  MUFU.EX2 R198, R163 ;  /* 0x000000a300c67308 */ /* 0x0009620000000800 */
[-C--:B------:R-:W-:Y:S01]  /*cb40*/  FMUL.FTZ R73, R73, R8.reuse ;  /* 0x0000000849497220 */ /* 0x080fe20000410000 */
[-C--:B------:R-:W-:Y:S01]  /*cb50*/  FMUL.FTZ R76, R76, R8.reuse ;  /* 0x000000084c4c7220 */ /* 0x080fe20000410000 */
[----:B------:R-:W1:Y:S01]  /*cb60*/  SHFL.BFLY PT, R5, R158, 0x2, 0x1f ;  /* 0x0c401f009e057f89 */ /* 0x000e6200000e0000 */
[-C--:B------:R-:W-:Y:S01]  /*cb70*/  FMUL.FTZ R77, R77, R8.reuse ;  /* 0x000000084d4d7220 */ /* 0x080fe20000410000 */
[-C--:B------:R-:W-:Y:S01]  /*cb80*/  FMUL.FTZ R80, R80, R8.reuse ;  /* 0x0000000850507220 */ /* 0x080fe20000410000 */
[-C--:B------:R-:W-:Y:S01]  /*cb90*/  FMUL.FTZ R81, R81, R8.reuse ;  /* 0x0000000851517220 */ /* 0x080fe20000410000 */
[-C--:B------:R-:W-:Y:S01]  /*cba0*/  FMUL.FTZ R84, R84, R8.reuse ;  /* 0x0000000854547220 */ /* 0x080fe20000410000 */
[----:B------:R-:W5:Y:S01]  /*cbb0*/  MUFU.EX2 R166, R166 ;  /* 0x000000a600a67308 */ /* 0x000f620000000800 */
[--C-:B----4-:R-:W-:Y:S01]  /*cbc0*/  FFMA.FTZ R163, R167, UR10, -R12.reuse ;  /* 0x0000000aa7a37c23 */ /* 0x110fe2000801080c */
[--C-:B------:R-:W-:Y:S01]  /*cbd0*/  FFMA.FTZ R167, R170, UR10, -R12.reuse ;  /* 0x0000000aaaa77c23 */ /* 0x100fe2000801080c */
[--C-:B------:R-:W-:Y:S01]  /*cbe0*/  FFMA.FTZ R170, R171, UR10, -R12.reuse ;  /* 0x0000000aabaa7c23 */ /* 0x100fe2000801080c */
[--C-:B------:R-:W-:Y:S01]  /*cbf0*/  FFMA.FTZ R171, R174, UR10, -R12.reuse ;  /* 0x0000000aaeab7c23 */ /* 0x100fe2000801080c */
[--C-:B------:R-:W-:Y:S01]  /*cc00*/  FFMA.FTZ R174, R175, UR10, -R12.reuse ;  /* 0x0000000aafae7c23 */ /* 0x100fe2000801080c */
[--C-:B------:R-:W-:Y:S01]  /*cc10*/  FFMA.FTZ R175, R178, UR10, -R12.reuse ;  /* 0x0000000ab2af7c23 */ /* 0x100fe2000801080c */
[--C-:B------:R-:W-:Y:S01]  /*cc20*/  FFMA.FTZ R178, R179, UR10, -R12.reuse ;  /* 0x0000000ab3b27c23 */ /* 0x100fe2000801080c */
[----:B------:R-:W4:Y:S01]  /*cc30*/  MUFU.EX2 R163, R163 ;  /* 0x000000a300a37308 */ /* 0x000f220000000800 */
[--C-:B------:R-:W-:Y:S01]  /*cc40*/  FFMA.FTZ R179, R183, UR10, -R12.reuse ;  /* 0x0000000ab7b37c23 */ /* 0x100fe2000801080c */
[--C-:B------:R-:W-:Y:S01]  /*cc50*/  FFMA.FTZ R183, R188, UR10, -R12.reuse ;  /* 0x0000000abcb77c23 */ /* 0x100fe2000801080c */
[--C-:B------:R-:W-:Y:S01]  /*cc60*/  FFMA.FTZ R188, R190, UR10, -R12.reuse ;  /* 0x0000000abebc7c23 */ /* 0x100fe2000801080c */
[----:B------:R-:W-:Y:S01]  /*cc70*/  FFMA.FTZ R12, R194, UR10, -R12 ;  /* 0x0000000ac20c7c23 */ /* 0x000fe2000801080c */
[-C--:B------:R-:W-:Y:S01]  /*cc80*/  FMUL.FTZ R85, R85, R8.reuse ;  /* 0x0000000855557220 */ /* 0x080fe20000410000 */
[-C--:B------:R-:W-:Y:S01]  /*cc90*/  FMUL.FTZ R88, R88, R8.reuse ;  /* 0x0000000858587220 */ /* 0x080fe20000410000 */
[-C--:B------:R-:W-:Y:S01]  /*cca0*/  FMUL.FTZ R89, R89, R8.reuse ;  /* 0x0000000859597220 */ /* 0x080fe20000410000 */
[----:B------:R-:W-:Y:S01]  /*ccb0*/  MUFU.EX2 R167, R167 ;  /* 0x000000a700a77308 */ /* 0x000fe20000000800 */
[-C--:B------:R-:W-:Y:S01]  /*ccc0*/  FMUL.FTZ R92, R92, R8.reuse ;  /* 0x000000085c5c7220 */ /* 0x080fe20000410000 */
[-C--:B------:R-:W-:Y:S01]  /*ccd0*/  FMUL.FTZ R93, R93, R8.reuse ;  /* 0x000000085d5d7220 */ /* 0x080fe20000410000 */
[----:B-1----:R-:W-:Y:S01]  /*cce0*/  FMNMX.FTZ R5, R158, R5, !PT ;  /* 0x000000059e057209 */ /* 0x002fe20007810000 */
[-C--:B------:R-:W-:Y:S01]  /*ccf0*/  FMUL.FTZ R96, R96, R8.reuse ;  /* 0x0000000860607220 */ /* 0x080fe20000410000 */
[-C--:B------:R-:W-:Y:S01]  /*cd00*/  FMUL.FTZ R97, R97, R8.reuse ;  /* 0x0000000861617220 */ /* 0x080fe20000410000 */
[-C--:B------:R-:W-:Y:S01]  /*cd10*/  FMUL.FTZ R100, R100, R8.reuse ;  /* 0x0000000864647220 */ /* 0x080fe20000410000 */
[-C--:B------:R-:W-:Y:S01]  /*cd20*/  FMUL.FTZ R101, R101, R8.reuse ;  /* 0x0000000865657220 */ /* 0x080fe20000410000 */
[----:B------:R-:W1:Y:S01]  /*cd30*/  SHFL.BFLY PT, R158, R5, 0x1, 0x1f ;  /* 0x0c201f00059e7f89 */ /* 0x000e6200000e0000 */
        /* <DEDUP_REMOVED lines=23> */
[----:B-1----:R-:W-:Y:S01]  /*ceb0*/  FMNMX.FTZ R5, R5, R158, !PT ;  /* 0x0000009e05057209 */ /* 0x002fe20007810000 */
[----:B------:R-:W-:Y:S01]  /*cec0*/  MUFU.EX2 R175, R175 ;  /* 0x000000af00af7308 */ /* 0x000fe20000000800 */
[----:B------:R-:W-:Y:S01]  /*ced0*/  F2FP.BF16.F32.PACK_AB R158, R20, R13 ;  /* 0x0000000d149e723e */ /* 0x000fe200000010ff */
[-C--:B------:R-:W-:Y:S01]  /*cee0*/  FMUL.FTZ R144, R144, R8.reuse ;  /* 0x0000000890907220 */ /* 0x080fe20000410000 */
[C---:B------:R-:W-:Y:S01]  /*cef0*/  FSETP.NEU.FTZ.AND P1, PT, R5.reuse, -INF , PT ;  /* 0xff8000000500780b */ /* 0x040fe20003f3d000 */
[----:B------:R-:W-:Y:S01]  /*cf00*/  FMUL.FTZ R195, R5, UR10 ;  /* 0x0000000a05c37c20 */ /* 0x000fe20008410000 */
[-C--:B------:R-:W-:Y:S01]  /*cf10*/  FMUL.FTZ R145, R145, R8.reuse ;  /* 0x0000000891917220 */ /* 0x080fe20000410000 */
[-C--:B------:R-:W-:Y:S01]  /*cf20*/  FMUL.FTZ R148, R148, R8.reuse ;  /* 0x0000000894947220 */ /* 0x080fe20000410000 */
[----:B------:R-:W-:Y:S01]  /*cf30*/  FMUL.FTZ R149, R149, R8 ;  /* 0x0000000895957220 */ /* 0x000fe20000410000 */
[----:B------:R-:W1:Y:S01]  /*cf40*/  MUFU.EX2 R178, R178 ;  /* 0x000000b200b27308 */ /* 0x000e620000000800 */
[----:B------:R-:W-:-:S05]  /*cf50*/  FSEL R195, R195, RZ, P1 ;  /* 0x000000ffc3c37208 */ /* 0x000fca0000800000 */
[--C-:B------:R-:W-:Y:S01]  /*cf60*/  FFMA.FTZ R193, R10, UR10, -R195.reuse ;  /* 0x0000000a0ac17c23 */ /* 0x100fe200080108c3 */
[----:B------:R-:W-:Y:S01]  /*cf70*/  FFMA.FTZ R10, R11, UR10, -R195 ;  /* 0x0000000a0b0a7c23 */ /* 0x000fe200080108c3 */
[----:B------:R-:W-:Y:S01]  /*cf80*/  FFMA.FTZ R11, R8, R2, R187 ;  /* 0x00000002080b7223 */ /* 0x000fe200000100bb */
[----:B------:R-:W-:Y:S01]  /*cf90*/  MUFU.EX2 R179, R179 ;  /* 0x000000b300b37308 */ /* 0x000fe20000000800 */
[--C-:B------:R-:W-:Y:S01]  /*cfa0*/  FFMA.FTZ R190, R157, UR10, -R195.reuse ;  /* 0x0000000a9dbe7c23 */ /* 0x100fe200080108c3 */
[----:B------:R-:W-:Y:S01]  /*cfb0*/  FFMA.FTZ R160, R160, UR10, -R195 ;  /* 0x0000000aa0a07c23 */ /* 0x000fe200080108c3 */
[----:B------:R-:W-:Y:S01]  /*cfc0*/  FADD.FTZ R2, R196, R11 ;  /* 0x0000000bc4027221 */ /* 0x000fe20000010000 */
        /* <DEDUP_REMOVED lines=10> */
[--C-:B------:R-:W-:Y:S01]  /*d070*/  FFMA.FTZ R161, R180, UR10, -R195.reuse ;  /* 0x0000000ab4a17c23 */ /* 0x100fe200080108c3 */
[----:B0-----:R-:W-:Y:S01]  /*d080*/  FADD.FTZ R15, R21, R2 ;  /* 0x00000002150f7221 */ /* 0x001fe20000010000 */
[----:B------:R-:W-:Y:S01]  /*d090*/  MUFU.EX2 R183, R183 ;  /* 0x000000b700b77308 */ /* 0x000fe20000000800 */
[--C-:B------:R-:W-:Y:S01]  /*d0a0*/  FFMA.FTZ R182, R182, UR10, -R195.reuse ;  /* 0x0000000ab6b67c23 */ /* 0x100fe200080108c3 */
[----:B------:R-:W-:Y:S01]  /*d0b0*/  FFMA.FTZ R184, R184, UR10, -R195 ;  /* 0x0000000ab8b87c23 */ /* 0x000fe200080108c3 */
[----:B------:R-:W-:Y:S01]  /*d0c0*/  FADD.FTZ R2, R154, R15 ;  /* 0x0000000f9a027221 */ /* 0x000fe20000010000 */
[--C-:B------:R-:W-:Y:S01]  /*d0d0*/  FFMA.FTZ R15, R152, UR10, -R195.reuse ;  /* 0x0000000a980f7c23 */ /* 0x100fe200080108c3 */
[--C-:B------:R-:W-:Y:S01]  /*d0e0*/  FFMA.FTZ R152, R153, UR10, -R195.reuse ;  /* 0x0000000a99987c23 */ /* 0x100fe200080108c3 */
[--C-:B------:R-:W-:Y:S01]  /*d0f0*/  FFMA.FTZ R186, R186, UR10, -R195.reuse ;  /* 0x0000000ababa7c23 */ /* 0x100fe200080108c3 */
[----:B--2---:R-:W-:Y:S01]  /*d100*/  FADD.FTZ R197, R155, R2 ;  /* 0x000000029bc57221 */ /* 0x004fe20000010000 */
[----:B------:R-:W-:Y:S01]  /*d110*/  MUFU.EX2 R188, R188 ;  /* 0x000000bc00bc7308 */ /* 0x000fe20000000800 */
[--C-:B------:R-:W-:Y:S01]  /*d120*/  FFMA.FTZ R189, R189, UR10, -R195.reuse ;  /* 0x0000000abdbd7c23 */ /* 0x100fe200080108c3 */
[----:B------:R-:W-:Y:S01]  /*d130*/  FFMA.FTZ R191, R191, UR10, -R195 ;  /* 0x0000000abfbf7c23 */ /* 0x000fe200080108c3 */
[----:B---3--:R-:W-:Y:S01]  /*d140*/  FADD.FTZ R2, R204, R197 ;  /* 0x000000c5cc027221 */ /* 0x008fe20000010000 */
[----:B-----5:R-:W-:-:S03]  /*d150*/  F2FP.BF16.F32.PACK_AB R164, R198, R159 ;  /* 0x0000009fc6a4723e */ /* 0x020fc600000010ff */
[----:B------:R-:W-:Y:S01]  /*d160*/  FADD.FTZ R153, R159, R2 ;  /* 0x000000029f997221 */ /* 0x000fe20000010000 */
[----:B------:R-:W-:Y:S01]  /*d170*/  FSEL R2, R5, RZ, P1 ;  /* 0x000000ff05027208 */ /* 0x000fe20000800000 */
[----:B------:R0:W-:Y:S02]  /*d180*/  MUFU.EX2 R185, R192 ;  /* 0x000000c000b97308 */ /* 0x0001e40000000800 */
[----:B------:R-:W-:Y:S01]  /*d190*/  FADD.FTZ R197, R198, R153 ;  /* 0x00000099c6c57221 */ /* 0x000fe20000010000 */
[----:B------:R-:W-:Y:S01]  /*d1a0*/  FFMA.FTZ R153, R156, UR10, -R195 ;  /* 0x0000000a9c997c23 */ /* 0x000fe200080108c3 */
[----:B------:R-:W-:Y:S02]  /*d1b0*/  FADD.FTZ R2, -R2, R9 ;  /* 0x0000000902027221 */ /* 0x000fe40000010100 */
[----:B------:R-:W-:Y:S01]  /*d1c0*/  FADD.FTZ R156, R166, R197 ;  /* 0x000000c5a69c7221 */ /* 0x000fe20000010000 */
[--C-:B------:R-:W-:Y:S01]  /*d1d0*/  FFMA.FTZ R197, R165, UR10, -R195.reuse ;  /* 0x0000000aa5c57c23 */ /* 0x100fe200080108c3 */
[----:B------:R-:W2:Y:S01]  /*d1e0*/  MUFU.EX2 R12, R12 ;  /* 0x0000000c000c7308 */ /* 0x000ea20000000800 */
[----:B0-----:R-:W-:Y:S01]  /*d1f0*/  FFMA.FTZ R192, R168, UR10, -R195 ;  /* 0x0000000aa8c07c23 */ /* 0x001fe200080108c3 */
[----:B----4-:R-:W-:Y:S01]  /*d200*/  FADD.FTZ R156, R163, R156 ;  /* 0x0000009ca39c7221 */ /* 0x010fe20000010000 */
[----:B------:R-:W-:-:S02]  /*d210*/  F2FP.BF16.F32.PACK_AB R168, R170, R167 ;  /* 0x000000a7aaa8723e */ /* 0x000fc400000010ff */
[----:B------:R-:W-:Y:S01]  /*d220*/  F2FP.BF16.F32.PACK_AB R166, R163, R166 ;  /* 0x000000a6a3a6723e */ /* 0x000fe200000010ff */
[----:B------:R-:W-:Y:S02]  /*d230*/  FADD.FTZ R9, R167, R156 ;  /* 0x0000009ca7097221 */ /* 0x000fe40000010000 */
[----:B------:R0:W-:Y:S02]  /*d240*/  MUFU.EX2 R165, R160 ;  /* 0x000000a000a57308 */ /* 0x0001e40000000800 */
[----:B------:R-:W-:Y:S01]  /*d250*/  FADD.FTZ R156, R170, R9 ;  /* 0x00000009aa9c7221 */ /* 0x000fe20000010000 */
[----:B------:R-:W-:Y:S01]  /*d260*/  FFMA.FTZ R9, R172, UR10, -R195 ;  /* 0x0000000aac097c23 */ /* 0x000fe200080108c3 */
[----:B-1----:R-:W-:Y:S02]  /*d270*/  F2FP.BF16.F32.PACK_AB R172, R178, R175 ;  /* 0x000000afb2ac723e */ /* 0x002fe400000010ff */
[----:B------:R-:W-:Y:S01]  /*d280*/  FADD.FTZ R157, R171, R156 ;  /* 0x0000009cab9d7221 */ /* 0x000fe20000010000 */
[----:B------:R-:W-:Y:S01]  /*d290*/  F2FP.BF16.F32.PACK_AB R170, R174, R171 ;  /* 0x000000abaeaa723e */ /* 0x000fe200000010ff */
[----:B------:R-:W-:Y:S01]  /*d2a0*/  MUFU.EX2 R193, R193 ;  /* 0x000000c100c17308 */ /* 0x000fe20000000800 */
[----:B0-----:R-:W-:Y:S01]  /*d2b0*/  F2FP.BF16.F32.PACK_AB R160, R154, R21 ;  /* 0x000000159aa0723e */ /* 0x001fe200000010ff */
[----:B------:R-:W-:Y:S01]  /*d2c0*/  FADD.FTZ R156, R174, R157 ;  /* 0x0000009dae9c7221 */ /* 0x000fe20000010000 */
[----:B------:R-:W-:Y:S01]  /*d2d0*/  FMUL.FTZ R154, R2, UR10 ;  /* 0x0000000a029a7c20 */ /* 0x000fe20008410000 */
[----:B------:R-:W-:Y:S01]  /*d2e0*/  FFMA.FTZ R157, R176, UR10, -R195 ;  /* 0x0000000ab09d7c23 */ /* 0x000fe200080108c3 */
[----:B------:R-:W-:Y:S01]  /*d2f0*/  F2FP.BF16.F32.PACK_AB R174, R214, R179 ;  /* 0x000000b3d6ae723e */ /* 0x000fe200000010ff */
[----:B------:R-:W-:-:S02]  /*d300*/  FADD.FTZ R199, R175, R156 ;  /* 0x0000009cafc77221 */ /* 0x000fc40000010000 */
[----:B------:R-:W-:Y:S02]  /*d310*/  MUFU.EX2 R10, R10 ;  /* 0x0000000a000a7308 */ /* 0x000fe40000000800 */
[----:B------:R-:W-:Y:S01]  /*d320*/  FADD.FTZ R156, R178, R199 ;  /* 0x000000c7b29c7221 */ /* 0x000fe20000010000 */
[----:B--2---:R-:W-:-:S03]  /*d330*/  F2FP.BF16.F32.PACK_AB R178, R12, R185 ;  /* 0x000000b90cb2723e */ /* 0x004fc600000010ff */
[----:B------:R-:W-:Y:S01]  /*d340*/  FADD.FTZ R195, R179, R156 ;  /* 0x0000009cb3c37221 */ /* 0x000fe20000010000 */
[----:B------:R-:W-:Y:S01]  /*d350*/  F2FP.BF16.F32.PACK_AB R156, R196, R187 ;  /* 0x000000bbc49c723e */ /* 0x000fe200000010ff */
[----:B------:R-:W0:Y:S02]  /*d360*/  MUFU.EX2 R154, R154 ;  /* 0x0000009a009a7308 */ /* 0x000e240000000800 */
[----:B------:R-:W-:-:S04]  /*d370*/  FADD.FTZ R20, R214, R195 ;  /* 0x000000c3d6147221 */ /* 0x000fc80000010000 */
[----:B------:R-:W-:Y:S02]  /*d380*/  FADD.FTZ R21, R183, R20 ;  /* 0x00000014b7157221 */ /* 0x000fe40000010000 */
[----:B------:R-:W1:Y:S02]  /*d390*/  MUFU.EX2 R11, R11 ;  /* 0x0000000b000b7308 */ /* 0x000e640000000800 */
[----:B------:R-:W-:-:S04]  /*d3a0*/  FADD.FTZ R176, R188, R21 ;  /* 0x00000015bcb07221 */ /* 0x000fc80000010000 */
[----:B------:R-:W-:Y:S01]  /*d3b0*/  FADD.FTZ R21, R185, R176 ;  /* 0x000000b0b9157221 */ /* 0x000fe20000010000 */
[----:B------:R-:W-:Y:S01]  /*d3c0*/  F2FP.BF16.F32.PACK_AB R176, R188, R183 ;  /* 0x000000b7bcb0723e */ /* 0x000fe200000010ff */
[----:B------:R-:W2:Y:S01]  /*d3d0*/  MUFU.EX2 R14, R14 ;  /* 0x0000000e000e7308 */ /* 0x000ea20000000800 */
[----:B0-----:R-:W-:Y:S01]  /*d3e0*/  FMUL.FTZ R26, R26, R154 ;  /* 0x0000009a1a1a7220 */ /* 0x001fe20000410000 */
[----:B------:R-:W-:Y:S01]  /*d3f0*/  FADD.FTZ R2, R12, R21 ;  /* 0x000000150c027221 */ /* 0x000fe20000010000 */
[----:B------:R-:W-:Y:S01]  /*d400*/  FFMA.FTZ R21, R154, R0, R193 ;  /* 0x000000009a157223 */ /* 0x000fe200000100c1 */
[-C--:B------:R-:W-:Y:S01]  /*d410*/  FMUL.FTZ R27, R27, R154.reuse ;  /* 0x0000009a1b1b7220 */ /* 0x080fe20000410000 */
[-C--:B------:R-:W-:Y:S01]  /*d420*/  FMUL.FTZ R30, R30, R154.reuse ;  /* 0x0000009a1e1e7220 */ /* 0x080fe20000410000 */
[-C--:B------:R-:W-:Y:S01]  /*d430*/  FMUL.FTZ R31, R31, R154.reuse ;  /* 0x0000009a1f1f7220 */ /* 0x080fe20000410000 */
[----:B------:R-:W-:Y:S01]  /*d440*/  FADD.FTZ R0, R10, R21 ;  /* 0x000000150a007221 */ /* 0x000fe20000010000 */
[----:B------:R-:W0:Y:S01]  /*d450*/  MUFU.EX2 R15, R15 ;  /* 0x0000000f000f7308 */ /* 0x000e220000000800 */
[-C--:B------:R-:W-:Y:S01]  /*d460*/  FMUL.FTZ R34, R34, R154.reuse ;  /* 0x0000009a22227220 */ /* 0x080fe20000410000 */
[-C--:B------:R-:W-:Y:S01]  /*d470*/  FMUL.FTZ R35, R35, R154.reuse ;  /* 0x0000009a23237220 */ /* 0x080fe20000410000 */
[----:B-1----:R-:W-:Y:S01]  /*d480*/  FADD.FTZ R21, R11, R0 ;  /* 0x000000000b157221 */ /* 0x002fe20000010000 */
        /* <DEDUP_REMOVED lines=39> */
[-C--:B------:R-:W-:Y:S01]  /*d700*/  FMUL.FTZ R91, R91, R154.reuse ;  /* 0x0000009a5b5b7220 */ /* 0x080fe20000410000 */
[----:B------:R-:W-:Y:S01]  /*d710*/  F2FP.BF16.F32.PACK_AB R163, R190, R153 ;  /* 0x00000099bea3723e */ /* 0x000fe200000010ff */
[----:B------:R-:W-:Y:S01]  /*d720*/  FADD.FTZ R21, R165, R188 ;  /* 0x000000bca5157221 */ /* 0x000fe20000010000 */
[-C--:B------:R-:W-:Y:S01]  /*d730*/  FMUL.FTZ R94, R94, R154.reuse ;  /* 0x0000009a5e5e7220 */ /* 0x080fe20000410000 */
[-C--:B------:R-:W-:Y:S01]  /*d740*/  FMUL.FTZ R95, R95, R154.reuse ;  /* 0x0000009a5f5f7220 */ /* 0x080fe20000410000 */
[----:B------:R-:W0:Y:S01]  /*d750*/  MUFU.EX2 R20, R197 ;  /* 0x000000c500147308 */ /* 0x000e220000000800 */
[C---:B---3--:R-:W-:Y:S01]  /*d760*/  FADD.FTZ R188, R180.reuse, R21 ;  /* 0x00000015b4bc7221 */ /* 0x048fe20000010000 */
        /* <DEDUP_REMOVED lines=40> */
[----:B------:R-:W-:-:S06]  /*d9f0*/  FMUL.FTZ R151, R151, R154 ;  /* 0x0000009a97977220 */ /* 0x000fcc0000410000 */
[----:B------:R-:W0:Y:S01]  /*da00*/  MUFU.EX2 R173, R177 ;  /* 0x000000b100ad7308 */ /* 0x000e220000000800 */
[C---:B-1----:R-:W-:Y:S01]  /*da10*/  FADD.FTZ R21, R0.reuse, R21 ;  /* 0x0000001500157221 */ /* 0x042fe20000010000 */
[----:B------:R-:W-:Y:S02]  /*da20*/  F2FP.BF16.F32.PACK_AB R171, R0, R9 ;  /* 0x0000000900ab723e */ /* 0x000fe400000010ff */
[----:B--2---:R-:W-:-:S04]  /*da30*/  F2FP.BF16.F32.PACK_AB R157, R10, R193 ;  /* 0x000000c10a9d723e */ /* 0x004fc800000010ff */
[----:B------:R1:W2:Y:S08]  /*da40*/  MUFU.EX2 R175, R161 ;  /* 0x000000a100af7308 */ /* 0x0002b00000000800 */
[----:B------:R-:W4:Y:S01]  /*da50*/  MUFU.EX2 R182, R182 ;  /* 0x000000b600b67308 */ /* 0x000f220000000800 */
[----:B-1----:R-:W-:-:S07]  /*da60*/  F2FP.BF16.F32.PACK_AB R161, R152, R15 ;  /* 0x0000000f98a1723e */ /* 0x002fce00000010ff */
[----:B------:R3:W1:Y:S08]  /*da70*/  MUFU.EX2 R177, R184 ;  /* 0x000000b800b17308 */ /* 0x0006700000000800 */
[----:B------:R-:W5:Y:S01]  /*da80*/  MUFU.EX2 R186, R186 ;  /* 0x000000ba00ba7308 */ /* 0x000f620000000800 */
[----:B---3--:R-:W-:-:S04]  /*da90*/  FADD.FTZ R184, R12, R21 ;  /* 0x000000150cb87221 */ /* 0x008fc80000010000 */
[C---:B0-----:R-:W-:Y:S01]  /*daa0*/  FADD.FTZ R184, R173.reuse, R184 ;  /* 0x000000b8adb87221 */ /* 0x041fe20000010000 */
[----:B------:R-:W-:Y:S02]  /*dab0*/  F2FP.BF16.F32.PACK_AB R173, R173, R12 ;  /* 0x0000000cadad723e */ /* 0x000fe400000010ff */
[----:B------:R-:W0:Y:S01]  /*dac0*/  MUFU.EX2 R179, R189 ;  /* 0x000000bd00b37308 */ /* 0x000e220000000800 */
[----:B--2---:R-:W-:Y:S01]  /*dad0*/  FADD.FTZ R21, R175, R184 ;  /* 0x000000b8af157221 */ /* 0x004fe20000010000 */
[----:B----4-:R-:W-:-:S03]  /*dae0*/  F2FP.BF16.F32.PACK_AB R175, R182, R175 ;  /* 0x000000afb6af723e */ /* 0x010fc600000010ff */
[----:B------:R-:W-:-:S03]  /*daf0*/  FADD.FTZ R188, R182, R21 ;  /* 0x00000015b6bc7221 */ /* 0x000fc60000010000 */
[----:B------:R-:W2:Y:S01]  /*db00*/  MUFU.EX2 R184, R191 ;  /* 0x000000bf00b87308 */ /* 0x000ea20000000800 */
[----:B-1----:R-:W-:Y:S01]  /*db10*/  FADD.FTZ R11, R177, R188 ;  /* 0x000000bcb10b7221 */ /* 0x002fe20000010000 */
[----:B-----5:R-:W-:-:S03]  /*db20*/  F2FP.BF16.F32.PACK_AB R177, R186, R177 ;  /* 0x000000b1bab1723e */ /* 0x020fc600000010ff */
[----:B------:R-:W-:-:S04]  /*db30*/  FADD.FTZ R8, R186, R11 ;  /* 0x0000000bba087221 */ /* 0x000fc80000010000 */
[----:B0-----:R-:W-:-:S04]  /*db40*/  FADD.FTZ R9, R179, R8 ;  /* 0x00000008b3097221 */ /* 0x001fc80000010000 */
[C---:B--2---:R-:W-:Y:S01]  /*db50*/  FADD.FTZ R0, R184.reuse, R9 ;  /* 0x00000009b8007221 */ /* 0x044fe20000010000 */
[----:B------:R-:W-:Y:S01]  /*db60*/  F2FP.BF16.F32.PACK_AB R179, R184, R179 ;  /* 0x000000b3b8b3723e */ /* 0x000fe200000010ff */
[----:B------:R-:W-:Y:S06]  /*db70*/  @!P0 BRA `(.L_x_11066) ;  /* 0x0000000000048947 */ /* 0x000fec0003800000 */
[----:B------:R-:W-:Y:S01]  /*db80*/  BPT.TRAP 0x1 ;  /* 0x000000040000795c */ /* 0x000fe20000300000 */
.L_x_11066:
[----:B------:R0:W1:Y:S01]  /*db90*/  SYNCS.PHASECHK.TRANS64.TRYWAIT P1, [UR28+0x22850], R6 ;  /* 0x02285006ff0075a7 */ /* 0x000062000802015c */
[----:B------:R-:W-:Y:S05]  /*dba0*/  @!P0 BRA `(.L_x_11067) ;  /* 0x0000000000048947 */ /* 0x000fea0003800000 */
[----:B------:R-:W-:Y:S01]  /*dbb0*/  BPT.TRAP 0x1 ;  /* 0x000000040000795c */ /* 0x000fe20000300000 */
.L_x_11067:
[----:B-1----:R-:W-:Y:S05]  /*dbc0*/  @P1 BRA `(.L_x_11068) ;  /* 0x0000000000081947 */ /* 0x002fea0003800000 */
[----:B------:R-:W1:Y:S02]  /*dbd0*/  SYNCS.PHASECHK.TRANS64.TRYWAIT P1, [UR28+0x22850], R6 ;  /* 0x02285006ff0075a7 */ /* 0x000e64000802015c */
[----:B-1----:R-:W-:Y:S05]  /*dbe0*/  @!P1 BRA `(.L_x_11069) ;  /* 0x0000008400289947 */ /* 0x002fea0003800000 */
.L_x_11068:
        /* <DEDUP_REMOVED lines=49> */
.L_x_11053:
[----:B------:R-:W1:Y:S01]  /*df00*/  SHFL.BFLY PT, R3, R2, 0x2, 0x1f ;  /* 0x0c401f0002037f89 */ /* 0x000e6200000e0000 */
[----:B0-----:R-:W-:Y:S01]  /*df10*/  IMAD.MOV.U32 R8, RZ, RZ, RZ ;  /* 0x000000ffff087224 */ /* 0x001fe200078e00ff */
[----:B------:R-:W-:Y:S01]  /*df20*/  UIADD3 UR36, UR36, 0x1, URZ ;  /* 0x0000000124247890 */ /* 0x000fe2000fffe03f */
[----:B------:R0:W-:Y:S06]  /*df30*/  BAR.ARV R7, 0x100 ;  /* 0x000400070000751d */ /* 0x0001ec0000002000 */
[----:B------:R-:W-:Y:S02]  /*df40*/  UISETP.NE.AND UP0, UPT, UR36, 0x2, UPT ;  /* 0x000000022400788c */ /* 0x000fe4000bf05270 */
[----:B------:R-:W-:Y:S06]  /*df50*/  BAR.ARV 0x8, 0x180 ;  /* 0x0206000000007b1d */ /* 0x000fec0000002000 */
[----:B0-----:R-:W-:Y:S01]  /*df60*/  IMAD.U32 R7, RZ, RZ, UR10 ;  /* 0x0000000aff077e24 */ /* 0x001fe2000f8e00ff */
[----:B------:R-:W-:Y:S01]  /*df70*/  USEL UR4, URZ, 0x1, UP0 ;  /* 0x000000013f047887 */ /* 0x000fe20008000000 */
[----:B------:R-:W0:Y:S01]  /*df80*/  SHFL.BFLY PT, R9, R0, 0x2, 0x1f ;  /* 0x0c401f0000097f89 */ /* 0x000e2200000e0000 */
[----:B------:R-:W-:Y:S01]  /*df90*/  PLOP3.LUT P0, PT, PT, PT, PT, 0x8, 0x0 ;  /* 0x000000000000781c */ /* 0x000fe20003f0e170 */
[----:B------:R-:W-:Y:S01]  /*dfa0*/  UIADD3 UR38, UR38, 0x1, URZ ;  /* 0x0000000126267890 */ /* 0x000fe2000fffe03f */
[----:B-1----:R-:W-:Y:S01]  /*dfb0*/  FADD.FTZ R3, R3, R2 ;  /* 0x0000000203037221 */ /* 0x002fe20000010000 */
[----:B------:R-:W-:Y:S01]  /*dfc0*/  IMAD.MOV.U32 R2, RZ, RZ, -0x800000 ;  /* 0xff800000ff027424 */ /* 0x000fe200078e00ff */
[----:B------:R-:W-:-:S02]  /*dfd0*/  USEL UR36, UR36, URZ, UP0 ;  /* 0x0000003f24247287 */ /* 0x000fc40008000000 */
[----:B------:R-:W-:Y:S01]  /*dfe0*/  ULOP3.LUT UR37, UR37, UR4, URZ, 0x3c, !UPT ;  /* 0x0000000425257292 */ /* 0x000fe2000f8e3c3f */
[----:B------:R-:W1:Y:S01]  /*dff0*/  SHFL.BFLY PT, R6, R3, 0x1, 0x1f ;  /* 0x0c201f0003067f89 */ /* 0x000e6200000e0000 */
[----:B0-----:R-:W-:Y:S01]  /*e000*/  FADD.FTZ R9, R9, R0 ;  /* 0x0000000009097221 */ /* 0x001fe20000010000 */
[----:B------:R-:W-:Y:S02]  /*e010*/  IMAD.MOV.U32 R0, RZ, RZ, RZ ;  /* 0x000000ffff007224 */ /* 0x000fe400078e00ff */
[----:B-1----:R-:W-:Y:S01]  /*e020*/  FADD.FTZ R10, R3, R6 ;  /* 0x00000006030a7221 */ /* 0x002fe20000010000 */
[----:B------:R-:W-:Y:S01]  /*e030*/  IMAD.MOV.U32 R3, RZ, RZ, -0x800000 ;  /* 0xff800000ff037424 */ /* 0x000fe200078e00ff */
[----:B------:R-:W0:Y:S03]  /*e040*/  SHFL.BFLY PT, R6, R9, 0x1, 0x1f ;  /* 0x0c201f0009067f89 */ /* 0x000e2600000e0000 */
[----:B------:R-:W-:-:S13]  /*e050*/  FSETP.NE.FTZ.AND P1, PT, R10, RZ, PT ;  /* 0x000000ff0a00720b */ /* 0x000fda0003f35000 */
[----:B------:R-:W1:Y:S01]  /*e060*/  @P1 MUFU.RCP R8, R10 ;  /* 0x0000000a00081308 */ /* 0x000e620000001000 */
[----:B------:R-:W-:Y:S01]  /*e070*/  @P1 FMUL.FTZ R7, R7, 0.69314718246459960938 ;  /* 0x3f31721807071820 */ /* 0x000fe20000410000 */
[----:B0-----:R-:W-:Y:S01]  /*e080*/  FADD.FTZ R11, R9, R6 ;  /* 0x00000006090b7221 */ /* 0x001fe20000010000 */
[----:B------:R-:W-:-:S05]  /*e090*/  IMAD.U32 R9, RZ, RZ, UR10 ;  /* 0x0000000aff097e24 */ /* 0x000fca000f8e00ff */
[----:B------:R-:W0:Y:S01]  /*e0a0*/  @P1 MUFU.LG2 R6, R10 ;  /* 0x0000000a00061308 */ /* 0x000e220000000c00 */
[----:B------:R-:W-:Y:S01]  /*e0b0*/  FSETP.NE.FTZ.AND P2, PT, R11, RZ, PT ;  /* 0x000000ff0b00720b */ /* 0x000fe20003f55000 */
        /* <DEDUP_REMOVED lines=64> */
[----:B------:R-:W1:Y:S01]  /*e4c0*/  @P2 MUFU.RCP R0, R11 ;  /* 0x0000000b00002308 */ /* 0x000e620000001000 */
[----:B------:R-:W-:Y:S01]  /*e4d0*/  @P2 FMUL.FTZ R9, R9, 0.69314718246459960938 ;  /* 0x3f31721809092820 */ /* 0x000fe20000410000 */
[----:B0-----:R-:W-:-:S04]  /*e4e0*/  @P1 FMUL.FTZ R6, R6, 0.69314718246459960938 ;  /* 0x3f31721806061820 */ /* 0x001fc80000410000 */
[----:B------:R-:W-:Y:S02]  /*e4f0*/  @P1 FFMA.FTZ R3, R7, R4, R6 ;  /* 0x0000000407031223 */ /* 0x000fe40000010006 */
[----:B------:R-:W0:Y:S01]  /*e500*/  @P2 MUFU.LG2 R8, R11 ;  /* 0x0000000b00082308 */ /* 0x000e220000000c00 */
        /* <DEDUP_REMOVED lines=66> */
.L_x_11000:
        /* <DEDUP_REMOVED lines=10> */
[----:B------:R-:W-:Y:S01]  /*e9d0*/  F2FP.BF16.F32.PACK_AB R24, R25, R24 ;  /* 0x000000181918723e */ /* 0x000fe200000010ff */
[----:B------:R-:W-:Y:S01]  /*e9e0*/  USHF.R.S32.HI UR10, URZ, 0x1f, UR40 ;  /* 0x0000001f3f0a7899 */ /* 0x000fe20008011428 */
[----:B------:R-:W-:Y:S01]  /*e9f0*/  F2FP.BF16.F32.PACK_AB R25, R40, R26 ;  /* 0x0000001a2819723e */ /* 0x000fe200000010ff */
[----:B------:R-:W-:Y:S01]  /*ea00*/  BAR.SYNC.DEFER_BLOCKING 0x1, 0x100 ;  /* 0x0044000000007b1d */ /* 0x000fe20000010000 */
[----:B------:R-:W-:Y:S01]  /*ea10*/  F2FP.BF16.F32.PACK_AB R26, R29, R28 ;  /* 0x0000001c1d1a723e */ /* 0x000fe200000010ff */
[----:B------:R-:W-:Y:S01]  /*ea20*/  USHF.R.S32.HI UR12, URZ, 0x1f, UR42 ;  /* 0x0000001f3f0c7899 */ /* 0x000fe2000801142a */
[----:B------:R-:W-:Y:S02]  /*ea30*/  F2FP.BF16.F32.PACK_AB R27, R27, R30 ;  /* 0x0000001e1b1b723e */ /* 0x000fe400000010ff */
[----:B------:R-:W-:Y:S01]  /*ea40*/  F2FP.BF16.F32.PACK_AB R32, R33, R32 ;  /* 0x000000202120723e */ /* 0x000fe200000010ff */
[----:B------:R-:W-:Y:S01]  /*ea50*/  ULDC.64 UR8, c[0x0][0xb90] ;  /* 0x0002e40000087ab9 */ /* 0x000fe20000000a00 */
[----:B------:R-:W-:Y:S01]  /*ea60*/  F2FP.BF16.F32.PACK_AB R33, R35, R34 ;  /* 0x000000222321723e */ /* 0x000fe200000010ff */
[----:B------:R-:W-:Y:S01]  /*ea70*/  UIMAD UR5, UR10, UR8, URZ ;  /* 0x000000080a0572a4 */ /* 0x000fe2000f8e023f */
[----:B------:R-:W-:Y:S01]  /*ea80*/  F2FP.BF16.F32.PACK_AB R34, R37, R177 ;  /* 0x000000b12522723e */ /* 0x000fe200000010ff */
[----:B------:R-:W-:Y:S01]  /*ea90*/  VIADD R37, R22, UR43 ;  /* 0x0000002b16257c36 */ /* 0x000fe20008000000 */
[----:B------:R-:W-:Y:S01]  /*eaa0*/  F2FP.BF16.F32.PACK_AB R35, R39, R38 ;  /* 0x000000262723723e */ /* 0x000fe200000010ff */
[----:B------:R-:W-:-:S02]  /*eab0*/  UIMAD.WIDE.U32 UR6, UR40, UR8, URZ ;  /* 0x00000008280672a5 */ /* 0x000fc4000f8e003f */
[----:B------:R-:W-:-:S03]  /*eac0*/  UIMAD UR5, UR40, UR9, UR5 ;  /* 0x00000009280572a4 */ /* 0x000fc6000f8e0205 */
[----:B------:R-:W-:Y:S01]  /*ead0*/  ULDC.64 UR8, c[0x0][0xb98] ;  /* 0x0002e60000087ab9 */ /* 0x000fe20000000a00 */
[----:B------:R-:W-:Y:S02]  /*eae0*/  UIADD3 UR7, UR7, UR5, URZ ;  /* 0x0000000507077290 */ /* 0x000fe4000fffe03f */
[----:B------:R-:W-:Y:S02]  /*eaf0*/  UIMAD UR5, UR12, UR8, URZ ;  /* 0x000000080c0572a4 */ /* 0x000fe4000f8e023f */
[----:B------:R-:W-:Y:S02]  /*eb00*/  UIMAD.WIDE.U32 UR6, UR42, UR8, UR6 ;  /* 0x000000082a0672a5 */ /* 0x000fe4000f8e0006 */
[----:B------:R-:W-:-:S03]  /*eb10*/  UIMAD UR5, UR42, UR9, UR5 ;  /* 0x000000092a0572a4 */ /* 0x000fc6000f8e0205 */
[----:B------:R-:W-:Y:S01]  /*eb20*/  ULDC.64 UR8, c[0x0][0xae8] ;  /* 0x0002ba0000087ab9 */ /* 0x000fe20000000a00 */
[----:B------:R-:W-:Y:S02]  /*eb30*/  MOV R168, R204 ;  /* 0x000000cc00a87202 */ /* 0x000fe40000000f00 */
[----:B0-----:R-:W-:Y:S01]  /*eb40*/  MOV R169, R5 ;  /* 0x0000000500a97202 */ /* 0x001fe20000000f00 */
[----:B------:R-:W-:Y:S02]  /*eb50*/  IMAD R5, R203, 0x40, R19 ;  /* 0x00000040cb057824 */ /* 0x000fe400078e0213 */
[----:B------:R-:W-:-:S04]  /*eb60*/  IMAD.WIDE R20, R208, 0x2, R168 ;  /* 0x00000002d0147825 */ /* 0x000fc800078e02a8 */
[----:B------:R-:W-:Y:S01]  /*eb70*/  IMAD.WIDE R168, R5, 0x2, R168 ;  /* 0x0000000205a87825 */ /* 0x000fe200078e02a8 */
[C---:B------:R-:W-:Y:S02]  /*eb80*/  IADD3 R7, P3, R20.reuse, 0xc060, RZ ;  /* 0x0000c06014077810 */ /* 0x040fe40007f7e0ff */
[C---:B------:R-:W-:Y:S02]  /*eb90*/  IADD3 R139, P4, R20.reuse, 0xc040, RZ ;  /* 0x0000c040148b7810 */ /* 0x040fe40007f9e0ff */
[----:B------:R-:W-:Y:S01]  /*eba0*/  LOP3.LUT R4, R7, 0x380, RZ, 0xc0, !PT ;  /* 0x0000038007047812 */ /* 0x000fe200078ec0ff */
[--C-:B------:R-:W-:Y:S01]  /*ebb0*/  IMAD.X R5, RZ, RZ, R21.reuse, P3 ;  /* 0x000000ffff057224 */ /* 0x100fe200018e0615 */
[----:B------:R-:W-:Y:S02]  /*ebc0*/  IADD3 R102, P2, R20, 0x8040, RZ ;  /* 0x0000804014667810 */ /* 0x000fe40007f5e0ff */
[----:B------:R-:W-:Y:S02]  /*ebd0*/  SHF.R.U64 R4, R4, 0x3, RZ ;  /* 0x0000000304047819 */ /* 0x000fe400000012ff */
[----:B------:R-:W-:Y:S01]  /*ebe0*/  LOP3.LUT R171, R20, 0x380, RZ, 0xc0, !PT ;  /* 0x0000038014ab7812 */ /* 0x000fe200078ec0ff */
[--C-:B------:R-:W-:Y:S01]  /*ebf0*/  IMAD.X R153, RZ, RZ, R21.reuse, P2 ;  /* 0x000000ffff997224 */ /* 0x100fe200010e0615 */
[----:B------:R-:W-:Y:S01]  /*ec00*/  LOP3.LUT R4, R4, R7, RZ, 0x3c, !PT ;  /* 0x0000000704047212 */ /* 0x000fe200078e3cff */
[----:B------:R-:W-:Y:S01]  /*ec10*/  IMAD.X R7, RZ, RZ, R21, P4 ;  /* 0x000000ffff077224 */ /* 0x000fe200020e0615 */
[----:B------:R-:W-:-:S02]  /*ec20*/  IADD3 R119, P4, R20, 0x8000, RZ ;  /* 0x0000800014777810 */ /* 0x000fc40007f9e0ff */
[----:B------:R-:W-:Y:S02]  /*ec30*/  SHF.R.U64 R171, R171, 0x3, RZ ;  /* 0x00000003abab7819 */ /* 0x000fe400000012ff */
[----:B------:R-:W-:Y:S01]  /*ec40*/  LOP3.LUT R16, R119, 0x380, RZ, 0xc0, !PT ;  /* 0x0000038077107812 */ /* 0x000fe200078ec0ff */
[--C-:B------:R-:W-:Y:S01]  /*ec50*/  IMAD.X R157, RZ, RZ, R21.reuse, P4 ;  /* 0x000000ffff9d7224 */ /* 0x100fe200020e0615 */
[----:B------:R-:W-:Y:S02]  /*ec60*/  IADD3 R107, P2, R20, 0x4000, RZ ;  /* 0x00004000146b7810 */ /* 0x000fe40007f5e0ff */
[----:B------:R-:W-:Y:S02]  /*ec70*/  SHF.R.U64 R16, R16, 0x3, RZ ;  /* 0x0000000310107819 */ /* 0x000fe400000012ff */
        /* <DEDUP_REMOVED lines=9> */
[----:B------:R-:W-:Y:S01]  /*ed10*/  LOP3.LUT R170, R171, R20, RZ, 0x3c, !PT ;  /* 0x00000014abaa7212 */ /* 0x000fe200078e3cff */
[--C-:B------:R-:W-:Y:S01]  /*ed20*/  IMAD.MOV.U32 R171, RZ, RZ, R21.reuse ;  /* 0x000000ffffab7224 */ /* 0x100fe200078e0015 */
[----:B------:R-:W-:Y:S01]  /*ed30*/  LOP3.LUT R156, R16, R119, RZ, 0x3c, !PT ;  /* 0x00000077109c7212 */ /* 0x000fe200078e3cff */
[--C-:B------:R-:W-:Y:S01]  /*ed40*/  IMAD.X R151, RZ, RZ, R21.reuse, P1 ;  /* 0x000000ffff977224 */ /* 0x100fe200008e0615 */
[----:B------:R-:W-:Y:S01]  /*ed50*/  IADD3 R119, P2, R168, 0x7000, RZ ;  /* 0x00007000a8777810 */ /* 0x000fe20007f5e0ff */
[----:B------:R-:W-:Y:S01]  /*ed60*/  IMAD.X R155, RZ, RZ, R21, P3 ;  /* 0x000000ffff9b7224 */ /* 0x000fe200018e0615 */
[----:B------:R-:W-:-:S02]  /*ed70*/  IADD3 R98, P5, R20, 0x4060, RZ ;  /* 0x0000406014627810 */ /* 0x000fc40007fbe0ff */
[C---:B------:R-:W-:Y:S02]  /*ed80*/  IADD3 R99, P6, R20.reuse, 0x40, RZ ;  /* 0x0000004014637810 */ /* 0x040fe40007fde0ff */
[C---:B------:R-:W-:Y:S01]  /*ed90*/  IADD3 R115, P0, R20.reuse, 0x4040, RZ ;  /* 0x0000404014737810 */ /* 0x040fe20007f1e0ff */
[--C-:B------:R-:W-:Y:S01]  /*eda0*/  IMAD.X R159, RZ, RZ, R21.reuse, P5 ;  /* 0x000000ffff9f7224 */ /* 0x100fe200028e0615 */
[C---:B------:R-:W-:Y:S01]  /*edb0*/  IADD3 R111, P1, R20.reuse, 0x4020, RZ ;  /* 0x00004020146f7810 */ /* 0x040fe20007f3e0ff */
[--C-:B------:R-:W-:Y:S01]  /*edc0*/  IMAD.X R161, RZ, RZ, R21.reuse, P6 ;  /* 0x000000ffffa17224 */ /* 0x100fe200030e0615 */
[----:B------:R-:W-:Y:S01]  /*edd0*/  IADD3 R103, P3, R20, 0x60, RZ ;  /* 0x0000006014677810 */ /* 0x000fe20007f7e0ff */
[--C-:B------:R-:W-:Y:S01]  /*ede0*/  IMAD.X R163, RZ, RZ, R21.reuse, P0 ;  /* 0x000000ffffa37224 */ /* 0x100fe200000e0615 */
[----:B------:R-:W-:Y:S01]  /*edf0*/  MOV R214, R170 ;  /* 0x000000aa00d67202 */ /* 0x000fe20000000f00 */
[--C-:B------:R-:W-:Y:S01]  /*ee00*/  IMAD.X R165, RZ, RZ, R21.reuse, P1 ;  /* 0x000000ffffa57224 */ /* 0x100fe200008e0615 */
[----:B------:R-:W-:Y:S01]  /*ee10*/  LOP3.LUT R12, R127, 0x380, RZ, 0xc0, !PT ;  /* 0x000003807f0c7812 */ /* 0x000fe200078ec0ff */
[----:B------:R-:W0:Y:S01]  /*ee20*/  LDC R171, c[0x0][0xbe8] ;  /* 0x0002fa00ffab7b82 */ /* 0x000e220000000800 */
[----:B------:R-:W-:Y:S01]  /*ee30*/  LOP3.LUT R118, R119, 0x380, RZ, 0xc0, !PT ;  /* 0x0000038077767812 */ /* 0x000fe200078ec0ff */
[----:B------:R-:W-:Y:S01]  /*ee40*/  IMAD.X R167, RZ, RZ, R21, P3 ;  /* 0x000000ffffa77224 */ /* 0x000fe200018e0615 */
[----:B------:R-:W-:Y:S01]  /*ee50*/  SHF.R.U64 R12, R12, 0x3, RZ ;  /* 0x000000030c0c7819 */ /* 0x000fe200000012ff */
[----:B------:R1:W-:Y:S01]  /*ee60*/  STSM.16.M88.4 [R214], R24 ;  /* 0x00000018d6007844 */ /* 0x0003e20000000200 */
[----:B------:R-:W-:-:S02]  /*ee70*/  LOP3.LUT R21, R102, 0x380, RZ, 0xc0, !PT ;  /* 0x0000038066157812 */ /* 0x000fc400078ec0ff */
[----:B------:R-:W-:Y:S02]  /*ee80*/  SHF.R.U64 R118, R118, 0x3, RZ ;  /* 0x0000000376767819 */ /* 0x000fe400000012ff */
[----:B------:R-:W-:Y:S02]  /*ee90*/  LOP3.LUT R14, R12, R127, RZ, 0x3c, !PT ;  /* 0x0000007f0c0e7212 */ /* 0x000fe400078e3cff */
[----:B------:R-:W-:Y:S02]  /*eea0*/  LOP3.LUT R20, R123, 0x380, RZ, 0xc0, !PT ;  /* 0x000003807b147812 */ /* 0x000fe400078ec0ff */
[----:B------:R-:W-:Y:S02]  /*eeb0*/  SHF.R.U64 R21, R21, 0x3, RZ ;  /* 0x0000000315157819 */ /* 0x000fe400000012ff */
[----:B------:R-:W-:Y:S01]  /*eec0*/  LOP3.LUT R118, R118, R119, RZ, 0x3c, !PT ;  /* 0x0000007776767212 */ /* 0x000fe200078e3cff */
[----:B------:R-:W-:Y:S01]  /*eed0*/  IMAD.X R119, RZ, RZ, R169, P2 ;  /* 0x000000ffff777224 */ /* 0x000fe200010e06a9 */
[----:B------:R-:W-:-:S02]  /*eee0*/  LOP3.LUT R12, R31, 0x380, RZ, 0xc0, !PT ;  /* 0x000003801f0c7812 */ /* 0x000fc400078ec0ff */
[----:B------:R-:W-:Y:S02]  /*eef0*/  IADD3 R147, P2, R168, 0xe000, RZ ;  /* 0x0000e000a8937810 */ /* 0x000fe40007f5e0ff */
[----:B------:R-:W-:Y:S02]  /*ef00*/  SHF.R.U64 R20, R20, 0x3, RZ ;  /* 0x0000000314147819 */ /* 0x000fe400000012ff */
[----:B------:R-:W-:Y:S02]  /*ef10*/  LOP3.LUT R152, R21, R102, RZ, 0x3c, !PT ;  /* 0x0000006615987212 */ /* 0x000fe400078e3cff */
[----:B------:R-:W-:Y:S02]  /*ef20*/  SHF.R.U64 R12, R12, 0x3, RZ ;  /* 0x000000030c0c7819 */ /* 0x000fe400000012ff */
[----:B------:R-:W-:Y:S02]  /*ef30*/  LOP3.LUT R21, R98, 0x380, RZ, 0xc0, !PT ;  /* 0x0000038062157812 */ /* 0x000fe400078ec0ff */
[----:B------:R-:W-:-:S02]  /*ef40*/  LOP3.LUT R146, R147, 0x380, RZ, 0xc0, !PT ;  /* 0x0000038093927812 */ /* 0x000fc400078ec0ff */
[----:B------:R-:W-:Y:S02]  /*ef50*/  LOP3.LUT R154, R20, R123, RZ, 0x3c, !PT ;  /* 0x0000007b149a7212 */ /* 0x000fe400078e3cff */
[----:B------:R-:W-:Y:S02]  /*ef60*/  LOP3.LUT R150, R12, R31, RZ, 0x3c, !PT ;  /* 0x0000001f0c967212 */ /* 0x000fe400078e3cff */
[----:B------:R-:W-:Y:S02]  /*ef70*/  LOP3.LUT R20, R115, 0x380, RZ, 0xc0, !PT ;  /* 0x0000038073147812 */ /* 0x000fe400078ec0ff */
[----:B------:R-:W-:Y:S02]  /*ef80*/  SHF.R.U64 R21, R21, 0x3, RZ ;  /* 0x0000000315157819 */ /* 0x000fe400000012ff */
[----:B------:R-:W-:Y:S02]  /*ef90*/  LOP3.LUT R12, R99, 0x380, RZ, 0xc0, !PT ;  /* 0x00000380630c7812 */ /* 0x000fe400078ec0ff */
[----:B------:R-:W-:-:S02]  /*efa0*/  LOP3.LUT R16, R111, 0x380, RZ, 0xc0, !PT ;  /* 0x000003806f107812 */ /* 0x000fc400078ec0ff */
[----:B------:R-:W-:Y:S02]  /*efb0*/  SHF.R.U64 R146, R146, 0x3, RZ ;  /* 0x0000000392927819 */ /* 0x000fe400000012ff */
[----:B------:R-:W-:Y:S02]  /*efc0*/  SHF.R.U64 R20, R20, 0x3, RZ ;  /* 0x0000000314147819 */ /* 0x000fe400000012ff */
[----:B------:R-:W-:Y:S02]  /*efd0*/  LOP3.LUT R158, R21, R98, RZ, 0x3c, !PT ;  /* 0x00000062159e7212 */ /* 0x000fe400078e3cff */
[----:B------:R-:W-:Y:S02]  /*efe0*/  SHF.R.U64 R12, R12, 0x3, RZ ;  /* 0x000000030c0c7819 */ /* 0x000fe400000012ff */
[----:B------:R-:W-:Y:S02]  /*eff0*/  SHF.R.U64 R16, R16, 0x3, RZ ;  /* 0x0000000310107819 */ /* 0x000fe400000012ff */
[----:B------:R-:W-:-:S02]  /*f000*/  IADD3 R21, P3, R168, 0x1000, RZ ;  /* 0x00001000a8157810 */ /* 0x000fc40007f7e0ff */
[----:B------:R-:W-:Y:S01]  /*f010*/  LOP3.LUT R146, R146, R147, RZ, 0x3c, !PT ;  /* 0x0000009392927212 */ /* 0x000fe200078e3cff */
[----:B------:R-:W-:Y:S01]  /*f020*/  IMAD.X R147, RZ, RZ, R169, P2 ;  /* 0x000000ffff937224 */ /* 0x000fe200010e06a9 */
[----:B0-----:R-:W-:Y:S02]  /*f030*/  ISETP.NE.AND P2, PT, R171, 0x1, PT ;  /* 0x00000001ab00780c */ /* 0x001fe40003f45270 */
[----:B------:R-:W-:Y:S02]  /*f040*/  LOP3.LUT R162, R20, R115, RZ, 0x3c, !PT ;  /* 0x0000007314a27212 */ /* 0x000fe400078e3cff */
[----:B------:R-:W-:Y:S02]  /*f050*/  LOP3.LUT R160, R12, R99, RZ, 0x3c, !PT ;  /* 0x000000630ca07212 */ /* 0x000fe400078e3cff */
[----:B------:R-:W-:Y:S02]  /*f060*/  LOP3.LUT R164, R16, R111, RZ, 0x3c, !PT ;  /* 0x0000006f10a47212 */ /* 0x000fe400078e3cff */
[----:B------:R-:W-:-:S02]  /*f070*/  LOP3.LUT R20, R21, 0x380, RZ, 0xc0, !PT ;  /* 0x0000038015147812 */ /* 0x000fc400078ec0ff */
[----:B------:R-:W-:Y:S02]  /*f080*/  LOP3.LUT R12, R107, 0x380, RZ, 0xc0, !PT ;  /* 0x000003806b0c7812 */ /* 0x000fe400078ec0ff */
[----:B------:R-:W-:Y:S01]  /*f090*/  LOP3.LUT R16, R103, 0x380, RZ, 0xc0, !PT ;  /* 0x0000038067107812 */ /* 0x000fe200078ec0ff */
[----:B-1----:R-:W0:Y:S01]  /*f0a0*/  @P2 LDC R24, c[0x0][0xbec] ;  /* 0x0002fb00ff182b82 */ /* 0x002e220000000800 */
[----:B------:R-:W-:Y:S02]  /*f0b0*/  SHF.R.U64 R20, R20, 0x3, RZ ;  /* 0x0000000314147819 */ /* 0x000fe400000012ff */
[----:B------:R-:W-:Y:S02]  /*f0c0*/  SHF.R.U64 R12, R12, 0x3, RZ ;  /* 0x000000030c0c7819 */ /* 0x000fe400000012ff */
[----:B------:R-:W-:Y:S02]  /*f0d0*/  SHF.R.U64 R16, R16, 0x3, RZ ;  /* 0x0000000310107819 */ /* 0x000fe400000012ff */
[----:B------:R-:W-:Y:S01]  /*f0e0*/  LOP3.LUT R20, R20, R21, RZ, 0x3c, !PT ;  /* 0x0000001514147212 */ /* 0x000fe200078e3cff */
[----:B------:R-:W-:Y:S01]  /*f0f0*/  IMAD.X R21, RZ, RZ, R169, P3 ;  /* 0x000000ffff157224 */ /* 0x000fe200018e06a9 */
[----:B------:R-:W-:Y:S01]  /*f100*/  LOP3.LUT R12, R12, R107, RZ, 0x3c, !PT ;  /* 0x0000006b0c0c7212 */ /* 0x000fe200078e3cff */
[----:B------:R-:W1:Y:S01]  /*f110*/  @P2 LDC R27, c[0x0][0xbf0] ;  /* 0x0002fc00ff1b2b82 */ /* 0x000e620000000800 */
[----:B------:R-:W-:-:S02]  /*f120*/  LOP3.LUT R166, R16, R103, RZ, 0x3c, !PT ;  /* 0x0000006710a67212 */ /* 0x000fc400078e3cff */
[C---:B------:R-:W-:Y:S02]  /*f130*/  IADD3 R99, P4, R168.reuse, 0x2000, RZ ;  /* 0x00002000a8637810 */ /* 0x040fe40007f9e0ff */
[C---:B------:R-:W-:Y:S02]  /*f140*/  IADD3 R103, P5, R168.reuse, 0x3000, RZ ;  /* 0x00003000a8677810 */ /* 0x040fe40007fbe0ff */
[C---:B------:R-:W-:Y:S02]  /*f150*/  IADD3 R107, P6, R168.reuse, 0x4000, RZ ;  /* 0x00004000a86b7810 */ /* 0x040fe40007fde0ff */
[C---:B------:R-:W-:Y:S02]  /*f160*/  IADD3 R111, P0, R168.reuse, 0x5000, RZ ;  /* 0x00005000a86f7810 */ /* 0x040fe40007f1e0ff */
[C---:B------:R-:W-:Y:S02]  /*f170*/  IADD3 R115, P1, R168.reuse, 0x6000, RZ ;  /* 0x00006000a8737810 */ /* 0x040fe40007f3e0ff */
[----:B------:R-:W-:Y:S01]  /*f180*/  IADD3 R123, P3, R168, 0x8000, RZ ;  /* 0x00008000a87b7810 */ /* 0x000fe20007f7e0ff */
[----:B0-----:R-:W-:Y:S01]  /*f190*/  @P2 IMAD.HI.U32 R24, R37, R24, RZ ;  /* 0x0000001825182227 */ /* 0x001fe200078e00ff */
[----:B------:R-:W-:-:S02]  /*f1a0*/  LOP3.LUT R98, R99, 0x380, RZ, 0xc0, !PT ;  /* 0x0000038063627812 */ /* 0x000fc400078ec0ff */
[----:B------:R-:W-:Y:S02]  /*f1b0*/  LOP3.LUT R102, R103, 0x380, RZ, 0xc0, !PT ;  /* 0x0000038067667812 */ /* 0x000fe400078ec0ff */
[----:B------:R-:W-:Y:S02]  /*f1c0*/  LOP3.LUT R106, R107, 0x380, RZ, 0xc0, !PT ;  /* 0x000003806b6a7812 */ /* 0x000fe400078ec0ff */
[----:B------:R-:W-:Y:S02]  /*f1d0*/  LOP3.LUT R110, R111, 0x380, RZ, 0xc0, !PT ;  /* 0x000003806f6e7812 */ /* 0x000fe400078ec0ff */
        /* <DEDUP_REMOVED lines=27> */
[----:B------:R-:W-:Y:S02]  /*f390*/  LOP3.LUT R8, R8, R135, RZ, 0x3c, !PT ;  /* 0x0000008708087212 */ /* 0x000fe400078e3cff */
[----:B------:R-:W-:Y:S02]  /*f3a0*/  LOP3.LUT R10, R10, R131, RZ, 0x3c, !PT ;  /* 0x000000830a0a7212 */ /* 0x000fe400078e3cff */
[C---:B------:R-:W-:Y:S02]  /*f3b0*/  IADD3 R127, P4, R168.reuse, 0x9000, RZ ;  /* 0x00009000a87f7810 */ /* 0x040fe40007f9e0ff */
[C---:B------:R-:W-:Y:S02]  /*f3c0*/  IADD3 R131, P5, R168.reuse, 0xa000, RZ ;  /* 0x0000a000a8837810 */ /* 0x040fe40007fbe0ff */
[C---:B------:R-:W-:Y:S02]  /*f3d0*/  IADD3 R135, P6, R168.reuse, 0xb000, RZ ;  /* 0x0000b000a8877810 */ /* 0x040fe40007fde0ff */
[----:B------:R-:W-:-:S02]  /*f3e0*/  IADD3 R139, P0, R168, 0xc000, RZ ;  /* 0x0000c000a88b7810 */ /* 0x000fc40007f1e0ff */
[C---:B------:R-:W-:Y:S02]  /*f3f0*/  IADD3 R143, P1, R168.reuse, 0xd000, RZ ;  /* 0x0000d000a88f7810 */ /* 0x040fe40007f3e0ff */
[----:B------:R-:W-:Y:S02]  /*f400*/  IADD3 R215, P3, R168, 0xf000, RZ ;  /* 0x0000f000a8d77810 */ /* 0x000fe40007f7e0ff */
[----:B------:R-:W-:Y:S02]  /*f410*/  LOP3.LUT R126, R127, 0x380, RZ, 0xc0, !PT ;  /* 0x000003807f7e7812 */ /* 0x000fe400078ec0ff */
[----:B------:R-:W-:Y:S01]  /*f420*/  LOP3.LUT R130, R131, 0x380, RZ, 0xc0, !PT ;  /* 0x0000038083827812 */ /* 0x000fe200078ec0ff */
[----:B------:R-:W-:Y:S01]  /*f430*/  IMAD.X R31, RZ, RZ, R169, P3 ;  /* 0x000000ffff1f7224 */ /* 0x000fe200018e06a9 */
[----:B------:R-:W-:Y:S02]  /*f440*/  LOP3.LUT R134, R135, 0x380, RZ, 0xc0, !PT ;  /* 0x0000038087867812 */ /* 0x000fe400078ec0ff */
        /* <DEDUP_REMOVED lines=8> */
[----:B------:R-:W-:Y:S02]  /*f4d0*/  SHF.R.U64 R142, R142, 0x3, RZ ;  /* 0x000000038e8e7819 */ /* 0x000fe400000012ff */
[----:B------:R-:W-:Y:S02]  /*f4e0*/  SHF.R.U64 R29, R29, 0x3, RZ ;  /* 0x000000031d1d7819 */ /* 0x000fe400000012ff */
[----:B------:R-:W-:Y:S02]  /*f4f0*/  SHF.R.U64 R16, R16, 0x3, RZ ;  /* 0x0000000310107819 */ /* 0x000fe400000012ff */
[----:B------:R-:W-:Y:S02]  /*f500*/  MOV R150, R150 ;  /* 0x0000009600967202 */ /* 0x000fe40000000f00 */
        /* <DEDUP_REMOVED lines=12> */
[----:B------:R-:W-:Y:S01]  /*f5d0*/  LOP3.LUT R30, R16, R215, RZ, 0x3c, !PT ;  /* 0x000000d7101e7212 */ /* 0x000fe200078e3cff */
[----:B------:R0:W-:Y:S01]  /*f5e0*/  STSM.16.M88.4 [R150], R32 ;  /* 0x0000002096007844 */ /* 0x0001e20000000200 */
[----:B------:R-:W-:-:S02]  /*f5f0*/  MOV R168, R4 ;  /* 0x0000000400a87202 */ /* 0x000fc40000000f00 */
[----:B------:R-:W-:Y:S02]  /*f600*/  MOV R16, R6 ;  /* 0x0000000600107202 */ /* 0x000fe40000000f00 */
[----:B------:R-:W-:Y:S02]  /*f610*/  MOV R40, R8 ;  /* 0x0000000800287202 */ /* 0x000fe40000000f00 */
[----:B------:R-:W-:Y:S02]  /*f620*/  MOV R169, R10 ;  /* 0x0000000a00a97202 */ /* 0x000fe40000000f00 */
[----:B------:R-:W-:Y:S02]  /*f630*/  MOV R160, R160 ;  /* 0x000000a000a07202 */ /* 0x000fe40000000f00 */
[----:B------:R-:W-:Y:S02]  /*f640*/  F2FP.BF16.F32.PACK_AB R4, R41, R178 ;  /* 0x000000b22904723e */ /* 0x000fe400000010ff */
[----:B------:R-:W-:-:S02]  /*f650*/  F2FP.BF16.F32.PACK_AB R5, R43, R42 ;  /* 0x0000002a2b05723e */ /* 0x000fc400000010ff */
[----:B------:R-:W-:Y:S01]  /*f660*/  F2FP.BF16.F32.PACK_AB R6, R45, R179 ;  /* 0x000000b32d06723e */ /* 0x000fe200000010ff */
[----:B0-----:R-:W-:Y:S01]  /*f670*/  IMAD.MOV.U32 R32, RZ, RZ, R37 ;  /* 0x000000ffff207224 */ /* 0x001fe200078e0025 */
[----:B------:R-:W-:Y:S02]  /*f680*/  F2FP.BF16.F32.PACK_AB R7, R47, R46 ;  /* 0x0000002e2f07723e */ /* 0x000fe400000010ff */
[----:B------:R-:W-:Y:S02]  /*f690*/  MOV R170, R14 ;  /* 0x0000000e00aa7202 */ /* 0x000fe40000000f00 */
[----:B------:R-:W-:Y:S01]  /*f6a0*/  MOV R166, R166 ;  /* 0x000000a600a67202 */ /* 0x000fe20000000f00 */
[----:B------:R0:W-:Y:S01]  /*f6b0*/  STSM.16.M88.4 [R160], R4 ;  /* 0x00000004a0007844 */ /* 0x0001e20000000200 */
        /* <DEDUP_REMOVED lines=10> */
[----:B-1----:R-:W-:Y:S02]  /*f760*/  @P2 SHF.R.U32.HI R32, RZ, R27, R24 ;  /* 0x0000001bff202219 */ /* 0x002fe40000011618 */
[----:B------:R-:W-:Y:S01]  /*f770*/  MOV R164, R164 ;  /* 0x000000a400a47202 */ /* 0x000fe20000000f00 */
[----:B------:R1:W-:Y:S01]  /*f780*/  STSM.16.M88.4 [R25], R12 ;  /* 0x0000000c19007844 */ /* 0x0003e20000000200 */
[----:B0-----:R-:W-:Y:S01]  /*f790*/  F2FP.BF16.F32.PACK_AB R4, R65, R184 ;  /* 0x000000b84104723e */ /* 0x001fe200000010ff */
[----:B------:R-:W-:Y:S01]  /*f7a0*/  IMAD.MOV R24, RZ, RZ, -R32 ;  /* 0x000000ffff187224 */ /* 0x000fe200078e0a20 */
[----:B------:R-:W-:Y:S02]  /*f7b0*/  F2FP.BF16.F32.PACK_AB R5, R67, R66 ;  /* 0x000000424305723e */ /* 0x000fe400000010ff */
[----:B------:R-:W-:Y:S01]  /*f7c0*/  F2FP.BF16.F32.PACK_AB R6, R69, R185 ;  /* 0x000000b94506723e */ /* 0x000fe200000010ff */
[----:B------:R-:W-:Y:S01]  /*f7d0*/  IMAD R33, R171, R24, R37 ;  /* 0x00000018ab217224 */ /* 0x000fe200078e0225 */
[----:B------:R-:W-:-:S02]  /*f7e0*/  F2FP.BF16.F32.PACK_AB R7, R71, R70 ;  /* 0x000000464707723e */ /* 0x000fc400000010ff */
[----:B------:R-:W-:Y:S02]  /*f7f0*/  MOV R162, R162 ;  /* 0x000000a200a27202 */ /* 0x000fe40000000f00 */
[----:B--2---:R-:W-:Y:S01]  /*f800*/  F2FP.BF16.F32.PACK_AB R8, R73, R186 ;  /* 0x000000ba4908723e */ /* 0x004fe200000010ff */
[----:B------:R-:W-:Y:S01]  /*f810*/  STSM.16.M88.4 [R164], R4 ;  /* 0x00000004a4007844 */ /* 0x000fe20000000200 */
[----:B------:R-:W-:Y:S02]  /*f820*/  F2FP.BF16.F32.PACK_AB R9, R75, R74 ;  /* 0x0000004a4b09723e */ /* 0x000fe400000010ff */
[----:B------:R-:W-:Y:S02]  /*f830*/  F2FP.BF16.F32.PACK_AB R10, R77, R187 ;  /* 0x000000bb4d0a723e */ /* 0x000fe400000010ff */
[----:B------:R-:W-:Y:S02]  /*f840*/  F2FP.BF16.F32.PACK_AB R11, R79, R78 ;  /* 0x0000004e4f0b723e */ /* 0x000fe400000010ff */
[----:B------:R-:W-:-:S02]  /*f850*/  MOV R158, R158 ;  /* 0x0000009e009e7202 */ /* 0x000fc40000000f00 */
[----:B-1----:R-:W-:Y:S01]  /*f860*/  F2FP.BF16.F32.PACK_AB R12, R81, R188 ;  /* 0x000000bc510c723e */ /* 0x002fe200000010ff */
[----:B------:R0:W-:Y:S01]  /*f870*/  STSM.16.M88.4 [R162], R8 ;  /* 0x00000008a2007844 */ /* 0x0001e20000000200 */
[----:B------:R-:W-:Y:S02]  /*f880*/  F2FP.BF16.F32.PACK_AB R13, R83, R82 ;  /* 0x00000052530d723e */ /* 0x000fe400000010ff */
[----:B------:R-:W-:Y:S02]  /*f890*/  F2FP.BF16.F32.PACK_AB R14, R85, R189 ;  /* 0x000000bd550e723e */ /* 0x000fe400000010ff */
[----:B------:R-:W-:Y:S02]  /*f8a0*/  F2FP.BF16.F32.PACK_AB R15, R87, R86 ;  /* 0x00000056570f723e */ /* 0x000fe400000010ff */
[----:B------:R-:W-:Y:S02]  /*f8b0*/  MOV R156, R156 ;  /* 0x0000009c009c7202 */ /* 0x000fe40000000f00 */
[----:B------:R-:W-:Y:S01]  /*f8c0*/  F2FP.BF16.F32.PACK_AB R24, R89, R190 ;  /* 0x000000be5918723e */ /* 0x000fe200000010ff */
[----:B------:R1:W-:Y:S01]  /*f8d0*/  STSM.16.M88.4 [R158], R12 ;  /* 0x0000000c9e007844 */ /* 0x0003e20000000200 */
[----:B------:R-:W-:-:S02]  /*f8e0*/  F2FP.BF16.F32.PACK_AB R25, R91, R90 ;  /* 0x0000005a5b19723e */ /* 0x000fc400000010ff */
[----:B------:R-:W-:Y:S02]  /*f8f0*/  F2FP.BF16.F32.PACK_AB R26, R93, R191 ;  /* 0x000000bf5d1a723e */ /* 0x000fe400000010ff */
[----:B------:R-:W-:Y:S01]  /*f900*/  F2FP.BF16.F32.PACK_AB R27, R95, R94 ;  /* 0x0000005e5f1b723e */ /* 0x000fe200000010ff */
[----:B0-----:R-:W-:Y:S01]  /*f910*/  IMAD.U32 R10, RZ, RZ, UR5 ;  /* 0x00000005ff0a7e24 */ /* 0x001fe2000f8e00ff */
[----:B------:R-:W-:Y:S01]  /*f920*/  SHF.R.S32.HI R9, RZ, 0x1f, R32 ;  /* 0x0000001fff097819 */ /* 0x000fe20000011420 */
[----:B------:R-:W-:Y:S01]  /*f930*/  ULDC UR5, c[0x0][0xa88] ;  /* 0x0002a20000057ab9 */ /* 0x000fe20000000800 */
[----:B------:R-:W-:Y:S01]  /*f940*/  SHF.R.S32.HI R8, RZ, 0x1f, R33 ;  /* 0x0000001fff087819 */ /* 0x000fe20000011421 */
[----:B------:R0:W-:Y:S01]  /*f950*/  STSM.16.M88.4 [R156], R24 ;  /* 0x000000189c007844 */ /* 0x0001e20000000200 */
[----:B------:R-:W-:Y:S01]  /*f960*/  MOV R154, R154 ;  /* 0x0000009a009a7202 */ /* 0x000fe20000000f00 */
[----:B------:R-:W-:Y:S01]  /*f970*/  IMAD R41, R171, UR5, RZ ;  /* 0x00000005ab297c24 */ /* 0x000fe2000f8e02ff */
[----:B------:R-:W-:-:S02]  /*f980*/  F2FP.BF16.F32.PACK_AB R4, R97, R192 ;  /* 0x000000c06104723e */ /* 0x000fc400000010ff */
[----:B------:R-:W-:Y:S01]  /*f990*/  F2FP.BF16.F32.PACK_AB R5, R44, R36 ;  /* 0x000000242c05723e */ /* 0x000fe200000010ff */
[----:B-1----:R-:W-:Y:S01]  /*f9a0*/  VIADD R14, R207, UR43 ;  /* 0x0000002bcf0e7c36 */ /* 0x002fe20008000000 */
[----:B------:R-:W-:Y:S02]  /*f9b0*/  IADD3 R12, P0, R32, UR6, RZ ;  /* 0x00000006200c7c10 */ /* 0x000fe4000ff1e0ff */
[----:B------:R-:W-:Y:S02]  /*f9c0*/  F2FP.BF16.F32.PACK_AB R6, R101, R193 ;  /* 0x000000c16506723e */ /* 0x000fe400000010ff */
[----:B------:R-:W-:Y:S01]  /*f9d0*/  IADD3.X R13, R9, UR7, R10, P0, !PT ;  /* 0x00000007090d7c10 */ /* 0x000fe200087fe40a */
[----:B------:R-:W-:Y:S01]  /*f9e0*/  ULDC.64 UR6, c[0x0][0xb88] ;  /* 0x0002e20000067ab9 */ /* 0x000fe20000000a00 */
[----:B------:R-:W-:Y:S01]  /*f9f0*/  F2FP.BF16.F32.PACK_AB R7, R52, R48 ;  /* 0x000000303407723e */ /* 0x000fe200000010ff */
[----:B------:R-:W-:Y:S01]  /*fa00*/  IMAD R8, R8, UR6, RZ ;  /* 0x0000000608087c24 */ /* 0x000fe2000f8e02ff */
[----:B------:R-:W-:Y:S01]  /*fa10*/  LOP3.LUT P0, RZ, R205, 0x3, RZ, 0xc0, !PT ;  /* 0x00000003cdff7812 */ /* 0x000fe2000780c0ff */
[C---:B------:R-:W-:Y:S01]  /*fa20*/  IMAD.WIDE.U32 R12, R33.reuse, UR6, R12 ;  /* 0x00000006210c7c25 */ /* 0x040fe2000f8e000c */
[----:B------:R-:W-:Y:S01]  /*fa30*/  MOV R152, R152 ;  /* 0x0000009800987202 */ /* 0x000fe20000000f00 */
[----:B------:R1:W-:Y:S01]  /*fa40*/  STSM.16.M88.4 [R154], R4 ;  /* 0x000000049a007844 */ /* 0x0003e20000000200 */
[----:B------:R-:W-:Y:S01]  /*fa50*/  F2FP.BF16.F32.PACK_AB R9, R60, R56 ;  /* 0x000000383c09723e */ /* 0x000fe200000010ff */
[----:B------:R-:W-:Y:S01]  /*fa60*/  IMAD R33, R33, UR7, R8 ;  /* 0x0000000721217c24 */ /* 0x000fe2000f8e0208 */
[----:B------:R-:W-:Y:S01]  /*fa70*/  ULDC.64 UR6, c[0x0][0xb50] ;  /* 0x0002d40000067ab9 */ /* 0x000fe20000000a00 */
[----:B------:R-:W-:-:S02]  /*fa80*/  F2FP.BF16.F32.PACK_AB R8, R105, R194 ;  /* 0x000000c26908723e */ /* 0x000fc400000010ff */
[----:B0-----:R-:W-:Y:S02]  /*fa90*/  LEA R26, P3, R12, UR6, 0x2 ;  /* 0x000000060c1a7c11 */ /* 0x001fe4000f8610ff */
[----:B------:R-:W-:Y:S02]  /*faa0*/  F2FP.BF16.F32.PACK_AB R10, R109, R195 ;  /* 0x000000c36d0a723e */ /* 0x000fe400000010ff */
[----:B------:R-:W-:Y:S01]  /*fab0*/  F2FP.BF16.F32.PACK_AB R11, R68, R64 ;  /* 0x00000040440b723e */ /* 0x000fe200000010ff */
[----:B------:R-:W-:Y:S01]  /*fac0*/  SHFL.IDX PT, R42, R26, RZ, 0x1c1f ;  /* 0x001c1fff1a2a7589 */ /* 0x000fe200000e0000 */
[----:B------:R-:W-:Y:S02]  /*fad0*/  ISETP.GE.OR P1, PT, R14, R41, P0 ;  /* 0x000000290e00720c */ /* 0x000fe40000726670 */
[----:B------:R-:W-:Y:S01]  /*fae0*/  F2FP.BF16.F32.PACK_AB R15, R116, R112 ;  /* 0x00000070740f723e */ /* 0x000fe200000010ff */
[----:B------:R0:W-:Y:S01]  /*faf0*/  STSM.16.M88.4 [R152], R8 ;  /* 0x0000000898007844 */ /* 0x0001e20000000200 */
[----:B-1----:R-:W-:Y:S01]  /*fb00*/  IMAD.IADD R5, R13, 0x1, R33 ;  /* 0x000000010d057824 */ /* 0x002fe200078e0221 */
[----:B------:R-:W-:Y:S01]  /*fb10*/  F2FP.BF16.F32.PACK_AB R6, R117, R197 ;  /* 0x000000c57506723e */ /* 0x000fe200000010ff */
[----:B------:R-:W-:Y:S01]  /*fb20*/  VIADD R4, R14, 0x8 ;  /* 0x000000080e047836 */ /* 0x000fe20000000000 */
[----:B------:R-:W-:Y:S01]  /*fb30*/  F2FP.BF16.F32.PACK_AB R7, R84, R80 ;  /* 0x000000505407723e */ /* 0x000fe200000010ff */
[----:B------:R1:W-:Y:S01]  /*fb40*/  SHFL.IDX PT, R48, R26, 0x1, 0x1c1f ;  /* 0x003c1f001a307f89 */ /* 0x0003e200000e0000 */
[----:B------:R-:W-:-:S02]  /*fb50*/  LEA.HI.X R27, R12, UR7, R5, 0x2, P3 ;  /* 0x000000070c1b7c11 */ /* 0x000fc400098f1405 */
[----:B------:R-:W-:Y:S02]  /*fb60*/  ISETP.GE.OR P0, PT, R4, R41, P0 ;  /* 0x000000290400720c */ /* 0x000fe40000706670 */
[----:B------:R-:W-:Y:S01]  /*fb70*/  F2FP.BF16.F32.PACK_AB R4, R113, R196 ;  /* 0x000000c47104723e */ /* 0x000fe200000010ff */
[----:B------:R-:W2:Y:S01]  /*fb80*/  SHFL.IDX PT, R43, R27, RZ, 0x1c1f ;  /* 0x001c1fff1b2b7589 */ /* 0x000ea200000e0000 */
[----:B------:R-:W-:Y:S02]  /*fb90*/  F2FP.BF16.F32.PACK_AB R5, R76, R72 ;  /* 0x000000484c05723e */ /* 0x000fe400000010ff */
[----:B------:R-:W-:Y:S01]  /*fba0*/  F2FP.BF16.F32.PACK_AB R12, R129, R199 ;  /* 0x000000c7810c723e */ /* 0x000fe200000010ff */
[----:B------:R3:W4:Y:S01]  /*fbb0*/  SHFL.IDX PT, R49, R27, 0x1, 0x1c1f ;  /* 0x003c1f001b317f89 */ /* 0x00072200000e0000 */
[----:B0-----:R-:W-:Y:S02]  /*fbc0*/  F2FP.BF16.F32.PACK_AB R8, R121, R198 ;  /* 0x000000c67908723e */ /* 0x001fe400000010ff */
[----:B------:R-:W-:Y:S01]  /*fbd0*/  F2FP.BF16.F32.PACK_AB R9, R92, R88 ;  /* 0x000000585c09723e */ /* 0x000fe200000010ff */
[----:B------:R0:W-:Y:S01]  /*fbe0*/  STSM.16.M88.4 [R170], R4 ;  /* 0x00000004aa007844 */ /* 0x0001e20000000200 */
[----:B------:R-:W-:-:S02]  /*fbf0*/  F2FP.BF16.F32.PACK_AB R10, R125, R124 ;  /* 0x0000007c7d0a723e */ /* 0x000fc400000010ff */
[----:B------:R-:W-:Y:S02]  /*fc00*/  F2FP.BF16.F32.PACK_AB R11, R100, R96 ;  /* 0x00000060640b723e */ /* 0x000fe400000010ff */
[----:B------:R-:W-:Y:S02]  /*fc10*/  F2FP.BF16.F32.PACK_AB R13, R108, R104 ;  /* 0x000000686c0d723e */ /* 0x000fe400000010ff */
[----:B------:R-:W-:Y:S01]  /*fc20*/  F2FP.BF16.F32.PACK_AB R14, R133, R132 ;  /* 0x00000084850e723e */ /* 0x000fe200000010ff */
[----:B------:R-:W-:Y:S01]  /*fc30*/  STSM.16.M88.4 [R169], R8 ;  /* 0x00000008a9007844 */ /* 0x000fe20000000200 */
[----:B------:R-:W-:Y:S02]  /*fc40*/  F2FP.BF16.F32.PACK_AB R24, R137, R136 ;  /* 0x000000888918723e */ /* 0x000fe400000010ff */
[----:B------:R-:W-:Y:S01]  /*fc50*/  F2FP.BF16.F32.PACK_AB R25, R128, R120 ;  /* 0x000000788019723e */ /* 0x000fe200000010ff */
[----:B------:R-:W-:Y:S01]  /*fc60*/  STSM.16.M88.4 [R40], R12 ;  /* 0x0000000c28007844 */ /* 0x000fe20000000200 */
[----:B-1----:R-:W-:-:S02]  /*fc70*/  F2FP.BF16.F32.PACK_AB R26, R141, R140 ;  /* 0x0000008c8d1a723e */ /* 0x002fc400000010ff */
[----:B---3--:R-:W-:Y:S01]  /*fc80*/  F2FP.BF16.F32.PACK_AB R27, R173, R172 ;  /* 0x000000acad1b723e */ /* 0x008fe200000010ff */
[----:B0-----:R-:W0:Y:S01]  /*fc90*/  @P2 LDC R7, c[0x0][0xbf0] ;  /* 0x0002fc00ff072b82 */ /* 0x001e220000000800 */
[----:B------:R-:W-:Y:S02]  /*fca0*/  F2FP.BF16.F32.PACK_AB R44, R145, R144 ;  /* 0x00000090912c723e */ /* 0x000fe400000010ff */
[----:B------:R-:W-:Y:S01]  /*fcb0*/  F2FP.BF16.F32.PACK_AB R45, R175, R174 ;  /* 0x000000aeaf2d723e */ /* 0x000fe200000010ff */
[----:B------:R-:W-:Y:S01]  /*fcc0*/  STSM.16.M88.4 [R16], R24 ;  /* 0x0000001810007844 */ /* 0x000fe20000000200 */
[----:B------:R-:W-:Y:S02]  /*fcd0*/  F2FP.BF16.F32.PACK_AB R46, R149, R148 ;  /* 0x00000094952e723e */ /* 0x000fe400000010ff */
[----:B------:R-:W-:-:S05]  /*fce0*/  F2FP.BF16.F32.PACK_AB R47, R0, R176 ;  /* 0x000000b0002f723e */ /* 0x000fca00000010ff */
[----:B------:R-:W-:Y:S01]  /*fcf0*/  STSM.16.M88.4 [R168], R44 ;  /* 0x0000002ca8007844 */ /* 0x000fe20000000200 */
[----:B------:R-:W-:Y:S01]  /*fd00*/  BAR.SYNC.DEFER_BLOCKING 0x1, 0x100 ;  /* 0x0044000000007b1d */ /* 0x000fe20000010000 */
[----:B------:R-:W-:Y:S01]  /*fd10*/  IMAD R0, R202, 0x20, R203 ;  /* 0x00000020ca007824 */ /* 0x000fe200078e02cb */
[----:B------:R-:W-:-:S04]  /*fd20*/  UIMAD UR5, UR10, UR8, URZ ;  /* 0x000000080a0572a4 */ /* 0x000fc8000f8e023f */
[----:B--2---:R1:W-:Y:S01]  /*fd30*/  @!P1 ST.E desc[UR46][R42.64], R3 ;  /* 0x000000032a009985 */ /* 0x0043e2000c10192e */
[----:B------:R-:W-:Y:S01]  /*fd40*/  VIADD R6, R0, UR43 ;  /* 0x0000002b00067c36 */ /* 0x000fe20008000000 */
[----:B------:R-:W-:Y:S02]  /*fd50*/  UIMAD.WIDE.U32 UR6, UR40, UR8, URZ ;  /* 0x00000008280672a5 */ /* 0x000fe4000f8e003f */
[----:B------:R-:W-:Y:S01]  /*fd60*/  UIMAD UR5, UR40, UR9, UR5 ;  /* 0x00000009280572a4 */ /* 0x000fe2000f8e0205 */
[----:B------:R-:W-:Y:S01]  /*fd70*/  ULDC.64 UR10, c[0x0][0xaf0] ;  /* 0x0002bc00000a7ab9 */ /* 0x000fe20000000a00 */
[----:B----4-:R2:W-:Y:S01]  /*fd80*/  @!P0 ST.E desc[UR46][R48.64], R2 ;  /* 0x0000000230008985 */ /* 0x0105e2000c10192e */
[----:B-1----:R-:W1:Y:S01]  /*fd90*/  @P2 LDC R3, c[0x0][0xbec] ;  /* 0x0002fb00ff032b82 */ /* 0x002e620000000800 */
[----:B------:R-:W-:Y:S01]  /*fda0*/  UIMAD UR8, UR12, UR10, URZ ;  /* 0x0000000a0c0872a4 */ /* 0x000fe2000f8e023f */
[----:B------:R-:W-:Y:S01]  /*fdb0*/  IMAD.MOV.U32 R5, RZ, RZ, R6 ;  /* 0x000000ffff057224 */ /* 0x000fe200078e0006 */
[----:B------:R-:W-:Y:S01]  /*fdc0*/  UIADD3 UR7, UR7, UR5, URZ ;  /* 0x0000000507077290 */ /* 0x000fe2000fffe03f */
[----:B------:R3:W5:Y:S01]  /*fdd0*/  LD.E.128 R32, desc[UR46][R28.64] ;  /* 0x0000002e1c207980 */ /* 0x000762000c101d00 */
[----:B------:R-:W-:-:S02]  /*fde0*/  UIMAD UR5, UR42, UR11, UR8 ;  /* 0x0000000b2a0572a4 */ /* 0x000fc4000f8e0208 */
[----:B------:R-:W-:Y:S01]  /*fdf0*/  UIMAD.WIDE.U32 UR6, UR42, UR10, UR6 ;  /* 0x0000000a2a0672a5 */ /* 0x000fe2000f8e0006 */
[----:B------:R3:W5:Y:S01]  /*fe00*/  LD.E.128 R36, desc[UR46][R20.64] ;  /* 0x0000002e14247980 */ /* 0x000762000c101d00 */
[----:B------:R-:W-:Y:S02]  /*fe10*/  ULDC.64 UR8, c[0x0][0xae0] ;  /* 0x0002b80000087ab9 */ /* 0x000fe40000000a00 */
[----:B------:R-:W-:Y:S01]  /*fe20*/  UIADD3 UR5, UR7, UR5, URZ ;  /* 0x0000000507057290 */ /* 0x000fe2000fffe03f */
        /* <DEDUP_REMOVED lines=9> */
[----:B------:R-:W5:Y:S01]  /*fec0*/  LD.E.128 R116, desc[UR46][R118.64] ;  /* 0x0000002e76747980 */ /* 0x000f62000c101d00 */
[----:B------:R-:W-:Y:S02]  /*fed0*/  IMAD.U32 R3, RZ, RZ, UR7 ;  /* 0x00000007ff037e24 */ /* 0x000fe4000f8e00ff */
[----:B------:R-:W-:Y:S01]  /*fee0*/  IMAD R0, R0, UR8, RZ ;  /* 0x0000000800007c24 */ /* 0x000fe2000f8e02ff */
[----:B------:R-:W5:Y:S01]  /*fef0*/  LD.E.128 R120, desc[UR46][R122.64] ;  /* 0x0000002e7a787980 */ /* 0x000f62000c101d00 */
[----:B------:R-:W-:-:S02]  /*ff00*/  IMAD R171, R171, R4, R6 ;  /* 0x00000004abab7224 */ /* 0x000fc400078e0206 */
[----:B--2---:R-:W-:Y:S01]  /*ff10*/  IMAD.U32 R2, RZ, RZ, UR6 ;  /* 0x00000006ff027e24 */ /* 0x004fe2000f8e00ff */
[----:B------:R-:W5:Y:S01]  /*ff20*/  LD.E.128 R124, desc[UR46][R126.64] ;  /* 0x0000002e7e7c7980 */ /* 0x000f62000c101d00 */
[----:B------:R-:W-:Y:S01]  /*ff30*/  IMAD.U32 R3, RZ, RZ, UR5 ;  /* 0x00000005ff037e24 */ /* 0x000fe2000f8e00ff */
[----:B------:R-:W-:Y:S01]  /*ff40*/  ULDC.64 UR6, c[0x0][0xad8] ;  /* 0x0002b60000067ab9 */ /* 0x000fe20000000a00 */
[----:B------:R-:W-:Y:S01]  /*ff50*/  IMAD R7, R5, UR9, R0 ;  /* 0x0000000905077c24 */ /* 0x000fe2000f8e0200 */
[----:B------:R-:W5:Y:S01]  /*ff60*/  LD.E.128 R128, desc[UR46][R130.64] ;  /* 0x0000002e82807980 */ /* 0x000f62000c101d00 */
[----:B------:R-:W-:-:S03]  /*ff70*/  SHF.R.S32.HI R0, RZ, 0x1f, R171 ;  /* 0x0000001fff007819 */ /* 0x000fc600000114ab */
[----:B------:R-:W5:Y:S01]  /*ff80*/  LD.E.128 R132, desc[UR46][R134.64] ;  /* 0x0000002e86847980 */ /* 0x000f62000c101d00 */
[----:B------:R-:W-:-:S03]  /*ff90*/  IMAD.WIDE.U32 R2, R5, UR8, R2 ;  /* 0x0000000805027c25 */ /* 0x000fc6000f8e0002 */
[----:B------:R-:W5:Y:S04]  /*ffa0*/  LD.E.128 R136, desc[UR46][R138.64] ;  /* 0x0000002e8a887980 */ /* 0x000f68000c101d00 */
[----:B------:R-:W5:Y:S04]  /*ffb0*/  LD.E.128 R140, desc[UR46][R142.64] ;  /* 0x0000002e8e8c7980 */ /* 0x000f68000c101d00 */
[----:B------:R-:W5:Y:S04]  /*ffc0*/  LD.E.128 R144, desc[UR46][R146.64] ;  /* 0x0000002e92907980 */ /* 0x000f68000c101d00 */
[----:B------:R-:W5:Y:S01]  /*ffd0*/  LD.E.128 R28, desc[UR46][R30.64] ;  /* 0x0000002e1e1c7980 */ /* 0x000f62000c101d00 */
[----:B------:R-:W-:Y:S01]  /*ffe0*/  IMAD.IADD R3, R3, 0x1, R7 ;  /* 0x0000000103037824 */ /* 0x000fe200078e0207 */
[----:B------:R-:W-:Y:S01]  /*fff0*/  BSSY B1, `(.L_x_11073) ;  /* 0x000002b000017945 */ /* 0x000fe20003800000 */
[----:B------:R-:W-:Y:S01]  /*10000*/  IMAD R4, R0, UR6, RZ ;  /* 0x0000000600047c24 */ /* 0x000fe2000f8e02ff */
[----:B------:R-:W-:Y:S01]  /*10010*/  @!PT LDS RZ, [RZ] ;  /* 0x00000000fffff984 */ /* 0x000fe20000000800 */
[----:B------:R-:W-:Y:S01]  /*10020*/  @!PT LDS RZ, [RZ] ;  /* 0x00000000fffff984 */ /* 0x000fe20000000800 */
[----:B------:R-:W-:Y:S01]  /*10030*/  @!PT LDS RZ, [RZ] ;  /* 0x00000000fffff984 */ /* 0x000fe20000000800 */
[----:B------:R-:W-:Y:S01]  /*10040*/  @!PT LDS RZ, [RZ] ;  /* 0x00000000fffff984 */ /* 0x000fe20000000800 */
[----:B------:R0:W-:Y:S06]  /*10050*/  MEMBAR.ALL.CTA ;  /* 0x0000000000007992 */ /* 0x0001ec0000008000 */
[----:B0-----:R-:W0:Y:S01]  /*10060*/  FENCE.VIEW.ASYNC.S ;  /* 0x00000000000073c6 */ /* 0x001e220000000000 */
[----:B------:R-:W-:-:S02]  /*10070*/  VIADD R12, R203, UR43 ;  /* 0x0000002bcb0c7c36 */ /* 0x000fc40008000000 */
[C---:B------:R-:W-:Y:S02]  /*10080*/  IMAD R5, R171.reuse, UR7, R4 ;  /* 0x00000007ab057c24 */ /* 0x040fe4000f8e0204 */
        /* <DEDUP_REMOVED lines=9> */
[----:B------:R-:W-:Y:S01]  /*10120*/  LEA.HI.X R11, R2, UR7, R3, 0x1, P3 ;  /* 0x00000007020b7c11 */ /* 0x000fe200098f0c03 */
[----:B0-----:R3:W0:Y:S01]  /*10130*/  SHFL.IDX PT, R8, R10, RZ, 0x181f ;  /* 0x00181fff0a087589 */ /* 0x00162200000e0000 */
[----:B------:R-:W-:-:S02]  /*10140*/  PRMT R204, RZ, 0x654, R204 ;  /* 0x00000654ffcc7816 */ /* 0x000fc400000000cc */
[----:B------:R-:W-:Y:S02]  /*10150*/  ISETP.GE.AND P0, PT, R0, R41, PT ;  /* 0x000000290000720c */ /* 0x000fe40003f06270 */
[----:B------:R3:W1:Y:S01]  /*10160*/  SHFL.IDX PT, R0, R11, RZ, 0x181f ;  /* 0x00181fff0b007589 */ /* 0x00066200000e0000 */
[----:B------:R3:W-:Y:S01]  /*10170*/  SYNCS.ARRIVE.TRANS64.RED.A1T0 RZ, [R204+URZ], RZ ;  /* 0x000000ffccff79a7 */ /* 0x0007e2000810043f */
[----:B------:R-:W-:Y:S09]  /*10180*/  @P2 BRA `(.L_x_11074) ;  /* 0x0000000000442947 */ /* 0x000ff20003800000 */
        /* <DEDUP_REMOVED lines=17> */
.L_x_11074:
[----:B------:R-:W-:Y:S05]  /*102a0*/  BSYNC B1 ;  /* 0x0000000000017941 */ /* 0x000fea0003800000 */
.L_x_11073:
[----:B-1----:R1:W4:Y:S01]  /*102b0*/  SHFL.IDX PT, R0, R11, 0x1, 0x181f ;  /* 0x00381f000b007f89 */ /* 0x00232200000e0000 */
[----:B------:R-:W-:Y:S03]  /*102c0*/  BSSY B1, `(.L_x_11075) ;  /* 0x0000014000017945 */ /* 0x000fe60003800000 */
[----:B0-2---:R1:W0:Y:S01]  /*102d0*/  SHFL.IDX PT, R8, R10, 0x1, 0x181f ;  /* 0x00381f000a087f89 */ /* 0x00522200000e0000 */
        /* <DEDUP_REMOVED lines=11> */
[----:B-----5:R2:W-:Y:S01]  /*10390*/  @!P4 ST.E.128 desc[UR46][R2.64], R36 ;  /* 0x000000240200c985 */ /* 0x0205e2000c101d2e */
[----:B------:R-:W-:-:S02]  /*103a0*/  @!P1 LEA R8, P5, R201, R8, 0x1 ;  /* 0x00000008c9089211 */ /* 0x000fc400078a08ff */
[-C--:B------:R-:W-:Y:S01]  /*103b0*/  @!P2 LEA.HI.X R7, R23, R0.reuse, R210, 0x1, P6 ;  /* 0x000000001707a211 */ /* 0x080fe200030f0cd2 */
[----:B------:R2:W-:Y:S01]  /*103c0*/  @!P3 ST.E.128 desc[UR46][R4.64], R108 ;  /* 0x0000006c0400b985 */ /* 0x0005e2000c101d2e */
[----:B------:R-:W-:-:S03]  /*103d0*/  @!P1 LEA.HI.X R9, R201, R0, R209, 0x1, P5 ;  /* 0x00000000c9099211 */ /* 0x000fc600028f0cd1 */
[----:B------:R2:W-:Y:S04]  /*103e0*/  @!P2 ST.E.128 desc[UR46][R6.64], R124 ;  /* 0x0000007c0600a985 */ /* 0x0005e8000c101d2e */
[----:B------:R2:W-:Y:S02]  /*103f0*/  @!P1 ST.E.128 desc[UR46][R8.64], R140 ;  /* 0x0000008c08009985 */ /* 0x0005e4000c101d2e */
.L_x_11076:
[----:B------:R-:W-:Y:S05]  /*10400*/  BSYNC B1 ;  /* 0x0000000000017941 */ /* 0x000fea0003800000 */
.L_x_11075:
[----:B----4-:R4:W1:Y:S01]  /*10410*/  SHFL.IDX PT, R0, R11, 0x2, 0x181f ;  /* 0x00581f000b007f89 */ /* 0x01086200000e0000 */
        /* <DEDUP_REMOVED lines=11> */
[----:B-1----:R-:W-:Y:S02]  /*104d0*/  @!P3 LEA.HI.X R3, R19, R0, R212, 0x1, P6 ;  /* 0x000000001303b211 */ /* 0x002fe400030f0cd4 */
[----:B------:R-:W-:Y:S02]  /*104e0*/  @!P0 LEA R8, P6, R201, R8, 0x1 ;  /* 0x00000008c9088211 */ /* 0x000fe400078c08ff */
[-C--:B------:R-:W-:Y:S01]  /*104f0*/  @!P2 LEA.HI.X R5, R200, R0.reuse, R211, 0x1, P5 ;  /* 0x00000000c805a211 */ /* 0x080fe200028f0cd3 */
[----:B-----5:R2:W-:Y:S01]  /*10500*/  @!P3 ST.E.128 desc[UR46][R2.64], R96 ;  /* 0x000000600200b985 */ /* 0x0205e2000c101d2e */
[----:B------:R-:W-:-:S02]  /*10510*/  @!P1 LEA.HI.X R7, R23, R0, R210, 0x1, P4 ;  /* 0x0000000017079211 */ /* 0x000fc400020f0cd2 */
[----:B------:R-:W-:Y:S01]  /*10520*/  @!P0 LEA.HI.X R9, R201, R0, R209, 0x1, P6 ;  /* 0x00000000c9098211 */ /* 0x000fe200030f0cd1 */
[----:B------:R2:W-:Y:S04]  /*10530*/  @!P2 ST.E.128 desc[UR46][R4.64], R112 ;  /* 0x000000700400a985 */ /* 0x0005e8000c101d2e */
[----:B------:R2:W-:Y:S04]  /*10540*/  @!P1 ST.E.128 desc[UR46][R6.64], R128 ;  /* 0x0000008006009985 */ /* 0x0005e8000c101d2e */
[----:B------:R2:W-:Y:S02]  /*10550*/  @!P0 ST.E.128 desc[UR46][R8.64], R144 ;  /* 0x0000009008008985 */ /* 0x0005e4000c101d2e */
.L_x_11078:
[----:B------:R-:W-:Y:S05]  /*10560*/  BSYNC B1 ;  /* 0x0000000000017941 */ /* 0x000fea0003800000 */
.L_x_11077:
[----:B-1----:R-:W-:Y:S01]  /*10570*/  VIADD R0, R12, 0x60 ;  /* 0x000000600c007836 */ /* 0x002fe20000000000 */
[----:B0-2---:R0:W1:Y:S04]  /*10580*/  SHFL.IDX PT, R8, R11, 0x3, 0x181f ;  /* 0x00781f000b087f89 */ /* 0x00506800000e0000 */
[----:B------:R-:W-:Y:S01]  /*10590*/  ISETP.GE.AND P0, PT, R0, R41, PT ;  /* 0x000000290000720c */ /* 0x000fe20003f06270 */
[----:B---34-:R-:W2:-:S12]  /*105a0*/  SHFL.IDX PT, R10, R10, 0x3, 0x181f ;  /* 0x00781f000a0a7f89 */ /* 0x018e9800000e0000 */
[----:B0-----:R-:W-:Y:S05]  /*105b0*/  @P0 BRA `(.L_x_11079) ;  /* 0x0000000c00200947 */ /* 0x001fea0003800000 */
[----:B------:R-:W-:Y:S02]  /*105c0*/  ULDC UR5, c[0x0][0xac8] ;  /* 0x0002b20000057ab9 */ /* 0x000fe40000000800 */
[----:B------:R-:W-:Y:S02]  /*105d0*/  ISETP.GE.AND P3, PT, R19, UR5, PT ;  /* 0x0000000513007c0c */ /* 0x000fe4000bf66270 */
[----:B------:R-:W-:Y:S02]  /*105e0*/  ISETP.GE.AND P4, PT, R200, UR5, PT ;  /* 0x00000005c8007c0c */ /* 0x000fe4000bf86270 */
[----:B------:R-:W-:-:S09]  /*105f0*/  ISETP.GE.AND P5, PT, R23, UR5, PT ;  /* 0x0000000517007c0c */ /* 0x000fd2000bfa6270 */
[-C--:B--2---:R-:W-:Y:S02]  /*10600*/  @!P3 LEA R2, P0, R19, R10.reuse, 0x1 ;  /* 0x0000000a1302b211 */ /* 0x084fe400078008ff */
[CC--:B------:R-:W-:Y:S02]  /*10610*/  @!P4 LEA R4, P1, R200.reuse, R10.reuse, 0x1 ;  /* 0x0000000ac804c211 */ /* 0x0c0fe400078208ff */
[----:B------:R-:W-:Y:S02]  /*10620*/  @!P5 LEA R6, P2, R23, R10, 0x1 ;  /* 0x0000000a1706d211 */ /* 0x000fe400078408ff */
[-C--:B-1----:R-:W-:Y:S02]  /*10630*/  @!P3 LEA.HI.X R3, R19, R8.reuse, R212, 0x1, P0 ;  /* 0x000000081303b211 */ /* 0x082fe400000f0cd4 */
[-C--:B------:R-:W-:Y:S02]  /*10640*/  @!P4 LEA.HI.X R5, R200, R8.reuse, R211, 0x1, P1 ;  /* 0x00000008c805c211 */ /* 0x080fe400008f0cd3 */
[----:B------:R-:W-:Y:S01]  /*10650*/  @!P5 LEA.HI.X R7, R23, R8, R210, 0x1, P2 ;  /* 0x000000081707d211 */ /* 0x000fe200010f0cd2 */
[----:B-----5:R0:W-:Y:S01]  /*10660*/  @!P3 ST.E.128 desc[UR46][R2.64], R100 ;  /* 0x000000640200b985 */ /* 0x0201e2000c101d2e */
        /* <DEDUP_REMOVED lines=8> */
.L_x_11072:
[----:B------:R-:W0:Y:S01]  /*106f0*/  LDC R8, c[0x0][0xbe8] ;  /* 0x0002fa00ff087b82 */ /* 0x000e220000000800 */
[----:B------:R-:W-:Y:S01]  /*10700*/  ISETP.GE.AND P0, PT, R213, 0x80, PT ;  /* 0x00000080d500780c */ /* 0x000fe20003f06270 */
[----:B------:R-:W-:Y:S01]  /*10710*/  USHF.R.S32.HI UR8, URZ, 0x1f, UR40 ;  /* 0x0000001f3f087899 */ /* 0x000fe20008011428 */
[----:B------:R-:W-:Y:S01]  /*10720*/  BSSY B1, `(.L_x_11080) ;  /* 0x000002f000017945 */ /* 0x000fe20003800000 */
[----:B------:R-:W-:Y:S01]  /*10730*/  USHF.R.S32.HI UR9, URZ, 0x1f, UR42 ;  /* 0x0000001f3f097899 */ /* 0x000fe2000801142a */
[----:B------:R-:W-:Y:S01]  /*10740*/  IMAD R6, R202, 0x20, R203 ;  /* 0x00000020ca067824 */ /* 0x000fe200078e02cb */
        /* <DEDUP_REMOVED lines=44> */
.L_x_11081:
[----:B------:R-:W-:Y:S05]  /*10a10*/  BSYNC B1 ;  /* 0x0000000000017941 */ /* 0x000fea0003800000 */
.L_x_11080:
[----:B------:R-:W-:Y:S01]  /*10a20*/  ULDC.64 UR10, c[0x0][0xae8] ;  /* 0x0002ba00000a7ab9 */ /* 0x000fe20000000a00 */
[----:B------:R-:W-:Y:S01]  /*10a30*/  VIADD R6, R6, UR43 ;  /* 0x0000002b06067c36 */ /* 0x000fe20008000000 */
[----:B------:R-:W-:Y:S01]  /*10a40*/  UIMAD UR5, UR8, UR10, URZ ;  /* 0x0000000a080572a4 */ /* 0x000fe2000f8e023f */
[----:B------:R-:W-:Y:S01]  /*10a50*/  BSSY B1, `(.L_x_11082) ;  /* 0x000003c000017945 */ /* 0x000fe20003800000 */
[----:B------:R-:W-:Y:S01]  /*10a60*/  UIMAD.WIDE.U32 UR6, UR40, UR10, URZ ;  /* 0x0000000a280672a5 */ /* 0x000fe2000f8e003f */
[----:B0-----:R-:W-:Y:S01]  /*10a70*/  @P1 IMAD.HI.U32 R0, R6, R9, RZ ;  /* 0x0000000906001227 */ /* 0x001fe200078e00ff */
[----:B------:R-:W-:-:S03]  /*10a80*/  UIMAD UR5, UR40, UR11, UR5 ;  /* 0x0000000b280572a4 */ /* 0x000fc6000f8e0205 */
[----:B------:R-:W-:Y:S01]  /*10a90*/  ULDC.64 UR10, c[0x0][0xaf0] ;  /* 0x0002bc00000a7ab9 */ /* 0x000fe20000000a00 */
[----:B------:R-:W-:Y:S01]  /*10aa0*/  UIADD3 UR7, UR7, UR5, URZ ;  /* 0x0000000507077290 */ /* 0x000fe2000fffe03f */
[----:B--2---:R-:W-:Y:S01]  /*10ab0*/  IMAD.MOV.U32 R5, RZ, RZ, R6 ;  /* 0x000000ffff057224 */ /* 0x004fe200078e0006 */
        /* <DEDUP_REMOVED lines=10> */
[----:B------:R-:W-:Y:S02]  /*10b60*/  IMAD R7, R8, R7, R6 ;  /* 0x0000000708077224 */ /* 0x000fe400078e0206 */
[----:B------:R-:W-:Y:S01]  /*10b70*/  IMAD.U32 R2, RZ, RZ, UR6 ;  /* 0x00000006ff027e24 */ /* 0x000fe2000f8e00ff */
[----:B------:R-:W-:Y:S01]  /*10b80*/  ULDC.64 UR6, c[0x0][0xad8] ;  /* 0x0002b60000067ab9 */ /* 0x000fe20000000a00 */
[----:B------:R-:W-:Y:S01]  /*10b90*/  IMAD.U32 R3, RZ, RZ, UR5 ;  /* 0x00000005ff037e24 */ /* 0x000fe2000f8e00ff */
[----:B------:R-:W-:Y:S01]  /*10ba0*/  ULDC UR5, c[0x0][0xa88] ;  /* 0x0002a20000057ab9 */ /* 0x000fe20000000800 */
[C---:B------:R-:W-:Y:S01]  /*10bb0*/  IMAD R9, R5.reuse, UR9, R0 ;  /* 0x0000000905097c24 */ /* 0x040fe2000f8e0200 */
[----:B------:R-:W-:Y:S01]  /*10bc0*/  SHF.R.S32.HI R0, RZ, 0x1f, R7 ;  /* 0x0000001fff007819 */ /* 0x000fe20000011407 */
[----:B------:R-:W-:-:S04]  /*10bd0*/  IMAD.WIDE.U32 R2, R5, UR8, R2 ;  /* 0x0000000805027c25 */ /* 0x000fc8000f8e0002 */
[----:B------:R-:W-:Y:S02]  /*10be0*/  IMAD.IADD R3, R3, 0x1, R9 ;  /* 0x0000000103037824 */ /* 0x000fe400078e0209 */
[----:B------:R-:W-:Y:S02]  /*10bf0*/  IMAD R4, R0, UR6, RZ ;  /* 0x0000000600047c24 */ /* 0x000fe4000f8e02ff */
[----:B------:R-:W-:Y:S02]  /*10c00*/  VIADD R6, R203, UR43 ;  /* 0x0000002bcb067c36 */ /* 0x000fe40008000000 */
        /* <DEDUP_REMOVED lines=32> */
.L_x_11083:
[----:B------:R-:W-:Y:S05]  /*10e10*/  BSYNC B1 ;  /* 0x0000000000017941 */ /* 0x000fea0003800000 */
.L_x_11082:
[----:B--2---:R2:W4:Y:S01]  /*10e20*/  SHFL.IDX PT, R0, R5, 0x1, 0x181f ;  /* 0x00381f0005007f89 */ /* 0x00452200000e0000 */
[----:B------:R-:W-:Y:S03]  /*10e30*/  BSSY B1, `(.L_x_11084) ;  /* 0x0000014000017945 */ /* 0x000fe60003800000 */
[----:B-1-3--:R2:W1:Y:S01]  /*10e40*/  SHFL.IDX PT, R2, R4, 0x1, 0x181f ;  /* 0x00381f0004027f89 */ /* 0x00a46200000e0000 */
        /* <DEDUP_REMOVED lines=8> */
[----:B----4-:R-:W-:Y:S02]  /*10ed0*/  @!P4 LEA.HI.X R11, R19, R0, R212, 0x1, P6 ;  /* 0x00000000130bc211 */ /* 0x010fe400030f0cd4 */
        /* <DEDUP_REMOVED lines=9> */
.L_x_11085:
[----:B------:R-:W-:Y:S05]  /*10f70*/  BSYNC B1 ;  /* 0x0000000000017941 */ /* 0x000fea0003800000 */
.L_x_11084:
[----:B----4-:R4:W0:Y:S01]  /*10f80*/  SHFL.IDX PT, R0, R5, 0x2, 0x181f ;  /* 0x00581f0005007f89 */ /* 0x01082200000e0000 */
        /* <DEDUP_REMOVED lines=20> */
.L_x_11087:
[----:B------:R-:W-:Y:S05]  /*110d0*/  BSYNC B1 ;  /* 0x0000000000017941 */ /* 0x000fea0003800000 */
.L_x_11086:
[----:B---3--:R-:W-:Y:S01]  /*110e0*/  VIADD R3, R6, 0x60 ;  /* 0x0000006006037836 */ /* 0x008fe20000000000 */
[----:B0-----:R0:W3:Y:S04]  /*110f0*/  SHFL.IDX PT, R0, R5, 0x3, 0x181f ;  /* 0x00781f0005007f89 */ /* 0x0010e800000e0000 */
[----:B------:R-:W-:Y:S01]  /*11100*/  ISETP.GE.AND P0, PT, R3, R9, PT ;  /* 0x000000090300720c */ /* 0x000fe20003f06270 */
[----:B-1----:R0:W1:-:S12]  /*11110*/  SHFL.IDX PT, R2, R4, 0x3, 0x181f ;  /* 0x00781f0004027f89 */ /* 0x00205800000e0000 */
[----:B0-----:R-:W-:Y:S05]  /*11120*/  @P0 BRA `(.L_x_11079) ;  /* 0x0000000000440947 */ /* 0x001fea0003800000 */
[----:B------:R-:W-:Y:S02]  /*11130*/  ULDC UR5, c[0x0][0xac8] ;  /* 0x0002b20000057ab9 */ /* 0x000fe40000000800 */
[----:B------:R-:W-:Y:S02]  /*11140*/  ISETP.GE.AND P3, PT, R19, UR5, PT ;  /* 0x0000000513007c0c */ /* 0x000fe4000bf66270 */
[----:B------:R-:W-:Y:S02]  /*11150*/  ISETP.GE.AND P2, PT, R200, UR5, PT ;  /* 0x00000005c8007c0c */ /* 0x000fe4000bf46270 */
[----:B------:R-:W-:Y:S02]  /*11160*/  ISETP.GE.AND P1, PT, R23, UR5, PT ;  /* 0x0000000517007c0c */ /* 0x000fe4000bf26270 */
[----:B------:R-:W-:-:S07]  /*11170*/  ISETP.GE.AND P0, PT, R201, UR5, PT ;  /* 0x00000005c9007c0c */ /* 0x000fce000bf06270 */
[-C--:B-12-4-:R-:W-:Y:S02]  /*11180*/  @!P3 LEA R4, P6, R19, R2.reuse, 0x1 ;  /* 0x000000021304b211 */ /* 0x096fe400078c08ff */
[CC--:B------:R-:W-:Y:S02]  /*11190*/  @!P2 LEA R6, P5, R200.reuse, R2.reuse, 0x1 ;  /* 0x00000002c806a211 */ /* 0x0c0fe400078a08ff */
[----:B------:R-:W-:Y:S02]  /*111a0*/  @!P1 LEA R8, P4, R23, R2, 0x1 ;  /* 0x0000000217089211 */ /* 0x000fe400078808ff */
[----:B---3--:R-:W-:Y:S02]  /*111b0*/  @!P3 LEA.HI.X R5, R19, R0, R212, 0x1, P6 ;  /* 0x000000001305b211 */ /* 0x008fe400030f0cd4 */
        /* <DEDUP_REMOVED lines=8> */
.L_x_11079:
[----:B------:R-:W-:Y:S05]  /*11240*/  BSYNC B0 ;  /* 0x0000000000007941 */ /* 0x000fea0003800000 */
.L_x_11071:
[----:B------:R-:W-:Y:S02]  /*11250*/  ULDC UR5, c[0x0][0xc38] ;  /* 0x00030e0000057ab9 */ /* 0x000fe40000000800 */
[----:B------:R-:W-:-:S06]  /*11260*/  UISETP.GE.AND UP0, UPT, UR4, UR5, UPT ;  /* 0x000000050400728c */ /* 0x000fcc000bf06270 */
[----:B------:R-:W-:-:S13]  /*11270*/  PLOP3.LUT P0, PT, PT, PT, UP0, 0x80, 0x0 ;  /* 0x000000000000781c */ /* 0x000fda0003f0f008 */
[----:B------:R-:W-:Y:S05]  /*11280*/  @!P0 BRA `(.L_x_11088) ;  /* 0xfffffef800d88947 */ /* 0x000fea000383ffff */
[----:B------:R-:W-:Y:S05]  /*11290*/  EXIT ;  /* 0x000000000000794d */ /* 0x000fea0003800000 */
.L_x_10990:
        /* <DEDUP_REMOVED lines=26> */
[----:B------:R-:W-:-:S04]  /*11440*/  LOP3.LUT R2, R0, 0x1f8, RZ, 0xc0, !PT ;  /* 0x000001f800027812 */ /* 0x000fc800078ec0ff */
[----:B------:R-:W-:Y:S01]  /*11450*/  LOP3.LUT R3, R2, 0x38, R5, 0x78, !PT ;  /* 0x0000003802037812 */ /* 0x000fe200078e7805 */
[----:B------:R-:W-:Y:S01]  /*11460*/  IMAD.SHL.U32 R2, R4, 0x8, RZ ;  /* 0x0000000804027824 */ /* 0x000fe200078e00ff */
[----:B------:R-:W-:-:S04]  /*11470*/  SHF.R.U32.HI R4, RZ, 0x3, R4 ;  /* 0x00000003ff047819 */ /* 0x000fc80000011604 */
[----:B------:R-:W-:Y:S01]  /*11480*/  LOP3.LUT R3, R3, 0x200, R2, 0xf8, !PT ;  /* 0x0000020003037812 */ /* 0x000fe200078ef802 */
[----:B------:R-:W-:-:S04]  /*11490*/  IMAD.SHL.U32 R2, R5, 0x10, RZ ;  /* 0x0000001005027824 */ /* 0x000fc800078e00ff */
[----:B------:R-:W-:Y:S01]  /*114a0*/  IMAD R3, R3, 0x2, R18 ;  /* 0x0000000203037824 */ /* 0x000fe200078e0212 */
[----:B------:R-:W-:Y:S01]  /*114b0*/  LOP3.LUT R0, R4, 0x70, R2, 0xf8, !PT ;  /* 0x0000007004007812 */ /* 0x000fe200078ef802 */
[----:B------:R-:W-:Y:S02]  /*114c0*/  IMAD.U32 R2, RZ, RZ, UR6 ;  /* 0x00000006ff027e24 */ /* 0x000fe4000f8e00ff */
[----:B------:R-:W-:Y:S01]  /*114d0*/  IMAD.MOV.U32 R0, RZ, RZ, 0x1 ;  /* 0x00000001ff007424 */ /* 0x000fe200078e00ff */
[----:B------:R0:W-:Y:S04]  /*114e0*/  STL [R1+0x10], R3 ;  /* 0x0000100301007387 */ /* 0x0001e80000100800 */
[----:B------:R0:W-:Y:S04]  /*114f0*/  STL [R1+0xc], R2 ;  /* 0x00000c0201007387 */ /* 0x0001e80000100800 */
[----:B------:R0:W-:Y:S04]  /*11500*/  STL [R1+0x18], RZ ;  /* 0x000018ff01007387 */ /* 0x0001e80000100800 */
[----:B------:R0:W-:Y:S02]  /*11510*/  STL [R1+0x4], R0 ;  /* 0x0000040001007387 */ /* 0x0001e40000100800 */
.L_x_11185:
        /* <DEDUP_REMOVED lines=23> */
.L_x_11090:
[----:B------:R-:W-:Y:S01]  /*11690*/  ULDC UR9, c[0x0][0xc54] ;  /* 0x0003150000097ab9 */ /* 0x000fe20000000800 */
[----:B------:R-:W-:Y:S01]  /*116a0*/  UMOV UR6, UR8 ;  /* 0x0000000800067c82 */ /* 0x000fe20008000000 */
[----:B------:R-:W-:-:S11]  /*116b0*/  UISETP.NE.AND UP0, UPT, UR9, 0x1, UPT ;  /* 0x000000010900788c */ /* 0x000fd6000bf05270 */
[----:B------:R-:W-:Y:S02]  /*116c0*/  @UP0 ULDC.64 UR10, c[0x0][0xc58] ;  /* 0x00031600000a0ab9 */ /* 0x000fe40000000a00 */
[----:B------:R-:W-:-:S04]  /*116d0*/  UIMAD.WIDE.U32 UR4, UR8, UR10, URZ ;  /* 0x0000000a080472a5 */ /* 0x000fc8000f8e003f */
[----:B------:R-:W-:-:S04]  /*116e0*/  @UP0 USHF.R.U32.HI UR6, URZ, UR11, UR5 ;  /* 0x0000000b3f060299 */ /* 0x000fc80008011605 */
[----:B------:R-:W-:-:S12]  /*116f0*/  UIMAD UR4, UR6, UR9, URZ ;  /* 0x00000009060472a4 */ /* 0x000fd8000f8e023f */
.L_x_11091:
        /* <DEDUP_REMOVED lines=48> */
.L_x_11093:
[----:B------:R-:W-:-:S11]  /*11a00*/  UISETP.NE.AND UP0, UPT, UR5, 0x1, UPT ;  /* 0x000000010500788c */ /* 0x000fd6000bf05270 */
[----:B------:R-:W-:Y:S02]  /*11a10*/  @UP0 ULDC.64 UR12, c[0x0][0x9e8] ;  /* 0x00027a00000c0ab9 */ /* 0x000fe40000000a00 */
[----:B------:R-:W-:-:S04]  /*11a20*/  UIMAD.WIDE.U32 UR8, UR10, UR12, URZ ;  /* 0x0000000c0a0872a5 */ /* 0x000fc8000f8e003f */
[----:B------:R-:W-:-:S12]  /*11a30*/  @UP0 USHF.R.U32.HI UR10, URZ, UR13, UR9 ;  /* 0x0000000d3f0a0299 */ /* 0x000fd80008011609 */
.L_x_11094:
[----:B------:R-:W-:-:S04]  /*11a40*/  UIMAD UR10, UR10, UR5, UR5 ;  /* 0x000000050a0a72a4 */ /* 0x000fc8000f8e0205 */
[----:B------:R-:W-:-:S04]  /*11a50*/  UISETP.LT.AND UP0, UPT, UR4, UR10, UPT ;  /* 0x0000000a0400728c */ /* 0x000fc8000bf01270 */
[----:B------:R-:W-:-:S12]  /*11a60*/  USEL UR4, UR4, UR10, UP0 ;  /* 0x0000000a04047287 */ /* 0x000fd80008000000 */
.L_x_11092:
        /* <DEDUP_REMOVED lines=31> */
.L_x_11096:
[----:B------:R-:W-:-:S11]  /*11c60*/  UISETP.NE.AND UP0, UPT, UR5, 0x1, UPT ;  /* 0x000000010500788c */ /* 0x000fd6000bf05270 */
[----:B------:R-:W-:Y:S02]  /*11c70*/  @UP0 ULDC.64 UR10, c[0x0][0x9e8] ;  /* 0x00027a00000a0ab9 */ /* 0x000fe40000000a00 */
[----:B------:R-:W-:-:S04]  /*11c80*/  UIMAD.WIDE.U32 UR6, UR4, UR10, URZ ;  /* 0x0000000a040672a5 */ /* 0x000fc8000f8e003f */
[----:B------:R-:W-:-:S12]  /*11c90*/  @UP0 USHF.R.U32.HI UR4, URZ, UR11, UR7 ;  /* 0x0000000b3f040299 */ /* 0x000fd80008011607 */
.L_x_11097:
[----:B------:R-:W-:-:S04]  /*11ca0*/  UIMAD UR4, UR4, UR5, URZ ;  /* 0x00000005040472a4 */ /* 0x000fc8000f8e023f */
[----:B------:R-:W-:-:S04]  /*11cb0*/  UISETP.LT.AND UP0, UPT, UR8, UR4, UPT ;  /* 0x000000040800728c */ /* 0x000fc8000bf01270 */
[----:B------:R-:W-:-:S12]  /*11cc0*/  USEL UR8, UR8, UR4, !UP0 ;  /* 0x0000000408087287 */ /* 0x000fd8000c000000 */
.L_x_11095:
        /* <DEDUP_REMOVED lines=27> */
.L_x_11099:
        /* <DEDUP_REMOVED lines=20> */
.L_x_11102:
[----:B------:R-:W-:Y:S05]  /*11fc0*/  BSYNC B6 ;  /* 0x0000000000067941 */ /* 0x000fea0003800000 */
.L_x_11101:
        /* <DEDUP_REMOVED lines=20> */
.L_x_11105:
        /* <DEDUP_REMOVED lines=15> */
.L_x_11104:
[----:B------:R-:W-:Y:S05]  /*12200*/  BSYNC B6 ;  /* 0x0000000000067941 */ /* 0x000fea0003800000 */
.L_x_11103:
        /* <DEDUP_REMOVED lines=27> */
.L_x_11200:
        /* <DEDUP_REMOVED lines=9> */
.L_x_11203:
[----:B------:R-:W-:Y:S05]  /*12450*/  @!P6 BRA `(.L_x_11107) ;  /* 0x0000000000e0e947 */ /* 0x000fea0003800000 */
[----:B------:R-:W-:Y:S01]  /*12460*/  IMAD.MOV.U32 R16, RZ, RZ, R7 ;  /* 0x000000ffff107224 */ /* 0x000fe200078e0007 */
[----:B------:R-:W-:Y:S06]  /*12470*/  @!P1 BRA `(.L_x_11109) ;  /* 0x00000000004c9947 */ /* 0x000fec0003800000 */
[----:B------:R-:W-:Y:S01]  /*12480*/  IMAD.MOV.U32 R9, RZ, RZ, R0 ;  /* 0x000000ffff097224 */ /* 0x000fe200078e0000 */
[----:B------:R-:W-:Y:S01]  /*12490*/  ULDC.64 UR4, c[0x0][0x428] ;  /* 0x00010a0000047ab9 */ /* 0x000fe20000000a00 */
[----:B------:R-:W2:Y:S02]  /*124a0*/  LDC R0, c[0x0][0x43c] ;  /* 0x00010f00ff007b82 */ /* 0x000ea40000000800 */
[----:B--2---:R-:W-:-:S13]  /*124b0*/  ISETP.NE.AND P0, PT, R0, 0x1, PT ;  /* 0x000000010000780c */ /* 0x004fda0003f05270 */
[----:B-1----:R-:W1:Y:S02]  /*124c0*/  @P0 LDC.64 R4, c[0x0][0x440] ;  /* 0x00011000ff040b82 */ /* 0x002e640000000a00 */
[----:B-1----:R-:W-:-:S04]  /*124d0*/  @P0 IMAD.HI.U32 R6, R9, R4, RZ ;  /* 0x0000000409060227 */ /* 0x002fc800078e00ff */
[----:B------:R-:W-:Y:S01]  /*124e0*/  IMAD.MOV.U32 R4, RZ, RZ, R9 ;  /* 0x000000ffff047224 */ /* 0x000fe200078e0009 */
[----:B------:R-:W-:-:S05]  /*124f0*/  @P0 SHF.R.U32.HI R4, RZ, R5, R6 ;  /* 0x00000005ff040219 */ /* 0x000fca0000011606 */
[----:B------:R-:W-:-:S04]  /*12500*/  IMAD.MOV R5, RZ, RZ, -R4 ;  /* 0x000000ffff057224 */ /* 0x000fc800078e0a04 */
[----:B------:R-:W-:Y:S01]  /*12510*/  IMAD R9, R0, R5, R9 ;  /* 0x0000000500097224 */ /* 0x000fe200078e0209 */
[----:B------:R-:W-:Y:S01]  /*12520*/  SHF.R.S32.HI R5, RZ, 0x1f, R4 ;  /* 0x0000001fff057819 */ /* 0x000fe20000011404 */
[----:B------:R-:W-:-:S03]  /*12530*/  IMAD R0, R8, UR4, RZ ;  /* 0x0000000408007c24 */ /* 0x000fc6000f8e02ff */
[----:B------:R2:W-:Y:S01]  /*12540*/  STL [R1+0x14], R9 ;  /* 0x0000140901007387 */ /* 0x0005e20000100800 */
[----:B------:R-:W-:-:S04]  /*12550*/  IMAD.WIDE.U32 R4, R7, UR4, R4 ;  /* 0x0000000407047c25 */ /* 0x000fc8000f8e0004 */
[----:B------:R-:W-:Y:S01]  /*12560*/  IMAD R0, R7, UR5, R0 ;  /* 0x0000000507007c24 */ /* 0x000fe2000f8e0200 */
[----:B------:R-:W-:-:S03]  /*12570*/  LEA R2, P0, R4, R2, 0x2 ;  /* 0x0000000204027211 */ /* 0x000fc600078010ff */
[----:B------:R-:W-:-:S05]  /*12580*/  IMAD.IADD R0, R5, 0x1, R0 ;  /* 0x0000000105007824 */ /* 0x000fca00078e0200 */
[----:B------:R-:W-:-:S05]  /*12590*/  LEA.HI.X R3, R4, R3, R0, 0x2, P0 ;  /* 0x0000000304037211 */ /* 0x000fca00000f1400 */
[----:B------:R2:W5:Y:S02]  /*125a0*/  LDG.E R16, desc[UR46][R2.64] ;  /* 0x0000002e02107981 */ /* 0x000564000c1e1900 */
.L_x_11109:
[----:B------:R-:W3:Y:S01]  /*125b0*/  LDL R0, [R1+0x4] ;  /* 0x0000040001007983 */ /* 0x000ee20000100800 */
[----:B--2---:R-:W-:Y:S01]  /*125c0*/  IMAD R3, R19, 0x8, R18 ;  /* 0x0000000813037824 */ /* 0x004fe200078e0212 */
[----:B0-----:R-:W0:Y:S02]  /*125d0*/  S2R R7, SR_TID.X ;  /* 0x0000000000077919 */ /* 0x001e240000002100 */
[----:B0-----:R-:W-:-:S04]  /*125e0*/  LOP3.LUT R7, R7, 0x7f, RZ, 0xc0, !PT ;  /* 0x0000007f07077812 */ /* 0x001fc800078ec0ff */
[----:B------:R-:W-:Y:S02]  /*125f0*/  ISETP.NE.AND P1, PT, R7, RZ, PT ;  /* 0x000000ff0700720c */ /* 0x000fe40003f25270 */
[----:B---3--:R-:W-:-:S04]  /*12600*/  SHF.L.U32 R0, R0, 0x1f, RZ ;  /* 0x0000001f00007819 */ /* 0x008fc800000006ff */
[----:B------:R-:W0:Y:S02]  /*12610*/  SYNCS.PHASECHK.TRANS64.TRYWAIT P0, [R3+URZ+0x22840], R0 ;  /* 0x02284000030075a7 */ /* 0x000e24000800017f */
[----:B0-----:R-:W-:Y:S05]  /*12620*/  @!P0 BRA `(.L_x_11110) ;  /* 0x0000003800ec8947 */ /* 0x001fea0003800000 */
.L_x_11204:
        /* <DEDUP_REMOVED lines=8> */
.L_x_11111:
        /* <DEDUP_REMOVED lines=11> */
[----:B------:R-:W-:-:S04]  /*12760*/  LOP3.LUT R17, R17, 0xfffffffd, RZ, 0xc0, !PT ;  /* 0xfffffffd11117812 */ /* 0x000fc800078ec0ff */
[----:B------:R-:W-:-:S04]  /*12770*/  UIADD3 UR33, UR33, 0x22830, URZ ;  /* 0x0002283021217890 */ /* 0x000fc8000fffe03f */
[----:B------:R-:W-:Y:S02]  /*12780*/  UIADD3 UR32, UR32, 0x1c400, URZ ;  /* 0x0001c40020207890 */ /* 0x000fe4000fffe03f */
[----:B------:R-:W-:Y:S02]  /*12790*/  @P0 LOP3.LUT R17, R17, 0x2, RZ, 0xfc, !PT ;  /* 0x0000000211110812 */ /* 0x000fe400078efcff */
[----:B--2---:R-:W-:-:S13]  /*127a0*/  R2UR UR35, R2 ;  /* 0x00000000022372ca */ /* 0x004fda00000e0000 */
[----:B------:R-:W-:-:S09]  /*127b0*/  UIMAD UR35, UR35, 0x60, URZ ;  /* 0x00000060232378a4 */ /* 0x000fd2000f8e023f */
[----:B------:R2:W-:Y:S02]  /*127c0*/  UTMALDG.4D [UR32], [UR4], desc[UR6] ;  /* 0x00000620040075b4 */ /* 0x0005e40008019000 */
[----:B--2---:R-:W-:Y:S01]  /*127d0*/  NOP ;  /* 0x0000000000007918 */ /* 0x004fe20000000000 */
.L_x_11107:
[----:B------:R-:W-:Y:S01]  /*127e0*/  VIADD R0, R18, 0x18400 ;  /* 0x0001840012007836 */ /* 0x000fe20000000000 */
        /* <DEDUP_REMOVED lines=21> */
.L_x_11113:
[----:B------:R-:W-:Y:S05]  /*12940*/  BSYNC B6 ;  /* 0x0000000000067941 */ /* 0x000fea0003800000 */
.L_x_11112:
[----:B------:R2:W5:Y:S01]  /*12950*/  LDL R10, [R1+0x10] ;  /* 0x00001000010a7983 */ /* 0x0005620000100800 */
[----:B0-----:R-:W0:Y:S01]  /*12960*/  LDC R7, c[0x0][0x448] ;  /* 0x00011200ff077b82 */ /* 0x001e220000000800 */
[----:B------:R-:W3:Y:S01]  /*12970*/  S2R R2, SR_TID.X ;  /* 0x0000000000027919 */ /* 0x000ee20000002100 */
[----:B------:R-:W-:Y:S01]  /*12980*/  USHF.R.S32.HI UR4, URZ, 0x1f, UR36 ;  /* 0x0000001f3f047899 */ /* 0x000fe20008011424 */
[----:B------:R-:W-:Y:S01]  /*12990*/  ULDC.64 UR8, c[0x0][0x2d8] ;  /* 0x0000b60000087ab9 */ /* 0x000fe20000000a00 */
[----:B0-----:R-:W-:Y:S02]  /*129a0*/  ISETP.NE.AND P0, PT, R7, 0x1, PT ;  /* 0x000000010700780c */ /* 0x001fe40003f05270 */
[C---:B---3--:R-:W-:Y:S01]  /*129b0*/  LOP3.LUT R0, R2.reuse, 0x7f, RZ, 0xc0, !PT ;  /* 0x0000007f02007812 */ /* 0x048fe200078ec0ff */
[----:B------:R-:W-:-:S10]  /*129c0*/  IMAD.SHL.U32 R2, R2, 0x10, RZ ;  /* 0x0000001002027824 */ /* 0x000fd400078e00ff */
[----:B------:R-:W0:Y:S01]  /*129d0*/  @P0 LDC R3, c[0x0][0x44c] ;  /* 0x00011300ff030b82 */ /* 0x000e220000000800 */
[----:B------:R-:W-:-:S04]  /*129e0*/  SHF.R.U32.HI R0, RZ, 0x3, R0 ;  /* 0x00000003ff007819 */ /* 0x000fc80000011600 */
[----:B------:R-:W-:-:S03]  /*129f0*/  LOP3.LUT R2, R0, 0x70, R2, 0xf8, !PT ;  /* 0x0000007000027812 */ /* 0x000fc600078ef802 */
[----:B------:R-:W3:Y:S01]  /*12a00*/  @P0 LDC R0, c[0x0][0x450] ;  /* 0x00011400ff000b82 */ /* 0x000ee20000000800 */
[----:B------:R-:W-:Y:S01]  /*12a10*/  UIMAD UR6, UR4, UR8, URZ ;  /* 0x00000008040672a4 */ /* 0x000fe2000f8e023f */
[----:B------:R-:W-:Y:S01]  /*12a20*/  VIADD R2, R2, UR40 ;  /* 0x0000002802027c36 */ /* 0x000fe20008000000 */
[----:B------:R-:W-:Y:S02]  /*12a30*/  UIMAD.WIDE.U32 UR4, UR36, UR8, URZ ;  /* 0x00000008240472a5 */ /* 0x000fe4000f8e003f */
[----:B------:R-:W-:Y:S01]  /*12a40*/  UIMAD UR6, UR36, UR9, UR6 ;  /* 0x00000009240672a4 */ /* 0x000fe2000f8e0206 */
[----:B------:R-:W-:Y:S01]  /*12a50*/  IMAD.MOV.U32 R6, RZ, RZ, R2 ;  /* 0x000000ffff067224 */ /* 0x000fe200078e0002 */
[----:B------:R-:W-:Y:S02]  /*12a60*/  USHF.R.S32.HI UR7, URZ, 0x1f, UR43 ;  /* 0x0000001f3f077899 */ /* 0x000fe4000801142b */
[----:B------:R-:W-:Y:S01]  /*12a70*/  UIADD3 UR5, UR5, UR6, URZ ;  /* 0x0000000605057290 */ /* 0x000fe2000fffe03f */
[----:B------:R-:W-:Y:S01]  /*12a80*/  ULDC.64 UR8, c[0x0][0x2e0] ;  /* 0x0000b80000087ab9 */ /* 0x000fe20000000a00 */
[----:B0-----:R-:W-:-:S02]  /*12a90*/  @P0 IMAD.HI.U32 R3, R2, R3, RZ ;  /* 0x0000000302030227 */ /* 0x001fc400078e00ff */
[----:B------:R-:W-:Y:S01]  /*12aa0*/  UIMAD.WIDE.U32 UR4, UR43, UR8, UR4 ;  /* 0x000000082b0472a5 */ /* 0x000fe2000f8e0004 */
[----:B------:R-:W0:Y:S01]  /*12ab0*/  S2R R9, SR_TID.X ;  /* 0x0000000000097919 */ /* 0x000e220000002100 */
[----:B------:R-:W-:Y:S01]  /*12ac0*/  UIMAD UR6, UR7, UR8, URZ ;  /* 0x00000008070672a4 */ /* 0x000fe2000f8e023f */
[----:B---3--:R-:W-:-:S03]  /*12ad0*/  @P0 SHF.R.U32.HI R6, RZ, R0, R3 ;  /* 0x00000000ff060219 */ /* 0x008fc60000011603 */
[----:B------:R-:W-:Y:S01]  /*12ae0*/  UIMAD UR6, UR43, UR9, UR6 ;  /* 0x000000092b0672a4 */ /* 0x000fe2000f8e0206 */
[----:B-1----:R-:W-:Y:S02]  /*12af0*/  IMAD.U32 R4, RZ, RZ, UR4 ;  /* 0x00000004ff047e24 */ /* 0x002fe4000f8e00ff */
        /* <DEDUP_REMOVED lines=30> */
[----:B------:R-:W1:Y:S01]  /*12ce0*/  S2R R8, SR_TID.X ;  /* 0x0000000000087919 */ /* 0x000e620000002100 */
[----:B------:R-:W2:Y:S04]  /*12cf0*/  SHFL.IDX PT, R6, R0, RZ, 0x181f ;  /* 0x00181fff00067589 */ /* 0x000ea800000e0000 */
[----:B------:R-:W-:Y:S04]  /*12d00*/  SHFL.IDX PT, R9, R0, 0x1, 0x181f ;  /* 0x00381f0000097f89 */ /* 0x000fe800000e0000 */
[----:B------:R-:W-:Y:S01]  /*12d10*/  SHFL.IDX PT, R14, R0, 0x7, 0x181f ;  /* 0x00f81f00000e7f89 */ /* 0x000fe200000e0000 */
[----:B0-----:R-:W-:-:S04]  /*12d20*/  LOP3.LUT R5, R5, 0x7f, RZ, 0xc0, !PT ;  /* 0x0000007f05057812 */ /* 0x001fc800078ec0ff */
[----:B------:R-:W-:Y:S01]  /*12d30*/  SHF.R.U32.HI R5, RZ, 0x3, R5 ;  /* 0x00000003ff057819 */ /* 0x000fe20000011605 */
[----:B-1----:R-:W-:Y:S02]  /*12d40*/  IMAD.SHL.U32 R11, R8, 0x8, RZ ;  /* 0x00000008080b7824 */ /* 0x002fe400078e00ff */
[----:B------:R-:W-:Y:S02]  /*12d50*/  SHFL.IDX PT, R8, R4, 0x1, 0x181f ;  /* 0x00381f0004087f89 */ /* 0x000fe400000e0000 */
[----:B------:R-:W-:Y:S01]  /*12d60*/  VIADD R2, R5, UR40 ;  /* 0x0000002805027c36 */ /* 0x000fe20008000000 */
[----:B------:R-:W-:-:S03]  /*12d70*/  LOP3.LUT R11, R11, 0x38, RZ, 0xc0, !PT ;  /* 0x000000380b0b7812 */ /* 0x000fc600078ec0ff */
[C---:B------:R-:W-:Y:S01]  /*12d80*/  VIADD R5, R2.reuse, 0x10 ;  /* 0x0000001002057836 */ /* 0x040fe20000000000 */
[----:B------:R-:W-:-:S04]  /*12d90*/  ISETP.GE.AND P3, PT, R2, R3, PT ;  /* 0x000000030200720c */ /* 0x000fc80003f66270 */
[----:B------:R-:W-:Y:S02]  /*12da0*/  ISETP.GE.AND P1, PT, R5, R3, PT ;  /* 0x000000030500720c */ /* 0x000fe40003f26270 */
[----:B------:R-:W0:Y:S07]  /*12db0*/  SHFL.IDX PT, R5, R4, RZ, 0x181f ;  /* 0x00181fff04057589 */ /* 0x000e2e00000e0000 */
[----:B--2---:R-:W-:-:S05]  /*12dc0*/  @!P3 LEA R6, P2, R11, R6, 0x1 ;  /* 0x000000060b06b211 */ /* 0x004fca00078408ff */
[----:B0-----:R-:W-:-:S04]  /*12dd0*/  @!P3 IMAD.X R5, RZ, RZ, R5, P2 ;  /* 0x000000ffff05b224 */ /* 0x001fc800010e0605 */
[----:B------:R-:W-:Y:S02]  /*12de0*/  @!P3 IMAD.MOV.U32 R7, RZ, RZ, R5 ;  /* 0x000000ffff07b224 */ /* 0x000fe400078e0005 */
[----:B------:R-:W-:-:S03]  /*12df0*/  VIADD R5, R2, 0x20 ;  /* 0x0000002002057836 */ /* 0x000fc60000000000 */
[----:B-----5:R0:W-:Y:S02]  /*12e00*/  @!P3 LDGSTS.E.BYPASS.LTC128B.128 [R10+0x18400], desc[UR46][R6.64], !P0 ;  /* 0x18400000060abfae */ /* 0x0201e4000c101d6e */
[----:B0-----:R-:W-:-:S05]  /*12e10*/  @!P1 LEA R6, P2, R11, R9, 0x1 ;  /* 0x000000090b069211 */ /* 0x001fca00078408ff */
[----:B------:R-:W-:-:S05]  /*12e20*/  @!P1 IMAD.X R7, RZ, RZ, R8, P2 ;  /* 0x000000ffff079224 */ /* 0x000fca00010e0608 */
        /* <DEDUP_REMOVED lines=8> */
[----:B------:R0:W-:Y:S02]  /*12eb0*/  @!P1 LDGSTS.E.BYPASS.LTC128B.128 [R10+0x19400], desc[UR46][R6.64], !P0 ;  /* 0x19400000060a9fae */ /* 0x0001e4000c101d6e */
        /* <DEDUP_REMOVED lines=26> */
[----:B------:R-:W-:Y:S04]  /*13060*/  SHFL.IDX PT, R4, R4, 0x7, 0x181f ;  /* 0x00f81f0004047f89 */ /* 0x000fe800000e0000 */
[----:B0-----:R-:W0:Y:S03]  /*13070*/  SHFL.IDX PT, R6, R0, 0x6, 0x181f ;  /* 0x00d81f0000067f89 */ /* 0x001e2600000e0000 */
[----:B0-----:R-:W-:-:S05]  /*13080*/  @!P1 LEA R6, P2, R11, R6, 0x1 ;  /* 0x000000060b069211 */ /* 0x001fca00078408ff */
[----:B------:R-:W-:-:S04]  /*13090*/  @!P1 IMAD.X R5, RZ, RZ, R5, P2 ;  /* 0x000000ffff059224 */ /* 0x000fc800010e0605 */
[----:B------:R-:W-:-:S05]  /*130a0*/  @!P1 IMAD.MOV.U32 R7, RZ, RZ, R5 ;  /* 0x000000ffff079224 */ /* 0x000fca00078e0005 */
[----:B------:R0:W-:Y:S02]  /*130b0*/  @!P1 LDGSTS.E.BYPASS.LTC128B.128 [R10+0x1b400], desc[UR46][R6.64], !P0 ;  /* 0x1b400000060a9fae */ /* 0x0001e4000c101d6e */
.L_x_11221:
[----:B------:R-:W1:Y:S01]  /*130c0*/  S2R R0, SR_TID.X ;  /* 0x0000000000007919 */ /* 0x000e620000002100 */
[----:B------:R-:W-:-:S05]  /*130d0*/  VIADD R2, R2, 0x70 ;  /* 0x0000007002027836 */ /* 0x000fca0000000000 */
[----:B------:R-:W-:Y:S01]  /*130e0*/  ISETP.GE.AND P1, PT, R2, R3, PT ;  /* 0x000000030200720c */ /* 0x000fe20003f26270 */
[----:B-1----:R-:W-:-:S05]  /*130f0*/  IMAD.SHL.U32 R0, R0, 0x8, RZ ;  /* 0x0000000800007824 */ /* 0x002fca00078e00ff */
[----:B------:R-:W-:-:S07]  /*13100*/  LOP3.LUT R0, R0, 0x38, RZ, 0xc0, !PT ;  /* 0x0000003800007812 */ /* 0x000fce00078ec0ff */
        /* <DEDUP_REMOVED lines=8> */
.L_x_11115:
        /* <DEDUP_REMOVED lines=18> */
.L_x_11222:
[----:B------:R-:W-:Y:S05]  /*132b0*/  BSYNC B0 ;  /* 0x0000000000007941 */ /* 0x000fea0003800000 */
.L_x_11116:
[----:B------:R-:W-:Y:S01]  /*132c0*/  LOP3.LUT P0, RZ, R17, 0x2, RZ, 0xc0, !PT ;  /* 0x0000000211ff7812 */ /* 0x000fe2000780c0ff */
[----:B------:R-:W-:-:S12]  /*132d0*/  BSSY B0, `(.L_x_11118) ;  /* 0x0000058000007945 */ /* 0x000fd80003800000 */
[----:B------:R-:W-:Y:S05]  /*132e0*/  @!P0 BRA `(.L_x_11119) ;  /* 0x0000000400588947 */ /* 0x000fea0003800000 */
[----:B------:R-:W1:Y:S01]  /*132f0*/  LDL R4, [R1+0x4] ;  /* 0x0000040001047983 */ /* 0x000e620000100800 */
[----:B------:R-:W2:Y:S02]  /*13300*/  S2R R0, SR_TID.X ;  /* 0x0000000000007919 */ /* 0x000ea40000002100 */
[----:B--2---:R-:W-:Y:S01]  /*13310*/  LOP3.LUT R2, R0, 0x7f, RZ, 0xc0, !PT ;  /* 0x0000007f00027812 */ /* 0x004fe200078ec0ff */
[----:B------:R-:W-:Y:S01]  /*13320*/  IMAD R0, R19, 0x8, R18 ;  /* 0x0000000813007824 */ /* 0x000fe200078e0212 */
[----:B------:R-:W-:Y:S02]  /*13330*/  BSSY B1, `(.L_x_11120) ;  /* 0x0000005000017945 */ /* 0x000fe40003800000 */
[----:B------:R-:W-:Y:S02]  /*13340*/  ISETP.NE.AND P1, PT, R2, RZ, PT ;  /* 0x000000ff0200720c */ /* 0x000fe40003f25270 */
[----:B-1----:R-:W-:-:S04]  /*13350*/  SHF.L.U32 R3, R4, 0x1f, RZ ;  /* 0x0000001f04037819 */ /* 0x002fc800000006ff */
[----:B------:R-:W1:Y:S02]  /*13360*/  SYNCS.PHASECHK.TRANS64.TRYWAIT P0, [R0+URZ+0x22860], R3 ;  /* 0x02286003000075a7 */ /* 0x000e64000800017f */
[----:B-1----:R-:W-:Y:S05]  /*13370*/  @!P0 BRA `(.L_x_11121) ;  /* 0x0000003800488947 */ /* 0x002fea0003800000 */
.L_x_11223:
[----:B------:R-:W-:Y:S05]  /*13380*/  BSYNC B1 ;  /* 0x0000000000017941 */ /* 0x000fea0003800000 */
.L_x_11120:
        /* <DEDUP_REMOVED lines=9> */
.L_x_11123:
[----:B------:R-:W-:Y:S05]  /*13420*/  BSYNC B1 ;  /* 0x0000000000017941 */ /* 0x000fea0003800000 */
.L_x_11122:
[----:B------:R-:W2:Y:S01]  /*13430*/  LDL.LU R2, [R1+0x14] ;  /* 0x0000140001027983 */ /* 0x000ea20000300800 */
[----:B-1----:R-:W-:Y:S01]  /*13440*/  IMAD R3, R19, 0xc000, R18 ;  /* 0x0000c00013037824 */ /* 0x002fe200078e0212 */
[----:B------:R-:W-:Y:S01]  /*13450*/  UIADD3 UR4, UP0, UR44, 0x470, URZ ;  /* 0x000004702c047890 */ /* 0x000fe2000ff1e03f */
[----:B------:R-:W-:Y:S01]  /*13460*/  PLOP3.LUT P0, PT, PT, PT, PT, 0x80, 0x0 ;  /* 0x000000000000781c */ /* 0x000fe20003f0f070 */
[----:B------:R-:W-:Y:S01]  /*13470*/  VIADD R0, R0, 0x22850 ;  /* 0x0002285000007836 */ /* 0x000fe20000000000 */
[----:B------:R-:W-:Y:S01]  /*13480*/  UMOV UR6, 0x0 ;  /* 0x0000000000067882 */ /* 0x000fe20000000000 */
[----:B------:R-:W-:Y:S01]  /*13490*/  VIADD R4, R3, 0x400 ;  /* 0x0000040003047836 */ /* 0x000fe20000000000 */
[----:B------:R-:W-:Y:S01]  /*134a0*/  UIADD3.X UR5, URZ, UR45, URZ, UP0, !UPT ;  /* 0x0000002d3f057290 */ /* 0x000fe200087fe43f */
[----:B------:R-:W-:Y:S01]  /*134b0*/  UMOV UR7, 0x14f00000 ;  /* 0x14f0000000077882 */ /* 0x000fe20000000000 */
[----:B------:R-:W-:Y:S01]  /*134c0*/  UMOV UR10, URZ ;  /* 0x0000003f000a7c82 */ /* 0x000fe20008000000 */
[----:B--2---:R-:W-:-:S09]  /*134d0*/  IMAD R2, R2, 0x60, RZ ;  /* 0x0000006002027824 */ /* 0x004fd200078e02ff */
.L_x_11124:
        /* <DEDUP_REMOVED lines=15> */
.L_x_11125:
        /* <DEDUP_REMOVED lines=15> */
.L_x_11126:
        /* <DEDUP_REMOVED lines=15> */
.L_x_11127:
        /* <DEDUP_REMOVED lines=10> */
.L_x_11119:
[----:B------:R-:W-:Y:S05]  /*13850*/  BSYNC B0 ;  /* 0x0000000000007941 */ /* 0x000fea0003800000 */
.L_x_11118:
[----:B------:R-:W-:-:S04]  /*13860*/  UIADD3 UR4, UR39, -0x2, URZ ;  /* 0xfffffffe27047890 */ /* 0x000fc8000fffe03f */
[----:B------:R-:W-:-:S06]  /*13870*/  UISETP.GE.AND UP0, UPT, UR4, UR38, UPT ;  /* 0x000000260400728c */ /* 0x000fcc000bf06270 */
[----:B------:R-:W-:-:S13]  /*13880*/  PLOP3.LUT P0, PT, PT, PT, UP0, 0x80, 0x0 ;  /* 0x000000000000781c */ /* 0x000fda0003f0f008 */
[----:B------:R-:W-:Y:S05]  /*13890*/  @!P0 BRA `(.L_x_11128) ;  /* 0x0000001c00808947 */ /* 0x000fea0003800000 */
[----:B-1----:R-:W-:Y:S01]  /*138a0*/  IMAD R3, RZ, RZ, -UR39 ;  /* 0x80000027ff037e24 */ /* 0x002fe2000f8e02ff */
[----:B0-----:R-:W-:-:S04]  /*138b0*/  LOP3.LUT R6, RZ, UR38, RZ, 0x33, !PT ;  /* 0x00000026ff067c12 */ /* 0x001fc8000f8e33ff */
        /* <DEDUP_REMOVED lines=20> */
[----:B------:R-:W3:Y:S01]  /*13a00*/  LDL R9, [R1] ;  /* 0x0000000001097983 */ /* 0x000ee20000100800 */
        /* <DEDUP_REMOVED lines=17> */
.L_x_11132:
        /* <DEDUP_REMOVED lines=8> */
.L_x_11224:
[----:B------:R-:W-:Y:S05]  /*13ba0*/  BSYNC B1 ;  /* 0x0000000000017941 */ /* 0x000fea0003800000 */
.L_x_11133:
        /* <DEDUP_REMOVED lines=9> */
.L_x_11136:
[----:B------:R-:W-:Y:S05]  /*13c40*/  BSYNC B1 ;  /* 0x0000000000017941 */ /* 0x000fea0003800000 */
.L_x_11135:
[----:B------:R-:W-:Y:S01]  /*13c50*/  IMAD.MOV.U32 R7, RZ, RZ, RZ ;  /* 0x000000ffff077224 */ /* 0x000fe200078e00ff */
[----:B------:R-:W-:Y:S01]  /*13c60*/  UIADD3 UR4, UP0, UR44, 0x370, URZ ;  /* 0x000003702c047890 */ /* 0x000fe2000ff1e03f */
[----:B------:R-:W-:Y:S01]  /*13c70*/  IMAD R3, R19, 0x3000, R18 ;  /* 0x0000300013037824 */ /* 0x000fe200078e0212 */
[----:B------:R-:W-:Y:S01]  /*13c80*/  PLOP3.LUT P0, PT, PT, PT, PT, 0x80, 0x0 ;  /* 0x000000000000781c */ /* 0x000fe20003f0f070 */
[----:B------:R-:W-:Y:S01]  /*13c90*/  IMAD R5, R0, 0x60, RZ ;  /* 0x0000006000057824 */ /* 0x000fe200078e02ff */
[----:B------:R-:W-:Y:S01]  /*13ca0*/  R2UR UR10, R7 ;  /* 0x00000000070a72ca */ /* 0x000fe200000e0000 */
[----:B------:R-:W-:Y:S01]  /*13cb0*/  VIADD R0, R3, 0x1c400 ;  /* 0x0001c40003007836 */ /* 0x000fe20000000000 */
[----:B------:R-:W-:Y:S01]  /*13cc0*/  UIADD3.X UR5, URZ, UR45, URZ, UP0, !UPT ;  /* 0x0000002d3f057290 */ /* 0x000fe200087fe43f */
[----:B------:R-:W-:Y:S01]  /*13cd0*/  VIADD R3, R4, 0x22830 ;  /* 0x0002283004037836 */ /* 0x000fe20000000000 */
[----:B------:R-:W-:Y:S01]  /*13ce0*/  UMOV UR6, 0x0 ;  /* 0x0000000000067882 */ /* 0x000fe20000000000 */
[----:B------:R-:W-:-:S10]  /*13cf0*/  UMOV UR7, 0x14f00000 ;  /* 0x14f0000000077882 */ /* 0x000fd40000000000 */
.L_x_11137:
        /* <DEDUP_REMOVED lines=13> */
.L_x_11225:
[----:B------:R-:W-:Y:S05]  /*13dd0*/  BSYNC B1 ;  /* 0x0000000000017941 */ /* 0x000fea0003800000 */
.L_x_11138:
        /* <DEDUP_REMOVED lines=11> */
.L_x_11141:
[----:B------:R-:W-:Y:S05]  /*13e90*/  BSYNC B1 ;  /* 0x0000000000017941 */ /* 0x000fea0003800000 */
.L_x_11140:
        /* <DEDUP_REMOVED lines=9> */
.L_x_11142:
        /* <DEDUP_REMOVED lines=15> */
.L_x_11143:
        /* <DEDUP_REMOVED lines=15> */
.L_x_11144:
        /* <DEDUP_REMOVED lines=15> */
.L_x_11145:
        /* <DEDUP_REMOVED lines=10> */
.L_x_11131:
[----:B------:R-:W-:Y:S05]  /*142a0*/  BSYNC B0 ;  /* 0x0000000000007941 */ /* 0x000fea0003800000 */
.L_x_11130:
[----:B------:R-:W-:-:S06]  /*142b0*/  UIADD3 UR4, UR39, -0x3, URZ ;  /* 0xfffffffd27047890 */ /* 0x000fcc000fffe03f */
[----:B------:R-:W-:-:S07]  /*142c0*/  IMAD.U32 R0, RZ, RZ, UR4 ;  /* 0x00000004ff007e24 */ /* 0x000fce000f8e00ff */
.L_x_11129:
[----:B------:R-:W-:Y:S01]  /*142d0*/  ULOP3.LUT UR4, URZ, UR39, URZ, 0x33, !UPT ;  /* 0x000000273f047292 */ /* 0x000fe2000f8e333f */
[----:B------:R-:W-:Y:S01]  /*142e0*/  VIADD R6, R6, 0xfffffffe ;  /* 0xfffffffe06067836 */ /* 0x000fe20000000000 */
[----:B------:R-:W-:Y:S04]  /*142f0*/  BSSY B0, `(.L_x_11128) ;  /* 0x000013a000007945 */ /* 0x000fe80003800000 */
[----:B------:R-:W-:-:S13]  /*14300*/  ISETP.NE.AND P0, PT, R6, UR4, PT ;  /* 0x0000000406007c0c */ /* 0x000fda000bf05270 */
[----:B------:R-:W-:Y:S05]  /*14310*/  @!P0 BRA `(.L_x_11146) ;  /* 0x0000001000dc8947 */ /* 0x000fea0003800000 */
.L_x_11179:
        /* <DEDUP_REMOVED lines=33> */
.L_x_11149:
        /* <DEDUP_REMOVED lines=8> */
.L_x_11226:
[----:B------:R-:W-:Y:S05]  /*145b0*/  BSYNC B2 ;  /* 0x0000000000027941 */ /* 0x000fea0003800000 */
.L_x_11150:
        /* <DEDUP_REMOVED lines=9> */
.L_x_11153:
[----:B------:R-:W-:Y:S05]  /*14650*/  BSYNC B2 ;  /* 0x0000000000027941 */ /* 0x000fea0003800000 */
.L_x_11152:
        /* <DEDUP_REMOVED lines=11> */
.L_x_11154:
        /* <DEDUP_REMOVED lines=13> */
.L_x_11227:
[----:B------:R-:W-:Y:S05]  /*147e0*/  BSYNC B2 ;  /* 0x0000000000027941 */ /* 0x000fea0003800000 */
.L_x_11155:
        /* <DEDUP_REMOVED lines=11> */
.L_x_11158:
[----:B------:R-:W-:Y:S05]  /*148a0*/  BSYNC B2 ;  /* 0x0000000000027941 */ /* 0x000fea0003800000 */
.L_x_11157:
        /* <DEDUP_REMOVED lines=9> */
.L_x_11159:
        /* <DEDUP_REMOVED lines=15> */
.L_x_11160:
        /* <DEDUP_REMOVED lines=15> */
.L_x_11161:
        /* <DEDUP_REMOVED lines=15> */
.L_x_11162:
        /* <DEDUP_REMOVED lines=10> */
.L_x_11148:
[----:B------:R-:W-:Y:S05]  /*14cb0*/  BSYNC B1 ;  /* 0x0000000000017941 */ /* 0x000fea0003800000 */
.L_x_11147:
[----:B------:R-:W-:Y:S01]  /*14cc0*/  VIADD R6, R6, 0x1 ;  /* 0x0000000106067836 */ /* 0x000fe20000000000 */
[----:B------:R-:W-:Y:S01]  /*14cd0*/  LOP3.LUT P2, RZ, R17, 0x2, RZ, 0xc0, !PT ;  /* 0x0000000211ff7812 */ /* 0x000fe2000784c0ff */
[----:B------:R-:W-:Y:S03]  /*14ce0*/  BSSY B1, `(.L_x_11163) ;  /* 0x0000097000017945 */ /* 0x000fe60003800000 */
[----:B------:R-:W-:-:S04]  /*14cf0*/  ISETP.NE.AND P0, PT, R6, 0x2, PT ;  /* 0x000000020600780c */ /* 0x000fc80003f05270 */
[----:B------:R-:W-:Y:S02]  /*14d00*/  SEL R2, RZ, 0x1, P0 ;  /* 0x00000001ff027807 */ /* 0x000fe40000000000 */
[----:B------:R-:W-:Y:S01]  /*14d10*/  SEL R19, R6, RZ, P0 ;  /* 0x000000ff06137207 */ /* 0x000fe20000000000 */
[----:B------:R-:W-:Y:S01]  /*14d20*/  VIADD R6, R0, 0xffffffff ;  /* 0xffffffff00067836 */ /* 0x000fe20000000000 */
[----:B0-----:R-:W-:-:S05]  /*14d30*/  LOP3.LUT R8, R7, R2, RZ, 0x3c, !PT ;  /* 0x0000000207087212 */ /* 0x001fca00078e3cff */
        /* <DEDUP_REMOVED lines=25> */
.L_x_11165:
        /* <DEDUP_REMOVED lines=8> */
.L_x_11228:
[----:B------:R-:W-:Y:S05]  /*14f50*/  BSYNC B2 ;  /* 0x0000000000027941 */ /* 0x000fea0003800000 */
.L_x_11166:
        /* <DEDUP_REMOVED lines=9> */
.L_x_11169:
[----:B------:R-:W-:Y:S05]  /*14ff0*/  BSYNC B2 ;  /* 0x0000000000027941 */ /* 0x000fea0003800000 */
.L_x_11168:
        /* <DEDUP_REMOVED lines=8> */
[----:B0-----:R-:W-:Y:S01]  /*15080*/  VIADD R8, R4, 0x22830 ;  /* 0x0002283004087836 */ /* 0x001fe20000000000 */
[----:B------:R-:W-:Y:S01]  /*15090*/  UMOV UR6, 0x0 ;  /* 0x0000000000067882 */ /* 0x000fe20000000000 */
[----:B------:R-:W-:-:S10]  /*150a0*/  UMOV UR7, 0x14f00000 ;  /* 0x14f0000000077882 */ /* 0x000fd40000000000 */
.L_x_11170:
        /* <DEDUP_REMOVED lines=13> */
.L_x_11229:
[----:B------:R-:W-:Y:S05]  /*15180*/  BSYNC B2 ;  /* 0x0000000000027941 */ /* 0x000fea0003800000 */
.L_x_11171:
        /* <DEDUP_REMOVED lines=11> */
.L_x_11174:
[----:B------:R-:W-:Y:S05]  /*15240*/  BSYNC B2 ;  /* 0x0000000000027941 */ /* 0x000fea0003800000 */
.L_x_11173:
        /* <DEDUP_REMOVED lines=9> */
.L_x_11175:
        /* <DEDUP_REMOVED lines=15> */
.L_x_11176:
        /* <DEDUP_REMOVED lines=15> */
.L_x_11177:
        /* <DEDUP_REMOVED lines=15> */
.L_x_11178:
        /* <DEDUP_REMOVED lines=10> */
.L_x_11164:
[----:B------:R-:W-:Y:S05]  /*15650*/  BSYNC B1 ;  /* 0x0000000000017941 */ /* 0x000fea0003800000 */
.L_x_11163:
[----:B------:R-:W-:Y:S01]  /*15660*/  ISETP.GT.AND P0, PT, R6, UR38, PT ;  /* 0x0000002606007c0c */ /* 0x000fe2000bf04270 */
[----:B------:R-:W-:-:S12]  /*15670*/  VIADD R0, R0, 0xfffffffe ;  /* 0xfffffffe00007836 */ /* 0x000fd80000000000 */
[----:B------:R-:W-:Y:S05]  /*15680*/  @P0 BRA `(.L_x_11179) ;  /* 0xffffffec00240947 */ /* 0x000fea000383ffff */
.L_x_11146:
[----:B------:R-:W-:Y:S05]  /*15690*/  BSYNC B0 ;  /* 0x0000000000007941 */ /* 0x000fea0003800000 */
.L_x_11128:
[----:B------:R-:W2:Y:S01]  /*156a0*/  LDL.LU R2, [R1+0x4] ;  /* 0x0000040001027983 */ /* 0x000ea20000300800 */
[----:B------:R-:W3:Y:S01]  /*156b0*/  S2R R0, SR_TID.X ;  /* 0x0000000000007919 */ /* 0x000ee20000002100 */
[----:B------:R-:W-:-:S05]  /*156c0*/  VIADD R19, R19, 0x1 ;  /* 0x0000000113137836 */ /* 0x000fca0000000000 */
[----:B------:R-:W-:Y:S02]  /*156d0*/  ISETP.NE.AND P1, PT, R19, 0x2, PT ;  /* 0x000000021300780c */ /* 0x000fe40003f25270 */
[----:B---3--:R-:W-:-:S04]  /*156e0*/  LOP3.LUT R0, R0, 0x7f, RZ, 0xc0, !PT ;  /* 0x0000007f00007812 */ /* 0x008fc800078ec0ff */
[----:B------:R-:W-:Y:S02]  /*156f0*/  ISETP.NE.AND P0, PT, R0, RZ, PT ;  /* 0x000000ff0000720c */ /* 0x000fe40003f05270 */
[----:B------:R-:W-:Y:S01]  /*15700*/  SEL R0, RZ, 0x1, P1 ;  /* 0x00000001ff007807 */ /* 0x000fe20000800000 */
[----:B------:R-:W-:Y:S03]  /*15710*/  BSSY B0, `(.L_x_11180) ;  /* 0x0000011000007945 */ /* 0x000fe60003800000 */
[----:B--2---:R-:W-:-:S05]  /*15720*/  LOP3.LUT R2, R2, R0, RZ, 0x3c, !PT ;  /* 0x0000000002027212 */ /* 0x004fca00078e3cff */
[----:B------:R2:W-:Y:S02]  /*15730*/  STL [R1+0x4], R2 ;  /* 0x0000040201007387 */ /* 0x0005e40000100800 */
[----:B------:R-:W-:Y:S05]  /*15740*/  @P0 BRA `(.L_x_11181) ;  /* 0x0000000000340947 */ /* 0x000fea0003800000 */
[----:B------:R-:W3:Y:S01]  /*15750*/  S2R R5, SR_LANEID ;  /* 0x0000000000057919 */ /* 0x000ee20000000000 */
[----:B------:R-:W-:Y:S01]  /*15760*/  VOTEU.ANY UR4, UPT, PT ;  /* 0x0000000000047886 */ /* 0x000fe200038e0100 */
[----:B-12---:R-:W1:Y:S01]  /*15770*/  LDC.64 R2, c[0x0][0xc80] ;  /* 0x00032000ff027b82 */ /* 0x006e620000000a00 */
[----:B------:R-:W3:Y:S02]  /*15780*/  FLO.U32 R0, UR4 ;  /* 0x0000000400007d00 */ /* 0x000ee400080e0000 */
[----:B---3--:R-:W-:-:S06]  /*15790*/  ISETP.EQ.U32.AND P2, PT, R0, R5, PT ;  /* 0x000000050000720c */ /* 0x008fcc0003f42070 */
[----:B------:R-:W1:Y:S07]  /*157a0*/  POPC R5, UR4 ;  /* 0x0000000400057d09 */ /* 0x000e6e0008000000 */
[----:B-1----:R-:W2:Y:S01]  /*157b0*/  @P2 ATOMG.E.ADD.STRONG.GPU PT, R3, desc[UR46][R2.64], R5 ;  /* 0x00000005020329a8 */ /* 0x002ea200081ee1ee */
[----:B------:R-:W1:Y:S02]  /*157c0*/  S2R R4, SR_LTMASK ;  /* 0x0000000000047919 */ /* 0x000e640000003900 */
[----:B-1----:R-:W-:-:S04]  /*157d0*/  LOP3.LUT R4, R4, UR4, RZ, 0xc0, !PT ;  /* 0x0000000404047c12 */ /* 0x002fc8000f8ec0ff */
[----:B0-----:R-:W0:Y:S01]  /*157e0*/  POPC R7, R4 ;  /* 0x0000000400077309 */ /* 0x001e220000000000 */
[----:B--2---:R-:W0:Y:S02]  /*157f0*/  SHFL.IDX PT, R0, R3, R0, 0x1f ;  /* 0x00001f0003007589 */ /* 0x004e2400000e0000 */
[----:B0-----:R-:W-:-:S05]  /*15800*/  IADD3 R0, R0, UR42, R7 ;  /* 0x0000002a00007c10 */ /* 0x001fca000fffe007 */
[----:B------:R3:W-:Y:S02]  /*15810*/  STL [R1+0xc], R0 ;  /* 0x00000c0001007387 */ /* 0x0007e40000100800 */
.L_x_11181:
[----:B------:R-:W-:Y:S05]  /*15820*/  BSYNC B0 ;  /* 0x0000000000007941 */ /* 0x000fea0003800000 */
.L_x_11180:
[----:B------:R-:W-:-:S07]  /*15830*/  SEL R19, R19, RZ, P1 ;  /* 0x000000ff13137207 */ /* 0x000fce0000800000 */
.L_x_11100:
[----:B------:R-:W-:Y:S05]  /*15840*/  BSYNC B7 ;  /* 0x0000000000077941 */ /* 0x000fea0003800000 */
.L_x_11098:
[----:B--2---:R2:W5:Y:S01]  /*15850*/  LDL R2, [R1+0xc] ;  /* 0x00000c0001027983 */ /* 0x0045620000100800 */
[----:B------:R-:W-:-:S13]  /*15860*/  LOP3.LUT P1, RZ, R17, 0x4, RZ, 0xc0, !PT ;  /* 0x0000000411ff7812 */ /* 0x000fda000782c0ff */
[----:B--2---:R-:W-:Y:S05]  /*15870*/  @!P1 BRA `(.L_x_11182) ;  /* 0x0000000000289947 */ /* 0x004fea0003800000 */
[----:B------:R-:W-:Y:S05]  /*15880*/  WARPSYNC.ALL ;  /* 0x0000000000007948 */ /* 0x000fea0003800000 */
[----:B------:R-:W2:Y:S08]  /*15890*/  S2UR UR5, SR_CgaCtaId ;  /* 0x00000000000579c3 */ /* 0x000eb00000008800 */
[----:B------:R-:W-:Y:S06]  /*158a0*/  BAR.SYNC.DEFER_BLOCKING 0x5, 0x180 ;  /* 0x0146000000007b1d */ /* 0x000fec0000010000 */
[----:B------:R-:W-:-:S02]  /*158b0*/  UMOV UR4, 0x400 ;  /* 0x0000040000047882 */ /* 0x000fc40000000000 */
[----:B--2---:R-:W-:-:S06]  /*158c0*/  ULEA UR4, UR5, UR4, 0x18 ;  /* 0x0000000405047291 */ /* 0x004fcc000f8ec03f */
[----:B-1----:R-:W-:-:S05]  /*158d0*/  IMAD.U32 R18, RZ, RZ, UR4 ;  /* 0x00000004ff127e24 */ /* 0x002fca000f8e00ff */
[----:B-----5:R-:W1:Y:S04]  /*158e0*/  LDS R2, [R18+0x228d0] ;  /* 0x0228d00012027984 */ /* 0x020e680000000800 */
[----:B-1----:R1:W-:Y:S01]  /*158f0*/  STL [R1+0xc], R2 ;  /* 0x00000c0201007387 */ /* 0x0023e20000100800 */
[----:B------:R-:W-:Y:S06]  /*15900*/  BAR.ARV 0x4, 0x180 ;  /* 0x0106000000007b1d */ /* 0x000fec0000002000 */
[----:B------:R-:W-:Y:S05]  /*15910*/  BRA `(.L_x_11183) ;  /* 0x00000000002c7947 */ /* 0x000fea0003800000 */
.L_x_11182:
[----:B------:R-:W-:-:S03]  /*15920*/  UMOV UR4, 0xffffffff ;  /* 0xffffffff00047882 */ /* 0x000fc60000000000 */
[----:B------:R-:W-:Y:S05]  /*15930*/  BRA.DIV UR4, `(.L_x_11184) ;  /* 0x0000001604647947 */ /* 0x000fea000b800000 */
[----:B-----5:R2:W0:Y:S02]  /*15940*/  SHFL.IDX PT, R14, R2, RZ, 0x1f ;  /* 0x00001fff020e7589 */ /* 0x02042400000e0000 */
.L_x_11232:
[----:B-1----:R-:W1:Y:S01]  /*15950*/  @!P0 S2R R3, SR_CgaCtaId ;  /* 0x0000000000038919 */ /* 0x002e620000008800 */
[----:B------:R-:W-:Y:S05]  /*15960*/  WARPSYNC.ALL ;  /* 0x0000000000007948 */ /* 0x000fea0003800000 */
[----:B------:R-:W-:Y:S01]  /*15970*/  BAR.SYNC.DEFER_BLOCKING 0x4, 0x180 ;  /* 0x0106000000007b1d */ /* 0x000fe20000010000 */
[----:B---34-:R-:W-:-:S05]  /*15980*/  @!P0 MOV R0, 0x400 ;  /* 0x0000040000008802 */ /* 0x018fca0000000f00 */
[----:B0-----:R0:W-:Y:S01]  /*15990*/  STL [R1+0xc], R14 ;  /* 0x00000c0e01007387 */ /* 0x0011e20000100800 */
[----:B-1----:R-:W-:-:S05]  /*159a0*/  @!P0 LEA R18, R3, R0, 0x18 ;  /* 0x0000000003128211 */ /* 0x002fca00078ec0ff */
[----:B------:R0:W-:Y:S01]  /*159b0*/  @!P0 STS [R18+0x228d0], R2 ;  /* 0x0228d00212008388 */ /* 0x0001e20000000800 */
[----:B------:R-:W-:Y:S06]  /*159c0*/  BAR.ARV 0x5, 0x180 ;  /* 0x0146000000007b1d */ /* 0x000fec0000002000 */
.L_x_11183:
[----:B---34-:R-:W3:Y:S01]  /*159d0*/  LDL R0, [R1+0xc] ;  /* 0x00000c0001007983 */ /* 0x018ee20000100800 */
[----:B------:R-:W-:Y:S02]  /*159e0*/  ULDC UR4, c[0x0][0xc38] ;  /* 0x00030e0000047ab9 */ /* 0x000fe40000000800 */
[----:B---3--:R-:W-:-:S13]  /*159f0*/  ISETP.GE.AND P0, PT, R0, UR4, PT ;  /* 0x0000000400007c0c */ /* 0x008fda000bf06270 */
[----:B------:R-:W-:Y:S05]  /*15a00*/  @!P0 BRA `(.L_x_11185) ;  /* 0xffffffb800c48947 */ /* 0x000fea000383ffff */
.L_x_11089:
[----:B0-----:R-:W3:Y:S01]  /*15a10*/  LDL.LU R0, [R1+0x18] ;  /* 0x0000180001007983 */ /* 0x001ee20000300800 */
[----:B------:R-:W-:Y:S01]  /*15a20*/  BSSY B0, `(.L_x_11186) ;  /* 0x000000b000007945 */ /* 0x000fe20003800000 */
[----:B------:R-:W0:Y:S01]  /*15a30*/  S2R R5, SR_CgaCtaId ;  /* 0x0000000000057919 */ /* 0x000e220000008800 */
[----:B---3--:R-:W-:-:S05]  /*15a40*/  VIADD R0, R0, 0x1 ;  /* 0x0000000100007836 */ /* 0x008fca0000000000 */
[----:B-12---:R-:W-:-:S04]  /*15a50*/  LEA.HI R2, R0, R0, RZ, 0x1 ;  /* 0x0000000000027211 */ /* 0x006fc800078f08ff */
[----:B------:R-:W-:-:S05]  /*15a60*/  LOP3.LUT R3, R2, 0xfffffffe, RZ, 0xc0, !PT ;  /* 0xfffffffe02037812 */ /* 0x000fca00078ec0ff */
[----:B------:R-:W-:Y:S01]  /*15a70*/  IMAD.IADD R3, R0, 0x1, -R3 ;  /* 0x0000000100037824 */ /* 0x000fe200078e0a03 */
[----:B------:R-:W-:-:S04]  /*15a80*/  MOV R0, 0x400 ;  /* 0x0000040000007802 */ /* 0x000fc80000000f00 */
[----:B0-----:R-:W-:Y:S02]  /*15a90*/  LEA R0, R5, R0, 0x18 ;  /* 0x0000000005007211 */ /* 0x001fe400078ec0ff */
[----:B------:R-:W-:-:S04]  /*15aa0*/  SHF.L.U32 R3, R3, 0x1f, RZ ;  /* 0x0000001f03037819 */ /* 0x000fc800000006ff */
[----:B------:R-:W0:Y:S02]  /*15ab0*/  SYNCS.PHASECHK.TRANS64.TRYWAIT P0, [R0+URZ+0x22820], R3 ;  /* 0x02282003000075a7 */ /* 0x000e24000800017f */
[----:B0-----:R-:W-:Y:S05]  /*15ac0*/  @!P0 BRA `(.L_x_11187) ;  /* 0x0000001400288947 */ /* 0x001fea0003800000 */
.L_x_11233:
[----:B------:R-:W-:Y:S05]  /*15ad0*/  BSYNC B0 ;  /* 0x0000000000007941 */ /* 0x000fea0003800000 */
.L_x_11186:
[----:B------:R-:W-:-:S03]  /*15ae0*/  UMOV UR4, 0xffffffff ;  /* 0xffffffff00047882 */ /* 0x000fc60000000000 */
[----:B------:R-:W-:Y:S05]  /*15af0*/  BRA.DIV UR4, `(.L_x_11188) ;  /* 0x0000001604307947 */ /* 0x000fea000b800000 */
[----:B------:R-:W1:Y:S02]  /*15b00*/  S2R R2, SR_TID.X ;  /* 0x0000000000027919 */ /* 0x000e640000002100 */
[----:B-1----:R-:W-:-:S04]  /*15b10*/  SHF.R.U32.HI R2, RZ, 0x5, R2 ;  /* 0x00000005ff027819 */ /* 0x002fc80000011602 */
[----:B------:R-:W-:-:S05]  /*15b20*/  LOP3.LUT R2, R2, 0x3, RZ, 0xc0, !PT ;  /* 0x0000000302027812 */ /* 0x000fca00078ec0ff */
[----:B------:R1:W2:Y:S02]  /*15b30*/  SHFL.IDX PT, R14, R2, RZ, 0x1f ;  /* 0x00001fff020e7589 */ /* 0x0002a400000e0000 */
.L_x_11236:
[----:B--2---:R-:W-:Y:S01]  /*15b40*/  ISETP.NE.AND P0, PT, R14, RZ, PT ;  /* 0x000000ff0e00720c */ /* 0x004fe20003f05270 */
[----:B------:R-:W-:-:S12]  /*15b50*/  BSSY B0, `(.L_x_11189) ;  /* 0x0000025000007945 */ /* 0x000fd80003800000 */
[----:B------:R-:W-:Y:S05]  /*15b60*/  @P0 BRA `(.L_x_11190) ;  /* 0x00000000008c0947 */ /* 0x000fea0003800000 */
[----:B------:R-:W-:-:S03]  /*15b70*/  UMOV UR4, 0xffffffff ;  /* 0xffffffff00047882 */ /* 0x000fc60000000000 */
[----:B------:R-:W-:Y:S05]  /*15b80*/  BRA.DIV UR4, `(.L_x_11191) ;  /* 0x0000001604407947 */ /* 0x000fea000b800000 */
[----:B------:R-:W-:-:S13]  /*15b90*/  ELECT P6, URZ, PT ;  /* 0x00000000003f782f */ /* 0x000fda00038c0000 */
.L_x_11239:
[----:B------:R-:W-:Y:S05]  /*15ba0*/  @!P6 BRA `(.L_x_11190) ;  /* 0x00000000007ce947 */ /* 0x000fea0003800000 */
[----:B------:R-:W-:-:S06]  /*15bb0*/  ULOP3.LUT UR4, UR41, 0x2, URZ, 0xfc, !UPT ;  /* 0x0000000229047892 */ /* 0x000fcc000f8efc3f */
[----:B-1----:R-:W-:-:S05]  /*15bc0*/  IMAD.U32 R2, RZ, RZ, UR4 ;  /* 0x00000004ff027e24 */ /* 0x002fca000f8e00ff */
[----:B------:R-:W-:-:S13]  /*15bd0*/  ISETP.NE.AND P2, PT, R2, 0x3, PT ;  /* 0x000000030200780c */ /* 0x000fda0003f45270 */
[----:B------:R-:W-:Y:S05]  /*15be0*/  @!P2 BRA `(.L_x_11192) ;  /* 0x000000000004a947 */ /* 0x000fea0003800000 */
[----:B------:R-:W-:Y:S01]  /*15bf0*/  BPT.TRAP 0x1 ;  /* 0x000000040000795c */ /* 0x000fe20000300000 */
.L_x_11192:
[----:B------:R-:W2:Y:S01]  /*15c00*/  LDL.LU R7, [R1+0x4] ;  /* 0x0000040001077983 */ /* 0x000ea20000300800 */
[----:B------:R-:W-:Y:S02]  /*15c10*/  VIADD R2, R0, 0x22840 ;  /* 0x0002284000027836 */ /* 0x000fe40000000000 */
[C---:B0-----:R-:W-:Y:S02]  /*15c20*/  VIADD R3, R19.reuse, 0x1 ;  /* 0x0000000113037836 */ /* 0x041fe40000000000 */
[----:B------:R-:W-:-:S03]  /*15c30*/  IMAD R6, R19, 0x8, R2 ;  /* 0x0000000813067824 */ /* 0x000fc600078e0202 */
        /* <DEDUP_REMOVED lines=9> */
.L_x_11240:
[----:B------:R-:W1:Y:S02]  /*15cd0*/  SYNCS.PHASECHK.TRANS64.TRYWAIT P0, [R7+URZ], R2 ;  /* 0x00000002070075a7 */ /* 0x000e64000800017f */
[----:B-1----:R-:W-:Y:S05]  /*15ce0*/  @!P0 BRA `(.L_x_11194) ;  /* 0x00000014001c8947 */ /* 0x002fea0003800000 */
.L_x_11241:
[----:B------:R-:W-:Y:S05]  /*15cf0*/  @!P2 BRA `(.L_x_11195) ;  /* 0x000000000004a947 */ /* 0x000fea0003800000 */
[----:B------:R-:W-:Y:S01]  /*15d00*/  BPT.TRAP 0x1 ;  /* 0x000000040000795c */ /* 0x000fe20000300000 */
.L_x_11195:
[----:B------:R-:W-:-:S04]  /*15d10*/  VIADD R0, R0, 0x22860 ;  /* 0x0002286000007836 */ /* 0x000fc80000000000 */
[----:B------:R-:W-:-:S04]  /*15d20*/  IMAD R4, R19, 0x8, R0 ;  /* 0x0000000813047824 */ /* 0x000fc800078e0200 */
[----:B------:R-:W2:Y:S02]  /*15d30*/  SYNCS.PHASECHK.TRANS64.TRYWAIT P0, [R4+URZ], R5 ;  /* 0x00000005040075a7 */ /* 0x000ea4000800017f */
[----:B--2---:R-:W-:Y:S05]  /*15d40*/  @!P0 BRA `(.L_x_11196) ;  /* 0x0000001400188947 */ /* 0x004fea0003800000 */
.L_x_11242:
[----:B------:R-:W-:-:S07]  /*15d50*/  IMAD R3, R3, 0x8, R0 ;  /* 0x0000000803037824 */ /* 0x000fce00078e0200 */
.L_x_11197:
[----:B---3--:R3:W4:Y:S02]  /*15d60*/  SYNCS.PHASECHK.TRANS64.TRYWAIT P0, [R3+URZ], R2 ;  /* 0x00000002030075a7 */ /* 0x008724000800017f */
[----:B----4-:R-:W-:Y:S05]  /*15d70*/  @!P0 NANOSLEEP.SYNCS 0x989680 ;  /* 0x009896800000895d */ /* 0x010fea0003900000 */
[----:B------:R-:W4:Y:S02]  /*15d80*/  @!P0 SYNCS.PHASECHK.TRANS64 P0, [R3+URZ], R2 ;  /* 0x00000002030085a7 */ /* 0x000f24000800007f */
[----:B----4-:R-:W-:Y:S05]  /*15d90*/  @!P0 BRA `(.L_x_11197) ;  /* 0xfffffffc00f08947 */ /* 0x010fea000383ffff */
.L_x_11190:
[----:B------:R-:W-:Y:S05]  /*15da0*/  BSYNC B0 ;  /* 0x0000000000007941 */ /* 0x000fea0003800000 */
.L_x_11189:
[----:B------:R-:W-:Y:S05]  /*15db0*/  EXIT ;  /* 0x000000000000794d */ /* 0x000fea0003800000 */
.L_x_11002:
[----:B0-----:R0:W1:Y:S02]  /*15dc0*/  SYNCS.PHASECHK.TRANS64.TRYWAIT P0, [R3+URZ+0x22800], R0 ;  /* 0x02280000030075a7 */ /* 0x001064000800017f */
[----:B-1----:R-:W-:Y:S05]  /*15dd0*/  @!P0 NANOSLEEP.SYNCS 0x989680 ;  /* 0x009896800000895d */ /* 0x002fea0003900000 */
[----:B------:R-:W1:Y:S02]  /*15de0*/  @!P0 SYNCS.PHASECHK.TRANS64 P0, [R3+URZ+0x22800], R0 ;  /* 0x02280000030085a7 */ /* 0x000e64000800007f */
[----:B-1----:R-:W-:Y:S05]  /*15df0*/  @!P0 BRA `(.L_x_11002) ;  /* 0xfffffffc00f08947 */ /* 0x002fea000383ffff */
[----:B------:R-:W-:Y:S05]  /*15e00*/  BRA `(.L_x_11198) ;  /* 0xfffffebc00b07947 */ /* 0x000fea000383ffff */
.L_x_11006:
[----:B-1----:R-:W-:-:S04]  /*15e10*/  IMAD.U32 R5, RZ, RZ, UR23 ;  /* 0x00000017ff057e24 */ /* 0x002fc8000f8e00ff */
[----:B------:R1:W2:Y:S03]  /*15e20*/  SYNCS.PHASECHK.TRANS64.TRYWAIT P1, [R5+URZ+0x22830], R10 ;  /* 0x0228300a050075a7 */ /* 0x0002a6000802017f */
[----:B--2---:R-:W-:Y:S05]  /*15e30*/  @!P1 NANOSLEEP.SYNCS 0x989680 ;  /* 0x009896800000995d */ /* 0x004fea0003900000 */
[----:B------:R-:W2:Y:S02]  /*15e40*/  @!P1 SYNCS.PHASECHK.TRANS64 P1, [R5+URZ+0x22830], R10 ;  /* 0x0228300a050095a7 */ /* 0x000ea4000802007f */
[----:B--2---:R-:W-:Y:S05]  /*15e50*/  @!P1 BRA `(.L_x_11006) ;  /* 0xfffffffc00ec9947 */ /* 0x004fea000383ffff */
[----:B------:R-:W-:Y:S05]  /*15e60*/  BRA `(.L_x_11005) ;  /* 0xfffffebc00d87947 */ /* 0x000fea000383ffff */
.L_x_11018:
[----:B-1----:R-:W-:-:S04]  /*15e70*/  IMAD.U32 R11, RZ, RZ, UR23 ;  /* 0x00000017ff0b7e24 */ /* 0x002fc8000f8e00ff */
[----:B------:R1:W2:Y:S03]  /*15e80*/  SYNCS.PHASECHK.TRANS64.TRYWAIT P1, [R11+URZ+0x22850], R10 ;  /* 0x0228500a0b0075a7 */ /* 0x0002a6000802017f */
[----:B--2---:R-:W-:Y:S05]  /*15e90*/  @!P1 NANOSLEEP.SYNCS 0x989680 ;  /* 0x009896800000995d */ /* 0x004fea0003900000 */
[----:B------:R-:W2:Y:S02]  /*15ea0*/  @!P1 SYNCS.PHASECHK.TRANS64 P1, [R11+URZ+0x22850], R10 ;  /* 0x0228500a0b0095a7 */ /* 0x000ea4000802007f */
[----:B--2---:R-:W-:Y:S05]  /*15eb0*/  @!P1 BRA `(.L_x_11018) ;  /* 0xfffffffc00ec9947 */ /* 0x004fea000383ffff */
[----:B------:R-:W-:Y:S05]  /*15ec0*/  BRA `(.L_x_11017) ;  /* 0xfffffee800187947 */ /* 0x000fea000383ffff */
.L_x_11026:
[----:B-1----:R-:W-:-:S04]  /*15ed0*/  IMAD.U32 R7, RZ, RZ, UR28 ;  /* 0x0000001cff077e24 */ /* 0x002fc8000f8e00ff */
[----:B------:R1:W2:Y:S03]  /*15ee0*/  SYNCS.PHASECHK.TRANS64.TRYWAIT P1, [R7+URZ+0x22830], R8 ;  /* 0x02283008070075a7 */ /* 0x0002a6000802017f */
[----:B--2---:R-:W-:Y:S05]  /*15ef0*/  @!P1 NANOSLEEP.SYNCS 0x989680 ;  /* 0x009896800000995d */ /* 0x004fea0003900000 */
[----:B------:R-:W2:Y:S02]  /*15f00*/  @!P1 SYNCS.PHASECHK.TRANS64 P1, [R7+URZ+0x22830], R8 ;  /* 0x02283008070095a7 */ /* 0x000ea4000802007f */
[----:B--2---:R-:W-:Y:S05]  /*15f10*/  @!P1 BRA `(.L_x_11026) ;  /* 0xfffffffc00ec9947 */ /* 0x004fea000383ffff */
[----:B------:R-:W-:Y:S05]  /*15f20*/  BRA `(.L_x_11025) ;  /* 0xfffffeec00ac7947 */ /* 0x000fea000383ffff */
.L_x_11038:
[----:B-1----:R1:W2:Y:S02]  /*15f30*/  SYNCS.PHASECHK.TRANS64.TRYWAIT P1, [R177+URZ+0x22850], R8 ;  /* 0x02285008b10075a7 */ /* 0x0022a4000802017f */
[----:B--2---:R-:W-:Y:S05]  /*15f40*/  @!P1 NANOSLEEP.SYNCS 0x989680 ;  /* 0x009896800000995d */ /* 0x004fea0003900000 */
[----:B------:R-:W2:Y:S02]  /*15f50*/  @!P1 SYNCS.PHASECHK.TRANS64 P1, [R177+URZ+0x22850], R8 ;  /* 0x02285008b10095a7 */ /* 0x000ea4000802007f */
[----:B--2---:R-:W-:Y:S05]  /*15f60*/  @!P1 BRA `(.L_x_11038) ;  /* 0xfffffffc00f09947 */ /* 0x004fea000383ffff */
[----:B------:R-:W-:Y:S05]  /*15f70*/  BRA `(.L_x_11037) ;  /* 0xffffff1c00f87947 */ /* 0x000fea000383ffff */
.L_x_11047:
[----:B-1----:R-:W-:-:S04]  /*15f80*/  IMAD.U32 R4, RZ, RZ, UR26 ;  /* 0x0000001aff047e24 */ /* 0x002fc8000f8e00ff */
[----:B------:R1:W2:Y:S03]  /*15f90*/  SYNCS.PHASECHK.TRANS64.TRYWAIT P2, [R4+URZ+0x22830], R3 ;  /* 0x02283003040075a7 */ /* 0x0002a6000804017f */
[----:B--2---:R-:W-:Y:S05]  /*15fa0*/  @!P2 NANOSLEEP.SYNCS 0x989680 ;  /* 0x009896800000a95d */ /* 0x004fea0003900000 */
[----:B------:R-:W2:Y:S02]  /*15fb0*/  @!P2 SYNCS.PHASECHK.TRANS64 P2, [R4+URZ+0x22830], R3 ;  /* 0x022830030400a5a7 */ /* 0x000ea4000804007f */
[----:B--2---:R-:W-:Y:S05]  /*15fc0*/  @!P2 BRA `(.L_x_11047) ;  /* 0xfffffffc00eca947 */ /* 0x004fea000383ffff */
[----:B------:R-:W-:Y:S05]  /*15fd0*/  BRA `(.L_x_11046) ;  /* 0xffffff2400bc7947 */ /* 0x000fea000383ffff */
.L_x_11051:
[----:B-1----:R1:W2:Y:S02]  /*15fe0*/  SYNCS.PHASECHK.TRANS64.TRYWAIT P2, [R178+URZ+0x22850], R3 ;  /* 0x02285003b20075a7 */ /* 0x0022a4000804017f */
[----:B--2---:R-:W-:Y:S05]  /*15ff0*/  @!P2 NANOSLEEP.SYNCS 0x989680 ;  /* 0x009896800000a95d */ /* 0x004fea0003900000 */
[----:B------:R-:W2:Y:S02]  /*16000*/  @!P2 SYNCS.PHASECHK.TRANS64 P2, [R178+URZ+0x22850], R3 ;  /* 0x02285003b200a5a7 */ /* 0x000ea4000804007f */
[----:B--2---:R-:W-:Y:S05]  /*16010*/  @!P2 BRA `(.L_x_11051) ;  /* 0xfffffffc00f0a947 */ /* 0x004fea000383ffff */
[----:B------:R-:W-:Y:S05]  /*16020*/  BRA `(.L_x_11050) ;  /* 0xffffff4400607947 */ /* 0x000fea000383ffff */
.L_x_11057:
[----:B-1----:R-:W-:-:S04]  /*16030*/  IMAD.U32 R5, RZ, RZ, UR28 ;  /* 0x0000001cff057e24 */ /* 0x002fc8000f8e00ff */
[----:B------:R1:W2:Y:S03]  /*16040*/  SYNCS.PHASECHK.TRANS64.TRYWAIT P1, [R5+URZ+0x22830], R6 ;  /* 0x02283006050075a7 */ /* 0x0002a6000802017f */
[----:B--2---:R-:W-:Y:S05]  /*16050*/  @!P1 NANOSLEEP.SYNCS 0x989680 ;  /* 0x009896800000995d */ /* 0x004fea0003900000 */
[----:B------:R-:W2:Y:S02]  /*16060*/  @!P1 SYNCS.PHASECHK.TRANS64 P1, [R5+URZ+0x22830], R6 ;  /* 0x02283006050095a7 */ /* 0x000ea4000802007f */
[----:B--2---:R-:W-:Y:S05]  /*16070*/  @!P1 BRA `(.L_x_11057) ;  /* 0xfffffffc00ec9947 */ /* 0x004fea000383ffff */
[----:B------:R-:W-:Y:S05]  /*16080*/  BRA `(.L_x_11056) ;  /* 0xffffff4800787947 */ /* 0x000fea000383ffff */
.L_x_11069:
[----:B-1----:R1:W2:Y:S02]  /*16090*/  SYNCS.PHASECHK.TRANS64.TRYWAIT P1, [R181+URZ+0x22850], R6 ;  /* 0x02285006b50075a7 */ /* 0x0022a4000802017f */
[----:B--2---:R-:W-:Y:S05]  /*160a0*/  @!P1 NANOSLEEP.SYNCS 0x989680 ;  /* 0x009896800000995d */ /* 0x004fea0003900000 */
[----:B------:R-:W2:Y:S02]  /*160b0*/  @!P1 SYNCS.PHASECHK.TRANS64 P1, [R181+URZ+0x22850], R6 ;  /* 0x02285006b50095a7 */ /* 0x000ea4000802007f */
[----:B--2---:R-:W-:Y:S05]  /*160c0*/  @!P1 BRA `(.L_x_11069) ;  /* 0xfffffffc00f09947 */ /* 0x004fea000383ffff */
[----:B------:R-:W-:Y:S05]  /*160d0*/  BRA `(.L_x_11068) ;  /* 0xffffff7800c47947 */ /* 0x000fea000383ffff */
.L_x_11106:
[----:B------:R-:W-:Y:S02]  /*160e0*/  IMAD.MOV.U32 R13, RZ, RZ, R4 ;  /* 0x000000ffff0d7224 */ /* 0x000fe400078e0004 */
[----:B------:R-:W-:Y:S02]  /*160f0*/  IMAD.MOV.U32 R12, RZ, RZ, RZ ;  /* 0x000000ffff0c7224 */ /* 0x000fe400078e00ff */
[----:B------:R-:W-:Y:S02]  /*16100*/  IMAD.MOV.U32 R11, RZ, RZ, 0x1f ;  /* 0x0000001fff0b7424 */ /* 0x000fe400078e00ff */
[----:B------:R-:W-:-:S07]  /*16110*/  IMAD.MOV.U32 R15, RZ, RZ, -0x1 ;  /* 0xffffffffff0f7424 */ /* 0x000fce00078e00ff */
[----:B0-----:R-:W-:Y:S05]  /*16120*/  WARPSYNC.COLLECTIVE R15, `(.L_x_11199) ;  /* 0x000000000f087348 */ /* 0x001fea0003c00000 */
[----:B------:R1:W2:Y:S02]  /*16130*/  SHFL.IDX P6, R14, R13, R12, R11 ;  /* 0x0000000c0d0e7389 */ /* 0x0002a400000c000b */
[----:B012---:R-:W-:Y:S01]  /*16140*/  ENDCOLLECTIVE ;  /* 0x000000000000791b */ /* 0x007fe20003800000 */
.L_x_11199:
[----:B------:R-:W-:Y:S05]  /*16150*/  BRA `(.L_x_11200) ;  /* 0xffffffc000987947 */ /* 0x000fea000383ffff */
.L_x_11108:
[----:B------:R-:W-:Y:S01]  /*16160*/  BSSY B0, `(.L_x_11201) ;  /* 0x0000006000007945 */ /* 0x000fe20003800000 */
[----:B------:R-:W-:-:S07]  /*16170*/  IMAD.MOV.U32 R15, RZ, RZ, -0x1 ;  /* 0xffffffffff0f7424 */ /* 0x000fce00078e00ff */
[----:B01----:R-:W-:Y:S05]  /*16180*/  WARPSYNC.COLLECTIVE R15, `(.L_x_11202) ;  /* 0x000000000f0c7348 */ /* 0x003fea0003c00000 */
[----:B------:R-:W-:Y:S02]  /*16190*/  ELECT P6, UR62, PT ;  /* 0x00000000003e782f */ /* 0x000fe400038c0000 */
[----:B------:R-:W-:Y:S01]  /*161a0*/  MOV R14, UR62 ;  /* 0x0000003e000e7c02 */ /* 0x000fe20008000f00 */
[----:B01----:R-:W-:Y:S10]  /*161b0*/  ENDCOLLECTIVE ;  /* 0x000000000000791b */ /* 0x003ff40003800000 */
.L_x_11202:
[----:B------:R-:W-:Y:S05]  /*161c0*/  BSYNC B0 ;  /* 0x0000000000007941 */ /* 0x000fea0003800000 */
.L_x_11201:
[----:B------:R-:W-:Y:S05]  /*161d0*/  BRA `(.L_x_11203) ;  /* 0xffffffc0009c7947 */ /* 0x000fea000383ffff */
.L_x_11110:
[----:B0-----:R0:W2:Y:S02]  /*161e0*/  SYNCS.PHASECHK.TRANS64.TRYWAIT P0, [R3+URZ+0x22840], R0 ;  /* 0x02284000030075a7 */ /* 0x0010a4000800017f */
[----:B--2---:R-:W-:Y:S05]  /*161f0*/  @!P0 NANOSLEEP.SYNCS 0x989680 ;  /* 0x009896800000895d */ /* 0x004fea0003900000 */
[----:B------:R-:W2:Y:S02]  /*16200*/  @!P0 SYNCS.PHASECHK.TRANS64 P0, [R3+URZ+0x22840], R0 ;  /* 0x02284000030085a7 */ /* 0x000ea4000800007f */
[----:B--2---:R-:W-:Y:S05]  /*16210*/  @!P0 BRA `(.L_x_11110) ;  /* 0xfffffffc00f08947 */ /* 0x004fea000383ffff */
[----:B------:R-:W-:Y:S05]  /*16220*/  BRA `(.L_x_11204) ;  /* 0xffffffc400007947 */ /* 0x000fea000383ffff */
.L_x_11114:
        /* <DEDUP_REMOVED lines=10> */
.L_x_11205:
[----:B------:R-:W0:Y:S01]  /*162d0*/  S2R R9, SR_TID.X ;  /* 0x0000000000097919 */ /* 0x000e220000002100 */
[----:B------:R-:W-:Y:S02]  /*162e0*/  IMAD.MOV.U32 R13, RZ, RZ, R0 ;  /* 0x000000ffff0d7224 */ /* 0x000fe400078e0000 */
[----:B------:R-:W-:-:S07]  /*162f0*/  IMAD.MOV.U32 R5, RZ, RZ, R14 ;  /* 0x000000ffff057224 */ /* 0x000fce00078e000e */
[----:B0-----:R-:W-:Y:S05]  /*16300*/  WARPSYNC.COLLECTIVE R15, `(.L_x_11206) ;  /* 0x000000000f087348 */ /* 0x001fea0003c00000 */
[----:B------:R1:W2:Y:S02]  /*16310*/  SHFL.IDX P6, R14, R13, R12, R11 ;  /* 0x0000000c0d0e7389 */ /* 0x0002a400000c000b */
[----:B012---:R-:W-:Y:S01]  /*16320*/  ENDCOLLECTIVE ;  /* 0x000000000000791b */ /* 0x007fe20003800000 */
.L_x_11206:
        /* <DEDUP_REMOVED lines=9> */
.L_x_11207:
[----:B------:R-:W-:-:S05]  /*163c0*/  @!P1 LEA R6, P2, R8, R6, 0x1 ;  /* 0x0000000608069211 */ /* 0x000fca00078408ff */
[----:B------:R-:W-:-:S04]  /*163d0*/  @!P1 IMAD.X R5, RZ, RZ, R5, P2 ;  /* 0x000000ffff059224 */ /* 0x000fc800010e0605 */
[----:B------:R-:W-:Y:S02]  /*163e0*/  @!P1 IMAD.MOV.U32 R7, RZ, RZ, R5 ;  /* 0x000000ffff079224 */ /* 0x000fe400078e0005 */
[----:B------:R-:W-:Y:S02]  /*163f0*/  IMAD.MOV.U32 R13, RZ, RZ, R0 ;  /* 0x000000ffff0d7224 */ /* 0x000fe400078e0000 */
[C---:B------:R-:W-:Y:S01]  /*16400*/  VIADD R5, R2.reuse, 0x10 ;  /* 0x0000001002057836 */ /* 0x040fe20000000000 */
[----:B------:R-:W-:Y:S01]  /*16410*/  @!PT LDS RZ, [RZ] ;  /* 0x00000000fffff984 */ /* 0x000fe20000000800 */
[----:B------:R-:W-:Y:S01]  /*16420*/  @!PT LDS RZ, [RZ] ;  /* 0x00000000fffff984 */ /* 0x000fe20000000800 */
[----:B------:R-:W-:Y:S01]  /*16430*/  @!PT LDS RZ, [RZ] ;  /* 0x00000000fffff984 */ /* 0x000fe20000000800 */
[----:B------:R0:W-:Y:S04]  /*16440*/  @!P1 LDGSTS.E.BYPASS.LTC128B.128 [R10+0x18400], desc[UR46][R6.64], !P0 ;  /* 0x18400000060a9fae */ /* 0x0001e8000c101d6e */
[----:B------:R-:W-:Y:S01]  /*16450*/  ISETP.GE.AND P1, PT, R5, R3, PT ;  /* 0x000000030500720c */ /* 0x000fe20003f26270 */
[----:B------:R-:W-:-:S02]  /*16460*/  VIADD R5, R2, 0x20 ;  /* 0x0000002002057836 */ /* 0x000fc40000000000 */
[----:B------:R-:W-:-:S10]  /*16470*/  IMAD.MOV.U32 R8, RZ, RZ, R14 ;  /* 0x000000ffff087224 */ /* 0x000fd400078e000e */
[----:B0-----:R-:W-:Y:S05]  /*16480*/  WARPSYNC.COLLECTIVE R15, `(.L_x_11208) ;  /* 0x000000000f087348 */ /* 0x001fea0003c00000 */
[----:B------:R1:W2:Y:S02]  /*16490*/  SHFL.IDX P6, R14, R13, R12, R11 ;  /* 0x0000000c0d0e7389 */ /* 0x0002a400000c000b */
[----:B012---:R-:W-:Y:S01]  /*164a0*/  ENDCOLLECTIVE ;  /* 0x000000000000791b */ /* 0x007fe20003800000 */
.L_x_11208:
[----:B------:R-:W-:-:S05]  /*164b0*/  IMAD.SHL.U32 R7, R9, 0x8, RZ ;  /* 0x0000000809077824 */ /* 0x000fca00078e00ff */
[----:B------:R-:W-:Y:S01]  /*164c0*/  LOP3.LUT R7, R7, 0x38, RZ, 0xc0, !PT ;  /* 0x0000003807077812 */ /* 0x000fe200078ec0ff */
[----:B------:R-:W-:Y:S02]  /*164d0*/  IMAD.MOV.U32 R13, RZ, RZ, R4 ;  /* 0x000000ffff0d7224 */ /* 0x000fe400078e0004 */
[----:B------:R-:W-:Y:S02]  /*164e0*/  IMAD.MOV.U32 R12, RZ, RZ, 0x2 ;  /* 0x00000002ff0c7424 */ /* 0x000fe400078e00ff */
[----:B------:R-:W-:-:S07]  /*164f0*/  IMAD.MOV.U32 R9, RZ, RZ, R14 ;  /* 0x000000ffff097224 */ /* 0x000fce00078e000e */
[----:B------:R-:W-:Y:S05]  /*16500*/  WARPSYNC.COLLECTIVE R15, `(.L_x_11209) ;  /* 0x000000000f087348 */ /* 0x000fea0003c00000 */
[----:B------:R0:W1:Y:S02]  /*16510*/  SHFL.IDX P6, R14, R13, R12, R11 ;  /* 0x0000000c0d0e7389 */ /* 0x00006400000c000b */
[----:B01----:R-:W-:Y:S01]  /*16520*/  ENDCOLLECTIVE ;  /* 0x000000000000791b */ /* 0x003fe20003800000 */
.L_x_11209:
[----:B------:R-:W-:Y:S02]  /*16530*/  @!P1 LEA R6, P2, R7, R9, 0x1 ;  /* 0x0000000907069211 */ /* 0x000fe400078408ff */
[----:B------:R-:W0:Y:S03]  /*16540*/  S2R R9, SR_TID.X ;  /* 0x0000000000097919 */ /* 0x000e260000002100 */
[----:B------:R-:W-:Y:S02]  /*16550*/  @!P1 IMAD.X R7, RZ, RZ, R8, P2 ;  /* 0x000000ffff079224 */ /* 0x000fe400010e0608 */
[----:B------:R-:W-:-:S03]  /*16560*/  VIADD R8, R2, 0x60 ;  /* 0x0000006002087836 */ /* 0x000fc60000000000 */
[----:B------:R-:W-:Y:S01]  /*16570*/  @!PT LDS RZ, [RZ] ;  /* 0x00000000fffff984 */ /* 0x000fe20000000800 */
[----:B------:R-:W-:Y:S01]  /*16580*/  @!PT LDS RZ, [RZ] ;  /* 0x00000000fffff984 */ /* 0x000fe20000000800 */
[----:B------:R-:W-:Y:S01]  /*16590*/  @!PT LDS RZ, [RZ] ;  /* 0x00000000fffff984 */ /* 0x000fe20000000800 */
[----:B------:R1:W-:Y:S01]  /*165a0*/  @!P1 LDGSTS.E.BYPASS.LTC128B.128 [R10+0x18c00], desc[UR46][R6.64], !P0 ;  /* 0x18c00000060a9fae */ /* 0x0003e2000c101d6e */
[----:B------:R-:W-:Y:S01]  /*165b0*/  IMAD.MOV.U32 R13, RZ, RZ, R0 ;  /* 0x000000ffff0d7224 */ /* 0x000fe200078e0000 */
[----:B------:R-:W-:Y:S01]  /*165c0*/  ISETP.GE.AND P1, PT, R5, R3, PT ;  /* 0x000000030500720c */ /* 0x000fe20003f26270 */
[----:B------:R-:W-:-:S12]  /*165d0*/  IMAD.MOV.U32 R5, RZ, RZ, R14 ;  /* 0x000000ffff057224 */ /* 0x000fd800078e000e */
[----:B01----:R-:W-:Y:S05]  /*165e0*/  WARPSYNC.COLLECTIVE R15, `(.L_x_11210) ;  /* 0x000000000f087348 */ /* 0x003fea0003c00000 */
[----:B------:R2:W3:Y:S02]  /*165f0*/  SHFL.IDX P6, R14, R13, R12, R11 ;  /* 0x0000000c0d0e7389 */ /* 0x0004e400000c000b */
[----:B0123--:R-:W-:Y:S01]  /*16600*/  ENDCOLLECTIVE ;  /* 0x000000000000791b */ /* 0x00ffe20003800000 */
.L_x_11210:
[----:B------:R-:W-:Y:S02]  /*16610*/  IMAD.SHL.U32 R9, R9, 0x8, RZ ;  /* 0x0000000809097824 */ /* 0x000fe400078e00ff */
[----:B------:R-:W-:Y:S02]  /*16620*/  IMAD.MOV.U32 R13, RZ, RZ, R4 ;  /* 0x000000ffff0d7224 */ /* 0x000fe400078e0004 */
[----:B------:R-:W-:Y:S01]  /*16630*/  IMAD.MOV.U32 R12, RZ, RZ, 0x3 ;  /* 0x00000003ff0c7424 */ /* 0x000fe200078e00ff */
[----:B------:R-:W-:Y:S01]  /*16640*/  LOP3.LUT R9, R9, 0x38, RZ, 0xc0, !PT ;  /* 0x0000003809097812 */ /* 0x000fe200078ec0ff */
[----:B------:R-:W-:-:S07]  /*16650*/  IMAD.MOV.U32 R6, RZ, RZ, R14 ;  /* 0x000000ffff067224 */ /* 0x000fce00078e000e */
[----:B------:R-:W-:Y:S05]  /*16660*/  WARPSYNC.COLLECTIVE R15, `(.L_x_11211) ;  /* 0x000000000f087348 */ /* 0x000fea0003c00000 */
[----:B------:R0:W1:Y:S02]  /*16670*/  SHFL.IDX P6, R14, R13, R12, R11 ;  /* 0x0000000c0d0e7389 */ /* 0x00006400000c000b */
[----:B01----:R-:W-:Y:S01]  /*16680*/  ENDCOLLECTIVE ;  /* 0x000000000000791b */ /* 0x003fe20003800000 */
.L_x_11211:
        /* <DEDUP_REMOVED lines=14> */
.L_x_11212:
[----:B------:R-:W-:Y:S02]  /*16770*/  IMAD.MOV.U32 R13, RZ, RZ, R4 ;  /* 0x000000ffff0d7224 */ /* 0x000fe400078e0004 */
[----:B------:R-:W-:Y:S02]  /*16780*/  IMAD.MOV.U32 R12, RZ, RZ, 0x4 ;  /* 0x00000004ff0c7424 */ /* 0x000fe400078e00ff */
[----:B------:R-:W-:-:S07]  /*16790*/  IMAD.MOV.U32 R6, RZ, RZ, R14 ;  /* 0x000000ffff067224 */ /* 0x000fce00078e000e */
[----:B------:R-:W-:Y:S05]  /*167a0*/  WARPSYNC.COLLECTIVE R15, `(.L_x_11213) ;  /* 0x000000000f087348 */ /* 0x000fea0003c00000 */
[----:B------:R0:W1:Y:S02]  /*167b0*/  SHFL.IDX P6, R14, R13, R12, R11 ;  /* 0x0000000c0d0e7389 */ /* 0x00006400000c000b */
[----:B01----:R-:W-:Y:S01]  /*167c0*/  ENDCOLLECTIVE ;  /* 0x000000000000791b */ /* 0x003fe20003800000 */
.L_x_11213:
        /* <DEDUP_REMOVED lines=14> */
.L_x_11214:
[----:B------:R-:W-:Y:S02]  /*168b0*/  IMAD.MOV.U32 R13, RZ, RZ, R4 ;  /* 0x000000ffff0d7224 */ /* 0x000fe400078e0004 */
[----:B------:R-:W-:Y:S02]  /*168c0*/  IMAD.MOV.U32 R12, RZ, RZ, 0x5 ;  /* 0x00000005ff0c7424 */ /* 0x000fe400078e00ff */
[----:B------:R-:W-:-:S07]  /*168d0*/  IMAD.MOV.U32 R6, RZ, RZ, R14 ;  /* 0x000000ffff067224 */ /* 0x000fce00078e000e */
[----:B------:R-:W-:Y:S05]  /*168e0*/  WARPSYNC.COLLECTIVE R15, `(.L_x_11215) ;  /* 0x000000000f087348 */ /* 0x000fea0003c00000 */
[----:B------:R0:W1:Y:S02]  /*168f0*/  SHFL.IDX P6, R14, R13, R12, R11 ;  /* 0x0000000c0d0e7389 */ /* 0x00006400000c000b */
[----:B01----:R-:W-:Y:S01]  /*16900*/  ENDCOLLECTIVE ;  /* 0x000000000000791b */ /* 0x003fe20003800000 */
.L_x_11215:
        /* <DEDUP_REMOVED lines=14> */
.L_x_11216:
[----:B------:R-:W-:Y:S02]  /*169f0*/  IMAD.MOV.U32 R13, RZ, RZ, R4 ;  /* 0x000000ffff0d7224 */ /* 0x000fe400078e0004 */
[----:B------:R-:W-:Y:S02]  /*16a00*/  IMAD.MOV.U32 R12, RZ, RZ, 0x6 ;  /* 0x00000006ff0c7424 */ /* 0x000fe400078e00ff */
[----:B------:R-:W-:-:S07]  /*16a10*/  IMAD.MOV.U32 R6, RZ, RZ, R14 ;  /* 0x000000ffff067224 */ /* 0x000fce00078e000e */
[----:B------:R-:W-:Y:S05]  /*16a20*/  WARPSYNC.COLLECTIVE R15, `(.L_x_11217) ;  /* 0x000000000f087348 */ /* 0x000fea0003c00000 */
[----:B------:R0:W1:Y:S02]  /*16a30*/  SHFL.IDX P6, R14, R13, R12, R11 ;  /* 0x0000000c0d0e7389 */ /* 0x00006400000c000b */
[----:B01----:R-:W-:Y:S01]  /*16a40*/  ENDCOLLECTIVE ;  /* 0x000000000000791b */ /* 0x003fe20003800000 */
.L_x_11217:
        /* <DEDUP_REMOVED lines=13> */
.L_x_11218:
[----:B------:R-:W-:Y:S02]  /*16b20*/  IMAD.MOV.U32 R13, RZ, RZ, R4 ;  /* 0x000000ffff0d7224 */ /* 0x000fe400078e0004 */
[----:B------:R-:W-:Y:S02]  /*16b30*/  IMAD.MOV.U32 R12, RZ, RZ, 0x7 ;  /* 0x00000007ff0c7424 */ /* 0x000fe400078e00ff */
[----:B------:R-:W-:-:S07]  /*16b40*/  IMAD.MOV.U32 R6, RZ, RZ, R14 ;  /* 0x000000ffff067224 */ /* 0x000fce00078e000e */
[----:B------:R-:W-:Y:S05]  /*16b50*/  WARPSYNC.COLLECTIVE R15, `(.L_x_11219) ;  /* 0x000000000f087348 */ /* 0x000fea0003c00000 */
[----:B------:R0:W1:Y:S02]  /*16b60*/  SHFL.IDX P6, R14, R13, R12, R11 ;  /* 0x0000000c0d0e7389 */ /* 0x00006400000c000b */
[----:B01----:R-:W-:Y:S01]  /*16b70*/  ENDCOLLECTIVE ;  /* 0x000000000000791b */ /* 0x003fe20003800000 */
.L_x_11219:
        /* <DEDUP_REMOVED lines=12> */
.L_x_11220:
[----:B------:R-:W-:Y:S05]  /*16c40*/  BRA `(.L_x_11221) ;  /* 0xffffffc4001c7947 */ /* 0x000fea000383ffff */
.L_x_11117:
[----:B-1----:R1:W2:Y:S02]  /*16c50*/  SYNCS.PHASECHK.TRANS64.TRYWAIT P0, [R18+URZ+0x22820], R3 ;  /* 0x02282003120075a7 */ /* 0x0022a4000800017f */
[----:B--2---:R-:W-:Y:S05]  /*16c60*/  @!P0 NANOSLEEP.SYNCS 0x989680 ;  /* 0x009896800000895d */ /* 0x004fea0003900000 */
[----:B------:R-:W2:Y:S02]  /*16c70*/  @!P0 SYNCS.PHASECHK.TRANS64 P0, [R18+URZ+0x22820], R3 ;  /* 0x02282003120085a7 */ /* 0x000ea4000800007f */
[----:B--2---:R-:W-:Y:S05]  /*16c80*/  @!P0 BRA `(.L_x_11117) ;  /* 0xfffffffc00f08947 */ /* 0x004fea000383ffff */
[----:B------:R-:W-:Y:S05]  /*16c90*/  BRA `(.L_x_11222) ;  /* 0xffffffc400847947 */ /* 0x000fea000383ffff */
.L_x_11121:
[----:B-1----:R1:W2:Y:S02]  /*16ca0*/  SYNCS.PHASECHK.TRANS64.TRYWAIT P0, [R0+URZ+0x22860], R3 ;  /* 0x02286003000075a7 */ /* 0x0022a4000800017f */
[----:B--2---:R-:W-:Y:S05]  /*16cb0*/  @!P0 NANOSLEEP.SYNCS 0x989680 ;  /* 0x009896800000895d */ /* 0x004fea0003900000 */
[----:B------:R-:W2:Y:S02]  /*16cc0*/  @!P0 SYNCS.PHASECHK.TRANS64 P0, [R0+URZ+0x22860], R3 ;  /* 0x02286003000085a7 */ /* 0x000ea4000800007f */
[----:B--2---:R-:W-:Y:S05]  /*16cd0*/  @!P0 BRA `(.L_x_11121) ;  /* 0xfffffffc00f08947 */ /* 0x004fea000383ffff */
[----:B------:R-:W-:Y:S05]  /*16ce0*/  BRA `(.L_x_11223) ;  /* 0xffffffc400a47947 */ /* 0x000fea000383ffff */
.L_x_11134:
[----:B-1----:R1:W2:Y:S02]  /*16cf0*/  SYNCS.PHASECHK.TRANS64.TRYWAIT P0, [R4+URZ+0x22840], R2 ;  /* 0x02284002040075a7 */ /* 0x0022a4000800017f */
[----:B--2---:R-:W-:Y:S05]  /*16d00*/  @!P0 NANOSLEEP.SYNCS 0x989680 ;  /* 0x009896800000895d */ /* 0x004fea0003900000 */
[----:B------:R-:W2:Y:S02]  /*16d10*/  @!P0 SYNCS.PHASECHK.TRANS64 P0, [R4+URZ+0x22840], R2 ;  /* 0x02284002040085a7 */ /* 0x000ea4000800007f */
[----:B--2---:R-:W-:Y:S05]  /*16d20*/  @!P0 BRA `(.L_x_11134) ;  /* 0xfffffffc00f08947 */ /* 0x004fea000383ffff */
[----:B------:R-:W-:Y:S05]  /*16d30*/  BRA `(.L_x_11224) ;  /* 0xffffffcc00987947 */ /* 0x000fea000383ffff */
.L_x_11139:
[----:B--2---:R2:W3:Y:S02]  /*16d40*/  SYNCS.PHASECHK.TRANS64.TRYWAIT P0, [R4+URZ+0x22860], R2 ;  /* 0x02286002040075a7 */ /* 0x0044e4000800017f */
[----:B---3--:R-:W-:Y:S05]  /*16d50*/  @!P0 NANOSLEEP.SYNCS 0x989680 ;  /* 0x009896800000895d */ /* 0x008fea0003900000 */
[----:B------:R-:W3:Y:S02]  /*16d60*/  @!P0 SYNCS.PHASECHK.TRANS64 P0, [R4+URZ+0x22860], R2 ;  /* 0x02286002040085a7 */ /* 0x000ee4000800007f */
[----:B---3--:R-:W-:Y:S05]  /*16d70*/  @!P0 BRA `(.L_x_11139) ;  /* 0xfffffffc00f08947 */ /* 0x008fea000383ffff */
[----:B------:R-:W-:Y:S05]  /*16d80*/  BRA `(.L_x_11225) ;  /* 0xffffffd000107947 */ /* 0x000fea000383ffff */
.L_x_11151:
[----:B0-----:R0:W1:Y:S02]  /*16d90*/  SYNCS.PHASECHK.TRANS64.TRYWAIT P0, [R4+URZ+0x22840], R2 ;  /* 0x02284002040075a7 */ /* 0x001064000800017f */
[----:B-1----:R-:W-:Y:S05]  /*16da0*/  @!P0 NANOSLEEP.SYNCS 0x989680 ;  /* 0x009896800000895d */ /* 0x002fea0003900000 */
[----:B------:R-:W1:Y:S02]  /*16db0*/  @!P0 SYNCS.PHASECHK.TRANS64 P0, [R4+URZ+0x22840], R2 ;  /* 0x02284002040085a7 */ /* 0x000e64000800007f */
[----:B-1----:R-:W-:Y:S05]  /*16dc0*/  @!P0 BRA `(.L_x_11151) ;  /* 0xfffffffc00f08947 */ /* 0x002fea000383ffff */
[----:B------:R-:W-:Y:S05]  /*16dd0*/  BRA `(.L_x_11226) ;  /* 0xffffffd400f47947 */ /* 0x000fea000383ffff */
.L_x_11156:
[----:B-1----:R1:W2:Y:S02]  /*16de0*/  SYNCS.PHASECHK.TRANS64.TRYWAIT P0, [R4+URZ+0x22860], R2 ;  /* 0x02286002040075a7 */ /* 0x0022a4000800017f */
[----:B--2---:R-:W-:Y:S05]  /*16df0*/  @!P0 NANOSLEEP.SYNCS 0x989680 ;  /* 0x009896800000895d */ /* 0x004fea0003900000 */
[----:B------:R-:W2:Y:S02]  /*16e00*/  @!P0 SYNCS.PHASECHK.TRANS64 P0, [R4+URZ+0x22860], R2 ;  /* 0x02286002040085a7 */ /* 0x000ea4000800007f */
[----:B--2---:R-:W-:Y:S05]  /*16e10*/  @!P0 BRA `(.L_x_11156) ;  /* 0xfffffffc00f08947 */ /* 0x004fea000383ffff */
[----:B------:R-:W-:Y:S05]  /*16e20*/  BRA `(.L_x_11227) ;  /* 0xffffffd8006c7947 */ /* 0x000fea000383ffff */
.L_x_11167:
[----:B-1----:R1:W2:Y:S02]  /*16e30*/  SYNCS.PHASECHK.TRANS64.TRYWAIT P0, [R4+URZ+0x22840], R2 ;  /* 0x02284002040075a7 */ /* 0x0022a4000800017f */
[----:B--2---:R-:W-:Y:S05]  /*16e40*/  @!P0 NANOSLEEP.SYNCS 0x989680 ;  /* 0x009896800000895d */ /* 0x004fea0003900000 */
[----:B------:R-:W2:Y:S02]  /*16e50*/  @!P0 SYNCS.PHASECHK.TRANS64 P0, [R4+URZ+0x22840], R2 ;  /* 0x02284002040085a7 */ /* 0x000ea4000800007f */
[----:B--2---:R-:W-:Y:S05]  /*16e60*/  @!P0 BRA `(.L_x_11167) ;  /* 0xfffffffc00f08947 */ /* 0x004fea000383ffff */
[----:B------:R-:W-:Y:S05]  /*16e70*/  BRA `(.L_x_11228) ;  /* 0xffffffe000347947 */ /* 0x000fea000383ffff */
.L_x_11172:
[----:B0-----:R0:W2:Y:S02]  /*16e80*/  SYNCS.PHASECHK.TRANS64.TRYWAIT P0, [R4+URZ+0x22860], R2 ;  /* 0x02286002040075a7 */ /* 0x0010a4000800017f */
[----:B--2---:R-:W-:Y:S05]  /*16e90*/  @!P0 NANOSLEEP.SYNCS 0x989680 ;  /* 0x009896800000895d */ /* 0x004fea0003900000 */
[----:B------:R-:W2:Y:S02]  /*16ea0*/  @!P0 SYNCS.PHASECHK.TRANS64 P0, [R4+URZ+0x22860], R2 ;  /* 0x02286002040085a7 */ /* 0x000ea4000800007f */
[----:B--2---:R-:W-:Y:S05]  /*16eb0*/  @!P0 BRA `(.L_x_11172) ;  /* 0xfffffffc00f08947 */ /* 0x004fea000383ffff */
[----:B------:R-:W-:Y:S05]  /*16ec0*/  BRA `(.L_x_11229) ;  /* 0xffffffe000ac7947 */ /* 0x000fea000383ffff */
.L_x_11184:
[----:B------:R-:W-:Y:S01]  /*16ed0*/  BSSY B0, `(.L_x_11230) ;  /* 0x0000008000007945 */ /* 0x000fe20003800000 */
[----:B-----5:R-:W-:Y:S02]  /*16ee0*/  IMAD.MOV.U32 R13, RZ, RZ, R2 ;  /* 0x000000ffff0d7224 */ /* 0x020fe400078e0002 */
[----:B------:R-:W-:Y:S02]  /*16ef0*/  IMAD.MOV.U32 R12, RZ, RZ, RZ ;  /* 0x000000ffff0c7224 */ /* 0x000fe400078e00ff */
[----:B------:R-:W-:Y:S02]  /*16f00*/  IMAD.MOV.U32 R11, RZ, RZ, 0x1f ;  /* 0x0000001fff0b7424 */ /* 0x000fe400078e00ff */
[----:B------:R-:W-:-:S07]  /*16f10*/  IMAD.MOV.U32 R15, RZ, RZ, -0x1 ;  /* 0xffffffffff0f7424 */ /* 0x000fce00078e00ff */
[----:B01-34-:R-:W-:Y:S05]  /*16f20*/  WARPSYNC.COLLECTIVE R15, `(.L_x_11231) ;  /* 0x000000000f087348 */ /* 0x01bfea0003c00000 */
[----:B------:R2:W0:Y:S02]  /*16f30*/  SHFL.IDX P6, R14, R13, R12, R11 ;  /* 0x0000000c0d0e7389 */ /* 0x00042400000c000b */
[----:B01234-:R-:W-:Y:S01]  /*16f40*/  ENDCOLLECTIVE ;  /* 0x000000000000791b */ /* 0x01ffe20003800000 */
.L_x_11231:
[----:B------:R-:W-:Y:S05]  /*16f50*/  BSYNC B0 ;  /* 0x0000000000007941 */ /* 0x000fea0003800000 */
.L_x_11230:
[----:B------:R-:W-:Y:S05]  /*16f60*/  BRA `(.L_x_11232) ;  /* 0xffffffe800787947 */ /* 0x000fea000383ffff */
.L_x_11187:
[----:B0-----:R0:W1:Y:S02]  /*16f70*/  SYNCS.PHASECHK.TRANS64.TRYWAIT P0, [R0+URZ+0x22820], R3 ;  /* 0x02282003000075a7 */ /* 0x001064000800017f */
[----:B-1----:R-:W-:Y:S05]  /*16f80*/  @!P0 NANOSLEEP.SYNCS 0x989680 ;  /* 0x009896800000895d */ /* 0x002fea0003900000 */
[----:B------:R-:W1:Y:S02]  /*16f90*/  @!P0 SYNCS.PHASECHK.TRANS64 P0, [R0+URZ+0x22820], R3 ;  /* 0x02282003000085a7 */ /* 0x000e64000800007f */
[----:B-1----:R-:W-:Y:S05]  /*16fa0*/  @!P0 BRA `(.L_x_11187) ;  /* 0xfffffffc00f08947 */ /* 0x002fea000383ffff */
[----:B------:R-:W-:Y:S05]  /*16fb0*/  BRA `(.L_x_11233) ;  /* 0xffffffe800c47947 */ /* 0x000fea000383ffff */
.L_x_11188:
        /* <DEDUP_REMOVED lines=11> */
.L_x_11235:
[----:B------:R-:W-:Y:S05]  /*17070*/  BSYNC B0 ;  /* 0x0000000000007941 */ /* 0x000fea0003800000 */
.L_x_11234:
[----:B------:R-:W-:Y:S05]  /*17080*/  BRA `(.L_x_11236) ;  /* 0xffffffe800ac7947 */ /* 0x000fea000383ffff */
.L_x_11191:
[----:B------:R-:W-:Y:S01]  /*17090*/  BSSY B1, `(.L_x_11237) ;  /* 0x0000006000017945 */ /* 0x000fe20003800000 */
[----:B------:R-:W-:-:S07]  /*170a0*/  IMAD.MOV.U32 R15, RZ, RZ, -0x1 ;  /* 0xffffffffff0f7424 */ /* 0x000fce00078e00ff */
[----:B01----:R-:W-:Y:S05]  /*170b0*/  WARPSYNC.COLLECTIVE R15, `(.L_x_11238) ;  /* 0x000000000f0c7348 */ /* 0x003fea0003c00000 */
[----:B------:R-:W-:Y:S02]  /*170c0*/  ELECT P6, UR62, PT ;  /* 0x00000000003e782f */ /* 0x000fe400038c0000 */
[----:B------:R-:W-:Y:S01]  /*170d0*/  MOV R14, UR62 ;  /* 0x0000003e000e7c02 */ /* 0x000fe20008000f00 */
[----:B01----:R-:W-:Y:S10]  /*170e0*/  ENDCOLLECTIVE ;  /* 0x000000000000791b */ /* 0x003ff40003800000 */
.L_x_11238:
[----:B------:R-:W-:Y:S05]  /*170f0*/  BSYNC B1 ;  /* 0x0000000000017941 */ /* 0x000fea0003800000 */
.L_x_11237:
[----:B------:R-:W-:Y:S05]  /*17100*/  BRA `(.L_x_11239) ;  /* 0xffffffe800a47947 */ /* 0x000fea000383ffff */
.L_x_11193:
[----:B0-----:R0:W1:Y:S02]  /*17110*/  SYNCS.PHASECHK.TRANS64.TRYWAIT P0, [R6+URZ], R5 ;  /* 0x00000005060075a7 */ /* 0x001064000800017f */
[----:B-1----:R-:W-:Y:S05]  /*17120*/  @!P0 NANOSLEEP.SYNCS 0x989680 ;  /* 0x009896800000895d */ /* 0x002fea0003900000 */
[----:B------:R-:W1:Y:S02]  /*17130*/  @!P0 SYNCS.PHASECHK.TRANS64 P0, [R6+URZ], R5 ;  /* 0x00000005060085a7 */ /* 0x000e64000800007f */
[----:B-1----:R-:W-:Y:S05]  /*17140*/  @!P0 BRA `(.L_x_11193) ;  /* 0xfffffffc00f08947 */ /* 0x002fea000383ffff */
[----:B------:R-:W-:Y:S05]  /*17150*/  BRA `(.L_x_11240) ;  /* 0xffffffe800dc7947 */ /* 0x000fea000383ffff */
.L_x_11194:
[----:B-1----:R1:W2:Y:S02]  /*17160*/  SYNCS.PHASECHK.TRANS64.TRYWAIT P0, [R7+URZ], R2 ;  /* 0x00000002070075a7 */ /* 0x0022a4000800017f */
[----:B--2---:R-:W-:Y:S05]  /*17170*/  @!P0 NANOSLEEP.SYNCS 0x989680 ;  /* 0x009896800000895d */ /* 0x004fea0003900000 */
[----:B------:R-:W2:Y:S02]  /*17180*/  @!P0 SYNCS.PHASECHK.TRANS64 P0, [R7+URZ], R2 ;  /* 0x00000002070085a7 */ /* 0x000ea4000800007f */
[----:B--2---:R-:W-:Y:S05]  /*17190*/  @!P0 BRA `(.L_x_11194) ;  /* 0xfffffffc00f08947 */ /* 0x004fea000383ffff */
[----:B------:R-:W-:Y:S05]  /*171a0*/  BRA `(.L_x_11241) ;  /* 0xffffffe800d07947 */ /* 0x000fea000383ffff */
.L_x_11196:
[----:B--2---:R2:W3:Y:S02]  /*171b0*/  SYNCS.PHASECHK.TRANS64.TRYWAIT P0, [R4+URZ], R5 ;  /* 0x00000005040075a7 */ /* 0x0044e4000800017f */
[----:B---3--:R-:W-:Y:S05]  /*171c0*/  @!P0 NANOSLEEP.SYNCS 0x989680 ;  /* 0x009896800000895d */ /* 0x008fea0003900000 */
[----:B------:R-:W3:Y:S02]  /*171d0*/  @!P0 SYNCS.PHASECHK.TRANS64 P0, [R4+URZ], R5 ;  /* 0x00000005040085a7 */ /* 0x000ee4000800007f */
[----:B---3--:R-:W-:Y:S05]  /*171e0*/  @!P0 BRA `(.L_x_11196) ;  /* 0xfffffffc00f08947 */ /* 0x008fea000383ffff */
[----:B------:R-:W-:Y:S05]  /*171f0*/  BRA `(.L_x_11242) ;  /* 0xffffffe800d47947 */ /* 0x000fea000383ffff */
.L_x_11243:
        /* <DEDUP_REMOVED lines=16> */
.L_x_15311:


//--------------------- .text._ZN7cutlass13device_kernelIN5flash11enable_sm90INS1_16FlashAttnFwdSm90INS1_25CollectiveMainloopFwdSm90ILi2EN4cute5tupleIJNS5_1CILi1EEES8_S8_EEENS6_IJNS7_ILi128EEENS7_ILi96EEENS7_ILi64EEEEEELi256ENS_10bfloat16_tEfNS_4arch4Sm90ELb0ELb1ELb1ELb0ELb0ELb0ELb1ELb1ELb0ELb1ELb0ELb0EEENS1_21CollectiveEpilogueFwdINS6_IJSA_NS7_ILi256EEESB_EEES9_SE_SG_Li256ELb0ELb1ELb0ELb0EEENS1_30DynamicPersistentTileSchedulerILi256ELi128ELb0ELb1ELb1EEEEEEEEEvNT_6ParamsE --------------------------
	.section	.text._ZN7cutlass13device_kernelIN5flash11enable_sm90INS1_16FlashAttnFwdSm90INS1_25CollectiveMainloopFwdSm90ILi2EN4cute5tupleIJNS5_1CILi1EEES8_S8_EEENS6_IJNS7_ILi128EEENS7_ILi96EEENS7_ILi64EEEEEELi256ENS_10bfloat16_tEfNS_4arch4Sm90ELb0ELb1ELb1ELb0ELb0ELb0ELb1ELb1ELb0ELb1ELb0ELb0EEENS1_21CollectiveEpilogueFwdINS6_IJSA_NS7_ILi256EEESB_EEES9_SE_SG_Li256ELb0ELb1ELb0ELb0EEENS1_30DynamicPersistentTileSchedulerILi256ELi128ELb0ELb1ELb1EEEEEEEEEvNT_6ParamsE,"ax",@progbits
	.align	128
.text._ZN7cutlass13device_kernelIN5flash11enable_sm90INS1_16FlashAttnFwdSm90INS1_25CollectiveMainloopFwdSm90ILi2EN4cute5tupleIJNS5_1CILi1EEES8_S8_EEENS6_IJNS7_ILi128EEENS7_ILi96EEENS7_ILi64EEEEEELi256ENS_10bfloat16_tEfNS_4arch4Sm90ELb0ELb1ELb1ELb0ELb0ELb0ELb1ELb1ELb0ELb1ELb0ELb0EEENS1_21CollectiveEpilogueFwdINS6_IJSA_NS7_ILi256EEESB_EEES9_SE_SG_Li256ELb0ELb1ELb0ELb0EEENS1_30DynamicPersistentTileSchedulerILi256ELi128ELb0ELb1ELb1EEEEEEEEEvNT_6ParamsE:
        .type           _ZN7cutlass13device_kernelIN5flash11enable_sm90INS1_16FlashAttnFwdSm90INS1_25CollectiveMainloopFwdSm90ILi2EN4cute5tupleIJNS5_1CILi1EEES8_S8_EEENS6_IJNS7_ILi128EEENS7_ILi96EEENS7_ILi64EEEEEELi256ENS_10bfloat16_tEfNS_4arch4Sm90ELb0ELb1ELb1ELb0ELb0ELb0ELb1ELb1ELb0ELb1ELb0ELb0EEENS1_21CollectiveEpilogueFwdINS6_IJSA_NS7_ILi256EEESB_EEES9_SE_SG_Li256ELb0ELb1ELb0ELb0EEENS1_30DynamicPersistentTileSchedulerILi256ELi128ELb0ELb1ELb1EEEEEEEEEvNT_6ParamsE,@function
        .size           _ZN7cutlass13device_kernelIN5flash11enable_sm90INS1_16FlashAttnFwdSm90INS1_25CollectiveMainloopFwdSm90ILi2EN4cute5tupleIJNS5_1CILi1EEES8_S8_EEENS6_IJNS7_ILi128EEENS7_ILi96EEENS7_ILi64EEEEEELi256ENS_10bfloat16_tEfNS_4arch4Sm90ELb0ELb1ELb1ELb0ELb0ELb0ELb1ELb1ELb0ELb1ELb0ELb0EEENS1_21CollectiveEpilogueFwdINS6_IJSA_NS7_ILi256EEESB_EEES9_SE_SG_Li256ELb0ELb1ELb0ELb0EEENS1_30DynamicPersistentTileSchedulerILi256ELi128ELb0ELb1ELb1EEEEEEEEEvNT_6ParamsE,(.L_x_15312 - _ZN7cutlass13device_kernelIN5flash11enable_sm90INS1_16FlashAttnFwdSm90INS1_25CollectiveMainloopFwdSm90ILi2EN4cute5tupleIJNS5_1CILi1EEES8_S8_EEENS6_IJNS7_ILi128EEENS7_ILi96EEENS7_ILi64EEEEEELi256ENS_10bfloat16_tEfNS_4arch4Sm90ELb0ELb1ELb1ELb0ELb0ELb0ELb1ELb1ELb0ELb1ELb0ELb0EEENS1_21CollectiveEpilogueFwdINS6_IJSA_NS7_ILi256EEESB_EEES9_SE_SG_Li256ELb0ELb1ELb0ELb0EEENS1_30DynamicPersistentTileSchedulerILi256ELi128ELb0ELb1ELb1EEEEEEEEEvNT_6ParamsE)
        .other          _ZN7cutlass13device_kernelIN5flash11enable_sm90INS1_16FlashAttnFwdSm90INS1_25CollectiveMainloopFwdSm90ILi2EN4cute5tupleIJNS5_1CILi1EEES8_S8_EEENS6_IJNS7_ILi128EEENS7_ILi96EEENS7_ILi64EEEEEELi256ENS_10bfloat16_tEfNS_4arch4Sm90ELb0ELb1ELb1ELb0ELb0ELb0ELb1ELb1ELb0ELb1ELb0ELb0EEENS1_21CollectiveEpilogueFwdINS6_IJSA_NS7_ILi256EEESB_EEES9_SE_SG_Li256ELb0ELb1ELb0ELb0EEENS1_30DynamicPersistentTileSchedulerILi256ELi128ELb0ELb1ELb1EEEEEEEEEvNT_6ParamsE,@"STO_CUDA_ENTRY STV_DEFAULT"
_ZN7cutlass13device_kernelIN5flash11enable_sm90INS1_16FlashAttnFwdSm90INS1_25CollectiveMainloopFwdSm90ILi2EN4cute5tupleIJNS5_1CILi1EEES8_S8_EEENS6_IJNS7_ILi128EEENS7_ILi96EEENS7_ILi64EEEEEELi256ENS_10bfloat16_tEfNS_4arch4Sm90ELb0ELb1ELb1ELb0ELb0ELb0ELb1ELb1ELb0ELb1ELb0ELb0EEENS1_21CollectiveEpilogueFwdINS6_IJSA_NS7_ILi256EEESB_EEES9_SE_SG_Li256ELb0ELb1ELb0ELb0EEENS1_30DynamicPersistentTileSchedulerILi256ELi128ELb0ELb1ELb1EEEEEEEEEvNT_6ParamsE:
[----:B------:R-:W0:Y:S02]  /*0000*/  LDC R1, c[0x0][0x28] ;  /* 0x00000a00ff017b82 */ /* 0x000e240000000800 */
[----:B0-----:R-:W-:Y:S01]  /*0010*/  VIADD R1, R1, 0xfffffb40 ;  /* 0xfffffb4001017836 */ /* 0x001fe20000000000 */
[----:B------:R-:W0:Y:S01]  /*0020*/  S2R R3, SR_TID.X ;  /* 0x0000000000037919 */ /* 0x000e220000002100 */
[----:B------:R-:W-:Y:S01]  /*0030*/  ELECT P0, URZ, PT ;  /* 0x00000000003f782f */ /* 0x000fe20003800000 */
[----:B------:R-:W-:Y:S01]  /*0040*/  BSSY B0, `(.L_x_11244) ;  /* 0x0000012000007945 */ /* 0x000fe20003800000 */
[----:B------:R-:W-:Y:S02]  /*0050*/  ULDC UR4, c[0x0][0x20] ;  /* 0x0000080000047ab9 */ /* 0x000fe40000000800 */
[----:B------:R-:W-:Y:S01]  /*0060*/  IADD3 R16, P1, R1, UR4, RZ ;  /* 0x0000000401107c10 */ /* 0x000fe2000ff3e0ff */
[----:B------:R-:W-:-:S04]  /*0070*/  ULDC UR4, c[0x0][0x24] ;  /* 0x0000090000047ab9 */ /* 0x000fc80000000800 */
[----:B------:R-:W-:Y:S01]  /*0080*/  IMAD.X R17, RZ, RZ, UR4, P1 ;  /* 0x00000004ff117e24 */ /* 0x000fe200088e06ff */
        /* <DEDUP_REMOVED lines=13> */
.L_x_11245:
[----:B------:R-:W-:Y:S05]  /*0160*/  BSYNC B0 ;  /* 0x0000000000007941 */ /* 0x000fea0003800000 */
.L_x_11244:
        /* <DEDUP_REMOVED lines=43> */
.L_x_11246:
        /* <DEDUP_REMOVED lines=22> */
.L_x_11247:
        /* <DEDUP_REMOVED lines=18> */
.L_x_11248:
        /* <DEDUP_REMOVED lines=22> */
.L_x_11249:
        /* <DEDUP_REMOVED lines=22> */
.L_x_11250:
[----:B------:R-:W-:Y:S01]  /*0960*/  IADD3 R2, P0, R16, 0x70, RZ ;  /* 0x0000007010027810 */ /* 0x000fe20007f1e0ff */
[----:B------:R-:W-:Y:S01]  /*0970*/  UMOV UR41, 0x1 ;  /* 0x0000000100297882 */ /* 0x000fe20000000000 */
[----:B------:R-:W-:Y:S01]  /*0980*/  PLOP3.LUT P1, PT, PT, PT, UP0, 0x80, 0x0 ;  /* 0x000000000000781c */ /* 0x000fe20003f2f008 */
[----:B------:R-:W-:Y:S01]  /*0990*/  NOP ;  /* 0x0000000000007918 */ /* 0x000fe20000000000 */
[----:B------:R-:W-:Y:S01]  /*09a0*/  USEL UR41, UR41, 0x2, !UP0 ;  /* 0x0000000229297887 */ /* 0x000fe2000c000000 */
[----:B------:R4:W-:Y:S01]  /*09b0*/  STL [R1+0x474], R2 ;  /* 0x0004740201007387 */ /* 0x0009e20000100800 */
[----:B------:R-:W-:Y:S01]  /*09c0*/  ULDC.64 UR48, c[0x0][0x208] ;  /* 0x0000820000307ab9 */ /* 0x000fe20000000a00 */
[----:B----4-:R-:W-:-:S05]  /*09d0*/  IMAD.X R2, RZ, RZ, R17, P0 ;  /* 0x000000ffff027224 */ /* 0x010fca00000e0611 */
[----:B------:R4:W-:Y:S01]  /*09e0*/  STL [R1+0x470], R2 ;  /* 0x0004700201007387 */ /* 0x0009e20000100800 */
[----:B0123--:R-:W-:Y:S06]  /*09f0*/  BAR.SYNC.DEFER_BLOCKING 0x0 ;  /* 0x0000000000007b1d */ /* 0x00ffec0000010000 */
[----:B------:R-:W-:Y:S05]  /*0a00*/  @!P1 BRA `(.L_x_11251) ;  /* 0x0000021c00ac9947 */ /* 0x000fea0003800000 */
.L_x_11252:
[----:B------:R-:W-:-:S08]  /*0a10*/  NOP ;  /* 0x0000000000007918 */ /* 0x000fd00000000000 */
[----:B------:R-:W0:Y:S02]  /*0a20*/  USETMAXREG.TRY_ALLOC.CTAPOOL UP0, 0xf0 ;  /* 0x000000f0000079c8 */ /* 0x000e240008000600 */
[----:B0-----:R-:W-:-:S13]  /*0a30*/  PLOP3.LUT P0, PT, PT, PT, UP0, 0x80, 0x0 ;  /* 0x000000000000781c */ /* 0x001fda0003f0f008 */
[----:B------:R-:W-:Y:S05]  /*0a40*/  @!P0 BRA `(.L_x_11252) ;  /* 0xfffffffc00f08947 */ /* 0x000fea000383ffff */
[----:B------:R-:W0:Y:S08]  /*0a50*/  S2UR UR5, SR_CTAID.X ;  /* 0x00000000000579c3 */ /* 0x000e300000002500 */
[----:B------:R-:W-:Y:S08]  /*0a60*/  BAR.ARV 0x4, 0x180 ;  /* 0x0106000000007b1d */ /* 0x000ff00000002000 */
[----:B------:R-:W-:Y:S08]  /*0a70*/  BAR.ARV 0x8, 0x180 ;  /* 0x0206000000007b1d */ /* 0x000ff00000002000 */
[----:B------:R-:W0:Y:S01]  /*0a80*/  LDC R0, c[0x0][0xd38] ;  /* 0x00034e00ff007b82 */ /* 0x000e220000000800 */
[----:B------:R-:W-:Y:S01]  /*0a90*/  ISETP.NE.AND P0, PT, R10, 0x1, PT ;  /* 0x000000010a00780c */ /* 0x000fe20003f05270 */
[----:B------:R1:W-:-:S12]  /*0aa0*/  STL.64 [R1+0x218], RZ ;  /* 0x000218ff01007387 */ /* 0x0003d80000100a00 */
[----:B------:R-:W-:Y:S06]  /*0ab0*/  @!P0 BAR.ARV 0x9, 0x100 ;  /* 0x0244000000008b1d */ /* 0x000fec0000002000 */
[C---:B------:R-:W-:Y:S02]  /*0ac0*/  IADD3 R208, P1, R16.reuse, 0x218, RZ ;  /* 0x0000021810d07810 */ /* 0x040fe40007f3e0ff */
[----:B------:R-:W-:Y:S01]  /*0ad0*/  IADD3 R222, P2, R16, 0x224, RZ ;  /* 0x0000022410de7810 */ /* 0x000fe20007f5e0ff */
[----:B------:R1:W-:Y:S01]  /*0ae0*/  STL [R1+0x220], RZ ;  /* 0x000220ff01007387 */ /* 0x0003e20000100800 */
[----:B0-----:R-:W-:Y:S01]  /*0af0*/  ISETP.LE.AND P0, PT, R0, UR5, PT ;  /* 0x0000000500007c0c */ /* 0x001fe2000bf03270 */
[----:B------:R-:W-:-:S02]  /*0b00*/  IMAD.X R209, RZ, RZ, R17, P1 ;  /* 0x000000ffffd17224 */ /* 0x000fc400008e0611 */
[----:B------:R1:W-:Y:S01]  /*0b10*/  STL [R1+0x224], RZ ;  /* 0x000224ff01007387 */ /* 0x0003e20000100800 */
[----:B------:R-:W-:-:S09]  /*0b20*/  IMAD.X R221, RZ, RZ, R17, P2 ;  /* 0x000000ffffdd7224 */ /* 0x000fd200010e0611 */
[----:B-1----:R-:W-:Y:S05]  /*0b30*/  @P0 EXIT ;  /* 0x000000000000094d */ /* 0x002fea0003800000 */
[----:B----4-:R-:W0:Y:S01]  /*0b40*/  S2R R2, SR_TID.X ;  /* 0x0000000000027919 */ /* 0x010e220000002100 */
[----:B------:R-:W1:Y:S01]  /*0b50*/  S2UR UR6, SR_CgaCtaId ;  /* 0x00000000000679c3 */ /* 0x000e620000008800 */
[----:B------:R-:W-:Y:S01]  /*0b60*/  UMOV UR44, 0x400 ;  /* 0x00000400002c7882 */ /* 0x000fe20000000000 */
[----:B------:R-:W-:Y:S01]  /*0b70*/  IMAD.MOV.U32 R179, RZ, RZ, 0x2 ;  /* 0x00000002ffb37424 */ /* 0x000fe200078e00ff */
[C---:B------:R-:W-:Y:S01]  /*0b80*/  IADD3 R204, -R10.reuse, 0xb, RZ ;  /* 0x0000000b0acc7810 */ /* 0x040fe20007ffe1ff */
[----:B------:R-:W-:-:S04]  /*0b90*/  VIADD R205, R10, 0x8 ;  /* 0x000000080acd7836 */ /* 0x000fc80000000000 */
[----:B------:R-:W2:Y:S01]  /*0ba0*/  S2UR UR4, SR_SWINHI ;  /* 0x00000000000479c3 */ /* 0x000ea20000002f00 */
[----:B-1----:R-:W-:Y:S01]  /*0bb0*/  ULEA UR44, UR6, UR44, 0x18 ;  /* 0x0000002c062c7291 */ /* 0x002fe2000f8ec03f */
[----:B0-----:R-:W-:-:S06]  /*0bc0*/  VIADD R202, R2, 0xffffff80 ;  /* 0xffffff8002ca7836 */ /* 0x001fcc0000000000 */
[----:B------:R-:W-:Y:S01]  /*0bd0*/  UMOV UR36, UR44 ;  /* 0x0000002c00247c82 */ /* 0x000fe20008000000 */
[----:B--2---:R-:W-:Y:S01]  /*0be0*/  UMOV UR37, UR4 ;  /* 0x0000000400257c82 */ /* 0x004fe20008000000 */
[----:B------:R-:W-:Y:S01]  /*0bf0*/  UMOV UR4, UR5 ;  /* 0x0000000500047c82 */ /* 0x000fe20008000000 */
[----:B------:R-:W-:-:S04]  /*0c00*/  SHF.R.S32.HI R11, RZ, 0x1f, R202 ;  /* 0x0000001fff0b7819 */ /* 0x000fc800000114ca */
[CC--:B------:R-:W-:Y:S02]  /*0c10*/  LEA.HI R0, R11.reuse, R202.reuse, RZ, 0x7 ;  /* 0x000000ca0b007211 */ /* 0x0c0fe400078f38ff */
[CC--:B------:R-:W-:Y:S02]  /*0c20*/  LEA.HI R2, R11.reuse, R202.reuse, RZ, 0x4 ;  /* 0x000000ca0b027211 */ /* 0x0c0fe400078f20ff */
[----:B------:R-:W-:Y:S02]  /*0c30*/  LOP3.LUT R3, R0, 0xffffff80, RZ, 0xc0, !PT ;  /* 0xffffff8000037812 */ /* 0x000fe400078ec0ff */
[----:B------:R-:W-:Y:S02]  /*0c40*/  LEA.HI R4, R11, R202, RZ, 0x5 ;  /* 0x000000ca0b047211 */ /* 0x000fe400078f28ff */
[----:B------:R-:W-:Y:S01]  /*0c50*/  SHF.R.S32.HI R7, RZ, 0x4, R2 ;  /* 0x00000004ff077819 */ /* 0x000fe20000011402 */
[----:B------:R-:W-:Y:S01]  /*0c60*/  IMAD.IADD R210, R202, 0x1, -R3 ;  /* 0x00000001cad27824 */ /* 0x000fe200078e0a03 */
[----:B------:R-:W-:Y:S01]  /*0c70*/  LOP3.LUT R5, R2, 0x3fffff0, RZ, 0xc0, !PT ;  /* 0x03fffff002057812 */ /* 0x000fe200078ec0ff */
[----:B------:R-:W-:Y:S01]  /*0c80*/  IMAD.SHL.U32 R4, R4, 0x20, RZ ;  /* 0x0000002004047824 */ /* 0x000fe200078e00ff */
[----:B------:R-:W-:-:S02]  /*0c90*/  LEA.HI R2, R2, R7, RZ, 0x1 ;  /* 0x0000000702027211 */ /* 0x000fc400078f08ff */
[----:B------:R-:W-:Y:S01]  /*0ca0*/  SHF.R.S32.HI R3, RZ, 0x1f, R210 ;  /* 0x0000001fff037819 */ /* 0x000fe200000114d2 */
[----:B------:R-:W-:Y:S01]  /*0cb0*/  IMAD.IADD R5, R202, 0x1, -R5 ;  /* 0x00000001ca057824 */ /* 0x000fe200078e0a05 */
[----:B------:R-:W-:Y:S02]  /*0cc0*/  LOP3.LUT R4, R4, 0xfffffc00, RZ, 0xc0, !PT ;  /* 0xfffffc0004047812 */ /* 0x000fe400078ec0ff */
[----:B------:R-:W-:Y:S02]  /*0cd0*/  LOP3.LUT R2, R2, 0x1ffffffe, RZ, 0xc0, !PT ;  /* 0x1ffffffe02027812 */ /* 0x000fe400078ec0ff */
[----:B------:R-:W-:Y:S01]  /*0ce0*/  LEA.HI R12, R3, R210, RZ, 0x2 ;  /* 0x000000d2030c7211 */ /* 0x000fe200078f10ff */
[----:B------:R-:W-:Y:S01]  /*0cf0*/  IMAD R4, R5, 0x40, R4 ;  /* 0x0000004005047824 */ /* 0x000fe200078e0204 */
[----:B------:R-:W-:Y:S01]  /*0d00*/  LEA.HI R6, R11, R202, RZ, 0x2 ;  /* 0x000000ca0b067211 */ /* 0x000fe200078f10ff */
[----:B------:R-:W-:Y:S01]  /*0d10*/  IMAD.IADD R7, R7, 0x1, -R2 ;  /* 0x0000000107077824 */ /* 0x000fe200078e0a02 */
[----:B------:R-:W-:-:S02]  /*0d20*/  SHF.R.S32.HI R2, RZ, 0x2, R12 ;  /* 0x00000002ff027819 */ /* 0x000fc4000001140c */
[----:B------:R-:W-:Y:S01]  /*0d30*/  SHF.R.S32.HI R5, RZ, 0x1f, R12 ;  /* 0x0000001fff057819 */ /* 0x000fe2000001140c */
[----:B------:R-:W-:Y:S01]  /*0d40*/  IMAD R4, R7, 0x8, R4 ;  /* 0x0000000807047824 */ /* 0x000fe200078e0204 */
[----:B------:R-:W-:Y:S02]  /*0d50*/  LEA.HI R3, R3, R210, RZ, 0x5 ;  /* 0x000000d203037211 */ /* 0x000fe400078f28ff */
[----:B------:R-:W-:Y:S01]  /*0d60*/  LEA.HI R5, R5, R2, RZ, 0x3 ;  /* 0x0000000205057211 */ /* 0x000fe200078f18ff */
[----:B------:R-:W-:Y:S01]  /*0d70*/  IMAD.WIDE R178, R4, R179, UR36 ;  /* 0x0000002404b27e25 */ /* 0x000fe2000f8e02b3 */
[----:B------:R-:W-:Y:S02]  /*0d80*/  LOP3.LUT R9, R6, 0xfffffffc, RZ, 0xc0, !PT ;  /* 0xfffffffc06097812 */ /* 0x000fe400078ec0ff */
[----:B------:R-:W-:Y:S02]  /*0d90*/  LOP3.LUT R5, R5, 0xfffffff8, RZ, 0xc0, !PT ;  /* 0xfffffff805057812 */ /* 0x000fe400078ec0ff */
[----:B------:R-:W-:Y:S01]  /*0da0*/  SHF.R.S32.HI R3, RZ, 0x5, R3 ;  /* 0x00000005ff037819 */ /* 0x000fe20000011403 */
[----:B------:R-:W-:Y:S01]  /*0db0*/  IMAD.IADD R9, R202, 0x1, -R9 ;  /* 0x00000001ca097824 */ /* 0x000fe200078e0a09 */
[----:B------:R-:W-:Y:S01]  /*0dc0*/  IADD3 R19, P0, R178, 0x20, RZ ;  /* 0x00000020b2137810 */ /* 0x000fe20007f1e0ff */
[----:B------:R-:W-:Y:S01]  /*0dd0*/  IMAD.IADD R2, R2, 0x1, -R5 ;  /* 0x0000000102027824 */ /* 0x000fe200078e0a05 */
[----:B------:R-:W-:-:S02]  /*0de0*/  LEA.HI R11, R11, R202, RZ, 0x3 ;  /* 0x000000ca0b0b7211 */ /* 0x000fc400078f18ff */
[----:B------:R-:W-:Y:S01]  /*0df0*/  LEA.HI R6, R9, R9, RZ, 0x1 ;  /* 0x0000000909067211 */ /* 0x000fe200078f08ff */
[----:B------:R-:W-:Y:S01]  /*0e00*/  IMAD R13, R3, 0x10, R2 ;  /* 0x00000010030d7824 */ /* 0x000fe200078e0202 */
[----:B------:R-:W-:Y:S01]  /*0e10*/  LOP3.LUT R2, R19, 0x380, RZ, 0xc0, !PT ;  /* 0x0000038013027812 */ /* 0x000fe200078ec0ff */
[----:B------:R-:W-:Y:S01]  /*0e20*/  IMAD.X R3, RZ, RZ, R179, P0 ;  /* 0x000000ffff037224 */ /* 0x000fe200000e06b3 */
[----:B------:R-:W-:Y:S02]  /*0e30*/  LOP3.LUT R6, R6, 0x1ffffffe, RZ, 0xc0, !PT ;  /* 0x1ffffffe06067812 */ /* 0x000fe400078ec0ff */
[----:B------:R-:W-:Y:S02]  /*0e40*/  SHF.R.U64 R2, R2, 0x3, RZ ;  /* 0x0000000302027819 */ /* 0x000fe400000012ff */
[----:B------:R-:W-:Y:S01]  /*0e50*/  SHF.R.S32.HI R225, RZ, 0x7, R0 ;  /* 0x00000007ffe17819 */ /* 0x000fe20000011400 */
[----:B------:R-:W-:Y:S01]  /*0e60*/  IMAD.IADD R15, R9, 0x1, -R6 ;  /* 0x00000001090f7824 */ /* 0x000fe200078e0a06 */
[----:B------:R-:W-:-:S02]  /*0e70*/  LOP3.LUT R2, R2, R19, RZ, 0x3c, !PT ;  /* 0x0000001302027212 */ /* 0x000fc400078e3cff */
[C---:B------:R-:W-:Y:S02]  /*0e80*/  IADD3 R5, P1, R178.reuse, 0x40, RZ ;  /* 0x00000040b2057810 */ /* 0x040fe40007f3e0ff */
[----:B------:R-:W-:Y:S02]  /*0e90*/  MOV R231, R2 ;  /* 0x0000000200e77202 */ /* 0x000fe40000000f00 */
[----:B------:R-:W-:Y:S02]  /*0ea0*/  LOP3.LUT R3, R11, 0xfffffff8, RZ, 0xc0, !PT ;  /* 0xfffffff80b037812 */ /* 0x000fe400078ec0ff */
[C---:B------:R-:W-:Y:S02]  /*0eb0*/  IADD3 R7, P2, R178.reuse, 0x60, RZ ;  /* 0x00000060b2077810 */ /* 0x040fe40007f5e0ff */
[----:B------:R-:W-:Y:S01]  /*0ec0*/  IADD3 R9, P3, R178, 0xc060, RZ ;  /* 0x0000c060b2097810 */ /* 0x000fe20007f7e0ff */
[----:B------:R-:W-:Y:S01]  /*0ed0*/  IMAD.IADD R3, R202, 0x1, -R3 ;  /* 0x00000001ca037824 */ /* 0x000fe200078e0a03 */
[----:B------:R-:W-:-:S02]  /*0ee0*/  LEA.HI R0, R0, R225, RZ, 0x1 ;  /* 0x000000e100007211 */ /* 0x000fc400078f08ff */
[----:B------:R-:W-:Y:S01]  /*0ef0*/  LOP3.LUT R4, R5, 0x380, RZ, 0xc0, !PT ;  /* 0x0000038005047812 */ /* 0x000fe200078ec0ff */
[----:B------:R-:W-:Y:S01]  /*0f00*/  IMAD.SHL.U32 R190, R3, 0x8, RZ ;  /* 0x0000000803be7824 */ /* 0x000fe200078e00ff */
[----:B------:R-:W-:Y:S02]  /*0f10*/  SHF.R.S32.HI R206, RZ, 0x3, R11 ;  /* 0x00000003ffce7819 */ /* 0x000fe4000001140b */
[----:B------:R-:W-:Y:S01]  /*0f20*/  LOP3.LUT R6, R7, 0x380, RZ, 0xc0, !PT ;  /* 0x0000038007067812 */ /* 0x000fe200078ec0ff */
[----:B------:R-:W-:Y:S01]  /*0f30*/  VIADD R192, R190, 0x40 ;  /* 0x00000040bec07836 */ /* 0x000fe20000000000 */
[----:B------:R-:W-:Y:S01]  /*0f40*/  LOP3.LUT R8, R9, 0x380, RZ, 0xc0, !PT ;  /* 0x0000038009087812 */ /* 0x000fe200078ec0ff */
[----:B------:R-:W-:Y:S01]  /*0f50*/  IMAD R207, R3, 0x20, R206 ;  /* 0x0000002003cf7824 */ /* 0x000fe200078e02ce */
[----:B------:R-:W-:Y:S01]  /*0f60*/  LOP3.LUT R0, R0, 0x3fffffe, RZ, 0xc0, !PT ;  /* 0x03fffffe00007812 */ /* 0x000fe200078ec0ff */
[----:B------:R-:W-:Y:S01]  /*0f70*/  VIADD R191, R190, 0x80 ;  /* 0x00000080bebf7836 */ /* 0x000fe20000000000 */
[----:B------:R-:W-:Y:S01]  /*0f80*/  SHF.R.U64 R4, R4, 0x3, RZ ;  /* 0x0000000304047819 */ /* 0x000fe200000012ff */
[----:B------:R-:W-:Y:S01]  /*0f90*/  VIADD R193, R190, 0xc0 ;  /* 0x000000c0bec17836 */ /* 0x000fe20000000000 */
[----:B------:R-:W-:Y:S01]  /*0fa0*/  SHF.R.U64 R6, R6, 0x3, RZ ;  /* 0x0000000306067819 */ /* 0x000fe200000012ff */
[----:B------:R-:W-:Y:S01]  /*0fb0*/  IMAD.IADD R0, R225, 0x1, -R0 ;  /* 0x00000001e1007824 */ /* 0x000fe200078e0a00 */
[----:B------:R-:W-:-:S02]  /*0fc0*/  SHF.R.U64 R8, R8, 0x3, RZ ;  /* 0x0000000308087819 */ /* 0x000fc400000012ff */
[----:B------:R-:W-:Y:S01]  /*0fd0*/  LOP3.LUT R3, R12, 0x7ffffffc, RZ, 0xc0, !PT ;  /* 0x7ffffffc0c037812 */ /* 0x000fe200078ec0ff */
[----:B------:R-:W-:Y:S01]  /*0fe0*/  IMAD R200, R0, 0x40, R13 ;  /* 0x0000004000c87824 */ /* 0x000fe200078e020d */
[----:B------:R-:W-:Y:S01]  /*0ff0*/  LOP3.LUT R4, R4, R5, RZ, 0x3c, !PT ;  /* 0x0000000504047212 */ /* 0x000fe200078e3cff */
[--C-:B------:R-:W-:Y:S01]  /*1000*/  IMAD.X R5, RZ, RZ, R179.reuse, P1 ;  /* 0x000000ffff057224 */ /* 0x100fe200008e06b3 */
[----:B------:R-:W-:Y:S01]  /*1010*/  LOP3.LUT R6, R6, R7, RZ, 0x3c, !PT ;  /* 0x0000000706067212 */ /* 0x000fe200078e3cff */
[--C-:B------:R-:W-:Y:S01]  /*1020*/  IMAD.X R7, RZ, RZ, R179.reuse, P2 ;  /* 0x000000ffff077224 */ /* 0x100fe200010e06b3 */
[----:B------:R-:W-:Y:S01]  /*1030*/  LOP3.LUT R8, R8, R9, RZ, 0x3c, !PT ;  /* 0x0000000908087212 */ /* 0x000fe200078e3cff */
[----:B------:R-:W-:Y:S01]  /*1040*/  IMAD.X R9, RZ, RZ, R179, P3 ;  /* 0x000000ffff097224 */ /* 0x000fe200018e06b3 */
[----:B------:R-:W-:Y:S01]  /*1050*/  IADD3 R22, P0, R16, 0x13c, RZ ;  /* 0x0000013c10167810 */ /* 0x000fe20007f1e0ff */
[----:B------:R-:W-:Y:S01]  /*1060*/  IMAD.IADD R3, R210, 0x1, -R3 ;  /* 0x00000001d2037824 */ /* 0x000fe200078e0a03 */
[----:B------:R-:W-:Y:S01]  /*1070*/  IADD3 R224, P1, R16, 0x230, RZ ;  /* 0x0000023010e07810 */ /* 0x000fe20007f3e0ff */
[----:B------:R-:W-:Y:S01]  /*1080*/  IMAD R232, R15, 0x8, R200 ;  /* 0x000000080fe87824 */ /* 0x000fe200078e02c8 */
[----:B------:R-:W-:Y:S01]  /*1090*/  MOV R230, R4 ;  /* 0x0000000400e67202 */ /* 0x000fe20000000f00 */
[--C-:B------:R-:W-:Y:S01]  /*10a0*/  IMAD.X R23, RZ, RZ, R17.reuse, P0 ;  /* 0x000000ffff177224 */ /* 0x100fe200000e0611 */
[----:B------:R-:W-:Y:S01]  /*10b0*/  MOV R227, R6 ;  /* 0x0000000600e37202 */ /* 0x000fe20000000f00 */
[----:B------:R-:W-:Y:S01]  /*10c0*/  IMAD.X R223, RZ, RZ, R17, P1 ;  /* 0x000000ffffdf7224 */ /* 0x000fe200008e0611 */
[----:B------:R-:W-:Y:S01]  /*10d0*/  MOV R226, R8 ;  /* 0x0000000800e27202 */ /* 0x000fe20000000f00 */
[----:B------:R-:W-:Y:S01]  /*10e0*/  IMAD.SHL.U32 R201, R3, 0x2, RZ ;  /* 0x0000000203c97824 */ /* 0x000fe200078e00ff */
[----:B------:R-:W-:-:S02]  /*10f0*/  SHF.R.S32.HI R199, RZ, 0x1f, R190 ;  /* 0x0000001fffc77819 */ /* 0x000fc400000114be */
[----:B------:R-:W-:Y:S02]  /*1100*/  SHF.R.S32.HI R198, RZ, 0x1f, R192 ;  /* 0x0000001fffc67819 */ /* 0x000fe400000114c0 */
[----:B------:R-:W-:Y:S02]  /*1110*/  SHF.R.S32.HI R197, RZ, 0x1f, R191 ;  /* 0x0000001fffc57819 */ /* 0x000fe400000114bf */
[----:B------:R-:W-:-:S07]  /*1120*/  SHF.R.S32.HI R196, RZ, 0x1f, R193 ;  /* 0x0000001fffc47819 */ /* 0x000fce00000114c1 */
.L_x_11375:
        /* <DEDUP_REMOVED lines=21> */
.L_x_11253:
[----:B------:R-:W-:Y:S01]  /*1280*/  ULDC UR7, c[0x0][0xd54] ;  /* 0x0003550000077ab9 */ /* 0x000fe20000000800 */
[----:B------:R-:W-:Y:S01]  /*1290*/  UMOV UR6, UR9 ;  /* 0x0000000900067c82 */ /* 0x000fe20008000000 */
[----:B------:R-:W-:-:S11]  /*12a0*/  UISETP.NE.AND UP0, UPT, UR7, 0x1, UPT ;  /* 0x000000010700788c */ /* 0x000fd6000bf05270 */
[----:B------:R-:W-:Y:S02]  /*12b0*/  @UP0 ULDC.64 UR10, c[0x0][0xd58] ;  /* 0x00035600000a0ab9 */ /* 0x000fe40000000a00 */
[----:B------:R-:W-:-:S04]  /*12c0*/  UIMAD.WIDE.U32 UR4, UR9, UR10, URZ ;  /* 0x0000000a090472a5 */ /* 0x000fc8000f8e003f */
[----:B------:R-:W-:-:S04]  /*12d0*/  @UP0 USHF.R.U32.HI UR6, URZ, UR11, UR5 ;  /* 0x0000000b3f060299 */ /* 0x000fc80008011605 */
[----:B------:R-:W-:-:S12]  /*12e0*/  UIMAD UR4, UR6, UR7, URZ ;  /* 0x00000007060472a4 */ /* 0x000fd8000f8e023f */
.L_x_11254:
[----:B------:R-:W0:Y:S01]  /*12f0*/  S2R R0, SR_TID.X ;  /* 0x0000000000007919 */ /* 0x000e220000002100 */
[----:B------:R-:W-:Y:S01]  /*1300*/  ULOP3.LUT UR5, URZ, UR6, URZ, 0x33, !UPT ;  /* 0x000000063f057292 */ /* 0x000fe2000f8e333f */
[----:B------:R-:W-:Y:S01]  /*1310*/  IMAD.MOV.U32 R2, RZ, RZ, 0x3000 ;  /* 0x00003000ff027424 */ /* 0x000fe200078e00ff */
[----:B------:R-:W-:Y:S01]  /*1320*/  UIADD3 UR6, UP2, UR36, 0x32450, URZ ;  /* 0x0003245024067890 */ /* 0x000fe2000ff5e03f */
[----:B------:R-:W-:Y:S01]  /*1330*/  IMAD.U32 R3, RZ, RZ, UR41 ;  /* 0x00000029ff037e24 */ /* 0x000fe2000f8e00ff */
[----:B------:R-:W-:Y:S01]  /*1340*/  ULDC UR39, c[0x0][0xd3c] ;  /* 0x00034f0000277ab9 */ /* 0x000fe20000000800 */
[----:B------:R-:W-:Y:S01]  /*1350*/  UIADD3 UR7, UP0, UR36, 0x32430, URZ ;  /* 0x0003243024077890 */ /* 0x000fe2000ff1e03f */
[----:B------:R-:W-:Y:S01]  /*1360*/  IMAD.MOV.U32 R5, RZ, RZ, 0x100 ;  /* 0x00000100ff057424 */ /* 0x000fe200078e00ff */
[----:B------:R-:W-:Y:S01]  /*1370*/  UIADD3 UR39, UR5, UR39, URZ ;  /* 0x0000002705277290 */ /* 0x000fe2000fffe03f */
[----:B------:R1:W-:Y:S01]  /*1380*/  STL.64 [R1+0x18], R2 ;  /* 0x0000180201007387 */ /* 0x0003e20000100a00 */
[----:B------:R-:W-:Y:S01]  /*1390*/  UIADD3.X UR5, URZ, UR37, URZ, UP2, !UPT ;  /* 0x000000253f057290 */ /* 0x000fe200097fe43f */
[----:B------:R-:W-:Y:S01]  /*13a0*/  IMAD.MOV.U32 R6, RZ, RZ, 0x1 ;  /* 0x00000001ff067424 */ /* 0x000fe200078e00ff */
[----:B------:R-:W-:Y:S01]  /*13b0*/  UIADD3 UR10, UP1, UR36, 0x32440, URZ ;  /* 0x00032440240a7890 */ /* 0x000fe2000ff3e03f */
[----:B------:R-:W-:Y:S01]  /*13c0*/  IMAD.MOV.U32 R7, RZ, RZ, RZ ;  /* 0x000000ffff077224 */ /* 0x000fe200078e00ff */
[----:B------:R-:W-:Y:S01]  /*13d0*/  UIADD3 UR11, UP3, UR36, 0x32460, URZ ;  /* 0x00032460240b7890 */ /* 0x000fe2000ff7e03f */
[----:B------:R-:W-:Y:S01]  /*13e0*/  IMAD.MOV.U32 R8, RZ, RZ, 0xc000 ;  /* 0x0000c000ff087424 */ /* 0x000fe200078e00ff */
[----:B------:R-:W-:Y:S01]  /*13f0*/  UIADD3 UR4, UR9, -UR4, URZ ;  /* 0x8000000409047290 */ /* 0x000fe2000fffe03f */
[----:B------:R-:W-:Y:S01]  /*1400*/  IMAD.U32 R9, RZ, RZ, UR41 ;  /* 0x00000029ff097e24 */ /* 0x000fe2000f8e00ff */
[----:B------:R-:W-:Y:S01]  /*1410*/  UIADD3.X UR12, URZ, UR37, URZ, UP3, !UPT ;  /* 0x000000253f0c7290 */ /* 0x000fe20009ffe43f */
[----:B------:R-:W-:Y:S01]  /*1420*/  IMAD.MOV.U32 R11, RZ, RZ, 0x100 ;  /* 0x00000100ff0b7424 */ /* 0x000fe200078e00ff */
[----:B------:R-:W-:Y:S01]  /*1430*/  ULDC UR42, c[0x0][0xd48] ;  /* 0x00035200002a7ab9 */ /* 0x000fe20000000800 */
[----:B-1----:R-:W-:Y:S01]  /*1440*/  IMAD.U32 R3, RZ, RZ, UR5 ;  /* 0x00000005ff037e24 */ /* 0x002fe2000f8e00ff */
[----:B------:R-:W-:Y:S01]  /*1450*/  UIADD3.X UR5, URZ, UR37, URZ, UP0, !UPT ;  /* 0x000000253f057290 */ /* 0x000fe200087fe43f */
[----:B------:R-:W-:Y:S01]  /*1460*/  IMAD.U32 R2, RZ, RZ, UR6 ;  /* 0x00000006ff027e24 */ /* 0x000fe2000f8e00ff */
[----:B------:R-:W-:Y:S01]  /*1470*/  UIADD3.X UR6, URZ, UR37, URZ, UP1, !UPT ;  /* 0x000000253f067290 */ /* 0x000fe20008ffe43f */
[----:B------:R-:W-:Y:S01]  /*1480*/  IMAD.U32 R12, RZ, RZ, UR11 ;  /* 0x0000000bff0c7e24 */ /* 0x000fe2000f8e00ff */
[----:B------:R-:W-:Y:S01]  /*1490*/  UISETP.NE.AND UP2, UPT, UR42, 0x1, UPT ;  /* 0x000000012a00788c */ /* 0x000fe2000bf45270 */
[----:B------:R-:W-:Y:S01]  /*14a0*/  IMAD.U32 R13, RZ, RZ, UR12 ;  /* 0x0000000cff0d7e24 */ /* 0x000fe2000f8e00ff */
[----:B------:R-:W-:Y:S01]  /*14b0*/  ULDC UR12, c[0x0][0xd54] ;  /* 0x00035500000c7ab9 */ /* 0x000fe20000000800 */
[----:B------:R-:W-:Y:S01]  /*14c0*/  IMAD.MOV.U32 R18, RZ, RZ, 0x1 ;  /* 0x00000001ff127424 */ /* 0x000fe200078e00ff */
[----:B------:R-:W-:Y:S01]  /*14d0*/  UIMAD UR12, UR8, UR12, UR4 ;  /* 0x0000000c080c72a4 */ /* 0x000fe2000f8e0204 */
[----:B------:R-:W-:Y:S01]  /*14e0*/  IMAD.MOV.U32 R19, RZ, RZ, RZ ;  /* 0x000000ffff137224 */ /* 0x000fe200078e00ff */
[----:B0-----:R-:W-:Y:S01]  /*14f0*/  LOP3.LUT R0, R0, 0x7f, RZ, 0xc0, !PT ;  /* 0x0000007f00007812 */ /* 0x001fe200078ec0ff */
[----:B------:R-:W-:Y:S01]  /*1500*/  IMAD.U32 R14, RZ, RZ, UR39 ;  /* 0x00000027ff0e7e24 */ /* 0x000fe2000f8e00ff */
[----:B------:R-:W-:Y:S01]  /*1510*/  USHF.L.U32 UR39, UR39, 0x7, URZ ;  /* 0x0000000727277899 */ /* 0x000fe2000800063f */
[----:B------:R-:W-:Y:S01]  /*1520*/  STL.128 [R1+0x440], RZ ;  /* 0x000440ff01007387 */ /* 0x000fe20000100c00 */
[----:B------:R-:W-:Y:S01]  /*1530*/  ISETP.NE.AND P0, PT, R0, RZ, PT ;  /* 0x000000ff0000720c */ /* 0x000fe20003f05270 */
[----:B------:R-:W-:Y:S01]  /*1540*/  ULDC UR45, c[0x0][0x424] ;  /* 0x00010900002d7ab9 */ /* 0x000fe20000000800 */
[----:B------:R-:W0:Y:S01]  /*1550*/  LDC R0, c[0x0][0xa80] ;  /* 0x0002a000ff007b82 */ /* 0x000e220000000800 */
[----:B------:R-:W-:Y:S01]  /*1560*/  STL.64 [R1+0x60], R18 ;  /* 0x0000601201007387 */ /* 0x000fe20000100a00 */
[----:B------:R-:W-:Y:S01]  /*1570*/  SEL R4, RZ, 0x1, P0 ;  /* 0x00000001ff047807 */ /* 0x000fe20000000000 */
[----:B------:R-:W-:Y:S01]  /*1580*/  ULDC UR11, c[0x0][0x2f0] ;  /* 0x0000bc00000b7ab9 */ /* 0x000fe20000000800 */
[----:B------:R-:W-:Y:S01]  /*1590*/  ULDC UR46, c[0x0][0x288] ;  /* 0x0000a200002e7ab9 */ /* 0x000fe20000000800 */
[----:B------:R-:W-:Y:S01]  /*15a0*/  STL [R1+0x70], R14 ;  /* 0x0000700e01007387 */ /* 0x000fe20000100800 */
[----:B------:R-:W-:Y:S01]  /*15b0*/  @UP2 ULDC UR13, c[0x0][0xd50] ;  /* 0x00035400000d2ab9 */ /* 0x000fe20000000800 */
[----:B------:R-:W-:Y:S01]  /*15c0*/  IMAD.MOV.U32 R10, RZ, RZ, R4 ;  /* 0x000000ffff0a7224 */ /* 0x000fe200078e0004 */
[----:B------:R-:W-:Y:S01]  /*15d0*/  UMOV UR38, UR12 ;  /* 0x0000000c00267c82 */ /* 0x000fe20008000000 */
[----:B------:R1:W-:Y:S01]  /*15e0*/  STL.128 [R1+0x20], R4 ;  /* 0x0000200401007387 */ /* 0x0003e20000100c00 */
[----:B------:R-:W-:-:S02]  /*15f0*/  IADD3 R32, P0, R16, 0x440, RZ ;  /* 0x0000044010207810 */ /* 0x000fc40007f1e0ff */
[----:B------:R-:W-:Y:S01]  /*1600*/  IADD3 R44, P1, R16, 0x38, RZ ;  /* 0x00000038102c7810 */ /* 0x000fe20007f3e0ff */
[----:B------:R2:W-:Y:S02]  /*1610*/  STL.128 [R1+0x50], R8 ;  /* 0x0000500801007387 */ /* 0x0005e40000100c00 */
[--C-:B------:R-:W-:Y:S02]  /*1620*/  IMAD.X R47, RZ, RZ, R17.reuse, P0 ;  /* 0x000000ffff2f7224 */ /* 0x100fe400000e0611 */
[----:B------:R3:W-:Y:S01]  /*1630*/  STL.128 [R1+0x450], RZ ;  /* 0x000450ff01007387 */ /* 0x0007e20000100c00 */
[----:B------:R-:W-:-:S03]  /*1640*/  IMAD.X R45, RZ, RZ, R17, P1 ;  /* 0x000000ffff2d7224 */ /* 0x000fc600008e0611 */
[----:B------:R3:W-:Y:S01]  /*1650*/  STL.128 [R1+0x230], RZ ;  /* 0x000230ff01007387 */ /* 0x0007e20000100c00 */
[----:B-1----:R-:W-:Y:S01]  /*1660*/  IMAD.U32 R5, RZ, RZ, UR5 ;  /* 0x00000005ff057e24 */ /* 0x002fe2000f8e00ff */
[----:B------:R-:W-:Y:S01]  /*1670*/  ULDC UR5, c[0x0][0x448] ;  /* 0x0001120000057ab9 */ /* 0x000fe20000000800 */
[----:B------:R-:W-:Y:S01]  /*1680*/  IMAD.U32 R4, RZ, RZ, UR7 ;  /* 0x00000007ff047e24 */ /* 0x000fe2000f8e00ff */
[----:B------:R-:W-:Y:S01]  /*1690*/  UISETP.NE.AND UP1, UPT, UR5, 0x1, UPT ;  /* 0x000000010500788c */ /* 0x000fe2000bf25270 */
[----:B--2---:R-:W-:Y:S01]  /*16a0*/  IMAD.MOV.U32 R9, RZ, RZ, R3 ;  /* 0x000000ffff097224 */ /* 0x004fe200078e0003 */
[----:B0-----:R3:W-:Y:S01]  /*16b0*/  STL [R1+0x460], R0 ;  /* 0x0004600001007387 */ /* 0x0017e20000100800 */
[----:B------:R-:W-:Y:S01]  /*16c0*/  IMAD.U32 R3, RZ, RZ, UR6 ;  /* 0x00000006ff037e24 */ /* 0x000fe2000f8e00ff */
[----:B------:R-:W-:Y:S01]  /*16d0*/  ULDC.64 UR6, c[0x0][0x418] ;  /* 0x0001060000067ab9 */ /* 0x000fe20000000a00 */
[----:B------:R-:W-:Y:S01]  /*16e0*/  IMAD.MOV.U32 R8, RZ, RZ, R2 ;  /* 0x000000ffff087224 */ /* 0x000fe200078e0002 */
[----:B------:R-:W-:Y:S01]  /*16f0*/  UISETP.NE.U32.AND UP0, UPT, UR6, URZ, UPT ;  /* 0x0000003f0600728c */ /* 0x000fe2000bf05070 */
[----:B------:R-:W-:Y:S01]  /*1700*/  IMAD.MOV.U32 R10, RZ, RZ, R12 ;  /* 0x000000ffff0a7224 */ /* 0x000fe200078e000c */
[----:B------:R-:W-:Y:S01]  /*1710*/  ULDC.64 UR4, c[0x0][0xad8] ;  /* 0x0002b60000047ab9 */ /* 0x000fe20000000a00 */
[----:B------:R-:W-:Y:S01]  /*1720*/  IMAD.MOV.U32 R11, RZ, RZ, R13 ;  /* 0x000000ffff0b7224 */ /* 0x000fe200078e000d */
[----:B------:R-:W-:Y:S01]  /*1730*/  UISETP.NE.AND.EX UP0, UPT, UR7, URZ, UPT, UP0 ;  /* 0x0000003f0700728c */ /* 0x000fe2000bf05300 */
[----:B------:R-:W-:Y:S01]  /*1740*/  IMAD.U32 R2, RZ, RZ, UR10 ;  /* 0x0000000aff027e24 */ /* 0x000fe2000f8e00ff */
[----:B------:R-:W-:Y:S01]  /*1750*/  UISETP.GE.AND UP3, UPT, UR5, 0x1, UPT ;  /* 0x000000010500788c */ /* 0x000fe2000bf66270 */
[----:B------:R3:W-:Y:S01]  /*1760*/  STL.64 [R1+0x8], R4 ;  /* 0x0000080401007387 */ /* 0x0007e20000100a00 */
[----:B------:R-:W-:-:S02]  /*1770*/  UIADD3 UR10, UR39, 0x7f, URZ ;  /* 0x0000007f270a7890 */ /* 0x000fc4000fffe03f */
[----:B------:R-:W-:Y:S01]  /*1780*/  USEL UR45, UR45, 0x1, UP0 ;  /* 0x000000012d2d7887 */ /* 0x000fe20008000000 */
[----:B------:R3:W-:Y:S01]  /*1790*/  STL.128 [R1+0x40], R8 ;  /* 0x0000400801007387 */ /* 0x0007e20000100c00 */
[----:B------:R-:W-:Y:S01]  /*17a0*/  @UP2 ULDC UR6, c[0x0][0xd4c] ;  /* 0x0003530000062ab9 */ /* 0x000fe20000000800 */
[----:B------:R-:W-:Y:S01]  /*17b0*/  @UP1 ULDC UR8, c[0x0][0x44c] ;  /* 0x0001130000081ab9 */ /* 0x000fe20000000800 */
[----:B------:R-:W-:Y:S01]  /*17c0*/  UIMAD.WIDE.U32 UR6, UR12, UR6, URZ ;  /* 0x000000060c0672a5 */ /* 0x000fe2000f8e003f */
[----:B------:R3:W-:Y:S01]  /*17d0*/  STL.64 [R1+0x68], R10 ;  /* 0x0000680a01007387 */ /* 0x0007e20000100a00 */
[----:B------:R-:W-:Y:S01]  /*17e0*/  UIMAD.WIDE.U32 UR8, UR10, UR8, URZ ;  /* 0x000000080a0872a5 */ /* 0x000fe2000f8e003f */
[----:B------:R-:W-:Y:S01]  /*17f0*/  PLOP3.LUT P2, PT, PT, PT, UP3, 0x80, 0x0 ;  /* 0x000000000000781c */ /* 0x000fe20003f4f038 */
[----:B------:R-:W-:Y:S01]  /*1800*/  UIMAD UR45, UR45, UR11, URZ ;  /* 0x0000000b2d2d72a4 */ /* 0x000fe2000f8e023f */
[----:B------:R3:W-:Y:S01]  /*1810*/  STL.64 [R1+0x10], R2 ;  /* 0x0000100201007387 */ /* 0x0007e20000100a00 */
[----:B------:R-:W-:Y:S01]  /*1820*/  @UP1 ULDC UR14, c[0x0][0x450] ;  /* 0x00011400000e1ab9 */ /* 0x000fe20000000800 */
[----:B------:R-:W-:-:S02]  /*1830*/  @UP2 USHF.R.U32.HI UR38, URZ, UR13, UR7 ;  /* 0x0000000d3f262299 */ /* 0x000fc40008011607 */
[----:B------:R3:W-:Y:S01]  /*1840*/  STL.64 [R1+0x30], R2 ;  /* 0x0000300201007387 */ /* 0x0007e20000100a00 */
[----:B------:R-:W-:Y:S02]  /*1850*/  UIADD3 UR40, UR45, 0x1, -UR46 ;  /* 0x000000012d287890 */ /* 0x000fe4000fffe82e */
[----:B------:R-:W-:Y:S01]  /*1860*/  @UP1 USHF.R.U32.HI UR10, URZ, UR14, UR9 ;  /* 0x0000000e3f0a1299 */ /* 0x000fe20008011609 */
[----:B------:R3:W-:Y:S01]  /*1870*/  STL.128 [R1+0x240], RZ ;  /* 0x000240ff01007387 */ /* 0x0007e20000100c00 */
[----:B------:R-:W-:Y:S02]  /*1880*/  UIADD3 UR6, -UR38, URZ, URZ ;  /* 0x0000003f26067290 */ /* 0x000fe4000fffe13f */
[----:B------:R-:W-:Y:S01]  /*1890*/  UIADD3 UR10, UR40, UR10, URZ ;  /* 0x0000000a280a7290 */ /* 0x000fe2000fffe03f */
[----:B------:R3:W-:Y:S01]  /*18a0*/  STL.128 [R1+0x250], RZ ;  /* 0x000250ff01007387 */ /* 0x0007e20000100c00 */
[----:B------:R-:W-:Y:S02]  /*18b0*/  UIMAD UR42, UR42, UR6, UR12 ;  /* 0x000000062a2a72a4 */ /* 0x000fe4000f8e020c */
[----:B------:R-:W-:Y:S01]  /*18c0*/  UIADD3 UR4, UR10, UR4, URZ ;  /* 0x000000040a047290 */ /* 0x000fe2000fffe03f */
        /* <DEDUP_REMOVED lines=29> */
[----:B------:R3:W-:Y:S04]  /*1aa0*/  STL.64 [R1], RZ ;  /* 0x000000ff01007387 */ /* 0x0007e80000100a00 */
[----:B------:R3:W-:Y:S01]  /*1ab0*/  STL.64 [R1+0x38], RZ ;  /* 0x000038ff01007387 */ /* 0x0007e20000100a00 */
[----:B------:R-:W-:Y:S05]  /*1ac0*/  @!P2 BRA `(.L_x_11255) ;  /* 0x000000000044a947 */ /* 0x000fea0003800000 */
        /* <DEDUP_REMOVED lines=10> */
.L_x_11256:
[----:B------:R-:W-:-:S11]  /*1b70*/  UISETP.NE.AND UP0, UPT, UR5, 0x1, UPT ;  /* 0x000000010500788c */ /* 0x000fd6000bf05270 */
[----:B------:R-:W-:Y:S02]  /*1b80*/  @UP0 ULDC.64 UR10, c[0x0][0xae0] ;  /* 0x0002b800000a0ab9 */ /* 0x000fe40000000a00 */
[----:B------:R-:W-:-:S04]  /*1b90*/  UIMAD.WIDE.U32 UR6, UR8, UR10, URZ ;  /* 0x0000000a080672a5 */ /* 0x000fc8000f8e003f */
[----:B------:R-:W-:-:S12]  /*1ba0*/  @UP0 USHF.R.U32.HI UR8, URZ, UR11, UR7 ;  /* 0x0000000b3f080299 */ /* 0x000fd80008011607 */
.L_x_11257:
[----:B------:R-:W-:-:S04]  /*1bb0*/  UIMAD UR8, UR8, UR5, UR5 ;  /* 0x00000005080872a4 */ /* 0x000fc8000f8e0205 */
[----:B------:R-:W-:-:S04]  /*1bc0*/  UISETP.LT.AND UP0, UPT, UR4, UR8, UPT ;  /* 0x000000080400728c */ /* 0x000fc8000bf01270 */
[----:B------:R-:W-:-:S12]  /*1bd0*/  USEL UR4, UR4, UR8, UP0 ;  /* 0x0000000804047287 */ /* 0x000fd80008000000 */
.L_x_11255:
[----:B------:R-:W-:Y:S02]  /*1be0*/  UIADD3 UR6, UR45, 0x5f, URZ ;  /* 0x0000005f2d067890 */ /* 0x000fe4000fffe03f */
[----:B------:R-:W-:Y:S02]  /*1bf0*/  UIADD3 UR8, UR4, 0x5f, URZ ;  /* 0x0000005f04087890 */ /* 0x000fe4000fffe03f */
[----:B------:R-:W-:Y:S02]  /*1c00*/  UIMAD.WIDE UR6, UR6, 0x2aaaaaab, URZ ;  /* 0x2aaaaaab060678a5 */ /* 0x000fe4000f8e023f */
[----:B------:R-:W-:Y:S01]  /*1c10*/  UIMAD.WIDE UR8, UR8, 0x2aaaaaab, URZ ;  /* 0x2aaaaaab080878a5 */ /* 0x000fe2000f8e023f */
[----:B------:R-:W-:Y:S01]  /*1c20*/  @UP1 ULDC UR10, c[0x0][0x44c] ;  /* 0x00011300000a1ab9 */ /* 0x000fe20000000800 */
[----:B------:R-:W-:Y:S02]  /*1c30*/  USHF.R.U32.HI UR4, URZ, 0x1f, UR7 ;  /* 0x0000001f3f047899 */ /* 0x000fe40008011607 */
[----:B------:R-:W-:-:S02]  /*1c40*/  UIMAD.WIDE.U32 UR10, UR39, UR10, URZ ;  /* 0x0000000a270a72a5 */ /* 0x000fc4000f8e003f */
[----:B------:R-:W-:Y:S01]  /*1c50*/  USHF.R.U32.HI UR6, URZ, 0x1f, UR9 ;  /* 0x0000001f3f067899 */ /* 0x000fe20008011609 */
[----:B------:R-:W-:Y:S01]  /*1c60*/  @UP1 ULDC UR13, c[0x0][0x450] ;  /* 0x00011400000d1ab9 */ /* 0x000fe20000000800 */
[----:B------:R-:W-:Y:S01]  /*1c70*/  UMOV UR12, UR39 ;  /* 0x00000027000c7c82 */ /* 0x000fe20008000000 */
[----:B------:R-:W-:Y:S02]  /*1c80*/  UIADD3 UR46, UR45, -UR46, URZ ;  /* 0x8000002e2d2e7290 */ /* 0x000fe4000fffe03f */
        /* <DEDUP_REMOVED lines=20> */
.L_x_11259:
[----:B------:R-:W-:-:S11]  /*1dd0*/  UISETP.NE.AND UP0, UPT, UR5, 0x1, UPT ;  /* 0x000000010500788c */ /* 0x000fd6000bf05270 */
[----:B------:R-:W-:Y:S02]  /*1de0*/  @UP0 ULDC.64 UR10, c[0x0][0xae0] ;  /* 0x0002b800000a0ab9 */ /* 0x000fe40000000a00 */
[----:B------:R-:W-:-:S04]  /*1df0*/  UIMAD.WIDE.U32 UR6, UR4, UR10, URZ ;  /* 0x0000000a040672a5 */ /* 0x000fc8000f8e003f */
[----:B------:R-:W-:-:S12]  /*1e00*/  @UP0 USHF.R.U32.HI UR4, URZ, UR11, UR7 ;  /* 0x0000000b3f040299 */ /* 0x000fd80008011607 */
.L_x_11260:
[----:B------:R-:W-:-:S04]  /*1e10*/  UIMAD UR4, UR4, UR5, URZ ;  /* 0x00000005040472a4 */ /* 0x000fc8000f8e023f */
[----:B------:R-:W-:-:S04]  /*1e20*/  UISETP.LT.AND UP0, UPT, UR8, UR4, UPT ;  /* 0x000000040800728c */ /* 0x000fc8000bf01270 */
[----:B------:R-:W-:-:S12]  /*1e30*/  USEL UR8, UR8, UR4, !UP0 ;  /* 0x0000000408087287 */ /* 0x000fd8000c000000 */
.L_x_11258:
[----:B------:R-:W-:Y:S01]  /*1e40*/  UIMAD.WIDE UR4, UR8, 0x2aaaaaab, URZ ;  /* 0x2aaaaaab080478a5 */ /* 0x000fe2000f8e023f */
[----:B------:R-:W-:-:S03]  /*1e50*/  PLOP3.LUT P0, PT, PT, PT, PT, 0x80, 0x0 ;  /* 0x000000000000781c */ /* 0x000fc60003f0f070 */
[----:B------:R-:W-:-:S04]  /*1e60*/  USHF.R.U32.HI UR4, URZ, 0x1f, UR5 ;  /* 0x0000001f3f047899 */ /* 0x000fc80008011605 */
[----:B------:R-:W-:-:S04]  /*1e70*/  ULEA.HI.SX32 UR4, UR5, UR4, 0x1c ;  /* 0x0000000405047291 */ /* 0x000fc8000f8fe23f */
[----:B------:R-:W-:-:S04]  /*1e80*/  UISETP.LT.AND UP0, UPT, URZ, UR4, UPT ;  /* 0x000000043f00728c */ /* 0x000fc8000bf01270 */
[----:B------:R-:W-:-:S04]  /*1e90*/  USEL UR43, URZ, UR4, !UP0 ;  /* 0x000000043f2b7287 */ /* 0x000fc8000c000000 */
[----:B------:R-:W-:-:S06]  /*1ea0*/  UISETP.GT.AND UP0, UPT, UR47, UR43, UPT ;  /* 0x0000002b2f00728c */ /* 0x000fcc000bf04270 */
[----:B------:R-:W-:-:S13]  /*1eb0*/  PLOP3.LUT P1, PT, PT, PT, UP0, 0x80, 0x0 ;  /* 0x000000000000781c */ /* 0x000fda0003f2f008 */
[----:B------:R-:W-:Y:S05]  /*1ec0*/  @!P1 BRA `(.L_x_11261) ;  /* 0x000001e0000c9947 */ /* 0x000fea0003800000 */
[----:B---3--:R-:W0:Y:S01]  /*1ed0*/  SHFL.IDX PT, R0, R225, RZ, 0x1f ;  /* 0x00001fffe1007589 */ /* 0x008e2200000e0000 */
[----:B------:R-:W-:Y:S01]  /*1ee0*/  UIADD3 UR6, UR44, 0x18400, URZ ;  /* 0x000184002c067890 */ /* 0x000fe2000fffe03f */
[----:B------:R-:W-:Y:S01]  /*1ef0*/  IMAD.MOV.U32 R12, RZ, RZ, 0x1 ;  /* 0x00000001ff0c7424 */ /* 0x000fe200078e00ff */
[----:B------:R-:W-:Y:S01]  /*1f00*/  UIADD3 UR5, UR44, 0x400, URZ ;  /* 0x000004002c057890 */ /* 0x000fe2000fffe03f */
[----:B------:R-:W-:Y:S01]  /*1f10*/  IMAD.MOV.U32 R4, RZ, RZ, 0x1 ;  /* 0x00000001ff047424 */ /* 0x000fe200078e00ff */
[----:B------:R-:W-:Y:S01]  /*1f20*/  UIADD3 UR4, UR44, 0x1c400, URZ ;  /* 0x0001c4002c047890 */ /* 0x000fe2000fffe03f */
[----:B------:R-:W-:Y:S01]  /*1f30*/  IMAD.MOV.U32 R5, RZ, RZ, RZ ;  /* 0x000000ffff057224 */ /* 0x000fe200078e00ff */
[----:B------:R-:W-:Y:S01]  /*1f40*/  USHF.R.U32.HI UR5, URZ, 0x4, UR5 ;  /* 0x000000043f057899 */ /* 0x000fe20008011605 */
[----:B------:R-:W-:Y:S01]  /*1f50*/  IMAD.MOV.U32 R6, RZ, RZ, 0x1 ;  /* 0x00000001ff067424 */ /* 0x000fe200078e00ff */
[----:B------:R-:W-:Y:S01]  /*1f60*/  USHF.R.U32.HI UR4, URZ, 0x4, UR4 ;  /* 0x000000043f047899 */ /* 0x000fe20008011604 */
[----:B------:R-:W-:Y:S01]  /*1f70*/  IMAD.MOV.U32 R7, RZ, RZ, RZ ;  /* 0x000000ffff077224 */ /* 0x000fe200078e00ff */
[----:B------:R-:W-:Y:S01]  /*1f80*/  ULOP3.LUT UR5, UR5, 0x3fff, URZ, 0xc0, !UPT ;  /* 0x00003fff05057892 */ /* 0x000fe2000f8ec03f */
[----:B------:R-:W-:Y:S01]  /*1f90*/  IMAD.MOV.U32 R13, RZ, RZ, RZ ;  /* 0x000000ffff0d7224 */ /* 0x000fe200078e00ff */
[----:B------:R-:W-:Y:S01]  /*1fa0*/  ULOP3.LUT UR4, UR4, 0x3fff, URZ, 0xc0, !UPT ;  /* 0x00003fff04047892 */ /* 0x000fe2000f8ec03f */
[----:B------:R-:W-:Y:S01]  /*1fb0*/  IMAD.MOV.U32 R9, RZ, RZ, 0x40000040 ;  /* 0x40000040ff097424 */ /* 0x000fe200078e00ff */
[----:B------:R-:W-:Y:S01]  /*1fc0*/  ULOP3.LUT UR7, UR5, 0x3000000, URZ, 0xfc, !UPT ;  /* 0x0300000005077892 */ /* 0x000fe2000f8efc3f */
[----:B------:R1:W-:Y:S01]  /*1fd0*/  STL.128 [R1+0x80], R4 ;  /* 0x0000800401007387 */ /* 0x0003e20000100c00 */
[----:B------:R-:W-:Y:S01]  /*1fe0*/  ULOP3.LUT UR4, UR4, 0x10000, URZ, 0xfc, !UPT ;  /* 0x0001000004047892 */ /* 0x000fe2000f8efc3f */
[----:B------:R-:W-:Y:S01]  /*1ff0*/  IMAD.MOV.U32 R11, RZ, RZ, 0x40000040 ;  /* 0x40000040ff0b7424 */ /* 0x000fe200078e00ff */
[----:B------:R-:W-:Y:S01]  /*2000*/  ULOP3.LUT UR5, UR5, 0x10000, URZ, 0xfc, !UPT ;  /* 0x0001000005057892 */ /* 0x000fe2000f8efc3f */
[----:B------:R2:W-:Y:S01]  /*2010*/  STL.64 [R1+0x90], R12 ;  /* 0x0000900c01007387 */ /* 0x0005e20000100a00 */
[----:B------:R-:W-:Y:S01]  /*2020*/  IMAD.U32 R10, RZ, RZ, UR7 ;  /* 0x00000007ff0a7e24 */ /* 0x000fe2000f8e00ff */
[----:B------:R-:W-:Y:S01]  /*2030*/  IADD3 R28, P1, R16, 0xa0, RZ ;  /* 0x000000a0101c7810 */ /* 0x000fe20007f3e0ff */
[----:B------:R-:W-:Y:S01]  /*2040*/  IMAD.U32 R8, RZ, RZ, UR4 ;  /* 0x00000004ff087e24 */ /* 0x000fe2000f8e00ff */
[----:B0-----:R-:W-:Y:S01]  /*2050*/  LEA.HI R2, R0, R0, RZ, 0x1 ;  /* 0x0000000000027211 */ /* 0x001fe200078f08ff */
[----:B------:R-:W-:Y:S01]  /*2060*/  IMAD.U32 R14, RZ, RZ, UR5 ;  /* 0x00000005ff0e7e24 */ /* 0x000fe2000f8e00ff */
[----:B------:R-:W-:Y:S01]  /*2070*/  ULOP3.LUT UP0, URZ, UR6, 0x1bf, URZ, 0xc0, !UPT ;  /* 0x000001bf063f7892 */ /* 0x000fe2000f80c03f */
[----:B------:R-:W-:Y:S01]  /*2080*/  IMAD.MOV.U32 R15, RZ, RZ, 0x40000040 ;  /* 0x40000040ff0f7424 */ /* 0x000fe200078e00ff */
[----:B------:R-:W-:Y:S01]  /*2090*/  LOP3.LUT R3, R2, 0x7fffe, RZ, 0xc0, !PT ;  /* 0x0007fffe02037812 */ /* 0x000fe200078ec0ff */
[----:B------:R0:W-:Y:S01]  /*20a0*/  STL.128 [R1+0xa0], R8 ;  /* 0x0000a00801007387 */ /* 0x0001e20000100c00 */
[----:B------:R-:W-:Y:S01]  /*20b0*/  IMAD.X R43, RZ, RZ, R17, P1 ;  /* 0x000000ffff2b7224 */ /* 0x000fe200008e0611 */
[----:B------:R-:W-:Y:S01]  /*20c0*/  IADD3 R30, P5, R16, 0x118, RZ ;  /* 0x00000118101e7810 */ /* 0x000fe20007fbe0ff */
[----:B-1----:R-:W-:Y:S01]  /*20d0*/  IMAD.MOV.U32 R5, RZ, RZ, 0x40000040 ;  /* 0x40000040ff057424 */ /* 0x002fe200078e00ff */
[----:B------:R0:W-:Y:S01]  /*20e0*/  STL.64 [R1+0x78], RZ ;  /* 0x000078ff01007387 */ /* 0x0001e20000100a00 */
[----:B------:R-:W-:Y:S01]  /*20f0*/  IMAD.IADD R3, R0, 0x1, -R3 ;  /* 0x0000000100037824 */ /* 0x000fe200078e0a03 */
[----:B------:R-:W-:Y:S01]  /*2100*/  PLOP3.LUT P1, PT, PT, PT, UP0, 0x80, 0x0 ;  /* 0x000000000000781c */ /* 0x000fe20003f2f008 */
[----:B--2---:R-:W-:Y:S01]  /*2110*/  IMAD.MOV.U32 R13, RZ, RZ, 0x40000040 ;  /* 0x40000040ff0d7424 */ /* 0x004fe200078e00ff */
[----:B------:R0:W-:Y:S01]  /*2120*/  STL.128 [R1+0xb0], RZ ;  /* 0x0000b0ff01007387 */ /* 0x0001e20000100c00 */
[C---:B------:R-:W-:Y:S01]  /*2130*/  IADD3 R29, P6, R16.reuse, 0x110, RZ ;  /* 0x00000110101d7810 */ /* 0x040fe20007fde0ff */
[--C-:B------:R-:W-:Y:S01]  /*2140*/  IMAD.X R31, RZ, RZ, R17.reuse, P5 ;  /* 0x000000ffff1f7224 */ /* 0x100fe200028e0611 */
[----:B------:R-:W-:Y:S01]  /*2150*/  LEA R3, R3, UR6, 0xd ;  /* 0x0000000603037c11 */ /* 0x000fe2000f8e68ff */
[----:B------:R0:W-:Y:S01]  /*2160*/  STL.128 [R1+0xc0], RZ ;  /* 0x0000c0ff01007387 */ /* 0x0001e20000100c00 */
[----:B------:R-:W-:Y:S01]  /*2170*/  IADD3 R24, P0, R16, 0xa8, RZ ;  /* 0x000000a810187810 */ /* 0x000fe20007f1e0ff */
[----:B------:R-:W-:Y:S01]  /*2180*/  IMAD.X R42, RZ, RZ, R17, P6 ;  /* 0x000000ffff2a7224 */ /* 0x000fe200030e0611 */
[----:B------:R-:W-:Y:S01]  /*2190*/  SHF.R.U32.HI R0, RZ, 0x4, R3 ;  /* 0x00000004ff007819 */ /* 0x000fe20000011603 */
[----:B------:R-:W-:Y:S01]  /*21a0*/  VIADD R2, R3, 0xa000 ;  /* 0x0000a00003027836 */ /* 0x000fe20000000000 */
[----:B------:R0:W-:Y:S01]  /*21b0*/  STL.128 [R1+0xd0], RZ ;  /* 0x0000d0ff01007387 */ /* 0x0001e20000100c00 */
[----:B------:R-:W-:Y:S01]  /*21c0*/  IMAD.X R25, RZ, RZ, R17, P0 ;  /* 0x000000ffff197224 */ /* 0x000fe200000e0611 */
[----:B------:R-:W-:-:S02]  /*21d0*/  LOP3.LUT R0, R0, 0x3fff, RZ, 0xc0, !PT ;  /* 0x00003fff00007812 */ /* 0x000fc400078ec0ff */
[----:B------:R-:W-:Y:S01]  /*21e0*/  SHF.R.U32.HI R2, RZ, 0x4, R2 ;  /* 0x00000004ff027819 */ /* 0x000fe20000011602 */
[----:B------:R0:W-:Y:S01]  /*21f0*/  STL.128 [R1+0xe0], RZ ;  /* 0x0000e0ff01007387 */ /* 0x0001e20000100c00 */
[----:B------:R-:W-:Y:S02]  /*2200*/  LOP3.LUT R4, R0, 0x10000, RZ, 0xfc, !PT ;  /* 0x0001000000047812 */ /* 0x000fe400078efcff */
[----:B------:R-:W-:Y:S01]  /*2210*/  LOP3.LUT R2, R2, 0x3fff, RZ, 0xc0, !PT ;  /* 0x00003fff02027812 */ /* 0x000fe200078ec0ff */
[----:B------:R0:W-:Y:S01]  /*2220*/  STL.128 [R1+0xf0], RZ ;  /* 0x0000f0ff01007387 */ /* 0x0001e20000100c00 */
[----:B------:R-:W-:Y:S02]  /*2230*/  IADD3 R27, P2, R16, 0x98, RZ ;  /* 0x00000098101b7810 */ /* 0x000fe40007f5e0ff */
[----:B------:R-:W-:Y:S01]  /*2240*/  LOP3.LUT R2, R2, 0x10000, RZ, 0xfc, !PT ;  /* 0x0001000002027812 */ /* 0x000fe200078efcff */
[----:B------:R0:W-:Y:S01]  /*2250*/  STL.64 [R1+0x98], R4 ;  /* 0x0000980401007387 */ /* 0x0001e20000100a00 */
[C---:B------:R-:W-:Y:S01]  /*2260*/  IADD3 R19, P3, R16.reuse, 0x90, RZ ;  /* 0x0000009010137810 */ /* 0x040fe20007f7e0ff */
[--C-:B------:R-:W-:Y:S01]  /*2270*/  IMAD.X R40, RZ, RZ, R17.reuse, P2 ;  /* 0x000000ffff287224 */ /* 0x100fe200010e0611 */
[C---:B------:R-:W-:Y:S01]  /*2280*/  IADD3 R26, P4, R16.reuse, 0x88, RZ ;  /* 0x00000088101a7810 */ /* 0x040fe20007f9e0ff */
[----:B------:R-:W-:Y:S01]  /*2290*/  IMAD.MOV.U32 R12, RZ, RZ, R2 ;  /* 0x000000ffff0c7224 */ /* 0x000fe200078e0002 */
[----:B------:R0:W-:Y:S01]  /*22a0*/  STL.128 [R1+0x100], RZ ;  /* 0x000100ff01007387 */ /* 0x0001e20000100c00 */
[C---:B------:R-:W-:Y:S01]  /*22b0*/  IADD3 R18, P5, R16.reuse, 0x80, RZ ;  /* 0x0000008010127810 */ /* 0x040fe20007fbe0ff */
[--C-:B------:R-:W-:Y:S01]  /*22c0*/  IMAD.X R38, RZ, RZ, R17.reuse, P3 ;  /* 0x000000ffff267224 */ /* 0x100fe200018e0611 */
[C---:B------:R-:W-:Y:S01]  /*22d0*/  IADD3 R34, P6, R16.reuse, 0x78, RZ ;  /* 0x0000007810227810 */ /* 0x040fe20007fde0ff */
[----:B------:R0:W-:Y:S01]  /*22e0*/  STL.128 [R1+0x110], R12 ;  /* 0x0001100c01007387 */ /* 0x0001e20000100c00 */
[----:B------:R-:W-:Y:S01]  /*22f0*/  IADD3 R36, P0, R16, 0xb0, RZ ;  /* 0x000000b010247810 */ /* 0x000fe20007f1e0ff */
[----:B------:R-:W-:-:S02]  /*2300*/  IMAD.X R41, RZ, RZ, R17, P4 ;  /* 0x000000ffff297224 */ /* 0x000fc400020e0611 */
[--C-:B------:R-:W-:Y:S02]  /*2310*/  IMAD.X R39, RZ, RZ, R17.reuse, P5 ;  /* 0x000000ffff277224 */ /* 0x100fe400028e0611 */
[--C-:B------:R-:W-:Y:S02]  /*2320*/  IMAD.X R35, RZ, RZ, R17.reuse, P6 ;  /* 0x000000ffff237224 */ /* 0x100fe400030e0611 */
[----:B------:R-:W-:Y:S01]  /*2330*/  IMAD.X R37, RZ, RZ, R17, P0 ;  /* 0x000000ffff257224 */ /* 0x000fe200000e0611 */
[----:B------:R-:W-:Y:S06]  /*2340*/  @!P1 BRA `(.L_x_11262) ;  /* 0x0000000000409947 */ /* 0x000fec0003800000 */
[----:B------:R-:W-:Y:S01]  /*2350*/  MOV R0, 0x0 ;  /* 0x0000000000007802 */ /* 0x000fe20000000f00 */
[----:B------:R-:W-:Y:S01]  /*2360*/  ULDC.64 UR4, c[0x4][0x118] ;  /* 0x0100460000047ab9 */ /* 0x000fe20000000a00 */
[----:B------:R-:W-:Y:S01]  /*2370*/  ULDC.64 UR6, c[0x4][0x38] ;  /* 0x01000e0000067ab9 */ /* 0x000fe20000000a00 */
[----:B0-----:R-:W-:Y:S01]  /*2380*/  IMAD.U32 R4, RZ, RZ, UR4 ;  /* 0x00000004ff047e24 */ /* 0x001fe2000f8e00ff */
        /* <DEDUP_REMOVED lines=12> */
.L_x_11262:
[----:B------:R-:W1:Y:S01]  /*2450*/  S2R R20, SR_TID.X ;  /* 0x0000000000147919 */ /* 0x000e620000002100 */
[----:B0-----:R-:W0:Y:S01]  /*2460*/  LDC R15, c[0x0][0x288] ;  /* 0x0000a200ff0f7b82 */ /* 0x001e220000000800 */
[----:B------:R-:W-:Y:S01]  /*2470*/  IADD3 R8, P0, R16, 0x120, RZ ;  /* 0x0000012010087810 */ /* 0x000fe20007f1e0ff */
[----:B------:R-:W-:Y:S01]  /*2480*/  ULDC UR4, c[0x0][0x20] ;  /* 0x0000080000047ab9 */ /* 0x000fe20000000800 */
[----:B------:R-:W-:Y:S01]  /*2490*/  IMAD.U32 R13, RZ, RZ, UR45 ;  /* 0x0000002dff0d7e24 */ /* 0x000fe2000f8e00ff */
[----:B------:R-:W-:Y:S01]  /*24a0*/  STL.64 [R1+0x130], R34 ;  /* 0x0001302201007387 */ /* 0x000fe20000100a00 */
[----:B------:R-:W-:Y:S02]  /*24b0*/  VIADD R194, R22, -UR4 ;  /* 0x8000000416c27c36 */ /* 0x000fe40008000000 */
[----:B------:R-:W-:Y:S01]  /*24c0*/  IMAD.X R9, RZ, RZ, R17, P0 ;  /* 0x000000ffff097224 */ /* 0x000fe200000e0611 */
[----:B------:R-:W2:Y:S01]  /*24d0*/  LDC.64 R10, c[0x0][0xad0] ;  /* 0x0002b400ff0a7b82 */ /* 0x000ea20000000a00 */
[----:B------:R-:W-:Y:S04]  /*24e0*/  STL.64 [R1+0x120], R200 ;  /* 0x000120c801007387 */ /* 0x000fe80000100a00 */
[----:B------:R-:W-:Y:S03]  /*24f0*/  STL.64 [R1+0x128], R8 ;  /* 0x0001280801007387 */ /* 0x000fe60000100a00 */
[----:B------:R-:W3:Y:S01]  /*2500*/  LDC.64 R4, c[0x0][0xad8] ;  /* 0x0002b600ff047b82 */ /* 0x000ee20000000a00 */
[----:B------:R-:W-:Y:S04]  /*2510*/  STL.U8 [R1+0x138], RZ ;  /* 0x000138ff01007387 */ /* 0x000fe80000100000 */
[----:B------:R4:W-:Y:S03]  /*2520*/  STL [R194+0x8], R13 ;  /* 0x0000080dc2007387 */ /* 0x0009e60000100800 */
[----:B------:R-:W5:Y:S01]  /*2530*/  LDC.64 R2, c[0x0][0xae0] ;  /* 0x0002b800ff027b82 */ /* 0x000f620000000a00 */
[----:B0-----:R0:W-:Y:S04]  /*2540*/  STL [R194+0x4], R15 ;  /* 0x0000040fc2007387 */ /* 0x0011e80000100800 */
[----:B------:R0:W-:Y:S01]  /*2550*/  STL [R194+0x14], RZ ;  /* 0x000014ffc2007387 */ /* 0x0001e20000100800 */
[----:B-1----:R-:W-:-:S02]  /*2560*/  VIADD R202, R20, 0xffffff80 ;  /* 0xffffff8014ca7836 */ /* 0x002fc40000000000 */
[----:B------:R-:W1:Y:S01]  /*2570*/  LDC.64 R6, c[0x0][0x448] ;  /* 0x00011200ff067b82 */ /* 0x000e620000000a00 */
[----:B--2---:R0:W-:Y:S04]  /*2580*/  STL [R194+0xc], R11 ;  /* 0x00000c0bc2007387 */ /* 0x0041e80000100800 */
[----:B------:R0:W-:Y:S03]  /*2590*/  STL [R194], R202 ;  /* 0x000000cac2007387 */ /* 0x0001e60000100800 */
[----:B------:R-:W2:Y:S01]  /*25a0*/  LDC R233, c[0x0][0x450] ;  /* 0x00011400ffe97b82 */ /* 0x000ea20000000800 */
[----:B---3--:R0:W-:Y:S04]  /*25b0*/  STL [R194+0x10], R4 ;  /* 0x00001004c2007387 */ /* 0x0081e80000100800 */
[----:B------:R0:W-:Y:S04]  /*25c0*/  STL [R194+0x18], R5 ;  /* 0x00001805c2007387 */ /* 0x0001e80000100800 */
[----:B-----5:R0:W-:Y:S04]  /*25d0*/  STL [R194+0x1c], R2 ;  /* 0x00001c02c2007387 */ /* 0x0201e80000100800 */
[----:B------:R0:W-:Y:S04]  /*25e0*/  STL [R194+0x20], R3 ;  /* 0x00002003c2007387 */ /* 0x0001e80000100800 */
[----:B-1----:R0:W-:Y:S04]  /*25f0*/  STL [R194+0x24], R6 ;  /* 0x00002406c2007387 */ /* 0x0021e80000100800 */
[----:B------:R0:W-:Y:S04]  /*2600*/  STL [R194+0x28], R7 ;  /* 0x00002807c2007387 */ /* 0x0001e80000100800 */
[----:B--2---:R0:W-:Y:S04]  /*2610*/  STL [R194+0x2c], R233 ;  /* 0x00002ce9c2007387 */ /* 0x0041e80000100800 */
[----:B----4-:R-:W2:Y:S01]  /*2620*/  LDL R13, [R1+0x224] ;  /* 0x00022400010d7983 */ /* 0x010ea20000100800 */
[----:B------:R-:W-:Y:S01]  /*2630*/  IADD3 R8, P0, R16, 0x16c, RZ ;  /* 0x0000016c10087810 */ /* 0x000fe20007f1e0ff */
[----:B------:R-:W-:Y:S02]  /*2640*/  BSSY B0, `(.L_x_11263) ;  /* 0x000000a000007945 */ /* 0x000fe40003800000 */
[----:B------:R0:W-:Y:S02]  /*2650*/  STL [R1+0x16c], R10 ;  /* 0x00016c0a01007387 */ /* 0x0001e40000100800 */
[----:B------:R-:W-:-:S05]  /*2660*/  IMAD.X R9, RZ, RZ, R17, P0 ;  /* 0x000000ffff097224 */ /* 0x000fca00000e0611 */
[----:B------:R0:W-:Y:S01]  /*2670*/  STL.64 [R1+0x170], R8 ;  /* 0x0001700801007387 */ /* 0x0001e20000100a00 */
[----:B--2---:R-:W-:-:S04]  /*2680*/  LEA.HI R0, R13, R13, RZ, 0x1 ;  /* 0x0000000d0d007211 */ /* 0x004fc800078f08ff */
[----:B------:R-:W-:-:S05]  /*2690*/  LOP3.LUT R0, R0, 0xfffffffe, RZ, 0xc0, !PT ;  /* 0xfffffffe00007812 */ /* 0x000fca00078ec0ff */
[----:B------:R-:W-:-:S05]  /*26a0*/  IMAD.IADD R0, R13, 0x1, -R0 ;  /* 0x000000010d007824 */ /* 0x000fca00078e0a00 */
[----:B------:R-:W-:-:S04]  /*26b0*/  SHF.L.U32 R0, R0, 0x1f, RZ ;  /* 0x0000001f00007819 */ /* 0x000fc800000006ff */
[----:B------:R-:W1:Y:S02]  /*26c0*/  SYNCS.PHASECHK.TRANS64.TRYWAIT P0, [UR44+0x32400], R0 ;  /* 0x03240000ff0075a7 */ /* 0x000e64000800016c */
[----:B01----:R-:W-:Y:S05]  /*26d0*/  @!P0 BRA `(.L_x_11264) ;  /* 0x0000025800948947 */ /* 0x003fea0003800000 */
.L_x_11491:
[----:B------:R-:W-:Y:S05]  /*26e0*/  BSYNC B0 ;  /* 0x0000000000007941 */ /* 0x000fea0003800000 */
.L_x_11263:
[----:B------:R-:W2:Y:S04]  /*26f0*/  LDL R33, [R1+0x1c] ;  /* 0x00001c0001217983 */ /* 0x000ea80000100800 */
[----:B------:R1:W5:Y:S01]  /*2700*/  LDL.64 R20, [R1+0x218] ;  /* 0x0002180001147983 */ /* 0x0003620000100a00 */
[----:B------:R-:W-:Y:S01]  /*2710*/  IMAD.U32 R10, RZ, RZ, UR36 ;  /* 0x00000024ff0a7e24 */ /* 0x000fe2000f8e00ff */
[C---:B------:R-:W-:Y:S01]  /*2720*/  IADD3 R14, P0, R16.reuse, 0x138, RZ ;  /* 0x00000138100e7810 */ /* 0x040fe20007f1e0ff */
[----:B------:R-:W-:Y:S01]  /*2730*/  IMAD.U32 R11, RZ, RZ, UR37 ;  /* 0x00000025ff0b7e24 */ /* 0x000fe2000f8e00ff */
[C---:B0-----:R-:W-:Y:S01]  /*2740*/  IADD3 R0, P1, R16.reuse, 0x430, RZ ;  /* 0x0000043010007810 */ /* 0x041fe20007f3e0ff */
[----:B------:R-:W-:Y:S01]  /*2750*/  IMAD.MOV.U32 R8, RZ, RZ, R28 ;  /* 0x000000ffff087224 */ /* 0x000fe200078e001c */
[----:B------:R-:W-:Y:S01]  /*2760*/  STL.64 [R1+0x210], R24 ;  /* 0x0002101801007387 */ /* 0x000fe20000100a00 */
[----:B------:R-:W-:Y:S01]  /*2770*/  IMAD.MOV.U32 R9, RZ, RZ, R43 ;  /* 0x000000ffff097224 */ /* 0x000fe200078e002b */
[----:B------:R-:W-:Y:S05]  /*2780*/  WARPSYNC.ALL ;  /* 0x0000000000007948 */ /* 0x000fea0003800000 */
[----:B------:R0:W-:Y:S01]  /*2790*/  STL.128 [R1+0x1a0], R8 ;  /* 0x0001a00801007387 */ /* 0x0001e20000100c00 */
[----:B------:R-:W-:Y:S01]  /*27a0*/  IMAD.X R15, RZ, RZ, R17, P0 ;  /* 0x000000ffff0f7224 */ /* 0x000fe200000e0611 */
[----:B------:R-:W-:Y:S01]  /*27b0*/  BSSY B0, `(.L_x_11265) ;  /* 0x000002e000007945 */ /* 0x000fe20003800000 */
[----:B------:R-:W-:Y:S01]  /*27c0*/  IMAD.MOV.U32 R12, RZ, RZ, R18 ;  /* 0x000000ffff0c7224 */ /* 0x000fe200078e0012 */
[----:B------:R1:W-:Y:S01]  /*27d0*/  BAR.SYNC.DEFER_BLOCKING R205, 0x100 ;  /* 0x000400cd0000751d */ /* 0x0003e20000010000 */
[----:B------:R-:W-:Y:S01]  /*27e0*/  IMAD.MOV.U32 R13, RZ, RZ, R39 ;  /* 0x000000ffff0d7224 */ /* 0x000fe200078e0027 */
[----:B------:R-:W-:-:S04]  /*27f0*/  IADD3 R18, P0, R16, 0x170, RZ ;  /* 0x0000017010127810 */ /* 0x000fc80007f1e0ff */
[----:B------:R3:W-:Y:S01]  /*2800*/  STL.128 [R1+0x180], R12 ;  /* 0x0001800c01007387 */ /* 0x0007e20000100c00 */
[----:B0-----:R-:W-:-:S03]  /*2810*/  IMAD.MOV.U32 R10, RZ, RZ, R44 ;  /* 0x000000ffff0a7224 */ /* 0x001fc600078e002c */
[----:B------:R-:W-:Y:S01]  /*2820*/  STL.64 [R1+0x178], R208 ;  /* 0x000178d001007387 */ /* 0x000fe20000100a00 */
[----:B------:R-:W-:Y:S02]  /*2830*/  IMAD.MOV.U32 R11, RZ, RZ, R45 ;  /* 0x000000ffff0b7224 */ /* 0x000fe400078e002d */
[----:B------:R-:W-:Y:S02]  /*2840*/  IMAD.MOV.U32 R8, RZ, RZ, R222 ;  /* 0x000000ffff087224 */ /* 0x000fe400078e00de */
[----:B------:R-:W-:-:S05]  /*2850*/  IMAD.MOV.U32 R9, RZ, RZ, R221 ;  /* 0x000000ffff097224 */ /* 0x000fca00078e00dd */
[----:B------:R0:W-:Y:S01]  /*2860*/  STL.128 [R1+0x1b0], R8 ;  /* 0x0001b00801007387 */ /* 0x0001e20000100c00 */
[----:B---3--:R-:W-:Y:S02]  /*2870*/  IMAD.X R15, RZ, RZ, R17, P0 ;  /* 0x000000ffff0f7224 */ /* 0x008fe400000e0611 */
[----:B------:R-:W-:Y:S02]  /*2880*/  IMAD.MOV.U32 R14, RZ, RZ, R224 ;  /* 0x000000ffff0e7224 */ /* 0x000fe400078e00e0 */
[----:B0-----:R-:W-:Y:S02]  /*2890*/  IMAD.MOV.U32 R8, RZ, RZ, R19 ;  /* 0x000000ffff087224 */ /* 0x001fe400078e0013 */
[----:B------:R-:W-:Y:S02]  /*28a0*/  IMAD.MOV.U32 R9, RZ, RZ, R38 ;  /* 0x000000ffff097224 */ /* 0x000fe400078e0026 */
[----:B------:R-:W-:Y:S02]  /*28b0*/  IMAD.MOV.U32 R10, RZ, RZ, R29 ;  /* 0x000000ffff0a7224 */ /* 0x000fe400078e001d */
[----:B------:R-:W-:-:S02]  /*28c0*/  IMAD.MOV.U32 R11, RZ, RZ, R42 ;  /* 0x000000ffff0b7224 */ /* 0x000fc400078e002a */
[--C-:B------:R-:W-:Y:S01]  /*28d0*/  IMAD.X R19, RZ, RZ, R17.reuse, P1 ;  /* 0x000000ffff137224 */ /* 0x100fe200008e0611 */
[----:B------:R-:W-:Y:S02]  /*28e0*/  IADD3 R12, P1, R16, 0x128, RZ ;  /* 0x00000128100c7810 */ /* 0x000fe40007f3e0ff */
[----:B------:R0:W-:Y:S03]  /*28f0*/  STL.128 [R1+0x1c0], R8 ;  /* 0x0001c00801007387 */ /* 0x0001e60000100c00 */
[----:B------:R-:W-:Y:S02]  /*2900*/  IMAD.X R13, RZ, RZ, R17, P1 ;  /* 0x000000ffff0d7224 */ /* 0x000fe400008e0611 */
[----:B0-----:R-:W-:Y:S02]  /*2910*/  IMAD.MOV.U32 R8, RZ, RZ, R30 ;  /* 0x000000ffff087224 */ /* 0x001fe400078e001e */
[----:B------:R-:W-:-:S02]  /*2920*/  IMAD.MOV.U32 R9, RZ, RZ, R31 ;  /* 0x000000ffff097224 */ /* 0x000fc400078e001f */
[----:B------:R-:W-:Y:S02]  /*2930*/  IMAD.MOV.U32 R10, RZ, RZ, R0 ;  /* 0x000000ffff0a7224 */ /* 0x000fe400078e0000 */
[----:B------:R-:W-:Y:S02]  /*2940*/  IMAD.MOV.U32 R11, RZ, RZ, R19 ;  /* 0x000000ffff0b7224 */ /* 0x000fe400078e0013 */
[----:B------:R-:W-:-:S03]  /*2950*/  IMAD.MOV.U32 R19, RZ, RZ, R40 ;  /* 0x000000ffff137224 */ /* 0x000fc600078e0028 */
[----:B------:R0:W-:Y:S02]  /*2960*/  STL.128 [R1+0x1d0], R8 ;  /* 0x0001d00801007387 */ /* 0x0001e40000100c00 */
[----:B0-----:R-:W-:Y:S02]  /*2970*/  IMAD.MOV.U32 R10, RZ, RZ, R32 ;  /* 0x000000ffff0a7224 */ /* 0x001fe400078e0020 */
[----:B------:R-:W-:Y:S02]  /*2980*/  IMAD.MOV.U32 R11, RZ, RZ, R47 ;  /* 0x000000ffff0b7224 */ /* 0x000fe400078e002f */
[----:B------:R-:W-:Y:S02]  /*2990*/  IMAD.MOV.U32 R8, RZ, RZ, R18 ;  /* 0x000000ffff087224 */ /* 0x000fe400078e0012 */
[----:B------:R-:W-:Y:S02]  /*29a0*/  IMAD.MOV.U32 R9, RZ, RZ, R15 ;  /* 0x000000ffff097224 */ /* 0x000fe400078e000f */
[----:B------:R-:W-:-:S02]  /*29b0*/  IMAD.MOV.U32 R15, RZ, RZ, R223 ;  /* 0x000000ffff0f7224 */ /* 0x000fc400078e00df */
[----:B------:R-:W-:Y:S01]  /*29c0*/  IMAD.MOV.U32 R18, RZ, RZ, R27 ;  /* 0x000000ffff127224 */ /* 0x000fe200078e001b */
[----:B------:R0:W-:Y:S04]  /*29d0*/  STL.128 [R1+0x1e0], R8 ;  /* 0x0001e00801007387 */ /* 0x0001e80000100c00 */
[----:B------:R1:W-:Y:S04]  /*29e0*/  STL.128 [R1+0x1f0], R12 ;  /* 0x0001f00c01007387 */ /* 0x0003e80000100c00 */
[----:B------:R1:W-:Y:S01]  /*29f0*/  STL.128 [R1+0x190], R16 ;  /* 0x0001901001007387 */ /* 0x0003e20000100c00 */
[----:B0-----:R-:W-:-:S02]  /*2a00*/  IMAD.MOV.U32 R8, RZ, RZ, R26 ;  /* 0x000000ffff087224 */ /* 0x001fc400078e001a */
[----:B------:R-:W-:Y:S02]  /*2a10*/  IMAD.MOV.U32 R9, RZ, RZ, R41 ;  /* 0x000000ffff097224 */ /* 0x000fe400078e0029 */
[----:B------:R-:W-:Y:S02]  /*2a20*/  IMAD.MOV.U32 R10, RZ, RZ, R36 ;  /* 0x000000ffff0a7224 */ /* 0x000fe400078e0024 */
[----:B------:R-:W-:-:S05]  /*2a30*/  IMAD.MOV.U32 R11, RZ, RZ, R37 ;  /* 0x000000ffff0b7224 */ /* 0x000fca00078e0025 */
[----:B------:R1:W-:Y:S01]  /*2a40*/  STL.128 [R1+0x200], R8 ;  /* 0x0002000801007387 */ /* 0x0003e20000100c00 */
[----:B--2---:R-:W-:-:S04]  /*2a50*/  LOP3.LUT R0, R33, 0x1, RZ, 0xfc, !PT ;  /* 0x0000000121007812 */ /* 0x004fc800078efcff */
[----:B------:R-:W-:-:S13]  /*2a60*/  ISETP.NE.AND P1, PT, R0, 0x3, PT ;  /* 0x000000030000780c */ /* 0x000fda0003f25270 */
[----:B-1----:R-:W-:Y:S05]  /*2a70*/  @!P1 BRA `(.L_x_11266) ;  /* 0x0000000000049947 */ /* 0x002fea0003800000 */
[----:B------:R-:W-:Y:S01]  /*2a80*/  BPT.TRAP 0x1 ;  /* 0x000000040000795c */ /* 0x000fe20000300000 */
.L_x_11266:
[----:B------:R-:W-:Y:S05]  /*2a90*/  BSYNC B0 ;  /* 0x0000000000007941 */ /* 0x000fea0003800000 */
.L_x_11265:
        /* <DEDUP_REMOVED lines=8> */
.L_x_11268:
[----:B------:R-:W-:Y:S05]  /*2b20*/  BSYNC B0 ;  /* 0x0000000000007941 */ /* 0x000fea0003800000 */
.L_x_11267:
[----:B------:R-:W-:Y:S04]  /*2b30*/  BSSY B0, `(.L_x_11269) ;  /* 0x0000004000007945 */ /* 0x000fe80003800000 */
[----:B-1----:R-:W-:Y:S05]  /*2b40*/  @P0 BRA `(.L_x_11270) ;  /* 0x0000000000080947 */ /* 0x002fea0003800000 */
[----:B------:R-:W1:Y:S02]  /*2b50*/  SYNCS.PHASECHK.TRANS64.TRYWAIT P0, [R20+URZ], R21 ;  /* 0x00000015140075a7 */ /* 0x000e64000800017f */
[----:B-1----:R-:W-:Y:S05]  /*2b60*/  @!P0 BRA `(.L_x_11271) ;  /* 0x0000025400888947 */ /* 0x002fea0003800000 */
.L_x_11270:
[----:B------:R-:W-:Y:S05]  /*2b70*/  BSYNC B0 ;  /* 0x0000000000007941 */ /* 0x000fea0003800000 */
.L_x_11269:
[----:B------:R-:W2:Y:S04]  /*2b80*/  LDL R13, [R1+0x218] ;  /* 0x00021800010d7983 */ /* 0x000ea80000100800 */
[----:B------:R-:W2:Y:S01]  /*2b90*/  LDL.64 R8, [R1+0xa0] ;  /* 0x0000a00001087983 */ /* 0x000ea20000100a00 */
[----:B------:R-:W-:Y:S05]  /*2ba0*/  WARPSYNC.ALL ;  /* 0x0000000000007948 */ /* 0x000fea0003800000 */
[----:B------:R-:W3:Y:S04]  /*2bb0*/  LDL.64 R24, [R1+0x98] ;  /* 0x0000980001187983 */ /* 0x000ee80000100a00 */
[----:B------:R-:W4:Y:S04]  /*2bc0*/  LDL.64 R10, [R1+0x98] ;  /* 0x00009800010a7983 */ /* 0x000f280000100a00 */
[----:B------:R-:W5:Y:S01]  /*2bd0*/  LDL.64 R14, [R1+0x98] ;  /* 0x00009800010e7983 */ /* 0x000f620000100a00 */
[----:B--2---:R-:W-:-:S03]  /*2be0*/  IMAD R8, R13, 0x300, R8 ;  /* 0x000003000d087824 */ /* 0x004fc600078e0208 */
[----:B------:R-:W2:Y:S01]  /*2bf0*/  LDL.64 R18, [R1+0x98] ;  /* 0x0000980001127983 */ /* 0x000ea20000100a00 */
[----:B------:R-:W-:Y:S02]  /*2c00*/  R2UR UR7, R9 ;  /* 0x00000000090772ca */ /* 0x000fe400000e0000 */
[C---:B------:R-:W-:Y:S01]  /*2c10*/  R2UR UR6, R8.reuse ;  /* 0x00000000080672ca */ /* 0x040fe200000e0000 */
[----:B01----:R-:W2:Y:S01]  /*2c20*/  LDL R20, [R1+0x224] ;  /* 0x0002240001147983 */ /* 0x003ea20000100800 */
[----:B------:R-:W-:Y:S01]  /*2c30*/  VIADD R12, R8, 0x2 ;  /* 0x00000002080c7836 */ /* 0x000fe20000000000 */
[----:B------:R-:W-:Y:S01]  /*2c40*/  BSSY B0, `(.L_x_11272) ;  /* 0x000002e000007945 */ /* 0x000fe20003800000 */
[----:B------:R-:W-:Y:S01]  /*2c50*/  IMAD.MOV.U32 R13, RZ, RZ, R9 ;  /* 0x000000ffff0d7224 */ /* 0x000fe200078e0009 */
[----:B------:R0:W-:Y:S01]  /*2c60*/  STL [R1+0x80], RZ ;  /* 0x000080ff01007387 */ /* 0x0001e20000100800 */
[----:B---3--:R-:W-:Y:S02]  /*2c70*/  R2UR UR4, R24 ;  /* 0x00000000180472ca */ /* 0x008fe400000e0000 */
[----:B------:R-:W-:-:S02]  /*2c80*/  R2UR UR5, R25 ;  /* 0x00000000190572ca */ /* 0x000fc400000e0000 */
[----:B------:R-:W-:Y:S01]  /*2c90*/  WARPGROUP.ARRIVE ;  /* 0x00000000000079c5 */ /* 0x000fe20000000000 */
[----:B----4-:R-:W-:Y:S02]  /*2ca0*/  VIADD R10, R10, 0x2 ;  /* 0x000000020a0a7836 */ /* 0x010fe40000000000 */
[----:B-----5:R-:W-:Y:S02]  /*2cb0*/  VIADD R14, R14, 0x4 ;  /* 0x000000040e0e7836 */ /* 0x020fe40000000000 */
[----:B--2---:R-:W-:-:S06]  /*2cc0*/  VIADD R18, R18, 0x6 ;  /* 0x0000000612127836 */ /* 0x004fcc0000000000 */
[----:B------:R-:W-:Y:S01]  /*2cd0*/  HGMMA.64x96x16.F32.BF16 R24, gdesc[UR4], RZ, !UPT, gsb0 ;  /* 0x01600000041879f0 */ /* 0x000fe2000c0018ff */
[----:B------:R-:W-:Y:S02]  /*2ce0*/  R2UR UR6, R12 ;  /* 0x000000000c0672ca */ /* 0x000fe400000e0000 */
[----:B------:R-:W-:Y:S02]  /*2cf0*/  R2UR UR7, R13 ;  /* 0x000000000d0772ca */ /* 0x000fe400000e0000 */
[----:B------:R-:W-:Y:S01]  /*2d00*/  R2UR UR4, R10 ;  /* 0x000000000a0472ca */ /* 0x000fe200000e0000 */
[----:B------:R-:W-:Y:S01]  /*2d10*/  VIADD R10, R8, 0x4 ;  /* 0x00000004080a7836 */ /* 0x000fe20000000000 */
[----:B------:R-:W-:Y:S01]  /*2d20*/  R2UR UR5, R11 ;  /* 0x000000000b0572ca */ /* 0x000fe200000e0000 */
[----:B------:R-:W-:Y:S01]  /*2d30*/  IMAD.MOV.U32 R11, RZ, RZ, R9 ;  /* 0x000000ffff0b7224 */ /* 0x000fe200078e0009 */
[----:B------:R-:W-:Y:S01]  /*2d40*/  LEA.HI R0, R20, R20, RZ, 0x1 ;  /* 0x0000001414007211 */ /* 0x000fe200078f08ff */
[----:B------:R-:W-:Y:S01]  /*2d50*/  VIADD R8, R8, 0x6 ;  /* 0x0000000608087836 */ /* 0x000fe20000000000 */
[----:B------:R-:W-:-:S02]  /*2d60*/  WARPGROUP.DEPBAR.LE gsb0, 0x0 ;  /* 0x00008000000079c5 */ /* 0x000fc40000010000 */
[----:B------:R-:W-:-:S07]  /*2d70*/  WARPGROUP.ARRIVE ;  /* 0x00000000000079c5 */ /* 0x000fce0000000000 */
[----:B------:R-:W-:Y:S01]  /*2d80*/  HGMMA.64x96x16.F32.BF16 R24, gdesc[UR4], R24, gsb0 ;  /* 0x01600000041879f0 */ /* 0x000fe20008001818 */
[----:B------:R-:W-:Y:S02]  /*2d90*/  R2UR UR6, R10 ;  /* 0x000000000a0672ca */ /* 0x000fe400000e0000 */
[----:B------:R-:W-:Y:S02]  /*2da0*/  R2UR UR7, R11 ;  /* 0x000000000b0772ca */ /* 0x000fe400000e0000 */
[----:B------:R-:W-:Y:S02]  /*2db0*/  R2UR UR4, R14 ;  /* 0x000000000e0472ca */ /* 0x000fe400000e0000 */
[----:B------:R-:W-:Y:S01]  /*2dc0*/  R2UR UR5, R15 ;  /* 0x000000000f0572ca */ /* 0x000fe200000e0000 */
[----:B------:R-:W-:Y:S02]  /*2dd0*/  WARPGROUP.DEPBAR.LE gsb0, 0x0 ;  /* 0x00008000000079c5 */ /* 0x000fe40000010000 */
[----:B------:R-:W-:-:S10]  /*2de0*/  WARPGROUP.ARRIVE ;  /* 0x00000000000079c5 */ /* 0x000fd40000000000 */
[----:B------:R-:W-:Y:S01]  /*2df0*/  HGMMA.64x96x16.F32.BF16 R24, gdesc[UR4], R24, gsb0 ;  /* 0x01600000041879f0 */ /* 0x000fe20008001818 */
        /* <DEDUP_REMOVED lines=14> */
[----:B------:R-:W-:Y:S03]  /*2ee0*/  HGMMA.64x96x16.F32.BF16 R24, gdesc[UR4], R24, gsb0 ;  /* 0x01600000041879f0 */ /* 0x000fe60008001818 */
[----:B------:R-:W-:Y:S02]  /*2ef0*/  WARPGROUP.DEPBAR.LE gsb0, 0x0 ;  /* 0x00008000000079c5 */ /* 0x000fe40000010000 */
[----:B------:R-:W1:Y:S02]  /*2f00*/  SYNCS.PHASECHK.TRANS64.TRYWAIT P0, [UR44+0x32410], R8 ;  /* 0x03241008ff0075a7 */ /* 0x000e64000800016c */
[----:B01----:R-:W-:Y:S05]  /*2f10*/  @!P0 BRA `(.L_x_11273) ;  /* 0x0000025000b08947 */ /* 0x003fea0003800000 */
.L_x_11492:
[----:B------:R-:W-:Y:S05]  /*2f20*/  BSYNC B0 ;  /* 0x0000000000007941 */ /* 0x000fea0003800000 */
.L_x_11272:
[----:B------:R-:W2:Y:S04]  /*2f30*/  LDL R10, [R1+0x54] ;  /* 0x00005400010a7983 */ /* 0x000ea80000100800 */
[----:B0-----:R0:W5:Y:S01]  /*2f40*/  LDL.64 R8, [R1+0x218] ;  /* 0x0002180001087983 */ /* 0x0011620000100a00 */
[----:B------:R-:W-:Y:S01]  /*2f50*/  BSSY B0, `(.L_x_11274) ;  /* 0x0000005000007945 */ /* 0x000fe20003800000 */
[----:B--2---:R-:W-:-:S04]  /*2f60*/  LOP3.LUT R10, R10, 0x1, RZ, 0xfc, !PT ;  /* 0x000000010a0a7812 */ /* 0x004fc800078efcff */
[----:B------:R-:W-:-:S13]  /*2f70*/  ISETP.NE.AND P1, PT, R10, 0x3, PT ;  /* 0x000000030a00780c */ /* 0x000fda0003f25270 */
[----:B0-----:R-:W-:Y:S05]  /*2f80*/  @!P1 BRA `(.L_x_11275) ;  /* 0x0000000000049947 */ /* 0x001fea0003800000 */
[----:B------:R-:W-:Y:S01]  /*2f90*/  BPT.TRAP 0x1 ;  /* 0x000000040000795c */ /* 0x000fe20000300000 */
.L_x_11275:
[----:B------:R-:W-:Y:S05]  /*2fa0*/  BSYNC B0 ;  /* 0x0000000000007941 */ /* 0x000fea0003800000 */
.L_x_11274:
        /* <DEDUP_REMOVED lines=8> */
.L_x_11277:
[----:B------:R-:W-:Y:S05]  /*3030*/  BSYNC B0 ;  /* 0x0000000000007941 */ /* 0x000fea0003800000 */
.L_x_11276:
[----:B------:R-:W-:Y:S04]  /*3040*/  BSSY B0, `(.L_x_11278) ;  /* 0x0000004000007945 */ /* 0x000fe80003800000 */
[----:B-1----:R-:W-:Y:S05]  /*3050*/  @P0 BRA `(.L_x_11279) ;  /* 0x0000000000080947 */ /* 0x002fea0003800000 */
[----:B------:R-:W1:Y:S02]  /*3060*/  SYNCS.PHASECHK.TRANS64.TRYWAIT P0, [R8+URZ], R9 ;  /* 0x00000009080075a7 */ /* 0x000e64000800017f */
[----:B-1----:R-:W-:Y:S05]  /*3070*/  @!P0 BRA `(.L_x_11280) ;  /* 0x0000025000708947 */ /* 0x002fea0003800000 */
.L_x_11279:
[----:B------:R-:W-:Y:S05]  /*3080*/  BSYNC B0 ;  /* 0x0000000000007941 */ /* 0x000fea0003800000 */
.L_x_11278:
[----:B------:R-:W2:Y:S04]  /*3090*/  LDL R13, [R1+0x218] ;  /* 0x00021800010d7983 */ /* 0x000ea80000100800 */
[----:B01----:R-:W2:Y:S04]  /*30a0*/  LDL.64 R8, [R1+0x118] ;  /* 0x0001180001087983 */ /* 0x003ea80000100a00 */
[----:B------:R-:W3:Y:S04]  /*30b0*/  LDL R12, [R1+0x90] ;  /* 0x00009000010c7983 */ /* 0x000ee80000100800 */
[----:B------:R-:W4:Y:S04]  /*30c0*/  LDL.64 R10, [R1+0x110] ;  /* 0x00011000010a7983 */ /* 0x000f280000100a00 */
[----:B------:R-:W5:Y:S04]  /*30d0*/  LDL.64 R14, [R1+0x110] ;  /* 0x00011000010e7983 */ /* 0x000f680000100a00 */
[----:B------:R-:W5:Y:S04]  /*30e0*/  LDL.64 R18, [R1+0x110] ;  /* 0x0001100001127983 */ /* 0x000f680000100a00 */
[----:B------:R-:W5:Y:S01]  /*30f0*/  LDL.64 R20, [R1+0x110] ;  /* 0x0001100001147983 */ /* 0x000f620000100a00 */
[----:B------:R-:W-:Y:S05]  /*3100*/  WARPSYNC.ALL ;  /* 0x0000000000007948 */ /* 0x000fea0003800000 */
[----:B------:R-:W-:Y:S01]  /*3110*/  WARPGROUP.ARRIVE ;  /* 0x00000000000079c5 */ /* 0x000fe20000000000 */
[----:B--2---:R-:W-:Y:S01]  /*3120*/  IMAD R8, R13, 0xc00, R8 ;  /* 0x00000c000d087824 */ /* 0x004fe200078e0208 */
[----:B------:R-:W-:-:S02]  /*3130*/  R2UR UR7, R9 ;  /* 0x00000000090772ca */ /* 0x000fc400000e0000 */
[----:B---3--:R-:W-:Y:S02]  /*3140*/  ISETP.NE.U32.AND P0, PT, R12, RZ, PT ;  /* 0x000000ff0c00720c */ /* 0x008fe40003f05070 */
[----:B------:R-:W-:Y:S01]  /*3150*/  R2UR UR6, R8 ;  /* 0x00000000080672ca */ /* 0x000fe200000e0000 */
[----:B------:R-:W2:Y:S01]  /*3160*/  LDL.64 R12, [R1+0x110] ;  /* 0x00011000010c7983 */ /* 0x000ea20000100a00 */
[----:B----4-:R-:W-:Y:S02]  /*3170*/  R2UR UR4, R10 ;  /* 0x000000000a0472ca */ /* 0x010fe400000e0000 */
[----:B------:R-:W-:-:S07]  /*3180*/  R2UR UR5, R11 ;  /* 0x000000000b0572ca */ /* 0x000fce00000e0000 */
[----:B------:R-:W-:-:S06]  /*3190*/  VOTEU.ANY UP0, P0 ;  /* 0x00000000003f7886 */ /* 0x000fcc0000000100 */
[----:B------:R-:W-:Y:S01]  /*31a0*/  HGMMA.64x96x16.F32.BF16 R24, gdesc[UR4], R24, UP0, gsb0 ;  /* 0x01600000041879f0 */ /* 0x000fe2000b801818 */
[----:B-----5:R-:W-:Y:S02]  /*31b0*/  VIADD R14, R14, 0x2 ;  /* 0x000000020e0e7836 */ /* 0x020fe40000000000 */
[----:B------:R-:W-:Y:S02]  /*31c0*/  VIADD R10, R8, 0x2 ;  /* 0x00000002080a7836 */ /* 0x000fe40000000000 */
[----:B------:R-:W-:Y:S01]  /*31d0*/  IMAD.MOV.U32 R11, RZ, RZ, R9 ;  /* 0x000000ffff0b7224 */ /* 0x000fe200078e0009 */
[----:B------:R-:W-:Y:S02]  /*31e0*/  R2UR UR4, R14 ;  /* 0x000000000e0472ca */ /* 0x000fe400000e0000 */
[----:B------:R-:W-:Y:S02]  /*31f0*/  R2UR UR6, R10 ;  /* 0x000000000a0672ca */ /* 0x000fe400000e0000 */
[----:B------:R-:W-:-:S02]  /*3200*/  R2UR UR7, R11 ;  /* 0x000000000b0772ca */ /* 0x000fc400000e0000 */
[----:B------:R-:W-:Y:S02]  /*3210*/  R2UR UR5, R15 ;  /* 0x000000000f0572ca */ /* 0x000fe400000e0000 */
[----:B------:R-:W3:Y:S01]  /*3220*/  LDL.64 R14, [R1+0x110] ;  /* 0x00011000010e7983 */ /* 0x000ee20000100a00 */
[----:B------:R-:W-:Y:S02]  /*3230*/  WARPGROUP.DEPBAR.LE gsb0, 0x0 ;  /* 0x00008000000079c5 */ /* 0x000fe40000010000 */
[----:B------:R-:W-:-:S08]  /*3240*/  WARPGROUP.ARRIVE ;  /* 0x00000000000079c5 */ /* 0x000fd00000000000 */
[----:B------:R-:W-:Y:S01]  /*3250*/  HGMMA.64x96x16.F32.BF16 R24, gdesc[UR4], R24, gsb0 ;  /* 0x01600000041879f0 */ /* 0x000fe20008001818 */
[----:B------:R-:W-:Y:S02]  /*3260*/  VIADD R18, R18, 0x4 ;  /* 0x0000000412127836 */ /* 0x000fe40000000000 */
[----:B------:R-:W-:Y:S02]  /*3270*/  VIADD R10, R8, 0x4 ;  /* 0x00000004080a7836 */ /* 0x000fe40000000000 */
[----:B------:R-:W-:Y:S01]  /*3280*/  IMAD.MOV.U32 R11, RZ, RZ, R9 ;  /* 0x000000ffff0b7224 */ /* 0x000fe200078e0009 */
[----:B------:R-:W-:Y:S02]  /*3290*/  R2UR UR4, R18 ;  /* 0x00000000120472ca */ /* 0x000fe400000e0000 */
[----:B------:R-:W-:Y:S02]  /*32a0*/  R2UR UR6, R10 ;  /* 0x000000000a0672ca */ /* 0x000fe400000e0000 */
[----:B------:R-:W-:-:S02]  /*32b0*/  R2UR UR7, R11 ;  /* 0x000000000b0772ca */ /* 0x000fc400000e0000 */
[----:B------:R-:W-:Y:S02]  /*32c0*/  R2UR UR5, R19 ;  /* 0x00000000130572ca */ /* 0x000fe400000e0000 */
[----:B------:R-:W4:Y:S01]  /*32d0*/  LDL.64 R18, [R1+0x110] ;  /* 0x0001100001127983 */ /* 0x000f220000100a00 */
        /* <DEDUP_REMOVED lines=10> */
[----:B------:R-:W5:Y:S01]  /*3380*/  LDL.64 R20, [R1+0x110] ;  /* 0x0001100001147983 */ /* 0x000f620000100a00 */
[----:B------:R-:W-:Y:S02]  /*3390*/  WARPGROUP.DEPBAR.LE gsb0, 0x0 ;  /* 0x00008000000079c5 */ /* 0x000fe40000010000 */
[----:B------:R-:W-:-:S08]  /*33a0*/  WARPGROUP.ARRIVE ;  /* 0x00000000000079c5 */ /* 0x000fd00000000000 */
[----:B------:R-:W-:Y:S01]  /*33b0*/  HGMMA.64x96x16.F32.BF16 R24, gdesc[UR4], R24, gsb0 ;  /* 0x01600000041879f0 */ /* 0x000fe20008001818 */
[----:B--2---:R-:W-:Y:S02]  /*33c0*/  VIADD R12, R12, 0x400 ;  /* 0x000004000c0c7836 */ /* 0x004fe40000000000 */
[----:B------:R-:W-:Y:S02]  /*33d0*/  VIADD R10, R8, 0x300 ;  /* 0x00000300080a7836 */ /* 0x000fe40000000000 */
[----:B------:R-:W-:Y:S01]  /*33e0*/  IMAD.MOV.U32 R11, RZ, RZ, R9 ;  /* 0x000000ffff0b7224 */ /* 0x000fe200078e0009 */
[----:B------:R-:W-:Y:S02]  /*33f0*/  R2UR UR4, R12 ;  /* 0x000000000c0472ca */ /* 0x000fe400000e0000 */
[----:B------:R-:W-:Y:S02]  /*3400*/  R2UR UR6, R10 ;  /* 0x000000000a0672ca */ /* 0x000fe400000e0000 */
[----:B------:R-:W-:-:S02]  /*3410*/  R2UR UR7, R11 ;  /* 0x000000000b0772ca */ /* 0x000fc400000e0000 */
[----:B------:R-:W-:Y:S02]  /*3420*/  R2UR UR5, R13 ;  /* 0x000000000d0572ca */ /* 0x000fe400000e0000 */
[----:B------:R-:W2:Y:S01]  /*3430*/  LDL.64 R12, [R1+0x110] ;  /* 0x00011000010c7983 */ /* 0x000ea20000100a00 */
[----:B------:R-:W-:Y:S02]  /*3440*/  WARPGROUP.DEPBAR.LE gsb0, 0x0 ;  /* 0x00008000000079c5 */ /* 0x000fe40000010000 */
[----:B------:R-:W-:-:S08]  /*3450*/  WARPGROUP.ARRIVE ;  /* 0x00000000000079c5 */ /* 0x000fd00000000000 */
[----:B------:R-:W-:Y:S01]  /*3460*/  HGMMA.64x96x16.F32.BF16 R24, gdesc[UR4], R24, gsb0 ;  /* 0x01600000041879f0 */ /* 0x000fe20008001818 */
[----:B---3--:R-:W-:Y:S02]  /*3470*/  VIADD R14, R14, 0x402 ;  /* 0x000004020e0e7836 */ /* 0x008fe40000000000 */
        /* <DEDUP_REMOVED lines=10> */
[----:B----4-:R-:W-:Y:S02]  /*3520*/  VIADD R18, R18, 0x404 ;  /* 0x0000040412127836 */ /* 0x010fe40000000000 */
        /* <DEDUP_REMOVED lines=10> */
[----:B-----5:R-:W-:Y:S02]  /*35d0*/  VIADD R20, R20, 0x406 ;  /* 0x0000040614147836 */ /* 0x020fe40000000000 */
        /* <DEDUP_REMOVED lines=60> */
[----:B------:R-:W-:Y:S01]  /*39a0*/  R2UR UR5, R13 ;  /* 0x000000000d0572ca */ /* 0x000fe200000e0000 */
[----:B------:R-:W0:Y:S01]  /*39b0*/  S2R R72, SR_TID.X ;  /* 0x0000000000487919 */ /* 0x000e220000002100 */
[----:B---3--:R-:W-:Y:S01]  /*39c0*/  VIADD R14, R14, 0xc02 ;  /* 0x00000c020e0e7836 */ /* 0x008fe20000000000 */
[----:B------:R-:W-:Y:S02]  /*39d0*/  WARPGROUP.DEPBAR.LE gsb0, 0x0 ;  /* 0x00008000000079c5 */ /* 0x000fe40000010000 */
[----:B------:R-:W-:-:S08]  /*39e0*/  WARPGROUP.ARRIVE ;  /* 0x00000000000079c5 */ /* 0x000fd00000000000 */
[----:B------:R-:W-:Y:S01]  /*39f0*/  HGMMA.64x96x16.F32.BF16 R24, gdesc[UR4], R24, gsb0 ;  /* 0x01600000041879f0 */ /* 0x000fe20008001818 */
[----:B0-----:R-:W-:-:S04]  /*3a00*/  LOP3.LUT R72, R72, 0x7f, RZ, 0xc0, !PT ;  /* 0x0000007f48487812 */ /* 0x001fc800078ec0ff */
[----:B------:R-:W-:Y:S01]  /*3a10*/  ISETP.NE.AND P0, PT, R72, RZ, PT ;  /* 0x000000ff4800720c */ /* 0x000fe20003f05270 */
[----:B------:R-:W-:Y:S02]  /*3a20*/  VIADD R10, R8, 0x902 ;  /* 0x00000902080a7836 */ /* 0x000fe40000000000 */
[----:B------:R-:W-:Y:S01]  /*3a30*/  IMAD.MOV.U32 R11, RZ, RZ, R9 ;  /* 0x000000ffff0b7224 */ /* 0x000fe200078e0009 */
[----:B------:R-:W-:-:S09]  /*3a40*/  R2UR UR4, R14 ;  /* 0x000000000e0472ca */ /* 0x000fd200000e0000 */
[----:B------:R-:W2:Y:S04]  /*3a50*/  @!P0 LDL.64 R72, [R1+0x30] ;  /* 0x0000300001488983 */ /* 0x000ea80000100a00 */
[----:B------:R-:W3:Y:S01]  /*3a60*/  @!P0 LDL R74, [R1+0x218] ;  /* 0x00021800014a8983 */ /* 0x000ee20000100800 */
[----:B------:R-:W-:Y:S02]  /*3a70*/  R2UR UR6, R10 ;  /* 0x000000000a0672ca */ /* 0x000fe400000e0000 */
[----:B------:R-:W-:Y:S02]  /*3a80*/  R2UR UR7, R11 ;  /* 0x000000000b0772ca */ /* 0x000fe400000e0000 */
[----:B------:R-:W-:Y:S01]  /*3a90*/  R2UR UR5, R15 ;  /* 0x000000000f0572ca */ /* 0x000fe200000e0000 */
[----:B------:R-:W-:-:S02]  /*3aa0*/  WARPGROUP.DEPBAR.LE gsb0, 0x0 ;  /* 0x00008000000079c5 */ /* 0x000fc40000010000 */
[----:B------:R-:W-:-:S10]  /*3ab0*/  WARPGROUP.ARRIVE ;  /* 0x00000000000079c5 */ /* 0x000fd40000000000 */
[----:B------:R-:W-:Y:S01]  /*3ac0*/  HGMMA.64x96x16.F32.BF16 R24, gdesc[UR4], R24, gsb0 ;  /* 0x01600000041879f0 */ /* 0x000fe20008001818 */
[----:B----4-:R-:W-:Y:S02]  /*3ad0*/  VIADD R18, R18, 0xc04 ;  /* 0x00000c0412127836 */ /* 0x010fe40000000000 */
[----:B------:R-:W-:Y:S02]  /*3ae0*/  VIADD R10, R8, 0x904 ;  /* 0x00000904080a7836 */ /* 0x000fe40000000000 */
[----:B------:R-:W-:Y:S01]  /*3af0*/  IMAD.MOV.U32 R11, RZ, RZ, R9 ;  /* 0x000000ffff0b7224 */ /* 0x000fe200078e0009 */
[----:B------:R-:W-:Y:S02]  /*3b00*/  R2UR UR4, R18 ;  /* 0x00000000120472ca */ /* 0x000fe400000e0000 */
[----:B------:R-:W-:Y:S02]  /*3b10*/  R2UR UR6, R10 ;  /* 0x000000000a0672ca */ /* 0x000fe400000e0000 */
[----:B------:R-:W-:-:S02]  /*3b20*/  R2UR UR7, R11 ;  /* 0x000000000b0772ca */ /* 0x000fc400000e0000 */
[----:B------:R-:W-:Y:S01]  /*3b30*/  R2UR UR5, R19 ;  /* 0x00000000130572ca */ /* 0x000fe200000e0000 */
[----:B------:R-:W-:Y:S01]  /*3b40*/  VIADD R8, R8, 0x906 ;  /* 0x0000090608087836 */ /* 0x000fe20000000000 */
[----:B------:R-:W-:Y:S02]  /*3b50*/  WARPGROUP.DEPBAR.LE gsb0, 0x0 ;  /* 0x00008000000079c5 */ /* 0x000fe40000010000 */
[----:B------:R-:W-:-:S09]  /*3b60*/  WARPGROUP.ARRIVE ;  /* 0x00000000000079c5 */ /* 0x000fd20000000000 */
[----:B------:R-:W-:Y:S01]  /*3b70*/  HGMMA.64x96x16.F32.BF16 R24, gdesc[UR4], R24, gsb0 ;  /* 0x01600000041879f0 */ /* 0x000fe20008001818 */
[----:B-----5:R-:W-:Y:S01]  /*3b80*/  VIADD R20, R20, 0xc06 ;  /* 0x00000c0614147836 */ /* 0x020fe20000000000 */
[----:B------:R-:W-:Y:S02]  /*3b90*/  R2UR UR6, R8 ;  /* 0x00000000080672ca */ /* 0x000fe400000e0000 */
[----:B------:R-:W-:Y:S02]  /*3ba0*/  R2UR UR7, R9 ;  /* 0x00000000090772ca */ /* 0x000fe400000e0000 */
[----:B------:R-:W-:Y:S02]  /*3bb0*/  R2UR UR4, R20 ;  /* 0x00000000140472ca */ /* 0x000fe400000e0000 */
[----:B------:R-:W-:Y:S01]  /*3bc0*/  R2UR UR5, R21 ;  /* 0x00000000150572ca */ /* 0x000fe200000e0000 */
[----:B------:R-:W-:Y:S04]  /*3bd0*/  STL [R1+0x90], R0 ;  /* 0x0000900001007387 */ /* 0x000fe80000100800 */
[----:B------:R-:W-:Y:S01]  /*3be0*/  STL [R1+0x90], R0 ;  /* 0x0000900001007387 */ /* 0x000fe20000100800 */
[----:B------:R-:W-:-:S02]  /*3bf0*/  WARPGROUP.DEPBAR.LE gsb0, 0x0 ;  /* 0x00008000000079c5 */ /* 0x000fc40000010000 */
[----:B------:R-:W-:-:S06]  /*3c00*/  WARPGROUP.ARRIVE ;  /* 0x00000000000079c5 */ /* 0x000fcc0000000000 */
[----:B------:R-:W-:Y:S01]  /*3c10*/  HGMMA.64x96x16.F32.BF16 R24, gdesc[UR4], R24, gsb0 ;  /* 0x01600000041879f0 */ /* 0x000fe20008001818 */
[----:B--2---:R-:W-:Y:S01]  /*3c20*/  @!P0 MOV R73, R72 ;  /* 0x0000004800498202 */ /* 0x004fe20000000f00 */
[----:B------:R-:W-:Y:S04]  /*3c30*/  STL [R1+0x90], R0 ;  /* 0x0000900001007387 */ /* 0x000fe80000100800 */
[----:B------:R-:W-:Y:S01]  /*3c40*/  STL [R1+0x90], R0 ;  /* 0x0000900001007387 */ /* 0x000fe20000100800 */
[----:B---3--:R-:W-:-:S03]  /*3c50*/  @!P0 IMAD R74, R74, 0x8, R73 ;  /* 0x000000084a4a8824 */ /* 0x008fc600078e0249 */
        /* <DEDUP_REMOVED lines=8> */
[----:B------:R-:W-:Y:S04]  /*3ce0*/  STL [R1+0x90], R0 ;  /* 0x0000900001007387 */ /* 0x000fe80000100800 */
[----:B------:R-:W-:Y:S04]  /*3cf0*/  STL [R1+0x90], R0 ;  /* 0x0000900001007387 */ /* 0x000fe80000100800 */
[----:B------:R-:W-:Y:S04]  /*3d00*/  STL [R1+0x90], R0 ;  /* 0x0000900001007387 */ /* 0x000fe80000100800 */
[----:B------:R-:W-:Y:S04]  /*3d10*/  STL [R1+0x90], R0 ;  /* 0x0000900001007387 */ /* 0x000fe80000100800 */
[----:B------:R-:W-:Y:S01]  /*3d20*/  STL [R1+0x90], R0 ;  /* 0x0000900001007387 */ /* 0x000fe20000100800 */
[----:B------:R-:W-:-:S02]  /*3d30*/  WARPGROUP.DEPBAR.LE gsb0, 0x0 ;  /* 0x00008000000079c5 */ /* 0x000fc40000010000 */
[----:B------:R0:W-:Y:S06]  /*3d40*/  BAR.ARV R204, 0x100 ;  /* 0x000400cc0000751d */ /* 0x0001ec0000002000 */
[----:B------:R1:W-:Y:S01]  /*3d50*/  @!P0 SYNCS.ARRIVE.TRANS64.RED.A1T0 RZ, [R8+URZ], RZ ;  /* 0x000000ff08ff89a7 */ /* 0x0003e2000810043f */
[----:B------:R-:W2:Y:S04]  /*3d60*/  LDL.64 R14, [R1+0x170] ;  /* 0x00017000010e7983 */ /* 0x000ea80000100a00 */
[----:B------:R-:W3:Y:S04]  /*3d70*/  LDL R18, [R194] ;  /* 0x00000000c2127983 */ /* 0x000ee80000100800 */
[----:B-1----:R-:W4:Y:S04]  /*3d80*/  LDL R8, [R194+0x24] ;  /* 0x00002400c2087983 */ /* 0x002f280000100800 */
[----:B------:R-:W5:Y:S04]  /*3d90*/  LDL R19, [R1+0x70] ;  /* 0x0000700001137983 */ /* 0x000f680000100800 */
[----:B------:R-:W5:Y:S04]  /*3da0*/  LDL R10, [R194+0x18] ;  /* 0x00001800c20a7983 */ /* 0x000f680000100800 */
[----:B------:R-:W5:Y:S04]  /*3db0*/  LDL R9, [R194+0x4] ;  /* 0x00000400c2097983 */ /* 0x000f680000100800 */
[----:B------:R-:W5:Y:S04]  /*3dc0*/  LDL R13, [R194+0xc] ;  /* 0x00000c00c20d7983 */ /* 0x000f680000100800 */
[----:B------:R-:W5:Y:S04]  /*3dd0*/  LDL R11, [R194+0x10] ;  /* 0x00001000c20b7983 */ /* 0x000f680000100800 */
[----:B------:R-:W5:Y:S04]  /*3de0*/  LDL R12, [R194+0x14] ;  /* 0x00001400c20c7983 */ /* 0x000f680000100800 */
[----:B--2---:R3:W2:Y:S01]  /*3df0*/  LD.E R14, desc[UR48][R14.64] ;  /* 0x000000300e0e7980 */ /* 0x0046a2000c101900 */
[----:B----4-:R-:W-:-:S03]  /*3e00*/  ISETP.NE.AND P1, PT, R8, 0x1, PT ;  /* 0x000000010800780c */ /* 0x010fc60003f25270 */
[----:B------:R-:W4:Y:S10]  /*3e10*/  LDL R8, [R194+0x8] ;  /* 0x00000800c2087983 */ /* 0x000f340000100800 */
[----:B------:R-:W4:Y:S04]  /*3e20*/  @P1 LDL R20, [R194+0x28] ;  /* 0x00002800c2141983 */ /* 0x000f280000100800 */
[----:B------:R-:W4:Y:S01]  /*3e30*/  @P1 LDL R21, [R194+0x2c] ;  /* 0x00002c00c2151983 */ /* 0x000f220000100800 */
[----:B---3--:R-:W-:Y:S01]  /*3e40*/  SHF.R.S32.HI R15, RZ, 0x1f, R18 ;  /* 0x0000001fff0f7819 */ /* 0x008fe20000011412 */
[----:B------:R-:W-:Y:S01]  /*3e50*/  UMOV UR4, 0xffffffa0 ;  /* 0xffffffa000047882 */ /* 0x000fe20000000000 */
[----:B-----5:R-:W-:Y:S01]  /*3e60*/  ISETP.GE.AND P2, PT, R10, 0x1, PT ;  /* 0x000000010a00780c */ /* 0x020fe20003f46270 */
[----:B------:R-:W-:Y:S01]  /*3e70*/  UIMAD UR4, UR47, UR4, 0x60 ;  /* 0x000000602f0474a4 */ /* 0x000fe2000f8e0204 */
[----:B------:R-:W-:Y:S01]  /*3e80*/  LOP3.LUT R13, RZ, R13, RZ, 0x33, !PT ;  /* 0x0000000dff0d7212 */ /* 0x000fe200078e33ff */
[----:B------:R-:W-:Y:S01]  /*3e90*/  BSSY B0, `(.L_x_11281) ;  /* 0x00000a8000007945 */ /* 0x000fe20003800000 */
[----:B--2---:R-:W-:Y:S01]  /*3ea0*/  FMUL.FTZ R109, R25, R14 ;  /* 0x0000000e196d7220 */ /* 0x004fe20000410000 */
[----:B------:R-:W-:Y:S01]  /*3eb0*/  LEA.HI R25, R15, R18, RZ, 0x7 ;  /* 0x000000120f197211 */ /* 0x000fe200078f38ff */
[----:B------:R-:W-:-:S03]  /*3ec0*/  FMUL.FTZ R97, R27, R14 ;  /* 0x0000000e1b617220 */ /* 0x000fc60000410000 */
[----:B------:R-:W-:Y:S01]  /*3ed0*/  LOP3.LUT R27, R25, 0xffffff80, RZ, 0xc0, !PT ;  /* 0xffffff80191b7812 */ /* 0x000fe200078ec0ff */
[----:B------:R-:W-:-:S04]  /*3ee0*/  FMUL.FTZ R157, R26, R14 ;  /* 0x0000000e1a9d7220 */ /* 0x000fc80000410000 */
[----:B------:R-:W-:Y:S02]  /*3ef0*/  IMAD.IADD R27, R18, 0x1, -R27 ;  /* 0x00000001121b7824 */ /* 0x000fe400078e0a1b */
[----:B------:R-:W-:Y:S01]  /*3f00*/  FMUL.FTZ R99, R29, R14 ;  /* 0x0000000e1d637220 */ /* 0x000fe20000410000 */
[----:B------:R-:W-:Y:S02]  /*3f10*/  LEA.HI R29, R15, R18, RZ, 0x2 ;  /* 0x000000120f1d7211 */ /* 0x000fe400078f10ff */
[----:B------:R-:W-:Y:S01]  /*3f20*/  SHF.R.S32.HI R26, RZ, 0x1f, R27 ;  /* 0x0000001fff1a7819 */ /* 0x000fe2000001141b */
[-C--:B------:R-:W-:Y:S01]  /*3f30*/  FMUL.FTZ R105, R28, R14.reuse ;  /* 0x0000000e1c697220 */ /* 0x080fe20000410000 */
[----:B------:R-:W-:Y:S02]  /*3f40*/  LOP3.LUT R29, R29, 0xfffffffc, RZ, 0xc0, !PT ;  /* 0xfffffffc1d1d7812 */ /* 0x000fe400078ec0ff */
[----:B------:R-:W-:Y:S01]  /*3f50*/  LEA.HI R28, R26, R27, RZ, 0x2 ;  /* 0x0000001b1a1c7211 */ /* 0x000fe200078f10ff */
[----:B------:R-:W-:-:S03]  /*3f60*/  FMUL.FTZ R159, R30, R14 ;  /* 0x0000000e1e9f7220 */ /* 0x000fc60000410000 */
[--C-:B------:R-:W-:Y:S02]  /*3f70*/  SHF.R.S32.HI R15, RZ, 0x2, R28.reuse ;  /* 0x00000002ff0f7819 */ /* 0x100fe4000001141c */
[----:B------:R-:W-:Y:S01]  /*3f80*/  SHF.R.S32.HI R30, RZ, 0x1f, R28 ;  /* 0x0000001fff1e7819 */ /* 0x000fe2000001141c */
[----:B------:R-:W-:Y:S01]  /*3f90*/  IMAD.IADD R29, R18, 0x1, -R29 ;  /* 0x00000001121d7824 */ /* 0x000fe200078e0a1d */
[----:B------:R-:W-:Y:S02]  /*3fa0*/  SHF.R.S32.HI R18, RZ, 0x7, R25 ;  /* 0x00000007ff127819 */ /* 0x000fe40000011419 */
[----:B------:R-:W-:Y:S02]  /*3fb0*/  LEA.HI R30, R30, R15, RZ, 0x3 ;  /* 0x0000000f1e1e7211 */ /* 0x000fe400078f18ff */
[----:B------:R-:W-:Y:S02]  /*3fc0*/  LEA.HI R26, R26, R27, RZ, 0x5 ;  /* 0x0000001b1a1a7211 */ /* 0x000fe400078f28ff */
[----:B------:R-:W-:-:S02]  /*3fd0*/  LOP3.LUT R30, R30, 0xfffffff8, RZ, 0xc0, !PT ;  /* 0xfffffff81e1e7812 */ /* 0x000fc400078ec0ff */
[----:B------:R-:W-:Y:S02]  /*3fe0*/  LEA.HI R25, R25, R18, RZ, 0x1 ;  /* 0x0000001219197211 */ /* 0x000fe400078f08ff */
[----:B------:R-:W-:Y:S01]  /*3ff0*/  SHF.R.S32.HI R26, RZ, 0x5, R26 ;  /* 0x00000005ff1a7819 */ /* 0x000fe2000001141a */
[----:B------:R-:W-:Y:S01]  /*4000*/  IMAD.IADD R30, R15, 0x1, -R30 ;  /* 0x000000010f1e7824 */ /* 0x000fe200078e0a1e */
[----:B------:R-:W-:Y:S02]  /*4010*/  LOP3.LUT R25, R25, 0x3fffffe, RZ, 0xc0, !PT ;  /* 0x03fffffe19197812 */ /* 0x000fe400078ec0ff */
[----:B------:R-:W-:Y:S01]  /*4020*/  LEA.HI R15, R29, R29, RZ, 0x1 ;  /* 0x0000001d1d0f7211 */ /* 0x000fe200078f08ff */
[----:B------:R-:W-:Y:S02]  /*4030*/  IMAD R19, R19, 0x8, R26 ;  /* 0x0000000813137824 */ /* 0x000fe400078e021a */
[----:B------:R-:W-:Y:S01]  /*4040*/  IMAD.IADD R25, R18, 0x1, -R25 ;  /* 0x0000000112197824 */ /* 0x000fe200078e0a19 */
[----:B------:R-:W-:Y:S01]  /*4050*/  LOP3.LUT R18, R15, 0x1ffffffe, RZ, 0xc0, !PT ;  /* 0x1ffffffe0f127812 */ /* 0x000fe200078ec0ff */
[----:B------:R-:W-:-:S04]  /*4060*/  IMAD.U32 R30, R19, 0x10, R30 ;  /* 0x00000010131e7824 */ /* 0x000fc800078e001e */
[----:B------:R-:W-:Y:S02]  /*4070*/  IMAD.IADD R18, R29, 0x1, -R18 ;  /* 0x000000011d127824 */ /* 0x000fe400078e0a12 */
[----:B------:R-:W-:-:S04]  /*4080*/  IMAD R25, R25, 0x40, R30 ;  /* 0x0000004019197824 */ /* 0x000fc800078e021e */
[----:B------:R-:W-:-:S04]  /*4090*/  IMAD R25, R18, 0x8, R25 ;  /* 0x0000000812197824 */ /* 0x000fc800078e0219 */
[----:B----4-:R-:W-:-:S05]  /*40a0*/  @P1 IMAD.HI.U32 R20, R25, R20, RZ ;  /* 0x0000001419141227 */ /* 0x010fca00078e00ff */
[----:B------:R-:W-:Y:S01]  /*40b0*/  @P1 SHF.R.U32.HI R25, RZ, R21, R20 ;  /* 0x00000015ff191219 */ /* 0x000fe20000011614 */
[----:B------:R-:W-:Y:S01]  /*40c0*/  IMAD.U32 R15, RZ, RZ, UR47 ;  /* 0x0000002fff0f7e24 */ /* 0x000fe2000f8e00ff */
[----:B------:R-:W-:-:S03]  /*40d0*/  LOP3.LUT R28, R28, 0x7ffffffc, RZ, 0xc0, !PT ;  /* 0x7ffffffc1c1c7812 */ /* 0x000fc600078ec0ff */
[----:B------:R-:W1:Y:S01]  /*40e0*/  SHFL.IDX PT, R18, R25, RZ, 0x1c1f ;  /* 0x001c1fff19127589 */ /* 0x000e6200000e0000 */
[----:B------:R-:W-:Y:S02]  /*40f0*/  IMAD R15, R15, -0x60, R8 ;  /* 0xffffffa00f0f7824 */ /* 0x000fe400078e0208 */
        /* <DEDUP_REMOVED lines=42> */
[----:B------:R-:W-:-:S02]  /*43a0*/  IMAD.IADD R28, R27, 0x1, -R28 ;  /* 0x000000011b1c7824 */ /* 0x000fc400078e0a1c */
[C---:B------:R-:W-:Y:S01]  /*43b0*/  VIADD R19, R15.reuse, 0x61 ;  /* 0x000000610f137836 */ /* 0x040fe20000000000 */
[----:B------:R-:W2:Y:S03]  /*43c0*/  MUFU.TANH R24, R24 ;  /* 0x0000001800187308 */ /* 0x000ea60000002400 */
[----:B------:R-:W-:Y:S02]  /*43d0*/  IMAD R14, R28, -0x2, R19 ;  /* 0xfffffffe1c0e7824 */ /* 0x000fe400078e0213 */
[----:B------:R-:W-:-:S03]  /*43e0*/  VIADD R15, R15, 0x60 ;  /* 0x000000600f0f7836 */ /* 0x000fc60000000000 */
[----:B------:R-:W3:Y:S01]  /*43f0*/  MUFU.TANH R109, R109 ;  /* 0x0000006d006d7308 */ /* 0x000ee20000002400 */
[----:B------:R-:W-:Y:S02]  /*4400*/  IMAD.IADD R14, R14, 0x1, -R9 ;  /* 0x000000010e0e7824 */ /* 0x000fe400078e0a09 */
[----:B------:R-:W-:-:S05]  /*4410*/  IMAD.U32 R21, RZ, RZ, UR4 ;  /* 0x00000004ff157e24 */ /* 0x000fca000f8e00ff */
[----:B------:R-:W4:Y:S01]  /*4420*/  MUFU.TANH R157, R157 ;  /* 0x0000009d009d7308 */ /* 0x000f220000002400 */
        /* <DEDUP_REMOVED lines=48> */
[----:B------:R-:W-:Y:S02]  /*4730*/  IMAD R28, R28, -0x2, R21 ;  /* 0xfffffffe1c1c7824 */ /* 0x000fe400078e0215 */
[----:B------:R-:W-:Y:S01]  /*4740*/  VIADD R21, R12, UR4 ;  /* 0x000000040c157c36 */ /* 0x000fe20008000000 */
[----:B-1----:R-:W-:Y:S01]  /*4750*/  VIADDMNMX R11, R18, R20, R15, PT ;  /* 0x00000014120b7246 */ /* 0x002fe2000380010f */
        /* <DEDUP_REMOVED lines=14> */
.L_x_11286:
[----:B------:R-:W-:Y:S05]  /*4840*/  BSYNC B2 ;  /* 0x0000000000027941 */ /* 0x000fea0003800000 */
.L_x_11285:
[----:B------:R-:W-:Y:S01]  /*4850*/  LOP3.LUT R13, RZ, R13, RZ, 0x33, !PT ;  /* 0x0000000dff0d7212 */ /* 0x000fe200078e33ff */
[----:B------:R-:W-:Y:S06]  /*4860*/  BRA `(.L_x_11287) ;  /* 0x0000000000187947 */ /* 0x000fec0003800000 */
.L_x_11284:
[----:B------:R-:W-:-:S13]  /*4870*/  ISETP.NE.AND P1, PT, R10, 0x1, PT ;  /* 0x000000010a00780c */ /* 0x000fda0003f25270 */
[----:B------:R-:W-:Y:S05]  /*4880*/  @!P1 BRA `(.L_x_11287) ;  /* 0x0000000000109947 */ /* 0x000fea0003800000 */
[----:B------:R-:W2:Y:S04]  /*4890*/  LDL R14, [R194+0x1c] ;  /* 0x00001c00c20e7983 */ /* 0x000ea80000100800 */
[----:B------:R-:W3:Y:S01]  /*48a0*/  LDL R18, [R194+0x20] ;  /* 0x00002000c2127983 */ /* 0x000ee20000100800 */
[----:B--2---:R-:W-:-:S05]  /*48b0*/  IMAD.HI.U32 R13, R13, R14, RZ ;  /* 0x0000000e0d0d7227 */ /* 0x004fca00078e00ff */
[----:B---3--:R-:W-:-:S07]  /*48c0*/  SHF.R.U32.HI R13, RZ, R18, R13 ;  /* 0x00000012ff0d7219 */ /* 0x008fce000001160d */
.L_x_11287:
[----:B------:R-:W-:Y:S05]  /*48d0*/  BSYNC B1 ;  /* 0x0000000000017941 */ /* 0x000fea0003800000 */
.L_x_11283:
[----:B------:R-:W-:-:S05]  /*48e0*/  IMAD R13, R10, R13, R28 ;  /* 0x0000000d0a0d7224 */ /* 0x000fca00078e021c */
[----:B------:R-:W-:Y:S02]  /*48f0*/  VIMNMX R12, R12, R13, !PT ;  /* 0x0000000d0c0c7248 */ /* 0x000fe40007fe0100 */
[----:B------:R-:W-:-:S07]  /*4900*/  VIADDMNMX R11, R13, R10, R11, PT ;  /* 0x0000000a0d0b7246 */ /* 0x000fce000380010b */
.L_x_11282:
[----:B------:R-:W-:Y:S05]  /*4910*/  BSYNC B0 ;  /* 0x0000000000007941 */ /* 0x000fea0003800000 */
.L_x_11281:
[C---:B------:R-:W-:Y:S01]  /*4920*/  ISETP.GE.AND P1, PT, R21.reuse, 0x2, PT ;  /* 0x000000021500780c */ /* 0x040fe20003f26270 */
[----:B------:R-:W1:Y:S01]  /*4930*/  SHFL.IDX PT, R14, R25, 0x1, 0x1c1f ;  /* 0x003c1f00190e7f89 */ /* 0x000e6200000e0000 */
        /* <DEDUP_REMOVED lines=11> */
[----:B0-----:R-:W-:-:S02]  /*49f0*/  FSEL R99, R99, -INF , !P3 ;  /* 0xff80000063637808 */ /* 0x001fc40005800000 */
        /* <DEDUP_REMOVED lines=101> */
[----:B-1----:R-:W-:-:S03]  /*5050*/  IMAD.IADD R12, R19, 0x1, R14 ;  /* 0x00000001130c7824 */ /* 0x002fc600078e020e */
        /* <DEDUP_REMOVED lines=17> */
.L_x_11293:
[----:B------:R-:W-:Y:S05]  /*5170*/  BSYNC B2 ;  /* 0x0000000000027941 */ /* 0x000fea0003800000 */
.L_x_11292:
[----:B------:R-:W-:Y:S01]  /*5180*/  LOP3.LUT R9, RZ, R9, RZ, 0x33, !PT ;  /* 0x00000009ff097212 */ /* 0x000fe200078e33ff */
[----:B------:R-:W-:Y:S06]  /*5190*/  BRA `(.L_x_11294) ;  /* 0x0000000000187947 */ /* 0x000fec0003800000 */
.L_x_11291:
[----:B------:R-:W-:-:S13]  /*51a0*/  ISETP.NE.AND P6, PT, R10, 0x1, PT ;  /* 0x000000010a00780c */ /* 0x000fda0003fc5270 */
[----:B------:R-:W-:Y:S05]  /*51b0*/  @!P6 BRA `(.L_x_11294) ;  /* 0x000000000010e947 */ /* 0x000fea0003800000 */
[----:B------:R-:W2:Y:S04]  /*51c0*/  LDL R8, [R194+0x1c] ;  /* 0x00001c00c2087983 */ /* 0x000ea80000100800 */
[----:B------:R-:W3:Y:S01]  /*51d0*/  LDL R14, [R194+0x20] ;  /* 0x00002000c20e7983 */ /* 0x000ee20000100800 */
[----:B--2---:R-:W-:-:S05]  /*51e0*/  IMAD.HI.U32 R9, R9, R8, RZ ;  /* 0x0000000809097227 */ /* 0x004fca00078e00ff */
[----:B---3--:R-:W-:-:S07]  /*51f0*/  SHF.R.U32.HI R9, RZ, R14, R9 ;  /* 0x0000000eff097219 */ /* 0x008fce0000011609 */
.L_x_11294:
[----:B------:R-:W-:Y:S05]  /*5200*/  BSYNC B1 ;  /* 0x0000000000017941 */ /* 0x000fea0003800000 */
.L_x_11290:
[----:B------:R-:W-:-:S05]  /*5210*/  IMAD R9, R10, R9, R28 ;  /* 0x000000090a097224 */ /* 0x000fca00078e021c */
[----:B------:R-:W-:Y:S02]  /*5220*/  VIADDMNMX R11, R9, R10, R11, PT ;  /* 0x0000000a090b7246 */ /* 0x000fe4000380010b */
[----:B------:R-:W-:-:S07]  /*5230*/  VIMNMX R12, R12, R9, !PT ;  /* 0x000000090c0c7248 */ /* 0x000fce0007fe0100 */
.L_x_11289:
[----:B------:R-:W-:Y:S05]  /*5240*/  BSYNC B0 ;  /* 0x0000000000007941 */ /* 0x000fea0003800000 */
.L_x_11288:
[C---:B------:R-:W-:Y:S01]  /*5250*/  ISETP.GT.AND P1, PT, R12.reuse, 0x1, !P1 ;  /* 0x000000010c00780c */ /* 0x040fe20004f24270 */
[----:B------:R-:W2:Y:S01]  /*5260*/  LDL R220, [R1+0x2b8] ;  /* 0x0002b80001dc7983 */ /* 0x000ea20000100800 */
[----:B------:R-:W-:Y:S02]  /*5270*/  ISETP.GT.AND P2, PT, R12, 0x8, !P2 ;  /* 0x000000080c00780c */ /* 0x000fe40005744270 */
[C---:B------:R-:W-:Y:S01]  /*5280*/  ISETP.LT.OR P1, PT, R11.reuse, 0x2, P1 ;  /* 0x000000020b00780c */ /* 0x040fe20000f21670 */
[----:B------:R-:W3:Y:S01]  /*5290*/  LDL R15, [R1+0x460] ;  /* 0x00046000010f7983 */ /* 0x000ee20000100800 */
[----:B------:R-:W-:Y:S02]  /*52a0*/  ISETP.LT.OR P2, PT, R11, 0x9, P2 ;  /* 0x000000090b00780c */ /* 0x000fe40001741670 */
[----:B------:R-:W-:Y:S01]  /*52b0*/  FSEL R97, R97, -INF , !P1 ;  /* 0xff80000061617808 */ /* 0x000fe20004800000 */
[----:B------:R-:W4:Y:S01]  /*52c0*/  LDL R156, [R1+0x2ac] ;  /* 0x0002ac00019c7983 */ /* 0x000f220000100800 */
[----:B------:R-:W-:-:S02]  /*52d0*/  ISETP.NE.AND P1, PT, R18, RZ, PT ;  /* 0x000000ff1200720c */ /* 0x000fc40003f25270 */
[----:B------:R-:W-:Y:S01]  /*52e0*/  FSEL R159, R159, -INF , !P2 ;  /* 0xff8000009f9f7808 */ /* 0x000fe20005000000 */
[----:B------:R-:W5:Y:S01]  /*52f0*/  LDL R18, [R1+0x33c] ;  /* 0x00033c0001127983 */ /* 0x000f620000100800 */
[----:B------:R-:W-:Y:S02]  /*5300*/  ISETP.GT.AND P1, PT, R12, 0x9, !P1 ;  /* 0x000000090c00780c */ /* 0x000fe40004f24270 */
[----:B------:R-:W-:Y:S01]  /*5310*/  ISETP.NE.AND P2, PT, R29, RZ, PT ;  /* 0x000000ff1d00720c */ /* 0x000fe20003f45270 */
[----:B------:R-:W4:Y:S01]  /*5320*/  LDL R158, [R1+0x2b0] ;  /* 0x0002b000019e7983 */ /* 0x000f220000100800 */
[----:B------:R-:W-:Y:S02]  /*5330*/  ISETP.LT.OR P1, PT, R11, 0xa, P1 ;  /* 0x0000000a0b00780c */ /* 0x000fe40000f21670 */
[----:B------:R-:W-:Y:S01]  /*5340*/  ISETP.NE.AND P6, PT, R30, RZ, PT ;  /* 0x000000ff1e00720c */ /* 0x000fe20003fc5270 */
[----:B------:R-:W4:Y:S01]  /*5350*/  LDL R160, [R1+0x2b4] ;  /* 0x0002b40001a07983 */ /* 0x000f220000100800 */
[----:B------:R-:W-:-:S02]  /*5360*/  FSEL R91, R91, -INF , !P1 ;  /* 0xff8000005b5b7808 */ /* 0x000fc40004800000 */
[----:B------:R-:W-:Y:S01]  /*5370*/  ISETP.NE.AND P1, PT, R26, RZ, PT ;  /* 0x000000ff1a00720c */ /* 0x000fe20003f25270 */
[----:B------:R-:W4:Y:S01]  /*5380*/  LDL R19, [R1+0x2bc] ;  /* 0x0002bc0001137983 */ /* 0x000f220000100800 */
[----:B------:R-:W-:Y:S02]  /*5390*/  FMNMX.FTZ R10, R113, R109, !PT ;  /* 0x0000006d710a7209 */ /* 0x000fe40007810000 */
[----:B------:R-:W-:Y:S01]  /*53a0*/  ISETP.GT.AND P1, PT, R12, 0x10, !P1 ;  /* 0x000000100c00780c */ /* 0x000fe20004f24270 */
[----:B------:R-:W4:Y:S01]  /*53b0*/  LDL R25, [R1+0x2c4] ;  /* 0x0002c40001197983 */ /* 0x000f220000100800 */
[----:B------:R-:W-:Y:S02]  /*53c0*/  FMNMX.FTZ R10, R105, R10, !PT ;  /* 0x0000000a690a7209 */ /* 0x000fe40007810000 */
[----:B------:R-:W-:Y:S01]  /*53d0*/  ISETP.LT.OR P1, PT, R11, 0x11, P1 ;  /* 0x000000110b00780c */ /* 0x000fe20000f21670 */
[----:B------:R-:W4:Y:S01]  /*53e0*/  LDL R20, [R1+0x374] ;  /* 0x0003740001147983 */ /* 0x000f220000100800 */
[----:B------:R-:W-:-:S02]  /*53f0*/  FMNMX.FTZ R10, R99, R10, !PT ;  /* 0x0000000a630a7209 */ /* 0x000fc40007810000 */
[----:B------:R-:W-:Y:S01]  /*5400*/  FSEL R164, R164, -INF , !P1 ;  /* 0xff800000a4a47808 */ /* 0x000fe20004800000 */
[----:B------:R-:W4:Y:S01]  /*5410*/  LDL R87, [R1+0x218] ;  /* 0x0002180001577983 */ /* 0x000f220000100800 */
[----:B------:R-:W-:Y:S02]  /*5420*/  ISETP.NE.AND P1, PT, R27, RZ, PT ;  /* 0x000000ff1b00720c */ /* 0x000fe40003f25270 */
[C---:B------:R-:W-:Y:S01]  /*5430*/  ISETP.GT.AND P3, PT, R12.reuse, 0x50, !P3 ;  /* 0x000000500c00780c */ /* 0x040fe20005f64270 */
[----:B------:R-:W4:Y:S01]  /*5440*/  LDL R152, [R1+0x2a4] ;  /* 0x0002a40001987983 */ /* 0x000f220000100800 */
[C---:B------:R-:W-:Y:S02]  /*5450*/  ISETP.GT.AND P1, PT, R12.reuse, 0x11, !P1 ;  /* 0x000000110c00780c */ /* 0x040fe40004f24270 */
[----:B------:R-:W-:Y:S01]  /*5460*/  ISETP.GT.AND P4, PT, R12, 0x51, !P4 ;  /* 0x000000510c00780c */ /* 0x000fe20006784270 */
[----:B------:R-:W4:Y:S01]  /*5470*/  LDL R154, [R1+0x2a8] ;  /* 0x0002a800019a7983 */ /* 0x000f220000100800 */
[----:B------:R-:W-:-:S02]  /*5480*/  ISETP.LT.OR P1, PT, R11, 0x12, P1 ;  /* 0x000000120b00780c */ /* 0x000fc40000f21670 */
[----:B------:R-:W-:Y:S01]  /*5490*/  ISETP.LT.OR P3, PT, R11, 0x51, P3 ;  /* 0x000000510b00780c */ /* 0x000fe20001f61670 */
[----:B------:R-:W4:Y:S01]  /*54a0*/  LDL R89, [R1+0x230] ;  /* 0x0002300001597983 */ /* 0x000f220000100800 */
[----:B------:R-:W-:Y:S02]  /*54b0*/  FSEL R174, R174, -INF , !P1 ;  /* 0xff800000aeae7808 */ /* 0x000fe40004800000 */
[----:B------:R-:W-:Y:S01]  /*54c0*/  ISETP.GT.AND P1, PT, R12, 0x18, !P2 ;  /* 0x000000180c00780c */ /* 0x000fe20005724270 */
[----:B------:R-:W4:Y:S01]  /*54d0*/  LDL R111, [R1+0x234] ;  /* 0x00023400016f7983 */ /* 0x000f220000100800 */
[----:B------:R-:W-:Y:S02]  /*54e0*/  ISETP.NE.AND P2, PT, R13, RZ, PT ;  /* 0x000000ff0d00720c */ /* 0x000fe40003f45270 */
[----:B------:R-:W-:Y:S01]  /*54f0*/  ISETP.LT.OR P1, PT, R11, 0x19, P1 ;  /* 0x000000190b00780c */ /* 0x000fe20000f21670 */
[----:B------:R-:W4:Y:S01]  /*5500*/  LDL R115, [R1+0x238] ;  /* 0x0002380001737983 */ /* 0x000f220000100800 */
[----:B------:R-:W-:-:S02]  /*5510*/  FMNMX.FTZ R13, R161, R10, !PT ;  /* 0x0000000aa10d7209 */ /* 0x000fc40007810000 */
[----:B------:R-:W-:Y:S01]  /*5520*/  FSEL R175, R175, -INF , !P1 ;  /* 0xff800000afaf7808 */ /* 0x000fe20004800000 */
[----:B------:R-:W4:Y:S01]  /*5530*/  LDL R117, [R1+0x23c] ;  /* 0x00023c0001757983 */ /* 0x000f220000100800 */
[----:B------:R-:W-:Y:S02]  /*5540*/  ISETP.GT.AND P1, PT, R12, 0x19, !P6 ;  /* 0x000000190c00780c */ /* 0x000fe40007724270 */
[----:B------:R-:W-:Y:S01]  /*5550*/  ISETP.NE.AND P6, PT, R40, RZ, PT ;  /* 0x000000ff2800720c */ /* 0x000fe20003fc5270 */
[----:B------:R-:W4:Y:S01]  /*5560*/  LDL R93, [R1+0x240] ;  /* 0x00024000015d7983 */ /* 0x000f220000100800 */
[----:B------:R-:W-:Y:S02]  /*5570*/  ISETP.LT.OR P1, PT, R11, 0x1a, P1 ;  /* 0x0000001a0b00780c */ /* 0x000fe40000f21670 */
[----:B------:R-:W-:Y:S01]  /*5580*/  ISETP.GT.AND P5, PT, R12, 0x58, !P5 ;  /* 0x000000580c00780c */ /* 0x000fe20006fa4270 */
[----:B------:R-:W4:Y:S01]  /*5590*/  LDL R119, [R1+0x244] ;  /* 0x0002440001777983 */ /* 0x000f220000100800 */
[----:B------:R-:W-:-:S02]  /*55a0*/  FSEL R228, R228, -INF , !P1 ;  /* 0xff800000e4e47808 */ /* 0x000fc40004800000 */
[----:B------:R-:W-:Y:S01]  /*55b0*/  ISETP.NE.AND P1, PT, R31, RZ, PT ;  /* 0x000000ff1f00720c */ /* 0x000fe20003f25270 */
[----:B------:R-:W4:Y:S01]  /*55c0*/  LDL R121, [R1+0x248] ;  /* 0x0002480001797983 */ /* 0x000f220000100800 */
[C---:B------:R-:W-:Y:S02]  /*55d0*/  ISETP.LT.OR P4, PT, R11.reuse, 0x52, P4 ;  /* 0x000000520b00780c */ /* 0x040fe40002781670 */
[----:B------:R-:W-:Y:S01]  /*55e0*/  ISETP.GT.AND P1, PT, R12, 0x20, !P1 ;  /* 0x000000200c00780c */ /* 0x000fe20004f24270 */
[----:B------:R-:W4:Y:S01]  /*55f0*/  LDL R123, [R1+0x24c] ;  /* 0x00024c00017b7983 */ /* 0x000f220000100800 */
[----:B------:R-:W-:Y:S02]  /*5600*/  FSEL R170, R170, -INF , !P3 ;  /* 0xff800000aaaa7808 */ /* 0x000fe40005800000 */
[C---:B------:R-:W-:Y:S01]  /*5610*/  ISETP.LT.OR P1, PT, R11.reuse, 0x21, P1 ;  /* 0x000000210b00780c */ /* 0x040fe20000f21670 */
[----:B------:R-:W4:Y:S01]  /*5620*/  LDL R95, [R1+0x250] ;  /* 0x00025000015f7983 */ /* 0x000f220000100800 */
[----:B------:R-:W-:-:S02]  /*5630*/  ISETP.LT.OR P5, PT, R11, 0x59, P5 ;  /* 0x000000590b00780c */ /* 0x000fc40002fa1670 */
[----:B------:R-:W-:Y:S01]  /*5640*/  FSEL R181, R181, -INF , !P1 ;  /* 0xff800000b5b57808 */ /* 0x000fe20004800000 */
[----:B------:R-:W4:Y:S01]  /*5650*/  LDL R125, [R1+0x254] ;  /* 0x00025400017d7983 */ /* 0x000f220000100800 */
[----:B------:R-:W-:Y:S02]  /*5660*/  ISETP.NE.AND P1, PT, R32, RZ, PT ;  /* 0x000000ff2000720c */ /* 0x000fe40003f25270 */
[----:B------:R-:W-:Y:S01]  /*5670*/  FSEL R171, R171, -INF , !P4 ;  /* 0xff800000abab7808 */ /* 0x000fe20006000000 */
[----:B------:R-:W4:Y:S01]  /*5680*/  LDL R127, [R1+0x258] ;  /* 0x00025800017f7983 */ /* 0x000f220000100800 */
[----:B------:R-:W-:Y:S02]  /*5690*/  ISETP.GT.AND P1, PT, R12, 0x21, !P1 ;  /* 0x000000210c00780c */ /* 0x000fe40004f24270 */
[----:B------:R-:W-:Y:S01]  /*56a0*/  FSEL R172, R172, -INF , !P5 ;  /* 0xff800000acac7808 */ /* 0x000fe20006800000 */
[----:B------:R-:W4:Y:S01]  /*56b0*/  LDL R129, [R1+0x25c] ;  /* 0x00025c0001817983 */ /* 0x000f220000100800 */
[----:B------:R-:W-:-:S03]  /*56c0*/  ISETP.LT.OR P1, PT, R11, 0x22, P1 ;  /* 0x000000220b00780c */ /* 0x000fc60000f21670 */
[----:B------:R-:W4:Y:S01]  /*56d0*/  LDL R101, [R1+0x260] ;  /* 0x0002600001657983 */ /* 0x000f220000100800 */
[----:B------:R-:W-:Y:S02]  /*56e0*/  FSEL R182, R182, -INF , !P1 ;  /* 0xff800000b6b67808 */ /* 0x000fe40004800000 */
[----:B------:R-:W-:Y:S01]  /*56f0*/  ISETP.NE.AND P1, PT, R33, RZ, PT ;  /* 0x000000ff2100720c */ /* 0x000fe20003f25270 */
[----:B------:R-:W4:Y:S03]  /*5700*/  LDL R131, [R1+0x264] ;  /* 0x0002640001837983 */ /* 0x000f260000100800 */
[----:B------:R-:W-:Y:S01]  /*5710*/  ISETP.GT.AND P1, PT, R12, 0x28, !P1 ;  /* 0x000000280c00780c */ /* 0x000fe20004f24270 */
[----:B------:R-:W4:Y:S03]  /*5720*/  LDL R133, [R1+0x268] ;  /* 0x0002680001857983 */ /* 0x000f260000100800 */
[----:B------:R-:W-:Y:S01]  /*5730*/  ISETP.LT.OR P1, PT, R11, 0x29, P1 ;  /* 0x000000290b00780c */ /* 0x000fe20000f21670 */
[----:B------:R-:W4:Y:S03]  /*5740*/  LDL R135, [R1+0x26c] ;  /* 0x00026c0001877983 */ /* 0x000f260000100800 */
[----:B------:R-:W-:Y:S01]  /*5750*/  FSEL R183, R183, -INF , !P1 ;  /* 0xff800000b7b77808 */ /* 0x000fe20004800000 */
[----:B------:R-:W4:Y:S01]  /*5760*/  LDL R103, [R1+0x270] ;  /* 0x0002700001677983 */ /* 0x000f220000100800 */
[----:B------:R-:W-:-:S03]  /*5770*/  ISETP.NE.AND P1, PT, R34, RZ, PT ;  /* 0x000000ff2200720c */ /* 0x000fc60003f25270 */
[----:B------:R-:W4:Y:S01]  /*5780*/  LDL R128, [R1+0x274] ;  /* 0x0002740001807983 */ /* 0x000f220000100800 */
[----:B------:R-:W-:-:S03]  /*5790*/  ISETP.GT.AND P1, PT, R12, 0x29, !P1 ;  /* 0x000000290c00780c */ /* 0x000fc60004f24270 */
        /* <DEDUP_REMOVED lines=42> */
[----:B------:R-:W-:-:S02]  /*5a40*/  ISETP.GT.AND P1, PT, R12, RZ, !P2 ;  /* 0x000000ff0c00720c */ /* 0x000fc40005724270 */
[----:B------:R-:W-:Y:S01]  /*5a50*/  ISETP.NE.AND P2, PT, R42, RZ, PT ;  /* 0x000000ff2a00720c */ /* 0x000fe20003f45270 */
[----:B------:R-:W4:Y:S01]  /*5a60*/  LDL R45, [R1+0x2ec] ;  /* 0x0002ec00012d7983 */ /* 0x000f220000100800 */
[----:B------:R-:W-:Y:S02]  /*5a70*/  ISETP.LT.OR P1, PT, R11, 0x1, P1 ;  /* 0x000000010b00780c */ /* 0x000fe40000f21670 */
[C---:B------:R-:W-:Y:S01]  /*5a80*/  ISETP.GT.AND P2, PT, R12.reuse, 0x49, !P2 ;  /* 0x000000490c00780c */ /* 0x040fe20005744270 */
[----:B------:R-:W4:Y:S01]  /*5a90*/  LDL R47, [R1+0x2f0] ;  /* 0x0002f000012f7983 */ /* 0x000f220000100800 */
[----:B------:R-:W-:Y:S02]  /*5aa0*/  FSEL R157, R157, -INF , !P1 ;  /* 0xff8000009d9d7808 */ /* 0x000fe40004800000 */
        /* <DEDUP_REMOVED lines=8> */
[----:B------:R-:W-:Y:S02]  /*5b30*/  FMNMX.FTZ R9, R91, R8, !PT ;  /* 0x000000085b097209 */ /* 0x000fe40007810000 */
[----:B------:R-:W-:Y:S01]  /*5b40*/  FMNMX.FTZ R8, R162, R13, !PT ;  /* 0x0000000da2087209 */ /* 0x000fe20007810000 */
[----:B------:R-:W4:Y:S01]  /*5b50*/  LDL R55, [R1+0x300] ;  /* 0x0003000001377983 */ /* 0x000f220000100800 */
[----:B------:R-:W-:-:S02]  /*5b60*/  FMNMX.FTZ R9, R164, R9, !PT ;  /* 0x00000009a4097209 */ /* 0x000fc40007810000 */
[----:B------:R-:W-:Y:S01]  /*5b70*/  FMNMX.FTZ R8, R163, R8, !PT ;  /* 0x00000008a3087209 */ /* 0x000fe20007810000 */
[----:B------:R-:W4:Y:S01]  /*5b80*/  LDL R57, [R1+0x304] ;  /* 0x0003040001397983 */ /* 0x000f220000100800 */
[----:B------:R-:W-:Y:S02]  /*5b90*/  FMNMX.FTZ R10, R174, R9, !PT ;  /* 0x00000009ae0a7209 */ /* 0x000fe40007810000 */
[----:B------:R-:W-:Y:S01]  /*5ba0*/  FMNMX.FTZ R8, R229, R8, !PT ;  /* 0x00000008e5087209 */ /* 0x000fe20007810000 */
[----:B------:R-:W4:Y:S01]  /*5bb0*/  LDL R59, [R1+0x308] ;  /* 0x00030800013b7983 */ /* 0x000f220000100800 */
[----:B------:R-:W-:Y:S02]  /*5bc0*/  FMNMX.FTZ R9, R175, R10, !PT ;  /* 0x0000000aaf097209 */ /* 0x000fe40007810000 */
[----:B------:R-:W-:Y:S01]  /*5bd0*/  ISETP.NE.AND P1, PT, R41, RZ, PT ;  /* 0x000000ff2900720c */ /* 0x000fe20003f25270 */
        /* <DEDUP_REMOVED lines=25> */
[----:B------:R-:W-:Y:S02]  /*5d70*/  ISETP.GT.AND P1, PT, R12, 0x48, !P1 ;  /* 0x000000480c00780c */ /* 0x000fe40004f24270 */
[----:B------:R-:W-:Y:S01]  /*5d80*/  FMNMX.FTZ R13, R217, R10, !PT ;  /* 0x0000000ad90d7209 */ /* 0x000fe20007810000 */
[----:B------:R-:W4:Y:S01]  /*5d90*/  LDL R77, [R1+0x32c] ;  /* 0x00032c00014d7983 */ /* 0x000f220000100800 */
[----:B------:R-:W-:-:S02]  /*5da0*/  FMNMX.FTZ R9, R212, R9, !PT ;  /* 0x00000009d4097209 */ /* 0x000fc40007810000 */
[C---:B------:R-:W-:Y:S01]  /*5db0*/  ISETP.LT.OR P1, PT, R11.reuse, 0x49, P1 ;  /* 0x000000490b00780c */ /* 0x040fe20000f21670 */
[----:B------:R-:W4:Y:S01]  /*5dc0*/  LDL R79, [R1+0x330] ;  /* 0x00033000014f7983 */ /* 0x000f220000100800 */
[----:B------:R-:W-:Y:S02]  /*5dd0*/  FMNMX.FTZ R8, R166, R13, !PT ;  /* 0x0000000da6087209 */ /* 0x000fe40007810000 */
[----:B------:R-:W-:Y:S01]  /*5de0*/  FMNMX.FTZ R10, R218, R9, !PT ;  /* 0x00000009da0a7209 */ /* 0x000fe20007810000 */
[----:B------:R-:W4:Y:S01]  /*5df0*/  LDL R81, [R1+0x334] ;  /* 0x0003340001517983 */ /* 0x000f220000100800 */
[----:B------:R-:W-:Y:S02]  /*5e00*/  ISETP.LT.OR P2, PT, R11, 0x4a, P2 ;  /* 0x0000004a0b00780c */ /* 0x000fe40001741670 */
[----:B------:R-:W-:Y:S01]  /*5e10*/  FSEL R168, R168, -INF , !P1 ;  /* 0xff800000a8a87808 */ /* 0x000fe20004800000 */
[----:B------:R-:W4:Y:S01]  /*5e20*/  LDL R83, [R1+0x338] ;  /* 0x0003380001537983 */ /* 0x000f220000100800 */
[----:B------:R-:W-:-:S02]  /*5e30*/  FMNMX.FTZ R9, R167, R8, !PT ;  /* 0x00000008a7097209 */ /* 0x000fc40007810000 */
[----:B------:R-:W-:Y:S01]  /*5e40*/  FMNMX.FTZ R10, R195, R10, !PT ;  /* 0x0000000ac30a7209 */ /* 0x000fe20007810000 */
[----:B------:R-:W4:Y:S01]  /*5e50*/  LDL R122, [R1+0x340] ;  /* 0x00034000017a7983 */ /* 0x000f220000100800 */
[----:B------:R-:W-:Y:S02]  /*5e60*/  FSEL R169, R169, -INF , !P2 ;  /* 0xff800000a9a97808 */ /* 0x000fe40005000000 */
[----:B------:R-:W-:Y:S01]  /*5e70*/  FMNMX.FTZ R8, R168, R9, !PT ;  /* 0x00000009a8087209 */ /* 0x000fe20007810000 */
[----:B------:R-:W4:Y:S01]  /*5e80*/  LDL R124, [R1+0x344] ;  /* 0x00034400017c7983 */ /* 0x000f220000100800 */
[----:B------:R-:W-:Y:S02]  /*5e90*/  FMNMX.FTZ R9, R213, R10, !PT ;  /* 0x0000000ad5097209 */ /* 0x000fe40007810000 */
[----:B------:R-:W-:Y:S01]  /*5ea0*/  ISETP.NE.AND P6, PT, R21, RZ, PT ;  /* 0x000000ff1500720c */ /* 0x000fe20003fc5270 */
[----:B------:R-:W4:Y:S01]  /*5eb0*/  LDL R126, [R1+0x348] ;  /* 0x00034800017e7983 */ /* 0x000f220000100800 */
[----:B------:R-:W-:-:S02]  /*5ec0*/  FMNMX.FTZ R13, R169, R8, !PT ;  /* 0x00000008a90d7209 */ /* 0x000fc40007810000 */
[----:B------:R-:W-:Y:S01]  /*5ed0*/  FMNMX.FTZ R9, R214, R9, !PT ;  /* 0x00000009d6097209 */ /* 0x000fe20007810000 */
[----:B------:R-:W5:Y:S01]  /*5ee0*/  LDL R21, [R1+0x2c0] ;  /* 0x0002c00001157983 */ /* 0x000f620000100800 */
[----:B------:R-:W-:Y:S02]  /*5ef0*/  ISETP.GT.AND P6, PT, R12, 0x59, !P6 ;  /* 0x000000590c00780c */ /* 0x000fe400077c4270 */
[----:B------:R-:W-:Y:S01]  /*5f00*/  FMNMX.FTZ R8, R170, R13, !PT ;  /* 0x0000000daa087209 */ /* 0x000fe20007810000 */
[----:B------:R-:W4:Y:S01]  /*5f10*/  LDL R114, [R1+0x34c] ;  /* 0x00034c0001727983 */ /* 0x000f220000100800 */
[----:B------:R-:W-:Y:S02]  /*5f20*/  FMNMX.FTZ R10, R216, R9, !PT ;  /* 0x00000009d80a7209 */ /* 0x000fe40007810000 */
[----:B------:R-:W-:Y:S01]  /*5f30*/  ISETP.LT.OR P6, PT, R11, 0x5a, P6 ;  /* 0x0000005a0b00780c */ /* 0x000fe200037c1670 */
[----:B------:R-:W4:Y:S01]  /*5f40*/  LDL R116, [R1+0x350] ;  /* 0x0003500001747983 */ /* 0x000f220000100800 */
[----:B------:R-:W-:-:S02]  /*5f50*/  FMNMX.FTZ R9, R171, R8, !PT ;  /* 0x00000008ab097209 */ /* 0x000fc40007810000 */
[----:B------:R-:W-:Y:S01]  /*5f60*/  FSEL R173, R173, -INF , !P6 ;  /* 0xff800000adad7808 */ /* 0x000fe20007000000 */
[----:B------:R-:W4:Y:S01]  /*5f70*/  LDL R118, [R1+0x354] ;  /* 0x0003540001767983 */ /* 0x000f220000100800 */
[----:B------:R-:W-:Y:S02]  /*5f80*/  FMNMX.FTZ R10, R215, R10, !PT ;  /* 0x0000000ad70a7209 */ /* 0x000fe40007810000 */
[----:B------:R-:W-:Y:S01]  /*5f90*/  FMNMX.FTZ R8, R172, R9, !PT ;  /* 0x00000009ac087209 */ /* 0x000fe20007810000 */
[----:B------:R-:W4:Y:S01]  /*5fa0*/  LDL R120, [R1+0x358] ;  /* 0x0003580001787983 */ /* 0x000f220000100800 */
[----:B------:R-:W-:Y:S02]  /*5fb0*/  FMNMX.FTZ R10, R211, R10, !PT ;  /* 0x0000000ad30a7209 */ /* 0x000fe40007810000 */
[----:B------:R-:W-:Y:S01]  /*5fc0*/  FMNMX.FTZ R11, R173, R8, !PT ;  /* 0x00000008ad0b7209 */ /* 0x000fe20007810000 */
[----:B------:R-:W4:Y:S04]  /*5fd0*/  LDL R108, [R1+0x35c] ;  /* 0x00035c00016c7983 */ /* 0x000f280000100800 */
[----:B------:R-:W-:Y:S04]  /*5fe0*/  STL.64 [R1+0x440], R10 ;  /* 0x0004400a01007387 */ /* 0x000fe80000100a00 */
[----:B------:R-:W2:Y:S04]  /*5ff0*/  LDL R107, [R1+0x444] ;  /* 0x00044400016b7983 */ /* 0x000ea80000100800 */
[----:B------:R-:W0:Y:S04]  /*6000*/  SHFL.BFLY PT, R9, R10, 0x2, 0x1f ;  /* 0x0c401f000a097f89 */ /* 0x000e2800000e0000 */
[----:B------:R-:W4:Y:S04]  /*6010*/  LDL R110, [R1+0x360] ;  /* 0x00036000016e7983 */ /* 0x000f280000100800 */
[----:B------:R-:W4:Y:S04]  /*6020*/  LDL R112, [R1+0x364] ;  /* 0x0003640001707983 */ /* 0x000f280000100800 */
[----:B------:R-:W4:Y:S04]  /*6030*/  LDL R102, [R1+0x368] ;  /* 0x0003680001667983 */ /* 0x000f280000100800 */
[----:B------:R-:W4:Y:S04]  /*6040*/  LDL R104, [R1+0x36c] ;  /* 0x00036c0001687983 */ /* 0x000f280000100800 */
[----:B------:R-:W4:Y:S01]  /*6050*/  LDL R106, [R1+0x370] ;  /* 0x00037000016a7983 */ /* 0x000f220000100800 */
[----:B0-----:R-:W-:-:S03]  /*6060*/  FMNMX.FTZ R12, R10, R9, !PT ;  /* 0x000000090a0c7209 */ /* 0x001fc60007810000 */
[----:B------:R-:W4:Y:S04]  /*6070*/  LDL R98, [R1+0x378] ;  /* 0x0003780001627983 */ /* 0x000f280000100800 */
        /* <DEDUP_REMOVED lines=8> */
[----:B------:R0:W-:Y:S04]  /*6100*/  STL [R1+0x440], R14 ;  /* 0x0004400e01007387 */ /* 0x0001e80000100800 */
[----:B------:R-:W3:Y:S04]  /*6110*/  LDL R85, [R1+0x440] ;  /* 0x0004400001557983 */ /* 0x000ee80000100800 */
[----:B------:R-:W4:Y:S04]  /*6120*/  LDL.64 R8, [R1+0xa8] ;  /* 0x0000a80001087983 */ /* 0x000f280000100a00 */
        /* <DEDUP_REMOVED lines=36> */
[----:B--2---:R-:W0:Y:S02]  /*6370*/  SHFL.BFLY PT, R10, R107, 0x2, 0x1f ;  /* 0x0c401f006b0a7f89 */ /* 0x004e2400000e0000 */
[----:B0-----:R-:W-:-:S05]  /*6380*/  FMNMX.FTZ R10, R10, R107, !PT ;  /* 0x0000006b0a0a7209 */ /* 0x001fca0007810000 */
[----:B------:R-:W0:Y:S02]  /*6390*/  SHFL.BFLY PT, R11, R10, 0x1, 0x1f ;  /* 0x0c201f000a0b7f89 */ /* 0x000e2400000e0000 */
[----:B0-----:R-:W-:Y:S02]  /*63a0*/  FMNMX.FTZ R12, R10, R11, !PT ;  /* 0x0000000b0a0c7209 */ /* 0x001fe40007810000 */
[----:B------:R-:W2:Y:S04]  /*63b0*/  LDL R10, [R1+0x424] ;  /* 0x00042400010a7983 */ /* 0x000ea80000100800 */
[----:B------:R-:W2:Y:S04]  /*63c0*/  LDL R11, [R1+0x428] ;  /* 0x00042800010b7983 */ /* 0x000ea80000100800 */
[----:B------:R0:W-:Y:S01]  /*63d0*/  STL [R1+0x2b8], R220 ;  /* 0x0002b8dc01007387 */ /* 0x0001e20000100800 */
[----:B---3--:R-:W-:Y:S01]  /*63e0*/  FSETP.NEU.FTZ.AND P1, PT, R85, -INF , PT ;  /* 0xff8000005500780b */ /* 0x008fe20003f3d000 */
[----:B0-----:R-:W-:-:S02]  /*63f0*/  FMUL.FTZ R220, R15, R85 ;  /* 0x000000550fdc7220 */ /* 0x001fc40000410000 */
[----:B-----5:R0:W-:Y:S03]  /*6400*/  STL [R1+0x2c0], R21 ;  /* 0x0002c01501007387 */ /* 0x0201e60000100800 */
[----:B------:R-:W-:Y:S01]  /*6410*/  FSEL R220, R220, RZ, P1 ;  /* 0x000000ffdcdc7208 */ /* 0x000fe20000800000 */
[----:B------:R1:W-:Y:S04]  /*6420*/  STL [R1+0x33c], R18 ;  /* 0x00033c1201007387 */ /* 0x0003e80000100800 */
[----:B0-----:R-:W-:Y:S01]  /*6430*/  FFMA.FTZ R21, R113, R15, -R220 ;  /* 0x0000000f71157223 */ /* 0x001fe200000108dc */
[----:B------:R-:W-:-:S03]  /*6440*/  FSETP.NEU.FTZ.AND P1, PT, R12, -INF , PT ;  /* 0xff8000000c00780b */ /* 0x000fc60003f3d000 */
[----:B-1----:R0:W-:Y:S02]  /*6450*/  MUFU.EX2 R18, R21 ;  /* 0x0000001500127308 */ /* 0x0021e40000000800 */
[-C--:B0-----:R-:W-:Y:S01]  /*6460*/  FMUL.FTZ R21, R12, R15.reuse ;  /* 0x0000000f0c157220 */ /* 0x081fe20000410000 */
[----:B----4-:R0:W-:Y:S04]  /*6470*/  STL [R1+0x2ac], R156 ;  /* 0x0002ac9c01007387 */ /* 0x0101e80000100800 */
[----:B------:R-:W-:Y:S01]  /*6480*/  FSEL R21, R21, RZ, P1 ;  /* 0x000000ff15157208 */ /* 0x000fe20000800000 */
[----:B------:R1:W-:Y:S04]  /*6490*/  STL [R1+0x2b0], R158 ;  /* 0x0002b09e01007387 */ /* 0x0003e80000100800 */
[----:B------:R3:W-:Y:S01]  /*64a0*/  STL [R1+0x2b4], R160 ;  /* 0x0002b4a001007387 */ /* 0x0007e20000100800 */
[-C--:B0-----:R-:W-:Y:S01]  /*64b0*/  FFMA.FTZ R156, R99, R15.reuse, -R220 ;  /* 0x0000000f639c7223 */ /* 0x081fe200000108dc */
[-CC-:B------:R-:W-:Y:S01]  /*64c0*/  FFMA.FTZ R157, R157, R15.reuse, -R21.reuse ;  /* 0x0000000f9d9d7223 */ /* 0x180fe20000010815 */
[-CC-:B------:R-:W-:Y:S01]  /*64d0*/  FFMA.FTZ R159, R159, R15.reuse, -R21.reuse ;  /* 0x0000000f9f9f7223 */ /* 0x180fe20000010815 */
[----:B------:R0:W-:Y:S01]  /*64e0*/  STL [R1+0x2bc], R19 ;  /* 0x0002bc1301007387 */ /* 0x0001e20000100800 */
[----:B-1----:R-:W-:-:S03]  /*64f0*/  FFMA.FTZ R158, R97, R15, -R21 ;  /* 0x0000000f619e7223 */ /* 0x002fc60000010815 */
[----:B------:R1:W-:Y:S01]  /*6500*/  STL [R1+0x2c4], R25 ;  /* 0x0002c41901007387 */ /* 0x0003e20000100800 */
[-C--:B---3--:R-:W-:Y:S01]  /*6510*/  FFMA.FTZ R160, R91, R15.reuse, -R21 ;  /* 0x0000000f5ba07223 */ /* 0x088fe20000010815 */
[-CC-:B0-----:R-:W-:Y:S02]  /*6520*/  FFMA.FTZ R19, R109, R15.reuse, -R220.reuse ;  /* 0x0000000f6d137223 */ /* 0x181fe400000108dc */
[----:B------:R0:W-:Y:S01]  /*6530*/  STL [R1+0x374], R20 ;  /* 0x0003741401007387 */ /* 0x0001e20000100800 */
[----:B-1----:R-:W-:Y:S01]  /*6540*/  FFMA.FTZ R25, R105, R15, -R220 ;  /* 0x0000000f69197223 */ /* 0x002fe200000108dc */
[----:B------:R-:W-:Y:S08]  /*6550*/  MUFU.EX2 R156, R156 ;  /* 0x0000009c009c7308 */ /* 0x000ff00000000800 */
[----:B------:R-:W-:Y:S08]  /*6560*/  MUFU.EX2 R19, R19 ;  /* 0x0000001300137308 */ /* 0x000ff00000000800 */
[----:B0-----:R-:W-:Y:S08]  /*6570*/  MUFU.EX2 R20, R25 ;  /* 0x0000001900147308 */ /* 0x001ff00000000800 */
[----:B------:R-:W-:Y:S08]  /*6580*/  MUFU.EX2 R157, R157 ;  /* 0x0000009d009d7308 */ /* 0x000ff00000000800 */
[----:B------:R-:W0:Y:S08]  /*6590*/  MUFU.EX2 R158, R158 ;  /* 0x0000009e009e7308 */ /* 0x000e300000000800 */
[----:B------:R-:W-:Y:S08]  /*65a0*/  MUFU.EX2 R159, R159 ;  /* 0x0000009f009f7308 */ /* 0x000ff00000000800 */
[----:B------:R-:W1:Y:S01]  /*65b0*/  MUFU.EX2 R160, R160 ;  /* 0x000000a000a07308 */ /* 0x000e620000000800 */
[----:B------:R-:W-:Y:S01]  /*65c0*/  IMAD R8, R87, 0xc00, R8 ;  /* 0x00000c0057087824 */ /* 0x000fe200078e0208 */
[----:B------:R3:W-:Y:S01]  /*65d0*/  STL [R1+0x2e0], R39 ;  /* 0x0002e02701007387 */ /* 0x0007e20000100800 */
[----:B------:R-:W-:-:S03]  /*65e0*/  R2UR UR7, R9 ;  /* 0x00000000090772ca */ /* 0x000fc600000e0000 */
[----:B------:R4:W-:Y:S01]  /*65f0*/  STL [R1+0x3ec], R38 ;  /* 0x0003ec2601007387 */ /* 0x0009e20000100800 */
[----:B------:R-:W-:Y:S02]  /*6600*/  R2UR UR6, R8 ;  /* 0x00000000080672ca */ /* 0x000fe400000e0000 */
[----:B0-----:R-:W-:Y:S01]  /*6610*/  F2FP.BF16.F32.PACK_AB R153, R158, R157 ;  /* 0x0000009d9e99723e */ /* 0x001fe200000010ff */
[----:B------:R0:W-:Y:S01]  /*6620*/  STL [R1+0x2a4], R152 ;  /* 0x0002a49801007387 */ /* 0x0001e20000100800 */
[----:B---3--:R-:W-:-:S03]  /*6630*/  IMAD.MOV.U32 R39, RZ, RZ, R9 ;  /* 0x000000ffff277224 */ /* 0x008fc600078e0009 */
[----:B------:R3:W-:Y:S01]  /*6640*/  STL [R1+0x2a8], R154 ;  /* 0x0002a89a01007387 */ /* 0x0007e20000100800 */
[----:B----4-:R-:W-:Y:S01]  /*6650*/  VIADD R38, R8, 0x80 ;  /* 0x0000008008267836 */ /* 0x010fe20000000000 */
[----:B-1----:R-:W-:Y:S02]  /*6660*/  F2FP.BF16.F32.PACK_AB R155, R160, R159 ;  /* 0x0000009fa09b723e */ /* 0x002fe400000010ff */
[----:B0-----:R-:W-:Y:S01]  /*6670*/  F2FP.BF16.F32.PACK_AB R152, R19, R18 ;  /* 0x000000121398723e */ /* 0x001fe200000010ff */
[----:B------:R-:W-:Y:S01]  /*6680*/  STL [R1+0x230], R89 ;  /* 0x0002305901007387 */ /* 0x000fe20000100800 */
[----:B---3--:R-:W-:-:S03]  /*6690*/  F2FP.BF16.F32.PACK_AB R154, R156, R20 ;  /* 0x000000149c9a723e */ /* 0x008fc600000010ff */
[----:B------:R-:W-:Y:S01]  /*66a0*/  STL [R1+0x234], R111 ;  /* 0x0002346f01007387 */ /* 0x000fe20000100800 */
        /* <DEDUP_REMOVED lines=108> */
[----:B------:R1:W-:Y:S06]  /*6d70*/  BAR.SYNC.DEFER_BLOCKING R205, 0x100 ;  /* 0x000400cd0000751d */ /* 0x0003ec0000010000 */
[----:B0-----:R-:W-:-:S06]  /*6d80*/  WARPGROUP.ARRIVE ;  /* 0x00000000000079c5 */ /* 0x001fcc0000000000 */
[----:B------:R-:W-:Y:S01]  /*6d90*/  HGMMA.64x256x16.F32.BF16 R24, R152, gdesc[UR4].tnspB, RZ, !UPT, gsb0 ;  /* 0x43e0000498187df0 */ /* 0x000fe2000c0018ff */
        /* <DEDUP_REMOVED lines=8> */
[----:B------:R0:W-:Y:S01]  /*6e20*/  STL [R1+0x420], R13 ;  /* 0x0004200d01007387 */ /* 0x0001e20000100800 */
[----:B------:R-:W-:Y:S03]  /*6e30*/  MUFU.EX2 R161, R161 ;  /* 0x000000a100a17308 */ /* 0x000fe60000000800 */
[----:B------:R3:W-:Y:S05]  /*6e40*/  STL [R1+0x42c], R14 ;  /* 0x00042c0e01007387 */ /* 0x0007ea0000100800 */
[----:B------:R-:W4:Y:S08]  /*6e50*/  MUFU.EX2 R162, R162 ;  /* 0x000000a200a27308 */ /* 0x000f300000000800 */
[----:B------:R-:W-:Y:S08]  /*6e60*/  MUFU.EX2 R163, R163 ;  /* 0x000000a300a37308 */ /* 0x000ff00000000800 */
[----:B0-----:R-:W0:Y:S08]  /*6e70*/  MUFU.EX2 R13, R229 ;  /* 0x000000e5000d7308 */ /* 0x001e300000000800 */
[----:B------:R-:W-:Y:S08]  /*6e80*/  MUFU.EX2 R164, R164 ;  /* 0x000000a400a47308 */ /* 0x000ff00000000800 */
[----:B------:R-:W5:Y:S08]  /*6e90*/  MUFU.EX2 R174, R174 ;  /* 0x000000ae00ae7308 */ /* 0x000f700000000800 */
[----:B------:R-:W-:Y:S08]  /*6ea0*/  MUFU.EX2 R175, R175 ;  /* 0x000000af00af7308 */ /* 0x000ff00000000800 */
[----:B---3--:R-:W3:Y:S01]  /*6eb0*/  MUFU.EX2 R14, R228 ;  /* 0x000000e4000e7308 */ /* 0x008ee20000000800 */
[----:B------:R-:W-:Y:S04]  /*6ec0*/  STL [R1+0x414], R234 ;  /* 0x000414ea01007387 */ /* 0x000fe80000100800 */
[----:B------:R-:W-:Y:S04]  /*6ed0*/  STL [R1+0x418], R236 ;  /* 0x000418ec01007387 */ /* 0x000fe80000100800 */
[----:B------:R-:W-:Y:S04]  /*6ee0*/  STL [R1+0x41c], R235 ;  /* 0x00041ceb01007387 */ /* 0x000fe80000100800 */
[----:B--2---:R-:W-:Y:S04]  /*6ef0*/  STL [R1+0x424], R10 ;  /* 0x0004240a01007387 */ /* 0x004fe80000100800 */
[----:B------:R-:W-:Y:S01]  /*6f00*/  STL [R1+0x428], R11 ;  /* 0x0004280b01007387 */ /* 0x000fe20000100800 */
[-CC-:B------:R-:W-:Y:S01]  /*6f10*/  FFMA.FTZ R165, R165, R15.reuse, -R220.reuse ;  /* 0x0000000fa5a57223 */ /* 0x180fe200000108dc */
[-CC-:B------:R-:W-:Y:S01]  /*6f20*/  FFMA.FTZ R176, R176, R15.reuse, -R220.reuse ;  /* 0x0000000fb0b07223 */ /* 0x180fe200000108dc */
[-CC-:B------:R-:W-:Y:S01]  /*6f30*/  FFMA.FTZ R177, R177, R15.reuse, -R220.reuse ;  /* 0x0000000fb1b17223 */ /* 0x180fe200000108dc */
[-C--:B------:R-:W-:Y:S01]  /*6f40*/  FFMA.FTZ R180, R180, R15.reuse, -R220 ;  /* 0x0000000fb4b47223 */ /* 0x080fe200000108dc */
[-CC-:B------:R-:W-:Y:S01]  /*6f50*/  FFMA.FTZ R181, R181, R15.reuse, -R21.reuse ;  /* 0x0000000fb5b57223 */ /* 0x180fe20000010815 */
[-CC-:B------:R-:W-:Y:S01]  /*6f60*/  FFMA.FTZ R182, R182, R15.reuse, -R21.reuse ;  /* 0x0000000fb6b67223 */ /* 0x180fe20000010815 */
[-CC-:B------:R-:W-:Y:S01]  /*6f70*/  FFMA.FTZ R183, R183, R15.reuse, -R21.reuse ;  /* 0x0000000fb7b77223 */ /* 0x180fe20000010815 */
[----:B------:R-:W-:Y:S01]  /*6f80*/  FFMA.FTZ R184, R184, R15, -R21 ;  /* 0x0000000fb8b87223 */ /* 0x000fe20000010815 */
[----:B------:R-:W-:Y:S08]  /*6f90*/  MUFU.EX2 R165, R165 ;  /* 0x000000a500a57308 */ /* 0x000ff00000000800 */
[----:B------:R-:W2:Y:S08]  /*6fa0*/  MUFU.EX2 R176, R176 ;  /* 0x000000b000b07308 */ /* 0x000eb00000000800 */
[----:B------:R-:W-:Y:S01]  /*6fb0*/  MUFU.EX2 R177, R177 ;  /* 0x000000b100b17308 */ /* 0x000fe20000000800 */
[----:B------:R-:W-:-:S02]  /*6fc0*/  WARPGROUP.DEPBAR.LE gsb0, 0x0 ;  /* 0x00008000000079c5 */ /* 0x000fc40000010000 */
[----:B----4-:R-:W-:Y:S02]  /*6fd0*/  F2FP.BF16.F32.PACK_AB R152, R162, R161 ;  /* 0x000000a1a298723e */ /* 0x010fe400000010ff */
[----:B0-----:R-:W-:Y:S02]  /*6fe0*/  F2FP.BF16.F32.PACK_AB R154, R13, R163 ;  /* 0x000000a30d9a723e */ /* 0x001fe400000010ff */
[----:B-----5:R-:W-:Y:S02]  /*6ff0*/  F2FP.BF16.F32.PACK_AB R153, R174, R164 ;  /* 0x000000a4ae99723e */ /* 0x020fe400000010ff */
[----:B---3--:R-:W-:Y:S01]  /*7000*/  F2FP.BF16.F32.PACK_AB R155, R14, R175 ;  /* 0x000000af0e9b723e */ /* 0x008fe200000010ff */
        /* <DEDUP_REMOVED lines=34> */
[----:B------:R-:W0:Y:S08]  /*7230*/  MUFU.EX2 R180, R180 ;  /* 0x000000b400b47308 */ /* 0x000e300000000800 */
[----:B------:R-:W-:Y:S08]  /*7240*/  MUFU.EX2 R181, R181 ;  /* 0x000000b500b57308 */ /* 0x000ff00000000800 */
[----:B------:R-:W3:Y:S08]  /*7250*/  MUFU.EX2 R182, R182 ;  /* 0x000000b600b67308 */ /* 0x000ef00000000800 */
[----:B------:R-:W-:Y:S08]  /*7260*/  MUFU.EX2 R183, R183 ;  /* 0x000000b700b77308 */ /* 0x000ff00000000800 */
[----:B------:R-:W4:Y:S01]  /*7270*/  MUFU.EX2 R184, R184 ;  /* 0x000000b800b87308 */ /* 0x000f220000000800 */
[----:B------:R-:W-:-:S02]  /*7280*/  VIADD R10, R8, 0x100 ;  /* 0x00000100080a7836 */ /* 0x000fc40000000000 */
[----:B------:R-:W-:-:S03]  /*7290*/  IMAD.MOV.U32 R11, RZ, RZ, R9 ;  /* 0x000000ffff0b7224 */ /* 0x000fc600078e0009 */
[----:B------:R-:W-:Y:S02]  /*72a0*/  R2UR UR6, R10 ;  /* 0x000000000a0672ca */ /* 0x000fe400000e0000 */
[----:B------:R-:W-:Y:S01]  /*72b0*/  R2UR UR7, R11 ;  /* 0x000000000b0772ca */ /* 0x000fe200000e0000 */
[----:B------:R-:W-:Y:S02]  /*72c0*/  IMAD.MOV.U32 R11, RZ, RZ, R9 ;  /* 0x000000ffff0b7224 */ /* 0x000fe400078e0009 */
[-CC-:B------:R-:W-:Y:S01]  /*72d0*/  FFMA.FTZ R219, R219, R15.reuse, -R220.reuse ;  /* 0x0000000fdbdb7223 */ /* 0x180fe200000108dc */
[-CC-:B------:R-:W-:Y:S01]  /*72e0*/  FFMA.FTZ R185, R185, R15.reuse, -R220.reuse ;  /* 0x0000000fb9b97223 */ /* 0x180fe200000108dc */
[-CC-:B------:R-:W-:Y:S01]  /*72f0*/  FFMA.FTZ R187, R187, R15.reuse, -R220.reuse ;  /* 0x0000000fbbbb7223 */ /* 0x180fe200000108dc */
[-C--:B------:R-:W-:Y:S01]  /*7300*/  FFMA.FTZ R189, R189, R15.reuse, -R220 ;  /* 0x0000000fbdbd7223 */ /* 0x080fe200000108dc */
[-CC-:B------:R-:W-:Y:S01]  /*7310*/  FFMA.FTZ R203, R203, R15.reuse, -R21.reuse ;  /* 0x0000000fcbcb7223 */ /* 0x180fe20000010815 */
[-CC-:B------:R-:W-:Y:S01]  /*7320*/  FFMA.FTZ R186, R186, R15.reuse, -R21.reuse ;  /* 0x0000000fbaba7223 */ /* 0x180fe20000010815 */
[----:B------:R-:W-:Y:S01]  /*7330*/  FFMA.FTZ R188, R188, R15, -R21 ;  /* 0x0000000fbcbc7223 */ /* 0x000fe20000010815 */
[----:B------:R-:W-:Y:S08]  /*7340*/  MUFU.EX2 R219, R219 ;  /* 0x000000db00db7308 */ /* 0x000ff00000000800 */
[----:B------:R-:W5:Y:S08]  /*7350*/  MUFU.EX2 R185, R185 ;  /* 0x000000b900b97308 */ /* 0x000f700000000800 */
[----:B------:R-:W-:Y:S08]  /*7360*/  MUFU.EX2 R187, R187 ;  /* 0x000000bb00bb7308 */ /* 0x000ff00000000800 */
[----:B------:R-:W1:Y:S08]  /*7370*/  MUFU.EX2 R189, R189 ;  /* 0x000000bd00bd7308 */ /* 0x000e700000000800 */
[----:B------:R-:W-:Y:S08]  /*7380*/  MUFU.EX2 R203, R203 ;  /* 0x000000cb00cb7308 */ /* 0x000ff00000000800 */
[----:B------:R-:W1:Y:S08]  /*7390*/  MUFU.EX2 R186, R186 ;  /* 0x000000ba00ba7308 */ /* 0x000e700000000800 */
[----:B------:R-:W-:Y:S01]  /*73a0*/  MUFU.EX2 R188, R188 ;  /* 0x000000bc00bc7308 */ /* 0x000fe20000000800 */
[----:B------:R-:W-:Y:S01]  /*73b0*/  VIADD R10, R8, 0x180 ;  /* 0x00000180080a7836 */ /* 0x000fe20000000000 */
[----:B------:R-:W-:-:S02]  /*73c0*/  WARPGROUP.DEPBAR.LE gsb0, 0x0 ;  /* 0x00008000000079c5 */ /* 0x000fc40000010000 */
[----:B--2---:R-:W-:Y:S02]  /*73d0*/  F2FP.BF16.F32.PACK_AB R152, R176, R165 ;  /* 0x000000a5b098723e */ /* 0x004fe400000010ff */
[----:B0-----:R-:W-:Y:S02]  /*73e0*/  F2FP.BF16.F32.PACK_AB R154, R180, R177 ;  /* 0x000000b1b49a723e */ /* 0x001fe400000010ff */
[----:B---3--:R-:W-:Y:S02]  /*73f0*/  F2FP.BF16.F32.PACK_AB R153, R182, R181 ;  /* 0x000000b5b699723e */ /* 0x008fe400000010ff */
[----:B----4-:R-:W-:Y:S01]  /*7400*/  F2FP.BF16.F32.PACK_AB R155, R184, R183 ;  /* 0x000000b7b89b723e */ /* 0x010fe200000010ff */
        /* <DEDUP_REMOVED lines=34> */
[----:B------:R-:W-:Y:S01]  /*7630*/  R2UR UR7, R11 ;  /* 0x000000000b0772ca */ /* 0x000fe200000e0000 */
[-C--:B------:R-:W-:Y:S01]  /*7640*/  FFMA.FTZ R11, R212, R15.reuse, -R220 ;  /* 0x0000000fd40b7223 */ /* 0x080fe200000108dc */
[----:B------:R-:W-:-:S06]  /*7650*/  FFMA.FTZ R212, R217, R15, -R21 ;  /* 0x0000000fd9d47223 */ /* 0x000fcc0000010815 */
[----:B------:R-:W0:Y:S01]  /*7660*/  MUFU.EX2 R212, R212 ;  /* 0x000000d400d47308 */ /* 0x000e220000000800 */
[----:B------:R-:W-:Y:S01]  /*7670*/  R2UR UR6, R10 ;  /* 0x000000000a0672ca */ /* 0x000fe200000e0000 */
[-CC-:B------:R-:W-:Y:S01]  /*7680*/  FFMA.FTZ R10, R195, R15.reuse, -R220.reuse ;  /* 0x0000000fc30a7223 */ /* 0x180fe200000108dc */
[-CC-:B------:R-:W-:Y:S01]  /*7690*/  FFMA.FTZ R213, R213, R15.reuse, -R220.reuse ;  /* 0x0000000fd5d57223 */ /* 0x180fe200000108dc */
[-C--:B------:R-:W-:Y:S01]  /*76a0*/  FFMA.FTZ R218, R218, R15.reuse, -R220 ;  /* 0x0000000fdada7223 */ /* 0x080fe200000108dc */
[----:B------:R-:W-:-:S03]  /*76b0*/  FFMA.FTZ R166, R166, R15, -R21 ;  /* 0x0000000fa6a67223 */ /* 0x000fc60000010815 */
[----:B------:R2:W-:Y:S01]  /*76c0*/  MUFU.EX2 R217, R10 ;  /* 0x0000000a00d97308 */ /* 0x0005e20000000800 */
[-CC-:B------:R-:W-:Y:S01]  /*76d0*/  FFMA.FTZ R168, R168, R15.reuse, -R21.reuse ;  /* 0x0000000fa8a87223 */ /* 0x180fe20000010815 */
[-CC-:B------:R-:W-:Y:S01]  /*76e0*/  FFMA.FTZ R169, R169, R15.reuse, -R21.reuse ;  /* 0x0000000fa9a97223 */ /* 0x180fe20000010815 */
[-CC-:B------:R-:W-:Y:S01]  /*76f0*/  FFMA.FTZ R214, R214, R15.reuse, -R220.reuse ;  /* 0x0000000fd6d67223 */ /* 0x180fe200000108dc */
[-CC-:B------:R-:W-:Y:S01]  /*7700*/  FFMA.FTZ R216, R216, R15.reuse, -R220.reuse ;  /* 0x0000000fd8d87223 */ /* 0x180fe200000108dc */
[-CC-:B------:R-:W-:Y:S01]  /*7710*/  FFMA.FTZ R215, R215, R15.reuse, -R220.reuse ;  /* 0x0000000fd7d77223 */ /* 0x180fe200000108dc */
[----:B--2---:R-:W-:Y:S02]  /*7720*/  VIADD R10, R8, 0x200 ;  /* 0x00000200080a7836 */ /* 0x004fe40000000000 */
[-CC-:B------:R-:W-:Y:S01]  /*7730*/  FFMA.FTZ R170, R170, R15.reuse, -R21.reuse ;  /* 0x0000000faaaa7223 */ /* 0x180fe20000010815 */
[-CC-:B------:R-:W-:Y:S01]  /*7740*/  FFMA.FTZ R171, R171, R15.reuse, -R21.reuse ;  /* 0x0000000fabab7223 */ /* 0x180fe20000010815 */
[-C--:B------:R-:W-:Y:S01]  /*7750*/  FFMA.FTZ R172, R172, R15.reuse, -R21 ;  /* 0x0000000facac7223 */ /* 0x080fe20000010815 */
[----:B------:R-:W-:Y:S01]  /*7760*/  FFMA.FTZ R220, R211, R15, -R220 ;  /* 0x0000000fd3dc7223 */ /* 0x000fe200000108dc */
[----:B------:R2:W-:Y:S08]  /*7770*/  MUFU.EX2 R195, R11 ;  /* 0x0000000b00c37308 */ /* 0x0005f00000000800 */
[----:B------:R-:W3:Y:S08]  /*7780*/  MUFU.EX2 R211, R218 ;  /* 0x000000da00d37308 */ /* 0x000ef00000000800 */
[----:B------:R-:W4:Y:S01]  /*7790*/  MUFU.EX2 R213, R213 ;  /* 0x000000d500d57308 */ /* 0x000f220000000800 */
[----:B--2---:R-:W-:Y:S01]  /*77a0*/  IMAD.MOV.U32 R11, RZ, RZ, R9 ;  /* 0x000000ffff0b7224 */ /* 0x004fe200078e0009 */
[----:B------:R-:W-:-:S02]  /*77b0*/  WARPGROUP.DEPBAR.LE gsb0, 0x0 ;  /* 0x00008000000079c5 */ /* 0x000fc40000010000 */
[----:B-----5:R-:W-:Y:S02]  /*77c0*/  F2FP.BF16.F32.PACK_AB R152, R185, R219 ;  /* 0x000000dbb998723e */ /* 0x020fe400000010ff */
[----:B-1----:R-:W-:Y:S02]  /*77d0*/  F2FP.BF16.F32.PACK_AB R154, R189, R187 ;  /* 0x000000bbbd9a723e */ /* 0x002fe400000010ff */
[----:B------:R-:W-:Y:S02]  /*77e0*/  F2FP.BF16.F32.PACK_AB R153, R186, R203 ;  /* 0x000000cbba99723e */ /* 0x000fe400000010ff */
[----:B0-----:R-:W-:Y:S01]  /*77f0*/  F2FP.BF16.F32.PACK_AB R155, R212, R188 ;  /* 0x000000bcd49b723e */ /* 0x001fe200000010ff */
        /* <DEDUP_REMOVED lines=35> */
[----:B------:R-:W-:Y:S01]  /*7a30*/  MUFU.EX2 R10, R169 ;  /* 0x000000a9000a7308 */ /* 0x000fe20000000800 */
[----:B------:R-:W-:Y:S01]  /*7a40*/  R2UR UR7, R11 ;  /* 0x000000000b0772ca */ /* 0x000fe200000e0000 */
[----:B------:R-:W-:-:S06]  /*7a50*/  FADD.FTZ R158, R157, R158 ;  /* 0x0000009e9d9e7221 */ /* 0x000fcc0000010000 */
[----:B------:R-:W-:Y:S08]  /*7a60*/  MUFU.EX2 R214, R214 ;  /* 0x000000d600d67308 */ /* 0x000ff00000000800 */
[----:B------:R-:W-:Y:S08]  /*7a70*/  MUFU.EX2 R11, R216 ;  /* 0x000000d8000b7308 */ /* 0x000ff00000000800 */
[----:B------:R-:W-:Y:S08]  /*7a80*/  MUFU.EX2 R215, R215 ;  /* 0x000000d700d77308 */ /* 0x000ff00000000800 */
[----:B------:R-:W-:Y:S08]  /*7a90*/  MUFU.EX2 R220, R220 ;  /* 0x000000dc00dc7308 */ /* 0x000ff00000000800 */
[----:B------:R-:W-:Y:S08]  /*7aa0*/  MUFU.EX2 R170, R170 ;  /* 0x000000aa00aa7308 */ /* 0x000ff00000000800 */
[----:B------:R-:W-:Y:S08]  /*7ab0*/  MUFU.EX2 R171, R171 ;  /* 0x000000ab00ab7308 */ /* 0x000ff00000000800 */
[----:B------:R-:W-:Y:S01]  /*7ac0*/  MUFU.EX2 R172, R172 ;  /* 0x000000ac00ac7308 */ /* 0x000fe20000000800 */
[----:B------:R-:W-:Y:S01]  /*7ad0*/  VIADD R8, R8, 0x280 ;  /* 0x0000028008087836 */ /* 0x000fe20000000000 */
[----:B------:R-:W-:-:S02]  /*7ae0*/  WARPGROUP.DEPBAR.LE gsb0, 0x0 ;  /* 0x00008000000079c5 */ /* 0x000fc40000010000 */
[----:B------:R-:W-:Y:S01]  /*7af0*/  FADD.FTZ R153, R18, R19 ;  /* 0x0000001312997221 */ /* 0x000fe20000010000 */
[-CC-:B------:R-:W-:Y:S01]  /*7b00*/  FFMA.FTZ R19, R167, R15.reuse, -R21.reuse ;  /* 0x0000000fa7137223 */ /* 0x180fe20000010815 */
[----:B------:R-:W-:Y:S02]  /*7b10*/  FFMA.FTZ R21, R173, R15, -R21 ;  /* 0x0000000fad157223 */ /* 0x000fe40000010815 */
[----:B------:R-:W-:Y:S08]  /*7b20*/  MUFU.EX2 R18, R166 ;  /* 0x000000a600127308 */ /* 0x000ff00000000800 */
[----:B------:R-:W0:Y:S08]  /*7b30*/  MUFU.EX2 R19, R19 ;  /* 0x0000001300137308 */ /* 0x000e300000000800 */
[----:B------:R-:W1:Y:S01]  /*7b40*/  MUFU.EX2 R15, R168 ;  /* 0x000000a8000f7308 */ /* 0x000e620000000800 */
[----:B------:R-:W-:Y:S01]  /*7b50*/  FADD.FTZ R153, R20, R153 ;  /* 0x0000009914997221 */ /* 0x000fe20000010000 */
[----:B---3--:R-:W-:-:S02]  /*7b60*/  F2FP.BF16.F32.PACK_AB R152, R211, R195 ;  /* 0x000000c3d398723e */ /* 0x008fc400000010ff */
[----:B----4-:R-:W-:Y:S01]  /*7b70*/  F2FP.BF16.F32.PACK_AB R154, R213, R217 ;  /* 0x000000d9d59a723e */ /* 0x010fe200000010ff */
[----:B------:R-:W-:Y:S01]  /*7b80*/  FADD.FTZ R156, R156, R153 ;  /* 0x000000999c9c7221 */ /* 0x000fe20000010000 */
[----:B------:R-:W-:Y:S01]  /*7b90*/  STL.128 [R1+0x230], R24 ;  /* 0x0002301801007387 */ /* 0x000fe20000100c00 */
[----:B0-----:R-:W-:-:S03]  /*7ba0*/  F2FP.BF16.F32.PACK_AB R153, R19, R18 ;  /* 0x000000121399723e */ /* 0x001fc600000010ff */
[----:B------:R-:W-:Y:S04]  /*7bb0*/  STL.128 [R1+0x240], R28 ;  /* 0x0002401c01007387 */ /* 0x000fe80000100c00 */
[----:B------:R-:W-:Y:S01]  /*7bc0*/  STL.128 [R1+0x250], R32 ;  /* 0x0002502001007387 */ /* 0x000fe20000100c00 */
[----:B-1----:R-:W-:-:S03]  /*7bd0*/  F2FP.BF16.F32.PACK_AB R155, R10, R15 ;  /* 0x0000000f0a9b723e */ /* 0x002fc600000010ff */
        /* <DEDUP_REMOVED lines=31> */
[----:B------:R0:W1:Y:S01]  /*7dd0*/  MUFU.EX2 R157, R21 ;  /* 0x00000015009d7308 */ /* 0x0000620000000800 */
[----:B------:R-:W-:Y:S02]  /*7de0*/  R2UR UR6, R8 ;  /* 0x00000000080672ca */ /* 0x000fe400000e0000 */
[----:B------:R-:W-:Y:S01]  /*7df0*/  R2UR UR7, R9 ;  /* 0x00000000090772ca */ /* 0x000fe200000e0000 */
[----:B------:R-:W-:Y:S01]  /*7e00*/  FADD.FTZ R159, R159, R158 ;  /* 0x0000009e9f9f7221 */ /* 0x000fe20000010000 */
[----:B------:R-:W2:Y:S03]  /*7e10*/  @!P0 LDL.64 R8, [R1+0x68] ;  /* 0x0000680001088983 */ /* 0x000ea60000100a00 */
[----:B------:R-:W-:Y:S01]  /*7e20*/  FADD.FTZ R159, R160, R159 ;  /* 0x0000009fa09f7221 */ /* 0x000fe20000010000 */
[----:B0-----:R-:W3:Y:S03]  /*7e30*/  @!P0 LDL R21, [R1+0x218] ;  /* 0x0002180001158983 */ /* 0x001ee60000100800 */
[----:B------:R-:W-:Y:S01]  /*7e40*/  FADD.FTZ R159, R164, R159 ;  /* 0x0000009fa49f7221 */ /* 0x000fe20000010000 */
[----:B------:R-:W-:-:S03]  /*7e50*/  FADD.FTZ R161, R161, R156 ;  /* 0x0000009ca1a17221 */ /* 0x000fc60000010000 */
[----:B------:R-:W-:Y:S01]  /*7e60*/  FADD.FTZ R174, R174, R159 ;  /* 0x0000009faeae7221 */ /* 0x000fe20000010000 */
[----:B------:R-:W-:-:S03]  /*7e70*/  FADD.FTZ R156, R162, R161 ;  /* 0x000000a1a29c7221 */ /* 0x000fc60000010000 */
[----:B------:R-:W-:Y:S01]  /*7e80*/  FADD.FTZ R175, R175, R174 ;  /* 0x000000aeafaf7221 */ /* 0x000fe20000010000 */
[----:B------:R-:W-:Y:S02]  /*7e90*/  WARPGROUP.DEPBAR.LE gsb0, 0x0 ;  /* 0x00008000000079c5 */ /* 0x000fe40000010000 */
[----:B------:R-:W-:Y:S02]  /*7ea0*/  F2FP.BF16.F32.PACK_AB R152, R11, R214 ;  /* 0x000000d60b98723e */ /* 0x000fe400000010ff */
[----:B------:R-:W-:Y:S02]  /*7eb0*/  F2FP.BF16.F32.PACK_AB R154, R220, R215 ;  /* 0x000000d7dc9a723e */ /* 0x000fe400000010ff */
[----:B------:R-:W-:Y:S02]  /*7ec0*/  F2FP.BF16.F32.PACK_AB R153, R171, R170 ;  /* 0x000000aaab99723e */ /* 0x000fe400000010ff */
[----:B-1----:R-:W-:Y:S01]  /*7ed0*/  F2FP.BF16.F32.PACK_AB R155, R157, R172 ;  /* 0x000000ac9d9b723e */ /* 0x002fe200000010ff */
        /* <DEDUP_REMOVED lines=78> */
[----:B------:R-:W4:Y:S04]  /*83c0*/  LDL R155, [R1+0x230] ;  /* 0x00023000019b7983 */ /* 0x000f280000100800 */
[----:B------:R-:W5:Y:S04]  /*83d0*/  LDL R153, [R1+0x234] ;  /* 0x0002340001997983 */ /* 0x000f680000100800 */
[----:B0-----:R-:W5:Y:S04]  /*83e0*/  LDL R117, [R1+0x238] ;  /* 0x0002380001757983 */ /* 0x001f680000100800 */
        /* <DEDUP_REMOVED lines=143> */
[----:B--2---:R-:W-:Y:S02]  /*8ce0*/  @!P0 MOV R8, R8 ;  /* 0x0000000800088202 */ /* 0x004fe40000000f00 */
[----:B------:R-:W-:Y:S01]  /*8cf0*/  FADD.FTZ R214, R11, R214 ;  /* 0x000000d60bd67221 */ /* 0x000fe20000010000 */
[----:B------:R-:W-:Y:S02]  /*8d00*/  FADD.FTZ R171, R171, R170 ;  /* 0x000000aaabab7221 */ /* 0x000fe40000010000 */
[----:B---3--:R-:W-:Y:S02]  /*8d10*/  @!P0 IMAD R21, R21, 0x8, R8 ;  /* 0x0000000815158824 */ /* 0x008fe400078e0208 */
[----:B------:R-:W-:Y:S01]  /*8d20*/  FADD.FTZ R215, R215, R214 ;  /* 0x000000d6d7d77221 */ /* 0x000fe20000010000 */
[----:B------:R-:W-:Y:S01]  /*8d30*/  FADD.FTZ R172, R172, R171 ;  /* 0x000000abacac7221 */ /* 0x000fe20000010000 */
[----:B------:R-:W-:Y:S02]  /*8d40*/  STL [R1+0x88], RZ ;  /* 0x000088ff01007387 */ /* 0x000fe40000100800 */
[----:B------:R-:W-:Y:S01]  /*8d50*/  FADD.FTZ R10, R220, R215 ;  /* 0x000000d7dc0a7221 */ /* 0x000fe20000010000 */
[----:B------:R-:W-:Y:S01]  /*8d60*/  FADD.FTZ R11, R157, R172 ;  /* 0x000000ac9d0b7221 */ /* 0x000fe20000010000 */
[----:B------:R-:W-:Y:S01]  /*8d70*/  STL [R1+0x88], R0 ;  /* 0x0000880001007387 */ /* 0x000fe20000100800 */
[----:B------:R-:W-:-:S03]  /*8d80*/  @!P0 PRMT R21, RZ, 0x654, R21 ;  /* 0x00000654ff158816 */ /* 0x000fc60000000015 */
[----:B------:R-:W-:Y:S04]  /*8d90*/  STL [R1+0x88], R0 ;  /* 0x0000880001007387 */ /* 0x000fe80000100800 */
[----:B------:R-:W-:Y:S04]  /*8da0*/  STL [R1+0x88], R0 ;  /* 0x0000880001007387 */ /* 0x000fe80000100800 */
[----:B------:R-:W-:Y:S04]  /*8db0*/  STL [R1+0x88], R0 ;  /* 0x0000880001007387 */ /* 0x000fe80000100800 */
[----:B------:R-:W-:Y:S04]  /*8dc0*/  STL [R1+0x88], R0 ;  /* 0x0000880001007387 */ /* 0x000fe80000100800 */
[----:B------:R0:W-:Y:S04]  /*8dd0*/  STL [R1+0x88], R0 ;  /* 0x0000880001007387 */ /* 0x0001e80000100800 */
[----:B------:R-:W-:Y:S04]  /*8de0*/  STL [R1+0x444], R12 ;  /* 0x0004440c01007387 */ /* 0x000fe80000100800 */
[----:B------:R1:W-:Y:S04]  /*8df0*/  STL.64 [R1+0x450], R10 ;  /* 0x0004500a01007387 */ /* 0x0003e80000100a00 */
[----:B----4-:R2:W-:Y:S04]  /*8e00*/  STL [R1+0x230], R155 ;  /* 0x0002309b01007387 */ /* 0x0105e80000100800 */
        /* <DEDUP_REMOVED lines=127> */
[----:B------:R2:W-:Y:S03]  /*9600*/  @!P0 SYNCS.ARRIVE.TRANS64.RED.A1T0 RZ, [R21+URZ], RZ ;  /* 0x000000ff15ff89a7 */ /* 0x0005e6000810043f */
[----:B0-----:R-:W3:Y:S01]  /*9610*/  LDL R0, [R1+0x70] ;  /* 0x0000700001007983 */ /* 0x001ee20000100800 */
[----:B------:R-:W-:Y:S01]  /*9620*/  ISETP.NE.AND P1, PT, R6, 0x1, PT ;  /* 0x000000010600780c */ /* 0x000fe20003f25270 */
[----:B------:R-:W-:-:S06]  /*9630*/  UIADD3 UR47, UR47, -0x2, URZ ;  /* 0xfffffffe2f2f7890 */ /* 0x000fcc000fffe03f */
[----:B-1----:R-:W-:Y:S02]  /*9640*/  IMAD.U32 R10, RZ, RZ, UR47 ;  /* 0x0000002fff0a7e24 */ /* 0x002fe4000f8e00ff */
[----:B---3--:R-:W-:-:S04]  /*9650*/  IMAD.SHL.U32 R0, R0, 0x80, RZ ;  /* 0x0000008000007824 */ /* 0x008fc800078e00ff */
[----:B------:R-:W-:-:S04]  /*9660*/  @P1 IMAD.HI.U32 R8, R0, R7, RZ ;  /* 0x0000000700081227 */ /* 0x000fc800078e00ff */
[----:B------:R-:W-:Y:S01]  /*9670*/  IMAD.MOV.U32 R6, RZ, RZ, R0 ;  /* 0x000000ffff067224 */ /* 0x000fe200078e0000 */
[----:B------:R-:W-:Y:S02]  /*9680*/  @P1 SHF.R.U32.HI R6, RZ, R233, R8 ;  /* 0x000000e9ff061219 */ /* 0x000fe40000011608 */
[----:B------:R-:W-:-:S03]  /*9690*/  ISETP.GE.AND P1, PT, R5, 0x1, PT ;  /* 0x000000010500780c */ /* 0x000fc60003f26270 */
[----:B------:R-:W-:-:S04]  /*96a0*/  VIADD R7, R6, UR46 ;  /* 0x0000002e06077c36 */ /* 0x000fc80008000000 */
        /* <DEDUP_REMOVED lines=12> */
.L_x_11297:
[----:B------:R-:W-:-:S13]  /*9770*/  ISETP.NE.AND P1, PT, R5, 0x1, PT ;  /* 0x000000010500780c */ /* 0x000fda0003f25270 */
[----:B------:R-:W-:-:S05]  /*9780*/  @P1 IMAD.HI.U32 R2, R6, R2, RZ ;  /* 0x0000000206021227 */ /* 0x000fca00078e00ff */
[----:B------:R-:W-:-:S07]  /*9790*/  @P1 SHF.R.U32.HI R6, RZ, R3, R2 ;  /* 0x00000003ff061219 */ /* 0x000fce0000011602 */
.L_x_11298:
[----:B------:R-:W-:Y:S05]  /*97a0*/  BSYNC B0 ;  /* 0x0000000000007941 */ /* 0x000fea0003800000 */
.L_x_11296:
[----:B------:R-:W-:-:S05]  /*97b0*/  IMAD R5, R6, R5, R5 ;  /* 0x0000000506057224 */ /* 0x000fca00078e0205 */
[----:B------:R-:W-:-:S07]  /*97c0*/  VIMNMX R4, R4, R5, PT ;  /* 0x0000000504047248 */ /* 0x000fce0003fe0100 */
.L_x_11295:
[----:B------:R-:W-:Y:S01]  /*97d0*/  IMAD.HI R4, R4, 0x2aaaaaab, RZ ;  /* 0x2aaaaaab04047827 */ /* 0x000fe200078e02ff */
[----:B------:R-:W-:Y:S04]  /*97e0*/  BSSY B2, `(.L_x_11299) ;  /* 0x0000012000027945 */ /* 0x000fe80003800000 */
[----:B------:R-:W-:-:S04]  /*97f0*/  SHF.R.U32.HI R3, RZ, 0x1f, R4 ;  /* 0x0000001fff037819 */ /* 0x000fc80000011604 */
[----:B------:R-:W-:-:S04]  /*9800*/  LEA.HI.SX32 R3, R4, R3, 0x1c ;  /* 0x0000000304037211 */ /* 0x000fc800078fe2ff */
[----:B------:R-:W-:-:S04]  /*9810*/  VIMNMX R189, R3, UR43, !PT ;  /* 0x0000002b03bd7c48 */ /* 0x000fc8000ffe0100 */
[----:B------:R-:W-:-:S13]  /*9820*/  ISETP.GE.AND P1, PT, R10, R189, PT ;  /* 0x000000bd0a00720c */ /* 0x000fda0003f26270 */
[----:B------:R-:W-:Y:S05]  /*9830*/  @!P1 BRA `(.L_x_11300) ;  /* 0x0000000000309947 */ /* 0x000fea0003800000 */
[----:B------:R-:W-:Y:S01]  /*9840*/  BSSY B1, `(.L_x_11301) ;  /* 0x0000009000017945 */ /* 0x000fe20003800000 */
.L_x_11303:
[----:B------:R-:W-:Y:S01]  /*9850*/  BSSY B0, `(.L_x_11302) ;  /* 0x0000004000007945 */ /* 0x000fe20003800000 */
[----:B------:R-:W-:Y:S01]  /*9860*/  VIADD R0, R16, 0x178 ;  /* 0x0000017810007836 */ /* 0x000fe20000000000 */
[----:B------:R-:W-:-:S07]  /*9870*/  MOV R211, 0x9890 ;  /* 0x0000989000d37802 */ /* 0x000fce0000000f00 */
[----:B------:R-:W-:Y:S05]  /*9880*/  CALL.REL.NOINC `($_ZN7cutlass13device_kernelIN5flash11enable_sm90INS1_16FlashAttnFwdSm90INS1_25CollectiveMainloopFwdSm90ILi2EN4cute5tupleIJNS5_1CILi1EEES8_S8_EEENS6_IJNS7_ILi128EEENS7_ILi96EEENS7_ILi64EEEEEELi256ENS_10bfloat16_tEfNS_4arch4Sm90ELb0ELb1ELb1ELb0ELb0ELb0ELb1ELb1ELb0ELb1ELb0ELb0EEENS1_21CollectiveEpilogueFwdINS6_IJSA_NS7_ILi256EEESB_EEES9_SE_SG_Li256ELb0ELb1ELb0ELb0EEENS1_30DynamicPersistentTileSchedulerILi256ELi128ELb0ELb1ELb1EEEEEEEEEvNT_6ParamsE$_ZZN5flash25CollectiveMainloopFwdSm90ILi2EN4cute5tupleIJNS1_1CILi1EEES4_S4_EEENS2_IJNS3_ILi128EEENS3_ILi96EEENS3_ILi64EEEEEELi256EN7cutlass10bfloat16_tEfNSA_4arch4Sm90ELb0ELb1ELb1ELb0ELb0ELb0ELb1ELb1ELb0ELb1ELb0ELb0EE3mmaINS_16FlashAttnFwdSm90ISE_NS_21CollectiveEpilogueFwdINS2_IJS6_NS3_ILi256EEES7_EEES5_SB_SD_Li256ELb0ELb1ELb0ELb0EEENS_30DynamicPersistentTileSchedulerILi256ELi128ELb0ELb1ELb1EEEE13SharedStorageENS1_6TensorINS1_11ArrayEngineIfLm128EEENS1_6LayoutINS2_IJNS2_IJNS3_ILi2EEEST_NS3_ILi32EEEEEES4_S4_EEENS2_IJNS2_IJS4_ST_NS3_ILi4EEEEEENS3_ILi0EEESZ_EEEEEEENS_7SoftmaxILi2ELi0EEEEEbRKNSE_6ParamsENSA_25PipelineTmaAsyncNoClusterILi2ENSA_16PipelineTmaAsyncILi2EEEEES1B_RNSA_13PipelineStateILj2EEERT0_RT1_iRiRKNS_16SeqlenInfoQKNewKILb0ELb0EEENS2_IJiiiiEEERT_ENKUliT_T0_T1_E_clIZSF_ISO_S12_S14_EbS17_S1B_S1B_S1E_S1G_S1I_iS1J_S1N_S1O_S1Q_EUlRS1R_iE1_NS3_ILb0EEENS3_ILb1EEEEEDaiS1R_S1S_S1T_) ;  /* 0x0000020800a07944 */ /* 0x000fea0003c00000 */
[----:B------:R-:W-:Y:S05]  /*9890*/  BSYNC B0 ;  /* 0x0000000000007941 */ /* 0x000fea0003800000 */
.L_x_11302:
[C---:B------:R-:W-:Y:S01]  /*98a0*/  ISETP.GT.AND P1, PT, R10.reuse, R189, PT ;  /* 0x000000bd0a00720c */ /* 0x040fe20003f24270 */
[----:B------:R-:W-:-:S12]  /*98b0*/  VIADD R10, R10, 0xffffffff ;  /* 0xffffffff0a0a7836 */ /* 0x000fd80000000000 */
[----:B------:R-:W-:Y:S05]  /*98c0*/  @P1 BRA `(.L_x_11303) ;  /* 0xfffffffc00e01947 */ /* 0x000fea000383ffff */
[----:B------:R-:W-:Y:S05]  /*98d0*/  BSYNC B1 ;  /* 0x0000000000017941 */ /* 0x000fea0003800000 */
.L_x_11301:
[----:B------:R-:W2:Y:S02]  /*98e0*/  LDL R0, [R1+0x70] ;  /* 0x0000700001007983 */ /* 0x000ea40000100800 */
[----:B--2---:R-:W-:-:S07]  /*98f0*/  IMAD.SHL.U32 R0, R0, 0x80, RZ ;  /* 0x0000008000007824 */ /* 0x004fce00078e00ff */
.L_x_11300:
[----:B------:R-:W-:Y:S05]  /*9900*/  BSYNC B2 ;  /* 0x0000000000027941 */ /* 0x000fea0003800000 */
.L_x_11299:
        /* <DEDUP_REMOVED lines=23> */
.L_x_11306:
[----:B------:R-:W-:-:S13]  /*9a80*/  ISETP.NE.AND P1, PT, R7, 0x1, PT ;  /* 0x000000010700780c */ /* 0x000fda0003f25270 */
[----:B------:R-:W0:Y:S02]  /*9a90*/  @P1 LDC.64 R4, c[0x0][0xae0] ;  /* 0x0002b800ff041b82 */ /* 0x000e240000000a00 */
[----:B0-----:R-:W-:-:S05]  /*9aa0*/  @P1 IMAD.HI.U32 R4, R0, R4, RZ ;  /* 0x0000000400041227 */ /* 0x001fca00078e00ff */
[----:B------:R-:W-:-:S07]  /*9ab0*/  @P1 SHF.R.U32.HI R0, RZ, R5, R4 ;  /* 0x00000005ff001219 */ /* 0x000fce0000011604 */
.L_x_11307:
[----:B------:R-:W-:Y:S05]  /*9ac0*/  BSYNC B0 ;  /* 0x0000000000007941 */ /* 0x000fea0003800000 */
.L_x_11305:
[----:B------:R-:W-:-:S05]  /*9ad0*/  IMAD R3, R0, R7, RZ ;  /* 0x0000000700037224 */ /* 0x000fca00078e02ff */
[----:B------:R-:W-:-:S07]  /*9ae0*/  VIMNMX R2, R2, R3, !PT ;  /* 0x0000000302027248 */ /* 0x000fce0007fe0100 */
.L_x_11304:
[----:B------:R-:W-:-:S04]  /*9af0*/  VIADD R2, R2, 0x5f ;  /* 0x0000005f02027836 */ /* 0x000fc80000000000 */
[----:B------:R-:W-:-:S05]  /*9b00*/  IMAD.HI R2, R2, 0x2aaaaaab, RZ ;  /* 0x2aaaaaab02027827 */ /* 0x000fca00078e02ff */
[----:B------:R-:W-:-:S04]  /*9b10*/  SHF.R.U32.HI R3, RZ, 0x1f, R2 ;  /* 0x0000001fff037819 */ /* 0x000fc80000011602 */
[----:B------:R-:W-:-:S04]  /*9b20*/  LEA.HI.SX32 R2, R2, R3, 0x1c ;  /* 0x0000000302027211 */ /* 0x000fc800078fe2ff */
[----:B------:R-:W-:-:S04]  /*9b30*/  VIMNMX R2, R2, UR43, !PT ;  /* 0x0000002b02027c48 */ /* 0x000fc8000ffe0100 */
[----:B------:R-:W-:-:S13]  /*9b40*/  ISETP.GE.AND P1, PT, R10, R2, PT ;  /* 0x000000020a00720c */ /* 0x000fda0003f26270 */
[----:B------:R-:W-:Y:S05]  /*9b50*/  @!P1 BRA `(.L_x_11308) ;  /* 0x0000009c00749947 */ /* 0x000fea0003800000 */
.L_x_11325:
[----:B0-----:R-:W2:Y:S04]  /*9b60*/  LD.E R3, desc[UR48][R16.64+0x218] ;  /* 0x0002183010037980 */ /* 0x001ea8000c101900 */
[----:B-1----:R-:W3:Y:S01]  /*9b70*/  LD.E R0, desc[UR48][R16.64+0x220] ;  /* 0x0002203010007980 */ /* 0x002ee2000c101900 */
[----:B--2---:R-:W-:-:S05]  /*9b80*/  VIADD R3, R3, 0x1 ;  /* 0x0000000103037836 */ /* 0x004fca0000000000 */
[----:B------:R-:W-:-:S13]  /*9b90*/  ISETP.NE.AND P2, PT, R3, 0x2, PT ;  /* 0x000000020300780c */ /* 0x000fda0003f45270 */
[----:B------:R0:W5:Y:S04]  /*9ba0*/  @P2 LD.E R9, desc[UR48][R16.64+0x21c] ;  /* 0x00021c3010092980 */ /* 0x000168000c101900 */
[----:B------:R-:W2:Y:S01]  /*9bb0*/  @!P2 LD.E R4, desc[UR48][R16.64+0x21c] ;  /* 0x00021c301004a980 */ /* 0x000ea2000c101900 */
[----:B---3--:R-:W-:-:S03]  /*9bc0*/  VIADD R7, R0, 0x1 ;  /* 0x0000000100077836 */ /* 0x008fc60000000000 */
[----:B------:R1:W-:Y:S04]  /*9bd0*/  ST.E desc[UR48][R16.64+0x218], R3 ;  /* 0x0002180310007985 */ /* 0x0003e8000c101930 */
[----:B------:R0:W-:Y:S04]  /*9be0*/  ST.E desc[UR48][R16.64+0x220], R7 ;  /* 0x0002200710007985 */ /* 0x0001e8000c101930 */
[----:B------:R0:W-:Y:S01]  /*9bf0*/  @!P2 ST.E desc[UR48][R16.64+0x218], RZ ;  /* 0x000218ff1000a985 */ /* 0x0001e2000c101930 */
[----:B--2---:R-:W-:-:S05]  /*9c00*/  @!P2 LOP3.LUT R9, R4, 0x1, RZ, 0x3c, !PT ;  /* 0x000000010409a812 */ /* 0x004fca00078e3cff */
[----:B------:R0:W-:Y:S04]  /*9c10*/  @!P2 ST.E desc[UR48][R16.64+0x21c], R9 ;  /* 0x00021c091000a985 */ /* 0x0001e8000c101930 */
[----:B------:R-:W2:Y:S04]  /*9c20*/  LDL.64 R20, [R1+0x190] ;  /* 0x0001900001147983 */ /* 0x000ea80000100a00 */
[----:B--2---:R-:W2:Y:S01]  /*9c30*/  LD.E R0, desc[UR48][R20.64+0x1c] ;  /* 0x00001c3014007980 */ /* 0x004ea2000c101900 */
[----:B------:R-:W-:Y:S01]  /*9c40*/  IMAD.MOV.U32 R5, RZ, RZ, R10 ;  /* 0x000000ffff057224 */ /* 0x000fe200078e000a */
[----:B------:R-:W-:Y:S05]  /*9c50*/  YIELD ;  /* 0x0000000000007946 */ /* 0x000fea0003800000 */
[----:B------:R-:W-:Y:S01]  /*9c60*/  BSSY B0, `(.L_x_11309) ;  /* 0x0000008000007945 */ /* 0x000fe20003800000 */
[----:B------:R-:W-:Y:S01]  /*9c70*/  VIADD R10, R10, 0xffffffff ;  /* 0xffffffff0a0a7836 */ /* 0x000fe20000000000 */
[----:B------:R-:W-:Y:S01]  /*9c80*/  ISETP.GT.AND P1, PT, R5, R2, PT ;  /* 0x000000020500720c */ /* 0x000fe20003f24270 */
[----:B-1----:R-:W-:Y:S01]  /*9c90*/  @!P2 IMAD.MOV.U32 R3, RZ, RZ, RZ ;  /* 0x000000ffff03a224 */ /* 0x002fe200078e00ff */
[----:B--2---:R-:W-:-:S04]  /*9ca0*/  LOP3.LUT R0, R0, 0x1, RZ, 0xfc, !PT ;  /* 0x0000000100007812 */ /* 0x004fc800078efcff */
[----:B------:R-:W-:-:S13]  /*9cb0*/  ISETP.NE.AND P3, PT, R0, 0x3, PT ;  /* 0x000000030000780c */ /* 0x000fda0003f65270 */
[----:B0-----:R-:W-:Y:S05]  /*9cc0*/  @!P3 BRA `(.L_x_11310) ;  /* 0x000000000004b947 */ /* 0x001fea0003800000 */
[----:B------:R-:W-:Y:S01]  /*9cd0*/  BPT.TRAP 0x1 ;  /* 0x000000040000795c */ /* 0x000fe20000300000 */
.L_x_11310:
[----:B------:R-:W-:Y:S05]  /*9ce0*/  BSYNC B0 ;  /* 0x0000000000007941 */ /* 0x000fea0003800000 */
.L_x_11309:
[----:B------:R-:W2:Y:S01]  /*9cf0*/  LD.E.64 R4, desc[UR48][R20.64+0x8] ;  /* 0x0000083014047980 */ /* 0x000ea2000c101b00 */
        /* <DEDUP_REMOVED lines=12> */
.L_x_11312:
[----:B------:R-:W-:Y:S05]  /*9dc0*/  BSYNC B0 ;  /* 0x0000000000007941 */ /* 0x000fea0003800000 */
.L_x_11311:
        /* <DEDUP_REMOVED lines=8> */
.L_x_11314:
[----:B------:R-:W-:Y:S05]  /*9e50*/  BSYNC B0 ;  /* 0x0000000000007941 */ /* 0x000fea0003800000 */
.L_x_11313:
[----:B------:R-:W2:Y:S04]  /*9e60*/  LD.E R5, desc[UR48][R16.64+0x218] ;  /* 0x0002183010057980 */ /* 0x000ea8000c101900 */
[----:B------:R-:W2:Y:S01]  /*9e70*/  LDL.64 R8, [R1+0xa0] ;  /* 0x0000a00001087983 */ /* 0x000ea20000100a00 */
[----:B------:R-:W-:Y:S05]  /*9e80*/  WARPSYNC.ALL ;  /* 0x0000000000007948 */ /* 0x000fea0003800000 */
[----:B------:R-:W3:Y:S04]  /*9e90*/  LDL.64 R18, [R1+0x98] ;  /* 0x0000980001127983 */ /* 0x000ee80000100a00 */
[----:B-----5:R-:W4:Y:S04]  /*9ea0*/  LDL.64 R6, [R1+0x98] ;  /* 0x0000980001067983 */ /* 0x020f280000100a00 */
[----:B------:R-:W4:Y:S01]  /*9eb0*/  LDL.64 R12, [R1+0x98] ;  /* 0x00009800010c7983 */ /* 0x000f220000100a00 */
[----:B--2---:R-:W-:-:S03]  /*9ec0*/  IMAD R4, R5, 0x300, R8 ;  /* 0x0000030005047824 */ /* 0x004fc600078e0208 */
[----:B------:R-:W2:Y:S01]  /*9ed0*/  LDL.64 R14, [R1+0x98] ;  /* 0x00009800010e7983 */ /* 0x000ea20000100a00 */
[----:B------:R-:W-:Y:S01]  /*9ee0*/  IMAD.MOV.U32 R5, RZ, RZ, R9 ;  /* 0x000000ffff057224 */ /* 0x000fe200078e0009 */
[C---:B------:R-:W-:Y:S01]  /*9ef0*/  R2UR UR6, R4.reuse ;  /* 0x00000000040672ca */ /* 0x040fe200000e0000 */
[----:B------:R-:W-:Y:S01]  /*9f00*/  WARPGROUP.ARRIVE ;  /* 0x00000000000079c5 */ /* 0x000fe20000000000 */
[----:B------:R-:W2:Y:S02]  /*9f10*/  LDL R11, [R1+0x54] ;  /* 0x00005400010b7983 */ /* 0x000ea40000100800 */
[----:B------:R-:W-:Y:S01]  /*9f20*/  R2UR UR7, R5 ;  /* 0x00000000050772ca */ /* 0x000fe200000e0000 */
[----:B------:R-:W-:Y:S02]  /*9f30*/  VIADD R8, R4, 0x2 ;  /* 0x0000000204087836 */ /* 0x000fe40000000000 */
[----:B0-----:R-:W-:Y:S01]  /*9f40*/  IMAD.MOV.U32 R0, RZ, RZ, 0x1 ;  /* 0x00000001ff007424 */ /* 0x001fe200078e00ff */
[----:B------:R0:W-:Y:S04]  /*9f50*/  STL [R1+0x80], RZ ;  /* 0x000080ff01007387 */ /* 0x0001e80000100800 */
[----:B------:R0:W-:Y:S04]  /*9f60*/  STL [R1+0x80], R0 ;  /* 0x0000800001007387 */ /* 0x0001e80000100800 */
[----:B------:R0:W-:Y:S04]  /*9f70*/  STL [R1+0x80], R0 ;  /* 0x0000800001007387 */ /* 0x0001e80000100800 */
[----:B------:R0:W-:Y:S04]  /*9f80*/  STL [R1+0x80], R0 ;  /* 0x0000800001007387 */ /* 0x0001e80000100800 */
[----:B------:R0:W-:Y:S01]  /*9f90*/  STL [R1+0x80], R0 ;  /* 0x0000800001007387 */ /* 0x0001e20000100800 */
[----:B---3--:R-:W-:-:S02]  /*9fa0*/  R2UR UR4, R18 ;  /* 0x00000000120472ca */ /* 0x008fc400000e0000 */
[----:B------:R-:W-:-:S13]  /*9fb0*/  R2UR UR5, R19 ;  /* 0x00000000130572ca */ /* 0x000fda00000e0000 */
[----:B------:R-:W-:Y:S01]  /*9fc0*/  HGMMA.64x96x16.F32.BF16 R24, gdesc[UR4], RZ, !UPT, gsb0 ;  /* 0x01600000041879f0 */ /* 0x000fe2000c0018ff */
[----:B----4-:R-:W-:Y:S01]  /*9fd0*/  VIADD R6, R6, 0x2 ;  /* 0x0000000206067836 */ /* 0x010fe20000000000 */
[----:B------:R-:W-:Y:S02]  /*9fe0*/  R2UR UR6, R8 ;  /* 0x00000000080672ca */ /* 0x000fe400000e0000 */
[----:B------:R-:W-:Y:S02]  /*9ff0*/  R2UR UR7, R9 ;  /* 0x00000000090772ca */ /* 0x000fe400000e0000 */
[----:B------:R-:W-:Y:S02]  /*a000*/  R2UR UR4, R6 ;  /* 0x00000000060472ca */ /* 0x000fe400000e0000 */
[----:B------:R-:W-:Y:S01]  /*a010*/  R2UR UR5, R7 ;  /* 0x00000000070572ca */ /* 0x000fe200000e0000 */
[----:B------:R-:W-:Y:S02]  /*a020*/  VIADD R12, R12, 0x4 ;  /* 0x000000040c0c7836 */ /* 0x000fe40000000000 */
[----:B------:R-:W-:-:S02]  /*a030*/  VIADD R6, R4, 0x4 ;  /* 0x0000000404067836 */ /* 0x000fc40000000000 */
[----:B------:R-:W-:Y:S01]  /*a040*/  IMAD.MOV.U32 R7, RZ, RZ, R9 ;  /* 0x000000ffff077224 */ /* 0x000fe200078e0009 */
[----:B------:R-:W-:Y:S02]  /*a050*/  WARPGROUP.DEPBAR.LE gsb0, 0x0 ;  /* 0x00008000000079c5 */ /* 0x000fe40000010000 */
[----:B------:R0:W5:Y:S04]  /*a060*/  LD.E R3, desc[UR48][R16.64+0x218] ;  /* 0x0002183010037980 */ /* 0x000168000c101900 */
[----:B------:R0:W5:Y:S01]  /*a070*/  LD.E R5, desc[UR48][R16.64+0x21c] ;  /* 0x00021c3010057980 */ /* 0x000162000c101900 */
[----:B------:R-:W-:-:S06]  /*a080*/  WARPGROUP.ARRIVE ;  /* 0x00000000000079c5 */ /* 0x000fcc0000000000 */
[----:B------:R-:W-:Y:S01]  /*a090*/  HGMMA.64x96x16.F32.BF16 R24, gdesc[UR4], R24, gsb0 ;  /* 0x01600000041879f0 */ /* 0x000fe20008001818 */
[----:B------:R-:W-:Y:S02]  /*a0a0*/  R2UR UR6, R6 ;  /* 0x00000000060672ca */ /* 0x000fe400000e0000 */
[----:B------:R-:W-:Y:S02]  /*a0b0*/  R2UR UR7, R7 ;  /* 0x00000000070772ca */ /* 0x000fe400000e0000 */
[----:B------:R-:W-:Y:S02]  /*a0c0*/  R2UR UR4, R12 ;  /* 0x000000000c0472ca */ /* 0x000fe400000e0000 */
[----:B------:R-:W-:Y:S01]  /*a0d0*/  R2UR UR5, R13 ;  /* 0x000000000d0572ca */ /* 0x000fe200000e0000 */
[----:B------:R-:W-:Y:S02]  /*a0e0*/  VIADD R6, R4, 0x6 ;  /* 0x0000000604067836 */ /* 0x000fe40000000000 */
[----:B--2---:R-:W-:-:S02]  /*a0f0*/  VIADD R14, R14, 0x6 ;  /* 0x000000060e0e7836 */ /* 0x004fc40000000000 */
[----:B------:R-:W-:Y:S01]  /*a100*/  IMAD.MOV.U32 R7, RZ, RZ, R9 ;  /* 0x000000ffff077224 */ /* 0x000fe200078e0009 */
[----:B------:R-:W-:Y:S02]  /*a110*/  WARPGROUP.DEPBAR.LE gsb0, 0x0 ;  /* 0x00008000000079c5 */ /* 0x000fe40000010000 */
[----:B------:R-:W-:-:S06]  /*a120*/  WARPGROUP.ARRIVE ;  /* 0x00000000000079c5 */ /* 0x000fcc0000000000 */
[----:B------:R-:W-:Y:S01]  /*a130*/  HGMMA.64x96x16.F32.BF16 R24, gdesc[UR4], R24, gsb0 ;  /* 0x01600000041879f0 */ /* 0x000fe20008001818 */
[----:B------:R-:W-:Y:S02]  /*a140*/  R2UR UR6, R6 ;  /* 0x00000000060672ca */ /* 0x000fe400000e0000 */
[----:B------:R-:W-:Y:S02]  /*a150*/  R2UR UR7, R7 ;  /* 0x00000000070772ca */ /* 0x000fe400000e0000 */
[----:B------:R-:W-:Y:S02]  /*a160*/  R2UR UR4, R14 ;  /* 0x000000000e0472ca */ /* 0x000fe400000e0000 */
[----:B------:R-:W-:Y:S02]  /*a170*/  R2UR UR5, R15 ;  /* 0x000000000f0572ca */ /* 0x000fe400000e0000 */
[----:B------:R-:W-:-:S04]  /*a180*/  LOP3.LUT R11, R11, 0x1, RZ, 0xfc, !PT ;  /* 0x000000010b0b7812 */ /* 0x000fc800078efcff */
[----:B------:R-:W-:Y:S01]  /*a190*/  ISETP.NE.AND P3, PT, R11, 0x3, PT ;  /* 0x000000030b00780c */ /* 0x000fe20003f65270 */
[----:B------:R-:W-:Y:S02]  /*a1a0*/  WARPGROUP.DEPBAR.LE gsb0, 0x0 ;  /* 0x00008000000079c5 */ /* 0x000fe40000010000 */
[----:B------:R-:W-:-:S06]  /*a1b0*/  WARPGROUP.ARRIVE ;  /* 0x00000000000079c5 */ /* 0x000fcc0000000000 */
[----:B------:R-:W-:Y:S01]  /*a1c0*/  HGMMA.64x96x16.F32.BF16 R24, gdesc[UR4], R24, gsb0 ;  /* 0x01600000041879f0 */ /* 0x000fe20008001818 */
[----:B------:R-:W-:Y:S02]  /*a1d0*/  BSSY B0, `(.L_x_11316) ;  /* 0x0000004000007945 */ /* 0x000fe40003800000 */
[----:B------:R-:W-:Y:S02]  /*a1e0*/  WARPGROUP.DEPBAR.LE gsb0, 0x0 ;  /* 0x00008000000079c5 */ /* 0x000fe40000010000 */
[----:B0-----:R-:W-:Y:S05]  /*a1f0*/  @!P3 BRA `(.L_x_11317) ;  /* 0x000000000004b947 */ /* 0x001fea0003800000 */
[----:B------:R-:W-:Y:S01]  /*a200*/  BPT.TRAP 0x1 ;  /* 0x000000040000795c */ /* 0x000fe20000300000 */
.L_x_11317:
[----:B------:R-:W-:Y:S05]  /*a210*/  BSYNC B0 ;  /* 0x0000000000007941 */ /* 0x000fea0003800000 */
.L_x_11316:
[----:B------:R-:W2:Y:S01]  /*a220*/  LDL.64 R6, [R1+0x40] ;  /* 0x0000400001067983 */ /* 0x000ea20000100a00 */
[----:B-----5:R-:W-:Y:S02]  /*a230*/  SHF.L.U32 R8, R5, 0x1f, RZ ;  /* 0x0000001f05087819 */ /* 0x020fe400000006ff */
[----:B--2---:R-:W-:-:S05]  /*a240*/  MOV R6, R6 ;  /* 0x0000000600067202 */ /* 0x004fca0000000f00 */
[----:B------:R-:W-:-:S04]  /*a250*/  IMAD R3, R3, 0x8, R6 ;  /* 0x0000000803037824 */ /* 0x000fc800078e0206 */
[----:B------:R0:W1:Y:S01]  /*a260*/  SYNCS.PHASECHK.TRANS64.TRYWAIT P2, [R3+URZ], R8 ;  /* 0x00000008030075a7 */ /* 0x000062000804017f */
[----:B------:R0:W5:Y:S04]  /*a270*/  LD.E R4, desc[UR48][R16.64+0x218] ;  /* 0x0002183010047980 */ /* 0x000168000c101900 */
[----:B------:R0:W5:Y:S01]  /*a280*/  LD.E R5, desc[UR48][R16.64+0x21c] ;  /* 0x00021c3010057980 */ /* 0x000162000c101900 */
[----:B------:R-:W-:Y:S04]  /*a290*/  BSSY B0, `(.L_x_11318) ;  /* 0x0000003000007945 */ /* 0x000fe80003800000 */
[----:B------:R-:W-:Y:S05]  /*a2a0*/  @!P3 BRA `(.L_x_11319) ;  /* 0x000000000004b947 */ /* 0x000fea0003800000 */
[----:B------:R-:W-:Y:S01]  /*a2b0*/  BPT.TRAP 0x1 ;  /* 0x000000040000795c */ /* 0x000fe20000300000 */
.L_x_11319:
[----:B------:R-:W-:Y:S05]  /*a2c0*/  BSYNC B0 ;  /* 0x0000000000007941 */ /* 0x000fea0003800000 */
.L_x_11318:
[----:B------:R-:W-:Y:S04]  /*a2d0*/  BSSY B0, `(.L_x_11320) ;  /* 0x0000006000007945 */ /* 0x000fe80003800000 */
[----:B-1----:R-:W-:Y:S05]  /*a2e0*/  @P2 BRA `(.L_x_11321) ;  /* 0x0000000000102947 */ /* 0x002fea0003800000 */
[----:B-----5:R-:W-:Y:S01]  /*a2f0*/  IMAD R4, R4, 0x8, R6 ;  /* 0x0000000804047824 */ /* 0x020fe200078e0206 */
[----:B------:R-:W-:-:S04]  /*a300*/  SHF.L.U32 R5, R5, 0x1f, RZ ;  /* 0x0000001f05057819 */ /* 0x000fc800000006ff */
[----:B------:R-:W1:Y:S02]  /*a310*/  SYNCS.PHASECHK.TRANS64.TRYWAIT P2, [R4+URZ], R5 ;  /* 0x00000005040075a7 */ /* 0x000e64000804017f */
[----:B-1----:R-:W-:Y:S05]  /*a320*/  @!P2 BRA `(.L_x_11322) ;  /* 0x000001dc00eca947 */ /* 0x002fea0003800000 */
.L_x_11321:
[----:B------:R-:W-:Y:S05]  /*a330*/  BSYNC B0 ;  /* 0x0000000000007941 */ /* 0x000fea0003800000 */
.L_x_11320:
[----:B------:R-:W2:Y:S04]  /*a340*/  LD.E R11, desc[UR48][R16.64+0x218] ;  /* 0x00021830100b7980 */ /* 0x000ea8000c101900 */
[----:B------:R-:W2:Y:S04]  /*a350*/  LDL.64 R6, [R1+0x118] ;  /* 0x0001180001067983 */ /* 0x000ea80000100a00 */
[----:B0-----:R-:W3:Y:S04]  /*a360*/  LDL R3, [R1+0x90] ;  /* 0x0000900001037983 */ /* 0x001ee80000100800 */
[----:B-1---5:R-:W4:Y:S04]  /*a370*/  LDL.64 R4, [R1+0x110] ;  /* 0x0001100001047983 */ /* 0x022f280000100a00 */
[----:B------:R-:W4:Y:S04]  /*a380*/  LDL.64 R8, [R1+0x110] ;  /* 0x0001100001087983 */ /* 0x000f280000100a00 */
[----:B------:R-:W4:Y:S04]  /*a390*/  LDL.64 R12, [R1+0x110] ;  /* 0x00011000010c7983 */ /* 0x000f280000100a00 */
[----:B------:R-:W4:Y:S01]  /*a3a0*/  LDL.64 R14, [R1+0x110] ;  /* 0x00011000010e7983 */ /* 0x000f220000100a00 */
[----:B------:R-:W-:Y:S05]  /*a3b0*/  WARPSYNC.ALL ;  /* 0x0000000000007948 */ /* 0x000fea0003800000 */
[----:B------:R-:W-:Y:S01]  /*a3c0*/  WARPGROUP.ARRIVE ;  /* 0x00000000000079c5 */ /* 0x000fe20000000000 */
[----:B------:R-:W4:Y:S01]  /*a3d0*/  LDL.64 R18, [R1+0x110] ;  /* 0x0001100001127983 */ /* 0x000f220000100a00 */
[----:B--2---:R-:W-:Y:S01]  /*a3e0*/  IMAD R6, R11, 0xc00, R6 ;  /* 0x00000c000b067824 */ /* 0x004fe200078e0206 */
[----:B------:R-:W-:-:S02]  /*a3f0*/  R2UR UR7, R7 ;  /* 0x00000000070772ca */ /* 0x000fc400000e0000 */
[----:B---3--:R-:W-:Y:S02]  /*a400*/  ISETP.NE.U32.AND P2, PT, R3, RZ, PT ;  /* 0x000000ff0300720c */ /* 0x008fe40003f45070 */
[----:B------:R-:W-:Y:S02]  /*a410*/  R2UR UR6, R6 ;  /* 0x00000000060672ca */ /* 0x000fe400000e0000 */
[----:B----4-:R-:W-:Y:S02]  /*a420*/  R2UR UR4, R4 ;  /* 0x00000000040472ca */ /* 0x010fe400000e0000 */
[----:B------:R-:W-:-:S07]  /*a430*/  R2UR UR5, R5 ;  /* 0x00000000050572ca */ /* 0x000fce00000e0000 */
[----:B------:R-:W-:-:S06]  /*a440*/  VOTEU.ANY UP0, P2 ;  /* 0x00000000003f7886 */ /* 0x000fcc0001000100 */
[----:B------:R-:W-:Y:S01]  /*a450*/  HGMMA.64x96x16.F32.BF16 R24, gdesc[UR4], R24, UP0, gsb0 ;  /* 0x01600000041879f0 */ /* 0x000fe2000b801818 */
[----:B------:R-:W-:Y:S02]  /*a460*/  VIADD R8, R8, 0x2 ;  /* 0x0000000208087836 */ /* 0x000fe40000000000 */
        /* <DEDUP_REMOVED lines=126> */
[----:B------:R-:W-:Y:S01]  /*ac50*/  R2UR UR5, R19 ;  /* 0x00000000130572ca */ /* 0x000fe200000e0000 */
[----:B--2---:R-:W-:Y:S01]  /*ac60*/  VIADD R8, R8, 0xc02 ;  /* 0x00000c0208087836 */ /* 0x004fe20000000000 */
[----:B------:R-:W-:Y:S02]  /*ac70*/  WARPGROUP.DEPBAR.LE gsb0, 0x0 ;  /* 0x00008000000079c5 */ /* 0x000fe40000010000 */
[----:B------:R-:W-:-:S09]  /*ac80*/  WARPGROUP.ARRIVE ;  /* 0x00000000000079c5 */ /* 0x000fd20000000000 */
[----:B------:R-:W-:Y:S01]  /*ac90*/  HGMMA.64x96x16.F32.BF16 R24, gdesc[UR4], R24, gsb0 ;  /* 0x01600000041879f0 */ /* 0x000fe20008001818 */
[----:B------:R-:W-:Y:S02]  /*aca0*/  VIADD R4, R6, 0x902 ;  /* 0x0000090206047836 */ /* 0x000fe40000000000 */
[----:B------:R-:W-:Y:S01]  /*acb0*/  IMAD.MOV.U32 R5, RZ, RZ, R7 ;  /* 0x000000ffff057224 */ /* 0x000fe200078e0007 */
[----:B------:R-:W-:Y:S02]  /*acc0*/  R2UR UR4, R8 ;  /* 0x00000000080472ca */ /* 0x000fe400000e0000 */
[----:B------:R-:W-:Y:S02]  /*acd0*/  R2UR UR6, R4 ;  /* 0x00000000040672ca */ /* 0x000fe400000e0000 */
[----:B------:R-:W-:Y:S02]  /*ace0*/  R2UR UR7, R5 ;  /* 0x00000000050772ca */ /* 0x000fe400000e0000 */
[----:B------:R-:W-:Y:S01]  /*acf0*/  R2UR UR5, R9 ;  /* 0x00000000090572ca */ /* 0x000fe200000e0000 */
[----:B---3--:R-:W-:-:S02]  /*ad00*/  VIADD R12, R12, 0xc04 ;  /* 0x00000c040c0c7836 */ /* 0x008fc40000000000 */
[----:B------:R-:W-:Y:S01]  /*ad10*/  VIADD R4, R6, 0x904 ;  /* 0x0000090406047836 */ /* 0x000fe20000000000 */
[----:B------:R-:W-:Y:S02]  /*ad20*/  WARPGROUP.DEPBAR.LE gsb0, 0x0 ;  /* 0x00008000000079c5 */ /* 0x000fe40000010000 */
[----:B------:R-:W-:-:S07]  /*ad30*/  WARPGROUP.ARRIVE ;  /* 0x00000000000079c5 */ /* 0x000fce0000000000 */
[----:B------:R-:W-:Y:S01]  /*ad40*/  HGMMA.64x96x16.F32.BF16 R24, gdesc[UR4], R24, gsb0 ;  /* 0x01600000041879f0 */ /* 0x000fe20008001818 */
[----:B------:R-:W-:Y:S01]  /*ad50*/  IMAD.MOV.U32 R5, RZ, RZ, R7 ;  /* 0x000000ffff057224 */ /* 0x000fe200078e0007 */
[----:B------:R-:W-:Y:S02]  /*ad60*/  R2UR UR6, R4 ;  /* 0x00000000040672ca */ /* 0x000fe400000e0000 */
[----:B------:R-:W-:Y:S02]  /*ad70*/  R2UR UR4, R12 ;  /* 0x000000000c0472ca */ /* 0x000fe400000e0000 */
[----:B------:R-:W-:Y:S02]  /*ad80*/  R2UR UR7, R5 ;  /* 0x00000000050772ca */ /* 0x000fe400000e0000 */
[----:B------:R-:W-:Y:S01]  /*ad90*/  R2UR UR5, R13 ;  /* 0x000000000d0572ca */ /* 0x000fe200000e0000 */
[----:B----4-:R-:W-:Y:S02]  /*ada0*/  VIADD R14, R14, 0xc06 ;  /* 0x00000c060e0e7836 */ /* 0x010fe40000000000 */
[----:B------:R-:W-:-:S02]  /*adb0*/  VIADD R4, R6, 0x906 ;  /* 0x0000090606047836 */ /* 0x000fc40000000000 */
[----:B------:R-:W-:Y:S01]  /*adc0*/  IMAD.MOV.U32 R5, RZ, RZ, R7 ;  /* 0x000000ffff057224 */ /* 0x000fe200078e0007 */
[----:B------:R-:W-:Y:S02]  /*add0*/  WARPGROUP.DEPBAR.LE gsb0, 0x0 ;  /* 0x00008000000079c5 */ /* 0x000fe40000010000 */
[----:B------:R-:W-:-:S06]  /*ade0*/  WARPGROUP.ARRIVE ;  /* 0x00000000000079c5 */ /* 0x000fcc0000000000 */
[----:B------:R-:W-:Y:S01]  /*adf0*/  HGMMA.64x96x16.F32.BF16 R24, gdesc[UR4], R24, gsb0 ;  /* 0x01600000041879f0 */ /* 0x000fe20008001818 */
        /* <DEDUP_REMOVED lines=25> */
[----:B------:R-:W2:Y:S04]  /*af90*/  @!P0 LD.E.64 R20, desc[UR48][R20.64+0x30] ;  /* 0x0000303014148980 */ /* 0x000ea8000c101b00 */
[----:B------:R-:W3:Y:S01]  /*afa0*/  @!P0 LD.E R3, desc[UR48][R16.64+0x218] ;  /* 0x0002183010038980 */ /* 0x000ee2000c101900 */
[----:B--2---:R-:W-:-:S05]  /*afb0*/  @!P0 MOV R4, R20 ;  /* 0x0000001400048202 */ /* 0x004fca0000000f00 */
[----:B---3--:R-:W-:-:S05]  /*afc0*/  @!P0 IMAD R3, R3, 0x8, R4 ;  /* 0x0000000803038824 */ /* 0x008fca00078e0204 */
[----:B------:R-:W-:-:S04]  /*afd0*/  @!P0 PRMT R3, RZ, 0x654, R3 ;  /* 0x00000654ff038816 */ /* 0x000fc80000000003 */
[----:B------:R1:W-:Y:S01]  /*afe0*/  @!P0 SYNCS.ARRIVE.TRANS64.RED.A1T0 RZ, [R3+URZ], RZ ;  /* 0x000000ff03ff89a7 */ /* 0x0003e2000810043f */
[----:B------:R-:W2:Y:S04]  /*aff0*/  LDL.64 R12, [R1+0x170] ;  /* 0x00017000010c7983 */ /* 0x000ea80000100a00 */
[----:B------:R-:W3:Y:S04]  /*b000*/  LD.E.64 R4, desc[UR48][R16.64+0x440] ;  /* 0x0004403010047980 */ /* 0x000ee8000c101b00 */
        /* <DEDUP_REMOVED lines=53> */
[----:B--2---:R-:W2:Y:S02]  /*b360*/  LD.E R9, desc[UR48][R12.64] ;  /* 0x000000300c097980 */ /* 0x004ea4000c101900 */
[-C--:B--2---:R-:W-:Y:S01]  /*b370*/  FMUL.FTZ R7, R24, R9.reuse ;  /* 0x0000000918077220 */ /* 0x084fe20000410000 */
[-C--:B------:R-:W-:Y:S01]  /*b380*/  FMUL.FTZ R8, R25, R9.reuse ;  /* 0x0000000919087220 */ /* 0x080fe20000410000 */
[-C--:B------:R-:W-:Y:S01]  /*b390*/  FMUL.FTZ R11, R28, R9.reuse ;  /* 0x000000091c0b7220 */ /* 0x080fe20000410000 */
[-C--:B------:R-:W-:Y:S01]  /*b3a0*/  FMUL.FTZ R13, R29, R9.reuse ;  /* 0x000000091d0d7220 */ /* 0x080fe20000410000 */
[-C--:B------:R-:W-:Y:S01]  /*b3b0*/  FMUL.FTZ R19, R32, R9.reuse ;  /* 0x0000000920137220 */ /* 0x080fe20000410000 */
[-C--:B------:R-:W-:Y:S01]  /*b3c0*/  FMUL.FTZ R99, R33, R9.reuse ;  /* 0x0000000921637220 */ /* 0x080fe20000410000 */
[----:B------:R-:W3:Y:S01]  /*b3d0*/  MUFU.TANH R7, R7 ;  /* 0x0000000700077308 */ /* 0x000ee20000002400 */
[-C--:B------:R-:W-:Y:S01]  /*b3e0*/  FMUL.FTZ R101, R36, R9.reuse ;  /* 0x0000000924657220 */ /* 0x080fe20000410000 */
[-C--:B------:R-:W-:Y:S01]  /*b3f0*/  FMUL.FTZ R105, R37, R9.reuse ;  /* 0x0000000925697220 */ /* 0x080fe20000410000 */
[-C--:B------:R-:W-:Y:S01]  /*b400*/  FMUL.FTZ R109, R40, R9.reuse ;  /* 0x00000009286d7220 */ /* 0x080fe20000410000 */
[-C--:B------:R-:W-:Y:S01]  /*b410*/  FMUL.FTZ R111, R41, R9.reuse ;  /* 0x00000009296f7220 */ /* 0x080fe20000410000 */
[-C--:B------:R-:W-:Y:S01]  /*b420*/  FMUL.FTZ R115, R44, R9.reuse ;  /* 0x000000092c737220 */ /* 0x080fe20000410000 */
[-C--:B------:R-:W-:Y:S01]  /*b430*/  FMUL.FTZ R121, R45, R9.reuse ;  /* 0x000000092d797220 */ /* 0x080fe20000410000 */
[-C--:B------:R-:W-:Y:S01]  /*b440*/  FMUL.FTZ R123, R48, R9.reuse ;  /* 0x00000009307b7220 */ /* 0x080fe20000410000 */
[----:B------:R-:W2:Y:S01]  /*b450*/  MUFU.TANH R8, R8 ;  /* 0x0000000800087308 */ /* 0x000ea20000002400 */
[-C--:B------:R-:W-:Y:S01]  /*b460*/  FMUL.FTZ R125, R49, R9.reuse ;  /* 0x00000009317d7220 */ /* 0x080fe20000410000 */
[-C--:B------:R-:W-:Y:S01]  /*b470*/  FMUL.FTZ R113, R52, R9.reuse ;  /* 0x0000000934717220 */ /* 0x080fe20000410000 */
[-C--:B------:R-:W-:Y:S01]  /*b480*/  FMUL.FTZ R119, R53, R9.reuse ;  /* 0x0000000935777220 */ /* 0x080fe20000410000 */
[-C--:B------:R-:W-:Y:S01]  /*b490*/  FMUL.FTZ R117, R56, R9.reuse ;  /* 0x0000000938757220 */ /* 0x080fe20000410000 */
[-C--:B------:R-:W-:Y:S01]  /*b4a0*/  FMUL.FTZ R107, R57, R9.reuse ;  /* 0x00000009396b7220 */ /* 0x080fe20000410000 */
[-C--:B------:R-:W-:Y:S01]  /*b4b0*/  FMUL.FTZ R97, R60, R9.reuse ;  /* 0x000000093c617220 */ /* 0x080fe20000410000 */
[-C--:B------:R-:W-:Y:S01]  /*b4c0*/  FMUL.FTZ R103, R61, R9.reuse ;  /* 0x000000093d677220 */ /* 0x080fe20000410000 */
[----:B------:R-:W0:Y:S01]  /*b4d0*/  MUFU.TANH R11, R11 ;  /* 0x0000000b000b7308 */ /* 0x000e220000002400 */
[----:B---3--:R-:W-:Y:S01]  /*b4e0*/  FMNMX.FTZ R15, R7, R4, !PT ;  /* 0x00000004070f7209 */ /* 0x008fe20007810000 */
[-C--:B------:R-:W-:Y:S01]  /*b4f0*/  FMUL.FTZ R6, R26, R9.reuse ;  /* 0x000000091a067220 */ /* 0x080fe20000410000 */
[-C--:B-1----:R-:W-:Y:S01]  /*b500*/  FMUL.FTZ R3, R27, R9.reuse ;  /* 0x000000091b037220 */ /* 0x082fe20000410000 */
[-C--:B------:R-:W-:Y:S01]  /*b510*/  FMUL.FTZ R29, R30, R9.reuse ;  /* 0x000000091e1d7220 */ /* 0x080fe20000410000 */
[-C--:B------:R-:W-:Y:S01]  /*b520*/  FMUL.FTZ R21, R46, R9.reuse ;  /* 0x000000092e157220 */ /* 0x080fe20000410000 */
[-C--:B------:R-:W-:Y:S01]  /*b530*/  FMUL.FTZ R73, R47, R9.reuse ;  /* 0x000000092f497220 */ /* 0x080fe20000410000 */
[----:B------:R-:W-:Y:S01]  /*b540*/  FMUL.FTZ R75, R50, R9 ;  /* 0x00000009324b7220 */ /* 0x000fe20000410000 */
[----:B------:R-:W1:Y:S01]  /*b550*/  MUFU.TANH R13, R13 ;  /* 0x0000000d000d7308 */ /* 0x000e620000002400 */
[----:B--2---:R-:W-:Y:S01]  /*b560*/  FMNMX.FTZ R12, R8, R15, !PT ;  /* 0x0000000f080c7209 */ /* 0x004fe20007810000 */
[-C--:B------:R-:W-:Y:S01]  /*b570*/  FMUL.FTZ R77, R51, R9.reuse ;  /* 0x00000009334d7220 */ /* 0x080fe20000410000 */
[-C--:B------:R-:W-:Y:S01]  /*b580*/  FMUL.FTZ R79, R54, R9.reuse ;  /* 0x00000009364f7220 */ /* 0x080fe20000410000 */
[-C--:B------:R-:W-:Y:S01]  /*b590*/  FMUL.FTZ R81, R55, R9.reuse ;  /* 0x0000000937517220 */ /* 0x080fe20000410000 */
[-C--:B------:R-:W-:Y:S01]  /*b5a0*/  FMUL.FTZ R83, R58, R9.reuse ;  /* 0x000000093a537220 */ /* 0x080fe20000410000 */
[-C--:B------:R-:W-:Y:S01]  /*b5b0*/  FMUL.FTZ R85, R59, R9.reuse ;  /* 0x000000093b557220 */ /* 0x080fe20000410000 */
[-C--:B------:R-:W-:Y:S01]  /*b5c0*/  FMUL.FTZ R87, R62, R9.reuse ;  /* 0x000000093e577220 */ /* 0x080fe20000410000 */
[----:B------:R-:W2:Y:S01]  /*b5d0*/  MUFU.TANH R19, R19 ;  /* 0x0000001300137308 */ /* 0x000ea20000002400 */
[----:B0-----:R-:W-:Y:S01]  /*b5e0*/  FMNMX.FTZ R12, R11, R12, !PT ;  /* 0x0000000c0b0c7209 */ /* 0x001fe20007810000 */
[-C--:B------:R-:W-:Y:S01]  /*b5f0*/  FMUL.FTZ R33, R35, R9.reuse ;  /* 0x0000000923217220 */ /* 0x080fe20000410000 */
[-C--:B------:R-:W-:Y:S01]  /*b600*/  FMUL.FTZ R89, R63, R9.reuse ;  /* 0x000000093f597220 */ /* 0x080fe20000410000 */
[-C--:B------:R-:W-:Y:S01]  /*b610*/  FMUL.FTZ R91, R66, R9.reuse ;  /* 0x00000009425b7220 */ /* 0x080fe20000410000 */
[-C--:B------:R-:W-:Y:S01]  /*b620*/  FMUL.FTZ R93, R67, R9.reuse ;  /* 0x00000009435d7220 */ /* 0x080fe20000410000 */
[-C--:B------:R-:W-:Y:S01]  /*b630*/  FMUL.FTZ R95, R70, R9.reuse ;  /* 0x00000009465f7220 */ /* 0x080fe20000410000 */
[-C--:B------:R-:W-:Y:S01]  /*b640*/  FMUL.FTZ R71, R71, R9.reuse ;  /* 0x0000000947477220 */ /* 0x080fe20000410000 */
[----:B------:R-:W0:Y:S01]  /*b650*/  MUFU.TANH R99, R99 ;  /* 0x0000006300637308 */ /* 0x000e220000002400 */
[----:B-1----:R-:W-:Y:S01]  /*b660*/  FMNMX.FTZ R12, R13, R12, !PT ;  /* 0x0000000c0d0c7209 */ /* 0x002fe20007810000 */
[----:B------:R-:W3:Y:S04]  /*b670*/  LD.E R24, desc[UR48][R16.64+0x42c] ;  /* 0x00042c3010187980 */ /* 0x000ee8000c101900 */
[----:B------:R-:W3:Y:S02]  /*b680*/  LD.E R28, desc[UR48][R16.64+0x234] ;  /* 0x00023430101c7980 */ /* 0x000ee4000c101900 */
[----:B------:R-:W1:Y:S01]  /*b690*/  MUFU.TANH R101, R101 ;  /* 0x0000006500657308 */ /* 0x000e620000002400 */
[----:B--2---:R-:W-:Y:S01]  /*b6a0*/  FMNMX.FTZ R12, R19, R12, !PT ;  /* 0x0000000c130c7209 */ /* 0x004fe20007810000 */
[----:B------:R-:W-:Y:S01]  /*b6b0*/  FMUL.FTZ R37, R34, R9 ;  /* 0x0000000922257220 */ /* 0x000fe20000410000 */
[----:B------:R-:W2:Y:S04]  /*b6c0*/  LD.E R36, desc[UR48][R16.64+0x254] ;  /* 0x0002543010247980 */ /* 0x000ea8000c101900 */
[----:B------:R-:W2:Y:S01]  /*b6d0*/  LD.E R32, desc[UR48][R16.64+0x244] ;  /* 0x0002443010207980 */ /* 0x000ea2000c101900 */
[----:B------:R-:W4:Y:S01]  /*b6e0*/  MUFU.TANH R105, R105 ;  /* 0x0000006900697308 */ /* 0x000f220000002400 */
[----:B0-----:R-:W-:-:S02]  /*b6f0*/  FMNMX.FTZ R12, R99, R12, !PT ;  /* 0x0000000c630c7209 */ /* 0x001fc40007810000 */
[----:B------:R-:W2:Y:S05]  /*b700*/  LD.E R40, desc[UR48][R16.64+0x260] ;  /* 0x0002603010287980 */ /* 0x000eaa000c101900 */
[----:B------:R-:W0:Y:S01]  /*b710*/  MUFU.TANH R109, R109 ;  /* 0x0000006d006d7308 */ /* 0x000e220000002400 */
[----:B-1----:R-:W-:Y:S01]  /*b720*/  FMNMX.FTZ R12, R101, R12, !PT ;  /* 0x0000000c650c7209 */ /* 0x002fe20007810000 */
[----:B------:R-:W-:Y:S01]  /*b730*/  FMUL.FTZ R41, R68, R9 ;  /* 0x0000000944297220 */ /* 0x000fe20000410000 */
[----:B------:R-:W2:Y:S05]  /*b740*/  LD.E R44, desc[UR48][R16.64+0x280] ;  /* 0x00028030102c7980 */ /* 0x000eaa000c101900 */
[----:B------:R-:W1:Y:S01]  /*b750*/  MUFU.TANH R111, R111 ;  /* 0x0000006f006f7308 */ /* 0x000e620000002400 */
[----:B----4-:R-:W-:-:S07]  /*b760*/  FMNMX.FTZ R12, R105, R12, !PT ;  /* 0x0000000c690c7209 */ /* 0x010fce0007810000 */
[----:B------:R-:W4:Y:S01]  /*b770*/  MUFU.TANH R115, R115 ;  /* 0x0000007300737308 */ /* 0x000f220000002400 */
[----:B0-----:R-:W-:Y:S01]  /*b780*/  FMNMX.FTZ R12, R109, R12, !PT ;  /* 0x0000000c6d0c7209 */ /* 0x001fe20007810000 */
[----:B------:R-:W-:Y:S01]  /*b790*/  FMUL.FTZ R45, R69, R9 ;  /* 0x00000009452d7220 */ /* 0x000fe20000410000 */
[----:B------:R-:W2:Y:S05]  /*b7a0*/  LD.E R48, desc[UR48][R16.64+0x284] ;  /* 0x0002843010307980 */ /* 0x000eaa000c101900 */
[----:B------:R-:W0:Y:S01]  /*b7b0*/  MUFU.TANH R121, R121 ;  /* 0x0000007900797308 */ /* 0x000e220000002400 */
[----:B-1----:R-:W-:-:S07]  /*b7c0*/  FMNMX.FTZ R12, R111, R12, !PT ;  /* 0x0000000c6f0c7209 */ /* 0x002fce0007810000 */
[----:B------:R-:W1:Y:S01]  /*b7d0*/  MUFU.TANH R123, R123 ;  /* 0x0000007b007b7308 */ /* 0x000e620000002400 */
[----:B----4-:R-:W-:Y:S01]  /*b7e0*/  FMNMX.FTZ R12, R115, R12, !PT ;  /* 0x0000000c730c7209 */ /* 0x010fe20007810000 */
[----:B------:R-:W-:Y:S01]  /*b7f0*/  FMUL.FTZ R49, R42, R9 ;  /* 0x000000092a317220 */ /* 0x000fe20000410000 */
[----:B------:R-:W4:Y:S05]  /*b800*/  LD.E R52, desc[UR48][R16.64+0x2a0] ;  /* 0x0002a03010347980 */ /* 0x000f2a000c101900 */
[----:B------:R-:W1:Y:S01]  /*b810*/  MUFU.TANH R125, R125 ;  /* 0x0000007d007d7308 */ /* 0x000e620000002400 */
[----:B0-----:R-:W-:-:S07]  /*b820*/  FMNMX.FTZ R12, R121, R12, !PT ;  /* 0x0000000c790c7209 */ /* 0x001fce0007810000 */
[----:B------:R-:W0:Y:S01]  /*b830*/  MUFU.TANH R113, R113 ;  /* 0x0000007100717308 */ /* 0x000e220000002400 */
[----:B-1----:R-:W-:Y:S01]  /*b840*/  FMNMX.FTZ R12, R123, R12, !PT ;  /* 0x0000000c7b0c7209 */ /* 0x002fe20007810000 */
[----:B------:R-:W-:Y:S01]  /*b850*/  FMUL.FTZ R53, R65, R9 ;  /* 0x0000000941357220 */ /* 0x000fe20000410000 */
[----:B------:R-:W4:Y:S05]  /*b860*/  LD.E R56, desc[UR48][R16.64+0x2a4] ;  /* 0x0002a43010387980 */ /* 0x000f2a000c101900 */
[----:B------:R-:W1:Y:S01]  /*b870*/  MUFU.TANH R119, R119 ;  /* 0x0000007700777308 */ /* 0x000e620000002400 */
[----:B------:R-:W-:-:S07]  /*b880*/  FMNMX.FTZ R12, R125, R12, !PT ;  /* 0x0000000c7d0c7209 */ /* 0x000fce0007810000 */
[----:B------:R-:W1:Y:S01]  /*b890*/  MUFU.TANH R117, R117 ;  /* 0x0000007500757308 */ /* 0x000e620000002400 */
[----:B0-----:R-:W-:Y:S01]  /*b8a0*/  FMNMX.FTZ R12, R113, R12, !PT ;  /* 0x0000000c710c7209 */ /* 0x001fe20007810000 */
[----:B------:R-:W-:Y:S01]  /*b8b0*/  FMUL.FTZ R57, R64, R9 ;  /* 0x0000000940397220 */ /* 0x000fe20000410000 */
[----:B------:R-:W4:Y:S05]  /*b8c0*/  LD.E R60, desc[UR48][R16.64+0x2b0] ;  /* 0x0002b030103c7980 */ /* 0x000f2a000c101900 */
[----:B------:R-:W0:Y:S01]  /*b8d0*/  MUFU.TANH R107, R107 ;  /* 0x0000006b006b7308 */ /* 0x000e220000002400 */
[----:B-1----:R-:W-:-:S07]  /*b8e0*/  FMNMX.FTZ R12, R119, R12, !PT ;  /* 0x0000000c770c7209 */ /* 0x002fce0007810000 */
[----:B------:R-:W1:Y:S01]  /*b8f0*/  MUFU.TANH R97, R97 ;  /* 0x0000006100617308 */ /* 0x000e620000002400 */
[----:B------:R-:W-:-:S07]  /*b900*/  FMNMX.FTZ R12, R117, R12, !PT ;  /* 0x0000000c750c7209 */ /* 0x000fce0007810000 */
[----:B------:R-:W1:Y:S01]  /*b910*/  MUFU.TANH R103, R103 ;  /* 0x0000006700677308 */ /* 0x000e620000002400 */
[----:B0-----:R-:W-:Y:S01]  /*b920*/  FMNMX.FTZ R12, R107, R12, !PT ;  /* 0x0000000c6b0c7209 */ /* 0x001fe20007810000 */
[-C--:B------:R-:W-:Y:S01]  /*b930*/  FMUL.FTZ R27, R31, R9.reuse ;  /* 0x000000091f1b7220 */ /* 0x080fe20000410000 */
[-C--:B------:R-:W-:Y:S01]  /*b940*/  FMUL.FTZ R61, R43, R9.reuse ;  /* 0x000000092b3d7220 */ /* 0x080fe20000410000 */
[----:B------:R-:W3:Y:S04]  /*b950*/  LD.E R26, desc[UR48][R16.64+0x424] ;  /* 0x00042430101a7980 */ /* 0x000ee8000c101900 */
[----:B------:R-:W0:Y:S01]  /*b960*/  MUFU.TANH R57, R57 ;  /* 0x0000003900397308 */ /* 0x000e220000002400 */
[----:B-1----:R-:W-:Y:S01]  /*b970*/  FMNMX.FTZ R12, R97, R12, !PT ;  /* 0x0000000c610c7209 */ /* 0x002fe20007810000 */
[----:B------:R-:W2:Y:S06]  /*b980*/  LD.E R30, desc[UR48][R16.64+0x240] ;  /* 0x00024030101e7980 */ /* 0x000eac000c101900 */
[----:B------:R-:W-:Y:S08]  /*b990*/  MUFU.TANH R6, R6 ;  /* 0x0000000600067308 */ /* 0x000ff00000002400 */
[----:B------:R-:W-:Y:S08]  /*b9a0*/  MUFU.TANH R3, R3 ;  /* 0x0000000300037308 */ /* 0x000ff00000002400 */
[----:B------:R-:W-:Y:S01]  /*b9b0*/  MUFU.TANH R29, R29 ;  /* 0x0000001d001d7308 */ /* 0x000fe20000002400 */
[-C--:B------:R-:W-:Y:S01]  /*b9c0*/  FMUL.FTZ R35, R39, R9.reuse ;  /* 0x0000000927237220 */ /* 0x080fe20000410000 */
[----:B------:R-:W4:Y:S04]  /*b9d0*/  LD.E R34, desc[UR48][R16.64+0x250] ;  /* 0x0002503010227980 */ /* 0x000f28000c101900 */
[----:B------:R-:W4:Y:S02]  /*b9e0*/  LD.E R46, desc[UR48][R16.64+0x264] ;  /* 0x00026430102e7980 */ /* 0x000f24000c101900 */
[----:B------:R-:W1:Y:S01]  /*b9f0*/  MUFU.TANH R53, R53 ;  /* 0x0000003500357308 */ /* 0x000e620000002400 */
[----:B------:R-:W-:Y:S01]  /*ba00*/  FMNMX.FTZ R12, R103, R12, !PT ;  /* 0x0000000c670c7209 */ /* 0x000fe20007810000 */
[----:B------:R-:W4:Y:S04]  /*ba10*/  LD.E R54, desc[UR48][R16.64+0x290] ;  /* 0x0002903010367980 */ /* 0x000f28000c101900 */
[----:B------:R-:W4:Y:S02]  /*ba20*/  LD.E R50, desc[UR48][R16.64+0x294] ;  /* 0x0002943010327980 */ /* 0x000f24000c101900 */
[----:B------:R-:W1:Y:S01]  /*ba30*/  MUFU.TANH R41, R41 ;  /* 0x0000002900297308 */ /* 0x000e620000002400 */
[----:B0-----:R-:W-:Y:S01]  /*ba40*/  FMNMX.FTZ R12, R57, R12, !PT ;  /* 0x0000000c390c7209 */ /* 0x001fe20007810000 */
[----:B------:R-:W4:Y:S04]  /*ba50*/  LD.E R58, desc[UR48][R16.64+0x2c0] ;  /* 0x0002c030103a7980 */ /* 0x000f28000c101900 */
[----:B------:R-:W4:Y:S02]  /*ba60*/  LD.E R62, desc[UR48][R16.64+0x2c4] ;  /* 0x0002c430103e7980 */ /* 0x000f24000c101900 */
[----:B------:R-:W0:Y:S01]  /*ba70*/  MUFU.TANH R45, R45 ;  /* 0x0000002d002d7308 */ /* 0x000e220000002400 */
[----:B-1----:R-:W-:Y:S01]  /*ba80*/  FMNMX.FTZ R12, R53, R12, !PT ;  /* 0x0000000c350c7209 */ /* 0x002fe20007810000 */
[----:B------:R-:W-:Y:S01]  /*ba90*/  FMUL.FTZ R31, R38, R9 ;  /* 0x00000009261f7220 */ /* 0x000fe20000410000 */
[----:B------:R-:W4:Y:S04]  /*baa0*/  LD.E R42, desc[UR48][R16.64+0x270] ;  /* 0x00027030102a7980 */ /* 0x000f28000c101900 */
[----:B------:R-:W4:Y:S01]  /*bab0*/  LD.E R38, desc[UR48][R16.64+0x274] ;  /* 0x0002743010267980 */ /* 0x000f22000c101900 */
[----:B------:R-:W-:Y:S01]  /*bac0*/  FMNMX.FTZ R12, R41, R12, !PT ;  /* 0x0000000c290c7209 */ /* 0x000fe20007810000 */
[----:B------:R-:W1:Y:S02]  /*bad0*/  MUFU.TANH R27, R27 ;  /* 0x0000001b001b7308 */ /* 0x000e640000002400 */
[----:B------:R-:W4:Y:S04]  /*bae0*/  LD.E R64, desc[UR48][R16.64+0x2b4] ;  /* 0x0002b43010407980 */ /* 0x000f28000c101900 */
[----:B------:R-:W4:Y:S01]  /*baf0*/  LD.E R66, desc[UR48][R16.64+0x2d0] ;  /* 0x0002d03010427980 */ /* 0x000f22000c101900 */
[----:B0-----:R-:W-:Y:S01]  /*bb00*/  FMNMX.FTZ R15, R45, R12, !PT ;  /* 0x0000000c2d0f7209 */ /* 0x001fe20007810000 */
[----:B------:R-:W0:Y:S02]  /*bb10*/  MUFU.TANH R37, R37 ;  /* 0x0000002500257308 */ /* 0x000e240000002400 */
[----:B------:R-:W4:Y:S04]  /*bb20*/  LD.E R68, desc[UR48][R16.64+0x2e0] ;  /* 0x0002e03010447980 */ /* 0x000f28000c101900 */
[----:B------:R-:W1:Y:S02]  /*bb30*/  SHFL.BFLY PT, R12, R15, 0x2, 0x1f ;  /* 0x0c401f000f0c7f89 */ /* 0x000e6400000e0000 */
[----:B------:R-:W0:Y:S02]  /*bb40*/  MUFU.TANH R33, R33 ;  /* 0x0000002100217308 */ /* 0x000e240000002400 */
[----:B------:R-:W4:Y:S04]  /*bb50*/  LD.E R70, desc[UR48][R16.64+0x2f4] ;  /* 0x0002f43010467980 */ /* 0x000f28000c101900 */
[----:B------:R-:W4:Y:S02]  /*bb60*/  LD.E R43, desc[UR48][R16.64+0x268] ;  /* 0x00026830102b7980 */ /* 0x000f24000c101900 */
[----:B------:R-:W0:Y:S02]  /*bb70*/  MUFU.TANH R31, R31 ;  /* 0x0000001f001f7308 */ /* 0x000e240000002400 */
[----:B------:R-:W4:Y:S04]  /*bb80*/  LD.E R55, desc[UR48][R16.64+0x298] ;  /* 0x0002983010377980 */ /* 0x000f28000c101900 */
[----:B------:R-:W4:Y:S02]  /*bb90*/  LD.E R51, desc[UR48][R16.64+0x2ac] ;  /* 0x0002ac3010337980 */ /* 0x000f24000c101900 */
[----:B------:R-:W-:Y:S02]  /*bba0*/  MUFU.TANH R49, R49 ;  /* 0x0000003100317308 */ /* 0x000fe40000002400 */
[----:B------:R-:W4:Y:S01]  /*bbb0*/  LD.E R69, desc[UR48][R16.64+0x2bc] ;  /* 0x0002bc3010457980 */ /* 0x000f22000c101900 */
[----:B-1----:R-:W-:-:S03]  /*bbc0*/  FMNMX.FTZ R14, R15, R12, !PT ;  /* 0x0000000c0f0e7209 */ /* 0x002fc60007810000 */
[----:B------:R-:W4:Y:S01]  /*bbd0*/  LD.E R67, desc[UR48][R16.64+0x2c8] ;  /* 0x0002c83010437980 */ /* 0x000f22000c101900 */
[----:B------:R-:W-:Y:S01]  /*bbe0*/  FMNMX.FTZ R12, R6, R5, !PT ;  /* 0x00000005060c7209 */ /* 0x000fe20007810000 */
[----:B------:R-:W-:Y:S02]  /*bbf0*/  MUFU.TANH R21, R21 ;  /* 0x0000001500157308 */ /* 0x000fe40000002400 */
[----:B------:R-:W4:Y:S01]  /*bc00*/  LD.E R59, desc[UR48][R16.64+0x2cc] ;  /* 0x0002cc30103b7980 */ /* 0x000f22000c101900 */
[----:B------:R-:W-:-:S03]  /*bc10*/  FMNMX.FTZ R12, R3, R12, !PT ;  /* 0x0000000c030c7209 */ /* 0x000fc60007810000 */
[----:B------:R-:W4:Y:S01]  /*bc20*/  LD.E R65, desc[UR48][R16.64+0x2d8] ;  /* 0x0002d83010417980 */ /* 0x000f22000c101900 */
[----:B------:R-:W-:Y:S01]  /*bc30*/  FMNMX.FTZ R12, R29, R12, !PT ;  /* 0x0000000c1d0c7209 */ /* 0x000fe20007810000 */
[----:B------:R-:W1:Y:S02]  /*bc40*/  MUFU.TANH R35, R35 ;  /* 0x0000002300237308 */ /* 0x000e640000002400 */
[----:B------:R-:W4:Y:S01]  /*bc50*/  LD.E R63, desc[UR48][R16.64+0x2dc] ;  /* 0x0002dc30103f7980 */ /* 0x000f22000c101900 */
[----:B------:R-:W-:-:S04]  /*bc60*/  FMNMX.FTZ R12, R27, R12, !PT ;  /* 0x0000000c1b0c7209 */ /* 0x000fc80007810000 */
[----:B0-----:R-:W-:Y:S01]  /*bc70*/  FMNMX.FTZ R12, R37, R12, !PT ;  /* 0x0000000c250c7209 */ /* 0x001fe20007810000 */
[----:B------:R-:W0:Y:S03]  /*bc80*/  MUFU.TANH R61, R61 ;  /* 0x0000003d003d7308 */ /* 0x000e260000002400 */
[----:B------:R-:W-:-:S04]  /*bc90*/  FMNMX.FTZ R12, R33, R12, !PT ;  /* 0x0000000c210c7209 */ /* 0x000fc80007810000 */
[----:B------:R-:W-:Y:S01]  /*bca0*/  FMNMX.FTZ R12, R31, R12, !PT ;  /* 0x0000000c1f0c7209 */ /* 0x000fe20007810000 */
[----:B------:R-:W0:Y:S03]  /*bcb0*/  MUFU.TANH R73, R73 ;  /* 0x0000004900497308 */ /* 0x000e260000002400 */
[----:B-1----:R-:W-:-:S04]  /*bcc0*/  FMNMX.FTZ R12, R35, R12, !PT ;  /* 0x0000000c230c7209 */ /* 0x002fc80007810000 */
[----:B------:R-:W-:Y:S01]  /*bcd0*/  FMNMX.FTZ R12, R49, R12, !PT ;  /* 0x0000000c310c7209 */ /* 0x000fe20007810000 */
[----:B------:R-:W1:Y:S03]  /*bce0*/  MUFU.TANH R75, R75 ;  /* 0x0000004b004b7308 */ /* 0x000e660000002400 */
[----:B0-----:R-:W-:-:S05]  /*bcf0*/  FMNMX.FTZ R12, R61, R12, !PT ;  /* 0x0000000c3d0c7209 */ /* 0x001fca0007810000 */
[----:B------:R-:W0:Y:S01]  /*bd00*/  MUFU.TANH R77, R77 ;  /* 0x0000004d004d7308 */ /* 0x000e220000002400 */
[----:B------:R-:W-:-:S07]  /*bd10*/  FMNMX.FTZ R12, R21, R12, !PT ;  /* 0x0000000c150c7209 */ /* 0x000fce0007810000 */
[----:B------:R-:W0:Y:S01]  /*bd20*/  MUFU.TANH R79, R79 ;  /* 0x0000004f004f7308 */ /* 0x000e220000002400 */
[----:B------:R-:W-:-:S07]  /*bd30*/  FMNMX.FTZ R12, R73, R12, !PT ;  /* 0x0000000c490c7209 */ /* 0x000fce0007810000 */
[----:B------:R-:W0:Y:S01]  /*bd40*/  MUFU.TANH R81, R81 ;  /* 0x0000005100517308 */ /* 0x000e220000002400 */
[----:B-1----:R-:W-:-:S07]  /*bd50*/  FMNMX.FTZ R12, R75, R12, !PT ;  /* 0x0000000c4b0c7209 */ /* 0x002fce0007810000 */
[----:B------:R-:W1:Y:S01]  /*bd60*/  MUFU.TANH R83, R83 ;  /* 0x0000005300537308 */ /* 0x000e620000002400 */
[----:B0-----:R-:W-:-:S07]  /*bd70*/  FMNMX.FTZ R12, R77, R12, !PT ;  /* 0x0000000c4d0c7209 */ /* 0x001fce0007810000 */
        /* <DEDUP_REMOVED lines=13> */
[----:B-1----:R-:W-:-:S04]  /*be50*/  FMNMX.FTZ R12, R91, R12, !PT ;  /* 0x0000000c5b0c7209 */ /* 0x002fc80007810000 */
[----:B0-----:R-:W-:-:S04]  /*be60*/  FMNMX.FTZ R12, R93, R12, !PT ;  /* 0x0000000c5d0c7209 */ /* 0x001fc80007810000 */
[----:B------:R-:W-:Y:S01]  /*be70*/  FMNMX.FTZ R12, R95, R12, !PT ;  /* 0x0000000c5f0c7209 */ /* 0x000fe20007810000 */
[----:B------:R-:W0:Y:S03]  /*be80*/  SHFL.BFLY PT, R25, R14, 0x1, 0x1f ;  /* 0x0c201f000e197f89 */ /* 0x000e2600000e0000 */
[----:B------:R-:W-:-:S05]  /*be90*/  FMNMX.FTZ R9, R71, R12, !PT ;  /* 0x0000000c47097209 */ /* 0x000fca0007810000 */
[----:B------:R-:W-:Y:S04]  /*bea0*/  ST.E desc[UR48][R16.64+0x444], R9 ;  /* 0x0004440910007985 */ /* 0x000fe8000c101930 */
[----:B------:R-:W3:Y:S04]  /*beb0*/  LD.E R12, desc[UR48][R16.64+0x444] ;  /* 0x00044430100c7980 */ /* 0x000ee8000c101900 */
[----:B------:R1:W-:Y:S01]  /*bec0*/  ST.E desc[UR48][R16.64+0x440], R15 ;  /* 0x0004400f10007985 */ /* 0x0003e2000c101930 */
[----:B0-----:R-:W-:-:S03]  /*bed0*/  FMNMX.FTZ R25, R14, R25, !PT ;  /* 0x000000190e197209 */ /* 0x001fc60007810000 */
[----:B------:R-:W2:Y:S04]  /*bee0*/  LD.E R14, desc[UR48][R16.64+0x454] ;  /* 0x00045430100e7980 */ /* 0x000ea8000c101900 */
[----:B------:R-:W-:Y:S04]  /*bef0*/  ST.E desc[UR48][R16.64+0x440], R25 ;  /* 0x0004401910007985 */ /* 0x000fe8000c101930 */
[----:B------:R-:W4:Y:S04]  /*bf00*/  LD.E R39, desc[UR48][R16.64+0x440] ;  /* 0x0004403010277980 */ /* 0x000f28000c101900 */
[----:B-1----:R-:W2:Y:S04]  /*bf10*/  LD.E R15, desc[UR48][R16.64+0x450] ;  /* 0x00045030100f7980 */ /* 0x002ea8000c101900 */
[----:B---3--:R-:W0:Y:S01]  /*bf20*/  SHFL.BFLY PT, R9, R12, 0x2, 0x1f ;  /* 0x0c401f000c097f89 */ /* 0x008e2200000e0000 */
[----:B----4-:R-:W-:Y:S01]  /*bf30*/  FMUL.FTZ R88, R39, R20 ;  /* 0x0000001427587220 */ /* 0x010fe20000410000 */
[----:B0-----:R-:W-:-:S03]  /*bf40*/  FMNMX.FTZ R9, R12, R9, !PT ;  /* 0x000000090c097209 */ /* 0x001fc60007810000 */
[-CC-:B------:R-:W-:Y:S02]  /*bf50*/  FFMA.FTZ R153, R8, R20.reuse, -R88.reuse ;  /* 0x0000001408997223 */ /* 0x180fe40000010858 */
[----:B------:R-:W0:Y:S01]  /*bf60*/  SHFL.BFLY PT, R8, R9, 0x1, 0x1f ;  /* 0x0c201f0009087f89 */ /* 0x000e2200000e0000 */
[----:B------:R-:W-:Y:S01]  /*bf70*/  FADD.FTZ R25, R4, -R39 ;  /* 0x8000002704197221 */ /* 0x000fe20000010000 */
[-CC-:B------:R-:W-:Y:S01]  /*bf80*/  FFMA.FTZ R152, R7, R20.reuse, -R88.reuse ;  /* 0x0000001407987223 */ /* 0x180fe20000010858 */
[-CC-:B------:R-:W-:Y:S01]  /*bf90*/  FFMA.FTZ R155, R11, R20.reuse, -R88.reuse ;  /* 0x000000140b9b7223 */ /* 0x180fe20000010858 */
[-CC-:B------:R-:W-:Y:S01]  /*bfa0*/  FFMA.FTZ R154, R13, R20.reuse, -R88.reuse ;  /* 0x000000140d9a7223 */ /* 0x180fe20000010858 */
[-C--:B------:R-:W-:Y:S01]  /*bfb0*/  FMUL.FTZ R25, R25, R20.reuse ;  /* 0x0000001419197220 */ /* 0x080fe20000410000 */
[-CC-:B------:R-:W-:Y:S01]  /*bfc0*/  FFMA.FTZ R7, R19, R20.reuse, -R88.reuse ;  /* 0x0000001413077223 */ /* 0x180fe20000010858 */
[-CC-:B------:R-:W-:Y:S01]  /*bfd0*/  FFMA.FTZ R182, R99, R20.reuse, -R88.reuse ;  /* 0x0000001463b67223 */ /* 0x180fe20000010858 */
[----:B------:R-:W-:Y:S01]  /*bfe0*/  MUFU.EX2 R152, R152 ;  /* 0x0000009800987308 */ /* 0x000fe20000000800 */
[-CC-:B------:R-:W-:Y:S01]  /*bff0*/  FFMA.FTZ R175, R101, R20.reuse, -R88.reuse ;  /* 0x0000001465af7223 */ /* 0x180fe20000010858 */
[----:B------:R-:W-:Y:S01]  /*c000*/  FFMA.FTZ R180, R105, R20, -R88 ;  /* 0x0000001469b47223 */ /* 0x000fe20000010858 */
[----:B0-----:R-:W-:-:S05]  /*c010*/  FMNMX.FTZ R47, R9, R8, !PT ;  /* 0x00000008092f7209 */ /* 0x001fca0007810000 */
[----:B------:R-:W2:Y:S01]  /*c020*/  MUFU.EX2 R25, R25 ;  /* 0x0000001900197308 */ /* 0x000ea20000000800 */
[-CC-:B------:R-:W-:Y:S01]  /*c030*/  FFMA.FTZ R172, R109, R20.reuse, -R88.reuse ;  /* 0x000000146dac7223 */ /* 0x180fe20000010858 */
[-CC-:B------:R-:W-:Y:S01]  /*c040*/  FFMA.FTZ R169, R111, R20.reuse, -R88.reuse ;  /* 0x000000146fa97223 */ /* 0x180fe20000010858 */
[-CC-:B------:R-:W-:Y:S01]  /*c050*/  FFMA.FTZ R167, R115, R20.reuse, -R88.reuse ;  /* 0x0000001473a77223 */ /* 0x180fe20000010858 */
[-C--:B------:R-:W-:Y:S01]  /*c060*/  FMUL.FTZ R166, R47, R20.reuse ;  /* 0x000000142fa67220 */ /* 0x080fe20000410000 */
[----:B------:R-:W-:Y:S01]  /*c070*/  FADD.FTZ R5, R5, -R47 ;  /* 0x8000002f05057221 */ /* 0x000fe20000010000 */
[-CC-:B------:R-:W-:Y:S01]  /*c080*/  FFMA.FTZ R170, R121, R20.reuse, -R88.reuse ;  /* 0x0000001479aa7223 */ /* 0x180fe20000010858 */
[-C--:B------:R-:W-:Y:S01]  /*c090*/  FFMA.FTZ R164, R123, R20.reuse, -R88 ;  /* 0x000000147ba47223 */ /* 0x080fe20000010858 */
[-CC-:B------:R-:W-:Y:S01]  /*c0a0*/  FFMA.FTZ R185, R6, R20.reuse, -R166.reuse ;  /* 0x0000001406b97223 */ /* 0x180fe200000108a6 */
[----:B------:R-:W-:Y:S01]  /*c0b0*/  FMUL.FTZ R5, R20, R5 ;  /* 0x0000000514057220 */ /* 0x000fe20000410000 */
[-C--:B------:R-:W-:Y:S01]  /*c0c0*/  FFMA.FTZ R188, R3, R20.reuse, -R166 ;  /* 0x0000001403bc7223 */ /* 0x080fe200000108a6 */
        /* <DEDUP_REMOVED lines=11> */
[----:B------:R-:W-:Y:S01]  /*c180*/  MUFU.EX2 R185, R185 ;  /* 0x000000b900b97308 */ /* 0x000fe20000000800 */
[-CC-:B------:R-:W-:Y:S01]  /*c190*/  FFMA.FTZ R6, R29, R20.reuse, -R166.reuse ;  /* 0x000000141d067223 */ /* 0x180fe200000108a6 */
[----:B------:R-:W-:-:S06]  /*c1a0*/  FFMA.FTZ R183, R27, R20, -R166 ;  /* 0x000000141bb77223 */ /* 0x000fcc00000108a6 */
[----:B------:R-:W-:Y:S01]  /*c1b0*/  MUFU.EX2 R153, R153 ;  /* 0x0000009900997308 */ /* 0x000fe20000000800 */
[-CC-:B------:R-:W-:Y:S01]  /*c1c0*/  FFMA.FTZ R181, R37, R20.reuse, -R166.reuse ;  /* 0x0000001425b57223 */ /* 0x180fe200000108a6 */
[----:B------:R-:W3:Y:S04]  /*c1d0*/  LD.E R4, desc[UR48][R16.64+0x230] ;  /* 0x0002303010047980 */ /* 0x000ee8000c101900 */
[----:B------:R-:W4:Y:S02]  /*c1e0*/  LD.E R39, desc[UR48][R16.64+0x278] ;  /* 0x0002783010277980 */ /* 0x000f24000c101900 */
[----:B------:R-:W0:Y:S01]  /*c1f0*/  MUFU.EX2 R88, R5 ;  /* 0x0000000500587308 */ /* 0x000e220000000800 */
[----:B------:R-:W-:-:S07]  /*c200*/  FFMA.FTZ R186, R33, R20, -R166 ;  /* 0x0000001421ba7223 */ /* 0x000fce00000108a6 */
[----:B------:R-:W-:Y:S01]  /*c210*/  MUFU.EX2 R155, R155 ;  /* 0x0000009b009b7308 */ /* 0x000fe20000000800 */
[-CC-:B------:R-:W-:Y:S01]  /*c220*/  FFMA.FTZ R171, R21, R20.reuse, -R166.reuse ;  /* 0x0000001415ab7223 */ /* 0x180fe200000108a6 */
[-CC-:B------:R-:W-:Y:S01]  /*c230*/  FFMA.FTZ R163, R79, R20.reuse, -R166.reuse ;  /* 0x000000144fa37223 */ /* 0x180fe200000108a6 */
[-CC-:B------:R-:W-:Y:S01]  /*c240*/  FFMA.FTZ R177, R31, R20.reuse, -R166.reuse ;  /* 0x000000141fb17223 */ /* 0x180fe200000108a6 */
[----:B------:R-:W-:-:S04]  /*c250*/  FFMA.FTZ R184, R35, R20, -R166 ;  /* 0x0000001423b87223 */ /* 0x000fc800000108a6 */
        /* <DEDUP_REMOVED lines=14> */
[----:B------:R-:W4:Y:S02]  /*c340*/  LD.E R101, desc[UR48][R16.64+0x348] ;  /* 0x0003483010657980 */ /* 0x000f24000c101900 */
[----:B------:R-:W1:Y:S01]  /*c350*/  MUFU.EX2 R6, R6 ;  /* 0x0000000600067308 */ /* 0x000e620000000800 */
[-CC-:B------:R-:W-:Y:S01]  /*c360*/  FFMA.FTZ R21, R87, R20.reuse, -R166.reuse ;  /* 0x0000001457157223 */ /* 0x180fe200000108a6 */
[----:B------:R-:W-:Y:S01]  /*c370*/  FFMA.FTZ R79, R71, R20, -R166 ;  /* 0x00000014474f7223 */ /* 0x000fe200000108a6 */
[----:B--2---:R-:W-:Y:S01]  /*c380*/  FFMA.FTZ R20, R25, R15, R152 ;  /* 0x0000000f19147223 */ /* 0x004fe20000010098 */
[----:B------:R-:W2:Y:S04]  /*c390*/  LD.E R105, desc[UR48][R16.64+0x358] ;  /* 0x0003583010697980 */ /* 0x000ea8000c101900 */
[----:B------:R-:W1:Y:S01]  /*c3a0*/  MUFU.EX2 R183, R183 ;  /* 0x000000b700b77308 */ /* 0x000e620000000800 */
[----:B0-----:R-:W-:Y:S01]  /*c3b0*/  FFMA.FTZ R15, R88, R14, R185 ;  /* 0x0000000e580f7223 */ /* 0x001fe200000100b9 */
[----:B------:R-:W-:Y:S01]  /*c3c0*/  FADD.FTZ R20, R153, R20 ;  /* 0x0000001499147221 */ /* 0x000fe20000010000 */
[----:B------:R-:W2:Y:S05]  /*c3d0*/  LD.E R99, desc[UR48][R16.64+0x368] ;  /* 0x0003683010637980 */ /* 0x000eaa000c101900 */
[----:B------:R-:W0:Y:S01]  /*c3e0*/  MUFU.EX2 R7, R7 ;  /* 0x0000000700077308 */ /* 0x000e220000000800 */
[----:B-1----:R-:W-:-:S07]  /*c3f0*/  FADD.FTZ R15, R188, R15 ;  /* 0x0000000fbc0f7221 */ /* 0x002fce0000010000 */
[----:B------:R-:W-:Y:S08]  /*c400*/  MUFU.EX2 R182, R182 ;  /* 0x000000b600b67308 */ /* 0x000ff00000000800 */
[----:B------:R-:W-:Y:S08]  /*c410*/  MUFU.EX2 R175, R175 ;  /* 0x000000af00af7308 */ /* 0x000ff00000000800 */
[----:B------:R-:W-:Y:S01]  /*c420*/  MUFU.EX2 R180, R180 ;  /* 0x000000b400b47308 */ /* 0x000fe20000000800 */
[----:B------:R1:W-:Y:S04]  /*c430*/  ST.E desc[UR48][R16.64+0x444], R47 ;  /* 0x0004442f10007985 */ /* 0x0003e8000c101930 */
[----:B------:R-:W4:Y:S03]  /*c440*/  LD.E R29, desc[UR48][R16.64+0x248] ;  /* 0x00024830101d7980 */ /* 0x000f26000c101900 */
[----:B------:R-:W1:Y:S01]  /*c450*/  MUFU.EX2 R181, R181 ;  /* 0x000000b500b57308 */ /* 0x000e620000000800 */
[----:B------:R-:W-:Y:S01]  /*c460*/  FADD.FTZ R119, R155, R20 ;  /* 0x000000149b777221 */ /* 0x000fe20000010000 */
[----:B------:R-:W-:Y:S01]  /*c470*/  FADD.FTZ R14, R6, R15 ;  /* 0x0000000f060e7221 */ /* 0x000fe20000010000 */
[----:B------:R-:W2:Y:S04]  /*c480*/  LD.E R33, desc[UR48][R16.64+0x238] ;  /* 0x0002383010217980 */ /* 0x000ea8000c101900 */
[----:B------:R-:W4:Y:S01]  /*c490*/  LD.E R31, desc[UR48][R16.64+0x23c] ;  /* 0x00023c30101f7980 */ /* 0x000f22000c101900 */
[----:B------:R-:W1:Y:S01]  /*c4a0*/  MUFU.EX2 R186, R186 ;  /* 0x000000ba00ba7308 */ /* 0x000e620000000800 */
[----:B------:R-:W-:Y:S01]  /*c4b0*/  FADD.FTZ R20, R154, R119 ;  /* 0x000000779a147221 */ /* 0x000fe20000010000 */
[----:B------:R-:W-:Y:S01]  /*c4c0*/  FADD.FTZ R14, R183, R14 ;  /* 0x0000000eb70e7221 */ /* 0x000fe20000010000 */
[----:B------:R-:W4:Y:S04]  /*c4d0*/  LD.E R27, desc[UR48][R16.64+0x24c] ;  /* 0x00024c30101b7980 */ /* 0x000f28000c101900 */
[----:B------:R-:W4:Y:S01]  /*c4e0*/  LD.E R5, desc[UR48][R16.64+0x258] ;  /* 0x0002583010057980 */ /* 0x000f22000c101900 */
[----:B------:R-:W1:Y:S01]  /*c4f0*/  MUFU.EX2 R177, R177 ;  /* 0x000000b100b17308 */ /* 0x000e620000000800 */
[----:B0-----:R-:W-:Y:S01]  /*c500*/  FADD.FTZ R15, R7, R20 ;  /* 0x00000014070f7221 */ /* 0x001fe20000010000 */
[----:B-1----:R-:W-:Y:S01]  /*c510*/  FADD.FTZ R127, R181, R14 ;  /* 0x0000000eb57f7221 */ /* 0x002fe20000010000 */
[----:B------:R-:W4:Y:S04]  /*c520*/  LD.E R45, desc[UR48][R16.64+0x25c] ;  /* 0x00025c30102d7980 */ /* 0x000f28000c101900 */
[----:B------:R-:W4:Y:S01]  /*c530*/  LD.E R41, desc[UR48][R16.64+0x26c] ;  /* 0x00026c3010297980 */ /* 0x000f22000c101900 */
[----:B------:R-:W0:Y:S01]  /*c540*/  MUFU.EX2 R184, R184 ;  /* 0x000000b800b87308 */ /* 0x000e220000000800 */
[----:B------:R-:W-:Y:S01]  /*c550*/  FADD.FTZ R14, R182, R15 ;  /* 0x0000000fb60e7221 */ /* 0x000fe20000010000 */
[----:B------:R-:W-:Y:S01]  /*c560*/  FADD.FTZ R20, R186, R127 ;  /* 0x0000007fba147221 */ /* 0x000fe20000010000 */
[----:B------:R-:W4:Y:S04]  /*c570*/  LD.E R35, desc[UR48][R16.64+0x27c] ;  /* 0x00027c3010237980 */ /* 0x000f28000c101900 */
[----:B------:R-:W4:Y:S01]  /*c580*/  LD.E R37, desc[UR48][R16.64+0x288] ;  /* 0x0002883010257980 */ /* 0x000f22000c101900 */
[----:B------:R-:W1:Y:S03]  /*c590*/  MUFU.EX2 R172, R172 ;  /* 0x000000ac00ac7308 */ /* 0x000e660000000800 */
[----:B------:R-:W4:Y:S04]  /*c5a0*/  LD.E R57, desc[UR48][R16.64+0x28c] ;  /* 0x00028c3010397980 */ /* 0x000f28000c101900 */
[----:B------:R-:W4:Y:S01]  /*c5b0*/  LD.E R53, desc[UR48][R16.64+0x29c] ;  /* 0x00029c3010357980 */ /* 0x000f22000c101900 */
[----:B------:R-:W1:Y:S01]  /*c5c0*/  MUFU.EX2 R173, R173 ;  /* 0x000000ad00ad7308 */ /* 0x000e620000000800 */
[----:B------:R-:W-:Y:S01]  /*c5d0*/  FADD.FTZ R15, R175, R14 ;  /* 0x0000000eaf0f7221 */ /* 0x000fe20000010000 */
[----:B------:R-:W-:Y:S01]  /*c5e0*/  FADD.FTZ R133, R177, R20 ;  /* 0x00000014b1857221 */ /* 0x000fe20000010000 */
[----:B------:R-:W4:Y:S04]  /*c5f0*/  LD.E R47, desc[UR48][R16.64+0x2a8] ;  /* 0x0002a830102f7980 */ /* 0x000f28000c101900 */
[----:B------:R-:W4:Y:S01]  /*c600*/  LD.E R49, desc[UR48][R16.64+0x2b8] ;  /* 0x0002b83010317980 */ /* 0x000f22000c101900 */
[----:B------:R-:W1:Y:S01]  /*c610*/  MUFU.EX2 R176, R176 ;  /* 0x000000b000b07308 */ /* 0x000e620000000800 */
[----:B------:R-:W-:Y:S01]  /*c620*/  FADD.FTZ R15, R180, R15 ;  /* 0x0000000fb40f7221 */ /* 0x000fe20000010000 */
[----:B0-----:R-:W-:Y:S01]  /*c630*/  FADD.FTZ R14, R184, R133 ;  /* 0x00000085b80e7221 */ /* 0x001fe20000010000 */
[----:B------:R-:W4:Y:S04]  /*c640*/  LD.E R61, desc[UR48][R16.64+0x2e8] ;  /* 0x0002e830103d7980 */ /* 0x000f28000c101900 */
[----:B------:R-:W4:Y:S01]  /*c650*/  LD.E R107, desc[UR48][R16.64+0x34c] ;  /* 0x00034c30106b7980 */ /* 0x000f22000c101900 */
[----:B------:R-:W0:Y:S01]  /*c660*/  MUFU.EX2 R171, R171 ;  /* 0x000000ab00ab7308 */ /* 0x000e220000000800 */
[----:B-1----:R-:W-:Y:S01]  /*c670*/  FADD.FTZ R20, R172, R15 ;  /* 0x0000000fac147221 */ /* 0x002fe20000010000 */
[----:B------:R-:W-:Y:S01]  /*c680*/  FADD.FTZ R15, R173, R14 ;  /* 0x0000000ead0f7221 */ /* 0x000fe20000010000 */
[----:B------:R-:W4:Y:S04]  /*c690*/  LD.E R71, desc[UR48][R16.64+0x2ec] ;  /* 0x0002ec3010477980 */ /* 0x000f28000c101900 */
[----:B------:R-:W4:Y:S01]  /*c6a0*/  LD.E R73, desc[UR48][R16.64+0x2f8] ;  /* 0x0002f83010497980 */ /* 0x000f22000c101900 */
[----:B------:R-:W1:Y:S01]  /*c6b0*/  MUFU.EX2 R174, R174 ;  /* 0x000000ae00ae7308 */ /* 0x000e620000000800 */
[----:B------:R-:W-:-:S02]  /*c6c0*/  FADD.FTZ R14, R176, R15 ;  /* 0x0000000fb00e7221 */ /* 0x000fc40000010000 */
[----:B------:R-:W4:Y:S04]  /*c6d0*/  LD.E R75, desc[UR48][R16.64+0x2fc] ;  /* 0x0002fc30104b7980 */ /* 0x000f28000c101900 */
[----:B------:R-:W4:Y:S01]  /*c6e0*/  LD.E R77, desc[UR48][R16.64+0x308] ;  /* 0x00030830104d7980 */ /* 0x000f22000c101900 */
[----:B0-----:R-:W-:Y:S01]  /*c6f0*/  FADD.FTZ R145, R171, R14 ;  /* 0x0000000eab917221 */ /* 0x001fe20000010000 */
[----:B------:R0:W-:Y:S02]  /*c700*/  MUFU.EX2 R166, R125 ;  /* 0x0000007d00a67308 */ /* 0x0001e40000000800 */
[----:B------:R-:W4:Y:S04]  /*c710*/  LD.E R95, desc[UR48][R16.64+0x30c] ;  /* 0x00030c30105f7980 */ /* 0x000f28000c101900 */
[----:B------:R-:W4:Y:S01]  /*c720*/  LD.E R91, desc[UR48][R16.64+0x318] ;  /* 0x00031830105b7980 */ /* 0x000f22000c101900 */
[----:B-1----:R-:W-:-:S03]  /*c730*/  FADD.FTZ R14, R174, R145 ;  /* 0x00000091ae0e7221 */ /* 0x002fc60000010000 */
        /* <DEDUP_REMOVED lines=14> */
[----:B0-----:R-:W4:Y:S04]  /*c820*/  LD.E R125, desc[UR48][R16.64+0x3ac] ;  /* 0x0003ac30107d7980 */ /* 0x001f28000c101900 */
[----:B------:R-:W4:Y:S04]  /*c830*/  LD.E R127, desc[UR48][R16.64+0x3b8] ;  /* 0x0003b830107f7980 */ /* 0x000f28000c101900 */
[----:B------:R-:W4:Y:S04]  /*c840*/  LD.E R133, desc[UR48][R16.64+0x3cc] ;  /* 0x0003cc3010857980 */ /* 0x000f28000c101900 */
[----:B------:R-:W4:Y:S01]  /*c850*/  LD.E R145, desc[UR48][R16.64+0x3fc] ;  /* 0x0003fc3010917980 */ /* 0x000f22000c101900 */
[----:B------:R-:W0:Y:S08]  /*c860*/  MUFU.EX2 R169, R169 ;  /* 0x000000a900a97308 */ /* 0x000e300000000800 */
[----:B------:R-:W1:Y:S08]  /*c870*/  MUFU.EX2 R167, R167 ;  /* 0x000000a700a77308 */ /* 0x000e700000000800 */
[----:B------:R-:W1:Y:S01]  /*c880*/  MUFU.EX2 R170, R170 ;  /* 0x000000aa00aa7308 */ /* 0x000e620000000800 */
[----:B0-----:R-:W-:-:S07]  /*c890*/  FADD.FTZ R20, R169, R20 ;  /* 0x00000014a9147221 */ /* 0x001fce0000010000 */
[----:B------:R-:W0:Y:S08]  /*c8a0*/  MUFU.EX2 R164, R164 ;  /* 0x000000a400a47308 */ /* 0x000e300000000800 */
[----:B------:R-:W0:Y:S01]  /*c8b0*/  MUFU.EX2 R165, R165 ;  /* 0x000000a500a57308 */ /* 0x000e220000000800 */
[----:B-1----:R-:W-:-:S07]  /*c8c0*/  FADD.FTZ R15, R167, R20 ;  /* 0x00000014a70f7221 */ /* 0x002fce0000010000 */
[----:B------:R-:W1:Y:S08]  /*c8d0*/  MUFU.EX2 R161, R161 ;  /* 0x000000a100a17308 */ /* 0x000e700000000800 */
[----:B------:R-:W3:Y:S01]  /*c8e0*/  MUFU.EX2 R168, R168 ;  /* 0x000000a800a87308 */ /* 0x000ee20000000800 */
[----:B------:R-:W-:-:S07]  /*c8f0*/  FADD.FTZ R15, R170, R15 ;  /* 0x0000000faa0f7221 */ /* 0x000fce0000010000 */
[----:B------:R-:W3:Y:S08]  /*c900*/  MUFU.EX2 R162, R162 ;  /* 0x000000a200a27308 */ /* 0x000ef00000000800 */
[----:B------:R-:W3:Y:S01]  /*c910*/  MUFU.EX2 R163, R163 ;  /* 0x000000a300a37308 */ /* 0x000ee20000000800 */
[----:B0-----:R-:W-:Y:S01]  /*c920*/  FADD.FTZ R20, R164, R15 ;  /* 0x0000000fa4147221 */ /* 0x001fe20000010000 */
[----:B------:R-:W-:-:S06]  /*c930*/  FADD.FTZ R195, R165, R14 ;  /* 0x0000000ea5c37221 */ /* 0x000fcc0000010000 */
[----:B------:R-:W0:Y:S01]  /*c940*/  MUFU.EX2 R159, R159 ;  /* 0x0000009f009f7308 */ /* 0x000e220000000800 */
[----:B-1----:R-:W-:Y:S01]  /*c950*/  FADD.FTZ R203, R161, R20 ;  /* 0x00000014a1cb7221 */ /* 0x002fe20000010000 */
[----:B---3--:R-:W-:-:S06]  /*c960*/  FADD.FTZ R14, R168, R195 ;  /* 0x000000c3a80e7221 */ /* 0x008fcc0000010000 */
[----:B------:R-:W-:Y:S08]  /*c970*/  MUFU.EX2 R19, R19 ;  /* 0x0000001300137308 */ /* 0x000ff00000000800 */
[----:B------:R-:W1:Y:S01]  /*c980*/  MUFU.EX2 R157, R157 ;  /* 0x0000009d009d7308 */ /* 0x000e620000000800 */
[----:B------:R-:W-:Y:S01]  /*c990*/  FADD.FTZ R214, R162, R203 ;  /* 0x000000cba2d67221 */ /* 0x000fe20000010000 */
[----:B------:R-:W-:-:S06]  /*c9a0*/  FADD.FTZ R195, R163, R14 ;  /* 0x0000000ea3c37221 */ /* 0x000fcc0000010000 */
[----:B------:R-:W-:Y:S08]  /*c9b0*/  MUFU.EX2 R156, R156 ;  /* 0x0000009c009c7308 */ /* 0x000ff00000000800 */
[----:B------:R-:W3:Y:S01]  /*c9c0*/  MUFU.EX2 R160, R160 ;  /* 0x000000a000a07308 */ /* 0x000ee20000000800 */
[----:B0-----:R-:W-:Y:S01]  /*c9d0*/  FADD.FTZ R214, R159, R214 ;  /* 0x000000d69fd67221 */ /* 0x001fe20000010000 */
[----:B------:R-:W-:-:S06]  /*c9e0*/  FADD.FTZ R14, R166, R195 ;  /* 0x000000c3a60e7221 */ /* 0x000fcc0000010000 */
[----:B------:R-:W0:Y:S08]  /*c9f0*/  MUFU.EX2 R18, R18 ;  /* 0x0000001200127308 */ /* 0x000e300000000800 */
[----:B------:R-:W0:Y:S01]  /*ca00*/  MUFU.EX2 R21, R21 ;  /* 0x0000001500157308 */ /* 0x000e220000000800 */
[----:B-1----:R-:W-:-:S07]  /*ca10*/  FADD.FTZ R195, R157, R14 ;  /* 0x0000000e9dc37221 */ /* 0x002fce0000010000 */
[----:B------:R-:W1:Y:S08]  /*ca20*/  MUFU.EX2 R13, R13 ;  /* 0x0000000d000d7308 */ /* 0x000e700000000800 */
[----:B------:R-:W2:Y:S01]  /*ca30*/  MUFU.EX2 R158, R158 ;  /* 0x0000009e009e7308 */ /* 0x000ea20000000800 */
[----:B---3--:R-:W-:-:S07]  /*ca40*/  FADD.FTZ R14, R160, R195 ;  /* 0x000000c3a00e7221 */ /* 0x008fce0000010000 */
[----:B------:R-:W3:Y:S08]  /*ca50*/  MUFU.EX2 R11, R11 ;  /* 0x0000000b000b7308 */ /* 0x000ef00000000800 */
[----:B------:R0:W3:Y:S02]  /*ca60*/  MUFU.EX2 R15, R109 ;  /* 0x0000006d000f7308 */ /* 0x0000e40000000800 */
[----:B0-----:R-:W-:-:S06]  /*ca70*/  FADD.FTZ R109, R19, R214 ;  /* 0x000000d6136d7221 */ /* 0x001fcc0000010000 */
[----:B------:R-:W0:Y:S01]  /*ca80*/  MUFU.EX2 R12, R12 ;  /* 0x0000000c000c7308 */ /* 0x000e220000000800 */
[----:B------:R-:W-:-:S07]  /*ca90*/  FADD.FTZ R109, R156, R109 ;  /* 0x0000006d9c6d7221 */ /* 0x000fce0000010000 */
[----:B------:R3:W0:Y:S01]  /*caa0*/  MUFU.EX2 R20, R93 ;  /* 0x0000005d00147308 */ /* 0x0006220000000800 */
[----:B------:R-:W-:Y:S01]  /*cab0*/  FADD.FTZ R214, R18, R109 ;  /* 0x0000006d12d67221 */ /* 0x000fe20000010000 */
[----:B------:R-:W-:-:S06]  /*cac0*/  FADD.FTZ R109, R21, R14 ;  /* 0x0000000e156d7221 */ /* 0x000fcc0000010000 */
[----:B------:R-:W0:Y:S01]  /*cad0*/  MUFU.EX2 R8, R8 ;  /* 0x0000000800087308 */ /* 0x000e220000000800 */
[----:B-1----:R-:W-:Y:S01]  /*cae0*/  FADD.FTZ R214, R13, R214 ;  /* 0x000000d60dd67221 */ /* 0x002fe20000010000 */
[----:B--2---:R-:W-:-:S06]  /*caf0*/  FADD.FTZ R216, R158, R109 ;  /* 0x0000006d9ed87221 */ /* 0x004fcc0000010000 */
[----:B------:R-:W1:Y:S01]  /*cb00*/  MUFU.EX2 R3, R3 ;  /* 0x0000000300037308 */ /* 0x000e620000000800 */
[----:B---3--:R-:W-:Y:S01]  /*cb10*/  FADD.FTZ R93, R11, R214 ;  /* 0x000000d60b5d7221 */ /* 0x008fe20000010000 */
[----:B------:R-:W-:-:S06]  /*cb20*/  FADD.FTZ R109, R15, R216 ;  /* 0x000000d80f6d7221 */ /* 0x000fcc0000010000 */
[----:B------:R-:W2:Y:S01]  /*cb30*/  MUFU.EX2 R14, R79 ;  /* 0x0000004f000e7308 */ /* 0x000ea20000000800 */
[----:B0-----:R-:W-:Y:S01]  /*cb40*/  FADD.FTZ R93, R12, R93 ;  /* 0x0000005d0c5d7221 */ /* 0x001fe20000010000 */
[----:B------:R-:W-:-:S06]  /*cb50*/  FADD.FTZ R214, R20, R109 ;  /* 0x0000006d14d67221 */ /* 0x000fcc0000010000 */
[----:B------:R-:W0:Y:S01]  /*cb60*/  MUFU.EX2 R9, R9 ;  /* 0x0000000900097308 */ /* 0x000e220000000800 */
[----:B------:R-:W-:Y:S01]  /*cb70*/  FADD.FTZ R216, R8, R93 ;  /* 0x0000005d08d87221 */ /* 0x000fe20000010000 */
[----:B-1----:R-:W-:Y:S01]  /*cb80*/  FADD.FTZ R93, R3, R214 ;  /* 0x000000d6035d7221 */ /* 0x002fe20000010000 */
[----:B------:R-:W-:-:S03]  /*cb90*/  FMUL.FTZ R213, R25, R26 ;  /* 0x0000001a19d57220 */ /* 0x000fc60000410000 */
[----:B--2---:R-:W-:Y:S01]  /*cba0*/  FADD.FTZ R93, R14, R93 ;  /* 0x0000005d0e5d7221 */ /* 0x004fe20000010000 */
[----:B------:R-:W-:Y:S01]  /*cbb0*/  FMUL.FTZ R215, R88, R24 ;  /* 0x0000001858d77220 */ /* 0x000fe20000410000 */
[C---:B------:R-:W-:Y:S01]  /*cbc0*/  FMUL.FTZ R79, R25.reuse, R4 ;  /* 0x00000004194f7220 */ /* 0x040fe20000410000 */
[----:B------:R-:W-:Y:S02]  /*cbd0*/  FMUL.FTZ R195, R25, R28 ;  /* 0x0000001c19c37220 */ /* 0x000fe40000410000 */
[----:B------:R1:W-:Y:S01]  /*cbe0*/  ST.E desc[UR48][R16.64+0x454], R93 ;  /* 0x0004545d10007985 */ /* 0x0003e2000c101930 */
[----:B0-----:R-:W-:-:S03]  /*cbf0*/  FADD.FTZ R109, R9, R216 ;  /* 0x000000d8096d7221 */ /* 0x001fc60000010000 */
[----:B------:R0:W-:Y:S01]  /*cc00*/  ST.E desc[UR48][R16.64+0x424], R213 ;  /* 0x000424d510007985 */ /* 0x0001e2000c101930 */
[C---:B------:R-:W-:Y:S01]  /*cc10*/  FMUL.FTZ R203, R25.reuse, R30 ;  /* 0x0000001e19cb7220 */ /* 0x040fe20000410000 */
[C---:B------:R-:W-:Y:S01]  /*cc20*/  FMUL.FTZ R211, R25.reuse, R32 ;  /* 0x0000002019d37220 */ /* 0x040fe20000410000 */
[C---:B-1----:R-:W-:Y:S01]  /*cc30*/  FMUL.FTZ R93, R25.reuse, R36 ;  /* 0x00000024195d7220 */ /* 0x042fe20000410000 */
[----:B------:R1:W-:Y:S01]  /*cc40*/  ST.E desc[UR48][R16.64+0x450], R109 ;  /* 0x0004506d10007985 */ /* 0x0003e2000c101930 */
[C---:B------:R-:W-:Y:S01]  /*cc50*/  FMUL.FTZ R217, R25.reuse, R44 ;  /* 0x0000002c19d97220 */ /* 0x040fe20000410000 */
[C---:B0-----:R-:W-:Y:S02]  /*cc60*/  FMUL.FTZ R213, R25.reuse, R40 ;  /* 0x0000002819d57220 */ /* 0x041fe40000410000 */
[----:B------:R0:W-:Y:S04]  /*cc70*/  ST.E desc[UR48][R16.64+0x42c], R215 ;  /* 0x00042cd710007985 */ /* 0x0001e8000c101930 */
[----:B------:R2:W-:Y:S04]  /*cc80*/  ST.E desc[UR48][R16.64+0x230], R79 ;  /* 0x0002304f10007985 */ /* 0x0005e8000c101930 */
[----:B------:R3:W-:Y:S01]  /*cc90*/  ST.E desc[UR48][R16.64+0x234], R195 ;  /* 0x000234c310007985 */ /* 0x0007e2000c101930 */
[----:B-1----:R-:W-:-:S03]  /*cca0*/  FMUL.FTZ R109, R25, R34 ;  /* 0x00000022196d7220 */ /* 0x002fc60000410000 */
[----:B------:R1:W-:Y:S01]  /*ccb0*/  ST.E desc[UR48][R16.64+0x254], R93 ;  /* 0x0002545d10007985 */ /* 0x0003e2000c101930 */
[C---:B0-----:R-:W-:Y:S01]  /*ccc0*/  FMUL.FTZ R215, R25.reuse, R38 ;  /* 0x0000002619d77220 */ /* 0x041fe20000410000 */
[C---:B--2---:R-:W-:Y:S01]  /*ccd0*/  FMUL.FTZ R79, R25.reuse, R46 ;  /* 0x0000002e194f7220 */ /* 0x044fe20000410000 */
[C---:B---3--:R-:W-:Y:S01]  /*cce0*/  FMUL.FTZ R195, R25.reuse, R42 ;  /* 0x0000002a19c37220 */ /* 0x048fe20000410000 */
[C---:B-1----:R-:W-:Y:S01]  /*ccf0*/  FMUL.FTZ R93, R25.reuse, R48 ;  /* 0x00000030195d7220 */ /* 0x042fe20000410000 */
[----:B------:R0:W-:Y:S01]  /*cd00*/  ST.E desc[UR48][R16.64+0x240], R203 ;  /* 0x000240cb10007985 */ /* 0x0001e2000c101930 */
[----:B------:R-:W-:-:S03]  /*cd10*/  FMUL.FTZ R219, R25, R56 ;  /* 0x0000003819db7220 */ /* 0x000fc60000410000 */
        /* <DEDUP_REMOVED lines=13> */
[C---:B-1----:R-:W-:Y:S01]  /*cdf0*/  FMUL.FTZ R195, R25.reuse, R64 ;  /* 0x0000004019c37220 */ /* 0x042fe20000410000 */
[C---:B--2---:R-:W-:Y:S01]  /*ce00*/  FMUL.FTZ R215, R25.reuse, R62 ;  /* 0x0000003e19d77220 */ /* 0x044fe20000410000 */
[C---:B---3--:R-:W-:Y:S01]  /*ce10*/  FMUL.FTZ R217, R25.reuse, R66 ;  /* 0x0000004219d97220 */ /* 0x048fe20000410000 */
[C---:B0-----:R-:W-:Y:S01]  /*ce20*/  FMUL.FTZ R93, R25.reuse, R72 ;  /* 0x00000048195d7220 */ /* 0x041fe20000410000 */
        /* <DEDUP_REMOVED lines=59> */
[----:B-1----:R-:W-:Y:S01]  /*d1e0*/  FMUL.FTZ R93, R25, R138 ;  /* 0x0000008a195d7220 */ /* 0x002fe20000410000 */
[----:B------:R0:W-:Y:S01]  /*d1f0*/  ST.E desc[UR48][R16.64+0x380], R109 ;  /* 0x0003806d10007985 */ /* 0x0001e2000c101930 */
[C---:B------:R-:W-:Y:S01]  /*d200*/  FMUL.FTZ R33, R88.reuse, R33 ;  /* 0x0000002158217220 */ /* 0x040fe20000410000 */
[C---:B----4-:R-:W-:Y:S02]  /*d210*/  FMUL.FTZ R31, R88.reuse, R31 ;  /* 0x0000001f581f7220 */ /* 0x050fe40000410000 */
[----:B------:R1:W-:Y:S01]  /*d220*/  ST.E desc[UR48][R16.64+0x384], R203 ;  /* 0x000384cb10007985 */ /* 0x0003e2000c101930 */
[C---:B------:R-:W-:Y:S01]  /*d230*/  FMUL.FTZ R29, R88.reuse, R29 ;  /* 0x0000001d581d7220 */ /* 0x040fe20000410000 */
[----:B------:R-:W-:-:S02]  /*d240*/  FMUL.FTZ R27, R88, R27 ;  /* 0x0000001b581b7220 */ /* 0x000fc40000410000 */
[----:B------:R2:W-:Y:S01]  /*d250*/  ST.E desc[UR48][R16.64+0x390], R211 ;  /* 0x000390d310007985 */ /* 0x0005e2000c101930 */
[C---:B------:R-:W-:Y:S01]  /*d260*/  FMUL.FTZ R5, R88.reuse, R5 ;  /* 0x0000000558057220 */ /* 0x040fe20000410000 */
[C---:B------:R-:W-:Y:S02]  /*d270*/  FMUL.FTZ R45, R88.reuse, R45 ;  /* 0x0000002d582d7220 */ /* 0x040fe40000410000 */
[----:B------:R3:W-:Y:S01]  /*d280*/  ST.E desc[UR48][R16.64+0x394], R219 ;  /* 0x000394db10007985 */ /* 0x0007e2000c101930 */
[C---:B0-----:R-:W-:Y:S01]  /*d290*/  FMUL.FTZ R109, R25.reuse, R130 ;  /* 0x00000082196d7220 */ /* 0x041fe20000410000 */
[C---:B------:R-:W-:Y:S02]  /*d2a0*/  FMUL.FTZ R43, R88.reuse, R43 ;  /* 0x0000002b582b7220 */ /* 0x040fe40000410000 */
[----:B------:R0:W-:Y:S01]  /*d2b0*/  ST.E desc[UR48][R16.64+0x3a0], R79 ;  /* 0x0003a04f10007985 */ /* 0x0001e2000c101930 */
[----:B-1----:R-:W-:Y:S01]  /*d2c0*/  FMUL.FTZ R203, R25, R136 ;  /* 0x0000008819cb7220 */ /* 0x002fe20000410000 */
[----:B------:R-:W-:-:S02]  /*d2d0*/  FMUL.FTZ R41, R88, R41 ;  /* 0x0000002958297220 */ /* 0x000fc40000410000 */
[----:B------:R1:W-:Y:S01]  /*d2e0*/  ST.E desc[UR48][R16.64+0x3a4], R195 ;  /* 0x0003a4c310007985 */ /* 0x0003e2000c101930 */
[C---:B--2---:R-:W-:Y:S01]  /*d2f0*/  FMUL.FTZ R211, R25.reuse, R134 ;  /* 0x0000008619d37220 */ /* 0x044fe20000410000 */
[C---:B------:R-:W-:Y:S02]  /*d300*/  FMUL.FTZ R39, R88.reuse, R39 ;  /* 0x0000002758277220 */ /* 0x040fe40000410000 */
[----:B------:R2:W-:Y:S01]  /*d310*/  ST.E desc[UR48][R16.64+0x3b0], R213 ;  /* 0x0003b0d510007985 */ /* 0x0005e2000c101930 */
[C---:B---3--:R-:W-:Y:S01]  /*d320*/  FMUL.FTZ R219, R25.reuse, R132 ;  /* 0x0000008419db7220 */ /* 0x048fe20000410000 */
[C---:B------:R-:W-:Y:S02]  /*d330*/  FMUL.FTZ R35, R88.reuse, R35 ;  /* 0x0000002358237220 */ /* 0x040fe40000410000 */
[----:B------:R3:W-:Y:S01]  /*d340*/  ST.E desc[UR48][R16.64+0x3b4], R215 ;  /* 0x0003b4d710007985 */ /* 0x0007e2000c101930 */
[----:B0-----:R-:W-:Y:S01]  /*d350*/  FMUL.FTZ R79, R25, R146 ;  /* 0x00000092194f7220 */ /* 0x001fe20000410000 */
[----:B------:R-:W-:-:S02]  /*d360*/  FMUL.FTZ R37, R88, R37 ;  /* 0x0000002558257220 */ /* 0x000fc40000410000 */
[----:B------:R0:W-:Y:S01]  /*d370*/  ST.E desc[UR48][R16.64+0x3c0], R217 ;  /* 0x0003c0d910007985 */ /* 0x0001e2000c101930 */
[C---:B-1----:R-:W-:Y:S01]  /*d380*/  FMUL.FTZ R195, R25.reuse, R140 ;  /* 0x0000008c19c37220 */ /* 0x042fe20000410000 */
[C---:B------:R-:W-:Y:S02]  /*d390*/  FMUL.FTZ R57, R88.reuse, R57 ;  /* 0x0000003958397220 */ /* 0x040fe40000410000 */
[----:B------:R1:W-:Y:S01]  /*d3a0*/  ST.E desc[UR48][R16.64+0x3c4], R93 ;  /* 0x0003c45d10007985 */ /* 0x0003e2000c101930 */
[C---:B--2---:R-:W-:Y:S01]  /*d3b0*/  FMUL.FTZ R213, R25.reuse, R144 ;  /* 0x0000009019d57220 */ /* 0x044fe20000410000 */
[C---:B------:R-:W-:Y:S01]  /*d3c0*/  FMUL.FTZ R55, R88.reuse, R55 ;  /* 0x0000003758377220 */ /* 0x040fe20000410000 */
[C---:B------:R-:W-:Y:S01]  /*d3d0*/  FMUL.FTZ R53, R88.reuse, R53 ;  /* 0x0000003558357220 */ /* 0x040fe20000410000 */
[C---:B---3--:R-:W-:Y:S01]  /*d3e0*/  FMUL.FTZ R215, R25.reuse, R142 ;  /* 0x0000008e19d77220 */ /* 0x048fe20000410000 */
[C---:B------:R-:W-:Y:S01]  /*d3f0*/  FMUL.FTZ R47, R88.reuse, R47 ;  /* 0x0000002f582f7220 */ /* 0x040fe20000410000 */
[C---:B------:R-:W-:Y:S01]  /*d400*/  FMUL.FTZ R51, R88.reuse, R51 ;  /* 0x0000003358337220 */ /* 0x040fe20000410000 */
[C---:B------:R-:W-:Y:S01]  /*d410*/  FMUL.FTZ R49, R88.reuse, R49 ;  /* 0x0000003158317220 */ /* 0x040fe20000410000 */
[C---:B0-----:R-:W-:Y:S01]  /*d420*/  FMUL.FTZ R217, R25.reuse, R212 ;  /* 0x000000d419d97220 */ /* 0x041fe20000410000 */
[C---:B------:R-:W-:Y:S01]  /*d430*/  FMUL.FTZ R69, R88.reuse, R69 ;  /* 0x0000004558457220 */ /* 0x040fe20000410000 */
[C---:B------:R-:W-:Y:S01]  /*d440*/  FMUL.FTZ R67, R88.reuse, R67 ;  /* 0x0000004358437220 */ /* 0x040fe20000410000 */
[C---:B------:R-:W-:Y:S01]  /*d450*/  FMUL.FTZ R59, R88.reuse, R59 ;  /* 0x0000003b583b7220 */ /* 0x040fe20000410000 */
[C---:B-1----:R-:W-:Y:S01]  /*d460*/  FMUL.FTZ R93, R25.reuse, R150 ;  /* 0x00000096195d7220 */ /* 0x042fe20000410000 */
        /* <DEDUP_REMOVED lines=69> */
[----:B------:R3:W-:Y:S04]  /*d8c0*/  ST.E desc[UR48][R16.64+0x2a8], R47 ;  /* 0x0002a82f10007985 */ /* 0x0007e8000c101930 */
[----:B------:R-:W-:Y:S04]  /*d8d0*/  ST.E desc[UR48][R16.64+0x2ac], R51 ;  /* 0x0002ac3310007985 */ /* 0x000fe8000c101930 */
[----:B------:R4:W-:Y:S04]  /*d8e0*/  ST.E desc[UR48][R16.64+0x2b8], R49 ;  /* 0x0002b83110007985 */ /* 0x0009e8000c101930 */
[----:B------:R-:W-:Y:S04]  /*d8f0*/  ST.E desc[UR48][R16.64+0x2bc], R69 ;  /* 0x0002bc4510007985 */ /* 0x000fe8000c101930 */
[----:B------:R-:W-:Y:S04]  /*d900*/  ST.E desc[UR48][R16.64+0x2c8], R67 ;  /* 0x0002c84310007985 */ /* 0x000fe8000c101930 */
[----:B------:R4:W-:Y:S04]  /*d910*/  ST.E desc[UR48][R16.64+0x2cc], R59 ;  /* 0x0002cc3b10007985 */ /* 0x0009e8000c101930 */
[----:B------:R-:W-:Y:S04]  /*d920*/  ST.E desc[UR48][R16.64+0x2d8], R65 ;  /* 0x0002d84110007985 */ /* 0x000fe8000c101930 */
[----:B------:R-:W-:Y:S04]  /*d930*/  ST.E desc[UR48][R16.64+0x2dc], R63 ;  /* 0x0002dc3f10007985 */ /* 0x000fe8000c101930 */
[----:B------:R4:W-:Y:S04]  /*d940*/  ST.E desc[UR48][R16.64+0x2e8], R61 ;  /* 0x0002e83d10007985 */ /* 0x0009e8000c101930 */
        /* <DEDUP_REMOVED lines=35> */
[----:B------:R-:W-:Y:S04]  /*db80*/  ST.E desc[UR48][R16.64+0x408], R189 ;  /* 0x000408bd10007985 */ /* 0x000fe8000c101930 */
[----:B------:R4:W-:Y:S04]  /*db90*/  ST.E desc[UR48][R16.64+0x40c], R147 ;  /* 0x00040c9310007985 */ /* 0x0009e8000c101930 */
[----:B------:R-:W-:Y:S04]  /*dba0*/  ST.E desc[UR48][R16.64+0x418], R187 ;  /* 0x000418bb10007985 */ /* 0x000fe8000c101930 */
[----:B------:R-:W-:Y:S04]  /*dbb0*/  ST.E desc[UR48][R16.64+0x41c], R151 ;  /* 0x00041c9710007985 */ /* 0x000fe8000c101930 */
[----:B------:R4:W-:Y:S01]  /*dbc0*/  ST.E desc[UR48][R16.64+0x428], R149 ;  /* 0x0004289510007985 */ /* 0x0009e2000c101930 */
[----:B------:R1:W-:Y:S06]  /*dbd0*/  BAR.SYNC.DEFER_BLOCKING R205, 0x100 ;  /* 0x000400cd0000751d */ /* 0x0003ec0000010000 */
[----:B0-----:R-:W4:Y:S04]  /*dbe0*/  LD.E R5, desc[UR48][R16.64+0x230] ;  /* 0x0002303010057980 */ /* 0x001f28000c101900 */
[----:B------:R-:W4:Y:S04]  /*dbf0*/  LD.E R25, desc[UR48][R16.64+0x234] ;  /* 0x0002343010197980 */ /* 0x000f28000c101900 */
[----:B------:R-:W4:Y:S04]  /*dc00*/  LD.E R27, desc[UR48][R16.64+0x238] ;  /* 0x00023830101b7980 */ /* 0x000f28000c101900 */
[----:B------:R-:W4:Y:S04]  /*dc10*/  LD.E R29, desc[UR48][R16.64+0x23c] ;  /* 0x00023c30101d7980 */ /* 0x000f28000c101900 */
[----:B------:R-:W4:Y:S04]  /*dc20*/  LD.E R31, desc[UR48][R16.64+0x240] ;  /* 0x00024030101f7980 */ /* 0x000f28000c101900 */
[----:B------:R-:W4:Y:S04]  /*dc30*/  LD.E R33, desc[UR48][R16.64+0x244] ;  /* 0x0002443010217980 */ /* 0x000f28000c101900 */
[----:B-1----:R-:W4:Y:S04]  /*dc40*/  LD.E R35, desc[UR48][R16.64+0x248] ;  /* 0x0002483010237980 */ /* 0x002f28000c101900 */
[----:B--2---:R-:W2:Y:S04]  /*dc50*/  LD.E R37, desc[UR48][R16.64+0x24c] ;  /* 0x00024c3010257980 */ /* 0x004ea8000c101900 */
[----:B------:R-:W2:Y:S04]  /*dc60*/  LD.E R39, desc[UR48][R16.64+0x250] ;  /* 0x0002503010277980 */ /* 0x000ea8000c101900 */
[----:B------:R-:W2:Y:S04]  /*dc70*/  LD.E R41, desc[UR48][R16.64+0x254] ;  /* 0x0002543010297980 */ /* 0x000ea8000c101900 */
[----:B------:R-:W2:Y:S04]  /*dc80*/  LD.E R43, desc[UR48][R16.64+0x258] ;  /* 0x00025830102b7980 */ /* 0x000ea8000c101900 */
[----:B------:R-:W2:Y:S04]  /*dc90*/  LD.E R45, desc[UR48][R16.64+0x25c] ;  /* 0x00025c30102d7980 */ /* 0x000ea8000c101900 */
[----:B---3--:R-:W3:Y:S04]  /*dca0*/  LD.E R47, desc[UR48][R16.64+0x260] ;  /* 0x00026030102f7980 */ /* 0x008ee8000c101900 */
        /* <DEDUP_REMOVED lines=128> */
[----:B----4-:R-:W-:Y:S04]  /*e4b0*/  ST.E desc[UR48][R16.64+0x264], R49 ;  /* 0x0002643110007985 */ /* 0x010fe8000c101930 */
        /* <DEDUP_REMOVED lines=114> */
[----:B0-----:R-:W4:Y:S04]  /*ebe0*/  LD.E R187, desc[UR48][R16.64+0x218] ;  /* 0x0002183010bb7980 */ /* 0x001f28000c101900 */
[----:B-1----:R-:W4:Y:S04]  /*ebf0*/  LD.E.64 R4, desc[UR48][R16.64+0xa8] ;  /* 0x0000a83010047980 */ /* 0x002f28000c101b00 */
[----:B------:R-:W4:Y:S04]  /*ec00*/  LDL R189, [R1+0x88] ;  /* 0x0000880001bd7983 */ /* 0x000f280000100800 */
[----:B--2---:R-:W2:Y:S04]  /*ec10*/  LD.E R24, desc[UR48][R16.64+0x230] ;  /* 0x0002303010187980 */ /* 0x004ea8000c101900 */
[----:B------:R-:W2:Y:S04]  /*ec20*/  LD.E R25, desc[UR48][R16.64+0x234] ;  /* 0x0002343010197980 */ /* 0x000ea8000c101900 */
[----:B---3--:R-:W2:Y:S04]  /*ec30*/  LD.E R26, desc[UR48][R16.64+0x238] ;  /* 0x00023830101a7980 */ /* 0x008ea8000c101900 */
[----:B------:R-:W2:Y:S04]  /*ec40*/  LD.E R27, desc[UR48][R16.64+0x23c] ;  /* 0x00023c30101b7980 */ /* 0x000ea8000c101900 */
[----:B----4-:R-:W2:Y:S04]  /*ec50*/  LD.E R28, desc[UR48][R16.64+0x240] ;  /* 0x00024030101c7980 */ /* 0x010ea8000c101900 */
        /* <DEDUP_REMOVED lines=124> */
[----:B------:R-:W-:-:S02]  /*f420*/  ISETP.NE.U32.AND P2, PT, R189, RZ, PT ;  /* 0x000000ffbd00720c */ /* 0x000fc40003f45070 */
[----:B------:R-:W-:Y:S02]  /*f430*/  R2UR UR7, R5 ;  /* 0x00000000050772ca */ /* 0x000fe400000e0000 */
[----:B------:R-:W-:Y:S02]  /*f440*/  R2UR UR6, R4 ;  /* 0x00000000040672ca */ /* 0x000fe400000e0000 */
[----:B------:R-:W-:Y:S02]  /*f450*/  F2FP.BF16.F32.PACK_AB R152, R153, R152 ;  /* 0x000000989998723e */ /* 0x000fe400000010ff */
[----:B------:R-:W-:Y:S02]  /*f460*/  F2FP.BF16.F32.PACK_AB R154, R154, R155 ;  /* 0x0000009b9a9a723e */ /* 0x000fe400000010ff */
[----:B------:R-:W-:Y:S02]  /*f470*/  F2FP.BF16.F32.PACK_AB R153, R188, R185 ;  /* 0x000000b9bc99723e */ /* 0x000fe400000010ff */
[----:B------:R-:W-:Y:S01]  /*f480*/  F2FP.BF16.F32.PACK_AB R155, R183, R6 ;  /* 0x00000006b79b723e */ /* 0x000fe200000010ff */
[----:B------:R-:W-:Y:S01]  /*f490*/  VOTEU.ANY UP0, P2 ;  /* 0x00000000003f7886 */ /* 0x000fe20001000100 */
[----:B------:R-:W-:-:S02]  /*f4a0*/  VIADD R6, R4, 0x80 ;  /* 0x0000008004067836 */ /* 0x000fc40000000000 */
[----:B--2---:R-:W-:-:S06]  /*f4b0*/  WARPGROUP.ARRIVE ;  /* 0x00000000000079c5 */ /* 0x004fcc0000000000 */
[----:B------:R-:W-:Y:S01]  /*f4c0*/  HGMMA.64x256x16.F32.BF16 R24, R152, gdesc[UR4].tnspB, R24, UP0, gsb0 ;  /* 0x43e0000498187df0 */ /* 0x000fe2000b801818 */
[----:B------:R-:W-:Y:S01]  /*f4d0*/  R2UR UR6, R6 ;  /* 0x00000000060672ca */ /* 0x000fe200000e0000 */
[----:B------:R-:W-:Y:S01]  /*f4e0*/  VIADD R6, R4, 0x100 ;  /* 0x0000010004067836 */ /* 0x000fe20000000000 */
[----:B------:R-:W-:Y:S02]  /*f4f0*/  WARPGROUP.DEPBAR.LE gsb0, 0x0 ;  /* 0x00008000000079c5 */ /* 0x000fe40000010000 */
[----:B------:R-:W-:Y:S01]  /*f500*/  F2FP.BF16.F32.PACK_AB R152, R182, R7 ;  /* 0x00000007b698723e */ /* 0x000fe200000010ff */
[----:B------:R-:W-:Y:S01]  /*f510*/  IMAD.MOV.U32 R7, RZ, RZ, R5 ;  /* 0x000000ffff077224 */ /* 0x000fe200078e0005 */
[----:B------:R-:W-:-:S04]  /*f520*/  F2FP.BF16.F32.PACK_AB R153, R186, R181 ;  /* 0x000000b5ba99723e */ /* 0x000fc800000010ff */
[----:B------:R-:W-:Y:S02]  /*f530*/  R2UR UR7, R7 ;  /* 0x00000000070772ca */ /* 0x000fe400000e0000 */
[----:B------:R-:W-:Y:S02]  /*f540*/  F2FP.BF16.F32.PACK_AB R154, R180, R175 ;  /* 0x000000afb49a723e */ /* 0x000fe400000010ff */
[----:B------:R-:W-:Y:S01]  /*f550*/  F2FP.BF16.F32.PACK_AB R155, R184, R177 ;  /* 0x000000b1b89b723e */ /* 0x000fe200000010ff */
        /* <DEDUP_REMOVED lines=130> */
[----:B------:R-:W-:Y:S01]  /*fd80*/  IMAD.MOV.U32 R7, RZ, RZ, R5 ;  /* 0x000000ffff077224 */ /* 0x000fe200078e0005 */
[----:B------:R-:W-:-:S04]  /*fd90*/  R2UR UR6, R6 ;  /* 0x00000000060672ca */ /* 0x000fc800000e0000 */
[----:B------:R-:W-:Y:S01]  /*fda0*/  R2UR UR7, R7 ;  /* 0x00000000070772ca */ /* 0x000fe200000e0000 */
[----:B------:R-:W-:Y:S01]  /*fdb0*/  STL [R1+0x88], R0 ;  /* 0x0000880001007387 */ /* 0x000fe20000100800 */
[----:B------:R-:W-:Y:S02]  /*fdc0*/  VIADD R6, R4, 0x180 ;  /* 0x0000018004067836 */ /* 0x000fe40000000000 */
[----:B------:R-:W-:Y:S01]  /*fdd0*/  IMAD.MOV.U32 R7, RZ, RZ, R5 ;  /* 0x000000ffff077224 */ /* 0x000fe200078e0005 */
[----:B------:R-:W-:Y:S02]  /*fde0*/  WARPGROUP.DEPBAR.LE gsb0, 0x0 ;  /* 0x00008000000079c5 */ /* 0x000fe40000010000 */
[----:B------:R-:W-:Y:S02]  /*fdf0*/  F2FP.BF16.F32.PACK_AB R152, R169, R172 ;  /* 0x000000aca998723e */ /* 0x000fe400000010ff */
[----:B------:R-:W-:Y:S02]  /*fe00*/  F2FP.BF16.F32.PACK_AB R153, R176, R173 ;  /* 0x000000adb099723e */ /* 0x000fe400000010ff */
[----:B------:R-:W-:-:S02]  /*fe10*/  F2FP.BF16.F32.PACK_AB R154, R170, R167 ;  /* 0x000000a7aa9a723e */ /* 0x000fc400000010ff */
        /* <DEDUP_REMOVED lines=133> */
[----:B------:R-:W-:Y:S01]  /*10670*/  STL [R1+0x88], R0 ;  /* 0x0000880001007387 */ /* 0x000fe20000100800 */
[----:B------:R-:W-:Y:S02]  /*10680*/  VIADD R6, R4, 0x200 ;  /* 0x0000020004067836 */ /* 0x000fe40000000000 */
[----:B------:R-:W-:Y:S01]  /*10690*/  IMAD.MOV.U32 R7, RZ, RZ, R5 ;  /* 0x000000ffff077224 */ /* 0x000fe200078e0005 */
[----:B------:R-:W-:Y:S02]  /*106a0*/  WARPGROUP.DEPBAR.LE gsb0, 0x0 ;  /* 0x00008000000079c5 */ /* 0x000fe40000010000 */
[----:B------:R-:W-:-:S02]  /*106b0*/  F2FP.BF16.F32.PACK_AB R152, R161, R164 ;  /* 0x000000a4a198723e */ /* 0x000fc400000010ff */
[----:B------:R-:W-:Y:S02]  /*106c0*/  F2FP.BF16.F32.PACK_AB R153, R168, R165 ;  /* 0x000000a5a899723e */ /* 0x000fe400000010ff */
        /* <DEDUP_REMOVED lines=135> */
[----:B------:R-:W-:Y:S01]  /*10f40*/  VIADD R4, R4, 0x280 ;  /* 0x0000028004047836 */ /* 0x000fe20000000000 */
[----:B------:R-:W-:Y:S02]  /*10f50*/  WARPGROUP.DEPBAR.LE gsb0, 0x0 ;  /* 0x00008000000079c5 */ /* 0x000fe40000010000 */
[----:B------:R-:W-:Y:S02]  /*10f60*/  F2FP.BF16.F32.PACK_AB R152, R156, R19 ;  /* 0x000000139c98723e */ /* 0x000fe400000010ff */
[----:B------:R-:W-:-:S02]  /*10f70*/  F2FP.BF16.F32.PACK_AB R153, R160, R157 ;  /* 0x0000009da099723e */ /* 0x000fc400000010ff */
        /* <DEDUP_REMOVED lines=270> */
[----:B------:R-:W-:Y:S02]  /*12060*/  STL [R1+0x88], R0 ;  /* 0x0000880001007387 */ /* 0x000fe40000100800 */
[----:B------:R-:W-:Y:S02]  /*12070*/  WARPGROUP.DEPBAR.LE gsb0, 0x0 ;  /* 0x00008000000079c5 */ /* 0x000fe40000010000 */
[----:B------:R-:W-:Y:S04]  /*12080*/  ST.E desc[UR48][R16.64+0x230], R24 ;  /* 0x0002301810007985 */ /* 0x000fe8000c101930 */
[----:B------:R0:W-:Y:S04]  /*12090*/  ST.E desc[UR48][R16.64+0x234], R25 ;  /* 0x0002341910007985 */ /* 0x0001e8000c101930 */
        /* <DEDUP_REMOVED lines=126> */
[----:B------:R4:W-:Y:S04]  /*12880*/  STL [R1+0x88], R0 ;  /* 0x0000880001007387 */ /* 0x0009e80000100800 */
        /* <DEDUP_REMOVED lines=10> */
[----:B-1----:R-:W4:Y:S04]  /*12930*/  LD.E R27, desc[UR48][R16.64+0x258] ;  /* 0x00025830101b7980 */ /* 0x002f28000c101900 */
[----:B--2---:R-:W2:Y:S04]  /*12940*/  LD.E R29, desc[UR48][R16.64+0x25c] ;  /* 0x00025c30101d7980 */ /* 0x004ea8000c101900 */
        /* <DEDUP_REMOVED lines=127> */
[----:B--2---:R0:W-:Y:S04]  /*13140*/  ST.E desc[UR48][R16.64+0x25c], R29 ;  /* 0x00025c1d10007985 */ /* 0x0041e8000c101930 */
[----:B---3--:R0:W-:Y:S04]  /*13150*/  ST.E desc[UR48][R16.64+0x260], R31 ;  /* 0x0002601f10007985 */ /* 0x0081e8000c101930 */
        /* <DEDUP_REMOVED lines=115> */
[----:B------:R-:W-:Y:S04]  /*13890*/  BSSY B0, `(.L_x_11323) ;  /* 0x0000008000007945 */ /* 0x000fe80003800000 */
[----:B------:R-:W-:Y:S05]  /*138a0*/  @P0 BRA `(.L_x_11324) ;  /* 0x0000000000180947 */ /* 0x000fea0003800000 */
[----:B0-----:R-:W2:Y:S04]  /*138b0*/  LDL.64 R4, [R1+0x68] ;  /* 0x0000680001047983 */ /* 0x001ea80000100a00 */
[----:B------:R-:W3:Y:S01]  /*138c0*/  LD.E R0, desc[UR48][R16.64+0x218] ;  /* 0x0002183010007980 */ /* 0x000ee2000c101900 */
[----:B--2---:R-:W-:-:S05]  /*138d0*/  MOV R3, R4 ;  /* 0x0000000400037202 */ /* 0x004fca0000000f00 */
[----:B---3--:R-:W-:-:S05]  /*138e0*/  IMAD R0, R0, 0x8, R3 ;  /* 0x0000000800007824 */ /* 0x008fca00078e0203 */
[----:B------:R-:W-:-:S04]  /*138f0*/  PRMT R0, RZ, 0x654, R0 ;  /* 0x00000654ff007816 */ /* 0x000fc80000000000 */
[----:B------:R1:W-:Y:S03]  /*13900*/  SYNCS.ARRIVE.TRANS64.RED.A1T0 RZ, [R0+URZ], RZ ;  /* 0x000000ff00ff79a7 */ /* 0x0003e6000810043f */
.L_x_11324:
[----:B------:R-:W-:Y:S05]  /*13910*/  BSYNC B0 ;  /* 0x0000000000007941 */ /* 0x000fea0003800000 */
.L_x_11323:
[----:B------:R-:W-:Y:S05]  /*13920*/  @P1 BRA `(.L_x_11325) ;  /* 0xffffff60008c1947 */ /* 0x000fea000383ffff */
.L_x_11308:
[----:B------:R-:W-:-:S13]  /*13930*/  ISETP.GE.AND P1, PT, R10, UR43, PT ;  /* 0x0000002b0a007c0c */ /* 0x000fda000bf26270 */
[----:B------:R-:W-:Y:S05]  /*13940*/  @!P1 BRA `(.L_x_11326) ;  /* 0x000000b000989947 */ /* 0x000fea0003800000 */
[----:B0-----:R0:W5:Y:S02]  /*13950*/  LDL.64 R2, [R1+0x178] ;  /* 0x0001780001027983 */ /* 0x0011640000100a00 */
.L_x_11357:
[----:B0----5:R-:W2:Y:S04]  /*13960*/  LD.E R5, desc[UR48][R2.64] ;  /* 0x0000003002057980 */ /* 0x021ea8000c101900 */
        /* <DEDUP_REMOVED lines=13> */
[----:B------:R-:W-:Y:S05]  /*13a40*/  YIELD ;  /* 0x0000000000007946 */ /* 0x000fea0003800000 */
[----:B------:R-:W-:Y:S01]  /*13a50*/  BSSY B0, `(.L_x_11327) ;  /* 0x0000006000007945 */ /* 0x000fe20003800000 */
[----:B---3--:R-:W-:Y:S01]  /*13a60*/  @!P1 IMAD.MOV.U32 R5, RZ, RZ, RZ ;  /* 0x000000ffff059224 */ /* 0x008fe200078e00ff */
[----:B--2---:R-:W-:-:S04]  /*13a70*/  LOP3.LUT R0, R0, 0x1, RZ, 0xfc, !PT ;  /* 0x0000000100007812 */ /* 0x004fc800078efcff */
[----:B------:R-:W-:-:S13]  /*13a80*/  ISETP.NE.AND P2, PT, R0, 0x3, PT ;  /* 0x000000030000780c */ /* 0x000fda0003f45270 */
[----:B-1----:R-:W-:Y:S05]  /*13a90*/  @!P2 BRA `(.L_x_11328) ;  /* 0x000000000004a947 */ /* 0x002fea0003800000 */
[----:B------:R-:W-:Y:S01]  /*13aa0*/  BPT.TRAP 0x1 ;  /* 0x000000040000795c */ /* 0x000fe20000300000 */
.L_x_11328:
[----:B------:R-:W-:Y:S05]  /*13ab0*/  BSYNC B0 ;  /* 0x0000000000007941 */ /* 0x000fea0003800000 */
.L_x_11327:
        /* <DEDUP_REMOVED lines=13> */
.L_x_11330:
[----:B------:R-:W-:Y:S05]  /*13b90*/  BSYNC B0 ;  /* 0x0000000000007941 */ /* 0x000fea0003800000 */
.L_x_11329:
        /* <DEDUP_REMOVED lines=8> */
.L_x_11332:
[----:B------:R-:W-:Y:S05]  /*13c20*/  BSYNC B0 ;  /* 0x0000000000007941 */ /* 0x000fea0003800000 */
.L_x_11331:
[----:B------:R-:W2:Y:S04]  /*13c30*/  LD.E R5, desc[UR48][R2.64] ;  /* 0x0000003002057980 */ /* 0x000ea8000c101900 */
[----:B------:R-:W2:Y:S01]  /*13c40*/  LDL.64 R8, [R1+0xa0] ;  /* 0x0000a00001087983 */ /* 0x000ea20000100a00 */
[----:B------:R-:W-:Y:S05]  /*13c50*/  WARPSYNC.ALL ;  /* 0x0000000000007948 */ /* 0x000fea0003800000 */
[----:B------:R-:W3:Y:S04]  /*13c60*/  LDL.64 R18, [R1+0x98] ;  /* 0x0000980001127983 */ /* 0x000ee80000100a00 */
[----:B-1---5:R-:W4:Y:S04]  /*13c70*/  LDL.64 R6, [R1+0x98] ;  /* 0x0000980001067983 */ /* 0x022f280000100a00 */
[----:B------:R-:W4:Y:S01]  /*13c80*/  LDL.64 R12, [R1+0x98] ;  /* 0x00009800010c7983 */ /* 0x000f220000100a00 */
[----:B--2---:R-:W-:-:S03]  /*13c90*/  IMAD R4, R5, 0x300, R8 ;  /* 0x0000030005047824 */ /* 0x004fc600078e0208 */
[----:B------:R-:W2:Y:S01]  /*13ca0*/  LDL.64 R14, [R1+0x98] ;  /* 0x00009800010e7983 */ /* 0x000ea20000100a00 */
[----:B------:R-:W-:Y:S01]  /*13cb0*/  IMAD.MOV.U32 R5, RZ, RZ, R9 ;  /* 0x000000ffff057224 */ /* 0x000fe200078e0009 */
[----:B------:R-:W-:Y:S01]  /*13cc0*/  R2UR UR6, R4 ;  /* 0x00000000040672ca */ /* 0x000fe200000e0000 */
[----:B------:R-:W-:-:S03]  /*13cd0*/  WARPGROUP.ARRIVE ;  /* 0x00000000000079c5 */ /* 0x000fc60000000000 */
[----:B------:R-:W-:Y:S01]  /*13ce0*/  R2UR UR7, R5 ;  /* 0x00000000050772ca */ /* 0x000fe200000e0000 */
[----:B------:R-:W-:Y:S02]  /*13cf0*/  VIADD R8, R4, 0x2 ;  /* 0x0000000204087836 */ /* 0x000fe40000000000 */
[----:B------:R-:W-:Y:S01]  /*13d00*/  IMAD.MOV.U32 R0, RZ, RZ, 0x1 ;  /* 0x00000001ff007424 */ /* 0x000fe200078e00ff */
[----:B------:R1:W-:Y:S04]  /*13d10*/  STL [R1+0x80], RZ ;  /* 0x000080ff01007387 */ /* 0x0003e80000100800 */
[----:B------:R1:W-:Y:S04]  /*13d20*/  STL [R1+0x80], R0 ;  /* 0x0000800001007387 */ /* 0x0003e80000100800 */
[----:B------:R1:W-:Y:S04]  /*13d30*/  STL [R1+0x80], R0 ;  /* 0x0000800001007387 */ /* 0x0003e80000100800 */
[----:B------:R1:W-:Y:S04]  /*13d40*/  STL [R1+0x80], R0 ;  /* 0x0000800001007387 */ /* 0x0003e80000100800 */
[----:B------:R1:W-:Y:S01]  /*13d50*/  STL [R1+0x80], R0 ;  /* 0x0000800001007387 */ /* 0x0003e20000100800 */
[----:B---3--:R-:W-:-:S02]  /*13d60*/  R2UR UR4, R18 ;  /* 0x00000000120472ca */ /* 0x008fc400000e0000 */
[----:B------:R-:W-:Y:S01]  /*13d70*/  R2UR UR5, R19 ;  /* 0x00000000130572ca */ /* 0x000fe200000e0000 */
[----:B------:R-:W3:-:S12]  /*13d80*/  LDL R18, [R1+0x54] ;  /* 0x0000540001127983 */ /* 0x000ed80000100800 */
        /* <DEDUP_REMOVED lines=31> */
[----:B---3--:R-:W-:-:S04]  /*13f80*/  LOP3.LUT R18, R18, 0x1, RZ, 0xfc, !PT ;  /* 0x0000000112127812 */ /* 0x008fc800078efcff */
[----:B------:R-:W-:Y:S01]  /*13f90*/  ISETP.NE.AND P2, PT, R18, 0x3, PT ;  /* 0x000000031200780c */ /* 0x000fe20003f45270 */
[----:B------:R-:W-:Y:S01]  /*13fa0*/  BSSY B0, `(.L_x_11334) ;  /* 0x0000004000007945 */ /* 0x000fe20003800000 */
[----:B------:R-:W-:-:S11]  /*13fb0*/  WARPGROUP.DEPBAR.LE gsb0, 0x0 ;  /* 0x00008000000079c5 */ /* 0x000fd60000010000 */
[----:B-1----:R-:W-:Y:S05]  /*13fc0*/  @!P2 BRA `(.L_x_11335) ;  /* 0x000000000004a947 */ /* 0x002fea0003800000 */
[----:B------:R-:W-:Y:S01]  /*13fd0*/  BPT.TRAP 0x1 ;  /* 0x000000040000795c */ /* 0x000fe20000300000 */
.L_x_11335:
[----:B------:R-:W-:Y:S05]  /*13fe0*/  BSYNC B0 ;  /* 0x0000000000007941 */ /* 0x000fea0003800000 */
.L_x_11334:
[----:B------:R-:W2:Y:S01]  /*13ff0*/  LDL.64 R6, [R1+0x40] ;  /* 0x0000400001067983 */ /* 0x000ea20000100a00 */
[----:B-----5:R-:W-:Y:S02]  /*14000*/  SHF.L.U32 R8, R11, 0x1f, RZ ;  /* 0x0000001f0b087819 */ /* 0x020fe400000006ff */
[----:B--2---:R-:W-:-:S05]  /*14010*/  MOV R7, R6 ;  /* 0x0000000600077202 */ /* 0x004fca0000000f00 */
[----:B------:R-:W-:-:S04]  /*14020*/  IMAD R5, R5, 0x8, R7 ;  /* 0x0000000805057824 */ /* 0x000fc800078e0207 */
[----:B------:R1:W2:Y:S01]  /*14030*/  SYNCS.PHASECHK.TRANS64.TRYWAIT P1, [R5+URZ], R8 ;  /* 0x00000008050075a7 */ /* 0x0002a2000802017f */
[----:B------:R1:W5:Y:S04]  /*14040*/  LD.E R4, desc[UR48][R2.64] ;  /* 0x0000003002047980 */ /* 0x000368000c101900 */
[----:B------:R1:W5:Y:S01]  /*14050*/  LD.E R6, desc[UR48][R2.64+0x4] ;  /* 0x0000043002067980 */ /* 0x000362000c101900 */
[----:B------:R-:W-:Y:S04]  /*14060*/  BSSY B0, `(.L_x_11336) ;  /* 0x0000003000007945 */ /* 0x000fe80003800000 */
[----:B------:R-:W-:Y:S05]  /*14070*/  @!P2 BRA `(.L_x_11337) ;  /* 0x000000000004a947 */ /* 0x000fea0003800000 */
[----:B------:R-:W-:Y:S01]  /*14080*/  BPT.TRAP 0x1 ;  /* 0x000000040000795c */ /* 0x000fe20000300000 */
.L_x_11337:
[----:B------:R-:W-:Y:S05]  /*14090*/  BSYNC B0 ;  /* 0x0000000000007941 */ /* 0x000fea0003800000 */
.L_x_11336:
[----:B------:R-:W-:Y:S04]  /*140a0*/  BSSY B0, `(.L_x_11338) ;  /* 0x0000006000007945 */ /* 0x000fe80003800000 */
[----:B--2---:R-:W-:Y:S05]  /*140b0*/  @P1 BRA `(.L_x_11339) ;  /* 0x0000000000101947 */ /* 0x004fea0003800000 */
[----:B-----5:R-:W-:Y:S01]  /*140c0*/  IMAD R4, R4, 0x8, R7 ;  /* 0x0000000804047824 */ /* 0x020fe200078e0207 */
[----:B-1----:R-:W-:-:S04]  /*140d0*/  SHF.L.U32 R5, R6, 0x1f, RZ ;  /* 0x0000001f06057819 */ /* 0x002fc800000006ff */
[----:B------:R-:W1:Y:S02]  /*140e0*/  SYNCS.PHASECHK.TRANS64.TRYWAIT P1, [R4+URZ], R5 ;  /* 0x00000005040075a7 */ /* 0x000e64000802017f */
[----:B-1----:R-:W-:Y:S05]  /*140f0*/  @!P1 BRA `(.L_x_11340) ;  /* 0x0000014000a09947 */ /* 0x002fea0003800000 */
.L_x_11339:
[----:B------:R-:W-:Y:S05]  /*14100*/  BSYNC B0 ;  /* 0x0000000000007941 */ /* 0x000fea0003800000 */
.L_x_11338:
[----:B------:R-:W2:Y:S04]  /*14110*/  LDL R7, [R1+0x90] ;  /* 0x0000900001077983 */ /* 0x000ea80000100800 */
[----:B------:R-:W3:Y:S04]  /*14120*/  LD.E R11, desc[UR48][R2.64] ;  /* 0x00000030020b7980 */ /* 0x000ee8000c101900 */
[----:B------:R-:W3:Y:S04]  /*14130*/  LDL.64 R72, [R1+0x118] ;  /* 0x0001180001487983 */ /* 0x000ee80000100a00 */
[----:B-1---5:R-:W4:Y:S04]  /*14140*/  LDL.64 R4, [R1+0x110] ;  /* 0x0001100001047983 */ /* 0x022f280000100a00 */
[----:B------:R-:W4:Y:S04]  /*14150*/  LDL.64 R8, [R1+0x110] ;  /* 0x0001100001087983 */ /* 0x000f280000100a00 */
[----:B------:R-:W4:Y:S04]  /*14160*/  LDL.64 R12, [R1+0x110] ;  /* 0x00011000010c7983 */ /* 0x000f280000100a00 */
[----:B------:R-:W4:Y:S01]  /*14170*/  LDL.64 R14, [R1+0x110] ;  /* 0x00011000010e7983 */ /* 0x000f220000100a00 */
[----:B------:R-:W-:Y:S05]  /*14180*/  WARPSYNC.ALL ;  /* 0x0000000000007948 */ /* 0x000fea0003800000 */
[----:B------:R-:W-:Y:S01]  /*14190*/  WARPGROUP.ARRIVE ;  /* 0x00000000000079c5 */ /* 0x000fe20000000000 */
[----:B------:R-:W4:Y:S01]  /*141a0*/  LDL.64 R18, [R1+0x110] ;  /* 0x0001100001127983 */ /* 0x000f220000100a00 */
[----:B--2---:R-:W-:Y:S01]  /*141b0*/  ISETP.NE.U32.AND P1, PT, R7, RZ, PT ;  /* 0x000000ff0700720c */ /* 0x004fe20003f25070 */
[----:B---3--:R-:W-:-:S02]  /*141c0*/  IMAD R6, R11, 0xc00, R72 ;  /* 0x00000c000b067824 */ /* 0x008fc400078e0248 */
[----:B------:R-:W-:Y:S01]  /*141d0*/  IMAD.MOV.U32 R7, RZ, RZ, R73 ;  /* 0x000000ffff077224 */ /* 0x000fe200078e0049 */
[----:B----4-:R-:W-:Y:S02]  /*141e0*/  R2UR UR4, R4 ;  /* 0x00000000040472ca */ /* 0x010fe400000e0000 */
[----:B------:R-:W-:Y:S02]  /*141f0*/  R2UR UR6, R6 ;  /* 0x00000000060672ca */ /* 0x000fe400000e0000 */
[----:B------:R-:W-:Y:S02]  /*14200*/  R2UR UR7, R7 ;  /* 0x00000000070772ca */ /* 0x000fe400000e0000 */
[----:B------:R-:W-:-:S03]  /*14210*/  R2UR UR5, R5 ;  /* 0x00000000050572ca */ /* 0x000fc600000e0000 */
[----:B------:R-:W-:-:S10]  /*14220*/  VOTEU.ANY UP0, P1 ;  /* 0x00000000003f7886 */ /* 0x000fd40000800100 */
        /* <DEDUP_REMOVED lines=186> */
[----:B------:R-:W3:Y:S04]  /*14dd0*/  LDL.64 R8, [R1+0x170] ;  /* 0x0001700001087983 */ /* 0x000ee80000100a00 */
[----:B------:R-:W4:Y:S04]  /*14de0*/  LDL R11, [R194] ;  /* 0x00000000c20b7983 */ /* 0x000f280000100800 */
[----:B--2---:R-:W2:Y:S04]  /*14df0*/  LDL R4, [R194+0x24] ;  /* 0x00002400c2047983 */ /* 0x004ea80000100800 */
[----:B------:R-:W4:Y:S04]  /*14e00*/  LDL R12, [R1+0x70] ;  /* 0x00007000010c7983 */ /* 0x000f280000100800 */
[----:B------:R-:W4:Y:S04]  /*14e10*/  LDL R6, [R194+0x18] ;  /* 0x00001800c2067983 */ /* 0x000f280000100800 */
[----:B------:R-:W4:Y:S04]  /*14e20*/  LDL R5, [R194+0x4] ;  /* 0x00000400c2057983 */ /* 0x000f280000100800 */
[----:B------:R-:W4:Y:S04]  /*14e30*/  LDL R18, [R194+0xc] ;  /* 0x00000c00c2127983 */ /* 0x000f280000100800 */
[----:B------:R-:W4:Y:S04]  /*14e40*/  LDL R15, [R194+0x10] ;  /* 0x00001000c20f7983 */ /* 0x000f280000100800 */
[----:B------:R-:W4:Y:S04]  /*14e50*/  LDL R7, [R194+0x14] ;  /* 0x00001400c2077983 */ /* 0x000f280000100800 */
[----:B---3--:R-:W3:Y:S01]  /*14e60*/  LD.E R8, desc[UR48][R8.64] ;  /* 0x0000003008087980 */ /* 0x008ee2000c101900 */
[----:B--2---:R-:W-:-:S03]  /*14e70*/  ISETP.NE.AND P1, PT, R4, 0x1, PT ;  /* 0x000000010400780c */ /* 0x004fc60003f25270 */
[----:B------:R-:W2:Y:S10]  /*14e80*/  LDL R4, [R194+0x8] ;  /* 0x00000800c2047983 */ /* 0x000eb40000100800 */
[----:B------:R-:W2:Y:S04]  /*14e90*/  @P1 LDL R13, [R194+0x28] ;  /* 0x00002800c20d1983 */ /* 0x000ea80000100800 */
[----:B------:R-:W2:Y:S01]  /*14ea0*/  @P1 LDL R14, [R194+0x2c] ;  /* 0x00002c00c20e1983 */ /* 0x000ea20000100800 */
[----:B----4-:R-:W-:Y:S01]  /*14eb0*/  ISETP.GE.AND P2, PT, R6, 0x1, PT ;  /* 0x000000010600780c */ /* 0x010fe20003f46270 */
[----:B------:R-:W-:Y:S01]  /*14ec0*/  BSSY B0, `(.L_x_11341) ;  /* 0x00000a6000007945 */ /* 0x000fe20003800000 */
[-C--:B---3--:R-:W-:Y:S01]  /*14ed0*/  FMUL.FTZ R9, R26, R8.reuse ;  /* 0x000000081a097220 */ /* 0x088fe20000410000 */
[----:B------:R-:W-:Y:S01]  /*14ee0*/  SHF.R.S32.HI R26, RZ, 0x1f, R11 ;  /* 0x0000001fff1a7819 */ /* 0x000fe2000001140b */
[-C--:B------:R-:W-:Y:S01]  /*14ef0*/  FMUL.FTZ R20, R30, R8.reuse ;  /* 0x000000081e147220 */ /* 0x080fe20000410000 */
[----:B------:R-:W-:-:S02]  /*14f00*/  FMUL.FTZ R30, R32, R8 ;  /* 0x00000008201e7220 */ /* 0x000fc40000410000 */
[----:B------:R-:W-:Y:S01]  /*14f10*/  LEA.HI R32, R26, R11, RZ, 0x7 ;  /* 0x0000000b1a207211 */ /* 0x000fe200078f38ff */
[----:B------:R-:W-:-:S03]  /*14f20*/  FMUL.FTZ R109, R34, R8 ;  /* 0x00000008226d7220 */ /* 0x000fc60000410000 */
[----:B------:R-:W-:Y:S01]  /*14f30*/  LOP3.LUT R34, R32, 0xffffff80, RZ, 0xc0, !PT ;  /* 0xffffff8020227812 */ /* 0x000fe200078ec0ff */
[----:B------:R-:W-:-:S04]  /*14f40*/  FMUL.FTZ R21, R31, R8 ;  /* 0x000000081f157220 */ /* 0x000fc80000410000 */
[----:B------:R-:W-:Y:S02]  /*14f50*/  IMAD.IADD R34, R11, 0x1, -R34 ;  /* 0x000000010b227824 */ /* 0x000fe400078e0a22 */
[-C--:B------:R-:W-:Y:S01]  /*14f60*/  FMUL.FTZ R31, R33, R8.reuse ;  /* 0x00000008211f7220 */ /* 0x080fe20000410000 */
[-C--:B------:R-:W-:Y:S01]  /*14f70*/  FMUL.FTZ R137, R38, R8.reuse ;  /* 0x0000000826897220 */ /* 0x080fe20000410000 */
[----:B------:R-:W-:Y:S02]  /*14f80*/  LEA.HI R38, R26, R11, RZ, 0x2 ;  /* 0x0000000b1a267211 */ /* 0x000fe400078f10ff */
[----:B------:R-:W-:Y:S01]  /*14f90*/  SHF.R.S32.HI R33, RZ, 0x1f, R34 ;  /* 0x0000001fff217819 */ /* 0x000fe20000011422 */
[-C--:B------:R-:W-:Y:S01]  /*14fa0*/  FMUL.FTZ R117, R35, R8.reuse ;  /* 0x0000000823757220 */ /* 0x080fe20000410000 */
[-C--:B------:R-:W-:Y:S01]  /*14fb0*/  FMUL.FTZ R36, R36, R8.reuse ;  /* 0x0000000824247220 */ /* 0x080fe20000410000 */
[----:B------:R-:W-:Y:S01]  /*14fc0*/  FMUL.FTZ R37, R37, R8 ;  /* 0x0000000825257220 */ /* 0x000fe20000410000 */
[----:B------:R-:W-:-:S02]  /*14fd0*/  LEA.HI R35, R33, R34, RZ, 0x2 ;  /* 0x0000002221237211 */ /* 0x000fc400078f10ff */
[----:B------:R-:W-:Y:S01]  /*14fe0*/  LOP3.LUT R38, R38, 0xfffffffc, RZ, 0xc0, !PT ;  /* 0xfffffffc26267812 */ /* 0x000fe200078ec0ff */
[----:B------:R3:W4:Y:S01]  /*14ff0*/  MUFU.TANH R75, R36 ;  /* 0x00000024004b7308 */ /* 0x0007220000002400 */
[----:B------:R-:W-:-:S03]  /*15000*/  LEA.HI R33, R33, R34, RZ, 0x5 ;  /* 0x0000002221217211 */ /* 0x000fc600078f28ff */
[----:B------:R-:W-:-:S04]  /*15010*/  IMAD.IADD R38, R11, 0x1, -R38 ;  /* 0x000000010b267824 */ /* 0x000fc800078e0a26 */
[----:B------:R0:W1:Y:S01]  /*15020*/  MUFU.TANH R76, R37 ;  /* 0x00000025004c7308 */ /* 0x0000620000002400 */
[--C-:B---3--:R-:W-:Y:S02]  /*15030*/  SHF.R.S32.HI R36, RZ, 0x2, R35.reuse ;  /* 0x00000002ff247819 */ /* 0x108fe40000011423 */
[----:B------:R-:W-:Y:S02]  /*15040*/  SHF.R.S32.HI R11, RZ, 0x7, R32 ;  /* 0x00000007ff0b7819 */ /* 0x000fe40000011420 */
[----:B0-----:R-:W-:-:S04]  /*15050*/  SHF.R.S32.HI R37, RZ, 0x1f, R35 ;  /* 0x0000001fff257819 */ /* 0x001fc80000011423 */
[----:B------:R-:W-:Y:S02]  /*15060*/  LEA.HI R37, R37, R36, RZ, 0x3 ;  /* 0x0000002425257211 */ /* 0x000fe400078f18ff */
[----:B------:R-:W-:Y:S02]  /*15070*/  LEA.HI R32, R32, R11, RZ, 0x1 ;  /* 0x0000000b20207211 */ /* 0x000fe400078f08ff */
[----:B------:R-:W-:Y:S02]  /*15080*/  LOP3.LUT R37, R37, 0xfffffff8, RZ, 0xc0, !PT ;  /* 0xfffffff825257812 */ /* 0x000fe400078ec0ff */
[----:B------:R-:W-:Y:S02]  /*15090*/  SHF.R.S32.HI R33, RZ, 0x5, R33 ;  /* 0x00000005ff217819 */ /* 0x000fe40000011421 */
[----:B------:R-:W-:Y:S01]  /*150a0*/  LOP3.LUT R32, R32, 0x3fffffe, RZ, 0xc0, !PT ;  /* 0x03fffffe20207812 */ /* 0x000fe200078ec0ff */
[----:B------:R-:W-:Y:S01]  /*150b0*/  IMAD.IADD R37, R36, 0x1, -R37 ;  /* 0x0000000124257824 */ /* 0x000fe200078e0a25 */
[----:B------:R-:W-:Y:S01]  /*150c0*/  LEA.HI R36, R38, R38, RZ, 0x1 ;  /* 0x0000002626247211 */ /* 0x000fe200078f08ff */
[----:B------:R-:W-:-:S02]  /*150d0*/  IMAD R12, R12, 0x8, R33 ;  /* 0x000000080c0c7824 */ /* 0x000fc400078e0221 */
[----:B------:R-:W-:Y:S01]  /*150e0*/  IMAD.IADD R32, R11, 0x1, -R32 ;  /* 0x000000010b207824 */ /* 0x000fe200078e0a20 */
[----:B------:R-:W-:Y:S01]  /*150f0*/  LOP3.LUT R11, R36, 0x1ffffffe, RZ, 0xc0, !PT ;  /* 0x1ffffffe240b7812 */ /* 0x000fe200078ec0ff */
[----:B------:R-:W-:-:S04]  /*15100*/  IMAD.U32 R37, R12, 0x10, R37 ;  /* 0x000000100c257824 */ /* 0x000fc800078e0025 */
[----:B------:R-:W-:Y:S02]  /*15110*/  IMAD.IADD R11, R38, 0x1, -R11 ;  /* 0x00000001260b7824 */ /* 0x000fe400078e0a0b */
[----:B------:R-:W-:-:S04]  /*15120*/  IMAD R32, R32, 0x40, R37 ;  /* 0x0000004020207824 */ /* 0x000fc800078e0225 */
[----:B------:R-:W-:-:S04]  /*15130*/  IMAD R32, R11, 0x8, R32 ;  /* 0x000000080b207824 */ /* 0x000fc800078e0220 */
[----:B--2---:R-:W-:-:S05]  /*15140*/  @P1 IMAD.HI.U32 R13, R32, R13, RZ ;  /* 0x0000000d200d1227 */ /* 0x004fca00078e00ff */
[----:B------:R-:W-:Y:S01]  /*15150*/  @P1 SHF.R.U32.HI R32, RZ, R14, R13 ;  /* 0x0000000eff201219 */ /* 0x000fe2000001160d */
[----:B------:R-:W-:Y:S01]  /*15160*/  IMAD.MOV.U32 R11, RZ, RZ, -0x60 ;  /* 0xffffffa0ff0b7424 */ /* 0x000fe200078e00ff */
[----:B------:R-:W-:-:S03]  /*15170*/  LOP3.LUT R35, R35, 0x7ffffffc, RZ, 0xc0, !PT ;  /* 0x7ffffffc23237812 */ /* 0x000fc600078ec0ff */
        /* <DEDUP_REMOVED lines=33> */
[-C--:B------:R-:W-:Y:S01]  /*15390*/  FMUL.FTZ R147, R70, R8.reuse ;  /* 0x0000000846937220 */ /* 0x080fe20000410000 */
[----:B------:R-:W-:Y:S02]  /*153a0*/  IMAD R12, R10, R11, 0x1 ;  /* 0x000000010a0c7424 */ /* 0x000fe400078e020b */
[-C--:B------:R-:W-:Y:S01]  /*153b0*/  FMUL.FTZ R149, R71, R8.reuse ;  /* 0x0000000847957220 */ /* 0x080fe20000410000 */
[-C--:B------:R-:W-:Y:S01]  /*153c0*/  FMUL.FTZ R49, R49, R8.reuse ;  /* 0x0000000831317220 */ /* 0x080fe20000410000 */
[-C--:B------:R-:W-:Y:S01]  /*153d0*/  FMUL.FTZ R53, R53, R8.reuse ;  /* 0x0000000835357220 */ /* 0x080fe20000410000 */
[-C--:B------:R-:W-:Y:S01]  /*153e0*/  FMUL.FTZ R61, R61, R8.reuse ;  /* 0x000000083d3d7220 */ /* 0x080fe20000410000 */
[-C--:B------:R-:W-:Y:S01]  /*153f0*/  FMUL.FTZ R65, R65, R8.reuse ;  /* 0x0000000841417220 */ /* 0x080fe20000410000 */
[----:B------:R-:W-:Y:S01]  /*15400*/  FMUL.FTZ R68, R68, R8 ;  /* 0x0000000844447220 */ /* 0x000fe20000410000 */
        /* <DEDUP_REMOVED lines=45> */
[----:B------:R0:W0:Y:S08]  /*156e0*/  MUFU.TANH R13, R68 ;  /* 0x00000044000d7308 */ /* 0x0000300000002400 */
[----:B------:R-:W0:Y:S08]  /*156f0*/  MUFU.TANH R69, R69 ;  /* 0x0000004500457308 */ /* 0x000e300000002400 */
[----:B------:R-:W0:Y:S08]  /*15700*/  MUFU.TANH R147, R147 ;  /* 0x0000009300937308 */ /* 0x000e300000002400 */
[----:B------:R-:W1:Y:S01]  /*15710*/  MUFU.TANH R149, R149 ;  /* 0x0000009500957308 */ /* 0x000e620000002400 */
[----:B------:R-:W-:-:S02]  /*15720*/  IMAD.IADD R18, R8, 0x1, R15 ;  /* 0x0000000108127824 */ /* 0x000fc400078e020f */
[----:B------:R-:W-:Y:S02]  /*15730*/  IMAD.IADD R34, R8, 0x1, R11 ;  /* 0x0000000108227824 */ /* 0x000fe400078e020b */
[----:B------:R-:W-:Y:S02]  /*15740*/  IMAD R36, R10, -0x60, R7 ;  /* 0xffffffa00a247824 */ /* 0x000fe400078e0207 */
[----:B------:R-:W-:Y:S02]  /*15750*/  VIADD R38, R12, 0xffffffff ;  /* 0xffffffff0c267836 */ /* 0x000fe40000000000 */
        /* <DEDUP_REMOVED lines=15> */
.L_x_11346:
[----:B------:R-:W-:Y:S05]  /*15850*/  BSYNC B2 ;  /* 0x0000000000027941 */ /* 0x000fea0003800000 */
.L_x_11345:
[----:B------:R-:W-:Y:S01]  /*15860*/  LOP3.LUT R7, RZ, R7, RZ, 0x33, !PT ;  /* 0x00000007ff077212 */ /* 0x000fe200078e33ff */
[----:B------:R-:W-:Y:S06]  /*15870*/  BRA `(.L_x_11347) ;  /* 0x0000000000187947 */ /* 0x000fec0003800000 */
.L_x_11344:
[----:B------:R-:W-:-:S13]  /*15880*/  ISETP.NE.AND P1, PT, R6, 0x1, PT ;  /* 0x000000010600780c */ /* 0x000fda0003f25270 */
[----:B------:R-:W-:Y:S05]  /*15890*/  @!P1 BRA `(.L_x_11347) ;  /* 0x0000000000109947 */ /* 0x000fea0003800000 */
[----:B------:R-:W2:Y:S04]  /*158a0*/  LDL R12, [R194+0x1c] ;  /* 0x00001c00c20c7983 */ /* 0x000ea80000100800 */
[----:B------:R-:W3:Y:S01]  /*158b0*/  LDL R14, [R194+0x20] ;  /* 0x00002000c20e7983 */ /* 0x000ee20000100800 */
[----:B--2---:R-:W-:-:S05]  /*158c0*/  IMAD.HI.U32 R7, R7, R12, RZ ;  /* 0x0000000c07077227 */ /* 0x004fca00078e00ff */
[----:B---3--:R-:W-:-:S07]  /*158d0*/  SHF.R.U32.HI R7, RZ, R14, R7 ;  /* 0x0000000eff077219 */ /* 0x008fce0000011607 */
.L_x_11347:
[----:B------:R-:W-:Y:S05]  /*158e0*/  BSYNC B1 ;  /* 0x0000000000017941 */ /* 0x000fea0003800000 */
.L_x_11343:
[----:B------:R-:W-:-:S05]  /*158f0*/  IMAD R7, R6, R7, R38 ;  /* 0x0000000706077224 */ /* 0x000fca00078e0226 */
[----:B------:R-:W-:Y:S02]  /*15900*/  VIMNMX R8, R8, R7, !PT ;  /* 0x0000000708087248 */ /* 0x000fe40007fe0100 */
[----:B------:R-:W-:-:S07]  /*15910*/  VIADDMNMX R11, R7, R6, R11, PT ;  /* 0x00000006070b7246 */ /* 0x000fce000380010b */
.L_x_11342:
[----:B------:R-:W-:Y:S05]  /*15920*/  BSYNC B0 ;  /* 0x0000000000007941 */ /* 0x000fea0003800000 */
.L_x_11341:
[C---:B------:R-:W-:Y:S01]  /*15930*/  ISETP.GE.AND P1, PT, R36.reuse, 0x2, PT ;  /* 0x000000022400780c */ /* 0x040fe20003f26270 */
[----:B------:R-:W-:Y:S01]  /*15940*/  BSSY B0, `(.L_x_11348) ;  /* 0x0000091000007945 */ /* 0x000fe20003800000 */
[----:B------:R-:W-:Y:S02]  /*15950*/  ISETP.GE.AND P5, PT, R36, 0xa, PT ;  /* 0x0000000a2400780c */ /* 0x000fe40003fa6270 */
        /* <DEDUP_REMOVED lines=30> */
[----:B-1----:R-:W-:Y:S02]  /*15b40*/  FSEL R59, R76, -INF , !P3 ;  /* 0xff8000004c3b7808 */ /* 0x002fe40005800000 */
        /* <DEDUP_REMOVED lines=83> */
[----:B------:R-:W-:Y:S01]  /*16080*/  ISETP.GE.AND P6, PT, R6, 0x1, PT ;  /* 0x000000010600780c */ /* 0x000fe20003fc6270 */
[--C-:B0-----:R-:W-:Y:S02]  /*16090*/  IMAD.IADD R69, R18, 0x1, R11.reuse ;  /* 0x0000000112457824 */ /* 0x101fe400078e020b */
[----:B------:R-:W-:-:S10]  /*160a0*/  IMAD.IADD R8, R34, 0x1, R11 ;  /* 0x0000000122087824 */ /* 0x000fd400078e020b */
        /* <DEDUP_REMOVED lines=13> */
.L_x_11353:
[----:B------:R-:W-:Y:S05]  /*16180*/  BSYNC B2 ;  /* 0x0000000000027941 */ /* 0x000fea0003800000 */
.L_x_11352:
[----:B------:R-:W-:Y:S01]  /*16190*/  LOP3.LUT R5, RZ, R5, RZ, 0x33, !PT ;  /* 0x00000005ff057212 */ /* 0x000fe200078e33ff */
[----:B------:R-:W-:Y:S06]  /*161a0*/  BRA `(.L_x_11354) ;  /* 0x0000000000187947 */ /* 0x000fec0003800000 */
.L_x_11351:
[----:B------:R-:W-:-:S13]  /*161b0*/  ISETP.NE.AND P6, PT, R6, 0x1, PT ;  /* 0x000000010600780c */ /* 0x000fda0003fc5270 */
[----:B------:R-:W-:Y:S05]  /*161c0*/  @!P6 BRA `(.L_x_11354) ;  /* 0x000000000010e947 */ /* 0x000fea0003800000 */
[----:B------:R-:W2:Y:S04]  /*161d0*/  LDL R4, [R194+0x1c] ;  /* 0x00001c00c2047983 */ /* 0x000ea80000100800 */
[----:B------:R-:W3:Y:S01]  /*161e0*/  LDL R12, [R194+0x20] ;  /* 0x00002000c20c7983 */ /* 0x000ee20000100800 */
[----:B--2---:R-:W-:-:S05]  /*161f0*/  IMAD.HI.U32 R5, R5, R4, RZ ;  /* 0x0000000405057227 */ /* 0x004fca00078e00ff */
[----:B---3--:R-:W-:-:S07]  /*16200*/  SHF.R.U32.HI R5, RZ, R12, R5 ;  /* 0x0000000cff057219 */ /* 0x008fce0000011605 */
.L_x_11354:
[----:B------:R-:W-:Y:S05]  /*16210*/  BSYNC B1 ;  /* 0x0000000000017941 */ /* 0x000fea0003800000 */
.L_x_11350:
[----:B------:R-:W-:-:S05]  /*16220*/  IMAD R5, R6, R5, R38 ;  /* 0x0000000506057224 */ /* 0x000fca00078e0226 */
[----:B------:R-:W-:Y:S02]  /*16230*/  VIADDMNMX R69, R5, R6, R69, PT ;  /* 0x0000000605457246 */ /* 0x000fe40003800145 */
[----:B------:R-:W-:-:S07]  /*16240*/  VIMNMX R8, R8, R5, !PT ;  /* 0x0000000508087248 */ /* 0x000fce0007fe0100 */
.L_x_11349:
[----:B------:R-:W-:Y:S05]  /*16250*/  BSYNC B0 ;  /* 0x0000000000007941 */ /* 0x000fea0003800000 */
.L_x_11348:
[----:B------:R-:W2:Y:S01]  /*16260*/  LD.E.64 R4, desc[UR48][R16.64+0x440] ;  /* 0x0004403010047980 */ /* 0x000ea2000c101b00 */
[C---:B------:R-:W-:Y:S02]  /*16270*/  ISETP.GT.AND P1, PT, R8.reuse, 0x1, !P1 ;  /* 0x000000010800780c */ /* 0x040fe40004f24270 */
[----:B------:R-:W-:Y:S01]  /*16280*/  ISETP.GT.AND P2, PT, R8, 0x8, !P2 ;  /* 0x000000080800780c */ /* 0x000fe20005744270 */
[----:B------:R-:W3:Y:S01]  /*16290*/  LD.E R34, desc[UR48][R16.64+0x270] ;  /* 0x0002703010227980 */ /* 0x000ee2000c101900 */
[C---:B------:R-:W-:Y:S02]  /*162a0*/  ISETP.LT.OR P1, PT, R69.reuse, 0x2, P1 ;  /* 0x000000024500780c */ /* 0x040fe40000f21670 */
[----:B------:R-:W-:Y:S01]  /*162b0*/  ISETP.LT.OR P2, PT, R69, 0x9, P2 ;  /* 0x000000094500780c */ /* 0x000fe20001741670 */
[----:B------:R-:W4:Y:S01]  /*162c0*/  LD.E R38, desc[UR48][R16.64+0x294] ;  /* 0x0002943010267980 */ /* 0x000f22000c101900 */
[----:B------:R-:W-:Y:S02]  /*162d0*/  FSEL R87, R19, -INF , !P1 ;  /* 0xff80000013577808 */ /* 0x000fe40004800000 */
[----:B------:R-:W-:Y:S01]  /*162e0*/  ISETP.NE.AND P1, PT, R46, RZ, PT ;  /* 0x000000ff2e00720c */ /* 0x000fe20003f25270 */
[----:B------:R-:W5:Y:S01]  /*162f0*/  LD.E R64, desc[UR48][R16.64+0x238] ;  /* 0x0002383010407980 */ /* 0x000f62000c101900 */
[----:B------:R-:W-:-:S02]  /*16300*/  FSEL R91, R20, -INF , !P2 ;  /* 0xff800000145b7808 */ /* 0x000fc40005000000 */
[----:B------:R-:W-:Y:S01]  /*16310*/  ISETP.GT.AND P1, PT, R8, 0x9, !P1 ;  /* 0x000000090800780c */ /* 0x000fe20004f24270 */
[----:B------:R-:W5:Y:S01]  /*16320*/  LD.E R46, desc[UR48][R16.64+0x2d0] ;  /* 0x0002d030102e7980 */ /* 0x000f62000c101900 */
[----:B------:R-:W-:Y:S02]  /*16330*/  ISETP.NE.AND P2, PT, R54, RZ, PT ;  /* 0x000000ff3600720c */ /* 0x000fe40003f45270 */
[----:B------:R-:W-:Y:S01]  /*16340*/  ISETP.LT.OR P1, PT, R69, 0xa, P1 ;  /* 0x0000000a4500780c */ /* 0x000fe20000f21670 */
[----:B------:R-:W5:Y:S01]  /*16350*/  LD.E R54, desc[UR48][R16.64+0x320] ;  /* 0x0003203010367980 */ /* 0x000f62000c101900 */
[----:B------:R-:W-:Y:S02]  /*16360*/  ISETP.NE.AND P6, PT, R58, RZ, PT ;  /* 0x000000ff3a00720c */ /* 0x000fe40003fc5270 */
[----:B------:R-:W-:Y:S01]  /*16370*/  FSEL R99, R21, -INF , !P1 ;  /* 0xff80000015637808 */ /* 0x000fe20004800000 */
[----:B------:R-:W5:Y:S01]  /*16380*/  LD.E R76, desc[UR48][R16.64+0x25c] ;  /* 0x00025c30104c7980 */ /* 0x000f62000c101900 */
[----:B------:R-:W-:-:S02]  /*16390*/  ISETP.NE.AND P1, PT, R50, RZ, PT ;  /* 0x000000ff3200720c */ /* 0x000fc40003f25270 */
[C---:B------:R-:W-:Y:S01]  /*163a0*/  ISETP.GT.AND P3, PT, R8.reuse, 0x50, !P3 ;  /* 0x000000500800780c */ /* 0x040fe20005f64270 */
[----:B------:R-:W5:Y:S01]  /*163b0*/  LD.E R50, desc[UR48][R16.64+0x2d4] ;  /* 0x0002d43010327980 */ /* 0x000f62000c101900 */
[C---:B------:R-:W-:Y:S02]  /*163c0*/  ISETP.GT.AND P1, PT, R8.reuse, 0x10, !P1 ;  /* 0x000000100800780c */ /* 0x040fe40004f24270 */
[C---:B------:R-:W-:Y:S01]  /*163d0*/  ISETP.GT.AND P4, PT, R8.reuse, 0x51, !P4 ;  /* 0x000000510800780c */ /* 0x040fe20006784270 */
[----:B------:R-:W5:Y:S01]  /*163e0*/  LD.E R74, desc[UR48][R16.64+0x268] ;  /* 0x00026830104a7980 */ /* 0x000f62000c101900 */
[----:B------:R-:W-:Y:S02]  /*163f0*/  ISETP.LT.OR P1, PT, R69, 0x11, P1 ;  /* 0x000000114500780c */ /* 0x000fe40000f21670 */
[----:B------:R-:W-:Y:S01]  /*16400*/  ISETP.GT.AND P5, PT, R8, 0x58, !P5 ;  /* 0x000000580800780c */ /* 0x000fe20006fa4270 */
[----:B------:R-:W5:Y:S01]  /*16410*/  LD.E R72, desc[UR48][R16.64+0x26c] ;  /* 0x00026c3010487980 */ /* 0x000f62000c101900 */
[----:B------:R-:W-:-:S02]  /*16420*/  FSEL R109, R109, -INF , !P1 ;  /* 0xff8000006d6d7808 */ /* 0x000fc40004800000 */
[----:B------:R-:W-:Y:S01]  /*16430*/  ISETP.NE.AND P1, PT, R30, RZ, PT ;  /* 0x000000ff1e00720c */ /* 0x000fe20003f25270 */
[----:B------:R-:W5:Y:S03]  /*16440*/  LD.E R88, desc[UR48][R16.64+0x288] ;  /* 0x0002883010587980 */ /* 0x000f66000c101900 */
[C---:B------:R-:W-:Y:S01]  /*16450*/  ISETP.GT.AND P1, PT, R8.reuse, 0x11, !P1 ;  /* 0x000000110800780c */ /* 0x040fe20004f24270 */
[----:B------:R-:W3:Y:S03]  /*16460*/  LD.E R30, desc[UR48][R16.64+0x230] ;  /* 0x00023030101e7980 */ /* 0x000ee6000c101900 */
[----:B------:R-:W-:Y:S01]  /*16470*/  ISETP.LT.OR P1, PT, R69, 0x12, P1 ;  /* 0x000000124500780c */ /* 0x000fe20000f21670 */
[----:B------:R-:W5:Y:S03]  /*16480*/  LD.E R86, desc[UR48][R16.64+0x28c] ;  /* 0x00028c3010567980 */ /* 0x000f66000c101900 */
[----:B------:R-:W-:Y:S01]  /*16490*/  FSEL R117, R117, -INF , !P1 ;  /* 0xff80000075757808 */ /* 0x000fe20004800000 */
[----:B------:R-:W5:Y:S01]  /*164a0*/  LD.E R84, desc[UR48][R16.64+0x298] ;  /* 0x0002983010547980 */ /* 0x000f62000c101900 */
[----:B------:R-:W-:-:S02]  /*164b0*/  ISETP.GT.AND P1, PT, R8, 0x18, !P2 ;  /* 0x000000180800780c */ /* 0x000fc40005724270 */
[----:B------:R-:W-:Y:S01]  /*164c0*/  ISETP.NE.AND P2, PT, R56, RZ, PT ;  /* 0x000000ff3800720c */ /* 0x000fe20003f45270 */
[----:B------:R-:W5:Y:S01]  /*164d0*/  LD.E R82, desc[UR48][R16.64+0x29c] ;  /* 0x00029c3010527980 */ /* 0x000f62000c101900 */
[C---:B------:R-:W-:Y:S02]  /*164e0*/  ISETP.LT.OR P1, PT, R69.reuse, 0x19, P1 ;  /* 0x000000194500780c */ /* 0x040fe40000f21670 */
[----:B------:R-:W-:Y:S01]  /*164f0*/  ISETP.LT.OR P3, PT, R69, 0x51, P3 ;  /* 0x000000514500780c */ /* 0x000fe20001f61670 */
[----:B------:R-:W5:Y:S01]  /*16500*/  LD.E R56, desc[UR48][R16.64+0x310] ;  /* 0x0003103010387980 */ /* 0x000f62000c101900 */
[----:B------:R-:W-:Y:S02]  /*16510*/  FSEL R137, R137, -INF , !P1 ;  /* 0xff80000089897808 */ /* 0x000fe40004800000 */
[----:B------:R-:W-:Y:S01]  /*16520*/  ISETP.GT.AND P1, PT, R8, 0x19, !P6 ;  /* 0x000000190800780c */ /* 0x000fe20007724270 */
[----:B------:R-:W5:Y:S01]  /*16530*/  LD.E R78, desc[UR48][R16.64+0x2a8] ;  /* 0x0002a830104e7980 */ /* 0x000f62000c101900 */
[----:B------:R-:W-:-:S02]  /*16540*/  ISETP.NE.AND P6, PT, R14, RZ, PT ;  /* 0x000000ff0e00720c */ /* 0x000fc40003fc5270 */
[----:B------:R-:W-:Y:S01]  /*16550*/  ISETP.LT.OR P1, PT, R69, 0x1a, P1 ;  /* 0x0000001a4500780c */ /* 0x000fe20000f21670 */
[----:B------:R-:W5:Y:S03]  /*16560*/  LD.E R80, desc[UR48][R16.64+0x2ac] ;  /* 0x0002ac3010507980 */ /* 0x000f66000c101900 */
[----:B------:R-:W-:Y:S01]  /*16570*/  FSEL R135, R135, -INF , !P1 ;  /* 0xff80000087877808 */ /* 0x000fe20004800000 */
[----:B------:R-:W5:Y:S01]  /*16580*/  LD.E R92, desc[UR48][R16.64+0x2b8] ;  /* 0x0002b830105c7980 */ /* 0x000f62000c101900 */
[----:B------:R-:W-:Y:S02]  /*16590*/  ISETP.NE.AND P1, PT, R62, RZ, PT ;  /* 0x000000ff3e00720c */ /* 0x000fe40003f25270 */
[----:B------:R-:W-:Y:S01]  /*165a0*/  ISETP.LT.OR P4, PT, R69, 0x52, P4 ;  /* 0x000000524500780c */ /* 0x000fe20002781670 */
[----:B------:R-:W5:Y:S01]  /*165b0*/  LD.E R62, desc[UR48][R16.64+0x23c] ;  /* 0x00023c30103e7980 */ /* 0x000f62000c101900 */
[----:B------:R-:W-:-:S03]  /*165c0*/  ISETP.GT.AND P1, PT, R8, 0x20, !P1 ;  /* 0x000000200800780c */ /* 0x000fc60004f24270 */
[----:B------:R-:W5:Y:S01]  /*165d0*/  LD.E R90, desc[UR48][R16.64+0x2bc] ;  /* 0x0002bc30105a7980 */ /* 0x000f62000c101900 */
[----:B------:R-:W-:-:S03]  /*165e0*/  ISETP.LT.OR P1, PT, R69, 0x21, P1 ;  /* 0x000000214500780c */ /* 0x000fc60000f21670 */
[----:B------:R-:W5:Y:S01]  /*165f0*/  LD.E R96, desc[UR48][R16.64+0x2cc] ;  /* 0x0002cc3010607980 */ /* 0x000f62000c101900 */
[----:B------:R-:W-:Y:S02]  /*16600*/  FSEL R21, R27, -INF , !P1 ;  /* 0xff8000001b157808 */ /* 0x000fe40004800000 */
[----:B------:R-:W-:Y:S01]  /*16610*/  ISETP.NE.AND P1, PT, R40, RZ, PT ;  /* 0x000000ff2800720c */ /* 0x000fe20003f25270 */
[----:B------:R-:W5:Y:S03]  /*16620*/  LD.E R98, desc[UR48][R16.64+0x2d8] ;  /* 0x0002d83010627980 */ /* 0x000f66000c101900 */
[----:B------:R-:W-:Y:S01]  /*16630*/  ISETP.GT.AND P1, PT, R8, 0x21, !P1 ;  /* 0x000000210800780c */ /* 0x000fe20004f24270 */
[----:B------:R-:W5:Y:S03]  /*16640*/  LD.E R40, desc[UR48][R16.64+0x2a0] ;  /* 0x0002a03010287980 */ /* 0x000f66000c101900 */
[----:B------:R-:W-:Y:S01]  /*16650*/  ISETP.LT.OR P1, PT, R69, 0x22, P1 ;  /* 0x000000224500780c */ /* 0x000fe20000f21670 */
[----:B------:R-:W5:Y:S03]  /*16660*/  LD.E R100, desc[UR48][R16.64+0x2dc] ;  /* 0x0002dc3010647980 */ /* 0x000f66000c101900 */
[----:B------:R-:W-:Y:S01]  /*16670*/  FSEL R11, R28, -INF , !P1 ;  /* 0xff8000001c0b7808 */ /* 0x000fe20004800000 */
[----:B------:R-:W5:Y:S01]  /*16680*/  LD.E R102, desc[UR48][R16.64+0x2e8] ;  /* 0x0002e83010667980 */ /* 0x000f62000c101900 */
[----:B------:R-:W-:-:S02]  /*16690*/  ISETP.NE.AND P1, PT, R66, RZ, PT ;  /* 0x000000ff4200720c */ /* 0x000fc40003f25270 */
[----:B------:R-:W-:Y:S01]  /*166a0*/  FSEL R143, R143, -INF , !P3 ;  /* 0xff8000008f8f7808 */ /* 0x000fe20005800000 */
[----:B------:R-:W5:Y:S01]  /*166b0*/  LD.E R66, desc[UR48][R16.64+0x27c] ;  /* 0x00027c3010427980 */ /* 0x000f62000c101900 */
[----:B------:R-:W-:Y:S02]  /*166c0*/  ISETP.GT.AND P1, PT, R8, 0x28, !P1 ;  /* 0x000000280800780c */ /* 0x000fe40004f24270 */
[C---:B------:R-:W-:Y:S01]  /*166d0*/  ISETP.LT.OR P5, PT, R69.reuse, 0x59, P5 ;  /* 0x000000594500780c */ /* 0x040fe20002fa1670 */
[----:B------:R-:W5:Y:S01]  /*166e0*/  LD.E R104, desc[UR48][R16.64+0x2ec] ;  /* 0x0002ec3010687980 */ /* 0x000f62000c101900 */
[----:B------:R-:W-:Y:S02]  /*166f0*/  ISETP.LT.OR P1, PT, R69, 0x29, P1 ;  /* 0x000000294500780c */ /* 0x000fe40000f21670 */
[----:B------:R-:W-:Y:S01]  /*16700*/  FSEL R145, R145, -INF , !P4 ;  /* 0xff80000091917808 */ /* 0x000fe20006000000 */
[----:B------:R-:W5:Y:S01]  /*16710*/  LD.E R106, desc[UR48][R16.64+0x2f8] ;  /* 0x0002f830106a7980 */ /* 0x000f62000c101900 */
[----:B------:R-:W-:-:S02]  /*16720*/  FSEL R19, R29, -INF , !P1 ;  /* 0xff8000001d137808 */ /* 0x000fc40004800000 */
[----:B------:R-:W-:Y:S01]  /*16730*/  ISETP.NE.AND P1, PT, R44, RZ, PT ;  /* 0x000000ff2c00720c */ /* 0x000fe20003f25270 */
[----:B------:R-:W4:Y:S03]  /*16740*/  LD.E R29, desc[UR48][R16.64+0x42c] ;  /* 0x00042c30101d7980 */ /* 0x000f26000c101900 */
        /* <DEDUP_REMOVED lines=22> */
[----:B------:R-:W-:-:S03]  /*168b0*/  ISETP.NE.AND P1, PT, R70, RZ, PT ;  /* 0x000000ff4600720c */ /* 0x000fc60003f25270 */
        /* <DEDUP_REMOVED lines=21> */
[----:B------:R-:W-:Y:S01]  /*16a10*/  ISETP.GT.AND P1, PT, R8, 0x41, !P2 ;  /* 0x000000410800780c */ /* 0x000fe20005724270 */
[----:B------:R-:W5:Y:S01]  /*16a20*/  LD.E R130, desc[UR48][R16.64+0x36c] ;  /* 0x00036c3010827980 */ /* 0x000f62000c101900 */
[----:B------:R-:W-:Y:S02]  /*16a30*/  ISETP.NE.AND P2, PT, R60, RZ, PT ;  /* 0x000000ff3c00720c */ /* 0x000fe40003f45270 */
[----:B------:R-:W-:Y:S01]  /*16a40*/  ISETP.LT.OR P1, PT, R69, 0x42, P1 ;  /* 0x000000424500780c */ /* 0x000fe20000f21670 */
[----:B------:R-:W5:Y:S03]  /*16a50*/  LD.E R60, desc[UR48][R16.64+0x248] ;  /* 0x00024830103c7980 */ /* 0x000f66000c101900 */
[----:B------:R-:W-:Y:S01]  /*16a60*/  FSEL R129, R129, -INF , !P1 ;  /* 0xff80000081817808 */ /* 0x000fe20004800000 */
[----:B------:R-:W5:Y:S01]  /*16a70*/  LD.E R138, desc[UR48][R16.64+0x378] ;  /* 0x00037830108a7980 */ /* 0x000f62000c101900 */
[----:B------:R-:W-:-:S03]  /*16a80*/  ISETP.GT.AND P1, PT, R8, RZ, !P6 ;  /* 0x000000ff0800720c */ /* 0x000fc60007724270 */
[----:B------:R-:W5:Y:S01]  /*16a90*/  LD.E R142, desc[UR48][R16.64+0x37c] ;  /* 0x00037c30108e7980 */ /* 0x000f62000c101900 */
[----:B------:R-:W-:-:S03]  /*16aa0*/  ISETP.LT.OR P1, PT, R69, 0x1, P1 ;  /* 0x000000014500780c */ /* 0x000fc60000f21670 */
[----:B------:R-:W5:Y:S01]  /*16ab0*/  LD.E R140, desc[UR48][R16.64+0x388] ;  /* 0x00038830108c7980 */ /* 0x000f62000c101900 */
[----:B------:R-:W-:Y:S02]  /*16ac0*/  FSEL R6, R9, -INF , !P1 ;  /* 0xff80000009067808 */ /* 0x000fe40004800000 */
[----:B------:R-:W-:Y:S01]  /*16ad0*/  ISETP.NE.AND P1, PT, R71, RZ, PT ;  /* 0x000000ff4700720c */ /* 0x000fe20003f25270 */
        /* <DEDUP_REMOVED lines=20> */
[----:B--2---:R-:W-:-:S03]  /*16c20*/  FMNMX.FTZ R12, R187, R4, !PT ;  /* 0x00000004bb0c7209 */ /* 0x004fc60007810000 */
[----:B------:R-:W2:Y:S01]  /*16c30*/  LD.E R28, desc[UR48][R16.64+0x424] ;  /* 0x00042430101c7980 */ /* 0x000ea2000c101900 */
[----:B------:R-:W-:Y:S02]  /*16c40*/  ISETP.GT.AND P2, PT, R8, 0x49, !P2 ;  /* 0x000000490800780c */ /* 0x000fe40005744270 */
[----:B------:R-:W-:Y:S01]  /*16c50*/  FMNMX.FTZ R12, R67, R12, !PT ;  /* 0x0000000c430c7209 */ /* 0x000fe20007810000 */
[----:B------:R-:W2:Y:S01]  /*16c60*/  LD.E R111, desc[UR48][R16.64+0x404] ;  /* 0x00040430106f7980 */ /* 0x000ea2000c101900 */
[----:B------:R-:W-:Y:S02]  /*16c70*/  ISETP.NE.AND P6, PT, R24, RZ, PT ;  /* 0x000000ff1800720c */ /* 0x000fe40003fc5270 */
[----:B------:R-:W-:Y:S01]  /*16c80*/  FMNMX.FTZ R12, R73, R12, !PT ;  /* 0x0000000c490c7209 */ /* 0x000fe20007810000 */
[----:B------:R-:W2:Y:S03]  /*16c90*/  LD.E R24, desc[UR48][R16.64+0x234] ;  /* 0x0002343010187980 */ /* 0x000ea6000c101900 */
        /* <DEDUP_REMOVED lines=22> */
[----:B------:R-:W-:-:S04]  /*16e00*/  FMNMX.FTZ R12, R35, R12, !PT ;  /* 0x0000000c230c7209 */ /* 0x000fc80007810000 */
[----:B------:R-:W-:-:S04]  /*16e10*/  FMNMX.FTZ R12, R31, R12, !PT ;  /* 0x0000000c1f0c7209 */ /* 0x000fc80007810000 */
        /* <DEDUP_REMOVED lines=25> */
[----:B------:R-:W-:Y:S01]  /*16fb0*/  ISETP.GT.AND P1, PT, R8, 0x48, !P1 ;  /* 0x000000480800780c */ /* 0x000fe20004f24270 */
[----:B------:R-:W0:Y:S01]  /*16fc0*/  SHFL.BFLY PT, R27, R18, 0x1, 0x1f ;  /* 0x0c201f00121b7f89 */ /* 0x000e2200000e0000 */
[----:B------:R-:W-:Y:S02]  /*16fd0*/  FMNMX.FTZ R14, R133, R14, !PT ;  /* 0x0000000e850e7209 */ /* 0x000fe40007810000 */
[----:B------:R-:W-:-:S02]  /*16fe0*/  ISETP.LT.OR P1, PT, R69, 0x49, P1 ;  /* 0x000000494500780c */ /* 0x000fc40000f21670 */
[----:B------:R-:W-:Y:S01]  /*16ff0*/  ISETP.LT.OR P2, PT, R69, 0x4a, P2 ;  /* 0x0000004a4500780c */ /* 0x000fe20001741670 */
[----:B------:R1:W-:Y:S01]  /*17000*/  ST.E desc[UR48][R16.64+0x440], R9 ;  /* 0x0004400910007985 */ /* 0x0003e2000c101930 */
[----:B------:R-:W-:Y:S02]  /*17010*/  FMNMX.FTZ R14, R131, R14, !PT ;  /* 0x0000000e830e7209 */ /* 0x000fe40007810000 */
[----:B------:R-:W-:Y:S01]  /*17020*/  FSEL R139, R25, -INF , !P1 ;  /* 0xff800000198b7808 */ /* 0x000fe20004800000 */
[----:B------:R-:W3:Y:S01]  /*17030*/  LD.E R12, desc[UR48][R16.64+0x460] ;  /* 0x00046030100c7980 */ /* 0x000ee2000c101900 */
[----:B------:R-:W-:Y:S02]  /*17040*/  FMNMX.FTZ R14, R129, R14, !PT ;  /* 0x0000000e810e7209 */ /* 0x000fe40007810000 */
[----:B------:R-:W-:Y:S02]  /*17050*/  FSEL R141, R26, -INF , !P2 ;  /* 0xff8000001a8d7808 */ /* 0x000fe40005000000 */
[----:B------:R-:W-:Y:S01]  /*17060*/  FMNMX.FTZ R14, R139, R14, !PT ;  /* 0x0000000e8b0e7209 */ /* 0x000fe20007810000 */
[----:B------:R-:W2:Y:S03]  /*17070*/  LD.E R26, desc[UR48][R16.64+0x260] ;  /* 0x00026030101a7980 */ /* 0x000ea6000c101900 */
[----:B------:R-:W-:Y:S01]  /*17080*/  FMNMX.FTZ R14, R141, R14, !PT ;  /* 0x0000000e8d0e7209 */ /* 0x000fe20007810000 */
[----:B-1----:R-:W4:Y:S01]  /*17090*/  LD.E R9, desc[UR48][R16.64+0x450] ;  /* 0x0004503010097980 */ /* 0x002f22000c101900 */
[----:B------:R-:W-:-:S02]  /*170a0*/  ISETP.GT.AND P1, PT, R8, 0x59, !P6 ;  /* 0x000000590800780c */ /* 0x000fc40007724270 */
[----:B------:R-:W-:Y:S01]  /*170b0*/  FMNMX.FTZ R14, R143, R14, !PT ;  /* 0x0000000e8f0e7209 */ /* 0x000fe20007810000 */
[----:B------:R-:W5:Y:S01]  /*170c0*/  LD.E R8, desc[UR48][R16.64+0x454] ;  /* 0x0004543010087980 */ /* 0x000f62000c101900 */
[----:B0-----:R-:W-:Y:S02]  /*170d0*/  FMNMX.FTZ R27, R18, R27, !PT ;  /* 0x0000001b121b7209 */ /* 0x001fe40007810000 */
[----:B------:R-:W-:Y:S02]  /*170e0*/  ISETP.LT.OR P1, PT, R69, 0x5a, P1 ;  /* 0x0000005a4500780c */ /* 0x000fe40000f21670 */
[----:B------:R-:W-:Y:S01]  /*170f0*/  FMNMX.FTZ R14, R145, R14, !PT ;  /* 0x0000000e910e7209 */ /* 0x000fe20007810000 */
[----:B------:R0:W-:Y:S01]  /*17100*/  ST.E desc[UR48][R16.64+0x440], R27 ;  /* 0x0004401b10007985 */ /* 0x0001e2000c101930 */
[----:B------:R-:W-:Y:S02]  /*17110*/  FSEL R149, R149, -INF , !P1 ;  /* 0xff80000095957808 */ /* 0x000fe40004800000 */
[----:B------:R-:W-:Y:S01]  /*17120*/  FMNMX.FTZ R14, R147, R14, !PT ;  /* 0x0000000e930e7209 */ /* 0x000fe20007810000 */
[----:B------:R-:W3:Y:S03]  /*17130*/  LD.E R71, desc[UR48][R16.64+0x440] ;  /* 0x0004403010477980 */ /* 0x000ee6000c101900 */
[----:B------:R-:W-:Y:S01]  /*17140*/  FMNMX.FTZ R25, R149, R14, !PT ;  /* 0x0000000e95197209 */ /* 0x000fe20007810000 */
[----:B------:R-:W2:Y:S04]  /*17150*/  LD.E R69, desc[UR48][R16.64+0x330] ;  /* 0x0003303010457980 */ /* 0x000ea8000c101900 */
[----:B------:R1:W-:Y:S04]  /*17160*/  ST.E desc[UR48][R16.64+0x444], R25 ;  /* 0x0004441910007985 */ /* 0x0003e8000c101930 */
[----:B------:R-:W4:Y:S04]  /*17170*/  LD.E R14, desc[UR48][R16.64+0x444] ;  /* 0x00044430100e7980 */ /* 0x000f28000c101900 */
[----:B0-----:R-:W2:Y:S04]  /*17180*/  LD.E R27, desc[UR48][R16.64+0x250] ;  /* 0x00025030101b7980 */ /* 0x001ea8000c101900 */
[----:B-1----:R-:W2:Y:S01]  /*17190*/  LD.E R25, desc[UR48][R16.64+0x240] ;  /* 0x0002403010197980 */ /* 0x002ea2000c101900 */
[C---:B---3--:R-:W-:Y:S01]  /*171a0*/  FMUL.FTZ R18, R71.reuse, R12 ;  /* 0x0000000c47127220 */ /* 0x048fe20000410000 */
[----:B------:R-:W-:-:S04]  /*171b0*/  FSETP.NEU.FTZ.AND P1, PT, R71, -INF , PT ;  /* 0xff8000004700780b */ /* 0x000fc80003f3d000 */
[----:B------:R-:W-:-:S05]  /*171c0*/  FSEL R20, R18, RZ, P1 ;  /* 0x000000ff12147208 */ /* 0x000fca0000800000 */
[-CC-:B------:R-:W-:Y:S02]  /*171d0*/  FFMA.FTZ R168, R45, R12.reuse, -R20.reuse ;  /* 0x0000000c2da87223 */ /* 0x180fe40000010814 */
[----:B----4-:R-:W0:Y:S01]  /*171e0*/  SHFL.BFLY PT, R45, R14, 0x2, 0x1f ;  /* 0x0c401f000e2d7f89 */ /* 0x010e2200000e0000 */
[-CC-:B------:R-:W-:Y:S01]  /*171f0*/  FFMA.FTZ R177, R59, R12.reuse, -R20.reuse ;  /* 0x0000000c3bb17223 */ /* 0x180fe20000010814 */
[----:B------:R-:W-:Y:S01]  /*17200*/  FSEL R71, R71, RZ, P1 ;  /* 0x000000ff47477208 */ /* 0x000fe20000800000 */
[----:B------:R-:W-:-:S04]  /*17210*/  FFMA.FTZ R180, R61, R12, -R20 ;  /* 0x0000000c3db47223 */ /* 0x000fc80000010814 */
[----:B------:R-:W-:Y:S01]  /*17220*/  FADD.FTZ R61, R4, -R71 ;  /* 0x80000047043d7221 */ /* 0x000fe20000010000 */
[-CC-:B------:R-:W-:Y:S01]  /*17230*/  FFMA.FTZ R187, R187, R12.reuse, -R20.reuse ;  /* 0x0000000cbbbb7223 */ /* 0x180fe20000010814 */
[----:B0-----:R-:W-:Y:S02]  /*17240*/  FMNMX.FTZ R14, R14, R45, !PT ;  /* 0x0000002d0e0e7209 */ /* 0x001fe40007810000 */
[-C--:B------:R-:W-:Y:S01]  /*17250*/  FMUL.FTZ R4, R61, R12.reuse ;  /* 0x0000000c3d047220 */ /* 0x080fe20000410000 */
[-CC-:B------:R-:W-:Y:S02]  /*17260*/  FFMA.FTZ R152, R67, R12.reuse, -R20.reuse ;  /* 0x0000000c43987223 */ /* 0x180fe40000010814 */
[----:B------:R-:W-:Y:S01]  /*17270*/  MUFU.EX2 R187, R187 ;  /* 0x000000bb00bb7308 */ /* 0x000fe20000000800 */
[-CC-:B------:R-:W-:Y:S01]  /*17280*/  FFMA.FTZ R154, R73, R12.reuse, -R20.reuse ;  /* 0x0000000c499a7223 */ /* 0x180fe20000010814 */
[----:B------:R-:W0:Y:S01]  /*17290*/  SHFL.BFLY PT, R59, R14, 0x1, 0x1f ;  /* 0x0c201f000e3b7f89 */ /* 0x000e2200000e0000 */
        /* <DEDUP_REMOVED lines=19> */
[-C--:B------:R-:W-:Y:S01]  /*173d0*/  FFMA.FTZ R20, R57, R12.reuse, -R20 ;  /* 0x0000000c39147223 */ /* 0x080fe20000010814 */
[----:B------:R-:W4:Y:S01]  /*173e0*/  LD.E R31, desc[UR48][R16.64+0x244] ;  /* 0x00024430101f7980 */ /* 0x000f22000c101900 */
[----:B------:R-:W5:Y:S01]  /*173f0*/  MUFU.EX2 R154, R154 ;  /* 0x0000009a009a7308 */ /* 0x000f620000000800 */
[----:B0-----:R-:W-:Y:S01]  /*17400*/  FMNMX.FTZ R57, R14, R59, !PT ;  /* 0x0000003b0e397209 */ /* 0x001fe20007810000 */
[----:B-1----:R-:W-:Y:S01]  /*17410*/  FFMA.FTZ R9, R4, R9, R187 ;  /* 0x0000000904097223 */ /* 0x002fe200000100bb */
[----:B------:R-:W4:Y:S02]  /*17420*/  LD.E R33, desc[UR48][R16.64+0x274] ;  /* 0x0002743010217980 */ /* 0x000f24000c101900 */
[C---:B------:R-:W-:Y:S01]  /*17430*/  FSETP.NEU.FTZ.AND P1, PT, R57.reuse, -INF , PT ;  /* 0xff8000003900780b */ /* 0x040fe20003f3d000 */
[----:B------:R-:W-:-:S02]  /*17440*/  FMUL.FTZ R58, R57, R12 ;  /* 0x0000000c393a7220 */ /* 0x000fc40000410000 */
[----:B------:R-:W0:Y:S01]  /*17450*/  MUFU.EX2 R153, R153 ;  /* 0x0000009900997308 */ /* 0x000e220000000800 */
[----:B---3--:R-:W-:Y:S01]  /*17460*/  FADD.FTZ R9, R152, R9 ;  /* 0x0000000998097221 */ /* 0x008fe20000010000 */
[----:B------:R-:W3:Y:S01]  /*17470*/  LD.E R35, desc[UR48][R16.64+0x264] ;  /* 0x0002643010237980 */ /* 0x000ee2000c101900 */
[----:B------:R-:W-:-:S03]  /*17480*/  FSEL R94, R58, RZ, P1 ;  /* 0x000000ff3a5e7208 */ /* 0x000fc60000800000 */
[----:B------:R-:W3:Y:S02]  /*17490*/  LD.E R37, desc[UR48][R16.64+0x284] ;  /* 0x0002843010257980 */ /* 0x000ee4000c101900 */
[----:B------:R1:W-:Y:S01]  /*174a0*/  MUFU.EX2 R14, R20 ;  /* 0x00000014000e7308 */ /* 0x0003e20000000800 */
[-CC-:B------:R-:W-:Y:S01]  /*174b0*/  FFMA.FTZ R185, R6, R12.reuse, -R94.reuse ;  /* 0x0000000c06b97223 */ /* 0x180fe2000001085e */
[----:B------:R-:W3:Y:S04]  /*174c0*/  LD.E R39, desc[UR48][R16.64+0x290] ;  /* 0x0002903010277980 */ /* 0x000ee8000c101900 */
[----:B------:R-:W3:Y:S02]  /*174d0*/  LD.E R41, desc[UR48][R16.64+0x2a4] ;  /* 0x0002a43010297980 */ /* 0x000ee4000c101900 */
[----:B------:R-:W2:Y:S01]  /*174e0*/  MUFU.EX2 R184, R184 ;  /* 0x000000b800b87308 */ /* 0x000ea20000000800 */
[----:B-1----:R-:W-:Y:S01]  /*174f0*/  FSEL R20, R57, RZ, P1 ;  /* 0x000000ff39147208 */ /* 0x002fe20000800000 */
[-CC-:B------:R-:W-:Y:S01]  /*17500*/  FFMA.FTZ R171, R21, R12.reuse, -R94.reuse ;  /* 0x0000000c15ab7223 */ /* 0x180fe2000001085e */
[----:B------:R-:W-:Y:S01]  /*17510*/  FFMA.FTZ R172, R11, R12, -R94 ;  /* 0x0000000c0bac7223 */ /* 0x000fe2000001085e */
[----:B------:R-:W3:Y:S02]  /*17520*/  LD.E R58, desc[UR48][R16.64+0x24c] ;  /* 0x00024c30103a7980 */ /* 0x000ee4000c101900 */
[----:B------:R-:W-:-:S02]  /*17530*/  FADD.FTZ R151, R5, -R20 ;  /* 0x8000001405977221 */ /* 0x000fc40000010000 */
        /* <DEDUP_REMOVED lines=23> */
[----:B------:R-:W-:Y:S01]  /*176b0*/  FMUL.FTZ R121, R12, R151 ;  /* 0x000000970c797220 */ /* 0x000fe20000410000 */
[----:B-----5:R-:W-:Y:S01]  /*176c0*/  FADD.FTZ R12, R154, R9 ;  /* 0x000000099a0c7221 */ /* 0x020fe20000010000 */
[----:B------:R-:W5:Y:S01]  /*176d0*/  MUFU.EX2 R177, R177 ;  /* 0x000000b100b17308 */ /* 0x000f620000000800 */
[----:B------:R-:W3:Y:S02]  /*176e0*/  LD.E R5, desc[UR48][R16.64+0x3f4] ;  /* 0x0003f43010057980 */ /* 0x000ee4000c101900 */
[----:B0-----:R-:W-:-:S02]  /*176f0*/  FADD.FTZ R123, R153, R12 ;  /* 0x0000000c997b7221 */ /* 0x001fc40000010000 */
[----:B------:R-:W3:Y:S02]  /*17700*/  LD.E R94, desc[UR48][R16.64+0x2c8] ;  /* 0x0002c830105e7980 */ /* 0x000ee4000c101900 */
[----:B--2---:R-:W-:Y:S01]  /*17710*/  FADD.FTZ R12, R184, R123 ;  /* 0x0000007bb80c7221 */ /* 0x004fe20000010000 */
[----:B------:R-:W0:Y:S01]  /*17720*/  MUFU.EX2 R175, R175 ;  /* 0x000000af00af7308 */ /* 0x000e220000000800 */
[----:B------:R-:W2:Y:S02]  /*17730*/  LD.E R45, desc[UR48][R16.64+0x2b4] ;  /* 0x0002b430102d7980 */ /* 0x000ea4000c101900 */
[----:B-1----:R-:W-:Y:S02]  /*17740*/  FADD.FTZ R123, R7, R12 ;  /* 0x0000000c077b7221 */ /* 0x002fe40000010000 */
[----:B------:R-:W2:Y:S03]  /*17750*/  LD.E R43, desc[UR48][R16.64+0x2c0] ;  /* 0x0002c030102b7980 */ /* 0x000ea6000c101900 */
[----:B------:R-:W1:Y:S01]  /*17760*/  MUFU.EX2 R176, R176 ;  /* 0x000000b000b07308 */ /* 0x000e620000000800 */
[----:B------:R-:W-:Y:S01]  /*17770*/  FADD.FTZ R12, R180, R123 ;  /* 0x0000007bb40c7221 */ /* 0x000fe20000010000 */
[----:B------:R-:W2:Y:S04]  /*17780*/  LD.E R47, desc[UR48][R16.64+0x2e0] ;  /* 0x0002e030102f7980 */ /* 0x000ea8000c101900 */
[----:B------:R-:W2:Y:S02]  /*17790*/  LD.E R49, desc[UR48][R16.64+0x2e4] ;  /* 0x0002e43010317980 */ /* 0x000ea4000c101900 */
[----:B------:R-:W1:Y:S01]  /*177a0*/  MUFU.EX2 R173, R173 ;  /* 0x000000ad00ad7308 */ /* 0x000e620000000800 */
[----:B-----5:R-:W-:Y:S01]  /*177b0*/  FADD.FTZ R12, R177, R12 ;  /* 0x0000000cb10c7221 */ /* 0x020fe20000010000 */
[----:B------:R-:W5:Y:S04]  /*177c0*/  LD.E R53, desc[UR48][R16.64+0x2f4] ;  /* 0x0002f43010357980 */ /* 0x000f68000c101900 */
[----:B------:R-:W5:Y:S02]  /*177d0*/  LD.E R55, desc[UR48][R16.64+0x314] ;  /* 0x0003143010377980 */ /* 0x000f64000c101900 */
[----:B------:R-:W1:Y:S01]  /*177e0*/  MUFU.EX2 R174, R174 ;  /* 0x000000ae00ae7308 */ /* 0x000e620000000800 */
[----:B0-----:R-:W-:Y:S01]  /*177f0*/  FADD.FTZ R123, R175, R12 ;  /* 0x0000000caf7b7221 */ /* 0x001fe20000010000 */
[----:B------:R-:W5:Y:S06]  /*17800*/  LD.E R51, desc[UR48][R16.64+0x304] ;  /* 0x0003043010337980 */ /* 0x000f6c000c101900 */
[----:B------:R-:W0:Y:S01]  /*17810*/  MUFU.EX2 R168, R168 ;  /* 0x000000a800a87308 */ /* 0x000e220000000800 */
[----:B-1----:R-:W-:Y:S01]  /*17820*/  FADD.FTZ R12, R176, R123 ;  /* 0x0000007bb00c7221 */ /* 0x002fe20000010000 */
[----:B------:R-:W5:Y:S04]  /*17830*/  LD.E R73, desc[UR48][R16.64+0x340] ;  /* 0x0003403010497980 */ /* 0x000f68000c101900 */
[----:B------:R-:W5:Y:S02]  /*17840*/  LD.E R71, desc[UR48][R16.64+0x344] ;  /* 0x0003443010477980 */ /* 0x000f64000c101900 */
[----:B------:R-:W1:Y:S01]  /*17850*/  MUFU.EX2 R167, R167 ;  /* 0x000000a700a77308 */ /* 0x000e620000000800 */
[----:B------:R-:W-:Y:S01]  /*17860*/  FADD.FTZ R123, R173, R12 ;  /* 0x0000000cad7b7221 */ /* 0x000fe20000010000 */
[----:B------:R-:W5:Y:S04]  /*17870*/  LD.E R67, desc[UR48][R16.64+0x350] ;  /* 0x0003503010437980 */ /* 0x000f68000c101900 */
[----:B------:R-:W5:Y:S02]  /*17880*/  LD.E R65, desc[UR48][R16.64+0x360] ;  /* 0x0003603010417980 */ /* 0x000f64000c101900 */
[----:B------:R-:W1:Y:S01]  /*17890*/  MUFU.EX2 R166, R166 ;  /* 0x000000a600a67308 */ /* 0x000e620000000800 */
[----:B------:R-:W-:Y:S01]  /*178a0*/  FADD.FTZ R123, R174, R123 ;  /* 0x0000007bae7b7221 */ /* 0x000fe20000010000 */
[----:B------:R-:W5:Y:S03]  /*178b0*/  LD.E R59, desc[UR48][R16.64+0x354] ;  /* 0x00035430103b7980 */ /* 0x000f66000c101900 */
[----:B0-----:R-:W-:Y:S01]  /*178c0*/  FADD.FTZ R12, R168, R123 ;  /* 0x0000007ba80c7221 */ /* 0x001fe20000010000 */
[----:B------:R-:W5:Y:S03]  /*178d0*/  LD.E R63, desc[UR48][R16.64+0x364] ;  /* 0x00036430103f7980 */ /* 0x000f66000c101900 */
[----:B-1----:R-:W-:Y:S01]  /*178e0*/  FADD.FTZ R125, R167, R12 ;  /* 0x0000000ca77d7221 */ /* 0x002fe20000010000 */
[----:B------:R-:W5:Y:S04]  /*178f0*/  LD.E R61, desc[UR48][R16.64+0x370] ;  /* 0x00037030103d7980 */ /* 0x000f68000c101900 */
[----:B------:R-:W5:Y:S01]  /*17900*/  LD.E R87, desc[UR48][R16.64+0x3a0] ;  /* 0x0003a03010577980 */ /* 0x000f62000c101900 */
[----:B------:R-:W-:-:S03]  /*17910*/  FADD.FTZ R12, R166, R125 ;  /* 0x0000007da60c7221 */ /* 0x000fc60000010000 */
        /* <DEDUP_REMOVED lines=12> */
[----:B------:R-:W-:Y:S08]  /*179e0*/  MUFU.EX2 R185, R185 ;  /* 0x000000b900b97308 */ /* 0x000ff00000000800 */
[----:B------:R-:W0:Y:S08]  /*179f0*/  MUFU.EX2 R121, R121 ;  /* 0x0000007900797308 */ /* 0x000e300000000800 */
[----:B------:R-:W1:Y:S08]  /*17a00*/  MUFU.EX2 R188, R188 ;  /* 0x000000bc00bc7308 */ /* 0x000e700000000800 */
[----:B------:R-:W1:Y:S01]  /*17a10*/  MUFU.EX2 R155, R155 ;  /* 0x0000009b009b7308 */ /* 0x000e620000000800 */
[----:B0-----:R-:W-:-:S07]  /*17a20*/  FFMA.FTZ R9, R121, R8, R185 ;  /* 0x0000000879097223 */ /* 0x001fce00000100b9 */
[----:B------:R-:W0:Y:S01]  /*17a30*/  MUFU.EX2 R6, R6 ;  /* 0x0000000600067308 */ /* 0x000e220000000800 */
[----:B-1----:R-:W-:-:S07]  /*17a40*/  FADD.FTZ R8, R188, R9 ;  /* 0x00000009bc087221 */ /* 0x002fce0000010000 */
[----:B------:R-:W1:Y:S01]  /*17a50*/  MUFU.EX2 R183, R183 ;  /* 0x000000b700b77308 */ /* 0x000e620000000800 */
[----:B------:R-:W-:-:S07]  /*17a60*/  FADD.FTZ R9, R155, R8 ;  /* 0x000000089b097221 */ /* 0x000fce0000010000 */
[----:B------:R-:W1:Y:S01]  /*17a70*/  MUFU.EX2 R186, R186 ;  /* 0x000000ba00ba7308 */ /* 0x000e620000000800 */
[----:B0-----:R-:W-:-:S07]  /*17a80*/  FADD.FTZ R8, R6, R9 ;  /* 0x0000000906087221 */ /* 0x001fce0000010000 */
        /* <DEDUP_REMOVED lines=16> */
[----:B------:R-:W4:Y:S01]  /*17b90*/  MUFU.EX2 R161, R161 ;  /* 0x000000a100a17308 */ /* 0x000f220000000800 */
[----:B0-----:R-:W-:-:S07]  /*17ba0*/  FADD.FTZ R9, R163, R8 ;  /* 0x00000008a3097221 */ /* 0x001fce0000010000 */
[----:B------:R-:W0:Y:S01]  /*17bb0*/  MUFU.EX2 R162, R162 ;  /* 0x000000a200a27308 */ /* 0x000e220000000800 */
[----:B-1----:R-:W-:-:S07]  /*17bc0*/  FADD.FTZ R8, R164, R9 ;  /* 0x00000009a4087221 */ /* 0x002fce0000010000 */
[----:B------:R-:W1:Y:S01]  /*17bd0*/  MUFU.EX2 R21, R21 ;  /* 0x0000001500157308 */ /* 0x000e620000000800 */
[----:B----4-:R-:W-:-:S07]  /*17be0*/  FADD.FTZ R9, R161, R8 ;  /* 0x00000008a1097221 */ /* 0x010fce0000010000 */
[----:B------:R-:W4:Y:S01]  /*17bf0*/  MUFU.EX2 R165, R165 ;  /* 0x000000a500a57308 */ /* 0x000f220000000800 */
[----:B0-----:R-:W-:-:S07]  /*17c00*/  FADD.FTZ R8, R162, R9 ;  /* 0x00000009a2087221 */ /* 0x001fce0000010000 */
[----:B------:R-:W0:Y:S01]  /*17c10*/  MUFU.EX2 R160, R160 ;  /* 0x000000a000a07308 */ /* 0x000e220000000800 */
[----:B-1----:R-:W-:-:S07]  /*17c20*/  FADD.FTZ R9, R21, R8 ;  /* 0x0000000815097221 */ /* 0x002fce0000010000 */
[----:B------:R-:W1:Y:S08]  /*17c30*/  MUFU.EX2 R159, R159 ;  /* 0x0000009f009f7308 */ /* 0x000e700000000800 */
[----:B------:R4:W-:Y:S01]  /*17c40*/  MUFU.EX2 R8, R147 ;  /* 0x0000009300087308 */ /* 0x0009e20000000800 */
[C---:B------:R-:W-:Y:S01]  /*17c50*/  FMUL.FTZ R25, R4.reuse, R25 ;  /* 0x0000001904197220 */ /* 0x040fe20000410000 */
[C---:B------:R-:W-:Y:S01]  /*17c60*/  FMUL.FTZ R31, R4.reuse, R31 ;  /* 0x0000001f041f7220 */ /* 0x040fe20000410000 */
[----:B----4-:R-:W-:Y:S01]  /*17c70*/  FMUL.FTZ R147, R121, R29 ;  /* 0x0000001d79937220 */ /* 0x010fe20000410000 */
[----:B------:R-:W-:-:S04]  /*17c80*/  FMUL.FTZ R29, R4, R30 ;  /* 0x0000001e041d7220 */ /* 0x000fc80000410000 */
[----:B------:R-:W4:Y:S01]  /*17c90*/  MUFU.EX2 R158, R158 ;  /* 0x0000009e009e7308 */ /* 0x000f220000000800 */
[----:B------:R-:W-:Y:S01]  /*17ca0*/  FMUL.FTZ R27, R4, R27 ;  /* 0x0000001b041b7220 */ /* 0x000fe20000410000 */
[----:B------:R-:W-:Y:S01]  /*17cb0*/  FADD.FTZ R139, R165, R12 ;  /* 0x0000000ca58b7221 */ /* 0x000fe20000010000 */
[----:B------:R1:W-:Y:S05]  /*17cc0*/  ST.E desc[UR48][R16.64+0x230], R29 ;  /* 0x0002301d10007985 */ /* 0x0003ea000c101930 */
[----:B------:R-:W2:Y:S01]  /*17cd0*/  MUFU.EX2 R157, R157 ;  /* 0x0000009d009d7308 */ /* 0x000ea20000000800 */
[----:B0-----:R-:W-:Y:S01]  /*17ce0*/  FADD.FTZ R12, R160, R139 ;  /* 0x0000008ba00c7221 */ /* 0x001fe20000010000 */
[----:B------:R0:W-:Y:S01]  /*17cf0*/  ST.E desc[UR48][R16.64+0x240], R25 ;  /* 0x0002401910007985 */ /* 0x0001e2000c101930 */
[----:B-1----:R-:W-:-:S05]  /*17d00*/  FMUL.FTZ R29, R4, R34 ;  /* 0x00000022041d7220 */ /* 0x002fca0000410000 */
[----:B------:R-:W1:Y:S01]  /*17d10*/  MUFU.EX2 R156, R156 ;  /* 0x0000009c009c7308 */ /* 0x000e620000000800 */
[----:B------:R3:W-:Y:S01]  /*17d20*/  ST.E desc[UR48][R16.64+0x244], R31 ;  /* 0x0002441f10007985 */ /* 0x0007e2000c101930 */
[----:B------:R-:W-:-:S03]  /*17d30*/  FMUL.FTZ R33, R4, R33 ;  /* 0x0000002104217220 */ /* 0x000fc60000410000 */
[----:B------:R4:W-:Y:S01]  /*17d40*/  ST.E desc[UR48][R16.64+0x250], R27 ;  /* 0x0002501b10007985 */ /* 0x0009e2000c101930 */
[C---:B0-----:R-:W-:Y:S02]  /*17d50*/  FMUL.FTZ R25, R4.reuse, R38 ;  /* 0x0000002604197220 */ /* 0x041fe40000410000 */
[----:B------:R-:W0:Y:S01]  /*17d60*/  MUFU.EX2 R15, R15 ;  /* 0x0000000f000f7308 */ /* 0x000e220000000800 */
[----:B------:R2:W-:Y:S01]  /*17d70*/  ST.E desc[UR48][R16.64+0x270], R29 ;  /* 0x0002701d10007985 */ /* 0x0005e2000c101930 */
[----:B------:R-:W-:Y:S01]  /*17d80*/  FADD.FTZ R139, R159, R12 ;  /* 0x0000000c9f8b7221 */ /* 0x000fe20000010000 */
[----:B---3--:R-:W-:-:S05]  /*17d90*/  FMUL.FTZ R31, R4, R42 ;  /* 0x0000002a041f7220 */ /* 0x008fca0000410000 */
[----:B------:R-:W3:Y:S01]  /*17da0*/  MUFU.EX2 R19, R19 ;  /* 0x0000001300137308 */ /* 0x000ee20000000800 */
[C---:B----4-:R-:W-:Y:S01]  /*17db0*/  FMUL.FTZ R27, R4.reuse, R40 ;  /* 0x00000028041b7220 */ /* 0x050fe20000410000 */
[C---:B--2---:R-:W-:Y:S01]  /*17dc0*/  FMUL.FTZ R29, R4.reuse, R44 ;  /* 0x0000002c041d7220 */ /* 0x044fe20000410000 */
[----:B------:R2:W-:Y:S05]  /*17dd0*/  ST.E desc[UR48][R16.64+0x274], R33 ;  /* 0x0002742110007985 */ /* 0x0005ea000c101930 */
[----:B------:R-:W4:Y:S01]  /*17de0*/  MUFU.EX2 R20, R20 ;  /* 0x0000001400147308 */ /* 0x000f220000000800 */
[----:B------:R-:W-:Y:S01]  /*17df0*/  FMUL.FTZ R5, R4, R5 ;  /* 0x0000000504057220 */ /* 0x000fe20000410000 */
[----:B------:R1:W-:Y:S01]  /*17e00*/  ST.E desc[UR48][R16.64+0x294], R25 ;  /* 0x0002941910007985 */ /* 0x0003e2000c101930 */
[----:B------:R-:W-:-:S03]  /*17e10*/  FADD.FTZ R139, R158, R139 ;  /* 0x0000008b9e8b7221 */ /* 0x000fc60000010000 */
[----:B------:R0:W-:Y:S02]  /*17e20*/  ST.E desc[UR48][R16.64+0x2a0], R27 ;  /* 0x0002a01b10007985 */ /* 0x0001e4000c101930 */
[----:B------:R-:W4:Y:S02]  /*17e30*/  MUFU.EX2 R11, R11 ;  /* 0x0000000b000b7308 */ /* 0x000f240000000800 */
[----:B------:R3:W-:Y:S01]  /*17e40*/  ST.E desc[UR48][R16.64+0x2b0], R29 ;  /* 0x0002b01d10007985 */ /* 0x0007e2000c101930 */
[----:B--2---:R-:W-:-:S03]  /*17e50*/  FMUL.FTZ R33, R4, R46 ;  /* 0x0000002e04217220 */ /* 0x004fc60000410000 */
[----:B------:R2:W-:Y:S01]  /*17e60*/  ST.E desc[UR48][R16.64+0x2c4], R31 ;  /* 0x0002c41f10007985 */ /* 0x0005e2000c101930 */
[C---:B-1----:R-:W-:Y:S01]  /*17e70*/  FMUL.FTZ R25, R4.reuse, R50 ;  /* 0x0000003204197220 */ /* 0x042fe20000410000 */
[C---:B0-----:R-:W-:Y:S01]  /*17e80*/  FMUL.FTZ R27, R4.reuse, R48 ;  /* 0x00000030041b7220 */ /* 0x041fe20000410000 */
[C---:B---3--:R-:W-:Y:S01]  /*17e90*/  FMUL.FTZ R29, R4.reuse, R52 ;  /* 0x00000034041d7220 */ /* 0x048fe20000410000 */
[----:B--2---:R-:W-:Y:S01]  /*17ea0*/  FMUL.FTZ R31, R4, R56 ;  /* 0x00000038041f7220 */ /* 0x004fe20000410000 */
[----:B------:R-:W0:Y:S01]  /*17eb0*/  MUFU.EX2 R18, R18 ;  /* 0x0000001200127308 */ /* 0x000e220000000800 */
[----:B------:R-:W-:Y:S01]  /*17ec0*/  FADD.FTZ R139, R157, R139 ;  /* 0x0000008b9d8b7221 */ /* 0x000fe20000010000 */
[----:B------:R1:W-:Y:S01]  /*17ed0*/  ST.E desc[UR48][R16.64+0x2d0], R33 ;  /* 0x0002d02110007985 */ /* 0x0003e2000c101930 */
[----:B------:R-:W-:Y:S01]  /*17ee0*/  FADD.FTZ R9, R156, R9 ;  /* 0x000000099c097221 */ /* 0x000fe20000010000 */
[C---:B------:R-:W-:Y:S01]  /*17ef0*/  FMUL.FTZ R35, R4.reuse, R35 ;  /* 0x0000002304237220 */ /* 0x040fe20000410000 */
[C---:B------:R-:W-:Y:S01]  /*17f00*/  FMUL.FTZ R37, R4.reuse, R37 ;  /* 0x0000002504257220 */ /* 0x040fe20000410000 */
[----:B------:R2:W-:Y:S01]  /*17f10*/  ST.E desc[UR48][R16.64+0x2d4], R25 ;  /* 0x0002d41910007985 */ /* 0x0005e2000c101930 */
[C---:B------:R-:W-:Y:S01]  /*17f20*/  FMUL.FTZ R39, R4.reuse, R39 ;  /* 0x0000002704277220 */ /* 0x040fe20000410000 */
[----:B------:R-:W3:Y:S01]  /*17f30*/  MUFU.EX2 R12, R145 ;  /* 0x00000091000c7308 */ /* 0x000ee20000000800 */
[C---:B------:R-:W-:Y:S01]  /*17f40*/  FMUL.FTZ R41, R4.reuse, R41 ;  /* 0x0000002904297220 */ /* 0x040fe20000410000 */
[----:B------:R4:W-:Y:S04]  /*17f50*/  ST.E desc[UR48][R16.64+0x2f0], R27 ;  /* 0x0002f01b10007985 */ /* 0x0009e8000c101930 */
[----:B------:R0:W-:Y:S01]  /*17f60*/  ST.E desc[UR48][R16.64+0x300], R29 ;  /* 0x0003001d10007985 */ /* 0x0001e2000c101930 */
[----:B-1----:R-:W-:-:S03]  /*17f70*/  FMUL.FTZ R33, R4, R54 ;  /* 0x0000003604217220 */ /* 0x002fc60000410000 */
[----:B------:R1:W-:Y:S01]  /*17f80*/  ST.E desc[UR48][R16.64+0x310], R31 ;  /* 0x0003101f10007985 */ /* 0x0003e2000c101930 */
[----:B--2---:R-:W-:-:S03]  /*17f90*/  FMUL.FTZ R25, R121, R64 ;  /* 0x0000004079197220 */ /* 0x004fc60000410000 */
[----:B------:R2:W-:Y:S01]  /*17fa0*/  ST.E desc[UR48][R16.64+0x3f4], R5 ;  /* 0x0003f40510007985 */ /* 0x0005e2000c101930 */
[C---:B----4-:R-:W-:Y:S01]  /*17fb0*/  FMUL.FTZ R27, R121.reuse, R62 ;  /* 0x0000003e791b7220 */ /* 0x050fe20000410000 */
[C---:B0-----:R-:W-:Y:S01]  /*17fc0*/  FMUL.FTZ R29, R121.reuse, R60 ;  /* 0x0000003c791d7220 */ /* 0x041fe20000410000 */
[----:B------:R-:W0:Y:S01]  /*17fd0*/  MUFU.EX2 R13, R13 ;  /* 0x0000000d000d7308 */ /* 0x000e220000000800 */
[----:B-1----:R-:W-:Y:S01]  /*17fe0*/  FMUL.FTZ R31, R121, R70 ;  /* 0x00000046791f7220 */ /* 0x002fe20000410000 */
[----:B------:R-:W-:Y:S01]  /*17ff0*/  FADD.FTZ R141, R15, R139 ;  /* 0x0000008b0f8d7221 */ /* 0x000fe20000010000 */
[----:B--2---:R-:W-:Y:S01]  /*18000*/  FMUL.FTZ R5, R121, R58 ;  /* 0x0000003a79057220 */ /* 0x004fe20000410000 */
[----:B------:R-:W-:Y:S01]  /*18010*/  FADD.FTZ R139, R19, R9 ;  /* 0x00000009138b7221 */ /* 0x000fe20000010000 */
[----:B------:R1:W-:Y:S03]  /*18020*/  ST.E desc[UR48][R16.64+0x264], R35 ;  /* 0x0002642310007985 */ /* 0x0003e6000c101930 */
[----:B------:R-:W2:Y:S01]  /*18030*/  MUFU.EX2 R9, R149 ;  /* 0x0000009500097308 */ /* 0x000ea20000000800 */
[----:B------:R4:W-:Y:S01]  /*18040*/  ST.E desc[UR48][R16.64+0x284], R37 ;  /* 0x0002842510007985 */ /* 0x0009e2000c101930 */
[----:B------:R-:W-:-:S03]  /*18050*/  FADD.FTZ R139, R20, R139 ;  /* 0x0000008b148b7221 */ /* 0x000fc60000010000 */
[----:B------:R3:W-:Y:S04]  /*18060*/  ST.E desc[UR48][R16.64+0x290], R39 ;  /* 0x0002902710007985 */ /* 0x0007e8000c101930 */
[----:B------:R5:W-:Y:S01]  /*18070*/  ST.E desc[UR48][R16.64+0x2a4], R41 ;  /* 0x0002a42910007985 */ /* 0x000be2000c101930 */
[----:B-1----:R-:W-:-:S03]  /*18080*/  FMUL.FTZ R35, R121, R74 ;  /* 0x0000004a79237220 */ /* 0x002fc60000410000 */
[----:B------:R1:W-:Y:S01]  /*18090*/  ST.E desc[UR48][R16.64+0x320], R33 ;  /* 0x0003202110007985 */ /* 0x0003e2000c101930 */
[----:B----4-:R-:W-:-:S03]  /*180a0*/  FMUL.FTZ R37, R121, R72 ;  /* 0x0000004879257220 */ /* 0x010fc60000410000 */
[----:B------:R4:W-:Y:S01]  /*180b0*/  ST.E desc[UR48][R16.64+0x238], R25 ;  /* 0x0002381910007985 */ /* 0x0009e2000c101930 */
[----:B---3--:R-:W-:-:S03]  /*180c0*/  FMUL.FTZ R39, R121, R86 ;  /* 0x0000005679277220 */ /* 0x008fc60000410000 */
[----:B------:R3:W-:Y:S01]  /*180d0*/  ST.E desc[UR48][R16.64+0x23c], R27 ;  /* 0x00023c1b10007985 */ /* 0x0007e2000c101930 */
[----:B-----5:R-:W-:-:S03]  /*180e0*/  FMUL.FTZ R41, R121, R84 ;  /* 0x0000005479297220 */ /* 0x020fc60000410000 */
[----:B------:R5:W-:Y:S01]  /*180f0*/  ST.E desc[UR48][R16.64+0x248], R29 ;  /* 0x0002481d10007985 */ /* 0x000be2000c101930 */
[----:B-1----:R-:W-:-:S03]  /*18100*/  FMUL.FTZ R33, R121, R76 ;  /* 0x0000004c79217220 */ /* 0x002fc60000410000 */
[----:B------:R1:W-:Y:S01]  /*18110*/  ST.E desc[UR48][R16.64+0x24c], R5 ;  /* 0x00024c0510007985 */ /* 0x0003e2000c101930 */
[----:B----4-:R-:W-:-:S03]  /*18120*/  FMUL.FTZ R25, R121, R68 ;  /* 0x0000004479197220 */ /* 0x010fc60000410000 */
[----:B------:R4:W-:Y:S01]  /*18130*/  ST.E desc[UR48][R16.64+0x258], R31 ;  /* 0x0002581f10007985 */ /* 0x0009e2000c101930 */
[C---:B---3--:R-:W-:Y:S01]  /*18140*/  FMUL.FTZ R27, R121.reuse, R66 ;  /* 0x00000042791b7220 */ /* 0x048fe20000410000 */
[C---:B-----5:R-:W-:Y:S01]  /*18150*/  FMUL.FTZ R29, R121.reuse, R88 ;  /* 0x00000058791d7220 */ /* 0x060fe20000410000 */
[C---:B-1----:R-:W-:Y:S01]  /*18160*/  FMUL.FTZ R5, R121.reuse, R82 ;  /* 0x0000005279057220 */ /* 0x042fe20000410000 */
[----:B----4-:R-:W-:Y:S01]  /*18170*/  FMUL.FTZ R31, R121, R78 ;  /* 0x0000004e791f7220 */ /* 0x010fe20000410000 */
[----:B------:R1:W-:Y:S01]  /*18180*/  ST.E desc[UR48][R16.64+0x25c], R33 ;  /* 0x00025c2110007985 */ /* 0x0003e2000c101930 */
[----:B------:R-:W-:-:S03]  /*18190*/  FADD.FTZ R139, R11, R139 ;  /* 0x0000008b0b8b7221 */ /* 0x000fc60000010000 */
[----:B------:R3:W-:Y:S04]  /*181a0*/  ST.E desc[UR48][R16.64+0x268], R35 ;  /* 0x0002682310007985 */ /* 0x0007e8000c101930 */
[----:B------:R4:W-:Y:S04]  /*181b0*/  ST.E desc[UR48][R16.64+0x26c], R37 ;  /* 0x00026c2510007985 */ /* 0x0009e8000c101930 */
[----:B------:R5:W-:Y:S01]  /*181c0*/  ST.E desc[UR48][R16.64+0x278], R25 ;  /* 0x0002781910007985 */ /* 0x000be2000c101930 */
[----:B-1----:R-:W-:-:S03]  /*181d0*/  FMUL.FTZ R33, R121, R80 ;  /* 0x0000005079217220 */ /* 0x002fc60000410000 */
[----:B------:R1:W-:Y:S01]  /*181e0*/  ST.E desc[UR48][R16.64+0x27c], R27 ;  /* 0x00027c1b10007985 */ /* 0x0003e2000c101930 */
[----:B---3--:R-:W-:-:S03]  /*181f0*/  FMUL.FTZ R35, R121, R92 ;  /* 0x0000005c79237220 */ /* 0x008fc60000410000 */
[----:B------:R3:W-:Y:S01]  /*18200*/  ST.E desc[UR48][R16.64+0x288], R29 ;  /* 0x0002881d10007985 */ /* 0x0007e2000c101930 */
[----:B----4-:R-:W-:-:S03]  /*18210*/  FMUL.FTZ R37, R121, R90 ;  /* 0x0000005a79257220 */ /* 0x010fc60000410000 */
[----:B------:R4:W-:Y:S01]  /*18220*/  ST.E desc[UR48][R16.64+0x28c], R39 ;  /* 0x00028c2710007985 */ /* 0x0009e2000c101930 */
[----:B-----5:R-:W-:-:S03]  /*18230*/  FMUL.FTZ R25, R121, R94 ;  /* 0x0000005e79197220 */ /* 0x020fc60000410000 */
[----:B------:R5:W-:Y:S01]  /*18240*/  ST.E desc[UR48][R16.64+0x298], R41 ;  /* 0x0002982910007985 */ /* 0x000be2000c101930 */
[----:B-1----:R-:W-:-:S03]  /*18250*/  FMUL.FTZ R27, R121, R96 ;  /* 0x00000060791b7220 */ /* 0x002fc60000410000 */
[----:B------:R1:W-:Y:S01]  /*18260*/  ST.E desc[UR48][R16.64+0x29c], R5 ;  /* 0x00029c0510007985 */ /* 0x0003e2000c101930 */
[----:B---3--:R-:W-:-:S03]  /*18270*/  FMUL.FTZ R29, R121, R98 ;  /* 0x00000062791d7220 */ /* 0x008fc60000410000 */
[----:B------:R3:W-:Y:S01]  /*18280*/  ST.E desc[UR48][R16.64+0x2a8], R31 ;  /* 0x0002a81f10007985 */ /* 0x0007e2000c101930 */
[C---:B----4-:R-:W-:Y:S01]  /*18290*/  FMUL.FTZ R39, R121.reuse, R100 ;  /* 0x0000006479277220 */ /* 0x050fe20000410000 */
[C---:B-----5:R-:W-:Y:S01]  /*182a0*/  FMUL.FTZ R41, R121.reuse, R102 ;  /* 0x0000006679297220 */ /* 0x060fe20000410000 */
[C---:B-1----:R-:W-:Y:S01]  /*182b0*/  FMUL.FTZ R5, R121.reuse, R104 ;  /* 0x0000006879057220 */ /* 0x042fe20000410000 */
[----:B---3--:R-:W-:Y:S01]  /*182c0*/  FMUL.FTZ R31, R121, R106 ;  /* 0x0000006a791f7220 */ /* 0x008fe20000410000 */
[----:B------:R-:W-:Y:S01]  /*182d0*/  FADD.FTZ R141, R18, R141 ;  /* 0x0000008d128d7221 */ /* 0x000fe20000010000 */
[----:B------:R-:W-:Y:S01]  /*182e0*/  FADD.FTZ R139, R12, R139 ;  /* 0x0000008b0c8b7221 */ /* 0x000fe20000010000 */
[----:B------:R1:W-:Y:S04]  /*182f0*/  ST.E desc[UR48][R16.64+0x2ac], R33 ;  /* 0x0002ac2110007985 */ /* 0x0003e8000c101930 */
[----:B------:R3:W-:Y:S01]  /*18300*/  ST.E desc[UR48][R16.64+0x2b8], R35 ;  /* 0x0002b82310007985 */ /* 0x0007e2000c101930 */
[----:B0-----:R-:W-:-:S03]  /*18310*/  FADD.FTZ R141, R13, R141 ;  /* 0x0000008d0d8d7221 */ /* 0x001fc60000010000 */
[----:B------:R0:W-:Y:S01]  /*18320*/  ST.E desc[UR48][R16.64+0x2bc], R37 ;  /* 0x0002bc2510007985 */ /* 0x0001e2000c101930 */
[----:B------:R-:W-:-:S03]  /*18330*/  FADD.FTZ R139, R8, R139 ;  /* 0x0000008b088b7221 */ /* 0x000fc60000010000 */
[----:B------:R4:W-:Y:S01]  /*18340*/  ST.E desc[UR48][R16.64+0x2c8], R25 ;  /* 0x0002c81910007985 */ /* 0x0009e2000c101930 */
[----:B-1----:R-:W-:-:S03]  /*18350*/  FMUL.FTZ R33, R121, R108 ;  /* 0x0000006c79217220 */ /* 0x002fc60000410000 */
[----:B------:R1:W-:Y:S01]  /*18360*/  ST.E desc[UR48][R16.64+0x2cc], R27 ;  /* 0x0002cc1b10007985 */ /* 0x0003e2000c101930 */
[----:B---3--:R-:W-:-:S03]  /*18370*/  FMUL.FTZ R35, R121, R110 ;  /* 0x0000006e79237220 */ /* 0x008fc60000410000 */
[----:B------:R3:W-:Y:S01]  /*18380*/  ST.E desc[UR48][R16.64+0x2d8], R29 ;  /* 0x0002d81d10007985 */ /* 0x0007e2000c101930 */
[----:B0-----:R-:W-:-:S03]  /*18390*/  FMUL.FTZ R37, R121, R112 ;  /* 0x0000007079257220 */ /* 0x001fc60000410000 */
[----:B------:R0:W-:Y:S01]  /*183a0*/  ST.E desc[UR48][R16.64+0x2dc], R39 ;  /* 0x0002dc2710007985 */ /* 0x0001e2000c101930 */
[----:B----4-:R-:W-:-:S03]  /*183b0*/  FMUL.FTZ R25, R121, R114 ;  /* 0x0000007279197220 */ /* 0x010fc60000410000 */
[----:B------:R4:W-:Y:S01]  /*183c0*/  ST.E desc[UR48][R16.64+0x2e8], R41 ;  /* 0x0002e82910007985 */ /* 0x0009e2000c101930 */
[----:B-1----:R-:W-:-:S03]  /*183d0*/  FMUL.FTZ R27, R121, R116 ;  /* 0x00000074791b7220 */ /* 0x002fc60000410000 */
[----:B------:R1:W-:Y:S01]  /*183e0*/  ST.E desc[UR48][R16.64+0x2ec], R5 ;  /* 0x0002ec0510007985 */ /* 0x0003e2000c101930 */
[----:B---3--:R-:W-:-:S03]  /*183f0*/  FMUL.FTZ R29, R121, R118 ;  /* 0x00000076791d7220 */ /* 0x008fc60000410000 */
[----:B------:R3:W-:Y:S01]  /*18400*/  ST.E desc[UR48][R16.64+0x2f8], R31 ;  /* 0x0002f81f10007985 */ /* 0x0007e2000c101930 */
[C---:B0-----:R-:W-:Y:S01]  /*18410*/  FMUL.FTZ R39, R121.reuse, R120 ;  /* 0x0000007879277220 */ /* 0x041fe20000410000 */
[C---:B----4-:R-:W-:Y:S01]  /*18420*/  FMUL.FTZ R41, R121.reuse, R122 ;  /* 0x0000007a79297220 */ /* 0x050fe20000410000 */
[C---:B-1----:R-:W-:Y:S01]  /*18430*/  FMUL.FTZ R5, R121.reuse, R124 ;  /* 0x0000007c79057220 */ /* 0x042fe20000410000 */
[----:B---3--:R-:W-:Y:S01]  /*18440*/  FMUL.FTZ R31, R121, R126 ;  /* 0x0000007e791f7220 */ /* 0x008fe20000410000 */
[----:B------:R0:W-:Y:S01]  /*18450*/  ST.E desc[UR48][R16.64+0x2fc], R33 ;  /* 0x0002fc2110007985 */ /* 0x0001e2000c101930 */
[----:B------:R-:W-:Y:S01]  /*18460*/  FADD.FTZ R141, R14, R141 ;  /* 0x0000008d0e8d7221 */ /* 0x000fe20000010000 */
[----:B--2---:R-:W-:Y:S02]  /*18470*/  FADD.FTZ R139, R9, R139 ;  /* 0x0000008b098b7221 */ /* 0x004fe40000010000 */
        /* <DEDUP_REMOVED lines=19> */
[----:B------:R0:W-:Y:S01]  /*185b0*/  ST.E desc[UR48][R16.64+0x450], R141 ;  /* 0x0004508d10007985 */ /* 0x0001e2000c101930 */
[C---:B------:R-:W-:Y:S01]  /*185c0*/  FMUL.FTZ R145, R4.reuse, R28 ;  /* 0x0000001c04917220 */ /* 0x040fe20000410000 */
[C---:B------:R-:W-:Y:S01]  /*185d0*/  FMUL.FTZ R143, R4.reuse, R24 ;  /* 0x00000018048f7220 */ /* 0x040fe20000410000 */
[C---:B------:R-:W-:Y:S01]  /*185e0*/  FMUL.FTZ R45, R4.reuse, R45 ;  /* 0x0000002d042d7220 */ /* 0x040fe20000410000 */
        /* <DEDUP_REMOVED lines=9> */
[C---:B0-----:R-:W-:Y:S01]  /*18680*/  FMUL.FTZ R141, R4.reuse, R36 ;  /* 0x00000024048d7220 */ /* 0x041fe20000410000 */
[C---:B------:R-:W-:Y:S01]  /*18690*/  FMUL.FTZ R77, R4.reuse, R77 ;  /* 0x0000004d044d7220 */ /* 0x040fe20000410000 */
[C---:B------:R-:W-:Y:S01]  /*186a0*/  FMUL.FTZ R69, R4.reuse, R69 ;  /* 0x0000004504457220 */ /* 0x040fe20000410000 */
[----:B------:R0:W-:Y:S01]  /*186b0*/  ST.E desc[UR48][R16.64+0x358], R35 ;  /* 0x0003582310007985 */ /* 0x0001e2000c101930 */
[C---:B-1----:R-:W-:Y:S01]  /*186c0*/  FMUL.FTZ R57, R4.reuse, R32 ;  /* 0x0000002004397220 */ /* 0x042fe20000410000 */
[C---:B------:R-:W-:Y:S01]  /*186d0*/  FMUL.FTZ R75, R4.reuse, R75 ;  /* 0x0000004b044b7220 */ /* 0x040fe20000410000 */
[C---:B------:R-:W-:Y:S01]  /*186e0*/  FMUL.FTZ R73, R4.reuse, R73 ;  /* 0x0000004904497220 */ /* 0x040fe20000410000 */
[----:B------:R1:W-:Y:S01]  /*186f0*/  ST.E desc[UR48][R16.64+0x35c], R37 ;  /* 0x00035c2510007985 */ /* 0x0003e2000c101930 */
[C---:B--2---:R-:W-:Y:S01]  /*18700*/  FMUL.FTZ R139, R4.reuse, R26 ;  /* 0x0000001a048b7220 */ /* 0x044fe20000410000 */
        /* <DEDUP_REMOVED lines=30> */
[C---:B------:R-:W-:Y:S01]  /*188f0*/  FMUL.FTZ R111, R4.reuse, R111 ;  /* 0x0000006f046f7220 */ /* 0x040fe20000410000 */
[C---:B------:R-:W-:Y:S01]  /*18900*/  FMUL.FTZ R109, R4.reuse, R109 ;  /* 0x0000006d046d7220 */ /* 0x040fe20000410000 */
[C---:B------:R-:W-:Y:S01]  /*18910*/  FMUL.FTZ R119, R4.reuse, R119 ;  /* 0x0000007704777220 */ /* 0x040fe20000410000 */
[----:B------:R-:W-:Y:S01]  /*18920*/  FMUL.FTZ R117, R4, R117 ;  /* 0x0000007504757220 */ /* 0x000fe20000410000 */
[C---:B---3--:R-:W-:Y:S01]  /*18930*/  FMUL.FTZ R33, R121.reuse, R148 ;  /* 0x0000009479217220 */ /* 0x048fe20000410000 */
[C---:B0-----:R-:W-:Y:S01]  /*18940*/  FMUL.FTZ R35, R121.reuse, R150 ;  /* 0x0000009679237220 */ /* 0x041fe20000410000 */
[C---:B-1----:R-:W-:Y:S01]  /*18950*/  FMUL.FTZ R37, R121.reuse, R214 ;  /* 0x000000d679257220 */ /* 0x042fe20000410000 */
[C---:B--2---:R-:W-:Y:S01]  /*18960*/  FMUL.FTZ R25, R121.reuse, R212 ;  /* 0x000000d479197220 */ /* 0x044fe20000410000 */
        /* <DEDUP_REMOVED lines=70> */
[----:B------:R3:W-:Y:S04]  /*18dd0*/  ST.E desc[UR48][R16.64+0x3fc], R125 ;  /* 0x0003fc7d10007985 */ /* 0x0007e8000c101930 */
[----:B------:R-:W-:Y:S04]  /*18de0*/  ST.E desc[UR48][R16.64+0x408], R137 ;  /* 0x0004088910007985 */ /* 0x000fe8000c101930 */
[----:B------:R4:W-:Y:S04]  /*18df0*/  ST.E desc[UR48][R16.64+0x40c], R129 ;  /* 0x00040c8110007985 */ /* 0x0009e8000c101930 */
[----:B------:R-:W-:Y:S04]  /*18e00*/  ST.E desc[UR48][R16.64+0x418], R135 ;  /* 0x0004188710007985 */ /* 0x000fe8000c101930 */
[----:B------:R-:W-:Y:S04]  /*18e10*/  ST.E desc[UR48][R16.64+0x41c], R133 ;  /* 0x00041c8510007985 */ /* 0x000fe8000c101930 */
[----:B------:R5:W-:Y:S01]  /*18e20*/  ST.E desc[UR48][R16.64+0x428], R131 ;  /* 0x0004288310007985 */ /* 0x000be2000c101930 */
[----:B------:R1:W-:Y:S06]  /*18e30*/  BAR.SYNC.DEFER_BLOCKING R205, 0x100 ;  /* 0x000400cd0000751d */ /* 0x0003ec0000010000 */
[----:B0-----:R-:W5:Y:S04]  /*18e40*/  LD.E R5, desc[UR48][R16.64+0x230] ;  /* 0x0002303010057980 */ /* 0x001f68000c101900 */
        /* <DEDUP_REMOVED lines=50> */
[----:B---3--:R-:W3:Y:S04]  /*19170*/  LD.E R125, desc[UR48][R16.64+0x2fc] ;  /* 0x0002fc30107d7980 */ /* 0x008ee8000c101900 */
[----:B------:R-:W3:Y:S04]  /*19180*/  LD.E R127, desc[UR48][R16.64+0x300] ;  /* 0x00030030107f7980 */ /* 0x000ee8000c101900 */
[----:B----4-:R-:W4:Y:S04]  /*19190*/  LD.E R129, desc[UR48][R16.64+0x304] ;  /* 0x0003043010817980 */ /* 0x010f28000c101900 */
        /* <DEDUP_REMOVED lines=126> */
[----:B---3--:R-:W-:Y:S04]  /*19980*/  ST.E desc[UR48][R16.64+0x2fc], R125 ;  /* 0x0002fc7d10007985 */ /* 0x008fe8000c101930 */
[----:B------:R-:W-:Y:S04]  /*19990*/  ST.E desc[UR48][R16.64+0x300], R127 ;  /* 0x0003007f10007985 */ /* 0x000fe8000c101930 */
        /* <DEDUP_REMOVED lines=75> */
[----:B0-----:R-:W5:Y:S04]  /*19e50*/  LD.E.64 R4, desc[UR48][R16.64+0xa8] ;  /* 0x0000a83010047980 */ /* 0x001f68000c101b00 */
[----:B------:R-:W5:Y:S04]  /*19e60*/  LDL R195, [R1+0x88] ;  /* 0x0000880001c37983 */ /* 0x000f680000100800 */
        /* <DEDUP_REMOVED lines=976> */
[----:B0-----:R-:W5:Y:S04]  /*1db70*/  LD.E R25, desc[UR48][R16.64+0x250] ;  /* 0x0002503010197980 */ /* 0x001f68000c101900 */
[----:B-1----:R-:W5:Y:S04]  /*1db80*/  LD.E R27, desc[UR48][R16.64+0x254] ;  /* 0x00025430101b7980 */ /* 0x002f68000c101900 */
[----:B--2---:R-:W2:Y:S04]  /*1db90*/  LD.E R29, desc[UR48][R16.64+0x258] ;  /* 0x00025830101d7980 */ /* 0x004ea8000c101900 */
[----:B---3--:R-:W3:Y:S04]  /*1dba0*/  LD.E R31, desc[UR48][R16.64+0x25c] ;  /* 0x00025c30101f7980 */ /* 0x008ee8000c101900 */
        /* <DEDUP_REMOVED lines=252> */
.L_x_11356:
[----:B------:R-:W-:Y:S05]  /*1eb70*/  BSYNC B0 ;  /* 0x0000000000007941 */ /* 0x000fea0003800000 */
.L_x_11355:
[C---:B------:R-:W-:Y:S01]  /*1eb80*/  ISETP.GT.AND P1, PT, R10.reuse, UR43, PT ;  /* 0x0000002b0a007c0c */ /* 0x040fe2000bf24270 */
[----:B------:R-:W-:-:S12]  /*1eb90*/  VIADD R10, R10, 0xffffffff ;  /* 0xffffffff0a0a7836 */ /* 0x000fd80000000000 */
[----:B------:R-:W-:Y:S05]  /*1eba0*/  @P1 BRA `(.L_x_11357) ;  /* 0xffffff4c006c1947 */ /* 0x000fea000383ffff */
.L_x_11326:
[----:B------:R-:W-:Y:S05]  /*1ebb0*/  WARPSYNC.ALL ;  /* 0x0000000000007948 */ /* 0x000fea0003800000 */
[----:B0-----:R-:W1:Y:S04]  /*1ebc0*/  LDL R5, [R1+0x450] ;  /* 0x0004500001057983 */ /* 0x001e680000100800 */
[----:B------:R-:W2:Y:S04]  /*1ebd0*/  LDL R6, [R1+0x454] ;  /* 0x0004540001067983 */ /* 0x000ea80000100800 */
[----:B------:R-:W3:Y:S04]  /*1ebe0*/  LDL R134, [R1+0x218] ;  /* 0x0002180001867983 */ /* 0x000ee80000100800 */
[----:B------:R-:W4:Y:S04]  /*1ebf0*/  LDL.64 R12, [R1+0x398] ;  /* 0x00039800010c7983 */ /* 0x000f280000100a00 */
[----:B------:R-:W5:Y:S04]  /*1ec00*/  LDL.64 R138, [R1+0x230] ;  /* 0x00023000018a7983 */ /* 0x000f680000100a00 */
[----:B------:R-:W4:Y:S04]  /*1ec10*/  LDL.64 R130, [R1+0x240] ;  /* 0x0002400001827983 */ /* 0x000f280000100a00 */
        /* <DEDUP_REMOVED lines=58> */
[----:B------:R-:W4:Y:S04]  /*1efc0*/  LDL R133, [R1+0x220] ;  /* 0x0002200001857983 */ /* 0x000f280000100800 */
[----:B-1----:R-:W0:Y:S02]  /*1efd0*/  SHFL.BFLY PT, R0, R5, 0x2, 0x1f ;  /* 0x0c401f0005007f89 */ /* 0x002e2400000e0000 */
[----:B0-----:R-:W-:-:S05]  /*1efe0*/  FADD.FTZ R0, R5, R0 ;  /* 0x0000000005007221 */ /* 0x001fca0000010000 */
[----:B------:R-:W0:Y:S02]  /*1eff0*/  SHFL.BFLY PT, R3, R0, 0x1, 0x1f ;  /* 0x0c201f0000037f89 */ /* 0x000e2400000e0000 */
[----:B0-----:R-:W-:Y:S01]  /*1f000*/  FADD.FTZ R2, R0, R3 ;  /* 0x0000000300027221 */ /* 0x001fe20000010000 */
[----:B---3--:R-:W-:Y:S01]  /*1f010*/  VIADD R134, R134, 0x1 ;  /* 0x0000000186867836 */ /* 0x008fe20000000000 */
[----:B------:R-:W3:Y:S04]  /*1f020*/  LDL R0, [R1+0x224] ;  /* 0x0002240001007983 */ /* 0x000ee80000100800 */
[----:B------:R-:W-:Y:S04]  /*1f030*/  STL [R1+0x450], R2 ;  /* 0x0004500201007387 */ /* 0x000fe80000100800 */
[----:B------:R-:W5:Y:S04]  /*1f040*/  LDL R147, [R1+0x450] ;  /* 0x0004500001937983 */ /* 0x000f680000100800 */
[----:B--2---:R-:W0:Y:S02]  /*1f050*/  SHFL.BFLY PT, R3, R6, 0x2, 0x1f ;  /* 0x0c401f0006037f89 */ /* 0x004e2400000e0000 */
[----:B0-----:R-:W-:Y:S01]  /*1f060*/  FADD.FTZ R3, R3, R6 ;  /* 0x0000000603037221 */ /* 0x001fe20000010000 */
[----:B------:R-:W-:Y:S01]  /*1f070*/  ISETP.NE.AND P2, PT, R134, 0x2, PT ;  /* 0x000000028600780c */ /* 0x000fe20003f45270 */
[----:B------:R-:W2:Y:S04]  /*1f080*/  LDL.64 R6, [R1+0x428] ;  /* 0x0004280001067983 */ /* 0x000ea80000100a00 */
[----:B------:R-:W0:Y:S08]  /*1f090*/  SHFL.BFLY PT, R4, R3, 0x1, 0x1f ;  /* 0x0c201f0003047f89 */ /* 0x000e3000000e0000 */
[----:B------:R-:W4:Y:S01]  /*1f0a0*/  @!P2 LDL R132, [R1+0x21c] ;  /* 0x00021c000184a983 */ /* 0x000f220000100800 */
[----:B0-----:R-:W-:-:S03]  /*1f0b0*/  FADD.FTZ R140, R3, R4 ;  /* 0x00000004038c7221 */ /* 0x001fc60000010000 */
[----:B------:R-:W2:Y:S02]  /*1f0c0*/  LDL.64 R4, [R1+0x3f8] ;  /* 0x0003f80001047983 */ /* 0x000ea40000100a00 */
[----:B------:R-:W-:Y:S02]  /*1f0d0*/  FSETP.NE.FTZ.AND P1, PT, R140, RZ, PT ;  /* 0x000000ff8c00720b */ /* 0x000fe40003f35000 */
[----:B------:R-:W2:Y:S11]  /*1f0e0*/  LDL.64 R2, [R1+0x418] ;  /* 0x0004180001027983 */ /* 0x000eb60000100a00 */
[----:B------:R-:W2:Y:S04]  /*1f0f0*/  @P1 LDL R143, [R1+0x460] ;  /* 0x00046000018f1983 */ /* 0x000ea80000100800 */
[----:B------:R-:W2:Y:S01]  /*1f100*/  @P1 LDL R145, [R1+0x444] ;  /* 0x0004440001911983 */ /* 0x000ea20000100800 */
[----:B------:R-:W-:-:S02]  /*1f110*/  IMAD.MOV.U32 R142, RZ, RZ, -0x800000 ;  /* 0xff800000ff8e7424 */ /* 0x000fc400078e00ff */
[----:B------:R-:W-:Y:S02]  /*1f120*/  IMAD.MOV.U32 R135, RZ, RZ, RZ ;  /* 0x000000ffff877224 */ /* 0x000fe400078e00ff */
[----:B------:R-:W-:Y:S01]  /*1f130*/  IMAD.MOV.U32 R144, RZ, RZ, -0x800000 ;  /* 0xff800000ff907424 */ /* 0x000fe200078e00ff */
[----:B------:R0:W-:Y:S08]  /*1f140*/  BAR.ARV R204, 0x100 ;  /* 0x000400cc0000751d */ /* 0x0001f00000002000 */
[----:B------:R-:W-:Y:S06]  /*1f150*/  BAR.ARV 0x8, 0x180 ;  /* 0x0206000000007b1d */ /* 0x000fec0000002000 */
[----:B-----5:R-:W-:-:S13]  /*1f160*/  FSETP.NE.FTZ.AND P0, PT, R147, RZ, PT ;  /* 0x000000ff9300720b */ /* 0x020fda0003f15000 */
[----:B------:R-:W5:Y:S04]  /*1f170*/  @P0 LDL R136, [R1+0x460] ;  /* 0x0004600001880983 */ /* 0x000f680000100800 */
[----:B------:R-:W2:Y:S01]  /*1f180*/  @P0 LDL R137, [R1+0x440] ;  /* 0x0004400001890983 */ /* 0x000ea20000100800 */
[----:B------:R-:W1:Y:S02]  /*1f190*/  @P0 MUFU.LG2 R141, R147 ;  /* 0x00000093008d0308 */ /* 0x000e640000000c00 */
[----:B-1----:R-:W-:-:S06]  /*1f1a0*/  @P0 FMUL.FTZ R141, R141, 0.69314718246459960938 ;  /* 0x3f3172188d8d0820 */ /* 0x002fcc0000410000 */
[----:B------:R-:W-:Y:S08]  /*1f1b0*/  @P1 MUFU.LG2 R146, R140 ;  /* 0x0000008c00921308 */ /* 0x000ff00000000c00 */
[----:B------:R-:W1:Y:S01]  /*1f1c0*/  @P0 MUFU.RCP R135, R147 ;  /* 0x0000009300870308 */ /* 0x000e620000001000 */
[----:B----4-:R-:W-:Y:S01]  /*1f1d0*/  @!P2 LOP3.LUT R132, R132, 0x1, RZ, 0x3c, !PT ;  /* 0x000000018484a812 */ /* 0x010fe200078e3cff */
[----:B---3--:R-:W-:Y:S01]  /*1f1e0*/  VIADD R0, R0, 0x1 ;  /* 0x0000000100007836 */ /* 0x008fe20000000000 */
[----:B------:R-:W-:Y:S04]  /*1f1f0*/  STL [R1+0x454], R140 ;  /* 0x0004548c01007387 */ /* 0x000fe80000100800 */
[----:B------:R-:W-:Y:S04]  /*1f200*/  STL [R1+0x218], R134 ;  /* 0x0002188601007387 */ /* 0x000fe80000100800 */
[----:B------:R-:W-:Y:S01]  /*1f210*/  @!P2 STL [R1+0x21c], R132 ;  /* 0x00021c840100a387 */ /* 0x000fe20000100800 */
        /* <DEDUP_REMOVED lines=96> */
[----:B------:R-:W-:Y:S04]  /*1f820*/  STL [R1+0x224], R0 ;  /* 0x0002240001007387 */ /* 0x000fe80000100800 */
[----:B------:R-:W-:Y:S01]  /*1f830*/  @!P2 STL [R1+0x218], RZ ;  /* 0x000218ff0100a387 */ /* 0x000fe20000100800 */
[----:B-----5:R-:W-:-:S04]  /*1f840*/  @P0 FMUL.FTZ R136, R136, 0.69314718246459960938 ;  /* 0x3f31721888880820 */ /* 0x020fc80000410000 */
[----:B--2---:R-:W-:Y:S01]  /*1f850*/  @P0 FFMA.FTZ R142, R136, R137, R141 ;  /* 0x00000089888e0223 */ /* 0x004fe2000001008d */
[----:B------:R-:W-:-:S06]  /*1f860*/  IMAD.MOV.U32 R136, RZ, RZ, RZ ;  /* 0x000000ffff887224 */ /* 0x000fcc00078e00ff */
[----:B------:R-:W1:Y:S01]  /*1f870*/  @P1 MUFU.RCP R136, R140 ;  /* 0x0000008c00881308 */ /* 0x000e620000001000 */
[----:B------:R-:W-:Y:S01]  /*1f880*/  @P1 FMUL.FTZ R137, R146, 0.69314718246459960938 ;  /* 0x3f31721892891820 */ /* 0x000fe20000410000 */
[----:B------:R-:W-:-:S04]  /*1f890*/  @P1 FMUL.FTZ R146, R143, 0.69314718246459960938 ;  /* 0x3f3172188f921820 */ /* 0x000fc80000410000 */
[----:B------:R-:W-:Y:S01]  /*1f8a0*/  @P1 FFMA.FTZ R144, R146, R145, R137 ;  /* 0x0000009192901223 */ /* 0x000fe20000010089 */
[-C--:B-1----:R-:W-:Y:S01]  /*1f8b0*/  FMUL.FTZ R13, R13, R136.reuse ;  /* 0x000000880d0d7220 */ /* 0x082fe20000410000 */
[-C--:B------:R-:W-:Y:S01]  /*1f8c0*/  FMUL.FTZ R12, R12, R136.reuse ;  /* 0x000000880c0c7220 */ /* 0x080fe20000410000 */
[-C--:B------:R-:W-:Y:S01]  /*1f8d0*/  FMUL.FTZ R71, R71, R136.reuse ;  /* 0x0000008847477220 */ /* 0x080fe20000410000 */
        /* <DEDUP_REMOVED lines=62> */
[----:B-1----:R-:W-:Y:S01]  /*1fcc0*/  VIADD R12, R133, 0x1 ;  /* 0x00000001850c7836 */ /* 0x002fe20000000000 */
[----:B------:R0:W-:Y:S04]  /*1fcd0*/  STL [R1+0x450], R142 ;  /* 0x0004508e01007387 */ /* 0x0001e80000100800 */
        /* <DEDUP_REMOVED lines=32> */
[----:B------:R0:W-:Y:S01]  /*1fee0*/  STL [R1+0x220], R12 ;  /* 0x0002200c01007387 */ /* 0x0001e20000100800 */
[----:B------:R-:W-:-:S13]  /*1fef0*/  PLOP3.LUT P0, PT, PT, PT, PT, 0x8, 0x0 ;  /* 0x000000000000781c */ /* 0x000fda0003f0e170 */
.L_x_11261:
[----:B------:R-:W1:Y:S08]  /*1ff00*/  S2UR UR4, SR_CgaCtaId ;  /* 0x00000000000479c3 */ /* 0x000e700000008800 */
[----:B------:R-:W-:Y:S06]  /*1ff10*/  BAR.SYNC.DEFER_BLOCKING 0x5, 0x180 ;  /* 0x0146000000007b1d */ /* 0x000fec0000010000 */
[----:B------:R-:W-:Y:S01]  /*1ff20*/  UMOV UR44, 0x400 ;  /* 0x00000400002c7882 */ /* 0x000fe20000000000 */
[----:B------:R-:W-:Y:S01]  /*1ff30*/  BSSY B0, `(.L_x_11358) ;  /* 0x0000293000007945 */ /* 0x000fe20003800000 */
[----:B-1----:R-:W-:-:S09]  /*1ff40*/  ULEA UR44, UR4, UR44, 0x18 ;  /* 0x0000002c042c7291 */ /* 0x002fd2000f8ec03f */
[----:B---3--:R-:W1:Y:S02]  /*1ff50*/  LDS R0, [UR44+0x324d0] ;  /* 0x0324d02cff007984 */ /* 0x008e640008000800 */
[----:B-1----:R-:W-:Y:S01]  /*1ff60*/  R2UR UR4, R0 ;  /* 0x00000000000472ca */ /* 0x002fe200000e0000 */
[----:B------:R-:W-:Y:S06]  /*1ff70*/  BAR.ARV 0x4, 0x180 ;  /* 0x0106000000007b1d */ /* 0x000fec0000002000 */
[----:B------:R-:W-:Y:S08]  /*1ff80*/  @P0 BRA `(.L_x_11359) ;  /* 0x0000001c00640947 */ /* 0x000ff00003800000 */
[----:B------:R-:W2:Y:S01]  /*1ff90*/  LDL.128 R104, [R1+0x2b0] ;  /* 0x0002b00001687983 */ /* 0x000ea20000100c00 */
[----:B0-----:R-:W0:Y:S01]  /*1ffa0*/  LDC R2, c[0x0][0xce8] ;  /* 0x00033a00ff027b82 */ /* 0x001e220000000800 */
[----:B------:R-:W-:Y:S02]  /*1ffb0*/  ULDC UR5, c[0x0][0xb88] ;  /* 0x0002e20000057ab9 */ /* 0x000fe40000000800 */
        /* <DEDUP_REMOVED lines=31> */
[----:B------:R-:W-:Y:S01]  /*201b0*/  VIADD R19, R200, UR39 ;  /* 0x00000027c8137c36 */ /* 0x000fe20008000000 */
[----:B------:R-:W-:Y:S01]  /*201c0*/  LOP3.LUT P0, RZ, R210, 0x3, RZ, 0xc0, !PT ;  /* 0x00000003d2ff7812 */ /* 0x000fe2000780c0ff */
[----:B0-----:R-:W-:Y:S01]  /*201d0*/  IMAD R0, R2, UR5, RZ ;  /* 0x0000000502007c24 */ /* 0x001fe2000f8e02ff */
[----:B------:R-:W-:-:S02]  /*201e0*/  IADD3 R141, P1, R178, 0x4020, RZ ;  /* 0x00004020b28d7810 */ /* 0x000fc40007f3e0ff */
[C---:B------:R-:W-:Y:S01]  /*201f0*/  IADD3 R21, P3, R178.reuse, 0x4000, RZ ;  /* 0x00004000b2157810 */ /* 0x040fe20007f7e0ff */
[----:B------:R-:W-:Y:S01]  /*20200*/  USHF.R.S32.HI UR12, URZ, 0x1f, UR42 ;  /* 0x0000001f3f0c7899 */ /* 0x000fe2000801142a */
[----:B------:R-:W-:Y:S01]  /*20210*/  ISETP.GE.OR P2, PT, R19, R0, P0 ;  /* 0x000000001300720c */ /* 0x000fe20000746670 */
[----:B------:R-:W-:Y:S01]  /*20220*/  ULDC.64 UR8, c[0x0][0xc90] ;  /* 0x0003240000087ab9 */ /* 0x000fe20000000a00 */
[C---:B------:R-:W-:Y:S01]  /*20230*/  IADD3 R143, P4, R178.reuse, 0x4040, RZ ;  /* 0x00004040b28f7810 */ /* 0x040fe20007f9e0ff */
[----:B------:R-:W-:Y:S01]  /*20240*/  USHF.R.S32.HI UR13, URZ, 0x1f, UR38 ;  /* 0x0000001f3f0d7899 */ /* 0x000fe20008011426 */
[----:B------:R-:W-:Y:S01]  /*20250*/  IADD3 R157, P6, R178, 0x4060, RZ ;  /* 0x00004060b29d7810 */ /* 0x000fe20007fde0ff */
[----:B------:R-:W-:-:S08]  /*20260*/  ULDC.64 UR10, c[0x0][0xc98] ;  /* 0x00032600000a7ab9 */ /* 0x000fd00000000a00 */
[----:B------:R-:W4:Y:S01]  /*20270*/  @!P2 LDL R3, [R1+0x450] ;  /* 0x000450000103a983 */ /* 0x000f220000100800 */
[----:B------:R-:W-:Y:S01]  /*20280*/  IMAD.X R151, RZ, RZ, R179, P1 ;  /* 0x000000ffff977224 */ /* 0x000fe200008e06b3 */
[----:B------:R-:W-:-:S04]  /*20290*/  IADD3 R149, P1, R178, 0x8040, RZ ;  /* 0x00008040b2957810 */ /* 0x000fc80007f3e0ff */
[----:B------:R-:W-:-:S04]  /*202a0*/  LOP3.LUT R148, R149, 0x380, RZ, 0xc0, !PT ;  /* 0x0000038095947812 */ /* 0x000fc800078ec0ff */
[----:B------:R-:W-:-:S04]  /*202b0*/  SHF.R.U64 R148, R148, 0x3, RZ ;  /* 0x0000000394947819 */ /* 0x000fc800000012ff */
[----:B------:R-:W-:Y:S01]  /*202c0*/  LOP3.LUT R148, R148, R149, RZ, 0x3c, !PT ;  /* 0x0000009594947212 */ /* 0x000fe200078e3cff */
[----:B------:R-:W-:Y:S01]  /*202d0*/  IMAD.X R149, RZ, RZ, R179, P1 ;  /* 0x000000ffff957224 */ /* 0x000fe200008e06b3 */
[----:B------:R-:W-:Y:S02]  /*202e0*/  ISETP.NE.AND P1, PT, R2, 0x1, PT ;  /* 0x000000010200780c */ /* 0x000fe40003f25270 */
[----:B------:R-:W-:-:S04]  /*202f0*/  LOP3.LUT R20, R21, 0x380, RZ, 0xc0, !PT ;  /* 0x0000038015147812 */ /* 0x000fc800078ec0ff */
[----:B------:R-:W-:-:S04]  /*20300*/  SHF.R.U64 R20, R20, 0x3, RZ ;  /* 0x0000000314147819 */ /* 0x000fc800000012ff */
[----:B------:R-:W-:Y:S01]  /*20310*/  LOP3.LUT R20, R20, R21, RZ, 0x3c, !PT ;  /* 0x0000001514147212 */ /* 0x000fe200078e3cff */
[----:B------:R-:W-:Y:S01]  /*20320*/  IMAD.X R21, RZ, RZ, R179, P3 ;  /* 0x000000ffff157224 */ /* 0x000fe200018e06b3 */
[----:B------:R-:W-:Y:S02]  /*20330*/  IADD3 R153, P3, R178, 0x8020, RZ ;  /* 0x00008020b2997810 */ /* 0x000fe40007f7e0ff */
[----:B------:R-:W-:Y:S02]  /*20340*/  LOP3.LUT R18, R141, 0x380, RZ, 0xc0, !PT ;  /* 0x000003808d127812 */ /* 0x000fe400078ec0ff */
[----:B------:R-:W-:Y:S01]  /*20350*/  LOP3.LUT R152, R153, 0x380, RZ, 0xc0, !PT ;  /* 0x0000038099987812 */ /* 0x000fe200078ec0ff */
[----:B------:R-:W-:Y:S01]  /*20360*/  UIMAD UR5, UR12, UR8, URZ ;  /* 0x000000080c0572a4 */ /* 0x000fe2000f8e023f */
[----:B------:R-:W-:Y:S02]  /*20370*/  LOP3.LUT R140, R143, 0x380, RZ, 0xc0, !PT ;  /* 0x000003808f8c7812 */ /* 0x000fe400078ec0ff */
[----:B------:R-:W-:-:S02]  /*20380*/  SHF.R.U64 R152, R152, 0x3, RZ ;  /* 0x0000000398987819 */ /* 0x000fc400000012ff */
[----:B------:R-:W-:Y:S02]  /*20390*/  SHF.R.U64 R18, R18, 0x3, RZ ;  /* 0x0000000312127819 */ /* 0x000fe400000012ff */
[----:B------:R-:W-:Y:S01]  /*203a0*/  LOP3.LUT R152, R152, R153, RZ, 0x3c, !PT ;  /* 0x0000009998987212 */ /* 0x000fe200078e3cff */
[----:B------:R-:W-:Y:S01]  /*203b0*/  IMAD.X R153, RZ, RZ, R179, P3 ;  /* 0x000000ffff997224 */ /* 0x000fe200018e06b3 */
[----:B------:R-:W-:Y:S01]  /*203c0*/  SHF.R.U64 R140, R140, 0x3, RZ ;  /* 0x000000038c8c7819 */ /* 0x000fe200000012ff */
[----:B------:R-:W-:Y:S01]  /*203d0*/  UIMAD.WIDE.U32 UR6, UR42, UR8, URZ ;  /* 0x000000082a0672a5 */ /* 0x000fe2000f8e003f */
[----:B------:R-:W-:Y:S01]  /*203e0*/  LOP3.LUT R150, R18, R141, RZ, 0x3c, !PT ;  /* 0x0000008d12967212 */ /* 0x000fe200078e3cff */
[----:B------:R-:W-:Y:S01]  /*203f0*/  UIMAD UR5, UR42, UR9, UR5 ;  /* 0x000000092a0572a4 */ /* 0x000fe2000f8e0205 */
[C---:B------:R-:W-:Y:S02]  /*20400*/  IADD3 R155, P5, R178.reuse, 0x8000, RZ ;  /* 0x00008000b29b7810 */ /* 0x040fe40007fbe0ff */
[----:B------:R-:W-:Y:S01]  /*20410*/  IADD3 R141, P3, R178, 0xc040, RZ ;  /* 0x0000c040b28d7810 */ /* 0x000fe20007f7e0ff */
[----:B------:R-:W-:Y:S01]  /*20420*/  UIMAD UR8, UR13, UR10, URZ ;  /* 0x0000000a0d0872a4 */ /* 0x000fe2000f8e023f */
[----:B------:R-:W-:Y:S01]  /*20430*/  LOP3.LUT R156, R157, 0x380, RZ, 0xc0, !PT ;  /* 0x000003809d9c7812 */ /* 0x000fe200078ec0ff */
[----:B------:R-:W-:Y:S01]  /*20440*/  UIADD3 UR7, UR7, UR5, URZ ;  /* 0x0000000507077290 */ /* 0x000fe2000fffe03f */
[----:B------:R-:W-:-:S02]  /*20450*/  LOP3.LUT R158, R140, R143, RZ, 0x3c, !PT ;  /* 0x0000008f8c9e7212 */ /* 0x000fc400078e3cff */
[----:B------:R-:W-:Y:S02]  /*20460*/  LOP3.LUT R154, R155, 0x380, RZ, 0xc0, !PT ;  /* 0x000003809b9a7812 */ /* 0x000fe400078ec0ff */
[----:B------:R-:W-:Y:S02]  /*20470*/  LOP3.LUT R161, R178, 0x380, RZ, 0xc0, !PT ;  /* 0x00000380b2a17812 */ /* 0x000fe400078ec0ff */
[----:B------:R-:W-:Y:S01]  /*20480*/  LOP3.LUT R140, R141, 0x380, RZ, 0xc0, !PT ;  /* 0x000003808d8c7812 */ /* 0x000fe200078ec0ff */
[----:B------:R-:W-:Y:S01]  /*20490*/  UIMAD UR8, UR38, UR11, UR8 ;  /* 0x0000000b260872a4 */ /* 0x000fe2000f8e0208 */
[----:B------:R-:W-:Y:S01]  /*204a0*/  SHF.R.U64 R156, R156, 0x3, RZ ;  /* 0x000000039c9c7819 */ /* 0x000fe200000012ff */
[----:B------:R-:W-:Y:S01]  /*204b0*/  UIMAD.WIDE.U32 UR6, UR38, UR10, UR6 ;  /* 0x0000000a260672a5 */ /* 0x000fe2000f8e0006 */
[----:B------:R-:W-:Y:S02]  /*204c0*/  SHF.R.U64 R154, R154, 0x3, RZ ;  /* 0x000000039a9a7819 */ /* 0x000fe400000012ff */
[----:B------:R-:W-:Y:S01]  /*204d0*/  SHF.R.U64 R161, R161, 0x3, RZ ;  /* 0x00000003a1a17819 */ /* 0x000fe200000012ff */
[--C-:B------:R-:W-:Y:S01]  /*204e0*/  IMAD.X R159, RZ, RZ, R179.reuse, P4 ;  /* 0x000000ffff9f7224 */ /* 0x100fe200020e06b3 */
[----:B------:R-:W-:Y:S01]  /*204f0*/  SHF.R.U64 R140, R140, 0x3, RZ ;  /* 0x000000038c8c7819 */ /* 0x000fe200000012ff */
[----:B------:R-:W-:Y:S01]  /*20500*/  VIADD R19, R19, 0x8 ;  /* 0x0000000813137836 */ /* 0x000fe20000000000 */
[----:B------:R-:W-:Y:S01]  /*20510*/  LOP3.LUT R156, R156, R157, RZ, 0x3c, !PT ;  /* 0x0000009d9c9c7212 */ /* 0x000fe200078e3cff */
[--C-:B------:R-:W-:Y:S01]  /*20520*/  IMAD.X R157, RZ, RZ, R179.reuse, P6 ;  /* 0x000000ffff9d7224 */ /* 0x100fe200030e06b3 */
[----:B------:R-:W-:Y:S01]  /*20530*/  LOP3.LUT R154, R154, R155, RZ, 0x3c, !PT ;  /* 0x0000009b9a9a7212 */ /* 0x000fe200078e3cff */
[----:B------:R-:W-:Y:S01]  /*20540*/  IMAD.X R155, RZ, RZ, R179, P5 ;  /* 0x000000ffff9b7224 */ /* 0x000fe200028e06b3 */
[C---:B------:R-:W-:Y:S01]  /*20550*/  IADD3 R147, P4, R178.reuse, 0x8060, RZ ;  /* 0x00008060b2937810 */ /* 0x040fe20007f9e0ff */
[----:B------:R-:W-:Y:S01]  /*20560*/  ULDC.64 UR10, c[0x0][0xbf0] ;  /* 0x0002fc00000a7ab9 */ /* 0x000fe20000000a00 */
[----:B------:R-:W-:-:S02]  /*20570*/  IADD3 R145, P6, R178, 0xc000, RZ ;  /* 0x0000c000b2917810 */ /* 0x000fc40007fde0ff */
[----:B------:R-:W-:Y:S01]  /*20580*/  LOP3.LUT R160, R161, R178, RZ, 0x3c, !PT ;  /* 0x000000b2a1a07212 */ /* 0x000fe200078e3cff */
[--C-:B------:R-:W-:Y:S01]  /*20590*/  IMAD.MOV.U32 R161, RZ, RZ, R179.reuse ;  /* 0x000000ffffa17224 */ /* 0x100fe200078e00b3 */
[----:B------:R-:W-:Y:S01]  /*205a0*/  LOP3.LUT R140, R140, R141, RZ, 0x3c, !PT ;  /* 0x0000008d8c8c7212 */ /* 0x000fe200078e3cff */
[----:B------:R-:W-:Y:S01]  /*205b0*/  IMAD.X R141, RZ, RZ, R179, P3 ;  /* 0x000000ffff8d7224 */ /* 0x000fe200018e06b3 */
[----:B------:R-:W-:Y:S02]  /*205c0*/  IADD3 R143, P5, R178, 0xc020, RZ ;  /* 0x0000c020b28f7810 */ /* 0x000fe40007fbe0ff */
[----:B------:R-:W-:Y:S02]  /*205d0*/  LOP3.LUT R146, R147, 0x380, RZ, 0xc0, !PT ;  /* 0x0000038093927812 */ /* 0x000fe400078ec0ff */
[----:B------:R-:W-:Y:S02]  /*205e0*/  LOP3.LUT R144, R145, 0x380, RZ, 0xc0, !PT ;  /* 0x0000038091907812 */ /* 0x000fe400078ec0ff */
[----:B------:R-:W-:-:S02]  /*205f0*/  LOP3.LUT R142, R143, 0x380, RZ, 0xc0, !PT ;  /* 0x000003808f8e7812 */ /* 0x000fc400078ec0ff */
[----:B------:R-:W-:Y:S02]  /*20600*/  MOV R161, R160 ;  /* 0x000000a000a17202 */ /* 0x000fe40000000f00 */
[----:B------:R-:W-:Y:S02]  /*20610*/  SHF.R.U64 R146, R146, 0x3, RZ ;  /* 0x0000000392927819 */ /* 0x000fe400000012ff */
[----:B------:R-:W-:Y:S02]  /*20620*/  SHF.R.U64 R144, R144, 0x3, RZ ;  /* 0x0000000390907819 */ /* 0x000fe400000012ff */
[----:B------:R-:W-:Y:S02]  /*20630*/  SHF.R.U64 R142, R142, 0x3, RZ ;  /* 0x000000038e8e7819 */ /* 0x000fe400000012ff */
[----:B------:R-:W-:Y:S02]  /*20640*/  MOV R160, R20 ;  /* 0x0000001400a07202 */ /* 0x000fe40000000f00 */
[----:B------:R-:W-:Y:S01]  /*20650*/  LOP3.LUT R146, R146, R147, RZ, 0x3c, !PT ;  /* 0x0000009392927212 */ /* 0x000fe200078e3cff */
[----:B------:R-:W-:Y:S01]  /*20660*/  IMAD.X R147, RZ, RZ, R179, P4 ;  /* 0x000000ffff937224 */ /* 0x000fe200020e06b3 */
[----:B------:R-:W-:-:S02]  /*20670*/  MOV R150, R150 ;  /* 0x0000009600967202 */ /* 0x000fc40000000f00 */
[----:B--2---:R-:W-:Y:S02]  /*20680*/  F2FP.BF16.F32.PACK_AB R104, R105, R104 ;  /* 0x000000686968723e */ /* 0x004fe400000010ff */
[----:B------:R-:W-:Y:S02]  /*20690*/  F2FP.BF16.F32.PACK_AB R105, R107, R106 ;  /* 0x0000006a6b69723e */ /* 0x000fe400000010ff */
[----:B---3--:R-:W-:Y:S02]  /*206a0*/  F2FP.BF16.F32.PACK_AB R106, R101, R100 ;  /* 0x00000064656a723e */ /* 0x008fe400000010ff */
[----:B------:R-:W0:Y:S01]  /*206b0*/  @P1 LDC R100, c[0x0][0xcec] ;  /* 0x00033b00ff641b82 */ /* 0x000e220000000800 */
[----:B----4-:R-:W-:Y:S02]  /*206c0*/  F2FP.BF16.F32.PACK_AB R96, R97, R96 ;  /* 0x000000606160723e */ /* 0x010fe400000010ff */
[----:B------:R-:W-:Y:S02]  /*206d0*/  F2FP.BF16.F32.PACK_AB R97, R99, R98 ;  /* 0x000000626361723e */ /* 0x000fe400000010ff */
[----:B------:R-:W-:-:S03]  /*206e0*/  F2FP.BF16.F32.PACK_AB R98, R93, R92 ;  /* 0x0000005c5d62723e */ /* 0x000fc600000010ff */
[----:B------:R-:W1:Y:S01]  /*206f0*/  @P1 LDC R92, c[0x0][0xcf0] ;  /* 0x00033c00ff5c1b82 */ /* 0x000e620000000800 */
[----:B------:R-:W-:Y:S02]  /*20700*/  F2FP.BF16.F32.PACK_AB R88, R89, R88 ;  /* 0x000000585958723e */ /* 0x000fe400000010ff */
[----:B------:R-:W-:Y:S02]  /*20710*/  F2FP.BF16.F32.PACK_AB R89, R91, R90 ;  /* 0x0000005a5b59723e */ /* 0x000fe400000010ff */
[----:B------:R-:W-:Y:S01]  /*20720*/  F2FP.BF16.F32.PACK_AB R90, R85, R84 ;  /* 0x00000054555a723e */ /* 0x000fe200000010ff */
[----:B------:R-:W-:Y:S01]  /*20730*/  VIADD R85, R232, UR39 ;  /* 0x00000027e8557c36 */ /* 0x000fe20008000000 */
[----:B------:R-:W-:Y:S02]  /*20740*/  F2FP.BF16.F32.PACK_AB R80, R81, R80 ;  /* 0x000000505150723e */ /* 0x000fe400000010ff */
[----:B------:R-:W-:Y:S02]  /*20750*/  F2FP.BF16.F32.PACK_AB R81, R83, R82 ;  /* 0x000000525351723e */ /* 0x000fe400000010ff */
[----:B------:R-:W-:Y:S01]  /*20760*/  F2FP.BF16.F32.PACK_AB R82, R77, R76 ;  /* 0x0000004c4d52723e */ /* 0x000fe200000010ff */
[----:B0-----:R-:W-:-:S04]  /*20770*/  @P1 IMAD.HI.U32 R77, R85, R100, RZ ;  /* 0x00000064554d1227 */ /* 0x001fc800078e00ff */
[----:B------:R-:W-:Y:S01]  /*20780*/  IMAD.MOV.U32 R76, RZ, RZ, R85 ;  /* 0x000000ffff4c7224 */ /* 0x000fe200078e0055 */
[----:B-1----:R-:W-:Y:S02]  /*20790*/  @P1 SHF.R.U32.HI R76, RZ, R92, R77 ;  /* 0x0000005cff4c1219 */ /* 0x002fe4000001164d */
[----:B------:R-:W-:-:S03]  /*207a0*/  F2FP.BF16.F32.PACK_AB R72, R73, R72 ;  /* 0x000000484948723e */ /* 0x000fc600000010ff */
[--C-:B------:R-:W-:Y:S01]  /*207b0*/  IMAD.MOV R77, RZ, RZ, -R76.reuse ;  /* 0x000000ffff4d7224 */ /* 0x100fe200078e0a4c */
[----:B------:R-:W-:Y:S02]  /*207c0*/  F2FP.BF16.F32.PACK_AB R73, R75, R74 ;  /* 0x0000004a4b49723e */ /* 0x000fe400000010ff */
[----:B------:R-:W-:Y:S01]  /*207d0*/  F2FP.BF16.F32.PACK_AB R75, R59, R58 ;  /* 0x0000003a3b4b723e */ /* 0x000fe200000010ff */
[----:B------:R-:W-:Y:S01]  /*207e0*/  IMAD R59, R2, R77, R85 ;  /* 0x0000004d023b7224 */ /* 0x000fe200078e0255 */
[----:B------:R-:W-:Y:S01]  /*207f0*/  F2FP.BF16.F32.PACK_AB R83, R79, R78 ;  /* 0x0000004e4f53723e */ /* 0x000fe200000010ff */
[----:B------:R-:W-:Y:S01]  /*20800*/  IMAD.U32 R78, RZ, RZ, UR8 ;  /* 0x00000008ff4e7e24 */ /* 0x000fe2000f8e00ff */
[----:B------:R-:W-:Y:S01]  /*20810*/  F2FP.BF16.F32.PACK_AB R74, R57, R56 ;  /* 0x00000038394a723e */ /* 0x000fe200000010ff */
[----:B------:R-:W-:Y:S01]  /*20820*/  ULDC.64 UR8, c[0x0][0xbe8] ;  /* 0x0002fa0000087ab9 */ /* 0x000fe20000000a00 */
[----:B------:R-:W-:Y:S02]  /*20830*/  SHF.R.S32.HI R57, RZ, 0x1f, R76 ;  /* 0x0000001fff397819 */ /* 0x000fe4000001144c */
[----:B------:R-:W-:-:S02]  /*20840*/  IADD3 R56, P3, R76, UR6, RZ ;  /* 0x000000064c387c10 */ /* 0x000fc4000ff7e0ff */
[----:B------:R-:W-:Y:S02]  /*20850*/  F2FP.BF16.F32.PACK_AB R136, R137, R136 ;  /* 0x000000888988723e */ /* 0x000fe400000010ff */
[----:B------:R-:W-:Y:S02]  /*20860*/  SHF.R.S32.HI R58, RZ, 0x1f, R59 ;  /* 0x0000001fff3a7819 */ /* 0x000fe4000001143b */
[----:B------:R-:W-:Y:S02]  /*20870*/  F2FP.BF16.F32.PACK_AB R137, R139, R138 ;  /* 0x0000008a8b89723e */ /* 0x000fe400000010ff */
[----:B------:R-:W-:Y:S02]  /*20880*/  F2FP.BF16.F32.PACK_AB R128, R129, R128 ;  /* 0x000000808180723e */ /* 0x000fe400000010ff */
[----:B------:R-:W-:Y:S02]  /*20890*/  F2FP.BF16.F32.PACK_AB R138, R133, R132 ;  /* 0x00000084858a723e */ /* 0x000fe400000010ff */
[----:B------:R-:W-:Y:S01]  /*208a0*/  F2FP.BF16.F32.PACK_AB R139, R135, R134 ;  /* 0x00000086878b723e */ /* 0x000fe200000010ff */
[----:B------:R-:W-:Y:S01]  /*208b0*/  BAR.SYNC.DEFER_BLOCKING 0x1, 0x100 ;  /* 0x0044000000007b1d */ /* 0x000fe20000010000 */
[----:B------:R-:W-:-:S02]  /*208c0*/  F2FP.BF16.F32.PACK_AB R129, R131, R130 ;  /* 0x000000828381723e */ /* 0x000fc400000010ff */
[----:B------:R-:W-:Y:S02]  /*208d0*/  F2FP.BF16.F32.PACK_AB R120, R121, R120 ;  /* 0x000000787978723e */ /* 0x000fe400000010ff */
[----:B------:R-:W-:Y:S01]  /*208e0*/  IADD3.X R57, R57, UR7, R78, P3, !PT ;  /* 0x0000000739397c10 */ /* 0x000fe20009ffe44e */
[----:B------:R-:W-:Y:S01]  /*208f0*/  ULDC.64 UR6, c[0x0][0xc88] ;  /* 0x0003220000067ab9 */ /* 0x000fe20000000a00 */
[----:B------:R-:W-:Y:S02]  /*20900*/  F2FP.BF16.F32.PACK_AB R130, R125, R124 ;  /* 0x0000007c7d82723e */ /* 0x000fe400000010ff */
[----:B------:R-:W-:Y:S02]  /*20910*/  F2FP.BF16.F32.PACK_AB R131, R127, R126 ;  /* 0x0000007e7f83723e */ /* 0x000fe400000010ff */
[----:B------:R-:W-:Y:S02]  /*20920*/  F2FP.BF16.F32.PACK_AB R121, R123, R122 ;  /* 0x0000007a7b79723e */ /* 0x000fe400000010ff */
[----:B------:R-:W-:Y:S01]  /*20930*/  F2FP.BF16.F32.PACK_AB R112, R113, R112 ;  /* 0x000000707170723e */ /* 0x000fe200000010ff */
[----:B------:R-:W-:Y:S01]  /*20940*/  IMAD R58, R58, UR6, RZ ;  /* 0x000000063a3a7c24 */ /* 0x000fe2000f8e02ff */
[----:B------:R-:W-:-:S02]  /*20950*/  F2FP.BF16.F32.PACK_AB R122, R117, R116 ;  /* 0x00000074757a723e */ /* 0x000fc400000010ff */
[----:B------:R-:W-:Y:S02]  /*20960*/  F2FP.BF16.F32.PACK_AB R123, R119, R118 ;  /* 0x00000076777b723e */ /* 0x000fe400000010ff */
[----:B------:R-:W-:Y:S02]  /*20970*/  F2FP.BF16.F32.PACK_AB R113, R115, R114 ;  /* 0x000000727371723e */ /* 0x000fe400000010ff */
[----:B------:R-:W-:Y:S02]  /*20980*/  F2FP.BF16.F32.PACK_AB R114, R109, R108 ;  /* 0x0000006c6d72723e */ /* 0x000fe400000010ff */
[----:B------:R-:W-:Y:S01]  /*20990*/  F2FP.BF16.F32.PACK_AB R115, R111, R110 ;  /* 0x0000006e6f73723e */ /* 0x000fe200000010ff */
[----:B------:R-:W-:Y:S01]  /*209a0*/  STSM.16.M88.4 [R161], R136 ;  /* 0x00000088a1007844 */ /* 0x000fe20000000200 */
[----:B------:R-:W-:Y:S01]  /*209b0*/  F2FP.BF16.F32.PACK_AB R107, R103, R102 ;  /* 0x00000066676b723e */ /* 0x000fe200000010ff */
[----:B------:R-:W-:Y:S01]  /*209c0*/  IMAD.WIDE.U32 R56, R59, UR6, R56 ;  /* 0x000000063b387c25 */ /* 0x000fe2000f8e0038 */
[----:B------:R-:W-:Y:S01]  /*209d0*/  F2FP.BF16.F32.PACK_AB R99, R95, R94 ;  /* 0x0000005e5f63723e */ /* 0x000fe200000010ff */
[----:B------:R-:W-:Y:S01]  /*209e0*/  STSM.16.M88.4 [R231], R128 ;  /* 0x00000080e7007844 */ /* 0x000fe20000000200 */
[----:B------:R-:W-:Y:S01]  /*209f0*/  LOP3.LUT R144, R144, R145, RZ, 0x3c, !PT ;  /* 0x0000009190907212 */ /* 0x000fe200078e3cff */
[--C-:B------:R-:W-:Y:S01]  /*20a00*/  IMAD.X R145, RZ, RZ, R179.reuse, P6 ;  /* 0x000000ffff917224 */ /* 0x100fe200030e06b3 */
[----:B------:R-:W-:Y:S01]  /*20a10*/  MOV R158, R158 ;  /* 0x0000009e009e7202 */ /* 0x000fe20000000f00 */
[----:B------:R-:W-:Y:S01]  /*20a20*/  STSM.16.M88.4 [R230], R120 ;  /* 0x00000078e6007844 */ /* 0x000fe20000000200 */
[----:B------:R-:W-:Y:S01]  /*20a30*/  F2FP.BF16.F32.PACK_AB R91, R87, R86 ;  /* 0x00000056575b723e */ /* 0x000fe200000010ff */
[----:B------:R-:W-:Y:S01]  /*20a40*/  IMAD R59, R59, UR7, R58 ;  /* 0x000000073b3b7c24 */ /* 0x000fe2000f8e023a */
[----:B------:R-:W-:Y:S01]  /*20a50*/  LOP3.LUT R142, R142, R143, RZ, 0x3c, !PT ;  /* 0x0000008f8e8e7212 */ /* 0x000fe200078e3cff */
[----:B------:R-:W-:Y:S01]  /*20a60*/  IMAD.X R143, RZ, RZ, R179, P5 ;  /* 0x000000ffff8f7224 */ /* 0x000fe200028e06b3 */
[----:B------:R-:W-:Y:S01]  /*20a70*/  MOV R156, R156 ;  /* 0x0000009c009c7202 */ /* 0x000fe20000000f00 */
[----:B------:R-:W-:Y:S01]  /*20a80*/  STSM.16.M88.4 [R227], R112 ;  /* 0x00000070e3007844 */ /* 0x000fe20000000200 */
[----:B------:R-:W-:Y:S01]  /*20a90*/  F2FP.BF16.F32.PACK_AB R52, R53, R52 ;  /* 0x000000343534723e */ /* 0x000fe200000010ff */
[----:B------:R-:W-:Y:S01]  /*20aa0*/  ULDC.64 UR6, c[0x0][0xc50] ;  /* 0x0003140000067ab9 */ /* 0x000fe20000000a00 */
[----:B------:R-:W-:Y:S01]  /*20ab0*/  MOV R20, R154 ;  /* 0x0000009a00147202 */ /* 0x000fe20000000f00 */
[----:B------:R-:W-:Y:S01]  /*20ac0*/  STSM.16.M88.4 [R160], R104 ;  /* 0x00000068a0007844 */ /* 0x000fe20000000200 */
        /* <DEDUP_REMOVED lines=9> */
[----:B------:R-:W-:Y:S01]  /*20b60*/  MOV R148, R148 ;  /* 0x0000009400947202 */ /* 0x000fe20000000f00 */
[----:B------:R-:W-:Y:S01]  /*20b70*/  IMAD.IADD R57, R57, 0x1, R59 ;  /* 0x0000000139397824 */ /* 0x000fe200078e023b */
[----:B------:R-:W-:-:S02]  /*20b80*/  F2FP.BF16.F32.PACK_AB R66, R61, R60 ;  /* 0x0000003c3d42723e */ /* 0x000fc400000010ff */
[----:B------:R-:W-:Y:S02]  /*20b90*/  F2FP.BF16.F32.PACK_AB R67, R63, R62 ;  /* 0x0000003e3f43723e */ /* 0x000fe400000010ff */
[----:B------:R-:W-:Y:S01]  /*20ba0*/  F2FP.BF16.F32.PACK_AB R49, R51, R50 ;  /* 0x000000323331723e */ /* 0x000fe200000010ff */
[----:B------:R-:W-:Y:S01]  /*20bb0*/  STSM.16.M88.4 [R156], R80 ;  /* 0x000000509c007844 */ /* 0x000fe20000000200 */
[----:B------:R-:W-:Y:S02]  /*20bc0*/  MOV R18, R146 ;  /* 0x0000009200127202 */ /* 0x000fe40000000f00 */
[----:B------:R-:W-:Y:S02]  /*20bd0*/  F2FP.BF16.F32.PACK_AB R50, R45, R44 ;  /* 0x0000002c2d32723e */ /* 0x000fe400000010ff */
[----:B------:R-:W-:Y:S02]  /*20be0*/  F2FP.BF16.F32.PACK_AB R51, R47, R46 ;  /* 0x0000002e2f33723e */ /* 0x000fe400000010ff */
[----:B------:R-:W-:Y:S01]  /*20bf0*/  F2FP.BF16.F32.PACK_AB R36, R37, R36 ;  /* 0x000000242524723e */ /* 0x000fe200000010ff */
[----:B------:R-:W-:Y:S01]  /*20c00*/  STSM.16.M88.4 [R20], R72 ;  /* 0x0000004814007844 */ /* 0x000fe20000000200 */
[----:B------:R-:W-:-:S02]  /*20c10*/  MOV R144, R144 ;  /* 0x0000009000907202 */ /* 0x000fc40000000f00 */
[----:B------:R-:W-:Y:S02]  /*20c20*/  LEA R58, P3, R56, UR6, 0x2 ;  /* 0x00000006383a7c11 */ /* 0x000fe4000f8610ff */
[----:B------:R-:W-:Y:S02]  /*20c30*/  F2FP.BF16.F32.PACK_AB R44, R5, R4 ;  /* 0x00000004052c723e */ /* 0x000fe400000010ff */
[----:B------:R-:W-:Y:S02]  /*20c40*/  F2FP.BF16.F32.PACK_AB R45, R7, R6 ;  /* 0x00000006072d723e */ /* 0x000fe400000010ff */
        /* <DEDUP_REMOVED lines=14> */
[----:B------:R-:W-:Y:S01]  /*20d30*/  F2FP.BF16.F32.PACK_AB R13, R15, R14 ;  /* 0x0000000e0f0d723e */ /* 0x000fe200000010ff */
[----:B------:R-:W-:Y:S01]  /*20d40*/  STSM.16.M88.4 [R18], R48 ;  /* 0x0000003012007844 */ /* 0x000fe20000000200 */
[----:B------:R-:W-:Y:S02]  /*20d50*/  F2FP.BF16.F32.PACK_AB R14, R9, R8 ;  /* 0x00000008090e723e */ /* 0x000fe400000010ff */
[----:B------:R-:W-:Y:S01]  /*20d60*/  F2FP.BF16.F32.PACK_AB R15, R11, R10 ;  /* 0x0000000a0b0f723e */ /* 0x000fe200000010ff */
[----:B------:R-:W-:Y:S01]  /*20d70*/  STSM.16.M88.4 [R144], R44 ;  /* 0x0000002c90007844 */ /* 0x000fe20000000200 */
[----:B------:R-:W-:-:S03]  /*20d80*/  LEA.HI.X R59, R56, UR7, R57, 0x2, P3 ;  /* 0x00000007383b7c11 */ /* 0x000fc600098f1439 */
[----:B------:R-:W-:Y:S04]  /*20d90*/  STSM.16.M88.4 [R142], R36 ;  /* 0x000000248e007844 */ /* 0x000fe80000000200 */
[----:B------:R-:W-:Y:S04]  /*20da0*/  STSM.16.M88.4 [R140], R28 ;  /* 0x0000001c8c007844 */ /* 0x000fe80000000200 */
[----:B------:R-:W-:Y:S04]  /*20db0*/  STSM.16.M88.4 [R226], R12 ;  /* 0x0000000ce2007844 */ /* 0x000fe80000000200 */
[----:B------:R-:W-:Y:S04]  /*20dc0*/  SHFL.IDX PT, R56, R58, RZ, 0x1c1f ;  /* 0x001c1fff3a387589 */ /* 0x000fe800000e0000 */
[----:B------:R-:W0:Y:S01]  /*20dd0*/  SHFL.IDX PT, R57, R59, RZ, 0x1c1f ;  /* 0x001c1fff3b397589 */ /* 0x000e2200000e0000 */
[----:B------:R-:W-:Y:S01]  /*20de0*/  BAR.SYNC.DEFER_BLOCKING 0x1, 0x100 ;  /* 0x0044000000007b1d */ /* 0x000fe20000010000 */
[----:B------:R-:W-:-:S05]  /*20df0*/  ISETP.GE.OR P0, PT, R19, R0, P0 ;  /* 0x000000001300720c */ /* 0x000fca0000706670 */
[----:B0-----:R0:W-:Y:S08]  /*20e00*/  @!P2 ST.E desc[UR48][R56.64], R3 ;  /* 0x000000033800a985 */ /* 0x0011f0000c101930 */
[----:B------:R-:W2:Y:S01]  /*20e10*/  @!P0 LDL R21, [R1+0x454] ;  /* 0x0004540001158983 */ /* 0x000ea20000100800 */
[----:B------:R-:W-:Y:S02]  /*20e20*/  IMAD R4, R206, 0x40, R190 ;  /* 0x00000040ce047824 */ /* 0x000fe400078e02be */
[----:B------:R-:W-:-:S04]  /*20e30*/  IMAD.MOV.U32 R5, RZ, RZ, 0x2 ;  /* 0x00000002ff057424 */ /* 0x000fc800078e00ff */
[----:B------:R-:W-:-:S03]  /*20e40*/  IMAD.WIDE R4, R4, R5, UR36 ;  /* 0x0000002404047e25 */ /* 0x000fc6000f8e0205 */
[----:B------:R-:W-:-:S04]  /*20e50*/  IADD3 R33, P6, R4, 0x5000, RZ ;  /* 0x0000500004217810 */ /* 0x000fc80007fde0ff */
[----:B------:R-:W-:-:S04]  /*20e60*/  LOP3.LUT R32, R33, 0x380, RZ, 0xc0, !PT ;  /* 0x0000038021207812 */ /* 0x000fc800078ec0ff */
[----:B------:R-:W-:-:S04]  /*20e70*/  SHF.R.U64 R32, R32, 0x3, RZ ;  /* 0x0000000320207819 */ /* 0x000fc800000012ff */
[----:B------:R-:W-:Y:S01]  /*20e80*/  LOP3.LUT R32, R32, R33, RZ, 0x3c, !PT ;  /* 0x0000002120207212 */ /* 0x000fe200078e3cff */
[----:B------:R-:W-:Y:S01]  /*20e90*/  IMAD.X R33, RZ, RZ, R5, P6 ;  /* 0x000000ffff217224 */ /* 0x000fe200030e0605 */
[C---:B------:R-:W-:Y:S02]  /*20ea0*/  IADD3 R53, P6, R4.reuse, 0xa000, RZ ;  /* 0x0000a00004357810 */ /* 0x040fe40007fde0ff */
[----:B------:R-:W-:Y:S02]  /*20eb0*/  IADD3 R7, P3, R4, 0x2000, RZ ;  /* 0x0000200004077810 */ /* 0x000fe40007f7e0ff */
[----:B------:R-:W-:Y:S02]  /*20ec0*/  LOP3.LUT R52, R53, 0x380, RZ, 0xc0, !PT ;  /* 0x0000038035347812 */ /* 0x000fe400078ec0ff */
[----:B------:R-:W-:Y:S01]  /*20ed0*/  LOP3.LUT R6, R7, 0x380, RZ, 0xc0, !PT ;  /* 0x0000038007067812 */ /* 0x000fe200078ec0ff */
[----:B------:R-:W-:Y:S01]  /*20ee0*/  SHFL.IDX PT, R18, R58, 0x1, 0x1c1f ;  /* 0x003c1f003a127f89 */ /* 0x000fe200000e0000 */
[----:B------:R-:W-:-:S02]  /*20ef0*/  SHF.R.U64 R52, R52, 0x3, RZ ;  /* 0x0000000334347819 */ /* 0x000fc400000012ff */
[----:B------:R-:W-:Y:S01]  /*20f00*/  SHF.R.U64 R6, R6, 0x3, RZ ;  /* 0x0000000306067819 */ /* 0x000fe200000012ff */
[----:B------:R-:W2:Y:S01]  /*20f10*/  SHFL.IDX PT, R19, R59, 0x1, 0x1c1f ;  /* 0x003c1f003b137f89 */ /* 0x000ea200000e0000 */
[----:B------:R-:W-:Y:S01]  /*20f20*/  LOP3.LUT R52, R52, R53, RZ, 0x3c, !PT ;  /* 0x0000003534347212 */ /* 0x000fe200078e3cff */
[----:B------:R-:W-:Y:S01]  /*20f30*/  IMAD.X R53, RZ, RZ, R5, P6 ;  /* 0x000000ffff357224 */ /* 0x000fe200030e0605 */
[----:B------:R-:W-:Y:S02]  /*20f40*/  LOP3.LUT R12, R6, R7, RZ, 0x3c, !PT ;  /* 0x00000007060c7212 */ /* 0x000fe400078e3cff */
[----:B------:R-:W-:-:S04]  /*20f50*/  IADD3 R6, P6, R4, 0xf000, RZ ;  /* 0x0000f00004067810 */ /* 0x000fc80007fde0ff */
[----:B0-----:R-:W-:Y:S02]  /*20f60*/  LOP3.LUT R3, R6, 0x380, RZ, 0xc0, !PT ;  /* 0x0000038006037812 */ /* 0x001fe400078ec0ff */
[C---:B------:R-:W-:Y:S02]  /*20f70*/  IADD3 R9, P2, R4.reuse, 0x1000, RZ ;  /* 0x0000100004097810 */ /* 0x040fe40007f5e0ff */
[C---:B------:R-:W-:Y:S02]  /*20f80*/  IADD3 R25, P4, R4.reuse, 0x3000, RZ ;  /* 0x0000300004197810 */ /* 0x040fe40007f9e0ff */
[----:B------:R-:W-:Y:S02]  /*20f90*/  IADD3 R29, P5, R4, 0x4000, RZ ;  /* 0x00004000041d7810 */ /* 0x000fe40007fbe0ff */
[----:B------:R-:W-:Y:S02]  /*20fa0*/  SHF.R.U64 R3, R3, 0x3, RZ ;  /* 0x0000000303037819 */ /* 0x000fe400000012ff */
[----:B------:R-:W-:-:S02]  /*20fb0*/  LOP3.LUT R8, R9, 0x380, RZ, 0xc0, !PT ;  /* 0x0000038009087812 */ /* 0x000fc400078ec0ff */
[----:B------:R-:W-:Y:S02]  /*20fc0*/  LOP3.LUT R24, R25, 0x380, RZ, 0xc0, !PT ;  /* 0x0000038019187812 */ /* 0x000fe400078ec0ff */
[----:B------:R-:W-:Y:S02]  /*20fd0*/  LOP3.LUT R28, R29, 0x380, RZ, 0xc0, !PT ;  /* 0x000003801d1c7812 */ /* 0x000fe400078ec0ff */
[----:B------:R-:W-:Y:S02]  /*20fe0*/  LOP3.LUT R72, R3, R6, RZ, 0x3c, !PT ;  /* 0x0000000603487212 */ /* 0x000fe400078e3cff */
[----:B------:R-:W0:Y:S01]  /*20ff0*/  @P1 LDC R3, c[0x0][0xcec] ;  /* 0x00033b00ff031b82 */ /* 0x000e220000000800 */
[----:B------:R-:W-:Y:S02]  /*21000*/  SHF.R.U64 R8, R8, 0x3, RZ ;  /* 0x0000000308087819 */ /* 0x000fe400000012ff */
[----:B------:R-:W-:Y:S02]  /*21010*/  SHF.R.U64 R24, R24, 0x3, RZ ;  /* 0x0000000318187819 */ /* 0x000fe400000012ff */
[----:B------:R-:W-:Y:S01]  /*21020*/  SHF.R.U64 R28, R28, 0x3, RZ ;  /* 0x000000031c1c7819 */ /* 0x000fe200000012ff */
        /* <DEDUP_REMOVED lines=15> */
[----:B------:R-:W-:Y:S02]  /*21120*/  SHF.R.U64 R36, R36, 0x3, RZ ;  /* 0x0000000324247819 */ /* 0x000fe400000012ff */
[----:B------:R-:W-:Y:S02]  /*21130*/  SHF.R.U64 R40, R40, 0x3, RZ ;  /* 0x0000000328287819 */ /* 0x000fe400000012ff */
[----:B------:R-:W-:Y:S02]  /*21140*/  SHF.R.U64 R44, R44, 0x3, RZ ;  /* 0x000000032c2c7819 */ /* 0x000fe400000012ff */
[----:B------:R-:W-:Y:S01]  /*21150*/  SHF.R.U64 R48, R48, 0x3, RZ ;  /* 0x0000000330307819 */ /* 0x000fe200000012ff */
[----:B------:R-:W-:Y:S01]  /*21160*/  UIMAD UR5, UR12, UR8, URZ ;  /* 0x000000080c0572a4 */ /* 0x000fe2000f8e023f */
[----:B------:R-:W-:Y:S01]  /*21170*/  LOP3.LUT R36, R36, R37, RZ, 0x3c, !PT ;  /* 0x0000002524247212 */ /* 0x000fe200078e3cff */
[----:B------:R-:W-:Y:S01]  /*21180*/  VIADD R76, R207, UR39 ;  /* 0x00000027cf4c7c36 */ /* 0x000fe20008000000 */
[----:B------:R-:W-:Y:S01]  /*21190*/  LOP3.LUT R40, R40, R41, RZ, 0x3c, !PT ;  /* 0x0000002928287212 */ /* 0x000fe200078e3cff */
[--C-:B------:R-:W-:Y:S01]  /*211a0*/  IMAD.X R37, RZ, RZ, R5.reuse, P2 ;  /* 0x000000ffff257224 */ /* 0x100fe200010e0605 */
[----:B------:R-:W-:Y:S01]  /*211b0*/  LOP3.LUT R44, R44, R45, RZ, 0x3c, !PT ;  /* 0x0000002d2c2c7212 */ /* 0x000fe200078e3cff */
[--C-:B------:R-:W-:Y:S01]  /*211c0*/  IMAD.X R41, RZ, RZ, R5.reuse, P3 ;  /* 0x000000ffff297224 */ /* 0x100fe200018e0605 */
[----:B------:R-:W-:Y:S01]  /*211d0*/  LOP3.LUT R48, R48, R49, RZ, 0x3c, !PT ;  /* 0x0000003130307212 */ /* 0x000fe200078e3cff */
[--C-:B------:R-:W-:Y:S01]  /*211e0*/  IMAD.X R45, RZ, RZ, R5.reuse, P4 ;  /* 0x000000ffff2d7224 */ /* 0x100fe200020e0605 */
[C---:B------:R-:W-:Y:S01]  /*211f0*/  IADD3 R57, P2, R4.reuse, 0xb000, RZ ;  /* 0x0000b00004397810 */ /* 0x040fe20007f5e0ff */
[----:B------:R-:W-:Y:S01]  /*21200*/  IMAD.X R49, RZ, RZ, R5, P5 ;  /* 0x000000ffff317224 */ /* 0x000fe200028e0605 */
[C---:B------:R-:W-:Y:S01]  /*21210*/  IADD3 R61, P3, R4.reuse, 0xc000, RZ ;  /* 0x0000c000043d7810 */ /* 0x040fe20007f7e0ff */
[----:B------:R-:W-:Y:S01]  /*21220*/  UIMAD.WIDE.U32 UR6, UR42, UR8, URZ ;  /* 0x000000082a0672a5 */ /* 0x000fe2000f8e003f */
[C---:B------:R-:W-:Y:S01]  /*21230*/  IADD3 R65, P4, R4.reuse, 0xd000, RZ ;  /* 0x0000d00004417810 */ /* 0x040fe20007f9e0ff */
[----:B------:R-:W-:Y:S01]  /*21240*/  UIMAD UR5, UR42, UR9, UR5 ;  /* 0x000000092a0572a4 */ /* 0x000fe2000f8e0205 */
[----:B------:R-:W-:Y:S01]  /*21250*/  IADD3 R69, P5, R4, 0xe000, RZ ;  /* 0x0000e00004457810 */ /* 0x000fe20007fbe0ff */
[----:B0-----:R-:W-:Y:S01]  /*21260*/  @P1 IMAD.HI.U32 R3, R76, R3, RZ ;  /* 0x000000034c031227 */ /* 0x001fe200078e00ff */
[----:B------:R-:W-:Y:S01]  /*21270*/  LOP3.LUT R56, R57, 0x380, RZ, 0xc0, !PT ;  /* 0x0000038039387812 */ /* 0x000fe200078ec0ff */
[----:B------:R-:W-:Y:S01]  /*21280*/  UIMAD UR8, UR13, UR10, URZ ;  /* 0x0000000a0d0872a4 */ /* 0x000fe2000f8e023f */
[----:B------:R-:W-:Y:S01]  /*21290*/  LOP3.LUT R60, R61, 0x380, RZ, 0xc0, !PT ;  /* 0x000003803d3c7812 */ /* 0x000fe200078ec0ff */
[----:B------:R-:W-:Y:S01]  /*212a0*/  UIADD3 UR7, UR7, UR5, URZ ;  /* 0x0000000507077290 */ /* 0x000fe2000fffe03f */
[----:B------:R-:W-:-:S02]  /*212b0*/  LOP3.LUT R64, R65, 0x380, RZ, 0xc0, !PT ;  /* 0x0000038041407812 */ /* 0x000fc400078ec0ff */
[----:B------:R-:W-:Y:S02]  /*212c0*/  LOP3.LUT R68, R69, 0x380, RZ, 0xc0, !PT ;  /* 0x0000038045447812 */ /* 0x000fe400078ec0ff */
[----:B------:R-:W-:Y:S01]  /*212d0*/  LOP3.LUT R7, R4, 0x380, RZ, 0xc0, !PT ;  /* 0x0000038004077812 */ /* 0x000fe200078ec0ff */
[----:B------:R-:W-:Y:S01]  /*212e0*/  UIMAD UR5, UR38, UR11, UR8 ;  /* 0x0000000b260572a4 */ /* 0x000fe2000f8e0208 */
[----:B------:R-:W-:Y:S01]  /*212f0*/  SHF.R.U64 R56, R56, 0x3, RZ ;  /* 0x0000000338387819 */ /* 0x000fe200000012ff */
[----:B------:R-:W-:Y:S01]  /*21300*/  UIMAD.WIDE.U32 UR6, UR38, UR10, UR6 ;  /* 0x0000000a260672a5 */ /* 0x000fe2000f8e0006 */
[----:B------:R-:W-:Y:S01]  /*21310*/  SHF.R.U64 R60, R60, 0x3, RZ ;  /* 0x000000033c3c7819 */ /* 0x000fe200000012ff */
[----:B------:R-:W-:Y:S01]  /*21320*/  IMAD.X R73, RZ, RZ, R5, P6 ;  /* 0x000000ffff497224 */ /* 0x000fe200030e0605 */
[----:B------:R-:W-:Y:S02]  /*21330*/  SHF.R.U64 R64, R64, 0x3, RZ ;  /* 0x0000000340407819 */ /* 0x000fe400000012ff */
[----:B------:R-:W-:-:S02]  /*21340*/  SHF.R.U64 R68, R68, 0x3, RZ ;  /* 0x0000000344447819 */ /* 0x000fc400000012ff */
[----:B------:R-:W-:Y:S01]  /*21350*/  SHF.R.U64 R7, R7, 0x3, RZ ;  /* 0x0000000307077819 */ /* 0x000fe200000012ff */
[----:B------:R-:W-:Y:S01]  /*21360*/  UIADD3 UR5, UR7, UR5, URZ ;  /* 0x0000000507057290 */ /* 0x000fe2000fffe03f */
        /* <DEDUP_REMOVED lines=9> */
[----:B------:R-:W-:Y:S01]  /*21400*/  ULDC.64 UR8, c[0x0][0xbe0] ;  /* 0x0002f80000087ab9 */ /* 0x000fe20000000a00 */
[----:B------:R-:W-:-:S05]  /*21410*/  VIADD R81, R206, UR39 ;  /* 0x00000027ce517c36 */ /* 0x000fca0008000000 */
[----:B------:R-:W-:Y:S01]  /*21420*/  ISETP.GE.AND P2, PT, R81, R0, PT ;  /* 0x000000005100720c */ /* 0x000fe20003f46270 */
[----:B------:R-:W-:Y:S01]  /*21430*/  BSSY B1, `(.L_x_11360) ;  /* 0x000004a000017945 */ /* 0x000fe20003800000 */
[----:B--2---:R0:W-:Y:S04]  /*21440*/  @!P0 ST.E desc[UR48][R18.64], R21 ;  /* 0x0000001512008985 */ /* 0x0041e8000c101930 */
[----:B------:R-:W5:Y:S04]  /*21450*/  LD.E.128 R4, desc[UR48][R4.64] ;  /* 0x0000003004047980 */ /* 0x000f68000c101d00 */
[----:B------:R-:W5:Y:S01]  /*21460*/  LD.E.128 R8, desc[UR48][R8.64] ;  /* 0x0000003008087980 */ /* 0x000f62000c101d00 */
[----:B0-----:R-:W0:Y:S01]  /*21470*/  @P1 LDC R18, c[0x0][0xcf0] ;  /* 0x00033c00ff121b82 */ /* 0x001e220000000800 */
[----:B------:R-:W-:-:S02]  /*21480*/  IMAD.MOV.U32 R21, RZ, RZ, R76 ;  /* 0x000000ffff157224 */ /* 0x000fc400078e004c */
[----:B------:R-:W5:Y:S01]  /*21490*/  LD.E.128 R12, desc[UR48][R12.64] ;  /* 0x000000300c0c7980 */ /* 0x000f62000c101d00 */
[----:B------:R-:W-:-:S03]  /*214a0*/  IMAD.U32 R19, RZ, RZ, UR7 ;  /* 0x00000007ff137e24 */ /* 0x000fc6000f8e00ff */
[----:B------:R-:W5:Y:S04]  /*214b0*/  LD.E.128 R24, desc[UR48][R24.64] ;  /* 0x0000003018187980 */ /* 0x000f68000c101d00 */
[----:B------:R-:W5:Y:S04]  /*214c0*/  LD.E.128 R28, desc[UR48][R28.64] ;  /* 0x000000301c1c7980 */ /* 0x000f68000c101d00 */
[----:B------:R-:W5:Y:S04]  /*214d0*/  LD.E.128 R32, desc[UR48][R32.64] ;  /* 0x0000003020207980 */ /* 0x000f68000c101d00 */
[----:B------:R-:W5:Y:S04]  /*214e0*/  LD.E.128 R36, desc[UR48][R36.64] ;  /* 0x0000003024247980 */ /* 0x000f68000c101d00 */
[----:B------:R-:W5:Y:S01]  /*214f0*/  LD.E.128 R40, desc[UR48][R40.64] ;  /* 0x0000003028287980 */ /* 0x000f62000c101d00 */
[----:B0-----:R-:W-:Y:S01]  /*21500*/  @P1 SHF.R.U32.HI R21, RZ, R18, R3 ;  /* 0x00000012ff151219 */ /* 0x001fe20000011603 */
[----:B------:R-:W-:-:S02]  /*21510*/  IMAD.U32 R18, RZ, RZ, UR6 ;  /* 0x00000006ff127e24 */ /* 0x000fc4000f8e00ff */
[----:B------:R-:W5:Y:S01]  /*21520*/  LD.E.128 R44, desc[UR48][R44.64] ;  /* 0x000000302c2c7980 */ /* 0x000f62000c101d00 */
[----:B------:R-:W-:Y:S01]  /*21530*/  IMAD.U32 R3, RZ, RZ, UR5 ;  /* 0x00000005ff037e24 */ /* 0x000fe2000f8e00ff */
[--C-:B------:R-:W-:Y:S01]  /*21540*/  SHF.R.S32.HI R20, RZ, 0x1f, R21.reuse ;  /* 0x0000001fff147819 */ /* 0x100fe20000011415 */
[----:B------:R-:W-:Y:S01]  /*21550*/  IMAD.MOV R77, RZ, RZ, -R21 ;  /* 0x000000ffff4d7224 */ /* 0x000fe200078e0a15 */
[----:B------:R-:W5:Y:S01]  /*21560*/  LD.E.128 R48, desc[UR48][R48.64] ;  /* 0x0000003030307980 */ /* 0x000f62000c101d00 */
[----:B------:R-:W-:Y:S02]  /*21570*/  ULDC.64 UR6, c[0x0][0xbd8] ;  /* 0x0002f60000067ab9 */ /* 0x000fe40000000a00 */
[----:B------:R-:W-:Y:S01]  /*21580*/  IMAD R19, R2, R77, R76 ;  /* 0x0000004d02137224 */ /* 0x000fe200078e024c */
[----:B------:R-:W5:Y:S01]  /*21590*/  LD.E.128 R52, desc[UR48][R52.64] ;  /* 0x0000003034347980 */ /* 0x000f62000c101d00 */
[----:B------:R-:W-:Y:S02]  /*215a0*/  IMAD R20, R20, UR8, RZ ;  /* 0x0000000814147c24 */ /* 0x000fe4000f8e02ff */
[----:B------:R-:W-:Y:S01]  /*215b0*/  IMAD.MOV.U32 R2, RZ, RZ, R18 ;  /* 0x000000ffff027224 */ /* 0x000fe200078e0012 */
[----:B------:R-:W5:Y:S01]  /*215c0*/  LD.E.128 R56, desc[UR48][R56.64] ;  /* 0x0000003038387980 */ /* 0x000f62000c101d00 */
[----:B------:R-:W-:-:S03]  /*215d0*/  SHF.R.S32.HI R18, RZ, 0x1f, R19 ;  /* 0x0000001fff127819 */ /* 0x000fc60000011413 */
[----:B------:R-:W5:Y:S01]  /*215e0*/  LD.E.128 R60, desc[UR48][R60.64] ;  /* 0x000000303c3c7980 */ /* 0x000f62000c101d00 */
[----:B------:R-:W-:-:S03]  /*215f0*/  IMAD R77, R21, UR9, R20 ;  /* 0x00000009154d7c24 */ /* 0x000fc6000f8e0214 */
[----:B------:R-:W5:Y:S01]  /*21600*/  LD.E.128 R64, desc[UR48][R64.64] ;  /* 0x0000003040407980 */ /* 0x000f62000c101d00 */
[----:B------:R-:W-:-:S03]  /*21610*/  IMAD.WIDE.U32 R2, R21, UR8, R2 ;  /* 0x0000000815027c25 */ /* 0x000fc6000f8e0002 */
        /* <DEDUP_REMOVED lines=8> */
[----:B------:R-:W-:-:S02]  /*216a0*/  IMAD.IADD R3, R3, 0x1, R77 ;  /* 0x0000000103037824 */ /* 0x000fc400078e024d */
[----:B------:R-:W-:Y:S01]  /*216b0*/  IMAD R18, R18, UR6, RZ ;  /* 0x0000000612127c24 */ /* 0x000fe2000f8e02ff */
[----:B------:R-:W-:Y:S01]  /*216c0*/  UIADD3 UR5, UR44, 0x32420, URZ ;  /* 0x000324202c057890 */ /* 0x000fe2000fffe03f */
[----:B------:R-:W-:-:S04]  /*216d0*/  IMAD.WIDE.U32 R2, R19, UR6, R2 ;  /* 0x0000000613027c25 */ /* 0x000fc8000f8e0002 */
[----:B------:R-:W-:Y:S01]  /*216e0*/  IMAD R77, R19, UR7, R18 ;  /* 0x00000007134d7c24 */ /* 0x000fe2000f8e0212 */
[----:B------:R-:W-:Y:S01]  /*216f0*/  ULDC.64 UR6, c[0x0][0xb80] ;  /* 0x0002e00000067ab9 */ /* 0x000fe20000000a00 */
[----:B------:R-:W-:Y:S01]  /*21700*/  UPRMT UR5, URZ, 0x654, UR5 ;  /* 0x000006543f057896 */ /* 0x000fe20008000005 */
[----:B------:R-:W-:Y:S01]  /*21710*/  LEA R78, P3, R2, UR6, 0x1 ;  /* 0x00000006024e7c11 */ /* 0x000fe2000f8608ff */
[----:B------:R-:W-:Y:S02]  /*21720*/  IMAD.IADD R3, R3, 0x1, R77 ;  /* 0x0000000103037824 */ /* 0x000fe400078e024d */
[----:B------:R-:W-:-:S03]  /*21730*/  VIADD R21, R81, 0x20 ;  /* 0x0000002051157836 */ /* 0x000fc60000000000 */
[----:B------:R-:W-:Y:S01]  /*21740*/  LEA.HI.X R79, R2, UR7, R3, 0x1, P3 ;  /* 0x00000007024f7c11 */ /* 0x000fe200098f0c03 */
[----:B------:R-:W-:Y:S01]  /*21750*/  VIADD R19, R81, 0x40 ;  /* 0x0000004051137836 */ /* 0x000fe20000000000 */
[----:B0-----:R0:W1:Y:S01]  /*21760*/  SHFL.IDX PT, R76, R78, RZ, 0x181f ;  /* 0x00181fff4e4c7589 */ /* 0x00106200000e0000 */
[----:B------:R-:W-:-:S03]  /*21770*/  ISETP.GE.AND P1, PT, R21, R0, PT ;  /* 0x000000001500720c */ /* 0x000fc60003f26270 */
[----:B------:R0:W2:Y:S01]  /*21780*/  SHFL.IDX PT, R77, R79, RZ, 0x181f ;  /* 0x00181fff4f4d7589 */ /* 0x0000a200000e0000 */
[----:B------:R-:W-:Y:S01]  /*21790*/  SYNCS.ARRIVE.TRANS64.RED.A1T0 RZ, [UR5], RZ ;  /* 0x000000ffffff79a7 */ /* 0x000fe20008100405 */
        /* <DEDUP_REMOVED lines=19> */
.L_x_11361:
[----:B------:R-:W-:Y:S05]  /*218d0*/  BSYNC B1 ;  /* 0x0000000000017941 */ /* 0x000fea0003800000 */
.L_x_11360:
[----:B---3--:R3:W4:Y:S01]  /*218e0*/  SHFL.IDX PT, R19, R79, 0x1, 0x181f ;  /* 0x00381f004f137f89 */ /* 0x00872200000e0000 */
        /* <DEDUP_REMOVED lines=9> */
[-C--:B-----5:R-:W-:Y:S02]  /*21980*/  @!P3 LEA R4, P5, R192, R18.reuse, 0x1 ;  /* 0x00000012c004b211 */ /* 0x0a0fe400078a08ff */
[-C--:B----4-:R-:W-:Y:S02]  /*21990*/  @!P4 LEA.HI.X R3, R190, R19.reuse, R199, 0x1, P6 ;  /* 0x00000013be03c211 */ /* 0x090fe400030f0cc7 */
[-C--:B------:R-:W-:Y:S02]  /*219a0*/  @!P2 LEA R6, P6, R191, R18.reuse, 0x1 ;  /* 0x00000012bf06a211 */ /* 0x080fe400078c08ff */
        /* <DEDUP_REMOVED lines=8> */
.L_x_11363:
[----:B------:R-:W-:Y:S05]  /*21a30*/  BSYNC B1 ;  /* 0x0000000000017941 */ /* 0x000fea0003800000 */
.L_x_11362:
[----:B0----5:R0:W0:Y:S01]  /*21a40*/  SHFL.IDX PT, R9, R79, 0x2, 0x181f ;  /* 0x00581f004f097f89 */ /* 0x02102200000e0000 */
        /* <DEDUP_REMOVED lines=9> */
[-C--:B------:R-:W-:Y:S02]  /*21ae0*/  @!P2 LEA R4, P5, R192, R8.reuse, 0x1 ;  /* 0x00000008c004a211 */ /* 0x080fe400078a08ff */
[-C--:B------:R-:W-:Y:S02]  /*21af0*/  @!P1 LEA R6, P4, R191, R8.reuse, 0x1 ;  /* 0x00000008bf069211 */ /* 0x080fe400078808ff */
[-C--:B------:R-:W-:Y:S02]  /*21b00*/  @!P3 LEA.HI.X R3, R190, R9.reuse, R199, 0x1, P6 ;  /* 0x00000009be03b211 */ /* 0x080fe400030f0cc7 */
        /* <DEDUP_REMOVED lines=8> */
.L_x_11365:
[----:B------:R-:W-:Y:S05]  /*21b90*/  BSYNC B1 ;  /* 0x0000000000017941 */ /* 0x000fea0003800000 */
.L_x_11364:
[----:B0-----:R-:W-:Y:S01]  /*21ba0*/  VIADD R3, R81, 0x60 ;  /* 0x0000006051037836 */ /* 0x001fe20000000000 */
[----:B---3--:R-:W0:Y:S04]  /*21bb0*/  SHFL.IDX PT, R79, R79, 0x3, 0x181f ;  /* 0x00781f004f4f7f89 */ /* 0x008e2800000e0000 */
[----:B------:R-:W-:Y:S01]  /*21bc0*/  ISETP.GE.AND P0, PT, R3, R0, PT ;  /* 0x000000000300720c */ /* 0x000fe20003f06270 */
[----:B------:R-:W3:-:S12]  /*21bd0*/  SHFL.IDX PT, R78, R78, 0x3, 0x181f ;  /* 0x00781f004e4e7f89 */ /* 0x000ed800000e0000 */
[----:B------:R-:W-:Y:S05]  /*21be0*/  @P0 BRA `(.L_x_11366) ;  /* 0x0000000c001c0947 */ /* 0x000fea0003800000 */
[----:B------:R-:W-:Y:S02]  /*21bf0*/  ULDC UR5, c[0x0][0xbc8] ;  /* 0x0002f20000057ab9 */ /* 0x000fe40000000800 */
[----:B------:R-:W-:Y:S02]  /*21c00*/  ISETP.GE.AND P3, PT, R190, UR5, PT ;  /* 0x00000005be007c0c */ /* 0x000fe4000bf66270 */
[----:B------:R-:W-:Y:S02]  /*21c10*/  ISETP.GE.AND P4, PT, R192, UR5, PT ;  /* 0x00000005c0007c0c */ /* 0x000fe4000bf86270 */
[----:B------:R-:W-:-:S09]  /*21c20*/  ISETP.GE.AND P5, PT, R191, UR5, PT ;  /* 0x00000005bf007c0c */ /* 0x000fd2000bfa6270 */
[-C--:B---3--:R-:W-:Y:S02]  /*21c30*/  @!P3 LEA R2, P0, R190, R78.reuse, 0x1 ;  /* 0x0000004ebe02b211 */ /* 0x088fe400078008ff */
[-C--:B------:R-:W-:Y:S02]  /*21c40*/  @!P4 LEA R4, P1, R192, R78.reuse, 0x1 ;  /* 0x0000004ec004c211 */ /* 0x080fe400078208ff */
[C---:B------:R-:W-:Y:S02]  /*21c50*/  @!P5 LEA R6, P2, R191.reuse, R78, 0x1 ;  /* 0x0000004ebf06d211 */ /* 0x040fe400078408ff */
[-C--:B0-----:R-:W-:Y:S02]  /*21c60*/  @!P3 LEA.HI.X R3, R190, R79.reuse, R199, 0x1, P0 ;  /* 0x0000004fbe03b211 */ /* 0x081fe400000f0cc7 */
        /* <DEDUP_REMOVED lines=11> */
.L_x_11359:
[----:B0-----:R-:W0:Y:S01]  /*21d20*/  LDC R6, c[0x0][0xce8] ;  /* 0x00033a00ff067b82 */ /* 0x001e220000000800 */
[----:B------:R-:W-:Y:S01]  /*21d30*/  ISETP.GE.AND P0, PT, R202, 0x80, PT ;  /* 0x00000080ca00780c */ /* 0x000fe20003f06270 */
[----:B------:R-:W-:Y:S01]  /*21d40*/  USHF.R.S32.HI UR8, URZ, 0x1f, UR42 ;  /* 0x0000001f3f087899 */ /* 0x000fe2000801142a */
[----:B------:R-:W-:Y:S01]  /*21d50*/  BSSY B1, `(.L_x_11367) ;  /* 0x000002e000017945 */ /* 0x000fe20003800000 */
        /* <DEDUP_REMOVED lines=45> */
.L_x_11368:
[----:B------:R-:W-:Y:S05]  /*22030*/  BSYNC B1 ;  /* 0x0000000000017941 */ /* 0x000fea0003800000 */
.L_x_11367:
[----:B------:R-:W-:Y:S01]  /*22040*/  ULDC.64 UR10, c[0x0][0xbe8] ;  /* 0x0002fa00000a7ab9 */ /* 0x000fe20000000a00 */
[----:B--2---:R-:W-:Y:S01]  /*22050*/  VIADD R4, R207, UR39 ;  /* 0x00000027cf047c36 */ /* 0x004fe20008000000 */
[----:B------:R-:W-:Y:S01]  /*22060*/  UIMAD UR5, UR8, UR10, URZ ;  /* 0x0000000a080572a4 */ /* 0x000fe2000f8e023f */
[----:B------:R-:W-:Y:S01]  /*22070*/  VIADD R8, R206, UR39 ;  /* 0x00000027ce087c36 */ /* 0x000fe20008000000 */
[----:B------:R-:W-:Y:S01]  /*22080*/  UIMAD.WIDE.U32 UR6, UR42, UR10, URZ ;  /* 0x0000000a2a0672a5 */ /* 0x000fe2000f8e003f */
[----:B0-----:R-:W-:Y:S01]  /*22090*/  @P1 IMAD.HI.U32 R0, R4, R9, RZ ;  /* 0x0000000904001227 */ /* 0x001fe200078e00ff */
[----:B------:R-:W-:Y:S01]  /*220a0*/  UIMAD UR5, UR42, UR11, UR5 ;  /* 0x0000000b2a0572a4 */ /* 0x000fe2000f8e0205 */
[----:B------:R-:W-:Y:S02]  /*220b0*/  BSSY B1, `(.L_x_11369) ;  /* 0x0000038000017945 */ /* 0x000fe40003800000 */
[----:B------:R-:W-:Y:S01]  /*220c0*/  ULDC.64 UR10, c[0x0][0xbf0] ;  /* 0x0002fc00000a7ab9 */ /* 0x000fe20000000a00 */
[----:B------:R-:W-:Y:S01]  /*220d0*/  UIADD3 UR7, UR7, UR5, URZ ;  /* 0x0000000507077290 */ /* 0x000fe2000fffe03f */
[----:B------:R-:W-:Y:S01]  /*220e0*/  IMAD.MOV.U32 R5, RZ, RZ, R4 ;  /* 0x000000ffff057224 */ /* 0x000fe200078e0004 */
[----:B------:R-:W-:Y:S01]  /*220f0*/  UIMAD UR5, UR9, UR10, URZ ;  /* 0x0000000a090572a4 */ /* 0x000fe2000f8e023f */
[----:B-1----:R-:W-:Y:S01]  /*22100*/  @P1 SHF.R.U32.HI R5, RZ, R11, R0 ;  /* 0x0000000bff051219 */ /* 0x002fe20000011600 */
[----:B------:R-:W-:-:S02]  /*22110*/  UIMAD.WIDE.U32 UR6, UR38, UR10, UR6 ;  /* 0x0000000a260672a5 */ /* 0x000fc4000f8e0006 */
[----:B------:R-:W-:Y:S01]  /*22120*/  UIMAD UR5, UR38, UR11, UR5 ;  /* 0x0000000b260572a4 */ /* 0x000fe2000f8e0205 */
[--C-:B------:R-:W-:Y:S01]  /*22130*/  SHF.R.S32.HI R0, RZ, 0x1f, R5.reuse ;  /* 0x0000001fff007819 */ /* 0x100fe20000011405 */
[----:B------:R-:W-:Y:S01]  /*22140*/  IMAD.MOV R7, RZ, RZ, -R5 ;  /* 0x000000ffff077224 */ /* 0x000fe200078e0a05 */
[----:B------:R-:W-:Y:S01]  /*22150*/  ULDC.64 UR8, c[0x0][0xbe0] ;  /* 0x0002f80000087ab9 */ /* 0x000fe20000000a00 */
[----:B------:R-:W-:Y:S02]  /*22160*/  UIADD3 UR5, UR7, UR5, URZ ;  /* 0x0000000507057290 */ /* 0x000fe4000fffe03f */
[----:B------:R-:W-:Y:S02]  /*22170*/  IMAD.U32 R3, RZ, RZ, UR7 ;  /* 0x00000007ff037e24 */ /* 0x000fe4000f8e00ff */
[----:B------:R-:W-:Y:S02]  /*22180*/  IMAD R0, R0, UR8, RZ ;  /* 0x0000000800007c24 */ /* 0x000fe4000f8e02ff */
[----:B------:R-:W-:-:S02]  /*22190*/  IMAD R7, R6, R7, R4 ;  /* 0x0000000706077224 */ /* 0x000fc400078e0204 */
        /* <DEDUP_REMOVED lines=41> */
.L_x_11370:
[----:B------:R-:W-:Y:S05]  /*22430*/  BSYNC B1 ;  /* 0x0000000000017941 */ /* 0x000fea0003800000 */
.L_x_11369:
        /* <DEDUP_REMOVED lines=10> */
[----:B------:R-:W-:Y:S02]  /*224e0*/  @!P3 LEA R10, P5, R192, R2, 0x1 ;  /* 0x00000002c00ab211 */ /* 0x000fe400078a08ff */
        /* <DEDUP_REMOVED lines=10> */
.L_x_11372:
[----:B------:R-:W-:Y:S05]  /*22590*/  BSYNC B1 ;  /* 0x0000000000017941 */ /* 0x000fea0003800000 */
.L_x_11371:
        /* <DEDUP_REMOVED lines=10> */
[-C--:B------:R-:W-:Y:S02]  /*22640*/  @!P2 LEA R10, P5, R192, R2.reuse, 0x1 ;  /* 0x00000002c00aa211 */ /* 0x080fe400078a08ff */
        /* <DEDUP_REMOVED lines=10> */
.L_x_11374:
[----:B------:R-:W-:Y:S05]  /*226f0*/  BSYNC B1 ;  /* 0x0000000000017941 */ /* 0x000fea0003800000 */
.L_x_11373:
        /* <DEDUP_REMOVED lines=11> */
[-C--:B------:R-:W-:Y:S02]  /*227b0*/  @!P2 LEA R6, P5, R192, R2.reuse, 0x1 ;  /* 0x00000002c006a211 */ /* 0x080fe400078a08ff */
        /* <DEDUP_REMOVED lines=10> */
.L_x_11366:
[----:B------:R-:W-:Y:S05]  /*22860*/  BSYNC B0 ;  /* 0x0000000000007941 */ /* 0x000fea0003800000 */
.L_x_11358:
[----:B------:R-:W-:Y:S02]  /*22870*/  ULDC UR5, c[0x0][0xd38] ;  /* 0x00034e0000057ab9 */ /* 0x000fe40000000800 */
[----:B------:R-:W-:-:S06]  /*22880*/  UISETP.GE.AND UP0, UPT, UR4, UR5, UPT ;  /* 0x000000050400728c */ /* 0x000fcc000bf06270 */
[----:B------:R-:W-:-:S13]  /*22890*/  PLOP3.LUT P0, PT, PT, PT, UP0, 0x80, 0x0 ;  /* 0x000000000000781c */ /* 0x000fda0003f0f008 */
[----:B------:R-:W-:Y:S05]  /*228a0*/  @!P0 BRA `(.L_x_11375) ;  /* 0xfffffde800208947 */ /* 0x000fea000383ffff */
[----:B------:R-:W-:Y:S05]  /*228b0*/  EXIT ;  /* 0x000000000000794d */ /* 0x000fea0003800000 */
.L_x_11251:
[----:B------:R-:W-:-:S08]  /*228c0*/  NOP ;  /* 0x0000000000007918 */ /* 0x000fd00000000000 */
[----:B----4-:R-:W0:-:S00]  /*228d0*/  USETMAXREG.DEALLOC.CTAPOOL 0x18 ;  /* 0x00000018000079c8 */ /* 0x010e0000080e0500 */
[----:B0-----:R-:W2:Y:S01]  /*228e0*/  LDL.LU R2, [R1+0x47c] ;  /* 0x00047c0001027983 */ /* 0x001ea20000300800 */
[----:B------:R-:W-:-:S05]  /*228f0*/  LOP3.LUT R0, R0, 0x3, RZ, 0xc0, !PT ;  /* 0x0000000300007812 */ /* 0x000fca00078ec0ff */
[----:B------:R-:W0:Y:S01]  /*22900*/  S2UR UR6, SR_CTAID.X ;  /* 0x00000000000679c3 */ /* 0x000e220000002500 */
[----:B------:R-:W-:Y:S01]  /*22910*/  IMAD.MOV.U32 R18, RZ, RZ, RZ ;  /* 0x000000ffff127224 */ /* 0x000fe200078e00ff */
[----:B------:R-:W-:Y:S04]  /*22920*/  STL [R1+0x4a8], RZ ;  /* 0x0004a8ff01007387 */ /* 0x000fe80000100800 */
[----:B------:R-:W1:Y:S02]  /*22930*/  SHFL.IDX PT, R0, R0, RZ, 0x1f ;  /* 0x00001fff00007589 */ /* 0x000e6400000e0000 */
[----:B-1----:R-:W-:Y:S02]  /*22940*/  ISETP.NE.AND P0, PT, R0, RZ, PT ;  /* 0x000000ff0000720c */ /* 0x002fe40003f05270 */
[----:B------:R-:W0:Y:S11]  /*22950*/  LDC R0, c[0x0][0xd38] ;  /* 0x00034e00ff007b82 */ /* 0x000e360000000800 */
[----:B------:R-:W-:Y:S06]  /*22960*/  @P0 BAR.ARV 0x4, 0x180 ;  /* 0x0106000000000b1d */ /* 0x000fec0000002000 */
[----:B--2---:R-:W-:-:S04]  /*22970*/  LOP3.LUT R2, R2, 0xffffff7f, RZ, 0xc0, !PT ;  /* 0xffffff7f02027812 */ /* 0x004fc800078ec0ff */
[----:B------:R-:W-:Y:S02]  /*22980*/  @P0 LOP3.LUT R2, R2, 0x80, RZ, 0xfc, !PT ;  /* 0x0000008002020812 */ /* 0x000fe400078efcff */
[----:B0-----:R-:W-:Y:S01]  /*22990*/  ISETP.LE.AND P0, PT, R0, UR6, PT ;  /* 0x0000000600007c0c */ /* 0x001fe2000bf03270 */
[----:B------:R-:W-:Y:S02]  /*229a0*/  IMAD.MOV.U32 R0, RZ, RZ, 0x1 ;  /* 0x00000001ff007424 */ /* 0x000fe400078e00ff */
[----:B------:R0:W-:Y:S04]  /*229b0*/  STL [R1+0x47c], R2 ;  /* 0x00047c0201007387 */ /* 0x0001e80000100800 */
[----:B------:R0:W-:Y:S06]  /*229c0*/  STL [R1+0x474], R0 ;  /* 0x0004740001007387 */ /* 0x0001ec0000100800 */
        /* <DEDUP_REMOVED lines=23> */
[----:B------:R-:W-:Y:S04]  /*22b40*/  STL [R1+0x470], R4 ;  /* 0x0004700401007387 */ /* 0x000fe80000100800 */
[----:B------:R0:W-:Y:S04]  /*22b50*/  STL [R1+0x484], R3 ;  /* 0x0004840301007387 */ /* 0x0001e80000100800 */
[----:B------:R1:W-:Y:S01]  /*22b60*/  STL [R1+0x474], R2 ;  /* 0x0004740201007387 */ /* 0x0003e20000100800 */
[----:B0-----:R-:W-:-:S02]  /*22b70*/  LOP3.LUT R3, R0, 0x40, RZ, 0xfc, !PT ;  /* 0x0000004000037812 */ /* 0x001fc400078efcff */
[C---:B-1----:R-:W-:Y:S02]  /*22b80*/  LOP3.LUT R2, R0.reuse, 0x80, RZ, 0xfc, !PT ;  /* 0x0000008000027812 */ /* 0x042fe400078efcff */
[----:B------:R-:W-:-:S07]  /*22b90*/  LOP3.LUT R0, R0, 0xc0, RZ, 0xfc, !PT ;  /* 0x000000c000007812 */ /* 0x000fce00078efcff */
.L_x_11478:
        /* <DEDUP_REMOVED lines=14> */
[----:B01-34-:R-:W-:Y:S05]  /*22c80*/  @!P0 BRA `(.L_x_11377) ;  /* 0x0000000000208947 */ /* 0x01bfea0003800000 */
        /* <DEDUP_REMOVED lines=8> */
.L_x_11377:
[----:B------:R-:W-:Y:S01]  /*22d10*/  ULDC UR9, c[0x0][0xd54] ;  /* 0x0003550000097ab9 */ /* 0x000fe20000000800 */
[----:B------:R-:W-:Y:S01]  /*22d20*/  UMOV UR6, UR8 ;  /* 0x0000000800067c82 */ /* 0x000fe20008000000 */
[----:B------:R-:W-:-:S11]  /*22d30*/  UISETP.NE.AND UP0, UPT, UR9, 0x1, UPT ;  /* 0x000000010900788c */ /* 0x000fd6000bf05270 */
[----:B------:R-:W-:Y:S02]  /*22d40*/  @UP0 ULDC.64 UR10, c[0x0][0xd58] ;  /* 0x00035600000a0ab9 */ /* 0x000fe40000000a00 */
[----:B------:R-:W-:-:S04]  /*22d50*/  UIMAD.WIDE.U32 UR4, UR8, UR10, URZ ;  /* 0x0000000a080472a5 */ /* 0x000fc8000f8e003f */
[----:B------:R-:W-:-:S04]  /*22d60*/  @UP0 USHF.R.U32.HI UR6, URZ, UR11, UR5 ;  /* 0x0000000b3f060299 */ /* 0x000fc80008011605 */
[----:B------:R-:W-:-:S12]  /*22d70*/  UIMAD UR4, UR6, UR9, URZ ;  /* 0x00000009060472a4 */ /* 0x000fd8000f8e023f */
.L_x_11378:
        /* <DEDUP_REMOVED lines=48> */
.L_x_11380:
[----:B------:R-:W-:-:S11]  /*23080*/  UISETP.NE.AND UP0, UPT, UR5, 0x1, UPT ;  /* 0x000000010500788c */ /* 0x000fd6000bf05270 */
[----:B------:R-:W-:Y:S02]  /*23090*/  @UP0 ULDC.64 UR12, c[0x0][0xae0] ;  /* 0x0002b800000c0ab9 */ /* 0x000fe40000000a00 */
[----:B------:R-:W-:-:S04]  /*230a0*/  UIMAD.WIDE.U32 UR8, UR10, UR12, URZ ;  /* 0x0000000c0a0872a5 */ /* 0x000fc8000f8e003f */
[----:B------:R-:W-:-:S12]  /*230b0*/  @UP0 USHF.R.U32.HI UR10, URZ, UR13, UR9 ;  /* 0x0000000d3f0a0299 */ /* 0x000fd80008011609 */
.L_x_11381:
[----:B------:R-:W-:-:S04]  /*230c0*/  UIMAD UR10, UR10, UR5, UR5 ;  /* 0x000000050a0a72a4 */ /* 0x000fc8000f8e0205 */
[----:B------:R-:W-:-:S04]  /*230d0*/  UISETP.LT.AND UP0, UPT, UR4, UR10, UPT ;  /* 0x0000000a0400728c */ /* 0x000fc8000bf01270 */
[----:B------:R-:W-:-:S12]  /*230e0*/  USEL UR4, UR4, UR10, UP0 ;  /* 0x0000000a04047287 */ /* 0x000fd80008000000 */
.L_x_11379:
        /* <DEDUP_REMOVED lines=31> */
.L_x_11383:
[----:B------:R-:W-:-:S11]  /*232e0*/  UISETP.NE.AND UP0, UPT, UR5, 0x1, UPT ;  /* 0x000000010500788c */ /* 0x000fd6000bf05270 */
[----:B------:R-:W-:Y:S02]  /*232f0*/  @UP0 ULDC.64 UR10, c[0x0][0xae0] ;  /* 0x0002b800000a0ab9 */ /* 0x000fe40000000a00 */
[----:B------:R-:W-:-:S04]  /*23300*/  UIMAD.WIDE.U32 UR6, UR4, UR10, URZ ;  /* 0x0000000a040672a5 */ /* 0x000fc8000f8e003f */
[----:B------:R-:W-:-:S12]  /*23310*/  @UP0 USHF.R.U32.HI UR4, URZ, UR11, UR7 ;  /* 0x0000000b3f040299 */ /* 0x000fd80008011607 */
.L_x_11384:
[----:B------:R-:W-:-:S04]  /*23320*/  UIMAD UR4, UR4, UR5, URZ ;  /* 0x00000005040472a4 */ /* 0x000fc8000f8e023f */
[----:B------:R-:W-:-:S04]  /*23330*/  UISETP.LT.AND UP0, UPT, UR8, UR4, UPT ;  /* 0x000000040800728c */ /* 0x000fc8000bf01270 */
[----:B------:R-:W-:-:S12]  /*23340*/  USEL UR8, UR8, UR4, !UP0 ;  /* 0x0000000408087287 */ /* 0x000fd8000c000000 */
.L_x_11382:
        /* <DEDUP_REMOVED lines=27> */
.L_x_11386:
        /* <DEDUP_REMOVED lines=20> */
.L_x_11389:
[----:B------:R-:W-:Y:S05]  /*23640*/  BSYNC B6 ;  /* 0x0000000000067941 */ /* 0x000fea0003800000 */
.L_x_11388:
        /* <DEDUP_REMOVED lines=20> */
.L_x_11392:
        /* <DEDUP_REMOVED lines=15> */
.L_x_11391:
[----:B------:R-:W-:Y:S05]  /*23880*/  BSYNC B6 ;  /* 0x0000000000067941 */ /* 0x000fea0003800000 */
.L_x_11390:
[----:B------:R-:W-:Y:S01]  /*23890*/  ULDC.64 UR4, c[0x0][0xaf0] ;  /* 0x0002bc0000047ab9 */ /* 0x000fe20000000a00 */
[----:B------:R-:W2:Y:S01]  /*238a0*/  LDL.LU R4, [R1+0x47c] ;  /* 0x00047c0001047983 */ /* 0x000ea20000300800 */
[----:B------:R-:W-:Y:S01]  /*238b0*/  UISETP.NE.U32.AND UP0, UPT, UR4, URZ, UPT ;  /* 0x0000003f0400728c */ /* 0x000fe2000bf05070 */
[----:B------:R-:W-:-:S03]  /*238c0*/  IMAD.U32 R19, RZ, RZ, UR43 ;  /* 0x0000002bff137e24 */ /* 0x000fc6000f8e00ff */
        /* <DEDUP_REMOVED lines=17> */
[----:B------:R-:W-:-:S05]  /*239e0*/  @P1 LOP3.LUT R4, R4, 0x1, RZ, 0xfc, !PT ;  /* 0x0000000104041812 */ /* 0x000fca00078efcff */
[----:B------:R0:W-:Y:S01]  /*239f0*/  STL [R1+0x47c], R4 ;  /* 0x00047c0401007387 */ /* 0x0001e20000100800 */
[----:B---3--:R-:W-:Y:S02]  /*23a00*/  SHF.R.S32.HI R7, RZ, 0x1f, R19 ;  /* 0x0000001fff077819 */ /* 0x008fe40000011413 */
[----:B------:R-:W-:-:S03]  /*23a10*/  SEL R16, R19, RZ, !P1 ;  /* 0x000000ff13107207 */ /* 0x000fc60004800000 */
[----:B------:R0:W-:Y:S01]  /*23a20*/  STL [R1+0x478], R7 ;  /* 0x0004780701007387 */ /* 0x0001e20000100800 */
[----:B------:R-:W-:Y:S05]  /*23a30*/  BRA.DIV UR4, `(.L_x_11393) ;  /* 0x0000004a04647947 */ /* 0x000fea000b800000 */
[----:B------:R1:W2:Y:S02]  /*23a40*/  SHFL.IDX PT, R14, R5, RZ, 0x1f ;  /* 0x00001fff050e7589 */ /* 0x0002a400000e0000 */
.L_x_11494:
[----:B------:R-:W-:Y:S01]  /*23a50*/  PLOP3.LUT P2, PT, PT, PT, PT, 0x8, 0x0 ;  /* 0x000000000000781c */ /* 0x000fe20003f4e170 */
[----:B------:R3:W-:Y:S01]  /*23a60*/  STL [R1+0x48c], R0 ;  /* 0x00048c0001007387 */ /* 0x0007e20000100800 */
        /* <DEDUP_REMOVED lines=8> */
.L_x_11497:
[----:B------:R-:W-:Y:S05]  /*23af0*/  @!P6 BRA `(.L_x_11394) ;  /* 0x0000000000e8e947 */ /* 0x000fea0003800000 */
[----:B------:R-:W-:Y:S01]  /*23b00*/  IMAD.MOV.U32 R16, RZ, RZ, R19 ;  /* 0x000000ffff107224 */ /* 0x000fe200078e0013 */
[----:B------:R-:W-:Y:S06]  /*23b10*/  @!P1 BRA `(.L_x_11396) ;  /* 0x00000000004c9947 */ /* 0x000fec0003800000 */
[----:B------:R-:W0:Y:S01]  /*23b20*/  LDC R6, c[0x0][0x43c] ;  /* 0x00010f00ff067b82 */ /* 0x000e220000000800 */
[----:B------:R-:W-:Y:S01]  /*23b30*/  IMAD.MOV.U32 R8, RZ, RZ, R0 ;  /* 0x000000ffff087224 */ /* 0x000fe200078e0000 */
[----:B------:R-:W-:Y:S01]  /*23b40*/  ULDC.64 UR4, c[0x0][0x428] ;  /* 0x00010a0000047ab9 */ /* 0x000fe20000000a00 */
[----:B0-----:R-:W-:-:S13]  /*23b50*/  ISETP.NE.AND P0, PT, R6, 0x1, PT ;  /* 0x000000010600780c */ /* 0x001fda0003f05270 */
[----:B-1-3--:R-:W0:Y:S02]  /*23b60*/  @P0 LDC.64 R4, c[0x0][0x440] ;  /* 0x00011000ff040b82 */ /* 0x00ae240000000a00 */
        /* <DEDUP_REMOVED lines=14> */
.L_x_11396:
[----:B0-----:R-:W2:Y:S01]  /*23c50*/  LDL R2, [R1+0x474] ;  /* 0x0004740001027983 */ /* 0x001ea20000100800 */
[----:B---3--:R-:W-:Y:S01]  /*23c60*/  IMAD R0, R18, 0x8, R17 ;  /* 0x0000000812007824 */ /* 0x008fe200078e0211 */
[----:B--2---:R-:W-:-:S04]  /*23c70*/  SHF.L.U32 R2, R2, 0x1f, RZ ;  /* 0x0000001f02027819 */ /* 0x004fc800000006ff */
[----:B------:R-:W0:Y:S02]  /*23c80*/  SYNCS.PHASECHK.TRANS64.TRYWAIT P0, [R0+URZ+0x32440], R2 ;  /* 0x03244002000075a7 */ /* 0x000e24000800017f */
[----:B0-----:R-:W-:Y:S05]  /*23c90*/  @!P0 BRA `(.L_x_11397) ;  /* 0x00000048000c8947 */ /* 0x001fea0003800000 */
.L_x_11498:
        /* <DEDUP_REMOVED lines=11> */
.L_x_11398:
[----:B------:R-:W2:Y:S04]  /*23d50*/  LDL R3, [R1+0x48c] ;  /* 0x00048c0001037983 */ /* 0x000ea80000100800 */
[----:B0-----:R-:W3:Y:S01]  /*23d60*/  LDL.LU R2, [R1+0x47c] ;  /* 0x00047c0001027983 */ /* 0x001ee20000300800 */
[----:B------:R-:W-:Y:S01]  /*23d70*/  R2UR UR33, R0 ;  /* 0x00000000002172ca */ /* 0x000fe200000e0000 */
[----:B------:R-:W-:Y:S01]  /*23d80*/  IMAD R0, R18, 0x3000, R17 ;  /* 0x0000300012007824 */ /* 0x000fe200078e0211 */
[----:B------:R-:W-:Y:S01]  /*23d90*/  PLOP3.LUT P0, PT, PT, PT, PT, 0x80, 0x0 ;  /* 0x000000000000781c */ /* 0x000fe20003f0f070 */
[----:B------:R-:W-:Y:S01]  /*23da0*/  UIADD3 UR4, UP0, UR46, 0x370, URZ ;  /* 0x000003702e047890 */ /* 0x000fe2000ff1e03f */
[----:B-----5:R-:W-:Y:S01]  /*23db0*/  R2UR UR37, R16 ;  /* 0x00000000102572ca */ /* 0x020fe200000e0000 */
[----:B------:R-:W-:Y:S01]  /*23dc0*/  UMOV UR6, 0x0 ;  /* 0x0000000000067882 */ /* 0x000fe20000000000 */
[----:B------:R-:W-:Y:S01]  /*23dd0*/  R2UR UR32, R0 ;  /* 0x00000000002072ca */ /* 0x000fe200000e0000 */
[----:B------:R-:W-:Y:S01]  /*23de0*/  UIADD3.X UR5, URZ, UR47, URZ, UP0, !UPT ;  /* 0x0000002f3f057290 */ /* 0x000fe200087fe43f */
[----:B------:R-:W-:Y:S01]  /*23df0*/  UMOV UR7, 0x14f00000 ;  /* 0x14f0000000077882 */ /* 0x000fe20000000000 */
[----:B------:R-:W-:-:S04]  /*23e00*/  UMOV UR34, URZ ;  /* 0x0000003f00227c82 */ /* 0x000fc80008000000 */
[----:B------:R-:W-:-:S06]  /*23e10*/  UIADD3 UR33, UR33, 0x32430, URZ ;  /* 0x0003243021217890 */ /* 0x000fcc000fffe03f */
[----:B------:R-:W-:Y:S01]  /*23e20*/  UIADD3 UR32, UR32, 0x1c400, URZ ;  /* 0x0001c40020207890 */ /* 0x000fe2000fffe03f */
[----:B--2---:R-:W-:Y:S02]  /*23e30*/  R2UR UR35, R3 ;  /* 0x00000000032372ca */ /* 0x004fe400000e0000 */
[----:B---3--:R-:W-:-:S04]  /*23e40*/  LOP3.LUT R2, R2, 0xfffffffd, RZ, 0xc0, !PT ;  /* 0xfffffffd02027812 */ /* 0x008fc800078ec0ff */
[----:B------:R-:W-:-:S07]  /*23e50*/  @P0 LOP3.LUT R2, R2, 0x2, RZ, 0xfc, !PT ;  /* 0x0000000202020812 */ /* 0x000fce00078efcff */
[----:B------:R-:W-:Y:S01]  /*23e60*/  UIMAD UR35, UR35, 0x60, URZ ;  /* 0x00000060232378a4 */ /* 0x000fe2000f8e023f */
[----:B------:R0:W-:Y:S08]  /*23e70*/  STL [R1+0x47c], R2 ;  /* 0x00047c0201007387 */ /* 0x0001f00000100800 */
[----:B------:R0:W-:Y:S01]  /*23e80*/  UTMALDG.4D [UR32], [UR4], desc[UR6] ;  /* 0x00000620040075b4 */ /* 0x0001e20008019000 */
[----:B------:R-:W-:-:S02]  /*23e90*/  NOP ;  /* 0x0000000000007918 */ /* 0x000fc40000000000 */
.L_x_11394:
[----:B------:R-:W-:Y:S05]  /*23ea0*/  WARPSYNC.ALL ;  /* 0x0000000000007948 */ /* 0x000fea0003800000 */
[----:B---3--:R-:W-:Y:S01]  /*23eb0*/  VIADD R0, R17, 0x18400 ;  /* 0x0001840011007836 */ /* 0x008fe20000000000 */
[----:B------:R-:W-:Y:S01]  /*23ec0*/  BAR.SYNC.DEFER_BLOCKING 0x8, 0x180 ;  /* 0x0206000000007b1d */ /* 0x000fe20000010000 */
[----:B------:R-:W-:Y:S02]  /*23ed0*/  USHF.R.S32.HI UR44, URZ, 0x1f, UR36 ;  /* 0x0000001f3f2c7899 */ /* 0x000fe40008011424 */
[----:B0-----:R-:W-:Y:S01]  /*23ee0*/  USHF.R.S32.HI UR37, URZ, 0x1f, UR43 ;  /* 0x0000001f3f257899 */ /* 0x001fe2000801142b */
[----:B------:R-:W-:-:S02]  /*23ef0*/  LOP3.LUT P0, RZ, R0, 0x3ff, RZ, 0xc0, !PT ;  /* 0x000003ff00ff7812 */ /* 0x000fc4000780c0ff */
[----:B------:R-:W-:Y:S11]  /*23f00*/  BSSY B6, `(.L_x_11399) ;  /* 0x0000012000067945 */ /* 0x000ff60003800000 */
[----:B------:R-:W-:Y:S05]  /*23f10*/  @!P0 BRA `(.L_x_11400) ;  /* 0x0000000000408947 */ /* 0x000fea0003800000 */
[----:B------:R-:W-:Y:S01]  /*23f20*/  MOV R2, 0x0 ;  /* 0x0000000000027802 */ /* 0x000fe20000000f00 */
[----:B------:R-:W-:Y:S01]  /*23f30*/  ULDC.64 UR6, c[0x4][0x118] ;  /* 0x0100460000067ab9 */ /* 0x000fe20000000a00 */
[----:B------:R-:W-:Y:S01]  /*23f40*/  ULDC.64 UR8, c[0x4][0x120] ;  /* 0x0100480000087ab9 */ /* 0x000fe20000000a00 */
[----:B------:R-:W-:Y:S01]  /*23f50*/  ULDC.64 UR4, c[0x4][0x20] ;  /* 0x0100080000047ab9 */ /* 0x000fe20000000a00 */
[----:B------:R-:W-:Y:S02]  /*23f60*/  IMAD.U32 R4, RZ, RZ, UR6 ;  /* 0x00000006ff047e24 */ /* 0x000fe4000f8e00ff */
[----:B------:R-:W0:Y:S01]  /*23f70*/  LDC.64 R2, c[0x4][R2] ;  /* 0x0100000002027b82 */ /* 0x000e220000000a00 */
[----:B-1----:R-:W-:Y:S02]  /*23f80*/  IMAD.U32 R5, RZ, RZ, UR7 ;  /* 0x00000007ff057e24 */ /* 0x002fe4000f8e00ff */
        /* <DEDUP_REMOVED lines=9> */
.L_x_11400:
[----:B------:R-:W-:Y:S05]  /*24020*/  BSYNC B6 ;  /* 0x0000000000067941 */ /* 0x000fea0003800000 */
.L_x_11399:
[----:B------:R0:W5:Y:S01]  /*24030*/  LDL R8, [R1+0x470] ;  /* 0x0004700001087983 */ /* 0x0001620000100800 */
[----:B------:R-:W2:Y:S01]  /*24040*/  LDC R6, c[0x0][0x448] ;  /* 0x00011200ff067b82 */ /* 0x000ea20000000800 */
[----:B------:R-:W-:Y:S01]  /*24050*/  ULDC.64 UR8, c[0x0][0x2d8] ;  /* 0x0000b60000087ab9 */ /* 0x000fe20000000a00 */
[----:B------:R-:W3:Y:S01]  /*24060*/  S2R R2, SR_TID.X ;  /* 0x0000000000027919 */ /* 0x000ee20000002100 */
[----:B------:R-:W-:Y:S02]  /*24070*/  UIMAD UR6, UR44, UR8, URZ ;  /* 0x000000082c0672a4 */ /* 0x000fe4000f8e023f */
[----:B------:R-:W-:Y:S01]  /*24080*/  UIMAD.WIDE.U32 UR4, UR36, UR8, URZ ;  /* 0x00000008240472a5 */ /* 0x000fe2000f8e003f */
[----:B------:R-:W4:Y:S01]  /*24090*/  S2R R0, SR_TID.X ;  /* 0x0000000000007919 */ /* 0x000f220000002100 */
[----:B------:R-:W-:-:S03]  /*240a0*/  UIMAD UR6, UR36, UR9, UR6 ;  /* 0x00000009240672a4 */ /* 0x000fc6000f8e0206 */
[----:B------:R-:W-:Y:S01]  /*240b0*/  ULDC.64 UR8, c[0x0][0x2e0] ;  /* 0x0000b80000087ab9 */ /* 0x000fe20000000a00 */
[----:B------:R-:W-:Y:S02]  /*240c0*/  UIADD3 UR5, UR5, UR6, URZ ;  /* 0x0000000605057290 */ /* 0x000fe4000fffe03f */
[----:B------:R-:W-:Y:S02]  /*240d0*/  UIMAD UR6, UR37, UR8, URZ ;  /* 0x00000008250672a4 */ /* 0x000fe4000f8e023f */
[----:B------:R-:W-:Y:S02]  /*240e0*/  UIMAD.WIDE.U32 UR4, UR43, UR8, UR4 ;  /* 0x000000082b0472a5 */ /* 0x000fe4000f8e0004 */
[----:B------:R-:W-:-:S04]  /*240f0*/  UIMAD UR6, UR43, UR9, UR6 ;  /* 0x000000092b0672a4 */ /* 0x000fc8000f8e0206 */
[----:B------:R-:W-:Y:S02]  /*24100*/  UIADD3 UR6, UR5, UR6, URZ ;  /* 0x0000000605067290 */ /* 0x000fe4000fffe03f */
[----:B-1----:R-:W-:Y:S01]  /*24110*/  IMAD.U32 R5, RZ, RZ, UR5 ;  /* 0x00000005ff057e24 */ /* 0x002fe2000f8e00ff */
[----:B--2---:R-:W-:Y:S02]  /*24120*/  ISETP.NE.AND P0, PT, R6, 0x1, PT ;  /* 0x000000010600780c */ /* 0x004fe40003f05270 */
[----:B---3--:R-:W-:-:S11]  /*24130*/  LOP3.LUT R4, R2, 0x7f, RZ, 0xc0, !PT ;  /* 0x0000007f02047812 */ /* 0x008fd600078ec0ff */
[----:B------:R-:W1:Y:S01]  /*24140*/  @P0 LDC R3, c[0x0][0x44c] ;  /* 0x00011300ff030b82 */ /* 0x000e620000000800 */
[----:B----4-:R-:W-:Y:S01]  /*24150*/  IMAD.SHL.U32 R0, R0, 0x10, RZ ;  /* 0x0000001000007824 */ /* 0x010fe200078e00ff */
[----:B------:R-:W-:-:S04]  /*24160*/  SHF.R.U32.HI R4, RZ, 0x3, R4 ;  /* 0x00000003ff047819 */ /* 0x000fc80000011604 */
[----:B------:R-:W-:Y:S02]  /*24170*/  LOP3.LUT R0, R4, 0x70, R0, 0xf8, !PT ;  /* 0x0000007004007812 */ /* 0x000fe400078ef800 */
[----:B------:R-:W2:Y:S01]  /*24180*/  @P0 LDC R2, c[0x0][0x450] ;  /* 0x00011400ff020b82 */ /* 0x000ea20000000800 */
[----:B------:R-:W-:Y:S01]  /*24190*/  IMAD.U32 R4, RZ, RZ, UR4 ;  /* 0x00000004ff047e24 */ /* 0x000fe2000f8e00ff */
[----:B------:R-:W-:Y:S01]  /*241a0*/  ULDC.64 UR4, c[0x0][0x2d0] ;  /* 0x0000b40000047ab9 */ /* 0x000fe20000000a00 */
[----:B------:R-:W-:-:S04]  /*241b0*/  VIADD R7, R0, UR40 ;  /* 0x0000002800077c36 */ /* 0x000fc80008000000 */
[----:B------:R-:W-:Y:S01]  /*241c0*/  IMAD.MOV.U32 R0, RZ, RZ, R7 ;  /* 0x000000ffff007224 */ /* 0x000fe200078e0007 */
[----:B------:R3:W-:Y:S01]  /*241d0*/  STL [R1+0x488], R7 ;  /* 0x0004880701007387 */ /* 0x0007e20000100800 */
[----:B-1----:R-:W-:-:S05]  /*241e0*/  @P0 IMAD.HI.U32 R3, R7, R3, RZ ;  /* 0x0000000307030227 */ /* 0x002fca00078e00ff */
[----:B--2---:R-:W-:Y:S01]  /*241f0*/  @P0 SHF.R.U32.HI R0, RZ, R2, R3 ;  /* 0x00000002ff000219 */ /* 0x004fe20000011603 */
        /* <DEDUP_REMOVED lines=11> */
[----:B---3--:R-:W1:Y:S03]  /*242b0*/  S2R R7, SR_TID.X ;  /* 0x0000000000077919 */ /* 0x008e660000002100 */
[----:B------:R-:W-:Y:S01]  /*242c0*/  SHF.R.S32.HI R4, RZ, 0x1f, R0 ;  /* 0x0000001fff047819 */ /* 0x000fe20000011400 */
[----:B------:R-:W-:-:S04]  /*242d0*/  IMAD.WIDE.U32 R2, R0, UR4, R2 ;  /* 0x0000000400027c25 */ /* 0x000fc8000f8e0002 */
[----:B------:R-:W-:Y:S01]  /*242e0*/  IMAD R4, R4, UR4, RZ ;  /* 0x0000000404047c24 */ /* 0x000fe2000f8e02ff */
[----:B------:R-:W-:-:S03]  /*242f0*/  ULDC UR4, c[0x0][0x2b8] ;  /* 0x0000ae0000047ab9 */ /* 0x000fc60000000800 */
[----:B------:R-:W-:Y:S01]  /*24300*/  IMAD R4, R0, UR5, R4 ;  /* 0x0000000500047c24 */ /* 0x000fe2000f8e0204 */
[----:B------:R-:W-:-:S03]  /*24310*/  LEA R0, P1, R2, UR6, 0x1 ;  /* 0x0000000602007c11 */ /* 0x000fc6000f8208ff */
[----:B------:R-:W-:Y:S02]  /*24320*/  IMAD.IADD R3, R3, 0x1, R4 ;  /* 0x0000000103037824 */ /* 0x000fe400078e0204 */
[----:B-1----:R-:W-:-:S05]  /*24330*/  IMAD.SHL.U32 R9, R7, 0x8, RZ ;  /* 0x0000000807097824 */ /* 0x002fca00078e00ff */
[----:B------:R-:W-:Y:S02]  /*24340*/  LOP3.LUT R9, R9, 0x38, RZ, 0xc0, !PT ;  /* 0x0000003809097812 */ /* 0x000fe400078ec0ff */
[----:B------:R-:W-:Y:S02]  /*24350*/  LOP3.LUT R7, R7, 0x7f, RZ, 0xc0, !PT ;  /* 0x0000007f07077812 */ /* 0x000fe400078ec0ff */
[----:B------:R-:W-:Y:S01]  /*24360*/  ISETP.GE.AND P0, PT, R9, UR4, PT ;  /* 0x0000000409007c0c */ /* 0x000fe2000bf06270 */
[----:B------:R-:W-:Y:S01]  /*24370*/  UMOV UR4, 0xffffffff ;  /* 0xffffffff00047882 */ /* 0x000fe20000000000 */
[----:B------:R-:W-:Y:S02]  /*24380*/  LEA.HI.X R3, R2, UR7, R3, 0x1, P1 ;  /* 0x0000000702037c11 */ /* 0x000fe400088f0c03 */
[----:B------:R-:W-:Y:S01]  /*24390*/  SHF.R.U32.HI R10, RZ, 0x3, R7 ;  /* 0x00000003ff0a7819 */ /* 0x000fe20000011607 */
[----:B0-----:R-:W-:Y:S08]  /*243a0*/  BRA.DIV UR4, `(.L_x_11401) ;  /* 0x00000042045c7947 */ /* 0x001ff0000b800000 */
[----:B------:R-:W0:Y:S01]  /*243b0*/  SHFL.IDX PT, R5, R0, RZ, 0x181f ;  /* 0x00181fff00057589 */ /* 0x000e2200000e0000 */
[----:B------:R-:W-:Y:S01]  /*243c0*/  ULDC UR4, c[0x0][0x288] ;  /* 0x0000a20000047ab9 */ /* 0x000fe20000000800 */
[----:B------:R-:W-:Y:S02]  /*243d0*/  VIADD R10, R10, UR40 ;  /* 0x000000280a0a7c36 */ /* 0x000fe40008000000 */
[----:B------:R-:W1:Y:S01]  /*243e0*/  SHFL.IDX PT, R4, R3, RZ, 0x181f ;  /* 0x00181fff03047589 */ /* 0x000e6200000e0000 */
[----:B------:R-:W-:Y:S02]  /*243f0*/  IMAD R2, R6, UR4, RZ ;  /* 0x0000000406027c24 */ /* 0x000fe4000f8e02ff */
[C---:B------:R-:W-:Y:S01]  /*24400*/  VIADD R11, R10.reuse, 0x10 ;  /* 0x000000100a0b7836 */ /* 0x040fe20000000000 */
[----:B------:R-:W2:Y:S02]  /*24410*/  SHFL.IDX PT, R6, R0, 0x1, 0x181f ;  /* 0x00381f0000067f89 */ /* 0x000ea400000e0000 */
[----:B------:R-:W-:-:S02]  /*24420*/  ISETP.GE.AND P3, PT, R10, R2, PT ;  /* 0x000000020a00720c */ /* 0x000fc40003f66270 */
[----:B------:R-:W3:Y:S01]  /*24430*/  SHFL.IDX PT, R7, R3, 0x1, 0x181f ;  /* 0x00381f0003077f89 */ /* 0x000ee200000e0000 */
[----:B------:R-:W-:-:S03]  /*24440*/  ISETP.GE.AND P1, PT, R11, R2, PT ;  /* 0x000000020b00720c */ /* 0x000fc60003f26270 */
[----:B------:R4:W-:Y:S04]  /*24450*/  STL [R1+0x490], R11 ;  /* 0x0004900b01007387 */ /* 0x0009e80000100800 */
[----:B------:R-:W-:Y:S03]  /*24460*/  STL [R1+0x480], R10 ;  /* 0x0004800a01007387 */ /* 0x000fe60000100800 */
[----:B0-----:R-:W-:Y:S01]  /*24470*/  @!P3 LEA R5, P2, R9, R5, 0x1 ;  /* 0x000000050905b211 */ /* 0x001fe200078408ff */
[----:B----4-:R-:W-:-:S04]  /*24480*/  VIADD R11, R10, 0x20 ;  /* 0x000000200a0b7836 */ /* 0x010fc80000000000 */
[----:B-1----:R-:W-:Y:S01]  /*24490*/  @!P3 IMAD.X R4, RZ, RZ, R4, P2 ;  /* 0x000000ffff04b224 */ /* 0x002fe200010e0604 */
[----:B------:R-:W-:Y:S04]  /*244a0*/  STL [R1+0x494], R11 ;  /* 0x0004940b01007387 */ /* 0x000fe80000100800 */
[----:B------:R-:W-:-:S04]  /*244b0*/  @!P3 LOP3.LUT R5, R5, R4, RZ, 0x3c, !PT ;  /* 0x000000040505b212 */ /* 0x000fc800078e3cff */
[----:B------:R-:W-:-:S04]  /*244c0*/  @!P3 LOP3.LUT R4, R5, R4, RZ, 0x3c, !PT ;  /* 0x000000040504b212 */ /* 0x000fc800078e3cff */
[----:B------:R-:W-:-:S05]  /*244d0*/  @!P3 LOP3.LUT R5, R5, R4, RZ, 0x3c, !PT ;  /* 0x000000040505b212 */ /* 0x000fca00078e3cff */
[----:B-----5:R2:W-:Y:S02]  /*244e0*/  @!P3 LDGSTS.E.BYPASS.LTC128B.128 [R8+0x18400], desc[UR48][R4.64], !P0 ;  /* 0x184000000408bfae */ /* 0x0205e4000c101d70 */
[----:B--2---:R-:W-:Y:S02]  /*244f0*/  @!P1 LEA R4, P2, R9, R6, 0x1 ;  /* 0x0000000609049211 */ /* 0x004fe400078408ff */
[----:B------:R-:W-:Y:S03]  /*24500*/  SHFL.IDX PT, R6, R3, 0x3, 0x181f ;  /* 0x00781f0003067f89 */ /* 0x000fe600000e0000 */
[----:B---3--:R-:W-:Y:S02]  /*24510*/  @!P1 IMAD.X R5, RZ, RZ, R7, P2 ;  /* 0x000000ffff059224 */ /* 0x008fe400010e0607 */
[----:B------:R-:W-:-:S03]  /*24520*/  VIADD R7, R10, 0x30 ;  /* 0x000000300a077836 */ /* 0x000fc60000000000 */
[----:B------:R0:W-:Y:S01]  /*24530*/  @!P1 LDGSTS.E.BYPASS.LTC128B.128 [R8+0x18c00], desc[UR48][R4.64], !P0 ;  /* 0x18c0000004089fae */ /* 0x0001e2000c101d70 */
[----:B------:R-:W-:-:S03]  /*24540*/  ISETP.GE.AND P1, PT, R11, R2, PT ;  /* 0x000000020b00720c */ /* 0x000fc60003f26270 */
[----:B------:R-:W-:Y:S04]  /*24550*/  STL [R1+0x498], R7 ;  /* 0x0004980701007387 */ /* 0x000fe80000100800 */
[----:B0-----:R-:W0:Y:S04]  /*24560*/  SHFL.IDX PT, R5, R0, 0x2, 0x181f ;  /* 0x00581f0000057f89 */ /* 0x001e2800000e0000 */
[----:B------:R-:W1:Y:S02]  /*24570*/  SHFL.IDX PT, R4, R3, 0x2, 0x181f ;  /* 0x00581f0003047f89 */ /* 0x000e6400000e0000 */
[----:B0-----:R-:W-:-:S05]  /*24580*/  @!P1 LEA R5, P2, R9, R5, 0x1 ;  /* 0x0000000509059211 */ /* 0x001fca00078408ff */
[----:B-1----:R-:W-:-:S05]  /*24590*/  @!P1 IMAD.X R4, RZ, RZ, R4, P2 ;  /* 0x000000ffff049224 */ /* 0x002fca00010e0604 */
        /* <DEDUP_REMOVED lines=33> */
[-C--:B------:R-:W-:Y:S01]  /*247b0*/  @!P1 LOP3.LUT R5, R5, R4.reuse, RZ, 0x3c, !PT ;  /* 0x0000000405059212 */ /* 0x080fe200078e3cff */
[----:B------:R-:W-:Y:S03]  /*247c0*/  SHFL.IDX PT, R3, R3, 0x7, 0x181f ;  /* 0x00f81f0003037f89 */ /* 0x000fe600000e0000 */
        /* <DEDUP_REMOVED lines=11> */
[----:B-1----:R2:W-:Y:S02]  /*24880*/  @!P1 LDGSTS.E.BYPASS.LTC128B.128 [R8+0x1b400], desc[UR48][R4.64], !P0 ;  /* 0x1b40000004089fae */ /* 0x0025e4000c101d70 */
.L_x_11515:
[----:B0-2---:R-:W2:Y:S02]  /*24890*/  LDL R4, [R1+0x480] ;  /* 0x0004800001047983 */ /* 0x005ea40000100800 */
        /* <DEDUP_REMOVED lines=11> */
.L_x_11402:
        /* <DEDUP_REMOVED lines=35> */
.L_x_11404:
[----:B------:R-:W-:Y:S05]  /*24b80*/  BSYNC B6 ;  /* 0x0000000000067941 */ /* 0x000fea0003800000 */
.L_x_11403:
[----:B0-----:R-:W2:Y:S01]  /*24b90*/  LDL.LU.64 R4, [R1+0x4b0] ;  /* 0x0004b00001047983 */ /* 0x001ea20000300a00 */
[----:B------:R-:W0:Y:S01]  /*24ba0*/  LDC R8, c[0x0][0x448] ;  /* 0x00011200ff087b82 */ /* 0x000e220000000800 */
[----:B------:R-:W-:Y:S02]  /*24bb0*/  ULDC.64 UR8, c[0x0][0x3e0] ;  /* 0x0000f80000087ab9 */ /* 0x000fe40000000a00 */
[----:B------:R-:W3:Y:S04]  /*24bc0*/  LDL.LU R2, [R1+0x4b8] ;  /* 0x0004b80001027983 */ /* 0x000ee80000300800 */
[----:B------:R-:W4:Y:S01]  /*24bd0*/  LDL.LU R3, [R1+0x488] ;  /* 0x0004880001037983 */ /* 0x000f220000300800 */
[----:B------:R-:W-:Y:S01]  /*24be0*/  UIMAD UR6, UR37, UR8, URZ ;  /* 0x00000008250672a4 */ /* 0x000fe2000f8e023f */
[----:B------:R-:W1:Y:S03]  /*24bf0*/  S2R R10, SR_TID.X ;  /* 0x00000000000a7919 */ /* 0x000e660000002100 */
[----:B------:R-:W-:Y:S01]  /*24c00*/  UIMAD UR6, UR43, UR9, UR6 ;  /* 0x000000092b0672a4 */ /* 0x000fe2000f8e0206 */
[----:B0-----:R-:W-:-:S13]  /*24c10*/  ISETP.NE.AND P0, PT, R8, 0x1, PT ;  /* 0x000000010800780c */ /* 0x001fda0003f05270 */
[----:B------:R-:W4:Y:S01]  /*24c20*/  @P0 LDC R0, c[0x0][0x44c] ;  /* 0x00011300ff000b82 */ /* 0x000f220000000800 */
[C---:B-1----:R-:W-:Y:S02]  /*24c30*/  IMAD.SHL.U32 R9, R10.reuse, 0x8, RZ ;  /* 0x000000080a097824 */ /* 0x042fe400078e00ff */
[----:B------:R-:W-:-:S03]  /*24c40*/  IMAD.SHL.U32 R10, R10, 0x8, RZ ;  /* 0x000000080a0a7824 */ /* 0x000fc600078e00ff */
[----:B------:R-:W-:Y:S02]  /*24c50*/  LOP3.LUT R9, R9, 0x38, RZ, 0xc0, !PT ;  /* 0x0000003809097812 */ /* 0x000fe400078ec0ff */
[----:B------:R-:W-:-:S04]  /*24c60*/  LOP3.LUT R10, R10, 0x38, RZ, 0xc0, !PT ;  /* 0x000000380a0a7812 */ /* 0x000fc800078ec0ff */
[C---:B------:R-:W-:Y:S02]  /*24c70*/  LOP3.LUT R12, R10.reuse, 0x40, RZ, 0xfc, !PT ;  /* 0x000000400a0c7812 */ /* 0x040fe400078efcff */
[C---:B------:R-:W-:Y:S02]  /*24c80*/  LOP3.LUT R11, R10.reuse, 0x80, RZ, 0xfc, !PT ;  /* 0x000000800a0b7812 */ /* 0x040fe400078efcff */
[----:B------:R-:W-:Y:S02]  /*24c90*/  LOP3.LUT R10, R10, 0xc0, RZ, 0xfc, !PT ;  /* 0x000000c00a0a7812 */ /* 0x000fe400078efcff */
[----:B--2---:R-:W-:Y:S02]  /*24ca0*/  R2UR UR5, R5 ;  /* 0x00000000050572ca */ /* 0x004fe400000e0000 */
[----:B------:R-:W-:Y:S02]  /*24cb0*/  R2UR UR4, R4 ;  /* 0x00000000040472ca */ /* 0x000fe400000e0000 */
[----:B---3--:R-:W-:-:S02]  /*24cc0*/  R2UR UR5, R2 ;  /* 0x00000000020572ca */ /* 0x008fc400000e0000 */
[----:B------:R-:W0:Y:S01]  /*24cd0*/  @P0 LDC R2, c[0x0][0x450] ;  /* 0x00011400ff020b82 */ /* 0x000e220000000800 */
[----:B----4-:R-:W-:-:S04]  /*24ce0*/  @P0 IMAD.HI.U32 R0, R3, R0, RZ ;  /* 0x0000000003000227 */ /* 0x010fc800078e00ff */
[----:B------:R-:W-:-:S06]  /*24cf0*/  IMAD.MOV.U32 R4, RZ, RZ, R3 ;  /* 0x000000ffff047224 */ /* 0x000fcc00078e0003 */
[----:B------:R-:W-:-:S04]  /*24d00*/  UIMAD.WIDE.U32 UR4, UR43, UR8, UR4 ;  /* 0x000000082b0472a5 */ /* 0x000fc8000f8e0004 */
[----:B------:R-:W-:Y:S02]  /*24d10*/  UIADD3 UR6, UR5, UR6, URZ ;  /* 0x0000000605067290 */ /* 0x000fe4000fffe03f */
[----:B------:R-:W-:Y:S02]  /*24d20*/  IMAD.U32 R6, RZ, RZ, UR4 ;  /* 0x00000004ff067e24 */ /* 0x000fe4000f8e00ff */
[----:B------:R-:W-:Y:S01]  /*24d30*/  IMAD.U32 R7, RZ, RZ, UR5 ;  /* 0x00000005ff077e24 */ /* 0x000fe2000f8e00ff */
[----:B------:R-:W-:Y:S01]  /*24d40*/  ULDC.64 UR4, c[0x0][0x3d0] ;  /* 0x0000f40000047ab9 */ /* 0x000fe20000000a00 */
        /* <DEDUP_REMOVED lines=17> */
[----:B------:R-:W-:Y:S01]  /*24e60*/  IMAD.IADD R0, R3, 0x1, R0 ;  /* 0x0000000103007824 */ /* 0x000fe200078e0200 */
[----:B------:R-:W-:Y:S02]  /*24e70*/  ULDC UR4, c[0x0][0x3b8] ;  /* 0x0000ee0000047ab9 */ /* 0x000fe40000000800 */
[----:B------:R-:W-:Y:S02]  /*24e80*/  ISETP.GE.AND P1, PT, R12, UR4, PT ;  /* 0x000000040c007c0c */ /* 0x000fe4000bf26270 */
[----:B------:R-:W-:Y:S02]  /*24e90*/  LEA.HI.X R4, R2, UR5, R0, 0x1, P0 ;  /* 0x0000000502047c11 */ /* 0x000fe400080f0c00 */
[----:B------:R-:W-:-:S02]  /*24ea0*/  ISETP.GE.AND P0, PT, R9, UR4, PT ;  /* 0x0000000409007c0c */ /* 0x000fc4000bf06270 */
[----:B------:R-:W-:Y:S02]  /*24eb0*/  ISETP.GE.AND P2, PT, R11, UR4, PT ;  /* 0x000000040b007c0c */ /* 0x000fe4000bf46270 */
[----:B------:R-:W-:Y:S01]  /*24ec0*/  ISETP.GE.AND P3, PT, R10, UR4, PT ;  /* 0x000000040a007c0c */ /* 0x000fe2000bf66270 */
[----:B------:R-:W-:-:S03]  /*24ed0*/  UMOV UR4, 0xffffffff ;  /* 0xffffffff00047882 */ /* 0x000fc60000000000 */
[----:B------:R-:W-:Y:S09]  /*24ee0*/  BRA.DIV UR4, `(.L_x_11405) ;  /* 0x0000004204447947 */ /* 0x000ff2000b800000 */
[----:B------:R-:W2:Y:S01]  /*24ef0*/  LDL.LU R10, [R1+0x480] ;  /* 0x00048000010a7983 */ /* 0x000ea20000300800 */
[----:B------:R-:W-:-:S03]  /*24f00*/  ULDC UR4, c[0x0][0x288] ;  /* 0x0000a20000047ab9 */ /* 0x000fc60000000800 */
[----:B------:R-:W3:Y:S04]  /*24f10*/  LDL.LU R3, [R1+0x490] ;  /* 0x0004900001037983 */ /* 0x000ee80000300800 */
[----:B------:R-:W4:Y:S04]  /*24f20*/  LDL R7, [R1+0x470] ;  /* 0x0004700001077983 */ /* 0x000f280000100800 */
[----:B------:R-:W5:Y:S01]  /*24f30*/  LDL.LU R11, [R1+0x494] ;  /* 0x00049400010b7983 */ /* 0x000f620000300800 */
[----:B------:R-:W-:-:S03]  /*24f40*/  IMAD R0, R8, UR4, RZ ;  /* 0x0000000408007c24 */ /* 0x000fc6000f8e02ff */
[----:B------:R-:W-:Y:S04]  /*24f50*/  SHFL.IDX PT, R2, R4, RZ, 0x181f ;  /* 0x00181fff04027589 */ /* 0x000fe800000e0000 */
[----:B------:R-:W5:Y:S04]  /*24f60*/  LDL.LU R12, [R1+0x49c] ;  /* 0x00049c00010c7983 */ /* 0x000f680000300800 */
[----:B------:R-:W-:Y:S01]  /*24f70*/  SHFL.IDX PT, R6, R4, 0x1, 0x181f ;  /* 0x00381f0004067f89 */ /* 0x000fe200000e0000 */
[----:B--2---:R-:W-:-:S03]  /*24f80*/  ISETP.GE.AND P5, PT, R10, R0, PT ;  /* 0x000000000a00720c */ /* 0x004fc60003fa6270 */
[----:B------:R-:W2:Y:S01]  /*24f90*/  LDL.LU R10, [R1+0x498] ;  /* 0x00049800010a7983 */ /* 0x000ea20000300800 */
[----:B---3--:R-:W-:-:S03]  /*24fa0*/  ISETP.GE.AND P4, PT, R3, R0, PT ;  /* 0x000000000300720c */ /* 0x008fc60003f86270 */
[----:B------:R-:W0:Y:S06]  /*24fb0*/  SHFL.IDX PT, R3, R5, RZ, 0x181f ;  /* 0x00181fff05037589 */ /* 0x000e2c00000e0000 */
[----:B0-----:R-:W-:-:S05]  /*24fc0*/  @!P5 LEA R3, P6, R9, R3, 0x1 ;  /* 0x000000030903d211 */ /* 0x001fca00078c08ff */
[----:B------:R-:W-:-:S05]  /*24fd0*/  @!P5 IMAD.X R2, RZ, RZ, R2, P6 ;  /* 0x000000ffff02d224 */ /* 0x000fca00030e0602 */
[----:B------:R-:W-:-:S04]  /*24fe0*/  @!P5 LOP3.LUT R3, R3, R2, RZ, 0x3c, !PT ;  /* 0x000000020303d212 */ /* 0x000fc800078e3cff */
[----:B------:R-:W-:-:S04]  /*24ff0*/  @!P5 LOP3.LUT R2, R3, R2, RZ, 0x3c, !PT ;  /* 0x000000020302d212 */ /* 0x000fc800078e3cff */
[----:B------:R-:W-:-:S05]  /*25000*/  @!P5 LOP3.LUT R3, R3, R2, RZ, 0x3c, !PT ;  /* 0x000000020303d212 */ /* 0x000fca00078e3cff */
[----:B----4-:R-:W-:Y:S04]  /*25010*/  @!P5 LDGSTS.E.BYPASS.LTC128B.128 [R7+0x22400], desc[UR48][R2.64], !P0 ;  /* 0x224000000207dfae */ /* 0x010fe8000c101d70 */
        /* <DEDUP_REMOVED lines=10> */
[----:B-----5:R-:W-:-:S03]  /*250c0*/  ISETP.GE.AND P4, PT, R11, R0, PT ;  /* 0x000000000b00720c */ /* 0x020fc60003f86270 */
[----:B------:R-:W3:Y:S04]  /*250d0*/  LDL.LU R11, [R1+0x4a0] ;  /* 0x0004a000010b7983 */ /* 0x000ee80000300800 */
        /* <DEDUP_REMOVED lines=47> */
.L_x_11533:
[----:B------:R-:W3:Y:S01]  /*253d0*/  LDL.LU R3, [R1+0x4ac] ;  /* 0x0004ac0001037983 */ /* 0x000ee20000300800 */
[----:B------:R-:W-:Y:S01]  /*253e0*/  BSSY B0, `(.L_x_11406) ;  /* 0x000000d000007945 */ /* 0x000fe20003800000 */
[----:B---3--:R-:W-:-:S13]  /*253f0*/  ISETP.GE.AND P4, PT, R3, R0, PT ;  /* 0x000000000300720c */ /* 0x008fda0003f86270 */
[----:B------:R-:W-:Y:S05]  /*25400*/  @P4 BRA `(.L_x_11407) ;  /* 0x0000000000284947 */ /* 0x000fea0003800000 */
[----:B-1----:R-:W3:Y:S01]  /*25410*/  LDL R4, [R1+0x470] ;  /* 0x0004700001047983 */ /* 0x002ee20000100800 */
        /* <DEDUP_REMOVED lines=9> */
.L_x_11407:
[----:B------:R-:W-:Y:S05]  /*254b0*/  BSYNC B0 ;  /* 0x0000000000007941 */ /* 0x000fea0003800000 */
.L_x_11406:
[----:B------:R-:W-:Y:S01]  /*254c0*/  NOP ;  /* 0x0000000000007918 */ /* 0x000fe20000000000 */
[----:B------:R-:W-:-:S13]  /*254d0*/  PLOP3.LUT P0, PT, PT, PT, PT, 0x80, 0x0 ;  /* 0x000000000000781c */ /* 0x000fda0003f0f070 */
.L_x_11408:
[----:B------:R-:W-:Y:S02]  /*254e0*/  PLOP3.LUT P1, PT, P1, P0, PT, 0xa2, 0x0 ;  /* 0x000000000000781c */ /* 0x000fe40000f21472 */
[----:B------:R-:W-:-:S08]  /*254f0*/  @P0 R2UR P1, UR4, R17 ;  /* 0x00000000110402ca */ /* 0x000fd00000020000 */
[----:B------:R-:W-:-:S05]  /*25500*/  @P0 PLOP3.LUT P0, PT, P1, PT, PT, 0x80, 0x0 ;  /* 0x000000000000081c */ /* 0x000fca0000f0f070 */
[----:B------:R-:W-:Y:S01]  /*25510*/  @!P1 SYNCS.ARRIVE.TRANS64.RED.A0T1 RZ, [UR4+0x32410], RZ ;  /* 0x032410ffffff99a7 */ /* 0x000fe20008200404 */
[----:B------:R-:W-:Y:S07]  /*25520*/  @!P1 ARRIVES.LDGSTSBAR.64.TRANSCNT [UR4+0x32410] ;  /* 0x03241000ff0099b0 */ /* 0x000fee0008000a84 */
[----:B------:R-:W-:Y:S05]  /*25530*/  @P0 BRA.U.ANY `(.L_x_11408) ;  /* 0xfffffffd00e80947 */ /* 0x000fea000393ffff */
[----:B0--3--:R-:W3:Y:S02]  /*25540*/  LDL.LU R2, [R1+0x4a8] ;  /* 0x0004a80001027983 */ /* 0x009ee40000300800 */
        /* <DEDUP_REMOVED lines=11> */
.L_x_11534:
[----:B------:R-:W-:Y:S05]  /*25600*/  BSYNC B0 ;  /* 0x0000000000007941 */ /* 0x000fea0003800000 */
.L_x_11409:
[----:B------:R-:W3:Y:S01]  /*25610*/  LDL R2, [R1+0x47c] ;  /* 0x00047c0001027983 */ /* 0x000ee20000100800 */
[----:B------:R-:W-:Y:S01]  /*25620*/  BSSY B0, `(.L_x_11411) ;  /* 0x0000059000007945 */ /* 0x000fe20003800000 */
[----:B---3--:R-:W-:-:S13]  /*25630*/  LOP3.LUT P0, RZ, R2, 0x2, RZ, 0xc0, !PT ;  /* 0x0000000202ff7812 */ /* 0x008fda000780c0ff */
[----:B------:R-:W-:Y:S05]  /*25640*/  @!P0 BRA `(.L_x_11412) ;  /* 0x0000000400588947 */ /* 0x000fea0003800000 */
[----:B-1----:R-:W0:Y:S01]  /*25650*/  LDL R4, [R1+0x474] ;  /* 0x0004740001047983 */ /* 0x002e220000100800 */
[----:B------:R-:W1:Y:S02]  /*25660*/  S2R R2, SR_TID.X ;  /* 0x0000000000027919 */ /* 0x000e640000002100 */
[----:B-1----:R-:W-:Y:S01]  /*25670*/  LOP3.LUT R3, R2, 0x7f, RZ, 0xc0, !PT ;  /* 0x0000007f02037812 */ /* 0x002fe200078ec0ff */
[----:B------:R-:W-:Y:S01]  /*25680*/  IMAD R2, R18, 0x8, R17 ;  /* 0x0000000812027824 */ /* 0x000fe200078e0211 */
[----:B------:R-:W-:Y:S02]  /*25690*/  BSSY B1, `(.L_x_11413) ;  /* 0x0000005000017945 */ /* 0x000fe40003800000 */
[----:B------:R-:W-:Y:S02]  /*256a0*/  ISETP.NE.AND P1, PT, R3, RZ, PT ;  /* 0x000000ff0300720c */ /* 0x000fe40003f25270 */
[----:B0-----:R-:W-:-:S04]  /*256b0*/  SHF.L.U32 R0, R4, 0x1f, RZ ;  /* 0x0000001f04007819 */ /* 0x001fc800000006ff */
[----:B------:R-:W0:Y:S02]  /*256c0*/  SYNCS.PHASECHK.TRANS64.TRYWAIT P0, [R2+URZ+0x32460], R0 ;  /* 0x03246000020075a7 */ /* 0x000e24000800017f */
[----:B0-----:R-:W-:Y:S05]  /*256d0*/  @!P0 BRA `(.L_x_11414) ;  /* 0x0000004400b48947 */ /* 0x001fea0003800000 */
.L_x_11535:
[----:B------:R-:W-:Y:S05]  /*256e0*/  BSYNC B1 ;  /* 0x0000000000017941 */ /* 0x000fea0003800000 */
.L_x_11413:
        /* <DEDUP_REMOVED lines=9> */
.L_x_11416:
[----:B------:R-:W-:Y:S05]  /*25780*/  BSYNC B1 ;  /* 0x0000000000017941 */ /* 0x000fea0003800000 */
.L_x_11415:
[----:B------:R-:W3:Y:S01]  /*25790*/  LDL.LU R3, [R1+0x48c] ;  /* 0x00048c0001037983 */ /* 0x000ee20000300800 */
[----:B0-----:R-:W-:Y:S01]  /*257a0*/  IMAD R0, R18, 0xc000, R17 ;  /* 0x0000c00012007824 */ /* 0x001fe200078e0211 */
        /* <DEDUP_REMOVED lines=8> */
[----:B---3--:R-:W-:-:S09]  /*25830*/  IMAD R3, R3, 0x60, RZ ;  /* 0x0000006003037824 */ /* 0x008fd200078e02ff */
.L_x_11417:
        /* <DEDUP_REMOVED lines=15> */
.L_x_11418:
        /* <DEDUP_REMOVED lines=15> */
.L_x_11419:
        /* <DEDUP_REMOVED lines=15> */
.L_x_11420:
        /* <DEDUP_REMOVED lines=9> */
[----:B---3--:R-:W-:Y:S05]  /*25ba0*/  @P0 BRA.U.ANY `(.L_x_11420) ;  /* 0xfffffffd00d80947 */ /* 0x008fea000393ffff */
.L_x_11412:
[----:B------:R-:W-:Y:S05]  /*25bb0*/  BSYNC B0 ;  /* 0x0000000000007941 */ /* 0x000fea0003800000 */
.L_x_11411:
[----:B------:R-:W-:-:S04]  /*25bc0*/  UIADD3 UR4, UR39, -0x2, URZ ;  /* 0xfffffffe27047890 */ /* 0x000fc8000fffe03f */
[----:B------:R-:W-:-:S06]  /*25bd0*/  UISETP.GE.AND UP0, UPT, UR4, UR38, UPT ;  /* 0x000000260400728c */ /* 0x000fcc000bf06270 */
[----:B------:R-:W-:-:S13]  /*25be0*/  PLOP3.LUT P0, PT, PT, PT, UP0, 0x80, 0x0 ;  /* 0x000000000000781c */ /* 0x000fda0003f0f008 */
[----:B------:R-:W-:Y:S05]  /*25bf0*/  @!P0 BRA `(.L_x_11421) ;  /* 0x0000001c00808947 */ /* 0x000fea0003800000 */
[----:B------:R-:W-:Y:S01]  /*25c00*/  IMAD R3, RZ, RZ, -UR39 ;  /* 0x80000027ff037e24 */ /* 0x000fe2000f8e02ff */
[----:B--2---:R-:W-:-:S04]  /*25c10*/  LOP3.LUT R6, RZ, UR38, RZ, 0x33, !PT ;  /* 0x00000026ff067c12 */ /* 0x004fc8000f8e33ff */
[----:B------:R-:W-:-:S05]  /*25c20*/  VIADDMNMX R6, R3, 0x1, R6, !PT ;  /* 0x0000000103067846 */ /* 0x000fca0007800106 */
[----:B0-----:R-:W-:-:S05]  /*25c30*/  VIADD R0, R6, UR39 ;  /* 0x0000002706007c36 */ /* 0x001fca0008000000 */
[----:B------:R-:W-:-:S04]  /*25c40*/  LOP3.LUT R0, R0, 0x1, RZ, 0xc0, !PT ;  /* 0x0000000100007812 */ /* 0x000fc800078ec0ff */
[----:B------:R-:W-:Y:S01]  /*25c50*/  ISETP.NE.U32.AND P0, PT, R0, 0x1, PT ;  /* 0x000000010000780c */ /* 0x000fe20003f05070 */
[----:B------:R-:W-:-:S12]  /*25c60*/  IMAD.U32 R0, RZ, RZ, UR4 ;  /* 0x00000004ff007e24 */ /* 0x000fd8000f8e00ff */
[----:B------:R-:W-:Y:S05]  /*25c70*/  @P0 BRA `(.L_x_11422) ;  /* 0x00000008006c0947 */ /* 0x000fea0003800000 */
[----:B------:R-:W2:Y:S04]  /*25c80*/  LDL.LU R8, [R1+0x474] ;  /* 0x0004740001087983 */ /* 0x000ea80000300800 */
[----:B-1----:R-:W3:Y:S01]  /*25c90*/  LDL R4, [R1+0x47c] ;  /* 0x00047c0001047983 */ /* 0x002ee20000100800 */
[----:B------:R-:W-:-:S05]  /*25ca0*/  VIADD R18, R18, 0x1 ;  /* 0x0000000112127836 */ /* 0x000fca0000000000 */
[----:B------:R-:W-:-:S04]  /*25cb0*/  ISETP.NE.AND P0, PT, R18, 0x2, PT ;  /* 0x000000021200780c */ /* 0x000fc80003f05270 */
[----:B------:R-:W-:Y:S01]  /*25cc0*/  SEL R2, RZ, 0x1, P0 ;  /* 0x00000001ff027807 */ /* 0x000fe20000000000 */
[----:B------:R-:W-:Y:S01]  /*25cd0*/  BSSY B0, `(.L_x_11423) ;  /* 0x0000093000007945 */ /* 0x000fe20003800000 */
[----:B------:R-:W-:Y:S02]  /*25ce0*/  SEL R18, R18, RZ, P0 ;  /* 0x000000ff12127207 */ /* 0x000fe40000000000 */
[----:B--2---:R-:W-:-:S05]  /*25cf0*/  LOP3.LUT R8, R8, R2, RZ, 0x3c, !PT ;  /* 0x0000000208087212 */ /* 0x004fca00078e3cff */
[----:B------:R0:W-:Y:S01]  /*25d00*/  STL [R1+0x474], R8 ;  /* 0x0004740801007387 */ /* 0x0001e20000100800 */
[----:B---3--:R-:W-:-:S13]  /*25d10*/  LOP3.LUT P2, RZ, R4, 0x2, RZ, 0xc0, !PT ;  /* 0x0000000204ff7812 */ /* 0x008fda000784c0ff */
[----:B0-----:R-:W-:Y:S05]  /*25d20*/  @!P2 BRA `(.L_x_11424) ;  /* 0x000000080034a947 */ /* 0x001fea0003800000 */
[----:B------:R-:W-:-:S13]  /*25d30*/  LOP3.LUT P2, RZ, R4, 0x1, RZ, 0xc0, !PT ;  /* 0x0000000104ff7812 */ /* 0x000fda000784c0ff */
[----:B------:R-:W-:Y:S05]  /*25d40*/  @!P2 BRA `(.L_x_11425) ;  /* 0x00000000004ca947 */ /* 0x000fea0003800000 */
[----:B------:R-:W2:Y:S01]  /*25d50*/  LDL R7, [R1+0x478] ;  /* 0x0004780001077983 */ /* 0x000ea20000100800 */
[----:B------:R-:W0:Y:S01]  /*25d60*/  LDC R5, c[0x0][0x43c] ;  /* 0x00010f00ff057b82 */ /* 0x000e220000000800 */
[----:B------:R-:W-:Y:S01]  /*25d70*/  IMAD.MOV.U32 R4, RZ, RZ, R0 ;  /* 0x000000ffff047224 */ /* 0x000fe200078e0000 */
[----:B------:R-:W-:Y:S01]  /*25d80*/  ULDC.64 UR4, c[0x0][0x428] ;  /* 0x00010a0000047ab9 */ /* 0x000fe20000000a00 */
[----:B0-----:R-:W-:-:S13]  /*25d90*/  ISETP.NE.AND P0, PT, R5, 0x1, PT ;  /* 0x000000010500780c */ /* 0x001fda0003f05270 */
[----:B------:R-:W0:Y:S02]  /*25da0*/  @P0 LDC.64 R2, c[0x0][0x440] ;  /* 0x00011000ff020b82 */ /* 0x000e240000000a00 */
[----:B0-----:R-:W-:-:S05]  /*25db0*/  @P0 IMAD.HI.U32 R2, R0, R2, RZ ;  /* 0x0000000200020227 */ /* 0x001fca00078e00ff */
[----:B------:R-:W-:-:S05]  /*25dc0*/  @P0 SHF.R.U32.HI R4, RZ, R3, R2 ;  /* 0x00000003ff040219 */ /* 0x000fca0000011602 */
[----:B------:R-:W-:-:S04]  /*25dd0*/  IMAD.MOV R2, RZ, RZ, -R4 ;  /* 0x000000ffff027224 */ /* 0x000fc800078e0a04 */
[----:B------:R-:W-:Y:S01]  /*25de0*/  IMAD R0, R5, R2, R0 ;  /* 0x0000000205007224 */ /* 0x000fe200078e0200 */
[--C-:B------:R-:W-:Y:S01]  /*25df0*/  SHF.R.S32.HI R5, RZ, 0x1f, R4.reuse ;  /* 0x0000001fff057819 */ /* 0x100fe20000011404 */
[----:B------:R-:W0:Y:S02]  /*25e00*/  LDC.64 R2, c[0x0][0x418] ;  /* 0x00010600ff027b82 */ /* 0x000e240000000a00 */
[----:B------:R-:W-:-:S03]  /*25e10*/  IMAD.WIDE.U32 R4, R19, UR4, R4 ;  /* 0x0000000413047c25 */ /* 0x000fc6000f8e0004 */
[----:B0-----:R-:W-:Y:S01]  /*25e20*/  LEA R2, P0, R4, R2, 0x2 ;  /* 0x0000000204027211 */ /* 0x001fe200078010ff */
[----:B--2---:R-:W-:-:S04]  /*25e30*/  IMAD R7, R7, UR4, RZ ;  /* 0x0000000407077c24 */ /* 0x004fc8000f8e02ff */
[----:B------:R-:W-:-:S04]  /*25e40*/  IMAD R7, R19, UR5, R7 ;  /* 0x0000000513077c24 */ /* 0x000fc8000f8e0207 */
[----:B------:R-:W-:-:S05]  /*25e50*/  IMAD.IADD R7, R7, 0x1, R5 ;  /* 0x0000000107077824 */ /* 0x000fca00078e0205 */
[----:B------:R-:W-:-:S05]  /*25e60*/  LEA.HI.X R3, R4, R3, R7, 0x2, P0 ;  /* 0x0000000304037211 */ /* 0x000fca00000f1407 */
[----:B------:R0:W5:Y:S02]  /*25e70*/  LDG.E R16, desc[UR48][R2.64] ;  /* 0x0000003002107981 */ /* 0x000164000c1e1900 */
.L_x_11425:
[----:B0-----:R-:W0:Y:S01]  /*25e80*/  S2R R2, SR_TID.X ;  /* 0x0000000000027919 */ /* 0x001e220000002100 */
[----:B------:R-:W-:Y:S01]  /*25e90*/  IMAD R3, R18, 0x8, R17 ;  /* 0x0000000812037824 */ /* 0x000fe200078e0211 */
[----:B------:R-:W-:Y:S01]  /*25ea0*/  BSSY B1, `(.L_x_11426) ;  /* 0x0000006000017945 */ /* 0x000fe20003800000 */
[----:B0-----:R-:W-:Y:S02]  /*25eb0*/  LOP3.LUT R4, R2, 0x7f, RZ, 0xc0, !PT ;  /* 0x0000007f02047812 */ /* 0x001fe400078ec0ff */
[----:B------:R-:W-:Y:S02]  /*25ec0*/  SHF.L.U32 R2, R8, 0x1f, RZ ;  /* 0x0000001f08027819 */ /* 0x000fe400000006ff */
[----:B------:R-:W-:Y:S02]  /*25ed0*/  ISETP.NE.AND P1, PT, R4, RZ, PT ;  /* 0x000000ff0400720c */ /* 0x000fe40003f25270 */
[----:B------:R-:W0:Y:S02]  /*25ee0*/  SYNCS.PHASECHK.TRANS64.TRYWAIT P0, [R3+URZ+0x32440], R2 ;  /* 0x03244002030075a7 */ /* 0x000e24000800017f */
[----:B0-----:R-:W-:Y:S09]  /*25ef0*/  @!P0 BRA `(.L_x_11427) ;  /* 0x0000003c00c08947 */ /* 0x001ff20003800000 */
.L_x_11536:
[----:B------:R-:W-:Y:S05]  /*25f00*/  BSYNC B1 ;  /* 0x0000000000017941 */ /* 0x000fea0003800000 */
.L_x_11426:
        /* <DEDUP_REMOVED lines=9> */
.L_x_11429:
[----:B------:R-:W-:Y:S05]  /*25fa0*/  BSYNC B1 ;  /* 0x0000000000017941 */ /* 0x000fea0003800000 */
.L_x_11428:
        /* <DEDUP_REMOVED lines=11> */
.L_x_11430:
        /* <DEDUP_REMOVED lines=13> */
.L_x_11537:
[----:B------:R-:W-:Y:S05]  /*26130*/  BSYNC B1 ;  /* 0x0000000000017941 */ /* 0x000fea0003800000 */
.L_x_11431:
        /* <DEDUP_REMOVED lines=11> */
.L_x_11434:
[----:B------:R-:W-:Y:S05]  /*261f0*/  BSYNC B1 ;  /* 0x0000000000017941 */ /* 0x000fea0003800000 */
.L_x_11433:
        /* <DEDUP_REMOVED lines=9> */
.L_x_11435:
        /* <DEDUP_REMOVED lines=15> */
.L_x_11436:
        /* <DEDUP_REMOVED lines=15> */
.L_x_11437:
        /* <DEDUP_REMOVED lines=15> */
.L_x_11438:
        /* <DEDUP_REMOVED lines=10> */
.L_x_11424:
[----:B------:R-:W-:Y:S05]  /*26600*/  BSYNC B0 ;  /* 0x0000000000007941 */ /* 0x000fea0003800000 */
.L_x_11423:
[----:B------:R-:W-:-:S06]  /*26610*/  UIADD3 UR4, UR39, -0x3, URZ ;  /* 0xfffffffd27047890 */ /* 0x000fcc000fffe03f */
[----:B------:R-:W-:-:S07]  /*26620*/  IMAD.U32 R0, RZ, RZ, UR4 ;  /* 0x00000004ff007e24 */ /* 0x000fce000f8e00ff */
.L_x_11422:
[----:B------:R-:W-:Y:S01]  /*26630*/  ULOP3.LUT UR4, URZ, UR39, URZ, 0x33, !UPT ;  /* 0x000000273f047292 */ /* 0x000fe2000f8e333f */
[----:B------:R-:W-:Y:S01]  /*26640*/  VIADD R6, R6, 0xfffffffe ;  /* 0xfffffffe06067836 */ /* 0x000fe20000000000 */
[----:B------:R-:W-:Y:S04]  /*26650*/  BSSY B0, `(.L_x_11421) ;  /* 0x000013a000007945 */ /* 0x000fe80003800000 */
[----:B------:R-:W-:-:S13]  /*26660*/  ISETP.NE.AND P0, PT, R6, UR4, PT ;  /* 0x0000000406007c0c */ /* 0x000fda000bf05270 */
[----:B------:R-:W-:Y:S05]  /*26670*/  @!P0 BRA `(.L_x_11439) ;  /* 0x0000001000dc8947 */ /* 0x000fea0003800000 */
.L_x_11472:
[----:B------:R-:W2:Y:S04]  /*26680*/  LDL R2, [R1+0x47c] ;  /* 0x00047c0001027983 */ /* 0x000ea80000100800 */
[----:B------:R-:W3:Y:S01]  /*26690*/  LDL.LU R3, [R1+0x474] ;  /* 0x0004740001037983 */ /* 0x000ee20000300800 */
        /* <DEDUP_REMOVED lines=12> */
[----:B-1----:R-:W2:Y:S01]  /*26760*/  LDL R5, [R1+0x478] ;  /* 0x0004780001057983 */ /* 0x002ea20000100800 */
        /* <DEDUP_REMOVED lines=18> */
.L_x_11442:
[----:B------:R-:W2:Y:S01]  /*26890*/  S2R R2, SR_TID.X ;  /* 0x0000000000027919 */ /* 0x000ea20000002100 */
[----:B01----:R-:W-:Y:S01]  /*268a0*/  IMAD R4, R6, 0x8, R17 ;  /* 0x0000000806047824 */ /* 0x003fe200078e0211 */
[----:B------:R-:W-:Y:S01]  /*268b0*/  BSSY B2, `(.L_x_11443) ;  /* 0x0000006000027945 */ /* 0x000fe20003800000 */
[----:B--2---:R-:W-:Y:S02]  /*268c0*/  LOP3.LUT R3, R2, 0x7f, RZ, 0xc0, !PT ;  /* 0x0000007f02037812 */ /* 0x004fe400078ec0ff */
[----:B------:R-:W-:Y:S02]  /*268d0*/  SHF.L.U32 R2, R7, 0x1f, RZ ;  /* 0x0000001f07027819 */ /* 0x000fe400000006ff */
[----:B------:R-:W-:Y:S02]  /*268e0*/  ISETP.NE.AND P1, PT, R3, RZ, PT ;  /* 0x000000ff0300720c */ /* 0x000fe40003f25270 */
[----:B------:R-:W0:Y:S02]  /*268f0*/  SYNCS.PHASECHK.TRANS64.TRYWAIT P0, [R4+URZ+0x32440], R2 ;  /* 0x03244002040075a7 */ /* 0x000e24000800017f */
[----:B0-----:R-:W-:Y:S09]  /*26900*/  @!P0 BRA `(.L_x_11444) ;  /* 0x0000003400648947 */ /* 0x001ff20003800000 */
.L_x_11538:
[----:B------:R-:W-:Y:S05]  /*26910*/  BSYNC B2 ;  /* 0x0000000000027941 */ /* 0x000fea0003800000 */
.L_x_11443:
        /* <DEDUP_REMOVED lines=9> */
.L_x_11446:
[----:B------:R-:W-:Y:S05]  /*269b0*/  BSYNC B2 ;  /* 0x0000000000027941 */ /* 0x000fea0003800000 */
.L_x_11445:
        /* <DEDUP_REMOVED lines=11> */
.L_x_11447:
        /* <DEDUP_REMOVED lines=13> */
.L_x_11539:
[----:B------:R-:W-:Y:S05]  /*26b40*/  BSYNC B2 ;  /* 0x0000000000027941 */ /* 0x000fea0003800000 */
.L_x_11448:
        /* <DEDUP_REMOVED lines=11> */
.L_x_11451:
[----:B------:R-:W-:Y:S05]  /*26c00*/  BSYNC B2 ;  /* 0x0000000000027941 */ /* 0x000fea0003800000 */
.L_x_11450:
        /* <DEDUP_REMOVED lines=9> */
.L_x_11452:
        /* <DEDUP_REMOVED lines=15> */
.L_x_11453:
        /* <DEDUP_REMOVED lines=15> */
.L_x_11454:
        /* <DEDUP_REMOVED lines=15> */
.L_x_11455:
        /* <DEDUP_REMOVED lines=10> */
.L_x_11441:
[----:B------:R-:W-:Y:S05]  /*27010*/  BSYNC B1 ;  /* 0x0000000000017941 */ /* 0x000fea0003800000 */
.L_x_11440:
[----:B------:R-:W2:Y:S01]  /*27020*/  LDL R3, [R1+0x47c] ;  /* 0x00047c0001037983 */ /* 0x000ea20000100800 */
[----:B------:R-:W-:Y:S01]  /*27030*/  VIADD R6, R6, 0x1 ;  /* 0x0000000106067836 */ /* 0x000fe20000000000 */
[----:B------:R-:W-:Y:S04]  /*27040*/  BSSY B1, `(.L_x_11456) ;  /* 0x0000097000017945 */ /* 0x000fe80003800000 */
[----:B------:R-:W-:-:S04]  /*27050*/  ISETP.NE.AND P0, PT, R6, 0x2, PT ;  /* 0x000000020600780c */ /* 0x000fc80003f05270 */
[----:B------:R-:W-:Y:S02]  /*27060*/  SEL R2, RZ, 0x1, P0 ;  /* 0x00000001ff027807 */ /* 0x000fe40000000000 */
[----:B------:R-:W-:Y:S01]  /*27070*/  SEL R18, R6, RZ, P0 ;  /* 0x000000ff06127207 */ /* 0x000fe20000000000 */
[----:B------:R-:W-:Y:S01]  /*27080*/  VIADD R6, R0, 0xffffffff ;  /* 0xffffffff00067836 */ /* 0x000fe20000000000 */
[----:B------:R-:W-:-:S05]  /*27090*/  LOP3.LUT R8, R7, R2, RZ, 0x3c, !PT ;  /* 0x0000000207087212 */ /* 0x000fca00078e3cff */
[----:B------:R0:W-:Y:S01]  /*270a0*/  STL [R1+0x474], R8 ;  /* 0x0004740801007387 */ /* 0x0001e20000100800 */
[----:B--2---:R-:W-:-:S13]  /*270b0*/  LOP3.LUT P2, RZ, R3, 0x2, RZ, 0xc0, !PT ;  /* 0x0000000203ff7812 */ /* 0x004fda000784c0ff */
[----:B0-----:R-:W-:Y:S05]  /*270c0*/  @!P2 BRA `(.L_x_11457) ;  /* 0x000000080038a947 */ /* 0x001fea0003800000 */
[----:B------:R-:W-:Y:S01]  /*270d0*/  LOP3.LUT P2, RZ, R3, 0x1, RZ, 0xc0, !PT ;  /* 0x0000000103ff7812 */ /* 0x000fe2000784c0ff */
[----:B------:R-:W-:-:S12]  /*270e0*/  IMAD.MOV.U32 R7, RZ, RZ, R6 ;  /* 0x000000ffff077224 */ /* 0x000fd800078e0006 */
        /* <DEDUP_REMOVED lines=20> */
.L_x_11458:
        /* <DEDUP_REMOVED lines=8> */
.L_x_11540:
[----:B------:R-:W-:Y:S05]  /*272b0*/  BSYNC B2 ;  /* 0x0000000000027941 */ /* 0x000fea0003800000 */
.L_x_11459:
        /* <DEDUP_REMOVED lines=9> */
.L_x_11462:
[----:B------:R-:W-:Y:S05]  /*27350*/  BSYNC B2 ;  /* 0x0000000000027941 */ /* 0x000fea0003800000 */
.L_x_11461:
        /* <DEDUP_REMOVED lines=11> */
.L_x_11463:
        /* <DEDUP_REMOVED lines=13> */
.L_x_11541:
[----:B------:R-:W-:Y:S05]  /*274e0*/  BSYNC B2 ;  /* 0x0000000000027941 */ /* 0x000fea0003800000 */
.L_x_11464:
        /* <DEDUP_REMOVED lines=11> */
.L_x_11467:
[----:B------:R-:W-:Y:S05]  /*275a0*/  BSYNC B2 ;  /* 0x0000000000027941 */ /* 0x000fea0003800000 */
.L_x_11466:
        /* <DEDUP_REMOVED lines=9> */
.L_x_11468:
        /* <DEDUP_REMOVED lines=15> */
.L_x_11469:
        /* <DEDUP_REMOVED lines=15> */
.L_x_11470:
        /* <DEDUP_REMOVED lines=15> */
.L_x_11471:
        /* <DEDUP_REMOVED lines=10> */
.L_x_11457:
[----:B------:R-:W-:Y:S05]  /*279b0*/  BSYNC B1 ;  /* 0x0000000000017941 */ /* 0x000fea0003800000 */
.L_x_11456:
[----:B------:R-:W-:Y:S01]  /*279c0*/  ISETP.GT.AND P0, PT, R6, UR38, PT ;  /* 0x0000002606007c0c */ /* 0x000fe2000bf04270 */
[----:B------:R-:W-:-:S12]  /*279d0*/  VIADD R0, R0, 0xfffffffe ;  /* 0xfffffffe00007836 */ /* 0x000fd80000000000 */
[----:B------:R-:W-:Y:S05]  /*279e0*/  @P0 BRA `(.L_x_11472) ;  /* 0xffffffec00240947 */ /* 0x000fea000383ffff */
.L_x_11439:
[----:B------:R-:W-:Y:S05]  /*279f0*/  BSYNC B0 ;  /* 0x0000000000007941 */ /* 0x000fea0003800000 */
.L_x_11421:
[----:B------:R-:W3:Y:S01]  /*27a00*/  LDL.LU R2, [R1+0x474] ;  /* 0x0004740001027983 */ /* 0x000ee20000300800 */
[----:B0-----:R-:W0:Y:S01]  /*27a10*/  S2R R0, SR_TID.X ;  /* 0x0000000000007919 */ /* 0x001e220000002100 */
[----:B------:R-:W-:-:S05]  /*27a20*/  VIADD R18, R18, 0x1 ;  /* 0x0000000112127836 */ /* 0x000fca0000000000 */
[----:B------:R-:W-:Y:S02]  /*27a30*/  ISETP.NE.AND P0, PT, R18, 0x2, PT ;  /* 0x000000021200780c */ /* 0x000fe40003f05270 */
[----:B0-----:R-:W-:-:S04]  /*27a40*/  LOP3.LUT R0, R0, 0x7f, RZ, 0xc0, !PT ;  /* 0x0000007f00007812 */ /* 0x001fc800078ec0ff */
[----:B------:R-:W-:Y:S02]  /*27a50*/  ISETP.NE.AND P2, PT, R0, RZ, PT ;  /* 0x000000ff0000720c */ /* 0x000fe40003f45270 */
[----:B------:R-:W-:Y:S01]  /*27a60*/  SEL R0, RZ, 0x1, P0 ;  /* 0x00000001ff007807 */ /* 0x000fe20000000000 */
[----:B------:R-:W-:Y:S03]  /*27a70*/  BSSY B0, `(.L_x_11473) ;  /* 0x0000011000007945 */ /* 0x000fe60003800000 */
[----:B---3--:R-:W-:-:S05]  /*27a80*/  LOP3.LUT R2, R2, R0, RZ, 0x3c, !PT ;  /* 0x0000000002027212 */ /* 0x008fca00078e3cff */
[----:B------:R0:W-:Y:S02]  /*27a90*/  STL [R1+0x474], R2 ;  /* 0x0004740201007387 */ /* 0x0001e40000100800 */
[----:B------:R-:W-:Y:S05]  /*27aa0*/  @P2 BRA `(.L_x_11474) ;  /* 0x0000000000342947 */ /* 0x000fea0003800000 */
[----:B-1----:R-:W1:Y:S01]  /*27ab0*/  S2R R5, SR_LANEID ;  /* 0x0000000000057919 */ /* 0x002e620000000000 */
[----:B------:R-:W-:Y:S01]  /*27ac0*/  VOTEU.ANY UR4, UPT, PT ;  /* 0x0000000000047886 */ /* 0x000fe200038e0100 */
[----:B0-----:R-:W0:Y:S01]  /*27ad0*/  LDC.64 R2, c[0x0][0xd80] ;  /* 0x00036000ff027b82 */ /* 0x001e220000000a00 */
[----:B------:R-:W1:Y:S02]  /*27ae0*/  FLO.U32 R0, UR4 ;  /* 0x0000000400007d00 */ /* 0x000e6400080e0000 */
[----:B-1----:R-:W-:-:S06]  /*27af0*/  ISETP.EQ.U32.AND P1, PT, R0, R5, PT ;  /* 0x000000050000720c */ /* 0x002fcc0003f22070 */
[----:B------:R-:W0:Y:S07]  /*27b00*/  POPC R5, UR4 ;  /* 0x0000000400057d09 */ /* 0x000e2e0008000000 */
[----:B0-----:R-:W3:Y:S01]  /*27b10*/  @P1 ATOMG.E.ADD.STRONG.GPU PT, R3, desc[UR48][R2.64], R5 ;  /* 0x00000005020319a8 */ /* 0x001ee200081ee1f0 */
[----:B------:R-:W0:Y:S02]  /*27b20*/  S2R R4, SR_LTMASK ;  /* 0x0000000000047919 */ /* 0x000e240000003900 */
[----:B0-----:R-:W-:-:S04]  /*27b30*/  LOP3.LUT R4, R4, UR4, RZ, 0xc0, !PT ;  /* 0x0000000404047c12 */ /* 0x001fc8000f8ec0ff */
[----:B------:R-:W0:Y:S01]  /*27b40*/  POPC R7, R4 ;  /* 0x0000000400077309 */ /* 0x000e220000000000 */
[----:B---3--:R-:W0:Y:S02]  /*27b50*/  SHFL.IDX PT, R0, R3, R0, 0x1f ;  /* 0x00001f0003007589 */ /* 0x008e2400000e0000 */
[----:B0-----:R-:W-:-:S05]  /*27b60*/  IADD3 R0, R0, UR42, R7 ;  /* 0x0000002a00007c10 */ /* 0x001fca000fffe007 */
[----:B------:R3:W-:Y:S02]  /*27b70*/  STL [R1+0x484], R0 ;  /* 0x0004840001007387 */ /* 0x0007e40000100800 */
.L_x_11474:
[----:B------:R-:W-:Y:S05]  /*27b80*/  BSYNC B0 ;  /* 0x0000000000007941 */ /* 0x000fea0003800000 */
.L_x_11473:
[----:B------:R-:W-:-:S07]  /*27b90*/  SEL R18, R18, RZ, P0 ;  /* 0x000000ff12127207 */ /* 0x000fce0000000000 */
.L_x_11387:
[----:B------:R-:W-:Y:S05]  /*27ba0*/  BSYNC B7 ;  /* 0x0000000000077941 */ /* 0x000fea0003800000 */
.L_x_11385:
[----:B---34-:R-:W3:Y:S04]  /*27bb0*/  LDL R0, [R1+0x47c] ;  /* 0x00047c0001007983 */ /* 0x018ee80000100800 */
[----:B0-----:R0:W5:Y:S01]  /*27bc0*/  LDL R2, [R1+0x484] ;  /* 0x0004840001027983 */ /* 0x0011620000100800 */
[----:B---3--:R-:W-:-:S13]  /*27bd0*/  LOP3.LUT P0, RZ, R0, 0x80, RZ, 0xc0, !PT ;  /* 0x0000008000ff7812 */ /* 0x008fda000780c0ff */
        /* <DEDUP_REMOVED lines=11> */
.L_x_11475:
[----:B------:R-:W-:-:S03]  /*27c90*/  UMOV UR4, 0xffffffff ;  /* 0xffffffff00047882 */ /* 0x000fc60000000000 */
[----:B------:R-:W-:Y:S05]  /*27ca0*/  BRA.DIV UR4, `(.L_x_11477) ;  /* 0x0000002204cc7947 */ /* 0x000fea000b800000 */
[----:B-----5:R0:W3:Y:S02]  /*27cb0*/  SHFL.IDX PT, R14, R2, RZ, 0x1f ;  /* 0x00001fff020e7589 */ /* 0x0200e400000e0000 */
.L_x_11544:
[----:B------:R-:W4:Y:S01]  /*27cc0*/  @!P2 S2R R3, SR_CgaCtaId ;  /* 0x000000000003a919 */ /* 0x000f220000008800 */
[----:B------:R-:W-:Y:S05]  /*27cd0*/  WARPSYNC.ALL ;  /* 0x0000000000007948 */ /* 0x000fea0003800000 */
[----:B------:R-:W-:Y:S01]  /*27ce0*/  BAR.SYNC.DEFER_BLOCKING 0x4, 0x180 ;  /* 0x0106000000007b1d */ /* 0x000fe20000010000 */
[----:B------:R-:W-:-:S05]  /*27cf0*/  @!P2 MOV R0, 0x400 ;  /* 0x000004000000a802 */ /* 0x000fca0000000f00 */
[----:B---3--:R3:W-:Y:S01]  /*27d00*/  STL [R1+0x484], R14 ;  /* 0x0004840e01007387 */ /* 0x0087e20000100800 */
[----:B----4-:R-:W-:-:S05]  /*27d10*/  @!P2 LEA R17, R3, R0, 0x18 ;  /* 0x000000000311a211 */ /* 0x010fca00078ec0ff */
[----:B------:R3:W-:Y:S01]  /*27d20*/  @!P2 STS [R17+0x324d0], R2 ;  /* 0x0324d0021100a388 */ /* 0x0007e20000000800 */
[----:B------:R-:W-:Y:S06]  /*27d30*/  BAR.ARV 0x5, 0x180 ;  /* 0x0146000000007b1d */ /* 0x000fec0000002000 */
.L_x_11476:
[----:B------:R-:W5:Y:S01]  /*27d40*/  LDL R0, [R1+0x484] ;  /* 0x0004840001007983 */ /* 0x000f620000100800 */
[----:B------:R-:W-:Y:S02]  /*27d50*/  ULDC UR4, c[0x0][0xd38] ;  /* 0x00034e0000047ab9 */ /* 0x000fe40000000800 */
[----:B-----5:R-:W-:-:S13]  /*27d60*/  ISETP.GE.AND P0, PT, R0, UR4, PT ;  /* 0x0000000400007c0c */ /* 0x020fda000bf06270 */
[----:B------:R-:W-:Y:S05]  /*27d70*/  @!P0 BRA `(.L_x_11478) ;  /* 0xffffffac00888947 */ /* 0x000fea000383ffff */
.L_x_11376:
[----:B0-----:R-:W5:Y:S01]  /*27d80*/  LDL.LU R0, [R1+0x4a8] ;  /* 0x0004a80001007983 */ /* 0x001f620000300800 */
[----:B------:R-:W-:Y:S01]  /*27d90*/  BSSY B0, `(.L_x_11479) ;  /* 0x000000b000007945 */ /* 0x000fe20003800000 */
[----:B-1----:R-:W0:Y:S01]  /*27da0*/  S2R R5, SR_CgaCtaId ;  /* 0x0000000000057919 */ /* 0x002e220000008800 */
[----:B-----5:R-:W-:-:S05]  /*27db0*/  VIADD R0, R0, 0x1 ;  /* 0x0000000100007836 */ /* 0x020fca0000000000 */
[----:B---34-:R-:W-:-:S04]  /*27dc0*/  LEA.HI R2, R0, R0, RZ, 0x1 ;  /* 0x0000000000027211 */ /* 0x018fc800078f08ff */
[----:B------:R-:W-:-:S05]  /*27dd0*/  LOP3.LUT R3, R2, 0xfffffffe, RZ, 0xc0, !PT ;  /* 0xfffffffe02037812 */ /* 0x000fca00078ec0ff */
[----:B------:R-:W-:Y:S01]  /*27de0*/  IMAD.IADD R3, R0, 0x1, -R3 ;  /* 0x0000000100037824 */ /* 0x000fe200078e0a03 */
[----:B------:R-:W-:-:S04]  /*27df0*/  MOV R0, 0x400 ;  /* 0x0000040000007802 */ /* 0x000fc80000000f00 */
[----:B0-----:R-:W-:Y:S02]  /*27e00*/  LEA R0, R5, R0, 0x18 ;  /* 0x0000000005007211 */ /* 0x001fe400078ec0ff */
[----:B------:R-:W-:-:S04]  /*27e10*/  SHF.L.U32 R3, R3, 0x1f, RZ ;  /* 0x0000001f03037819 */ /* 0x000fc800000006ff */
[----:B------:R-:W0:Y:S02]  /*27e20*/  SYNCS.PHASECHK.TRANS64.TRYWAIT P0, [R0+URZ+0x32420], R3 ;  /* 0x03242003000075a7 */ /* 0x000e24000800017f */
[----:B0-----:R-:W-:Y:S05]  /*27e30*/  @!P0 BRA `(.L_x_11480) ;  /* 0x0000002000908947 */ /* 0x001fea0003800000 */
.L_x_11545:
[----:B------:R-:W-:Y:S05]  /*27e40*/  BSYNC B0 ;  /* 0x0000000000007941 */ /* 0x000fea0003800000 */
.L_x_11479:
[----:B------:R-:W-:-:S03]  /*27e50*/  UMOV UR4, 0xffffffff ;  /* 0xffffffff00047882 */ /* 0x000fc60000000000 */
[----:B------:R-:W-:Y:S05]  /*27e60*/  BRA.DIV UR4, `(.L_x_11481) ;  /* 0x0000002204987947 */ /* 0x000fea000b800000 */
[----:B------:R-:W1:Y:S02]  /*27e70*/  S2R R2, SR_TID.X ;  /* 0x0000000000027919 */ /* 0x000e640000002100 */
[----:B-1----:R-:W-:-:S04]  /*27e80*/  SHF.R.U32.HI R2, RZ, 0x5, R2 ;  /* 0x00000005ff027819 */ /* 0x002fc80000011602 */
[----:B------:R-:W-:-:S05]  /*27e90*/  LOP3.LUT R2, R2, 0x3, RZ, 0xc0, !PT ;  /* 0x0000000302027812 */ /* 0x000fca00078ec0ff */
[----:B------:R1:W3:Y:S02]  /*27ea0*/  SHFL.IDX PT, R14, R2, RZ, 0x1f ;  /* 0x00001fff020e7589 */ /* 0x0002e400000e0000 */
.L_x_11548:
[----:B---3--:R-:W-:Y:S01]  /*27eb0*/  ISETP.NE.AND P0, PT, R14, RZ, PT ;  /* 0x000000ff0e00720c */ /* 0x008fe20003f05270 */
[----:B------:R-:W-:-:S12]  /*27ec0*/  BSSY B0, `(.L_x_11482) ;  /* 0x0000025000007945 */ /* 0x000fd80003800000 */
[----:B------:R-:W-:Y:S05]  /*27ed0*/  @P0 BRA `(.L_x_11483) ;  /* 0x00000000008c0947 */ /* 0x000fea0003800000 */
[----:B------:R-:W-:-:S03]  /*27ee0*/  UMOV UR4, 0xffffffff ;  /* 0xffffffff00047882 */ /* 0x000fc60000000000 */
[----:B------:R-:W-:Y:S05]  /*27ef0*/  BRA.DIV UR4, `(.L_x_11484) ;  /* 0x0000002204a87947 */ /* 0x000fea000b800000 */
[----:B------:R-:W-:-:S13]  /*27f00*/  ELECT P6, URZ, PT ;  /* 0x00000000003f782f */ /* 0x000fda00038c0000 */
.L_x_11551:
[----:B------:R-:W-:Y:S05]  /*27f10*/  @!P6 BRA `(.L_x_11483) ;  /* 0x00000000007ce947 */ /* 0x000fea0003800000 */
[----:B------:R-:W-:-:S06]  /*27f20*/  ULOP3.LUT UR4, UR41, 0x2, URZ, 0xfc, !UPT ;  /* 0x0000000229047892 */ /* 0x000fcc000f8efc3f */
[----:B-1----:R-:W-:-:S05]  /*27f30*/  IMAD.U32 R2, RZ, RZ, UR4 ;  /* 0x00000004ff027e24 */ /* 0x002fca000f8e00ff */
[----:B------:R-:W-:-:S13]  /*27f40*/  ISETP.NE.AND P2, PT, R2, 0x3, PT ;  /* 0x000000030200780c */ /* 0x000fda0003f45270 */
[----:B------:R-:W-:Y:S05]  /*27f50*/  @!P2 BRA `(.L_x_11485) ;  /* 0x000000000004a947 */ /* 0x000fea0003800000 */
[----:B------:R-:W-:Y:S01]  /*27f60*/  BPT.TRAP 0x1 ;  /* 0x000000040000795c */ /* 0x000fe20000300000 */
.L_x_11485:
[----:B------:R-:W3:Y:S01]  /*27f70*/  LDL.LU R7, [R1+0x474] ;  /* 0x0004740001077983 */ /* 0x000ee20000300800 */
[----:B0-----:R-:W-:Y:S02]  /*27f80*/  VIADD R3, R0, 0x32440 ;  /* 0x0003244000037836 */ /* 0x001fe40000000000 */
[C---:B------:R-:W-:Y:S02]  /*27f90*/  VIADD R2, R18.reuse, 0x1 ;  /* 0x0000000112027836 */ /* 0x040fe40000000000 */
[----:B--2---:R-:W-:-:S03]  /*27fa0*/  IMAD R6, R18, 0x8, R3 ;  /* 0x0000000812067824 */ /* 0x004fc600078e0203 */
        /* <DEDUP_REMOVED lines=9> */
.L_x_11552:
[----:B------:R-:W1:Y:S02]  /*28040*/  SYNCS.PHASECHK.TRANS64.TRYWAIT P0, [R3+URZ], R2 ;  /* 0x00000002030075a7 */ /* 0x000e64000800017f */
[----:B-1----:R-:W-:Y:S05]  /*28050*/  @!P0 BRA `(.L_x_11487) ;  /* 0x0000002000848947 */ /* 0x002fea0003800000 */
.L_x_11553:
[----:B------:R-:W-:Y:S05]  /*28060*/  @!P2 BRA `(.L_x_11488) ;  /* 0x000000000004a947 */ /* 0x000fea0003800000 */
[----:B------:R-:W-:Y:S01]  /*28070*/  BPT.TRAP 0x1 ;  /* 0x000000040000795c */ /* 0x000fe20000300000 */
.L_x_11488:
[----:B-1----:R-:W-:-:S04]  /*28080*/  VIADD R3, R0, 0x32460 ;  /* 0x0003246000037836 */ /* 0x002fc80000000000 */
[----:B------:R-:W-:-:S04]  /*28090*/  IMAD R18, R18, 0x8, R3 ;  /* 0x0000000812127824 */ /* 0x000fc800078e0203 */
[----:B------:R-:W1:Y:S02]  /*280a0*/  SYNCS.PHASECHK.TRANS64.TRYWAIT P0, [R18+URZ], R5 ;  /* 0x00000005120075a7 */ /* 0x000e64000800017f */
[----:B-1----:R-:W-:Y:S05]  /*280b0*/  @!P0 BRA `(.L_x_11489) ;  /* 0x0000002000808947 */ /* 0x002fea0003800000 */
.L_x_11554:
[----:B------:R-:W-:-:S07]  /*280c0*/  IMAD R3, R4, 0x8, R3 ;  /* 0x0000000804037824 */ /* 0x000fce00078e0203 */
.L_x_11490:
[----:B--2---:R2:W3:Y:S02]  /*280d0*/  SYNCS.PHASECHK.TRANS64.TRYWAIT P0, [R3+URZ], R2 ;  /* 0x00000002030075a7 */ /* 0x0044e4000800017f */
[----:B---3--:R-:W-:Y:S05]  /*280e0*/  @!P0 NANOSLEEP.SYNCS 0x989680 ;  /* 0x009896800000895d */ /* 0x008fea0003900000 */
[----:B------:R-:W3:Y:S02]  /*280f0*/  @!P0 SYNCS.PHASECHK.TRANS64 P0, [R3+URZ], R2 ;  /* 0x00000002030085a7 */ /* 0x000ee4000800007f */
[----:B---3--:R-:W-:Y:S05]  /*28100*/  @!P0 BRA `(.L_x_11490) ;  /* 0xfffffffc00f08947 */ /* 0x008fea000383ffff */
.L_x_11483:
[----:B------:R-:W-:Y:S05]  /*28110*/  BSYNC B0 ;  /* 0x0000000000007941 */ /* 0x000fea0003800000 */
.L_x_11482:
[----:B------:R-:W-:Y:S05]  /*28120*/  EXIT ;  /* 0x000000000000794d */ /* 0x000fea0003800000 */
.L_x_11264:
[----:B0-----:R-:W-:-:S04]  /*28130*/  IMAD.U32 R9, RZ, RZ, UR44 ;  /* 0x0000002cff097e24 */ /* 0x001fc8000f8e00ff */
[----:B------:R0:W1:Y:S03]  /*28140*/  SYNCS.PHASECHK.TRANS64.TRYWAIT P0, [R9+URZ+0x32400], R0 ;  /* 0x03240000090075a7 */ /* 0x000066000800017f */
[----:B-1----:R-:W-:Y:S05]  /*28150*/  @!P0 NANOSLEEP.SYNCS 0x989680 ;  /* 0x009896800000895d */ /* 0x002fea0003900000 */
[----:B------:R-:W1:Y:S02]  /*28160*/  @!P0 SYNCS.PHASECHK.TRANS64 P0, [R9+URZ+0x32400], R0 ;  /* 0x03240000090085a7 */ /* 0x000e64000800007f */
[----:B-1----:R-:W-:Y:S05]  /*28170*/  @!P0 BRA `(.L_x_11264) ;  /* 0xfffffffc00ec8947 */ /* 0x002fea000383ffff */
[----:B------:R-:W-:Y:S05]  /*28180*/  BRA `(.L_x_11491) ;  /* 0xfffffda400547947 */ /* 0x000fea000383ffff */
.L_x_11271:
[----:B-1----:R1:W2:Y:S02]  /*28190*/  SYNCS.PHASECHK.TRANS64.TRYWAIT P0, [R20+URZ], R21 ;  /* 0x00000015140075a7 */ /* 0x0022a4000800017f */
[----:B--2---:R-:W-:Y:S05]  /*281a0*/  @!P0 NANOSLEEP.SYNCS 0x989680 ;  /* 0x009896800000895d */ /* 0x004fea0003900000 */
[----:B------:R-:W2:Y:S02]  /*281b0*/  @!P0 SYNCS.PHASECHK.TRANS64 P0, [R20+URZ], R21 ;  /* 0x00000015140085a7 */ /* 0x000ea4000800007f */
[----:B--2---:R-:W-:Y:S05]  /*281c0*/  @!P0 BRA `(.L_x_11271) ;  /* 0xfffffffc00f08947 */ /* 0x004fea000383ffff */
[----:B------:R-:W-:Y:S05]  /*281d0*/  BRA `(.L_x_11270) ;  /* 0xfffffda800647947 */ /* 0x000fea000383ffff */
.L_x_11273:
[----:B0-----:R-:W-:-:S04]  /*281e0*/  IMAD.U32 R9, RZ, RZ, UR44 ;  /* 0x0000002cff097e24 */ /* 0x001fc8000f8e00ff */
[----:B------:R0:W1:Y:S03]  /*281f0*/  SYNCS.PHASECHK.TRANS64.TRYWAIT P0, [R9+URZ+0x32410], R8 ;  /* 0x03241008090075a7 */ /* 0x000066000800017f */
[----:B-1----:R-:W-:Y:S05]  /*28200*/  @!P0 NANOSLEEP.SYNCS 0x989680 ;  /* 0x009896800000895d */ /* 0x002fea0003900000 */
[----:B------:R-:W1:Y:S02]  /*28210*/  @!P0 SYNCS.PHASECHK.TRANS64 P0, [R9+URZ+0x32410], R8 ;  /* 0x03241008090085a7 */ /* 0x000e64000800007f */
[----:B-1----:R-:W-:Y:S05]  /*28220*/  @!P0 BRA `(.L_x_11273) ;  /* 0xfffffffc00ec8947 */ /* 0x002fea000383ffff */
[----:B------:R-:W-:Y:S05]  /*28230*/  BRA `(.L_x_11492) ;  /* 0xfffffdac00387947 */ /* 0x000fea000383ffff */
.L_x_11280:
[----:B-1----:R1:W2:Y:S02]  /*28240*/  SYNCS.PHASECHK.TRANS64.TRYWAIT P0, [R8+URZ], R9 ;  /* 0x00000009080075a7 */ /* 0x0022a4000800017f */
[----:B--2---:R-:W-:Y:S05]  /*28250*/  @!P0 NANOSLEEP.SYNCS 0x989680 ;  /* 0x009896800000895d */ /* 0x004fea0003900000 */
[----:B------:R-:W2:Y:S02]  /*28260*/  @!P0 SYNCS.PHASECHK.TRANS64 P0, [R8+URZ], R9 ;  /* 0x00000009080085a7 */ /* 0x000ea4000800007f */
[----:B--2---:R-:W-:Y:S05]  /*28270*/  @!P0 BRA `(.L_x_11280) ;  /* 0xfffffffc00f08947 */ /* 0x004fea000383ffff */
[----:B------:R-:W-:Y:S05]  /*28280*/  BRA `(.L_x_11279) ;  /* 0xfffffdac007c7947 */ /* 0x000fea000383ffff */
.L_x_11315:
[----:B0-----:R0:W1:Y:S02]  /*28290*/  SYNCS.PHASECHK.TRANS64.TRYWAIT P2, [R0+URZ], R3 ;  /* 0x00000003000075a7 */ /* 0x001064000804017f */
[----:B-1----:R-:W-:Y:S05]  /*282a0*/  @!P2 NANOSLEEP.SYNCS 0x989680 ;  /* 0x009896800000a95d */ /* 0x002fea0003900000 */
[----:B------:R-:W1:Y:S02]  /*282b0*/  @!P2 SYNCS.PHASECHK.TRANS64 P2, [R0+URZ], R3 ;  /* 0x000000030000a5a7 */ /* 0x000e64000804007f */
[----:B-1----:R-:W-:Y:S05]  /*282c0*/  @!P2 BRA `(.L_x_11315) ;  /* 0xfffffffc00f0a947 */ /* 0x002fea000383ffff */
[----:B------:R-:W-:Y:S05]  /*282d0*/  BRA `(.L_x_11314) ;  /* 0xfffffe1800dc7947 */ /* 0x000fea000383ffff */
.L_x_11322:
[----:B-1----:R1:W2:Y:S02]  /*282e0*/  SYNCS.PHASECHK.TRANS64.TRYWAIT P2, [R4+URZ], R5 ;  /* 0x00000005040075a7 */ /* 0x0022a4000804017f */
[----:B--2---:R-:W-:Y:S05]  /*282f0*/  @!P2 NANOSLEEP.SYNCS 0x989680 ;  /* 0x009896800000a95d */ /* 0x004fea0003900000 */
[----:B------:R-:W2:Y:S02]  /*28300*/  @!P2 SYNCS.PHASECHK.TRANS64 P2, [R4+URZ], R5 ;  /* 0x000000050400a5a7 */ /* 0x000ea4000804007f */
[----:B--2---:R-:W-:Y:S05]  /*28310*/  @!P2 BRA `(.L_x_11322) ;  /* 0xfffffffc00f0a947 */ /* 0x004fea000383ffff */
[----:B------:R-:W-:Y:S05]  /*28320*/  BRA `(.L_x_11321) ;  /* 0xfffffe2000007947 */ /* 0x000fea000383ffff */
.L_x_11333:
[----:B-1----:R1:W2:Y:S02]  /*28330*/  SYNCS.PHASECHK.TRANS64.TRYWAIT P1, [R0+URZ], R7 ;  /* 0x00000007000075a7 */ /* 0x0022a4000802017f */
[----:B--2---:R-:W-:Y:S05]  /*28340*/  @!P1 NANOSLEEP.SYNCS 0x989680 ;  /* 0x009896800000995d */ /* 0x004fea0003900000 */
[----:B------:R-:W2:Y:S02]  /*28350*/  @!P1 SYNCS.PHASECHK.TRANS64 P1, [R0+URZ], R7 ;  /* 0x00000007000095a7 */ /* 0x000ea4000802007f */
[----:B--2---:R-:W-:Y:S05]  /*28360*/  @!P1 BRA `(.L_x_11333) ;  /* 0xfffffffc00f09947 */ /* 0x004fea000383ffff */
[----:B------:R-:W-:Y:S05]  /*28370*/  BRA `(.L_x_11332) ;  /* 0xfffffeb800287947 */ /* 0x000fea000383ffff */
.L_x_11340:
[----:B-1----:R1:W2:Y:S02]  /*28380*/  SYNCS.PHASECHK.TRANS64.TRYWAIT P1, [R4+URZ], R5 ;  /* 0x00000005040075a7 */ /* 0x0022a4000802017f */
[----:B--2---:R-:W-:Y:S05]  /*28390*/  @!P1 NANOSLEEP.SYNCS 0x989680 ;  /* 0x009896800000995d */ /* 0x004fea0003900000 */
[----:B------:R-:W2:Y:S02]  /*283a0*/  @!P1 SYNCS.PHASECHK.TRANS64 P1, [R4+URZ], R5 ;  /* 0x00000005040095a7 */ /* 0x000ea4000802007f */
[----:B--2---:R-:W-:Y:S05]  /*283b0*/  @!P1 BRA `(.L_x_11340) ;  /* 0xfffffffc00f09947 */ /* 0x004fea000383ffff */
[----:B------:R-:W-:Y:S05]  /*283c0*/  BRA `(.L_x_11339) ;  /* 0xfffffebc004c7947 */ /* 0x000fea000383ffff */
.L_x_11393:
[----:B------:R-:W-:Y:S02]  /*283d0*/  IMAD.MOV.U32 R13, RZ, RZ, R5 ;  /* 0x000000ffff0d7224 */ /* 0x000fe400078e0005 */
[----:B------:R-:W-:Y:S02]  /*283e0*/  IMAD.MOV.U32 R12, RZ, RZ, RZ ;  /* 0x000000ffff0c7224 */ /* 0x000fe400078e00ff */
[----:B------:R-:W-:Y:S02]  /*283f0*/  IMAD.MOV.U32 R11, RZ, RZ, 0x1f ;  /* 0x0000001fff0b7424 */ /* 0x000fe400078e00ff */
[----:B------:R-:W-:-:S07]  /*28400*/  IMAD.MOV.U32 R15, RZ, RZ, -0x1 ;  /* 0xffffffffff0f7424 */ /* 0x000fce00078e00ff */
[----:B0-----:R-:W-:Y:S05]  /*28410*/  WARPSYNC.COLLECTIVE R15, `(.L_x_11493) ;  /* 0x000000000f087348 */ /* 0x001fea0003c00000 */
[----:B------:R1:W2:Y:S02]  /*28420*/  SHFL.IDX P6, R14, R13, R12, R11 ;  /* 0x0000000c0d0e7389 */ /* 0x0002a400000c000b */
[----:B012---:R-:W-:Y:S01]  /*28430*/  ENDCOLLECTIVE ;  /* 0x000000000000791b */ /* 0x007fe20003800000 */
.L_x_11493:
[----:B------:R-:W-:Y:S05]  /*28440*/  BRA `(.L_x_11494) ;  /* 0xffffffb400807947 */ /* 0x000fea000383ffff */
.L_x_11395:
[----:B------:R-:W-:Y:S01]  /*28450*/  BSSY B0, `(.L_x_11495) ;  /* 0x0000006000007945 */ /* 0x000fe20003800000 */
[----:B------:R-:W-:-:S07]  /*28460*/  IMAD.MOV.U32 R15, RZ, RZ, -0x1 ;  /* 0xffffffffff0f7424 */ /* 0x000fce00078e00ff */
[----:B-1-3--:R-:W-:Y:S05]  /*28470*/  WARPSYNC.COLLECTIVE R15, `(.L_x_11496) ;  /* 0x000000000f0c7348 */ /* 0x00afea0003c00000 */
[----:B------:R-:W-:Y:S02]  /*28480*/  ELECT P6, UR62, PT ;  /* 0x00000000003e782f */ /* 0x000fe400038c0000 */
[----:B------:R-:W-:Y:S01]  /*28490*/  MOV R14, UR62 ;  /* 0x0000003e000e7c02 */ /* 0x000fe20008000f00 */
[----:B-1-3--:R-:W-:Y:S10]  /*284a0*/  ENDCOLLECTIVE ;  /* 0x000000000000791b */ /* 0x00aff40003800000 */
.L_x_11496:
[----:B------:R-:W-:Y:S05]  /*284b0*/  BSYNC B0 ;  /* 0x0000000000007941 */ /* 0x000fea0003800000 */
.L_x_11495:
[----:B------:R-:W-:Y:S05]  /*284c0*/  BRA `(.L_x_11497) ;  /* 0xffffffb400887947 */ /* 0x000fea000383ffff */
.L_x_11397:
[----:B0-----:R0:W2:Y:S02]  /*284d0*/  SYNCS.PHASECHK.TRANS64.TRYWAIT P0, [R0+URZ+0x32440], R2 ;  /* 0x03244002000075a7 */ /* 0x0010a4000800017f */
[----:B--2---:R-:W-:Y:S05]  /*284e0*/  @!P0 NANOSLEEP.SYNCS 0x989680 ;  /* 0x009896800000895d */ /* 0x004fea0003900000 */
[----:B------:R-:W2:Y:S02]  /*284f0*/  @!P0 SYNCS.PHASECHK.TRANS64 P0, [R0+URZ+0x32440], R2 ;  /* 0x03244002000085a7 */ /* 0x000ea4000800007f */
[----:B--2---:R-:W-:Y:S05]  /*28500*/  @!P0 BRA `(.L_x_11397) ;  /* 0xfffffffc00f08947 */ /* 0x004fea000383ffff */
[----:B------:R-:W-:Y:S05]  /*28510*/  BRA `(.L_x_11498) ;  /* 0xffffffb400e07947 */ /* 0x000fea000383ffff */
.L_x_11401:
        /* <DEDUP_REMOVED lines=8> */
.L_x_11499:
[----:B------:R0:W-:Y:S01]  /*285a0*/  STL [R1+0x480], R10 ;  /* 0x0004800a01007387 */ /* 0x0001e20000100800 */
[----:B------:R-:W-:Y:S02]  /*285b0*/  IMAD.MOV.U32 R13, RZ, RZ, R0 ;  /* 0x000000ffff0d7224 */ /* 0x000fe400078e0000 */
[----:B------:R-:W-:-:S07]  /*285c0*/  IMAD.MOV.U32 R4, RZ, RZ, R14 ;  /* 0x000000ffff047224 */ /* 0x000fce00078e000e */
[----:B0-----:R-:W-:Y:S05]  /*285d0*/  WARPSYNC.COLLECTIVE R15, `(.L_x_11500) ;  /* 0x000000000f087348 */ /* 0x001fea0003c00000 */
[----:B------:R1:W2:Y:S02]  /*285e0*/  SHFL.IDX P6, R14, R13, R12, R11 ;  /* 0x0000000c0d0e7389 */ /* 0x0002a400000c000b */
[----:B012---:R-:W-:Y:S01]  /*285f0*/  ENDCOLLECTIVE ;  /* 0x000000000000791b */ /* 0x007fe20003800000 */
.L_x_11500:
        /* <DEDUP_REMOVED lines=9> */
.L_x_11501:
        /* <DEDUP_REMOVED lines=10> */
.L_x_11502:
        /* <DEDUP_REMOVED lines=8> */
[----:B------:R0:W-:Y:S01]  /*287b0*/  STL [R1+0x490], R5 ;  /* 0x0004900501007387 */ /* 0x0001e20000100800 */
[----:B------:R-:W-:-:S11]  /*287c0*/  IMAD.MOV.U32 R6, RZ, RZ, R14 ;  /* 0x000000ffff067224 */ /* 0x000fd600078e000e */
[----:B0-----:R-:W-:Y:S05]  /*287d0*/  WARPSYNC.COLLECTIVE R15, `(.L_x_11503) ;  /* 0x000000000f087348 */ /* 0x001fea0003c00000 */
[----:B------:R1:W2:Y:S02]  /*287e0*/  SHFL.IDX P6, R14, R13, R12, R11 ;  /* 0x0000000c0d0e7389 */ /* 0x0002a400000c000b */
[----:B012---:R-:W-:Y:S01]  /*287f0*/  ENDCOLLECTIVE ;  /* 0x000000000000791b */ /* 0x007fe20003800000 */
.L_x_11503:
[----:B------:R-:W-:Y:S01]  /*28800*/  @!P1 LEA R4, P2, R9, R6, 0x1 ;  /* 0x0000000609049211 */ /* 0x000fe200078408ff */
[----:B------:R-:W-:-:S04]  /*28810*/  VIADD R6, R10, 0x20 ;  /* 0x000000200a067836 */ /* 0x000fc80000000000 */
[----:B------:R-:W-:Y:S01]  /*28820*/  @!P1 IMAD.X R5, RZ, RZ, R7, P2 ;  /* 0x000000ffff059224 */ /* 0x000fe200010e0607 */
[----:B------:R0:W-:Y:S01]  /*28830*/  STL [R1+0x494], R6 ;  /* 0x0004940601007387 */ /* 0x0001e20000100800 */
[----:B------:R-:W-:Y:S02]  /*28840*/  IMAD.MOV.U32 R13, RZ, RZ, R0 ;  /* 0x000000ffff0d7224 */ /* 0x000fe400078e0000 */
[----:B------:R-:W-:Y:S01]  /*28850*/  VIADD R7, R10, 0x30 ;  /* 0x000000300a077836 */ /* 0x000fe20000000000 */
[----:B------:R-:W-:Y:S01]  /*28860*/  @!PT LDS RZ, [RZ] ;  /* 0x00000000fffff984 */ /* 0x000fe20000000800 */
[----:B------:R-:W-:Y:S01]  /*28870*/  @!PT LDS RZ, [RZ] ;  /* 0x00000000fffff984 */ /* 0x000fe20000000800 */
[----:B------:R-:W-:Y:S01]  /*28880*/  @!PT LDS RZ, [RZ] ;  /* 0x00000000fffff984 */ /* 0x000fe20000000800 */
[----:B------:R1:W-:Y:S01]  /*28890*/  @!P1 LDGSTS.E.BYPASS.LTC128B.128 [R8+0x18c00], desc[UR48][R4.64], !P0 ;  /* 0x18c0000004089fae */ /* 0x0003e2000c101d70 */
[----:B------:R-:W-:-:S03]  /*288a0*/  ISETP.GE.AND P1, PT, R6, R2, PT ;  /* 0x000000020600720c */ /* 0x000fc60003f26270 */
[----:B------:R0:W-:Y:S01]  /*288b0*/  STL [R1+0x498], R7 ;  /* 0x0004980701007387 */ /* 0x0001e20000100800 */
[----:B-1----:R-:W-:-:S09]  /*288c0*/  IMAD.MOV.U32 R4, RZ, RZ, R14 ;  /* 0x000000ffff047224 */ /* 0x002fd200078e000e */
[----:B0-----:R-:W-:Y:S05]  /*288d0*/  WARPSYNC.COLLECTIVE R15, `(.L_x_11504) ;  /* 0x000000000f087348 */ /* 0x001fea0003c00000 */
[----:B------:R1:W2:Y:S02]  /*288e0*/  SHFL.IDX P6, R14, R13, R12, R11 ;  /* 0x0000000c0d0e7389 */ /* 0x0002a400000c000b */
[----:B012---:R-:W-:Y:S01]  /*288f0*/  ENDCOLLECTIVE ;  /* 0x000000000000791b */ /* 0x007fe20003800000 */
.L_x_11504:
[----:B------:R-:W-:Y:S02]  /*28900*/  IMAD.MOV.U32 R13, RZ, RZ, R3 ;  /* 0x000000ffff0d7224 */ /* 0x000fe400078e0003 */
[----:B------:R-:W-:Y:S02]  /*28910*/  IMAD.MOV.U32 R12, RZ, RZ, 0x3 ;  /* 0x00000003ff0c7424 */ /* 0x000fe400078e00ff */
[----:B------:R-:W-:-:S07]  /*28920*/  IMAD.MOV.U32 R5, RZ, RZ, R14 ;  /* 0x000000ffff057224 */ /* 0x000fce00078e000e */
[----:B------:R-:W-:Y:S05]  /*28930*/  WARPSYNC.COLLECTIVE R15, `(.L_x_11505) ;  /* 0x000000000f087348 */ /* 0x000fea0003c00000 */
[----:B------:R0:W1:Y:S02]  /*28940*/  SHFL.IDX P6, R14, R13, R12, R11 ;  /* 0x0000000c0d0e7389 */ /* 0x00006400000c000b */
[----:B01----:R-:W-:Y:S01]  /*28950*/  ENDCOLLECTIVE ;  /* 0x000000000000791b */ /* 0x003fe20003800000 */
.L_x_11505:
        /* <DEDUP_REMOVED lines=10> */
.L_x_11506:
        /* <DEDUP_REMOVED lines=13> */
.L_x_11507:
        /* <DEDUP_REMOVED lines=10> */
.L_x_11508:
        /* <DEDUP_REMOVED lines=13> */
.L_x_11509:
        /* <DEDUP_REMOVED lines=10> */
.L_x_11510:
        /* <DEDUP_REMOVED lines=13> */
.L_x_11511:
        /* <DEDUP_REMOVED lines=10> */
.L_x_11512:
        /* <DEDUP_REMOVED lines=11> */
.L_x_11513:
        /* <DEDUP_REMOVED lines=10> */
.L_x_11514:
[----:B------:R-:W-:Y:S01]  /*28fa0*/  @!PT LDS RZ, [RZ] ;  /* 0x00000000fffff984 */ /* 0x000fe20000000800 */
[----:B------:R-:W-:Y:S01]  /*28fb0*/  @!PT LDS RZ, [RZ] ;  /* 0x00000000fffff984 */ /* 0x000fe20000000800 */
[----:B------:R-:W-:Y:S01]  /*28fc0*/  @!PT LDS RZ, [RZ] ;  /* 0x00000000fffff984 */ /* 0x000fe20000000800 */
[----:B------:R0:W-:Y:S01]  /*28fd0*/  @!P1 LDGSTS.E.BYPASS.LTC128B.128 [R8+0x1b400], desc[UR48][R4.64], !P0 ;  /* 0x1b40000004089fae */ /* 0x0001e2000c101d70 */
[----:B------:R-:W-:Y:S01]  /*28fe0*/  IMAD.MOV.U32 R0, RZ, RZ, R14 ;  /* 0x000000ffff007224 */ /* 0x000fe200078e000e */
[----:B------:R-:W-:Y:S06]  /*28ff0*/  BRA `(.L_x_11515) ;  /* 0xffffffb800247947 */ /* 0x000fec000383ffff */
.L_x_11405:
        /* <DEDUP_REMOVED lines=8> */
.L_x_11517:
[----:B------:R-:W-:Y:S05]  /*29080*/  BSYNC B0 ;  /* 0x0000000000007941 */ /* 0x000fea0003800000 */
.L_x_11516:
[----:B------:R-:W-:Y:S01]  /*29090*/  IMAD.MOV.U32 R13, RZ, RZ, R5 ;  /* 0x000000ffff0d7224 */ /* 0x000fe200078e0005 */
[----:B------:R0:W5:Y:S01]  /*290a0*/  LDL.LU R10, [R1+0x47c] ;  /* 0x00047c00010a7983 */ /* 0x0001620000300800 */
[----:B------:R-:W-:Y:S02]  /*290b0*/  IMAD.MOV.U32 R12, RZ, RZ, RZ ;  /* 0x000000ffff0c7224 */ /* 0x000fe400078e00ff */
[----:B------:R-:W-:Y:S01]  /*290c0*/  IMAD.MOV.U32 R11, RZ, RZ, 0x181f ;  /* 0x0000181fff0b7424 */ /* 0x000fe200078e00ff */
[----:B------:R0:W5:Y:S01]  /*290d0*/  LDL.LU R7, [R1+0x498] ;  /* 0x0004980001077983 */ /* 0x0001620000300800 */
[----:B------:R-:W-:Y:S02]  /*290e0*/  IMAD.MOV.U32 R15, RZ, RZ, -0x1 ;  /* 0xffffffffff0f7424 */ /* 0x000fe400078e00ff */
[----:B------:R-:W-:Y:S01]  /*290f0*/  IMAD.MOV.U32 R2, RZ, RZ, R14 ;  /* 0x000000ffff027224 */ /* 0x000fe200078e000e */
[----:B------:R0:W5:Y:S06]  /*29100*/  LDL.LU R6, [R1+0x4a4] ;  /* 0x0004a40001067983 */ /* 0x00016c0000300800 */
[----:B0----5:R-:W-:Y:S05]  /*29110*/  WARPSYNC.COLLECTIVE R15, `(.L_x_11518) ;  /* 0x000000000f087348 */ /* 0x021fea0003c00000 */
[----:B------:R1:W2:Y:S02]  /*29120*/  SHFL.IDX P6, R14, R13, R12, R11 ;  /* 0x0000000c0d0e7389 */ /* 0x0002a400000c000b */
[----:B012--5:R-:W-:Y:S01]  /*29130*/  ENDCOLLECTIVE ;  /* 0x000000000000791b */ /* 0x027fe20003800000 */
.L_x_11518:
[----:B------:R-:W-:Y:S01]  /*29140*/  ULDC UR4, c[0x0][0x288] ;  /* 0x0000a20000047ab9 */ /* 0x000fe20000000800 */
[----:B------:R-:W2:Y:S04]  /*29150*/  LDL.LU R13, [R1+0x490] ;  /* 0x00049000010d7983 */ /* 0x000ea80000300800 */
[----:B------:R-:W3:Y:S04]  /*29160*/  LDL.LU R12, [R1+0x494] ;  /* 0x00049400010c7983 */ /* 0x000ee80000300800 */
[----:B------:R-:W4:Y:S01]  /*29170*/  LDL.LU R11, [R1+0x49c] ;  /* 0x00049c00010b7983 */ /* 0x000f220000300800 */
[----:B------:R-:W-:-:S03]  /*29180*/  IMAD.MOV.U32 R3, RZ, RZ, R14 ;  /* 0x000000ffff037224 */ /* 0x000fc600078e000e */
[----:B------:R-:W4:Y:S04]  /*29190*/  LDL.LU R15, [R1+0x4a0] ;  /* 0x0004a000010f7983 */ /* 0x000f280000300800 */
[----:B------:R-:W4:Y:S01]  /*291a0*/  LDL.LU R14, [R1+0x480] ;  /* 0x00048000010e7983 */ /* 0x000f220000300800 */
[----:B------:R-:W-:Y:S01]  /*291b0*/  IMAD R0, R8, UR4, RZ ;  /* 0x0000000408007c24 */ /* 0x000fe2000f8e02ff */
[----:B------:R-:W-:-:S04]  /*291c0*/  LOP3.LUT R10, R10, 0xffffffbf, RZ, 0xc0, !PT ;  /* 0xffffffbf0a0a7812 */ /* 0x000fc800078ec0ff */
[----:B--2---:R-:W-:-:S13]  /*291d0*/  ISETP.GE.AND P6, PT, R13, R0, PT ;  /* 0x000000000d00720c */ /* 0x004fda0003fc6270 */
[----:B------:R-:W-:Y:S02]  /*291e0*/  @P6 LOP3.LUT R10, R10, 0x40, RZ, 0xfc, !PT ;  /* 0x000000400a0a6812 */ /* 0x000fe400078efcff */
[-C--:B------:R-:W-:Y:S02]  /*291f0*/  ISETP.GE.AND P6, PT, R7, R0.reuse, PT ;  /* 0x000000000700720c */ /* 0x080fe40003fc6270 */
[----:B------:R0:W5:Y:S01]  /*29200*/  LDL R7, [R1+0x470] ;  /* 0x0004700001077983 */ /* 0x0001620000100800 */
[----:B---3--:R-:W-:Y:S02]  /*29210*/  ISETP.GE.AND P5, PT, R12, R0, PT ;  /* 0x000000000c00720c */ /* 0x008fe40003fa6270 */
[----:B------:R-:W-:-:S11]  /*29220*/  LOP3.LUT R10, R10, 0xffffffdf, RZ, 0xc0, !PT ;  /* 0xffffffdf0a0a7812 */ /* 0x000fd600078ec0ff */
[----:B------:R-:W-:Y:S02]  /*29230*/  @P5 LOP3.LUT R10, R10, 0x20, RZ, 0xfc, !PT ;  /* 0x000000200a0a5812 */ /* 0x000fe400078efcff */
[----:B----4-:R-:W-:Y:S02]  /*29240*/  ISETP.GE.AND P5, PT, R11, R0, PT ;  /* 0x000000000b00720c */ /* 0x010fe40003fa6270 */
[----:B------:R-:W-:-:S04]  /*29250*/  LOP3.LUT R10, R10, 0xffffffef, RZ, 0xc0, !PT ;  /* 0xffffffef0a0a7812 */ /* 0x000fc800078ec0ff */
[----:B------:R-:W-:-:S04]  /*29260*/  @P6 LOP3.LUT R10, R10, 0x10, RZ, 0xfc, !PT ;  /* 0x000000100a0a6812 */ /* 0x000fc800078efcff */
[----:B------:R-:W-:Y:S02]  /*29270*/  LOP3.LUT R10, R10, 0xfffffff7, RZ, 0xc0, !PT ;  /* 0xfffffff70a0a7812 */ /* 0x000fe400078ec0ff */
[-C--:B------:R-:W-:Y:S02]  /*29280*/  ISETP.GE.AND P6, PT, R15, R0.reuse, PT ;  /* 0x000000000f00720c */ /* 0x080fe40003fc6270 */
[----:B------:R-:W-:Y:S02]  /*29290*/  ISETP.GE.AND P4, PT, R14, R0, PT ;  /* 0x000000000e00720c */ /* 0x000fe40003f86270 */
[----:B------:R-:W-:-:S04]  /*292a0*/  @P5 LOP3.LUT R10, R10, 0x8, RZ, 0xfc, !PT ;  /* 0x000000080a0a5812 */ /* 0x000fc800078efcff */
[----:B------:R-:W-:-:S04]  /*292b0*/  LOP3.LUT R10, R10, 0xffdfffff, RZ, 0xc0, !PT ;  /* 0xffdfffff0a0a7812 */ /* 0x000fc800078ec0ff */
[----:B------:R-:W-:-:S04]  /*292c0*/  LOP3.LUT R10, R10, 0xfffffffb, RZ, 0xc0, !PT ;  /* 0xfffffffb0a0a7812 */ /* 0x000fc800078ec0ff */
[----:B------:R-:W-:Y:S02]  /*292d0*/  @P6 LOP3.LUT R10, R10, 0x4, RZ, 0xfc, !PT ;  /* 0x000000040a0a6812 */ /* 0x000fe400078efcff */
[----:B------:R-:W-:Y:S01]  /*292e0*/  @!P4 LEA R3, P6, R9, R3, 0x1 ;  /* 0x000000030903c211 */ /* 0x000fe200078c08ff */
[----:B------:R-:W-:Y:S02]  /*292f0*/  IMAD.MOV.U32 R13, RZ, RZ, R4 ;  /* 0x000000ffff0d7224 */ /* 0x000fe400078e0004 */
[----:B------:R-:W-:Y:S02]  /*29300*/  IMAD.MOV.U32 R12, RZ, RZ, 0x1 ;  /* 0x00000001ff0c7424 */ /* 0x000fe400078e00ff */
[----:B------:R-:W-:Y:S02]  /*29310*/  IMAD.MOV.U32 R11, RZ, RZ, 0x181f ;  /* 0x0000181fff0b7424 */ /* 0x000fe400078e00ff */
[----:B------:R-:W-:Y:S02]  /*29320*/  IMAD.MOV.U32 R15, RZ, RZ, -0x1 ;  /* 0xffffffffff0f7424 */ /* 0x000fe400078e00ff */
[----:B0-----:R-:W-:-:S07]  /*29330*/  @!P4 IMAD.X R2, RZ, RZ, R2, P6 ;  /* 0x000000ffff02c224 */ /* 0x001fce00030e0602 */
[----:B-----5:R-:W-:Y:S05]  /*29340*/  WARPSYNC.COLLECTIVE R15, `(.L_x_11519) ;  /* 0x000000000f087348 */ /* 0x020fea0003c00000 */
[----:B------:R0:W1:Y:S02]  /*29350*/  SHFL.IDX P6, R14, R13, R12, R11 ;  /* 0x0000000c0d0e7389 */ /* 0x00006400000c000b */
[----:B01---5:R-:W-:Y:S01]  /*29360*/  ENDCOLLECTIVE ;  /* 0x000000000000791b */ /* 0x023fe20003800000 */
.L_x_11519:
[----:B------:R-:W-:Y:S02]  /*29370*/  ISETP.GE.AND P5, PT, R6, R0, PT ;  /* 0x000000000600720c */ /* 0x000fe40003fa6270 */
[----:B------:R-:W-:Y:S01]  /*29380*/  @!P4 LOP3.LUT R3, R3, R2, RZ, 0x3c, !PT ;  /* 0x000000020303c212 */ /* 0x000fe200078e3cff */
[----:B------:R-:W-:-:S03]  /*29390*/  IMAD.MOV.U32 R13, RZ, RZ, R5 ;  /* 0x000000ffff0d7224 */ /* 0x000fc600078e0005 */
[----:B------:R-:W-:Y:S01]  /*293a0*/  @!P4 LOP3.LUT R2, R3, R2, RZ, 0x3c, !PT ;  /* 0x000000020302c212 */ /* 0x000fe200078e3cff */
[----:B------:R-:W-:-:S07]  /*293b0*/  IMAD.MOV.U32 R6, RZ, RZ, R14 ;  /* 0x000000ffff067224 */ /* 0x000fce00078e000e */
[----:B------:R-:W-:Y:S05]  /*293c0*/  WARPSYNC.COLLECTIVE R15, `(.L_x_11520) ;  /* 0x000000000f087348 */ /* 0x000fea0003c00000 */
[----:B------:R0:W1:Y:S02]  /*293d0*/  SHFL.IDX P6, R14, R13, R12, R11 ;  /* 0x0000000c0d0e7389 */ /* 0x00006400000c000b */
[----:B01----:R-:W-:Y:S01]  /*293e0*/  ENDCOLLECTIVE ;  /* 0x000000000000791b */ /* 0x003fe20003800000 */
.L_x_11520:
[----:B------:R-:W-:Y:S02]  /*293f0*/  @!P4 LOP3.LUT R3, R3, R2, RZ, 0x3c, !PT ;  /* 0x000000020303c212 */ /* 0x000fe400078e3cff */
[----:B------:R-:W-:Y:S01]  /*29400*/  @P5 LOP3.LUT R10, R10, 0x200000, RZ, 0xfc, !PT ;  /* 0x002000000a0a5812 */ /* 0x000fe200078efcff */
[----:B------:R-:W-:Y:S02]  /*29410*/  IMAD.MOV.U32 R13, RZ, RZ, R4 ;  /* 0x000000ffff0d7224 */ /* 0x000fe400078e0004 */
[----:B------:R-:W-:Y:S01]  /*29420*/  IMAD.MOV.U32 R12, RZ, RZ, 0x2 ;  /* 0x00000002ff0c7424 */ /* 0x000fe200078e00ff */
[C---:B------:R-:W-:Y:S01]  /*29430*/  LOP3.LUT P5, RZ, R10.reuse, 0x20, RZ, 0xc0, !PT ;  /* 0x000000200aff7812 */ /* 0x040fe200078ac0ff */
        /* <DEDUP_REMOVED lines=8> */
[----:B0-----:R-:W-:-:S12]  /*294c0*/  IMAD.MOV.U32 R2, RZ, RZ, R14 ;  /* 0x000000ffff027224 */ /* 0x001fd800078e000e */
[----:B------:R-:W-:-:S05]  /*294d0*/  @!P4 LEA R2, P6, R9, R2, 0x1 ;  /* 0x000000020902c211 */ /* 0x000fca00078c08ff */
[----:B------:R-:W-:-:S05]  /*294e0*/  @!P4 IMAD.X R3, RZ, RZ, R6, P6 ;  /* 0x000000ffff03c224 */ /* 0x000fca00030e0606 */
[----:B------:R0:W-:Y:S03]  /*294f0*/  @!P4 LDGSTS.E.BYPASS.LTC128B.128 [R7+0x22c00], desc[UR48][R2.64], !P0 ;  /* 0x22c000000207cfae */ /* 0x0001e6000c101d70 */
[----:B0-----:R-:W-:Y:S05]  /*29500*/  WARPSYNC.COLLECTIVE R15, `(.L_x_11521) ;  /* 0x000000000f087348 */ /* 0x001fea0003c00000 */
[----:B------:R1:W2:Y:S02]  /*29510*/  SHFL.IDX P6, R14, R13, R12, R11 ;  /* 0x0000000c0d0e7389 */ /* 0x0002a400000c000b */
[----:B012---:R-:W-:Y:S01]  /*29520*/  ENDCOLLECTIVE ;  /* 0x000000000000791b */ /* 0x007fe20003800000 */
.L_x_11521:
        /* <DEDUP_REMOVED lines=11> */
.L_x_11522:
[----:B------:R-:W-:-:S05]  /*295e0*/  IMAD.MOV.U32 R2, RZ, RZ, R14 ;  /* 0x000000ffff027224 */ /* 0x000fca00078e000e */
[----:B------:R-:W-:Y:S01]  /*295f0*/  @!P5 LEA R2, P6, R9, R2, 0x1 ;  /* 0x000000020902d211 */ /* 0x000fe200078c08ff */
[----:B------:R-:W-:Y:S02]  /*29600*/  IMAD.MOV.U32 R13, RZ, RZ, R4 ;  /* 0x000000ffff0d7224 */ /* 0x000fe400078e0004 */
[----:B------:R-:W-:Y:S02]  /*29610*/  IMAD.MOV.U32 R12, RZ, RZ, 0x3 ;  /* 0x00000003ff0c7424 */ /* 0x000fe400078e00ff */
[----:B------:R-:W-:Y:S01]  /*29620*/  @!P5 IMAD.X R3, RZ, RZ, R6, P6 ;  /* 0x000000ffff03d224 */ /* 0x000fe200030e0606 */
[----:B------:R-:W-:-:S04]  /*29630*/  LOP3.LUT P4, RZ, R10, 0x10, RZ, 0xc0, !PT ;  /* 0x000000100aff7812 */ /* 0x000fc8000788c0ff */
[----:B------:R-:W-:Y:S01]  /*29640*/  @!PT LDS RZ, [RZ] ;  /* 0x00000000fffff984 */ /* 0x000fe20000000800 */
[----:B------:R-:W-:Y:S01]  /*29650*/  @!PT LDS RZ, [RZ] ;  /* 0x00000000fffff984 */ /* 0x000fe20000000800 */
[----:B------:R-:W-:Y:S01]  /*29660*/  @!PT LDS RZ, [RZ] ;  /* 0x00000000fffff984 */ /* 0x000fe20000000800 */
[----:B------:R0:W-:Y:S09]  /*29670*/  @!P5 LDGSTS.E.BYPASS.LTC128B.128 [R7+0x23400], desc[UR48][R2.64], !P0 ;  /* 0x234000000207dfae */ /* 0x0001f2000c101d70 */
[----:B0-----:R-:W-:Y:S05]  /*29680*/  WARPSYNC.COLLECTIVE R15, `(.L_x_11523) ;  /* 0x000000000f087348 */ /* 0x001fea0003c00000 */
[----:B------:R1:W2:Y:S02]  /*29690*/  SHFL.IDX P6, R14, R13, R12, R11 ;  /* 0x0000000c0d0e7389 */ /* 0x0002a400000c000b */
[----:B012---:R-:W-:Y:S01]  /*296a0*/  ENDCOLLECTIVE ;  /* 0x000000000000791b */ /* 0x007fe20003800000 */
.L_x_11523:
        /* <DEDUP_REMOVED lines=11> */
.L_x_11524:
        /* <DEDUP_REMOVED lines=13> */
.L_x_11525:
        /* <DEDUP_REMOVED lines=11> */
.L_x_11526:
[----:B------:R-:W-:-:S05]  /*298e0*/  IMAD.MOV.U32 R2, RZ, RZ, R14 ;  /* 0x000000ffff027224 */ /* 0x000fca00078e000e */
[----:B------:R-:W-:-:S05]  /*298f0*/  @!P5 LEA R2, P6, R9, R2, 0x1 ;  /* 0x000000020902d211 */ /* 0x000fca00078c08ff */
[----:B------:R-:W-:Y:S01]  /*29900*/  @!P5 IMAD.X R3, RZ, RZ, R6, P6 ;  /* 0x000000ffff03d224 */ /* 0x000fe200030e0606 */
[----:B------:R-:W-:Y:S01]  /*29910*/  LOP3.LUT P6, RZ, R10, 0x8, RZ, 0xc0, !PT ;  /* 0x000000080aff7812 */ /* 0x000fe200078cc0ff */
[----:B------:R-:W-:Y:S02]  /*29920*/  IMAD.MOV.U32 R13, RZ, RZ, R4 ;  /* 0x000000ffff0d7224 */ /* 0x000fe400078e0004 */
[----:B------:R-:W-:-:S10]  /*29930*/  IMAD.MOV.U32 R12, RZ, RZ, 0x5 ;  /* 0x00000005ff0c7424 */ /* 0x000fd400078e00ff */
        /* <DEDUP_REMOVED lines=10> */
.L_x_11527:
[----:B------:R-:W-:Y:S02]  /*299e0*/  IMAD.MOV.U32 R13, RZ, RZ, R5 ;  /* 0x000000ffff0d7224 */ /* 0x000fe400078e0005 */
[----:B------:R-:W-:-:S07]  /*299f0*/  IMAD.MOV.U32 R6, RZ, RZ, R14 ;  /* 0x000000ffff067224 */ /* 0x000fce00078e000e */
[----:B------:R-:W-:Y:S05]  /*29a00*/  WARPSYNC.COLLECTIVE R15, `(.L_x_11528) ;  /* 0x000000000f087348 */ /* 0x000fea0003c00000 */
[----:B------:R0:W1:Y:S02]  /*29a10*/  SHFL.IDX P6, R14, R13, R12, R11 ;  /* 0x0000000c0d0e7389 */ /* 0x00006400000c000b */
[----:B01----:R-:W-:Y:S01]  /*29a20*/  ENDCOLLECTIVE ;  /* 0x000000000000791b */ /* 0x003fe20003800000 */
.L_x_11528:
[----:B------:R-:W-:Y:S01]  /*29a30*/  LOP3.LUT P4, RZ, R10, 0x4, RZ, 0xc0, !PT ;  /* 0x000000040aff7812 */ /* 0x000fe2000788c0ff */
[----:B------:R-:W-:-:S12]  /*29a40*/  IMAD.MOV.U32 R2, RZ, RZ, R14 ;  /* 0x000000ffff027224 */ /* 0x000fd800078e000e */
        /* <DEDUP_REMOVED lines=12> */
.L_x_11529:
        /* <DEDUP_REMOVED lines=11> */
.L_x_11530:
[----:B------:R-:W-:-:S05]  /*29bc0*/  IMAD.MOV.U32 R2, RZ, RZ, R14 ;  /* 0x000000ffff027224 */ /* 0x000fca00078e000e */
[----:B------:R-:W-:Y:S01]  /*29bd0*/  @!P5 LEA R2, P6, R9, R2, 0x1 ;  /* 0x000000020902d211 */ /* 0x000fe200078c08ff */
[----:B------:R-:W-:Y:S02]  /*29be0*/  IMAD.MOV.U32 R13, RZ, RZ, R4 ;  /* 0x000000ffff0d7224 */ /* 0x000fe400078e0004 */
[----:B------:R-:W-:Y:S02]  /*29bf0*/  IMAD.MOV.U32 R12, RZ, RZ, 0x7 ;  /* 0x00000007ff0c7424 */ /* 0x000fe400078e00ff */
[----:B------:R-:W-:Y:S01]  /*29c00*/  @!P5 IMAD.X R3, RZ, RZ, R6, P6 ;  /* 0x000000ffff03d224 */ /* 0x000fe200030e0606 */
[----:B------:R0:W-:Y:S04]  /*29c10*/  STL [R1+0x47c], R10 ;  /* 0x00047c0a01007387 */ /* 0x0001e80000100800 */
[----:B------:R-:W-:Y:S01]  /*29c20*/  @!PT LDS RZ, [RZ] ;  /* 0x00000000fffff984 */ /* 0x000fe20000000800 */
[----:B------:R-:W-:Y:S01]  /*29c30*/  @!PT LDS RZ, [RZ] ;  /* 0x00000000fffff984 */ /* 0x000fe20000000800 */
[----:B------:R-:W-:Y:S01]  /*29c40*/  @!PT LDS RZ, [RZ] ;  /* 0x00000000fffff984 */ /* 0x000fe20000000800 */
[----:B------:R0:W-:Y:S03]  /*29c50*/  @!P5 LDGSTS.E.BYPASS.LTC128B.128 [R7+0x25400], desc[UR48][R2.64], !P0 ;  /* 0x254000000207dfae */ /* 0x0001e6000c101d70 */
[----:B0-----:R-:W-:Y:S05]  /*29c60*/  WARPSYNC.COLLECTIVE R15, `(.L_x_11531) ;  /* 0x000000000f087348 */ /* 0x001fea0003c00000 */
[----:B------:R1:W2:Y:S02]  /*29c70*/  SHFL.IDX P6, R14, R13, R12, R11 ;  /* 0x0000000c0d0e7389 */ /* 0x0002a400000c000b */
[----:B012---:R-:W-:Y:S01]  /*29c80*/  ENDCOLLECTIVE ;  /* 0x000000000000791b */ /* 0x007fe20003800000 */
.L_x_11531:
        /* <DEDUP_REMOVED lines=11> */
.L_x_11532:
[----:B------:R-:W-:Y:S01]  /*29d40*/  IMAD.MOV.U32 R2, RZ, RZ, R14 ;  /* 0x000000ffff027224 */ /* 0x000fe200078e000e */
[----:B------:R-:W-:Y:S06]  /*29d50*/  BRA `(.L_x_11533) ;  /* 0xffffffb4009c7947 */ /* 0x000fec000383ffff */
.L_x_11410:
[----:B0-----:R0:W3:Y:S02]  /*29d60*/  SYNCS.PHASECHK.TRANS64.TRYWAIT P0, [R17+URZ+0x32420], R0 ;  /* 0x03242000110075a7 */ /* 0x0010e4000800017f */
[----:B---3--:R-:W-:Y:S05]  /*29d70*/  @!P0 NANOSLEEP.SYNCS 0x989680 ;  /* 0x009896800000895d */ /* 0x008fea0003900000 */
[----:B------:R-:W3:Y:S02]  /*29d80*/  @!P0 SYNCS.PHASECHK.TRANS64 P0, [R17+URZ+0x32420], R0 ;  /* 0x03242000110085a7 */ /* 0x000ee4000800007f */
[----:B---3--:R-:W-:Y:S05]  /*29d90*/  @!P0 BRA `(.L_x_11410) ;  /* 0xfffffffc00f08947 */ /* 0x008fea000383ffff */
[----:B------:R-:W-:Y:S05]  /*29da0*/  BRA `(.L_x_11534) ;  /* 0xffffffb800147947 */ /* 0x000fea000383ffff */
.L_x_11414:
[----:B0-----:R0:W1:Y:S02]  /*29db0*/  SYNCS.PHASECHK.TRANS64.TRYWAIT P0, [R2+URZ+0x32460], R0 ;  /* 0x03246000020075a7 */ /* 0x001064000800017f */
[----:B-1----:R-:W-:Y:S05]  /*29dc0*/  @!P0 NANOSLEEP.SYNCS 0x989680 ;  /* 0x009896800000895d */ /* 0x002fea0003900000 */
[----:B------:R-:W1:Y:S02]  /*29dd0*/  @!P0 SYNCS.PHASECHK.TRANS64 P0, [R2+URZ+0x32460], R0 ;  /* 0x03246000020085a7 */ /* 0x000e64000800007f */
[----:B-1----:R-:W-:Y:S05]  /*29de0*/  @!P0 BRA `(.L_x_11414) ;  /* 0xfffffffc00f08947 */ /* 0x002fea000383ffff */
[----:B------:R-:W-:Y:S05]  /*29df0*/  BRA `(.L_x_11535) ;  /* 0xffffffb800387947 */ /* 0x000fea000383ffff */
.L_x_11427:
[----:B0-----:R0:W1:Y:S02]  /*29e00*/  SYNCS.PHASECHK.TRANS64.TRYWAIT P0, [R3+URZ+0x32440], R2 ;  /* 0x03244002030075a7 */ /* 0x001064000800017f */
[----:B-1----:R-:W-:Y:S05]  /*29e10*/  @!P0 NANOSLEEP.SYNCS 0x989680 ;  /* 0x009896800000895d */ /* 0x002fea0003900000 */
[----:B------:R-:W1:Y:S02]  /*29e20*/  @!P0 SYNCS.PHASECHK.TRANS64 P0, [R3+URZ+0x32440], R2 ;  /* 0x03244002030085a7 */ /* 0x000e64000800007f */
[----:B-1----:R-:W-:Y:S05]  /*29e30*/  @!P0 BRA `(.L_x_11427) ;  /* 0xfffffffc00f08947 */ /* 0x002fea000383ffff */
[----:B------:R-:W-:Y:S05]  /*29e40*/  BRA `(.L_x_11536) ;  /* 0xffffffc0002c7947 */ /* 0x000fea000383ffff */
.L_x_11432:
[----:B-1----:R1:W2:Y:S02]  /*29e50*/  SYNCS.PHASECHK.TRANS64.TRYWAIT P0, [R3+URZ+0x32460], R2 ;  /* 0x03246002030075a7 */ /* 0x0022a4000800017f */
[----:B--2---:R-:W-:Y:S05]  /*29e60*/  @!P0 NANOSLEEP.SYNCS 0x989680 ;  /* 0x009896800000895d */ /* 0x004fea0003900000 */
[----:B------:R-:W2:Y:S02]  /*29e70*/  @!P0 SYNCS.PHASECHK.TRANS64 P0, [R3+URZ+0x32460], R2 ;  /* 0x03246002030085a7 */ /* 0x000ea4000800007f */
[----:B--2---:R-:W-:Y:S05]  /*29e80*/  @!P0 BRA `(.L_x_11432) ;  /* 0xfffffffc00f08947 */ /* 0x004fea000383ffff */
[----:B------:R-:W-:Y:S05]  /*29e90*/  BRA `(.L_x_11537) ;  /* 0xffffffc000a47947 */ /* 0x000fea000383ffff */
.L_x_11444:
[----:B0-----:R0:W1:Y:S02]  /*29ea0*/  SYNCS.PHASECHK.TRANS64.TRYWAIT P0, [R4+URZ+0x32440], R2 ;  /* 0x03244002040075a7 */ /* 0x001064000800017f */
[----:B-1----:R-:W-:Y:S05]  /*29eb0*/  @!P0 NANOSLEEP.SYNCS 0x989680 ;  /* 0x009896800000895d */ /* 0x002fea0003900000 */
[----:B------:R-:W1:Y:S02]  /*29ec0*/  @!P0 SYNCS.PHASECHK.TRANS64 P0, [R4+URZ+0x32440], R2 ;  /* 0x03244002040085a7 */ /* 0x000e64000800007f */
[----:B-1----:R-:W-:Y:S05]  /*29ed0*/  @!P0 BRA `(.L_x_11444) ;  /* 0xfffffffc00f08947 */ /* 0x002fea000383ffff */
[----:B------:R-:W-:Y:S05]  /*29ee0*/  BRA `(.L_x_11538) ;  /* 0xffffffc800887947 */ /* 0x000fea000383ffff */
.L_x_11449:
[----:B-1----:R1:W2:Y:S02]  /*29ef0*/  SYNCS.PHASECHK.TRANS64.TRYWAIT P0, [R4+URZ+0x32460], R2 ;  /* 0x03246002040075a7 */ /* 0x0022a4000800017f */
[----:B--2---:R-:W-:Y:S05]  /*29f00*/  @!P0 NANOSLEEP.SYNCS 0x989680 ;  /* 0x009896800000895d */ /* 0x004fea0003900000 */
[----:B------:R-:W2:Y:S02]  /*29f10*/  @!P0 SYNCS.PHASECHK.TRANS64 P0, [R4+URZ+0x32460], R2 ;  /* 0x03246002040085a7 */ /* 0x000ea4000800007f */
[----:B--2---:R-:W-:Y:S05]  /*29f20*/  @!P0 BRA `(.L_x_11449) ;  /* 0xfffffffc00f08947 */ /* 0x004fea000383ffff */
[----:B------:R-:W-:Y:S05]  /*29f30*/  BRA `(.L_x_11539) ;  /* 0xffffffcc00007947 */ /* 0x000fea000383ffff */
.L_x_11460:
[----:B0-----:R0:W1:Y:S02]  /*29f40*/  SYNCS.PHASECHK.TRANS64.TRYWAIT P0, [R4+URZ+0x32440], R2 ;  /* 0x03244002040075a7 */ /* 0x001064000800017f */
[----:B-1----:R-:W-:Y:S05]  /*29f50*/  @!P0 NANOSLEEP.SYNCS 0x989680 ;  /* 0x009896800000895d */ /* 0x002fea0003900000 */
[----:B------:R-:W1:Y:S02]  /*29f60*/  @!P0 SYNCS.PHASECHK.TRANS64 P0, [R4+URZ+0x32440], R2 ;  /* 0x03244002040085a7 */ /* 0x000e64000800007f */
[----:B-1----:R-:W-:Y:S05]  /*29f70*/  @!P0 BRA `(.L_x_11460) ;  /* 0xfffffffc00f08947 */ /* 0x002fea000383ffff */
[----:B------:R-:W-:Y:S05]  /*29f80*/  BRA `(.L_x_11540) ;  /* 0xffffffd000c87947 */ /* 0x000fea000383ffff */
.L_x_11465:
[----:B-1----:R1:W2:Y:S02]  /*29f90*/  SYNCS.PHASECHK.TRANS64.TRYWAIT P0, [R4+URZ+0x32460], R2 ;  /* 0x03246002040075a7 */ /* 0x0022a4000800017f */
[----:B--2---:R-:W-:Y:S05]  /*29fa0*/  @!P0 NANOSLEEP.SYNCS 0x989680 ;  /* 0x009896800000895d */ /* 0x004fea0003900000 */
[----:B------:R-:W2:Y:S02]  /*29fb0*/  @!P0 SYNCS.PHASECHK.TRANS64 P0, [R4+URZ+0x32460], R2 ;  /* 0x03246002040085a7 */ /* 0x000ea4000800007f */
[----:B--2---:R-:W-:Y:S05]  /*29fc0*/  @!P0 BRA `(.L_x_11465) ;  /* 0xfffffffc00f08947 */ /* 0x004fea000383ffff */
[----:B------:R-:W-:Y:S05]  /*29fd0*/  BRA `(.L_x_11541) ;  /* 0xffffffd400407947 */ /* 0x000fea000383ffff */
.L_x_11477:
        /* <DEDUP_REMOVED lines=8> */
.L_x_11543:
[----:B------:R-:W-:Y:S05]  /*2a060*/  BSYNC B0 ;  /* 0x0000000000007941 */ /* 0x000fea0003800000 */
.L_x_11542:
[----:B------:R-:W-:Y:S05]  /*2a070*/  BRA `(.L_x_11544) ;  /* 0xffffffdc00107947 */ /* 0x000fea000383ffff */
.L_x_11480:
[----:B0-----:R0:W1:Y:S02]  /*2a080*/  SYNCS.PHASECHK.TRANS64.TRYWAIT P0, [R0+URZ+0x32420], R3 ;  /* 0x03242003000075a7 */ /* 0x001064000800017f */
[----:B-1----:R-:W-:Y:S05]  /*2a090*/  @!P0 NANOSLEEP.SYNCS 0x989680 ;  /* 0x009896800000895d */ /* 0x002fea0003900000 */
[----:B------:R-:W1:Y:S02]  /*2a0a0*/  @!P0 SYNCS.PHASECHK.TRANS64 P0, [R0+URZ+0x32420], R3 ;  /* 0x03242003000085a7 */ /* 0x000e64000800007f */
[----:B-1----:R-:W-:Y:S05]  /*2a0b0*/  @!P0 BRA `(.L_x_11480) ;  /* 0xfffffffc00f08947 */ /* 0x002fea000383ffff */
[----:B------:R-:W-:Y:S05]  /*2a0c0*/  BRA `(.L_x_11545) ;  /* 0xffffffdc005c7947 */ /* 0x000fea000383ffff */
.L_x_11481:
        /* <DEDUP_REMOVED lines=11> */
.L_x_11547:
[----:B------:R-:W-:Y:S05]  /*2a180*/  BSYNC B0 ;  /* 0x0000000000007941 */ /* 0x000fea0003800000 */
.L_x_11546:
[----:B------:R-:W-:Y:S05]  /*2a190*/  BRA `(.L_x_11548) ;  /* 0xffffffdc00447947 */ /* 0x000fea000383ffff */
.L_x_11484:
[----:B------:R-:W-:Y:S01]  /*2a1a0*/  BSSY B1, `(.L_x_11549) ;  /* 0x0000006000017945 */ /* 0x000fe20003800000 */
[----:B------:R-:W-:-:S07]  /*2a1b0*/  IMAD.MOV.U32 R15, RZ, RZ, -0x1 ;  /* 0xffffffffff0f7424 */ /* 0x000fce00078e00ff */
[----:B012---:R-:W-:Y:S05]  /*2a1c0*/  WARPSYNC.COLLECTIVE R15, `(.L_x_11550) ;  /* 0x000000000f0c7348 */ /* 0x007fea0003c00000 */
[----:B------:R-:W-:Y:S02]  /*2a1d0*/  ELECT P6, UR62, PT ;  /* 0x00000000003e782f */ /* 0x000fe400038c0000 */
[----:B------:R-:W-:Y:S01]  /*2a1e0*/  MOV R14, UR62 ;  /* 0x0000003e000e7c02 */ /* 0x000fe20008000f00 */
[----:B012---:R-:W-:Y:S10]  /*2a1f0*/  ENDCOLLECTIVE ;  /* 0x000000000000791b */ /* 0x007ff40003800000 */
.L_x_11550:
[----:B------:R-:W-:Y:S05]  /*2a200*/  BSYNC B1 ;  /* 0x0000000000017941 */ /* 0x000fea0003800000 */
.L_x_11549:
[----:B------:R-:W-:Y:S05]  /*2a210*/  BRA `(.L_x_11551) ;  /* 0xffffffdc003c7947 */ /* 0x000fea000383ffff */
.L_x_11486:
[----:B0-----:R0:W1:Y:S02]  /*2a220*/  SYNCS.PHASECHK.TRANS64.TRYWAIT P0, [R6+URZ], R5 ;  /* 0x00000005060075a7 */ /* 0x001064000800017f */
[----:B-1----:R-:W-:Y:S05]  /*2a230*/  @!P0 NANOSLEEP.SYNCS 0x989680 ;  /* 0x009896800000895d */ /* 0x002fea0003900000 */
[----:B------:R-:W1:Y:S02]  /*2a240*/  @!P0 SYNCS.PHASECHK.TRANS64 P0, [R6+URZ], R5 ;  /* 0x00000005060085a7 */ /* 0x000e64000800007f */
[----:B-1----:R-:W-:Y:S05]  /*2a250*/  @!P0 BRA `(.L_x_11486) ;  /* 0xfffffffc00f08947 */ /* 0x002fea000383ffff */
[----:B------:R-:W-:Y:S05]  /*2a260*/  BRA `(.L_x_11552) ;  /* 0xffffffdc00747947 */ /* 0x000fea000383ffff */
.L_x_11487:
[----:B-1----:R1:W2:Y:S02]  /*2a270*/  SYNCS.PHASECHK.TRANS64.TRYWAIT P0, [R3+URZ], R2 ;  /* 0x00000002030075a7 */ /* 0x0022a4000800017f */
[----:B--2---:R-:W-:Y:S05]  /*2a280*/  @!P0 NANOSLEEP.SYNCS 0x989680 ;  /* 0x009896800000895d */ /* 0x004fea0003900000 */
[----:B------:R-:W2:Y:S02]  /*2a290*/  @!P0 SYNCS.PHASECHK.TRANS64 P0, [R3+URZ], R2 ;  /* 0x00000002030085a7 */ /* 0x000ea4000800007f */
[----:B--2---:R-:W-:Y:S05]  /*2a2a0*/  @!P0 BRA `(.L_x_11487) ;  /* 0xfffffffc00f08947 */ /* 0x004fea000383ffff */
[----:B------:R-:W-:Y:S05]  /*2a2b0*/  BRA `(.L_x_11553) ;  /* 0xffffffdc00687947 */ /* 0x000fea000383ffff */
.L_x_11489:
[----:B-1----:R1:W2:Y:S02]  /*2a2c0*/  SYNCS.PHASECHK.TRANS64.TRYWAIT P0, [R18+URZ], R5 ;  /* 0x00000005120075a7 */ /* 0x0022a4000800017f */
[----:B--2---:R-:W-:Y:S05]  /*2a2d0*/  @!P0 NANOSLEEP.SYNCS 0x989680 ;  /* 0x009896800000895d */ /* 0x004fea0003900000 */
[----:B------:R-:W2:Y:S02]  /*2a2e0*/  @!P0 SYNCS.PHASECHK.TRANS64 P0, [R18+URZ], R5 ;  /* 0x00000005120085a7 */ /* 0x000ea4000800007f */
[----:B--2---:R-:W-:Y:S05]  /*2a2f0*/  @!P0 BRA `(.L_x_11489) ;  /* 0xfffffffc00f08947 */ /* 0x004fea000383ffff */
[----:B------:R-:W-:Y:S05]  /*2a300*/  BRA `(.L_x_11554) ;  /* 0xffffffdc006c7947 */ /* 0x000fea000383ffff */
        .type           $_ZN7cutlass13device_kernelIN5flash11enable_sm90INS1_16FlashAttnFwdSm90INS1_25CollectiveMainloopFwdSm90ILi2EN4cute5tupleIJNS5_1CILi1EEES8_S8_EEENS6_IJNS7_ILi128EEENS7_ILi96EEENS7_ILi64EEEEEELi256ENS_10bfloat16_tEfNS_4arch4Sm90ELb0ELb1ELb1ELb0ELb0ELb0ELb1ELb1ELb0ELb1ELb0ELb0EEENS1_21CollectiveEpilogueFwdINS6_IJSA_NS7_ILi256EEESB_EEES9_SE_SG_Li256ELb0ELb1ELb0ELb0EEENS1_30DynamicPersistentTileSchedulerILi256ELi128ELb0ELb1ELb1EEEEEEEEEvNT_6ParamsE$_ZZN5flash25CollectiveMainloopFwdSm90ILi2EN4cute5tupleIJNS1_1CILi1EEES4_S4_EEENS2_IJNS3_ILi128EEENS3_ILi96EEENS3_ILi64EEEEEELi256EN7cutlass10bfloat16_tEfNSA_4arch4Sm90ELb0ELb1ELb1ELb0ELb0ELb0ELb1ELb1ELb0ELb1ELb0ELb0EE3mmaINS_16FlashAttnFwdSm90ISE_NS_21CollectiveEpilogueFwdINS2_IJS6_NS3_ILi256EEES7_EEES5_SB_SD_Li256ELb0ELb1ELb0ELb0EEENS_30DynamicPersistentTileSchedulerILi256ELi128ELb0ELb1ELb1EEEE13SharedStorageENS1_6TensorINS1_11ArrayEngineIfLm128EEENS1_6LayoutINS2_IJNS2_IJNS3_ILi2EEEST_NS3_ILi32EEEEEES4_S4_EEENS2_IJNS2_IJS4_ST_NS3_ILi4EEEEEENS3_ILi0EEESZ_EEEEEEENS_7SoftmaxILi2ELi0EEEEEbRKNSE_6ParamsENSA_25PipelineTmaAsyncNoClusterILi2ENSA_16PipelineTmaAsyncILi2EEEEES1B_RNSA_13PipelineStateILj2EEERT0_RT1_iRiRKNS_16SeqlenInfoQKNewKILb0ELb0EEENS2_IJiiiiEEERT_ENKUliT_T0_T1_E_clIZSF_ISO_S12_S14_EbS17_S1B_S1B_S1E_S1G_S1I_iS1J_S1N_S1O_S1Q_EUlRS1R_iE1_NS3_ILb0EEENS3_ILb1EEEEEDaiS1R_S1S_S1T_,@function
        .size           $_ZN7cutlass13device_kernelIN5flash11enable_sm90INS1_16FlashAttnFwdSm90INS1_25CollectiveMainloopFwdSm90ILi2EN4cute5tupleIJNS5_1CILi1EEES8_S8_EEENS6_IJNS7_ILi128EEENS7_ILi96EEENS7_ILi64EEEEEELi256ENS_10bfloat16_tEfNS_4arch4Sm90ELb0ELb1ELb1ELb0ELb0ELb0ELb1ELb1ELb0ELb1ELb0ELb0EEENS1_21CollectiveEpilogueFwdINS6_IJSA_NS7_ILi256EEESB_EEES9_SE_SG_Li256ELb0ELb1ELb0ELb0EEENS1_30DynamicPersistentTileSchedulerILi256ELi128ELb0ELb1ELb1EEEEEEEEEvNT_6ParamsE$_ZZN5flash25CollectiveMainloopFwdSm90ILi2EN4cute5tupleIJNS1_1CILi1EEES4_S4_EEENS2_IJNS3_ILi128EEENS3_ILi96EEENS3_ILi64EEEEEELi256EN7cutlass10bfloat16_tEfNSA_4arch4Sm90ELb0ELb1ELb1ELb0ELb0ELb0ELb1ELb1ELb0ELb1ELb0ELb0EE3mmaINS_16FlashAttnFwdSm90ISE_NS_21CollectiveEpilogueFwdINS2_IJS6_NS3_ILi256EEES7_EEES5_SB_SD_Li256ELb0ELb1ELb0ELb0EEENS_30DynamicPersistentTileSchedulerILi256ELi128ELb0ELb1ELb1EEEE13SharedStorageENS1_6TensorINS1_11ArrayEngineIfLm128EEENS1_6LayoutINS2_IJNS2_IJNS3_ILi2EEEST_NS3_ILi32EEEEEES4_S4_EEENS2_IJNS2_IJS4_ST_NS3_ILi4EEEEEENS3_ILi0EEESZ_EEEEEEENS_7SoftmaxILi2ELi0EEEEEbRKNSE_6ParamsENSA_25PipelineTmaAsyncNoClusterILi2ENSA_16PipelineTmaAsyncILi2EEEEES1B_RNSA_13PipelineStateILj2EEERT0_RT1_iRiRKNS_16SeqlenInfoQKNewKILb0ELb0EEENS2_IJiiiiEEERT_ENKUliT_T0_T1_E_clIZSF_ISO_S12_S14_EbS17_S1B_S1B_S1E_S1G_S1I_iS1J_S1N_S1O_S1Q_EUlRS1R_iE1_NS3_ILb0EEENS3_ILb1EEEEEDaiS1R_S1S_S1T_,(.L_x_15312 - $_ZN7cutlass13device_kernelIN5flash11enable_sm90INS1_16FlashAttnFwdSm90INS1_25CollectiveMainloopFwdSm90ILi2EN4cute5tupleIJNS5_1CILi1EEES8_S8_EEENS6_IJNS7_ILi128EEENS7_ILi96EEENS7_ILi64EEEEEELi256ENS_10bfloat16_tEfNS_4arch4Sm90ELb0ELb1ELb1ELb0ELb0ELb0ELb1ELb1ELb0ELb1ELb0ELb0EEENS1_21CollectiveEpilogueFwdINS6_IJSA_NS7_ILi256EEESB_EEES9_SE_SG_Li256ELb0ELb1ELb0ELb0EEENS1_30DynamicPersistentTileSchedulerILi256ELi128ELb0ELb1ELb1EEEEEEEEEvNT_6ParamsE$_ZZN5flash25CollectiveMainloopFwdSm90ILi2EN4cute5tupleIJNS1_1CILi1EEES4_S4_EEENS2_IJNS3_ILi128EEENS3_ILi96EEENS3_ILi64EEEEEELi256EN7cutlass10bfloat16_tEfNSA_4arch4Sm90ELb0ELb1ELb1ELb0ELb0ELb0ELb1ELb1ELb0ELb1ELb0ELb0EE3mmaINS_16FlashAttnFwdSm90ISE_NS_21CollectiveEpilogueFwdINS2_IJS6_NS3_ILi256EEES7_EEES5_SB_SD_Li256ELb0ELb1ELb0ELb0EEENS_30DynamicPersistentTileSchedulerILi256ELi128ELb0ELb1ELb1EEEE13SharedStorageENS1_6TensorINS1_11ArrayEngineIfLm128EEENS1_6LayoutINS2_IJNS2_IJNS3_ILi2EEEST_NS3_ILi32EEEEEES4_S4_EEENS2_IJNS2_IJS4_ST_NS3_ILi4EEEEEENS3_ILi0EEESZ_EEEEEEENS_7SoftmaxILi2ELi0EEEEEbRKNSE_6ParamsENSA_25PipelineTmaAsyncNoClusterILi2ENSA_16PipelineTmaAsyncILi2EEEEES1B_RNSA_13PipelineStateILj2EEERT0_RT1_iRiRKNS_16SeqlenInfoQKNewKILb0ELb0EEENS2_IJiiiiEEERT_ENKUliT_T0_T1_E_clIZSF_ISO_S12_S14_EbS17_S1B_S1B_S1E_S1G_S1I_iS1J_S1N_S1O_S1Q_EUlRS1R_iE1_NS3_ILb0EEENS3_ILb1EEEEEDaiS1R_S1S_S1T_)
$_ZN7cutlass13device_kernelIN5flash11enable_sm90INS1_16FlashAttnFwdSm90INS1_25CollectiveMainloopFwdSm90ILi2EN4cute5tupleIJNS5_1CILi1EEES8_S8_EEENS6_IJNS7_ILi128EEENS7_ILi96EEENS7_ILi64EEEEEELi256ENS_10bfloat16_tEfNS_4arch4Sm90ELb0ELb1ELb1ELb0ELb0ELb0ELb1ELb1ELb0ELb1ELb0ELb0EEENS1_21CollectiveEpilogueFwdINS6_IJSA_NS7_ILi256EEESB_EEES9_SE_SG_Li256ELb0ELb1ELb0ELb0EEENS1_30DynamicPersistentTileSchedulerILi256ELi128ELb0ELb1ELb1EEEEEEEEEvNT_6ParamsE$_ZZN5flash25CollectiveMainloopFwdSm90ILi2EN4cute5tupleIJNS1_1CILi1EEES4_S4_EEENS2_IJNS3_ILi128EEENS3_ILi96EEENS3_ILi64EEEEEELi256EN7cutlass10bfloat16_tEfNSA_4arch4Sm90ELb0ELb1ELb1ELb0ELb0ELb0ELb1ELb1ELb0ELb1ELb0ELb0EE3mmaINS_16FlashAttnFwdSm90ISE_NS_21CollectiveEpilogueFwdINS2_IJS6_NS3_ILi256EEES7_EEES5_SB_SD_Li256ELb0ELb1ELb0ELb0EEENS_30DynamicPersistentTileSchedulerILi256ELi128ELb0ELb1ELb1EEEE13SharedStorageENS1_6TensorINS1_11ArrayEngineIfLm128EEENS1_6LayoutINS2_IJNS2_IJNS3_ILi2EEEST_NS3_ILi32EEEEEES4_S4_EEENS2_IJNS2_IJS4_ST_NS3_ILi4EEEEEENS3_ILi0EEESZ_EEEEEEENS_7SoftmaxILi2ELi0EEEEEbRKNSE_6ParamsENSA_25PipelineTmaAsyncNoClusterILi2ENSA_16PipelineTmaAsyncILi2EEEEES1B_RNSA_13PipelineStateILj2EEERT0_RT1_iRiRKNS_16SeqlenInfoQKNewKILb0ELb0EEENS2_IJiiiiEEERT_ENKUliT_T0_T1_E_clIZSF_ISO_S12_S14_EbS17_S1B_S1B_S1E_S1G_S1I_iS1J_S1N_S1O_S1Q_EUlRS1R_iE1_NS3_ILb0EEENS3_ILb1EEEEEDaiS1R_S1S_S1T_:
        /* <DEDUP_REMOVED lines=9> */
[----:B------:R-:W-:Y:S01]  /*2a3a0*/  R2UR UR5, R5 ;  /* 0x00000000050572ca */ /* 0x000fe200000e0000 */
[----:B--2---:R-:W-:-:S12]  /*2a3b0*/  VIADD R11, R6, 0x1 ;  /* 0x00000001060b7836 */ /* 0x004fd80000000000 */
[----:B------:R-:W2:Y:S01]  /*2a3c0*/  LD.E R6, desc[UR4][R2.64+0x8] ;  /* 0x0000080402067980 */ /* 0x000ea2000c101900 */
[----:B------:R-:W-:-:S13]  /*2a3d0*/  ISETP.NE.AND P1, PT, R11, 0x2, PT ;  /* 0x000000020b00780c */ /* 0x000fda0003f25270 */
[----:B------:R-:W-:Y:S02]  /*2a3e0*/  @!P1 R2UR UR6, R4 ;  /* 0x00000000040692ca */ /* 0x000fe400000e0000 */
[----:B------:R-:W-:-:S13]  /*2a3f0*/  @!P1 R2UR UR7, R5 ;  /* 0x00000000050792ca */ /* 0x000fda00000e0000 */
[----:B------:R-:W3:Y:S01]  /*2a400*/  @!P1 LD.E R7, desc[UR6][R2.64+0x4] ;  /* 0x0000040602079980 */ /* 0x000ee2000c101900 */
        /* <DEDUP_REMOVED lines=8> */
[----:B------:R0:W-:Y:S08]  /*2a490*/  ST.E desc[UR4][R2.64], R11 ;  /* 0x0000000b02007985 */ /* 0x0001f0000c101904 */
[----:B------:R1:W-:Y:S01]  /*2a4a0*/  @!P1 ST.E desc[UR8][R2.64], RZ ;  /* 0x000000ff02009985 */ /* 0x0003e2000c101908 */
[----:B--2---:R-:W-:-:S05]  /*2a4b0*/  VIADD R13, R6, 0x1 ;  /* 0x00000001060d7836 */ /* 0x004fca0000000000 */
[----:B------:R1:W-:Y:S01]  /*2a4c0*/  ST.E desc[UR6][R2.64+0x8], R13 ;  /* 0x0000080d02007985 */ /* 0x0003e2000c101906 */
[----:B---3--:R-:W-:-:S05]  /*2a4d0*/  @!P1 LOP3.LUT R15, R7, 0x1, RZ, 0x3c, !PT ;  /* 0x00000001070f9812 */ /* 0x008fca00078e3cff */
        /* <DEDUP_REMOVED lines=12> */
[----:B0-----:R1:W5:Y:S01]  /*2a5a0*/  LD.E R11, desc[UR6][R6.64+0x4] ;  /* 0x00000406060b7980 */ /* 0x001362000c101900 */
[----:B--2---:R-:W-:-:S04]  /*2a5b0*/  LOP3.LUT R14, R14, 0x1, RZ, 0xfc, !PT ;  /* 0x000000010e0e7812 */ /* 0x004fc800078efcff */
[----:B------:R-:W-:-:S13]  /*2a5c0*/  ISETP.NE.AND P1, PT, R14, 0x3, PT ;  /* 0x000000030e00780c */ /* 0x000fda0003f25270 */
[----:B-1----:R-:W-:Y:S05]  /*2a5d0*/  @!P1 BRA `(.L_x_11556) ;  /* 0x0000000000049947 */ /* 0x002fea0003800000 */
[----:B------:R-:W-:Y:S01]  /*2a5e0*/  BPT.TRAP 0x1 ;  /* 0x000000040000795c */ /* 0x000fe20000300000 */
.L_x_11556:
[----:B------:R-:W-:Y:S05]  /*2a5f0*/  BSYNC B3 ;  /* 0x0000000000037941 */ /* 0x000fea0003800000 */
.L_x_11555:
        /* <DEDUP_REMOVED lines=17> */
.L_x_11558:
[----:B------:R-:W-:Y:S05]  /*2a710*/  BSYNC B3 ;  /* 0x0000000000037941 */ /* 0x000fea0003800000 */
.L_x_11557:
        /* <DEDUP_REMOVED lines=10> */
.L_x_11560:
[----:B------:R-:W-:Y:S05]  /*2a7c0*/  BSYNC B3 ;  /* 0x0000000000037941 */ /* 0x000fea0003800000 */
.L_x_11559:
[----:B------:R-:W2:Y:S04]  /*2a7d0*/  LDL.64 R8, [R0] ;  /* 0x0000000000087983 */ /* 0x000ea80000100a00 */
[----:B------:R-:W3:Y:S01]  /*2a7e0*/  LDL.64 R6, [R0+0x28] ;  /* 0x0000280000067983 */ /* 0x000ee20000100a00 */
[C---:B------:R-:W-:Y:S02]  /*2a7f0*/  R2UR UR6, R4.reuse ;  /* 0x00000000040672ca */ /* 0x040fe400000e0000 */
[C---:B------:R-:W-:Y:S01]  /*2a800*/  R2UR UR7, R5.reuse ;  /* 0x00000000050772ca */ /* 0x040fe200000e0000 */
[----:B0----5:R-:W4:Y:S01]  /*2a810*/  LDL.64 R2, [R0+0x20] ;  /* 0x0000200000027983 */ /* 0x021f220000100a00 */
        /* <DEDUP_REMOVED lines=24> */
[----:B------:R-:W-:Y:S03]  /*2a9a0*/  HGMMA.64x96x16.F32.BF16 R24, gdesc[UR4], RZ, !UPT, gsb0 ;  /* 0x01600000041879f0 */ /* 0x000fe6000c0018ff */
        /* <DEDUP_REMOVED lines=14> */
[----:B------:R-:W-:Y:S03]  /*2aa90*/  HGMMA.64x96x16.F32.BF16 R24, gdesc[UR4], R24, gsb0 ;  /* 0x01600000041879f0 */ /* 0x000fe60008001818 */
        /* <DEDUP_REMOVED lines=47> */
.L_x_11563:
[----:B------:R-:W-:Y:S05]  /*2ad90*/  BSYNC B3 ;  /* 0x0000000000037941 */ /* 0x000fea0003800000 */
.L_x_11562:
        /* <DEDUP_REMOVED lines=17> */
.L_x_11565:
[----:B------:R-:W-:Y:S05]  /*2aeb0*/  BSYNC B3 ;  /* 0x0000000000037941 */ /* 0x000fea0003800000 */
.L_x_11564:
        /* <DEDUP_REMOVED lines=10> */
.L_x_11567:
[----:B------:R-:W-:Y:S05]  /*2af60*/  BSYNC B3 ;  /* 0x0000000000037941 */ /* 0x000fea0003800000 */
.L_x_11566:
[----:B------:R-:W2:Y:S04]  /*2af70*/  LDL.64 R14, [R0] ;  /* 0x00000000000e7983 */ /* 0x000ea80000100a00 */
[----:B------:R-:W3:Y:S04]  /*2af80*/  LDL.64 R12, [R0+0x58] ;  /* 0x00005800000c7983 */ /* 0x000ee80000100a00 */
[----:B------:R-:W4:Y:S04]  /*2af90*/  LDL.64 R2, [R0+0x48] ;  /* 0x0000480000027983 */ /* 0x000f280000100a00 */
[----:B0----5:R-:W4:Y:S01]  /*2afa0*/  LDL.64 R8, [R0+0x50] ;  /* 0x0000500000087983 */ /* 0x021f220000100a00 */
[----:B------:R-:W-:-:S02]  /*2afb0*/  R2UR UR6, R4 ;  /* 0x00000000040672ca */ /* 0x000fc400000e0000 */
[C---:B------:R-:W-:Y:S01]  /*2afc0*/  R2UR UR7, R5.reuse ;  /* 0x00000000050772ca */ /* 0x040fe200000e0000 */
[----:B------:R-:W4:Y:S01]  /*2afd0*/  LDL R21, [R1+0x470] ;  /* 0x0004700001157983 */ /* 0x000f220000100800 */
[C---:B------:R-:W-:Y:S02]  /*2afe0*/  R2UR UR4, R4.reuse ;  /* 0x00000000040472ca */ /* 0x040fe400000e0000 */
[----:B------:R-:W-:Y:S01]  /*2aff0*/  R2UR UR5, R5 ;  /* 0x00000000050572ca */ /* 0x000fe200000e0000 */
[----:B------:R-:W4:Y:S04]  /*2b000*/  LDL R20, [R1+0x474] ;  /* 0x0004740001147983 */ /* 0x000f280000100800 */
[----:B------:R-:W4:Y:S04]  /*2b010*/  LDL.LU R72, [R1+0x47c] ;  /* 0x00047c0001487983 */ /* 0x000f280000300800 */
[----:B--2---:R-:W2:Y:S04]  /*2b020*/  LD.E R15, desc[UR6][R14.64] ;  /* 0x000000060e0f7980 */ /* 0x004ea8000c101900 */
[----:B---3--:R-:W2:Y:S01]  /*2b030*/  LD.E.64 R6, desc[UR4][R12.64] ;  /* 0x000000040c067980 */ /* 0x008ea2000c101b00 */
[----:B------:R-:W-:Y:S05]  /*2b040*/  WARPSYNC.ALL ;  /* 0x0000000000007948 */ /* 0x000fea0003800000 */
[----:B------:R-:W-:-:S02]  /*2b050*/  R2UR UR6, R4 ;  /* 0x00000000040672ca */ /* 0x000fc400000e0000 */
[C---:B------:R-:W-:Y:S02]  /*2b060*/  R2UR UR7, R5.reuse ;  /* 0x00000000050772ca */ /* 0x040fe400000e0000 */
[----:B------:R-:W-:Y:S02]  /*2b070*/  R2UR UR4, R4 ;  /* 0x00000000040472ca */ /* 0x000fe400000e0000 */
[----:B------:R-:W-:-:S09]  /*2b080*/  R2UR UR5, R5 ;  /* 0x00000000050572ca */ /* 0x000fd200000e0000 */
[----:B----4-:R-:W3:Y:S04]  /*2b090*/  LD.E R11, desc[UR6][R2.64] ;  /* 0x00000006020b7980 */ /* 0x010ee8000c101900 */
[----:B------:R-:W4:Y:S01]  /*2b0a0*/  LD.E.64 R18, desc[UR4][R8.64] ;  /* 0x0000000408127980 */ /* 0x000f22000c101b00 */
        /* <DEDUP_REMOVED lines=12> */
[----:B------:R-:W-:Y:S03]  /*2b170*/  HGMMA.64x96x16.F32.BF16 R24, gdesc[UR4], R24, UP0, gsb0 ;  /* 0x01600000041879f0 */ /* 0x000fe6000b801818 */
[----:B------:R-:W-:Y:S02]  /*2b180*/  WARPGROUP.DEPBAR.LE gsb0, 0x0 ;  /* 0x00008000000079c5 */ /* 0x000fe40000010000 */
[----:B------:R-:W-:Y:S04]  /*2b190*/  ST.E desc[UR8][R2.64], R195 ;  /* 0x000000c302007985 */ /* 0x000fe8000c101908 */
[----:B------:R-:W2:Y:S01]  /*2b1a0*/  LD.E.64 R12, desc[UR10][R8.64] ;  /* 0x0000000a080c7980 */ /* 0x000ea2000c101b00 */
[----:B------:R-:W-:-:S02]  /*2b1b0*/  VIADD R14, R6, 0x2 ;  /* 0x00000002060e7836 */ /* 0x000fc40000000000 */
[----:B------:R-:W-:-:S03]  /*2b1c0*/  IMAD.MOV.U32 R15, RZ, RZ, R7 ;  /* 0x000000ffff0f7224 */ /* 0x000fc600078e0007 */
[----:B------:R-:W-:Y:S02]  /*2b1d0*/  R2UR UR6, R14 ;  /* 0x000000000e0672ca */ /* 0x000fe400000e0000 */
[----:B------:R-:W-:Y:S01]  /*2b1e0*/  R2UR UR7, R15 ;  /* 0x000000000f0772ca */ /* 0x000fe200000e0000 */
[----:B------:R-:W-:Y:S01]  /*2b1f0*/  WARPGROUP.ARRIVE ;  /* 0x00000000000079c5 */ /* 0x000fe20000000000 */
[C---:B------:R-:W-:Y:S02]  /*2b200*/  R2UR UR8, R4.reuse ;  /* 0x00000000040872ca */ /* 0x040fe400000e0000 */
        /* <DEDUP_REMOVED lines=222> */
[----:B------:R-:W-:-:S06]  /*2bff0*/  WARPGROUP.ARRIVE ;  /* 0x00000000000079c5 */ /* 0x000fcc0000000000 */
[----:B------:R-:W0:Y:S01]  /*2c000*/  S2R R203, SR_TID.X ;  /* 0x0000000000cb7919 */ /* 0x000e220000002100 */
[----:B------:R-:W-:Y:S02]  /*2c010*/  R2UR UR8, R4 ;  /* 0x00000000040872ca */ /* 0x000fe400000e0000 */
[----:B------:R-:W-:Y:S02]  /*2c020*/  R2UR UR9, R5 ;  /* 0x00000000050972ca */ /* 0x000fe400000e0000 */
[----:B0-----:R-:W-:Y:S01]  /*2c030*/  LOP3.LUT P2, RZ, R203, 0x7f, RZ, 0xc0, !PT ;  /* 0x0000007fcbff7812 */ /* 0x001fe2000784c0ff */
[----:B--2---:R-:W-:Y:S02]  /*2c040*/  VIADD R6, R8, 0xc06 ;  /* 0x00000c0608067836 */ /* 0x004fe40000000000 */
[----:B------:R-:W-:-:S03]  /*2c050*/  IMAD.MOV.U32 R7, RZ, RZ, R9 ;  /* 0x000000ffff077224 */ /* 0x000fc600078e0009 */
[----:B------:R-:W-:Y:S02]  /*2c060*/  R2UR UR4, R6 ;  /* 0x00000000060472ca */ /* 0x000fe400000e0000 */
[----:B------:R-:W-:-:S13]  /*2c070*/  R2UR UR5, R7 ;  /* 0x00000000070572ca */ /* 0x000fda00000e0000 */
[----:B------:R-:W-:Y:S03]  /*2c080*/  HGMMA.64x96x16.F32.BF16 R24, gdesc[UR4], R24, gsb0 ;  /* 0x01600000041879f0 */ /* 0x000fe60008001818 */
[----:B------:R-:W-:Y:S02]  /*2c090*/  WARPGROUP.DEPBAR.LE gsb0, 0x0 ;  /* 0x00008000000079c5 */ /* 0x000fe40000010000 */
[----:B------:R0:W-:Y:S04]  /*2c0a0*/  ST.E desc[UR8][R2.64], R195 ;  /* 0x000000c302007985 */ /* 0x0001e8000c101908 */
[----:B------:R-:W2:Y:S04]  /*2c0b0*/  @!P2 LDL.64 R6, [R0+0x18] ;  /* 0x000018000006a983 */ /* 0x000ea80000100a00 */
[----:B------:R-:W3:Y:S01]  /*2c0c0*/  @!P2 LDL.64 R8, [R0] ;  /* 0x000000000008a983 */ /* 0x000ee20000100a00 */
[----:B------:R-:W-:-:S02]  /*2c0d0*/  @!P2 R2UR UR4, R4 ;  /* 0x000000000404a2ca */ /* 0x000fc400000e0000 */
[C---:B------:R-:W-:Y:S02]  /*2c0e0*/  @!P2 R2UR UR5, R5.reuse ;  /* 0x000000000505a2ca */ /* 0x040fe400000e0000 */
[----:B------:R-:W-:Y:S02]  /*2c0f0*/  SHF.R.U32.HI R11, RZ, 0x7, R203 ;  /* 0x00000007ff0b7819 */ /* 0x000fe400000116cb */
[----:B------:R-:W-:Y:S02]  /*2c100*/  @!P2 R2UR UR6, R4 ;  /* 0x000000000406a2ca */ /* 0x000fe400000e0000 */
[----:B------:R-:W-:Y:S02]  /*2c110*/  @!P2 R2UR UR7, R5 ;  /* 0x000000000507a2ca */ /* 0x000fe400000e0000 */
[----:B------:R-:W-:-:S05]  /*2c120*/  IADD3 R11, -R11, 0xb, RZ ;  /* 0x0000000b0b0b7810 */ /* 0x000fca0007ffe1ff */
[----:B------:R1:W-:Y:S06]  /*2c130*/  BAR.ARV R11, 0x100 ;  /* 0x0004000b0000751d */ /* 0x0003ec0000002000 */
[----:B--2---:R-:W2:Y:S04]  /*2c140*/  @!P2 LD.E.64 R6, desc[UR4][R6.64+0x30] ;  /* 0x000030040606a980 */ /* 0x004ea8000c101b00 */
[----:B---3--:R-:W0:Y:S01]  /*2c150*/  @!P2 LD.E R8, desc[UR6][R8.64] ;  /* 0x000000060808a980 */ /* 0x008e22000c101900 */
[----:B--2---:R-:W-:-:S05]  /*2c160*/  @!P2 MOV R13, R6 ;  /* 0x00000006000da202 */ /* 0x004fca0000000f00 */
[----:B0-----:R-:W-:-:S05]  /*2c170*/  @!P2 IMAD R2, R8, 0x8, R13 ;  /* 0x000000080802a824 */ /* 0x001fca00078e020d */
[----:B------:R-:W-:-:S04]  /*2c180*/  @!P2 PRMT R2, RZ, 0x654, R2 ;  /* 0x00000654ff02a816 */ /* 0x000fc80000000002 */
[----:B------:R0:W-:Y:S02]  /*2c190*/  @!P2 SYNCS.ARRIVE.TRANS64.RED.A1T0 RZ, [R2+URZ], RZ ;  /* 0x000000ff02ffa9a7 */ /* 0x0001e4000810043f */
[----:B0-----:R-:W2:Y:S01]  /*2c1a0*/  LDL.64 R2, [R0+0x68] ;  /* 0x0000680000027983 */ /* 0x001ea20000100a00 */
[----:B------:R-:W-:Y:S02]  /*2c1b0*/  R2UR UR4, R4 ;  /* 0x00000000040472ca */ /* 0x000fe400000e0000 */
[----:B------:R-:W-:-:S13]  /*2c1c0*/  R2UR UR5, R5 ;  /* 0x00000000050572ca */ /* 0x000fda00000e0000 */
[----:B--2---:R-:W2:Y:S01]  /*2c1d0*/  LD.E.64 R2, desc[UR4][R2.64] ;  /* 0x0000000402027980 */ /* 0x004ea2000c101b00 */
[----:B------:R-:W-:Y:S02]  /*2c1e0*/  R2UR UR4, R4 ;  /* 0x00000000040472ca */ /* 0x000fe400000e0000 */
[----:B------:R-:W-:-:S13]  /*2c1f0*/  R2UR UR5, R5 ;  /* 0x00000000050572ca */ /* 0x000fda00000e0000 */
[----:B-1----:R-:W3:Y:S01]  /*2c200*/  LD.E R11, desc[UR4][R22.64+0x24] ;  /* 0x00002404160b7980 */ /* 0x002ee2000c101900 */
[C---:B------:R-:W-:Y:S02]  /*2c210*/  R2UR UR4, R4.reuse ;  /* 0x00000000040472ca */ /* 0x040fe400000e0000 */
[C---:B------:R-:W-:Y:S02]  /*2c220*/  R2UR UR5, R5.reuse ;  /* 0x00000000050572ca */ /* 0x040fe400000e0000 */
[C---:B------:R-:W-:Y:S02]  /*2c230*/  R2UR UR14, R4.reuse ;  /* 0x00000000040e72ca */ /* 0x040fe400000e0000 */
[C---:B------:R-:W-:Y:S02]  /*2c240*/  R2UR UR15, R5.reuse ;  /* 0x00000000050f72ca */ /* 0x040fe400000e0000 */
[----:B------:R-:W-:Y:S02]  /*2c250*/  R2UR UR10, R4 ;  /* 0x00000000040a72ca */ /* 0x000fe400000e0000 */
[----:B------:R-:W-:-:S02]  /*2c260*/  R2UR UR11, R5 ;  /* 0x00000000050b72ca */ /* 0x000fc400000e0000 */
[----:B------:R-:W-:Y:S02]  /*2c270*/  R2UR UR8, R4 ;  /* 0x00000000040872ca */ /* 0x000fe400000e0000 */
[----:B------:R-:W-:Y:S02]  /*2c280*/  R2UR UR9, R5 ;  /* 0x00000000050972ca */ /* 0x000fe400000e0000 */
[----:B------:R-:W-:-:S03]  /*2c290*/  LOP3.LUT R72, R72, 0xfff7ffff, RZ, 0xc0, !PT ;  /* 0xfff7ffff48487812 */ /* 0x000fc600078ec0ff */
[----:B------:R-:W4:Y:S01]  /*2c2a0*/  LD.E R7, desc[UR14][R22.64+0x18] ;  /* 0x0000180e16077980 */ /* 0x000f22000c101900 */
[----:B------:R-:W-:Y:S02]  /*2c2b0*/  R2UR UR12, R4 ;  /* 0x00000000040c72ca */ /* 0x000fe400000e0000 */
[----:B------:R-:W-:Y:S01]  /*2c2c0*/  R2UR UR13, R5 ;  /* 0x00000000050d72ca */ /* 0x000fe200000e0000 */
[----:B------:R-:W4:Y:S01]  /*2c2d0*/  LD.E R74, desc[UR10][R22.64+0xc] ;  /* 0x00000c0a164a7980 */ /* 0x000f22000c101900 */
[----:B------:R-:W-:-:S05]  /*2c2e0*/  @P2 LOP3.LUT R72, R72, 0x80000, RZ, 0xfc, !PT ;  /* 0x0008000048482812 */ /* 0x000fca00078efcff */
[----:B------:R0:W-:Y:S06]  /*2c2f0*/  STL [R1+0x47c], R72 ;  /* 0x00047c4801007387 */ /* 0x0001ec0000100800 */
[----:B------:R-:W4:Y:S04]  /*2c300*/  LD.E R73, desc[UR12][R22.64+0x14] ;  /* 0x0000140c16497980 */ /* 0x000f28000c101900 */
[----:B0-----:R-:W4:Y:S04]  /*2c310*/  LD.E R72, desc[UR8][R22.64+0x10] ;  /* 0x0000100816487980 */ /* 0x001f28000c101900 */
[----:B--2---:R0:W2:Y:S01]  /*2c320*/  LD.E R75, desc[UR4][R2.64] ;  /* 0x00000004024b7980 */ /* 0x0040a2000c101900 */
[----:B------:R-:W-:-:S02]  /*2c330*/  R2UR UR4, R4 ;  /* 0x00000000040472ca */ /* 0x000fc400000e0000 */
[----:B------:R-:W-:-:S13]  /*2c340*/  R2UR UR5, R5 ;  /* 0x00000000050572ca */ /* 0x000fda00000e0000 */
[----:B------:R-:W2:Y:S01]  /*2c350*/  LD.E R76, desc[UR4][R22.64] ;  /* 0x00000004164c7980 */ /* 0x000ea2000c101900 */
[----:B------:R-:W-:Y:S02]  /*2c360*/  R2UR UR4, R4 ;  /* 0x00000000040472ca */ /* 0x000fe400000e0000 */
[----:B------:R-:W-:Y:S02]  /*2c370*/  R2UR UR5, R5 ;  /* 0x00000000050572ca */ /* 0x000fe400000e0000 */
[----:B---3--:R-:W-:Y:S01]  /*2c380*/  ISETP.NE.AND P1, PT, R11, 0x1, PT ;  /* 0x000000010b00780c */ /* 0x008fe20003f25270 */
[----:B0-----:R-:W-:Y:S02]  /*2c390*/  IMAD.MOV.U32 R2, RZ, RZ, R20 ;  /* 0x000000ffff027224 */ /* 0x001fe400078e0014 */
[----:B------:R-:W-:-:S08]  /*2c3a0*/  IMAD.MOV.U32 R3, RZ, RZ, R21 ;  /* 0x000000ffff037224 */ /* 0x000fd000078e0015 */
[----:B------:R0:W3:Y:S02]  /*2c3b0*/  LD.E R78, desc[UR4][R2.64] ;  /* 0x00000004024e7980 */ /* 0x0000e4000c101900 */
[C---:B------:R-:W-:Y:S02]  /*2c3c0*/  @P1 R2UR UR4, R4.reuse ;  /* 0x00000000040412ca */ /* 0x040fe400000e0000 */
[C---:B------:R-:W-:Y:S02]  /*2c3d0*/  @P1 R2UR UR5, R5.reuse ;  /* 0x00000000050512ca */ /* 0x040fe400000e0000 */
[----:B------:R-:W-:Y:S02]  /*2c3e0*/  @P1 R2UR UR6, R4 ;  /* 0x00000000040612ca */ /* 0x000fe400000e0000 */
[----:B------:R-:W-:-:S09]  /*2c3f0*/  @P1 R2UR UR7, R5 ;  /* 0x00000000050712ca */ /* 0x000fd200000e0000 */
[----:B------:R-:W3:Y:S04]  /*2c400*/  @P1 LD.E R80, desc[UR4][R22.64+0x28] ;  /* 0x0000280416501980 */ /* 0x000ee8000c101900 */
[----:B------:R-:W3:Y:S01]  /*2c410*/  @P1 LD.E R77, desc[UR6][R22.64+0x2c] ;  /* 0x00002c06164d1980 */ /* 0x000ee2000c101900 */
[C---:B------:R-:W-:Y:S02]  /*2c420*/  R2UR UR4, R4.reuse ;  /* 0x00000000040472ca */ /* 0x040fe400000e0000 */
[C---:B------:R-:W-:Y:S02]  /*2c430*/  R2UR UR5, R5.reuse ;  /* 0x00000000050572ca */ /* 0x040fe400000e0000 */
[----:B------:R-:W-:Y:S02]  /*2c440*/  R2UR UR6, R4 ;  /* 0x00000000040672ca */ /* 0x000fe400000e0000 */
[----:B------:R-:W-:-:S09]  /*2c450*/  R2UR UR7, R5 ;  /* 0x00000000050772ca */ /* 0x000fd200000e0000 */
[----:B------:R-:W3:Y:S04]  /*2c460*/  LD.E R3, desc[UR4][R22.64+0x8] ;  /* 0x0000080416037980 */ /* 0x000ee8000c101900 */
[----:B------:R-:W3:Y:S01]  /*2c470*/  LD.E R6, desc[UR6][R22.64+0x4] ;  /* 0x0000040616067980 */ /* 0x000ee2000c101900 */
[----:B----4-:R-:W-:Y:S02]  /*2c480*/  ISETP.GE.AND P2, PT, R7, 0x1, PT ;  /* 0x000000010700780c */ /* 0x010fe40003f46270 */
[----:B------:R-:W-:Y:S01]  /*2c490*/  LOP3.LUT R74, RZ, R74, RZ, 0x33, !PT ;  /* 0x0000004aff4a7212 */ /* 0x000fe200078e33ff */
[----:B------:R-:W-:Y:S01]  /*2c4a0*/  BSSY B3, `(.L_x_11569) ;  /* 0x00000ad000037945 */ /* 0x000fe20003800000 */
[----:B------:R-:W-:Y:S02]  /*2c4b0*/  IMAD R73, R10, -0x60, R73 ;  /* 0xffffffa00a497824 */ /* 0x000fe400078e0249 */
[-C--:B--2---:R-:W-:Y:S01]  /*2c4c0*/  FMUL.FTZ R19, R48, R75.reuse ;  /* 0x0000004b30137220 */ /* 0x084fe20000410000 */
[-C--:B------:R-:W-:Y:S01]  /*2c4d0*/  FMUL.FTZ R21, R28, R75.reuse ;  /* 0x0000004b1c157220 */ /* 0x080fe20000410000 */
[-C--:B------:R-:W-:Y:S01]  /*2c4e0*/  FMUL.FTZ R9, R27, R75.reuse ;  /* 0x0000004b1b097220 */ /* 0x080fe20000410000 */
[-C--:B------:R-:W-:Y:S01]  /*2c4f0*/  FMUL.FTZ R28, R42, R75.reuse ;  /* 0x0000004b2a1c7220 */ /* 0x080fe20000410000 */
[-C--:B------:R-:W-:Y:S01]  /*2c500*/  FMUL.FTZ R27, R49, R75.reuse ;  /* 0x0000004b311b7220 */ /* 0x080fe20000410000 */
[----:B------:R1:W2:Y:S01]  /*2c510*/  MUFU.TANH R42, R19 ;  /* 0x00000013002a7308 */ /* 0x0002a20000002400 */
[-C--:B------:R-:W-:Y:S01]  /*2c520*/  FMUL.FTZ R8, R24, R75.reuse ;  /* 0x0000004b18087220 */ /* 0x080fe20000410000 */
[-C--:B------:R-:W-:Y:S01]  /*2c530*/  FMUL.FTZ R24, R29, R75.reuse ;  /* 0x0000004b1d187220 */ /* 0x080fe20000410000 */
[-C--:B------:R-:W-:Y:S01]  /*2c540*/  FMUL.FTZ R44, R44, R75.reuse ;  /* 0x0000004b2c2c7220 */ /* 0x080fe20000410000 */
[-C--:B------:R-:W-:Y:S01]  /*2c550*/  FMUL.FTZ R12, R31, R75.reuse ;  /* 0x0000004b1f0c7220 */ /* 0x080fe20000410000 */
[-C--:B------:R-:W-:Y:S01]  /*2c560*/  FMUL.FTZ R29, R43, R75.reuse ;  /* 0x0000004b2b1d7220 */ /* 0x080fe20000410000 */
[-C--:B------:R-:W-:Y:S01]  /*2c570*/  FMUL.FTZ R31, R52, R75.reuse ;  /* 0x0000004b341f7220 */ /* 0x080fe20000410000 */
[-C--:B------:R-:W-:Y:S01]  /*2c580*/  FMUL.FTZ R15, R38, R75.reuse ;  /* 0x0000004b260f7220 */ /* 0x080fe20000410000 */
[----:B------:R4:W0:Y:S01]  /*2c590*/  MUFU.TANH R43, R27 ;  /* 0x0000001b002b7308 */ /* 0x0008220000002400 */
[----:B-1----:R-:W-:Y:S01]  /*2c5a0*/  SHF.R.S32.HI R19, RZ, 0x1f, R76 ;  /* 0x0000001fff137819 */ /* 0x002fe2000001144c */
[----:B------:R-:W-:-:S03]  /*2c5b0*/  FMUL.FTZ R38, R40, R75 ;  /* 0x0000004b28267220 */ /* 0x000fc60000410000 */
[----:B----4-:R-:W-:-:S03]  /*2c5c0*/  LEA.HI R27, R19, R76, RZ, 0x7 ;  /* 0x0000004c131b7211 */ /* 0x010fc600078f38ff */
[----:B------:R-:W1:Y:S01]  /*2c5d0*/  MUFU.TANH R40, R44 ;  /* 0x0000002c00287308 */ /* 0x000e620000002400 */
[-C--:B------:R-:W-:Y:S01]  /*2c5e0*/  FMUL.FTZ R20, R25, R75.reuse ;  /* 0x0000004b19147220 */ /* 0x080fe20000410000 */
[----:B------:R-:W-:-:S06]  /*2c5f0*/  FMUL.FTZ R25, R32, R75 ;  /* 0x0000004b20197220 */ /* 0x000fcc0000410000 */
[----:B------:R4:W1:Y:S01]  /*2c600*/  MUFU.TANH R44, R31 ;  /* 0x0000001f002c7308 */ /* 0x0008620000002400 */
[-C--:B------:R-:W-:Y:S01]  /*2c610*/  FMUL.FTZ R32, R53, R75.reuse ;  /* 0x0000004b35207220 */ /* 0x080fe20000410000 */
[-C--:B0-----:R-:W-:Y:S01]  /*2c620*/  FMUL.FTZ R2, R26, R75.reuse ;  /* 0x0000004b1a027220 */ /* 0x081fe20000410000 */
[----:B----4-:R-:W-:Y:S01]  /*2c630*/  LOP3.LUT R31, R27, 0xffffff80, RZ, 0xc0, !PT ;  /* 0xffffff801b1f7812 */ /* 0x010fe200078ec0ff */
[-C--:B------:R-:W-:Y:S01]  /*2c640*/  FMUL.FTZ R11, R30, R75.reuse ;  /* 0x0000004b1e0b7220 */ /* 0x080fe20000410000 */
[----:B------:R-:W-:-:S03]  /*2c650*/  FMUL.FTZ R26, R33, R75 ;  /* 0x0000004b211a7220 */ /* 0x000fc60000410000 */
[----:B------:R-:W-:Y:S02]  /*2c660*/  IMAD.IADD R31, R76, 0x1, -R31 ;  /* 0x000000014c1f7824 */ /* 0x000fe400078e0a1f */
[-C--:B------:R-:W-:Y:S01]  /*2c670*/  FMUL.FTZ R30, R46, R75.reuse ;  /* 0x0000004b2e1e7220 */ /* 0x080fe20000410000 */
[----:B------:R-:W-:Y:S01]  /*2c680*/  LEA.HI R33, R19, R76, RZ, 0x2 ;  /* 0x0000004c13217211 */ /* 0x000fe200078f10ff */
[----:B------:R0:W4:Y:S01]  /*2c690*/  MUFU.TANH R46, R32 ;  /* 0x00000020002e7308 */ /* 0x0001220000002400 */
[-C--:B------:R-:W-:Y:S02]  /*2c6a0*/  FMUL.FTZ R14, R35, R75.reuse ;  /* 0x0000004b230e7220 */ /* 0x080fe40000410000 */
[----:B------:R-:W-:Y:S02]  /*2c6b0*/  LOP3.LUT R35, R33, 0xfffffffc, RZ, 0xc0, !PT ;  /* 0xfffffffc21237812 */ /* 0x000fe400078ec0ff */
[----:B0-----:R-:W-:Y:S01]  /*2c6c0*/  SHF.R.S32.HI R32, RZ, 0x1f, R31 ;  /* 0x0000001fff207819 */ /* 0x001fe2000001141f */
[----:B------:R-:W-:-:S03]  /*2c6d0*/  FMUL.FTZ R18, R39, R75 ;  /* 0x0000004b27127220 */ /* 0x000fc60000410000 */
[----:B------:R-:W-:Y:S01]  /*2c6e0*/  LEA.HI R33, R32, R31, RZ, 0x2 ;  /* 0x0000001f20217211 */ /* 0x000fe200078f10ff */
[-C--:B------:R-:W-:Y:S01]  /*2c6f0*/  FMUL.FTZ R13, R34, R75.reuse ;  /* 0x0000004b220d7220 */ /* 0x080fe20000410000 */
[----:B------:R-:W-:Y:S01]  /*2c700*/  FMUL.FTZ R39, R41, R75 ;  /* 0x0000004b29277220 */ /* 0x000fe20000410000 */
[----:B------:R-:W-:Y:S01]  /*2c710*/  IMAD.IADD R76, R76, 0x1, -R35 ;  /* 0x000000014c4c7824 */ /* 0x000fe200078e0a23 */
[--C-:B------:R-:W-:Y:S02]  /*2c720*/  SHF.R.S32.HI R34, RZ, 0x2, R33.reuse ;  /* 0x00000002ff227819 */ /* 0x100fe40000011421 */
[----:B------:R-:W-:Y:S02]  /*2c730*/  SHF.R.S32.HI R41, RZ, 0x1f, R33 ;  /* 0x0000001fff297819 */ /* 0x000fe40000011421 */
[----:B------:R-:W-:Y:S02]  /*2c740*/  LEA.HI R35, R32, R31, RZ, 0x5 ;  /* 0x0000001f20237211 */ /* 0x000fe400078f28ff */
[----:B------:R-:W-:-:S02]  /*2c750*/  SHF.R.S32.HI R32, RZ, 0x7, R27 ;  /* 0x00000007ff207819 */ /* 0x000fc4000001141b */
[----:B------:R-:W-:Y:S02]  /*2c760*/  LEA.HI R41, R41, R34, RZ, 0x3 ;  /* 0x0000002229297211 */ /* 0x000fe400078f18ff */
[----:B------:R-:W-:Y:S02]  /*2c770*/  SHF.R.S32.HI R35, RZ, 0x5, R35 ;  /* 0x00000005ff237819 */ /* 0x000fe40000011423 */
[----:B------:R-:W-:Y:S02]  /*2c780*/  LEA.HI R27, R27, R32, RZ, 0x1 ;  /* 0x000000201b1b7211 */ /* 0x000fe400078f08ff */
[----:B------:R-:W-:Y:S01]  /*2c790*/  LOP3.LUT R41, R41, 0xfffffff8, RZ, 0xc0, !PT ;  /* 0xfffffff829297812 */ /* 0x000fe200078ec0ff */
[----:B---3--:R-:W-:Y:S01]  /*2c7a0*/  IMAD R78, R78, 0x8, R35 ;  /* 0x000000084e4e7824 */ /* 0x008fe200078e0223 */
[----:B------:R-:W-:Y:S02]  /*2c7b0*/  LOP3.LUT R27, R27, 0x3fffffe, RZ, 0xc0, !PT ;  /* 0x03fffffe1b1b7812 */ /* 0x000fe400078ec0ff */
[----:B------:R-:W-:Y:S01]  /*2c7c0*/  LEA.HI R35, R76, R76, RZ, 0x1 ;  /* 0x0000004c4c237211 */ /* 0x000fe200078f08ff */
[----:B------:R-:W-:-:S02]  /*2c7d0*/  IMAD.IADD R41, R34, 0x1, -R41 ;  /* 0x0000000122297824 */ /* 0x000fc400078e0a29 */
[----:B------:R-:W-:Y:S01]  /*2c7e0*/  IMAD.IADD R27, R32, 0x1, -R27 ;  /* 0x00000001201b7824 */ /* 0x000fe200078e0a1b */
[----:B------:R-:W-:Y:S01]  /*2c7f0*/  LOP3.LUT R35, R35, 0x1ffffffe, RZ, 0xc0, !PT ;  /* 0x1ffffffe23237812 */ /* 0x000fe200078ec0ff */
[----:B------:R-:W-:Y:S02]  /*2c800*/  IMAD.U32 R32, R78, 0x10, R41 ;  /* 0x000000104e207824 */ /* 0x000fe400078e0029 */
[-C--:B------:R-:W-:Y:S02]  /*2c810*/  FMUL.FTZ R53, R55, R75.reuse ;  /* 0x0000004b37357220 */ /* 0x080fe40000410000 */
[----:B------:R-:W-:Y:S02]  /*2c820*/  IMAD.IADD R35, R76, 0x1, -R35 ;  /* 0x000000014c237824 */ /* 0x000fe400078e0a23 */
[----:B------:R-:W-:Y:S02]  /*2c830*/  IMAD R32, R27, 0x40, R32 ;  /* 0x000000401b207824 */ /* 0x000fe400078e0220 */
[----:B------:R-:W-:-:S02]  /*2c840*/  FMUL.FTZ R55, R59, R75 ;  /* 0x0000004b3b377220 */ /* 0x000fc40000410000 */
[----:B------:R-:W-:-:S04]  /*2c850*/  IMAD R59, R35, 0x8, R32 ;  /* 0x00000008233b7824 */ /* 0x000fc800078e0220 */
[----:B------:R-:W-:-:S05]  /*2c860*/  @P1 IMAD.HI.U32 R80, R59, R80, RZ ;  /* 0x000000503b501227 */ /* 0x000fca00078e00ff */
[----:B------:R-:W-:Y:S01]  /*2c870*/  @P1 SHF.R.U32.HI R59, RZ, R77, R80 ;  /* 0x0000004dff3b1219 */ /* 0x000fe20000011650 */
[-C--:B------:R-:W-:Y:S01]  /*2c880*/  FMUL.FTZ R56, R56, R75.reuse ;  /* 0x0000004b38387220 */ /* 0x080fe20000410000 */
[-C--:B------:R-:W-:Y:S01]  /*2c890*/  FMUL.FTZ R57, R57, R75.reuse ;  /* 0x0000004b39397220 */ /* 0x080fe20000410000 */
[----:B------:R-:W-:Y:S02]  /*2c8a0*/  LOP3.LUT R32, R33, 0x7ffffffc, RZ, 0xc0, !PT ;  /* 0x7ffffffc21207812 */ /* 0x000fe400078ec0ff */
[----:B------:R-:W0:Y:S01]  /*2c8b0*/  SHFL.IDX PT, R35, R59, RZ, 0x1c1f ;  /* 0x001c1fff3b237589 */ /* 0x000e2200000e0000 */
[----:B------:R-:W-:Y:S02]  /*2c8c0*/  IMAD.MOV.U32 R27, RZ, RZ, -0x60 ;  /* 0xffffffa0ff1b7424 */ /* 0x000fe400078e00ff */
[-C--:B------:R-:W-:Y:S01]  /*2c8d0*/  FMUL.FTZ R52, R54, R75.reuse ;  /* 0x0000004b36347220 */ /* 0x080fe20000410000 */
        /* <DEDUP_REMOVED lines=18> */
[----:B---3--:R-:W-:Y:S01]  /*2ca00*/  FMUL.FTZ R56, R70, R75 ;  /* 0x0000004b46387220 */ /* 0x008fe20000410000 */
[----:B------:R-:W-:-:S02]  /*2ca10*/  IMAD.IADD R32, R31, 0x1, -R32 ;  /* 0x000000011f207824 */ /* 0x000fc400078e0a20 */
[----:B--2---:R-:W-:Y:S01]  /*2ca20*/  FMUL.FTZ R57, R71, R75 ;  /* 0x0000004b47397220 */ /* 0x004fe20000410000 */
[----:B------:R-:W-:Y:S01]  /*2ca30*/  IMAD R27, R10, R27, 0x1 ;  /* 0x000000010a1b7424 */ /* 0x000fe200078e021b */
[----:B------:R-:W2:Y:S03]  /*2ca40*/  MUFU.TANH R8, R8 ;  /* 0x0000000800087308 */ /* 0x000ea60000002400 */
[----:B------:R-:W-:-:S05]  /*2ca50*/  IMAD R27, R32, -0x2, R27 ;  /* 0xfffffffe201b7824 */ /* 0x000fca00078e021b */
[----:B------:R-:W3:Y:S01]  /*2ca60*/  MUFU.TANH R20, R20 ;  /* 0x0000001400147308 */ /* 0x000ee20000002400 */
[----:B------:R-:W-:-:S07]  /*2ca70*/  IADD3 R31, -R6, R27, R3 ;  /* 0x0000001b061f7210 */ /* 0x000fce0007ffe103 */
[----:B------:R-:W0:Y:S01]  /*2ca80*/  MUFU.TANH R2, R2 ;  /* 0x0000000200027308 */ /* 0x000e220000002400 */
[----:B------:R-:W-:-:S07]  /*2ca90*/  FMUL.FTZ R60, R60, R75 ;  /* 0x0000004b3c3c7220 */ /* 0x000fce0000410000 */
        /* <DEDUP_REMOVED lines=37> */
[----:B------:R-:W-:-:S02]  /*2ccf0*/  IMAD.IADD R72, R31, 0x1, R72 ;  /* 0x000000011f487824 */ /* 0x000fc400078e0248 */
[----:B------:R-:W-:Y:S02]  /*2cd00*/  IMAD.IADD R74, R31, 0x1, R74 ;  /* 0x000000011f4a7824 */ /* 0x000fe400078e024a */
[----:B------:R-:W-:Y:S02]  /*2cd10*/  VIADD R66, R27, 0xffffffff ;  /* 0xffffffff1b427836 */ /* 0x000fe40000000000 */
[--C-:B0-----:R-:W-:Y:S01]  /*2cd20*/  IMAD.IADD R62, R74, 0x1, R35.reuse ;  /* 0x000000014a3e7824 */ /* 0x101fe200078e0223 */
[----:B------:R0:W1:Y:S02]  /*2cd30*/  MUFU.TANH R82, R60 ;  /* 0x0000003c00527308 */ /* 0x0000640000002400 */
[----:B0-----:R-:W-:Y:S01]  /*2cd40*/  IMAD.IADD R60, R72, 0x1, R35 ;  /* 0x00000001483c7824 */ /* 0x001fe200078e0223 */
        /* <DEDUP_REMOVED lines=17> */
.L_x_11574:
[----:B------:R-:W-:Y:S05]  /*2ce60*/  BSYNC B5 ;  /* 0x0000000000057941 */ /* 0x000fea0003800000 */
.L_x_11573:
[----:B------:R-:W-:Y:S01]  /*2ce70*/  LOP3.LUT R32, RZ, R32, RZ, 0x33, !PT ;  /* 0x00000020ff207212 */ /* 0x000fe200078e33ff */
[----:B------:R-:W-:Y:S06]  /*2ce80*/  BRA `(.L_x_11575) ;  /* 0x0000000000287947 */ /* 0x000fec0003800000 */
.L_x_11572:
        /* <DEDUP_REMOVED lines=10> */
.L_x_11575:
[----:B------:R-:W-:Y:S05]  /*2cf30*/  BSYNC B4 ;  /* 0x0000000000047941 */ /* 0x000fea0003800000 */
.L_x_11571:
[----:B------:R-:W-:-:S05]  /*2cf40*/  IMAD R27, R7, R32, R66 ;  /* 0x00000020071b7224 */ /* 0x000fca00078e0242 */
[----:B------:R-:W-:Y:S02]  /*2cf50*/  VIMNMX R62, R62, R27, !PT ;  /* 0x0000001b3e3e7248 */ /* 0x000fe40007fe0100 */
[----:B------:R-:W-:-:S07]  /*2cf60*/  VIADDMNMX R60, R27, R7, R60, PT ;  /* 0x000000071b3c7246 */ /* 0x000fce000380013c */
.L_x_11570:
[----:B------:R-:W-:Y:S05]  /*2cf70*/  BSYNC B3 ;  /* 0x0000000000037941 */ /* 0x000fea0003800000 */
.L_x_11569:
        /* <DEDUP_REMOVED lines=14> */
[----:B------:R-:W-:Y:S01]  /*2d060*/  FSEL R33, R24, -INF , !P3 ;  /* 0xff80000018217808 */ /* 0x000fe20005800000 */
[----:B0-----:R-:W-:Y:S01]  /*2d070*/  IMAD.IADD R63, R74, 0x1, R59 ;  /* 0x000000014a3f7824 */ /* 0x001fe200078e023b */
        /* <DEDUP_REMOVED lines=121> */
.L_x_11581:
[----:B------:R-:W-:Y:S05]  /*2d810*/  BSYNC B5 ;  /* 0x0000000000057941 */ /* 0x000fea0003800000 */
.L_x_11580:
[----:B------:R-:W-:Y:S01]  /*2d820*/  LOP3.LUT R6, RZ, R6, RZ, 0x33, !PT ;  /* 0x00000006ff067212 */ /* 0x000fe200078e33ff */
[----:B------:R-:W-:Y:S06]  /*2d830*/  BRA `(.L_x_11582) ;  /* 0x0000000000287947 */ /* 0x000fec0003800000 */
.L_x_11579:
        /* <DEDUP_REMOVED lines=10> */
.L_x_11582:
[----:B------:R-:W-:Y:S05]  /*2d8e0*/  BSYNC B4 ;  /* 0x0000000000047941 */ /* 0x000fea0003800000 */
.L_x_11578:
[----:B------:R-:W-:-:S05]  /*2d8f0*/  IMAD R6, R7, R6, R66 ;  /* 0x0000000607067224 */ /* 0x000fca00078e0242 */
[----:B------:R-:W-:Y:S02]  /*2d900*/  VIADDMNMX R62, R6, R7, R62, PT ;  /* 0x00000007063e7246 */ /* 0x000fe4000380013e */
[----:B------:R-:W-:-:S07]  /*2d910*/  VIMNMX R63, R63, R6, !PT ;  /* 0x000000063f3f7248 */ /* 0x000fce0007fe0100 */
.L_x_11577:
[----:B------:R-:W-:Y:S05]  /*2d920*/  BSYNC B3 ;  /* 0x0000000000037941 */ /* 0x000fea0003800000 */
.L_x_11576:
        /* <DEDUP_REMOVED lines=74> */
[----:B------:R-:W-:Y:S02]  /*2ddd0*/  ISETP.GT.AND P1, PT, R63, RZ, !P6 ;  /* 0x000000ff3f00720c */ /* 0x000fe40007724270 */
[----:B------:R-:W-:Y:S02]  /*2dde0*/  ISETP.NE.AND P6, PT, R65, RZ, PT ;  /* 0x000000ff4100720c */ /* 0x000fe40003fc5270 */
[----:B------:R-:W-:Y:S02]  /*2ddf0*/  ISETP.LT.OR P1, PT, R62, 0x1, P1 ;  /* 0x000000013e00780c */ /* 0x000fe40000f21670 */
[----:B------:R-:W-:Y:S02]  /*2de00*/  ISETP.NE.AND P2, PT, R82, RZ, PT ;  /* 0x000000ff5200720c */ /* 0x000fe40003f45270 */
[----:B------:R-:W-:Y:S02]  /*2de10*/  FSEL R54, R2, -INF , !P1 ;  /* 0xff80000002367808 */ /* 0x000fe40004800000 */
[----:B--2---:R-:W2:Y:S01]  /*2de20*/  LD.E.64 R2, desc[UR4][R6.64] ;  /* 0x0000000406027980 */ /* 0x004ea2000c101b00 */
[----:B------:R-:W-:-:S02]  /*2de30*/  ISETP.GT.AND P1, PT, R63, 0x49, !P2 ;  /* 0x000000493f00780c */ /* 0x000fc40005724270 */
[C---:B------:R-:W-:Y:S02]  /*2de40*/  ISETP.GT.AND P3, PT, R63.reuse, 0x50, !P3 ;  /* 0x000000503f00780c */ /* 0x040fe40005f64270 */
[C---:B------:R-:W-:Y:S02]  /*2de50*/  ISETP.GT.AND P4, PT, R63.reuse, 0x51, !P4 ;  /* 0x000000513f00780c */ /* 0x040fe40006784270 */
[C---:B------:R-:W-:Y:S02]  /*2de60*/  ISETP.GT.AND P5, PT, R63.reuse, 0x58, !P5 ;  /* 0x000000583f00780c */ /* 0x040fe40006fa4270 */
[----:B------:R-:W-:Y:S02]  /*2de70*/  ISETP.GT.AND P2, PT, R63, 0x59, !P6 ;  /* 0x000000593f00780c */ /* 0x000fe40007744270 */
[C---:B------:R-:W-:Y:S02]  /*2de80*/  ISETP.LT.OR P1, PT, R62.reuse, 0x4a, P1 ;  /* 0x0000004a3e00780c */ /* 0x040fe40000f21670 */
[----:B------:R-:W-:-:S02]  /*2de90*/  ISETP.LT.OR P3, PT, R62, 0x51, P3 ;  /* 0x000000513e00780c */ /* 0x000fc40001f61670 */
[----:B------:R-:W-:Y:S02]  /*2dea0*/  FSEL R19, R19, -INF , !P1 ;  /* 0xff80000013137808 */ /* 0x000fe40004800000 */
[----:B------:R-:W-:Y:S02]  /*2deb0*/  ISETP.LT.OR P4, PT, R62, 0x52, P4 ;  /* 0x000000523e00780c */ /* 0x000fe40002781670 */
[----:B------:R-:W-:Y:S02]  /*2dec0*/  FSEL R50, R50, -INF , !P3 ;  /* 0xff80000032327808 */ /* 0x000fe40005800000 */
[C---:B------:R-:W-:Y:S02]  /*2ded0*/  ISETP.LT.OR P5, PT, R62.reuse, 0x59, P5 ;  /* 0x000000593e00780c */ /* 0x040fe40002fa1670 */
[----:B------:R-:W-:Y:S02]  /*2dee0*/  ISETP.LT.OR P2, PT, R62, 0x5a, P2 ;  /* 0x0000005a3e00780c */ /* 0x000fe40001741670 */
[----:B------:R-:W-:-:S02]  /*2def0*/  FSEL R51, R51, -INF , !P4 ;  /* 0xff80000033337808 */ /* 0x000fc40006000000 */
[----:B------:R-:W-:Y:S02]  /*2df00*/  FSEL R56, R56, -INF , !P5 ;  /* 0xff80000038387808 */ /* 0x000fe40006800000 */
[----:B------:R-:W-:Y:S02]  /*2df10*/  R2UR UR6, R4 ;  /* 0x00000000040672ca */ /* 0x000fe400000e0000 */
        /* <DEDUP_REMOVED lines=51> */
[----:B------:R-:W-:-:S03]  /*2e250*/  FMNMX.FTZ R63, R57, R28, !PT ;  /* 0x0000001c393f7209 */ /* 0x000fc60007810000 */
[----:B------:R-:W0:Y:S04]  /*2e260*/  SHFL.BFLY PT, R9, R62, 0x2, 0x1f ;  /* 0x0c401f003e097f89 */ /* 0x000e2800000e0000 */
[----:B------:R1:W-:Y:S04]  /*2e270*/  ST.E.64 desc[UR4][R6.64], R62 ;  /* 0x0000003e06007985 */ /* 0x0003e8000c101b04 */
[----:B------:R-:W4:Y:S01]  /*2e280*/  LD.E R70, desc[UR6][R6.64+0x4] ;  /* 0x0000040606467980 */ /* 0x000f22000c101900 */
[----:B0-----:R-:W-:-:S03]  /*2e290*/  FMNMX.FTZ R9, R62, R9, !PT ;  /* 0x000000093e097209 */ /* 0x001fc60007810000 */
[----:B-1----:R-:W5:Y:S04]  /*2e2a0*/  LD.E R62, desc[UR4][R6.64+0x10] ;  /* 0x00001004063e7980 */ /* 0x002f68000c101900 */
        /* <DEDUP_REMOVED lines=10> */
[----:B---3--:R-:W-:Y:S02]  /*2e350*/  FSETP.NEU.FTZ.AND P1, PT, R67, -INF , PT ;  /* 0xff8000004300780b */ /* 0x008fe40003f3d000 */
[----:B------:R-:W-:Y:S02]  /*2e360*/  FSETP.NEU.FTZ.AND P2, PT, R63, -INF , PT ;  /* 0xff8000003f00780b */ /* 0x000fe40003f5d000 */
        /* <DEDUP_REMOVED lines=11> */
[----:B------:R-:W-:Y:S04]  /*2e420*/  ST.E desc[UR6][R6.64+0x10], R65 ;  /* 0x0000104106007985 */ /* 0x000fe8000c101906 */
[----:B------:R0:W-:Y:S04]  /*2e430*/  ST.E desc[UR8][R6.64+0x14], R67 ;  /* 0x0000144306007985 */ /* 0x0001e8000c101908 */
[----:B------:R-:W2:Y:S04]  /*2e440*/  LDL.64 R2, [R0+0x70] ;  /* 0x0000700000027983 */ /* 0x000ea80000100a00 */
[----:B--2---:R-:W0:Y:S04]  /*2e450*/  LD.E R69, desc[UR6][R2.64+0x20] ;  /* 0x0000200602457980 */ /* 0x004e28000c101900 */
[----:B------:R-:W0:Y:S04]  /*2e460*/  LD.E R62, desc[UR4][R2.64] ;  /* 0x00000004023e7980 */ /* 0x000e28000c101900 */
[----:B------:R-:W2:Y:S04]  /*2e470*/  LD.E R66, desc[UR8][R2.64+0x4] ;  /* 0x0000040802427980 */ /* 0x000ea8000c101900 */
[----:B-1----:R-:W3:Y:S04]  /*2e480*/  LD.E R63, desc[UR4][R2.64+0x10] ;  /* 0x00001004023f7980 */ /* 0x002ee8000c101900 */
[----:B------:R-:W4:Y:S01]  /*2e490*/  LD.E R68, desc[UR6][R2.64+0x14] ;  /* 0x0000140602447980 */ /* 0x000f22000c101900 */
[C---:B0-----:R-:W-:Y:S01]  /*2e4a0*/  FMUL.FTZ R6, R62.reuse, R69 ;  /* 0x000000453e067220 */ /* 0x041fe20000410000 */
[----:B------:R-:W-:-:S02]  /*2e4b0*/  FSETP.NEU.FTZ.AND P1, PT, R62, -INF , PT ;  /* 0xff8000003e00780b */ /* 0x000fc40003f3d000 */
[----:B--2---:R-:W-:Y:S01]  /*2e4c0*/  FSETP.NEU.FTZ.AND P2, PT, R66, -INF , PT ;  /* 0xff8000004200780b */ /* 0x004fe20003f5d000 */
[----:B------:R-:W-:Y:S01]  /*2e4d0*/  FMUL.FTZ R66, R69, R66 ;  /* 0x0000004245427220 */ /* 0x000fe20000410000 */
[----:B------:R-:W-:-:S04]  /*2e4e0*/  FSEL R6, R6, RZ, P1 ;  /* 0x000000ff06067208 */ /* 0x000fc80000800000 */
[----:B------:R-:W-:Y:S01]  /*2e4f0*/  FSEL R66, R66, RZ, P2 ;  /* 0x000000ff42427208 */ /* 0x000fe20001000000 */
[-CC-:B------:R-:W-:Y:S01]  /*2e500*/  FFMA.FTZ R152, R61, R69.reuse, -R6.reuse ;  /* 0x000000453d987223 */ /* 0x180fe20000010806 */
[----:B------:R-:W-:-:S03]  /*2e510*/  FFMA.FTZ R215, R31, R69, -R6 ;  /* 0x000000451fd77223 */ /* 0x000fc60000010806 */
[-CC-:B------:R-:W-:Y:S01]  /*2e520*/  FFMA.FTZ R153, R54, R69.reuse, -R66.reuse ;  /* 0x0000004536997223 */ /* 0x180fe20000010842 */
[-C--:B------:R-:W-:Y:S01]  /*2e530*/  FFMA.FTZ R212, R59, R69.reuse, -R66 ;  /* 0x000000453bd47223 */ /* 0x080fe20000010842 */
[----:B------:R-:W3:Y:S01]  /*2e540*/  MUFU.EX2 R152, R152 ;  /* 0x0000009800987308 */ /* 0x000ee20000000800 */
[-C--:B------:R-:W-:Y:S01]  /*2e550*/  FFMA.FTZ R154, R32, R69.reuse, -R6 ;  /* 0x00000045209a7223 */ /* 0x080fe20000010806 */
[-C--:B------:R-:W-:Y:S01]  /*2e560*/  FFMA.FTZ R155, R11, R69.reuse, -R66 ;  /* 0x000000450b9b7223 */ /* 0x080fe20000010842 */
[----:B------:R-:W-:-:S05]  /*2e570*/  FFMA.FTZ R213, R33, R69, -R6 ;  /* 0x0000004521d57223 */ /* 0x000fca0000010806 */
[----:B------:R-:W4:Y:S01]  /*2e580*/  MUFU.EX2 R153, R153 ;  /* 0x0000009900997308 */ /* 0x000f220000000800 */
[----:B------:R-:W-:-:S07]  /*2e590*/  FFMA.FTZ R214, R12, R69, -R66 ;  /* 0x000000450cd67223 */ /* 0x000fce0000010842 */
[----:B------:R-:W0:Y:S01]  /*2e5a0*/  MUFU.EX2 R215, R215 ;  /* 0x000000d700d77308 */ /* 0x000e220000000800 */
[----:B------:R-:W-:-:S07]  /*2e5b0*/  FFMA.FTZ R34, R34, R69, -R6 ;  /* 0x0000004522227223 */ /* 0x000fce0000010806 */
[----:B------:R-:W1:Y:S01]  /*2e5c0*/  MUFU.EX2 R212, R212 ;  /* 0x000000d400d47308 */ /* 0x000e620000000800 */
[-CC-:B------:R-:W-:Y:S01]  /*2e5d0*/  FFMA.FTZ R35, R35, R69.reuse, -R6.reuse ;  /* 0x0000004523237223 */ /* 0x180fe20000010806 */
[-CC-:B------:R-:W-:Y:S01]  /*2e5e0*/  FFMA.FTZ R36, R36, R69.reuse, -R6.reuse ;  /* 0x0000004524247223 */ /* 0x180fe20000010806 */
[-CC-:B------:R-:W-:Y:S01]  /*2e5f0*/  FFMA.FTZ R37, R37, R69.reuse, -R6.reuse ;  /* 0x0000004525257223 */ /* 0x180fe20000010806 */
[----:B------:R-:W-:-:S04]  /*2e600*/  FFMA.FTZ R163, R38, R69, -R6 ;  /* 0x0000004526a37223 */ /* 0x000fc80000010806 */
[----:B------:R-:W2:Y:S01]  /*2e610*/  MUFU.EX2 R154, R154 ;  /* 0x0000009a009a7308 */ /* 0x000ea20000000800 */
[-CC-:B------:R-:W-:Y:S01]  /*2e620*/  FFMA.FTZ R162, R39, R69.reuse, -R6.reuse ;  /* 0x0000004527a27223 */ /* 0x180fe20000010806 */
[-CC-:B------:R-:W-:Y:S01]  /*2e630*/  FFMA.FTZ R165, R40, R69.reuse, -R6.reuse ;  /* 0x0000004528a57223 */ /* 0x180fe20000010806 */
[-CC-:B------:R-:W-:Y:S01]  /*2e640*/  FFMA.FTZ R164, R41, R69.reuse, -R6.reuse ;  /* 0x0000004529a47223 */ /* 0x180fe20000010806 */
[-CC-:B------:R-:W-:Y:S01]  /*2e650*/  FFMA.FTZ R170, R42, R69.reuse, -R6.reuse ;  /* 0x000000452aaa7223 */ /* 0x180fe20000010806 */
[----:B------:R-:W-:-:S03]  /*2e660*/  FFMA.FTZ R169, R43, R69, -R6 ;  /* 0x000000452ba97223 */ /* 0x000fc60000010806 */
        /* <DEDUP_REMOVED lines=11> */
[----:B------:R-:W5:Y:S01]  /*2e720*/  MUFU.EX2 R213, R213 ;  /* 0x000000d500d57308 */ /* 0x000f620000000800 */
[-CC-:B------:R-:W-:Y:S01]  /*2e730*/  FFMA.FTZ R6, R13, R69.reuse, -R66.reuse ;  /* 0x000000450d067223 */ /* 0x180fe20000010842 */
[-CC-:B------:R-:W-:Y:S01]  /*2e740*/  FFMA.FTZ R14, R14, R69.reuse, -R66.reuse ;  /* 0x000000450e0e7223 */ /* 0x180fe20000010842 */
[----:B------:R-:W-:Y:S01]  /*2e750*/  FFMA.FTZ R13, R15, R69, -R66 ;  /* 0x000000450f0d7223 */ /* 0x000fe20000010842 */
[----:B---3--:R-:W-:-:S04]  /*2e760*/  FADD.FTZ R8, R152, R63 ;  /* 0x0000003f98087221 */ /* 0x008fc80000010000 */
[----:B------:R-:W3:Y:S01]  /*2e770*/  MUFU.EX2 R214, R214 ;  /* 0x000000d600d67308 */ /* 0x000ee20000000800 */
[----:B----4-:R-:W-:Y:S01]  /*2e780*/  FADD.FTZ R7, R153, R68 ;  /* 0x0000004499077221 */ /* 0x010fe20000010000 */
[----:B0-----:R-:W-:-:S06]  /*2e790*/  FADD.FTZ R25, R215, R8 ;  /* 0x00000008d7197221 */ /* 0x001fcc0000010000 */
[----:B------:R-:W0:Y:S01]  /*2e7a0*/  MUFU.EX2 R21, R34 ;  /* 0x0000002200157308 */ /* 0x000e220000000800 */
[----:B-1----:R-:W-:Y:S01]  /*2e7b0*/  FADD.FTZ R8, R212, R7 ;  /* 0x00000007d4087221 */ /* 0x002fe20000010000 */
[----:B------:R-:W-:-:S06]  /*2e7c0*/  FFMA.FTZ R12, R18, R69, -R66 ;  /* 0x00000045120c7223 */ /* 0x000fcc0000010842 */
[----:B------:R-:W1:Y:S01]  /*2e7d0*/  MUFU.EX2 R15, R6 ;  /* 0x00000006000f7308 */ /* 0x000e620000000800 */
[----:B------:R-:W-:Y:S01]  /*2e7e0*/  FFMA.FTZ R156, R19, R69, -R66 ;  /* 0x00000045139c7223 */ /* 0x000fe20000010842 */
[----:B--2---:R-:W-:-:S06]  /*2e7f0*/  FADD.FTZ R24, R154, R25 ;  /* 0x000000199a187221 */ /* 0x004fcc0000010000 */
[----:B------:R-:W2:Y:S01]  /*2e800*/  MUFU.EX2 R20, R35 ;  /* 0x0000002300147308 */ /* 0x000ea20000000800 */
[----:B-----5:R-:W-:Y:S01]  /*2e810*/  FADD.FTZ R7, R155, R8 ;  /* 0x000000089b077221 */ /* 0x020fe20000010000 */
[----:B------:R-:W-:-:S06]  /*2e820*/  FFMA.FTZ R11, R60, R69, -R66 ;  /* 0x000000453c0b7223 */ /* 0x000fcc0000010842 */
[----:B------:R-:W4:Y:S01]  /*2e830*/  MUFU.EX2 R14, R14 ;  /* 0x0000000e000e7308 */ /* 0x000f220000000800 */
[----:B------:R-:W-:Y:S01]  /*2e840*/  FADD.FTZ R24, R213, R24 ;  /* 0x00000018d5187221 */ /* 0x000fe20000010000 */
[----:B---3--:R-:W-:-:S06]  /*2e850*/  FADD.FTZ R8, R214, R7 ;  /* 0x00000007d6087221 */ /* 0x008fcc0000010000 */
[----:B------:R-:W3:Y:S01]  /*2e860*/  MUFU.EX2 R19, R36 ;  /* 0x0000002400137308 */ /* 0x000ee20000000800 */
[----:B------:R-:W-:-:S07]  /*2e870*/  FFMA.FTZ R166, R29, R69, -R66 ;  /* 0x000000451da67223 */ /* 0x000fce0000010842 */
[----:B------:R-:W5:Y:S01]  /*2e880*/  MUFU.EX2 R13, R13 ;  /* 0x0000000d000d7308 */ /* 0x000f620000000800 */
[----:B0-----:R-:W-:Y:S01]  /*2e890*/  FADD.FTZ R7, R21, R24 ;  /* 0x0000001815077221 */ /* 0x001fe20000010000 */
[----:B-1----:R-:W-:-:S06]  /*2e8a0*/  FADD.FTZ R25, R15, R8 ;  /* 0x000000080f197221 */ /* 0x002fcc0000010000 */
[----:B------:R-:W0:Y:S01]  /*2e8b0*/  MUFU.EX2 R18, R37 ;  /* 0x0000002500127308 */ /* 0x000e220000000800 */
[----:B------:R-:W-:-:S07]  /*2e8c0*/  FFMA.FTZ R168, R30, R69, -R66 ;  /* 0x000000451ea87223 */ /* 0x000fce0000010842 */
[----:B------:R-:W1:Y:S01]  /*2e8d0*/  MUFU.EX2 R12, R12 ;  /* 0x0000000c000c7308 */ /* 0x000e620000000800 */
[----:B--2---:R-:W-:Y:S01]  /*2e8e0*/  FADD.FTZ R6, R20, R7 ;  /* 0x0000000714067221 */ /* 0x004fe20000010000 */
[----:B----4-:R-:W-:-:S06]  /*2e8f0*/  FADD.FTZ R8, R14, R25 ;  /* 0x000000190e087221 */ /* 0x010fcc0000010000 */
[----:B------:R-:W2:Y:S01]  /*2e900*/  MUFU.EX2 R163, R163 ;  /* 0x000000a300a37308 */ /* 0x000ea20000000800 */
[----:B------:R-:W-:-:S07]  /*2e910*/  FFMA.FTZ R167, R47, R69, -R66 ;  /* 0x000000452fa77223 */ /* 0x000fce0000010842 */
[----:B------:R-:W4:Y:S01]  /*2e920*/  MUFU.EX2 R11, R11 ;  /* 0x0000000b000b7308 */ /* 0x000f220000000800 */
[----:B---3--:R-:W-:Y:S01]  /*2e930*/  FADD.FTZ R7, R19, R6 ;  /* 0x0000000613077221 */ /* 0x008fe20000010000 */
[----:B-----5:R-:W-:-:S06]  /*2e940*/  FADD.FTZ R25, R13, R8 ;  /* 0x000000080d197221 */ /* 0x020fcc0000010000 */
        /* <DEDUP_REMOVED lines=35> */
[----:B------:R-:W0:Y:S08]  /*2eb80*/  MUFU.EX2 R180, R180 ;  /* 0x000000b400b47308 */ /* 0x000e300000000800 */
        /* <DEDUP_REMOVED lines=23> */
[----:B------:R-:W3:Y:S08]  /*2ed00*/  MUFU.EX2 R187, R187 ;  /* 0x000000bb00bb7308 */ /* 0x000ef00000000800 */
[----:B------:R-:W5:Y:S01]  /*2ed10*/  MUFU.EX2 R160, R160 ;  /* 0x000000a000a07308 */ /* 0x000f620000000800 */
[----:B0-----:R-:W-:Y:S01]  /*2ed20*/  FADD.FTZ R7, R181, R6 ;  /* 0x00000006b5077221 */ /* 0x001fe20000010000 */
[----:B-1----:R-:W-:-:S06]  /*2ed30*/  FADD.FTZ R6, R156, R25 ;  /* 0x000000199c067221 */ /* 0x002fcc0000010000 */
[----:B------:R-:W0:Y:S08]  /*2ed40*/  MUFU.EX2 R186, R186 ;  /* 0x000000ba00ba7308 */ /* 0x000e300000000800 */
[----:B------:R-:W1:Y:S01]  /*2ed50*/  MUFU.EX2 R159, R159 ;  /* 0x0000009f009f7308 */ /* 0x000e620000000800 */
[----:B--2---:R-:W-:Y:S01]  /*2ed60*/  FADD.FTZ R8, R188, R7 ;  /* 0x00000007bc087221 */ /* 0x004fe20000010000 */
[----:B----4-:R-:W-:-:S06]  /*2ed70*/  FADD.FTZ R7, R161, R6 ;  /* 0x00000006a1077221 */ /* 0x010fcc0000010000 */
[----:B------:R-:W2:Y:S08]  /*2ed80*/  MUFU.EX2 R185, R185 ;  /* 0x000000b900b97308 */ /* 0x000eb00000000800 */
[----:B------:R-:W4:Y:S01]  /*2ed90*/  MUFU.EX2 R158, R158 ;  /* 0x0000009e009e7308 */ /* 0x000f220000000800 */
[----:B---3--:R-:W-:Y:S01]  /*2eda0*/  FADD.FTZ R25, R187, R8 ;  /* 0x00000008bb197221 */ /* 0x008fe20000010000 */
[----:B-----5:R-:W-:-:S03]  /*2edb0*/  FADD.FTZ R6, R160, R7 ;  /* 0x00000007a0067221 */ /* 0x020fc60000010000 */
[----:B0-----:R-:W-:Y:S01]  /*2edc0*/  FADD.FTZ R8, R186, R25 ;  /* 0x00000019ba087221 */ /* 0x001fe20000010000 */
[----:B-1----:R-:W-:-:S03]  /*2edd0*/  FADD.FTZ R7, R159, R6 ;  /* 0x000000069f077221 */ /* 0x002fc60000010000 */
[----:B--2---:R-:W-:Y:S01]  /*2ede0*/  FADD.FTZ R25, R185, R8 ;  /* 0x00000008b9197221 */ /* 0x004fe20000010000 */
[----:B----4-:R-:W-:-:S04]  /*2edf0*/  FADD.FTZ R27, R158, R7 ;  /* 0x000000079e1b7221 */ /* 0x010fc80000010000 */
[----:B------:R-:W-:Y:S04]  /*2ee00*/  ST.E desc[UR4][R2.64+0x10], R25 ;  /* 0x0000101902007985 */ /* 0x000fe8000c101904 */
[----:B------:R0:W-:Y:S04]  /*2ee10*/  ST.E desc[UR6][R2.64+0x14], R27 ;  /* 0x0000141b02007985 */ /* 0x0001e8000c101906 */
[----:B------:R-:W0:Y:S01]  /*2ee20*/  LDL.64 R6, [R0+0x80] ;  /* 0x0000800000067983 */ /* 0x000e220000100a00 */
[----:B------:R-:W-:Y:S02]  /*2ee30*/  R2UR UR10, R4 ;  /* 0x00000000040a72ca */ /* 0x000fe400000e0000 */
[----:B------:R-:W-:-:S02]  /*2ee40*/  R2UR UR11, R5 ;  /* 0x00000000050b72ca */ /* 0x000fc400000e0000 */
[----:B------:R-:W-:Y:S02]  /*2ee50*/  R2UR UR18, R4 ;  /* 0x00000000041272ca */ /* 0x000fe400000e0000 */
[----:B------:R-:W-:-:S09]  /*2ee60*/  R2UR UR19, R5 ;  /* 0x00000000051372ca */ /* 0x000fd200000e0000 */
        /* <DEDUP_REMOVED lines=19> */
[----:B------:R-:W-:-:S02]  /*2efa0*/  R2UR UR12, R4 ;  /* 0x00000000040c72ca */ /* 0x000fc400000e0000 */
[C---:B------:R-:W-:Y:S01]  /*2efb0*/  R2UR UR13, R5.reuse ;  /* 0x00000000050d72ca */ /* 0x040fe200000e0000 */
[----:B------:R-:W5:Y:S01]  /*2efc0*/  LD.E R40, desc[UR10][R6.64+0x44] ;  /* 0x0000440a06287980 */ /* 0x000f62000c101900 */
[C---:B------:R-:W-:Y:S02]  /*2efd0*/  R2UR UR14, R4.reuse ;  /* 0x00000000040e72ca */ /* 0x040fe400000e0000 */
        /* <DEDUP_REMOVED lines=25> */
[----:B--2---:R-:W-:-:S03]  /*2f170*/  FMUL.FTZ R29, R9, R2 ;  /* 0x00000002091d7220 */ /* 0x004fc60000410000 */
[----:B------:R-:W2:Y:S01]  /*2f180*/  LD.E R2, desc[UR18][R6.64+0x150] ;  /* 0x0001501206027980 */ /* 0x000ea2000c101900 */
[----:B---3--:R-:W-:-:S05]  /*2f190*/  FMUL.FTZ R3, R9, R8 ;  /* 0x0000000809037220 */ /* 0x008fca0000410000 */
[----:B------:R4:W-:Y:S02]  /*2f1a0*/  ST.E desc[UR4][R6.64], R3 ;  /* 0x0000000306007985 */ /* 0x0009e4000c101904 */
[----:B----4-:R-:W-:-:S05]  /*2f1b0*/  FMUL.FTZ R3, R9, R34 ;  /* 0x0000002209037220 */ /* 0x010fca0000410000 */
[----:B------:R5:W-:Y:S02]  /*2f1c0*/  ST.E desc[UR4][R6.64+0x30], R3 ;  /* 0x0000300306007985 */ /* 0x000be4000c101904 */
[----:B-----5:R-:W-:-:S05]  /*2f1d0*/  FMUL.FTZ R3, R9, R46 ;  /* 0x0000002e09037220 */ /* 0x020fca0000410000 */
[----:B------:R0:W-:Y:S02]  /*2f1e0*/  ST.E desc[UR4][R6.64+0x60], R3 ;  /* 0x0000600306007985 */ /* 0x0001e4000c101904 */
[----:B0-----:R-:W-:-:S05]  /*2f1f0*/  FMUL.FTZ R3, R9, R60 ;  /* 0x0000003c09037220 */ /* 0x001fca0000410000 */
[----:B------:R0:W-:Y:S02]  /*2f200*/  ST.E desc[UR4][R6.64+0x94], R3 ;  /* 0x0000940306007985 */ /* 0x0001e4000c101904 */
[----:B0-----:R-:W-:-:S05]  /*2f210*/  FMUL.FTZ R3, R9, R76 ;  /* 0x0000004c09037220 */ /* 0x001fca0000410000 */
[----:B------:R0:W-:Y:S02]  /*2f220*/  ST.E desc[UR4][R6.64+0xd4], R3 ;  /* 0x0000d40306007985 */ /* 0x0001e4000c101904 */
[----:B0-----:R-:W-:-:S05]  /*2f230*/  FMUL.FTZ R3, R9, R92 ;  /* 0x0000005c09037220 */ /* 0x001fca0000410000 */
[----:B------:R2:W-:Y:S02]  /*2f240*/  ST.E desc[UR4][R6.64+0x114], R3 ;  /* 0x0001140306007985 */ /* 0x0005e4000c101904 */
[C---:B--2---:R-:W-:Y:S02]  /*2f250*/  FMUL.FTZ R3, R9.reuse, R2 ;  /* 0x0000000209037220 */ /* 0x044fe40000410000 */
[----:B------:R-:W2:Y:S01]  /*2f260*/  LD.E R2, desc[UR6][R6.64+0x154] ;  /* 0x0001540606027980 */ /* 0x000ea2000c101900 */
[----:B------:R-:W-:-:S05]  /*2f270*/  FMUL.FTZ R25, R9, R24 ;  /* 0x0000001809197220 */ /* 0x000fca0000410000 */
[----:B------:R0:W-:Y:S02]  /*2f280*/  ST.E desc[UR6][R6.64+0x4], R25 ;  /* 0x0000041906007985 */ /* 0x0001e4000c101906 */
[----:B0-----:R-:W-:-:S05]  /*2f290*/  FMUL.FTZ R25, R9, R36 ;  /* 0x0000002409197220 */ /* 0x001fca0000410000 */
        /* <DEDUP_REMOVED lines=76> */
[----:B------:R-:W-:Y:S04]  /*2f760*/  ST.E desc[UR4][R6.64+0x1d4], R27 ;  /* 0x0001d41b06007985 */ /* 0x000fe8000c101904 */
[----:B------:R0:W-:Y:S04]  /*2f770*/  ST.E desc[UR4][R6.64+0x1e0], R3 ;  /* 0x0001e00306007985 */ /* 0x0001e8000c101904 */
[----:B------:R1:W-:Y:S04]  /*2f780*/  ST.E desc[UR4][R6.64+0x1e4], R25 ;  /* 0x0001e41906007985 */ /* 0x0003e8000c101904 */
[----:B0-----:R-:W3:Y:S04]  /*2f790*/  LD.E R3, desc[UR6][R6.64+0x8] ;  /* 0x0000080606037980 */ /* 0x001ee8000c101900 */
[----:B-1----:R-:W4:Y:S01]  /*2f7a0*/  LD.E R25, desc[UR6][R6.64+0xc] ;  /* 0x00000c0606197980 */ /* 0x002f22000c101900 */
[C---:B------:R-:W-:Y:S01]  /*2f7b0*/  FMUL.FTZ R31, R9.reuse, R30 ;  /* 0x0000001e091f7220 */ /* 0x040fe20000410000 */
[----:B--2---:R-:W-:-:S02]  /*2f7c0*/  FMUL.FTZ R27, R9, R2 ;  /* 0x00000002091b7220 */ /* 0x004fc40000410000 */
[----:B------:R-:W2:Y:S01]  /*2f7d0*/  LD.E R2, desc[UR6][R6.64+0x1f4] ;  /* 0x0001f40606027980 */ /* 0x000ea2000c101900 */
[C---:B------:R-:W-:Y:S01]  /*2f7e0*/  FMUL.FTZ R33, R9.reuse, R32 ;  /* 0x0000002009217220 */ /* 0x040fe20000410000 */
[C---:B------:R-:W-:Y:S02]  /*2f7f0*/  FMUL.FTZ R35, R9.reuse, R42 ;  /* 0x0000002a09237220 */ /* 0x040fe40000410000 */
[----:B------:R0:W-:Y:S04]  /*2f800*/  ST.E desc[UR10][R6.64+0x14], R29 ;  /* 0x0000141d06007985 */ /* 0x0001e8000c10190a */
[----:B------:R1:W-:Y:S01]  /*2f810*/  ST.E desc[UR12][R6.64+0x20], R31 ;  /* 0x0000201f06007985 */ /* 0x0003e2000c10190c */
[C---:B0-----:R-:W-:Y:S01]  /*2f820*/  FMUL.FTZ R29, R9.reuse, R40 ;  /* 0x00000028091d7220 */ /* 0x041fe20000410000 */
[----:B-1----:R-:W-:-:S02]  /*2f830*/  FMUL.FTZ R31, R9, R44 ;  /* 0x0000002c091f7220 */ /* 0x002fc40000410000 */
[----:B------:R0:W-:Y:S04]  /*2f840*/  ST.E desc[UR14][R6.64+0x24], R33 ;  /* 0x0000242106007985 */ /* 0x0001e8000c10190e */
[----:B------:R1:W-:Y:S04]  /*2f850*/  ST.E desc[UR10][R6.64+0x44], R29 ;  /* 0x0000441d06007985 */ /* 0x0003e8000c10190a */
[----:B------:R5:W-:Y:S04]  /*2f860*/  ST.E desc[UR16][R6.64+0x50], R35 ;  /* 0x0000502306007985 */ /* 0x000be8000c101910 */
[----:B------:R3:W-:Y:S01]  /*2f870*/  ST.E desc[UR12][R6.64+0x54], R31 ;  /* 0x0000541f06007985 */ /* 0x0007e2000c10190c */
[C---:B0-----:R-:W-:Y:S01]  /*2f880*/  FMUL.FTZ R33, R9.reuse, R54 ;  /* 0x0000003609217220 */ /* 0x041fe20000410000 */
[C---:B-1----:R-:W-:Y:S01]  /*2f890*/  FMUL.FTZ R29, R9.reuse, R52 ;  /* 0x00000034091d7220 */ /* 0x042fe20000410000 */
[C---:B-----5:R-:W-:Y:S01]  /*2f8a0*/  FMUL.FTZ R35, R9.reuse, R58 ;  /* 0x0000003a09237220 */ /* 0x060fe20000410000 */
[----:B---3--:R-:W-:-:S03]  /*2f8b0*/  FMUL.FTZ R31, R9, R56 ;  /* 0x00000038091f7220 */ /* 0x008fc60000410000 */
[----:B------:R0:W-:Y:S04]  /*2f8c0*/  ST.E desc[UR10][R6.64+0x74], R29 ;  /* 0x0000741d06007985 */ /* 0x0001e8000c10190a */
[----:B------:R1:W-:Y:S04]  /*2f8d0*/  ST.E desc[UR14][R6.64+0x80], R33 ;  /* 0x0000802106007985 */ /* 0x0003e8000c10190e */
[----:B------:R3:W-:Y:S04]  /*2f8e0*/  ST.E desc[UR12][R6.64+0x84], R31 ;  /* 0x0000841f06007985 */ /* 0x0007e8000c10190c */
[----:B------:R5:W-:Y:S01]  /*2f8f0*/  ST.E desc[UR16][R6.64+0x90], R35 ;  /* 0x0000902306007985 */ /* 0x000be2000c101910 */
[C---:B0-----:R-:W-:Y:S01]  /*2f900*/  FMUL.FTZ R29, R9.reuse, R66 ;  /* 0x00000042091d7220 */ /* 0x041fe20000410000 */
[C---:B-1----:R-:W-:Y:S01]  /*2f910*/  FMUL.FTZ R33, R9.reuse, R70 ;  /* 0x0000004609217220 */ /* 0x042fe20000410000 */
[C---:B---3--:R-:W-:Y:S01]  /*2f920*/  FMUL.FTZ R31, R9.reuse, R68 ;  /* 0x00000044091f7220 */ /* 0x048fe20000410000 */
[----:B-----5:R-:W-:-:S02]  /*2f930*/  FMUL.FTZ R35, R9, R72 ;  /* 0x0000004809237220 */ /* 0x020fc40000410000 */
[----:B------:R0:W-:Y:S01]  /*2f940*/  ST.E desc[UR10][R6.64+0xb0], R29 ;  /* 0x0000b01d06007985 */ /* 0x0001e2000c10190a */
[----:B------:R-:W-:-:S03]  /*2f950*/  FMUL.FTZ R37, R9, R74 ;  /* 0x0000004a09257220 */ /* 0x000fc60000410000 */
[----:B------:R1:W-:Y:S04]  /*2f960*/  ST.E desc[UR12][R6.64+0xb4], R31 ;  /* 0x0000b41f06007985 */ /* 0x0003e8000c10190c */
[----:B------:R3:W-:Y:S04]  /*2f970*/  ST.E desc[UR14][R6.64+0xc0], R33 ;  /* 0x0000c02106007985 */ /* 0x0007e8000c10190e */
[----:B------:R5:W-:Y:S01]  /*2f980*/  ST.E desc[UR16][R6.64+0xc4], R35 ;  /* 0x0000c42306007985 */ /* 0x000be2000c101910 */
[C---:B0-----:R-:W-:Y:S01]  /*2f990*/  FMUL.FTZ R29, R9.reuse, R82 ;  /* 0x00000052091d7220 */ /* 0x041fe20000410000 */
[C---:B-1----:R-:W-:Y:S01]  /*2f9a0*/  FMUL.FTZ R31, R9.reuse, R84 ;  /* 0x00000054091f7220 */ /* 0x042fe20000410000 */
[C---:B---3--:R-:W-:Y:S01]  /*2f9b0*/  FMUL.FTZ R33, R9.reuse, R86 ;  /* 0x0000005609217220 */ /* 0x048fe20000410000 */
[----:B-----5:R-:W-:Y:S01]  /*2f9c0*/  FMUL.FTZ R35, R9, R88 ;  /* 0x0000005809237220 */ /* 0x020fe20000410000 */
[----:B------:R0:W-:Y:S01]  /*2f9d0*/  ST.E desc[UR18][R6.64+0xd0], R37 ;  /* 0x0000d02506007985 */ /* 0x0001e2000c101912 */
[----:B------:R-:W-:-:S03]  /*2f9e0*/  FMUL.FTZ R3, R28, R3 ;  /* 0x000000031c037220 */ /* 0x000fc60000410000 */
[----:B------:R1:W-:Y:S01]  /*2f9f0*/  ST.E desc[UR10][R6.64+0xf0], R29 ;  /* 0x0000f01d06007985 */ /* 0x0003e2000c10190a */
[----:B----4-:R-:W-:-:S03]  /*2fa00*/  FMUL.FTZ R25, R28, R25 ;  /* 0x000000191c197220 */ /* 0x010fc60000410000 */
[----:B------:R3:W-:Y:S04]  /*2fa10*/  ST.E desc[UR12][R6.64+0xf4], R31 ;  /* 0x0000f41f06007985 */ /* 0x0007e8000c10190c */
[----:B------:R4:W-:Y:S01]  /*2fa20*/  ST.E desc[UR14][R6.64+0x100], R33 ;  /* 0x0001002106007985 */ /* 0x0009e2000c10190e */
[----:B0-----:R-:W-:-:S03]  /*2fa30*/  FMUL.FTZ R37, R9, R90 ;  /* 0x0000005a09257220 */ /* 0x001fc60000410000 */
[----:B------:R0:W-:Y:S01]  /*2fa40*/  ST.E desc[UR16][R6.64+0x104], R35 ;  /* 0x0001042306007985 */ /* 0x0001e2000c101910 */
[C---:B-1----:R-:W-:Y:S01]  /*2fa50*/  FMUL.FTZ R29, R9.reuse, R98 ;  /* 0x00000062091d7220 */ /* 0x042fe20000410000 */
[C---:B---3--:R-:W-:Y:S01]  /*2fa60*/  FMUL.FTZ R31, R9.reuse, R100 ;  /* 0x00000064091f7220 */ /* 0x048fe20000410000 */
[C---:B----4-:R-:W-:Y:S01]  /*2fa70*/  FMUL.FTZ R33, R9.reuse, R102 ;  /* 0x0000006609217220 */ /* 0x050fe20000410000 */
[C---:B0-----:R-:W-:Y:S01]  /*2fa80*/  FMUL.FTZ R35, R9.reuse, R104 ;  /* 0x0000006809237220 */ /* 0x041fe20000410000 */
        /* <DEDUP_REMOVED lines=51> */
[----:B0-----:R-:W2:Y:S04]  /*2fdc0*/  LD.E R9, desc[UR6][R6.64+0x8c] ;  /* 0x00008c0606097980 */ /* 0x001ea8000c101900 */
[----:B------:R-:W-:Y:S04]  /*2fdd0*/  ST.E desc[UR18][R6.64+0x110], R37 ;  /* 0x0001102506007985 */ /* 0x000fe8000c101912 */
[----:B------:R-:W-:Y:S04]  /*2fde0*/  ST.E desc[UR10][R6.64+0x130], R29 ;  /* 0x0001301d06007985 */ /* 0x000fe8000c10190a */
[----:B------:R-:W-:Y:S04]  /*2fdf0*/  ST.E desc[UR12][R6.64+0x134], R31 ;  /* 0x0001341f06007985 */ /* 0x000fe8000c10190c */
[----:B------:R-:W-:Y:S04]  /*2fe00*/  ST.E desc[UR14][R6.64+0x140], R33 ;  /* 0x0001402106007985 */ /* 0x000fe8000c10190e */
[----:B------:R-:W-:Y:S04]  /*2fe10*/  ST.E desc[UR16][R6.64+0x144], R35 ;  /* 0x0001442306007985 */ /* 0x000fe8000c101910 */
[----:B------:R-:W-:Y:S01]  /*2fe20*/  ST.E desc[UR4][R6.64+0x1f0], R27 ;  /* 0x0001f01b06007985 */ /* 0x000fe2000c101904 */
[C---:B---3--:R-:W-:Y:S01]  /*2fe30*/  FMUL.FTZ R3, R28.reuse, R3 ;  /* 0x000000031c037220 */ /* 0x048fe20000410000 */
[----:B----4-:R-:W-:-:S04]  /*2fe40*/  FMUL.FTZ R25, R28, R25 ;  /* 0x000000191c197220 */ /* 0x010fc80000410000 */
[----:B------:R-:W-:Y:S01]  /*2fe50*/  ST.E desc[UR4][R6.64+0x98], R3 ;  /* 0x0000980306007985 */ /* 0x000fe2000c101904 */
[----:B--2---:R-:W-:-:S05]  /*2fe60*/  FMUL.FTZ R9, R28, R9 ;  /* 0x000000091c097220 */ /* 0x004fca0000410000 */
[----:B------:R0:W-:Y:S04]  /*2fe70*/  ST.E desc[UR4][R6.64+0x8c], R9 ;  /* 0x00008c0906007985 */ /* 0x0001e8000c101904 */
[----:B------:R1:W-:Y:S04]  /*2fe80*/  ST.E desc[UR4][R6.64+0x9c], R25 ;  /* 0x00009c1906007985 */ /* 0x0003e8000c101904 */
[----:B0-----:R-:W2:Y:S02]  /*2fe90*/  LD.E R9, desc[UR6][R6.64+0xa8] ;  /* 0x0000a80606097980 */ /* 0x001ea4000c101900 */
[----:B--2---:R-:W-:-:S05]  /*2fea0*/  FMUL.FTZ R9, R28, R9 ;  /* 0x000000091c097220 */ /* 0x004fca0000410000 */
[----:B------:R0:W-:Y:S04]  /*2feb0*/  ST.E desc[UR4][R6.64+0xa8], R9 ;  /* 0x0000a80906007985 */ /* 0x0001e8000c101904 */
[----:B------:R-:W2:Y:S02]  /*2fec0*/  LD.E R3, desc[UR6][R6.64+0xac] ;  /* 0x0000ac0606037980 */ /* 0x000ea4000c101900 */
[----:B--2---:R-:W-:-:S05]  /*2fed0*/  FMUL.FTZ R3, R28, R3 ;  /* 0x000000031c037220 */ /* 0x004fca0000410000 */
[----:B------:R2:W-:Y:S04]  /*2fee0*/  ST.E desc[UR4][R6.64+0xac], R3 ;  /* 0x0000ac0306007985 */ /* 0x0005e8000c101904 */
[----:B-1----:R-:W3:Y:S02]  /*2fef0*/  LD.E R25, desc[UR6][R6.64+0xb8] ;  /* 0x0000b80606197980 */ /* 0x002ee4000c101900 */
[----:B---3--:R-:W-:-:S05]  /*2ff00*/  FMUL.FTZ R25, R28, R25 ;  /* 0x000000191c197220 */ /* 0x008fca0000410000 */
[----:B------:R1:W-:Y:S04]  /*2ff10*/  ST.E desc[UR4][R6.64+0xb8], R25 ;  /* 0x0000b81906007985 */ /* 0x0003e8000c101904 */
[----:B0-----:R-:W3:Y:S02]  /*2ff20*/  LD.E R9, desc[UR6][R6.64+0xbc] ;  /* 0x0000bc0606097980 */ /* 0x001ee4000c101900 */
[----:B---3--:R-:W-:-:S05]  /*2ff30*/  FMUL.FTZ R9, R28, R9 ;  /* 0x000000091c097220 */ /* 0x008fca0000410000 */
[----:B------:R0:W-:Y:S04]  /*2ff40*/  ST.E desc[UR4][R6.64+0xbc], R9 ;  /* 0x0000bc0906007985 */ /* 0x0001e8000c101904 */
[----:B--2---:R-:W2:Y:S02]  /*2ff50*/  LD.E R3, desc[UR6][R6.64+0xc8] ;  /* 0x0000c80606037980 */ /* 0x004ea4000c101900 */
        /* <DEDUP_REMOVED lines=119> */
[----:B------:R-:W3:Y:S01]  /*306d0*/  LDL.64 R2, [R0+0x80] ;  /* 0x0000800000027983 */ /* 0x000ee20000100a00 */
[----:B------:R-:W-:-:S03]  /*306e0*/  LEA.HI R28, R203, 0x8, RZ, 0x19 ;  /* 0x00000008cb1c7811 */ /* 0x000fc600078fc8ff */
[----:B------:R-:W4:Y:S02]  /*306f0*/  LDL.64 R26, [R0] ;  /* 0x00000000001a7983 */ /* 0x000f240000100a00 */
[----:B------:R5:W-:Y:S06]  /*30700*/  BAR.SYNC.DEFER_BLOCKING R28, 0x100 ;  /* 0x0004001c0000751d */ /* 0x000bec0000010000 */
[----:B-1----:R-:W2:Y:S04]  /*30710*/  LDL.64 R24, [R0+0x98] ;  /* 0x0000980000187983 */ /* 0x002ea80000100a00 */
[----:B0-----:R-:W5:Y:S04]  /*30720*/  LDL.64 R8, [R0+0x88] ;  /* 0x0000880000087983 */ /* 0x001f680000100a00 */
[----:B---3--:R-:W3:Y:S04]  /*30730*/  LD.E R31, desc[UR4][R2.64] ;  /* 0x00000004021f7980 */ /* 0x008ee8000c101900 */
[----:B----4-:R-:W4:Y:S04]  /*30740*/  LD.E R217, desc[UR6][R26.64] ;  /* 0x000000061ad97980 */ /* 0x010f28000c101900 */
[----:B--2---:R-:W4:Y:S04]  /*30750*/  LD.E.64 R6, desc[UR4][R24.64] ;  /* 0x0000000418067980 */ /* 0x004f28000c101b00 */
[----:B---3--:R-:W-:Y:S04]  /*30760*/  ST.E desc[UR8][R2.64], R31 ;  /* 0x0000001f02007985 */ /* 0x008fe8000c101908 */
[----:B------:R-:W2:Y:S04]  /*30770*/  LD.E R29, desc[UR10][R2.64+0x4] ;  /* 0x0000040a021d7980 */ /* 0x000ea8000c101900 */
[----:B--2---:R0:W-:Y:S04]  /*30780*/  ST.E desc[UR4][R2.64+0x4], R29 ;  /* 0x0000041d02007985 */ /* 0x0041e8000c101904 */
[----:B------:R-:W2:Y:S04]  /*30790*/  LD.E R33, desc[UR6][R2.64+0x8] ;  /* 0x0000080602217980 */ /* 0x000ea8000c101900 */
[----:B--2---:R-:W-:Y:S04]  /*307a0*/  ST.E desc[UR4][R2.64+0x8], R33 ;  /* 0x0000082102007985 */ /* 0x004fe8000c101904 */
[----:B------:R-:W2:Y:S04]  /*307b0*/  LD.E R27, desc[UR6][R2.64+0xc] ;  /* 0x00000c06021b7980 */ /* 0x000ea8000c101900 */
[----:B--2---:R1:W-:Y:S04]  /*307c0*/  ST.E desc[UR4][R2.64+0xc], R27 ;  /* 0x00000c1b02007985 */ /* 0x0043e8000c101904 */
[----:B------:R-:W2:Y:S04]  /*307d0*/  LD.E R25, desc[UR6][R2.64+0x10] ;  /* 0x0000100602197980 */ /* 0x000ea8000c101900 */
[----:B--2---:R2:W-:Y:S04]  /*307e0*/  ST.E desc[UR4][R2.64+0x10], R25 ;  /* 0x0000101902007985 */ /* 0x0045e8000c101904 */
[----:B0-----:R-:W3:Y:S04]  /*307f0*/  LD.E R29, desc[UR6][R2.64+0x14] ;  /* 0x00001406021d7980 */ /* 0x001ee8000c101900 */
[----:B---3--:R0:W-:Y:S04]  /*30800*/  ST.E desc[UR4][R2.64+0x14], R29 ;  /* 0x0000141d02007985 */ /* 0x0081e8000c101904 */
[----:B------:R-:W3:Y:S04]  /*30810*/  LD.E R31, desc[UR6][R2.64+0x18] ;  /* 0x00001806021f7980 */ /* 0x000ee8000c101900 */
[----:B---3--:R3:W-:Y:S04]  /*30820*/  ST.E desc[UR4][R2.64+0x18], R31 ;  /* 0x0000181f02007985 */ /* 0x0087e8000c101904 */
[----:B-1----:R-:W5:Y:S04]  /*30830*/  LD.E R27, desc[UR6][R2.64+0x1c] ;  /* 0x00001c06021b7980 */ /* 0x002f68000c101900 */
[----:B-----5:R1:W-:Y:S04]  /*30840*/  ST.E desc[UR4][R2.64+0x1c], R27 ;  /* 0x00001c1b02007985 */ /* 0x0203e8000c101904 */
[----:B--2---:R-:W2:Y:S04]  /*30850*/  LD.E R25, desc[UR6][R2.64+0x20] ;  /* 0x0000200602197980 */ /* 0x004ea8000c101900 */
[----:B--2---:R2:W-:Y:S04]  /*30860*/  ST.E desc[UR4][R2.64+0x20], R25 ;  /* 0x0000201902007985 */ /* 0x0045e8000c101904 */
[----:B0-----:R-:W5:Y:S04]  /*30870*/  LD.E R29, desc[UR6][R2.64+0x24] ;  /* 0x00002406021d7980 */ /* 0x001f68000c101900 */
[----:B-----5:R0:W-:Y:S04]  /*30880*/  ST.E desc[UR4][R2.64+0x24], R29 ;  /* 0x0000241d02007985 */ /* 0x0201e8000c101904 */
[----:B---3--:R-:W3:Y:S04]  /*30890*/  LD.E R31, desc[UR6][R2.64+0x28] ;  /* 0x00002806021f7980 */ /* 0x008ee8000c101900 */
        /* <DEDUP_REMOVED lines=230> */
[----:B-----5:R-:W-:Y:S04]  /*31700*/  ST.E desc[UR4][R2.64+0x1f4], R29 ;  /* 0x0001f41d02007985 */ /* 0x020fe8000c101904 */
[----:B---3--:R-:W3:Y:S01]  /*31710*/  LD.E R31, desc[UR6][R2.64+0x1f8] ;  /* 0x0001f806021f7980 */ /* 0x008ee2000c101900 */
[----:B------:R-:W-:-:S02]  /*31720*/  R2UR UR28, R4 ;  /* 0x00000000041c72ca */ /* 0x000fc400000e0000 */
[C---:B------:R-:W-:Y:S01]  /*31730*/  R2UR UR29, R5.reuse ;  /* 0x00000000051d72ca */ /* 0x040fe200000e0000 */
[----:B---3--:R-:W-:Y:S04]  /*31740*/  ST.E desc[UR4][R2.64+0x1f8], R31 ;  /* 0x0001f81f02007985 */ /* 0x008fe8000c101904 */
[----:B-1----:R-:W3:Y:S01]  /*31750*/  LD.E R27, desc[UR6][R2.64+0x1fc] ;  /* 0x0001fc06021b7980 */ /* 0x002ee2000c101900 */
        /* <DEDUP_REMOVED lines=30> */
[----:B---3--:R0:W-:Y:S04]  /*31940*/  ST.E desc[UR4][R2.64+0x1fc], R27 ;  /* 0x0001fc1b02007985 */ /* 0x0081e8000c101904 */
[----:B------:R-:W3:Y:S04]  /*31950*/  LD.E R216, desc[UR28][R8.64] ;  /* 0x0000001c08d87980 */ /* 0x000ee8000c101900 */
[----:B------:R-:W5:Y:S04]  /*31960*/  LD.E R24, desc[UR30][R2.64] ;  /* 0x0000001e02187980 */ /* 0x000f68000c101900 */
[----:B--2---:R-:W5:Y:S04]  /*31970*/  LD.E R25, desc[UR32][R2.64+0x4] ;  /* 0x0000042002197980 */ /* 0x004f68000c101900 */
[----:B------:R-:W5:Y:S04]  /*31980*/  LD.E R26, desc[UR34][R2.64+0x8] ;  /* 0x00000822021a7980 */ /* 0x000f68000c101900 */
[----:B0-----:R-:W5:Y:S04]  /*31990*/  LD.E R27, desc[UR44][R2.64+0xc] ;  /* 0x00000c2c021b7980 */ /* 0x001f68000c101900 */
        /* <DEDUP_REMOVED lines=124> */
[----:B----4-:R-:W-:Y:S01]  /*32160*/  IMAD R6, R217, 0xc00, R6 ;  /* 0x00000c00d9067824 */ /* 0x010fe200078e0206 */
[----:B---3--:R-:W-:-:S02]  /*32170*/  ISETP.NE.U32.AND P1, PT, R216, RZ, PT ;  /* 0x000000ffd800720c */ /* 0x008fc40003f25070 */
[----:B------:R-:W-:Y:S02]  /*32180*/  R2UR UR7, R7 ;  /* 0x00000000070772ca */ /* 0x000fe400000e0000 */
[----:B------:R-:W-:Y:S02]  /*32190*/  R2UR UR6, R6 ;  /* 0x00000000060672ca */ /* 0x000fe400000e0000 */
[----:B------:R-:W-:Y:S02]  /*321a0*/  F2FP.BF16.F32.PACK_AB R152, R215, R152 ;  /* 0x00000098d798723e */ /* 0x000fe400000010ff */
[----:B------:R-:W-:Y:S02]  /*321b0*/  F2FP.BF16.F32.PACK_AB R154, R213, R154 ;  /* 0x0000009ad59a723e */ /* 0x000fe400000010ff */
[----:B------:R-:W-:Y:S02]  /*321c0*/  F2FP.BF16.F32.PACK_AB R153, R212, R153 ;  /* 0x00000099d499723e */ /* 0x000fe400000010ff */
[----:B------:R-:W-:Y:S01]  /*321d0*/  F2FP.BF16.F32.PACK_AB R155, R214, R155 ;  /* 0x0000009bd69b723e */ /* 0x000fe200000010ff */
[----:B------:R-:W-:Y:S01]  /*321e0*/  VOTEU.ANY UP0, P1 ;  /* 0x00000000003f7886 */ /* 0x000fe20000800100 */
        /* <DEDUP_REMOVED lines=20> */
[----:B-----5:R-:W-:-:S06]  /*32330*/  WARPGROUP.ARRIVE ;  /* 0x00000000000079c5 */ /* 0x020fcc0000000000 */
[----:B------:R-:W-:Y:S01]  /*32340*/  HGMMA.64x256x16.F32.BF16 R24, R152, gdesc[UR4].tnspB, R24, UP0, gsb0 ;  /* 0x43e0000498187df0 */ /* 0x000fe2000b801818 */
        /* <DEDUP_REMOVED lines=16> */
[C---:B------:R-:W-:Y:S01]  /*32450*/  R2UR UR52, R4.reuse ;  /* 0x00000000043472ca */ /* 0x040fe200000e0000 */
[----:B------:R-:W-:Y:S02]  /*32460*/  WARPGROUP.DEPBAR.LE gsb0, 0x0 ;  /* 0x00008000000079c5 */ /* 0x000fe40000010000 */
[----:B------:R0:W-:Y:S01]  /*32470*/  ST.E desc[UR4][R2.64], R24 ;  /* 0x0000001802007985 */ /* 0x0001e2000c101904 */
[----:B------:R-:W-:-:S02]  /*32480*/  R2UR UR4, R4 ;  /* 0x00000000040472ca */ /* 0x000fc400000e0000 */
[----:B------:R-:W-:-:S13]  /*32490*/  R2UR UR5, R5 ;  /* 0x00000000050572ca */ /* 0x000fda00000e0000 */
[----:B------:R1:W-:Y:S01]  /*324a0*/  ST.E desc[UR4][R2.64+0x4], R25 ;  /* 0x0000041902007985 */ /* 0x0003e2000c101904 */
[C---:B------:R-:W-:Y:S02]  /*324b0*/  R2UR UR4, R4.reuse ;  /* 0x00000000040472ca */ /* 0x040fe400000e0000 */
[C---:B------:R-:W-:Y:S01]  /*324c0*/  R2UR UR5, R5.reuse ;  /* 0x00000000050572ca */ /* 0x040fe200000e0000 */
[----:B------:R2:W-:Y:S01]  /*324d0*/  ST.E desc[UR6][R2.64+0x8], R26 ;  /* 0x0000081a02007985 */ /* 0x0005e2000c101906 */
[C---:B------:R-:W-:Y:S02]  /*324e0*/  R2UR UR6, R4.reuse ;  /* 0x00000000040672ca */ /* 0x040fe400000e0000 */
[C---:B------:R-:W-:Y:S01]  /*324f0*/  R2UR UR7, R5.reuse ;  /* 0x00000000050772ca */ /* 0x040fe200000e0000 */
[----:B------:R3:W-:Y:S01]  /*32500*/  ST.E desc[UR8][R2.64+0xc], R27 ;  /* 0x00000c1b02007985 */ /* 0x0007e2000c101908 */
[C---:B------:R-:W-:Y:S02]  /*32510*/  R2UR UR8, R4.reuse ;  /* 0x00000000040872ca */ /* 0x040fe400000e0000 */
[----:B------:R-:W-:Y:S01]  /*32520*/  R2UR UR9, R5 ;  /* 0x00000000050972ca */ /* 0x000fe200000e0000 */
[----:B------:R4:W-:Y:S01]  /*32530*/  ST.E desc[UR10][R2.64+0x10], R28 ;  /* 0x0000101c02007985 */ /* 0x0009e2000c10190a */
[----:B------:R-:W-:-:S02]  /*32540*/  R2UR UR10, R4 ;  /* 0x00000000040a72ca */ /* 0x000fc400000e0000 */
        /* <DEDUP_REMOVED lines=25> */
[----:B------:R5:W-:Y:S04]  /*326e0*/  ST.E desc[UR8][R2.64+0x34], R37 ;  /* 0x0000342502007985 */ /* 0x000be8000c101908 */
[----:B------:R5:W-:Y:S04]  /*326f0*/  ST.E desc[UR10][R2.64+0x38], R38 ;  /* 0x0000382602007985 */ /* 0x000be8000c10190a */
[----:B------:R5:W-:Y:S01]  /*32700*/  ST.E desc[UR12][R2.64+0x3c], R39 ;  /* 0x00003c2702007985 */ /* 0x000be2000c10190c */
[----:B------:R-:W-:-:S03]  /*32710*/  R2UR UR8, R4 ;  /* 0x00000000040872ca */ /* 0x000fc600000e0000 */
[----:B------:R5:W-:Y:S01]  /*32720*/  ST.E desc[UR14][R2.64+0x40], R40 ;  /* 0x0000402802007985 */ /* 0x000be2000c10190e */
[----:B------:R-:W-:-:S03]  /*32730*/  R2UR UR9, R5 ;  /* 0x00000000050972ca */ /* 0x000fc600000e0000 */
[----:B------:R5:W-:Y:S04]  /*32740*/  ST.E desc[UR16][R2.64+0x44], R41 ;  /* 0x0000442902007985 */ /* 0x000be8000c101910 */
[----:B------:R5:W-:Y:S04]  /*32750*/  ST.E desc[UR18][R2.64+0x48], R42 ;  /* 0x0000482a02007985 */ /* 0x000be8000c101912 */
[----:B------:R5:W-:Y:S04]  /*32760*/  ST.E desc[UR20][R2.64+0x4c], R43 ;  /* 0x00004c2b02007985 */ /* 0x000be8000c101914 */
[----:B------:R5:W-:Y:S04]  /*32770*/  ST.E desc[UR22][R2.64+0x50], R44 ;  /* 0x0000502c02007985 */ /* 0x000be8000c101916 */
[----:B------:R5:W-:Y:S01]  /*32780*/  ST.E desc[UR24][R2.64+0x54], R45 ;  /* 0x0000542d02007985 */ /* 0x000be2000c101918 */
[----:B------:R-:W-:-:S03]  /*32790*/  R2UR UR10, R4 ;  /* 0x00000000040a72ca */ /* 0x000fc600000e0000 */
[----:B------:R5:W-:Y:S01]  /*327a0*/  ST.E desc[UR4][R2.64+0x58], R46 ;  /* 0x0000582e02007985 */ /* 0x000be2000c101904 */
[C---:B------:R-:W-:Y:S02]  /*327b0*/  R2UR UR4, R4.reuse ;  /* 0x00000000040472ca */ /* 0x040fe400000e0000 */
[C---:B------:R-:W-:Y:S01]  /*327c0*/  R2UR UR5, R5.reuse ;  /* 0x00000000050572ca */ /* 0x040fe200000e0000 */
[----:B------:R5:W-:Y:S01]  /*327d0*/  ST.E desc[UR6][R2.64+0x5c], R47 ;  /* 0x00005c2f02007985 */ /* 0x000be2000c101906 */
        /* <DEDUP_REMOVED lines=13> */
[----:B------:R5:W-:Y:S01]  /*328b0*/  ST.E desc[UR8][R2.64+0x60], R48 ;  /* 0x0000603002007985 */ /* 0x000be2000c101908 */
        /* <DEDUP_REMOVED lines=8> */
[----:B------:R-:W-:Y:S01]  /*32940*/  R2UR UR5, R5 ;  /* 0x00000000050572ca */ /* 0x000fe200000e0000 */
[----:B------:R5:W-:Y:S04]  /*32950*/  ST.E desc[UR6][R2.64+0x68], R50 ;  /* 0x0000683202007985 */ /* 0x000be8000c101906 */
[----:B------:R5:W-:Y:S04]  /*32960*/  ST.E desc[UR10][R2.64+0x6c], R51 ;  /* 0x00006c3302007985 */ /* 0x000be8000c10190a */
[----:B------:R5:W-:Y:S04]  /*32970*/  ST.E desc[UR12][R2.64+0x70], R52 ;  /* 0x0000703402007985 */ /* 0x000be8000c10190c */
        /* <DEDUP_REMOVED lines=8> */
[----:B------:R5:W-:Y:S01]  /*32a00*/  ST.E desc[UR8][R2.64+0x8c], R59 ;  /* 0x00008c3b02007985 */ /* 0x000be2000c101908 */
[C---:B------:R-:W-:Y:S02]  /*32a10*/  R2UR UR8, R4.reuse ;  /* 0x00000000040872ca */ /* 0x040fe400000e0000 */
[----:B------:R-:W-:Y:S01]  /*32a20*/  R2UR UR9, R5 ;  /* 0x00000000050972ca */ /* 0x000fe200000e0000 */
[----:B------:R5:W-:Y:S01]  /*32a30*/  ST.E desc[UR4][R2.64+0x90], R60 ;  /* 0x0000903c02007985 */ /* 0x000be2000c101904 */
        /* <DEDUP_REMOVED lines=14> */
[----:B------:R5:W-:Y:S01]  /*32b20*/  ST.E desc[UR6][R2.64+0x94], R61 ;  /* 0x0000943d02007985 */ /* 0x000be2000c101906 */
        /* <DEDUP_REMOVED lines=245> */
[C---:B------:R-:W-:Y:S02]  /*33a80*/  R2UR UR54, R4.reuse ;  /* 0x00000000043672ca */ /* 0x040fe400000e0000 */
[----:B------:R-:W-:Y:S01]  /*33a90*/  R2UR UR55, R5 ;  /* 0x00000000053772ca */ /* 0x000fe200000e0000 */
        /* <DEDUP_REMOVED lines=12> */
[----:B------:R-:W-:Y:S01]  /*33b60*/  ST.E desc[UR28][R8.64], R195 ;  /* 0x000000c308007985 */ /* 0x000fe2000c10191c */
[C---:B------:R-:W-:Y:S02]  /*33b70*/  R2UR UR58, R4.reuse ;  /* 0x00000000043a72ca */ /* 0x040fe400000e0000 */
[C---:B------:R-:W-:Y:S01]  /*33b80*/  R2UR UR59, R5.reuse ;  /* 0x00000000053b72ca */ /* 0x040fe200000e0000 */
[----:B0-----:R-:W5:Y:S01]  /*33b90*/  LD.E R24, desc[UR30][R2.64] ;  /* 0x0000001e02187980 */ /* 0x001f62000c101900 */
[C---:B------:R-:W-:Y:S02]  /*33ba0*/  R2UR UR56, R4.reuse ;  /* 0x00000000043872ca */ /* 0x040fe400000e0000 */
[C---:B------:R-:W-:Y:S01]  /*33bb0*/  R2UR UR57, R5.reuse ;  /* 0x00000000053972ca */ /* 0x040fe200000e0000 */
[----:B-1----:R-:W5:Y:S01]  /*33bc0*/  LD.E R25, desc[UR32][R2.64+0x4] ;  /* 0x0000042002197980 */ /* 0x002f62000c101900 */
[C---:B------:R-:W-:Y:S02]  /*33bd0*/  R2UR UR4, R4.reuse ;  /* 0x00000000040472ca */ /* 0x040fe400000e0000 */
[----:B------:R-:W-:Y:S01]  /*33be0*/  R2UR UR5, R5 ;  /* 0x00000000050572ca */ /* 0x000fe200000e0000 */
[----:B--2---:R-:W2:Y:S01]  /*33bf0*/  LD.E R26, desc[UR34][R2.64+0x8] ;  /* 0x00000822021a7980 */ /* 0x004ea2000c101900 */
[----:B------:R-:W-:-:S02]  /*33c00*/  R2UR UR6, R4 ;  /* 0x00000000040672ca */ /* 0x000fc400000e0000 */
[C---:B------:R-:W-:Y:S01]  /*33c10*/  R2UR UR7, R5.reuse ;  /* 0x00000000050772ca */ /* 0x040fe200000e0000 */
[----:B---3--:R-:W2:Y:S01]  /*33c20*/  LD.E R27, desc[UR44][R2.64+0xc] ;  /* 0x00000c2c021b7980 */ /* 0x008ea2000c101900 */
[C---:B------:R-:W-:Y:S02]  /*33c30*/  R2UR UR8, R4.reuse ;  /* 0x00000000040872ca */ /* 0x040fe400000e0000 */
[C---:B------:R-:W-:Y:S01]  /*33c40*/  R2UR UR9, R5.reuse ;  /* 0x00000000050972ca */ /* 0x040fe200000e0000 */
[----:B----4-:R-:W2:Y:S01]  /*33c50*/  LD.E R28, desc[UR46][R2.64+0x10] ;  /* 0x0000102e021c7980 */ /* 0x010ea2000c101900 */
[C---:B------:R-:W-:Y:S02]  /*33c60*/  R2UR UR10, R4.reuse ;  /* 0x00000000040a72ca */ /* 0x040fe400000e0000 */
[----:B------:R-:W-:Y:S01]  /*33c70*/  R2UR UR11, R5 ;  /* 0x00000000050b72ca */ /* 0x000fe200000e0000 */
[----:B-----5:R-:W2:Y:S01]  /*33c80*/  LD.E R29, desc[UR50][R2.64+0x14] ;  /* 0x00001432021d7980 */ /* 0x020ea2000c101900 */
[----:B------:R-:W-:-:S02]  /*33c90*/  R2UR UR12, R4 ;  /* 0x00000000040c72ca */ /* 0x000fc400000e0000 */
[C---:B------:R-:W-:Y:S01]  /*33ca0*/  R2UR UR13, R5.reuse ;  /* 0x00000000050d72ca */ /* 0x040fe200000e0000 */
[----:B------:R-:W2:Y:S01]  /*33cb0*/  LD.E R30, desc[UR52][R2.64+0x18] ;  /* 0x00001834021e7980 */ /* 0x000ea2000c101900 */
[C---:B------:R-:W-:Y:S02]  /*33cc0*/  R2UR UR14, R4.reuse ;  /* 0x00000000040e72ca */ /* 0x040fe400000e0000 */
[C---:B------:R-:W-:Y:S01]  /*33cd0*/  R2UR UR15, R5.reuse ;  /* 0x00000000050f72ca */ /* 0x040fe200000e0000 */
[----:B------:R-:W2:Y:S01]  /*33ce0*/  LD.E R31, desc[UR54][R2.64+0x1c] ;  /* 0x00001c36021f7980 */ /* 0x000ea2000c101900 */
[C---:B------:R-:W-:Y:S02]  /*33cf0*/  R2UR UR16, R4.reuse ;  /* 0x00000000041072ca */ /* 0x040fe400000e0000 */
[----:B------:R-:W-:Y:S01]  /*33d00*/  R2UR UR17, R5 ;  /* 0x00000000051172ca */ /* 0x000fe200000e0000 */
[----:B------:R-:W2:Y:S01]  /*33d10*/  LD.E R32, desc[UR60][R2.64+0x20] ;  /* 0x0000203c02207980 */ /* 0x000ea2000c101900 */
        /* <DEDUP_REMOVED lines=327> */
[----:B------:R-:W-:Y:S02]  /*35190*/  R2UR UR54, R4 ;  /* 0x00000000043672ca */ /* 0x000fe400000e0000 */
[----:B------:R-:W-:Y:S01]  /*351a0*/  R2UR UR55, R5 ;  /* 0x00000000053772ca */ /* 0x000fe200000e0000 */
        /* <DEDUP_REMOVED lines=10> */
[----:B------:R-:W-:-:S02]  /*35250*/  VIADD R152, R6, 0x80 ;  /* 0x0000008006987836 */ /* 0x000fc40000000000 */
[----:B------:R-:W-:-:S03]  /*35260*/  IMAD.MOV.U32 R153, RZ, RZ, R7 ;  /* 0x000000ffff997224 */ /* 0x000fc600078e0007 */
[----:B------:R-:W-:Y:S02]  /*35270*/  R2UR UR6, R152 ;  /* 0x00000000980672ca */ /* 0x000fe400000e0000 */
[----:B------:R-:W-:Y:S02]  /*35280*/  R2UR UR7, R153 ;  /* 0x00000000990772ca */ /* 0x000fe400000e0000 */
[----:B------:R-:W-:Y:S02]  /*35290*/  F2FP.BF16.F32.PACK_AB R152, R20, R21 ;  /* 0x000000151498723e */ /* 0x000fe400000010ff */
[----:B------:R-:W-:Y:S02]  /*352a0*/  F2FP.BF16.F32.PACK_AB R154, R18, R19 ;  /* 0x00000013129a723e */ /* 0x000fe400000010ff */
[----:B------:R-:W-:Y:S02]  /*352b0*/  F2FP.BF16.F32.PACK_AB R153, R14, R15 ;  /* 0x0000000f0e99723e */ /* 0x000fe400000010ff */
[----:B------:R-:W-:-:S02]  /*352c0*/  F2FP.BF16.F32.PACK_AB R155, R12, R13 ;  /* 0x0000000d0c9b723e */ /* 0x000fc400000010ff */
        /* <DEDUP_REMOVED lines=20> */
[----:B--2---:R-:W-:-:S06]  /*35410*/  WARPGROUP.ARRIVE ;  /* 0x00000000000079c5 */ /* 0x004fcc0000000000 */
        /* <DEDUP_REMOVED lines=20> */
[C---:B------:R-:W-:Y:S01]  /*35560*/  R2UR UR55, R5.reuse ;  /* 0x00000000053772ca */ /* 0x040fe200000e0000 */
[----:B------:R-:W-:Y:S02]  /*35570*/  WARPGROUP.DEPBAR.LE gsb0, 0x0 ;  /* 0x00008000000079c5 */ /* 0x000fe40000010000 */
        /* <DEDUP_REMOVED lines=2670> */
[----:B------:R5:W-:Y:S04]  /*3fc60*/  ST.E desc[UR6][R2.64+0x1b4], R133 ;  /* 0x0001b48502007985 */ /* 0x000be8000c101906 */
[----:B------:R5:W-:Y:S04]  /*3fc70*/  ST.E desc[UR8][R2.64+0x1b8], R134 ;  /* 0x0001b88602007985 */ /* 0x000be8000c101908 */
[----:B------:R5:W-:Y:S04]  /*3fc80*/  ST.E desc[UR4][R2.64+0x1bc], R135 ;  /* 0x0001bc8702007985 */ /* 0x000be8000c101904 */
[----:B------:R5:W-:Y:S01]  /*3fc90*/  ST.E desc[UR10][R2.64+0x1c0], R136 ;  /* 0x0001c08802007985 */ /* 0x000be2000c10190a */
[----:B------:R-:W-:-:S03]  /*3fca0*/  R2UR UR6, R4 ;  /* 0x00000000040672ca */ /* 0x000fc600000e0000 */
[----:B------:R5:W-:Y:S01]  /*3fcb0*/  ST.E desc[UR12][R2.64+0x1c4], R137 ;  /* 0x0001c48902007985 */ /* 0x000be2000c10190c */
[----:B------:R-:W-:-:S03]  /*3fcc0*/  R2UR UR7, R5 ;  /* 0x00000000050772ca */ /* 0x000fc600000e0000 */
[----:B------:R5:W-:Y:S01]  /*3fcd0*/  ST.E desc[UR14][R2.64+0x1c8], R138 ;  /* 0x0001c88a02007985 */ /* 0x000be2000c10190e */
[----:B------:R-:W-:-:S03]  /*3fce0*/  R2UR UR8, R4 ;  /* 0x00000000040872ca */ /* 0x000fc600000e0000 */
[----:B------:R5:W-:Y:S01]  /*3fcf0*/  ST.E desc[UR16][R2.64+0x1cc], R139 ;  /* 0x0001cc8b02007985 */ /* 0x000be2000c101910 */
[----:B------:R-:W-:-:S03]  /*3fd00*/  R2UR UR9, R5 ;  /* 0x00000000050972ca */ /* 0x000fc600000e0000 */
        /* <DEDUP_REMOVED lines=13> */
[----:B------:R-:W-:-:S03]  /*3fde0*/  R2UR UR51, R5 ;  /* 0x00000000053372ca */ /* 0x000fc600000e0000 */
[----:B------:R5:W-:Y:S01]  /*3fdf0*/  ST.E desc[UR28][R2.64+0x1e4], R145 ;  /* 0x0001e49102007985 */ /* 0x000be2000c10191c */
[C---:B------:R-:W-:Y:S02]  /*3fe00*/  R2UR UR28, R4.reuse ;  /* 0x00000000041c72ca */ /* 0x040fe400000e0000 */
[C---:B------:R-:W-:Y:S02]  /*3fe10*/  R2UR UR29, R5.reuse ;  /* 0x00000000051d72ca */ /* 0x040fe400000e0000 */
[C---:B------:R-:W-:Y:S02]  /*3fe20*/  R2UR UR52, R4.reuse ;  /* 0x00000000043472ca */ /* 0x040fe400000e0000 */
[C---:B------:R-:W-:Y:S02]  /*3fe30*/  R2UR UR53, R5.reuse ;  /* 0x00000000053572ca */ /* 0x040fe400000e0000 */
[C---:B------:R-:W-:Y:S02]  /*3fe40*/  R2UR UR54, R4.reuse ;  /* 0x00000000043672ca */ /* 0x040fe400000e0000 */
[----:B------:R-:W-:Y:S01]  /*3fe50*/  R2UR UR55, R5 ;  /* 0x00000000053772ca */ /* 0x000fe200000e0000 */
[----:B------:R-:W-:Y:S04]  /*3fe60*/  ST.E desc[UR6][R2.64+0x1ec], R147 ;  /* 0x0001ec9302007985 */ /* 0x000fe8000c101906 */
[----:B------:R-:W-:Y:S04]  /*3fe70*/  ST.E desc[UR8][R2.64+0x1f0], R148 ;  /* 0x0001f09402007985 */ /* 0x000fe8000c101908 */
[----:B------:R-:W-:Y:S04]  /*3fe80*/  ST.E desc[UR10][R2.64+0x1f4], R149 ;  /* 0x0001f49502007985 */ /* 0x000fe8000c10190a */
[----:B------:R-:W-:Y:S04]  /*3fe90*/  ST.E desc[UR12][R2.64+0x1f8], R150 ;  /* 0x0001f89602007985 */ /* 0x000fe8000c10190c */
[----:B------:R-:W-:Y:S01]  /*3fea0*/  ST.E desc[UR14][R2.64+0x1fc], R151 ;  /* 0x0001fc9702007985 */ /* 0x000fe2000c10190e */
        /* <DEDUP_REMOVED lines=370> */
[----:B------:R-:W-:Y:S01]  /*415d0*/  VIADD R6, R6, 0x280 ;  /* 0x0000028006067836 */ /* 0x000fe20000000000 */
[----:B------:R-:W-:-:S02]  /*415e0*/  R2UR UR7, R7 ;  /* 0x00000000070772ca */ /* 0x000fc400000e0000 */
[----:B------:R-:W-:Y:S02]  /*415f0*/  F2FP.BF16.F32.PACK_AB R184, R187, R188 ;  /* 0x000000bcbbb8723e */ /* 0x000fe400000010ff */
[----:B------:R-:W-:Y:S02]  /*41600*/  R2UR UR6, R6 ;  /* 0x00000000060672ca */ /* 0x000fe400000e0000 */
[----:B------:R-:W-:Y:S02]  /*41610*/  F2FP.BF16.F32.PACK_AB R186, R185, R186 ;  /* 0x000000bab9ba723e */ /* 0x000fe400000010ff */
[----:B------:R-:W-:Y:S02]  /*41620*/  F2FP.BF16.F32.PACK_AB R185, R160, R161 ;  /* 0x000000a1a0b9723e */ /* 0x000fe400000010ff */
[----:B------:R-:W-:Y:S02]  /*41630*/  F2FP.BF16.F32.PACK_AB R187, R158, R159 ;  /* 0x0000009f9ebb723e */ /* 0x000fe400000010ff */
        /* <DEDUP_REMOVED lines=27> */
[----:B------:R-:W-:Y:S01]  /*417f0*/  R2UR UR29, R5 ;  /* 0x00000000051d72ca */ /* 0x000fe200000e0000 */
[----:B------:R-:W-:-:S02]  /*41800*/  WARPGROUP.DEPBAR.LE gsb0, 0x0 ;  /* 0x00008000000079c5 */ /* 0x000fc40000010000 */
[----:B------:R-:W-:Y:S01]  /*41810*/  ST.E desc[UR4][R2.64], R24 ;  /* 0x0000001802007985 */ /* 0x000fe2000c101904 */
[C---:B------:R-:W-:Y:S02]  /*41820*/  R2UR UR4, R4.reuse ;  /* 0x00000000040472ca */ /* 0x040fe400000e0000 */
[C---:B------:R-:W-:Y:S01]  /*41830*/  R2UR UR5, R5.reuse ;  /* 0x00000000050572ca */ /* 0x040fe200000e0000 */
[----:B------:R-:W-:Y:S01]  /*41840*/  ST.E desc[UR6][R2.64+0x4], R25 ;  /* 0x0000041902007985 */ /* 0x000fe2000c101906 */
        /* <DEDUP_REMOVED lines=1116> */
[C---:B------:R-:W-:Y:S02]  /*45e10*/  R2UR UR4, R4.reuse ;  /* 0x00000000040472ca */ /* 0x040fe400000e0000 */
[C---:B------:R-:W-:Y:S02]  /*45e20*/  R2UR UR5, R5.reuse ;  /* 0x00000000050572ca */ /* 0x040fe400000e0000 */
[----:B------:R-:W-:Y:S02]  /*45e30*/  R2UR UR6, R4 ;  /* 0x00000000040672ca */ /* 0x000fe400000e0000 */
[----:B------:R-:W-:-:S02]  /*45e40*/  R2UR UR7, R5 ;  /* 0x00000000050772ca */ /* 0x000fc400000e0000 */
[----:B------:R-:W-:-:S07]  /*45e50*/  LOP3.LUT P6, RZ, R203, 0x7f, RZ, 0xc0, !PT ;  /* 0x0000007fcbff7812 */ /* 0x000fce00078cc0ff */
[----:B--2---:R1:W-:Y:S04]  /*45e60*/  ST.E desc[UR4][R2.64+0x1f8], R13 ;  /* 0x0001f80d02007985 */ /* 0x0043e8000c101904 */
[----:B0-----:R-:W2:Y:S01]  /*45e70*/  LD.E R9, desc[UR6][R2.64+0x1fc] ;  /* 0x0001fc0602097980 */ /* 0x001ea2000c101900 */
[----:B------:R-:W-:Y:S02]  /*45e80*/  R2UR UR4, R4 ;  /* 0x00000000040472ca */ /* 0x000fe400000e0000 */
[----:B------:R-:W-:-:S13]  /*45e90*/  R2UR UR5, R5 ;  /* 0x00000000050572ca */ /* 0x000fda00000e0000 */
[----:B--2---:R1:W-:Y:S01]  /*45ea0*/  ST.E desc[UR4][R2.64+0x1fc], R9 ;  /* 0x0001fc0902007985 */ /* 0x0043e2000c101904 */
[----:B------:R-:W-:Y:S05]  /*45eb0*/  @P6 BRA `(.L_x_11583) ;  /* 0x0000000000306947 */ /* 0x000fea0003800000 */
[----:B-1----:R-:W2:Y:S04]  /*45ec0*/  LDL.64 R2, [R0+0x40] ;  /* 0x0000400000027983 */ /* 0x002ea80000100a00 */
        /* <DEDUP_REMOVED lines=11> */
.L_x_11583:
[----:B-1----:R-:W-:Y:S02]  /*45f80*/  IMAD.MOV.U32 R2, RZ, RZ, R211 ;  /* 0x000000ffff027224 */ /* 0x002fe400078e00d3 */
[----:B------:R-:W-:-:S04]  /*45f90*/  IMAD.MOV.U32 R3, RZ, RZ, 0x0 ;  /* 0x00000000ff037424 */ /* 0x000fc800078e00ff */
[----:B0-----:R-:W-:Y:S05]  /*45fa0*/  RET.REL.NODEC R2 `(_ZN7cutlass13device_kernelIN5flash11enable_sm90INS1_16FlashAttnFwdSm90INS1_25CollectiveMainloopFwdSm90ILi2EN4cute5tupleIJNS5_1CILi1EEES8_S8_EEENS6_IJNS7_ILi128EEENS7_ILi96EEENS7_ILi64EEEEEELi256ENS_10bfloat16_tEfNS_4arch4Sm90ELb0ELb1ELb1ELb0ELb0ELb0ELb1ELb1ELb0ELb1ELb0ELb0EEENS1_21CollectiveEpilogueFwdINS6_IJSA_NS7_ILi256EEESB_EEES9_SE_SG_Li256ELb0ELb1ELb0ELb0EEENS1_30DynamicPersistentTileSchedulerILi256ELi128ELb0ELb1ELb1EEEEEEEEEvNT_6ParamsE) ;  /* 0xfffffba002147950 */ /* 0x001fea0003c3ffff */
.L_x_11561:
[----:B0-----:R0:W1:Y:S02]  /*45fb0*/  SYNCS.PHASECHK.TRANS64.TRYWAIT P1, [R2+URZ], R3 ;  /* 0x00000003020075a7 */ /* 0x001064000802017f */
[----:B-1----:R-:W-:Y:S05]  /*45fc0*/  @!P1 NANOSLEEP.SYNCS 0x989680 ;  /* 0x009896800000995d */ /* 0x002fea0003900000 */
[----:B------:R-:W1:Y:S02]  /*45fd0*/  @!P1 SYNCS.PHASECHK.TRANS64 P1, [R2+URZ], R3 ;  /* 0x00000003020095a7 */ /* 0x000e64000802007f */
[----:B-1----:R-:W-:Y:S05]  /*45fe0*/  @!P1 BRA `(.L_x_11561) ;  /* 0xfffffffc00f09947 */ /* 0x002fea000383ffff */
[----:B------:R-:W-:Y:S05]  /*45ff0*/  BRA `(.L_x_11560) ;  /* 0xfffffe4400f07947 */ /* 0x000fea000383ffff */
.L_x_11568:
[----:B0-----:R0:W1:Y:S02]  /*46000*/  SYNCS.PHASECHK.TRANS64.TRYWAIT P1, [R8+URZ], R9 ;  /* 0x00000009080075a7 */ /* 0x001064000802017f */
[----:B-1----:R-:W-:Y:S05]  /*46010*/  @!P1 NANOSLEEP.SYNCS 0x989680 ;  /* 0x009896800000995d */ /* 0x002fea0003900000 */
[----:B------:R-:W1:Y:S02]  /*46020*/  @!P1 SYNCS.PHASECHK.TRANS64 P1, [R8+URZ], R9 ;  /* 0x00000009080095a7 */ /* 0x000e64000802007f */
[----:B-1----:R-:W-:Y:S05]  /*46030*/  @!P1 BRA `(.L_x_11568) ;  /* 0xfffffffc00f09947 */ /* 0x002fea000383ffff */
[----:B------:R-:W-:Y:S05]  /*46040*/  BRA `(.L_x_11567) ;  /* 0xfffffe4c00c47947 */ /* 0x000fea000383ffff */
.L_x_11584:
        /* <DEDUP_REMOVED lines=11> */
.L_x_15312:


//--------------------- .text._ZN7cutlass13device_kernelIN5flash11enable_sm90INS1_16FlashAttnFwdSm90INS1_25CollectiveMainloopFwdSm90ILi2EN4cute5tupleIJNS5_1CILi1EEES8_S8_EEENS6_IJNS7_ILi128EEENS7_ILi96EEENS7_ILi64EEEEEELi256ENS_10bfloat16_tEfNS_4arch4Sm90ELb0ELb1ELb1ELb1ELb0ELb0ELb0ELb1ELb0ELb1ELb0ELb0EEENS1_21CollectiveEpilogueFwdINS6_IJSA_NS7_ILi256EEESB_EEES9_SE_SG_Li256ELb1ELb1ELb0ELb0EEENS1_36VarlenDynamicPersistentTileSchedulerILi128ELi96ELi256ELi128ELb0ELb1ELb1ELb1ELb0ELb1EEEEEEEEEvNT_6ParamsE --------------------------
	.section	.text._ZN7cutlass13device_kernelIN5flash11enable_sm90INS1_16FlashAttnFwdSm90INS1_25CollectiveMainloopFwdSm90ILi2EN4cute5tupleIJNS5_1CILi1EEES8_S8_EEENS6_IJNS7_ILi128EEENS7_ILi96EEENS7_ILi64EEEEEELi256ENS_10bfloat16_tEfNS_4arch4Sm90ELb0ELb1ELb1ELb1ELb0ELb0ELb0ELb1ELb0ELb1ELb0ELb0EEENS1_21CollectiveEpilogueFwdINS6_IJSA_NS7_ILi256EEESB_EEES9_SE_SG_Li256ELb1ELb1ELb0ELb0EEENS1_36VarlenDynamicPersistentTileSchedulerILi128ELi96ELi256ELi128ELb0ELb1ELb1ELb1ELb0ELb1EEEEEEEEEvNT_6ParamsE,"ax",@progbits
	.align	128
.text._ZN7cutlass13device_kernelIN5flash11enable_sm90INS1_16FlashAttnFwdSm90INS1_25CollectiveMainloopFwdSm90ILi2EN4cute5tupleIJNS5_1CILi1EEES8_S8_EEENS6_IJNS7_ILi128EEENS7_ILi96EEENS7_ILi64EEEEEELi256ENS_10bfloat16_tEfNS_4arch4Sm90ELb0ELb1ELb1ELb1ELb0ELb0ELb0ELb1ELb0ELb1ELb0ELb0EEENS1_21CollectiveEpilogueFwdINS6_IJSA_NS7_ILi256EEESB_EEES9_SE_SG_Li256ELb1ELb1ELb0ELb0EEENS1_36VarlenDynamicPersistentTileSchedulerILi128ELi96ELi256ELi128ELb0ELb1ELb1ELb1ELb0ELb1EEEEEEEEEvNT_6ParamsE:
        .type           _ZN7cutlass13device_kernelIN5flash11enable_sm90INS1_16FlashAttnFwdSm90INS1_25CollectiveMainloopFwdSm90ILi2EN4cute5tupleIJNS5_1CILi1EEES8_S8_EEENS6_IJNS7_ILi128EEENS7_ILi96EEENS7_ILi64EEEEEELi256ENS_10bfloat16_tEfNS_4arch4Sm90ELb0ELb1ELb1ELb1ELb0ELb0ELb0ELb1ELb0ELb1ELb0ELb0EEENS1_21CollectiveEpilogueFwdINS6_IJSA_NS7_ILi256EEESB_EEES9_SE_SG_Li256ELb1ELb1ELb0ELb0EEENS1_36VarlenDynamicPersistentTileSchedulerILi128ELi96ELi256ELi128ELb0ELb1ELb1ELb1ELb0ELb1EEEEEEEEEvNT_6ParamsE,@function
        .size           _ZN7cutlass13device_kernelIN5flash11enable_sm90INS1_16FlashAttnFwdSm90INS1_25CollectiveMainloopFwdSm90ILi2EN4cute5tupleIJNS5_1CILi1EEES8_S8_EEENS6_IJNS7_ILi128EEENS7_ILi96EEENS7_ILi64EEEEEELi256ENS_10bfloat16_tEfNS_4arch4Sm90ELb0ELb1ELb1ELb1ELb0ELb0ELb0ELb1ELb0ELb1ELb0ELb0EEENS1_21CollectiveEpilogueFwdINS6_IJSA_NS7_ILi256EEESB_EEES9_SE_SG_Li256ELb1ELb1ELb0ELb0EEENS1_36VarlenDynamicPersistentTileSchedulerILi128ELi96ELi256ELi128ELb0ELb1ELb1ELb1ELb0ELb1EEEEEEEEEvNT_6ParamsE,(.L_x_15314 - _ZN7cutlass13device_kernelIN5flash11enable_sm90INS1_16FlashAttnFwdSm90INS1_25CollectiveMainloopFwdSm90ILi2EN4cute5tupleIJNS5_1CILi1EEES8_S8_EEENS6_IJNS7_ILi128EEENS7_ILi96EEENS7_ILi64EEEEEELi256ENS_10bfloat16_tEfNS_4arch4Sm90ELb0ELb1ELb1ELb1ELb0ELb0ELb0ELb1ELb0ELb1ELb0ELb0EEENS1_21CollectiveEpilogueFwdINS6_IJSA_NS7_ILi256EEESB_EEES9_SE_SG_Li256ELb1ELb1ELb0ELb0EEENS1_36VarlenDynamicPersistentTileSchedulerILi128ELi96ELi256ELi128ELb0ELb1ELb1ELb1ELb0ELb1EEEEEEEEEvNT_6ParamsE)
        .other          _ZN7cutlass13device_kernelIN5flash11enable_sm90INS1_16FlashAttnFwdSm90INS1_25CollectiveMainloopFwdSm90ILi2EN4cute5tupleIJNS5_1CILi1EEES8_S8_EEENS6_IJNS7_ILi128EEENS7_ILi96EEENS7_ILi64EEEEEELi256ENS_10bfloat16_tEfNS_4arch4Sm90ELb0ELb1ELb1ELb1ELb0ELb0ELb0ELb1ELb0ELb1ELb0ELb0EEENS1_21CollectiveEpilogueFwdINS6_IJSA_NS7_ILi256EEESB_EEES9_SE_SG_Li256ELb1ELb1ELb0ELb0EEENS1_36VarlenDynamicPersistentTileSchedulerILi128ELi96ELi256ELi128ELb0ELb1ELb1ELb1ELb0ELb1EEEEEEEEEvNT_6ParamsE,@"STO_CUDA_ENTRY STV_DEFAULT"
_ZN7cutlass13device_kernelIN5flash11enable_sm90INS1_16FlashAttnFwdSm90INS1_25CollectiveMainloopFwdSm90ILi2EN4cute5tupleIJNS5_1CILi1EEES8_S8_EEENS6_IJNS7_ILi128EEENS7_ILi96EEENS7_ILi64EEEEEELi256ENS_10bfloat16_tEfNS_4arch4Sm90ELb0ELb1ELb1ELb1ELb0ELb0ELb0ELb1ELb0ELb1ELb0ELb0EEENS1_21CollectiveEpilogueFwdINS6_IJSA_NS7_ILi256EEESB_EEES9_SE_SG_Li256ELb1ELb1ELb0ELb0EEENS1_36VarlenDynamicPersistentTileSchedulerILi128ELi96ELi256ELi128ELb0ELb1ELb1ELb1ELb0ELb1EEEEEEEEEvNT_6ParamsE:
        /* <DEDUP_REMOVED lines=18> */
.L_x_11586:
[----:B------:R-:W-:Y:S05]  /*0120*/  BSYNC B0 ;  /* 0x0000000000007941 */ /* 0x000fea0003800000 */
.L_x_11585:
        /* <DEDUP_REMOVED lines=41> */
.L_x_11587:
        /* <DEDUP_REMOVED lines=22> */
.L_x_11588:
        /* <DEDUP_REMOVED lines=18> */
.L_x_11589:
        /* <DEDUP_REMOVED lines=22> */
.L_x_11590:
        /* <DEDUP_REMOVED lines=22> */
.L_x_11591:
[----:B------:R-:W-:Y:S01]  /*0900*/  PLOP3.LUT P0, PT, PT, PT, UP0, 0x80, 0x0 ;  /* 0x000000000000781c */ /* 0x000fe20003f0f008 */
[----:B------:R-:W-:Y:S01]  /*0910*/  UMOV UR36, 0x1 ;  /* 0x0000000100247882 */ /* 0x000fe20000000000 */
[----:B------:R-:W-:Y:S01]  /*0920*/  NOP ;  /* 0x0000000000007918 */ /* 0x000fe20000000000 */
[----:B------:R-:W-:Y:S01]  /*0930*/  USEL UR36, UR36, 0x2, !UP0 ;  /* 0x0000000224247887 */ /* 0x000fe2000c000000 */
[----:B------:R-:W-:Y:S01]  /*0940*/  ULDC.64 UR40, c[0x0][0x208] ;  /* 0x0000820000287ab9 */ /* 0x000fe20000000a00 */
[----:B012-4-:R-:W-:Y:S08]  /*0950*/  BAR.SYNC.DEFER_BLOCKING 0x0 ;  /* 0x0000000000007b1d */ /* 0x017ff00000010000 */
[----:B------:R-:W-:Y:S05]  /*0960*/  @!P0 BRA `(.L_x_11592) ;  /* 0x0000010c00648947 */ /* 0x000fea0003800000 */
.L_x_11593:
        /* <DEDUP_REMOVED lines=23> */
[----:B------:R-:W-:Y:S01]  /*0ae0*/  R2UR UR6, R11 ;  /* 0x000000000b0672ca */ /* 0x000fe200000e0000 */
[----:B------:R-:W-:Y:S01]  /*0af0*/  UMOV UR38, URZ ;  /* 0x0000003f00267c82 */ /* 0x000fe20008000000 */
[----:B------:R-:W-:Y:S01]  /*0b00*/  UMOV UR37, URZ ;  /* 0x0000003f00257c82 */ /* 0x000fe20008000000 */
[----:B0-----:R-:W-:-:S05]  /*0b10*/  VIADD R212, R0, 0xffffff80 ;  /* 0xffffff8000d47836 */ /* 0x001fca0000000000 */
[----:B------:R-:W-:-:S04]  /*0b20*/  SHF.R.S32.HI R3, RZ, 0x1f, R212 ;  /* 0x0000001fff037819 */ /* 0x000fc800000114d4 */
[CC--:B------:R-:W-:Y:S02]  /*0b30*/  LEA.HI R0, R3.reuse, R212.reuse, RZ, 0x7 ;  /* 0x000000d403007211 */ /* 0x0c0fe400078f38ff */
[CC--:B------:R-:W-:Y:S02]  /*0b40*/  LEA.HI R2, R3.reuse, R212.reuse, RZ, 0x4 ;  /* 0x000000d403027211 */ /* 0x0c0fe400078f20ff */
[----:B------:R-:W-:Y:S02]  /*0b50*/  LOP3.LUT R5, R0, 0xffffff80, RZ, 0xc0, !PT ;  /* 0xffffff8000057812 */ /* 0x000fe400078ec0ff */
[----:B------:R-:W-:Y:S02]  /*0b60*/  SHF.R.S32.HI R7, RZ, 0x4, R2 ;  /* 0x00000004ff077819 */ /* 0x000fe40000011402 */
        /* <DEDUP_REMOVED lines=34> */
[----:B------:R-:W-:Y:S01]  /*0d90*/  SHF.R.S32.HI R203, RZ, 0x3, R3 ;  /* 0x00000003ffcb7819 */ /* 0x000fe20000011403 */
[----:B------:R-:W-:Y:S01]  /*0da0*/  IMAD.IADD R0, R205, 0x1, -R0 ;  /* 0x00000001cd007824 */ /* 0x000fe200078e0a00 */
[----:B------:R-:W-:Y:S01]  /*0db0*/  LOP3.LUT R3, R6, 0x7ffffffc, RZ, 0xc0, !PT ;  /* 0x7ffffffc06037812 */ /* 0x000fe200078ec0ff */
        /* <DEDUP_REMOVED lines=8> */
[----:B------:R-:W-:-:S02]  /*0e40*/  IMAD.IADD R18, R204, 0x1, -R3 ;  /* 0x00000001cc127824 */ /* 0x000fc400078e0a03 */
[----:B------:R-:W-:-:S07]  /*0e50*/  IMAD R22, R11, 0x8, R206 ;  /* 0x000000080b167824 */ /* 0x000fce00078e02ce */
.L_x_11693:
[----:B------:R-:W-:Y:S01]  /*0e60*/  ULDC.64 UR8, c[0x0][0xa28] ;  /* 0x00028a0000087ab9 */ /* 0x000fe20000000a00 */
[----:B------:R-:W-:Y:S01]  /*0e70*/  IMAD.MOV.U32 R0, RZ, RZ, RZ ;  /* 0x000000ffff007224 */ /* 0x000fe200078e00ff */
        /* <DEDUP_REMOVED lines=12> */
[----:B------:R-:W-:Y:S01]  /*0f40*/  @UP1 UIMAD.WIDE UR8, UR6, 0x4, UR10 ;  /* 0x00000004060818a5 */ /* 0x000fe2000f8e020a */
[----:B------:R-:W-:Y:S02]  /*0f50*/  ULDC UR4, c[0x0][0x288] ;  /* 0x0000a20000047ab9 */ /* 0x000fe40000000800 */
[----:B------:R-:W-:Y:S01]  /*0f60*/  IMAD.U32 R16, RZ, RZ, UR4 ;  /* 0x00000004ff107e24 */ /* 0x000fe2000f8e00ff */
[----:B------:R0:W5:Y:S02]  /*0f70*/  @P0 LDG.E R0, desc[UR40][R2.64] ;  /* 0x0000002802000981 */ /* 0x000164000c1e1900 */
[----:B--2---:R-:W-:Y:S01]  /*0f80*/  IMAD.U32 R4, RZ, RZ, UR8 ;  /* 0x00000008ff047e24 */ /* 0x004fe2000f8e00ff */
[----:B------:R-:W-:Y:S01]  /*0f90*/  ULDC UR4, c[0x0][0x424] ;  /* 0x0001090000047ab9 */ /* 0x000fe20000000800 */
[----:B------:R-:W-:Y:S01]  /*0fa0*/  IMAD.U32 R5, RZ, RZ, UR9 ;  /* 0x00000009ff057e24 */ /* 0x000fe2000f8e00ff */
[----:B------:R-:W-:-:S04]  /*0fb0*/  ULDC.64 UR8, c[0x0][0x418] ;  /* 0x0001060000087ab9 */ /* 0x000fc80000000a00 */
[----:B------:R0:W5:Y:S01]  /*0fc0*/  @P2 LDG.E R16, desc[UR40][R4.64] ;  /* 0x0000002804102981 */ /* 0x000162000c1e1900 */
[----:B------:R-:W-:Y:S01]  /*0fd0*/  UISETP.NE.U32.AND UP0, UPT, UR8, URZ, UPT ;  /* 0x0000003f0800728c */ /* 0x000fe2000bf05070 */
[----:B------:R-:W-:-:S03]  /*0fe0*/  UMOV UR45, UR7 ;  /* 0x00000007002d7c82 */ /* 0x000fc60008000000 */
[----:B------:R-:W-:-:S03]  /*0ff0*/  UISETP.NE.AND.EX UP0, UPT, UR9, URZ, UPT, UP0 ;  /* 0x0000003f0900728c */ /* 0x000fc6000bf05300 */
[----:B------:R-:W-:Y:S01]  /*1000*/  ULDC.64 UR8, c[0x0][0xa20] ;  /* 0x0002880000087ab9 */ /* 0x000fe20000000a00 */
[----:B------:R-:W-:Y:S01]  /*1010*/  USEL UR4, UR4, 0x1, UP0 ;  /* 0x0000000104047887 */ /* 0x000fe20008000000 */
[----:B------:R-:W-:Y:S01]  /*1020*/  ISETP.NE.U32.AND P1, PT, RZ, UR8, PT ;  /* 0x00000008ff007c0c */ /* 0x000fe2000bf25070 */
[----:B------:R-:W-:Y:S02]  /*1030*/  ULDC UR8, c[0x0][0x2f0] ;  /* 0x0000bc0000087ab9 */ /* 0x000fe40000000800 */
[----:B------:R-:W-:Y:S01]  /*1040*/  UIMAD UR4, UR4, UR8, URZ ;  /* 0x00000008040472a4 */ /* 0x000fe2000f8e023f */
[----:B------:R-:W-:Y:S01]  /*1050*/  ISETP.NE.AND.EX P1, PT, RZ, UR9, PT, P1 ;  /* 0x00000009ff007c0c */ /* 0x000fe2000bf25310 */
[----:B0--3--:R-:W-:-:S12]  /*1060*/  @P2 BRA `(.L_x_11594) ;  /* 0x00000000002c2947 */ /* 0x009fd80003800000 */
        /* <DEDUP_REMOVED lines=11> */
.L_x_11594:
[----:B------:R-:W-:Y:S01]  /*1120*/  IMAD.U32 R17, RZ, RZ, UR4 ;  /* 0x00000004ff117e24 */ /* 0x000fe2000f8e00ff */
[----:B------:R-:W-:Y:S01]  /*1130*/  UMOV UR44, UR6 ;  /* 0x00000006002c7c82 */ /* 0x000fe20008000000 */
[----:B------:R-:W-:Y:S05]  /*1140*/  @!P1 BRA `(.L_x_11595) ;  /* 0x0000000000189947 */ /* 0x000fea0003800000 */
[----:B------:R-:W-:Y:S02]  /*1150*/  ULDC.64 UR8, c[0x0][0xa20] ;  /* 0x0002880000087ab9 */ /* 0x000fe40000000a00 */
[----:B------:R-:W-:-:S06]  /*1160*/  UIMAD.WIDE UR6, UR6, 0x4, UR8 ;  /* 0x00000004060678a5 */ /* 0x000fcc000f8e0208 */
[----:B------:R-:W-:Y:S02]  /*1170*/  IMAD.U32 R2, RZ, RZ, UR6 ;  /* 0x00000006ff027e24 */ /* 0x000fe4000f8e00ff */
[----:B------:R-:W-:-:S05]  /*1180*/  IMAD.U32 R3, RZ, RZ, UR7 ;  /* 0x00000007ff037e24 */ /* 0x000fca000f8e00ff */
[----:B------:R0:W5:Y:S01]  /*1190*/  LDG.E R17, desc[UR40][R2.64] ;  /* 0x0000002802117981 */ /* 0x000162000c1e1900 */
[----:B------:R-:W-:Y:S05]  /*11a0*/  BRA `(.L_x_11596) ;  /* 0x00000000002c7947 */ /* 0x000fea0003800000 */
.L_x_11595:
        /* <DEDUP_REMOVED lines=11> */
.L_x_11596:
[----:B0-----:R-:W0:Y:S01]  /*1260*/  LDC R2, c[0x0][0x448] ;  /* 0x00011200ff027b82 */ /* 0x001e220000000800 */
[----:B------:R-:W-:Y:S01]  /*1270*/  USHF.L.U32 UR43, UR5, 0x7, URZ ;  /* 0x00000007052b7899 */ /* 0x000fe2000800063f */
[----:B-----5:R-:W-:-:S03]  /*1280*/  IMAD.IADD R17, R17, 0x1, -R0 ;  /* 0x0000000111117824 */ /* 0x020fc600078e0a00 */
[----:B------:R-:W-:Y:S02]  /*1290*/  UIADD3 UR4, UR43, 0x7f, URZ ;  /* 0x0000007f2b047890 */ /* 0x000fe4000fffe03f */
[----:B------:R-:W-:Y:S01]  /*12a0*/  IADD3 R3, R17, 0x1, -R16 ;  /* 0x0000000111037810 */ /* 0x000fe20007ffe810 */
[----:B------:R-:W1:Y:S03]  /*12b0*/  LDC.64 R6, c[0x0][0x9e0] ;  /* 0x00027800ff067b82 */ /* 0x000e660000000a00 */
[----:B------:R-:W-:Y:S01]  /*12c0*/  IMAD.U32 R0, RZ, RZ, UR4 ;  /* 0x00000004ff007e24 */ /* 0x000fe2000f8e00ff */
[----:B0-----:R-:W-:Y:S02]  /*12d0*/  ISETP.NE.AND P1, PT, R2, 0x1, PT ;  /* 0x000000010200780c */ /* 0x001fe40003f25270 */
[----:B-1----:R-:W-:-:S11]  /*12e0*/  ISETP.GE.AND P2, PT, R7, 0x1, PT ;  /* 0x000000010700780c */ /* 0x002fd60003f46270 */
[----:B------:R-:W0:Y:S08]  /*12f0*/  @P1 LDC R2, c[0x0][0x44c] ;  /* 0x00011300ff021b82 */ /* 0x000e300000000800 */
[----:B------:R-:W1:Y:S01]  /*1300*/  @P1 LDC R5, c[0x0][0x450] ;  /* 0x00011400ff051b82 */ /* 0x000e620000000800 */
[----:B0-----:R-:W-:-:S05]  /*1310*/  @P1 IMAD.HI.U32 R2, R2, UR4, RZ ;  /* 0x0000000402021c27 */ /* 0x001fca000f8e00ff */
        /* <DEDUP_REMOVED lines=14> */
.L_x_11598:
[----:B------:R-:W-:-:S13]  /*1400*/  ISETP.NE.AND P0, PT, R7, 0x1, PT ;  /* 0x000000010700780c */ /* 0x000fda0003f05270 */
[----:B------:R-:W0:Y:S02]  /*1410*/  @P0 LDC.64 R4, c[0x0][0x9e8] ;  /* 0x00027a00ff040b82 */ /* 0x000e240000000a00 */
[----:B0-----:R-:W-:-:S05]  /*1420*/  @P0 IMAD.HI.U32 R4, R2, R4, RZ ;  /* 0x0000000402040227 */ /* 0x001fca00078e00ff */
[----:B------:R-:W-:-:S07]  /*1430*/  @P0 SHF.R.U32.HI R2, RZ, R5, R4 ;  /* 0x00000005ff020219 */ /* 0x000fce0000011604 */
.L_x_11599:
[----:B------:R-:W-:-:S05]  /*1440*/  IMAD R3, R2, R7, R7 ;  /* 0x0000000702037224 */ /* 0x000fca00078e0207 */
[----:B------:R-:W-:-:S07]  /*1450*/  VIMNMX R0, R0, R3, PT ;  /* 0x0000000300007248 */ /* 0x000fce0003fe0100 */
.L_x_11597:
[----:B------:R-:W0:Y:S01]  /*1460*/  @P1 LDC R4, c[0x0][0x44c] ;  /* 0x00011300ff041b82 */ /* 0x000e220000000800 */
[----:B------:R-:W-:Y:S01]  /*1470*/  IMAD.U32 R3, RZ, RZ, UR43 ;  /* 0x0000002bff037e24 */ /* 0x000fe2000f8e00ff */
[----:B------:R-:W-:Y:S01]  /*1480*/  ULDC UR4, c[0x0][0x9dc] ;  /* 0x0002770000047ab9 */ /* 0x000fe20000000800 */
[----:B------:R-:W-:Y:S02]  /*1490*/  VIADD R2, R0, 0x5f ;  /* 0x0000005f00027836 */ /* 0x000fe40000000000 */
[----:B------:R-:W-:Y:S02]  /*14a0*/  VIADD R0, R17, 0x5f ;  /* 0x0000005f11007836 */ /* 0x000fe40000000000 */
[----:B------:R-:W-:Y:S01]  /*14b0*/  IMAD.HI R2, R2, 0x2aaaaaab, RZ ;  /* 0x2aaaaaab02027827 */ /* 0x000fe200078e02ff */
[----:B------:R-:W1:Y:S03]  /*14c0*/  @P1 LDC R5, c[0x0][0x450] ;  /* 0x00011400ff051b82 */ /* 0x000e660000000800 */
[----:B------:R-:W-:-:S04]  /*14d0*/  IMAD.HI R0, R0, 0x2aaaaaab, RZ ;  /* 0x2aaaaaab00007827 */ /* 0x000fc800078e02ff */
[----:B0-----:R-:W-:-:S05]  /*14e0*/  @P1 IMAD.HI.U32 R4, R4, UR43, RZ ;  /* 0x0000002b04041c27 */ /* 0x001fca000f8e00ff */
[----:B-1----:R-:W-:Y:S02]  /*14f0*/  @P1 SHF.R.U32.HI R3, RZ, R5, R4 ;  /* 0x00000005ff031219 */ /* 0x002fe40000011604 */
[----:B------:R-:W-:Y:S02]  /*1500*/  SHF.R.U32.HI R5, RZ, 0x1f, R2 ;  /* 0x0000001fff057819 */ /* 0x000fe40000011602 */
[----:B------:R-:W-:Y:S02]  /*1510*/  IADD3 R4, R3, R17, -R16 ;  /* 0x0000001103047210 */ /* 0x000fe40007ffe810 */
        /* <DEDUP_REMOVED lines=16> */
.L_x_11601:
[----:B------:R-:W-:-:S13]  /*1620*/  ISETP.NE.AND P0, PT, R7, 0x1, PT ;  /* 0x000000010700780c */ /* 0x000fda0003f05270 */
[----:B------:R-:W0:Y:S02]  /*1630*/  @P0 LDC.64 R2, c[0x0][0x9e8] ;  /* 0x00027a00ff020b82 */ /* 0x000e240000000a00 */
[----:B0-----:R-:W-:-:S05]  /*1640*/  @P0 IMAD.HI.U32 R0, R4, R2, RZ ;  /* 0x0000000204000227 */ /* 0x001fca00078e00ff */
[----:B------:R-:W-:-:S07]  /*1650*/  @P0 SHF.R.U32.HI R4, RZ, R3, R0 ;  /* 0x00000003ff040219 */ /* 0x000fce0000011600 */
.L_x_11602:
[----:B------:R-:W-:-:S05]  /*1660*/  IMAD R4, R4, R7, RZ ;  /* 0x0000000704047224 */ /* 0x000fca00078e02ff */
[----:B------:R-:W-:-:S13]  /*1670*/  R2UR UR5, R4 ;  /* 0x00000000040572ca */ /* 0x000fda00000e0000 */
[----:B------:R-:W-:-:S04]  /*1680*/  UISETP.LT.AND UP0, UPT, UR4, UR5, UPT ;  /* 0x000000050400728c */ /* 0x000fc8000bf01270 */
[----:B------:R-:W-:-:S12]  /*1690*/  USEL UR4, UR4, UR5, !UP0 ;  /* 0x0000000504047287 */ /* 0x000fd8000c000000 */
.L_x_11600:
[----:B------:R-:W-:Y:S01]  /*16a0*/  UIMAD.WIDE UR4, UR4, 0x2aaaaaab, URZ ;  /* 0x2aaaaaab040478a5 */ /* 0x000fe2000f8e023f */
[----:B------:R-:W-:Y:S02]  /*16b0*/  PLOP3.LUT P0, PT, PT, PT, PT, 0x80, 0x0 ;  /* 0x000000000000781c */ /* 0x000fe40003f0f070 */
[----:B------:R-:W-:Y:S01]  /*16c0*/  CS2R R2, SRZ ;  /* 0x0000000000027805 */ /* 0x000fe2000001ff00 */
[----:B------:R-:W-:Y:S01]  /*16d0*/  IMAD.MOV.U32 R0, RZ, RZ, RZ ;  /* 0x000000ffff007224 */ /* 0x000fe200078e00ff */
[----:B------:R-:W-:Y:S01]  /*16e0*/  USHF.R.U32.HI UR4, URZ, 0x1f, UR5 ;  /* 0x0000001f3f047899 */ /* 0x000fe20008011605 */
[----:B------:R-:W-:Y:S01]  /*16f0*/  IMAD.MOV.U32 R150, RZ, RZ, RZ ;  /* 0x000000ffff967224 */ /* 0x000fe200078e00ff */
        /* <DEDUP_REMOVED lines=100> */
.L_x_11604:
        /* <DEDUP_REMOVED lines=13> */
.L_x_11826:
[----:B------:R-:W-:Y:S01]  /*1e10*/  IMAD.U32 R0, RZ, RZ, UR46 ;  /* 0x0000002eff007e24 */ /* 0x000fe2000f8e00ff */
[----:B------:R-:W-:Y:S05]  /*1e20*/  WARPSYNC.ALL ;  /* 0x0000000000007948 */ /* 0x000fea0003800000 */
[----:B------:R1:W-:Y:S01]  /*1e30*/  BAR.SYNC.DEFER_BLOCKING R9, 0x100 ;  /* 0x000400090000751d */ /* 0x0003e20000010000 */
[----:B------:R-:W-:-:S13]  /*1e40*/  ISETP.NE.AND P0, PT, R0, 0x3, PT ;  /* 0x000000030000780c */ /* 0x000fda0003f05270 */
[----:B-1----:R-:W-:Y:S05]  /*1e50*/  @!P0 BRA `(.L_x_11606) ;  /* 0x0000000000048947 */ /* 0x002fea0003800000 */
[----:B------:R-:W-:Y:S01]  /*1e60*/  BPT.TRAP 0x1 ;  /* 0x000000040000795c */ /* 0x000fe20000300000 */
.L_x_11606:
[----:B------:R-:W-:Y:S02]  /*1e70*/  IMAD.U32 R10, RZ, RZ, UR38 ;  /* 0x00000026ff0a7e24 */ /* 0x000fe4000f8e00ff */
[----:B0-----:R-:W-:-:S03]  /*1e80*/  IMAD.U32 R3, RZ, RZ, UR37 ;  /* 0x00000025ff037e24 */ /* 0x001fc6000f8e00ff */
[----:B------:R-:W-:Y:S01]  /*1e90*/  SHF.L.U32 R10, R10, 0x1f, RZ ;  /* 0x0000001f0a0a7819 */ /* 0x000fe200000006ff */
[----:B------:R-:W-:-:S04]  /*1ea0*/  IMAD R3, R3, 0x8, R8 ;  /* 0x0000000803037824 */ /* 0x000fc800078e0208 */
[----:B------:R0:W1:Y:S01]  /*1eb0*/  SYNCS.PHASECHK.TRANS64.TRYWAIT P1, [R3+URZ+0x22830], R10 ;  /* 0x0228300a030075a7 */ /* 0x000062000802017f */
[----:B------:R-:W-:Y:S05]  /*1ec0*/  @!P0 BRA `(.L_x_11607) ;  /* 0x0000000000048947 */ /* 0x000fea0003800000 */
[----:B------:R-:W-:Y:S01]  /*1ed0*/  BPT.TRAP 0x1 ;  /* 0x000000040000795c */ /* 0x000fe20000300000 */
.L_x_11607:
[----:B-1----:R-:W-:Y:S05]  /*1ee0*/  @P1 BRA `(.L_x_11608) ;  /* 0x0000000000081947 */ /* 0x002fea0003800000 */
[----:B------:R-:W1:Y:S02]  /*1ef0*/  SYNCS.PHASECHK.TRANS64.TRYWAIT P1, [R3+URZ+0x22830], R10 ;  /* 0x0228300a030075a7 */ /* 0x000e64000802017f */
[----:B-1----:R-:W-:Y:S05]  /*1f00*/  @!P1 BRA `(.L_x_11609) ;  /* 0x0000015c005c9947 */ /* 0x002fea0003800000 */
.L_x_11608:
[----:B------:R-:W-:Y:S01]  /*1f10*/  R2UR UR4, R8 ;  /* 0x00000000080472ca */ /* 0x000fe200000e0000 */
[----:B------:R-:W-:Y:S01]  /*1f20*/  ULOP3.LUT UR16, UR47, 0x10000, URZ, 0xfc, !UPT ;  /* 0x000100002f107892 */ /* 0x000fe2000f8efc3f */
[----:B------:R-:W-:Y:S01]  /*1f30*/  WARPGROUP.ARRIVE ;  /* 0x00000000000079c5 */ /* 0x000fe20000000000 */
[----:B------:R-:W-:Y:S01]  /*1f40*/  UMOV UR17, 0x40000040 ;  /* 0x4000004000117882 */ /* 0x000fe20000000000 */
[----:B------:R-:W-:Y:S01]  /*1f50*/  UMOV UR19, 0x40000040 ;  /* 0x4000004000137882 */ /* 0x000fe20000000000 */
[----:B------:R-:W2:Y:S01]  /*1f60*/  LDL.LU R13, [R1] ;  /* 0x00000000010d7983 */ /* 0x000ea20000300800 */
[----:B------:R-:W-:Y:S01]  /*1f70*/  UMOV UR5, 0x40000040 ;  /* 0x4000004000057882 */ /* 0x000fe20000000000 */
[----:B------:R-:W-:Y:S01]  /*1f80*/  UMOV UR7, 0x40000040 ;  /* 0x4000004000077882 */ /* 0x000fe20000000000 */
[----:B------:R-:W-:Y:S01]  /*1f90*/  UIADD3 UR8, UR16, 0x4, URZ ;  /* 0x0000000410087890 */ /* 0x000fe2000fffe03f */
[----:B------:R-:W3:Y:S01]  /*1fa0*/  LDC R6, c[0x0][0x448] ;  /* 0x00011200ff067b82 */ /* 0x000ee20000000800 */
[----:B------:R-:W-:Y:S01]  /*1fb0*/  UMOV UR9, 0x40000040 ;  /* 0x4000004000097882 */ /* 0x000fe20000000000 */
[----:B------:R-:W-:Y:S01]  /*1fc0*/  UMOV UR11, 0x40000040 ;  /* 0x40000040000b7882 */ /* 0x000fe20000000000 */
[----:B------:R-:W-:Y:S01]  /*1fd0*/  UIADD3 UR12, UR16, 0x6, URZ ;  /* 0x00000006100c7890 */ /* 0x000fe2000fffe03f */
[----:B------:R-:W4:Y:S01]  /*1fe0*/  S2R R7, SR_TID.X ;  /* 0x0000000000077919 */ /* 0x000f220000002100 */
[----:B------:R-:W-:Y:S01]  /*1ff0*/  UIADD3 UR4, UR4, 0x1c400, URZ ;  /* 0x0001c40004047890 */ /* 0x000fe2000fffe03f */
[----:B------:R-:W-:Y:S01]  /*2000*/  VIADD R2, R22, UR43 ;  /* 0x0000002b16027c36 */ /* 0x000fe20008000000 */
[----:B------:R-:W-:Y:S01]  /*2010*/  UMOV UR13, 0x40000040 ;  /* 0x40000040000d7882 */ /* 0x000fe20000000000 */
[----:B------:R-:W-:Y:S01]  /*2020*/  UMOV UR15, 0x40000040 ;  /* 0x40000040000f7882 */ /* 0x000fe20000000000 */
[----:B------:R-:W-:Y:S01]  /*2030*/  USHF.R.U32.HI UR4, URZ, 0x4, UR4 ;  /* 0x000000043f047899 */ /* 0x000fe20008011604 */
[----:B------:R-:W-:-:S03]  /*2040*/  ULDC UR22, c[0x0][0x9dc] ;  /* 0x0002770000167ab9 */ /* 0x000fc60000000800 */
[----:B------:R-:W-:Y:S02]  /*2050*/  ULOP3.LUT UR4, UR4, 0x3fff, URZ, 0xc0, !UPT ;  /* 0x00003fff04047892 */ /* 0x000fe4000f8ec03f */
[----:B------:R-:W-:Y:S02]  /*2060*/  ULOP3.LUT UR22, URZ, UR22, URZ, 0x33, !UPT ;  /* 0x000000163f167292 */ /* 0x000fe4000f8e333f */
[----:B------:R-:W-:Y:S02]  /*2070*/  ULOP3.LUT UR20, UR4, 0x10000, URZ, 0xfc, !UPT ;  /* 0x0001000004147892 */ /* 0x000fe4000f8efc3f */
[----:B------:R-:W-:Y:S02]  /*2080*/  UIADD3 UR4, UR16, 0x2, URZ ;  /* 0x0000000210047890 */ /* 0x000fe4000fffe03f */
[----:B------:R-:W-:Y:S01]  /*2090*/  UIMAD UR18, UR37, 0x300, UR20 ;  /* 0x00000300251278a4 */ /* 0x000fe2000f8e0214 */
[----:B---3--:R-:W-:-:S03]  /*20a0*/  ISETP.NE.AND P2, PT, R6, 0x1, PT ;  /* 0x000000010600780c */ /* 0x008fc60003f45270 */
[----:B------:R-:W-:Y:S02]  /*20b0*/  UIADD3 UR6, UR18, 0x2, URZ ;  /* 0x0000000212067890 */ /* 0x000fe4000fffe03f */
[----:B------:R-:W-:Y:S02]  /*20c0*/  UIADD3 UR10, UR18, 0x4, URZ ;  /* 0x00000004120a7890 */ /* 0x000fe4000fffe03f */
[----:B------:R-:W-:Y:S02]  /*20d0*/  UIADD3 UR14, UR18, 0x6, URZ ;  /* 0x00000006120e7890 */ /* 0x000fe4000fffe03f */
[----:B------:R-:W-:Y:S01]  /*20e0*/  HGMMA.64x96x16.F32.BF16 R24, gdesc[UR16], RZ, !UPT, gsb0 ;  /* 0x01600000101879f0 */ /* 0x000fe2000c0018ff */
[----:B----4-:R-:W-:-:S03]  /*20f0*/  LOP3.LUT P1, RZ, R7, 0x7f, RZ, 0xc0, !PT ;  /* 0x0000007f07ff7812 */ /* 0x010fc6000782c0ff */
[----:B------:R-:W3:Y:S01]  /*2100*/  @P2 LDC R5, c[0x0][0x44c] ;  /* 0x00011300ff052b82 */ /* 0x000ee20000000800 */
[----:B------:R-:W-:-:S04]  /*2110*/  SHF.R.U32.HI R7, RZ, 0x7, R7 ;  /* 0x00000007ff077819 */ /* 0x000fc80000011607 */
[----:B------:R-:W-:-:S03]  /*2120*/  IADD3 R7, -R7, 0xb, RZ ;  /* 0x0000000b07077810 */ /* 0x000fc60007ffe1ff */
[----:B------:R-:W4:Y:S01]  /*2130*/  @P2 LDC R14, c[0x0][0x450] ;  /* 0x00011400ff0e2b82 */ /* 0x000f220000000800 */
[----:B---3--:R-:W-:Y:S01]  /*2140*/  @P2 IMAD.HI.U32 R5, R2, R5, RZ ;  /* 0x0000000502052227 */ /* 0x008fe200078e00ff */
[----:B------:R-:W-:Y:S02]  /*2150*/  WARPGROUP.DEPBAR.LE gsb0, 0x0 ;  /* 0x00008000000079c5 */ /* 0x000fe40000010000 */
[----:B------:R-:W-:-:S06]  /*2160*/  WARPGROUP.ARRIVE ;  /* 0x00000000000079c5 */ /* 0x000fcc0000000000 */
[----:B------:R-:W-:Y:S01]  /*2170*/  HGMMA.64x96x16.F32.BF16 R24, gdesc[UR4], R24, gsb0 ;  /* 0x01600000041879f0 */ /* 0x000fe20008001818 */
[----:B------:R-:W-:Y:S02]  /*2180*/  ULDC UR6, c[0x0][0x9d8] ;  /* 0x0002760000067ab9 */ /* 0x000fe40000000800 */
[----:B------:R-:W-:Y:S02]  /*2190*/  WARPGROUP.DEPBAR.LE gsb0, 0x0 ;  /* 0x00008000000079c5 */ /* 0x000fe40000010000 */
[----:B------:R-:W-:-:S06]  /*21a0*/  WARPGROUP.ARRIVE ;  /* 0x00000000000079c5 */ /* 0x000fcc0000000000 */
[----:B------:R-:W-:Y:S01]  /*21b0*/  HGMMA.64x96x16.F32.BF16 R24, gdesc[UR8], R24, gsb0 ;  /* 0x01600000081879f0 */ /* 0x000fe20008001818 */
[----:B--2---:R-:W-:-:S04]  /*21c0*/  LOP3.LUT R13, R13, 0xffefffff, RZ, 0xc0, !PT ;  /* 0xffefffff0d0d7812 */ /* 0x004fc800078ec0ff */
[----:B------:R-:W-:-:S04]  /*21d0*/  @P2 LOP3.LUT R13, R13, 0x100000, RZ, 0xfc, !PT ;  /* 0x001000000d0d2812 */ /* 0x000fc800078efcff */
[----:B------:R-:W-:-:S04]  /*21e0*/  LOP3.LUT R13, R13, 0xfff7ffff, RZ, 0xc0, !PT ;  /* 0xfff7ffff0d0d7812 */ /* 0x000fc800078ec0ff */
[----:B------:R-:W-:-:S05]  /*21f0*/  @P1 LOP3.LUT R13, R13, 0x80000, RZ, 0xfc, !PT ;  /* 0x000800000d0d1812 */ /* 0x000fca00078efcff */
[----:B------:R2:W-:Y:S02]  /*2200*/  STL [R1], R13 ;  /* 0x0000000d01007387 */ /* 0x0005e40000100800 */
[----:B--2---:R-:W-:Y:S01]  /*2210*/  IMAD.MOV.U32 R13, RZ, RZ, R2 ;  /* 0x000000ffff0d7224 */ /* 0x004fe200078e0002 */
[----:B----4-:R-:W-:Y:S01]  /*2220*/  @P2 SHF.R.U32.HI R13, RZ, R14, R5 ;  /* 0x0000000eff0d2219 */ /* 0x010fe20000011605 */
[----:B------:R-:W-:Y:S02]  /*2230*/  @!P1 VIADD R2, R3, 0x22840 ;  /* 0x0002284003029836 */ /* 0x000fe40000000000 */
[----:B------:R-:W-:Y:S02]  /*2240*/  IMAD R5, R176, -0x60, R17 ;  /* 0xffffffa0b0057824 */ /* 0x000fe400078e0211 */
[----:B------:R-:W2:Y:S01]  /*2250*/  SHFL.IDX PT, R73, R13, RZ, 0x1c1f ;  /* 0x001c1fff0d497589 */ /* 0x000ea200000e0000 */
[----:B------:R-:W-:Y:S01]  /*2260*/  @!P1 PRMT R2, RZ, 0x654, R2 ;  /* 0x00000654ff029816 */ /* 0x000fe20000000002 */
[----:B------:R-:W-:-:S02]  /*2270*/  VIADD R21, R5, 0x61 ;  /* 0x0000006105157836 */ /* 0x000fc40000000000 */
[----:B------:R-:W-:Y:S02]  /*2280*/  VIADD R5, R5, 0x60 ;  /* 0x0000006005057836 */ /* 0x000fe40000000000 */
[----:B------:R-:W-:-:S04]  /*2290*/  IMAD R21, R18, -0x2, R21 ;  /* 0xfffffffe12157824 */ /* 0x000fc800078e0215 */
[----:B------:R-:W-:Y:S01]  /*22a0*/  IMAD.IADD R21, R21, 0x1, -R16 ;  /* 0x0000000115157824 */ /* 0x000fe200078e0a10 */
        /* <DEDUP_REMOVED lines=52> */
[----:B------:R3:W-:Y:S06]  /*25f0*/  BAR.ARV R7, 0x100 ;  /* 0x000400070000751d */ /* 0x0007ec0000002000 */
[----:B------:R2:W-:Y:S01]  /*2600*/  @!P1 SYNCS.ARRIVE.TRANS64.RED.A1T0 RZ, [R2+URZ], RZ ;  /* 0x000000ff02ff99a7 */ /* 0x0005e2000810043f */
[----:B------:R-:W-:Y:S01]  /*2610*/  FMUL.FTZ R25, R25, UR6 ;  /* 0x0000000619197c20 */ /* 0x000fe20008410000 */
[----:B------:R-:W-:Y:S01]  /*2620*/  PLOP3.LUT P1, PT, PT, PT, UP0, 0x40, 0x0 ;  /* 0x000000000000781c */ /* 0x000fe20003f2e808 */
[----:B------:R-:W4:Y:S01]  /*2630*/  MUFU.TANH R24, R24 ;  /* 0x0000001800187308 */ /* 0x000f220000002400 */
[----:B------:R-:W-:Y:S01]  /*2640*/  FMUL.FTZ R30, R30, UR6 ;  /* 0x000000061e1e7c20 */ /* 0x000fe20008410000 */
[----:B------:R-:W-:-:S06]  /*2650*/  VIADD R26, R21, UR14 ;  /* 0x0000000e151a7c36 */ /* 0x000fcc0008000000 */
        /* <DEDUP_REMOVED lines=47> */
[----:B-----5:R-:W-:-:S04]  /*2950*/  IMAD.MOV.U32 R25, RZ, RZ, -0x60 ;  /* 0xffffffa0ff197424 */ /* 0x020fc800078e00ff */
[----:B------:R-:W-:Y:S02]  /*2960*/  IMAD R67, R176, R25, 0x60 ;  /* 0x00000060b0437424 */ /* 0x000fe400078e0219 */
[C---:B------:R-:W-:Y:S02]  /*2970*/  IMAD R25, R18.reuse, -0x2, R5 ;  /* 0xfffffffe12197824 */ /* 0x040fe400078e0205 */
[----:B-1----:R-:W-:Y:S02]  /*2980*/  VIADD R30, R21, UR22 ;  /* 0x00000016151e7c36 */ /* 0x002fe40008000000 */
[----:B------:R-:W-:Y:S01]  /*2990*/  IMAD R71, R18, -0x2, R67 ;  /* 0xfffffffe12477824 */ /* 0x000fe200078e0243 */
[----:B--2---:R-:W-:Y:S01]  /*29a0*/  VIADDMNMX R2, R73, R26, R25, PT ;  /* 0x0000001a49027246 */ /* 0x004fe20003800119 */
[----:B------:R-:W-:Y:S01]  /*29b0*/  IMAD.IADD R5, R30, 0x1, R73 ;  /* 0x000000011e057824 */ /* 0x000fe200078e0249 */
[----:B---34-:R-:W-:Y:S06]  /*29c0*/  @P1 BRA `(.L_x_11610) ;  /* 0x0000000000541947 */ /* 0x018fec0003800000 */
        /* <DEDUP_REMOVED lines=12> */
.L_x_11612:
[----:B------:R-:W-:-:S06]  /*2a90*/  UISETP.NE.AND UP1, UPT, UR15, 0x1, UPT ;  /* 0x000000010f00788c */ /* 0x000fcc000bf25270 */
[----:B------:R-:W-:-:S05]  /*2aa0*/  PLOP3.LUT P1, PT, PT, PT, UP1, 0x80, 0x0 ;  /* 0x000000000000781c */ /* 0x000fca0003f2f018 */
[----:B------:R-:W-:-:S08]  /*2ab0*/  @UP1 ULDC.64 UR6, c[0x0][0x9e8] ;  /* 0x00027a0000061ab9 */ /* 0x000fd00000000a00 */
[----:B------:R-:W-:-:S05]  /*2ac0*/  @P1 IMAD.HI.U32 R21, R20, UR6, RZ ;  /* 0x0000000614151c27 */ /* 0x000fca000f8e00ff */
[----:B------:R-:W-:-:S07]  /*2ad0*/  @P1 SHF.R.U32.HI R20, RZ, UR7, R21 ;  /* 0x00000007ff141c19 */ /* 0x000fce0008011615 */
.L_x_11613:
[----:B------:R-:W-:Y:S05]  /*2ae0*/  BSYNC B0 ;  /* 0x0000000000007941 */ /* 0x000fea0003800000 */
.L_x_11611:
[----:B------:R-:W-:-:S05]  /*2af0*/  IMAD R20, R20, UR15, R71 ;  /* 0x0000000f14147c24 */ /* 0x000fca000f8e0247 */
[----:B------:R-:W-:Y:S02]  /*2b00*/  VIMNMX R5, R5, R20, !PT ;  /* 0x0000001405057248 */ /* 0x000fe40007fe0100 */
[----:B------:R-:W-:-:S07]  /*2b10*/  VIADDMNMX R2, R20, UR15, R2, PT ;  /* 0x0000000f14027c46 */ /* 0x000fce000b800102 */
.L_x_11610:
[C---:B------:R-:W-:Y:S01]  /*2b20*/  ISETP.GE.AND P6, PT, R67.reuse, 0x9, PT ;  /* 0x000000094300780c */ /* 0x040fe20003fc6270 */
[----:B------:R-:W1:Y:S01]  /*2b30*/  SHFL.IDX PT, R13, R13, 0x1, 0x1c1f ;  /* 0x003c1f000d0d7f89 */ /* 0x000e6200000e0000 */
[----:B------:R-:W-:Y:S02]  /*2b40*/  ISETP.GE.AND P1, PT, R67, 0x2, PT ;  /* 0x000000024300780c */ /* 0x000fe40003f26270 */
        /* <DEDUP_REMOVED lines=98> */
[----:B------:R-:W-:Y:S02]  /*3170*/  ISETP.GT.AND P3, PT, R5, 0x51, !P2 ;  /* 0x000000510500780c */ /* 0x000fe40005764270 */
[----:B-1----:R-:W-:-:S02]  /*3180*/  VIADDMNMX R21, R13, R26, R25, PT ;  /* 0x0000001a0d157246 */ /* 0x002fc40003800119 */
        /* <DEDUP_REMOVED lines=15> */
[----:B------:R-:W-:-:S13]  /*3280*/  PLOP3.LUT P4, PT, PT, PT, UP0, 0x40, 0x0 ;  /* 0x000000000000781c */ /* 0x000fda0003f8e808 */
        /* <DEDUP_REMOVED lines=14> */
.L_x_11616:
[----:B------:R-:W-:-:S06]  /*3370*/  UISETP.NE.AND UP1, UPT, UR15, 0x1, UPT ;  /* 0x000000010f00788c */ /* 0x000fcc000bf25270 */
[----:B------:R-:W-:-:S05]  /*3380*/  PLOP3.LUT P4, PT, PT, PT, UP1, 0x80, 0x0 ;  /* 0x000000000000781c */ /* 0x000fca0003f8f018 */
[----:B------:R-:W-:-:S08]  /*3390*/  @UP1 ULDC.64 UR6, c[0x0][0x9e8] ;  /* 0x00027a0000061ab9 */ /* 0x000fd00000000a00 */
[----:B------:R-:W-:Y:S01]  /*33a0*/  @P4 IMAD.HI.U32 R5, R2, UR6, RZ ;  /* 0x0000000602054c27 */ /* 0x000fe2000f8e00ff */
[----:B------:R-:W-:-:S13]  /*33b0*/  PLOP3.LUT P4, PT, PT, PT, UP1, 0x80, 0x0 ;  /* 0x000000000000781c */ /* 0x000fda0003f8f018 */
[----:B------:R-:W-:-:S07]  /*33c0*/  @P4 SHF.R.U32.HI R2, RZ, UR7, R5 ;  /* 0x00000007ff024c19 */ /* 0x000fce0008011605 */
.L_x_11617:
[----:B------:R-:W-:Y:S05]  /*33d0*/  BSYNC B0 ;  /* 0x0000000000007941 */ /* 0x000fea0003800000 */
.L_x_11615:
[----:B------:R-:W-:-:S05]  /*33e0*/  IMAD R2, R2, UR15, R71 ;  /* 0x0000000f02027c24 */ /* 0x000fca000f8e0247 */
[----:B------:R-:W-:Y:S02]  /*33f0*/  VIMNMX R24, R24, R2, !PT ;  /* 0x0000000218187248 */ /* 0x000fe40007fe0100 */
[----:B------:R-:W-:-:S07]  /*3400*/  VIADDMNMX R21, R2, UR15, R21, PT ;  /* 0x0000000f02157c46 */ /* 0x000fce000b800115 */
.L_x_11614:
        /* <DEDUP_REMOVED lines=11> */
[----:B------:R-:W-:Y:S02]  /*34c0*/  ISETP.GT.AND P6, PT, R24, 0x8, !P6 ;  /* 0x000000081800780c */ /* 0x000fe400077c4270 */
[----:B------:R-:W-:-:S02]  /*34d0*/  FSEL R28, R31, -INF , !P1 ;  /* 0xff8000001f1c7808 */ /* 0x000fc40004800000 */
[----:B------:R-:W-:Y:S02]  /*34e0*/  ISETP.NE.AND P1, PT, R29, RZ, PT ;  /* 0x000000ff1d00720c */ /* 0x000fe40003f25270 */
[----:B------:R-:W-:Y:S02]  /*34f0*/  FMNMX.FTZ R4, R66, R4, !PT ;  /* 0x0000000442047209 */ /* 0x000fe40007810000 */
[----:B------:R-:W-:Y:S02]  /*3500*/  ISETP.GT.AND P1, PT, R24, 0x10, !P1 ;  /* 0x000000101800780c */ /* 0x000fe40004f24270 */
[C---:B------:R-:W-:Y:S02]  /*3510*/  ISETP.LT.OR P6, PT, R21.reuse, 0x9, P6 ;  /* 0x000000091500780c */ /* 0x040fe400037c1670 */
[----:B------:R-:W-:Y:S02]  /*3520*/  ISETP.LT.OR P1, PT, R21, 0x11, P1 ;  /* 0x000000111500780c */ /* 0x000fe40000f21670 */
[----:B------:R-:W-:-:S02]  /*3530*/  FMNMX.FTZ R4, R70, R4, !PT ;  /* 0x0000000446047209 */ /* 0x000fc40007810000 */
[----:B------:R-:W-:Y:S02]  /*3540*/  FSEL R29, R34, -INF , !P1 ;  /* 0xff800000221d7808 */ /* 0x000fe40004800000 */
[----:B------:R-:W-:Y:S02]  /*3550*/  ISETP.NE.AND P1, PT, R32, RZ, PT ;  /* 0x000000ff2000720c */ /* 0x000fe40003f25270 */
[----:B------:R-:W-:Y:S02]  /*3560*/  FSEL R27, R27, -INF , !P6 ;  /* 0xff8000001b1b7808 */ /* 0x000fe40007000000 */
[----:B------:R-:W-:Y:S02]  /*3570*/  ISETP.GT.AND P1, PT, R24, 0x11, !P1 ;  /* 0x000000111800780c */ /* 0x000fe40004f24270 */
[----:B------:R-:W-:Y:S02]  /*3580*/  ISETP.NE.AND P6, PT, R33, RZ, PT ;  /* 0x000000ff2100720c */ /* 0x000fe40003fc5270 */
[----:B------:R-:W-:-:S02]  /*3590*/  ISETP.LT.OR P1, PT, R21, 0x12, P1 ;  /* 0x000000121500780c */ /* 0x000fc40000f21670 */
[----:B------:R-:W-:Y:S02]  /*35a0*/  FMNMX.FTZ R4, R74, R4, !PT ;  /* 0x000000044a047209 */ /* 0x000fe40007810000 */
[----:B------:R-:W-:Y:S02]  /*35b0*/  FSEL R30, R35, -INF , !P1 ;  /* 0xff800000231e7808 */ /* 0x000fe40004800000 */
[----:B------:R-:W-:Y:S02]  /*35c0*/  ISETP.GT.AND P1, PT, R24, 0x18, !P6 ;  /* 0x000000181800780c */ /* 0x000fe40007724270 */
[----:B------:R-:W-:Y:S02]  /*35d0*/  FMNMX.FTZ R4, R76, R4, !PT ;  /* 0x000000044c047209 */ /* 0x000fe40007810000 */
[----:B------:R-:W-:Y:S02]  /*35e0*/  ISETP.LT.OR P1, PT, R21, 0x19, P1 ;  /* 0x000000191500780c */ /* 0x000fe40000f21670 */
[----:B------:R-:W-:-:S02]  /*35f0*/  ISETP.NE.AND P4, PT, R36, RZ, PT ;  /* 0x000000ff2400720c */ /* 0x000fc40003f85270 */
[----:B------:R-:W-:Y:S02]  /*3600*/  FMNMX.FTZ R4, R78, R4, !PT ;  /* 0x000000044e047209 */ /* 0x000fe40007810000 */
[----:B------:R-:W-:Y:S02]  /*3610*/  FSEL R31, R38, -INF , !P1 ;  /* 0xff800000261f7808 */ /* 0x000fe40004800000 */
[----:B------:R-:W-:Y:S02]  /*3620*/  ISETP.GT.AND P1, PT, R24, 0x19, !P4 ;  /* 0x000000191800780c */ /* 0x000fe40006724270 */
[----:B------:R-:W-:Y:S02]  /*3630*/  FMNMX.FTZ R4, R80, R4, !PT ;  /* 0x0000000450047209 */ /* 0x000fe40007810000 */
[----:B------:R-:W-:Y:S02]  /*3640*/  ISETP.LT.OR P1, PT, R21, 0x1a, P1 ;  /* 0x0000001a1500780c */ /* 0x000fe40000f21670 */
[----:B------:R-:W-:-:S02]  /*3650*/  FMNMX.FTZ R4, R82, R4, !PT ;  /* 0x0000000452047209 */ /* 0x000fc40007810000 */
        /* <DEDUP_REMOVED lines=34> */
[----:B------:R-:W-:Y:S01]  /*3880*/  ISETP.NE.AND P6, PT, R56, RZ, PT ;  /* 0x000000ff3800720c */ /* 0x000fe20003fc5270 */
[----:B------:R-:W0:Y:S01]  /*3890*/  SHFL.BFLY PT, R5, R4, 0x2, 0x1f ;  /* 0x0c401f0004057f89 */ /* 0x000e2200000e0000 */
[----:B------:R-:W-:-:S02]  /*38a0*/  ISETP.LT.OR P1, PT, R21, 0x31, P1 ;  /* 0x000000311500780c */ /* 0x000fc40000f21670 */
[----:B------:R-:W-:Y:S02]  /*38b0*/  ISETP.NE.AND P4, PT, R57, RZ, PT ;  /* 0x000000ff3900720c */ /* 0x000fe40003f85270 */
[----:B------:R-:W-:Y:S02]  /*38c0*/  FSEL R37, R50, -INF , !P1 ;  /* 0xff80000032257808 */ /* 0x000fe40004800000 */
[----:B------:R-:W-:Y:S02]  /*38d0*/  ISETP.NE.AND P1, PT, R48, RZ, PT ;  /* 0x000000ff3000720c */ /* 0x000fe40003f25270 */
[C---:B------:R-:W-:Y:S02]  /*38e0*/  ISETP.GT.AND P2, PT, R24.reuse, 0x51, !P2 ;  /* 0x000000511800780c */ /* 0x040fe40005744270 */
[C---:B------:R-:W-:Y:S02]  /*38f0*/  ISETP.GT.AND P1, PT, R24.reuse, 0x31, !P1 ;  /* 0x000000311800780c */ /* 0x040fe40004f24270 */
[----:B------:R-:W-:-:S02]  /*3900*/  ISETP.GT.AND P3, PT, R24, 0x58, !P3 ;  /* 0x000000581800780c */ /* 0x000fc40005f64270 */
[C---:B------:R-:W-:Y:S02]  /*3910*/  ISETP.LT.OR P1, PT, R21.reuse, 0x32, P1 ;  /* 0x000000321500780c */ /* 0x040fe40000f21670 */
[----:B------:R-:W-:Y:S02]  /*3920*/  ISETP.LT.OR P2, PT, R21, 0x52, P2 ;  /* 0x000000521500780c */ /* 0x000fe40001741670 */
[----:B------:R-:W-:Y:S02]  /*3930*/  FSEL R38, R51, -INF , !P1 ;  /* 0xff80000033267808 */ /* 0x000fe40004800000 */
[----:B------:R-:W-:Y:S02]  /*3940*/  ISETP.NE.AND P1, PT, R49, RZ, PT ;  /* 0x000000ff3100720c */ /* 0x000fe40003f25270 */
[----:B------:R-:W-:Y:S02]  /*3950*/  ISETP.LT.OR P3, PT, R21, 0x59, P3 ;  /* 0x000000591500780c */ /* 0x000fe40001f61670 */
[----:B------:R-:W-:-:S02]  /*3960*/  ISETP.GT.AND P1, PT, R24, 0x38, !P1 ;  /* 0x000000381800780c */ /* 0x000fc40004f24270 */
[----:B0-----:R-:W-:Y:S02]  /*3970*/  FMNMX.FTZ R42, R4, R5, !PT ;  /* 0x00000005042a7209 */ /* 0x001fe40007810000 */
[----:B------:R-:W-:Y:S02]  /*3980*/  FMNMX.FTZ R4, R25, R26, !PT ;  /* 0x0000001a19047209 */ /* 0x000fe40007810000 */
[----:B------:R-:W-:Y:S01]  /*3990*/  ISETP.LT.OR P1, PT, R21, 0x39, P1 ;  /* 0x000000391500780c */ /* 0x000fe20000f21670 */
[----:B------:R-:W0:Y:S01]  /*39a0*/  SHFL.BFLY PT, R5, R42, 0x1, 0x1f ;  /* 0x0c201f002a057f89 */ /* 0x000e2200000e0000 */
        /* <DEDUP_REMOVED lines=22> */
[----:B------:R-:W-:Y:S02]  /*3b10*/  ISETP.GT.AND P1, PT, R24, 0x48, !P4 ;  /* 0x000000481800780c */ /* 0x000fe40006724270 */
[----:B0-----:R-:W-:Y:S02]  /*3b20*/  FMNMX.FTZ R5, R42, R5, !PT ;  /* 0x000000052a057209 */ /* 0x001fe40007810000 */
[----:B------:R-:W-:Y:S02]  /*3b30*/  FMNMX.FTZ R43, R37, R4, !PT ;  /* 0x00000004252b7209 */ /* 0x000fe40007810000 */
[----:B------:R-:W-:Y:S01]  /*3b40*/  ISETP.LT.OR P1, PT, R21, 0x49, P1 ;  /* 0x000000491500780c */ /* 0x000fe20000f21670 */
[----:B------:R-:W-:Y:S01]  /*3b50*/  FMUL.FTZ R41, R5, UR10 ;  /* 0x0000000a05297c20 */ /* 0x000fe20008410000 */
[----:B------:R-:W-:-:S02]  /*3b60*/  FMNMX.FTZ R4, R38, R43, !PT ;  /* 0x0000002b26047209 */ /* 0x000fc40007810000 */
[----:B------:R-:W-:Y:S02]  /*3b70*/  FSEL R0, R62, -INF , !P1 ;  /* 0xff8000003e007808 */ /* 0x000fe40004800000 */
[----:B------:R-:W-:Y:S02]  /*3b80*/  FSETP.NEU.FTZ.AND P1, PT, R5, -INF , PT ;  /* 0xff8000000500780b */ /* 0x000fe40003f3d000 */
[----:B------:R-:W-:Y:S02]  /*3b90*/  ISETP.NE.AND P4, PT, R60, RZ, PT ;  /* 0x000000ff3c00720c */ /* 0x000fe40003f85270 */
[----:B------:R-:W-:Y:S02]  /*3ba0*/  FMNMX.FTZ R43, R39, R4, !PT ;  /* 0x00000004272b7209 */ /* 0x000fe40007810000 */
[----:B------:R-:W-:Y:S02]  /*3bb0*/  FSEL R45, R41, RZ, P1 ;  /* 0x000000ff292d7208 */ /* 0x000fe40000800000 */
[----:B------:R-:W-:-:S02]  /*3bc0*/  ISETP.GT.AND P1, PT, R24, 0x49, !P4 ;  /* 0x000000491800780c */ /* 0x000fc40006724270 */
        /* <DEDUP_REMOVED lines=26> */
[----:B------:R-:W-:Y:S01]  /*3d70*/  FSEL R11, R11, -INF , !P2 ;  /* 0xff8000000b0b7808 */ /* 0x000fe20005000000 */
[--C-:B------:R-:W-:Y:S01]  /*3d80*/  FFMA.FTZ R24, R82, UR10, -R45.reuse ;  /* 0x0000000a52187c23 */ /* 0x100fe2000801082d */
[----:B------:R-:W-:Y:S01]  /*3d90*/  FMNMX.FTZ R4, R12, R43, !PT ;  /* 0x0000002b0c047209 */ /* 0x000fe20007810000 */
[----:B------:R-:W-:Y:S01]  /*3da0*/  FFMA.FTZ R58, R94, UR10, -R45 ;  /* 0x0000000a5e3a7c23 */ /* 0x000fe2000801082d */
[----:B------:R-:W-:Y:S01]  /*3db0*/  ISETP.LT.OR P4, PT, R21, 0x5a, P4 ;  /* 0x0000005a1500780c */ /* 0x000fe20002781670 */
[----:B------:R0:W2:Y:S01]  /*3dc0*/  MUFU.EX2 R49, R48 ;  /* 0x0000003000317308 */ /* 0x0000a20000000800 */
[----:B------:R-:W-:Y:S01]  /*3dd0*/  FSEL R14, R14, -INF , !P3 ;  /* 0xff8000000e0e7808 */ /* 0x000fe20005800000 */
[----:B-1----:R-:W-:Y:S01]  /*3de0*/  FADD.FTZ R67, R44, R47 ;  /* 0x0000002f2c437221 */ /* 0x002fe20000010000 */
[----:B------:R-:W-:Y:S01]  /*3df0*/  FMNMX.FTZ R21, R11, R4, !PT ;  /* 0x000000040b157209 */ /* 0x000fe20007810000 */
[--C-:B------:R-:W-:Y:S01]  /*3e00*/  FFMA.FTZ R59, R96, UR10, -R45.reuse ;  /* 0x0000000a603b7c23 */ /* 0x100fe2000801082d */
[----:B------:R-:W-:Y:S01]  /*3e10*/  FSEL R15, R15, -INF , !P4 ;  /* 0xff8000000f0f7808 */ /* 0x000fe20006000000 */
[--C-:B------:R-:W-:Y:S01]  /*3e20*/  FFMA.FTZ R60, R98, UR10, -R45.reuse ;  /* 0x0000000a623c7c23 */ /* 0x100fe2000801082d */
[----:B------:R-:W-:Y:S01]  /*3e30*/  FMNMX.FTZ R4, R14, R21, !PT ;  /* 0x000000150e047209 */ /* 0x000fe20007810000 */
[----:B------:R-:W-:Y:S01]  /*3e40*/  MUFU.EX2 R50, R50 ;  /* 0x0000003200327308 */ /* 0x000fe20000000800 */
[--C-:B0-----:R-:W-:Y:S01]  /*3e50*/  FFMA.FTZ R48, R80, UR10, -R45.reuse ;  /* 0x0000000a50307c23 */ /* 0x101fe2000801082d */
[--C-:B------:R-:W-:Y:S01]  /*3e60*/  FFMA.FTZ R64, R64, UR10, -R45.reuse ;  /* 0x0000000a40407c23 */ /* 0x100fe2000801082d */
[----:B------:R-:W-:Y:S01]  /*3e70*/  FMNMX.FTZ R4, R15, R4, !PT ;  /* 0x000000040f047209 */ /* 0x000fe20007810000 */
[--C-:B------:R-:W-:Y:S01]  /*3e80*/  FFMA.FTZ R65, R106, UR10, -R45.reuse ;  /* 0x0000000a6a417c23 */ /* 0x100fe2000801082d */
[----:B------:R-:W-:Y:S01]  /*3e90*/  F2FP.BF16.F32.PACK_AB R152, R47, R44 ;  /* 0x0000002c2f98723e */ /* 0x000fe200000010ff */
[----:B------:R-:W-:-:S02]  /*3ea0*/  FFMA.FTZ R20, R20, UR10, -R45 ;  /* 0x0000000a14147c23 */ /* 0x000fc4000801082d */
[----:B------:R-:W0:Y:S01]  /*3eb0*/  SHFL.BFLY PT, R21, R4, 0x2, 0x1f ;  /* 0x0c401f0004157f89 */ /* 0x000e2200000e0000 */
[----:B------:R1:W-:Y:S01]  /*3ec0*/  MUFU.EX2 R55, R54 ;  /* 0x0000003600377308 */ /* 0x0003e20000000800 */
[----:B--2---:R-:W-:-:S07]  /*3ed0*/  F2FP.BF16.F32.PACK_AB R154, R49, R46 ;  /* 0x0000002e319a723e */ /* 0x004fce00000010ff */
[----:B------:R2:W3:Y:S01]  /*3ee0*/  MUFU.EX2 R51, R42 ;  /* 0x0000002a00337308 */ /* 0x0004e20000000800 */
[----:B-1----:R-:W-:-:S07]  /*3ef0*/  FFMA.FTZ R54, R100, UR10, -R45 ;  /* 0x0000000a64367c23 */ /* 0x002fce000801082d */
[----:B------:R-:W-:Y:S01]  /*3f00*/  MUFU.EX2 R52, R52 ;  /* 0x0000003400347308 */ /* 0x000fe20000000800 */
[----:B--2---:R-:W-:Y:S01]  /*3f10*/  FFMA.FTZ R42, R84, UR10, -R45 ;  /* 0x0000000a542a7c23 */ /* 0x004fe2000801082d */
[----:B0-----:R-:W-:-:S06]  /*3f20*/  FMNMX.FTZ R21, R4, R21, !PT ;  /* 0x0000001504157209 */ /* 0x001fcc0007810000 */
[----:B------:R0:W-:Y:S01]  /*3f30*/  MUFU.EX2 R61, R54 ;  /* 0x00000036003d7308 */ /* 0x0001e20000000800 */
[----:B---3--:R-:W-:Y:S01]  /*3f40*/  F2FP.BF16.F32.PACK_AB R156, R51, R50 ;  /* 0x00000032339c723e */ /* 0x008fe200000010ff */
[----:B------:R-:W1:Y:S06]  /*3f50*/  SHFL.BFLY PT, R4, R21, 0x1, 0x1f ;  /* 0x0c201f0015047f89 */ /* 0x000e6c00000e0000 */
[----:B------:R2:W3:Y:S01]  /*3f60*/  MUFU.EX2 R53, R48 ;  /* 0x0000003000357308 */ /* 0x0004e20000000800 */
[----:B0-----:R-:W-:-:S04]  /*3f70*/  FADD.FTZ R54, R46, R67 ;  /* 0x000000432e367221 */ /* 0x001fc80000010000 */
[----:B------:R-:W-:-:S03]  /*3f80*/  FADD.FTZ R67, R49, R54 ;  /* 0x0000003631437221 */ /* 0x000fc60000010000 */
[----:B------:R-:W0:Y:S01]  /*3f90*/  MUFU.EX2 R24, R24 ;  /* 0x0000001800187308 */ /* 0x000e220000000800 */
[----:B--2---:R-:W-:-:S07]  /*3fa0*/  FFMA.FTZ R48, R86, UR10, -R45 ;  /* 0x0000000a56307c23 */ /* 0x004fce000801082d */
[----:B------:R2:W-:Y:S01]  /*3fb0*/  MUFU.EX2 R63, R62 ;  /* 0x0000003e003f7308 */ /* 0x0005e20000000800 */
[----:B---3--:R-:W-:Y:S02]  /*3fc0*/  F2FP.BF16.F32.PACK_AB R158, R53, R52 ;  /* 0x00000034359e723e */ /* 0x008fe400000010ff */
[----:B-1----:R-:W-:-:S04]  /*3fd0*/  FMNMX.FTZ R4, R21, R4, !PT ;  /* 0x0000000415047209 */ /* 0x002fc80007810000 */
[C---:B------:R-:W-:Y:S01]  /*3fe0*/  FSETP.NEU.FTZ.AND P1, PT, R4.reuse, -INF , PT ;  /* 0xff8000000400780b */ /* 0x040fe20003f3d000 */
[----:B------:R-:W-:Y:S01]  /*3ff0*/  FMUL.FTZ R21, R4, UR10 ;  /* 0x0000000a04157c20 */ /* 0x000fe20008410000 */
[----:B--2---:R-:W-:Y:S01]  /*4000*/  FADD.FTZ R62, R50, R67 ;  /* 0x00000043323e7221 */ /* 0x004fe20000010000 */
[----:B------:R1:W2:Y:S03]  /*4010*/  MUFU.EX2 R43, R42 ;  /* 0x0000002a002b7308 */ /* 0x0002a60000000800 */
[----:B------:R-:W-:Y:S01]  /*4020*/  FSEL R21, R21, RZ, P1 ;  /* 0x000000ff15157208 */ /* 0x000fe20000800000 */
[----:B------:R-:W-:-:S04]  /*4030*/  FADD.FTZ R69, R51, R62 ;  /* 0x0000003e33457221 */ /* 0x000fc80000010000 */
        /* <DEDUP_REMOVED lines=9> */
[----:B------:R-:W-:Y:S01]  /*40d0*/  FFMA.FTZ R33, R33, UR10, -R21 ;  /* 0x0000000a21217c23 */ /* 0x000fe20008010815 */
[----:B------:R-:W-:Y:S01]  /*40e0*/  FADD.FTZ R62, R52, R69 ;  /* 0x00000045343e7221 */ /* 0x000fe20000010000 */
[--C-:B------:R-:W-:Y:S01]  /*40f0*/  FFMA.FTZ R34, R34, UR10, -R21.reuse ;  /* 0x0000000a22227c23 */ /* 0x100fe20008010815 */
[----:B------:R-:W-:Y:S01]  /*4100*/  FFMA.FTZ R35, R35, UR10, -R21 ;  /* 0x0000000a23237c23 */ /* 0x000fe20008010815 */
[----:B-1----:R-:W-:Y:S01]  /*4110*/  FFMA.FTZ R42, R92, UR10, -R45 ;  /* 0x0000000a5c2a7c23 */ /* 0x002fe2000801082d */
[----:B------:R-:W1:Y:S01]  /*4120*/  MUFU.EX2 R26, R26 ;  /* 0x0000001a001a7308 */ /* 0x000e620000000800 */
[----:B------:R-:W-:Y:S01]  /*4130*/  FADD.FTZ R69, R53, R62 ;  /* 0x0000003e35457221 */ /* 0x000fe20000010000 */
[--C-:B------:R-:W-:Y:S01]  /*4140*/  FFMA.FTZ R36, R36, UR10, -R21.reuse ;  /* 0x0000000a24247c23 */ /* 0x100fe20008010815 */
[--C-:B------:R-:W-:Y:S01]  /*4150*/  FFMA.FTZ R37, R37, UR10, -R21.reuse ;  /* 0x0000000a25257c23 */ /* 0x100fe20008010815 */
[----:B------:R-:W-:Y:S01]  /*4160*/  FFMA.FTZ R38, R38, UR10, -R21 ;  /* 0x0000000a26267c23 */ /* 0x000fe20008010815 */
[----:B0-----:R-:W-:Y:S01]  /*4170*/  FADD.FTZ R62, R24, R69 ;  /* 0x00000045183e7221 */ /* 0x001fe20000010000 */
[--C-:B------:R-:W-:Y:S01]  /*4180*/  FFMA.FTZ R39, R39, UR10, -R21.reuse ;  /* 0x0000000a27277c23 */ /* 0x100fe20008010815 */
[--C-:B------:R-:W-:Y:S01]  /*4190*/  FFMA.FTZ R40, R40, UR10, -R21.reuse ;  /* 0x0000000a28287c23 */ /* 0x100fe20008010815 */
[----:B------:R-:W0:Y:S01]  /*41a0*/  MUFU.EX2 R27, R27 ;  /* 0x0000001b001b7308 */ /* 0x000e220000000800 */
[----:B--2---:R-:W-:Y:S01]  /*41b0*/  FADD.FTZ R69, R43, R62 ;  /* 0x0000003e2b457221 */ /* 0x004fe20000010000 */
[--C-:B------:R-:W-:Y:S01]  /*41c0*/  FFMA.FTZ R2, R2, UR10, -R21.reuse ;  /* 0x0000000a02027c23 */ /* 0x100fe20008010815 */
[--C-:B------:R-:W-:Y:S01]  /*41d0*/  FFMA.FTZ R13, R13, UR10, -R21.reuse ;  /* 0x0000000a0d0d7c23 */ /* 0x100fe20008010815 */
[--C-:B------:R-:W-:Y:S01]  /*41e0*/  FFMA.FTZ R0, R0, UR10, -R21.reuse ;  /* 0x0000000a00007c23 */ /* 0x100fe20008010815 */
[--C-:B------:R-:W-:Y:S01]  /*41f0*/  FFMA.FTZ R41, R41, UR10, -R21.reuse ;  /* 0x0000000a29297c23 */ /* 0x100fe20008010815 */
[--C-:B------:R-:W-:Y:S01]  /*4200*/  FFMA.FTZ R12, R12, UR10, -R21.reuse ;  /* 0x0000000a0c0c7c23 */ /* 0x100fe20008010815 */
[--C-:B------:R-:W-:Y:S01]  /*4210*/  FFMA.FTZ R11, R11, UR10, -R21.reuse ;  /* 0x0000000a0b0b7c23 */ /* 0x100fe20008010815 */
[----:B------:R-:W2:Y:S01]  /*4220*/  MUFU.EX2 R28, R28 ;  /* 0x0000001c001c7308 */ /* 0x000ea20000000800 */
[----:B-1----:R-:W-:Y:S01]  /*4230*/  FADD.FTZ R54, R25, R26 ;  /* 0x0000001a19367221 */ /* 0x002fe20000010000 */
[--C-:B------:R-:W-:Y:S01]  /*4240*/  FFMA.FTZ R14, R14, UR10, -R21.reuse ;  /* 0x0000000a0e0e7c23 */ /* 0x100fe20008010815 */
[----:B------:R-:W-:Y:S01]  /*4250*/  FFMA.FTZ R15, R15, UR10, -R21 ;  /* 0x0000000a0f0f7c23 */ /* 0x000fe20008010815 */
[----:B------:R-:W-:-:S02]  /*4260*/  F2FP.BF16.F32.PACK_AB R160, R43, R24 ;  /* 0x000000182ba0723e */ /* 0x000fc400000010ff */
[----:B------:R-:W-:Y:S02]  /*4270*/  F2FP.BF16.F32.PACK_AB R153, R26, R25 ;  /* 0x000000191a99723e */ /* 0x000fe400000010ff */
        /* <DEDUP_REMOVED lines=13> */
[----:B-1----:R-:W-:Y:S01]  /*4350*/  FADD.FTZ R66, R48, R69 ;  /* 0x0000004530427221 */ /* 0x002fe20000010000 */
[----:B------:R-:W-:-:S03]  /*4360*/  F2FP.BF16.F32.PACK_AB R162, R55, R48 ;  /* 0x0000003037a2723e */ /* 0x000fc600000010ff */
[----:B------:R-:W-:-:S03]  /*4370*/  FADD.FTZ R69, R55, R66 ;  /* 0x0000004237457221 */ /* 0x000fc60000010000 */
[----:B------:R-:W1:Y:S01]  /*4380*/  MUFU.EX2 R56, R56 ;  /* 0x0000003800387308 */ /* 0x000e620000000800 */
[C---:B0-----:R-:W-:Y:S01]  /*4390*/  FADD.FTZ R62, R32.reuse, R67 ;  /* 0x00000043203e7221 */ /* 0x041fe20000010000 */
[----:B------:R-:W-:-:S06]  /*43a0*/  F2FP.BF16.F32.PACK_AB R159, R32, R31 ;  /* 0x0000001f209f723e */ /* 0x000fcc00000010ff */
[----:B------:R-:W0:Y:S01]  /*43b0*/  MUFU.EX2 R34, R34 ;  /* 0x0000002200227308 */ /* 0x000e220000000800 */
[----:B--2---:R-:W-:-:S07]  /*43c0*/  FADD.FTZ R67, R33, R62 ;  /* 0x0000003e21437221 */ /* 0x004fce0000010000 */
[----:B------:R2:W3:Y:S01]  /*43d0*/  MUFU.EX2 R57, R42 ;  /* 0x0000002a00397308 */ /* 0x0004e20000000800 */
[----:B-1----:R-:W-:-:S07]  /*43e0*/  FADD.FTZ R66, R56, R69 ;  /* 0x0000004538427221 */ /* 0x002fce0000010000 */
[----:B------:R-:W1:Y:S01]  /*43f0*/  MUFU.EX2 R35, R35 ;  /* 0x0000002300237308 */ /* 0x000e620000000800 */
[----:B--2---:R-:W-:Y:S01]  /*4400*/  FFMA.FTZ R42, R102, UR10, -R45 ;  /* 0x0000000a662a7c23 */ /* 0x004fe2000801082d */
[----:B0-----:R-:W-:Y:S01]  /*4410*/  FADD.FTZ R62, R34, R67 ;  /* 0x00000043223e7221 */ /* 0x001fe20000010000 */
[----:B------:R-:W-:Y:S01]  /*4420*/  FFMA.FTZ R45, R68, UR10, -R45 ;  /* 0x0000000a442d7c23 */ /* 0x000fe2000801082d */
[----:B------:R-:W-:-:S04]  /*4430*/  F2FP.BF16.F32.PACK_AB R161, R34, R33 ;  /* 0x0000002122a1723e */ /* 0x000fc800000010ff */
[----:B------:R-:W0:Y:S01]  /*4440*/  MUFU.EX2 R58, R58 ;  /* 0x0000003a003a7308 */ /* 0x000e220000000800 */
[C---:B---3--:R-:W-:Y:S01]  /*4450*/  FADD.FTZ R69, R57.reuse, R66 ;  /* 0x0000004239457221 */ /* 0x048fe20000010000 */
[----:B------:R-:W-:-:S06]  /*4460*/  F2FP.BF16.F32.PACK_AB R164, R57, R56 ;  /* 0x0000003839a4723e */ /* 0x000fcc00000010ff */
[----:B------:R-:W2:Y:S01]  /*4470*/  MUFU.EX2 R36, R36 ;  /* 0x0000002400247308 */ /* 0x000ea20000000800 */
[----:B-1----:R-:W-:-:S07]  /*4480*/  FADD.FTZ R67, R35, R62 ;  /* 0x0000003e23437221 */ /* 0x002fce0000010000 */
[----:B------:R-:W1:Y:S01]  /*4490*/  MUFU.EX2 R59, R59 ;  /* 0x0000003b003b7308 */ /* 0x000e620000000800 */
[----:B0-----:R-:W-:-:S07]  /*44a0*/  FADD.FTZ R62, R58, R69 ;  /* 0x000000453a3e7221 */ /* 0x001fce0000010000 */
[----:B------:R-:W-:Y:S01]  /*44b0*/  MUFU.EX2 R37, R37 ;  /* 0x0000002500257308 */ /* 0x000fe20000000800 */
[----:B--2---:R-:W-:-:S07]  /*44c0*/  F2FP.BF16.F32.PACK_AB R163, R36, R35 ;  /* 0x0000002324a3723e */ /* 0x004fce00000010ff */
[----:B------:R-:W0:Y:S01]  /*44d0*/  MUFU.EX2 R60, R60 ;  /* 0x0000003c003c7308 */ /* 0x000e220000000800 */
[----:B-1----:R-:W-:-:S07]  /*44e0*/  F2FP.BF16.F32.PACK_AB R166, R59, R58 ;  /* 0x0000003a3ba6723e */ /* 0x002fce00000010ff */
[----:B------:R-:W1:Y:S08]  /*44f0*/  MUFU.EX2 R38, R38 ;  /* 0x0000002600267308 */ /* 0x000e700000000800 */
[----:B------:R-:W-:Y:S01]  /*4500*/  MUFU.EX2 R39, R39 ;  /* 0x0000002700277308 */ /* 0x000fe20000000800 */
[----:B0-----:R-:W-:-:S07]  /*4510*/  F2FP.BF16.F32.PACK_AB R168, R61, R60 ;  /* 0x0000003c3da8723e */ /* 0x001fce00000010ff */
[----:B------:R-:W0:Y:S01]  /*4520*/  MUFU.EX2 R42, R42 ;  /* 0x0000002a002a7308 */ /* 0x000e220000000800 */
[----:B-1----:R-:W-:-:S07]  /*4530*/  F2FP.BF16.F32.PACK_AB R165, R38, R37 ;  /* 0x0000002526a5723e */ /* 0x002fce00000010ff */
[----:B------:R-:W1:Y:S08]  /*4540*/  MUFU.EX2 R40, R40 ;  /* 0x0000002800287308 */ /* 0x000e700000000800 */
[----:B------:R2:W-:Y:S01]  /*4550*/  MUFU.EX2 R54, R2 ;  /* 0x0000000200367308 */ /* 0x0005e20000000800 */
[----:B0-----:R-:W-:-:S07]  /*4560*/  F2FP.BF16.F32.PACK_AB R170, R63, R42 ;  /* 0x0000002a3faa723e */ /* 0x001fce00000010ff */
[----:B------:R-:W0:Y:S01]  /*4570*/  MUFU.EX2 R13, R13 ;  /* 0x0000000d000d7308 */ /* 0x000e220000000800 */
[----:B--2---:R-:W-:Y:S01]  /*4580*/  FADD.FTZ R2, R36, R67 ;  /* 0x0000004324027221 */ /* 0x004fe20000010000 */
[----:B------:R-:W-:Y:S01]  /*4590*/  FADD.FTZ R67, R59, R62 ;  /* 0x0000003e3b437221 */ /* 0x000fe20000010000 */
[----:B-1----:R-:W-:Y:S02]  /*45a0*/  F2FP.BF16.F32.PACK_AB R167, R40, R39 ;  /* 0x0000002728a7723e */ /* 0x002fe400000010ff */
[----:B------:R-:W-:Y:S01]  /*45b0*/  FADD.FTZ R21, R37, R2 ;  /* 0x0000000225157221 */ /* 0x000fe20000010000 */
[----:B------:R-:W-:Y:S02]  /*45c0*/  FADD.FTZ R44, R60, R67 ;  /* 0x000000433c2c7221 */ /* 0x000fe40000010000 */
[----:B------:R-:W1:Y:S01]  /*45d0*/  MUFU.EX2 R64, R64 ;  /* 0x0000004000407308 */ /* 0x000e620000000800 */
[----:B------:R-:W-:Y:S01]  /*45e0*/  FADD.FTZ R2, R38, R21 ;  /* 0x0000001526027221 */ /* 0x000fe20000010000 */
[----:B------:R-:W-:-:S03]  /*45f0*/  FADD.FTZ R47, R61, R44 ;  /* 0x0000002c3d2f7221 */ /* 0x000fc60000010000 */
[----:B------:R-:W-:Y:S01]  /*4600*/  FADD.FTZ R21, R39, R2 ;  /* 0x0000000227157221 */ /* 0x000fe20000010000 */
[----:B------:R-:W-:Y:S02]  /*4610*/  FADD.FTZ R44, R42, R47 ;  /* 0x0000002f2a2c7221 */ /* 0x000fe40000010000 */
[----:B------:R-:W2:Y:S01]  /*4620*/  MUFU.EX2 R65, R65 ;  /* 0x0000004100417308 */ /* 0x000ea20000000800 */
[----:B------:R-:W-:Y:S01]  /*4630*/  FADD.FTZ R2, R40, R21 ;  /* 0x0000001528027221 */ /* 0x000fe20000010000 */
[----:B------:R-:W-:Y:S01]  /*4640*/  FADD.FTZ R43, R63, R44 ;  /* 0x0000002c3f2b7221 */ /* 0x000fe20000010000 */
[----:B0-----:R-:W-:Y:S02]  /*4650*/  F2FP.BF16.F32.PACK_AB R169, R54, R13 ;  /* 0x0000000d36a9723e */ /* 0x001fe400000010ff */
[----:B------:R-:W-:-:S03]  /*4660*/  FADD.FTZ R21, R13, R2 ;  /* 0x000000020d157221 */ /* 0x000fc60000010000 */
[----:B------:R-:W0:Y:S01]  /*4670*/  MUFU.EX2 R0, R0 ;  /* 0x0000000000007308 */ /* 0x000e220000000800 */
[----:B-1----:R-:W-:Y:S01]  /*4680*/  FADD.FTZ R2, R64, R43 ;  /* 0x0000002b40027221 */ /* 0x002fe20000010000 */
[----:B------:R-:W-:-:S06]  /*4690*/  FADD.FTZ R21, R54, R21 ;  /* 0x0000001536157221 */ /* 0x000fcc0000010000 */
        /* <DEDUP_REMOVED lines=11> */
[C---:B0-----:R-:W-:Y:S01]  /*4750*/  F2FP.BF16.F32.PACK_AB R174, R45.reuse, R20 ;  /* 0x000000142dae723e */ /* 0x041fe200000010ff */
[----:B------:R-:W-:-:S06]  /*4760*/  FADD.FTZ R2, R45, R24 ;  /* 0x000000182d027221 */ /* 0x000fcc0000010000 */
[----:B------:R-:W0:Y:S01]  /*4770*/  MUFU.EX2 R14, R14 ;  /* 0x0000000e000e7308 */ /* 0x000e220000000800 */
[----:B-1----:R-:W-:-:S07]  /*4780*/  FADD.FTZ R20, R12, R21 ;  /* 0x000000150c147221 */ /* 0x002fce0000010000 */
[----:B------:R-:W1:Y:S01]  /*4790*/  MUFU.EX2 R15, R15 ;  /* 0x0000000f000f7308 */ /* 0x000e620000000800 */
[C---:B--2---:R-:W-:Y:S01]  /*47a0*/  FADD.FTZ R21, R11.reuse, R20 ;  /* 0x000000140b157221 */ /* 0x044fe20000010000 */
[----:B------:R-:W-:-:S03]  /*47b0*/  F2FP.BF16.F32.PACK_AB R173, R11, R12 ;  /* 0x0000000c0bad723e */ /* 0x000fc600000010ff */
[----:B0-----:R-:W-:-:S04]  /*47c0*/  FADD.FTZ R20, R14, R21 ;  /* 0x000000150e147221 */ /* 0x001fc80000010000 */
[C---:B-1----:R-:W-:Y:S01]  /*47d0*/  FADD.FTZ R0, R15.reuse, R20 ;  /* 0x000000140f007221 */ /* 0x042fe20000010000 */
[----:B------:R-:W-:Y:S01]  /*47e0*/  F2FP.BF16.F32.PACK_AB R175, R15, R14 ;  /* 0x0000000e0faf723e */ /* 0x000fe200000010ff */
[----:B------:R-:W-:Y:S06]  /*47f0*/  @!P0 BRA `(.L_x_11618) ;  /* 0x0000000000048947 */ /* 0x000fec0003800000 */
[----:B------:R-:W-:Y:S01]  /*4800*/  BPT.TRAP 0x1 ;  /* 0x000000040000795c */ /* 0x000fe20000300000 */
.L_x_11618:
[----:B------:R0:W1:Y:S01]  /*4810*/  SYNCS.PHASECHK.TRANS64.TRYWAIT P1, [R3+URZ+0x22850], R10 ;  /* 0x0228500a030075a7 */ /* 0x000062000802017f */
[----:B------:R-:W-:Y:S05]  /*4820*/  @!P0 BRA `(.L_x_11619) ;  /* 0x0000000000048947 */ /* 0x000fea0003800000 */
[----:B------:R-:W-:Y:S01]  /*4830*/  BPT.TRAP 0x1 ;  /* 0x000000040000795c */ /* 0x000fe20000300000 */
.L_x_11619:
[----:B-1----:R-:W-:Y:S05]  /*4840*/  @P1 BRA `(.L_x_11620) ;  /* 0x0000000000081947 */ /* 0x002fea0003800000 */
[----:B------:R-:W1:Y:S02]  /*4850*/  SYNCS.PHASECHK.TRANS64.TRYWAIT P1, [R3+URZ+0x22850], R10 ;  /* 0x0228500a030075a7 */ /* 0x000e64000802017f */
[----:B-1----:R-:W-:Y:S05]  /*4860*/  @!P1 BRA `(.L_x_11621) ;  /* 0x0000013400189947 */ /* 0x002fea0003800000 */
.L_x_11620:
[----:B------:R-:W-:Y:S01]  /*4870*/  R2UR UR6, R8 ;  /* 0x00000000080672ca */ /* 0x000fe200000e0000 */
[----:B------:R2:W-:Y:S01]  /*4880*/  BAR.SYNC.DEFER_BLOCKING R9, 0x100 ;  /* 0x000400090000751d */ /* 0x0005e20000010000 */
[----:B------:R-:W-:-:S05]  /*4890*/  ISETP.NE.AND P2, PT, R6, 0x1, PT ;  /* 0x000000010600780c */ /* 0x000fca0003f45270 */
[----:B------:R-:W-:Y:S01]  /*48a0*/  UMOV UR7, 0x40000040 ;  /* 0x4000004000077882 */ /* 0x000fe20000000000 */
[----:B------:R-:W3:Y:S05]  /*48b0*/  S2R R11, SR_TID.X ;  /* 0x00000000000b7919 */ /* 0x000eea0000002100 */
[----:B------:R-:W-:Y:S02]  /*48c0*/  UIADD3 UR6, UR6, 0x400, URZ ;  /* 0x0000040006067890 */ /* 0x000fe4000fffe03f */
[----:B------:R-:W2:Y:S02]  /*48d0*/  @P2 LDC R8, c[0x0][0x44c] ;  /* 0x00011300ff082b82 */ /* 0x000ea40000000800 */
[----:B------:R-:W-:-:S04]  /*48e0*/  USHF.R.U32.HI UR6, URZ, 0x4, UR6 ;  /* 0x000000043f067899 */ /* 0x000fc80008011606 */
[----:B------:R-:W-:Y:S02]  /*48f0*/  ULOP3.LUT UR6, UR6, 0x3fff, URZ, 0xc0, !UPT ;  /* 0x00003fff06067892 */ /* 0x000fe4000f8ec03f */
[----:B01----:R-:W0:Y:S02]  /*4900*/  @P2 LDC R10, c[0x0][0x450] ;  /* 0x00011400ff0a2b82 */ /* 0x003e240000000800 */
        /* <DEDUP_REMOVED lines=8> */
[----:B---3--:R-:W-:Y:S02]  /*4990*/  LOP3.LUT P1, RZ, R11, 0x7f, RZ, 0xc0, !PT ;  /* 0x0000007f0bff7812 */ /* 0x008fe4000782c0ff */
[----:B------:R-:W-:Y:S01]  /*49a0*/  IMAD.U32 R8, RZ, RZ, UR43 ;  /* 0x0000002bff087e24 */ /* 0x000fe2000f8e00ff */
[----:B0-----:R-:W-:-:S04]  /*49b0*/  @P2 SHF.R.U32.HI R8, RZ, R10, R9 ;  /* 0x0000000aff082219 */ /* 0x001fc80000011609 */
[----:B------:R-:W-:-:S06]  /*49c0*/  IADD3 R8, R8, R17, -R16 ;  /* 0x0000001108087210 */ /* 0x000fcc0007ffe810 */
        /* <DEDUP_REMOVED lines=47> */
.L_x_11623:
[----:B------:R-:W-:-:S11]  /*4cc0*/  UISETP.NE.AND UP1, UPT, UR15, 0x1, UPT ;  /* 0x000000010f00788c */ /* 0x000fd6000bf25270 */
[----:B------:R-:W-:Y:S02]  /*4cd0*/  @UP1 ULDC.64 UR18, c[0x0][0x9e8] ;  /* 0x00027a0000121ab9 */ /* 0x000fe40000000a00 */
[----:B------:R-:W-:-:S04]  /*4ce0*/  UIMAD.WIDE.U32 UR6, UR11, UR18, URZ ;  /* 0x000000120b0672a5 */ /* 0x000fc8000f8e003f */
[----:B------:R-:W-:-:S12]  /*4cf0*/  @UP1 USHF.R.U32.HI UR11, URZ, UR19, UR7 ;  /* 0x000000133f0b1299 */ /* 0x000fd80008011607 */
.L_x_11624:
[----:B------:R-:W-:-:S04]  /*4d00*/  UIMAD UR11, UR11, UR15, UR15 ;  /* 0x0000000f0b0b72a4 */ /* 0x000fc8000f8e020f */
[----:B------:R-:W-:-:S04]  /*4d10*/  UISETP.LT.AND UP1, UPT, UR14, UR11, UPT ;  /* 0x0000000b0e00728c */ /* 0x000fc8000bf21270 */
[----:B------:R-:W-:-:S12]  /*4d20*/  USEL UR14, UR14, UR11, UP1 ;  /* 0x0000000b0e0e7287 */ /* 0x000fd80008800000 */
.L_x_11622:
        /* <DEDUP_REMOVED lines=11> */
.L_x_11642:
[----:B------:R-:W-:-:S04]  /*4de0*/  UIADD3 UR37, UR37, 0x1, URZ ;  /* 0x0000000125257890 */ /* 0x000fc8000fffe03f */
[----:B------:R-:W-:-:S04]  /*4df0*/  UISETP.NE.AND UP1, UPT, UR37, 0x2, UPT ;  /* 0x000000022500788c */ /* 0x000fc8000bf25270 */
[----:B------:R-:W-:Y:S02]  /*4e00*/  USEL UR6, URZ, 0x1, UP1 ;  /* 0x000000013f067887 */ /* 0x000fe40008800000 */
[----:B------:R-:W-:Y:S02]  /*4e10*/  USEL UR37, UR37, URZ, UP1 ;  /* 0x0000003f25257287 */ /* 0x000fe40008800000 */
[----:B------:R-:W-:Y:S01]  /*4e20*/  ULOP3.LUT UR38, UR38, UR6, URZ, 0x3c, !UPT ;  /* 0x0000000626267292 */ /* 0x000fe2000f8e3c3f */
[----:B0-----:R-:W-:Y:S11]  /*4e30*/  @!P0 BRA `(.L_x_11626) ;  /* 0x0000000000048947 */ /* 0x001ff60003800000 */
[----:B------:R-:W-:Y:S01]  /*4e40*/  BPT.TRAP 0x1 ;  /* 0x000000040000795c */ /* 0x000fe20000300000 */
.L_x_11626:
        /* <DEDUP_REMOVED lines=9> */
.L_x_11627:
[----:B-1----:R-:W-:Y:S05]  /*4ee0*/  @P1 BRA `(.L_x_11628) ;  /* 0x0000000000081947 */ /* 0x002fea0003800000 */
[----:B------:R-:W1:Y:S02]  /*4ef0*/  SYNCS.PHASECHK.TRANS64.TRYWAIT P1, [UR28+0x22830], R8 ;  /* 0x02283008ff0075a7 */ /* 0x000e64000802015c */
[----:B-1----:R-:W-:Y:S05]  /*4f00*/  @!P1 BRA `(.L_x_11629) ;  /* 0x0000012c00849947 */ /* 0x002fea0003800000 */
.L_x_11628:
        /* <DEDUP_REMOVED lines=14> */
[----:B--2---:R-:W-:Y:S02]  /*4ff0*/  LOP3.LUT P1, RZ, R11, 0x7f, RZ, 0xc0, !PT ;  /* 0x0000007f0bff7812 */ /* 0x004fe4000782c0ff */
[----:B------:R-:W-:Y:S01]  /*5000*/  SHF.R.U32.HI R11, RZ, 0x7, R11 ;  /* 0x00000007ff0b7819 */ /* 0x000fe2000001160b */
        /* <DEDUP_REMOVED lines=24> */
[----:B------:R-:W-:Y:S01]  /*5190*/  IMAD.U32 R177, RZ, RZ, UR28 ;  /* 0x0000001cffb17e24 */ /* 0x000fe2000f8e00ff */
[----:B---3--:R-:W-:Y:S01]  /*51a0*/  @P2 SHF.R.U32.HI R194, RZ, R10, R7 ;  /* 0x0000000affc22219 */ /* 0x008fe20000011607 */
        /* <DEDUP_REMOVED lines=46> */
[----:B------:R-:W3:Y:S04]  /*5490*/  MUFU.TANH R13, R13 ;  /* 0x0000000d000d7308 */ /* 0x000ee80000002400 */
[----:B------:R-:W-:-:S04]  /*54a0*/  IADD3 R11, -R16, R11, R17 ;  /* 0x0000000b100b7210 */ /* 0x000fc80007ffe111 */
        /* <DEDUP_REMOVED lines=64> */
.L_x_11632:
[----:B------:R-:W-:-:S05]  /*58b0*/  IMAD.U32 R214, RZ, RZ, UR25 ;  /* 0x00000019ffd67e24 */ /* 0x000fca000f8e00ff */
[----:B------:R-:W-:-:S13]  /*58c0*/  ISETP.NE.AND P1, PT, R214, 0x1, PT ;  /* 0x00000001d600780c */ /* 0x000fda0003f25270 */
[----:B------:R-:W1:Y:S02]  /*58d0*/  @P1 LDC.64 R10, c[0x0][0x9e8] ;  /* 0x00027a00ff0a1b82 */ /* 0x000e640000000a00 */
[----:B-1----:R-:W-:-:S05]  /*58e0*/  @P1 IMAD.HI.U32 R10, R213, R10, RZ ;  /* 0x0000000ad50a1227 */ /* 0x002fca00078e00ff */
[----:B------:R-:W-:-:S07]  /*58f0*/  @P1 SHF.R.U32.HI R213, RZ, R11, R10 ;  /* 0x0000000bffd51219 */ /* 0x000fce000001160a */
.L_x_11633:
[----:B------:R-:W-:Y:S05]  /*5900*/  BSYNC B0 ;  /* 0x0000000000007941 */ /* 0x000fea0003800000 */
.L_x_11631:
[----:B------:R-:W-:-:S04]  /*5910*/  IMAD R10, R18, -0x2, R189 ;  /* 0xfffffffe120a7824 */ /* 0x000fc800078e02bd */
[----:B------:R-:W-:-:S05]  /*5920*/  IMAD R10, R213, R214, R10 ;  /* 0x000000d6d50a7224 */ /* 0x000fca00078e020a */
[----:B------:R-:W-:Y:S02]  /*5930*/  VIADDMNMX R197, R10, R214, R197, PT ;  /* 0x000000d60ac57246 */ /* 0x000fe400038001c5 */
[----:B------:R-:W-:-:S07]  /*5940*/  VIMNMX R196, R196, R10, !PT ;  /* 0x0000000ac4c47248 */ /* 0x000fce0007fe0100 */
.L_x_11630:
[----:B------:R-:W2:Y:S01]  /*5950*/  LDL.LU R213, [R1] ;  /* 0x0000000001d57983 */ /* 0x000ea20000300800 */
[C---:B------:R-:W-:Y:S02]  /*5960*/  ISETP.GE.AND P2, PT, R189.reuse, 0x1, PT ;  /* 0x00000001bd00780c */ /* 0x040fe40003f46270 */
[C---:B------:R-:W-:Y:S02]  /*5970*/  ISETP.GE.AND P1, PT, R189.reuse, 0x2, PT ;  /* 0x00000002bd00780c */ /* 0x040fe40003f26270 */
[----:B------:R-:W-:Y:S02]  /*5980*/  ISETP.GT.AND P3, PT, R196, RZ, !P2 ;  /* 0x000000ffc400720c */ /* 0x000fe40005764270 */
[----:B------:R-:W-:Y:S02]  /*5990*/  ISETP.GE.AND P4, PT, R189, 0x9, PT ;  /* 0x00000009bd00780c */ /* 0x000fe40003f86270 */
[----:B------:R-:W-:-:S04]  /*59a0*/  ISETP.LT.OR P3, PT, R197, 0x1, P3 ;  /* 0x00000001c500780c */ /* 0x000fc80001f61670 */
[----:B------:R-:W-:Y:S02]  /*59b0*/  FSEL R214, R13, -INF , !P3 ;  /* 0xff8000000dd67808 */ /* 0x000fe40005800000 */
[----:B------:R-:W-:Y:S01]  /*59c0*/  ISETP.GE.AND P3, PT, R189, 0xa, PT ;  /* 0x0000000abd00780c */ /* 0x000fe20003f66270 */
[----:B------:R-:W1:Y:S02]  /*59d0*/  SHFL.IDX PT, R13, R194, 0x1, 0x1c1f ;  /* 0x003c1f00c20d7f89 */ /* 0x000e6400000e0000 */
[--C-:B-1----:R-:W-:Y:S02]  /*59e0*/  IMAD.IADD R199, R199, 0x1, R13.reuse ;  /* 0x00000001c7c77824 */ /* 0x102fe400078e020d */
[----:B------:R-:W-:Y:S01]  /*59f0*/  IMAD.IADD R198, R198, 0x1, R13 ;  /* 0x00000001c6c67824 */ /* 0x000fe200078e020d */
[----:B--2---:R-:W-:-:S04]  /*5a00*/  LOP3.LUT R213, R213, 0xfffbffff, RZ, 0xc0, !PT ;  /* 0xfffbffffd5d57812 */ /* 0x004fc800078ec0ff */
[----:B------:R-:W-:Y:S02]  /*5a10*/  @P2 LOP3.LUT R213, R213, 0x40000, RZ, 0xfc, !PT ;  /* 0x00040000d5d52812 */ /* 0x000fe400078efcff */
[----:B------:R-:W-:Y:S02]  /*5a20*/  ISETP.GT.AND P2, PT, R196, 0x1, !P1 ;  /* 0x00000001c400780c */ /* 0x000fe40004f44270 */
[----:B------:R-:W-:Y:S02]  /*5a30*/  LOP3.LUT R213, R213, 0xfffffffd, RZ, 0xc0, !PT ;  /* 0xfffffffdd5d57812 */ /* 0x000fe400078ec0ff */
[----:B------:R-:W-:Y:S02]  /*5a40*/  ISETP.LT.OR P2, PT, R197, 0x2, P2 ;  /* 0x00000002c500780c */ /* 0x000fe40001741670 */
[----:B------:R-:W-:Y:S02]  /*5a50*/  @P4 LOP3.LUT R213, R213, 0x2, RZ, 0xfc, !PT ;  /* 0x00000002d5d54812 */ /* 0x000fe400078efcff */
[----:B------:R-:W-:-:S02]  /*5a60*/  FSEL R14, R14, -INF , !P2 ;  /* 0xff8000000e0e7808 */ /* 0x000fc40005000000 */
[C---:B------:R-:W-:Y:S02]  /*5a70*/  ISETP.GT.AND P2, PT, R196.reuse, 0x8, !P4 ;  /* 0x00000008c400780c */ /* 0x040fe40006744270 */
[----:B------:R-:W-:Y:S02]  /*5a80*/  LOP3.LUT R213, R213, 0xfffffffb, RZ, 0xc0, !PT ;  /* 0xfffffffbd5d57812 */ /* 0x000fe400078ec0ff */
[----:B------:R-:W-:Y:S02]  /*5a90*/  ISETP.LT.OR P2, PT, R197, 0x9, P2 ;  /* 0x00000009c500780c */ /* 0x000fe40001741670 */
[----:B------:R-:W-:Y:S02]  /*5aa0*/  @P3 LOP3.LUT R213, R213, 0x4, RZ, 0xfc, !PT ;  /* 0x00000004d5d53812 */ /* 0x000fe400078efcff */
[----:B0-----:R-:W-:Y:S02]  /*5ab0*/  FSEL R21, R21, -INF , !P2 ;  /* 0xff80000015157808 */ /* 0x001fe40005000000 */
[----:B------:R-:W-:-:S02]  /*5ac0*/  ISETP.GT.AND P2, PT, R196, 0x9, !P3 ;  /* 0x00000009c400780c */ /* 0x000fc40005f44270 */
[----:B------:R-:W-:Y:S02]  /*5ad0*/  ISETP.GE.AND P3, PT, R189, 0x11, PT ;  /* 0x00000011bd00780c */ /* 0x000fe40003f66270 */
[----:B------:R-:W-:Y:S02]  /*5ae0*/  ISETP.LT.OR P2, PT, R197, 0xa, P2 ;  /* 0x0000000ac500780c */ /* 0x000fe40001741670 */
[----:B------:R-:W-:Y:S02]  /*5af0*/  LOP3.LUT R213, R213, 0xfffffff7, RZ, 0xc0, !PT ;  /* 0xfffffff7d5d57812 */ /* 0x000fe400078ec0ff */
        /* <DEDUP_REMOVED lines=108> */
[----:B------:R-:W-:-:S03]  /*61c0*/  ISETP.GT.AND P6, PT, R196, 0x59, !P6 ;  /* 0x00000059c400780c */ /* 0x000fc600077c4270 */
[----:B------:R0:W-:Y:S01]  /*61d0*/  STL [R1], R213 ;  /* 0x000000d501007387 */ /* 0x0001e20000100800 */
[----:B------:R-:W-:-:S04]  /*61e0*/  ISETP.LT.OR P6, PT, R197, 0x5a, P6 ;  /* 0x0000005ac500780c */ /* 0x000fc800037c1670 */
[----:B------:R-:W-:Y:S02]  /*61f0*/  FSEL R195, R195, -INF , !P6 ;  /* 0xff800000c3c37808 */ /* 0x000fe40007000000 */
[----:B------:R-:W-:-:S13]  /*6200*/  PLOP3.LUT P6, PT, PT, PT, UP0, 0x40, 0x0 ;  /* 0x000000000000781c */ /* 0x000fda0003fce808 */
[----:B0-----:R-:W-:Y:S05]  /*6210*/  @P6 BRA `(.L_x_11634) ;  /* 0x0000000000586947 */ /* 0x001fea0003800000 */
        /* <DEDUP_REMOVED lines=12> */
.L_x_11636:
[----:B------:R-:W-:-:S05]  /*62e0*/  IMAD.U32 R194, RZ, RZ, UR25 ;  /* 0x00000019ffc27e24 */ /* 0x000fca000f8e00ff */
[----:B------:R-:W-:-:S13]  /*62f0*/  ISETP.NE.AND P6, PT, R194, 0x1, PT ;  /* 0x00000001c200780c */ /* 0x000fda0003fc5270 */
[----:B------:R-:W0:Y:S02]  /*6300*/  @P6 LDC.64 R10, c[0x0][0x9e8] ;  /* 0x00027a00ff0a6b82 */ /* 0x000e240000000a00 */
[----:B0-----:R-:W-:-:S05]  /*6310*/  @P6 IMAD.HI.U32 R10, R13, R10, RZ ;  /* 0x0000000a0d0a6227 */ /* 0x001fca00078e00ff */
[----:B------:R-:W-:-:S07]  /*6320*/  @P6 SHF.R.U32.HI R13, RZ, R11, R10 ;  /* 0x0000000bff0d6219 */ /* 0x000fce000001160a */
.L_x_11637:
[----:B------:R-:W-:Y:S05]  /*6330*/  BSYNC B0 ;  /* 0x0000000000007941 */ /* 0x000fea0003800000 */
.L_x_11635:
[----:B------:R-:W-:-:S04]  /*6340*/  IMAD R189, R18, -0x2, R189 ;  /* 0xfffffffe12bd7824 */ /* 0x000fc800078e02bd */
[----:B------:R-:W-:-:S05]  /*6350*/  IMAD R13, R13, R194, R189 ;  /* 0x000000c20d0d7224 */ /* 0x000fca00078e02bd */
[----:B------:R-:W-:Y:S02]  /*6360*/  VIADDMNMX R199, R13, R194, R199, PT ;  /* 0x000000c20dc77246 */ /* 0x000fe400038001c7 */
[----:B------:R-:W-:-:S07]  /*6370*/  VIMNMX R198, R198, R13, !PT ;  /* 0x0000000dc6c67248 */ /* 0x000fce0007fe0100 */
.L_x_11634:
        /* <DEDUP_REMOVED lines=156> */
[----:B------:R-:W-:Y:S01]  /*6d40*/  FFMA.FTZ R193, R193, UR10, -R11 ;  /* 0x0000000ac1c17c23 */ /* 0x000fe2000801080b */
        /* <DEDUP_REMOVED lines=17> */
[----:B------:R-:W-:Y:S01]  /*6e60*/  MUFU.EX2 R164, R164 ;  /* 0x000000a400a47308 */ /* 0x000fe20000000800 */
[----:B------:R-:W-:Y:S01]  /*6e70*/  FSEL R152, R192, -INF , !P2 ;  /* 0xff800000c0987808 */ /* 0x000fe20005000000 */
[--C-:B------:R-:W-:Y:S01]  /*6e80*/  FFMA.FTZ R192, R176, UR10, -R11.reuse ;  /* 0x0000000ab0c07c23 */ /* 0x100fe2000801080b */
[----:B------:R-:W-:Y:S02]  /*6e90*/  FMNMX.FTZ R189, R191, R196, !PT ;  /* 0x000000c4bfbd7209 */ /* 0x000fe40007810000 */
[----:B------:R-:W-:Y:S02]  /*6ea0*/  FSEL R176, R10, RZ, P1 ;  /* 0x000000ff0ab07208 */ /* 0x000fe40000800000 */
[----:B------:R-:W-:Y:S01]  /*6eb0*/  FMNMX.FTZ R189, R152, R189, !PT ;  /* 0x000000bd98bd7209 */ /* 0x000fe20007810000 */
[----:B------:R-:W-:Y:S04]  /*6ec0*/  MUFU.EX2 R167, R167 ;  /* 0x000000a700a77308 */ /* 0x000fe80000000800 */
[----:B------:R-:W0:Y:S04]  /*6ed0*/  SHFL.BFLY PT, R196, R189, 0x2, 0x1f ;  /* 0x0c401f00bdc47f89 */ /* 0x000e2800000e0000 */
[----:B------:R-:W-:Y:S08]  /*6ee0*/  MUFU.EX2 R168, R168 ;  /* 0x000000a800a87308 */ /* 0x000ff00000000800 */
[----:B------:R-:W-:Y:S08]  /*6ef0*/  MUFU.EX2 R171, R171 ;  /* 0x000000ab00ab7308 */ /* 0x000ff00000000800 */
[----:B------:R-:W-:Y:S01]  /*6f00*/  MUFU.EX2 R172, R172 ;  /* 0x000000ac00ac7308 */ /* 0x000fe20000000800 */
[----:B0-----:R-:W-:Y:S01]  /*6f10*/  FMNMX.FTZ R196, R189, R196, !PT ;  /* 0x000000c4bdc47209 */ /* 0x001fe20007810000 */
[----:B------:R-:W-:Y:S01]  /*6f20*/  FFMA.FTZ R189, R190, UR10, -R11 ;  /* 0x0000000abebd7c23 */ /* 0x000fe2000801080b */
[----:B------:R-:W-:-:S05]  /*6f30*/  FADD.FTZ R190, -R176, R5 ;  /* 0x00000005b0be7221 */ /* 0x000fca0000010100 */
[----:B------:R-:W-:Y:S01]  /*6f40*/  MUFU.EX2 R5, R193 ;  /* 0x000000c100057308 */ /* 0x000fe20000000800 */
[----:B------:R-:W0:Y:S01]  /*6f50*/  SHFL.BFLY PT, R197, R196, 0x1, 0x1f ;  /* 0x0c201f00c4c57f89 */ /* 0x000e2200000e0000 */
[----:B------:R-:W-:-:S06]  /*6f60*/  FMUL.FTZ R190, R190, UR10 ;  /* 0x0000000abebe7c20 */ /* 0x000fcc0008410000 */
[----:B------:R-:W1:Y:S08]  /*6f70*/  MUFU.EX2 R190, R190 ;  /* 0x000000be00be7308 */ /* 0x000e700000000800 */
[----:B------:R-:W2:Y:S08]  /*6f80*/  MUFU.EX2 R175, R175 ;  /* 0x000000af00af7308 */ /* 0x000eb00000000800 */
[----:B------:R-:W3:Y:S01]  /*6f90*/  MUFU.EX2 R192, R192 ;  /* 0x000000c000c07308 */ /* 0x000ee20000000800 */
[----:B0-----:R-:W-:Y:S01]  /*6fa0*/  FMNMX.FTZ R176, R196, R197, !PT ;  /* 0x000000c5c4b07209 */ /* 0x001fe20007810000 */
[----:B------:R-:W-:Y:S01]  /*6fb0*/  FFMA.FTZ R196, R195, UR10, -R11 ;  /* 0x0000000ac3c47c23 */ /* 0x000fe2000801080b */
[----:B-1----:R-:W-:Y:S01]  /*6fc0*/  FFMA.FTZ R11, R190, R2, R13 ;  /* 0x00000002be0b7223 */ /* 0x002fe2000001000d */
[-C--:B------:R-:W-:Y:S01]  /*6fd0*/  FMUL.FTZ R24, R24, R190.reuse ;  /* 0x000000be18187220 */ /* 0x080fe20000410000 */
[C---:B------:R-:W-:Y:S01]  /*6fe0*/  FSETP.NEU.FTZ.AND P1, PT, R176.reuse, -INF , PT ;  /* 0xff800000b000780b */ /* 0x040fe20003f3d000 */
[----:B------:R-:W-:Y:S01]  /*6ff0*/  FMUL.FTZ R197, R176, UR10 ;  /* 0x0000000ab0c57c20 */ /* 0x000fe20008410000 */
[----:B------:R-:W-:Y:S01]  /*7000*/  FADD.FTZ R2, R14, R11 ;  /* 0x0000000b0e027221 */ /* 0x000fe20000010000 */
[----:B------:R-:W0:Y:S01]  /*7010*/  MUFU.EX2 R180, R180 ;  /* 0x000000b400b47308 */ /* 0x000e220000000800 */
[-C--:B------:R-:W-:Y:S01]  /*7020*/  FMUL.FTZ R25, R25, R190.reuse ;  /* 0x000000be19197220 */ /* 0x080fe20000410000 */
[-C--:B------:R-:W-:Y:S01]  /*7030*/  FMUL.FTZ R28, R28, R190.reuse ;  /* 0x000000be1c1c7220 */ /* 0x080fe20000410000 */
[----:B------:R-:W-:Y:S01]  /*7040*/  FSEL R195, R197, RZ, P1 ;  /* 0x000000ffc5c37208 */ /* 0x000fe20000800000 */
[-C--:B------:R-:W-:Y:S01]  /*7050*/  FMUL.FTZ R29, R29, R190.reuse ;  /* 0x000000be1d1d7220 */ /* 0x080fe20000410000 */
[-C--:B------:R-:W-:Y:S01]  /*7060*/  FMUL.FTZ R32, R32, R190.reuse ;  /* 0x000000be20207220 */ /* 0x080fe20000410000 */
[-C--:B------:R-:W-:Y:S01]  /*7070*/  FMUL.FTZ R33, R33, R190.reuse ;  /* 0x000000be21217220 */ /* 0x080fe20000410000 */
[-C--:B------:R-:W-:Y:S01]  /*7080*/  FMUL.FTZ R36, R36, R190.reuse ;  /* 0x000000be24247220 */ /* 0x080fe20000410000 */
[--C-:B------:R-:W-:Y:S01]  /*7090*/  FFMA.FTZ R11, R15, UR10, -R195.reuse ;  /* 0x0000000a0f0b7c23 */ /* 0x100fe200080108c3 */
[----:B------:R-:W-:Y:S01]  /*70a0*/  FADD.FTZ R15, R21, R2 ;  /* 0x00000002150f7221 */ /* 0x000fe20000010000 */
[--C-:B------:R-:W-:Y:S01]  /*70b0*/  FFMA.FTZ R193, R157, UR10, -R195.reuse ;  /* 0x0000000a9dc17c23 */ /* 0x100fe200080108c3 */
[----:B------:R-:W-:Y:S01]  /*70c0*/  FFMA.FTZ R198, R154, UR10, -R195 ;  /* 0x0000000a9ac67c23 */ /* 0x000fe200080108c3 */
[----:B------:R-:W1:Y:S01]  /*70d0*/  MUFU.EX2 R181, R181 ;  /* 0x000000b500b57308 */ /* 0x000e620000000800 */
[----:B------:R-:W-:Y:S01]  /*70e0*/  FADD.FTZ R2, R194, R15 ;  /* 0x0000000fc2027221 */ /* 0x000fe20000010000 */
[--C-:B------:R-:W-:Y:S01]  /*70f0*/  FFMA.FTZ R199, R165, UR10, -R195.reuse ;  /* 0x0000000aa5c77c23 */ /* 0x100fe200080108c3 */
[--C-:B------:R-:W-:Y:S01]  /*7100*/  FFMA.FTZ R162, R162, UR10, -R195.reuse ;  /* 0x0000000aa2a27c23 */ /* 0x100fe200080108c3 */
[--C-:B------:R-:W-:Y:S01]  /*7110*/  FFMA.FTZ R9, R9, UR10, -R195.reuse ;  /* 0x0000000a09097c23 */ /* 0x100fe200080108c3 */
[----:B------:R-:W-:Y:S01]  /*7120*/  FADD.FTZ R15, R155, R2 ;  /* 0x000000029b0f7221 */ /* 0x000fe20000010000 */
[--C-:B------:R-:W-:Y:S01]  /*7130*/  FFMA.FTZ R12, R12, UR10, -R195.reuse ;  /* 0x0000000a0c0c7c23 */ /* 0x100fe200080108c3 */
[----:B------:R-:W-:Y:S01]  /*7140*/  FFMA.FTZ R20, R20, UR10, -R195 ;  /* 0x0000000a14147c23 */ /* 0x000fe200080108c3 */
[----:B------:R-:W-:Y:S01]  /*7150*/  MUFU.EX2 R184, R184 ;  /* 0x000000b800b87308 */ /* 0x000fe20000000800 */
        /* <DEDUP_REMOVED lines=17> */
[----:B------:R-:W-:Y:S01]  /*7270*/  FSEL R153, R176, RZ, P1 ;  /* 0x000000ffb0997208 */ /* 0x000fe20000800000 */
[----:B------:R-:W-:Y:S01]  /*7280*/  FFMA.FTZ R191, R191, UR10, -R195 ;  /* 0x0000000abfbf7c23 */ /* 0x000fe200080108c3 */
[----:B------:R-:W-:Y:S01]  /*7290*/  F2FP.BF16.F32.PACK_AB R156, R156, R155 ;  /* 0x0000009b9c9c723e */ /* 0x000fe200000010ff */
[----:B------:R-:W-:Y:S01]  /*72a0*/  FADD.FTZ R157, R167, R2 ;  /* 0x00000002a79d7221 */ /* 0x000fe20000010000 */
[-C--:B------:R-:W-:Y:S01]  /*72b0*/  FMUL.FTZ R37, R37, R190.reuse ;  /* 0x000000be25257220 */ /* 0x080fe20000410000 */
[----:B------:R-:W-:Y:S01]  /*72c0*/  FADD.FTZ R2, -R153, R4 ;  /* 0x0000000499027221 */ /* 0x000fe20000010100 */
[----:B------:R-:W-:Y:S01]  /*72d0*/  MUFU.EX2 R189, R189 ;  /* 0x000000bd00bd7308 */ /* 0x000fe20000000800 */
[----:B------:R-:W-:Y:S01]  /*72e0*/  FADD.FTZ R154, R168, R157 ;  /* 0x0000009da89a7221 */ /* 0x000fe20000010000 */
[--C-:B------:R-:W-:Y:S01]  /*72f0*/  FFMA.FTZ R4, R158, UR10, -R195.reuse ;  /* 0x0000000a9e047c23 */ /* 0x100fe200080108c3 */
[----:B------:R-:W-:Y:S01]  /*7300*/  FFMA.FTZ R157, R174, UR10, -R195 ;  /* 0x0000000aae9d7c23 */ /* 0x000fe200080108c3 */
[-C--:B------:R-:W-:Y:S01]  /*7310*/  FMUL.FTZ R40, R40, R190.reuse ;  /* 0x000000be28287220 */ /* 0x080fe20000410000 */
[----:B------:R-:W-:Y:S01]  /*7320*/  FADD.FTZ R153, R171, R154 ;  /* 0x0000009aab997221 */ /* 0x000fe20000010000 */
[-C--:B------:R-:W-:Y:S01]  /*7330*/  FMUL.FTZ R41, R41, R190.reuse ;  /* 0x000000be29297220 */ /* 0x080fe20000410000 */
[-C--:B------:R-:W-:Y:S01]  /*7340*/  FMUL.FTZ R44, R44, R190.reuse ;  /* 0x000000be2c2c7220 */ /* 0x080fe20000410000 */
[----:B------:R-:W4:Y:S01]  /*7350*/  MUFU.EX2 R196, R196 ;  /* 0x000000c400c47308 */ /* 0x000f220000000800 */
[----:B------:R-:W-:Y:S01]  /*7360*/  FADD.FTZ R154, R172, R153 ;  /* 0x00000099ac9a7221 */ /* 0x000fe20000010000 */
[----:B------:R-:W-:Y:S01]  /*7370*/  FFMA.FTZ R153, R170, UR10, -R195 ;  /* 0x0000000aaa997c23 */ /* 0x000fe200080108c3 */
[-C--:B------:R-:W-:Y:S01]  /*7380*/  FMUL.FTZ R45, R45, R190.reuse ;  /* 0x000000be2d2d7220 */ /* 0x080fe20000410000 */
[-C--:B------:R-:W-:Y:S01]  /*7390*/  FMUL.FTZ R48, R48, R190.reuse ;  /* 0x000000be30307220 */ /* 0x080fe20000410000 */
[----:B--2---:R-:W-:Y:S01]  /*73a0*/  FADD.FTZ R165, R175, R154 ;  /* 0x0000009aafa57221 */ /* 0x004fe20000010000 */
[-C--:B------:R-:W-:Y:S01]  /*73b0*/  FMUL.FTZ R49, R49, R190.reuse ;  /* 0x000000be31317220 */ /* 0x080fe20000410000 */
[-C--:B------:R-:W-:Y:S01]  /*73c0*/  FMUL.FTZ R52, R52, R190.reuse ;  /* 0x000000be34347220 */ /* 0x080fe20000410000 */
[----:B------:R-:W-:Y:S01]  /*73d0*/  MUFU.EX2 R9, R9 ;  /* 0x0000000900097308 */ /* 0x000fe20000000800 */
[----:B---3--:R-:W-:Y:S01]  /*73e0*/  FADD.FTZ R213, R192, R165 ;  /* 0x000000a5c0d57221 */ /* 0x008fe20000010000 */
[--C-:B------:R-:W-:Y:S01]  /*73f0*/  FFMA.FTZ R165, R182, UR10, -R195.reuse ;  /* 0x0000000ab6a57c23 */ /* 0x100fe200080108c3 */
[----:B------:R-:W-:Y:S01]  /*7400*/  FFMA.FTZ R195, R152, UR10, -R195 ;  /* 0x0000000a98c37c23 */ /* 0x000fe200080108c3 */
[----:B------:R-:W-:Y:S01]  /*7410*/  F2FP.BF16.F32.PACK_AB R152, R14, R13 ;  /* 0x0000000d0e98723e */ /* 0x000fe200000010ff */
[----:B0-----:R-:W-:Y:S01]  /*7420*/  FADD.FTZ R154, R180, R213 ;  /* 0x000000d5b49a7221 */ /* 0x001fe20000010000 */
[-C--:B------:R-:W-:Y:S01]  /*7430*/  FMUL.FTZ R53, R53, R190.reuse ;  /* 0x000000be35357220 */ /* 0x080fe20000410000 */
[-C--:B------:R-:W-:Y:S01]  /*7440*/  FMUL.FTZ R56, R56, R190.reuse ;  /* 0x000000be38387220 */ /* 0x080fe20000410000 */
[----:B------:R0:W-:Y:S01]  /*7450*/  MUFU.EX2 R182, R162 ;  /* 0x000000a200b67308 */ /* 0x0001e20000000800 */
[----:B-1----:R-:W-:Y:S01]  /*7460*/  FADD.FTZ R213, R181, R154 ;  /* 0x0000009ab5d57221 */ /* 0x002fe20000010000 */
[----:B------:R-:W-:Y:S01]  /*7470*/  F2FP.BF16.F32.PACK_AB R154, R194, R21 ;  /* 0x00000015c29a723e */ /* 0x000fe200000010ff */
[-C--:B------:R-:W-:Y:S01]  /*7480*/  FMUL.FTZ R57, R57, R190.reuse ;  /* 0x000000be39397220 */ /* 0x080fe20000410000 */
[----:B----4-:R-:W-:Y:S01]  /*7490*/  F2FP.BF16.F32.PACK_AB R174, R196, R5 ;  /* 0x00000005c4ae723e */ /* 0x010fe200000010ff */
[----:B------:R-:W-:Y:S01]  /*74a0*/  FADD.FTZ R158, R184, R213 ;  /* 0x000000d5b89e7221 */ /* 0x000fe20000010000 */
[-C--:B------:R-:W-:Y:S01]  /*74b0*/  FMUL.FTZ R60, R60, R190.reuse ;  /* 0x000000be3c3c7220 */ /* 0x080fe20000410000 */
[----:B------:R-:W-:Y:S01]  /*74c0*/  FMUL.FTZ R61, R61, R190 ;  /* 0x000000be3d3d7220 */ /* 0x000fe20000410000 */
[----:B------:R-:W-:Y:S01]  /*74d0*/  MUFU.EX2 R12, R12 ;  /* 0x0000000c000c7308 */ /* 0x000fe20000000800 */
[----:B0-----:R-:W-:Y:S01]  /*74e0*/  F2FP.BF16.F32.PACK_AB R162, R168, R167 ;  /* 0x000000a7a8a2723e */ /* 0x001fe200000010ff */
[----:B------:R-:W-:Y:S01]  /*74f0*/  FADD.FTZ R21, R185, R158 ;  /* 0x0000009eb9157221 */ /* 0x000fe20000010000 */
[----:B------:R-:W-:Y:S01]  /*7500*/  F2FP.BF16.F32.PACK_AB R168, R181, R180 ;  /* 0x000000b4b5a8723e */ /* 0x000fe200000010ff */
[----:B------:R-:W-:Y:S01]  /*7510*/  FMUL.FTZ R180, R2, UR10 ;  /* 0x0000000a02b47c20 */ /* 0x000fe20008410000 */
[----:B------:R-:W-:Y:S01]  /*7520*/  F2FP.BF16.F32.PACK_AB R158, R160, R159 ;  /* 0x0000009fa09e723e */ /* 0x000fe200000010ff */
[----:B------:R-:W-:Y:S01]  /*7530*/  FADD.FTZ R166, R188, R21 ;  /* 0x00000015bca67221 */ /* 0x000fe20000010000 */
[----:B------:R-:W-:Y:S01]  /*7540*/  F2FP.BF16.F32.PACK_AB R160, R164, R163 ;  /* 0x000000a3a4a0723e */ /* 0x000fe200000010ff */
[----:B------:R-:W-:Y:S01]  /*7550*/  MUFU.EX2 R11, R11 ;  /* 0x0000000b000b7308 */ /* 0x000fe20000000800 */
[----:B------:R-:W-:Y:S01]  /*7560*/  F2FP.BF16.F32.PACK_AB R164, R172, R171 ;  /* 0x000000abaca4723e */ /* 0x000fe200000010ff */
[C---:B------:R-:W-:Y:S01]  /*7570*/  FADD.FTZ R170, R189.reuse, R166 ;  /* 0x000000a6bdaa7221 */ /* 0x040fe20000010000 */
[----:B------:R-:W-:Y:S01]  /*7580*/  F2FP.BF16.F32.PACK_AB R172, R189, R188 ;  /* 0x000000bcbdac723e */ /* 0x000fe200000010ff */
[----:B------:R-:W-:Y:S01]  /*7590*/  FMUL.FTZ R64, R64, R190 ;  /* 0x000000be40407220 */ /* 0x000fe20000410000 */
[----:B------:R-:W-:Y:S01]  /*75a0*/  F2FP.BF16.F32.PACK_AB R166, R192, R175 ;  /* 0x000000afc0a6723e */ /* 0x000fe200000010ff */
[----:B------:R-:W-:Y:S01]  /*75b0*/  FADD.FTZ R21, R5, R170 ;  /* 0x000000aa05157221 */ /* 0x000fe20000010000 */
[----:B------:R-:W-:Y:S01]  /*75c0*/  F2FP.BF16.F32.PACK_AB R170, R185, R184 ;  /* 0x000000b8b9aa723e */ /* 0x000fe200000010ff */
[----:B------:R-:W0:Y:S01]  /*75d0*/  MUFU.EX2 R180, R180 ;  /* 0x000000b400b47308 */ /* 0x000e220000000800 */
[-C--:B------:R-:W-:Y:S01]  /*75e0*/  FMUL.FTZ R65, R65, R190.reuse ;  /* 0x000000be41417220 */ /* 0x080fe20000410000 */
[----:B------:R-:W-:Y:S01]  /*75f0*/  FADD.FTZ R2, R196, R21 ;  /* 0x00000015c4027221 */ /* 0x000fe20000010000 */
        /* <DEDUP_REMOVED lines=15> */
[-C--:B------:R-:W-:Y:S01]  /*76f0*/  FMUL.FTZ R92, R92, R190.reuse ;  /* 0x000000be5c5c7220 */ /* 0x080fe20000410000 */
[-C--:B------:R-:W-:Y:S01]  /*7700*/  FMUL.FTZ R93, R93, R190.reuse ;  /* 0x000000be5d5d7220 */ /* 0x080fe20000410000 */
[-C--:B------:R-:W-:Y:S01]  /*7710*/  FMUL.FTZ R96, R96, R190.reuse ;  /* 0x000000be60607220 */ /* 0x080fe20000410000 */
[----:B------:R-:W-:Y:S01]  /*7720*/  FADD.FTZ R0, R12, R5 ;  /* 0x000000050c007221 */ /* 0x000fe20000010000 */
[-C--:B------:R-:W-:Y:S01]  /*7730*/  FMUL.FTZ R97, R97, R190.reuse ;  /* 0x000000be61617220 */ /* 0x080fe20000410000 */
[-C--:B------:R-:W-:Y:S01]  /*7740*/  FMUL.FTZ R100, R100, R190.reuse ;  /* 0x000000be64647220 */ /* 0x080fe20000410000 */
[----:B------:R-:W0:Y:S01]  /*7750*/  MUFU.EX2 R198, R198 ;  /* 0x000000c600c67308 */ /* 0x000e220000000800 */
[----:B------:R-:W-:Y:S01]  /*7760*/  FADD.FTZ R5, R11, R0 ;  /* 0x000000000b057221 */ /* 0x000fe20000010000 */
[-C--:B------:R-:W-:Y:S01]  /*7770*/  FMUL.FTZ R101, R101, R190.reuse ;  /* 0x000000be65657220 */ /* 0x080fe20000410000 */
[-C--:B------:R-:W-:Y:S01]  /*7780*/  FMUL.FTZ R104, R104, R190.reuse ;  /* 0x000000be68687220 */ /* 0x080fe20000410000 */
[-C--:B------:R-:W-:Y:S01]  /*7790*/  FMUL.FTZ R105, R105, R190.reuse ;  /* 0x000000be69697220 */ /* 0x080fe20000410000 */
[----:B-1----:R-:W-:Y:S01]  /*77a0*/  FADD.FTZ R188, R20, R5 ;  /* 0x0000000514bc7221 */ /* 0x002fe20000010000 */
        /* <DEDUP_REMOVED lines=30> */
[----:B------:R-:W-:Y:S01]  /*7990*/  FMUL.FTZ R149, R149, R190 ;  /* 0x000000be95957220 */ /* 0x000fe20000410000 */
[----:B------:R-:W-:Y:S01]  /*79a0*/  F2FP.BF16.F32.PACK_AB R155, R20, R11 ;  /* 0x0000000b149b723e */ /* 0x000fe200000010ff */
[-C--:B------:R-:W-:Y:S01]  /*79b0*/  FMUL.FTZ R26, R26, R180.reuse ;  /* 0x000000b41a1a7220 */ /* 0x080fe20000410000 */
[-C--:B------:R-:W-:Y:S01]  /*79c0*/  FMUL.FTZ R27, R27, R180.reuse ;  /* 0x000000b41b1b7220 */ /* 0x080fe20000410000 */
[----:B------:R-:W2:Y:S01]  /*79d0*/  MUFU.EX2 R14, R197 ;  /* 0x000000c5000e7308 */ /* 0x000ea20000000800 */
[----:B0-----:R-:W-:Y:S01]  /*79e0*/  FADD.FTZ R5, R161, R188 ;  /* 0x000000bca1057221 */ /* 0x001fe20000010000 */
[----:B------:R-:W-:Y:S01]  /*79f0*/  F2FP.BF16.F32.PACK_AB R161, R182, R161 ;  /* 0x000000a1b6a1723e */ /* 0x000fe200000010ff */
[-C--:B------:R-:W-:Y:S01]  /*7a00*/  FMUL.FTZ R30, R30, R180.reuse ;  /* 0x000000b41e1e7220 */ /* 0x080fe20000410000 */
[-C--:B------:R-:W-:Y:S01]  /*7a10*/  FMUL.FTZ R31, R31, R180.reuse ;  /* 0x000000b41f1f7220 */ /* 0x080fe20000410000 */
[----:B------:R-:W-:Y:S01]  /*7a20*/  FADD.FTZ R188, R182, R5 ;  /* 0x00000005b6bc7221 */ /* 0x000fe20000010000 */
        /* <DEDUP_REMOVED lines=22> */
[-C--:B------:R-:W-:Y:S01]  /*7b90*/  FMUL.FTZ R62, R62, R180.reuse ;  /* 0x000000b43e3e7220 */ /* 0x080fe20000410000 */
[-C--:B------:R-:W-:Y:S01]  /*7ba0*/  FMUL.FTZ R63, R63, R180.reuse ;  /* 0x000000b43f3f7220 */ /* 0x080fe20000410000 */
[-C--:B------:R-:W-:Y:S01]  /*7bb0*/  FMUL.FTZ R66, R66, R180.reuse ;  /* 0x000000b442427220 */ /* 0x080fe20000410000 */
[-C--:B------:R-:W-:Y:S01]  /*7bc0*/  FMUL.FTZ R67, R67, R180.reuse ;  /* 0x000000b443437220 */ /* 0x080fe20000410000 */
[----:B------:R0:W1:Y:S01]  /*7bd0*/  MUFU.EX2 R0, R157 ;  /* 0x0000009d00007308 */ /* 0x0000620000000800 */
[----:B---3--:R-:W-:Y:S01]  /*7be0*/  FADD.FTZ R192, R184, R5 ;  /* 0x00000005b8c07221 */ /* 0x008fe20000010000 */
        /* <DEDUP_REMOVED lines=15> */
[C---:B-1----:R-:W-:Y:S01]  /*7ce0*/  FADD.FTZ R5, R0.reuse, R5 ;  /* 0x0000000500057221 */ /* 0x042fe20000010000 */
[----:B------:R-:W-:Y:S01]  /*7cf0*/  F2FP.BF16.F32.PACK_AB R167, R0, R167 ;  /* 0x000000a700a7723e */ /* 0x000fe200000010ff */
        /* <DEDUP_REMOVED lines=14> */
[----:B-1----:R-:W-:Y:S01]  /*7de0*/  F2FP.BF16.F32.PACK_AB R165, R184, R169 ;  /* 0x000000a9b8a5723e */ /* 0x002fe200000010ff */
[----:B------:R-:W-:Y:S01]  /*7df0*/  FMUL.FTZ R115, R115, R180 ;  /* 0x000000b473737220 */ /* 0x000fe20000410000 */
[----:B0-----:R-:W-:Y:S01]  /*7e00*/  F2FP.BF16.F32.PACK_AB R169, R179, R178 ;  /* 0x000000b2b3a9723e */ /* 0x001fe200000010ff */
        /* <DEDUP_REMOVED lines=21> */
[----:B--2---:R-:W-:Y:S01]  /*7f60*/  FADD.FTZ R5, R171, R186 ;  /* 0x000000baab057221 */ /* 0x004fe20000010000 */
[----:B---3--:R-:W-:Y:S01]  /*7f70*/  F2FP.BF16.F32.PACK_AB R171, R188, R171 ;  /* 0x000000abbcab723e */ /* 0x008fe200000010ff */
[-C--:B------:R-:W-:Y:S01]  /*7f80*/  FMUL.FTZ R150, R150, R180.reuse ;  /* 0x000000b496967220 */ /* 0x080fe20000410000 */
[----:B------:R-:W-:Y:S01]  /*7f90*/  FMUL.FTZ R151, R151, R180 ;  /* 0x000000b497977220 */ /* 0x000fe20000410000 */
[----:B------:R-:W-:-:S03]  /*7fa0*/  FADD.FTZ R194, R188, R5 ;  /* 0x00000005bcc27221 */ /* 0x000fc60000010000 */
[----:B------:R-:W2:Y:S01]  /*7fb0*/  MUFU.EX2 R186, R195 ;  /* 0x000000c300ba7308 */ /* 0x000ea20000000800 */
[----:B-1----:R-:W-:Y:S01]  /*7fc0*/  FADD.FTZ R5, R173, R194 ;  /* 0x000000c2ad057221 */ /* 0x002fe20000010000 */
[----:B----4-:R-:W-:-:S03]  /*7fd0*/  F2FP.BF16.F32.PACK_AB R173, R192, R173 ;  /* 0x000000adc0ad723e */ /* 0x010fc600000010ff */
[----:B------:R-:W-:-:S04]  /*7fe0*/  FADD.FTZ R4, R192, R5 ;  /* 0x00000005c0047221 */ /* 0x000fc80000010000 */
[----:B0-----:R-:W-:-:S04]  /*7ff0*/  FADD.FTZ R5, R175, R4 ;  /* 0x00000004af057221 */ /* 0x001fc80000010000 */
[C---:B--2---:R-:W-:Y:S01]  /*8000*/  FADD.FTZ R0, R186.reuse, R5 ;  /* 0x00000005ba007221 */ /* 0x044fe20000010000 */
[----:B------:R-:W-:Y:S01]  /*8010*/  F2FP.BF16.F32.PACK_AB R175, R186, R175 ;  /* 0x000000afbaaf723e */ /* 0x000fe200000010ff */
[----:B------:R-:W-:Y:S06]  /*8020*/  @!P0 BRA `(.L_x_11638) ;  /* 0x0000000000048947 */ /* 0x000fec0003800000 */
[----:B------:R-:W-:Y:S01]  /*8030*/  BPT.TRAP 0x1 ;  /* 0x000000040000795c */ /* 0x000fe20000300000 */
.L_x_11638:
[----:B------:R0:W1:Y:S01]  /*8040*/  SYNCS.PHASECHK.TRANS64.TRYWAIT P1, [UR28+0x22850], R8 ;  /* 0x02285008ff0075a7 */ /* 0x000062000802015c */
[----:B------:R-:W-:Y:S05]  /*8050*/  @!P0 BRA `(.L_x_11639) ;  /* 0x0000000000048947 */ /* 0x000fea0003800000 */
[----:B------:R-:W-:Y:S01]  /*8060*/  BPT.TRAP 0x1 ;  /* 0x000000040000795c */ /* 0x000fe20000300000 */
.L_x_11639:
[----:B-1----:R-:W-:Y:S05]  /*8070*/  @P1 BRA `(.L_x_11640) ;  /* 0x0000000000081947 */ /* 0x002fea0003800000 */
[----:B------:R-:W1:Y:S02]  /*8080*/  SYNCS.PHASECHK.TRANS64.TRYWAIT P1, [UR28+0x22850], R8 ;  /* 0x02285008ff0075a7 */ /* 0x000e64000802015c */
[----:B-1----:R-:W-:Y:S05]  /*8090*/  @!P1 BRA `(.L_x_11641) ;  /* 0x000000fc00389947 */ /* 0x002fea0003800000 */
.L_x_11640:
        /* <DEDUP_REMOVED lines=52> */
.L_x_11625:
        /* <DEDUP_REMOVED lines=26> */
.L_x_11644:
[----:B------:R-:W-:-:S11]  /*8580*/  UISETP.NE.AND UP2, UPT, UR15, 0x1, UPT ;  /* 0x000000010f00788c */ /* 0x000fd6000bf45270 */
[----:B------:R-:W-:Y:S02]  /*8590*/  @UP2 ULDC.64 UR18, c[0x0][0x9e8] ;  /* 0x00027a0000122ab9 */ /* 0x000fe40000000a00 */
[----:B------:R-:W-:-:S04]  /*85a0*/  UIMAD.WIDE.U32 UR6, UR11, UR18, URZ ;  /* 0x000000120b0672a5 */ /* 0x000fc8000f8e003f */
[----:B------:R-:W-:-:S12]  /*85b0*/  @UP2 USHF.R.U32.HI UR11, URZ, UR19, UR7 ;  /* 0x000000133f0b2299 */ /* 0x000fd80008011607 */
.L_x_11645:
[----:B------:R-:W-:-:S04]  /*85c0*/  UIMAD UR11, UR11, UR15, URZ ;  /* 0x0000000f0b0b72a4 */ /* 0x000fc8000f8e023f */
[----:B------:R-:W-:-:S04]  /*85d0*/  UISETP.LT.AND UP2, UPT, UR14, UR11, UPT ;  /* 0x0000000b0e00728c */ /* 0x000fc8000bf41270 */
[----:B------:R-:W-:-:S12]  /*85e0*/  USEL UR14, UR14, UR11, !UP2 ;  /* 0x0000000b0e0e7287 */ /* 0x000fd8000d000000 */
.L_x_11643:
        /* <DEDUP_REMOVED lines=8> */
[----:B------:R-:W-:Y:S01]  /*8670*/  IMAD.MOV.U32 R9, RZ, RZ, R4 ;  /* 0x000000ffff097224 */ /* 0x000fe200078e0004 */
[----:B------:R-:W-:Y:S01]  /*8680*/  ULDC UR25, c[0x0][0x9d8] ;  /* 0x0002760000197ab9 */ /* 0x000fe20000000800 */
[----:B0-----:R-:W-:Y:S01]  /*8690*/  IMAD.MOV.U32 R8, RZ, RZ, R5 ;  /* 0x000000ffff087224 */ /* 0x001fe200078e0005 */
[----:B------:R-:W-:Y:S01]  /*86a0*/  ULDC UR24, c[0x0][0x988] ;  /* 0x0002620000187ab9 */ /* 0x000fe20000000800 */
[----:B------:R-:W-:-:S07]  /*86b0*/  IMAD.MOV.U32 R6, RZ, RZ, R3 ;  /* 0x000000ffff067224 */ /* 0x000fce00078e0003 */
.L_x_11655:
        /* <DEDUP_REMOVED lines=9> */
.L_x_11647:
        /* <DEDUP_REMOVED lines=9> */
.L_x_11648:
[----:B-1----:R-:W-:Y:S05]  /*87e0*/  @P2 BRA `(.L_x_11649) ;  /* 0x0000000000082947 */ /* 0x002fea0003800000 */
[----:B------:R-:W1:Y:S02]  /*87f0*/  SYNCS.PHASECHK.TRANS64.TRYWAIT P2, [UR26+0x22830], R3 ;  /* 0x02283003ff0075a7 */ /* 0x000e64000804015a */
[----:B-1----:R-:W-:Y:S05]  /*8800*/  @!P2 BRA `(.L_x_11650) ;  /* 0x000000f40070a947 */ /* 0x002fea0003800000 */
.L_x_11649:
        /* <DEDUP_REMOVED lines=25> */
[----:B-1----:R-:W-:Y:S01]  /*89a0*/  FMUL.FTZ R4, R153, UR25 ;  /* 0x0000001999047c20 */ /* 0x002fe20008410000 */
        /* <DEDUP_REMOVED lines=57> */
[----:B------:R-:W-:-:S05]  /*8d40*/  FMUL.FTZ R189, R199, UR25 ;  /* 0x00000019c7bd7c20 */ /* 0x000fca0008410000 */
        /* <DEDUP_REMOVED lines=14> */
[----:B---3--:R-:W-:Y:S01]  /*8e30*/  FMNMX.FTZ R5, R167, R176, !PT ;  /* 0x000000b0a7057209 */ /* 0x008fe20007810000 */
[----:B------:R-:W-:-:S06]  /*8e40*/  FMUL.FTZ R176, R196, UR25 ;  /* 0x00000019c4b07c20 */ /* 0x000fcc0008410000 */
        /* <DEDUP_REMOVED lines=22> */
[----:B------:R-:W4:Y:S08]  /*8fb0*/  MUFU.TANH R13, R13 ;  /* 0x0000000d000d7308 */ /* 0x000f300000002400 */
[----:B------:R-:W5:Y:S08]  /*8fc0*/  MUFU.TANH R15, R15 ;  /* 0x0000000f000f7308 */ /* 0x000f700000002400 */
[----:B------:R-:W0:Y:S01]  /*8fd0*/  MUFU.TANH R21, R21 ;  /* 0x0000001500157308 */ /* 0x000e220000002400 */
[----:B---3--:R-:W-:Y:S01]  /*8fe0*/  FMNMX.FTZ R192, R5, R184, !PT ;  /* 0x000000b805c07209 */ /* 0x008fe20007810000 */
[----:B------:R-:W-:-:S06]  /*8ff0*/  FMUL.FTZ R184, R190, UR25 ;  /* 0x00000019beb87c20 */ /* 0x000fcc0008410000 */
[----:B------:R-:W3:Y:S01]  /*9000*/  MUFU.TANH R153, R153 ;  /* 0x0000009900997308 */ /* 0x000ee20000002400 */
[----:B------:R-:W1:Y:S07]  /*9010*/  SHFL.BFLY PT, R5, R192, 0x1, 0x1f ;  /* 0x0c201f00c0057f89 */ /* 0x000e6e00000e0000 */
[----:B------:R-:W3:Y:S08]  /*9020*/  MUFU.TANH R156, R156 ;  /* 0x0000009c009c7308 */ /* 0x000ef00000002400 */
[----:B------:R-:W3:Y:S08]  /*9030*/  MUFU.TANH R157, R157 ;  /* 0x0000009d009d7308 */ /* 0x000ef00000002400 */
[----:B------:R-:W3:Y:S01]  /*9040*/  MUFU.TANH R160, R160 ;  /* 0x000000a000a07308 */ /* 0x000ee20000002400 */
[----:B-1----:R-:W-:-:S05]  /*9050*/  FMNMX.FTZ R5, R192, R5, !PT ;  /* 0x00000005c0057209 */ /* 0x002fca0007810000 */
[C---:B------:R-:W-:Y:S01]  /*9060*/  FADD.FTZ R8, -R5.reuse, R8 ;  /* 0x0000000805087221 */ /* 0x040fe20000010100 */
[----:B------:R-:W-:Y:S01]  /*9070*/  FMUL.FTZ R213, R5, UR10 ;  /* 0x0000000a05d57c20 */ /* 0x000fe20008410000 */
[----:B------:R-:W1:Y:S02]  /*9080*/  MUFU.TANH R161, R161 ;  /* 0x000000a100a17308 */ /* 0x000e640000002400 */
[----:B------:R-:W-:Y:S01]  /*9090*/  FMUL.FTZ R191, R8, UR10 ;  /* 0x0000000a08bf7c20 */ /* 0x000fe20008410000 */
[----:B------:R-:W-:Y:S01]  /*90a0*/  FMNMX.FTZ R8, R10, R9, !PT ;  /* 0x000000090a087209 */ /* 0x000fe20007810000 */
[--C-:B------:R-:W-:Y:S01]  /*90b0*/  FFMA.FTZ R192, R7, UR10, -R213.reuse ;  /* 0x0000000a07c07c23 */ /* 0x100fe200080108d5 */
[--C-:B------:R-:W-:Y:S01]  /*90c0*/  FFMA.FTZ R193, R4, UR10, -R213.reuse ;  /* 0x0000000a04c17c23 */ /* 0x100fe200080108d5 */
[--C-:B------:R-:W-:Y:S01]  /*90d0*/  FFMA.FTZ R197, R152, UR10, -R213.reuse ;  /* 0x0000000a98c57c23 */ /* 0x100fe200080108d5 */
[----:B--2---:R-:W-:Y:S01]  /*90e0*/  FMNMX.FTZ R190, R11, R8, !PT ;  /* 0x000000080bbe7209 */ /* 0x004fe20007810000 */
[----:B------:R-:W2:Y:S01]  /*90f0*/  MUFU.TANH R163, R163 ;  /* 0x000000a300a37308 */ /* 0x000ea20000002400 */
[--C-:B------:R-:W-:Y:S01]  /*9100*/  FFMA.FTZ R12, R12, UR10, -R213.reuse ;  /* 0x0000000a0c0c7c23 */ /* 0x100fe200080108d5 */
[--C-:B------:R-:W-:Y:S01]  /*9110*/  FFMA.FTZ R195, R14, UR10, -R213.reuse ;  /* 0x0000000a0ec37c23 */ /* 0x100fe200080108d5 */
[----:B----4-:R-:W-:Y:S01]  /*9120*/  FMNMX.FTZ R190, R13, R190, !PT ;  /* 0x000000be0dbe7209 */ /* 0x010fe20007810000 */
[--C-:B------:R-:W-:Y:S01]  /*9130*/  FFMA.FTZ R14, R20, UR10, -R213.reuse ;  /* 0x0000000a140e7c23 */ /* 0x100fe200080108d5 */
[--C-:B------:R-:W-:Y:S01]  /*9140*/  FFMA.FTZ R20, R154, UR10, -R213.reuse ;  /* 0x0000000a9a147c23 */ /* 0x100fe200080108d5 */
[--C-:B------:R-:W-:Y:S01]  /*9150*/  FFMA.FTZ R155, R155, UR10, -R213.reuse ;  /* 0x0000000a9b9b7c23 */ /* 0x100fe200080108d5 */
[----:B-----5:R-:W-:Y:S01]  /*9160*/  FMNMX.FTZ R190, R15, R190, !PT ;  /* 0x000000be0fbe7209 */ /* 0x020fe20007810000 */
[----:B------:R-:W4:Y:S01]  /*9170*/  MUFU.TANH R175, R175 ;  /* 0x000000af00af7308 */ /* 0x000f220000002400 */
[--C-:B------:R-:W-:Y:S01]  /*9180*/  FFMA.FTZ R159, R159, UR10, -R213.reuse ;  /* 0x0000000a9f9f7c23 */ /* 0x100fe200080108d5 */
[--C-:B------:R-:W-:Y:S01]  /*9190*/  FFMA.FTZ R162, R162, UR10, -R213.reuse ;  /* 0x0000000aa2a27c23 */ /* 0x100fe200080108d5 */
[----:B0-----:R-:W-:Y:S01]  /*91a0*/  FMNMX.FTZ R190, R21, R190, !PT ;  /* 0x000000be15be7209 */ /* 0x001fe20007810000 */
[--C-:B------:R-:W-:Y:S01]  /*91b0*/  FFMA.FTZ R199, R164, UR10, -R213.reuse ;  /* 0x0000000aa4c77c23 */ /* 0x100fe200080108d5 */
[--C-:B------:R-:W-:Y:S01]  /*91c0*/  FFMA.FTZ R164, R165, UR10, -R213.reuse ;  /* 0x0000000aa5a47c23 */ /* 0x100fe200080108d5 */
[--C-:B------:R-:W-:Y:S01]  /*91d0*/  FFMA.FTZ R165, R166, UR10, -R213.reuse ;  /* 0x0000000aa6a57c23 */ /* 0x100fe200080108d5 */
[----:B---3--:R-:W-:Y:S01]  /*91e0*/  FMNMX.FTZ R7, R153, R190, !PT ;  /* 0x000000be99077209 */ /* 0x008fe20007810000 */
[----:B------:R-:W0:Y:S01]  /*91f0*/  MUFU.TANH R178, R178 ;  /* 0x000000b200b27308 */ /* 0x000e220000002400 */
[--C-:B------:R-:W-:Y:S01]  /*9200*/  FFMA.FTZ R190, R158, UR10, -R213.reuse ;  /* 0x0000000a9ebe7c23 */ /* 0x100fe200080108d5 */
[--C-:B------:R-:W-:Y:S01]  /*9210*/  FFMA.FTZ R166, R167, UR10, -R213.reuse ;  /* 0x0000000aa7a67c23 */ /* 0x100fe200080108d5 */
[----:B------:R-:W-:Y:S01]  /*9220*/  FMNMX.FTZ R4, R156, R7, !PT ;  /* 0x000000079c047209 */ /* 0x000fe20007810000 */
[--C-:B------:R-:W-:Y:S01]  /*9230*/  FFMA.FTZ R167, R168, UR10, -R213.reuse ;  /* 0x0000000aa8a77c23 */ /* 0x100fe200080108d5 */
[--C-:B------:R-:W-:Y:S01]  /*9240*/  FFMA.FTZ R168, R169, UR10, -R213.reuse ;  /* 0x0000000aa9a87c23 */ /* 0x100fe200080108d5 */
[--C-:B------:R-:W-:Y:S01]  /*9250*/  FFMA.FTZ R169, R170, UR10, -R213.reuse ;  /* 0x0000000aaaa97c23 */ /* 0x100fe200080108d5 */
[----:B------:R-:W-:Y:S01]  /*9260*/  FMNMX.FTZ R7, R157, R4, !PT ;  /* 0x000000049d077209 */ /* 0x000fe20007810000 */
[----:B------:R-:W3:Y:S01]  /*9270*/  MUFU.TANH R179, R179 ;  /* 0x000000b300b37308 */ /* 0x000ee20000002400 */
[--C-:B------:R-:W-:Y:S01]  /*9280*/  FFMA.FTZ R170, R171, UR10, -R213.reuse ;  /* 0x0000000aabaa7c23 */ /* 0x100fe200080108d5 */
[--C-:B------:R-:W-:Y:S01]  /*9290*/  FFMA.FTZ R171, R172, UR10, -R213.reuse ;  /* 0x0000000aacab7c23 */ /* 0x100fe200080108d5 */
[----:B------:R-:W-:Y:S01]  /*92a0*/  FMNMX.FTZ R4, R160, R7, !PT ;  /* 0x00000007a0047209 */ /* 0x000fe20007810000 */
[--C-:B------:R-:W-:Y:S01]  /*92b0*/  FFMA.FTZ R172, R173, UR10, -R213.reuse ;  /* 0x0000000aadac7c23 */ /* 0x100fe200080108d5 */
[--C-:B------:R-:W-:Y:S01]  /*92c0*/  FFMA.FTZ R173, R174, UR10, -R213.reuse ;  /* 0x0000000aaead7c23 */ /* 0x100fe200080108d5 */
[--C-:B------:R-:W-:Y:S01]  /*92d0*/  FFMA.FTZ R174, R176, UR10, -R213.reuse ;  /* 0x0000000ab0ae7c23 */ /* 0x100fe200080108d5 */
[----:B-1----:R-:W-:Y:S01]  /*92e0*/  FMNMX.FTZ R4, R161, R4, !PT ;  /* 0x00000004a1047209 */ /* 0x002fe20007810000 */
[----:B------:R-:W1:Y:S01]  /*92f0*/  MUFU.TANH R180, R180 ;  /* 0x000000b400b47308 */ /* 0x000e620000002400 */
[----:B------:R-:W-:-:S02]  /*9300*/  FFMA.FTZ R177, R177, UR10, -R213 ;  /* 0x0000000ab1b17c23 */ /* 0x000fc400080108d5 */
[----:B--2---:R-:W-:-:S04]  /*9310*/  FMNMX.FTZ R4, R163, R4, !PT ;  /* 0x00000004a3047209 */ /* 0x004fc80007810000 */
[----:B----4-:R-:W-:Y:S01]  /*9320*/  FMNMX.FTZ R7, R175, R4, !PT ;  /* 0x00000004af077209 */ /* 0x010fe20007810000 */
[----:B------:R-:W2:Y:S03]  /*9330*/  MUFU.TANH R181, R181 ;  /* 0x000000b500b57308 */ /* 0x000ea60000002400 */
[----:B0-----:R-:W-:-:S04]  /*9340*/  FMNMX.FTZ R4, R178, R7, !PT ;  /* 0x00000007b2047209 */ /* 0x001fc80007810000 */
[----:B---3--:R-:W-:Y:S01]  /*9350*/  FMNMX.FTZ R7, R179, R4, !PT ;  /* 0x00000004b3077209 */ /* 0x008fe20007810000 */
[----:B------:R-:W0:Y:S03]  /*9360*/  MUFU.TANH R182, R182 ;  /* 0x000000b600b67308 */ /* 0x000e260000002400 */
        /* <DEDUP_REMOVED lines=15> */
[----:B------:R-:W2:Y:S01]  /*9460*/  MUFU.EX2 R191, R191 ;  /* 0x000000bf00bf7308 */ /* 0x000ea20000000800 */
[----:B0-----:R-:W-:-:S07]  /*9470*/  FMNMX.FTZ R4, R188, R7, !PT ;  /* 0x00000007bc047209 */ /* 0x001fce0007810000 */
[----:B------:R-:W0:Y:S01]  /*9480*/  MUFU.EX2 R8, R192 ;  /* 0x000000c000087308 */ /* 0x000e220000000800 */
[----:B-1----:R-:W-:-:S05]  /*9490*/  FMNMX.FTZ R4, R189, R4, !PT ;  /* 0x00000004bd047209 */ /* 0x002fca0007810000 */
[----:B------:R-:W1:Y:S02]  /*94a0*/  SHFL.BFLY PT, R7, R4, 0x2, 0x1f ;  /* 0x0c401f0004077f89 */ /* 0x000e6400000e0000 */
[----:B------:R-:W3:Y:S01]  /*94b0*/  MUFU.EX2 R193, R193 ;  /* 0x000000c100c17308 */ /* 0x000ee20000000800 */
        /* <DEDUP_REMOVED lines=20> */
[----:B------:R-:W-:Y:S01]  /*9600*/  FMUL.FTZ R57, R57, R191 ;  /* 0x000000bf39397220 */ /* 0x000fe20000410000 */
        /* <DEDUP_REMOVED lines=39> */
[----:B------:R-:W-:Y:S01]  /*9880*/  FFMA.FTZ R175, R178, UR10, -R152 ;  /* 0x0000000ab2af7c23 */ /* 0x000fe20008010898 */
[----:B------:R-:W-:-:S02]  /*9890*/  IMAD.U32 R178, RZ, RZ, UR26 ;  /* 0x0000001affb27e24 */ /* 0x000fc4000f8e00ff */
[----:B------:R-:W-:Y:S01]  /*98a0*/  FMUL.FTZ R7, R7, UR10 ;  /* 0x0000000a07077c20 */ /* 0x000fe20008410000 */
[--C-:B------:R-:W-:Y:S01]  /*98b0*/  FFMA.FTZ R192, R153, UR10, -R152.reuse ;  /* 0x0000000a99c07c23 */ /* 0x100fe20008010898 */
[--C-:B------:R-:W-:Y:S01]  /*98c0*/  FFMA.FTZ R10, R10, UR10, -R152.reuse ;  /* 0x0000000a0a0a7c23 */ /* 0x100fe20008010898 */
[----:B------:R-:W-:Y:S01]  /*98d0*/  @!P2 VIADD R153, R178, 0x22840 ;  /* 0x00022840b299a836 */ /* 0x000fe20000000000 */
[----:B------:R1:W4:Y:S01]  /*98e0*/  MUFU.EX2 R9, R7 ;  /* 0x0000000700097308 */ /* 0x0003220000000800 */
[--C-:B------:R-:W-:Y:S01]  /*98f0*/  FFMA.FTZ R11, R11, UR10, -R152.reuse ;  /* 0x0000000a0b0b7c23 */ /* 0x100fe20008010898 */
[--C-:B------:R-:W-:Y:S01]  /*9900*/  FFMA.FTZ R13, R13, UR10, -R152.reuse ;  /* 0x0000000a0d0d7c23 */ /* 0x100fe20008010898 */
[--C-:B------:R-:W-:Y:S01]  /*9910*/  FFMA.FTZ R176, R15, UR10, -R152.reuse ;  /* 0x0000000a0fb07c23 */ /* 0x100fe20008010898 */
[----:B------:R-:W-:Y:S01]  /*9920*/  @!P2 PRMT R153, RZ, 0x654, R153 ;  /* 0x00000654ff99a816 */ /* 0x000fe20000000099 */
[--C-:B------:R-:W-:Y:S01]  /*9930*/  FFMA.FTZ R15, R21, UR10, -R152.reuse ;  /* 0x0000000a150f7c23 */ /* 0x100fe20008010898 */
[--C-:B------:R-:W-:Y:S01]  /*9940*/  FFMA.FTZ R21, R156, UR10, -R152.reuse ;  /* 0x0000000a9c157c23 */ /* 0x100fe20008010898 */
[--C-:B------:R-:W-:Y:S01]  /*9950*/  FFMA.FTZ R194, R157, UR10, -R152.reuse ;  /* 0x0000000a9dc27c23 */ /* 0x100fe20008010898 */
[----:B------:R-:W5:Y:S01]  /*9960*/  MUFU.EX2 R159, R159 ;  /* 0x0000009f009f7308 */ /* 0x000f620000000800 */
[----:B-1----:R-:W-:Y:S01]  /*9970*/  IADD3 R7, -R215, 0xb, RZ ;  /* 0x0000000bd7077810 */ /* 0x002fe20007ffe1ff */
[--C-:B------:R-:W-:Y:S01]  /*9980*/  FFMA.FTZ R196, R160, UR10, -R152.reuse ;  /* 0x0000000aa0c47c23 */ /* 0x100fe20008010898 */
[--C-:B------:R-:W-:Y:S01]  /*9990*/  FFMA.FTZ R161, R161, UR10, -R152.reuse ;  /* 0x0000000aa1a17c23 */ /* 0x100fe20008010898 */
[--C-:B------:R-:W-:Y:S01]  /*99a0*/  FFMA.FTZ R163, R163, UR10, -R152.reuse ;  /* 0x0000000aa3a37c23 */ /* 0x100fe20008010898 */
[--C-:B------:R-:W-:Y:S01]  /*99b0*/  FFMA.FTZ R214, R179, UR10, -R152.reuse ;  /* 0x0000000ab3d67c23 */ /* 0x100fe20008010898 */
[----:B------:R1:W-:Y:S06]  /*99c0*/  BAR.ARV R7, 0x100 ;  /* 0x000400070000751d */ /* 0x0003ec0000002000 */
[----:B------:R3:W-:Y:S01]  /*99d0*/  @!P2 SYNCS.ARRIVE.TRANS64.RED.A1T0 RZ, [R153+URZ], RZ ;  /* 0x000000ff99ffa9a7 */ /* 0x0007e2000810043f */
[----:B------:R-:W1:Y:S01]  /*99e0*/  MUFU.EX2 R162, R162 ;  /* 0x000000a200a27308 */ /* 0x000e620000000800 */
[--C-:B------:R-:W-:Y:S01]  /*99f0*/  FFMA.FTZ R179, R180, UR10, -R152.reuse ;  /* 0x0000000ab4b37c23 */ /* 0x100fe20008010898 */
[--C-:B------:R-:W-:Y:S01]  /*9a00*/  FFMA.FTZ R180, R181, UR10, -R152.reuse ;  /* 0x0000000ab5b47c23 */ /* 0x100fe20008010898 */
[--C-:B------:R-:W-:Y:S01]  /*9a10*/  FFMA.FTZ R181, R182, UR10, -R152.reuse ;  /* 0x0000000ab6b57c23 */ /* 0x100fe20008010898 */
[--C-:B------:R-:W-:Y:S01]  /*9a20*/  FFMA.FTZ R182, R183, UR10, -R152.reuse ;  /* 0x0000000ab7b67c23 */ /* 0x100fe20008010898 */
[--C-:B------:R-:W-:Y:S01]  /*9a30*/  FFMA.FTZ R183, R184, UR10, -R152.reuse ;  /* 0x0000000ab8b77c23 */ /* 0x100fe20008010898 */
[----:B------:R-:W-:Y:S01]  /*9a40*/  FFMA.FTZ R184, R185, UR10, -R152 ;  /* 0x0000000ab9b87c23 */ /* 0x000fe20008010898 */
[----:B---3--:R-:W-:Y:S01]  /*9a50*/  FADD.FTZ R153, R193, R2 ;  /* 0x00000002c1997221 */ /* 0x008fe20000010000 */
[----:B------:R-:W3:Y:S01]  /*9a60*/  MUFU.EX2 R199, R199 ;  /* 0x000000c700c77308 */ /* 0x000ee20000000800 */
[--C-:B------:R-:W-:Y:S01]  /*9a70*/  FFMA.FTZ R185, R186, UR10, -R152.reuse ;  /* 0x0000000abab97c23 */ /* 0x100fe20008010898 */
[--C-:B------:R-:W-:Y:S01]  /*9a80*/  FFMA.FTZ R187, R187, UR10, -R152.reuse ;  /* 0x0000000abbbb7c23 */ /* 0x100fe20008010898 */
[----:B--2---:R-:W-:Y:S01]  /*9a90*/  FADD.FTZ R2, R12, R153 ;  /* 0x000000990c027221 */ /* 0x004fe20000010000 */
[--C-:B------:R-:W-:Y:S01]  /*9aa0*/  FFMA.FTZ R188, R188, UR10, -R152.reuse ;  /* 0x0000000abcbc7c23 */ /* 0x100fe20008010898 */
[----:B------:R-:W-:Y:S01]  /*9ab0*/  FFMA.FTZ R189, R189, UR10, -R152 ;  /* 0x0000000abdbd7c23 */ /* 0x000fe20008010898 */
[----:B------:R-:W-:Y:S01]  /*9ac0*/  F2FP.BF16.F32.PACK_AB R152, R193, R8 ;  /* 0x00000008c198723e */ /* 0x000fe200000010ff */
[----:B0-----:R-:W-:Y:S01]  /*9ad0*/  FADD.FTZ R153, R195, R2 ;  /* 0x00000002c3997221 */ /* 0x001fe20000010000 */
[----:B------:R-:W0:Y:S01]  /*9ae0*/  MUFU.EX2 R164, R164 ;  /* 0x000000a400a47308 */ /* 0x000e220000000800 */
[-C--:B----4-:R-:W-:Y:S01]  /*9af0*/  FMUL.FTZ R26, R26, R9.reuse ;  /* 0x000000091a1a7220 */ /* 0x090fe20000410000 */
[-C--:B------:R-:W-:Y:S01]  /*9b00*/  FMUL.FTZ R27, R27, R9.reuse ;  /* 0x000000091b1b7220 */ /* 0x080fe20000410000 */
[----:B------:R-:W-:Y:S01]  /*9b10*/  FADD.FTZ R2, R14, R153 ;  /* 0x000000990e027221 */ /* 0x000fe20000010000 */
[-C--:B------:R-:W-:Y:S01]  /*9b20*/  FMUL.FTZ R30, R30, R9.reuse ;  /* 0x000000091e1e7220 */ /* 0x080fe20000410000 */
[-C--:B------:R-:W-:Y:S01]  /*9b30*/  FMUL.FTZ R31, R31, R9.reuse ;  /* 0x000000091f1f7220 */ /* 0x080fe20000410000 */
[-C--:B------:R-:W-:Y:S01]  /*9b40*/  FMUL.FTZ R34, R34, R9.reuse ;  /* 0x0000000922227220 */ /* 0x080fe20000410000 */
[----:B------:R-:W-:Y:S01]  /*9b50*/  FADD.FTZ R153, R197, R2 ;  /* 0x00000002c5997221 */ /* 0x000fe20000010000 */
[----:B------:R-:W2:Y:S01]  /*9b60*/  MUFU.EX2 R165, R165 ;  /* 0x000000a500a57308 */ /* 0x000ea20000000800 */
[-C--:B------:R-:W-:Y:S01]  /*9b70*/  FMUL.FTZ R35, R35, R9.reuse ;  /* 0x0000000923237220 */ /* 0x080fe20000410000 */
        /* <DEDUP_REMOVED lines=12> */
[-C--:B------:R-:W-:Y:S01]  /*9c40*/  FMUL.FTZ R54, R54, R9.reuse ;  /* 0x0000000936367220 */ /* 0x080fe20000410000 */
[----:B-----5:R-:W-:Y:S01]  /*9c50*/  FADD.FTZ R153, R159, R2 ;  /* 0x000000029f997221 */ /* 0x020fe20000010000 */
[----:B------:R-:W5:Y:S01]  /*9c60*/  MUFU.EX2 R167, R167 ;  /* 0x000000a700a77308 */ /* 0x000f620000000800 */
[-C--:B------:R-:W-:Y:S01]  /*9c70*/  FMUL.FTZ R55, R55, R9.reuse ;  /* 0x0000000937377220 */ /* 0x080fe20000410000 */
[-C--:B------:R-:W-:Y:S01]  /*9c80*/  FMUL.FTZ R58, R58, R9.reuse ;  /* 0x000000093a3a7220 */ /* 0x080fe20000410000 */
[----:B-1----:R-:W-:Y:S01]  /*9c90*/  FADD.FTZ R2, R162, R153 ;  /* 0x00000099a2027221 */ /* 0x002fe20000010000 */
[-C--:B------:R-:W-:Y:S01]  /*9ca0*/  FMUL.FTZ R59, R59, R9.reuse ;  /* 0x000000093b3b7220 */ /* 0x080fe20000410000 */
[-C--:B------:R-:W-:Y:S01]  /*9cb0*/  FMUL.FTZ R62, R62, R9.reuse ;  /* 0x000000093e3e7220 */ /* 0x080fe20000410000 */
[-C--:B------:R-:W-:Y:S01]  /*9cc0*/  FMUL.FTZ R63, R63, R9.reuse ;  /* 0x000000093f3f7220 */ /* 0x080fe20000410000 */
[----:B---3--:R-:W-:Y:S01]  /*9cd0*/  FADD.FTZ R153, R199, R2 ;  /* 0x00000002c7997221 */ /* 0x008fe20000010000 */
[----:B------:R-:W1:Y:S01]  /*9ce0*/  MUFU.EX2 R168, R168 ;  /* 0x000000a800a87308 */ /* 0x000e620000000800 */
[-C--:B------:R-:W-:Y:S01]  /*9cf0*/  FMUL.FTZ R66, R66, R9.reuse ;  /* 0x0000000942427220 */ /* 0x080fe20000410000 */
[-C--:B------:R-:W-:Y:S01]  /*9d00*/  FMUL.FTZ R67, R67, R9.reuse ;  /* 0x0000000943437220 */ /* 0x080fe20000410000 */
[----:B0-----:R-:W-:Y:S01]  /*9d10*/  FADD.FTZ R2, R164, R153 ;  /* 0x00000099a4027221 */ /* 0x001fe20000010000 */
[-C--:B------:R-:W-:Y:S01]  /*9d20*/  FMUL.FTZ R70, R70, R9.reuse ;  /* 0x0000000946467220 */ /* 0x080fe20000410000 */
[-C--:B------:R-:W-:Y:S01]  /*9d30*/  FMUL.FTZ R71, R71, R9.reuse ;  /* 0x0000000947477220 */ /* 0x080fe20000410000 */
[-C--:B------:R-:W-:Y:S01]  /*9d40*/  FMUL.FTZ R74, R74, R9.reuse ;  /* 0x000000094a4a7220 */ /* 0x080fe20000410000 */
[----:B--2---:R-:W-:Y:S01]  /*9d50*/  FADD.FTZ R153, R165, R2 ;  /* 0x00000002a5997221 */ /* 0x004fe20000010000 */
[----:B------:R-:W0:Y:S01]  /*9d60*/  MUFU.EX2 R169, R169 ;  /* 0x000000a900a97308 */ /* 0x000e220000000800 */
[-C--:B------:R-:W-:Y:S01]  /*9d70*/  FMUL.FTZ R75, R75, R9.reuse ;  /* 0x000000094b4b7220 */ /* 0x080fe20000410000 */
[-C--:B------:R-:W-:Y:S01]  /*9d80*/  FMUL.FTZ R78, R78, R9.reuse ;  /* 0x000000094e4e7220 */ /* 0x080fe20000410000 */
[----:B----4-:R-:W-:Y:S01]  /*9d90*/  FADD.FTZ R2, R166, R153 ;  /* 0x00000099a6027221 */ /* 0x010fe20000010000 */
[-C--:B------:R-:W-:Y:S01]  /*9da0*/  FMUL.FTZ R79, R79, R9.reuse ;  /* 0x000000094f4f7220 */ /* 0x080fe20000410000 */
[-C--:B------:R-:W-:Y:S01]  /*9db0*/  FMUL.FTZ R82, R82, R9.reuse ;  /* 0x0000000952527220 */ /* 0x080fe20000410000 */
[-C--:B------:R-:W-:Y:S01]  /*9dc0*/  FMUL.FTZ R83, R83, R9.reuse ;  /* 0x0000000953537220 */ /* 0x080fe20000410000 */
[----:B-----5:R-:W-:Y:S01]  /*9dd0*/  FADD.FTZ R153, R167, R2 ;  /* 0x00000002a7997221 */ /* 0x020fe20000010000 */
[----:B------:R-:W2:Y:S01]  /*9de0*/  MUFU.EX2 R170, R170 ;  /* 0x000000aa00aa7308 */ /* 0x000ea20000000800 */
        /* <DEDUP_REMOVED lines=44> */
[----:B------:R-:W-:Y:S01]  /*a0b0*/  FMUL.FTZ R151, R151, R9 ;  /* 0x0000000997977220 */ /* 0x000fe20000410000 */
[----:B------:R-:W-:Y:S01]  /*a0c0*/  F2FP.BF16.F32.PACK_AB R164, R165, R164 ;  /* 0x000000a4a5a4723e */ /* 0x000fe200000010ff */
[-C--:B------:R-:W-:Y:S01]  /*a0d0*/  FMUL.FTZ R116, R116, R191.reuse ;  /* 0x000000bf74747220 */ /* 0x080fe20000410000 */
[----:B------:R-:W2:Y:S01]  /*a0e0*/  MUFU.EX2 R174, R174 ;  /* 0x000000ae00ae7308 */ /* 0x000ea20000000800 */
[----:B-1----:R-:W-:Y:S01]  /*a0f0*/  FADD.FTZ R153, R173, R2 ;  /* 0x00000002ad997221 */ /* 0x002fe20000010000 */
[----:B------:R-:W-:Y:S01]  /*a100*/  F2FP.BF16.F32.PACK_AB R158, R155, R20 ;  /* 0x000000149b9e723e */ /* 0x000fe200000010ff */
[-C--:B------:R-:W-:Y:S01]  /*a110*/  FMUL.FTZ R117, R117, R191.reuse ;  /* 0x000000bf75757220 */ /* 0x080fe20000410000 */
[----:B------:R-:W-:Y:S01]  /*a120*/  F2FP.BF16.F32.PACK_AB R160, R159, R190 ;  /* 0x000000be9fa0723e */ /* 0x000fe200000010ff */
[-C--:B------:R-:W-:Y:S01]  /*a130*/  FMUL.FTZ R120, R120, R191.reuse ;  /* 0x000000bf78787220 */ /* 0x080fe20000410000 */
[----:B------:R-:W-:Y:S01]  /*a140*/  F2FP.BF16.F32.PACK_AB R166, R167, R166 ;  /* 0x000000a6a7a6723e */ /* 0x000fe200000010ff */
[-C--:B------:R-:W-:Y:S01]  /*a150*/  FMUL.FTZ R121, R121, R191.reuse ;  /* 0x000000bf79797220 */ /* 0x080fe20000410000 */
[----:B------:R-:W1:Y:S01]  /*a160*/  MUFU.EX2 R13, R13 ;  /* 0x0000000d000d7308 */ /* 0x000e620000000800 */
[----:B0-----:R-:W-:Y:S01]  /*a170*/  FADD.FTZ R0, R11, R0 ;  /* 0x000000000b007221 */ /* 0x001fe20000010000 */
[----:B------:R-:W-:Y:S01]  /*a180*/  F2FP.BF16.F32.PACK_AB R168, R169, R168 ;  /* 0x000000a8a9a8723e */ /* 0x000fe200000010ff */
[-C--:B------:R-:W-:Y:S01]  /*a190*/  FMUL.FTZ R124, R124, R191.reuse ;  /* 0x000000bf7c7c7220 */ /* 0x080fe20000410000 */
[----:B------:R-:W-:Y:S01]  /*a1a0*/  F2FP.BF16.F32.PACK_AB R170, R171, R170 ;  /* 0x000000aaabaa723e */ /* 0x000fe200000010ff */
[-C--:B------:R-:W-:Y:S01]  /*a1b0*/  FMUL.FTZ R125, R125, R191.reuse ;  /* 0x000000bf7d7d7220 */ /* 0x080fe20000410000 */
[----:B------:R-:W-:Y:S01]  /*a1c0*/  F2FP.BF16.F32.PACK_AB R172, R173, R172 ;  /* 0x000000acadac723e */ /* 0x000fe200000010ff */
        /* <DEDUP_REMOVED lines=19> */
[----:B------:R-:W-:-:S02]  /*a300*/  F2FP.BF16.F32.PACK_AB R156, R197, R14 ;  /* 0x0000000ec59c723e */ /* 0x000fc400000010ff */
[----:B------:R-:W-:Y:S02]  /*a310*/  F2FP.BF16.F32.PACK_AB R162, R199, R162 ;  /* 0x000000a2c7a2723e */ /* 0x000fe400000010ff */
[----:B------:R-:W-:Y:S02]  /*a320*/  F2FP.BF16.F32.PACK_AB R155, R176, R13 ;  /* 0x0000000db09b723e */ /* 0x000fe400000010ff */
        /* <DEDUP_REMOVED lines=39> */
[----:B------:R-:W-:Y:S02]  /*a5a0*/  F2FP.BF16.F32.PACK_AB R153, R11, R10 ;  /* 0x0000000a0b99723e */ /* 0x000fe400000010ff */
[----:B------:R-:W-:-:S04]  /*a5b0*/  F2FP.BF16.F32.PACK_AB R171, R184, R183 ;  /* 0x000000b7b8ab723e */ /* 0x000fc800000010ff */
        /* <DEDUP_REMOVED lines=13> */
.L_x_11651:
[----:B------:R0:W1:Y:S01]  /*a690*/  SYNCS.PHASECHK.TRANS64.TRYWAIT P2, [UR26+0x22850], R3 ;  /* 0x02285003ff0075a7 */ /* 0x000062000804015a */
[----:B------:R-:W-:Y:S05]  /*a6a0*/  @!P0 BRA `(.L_x_11652) ;  /* 0x0000000000048947 */ /* 0x000fea0003800000 */
[----:B------:R-:W-:Y:S01]  /*a6b0*/  BPT.TRAP 0x1 ;  /* 0x000000040000795c */ /* 0x000fe20000300000 */
.L_x_11652:
[----:B-1----:R-:W-:Y:S05]  /*a6c0*/  @P2 BRA `(.L_x_11653) ;  /* 0x0000000000082947 */ /* 0x002fea0003800000 */
[----:B------:R-:W1:Y:S02]  /*a6d0*/  SYNCS.PHASECHK.TRANS64.TRYWAIT P2, [UR26+0x22850], R3 ;  /* 0x02285003ff0075a7 */ /* 0x000e64000804015a */
[----:B-1----:R-:W-:Y:S05]  /*a6e0*/  @!P2 BRA `(.L_x_11654) ;  /* 0x000000d400d0a947 */ /* 0x002fea0003800000 */
.L_x_11653:
        /* <DEDUP_REMOVED lines=48> */
.L_x_11646:
[----:B------:R-:W-:-:S13]  /*a9f0*/  ISETP.GE.AND P1, PT, R3, UR42, PT ;  /* 0x0000002a03007c0c */ /* 0x000fda000bf26270 */
[----:B------:R-:W-:Y:S05]  /*aa00*/  @!P1 BRA `(.L_x_11656) ;  /* 0x00000034003c9947 */ /* 0x000fea0003800000 */
[----:B------:R-:W-:Y:S01]  /*aa10*/  IMAD.MOV.U32 R9, RZ, RZ, R4 ;  /* 0x000000ffff097224 */ /* 0x000fe200078e0004 */
[----:B------:R-:W-:Y:S01]  /*aa20*/  ULDC UR24, c[0x0][0x9e4] ;  /* 0x0002790000187ab9 */ /* 0x000fe20000000800 */
[----:B0-----:R-:W-:Y:S01]  /*aa30*/  IMAD.MOV.U32 R8, RZ, RZ, R5 ;  /* 0x000000ffff087224 */ /* 0x001fe200078e0005 */
[----:B------:R-:W-:Y:S01]  /*aa40*/  ULDC UR25, c[0x0][0x9d8] ;  /* 0x0002760000197ab9 */ /* 0x000fe20000000800 */
[----:B------:R-:W-:Y:S01]  /*aa50*/  ULDC UR23, c[0x0][0x988] ;  /* 0x0002620000177ab9 */ /* 0x000fe20000000800 */
[----:B------:R-:W-:-:S05]  /*aa60*/  ULDC UR26, c[0x0][0x9e0] ;  /* 0x00027800001a7ab9 */ /* 0x000fca0000000800 */
.L_x_11673:
[----:B------:R-:W-:-:S04]  /*aa70*/  UIADD3 UR37, UR37, 0x1, URZ ;  /* 0x0000000125257890 */ /* 0x000fc8000fffe03f */
[----:B------:R-:W-:-:S04]  /*aa80*/  UISETP.NE.AND UP2, UPT, UR37, 0x2, UPT ;  /* 0x000000022500788c */ /* 0x000fc8000bf45270 */
[----:B------:R-:W-:Y:S02]  /*aa90*/  USEL UR6, URZ, 0x1, UP2 ;  /* 0x000000013f067887 */ /* 0x000fe40009000000 */
[----:B------:R-:W-:Y:S02]  /*aaa0*/  USEL UR37, UR37, URZ, UP2 ;  /* 0x0000003f25257287 */ /* 0x000fe40009000000 */
[----:B------:R-:W-:Y:S01]  /*aab0*/  ULOP3.LUT UR38, UR38, UR6, URZ, 0x3c, !UPT ;  /* 0x0000000626267292 */ /* 0x000fe2000f8e3c3f */
[----:B------:R-:W-:Y:S11]  /*aac0*/  @!P0 BRA `(.L_x_11657) ;  /* 0x0000000000048947 */ /* 0x000ff60003800000 */
[----:B------:R-:W-:Y:S01]  /*aad0*/  BPT.TRAP 0x1 ;  /* 0x000000040000795c */ /* 0x000fe20000300000 */
.L_x_11657:
        /* <DEDUP_REMOVED lines=9> */
.L_x_11658:
[----:B-1----:R-:W-:Y:S05]  /*ab70*/  @P1 BRA `(.L_x_11659) ;  /* 0x0000000000081947 */ /* 0x002fea0003800000 */
[----:B------:R-:W1:Y:S02]  /*ab80*/  SYNCS.PHASECHK.TRANS64.TRYWAIT P1, [UR27+0x22830], R6 ;  /* 0x02283006ff0075a7 */ /* 0x000e64000802015b */
[----:B-1----:R-:W-:Y:S05]  /*ab90*/  @!P1 BRA `(.L_x_11660) ;  /* 0x000000d000b89947 */ /* 0x002fea0003800000 */
.L_x_11659:
        /* <DEDUP_REMOVED lines=87> */
[----:B------:R-:W-:Y:S02]  /*b110*/  IADD3 R5, -R16, R5, R17 ;  /* 0x0000000510057210 */ /* 0x000fe40007ffe111 */
        /* <DEDUP_REMOVED lines=67> */
.L_x_11663:
[----:B------:R-:W-:-:S05]  /*b550*/  IMAD.U32 R213, RZ, RZ, UR24 ;  /* 0x00000018ffd57e24 */ /* 0x000fca000f8e00ff */
[----:B------:R-:W-:-:S13]  /*b560*/  ISETP.NE.AND P1, PT, R213, 0x1, PT ;  /* 0x00000001d500780c */ /* 0x000fda0003f25270 */
[----:B------:R-:W1:Y:S02]  /*b570*/  @P1 LDC.64 R4, c[0x0][0x9e8] ;  /* 0x00027a00ff041b82 */ /* 0x000e640000000a00 */
[----:B-1----:R-:W-:-:S05]  /*b580*/  @P1 IMAD.HI.U32 R4, R195, R4, RZ ;  /* 0x00000004c3041227 */ /* 0x002fca00078e00ff */
[----:B------:R-:W-:-:S07]  /*b590*/  @P1 SHF.R.U32.HI R195, RZ, R5, R4 ;  /* 0x00000005ffc31219 */ /* 0x000fce0000011604 */
.L_x_11664:
[----:B------:R-:W-:Y:S05]  /*b5a0*/  BSYNC B0 ;  /* 0x0000000000007941 */ /* 0x000fea0003800000 */
.L_x_11662:
[----:B------:R-:W-:-:S04]  /*b5b0*/  IMAD R4, R18, -0x2, R187 ;  /* 0xfffffffe12047824 */ /* 0x000fc800078e02bb */
[----:B------:R-:W-:-:S05]  /*b5c0*/  IMAD R4, R195, R213, R4 ;  /* 0x000000d5c3047224 */ /* 0x000fca00078e0204 */
[----:B------:R-:W-:Y:S02]  /*b5d0*/  VIADDMNMX R197, R4, R213, R197, PT ;  /* 0x000000d504c57246 */ /* 0x000fe400038001c5 */
[----:B------:R-:W-:-:S07]  /*b5e0*/  VIMNMX R196, R196, R4, !PT ;  /* 0x00000004c4c47248 */ /* 0x000fce0007fe0100 */
.L_x_11661:
[C---:B------:R-:W-:Y:S01]  /*b5f0*/  ISETP.GE.AND P1, PT, R187.reuse, 0x1, PT ;  /* 0x00000001bb00780c */ /* 0x040fe20003f26270 */
[----:B------:R-:W1:Y:S01]  /*b600*/  SHFL.IDX PT, R193, R193, 0x1, 0x1c1f ;  /* 0x003c1f00c1c17f89 */ /* 0x000e6200000e0000 */
[----:B------:R-:W-:Y:S02]  /*b610*/  ISETP.GE.AND P4, PT, R187, 0x9, PT ;  /* 0x00000009bb00780c */ /* 0x000fe40003f86270 */
[----:B------:R-:W-:Y:S02]  /*b620*/  ISETP.GT.AND P2, PT, R196, RZ, !P1 ;  /* 0x000000ffc400720c */ /* 0x000fe40004f44270 */
[----:B------:R-:W-:Y:S02]  /*b630*/  P2R R213, PR, RZ, 0x2 ;  /* 0x00000002ffd57803 */ /* 0x000fe40000000000 */
[----:B------:R-:W-:Y:S02]  /*b640*/  ISETP.LT.OR P2, PT, R197, 0x1, P2 ;  /* 0x00000001c500780c */ /* 0x000fe40001741670 */
[----:B------:R-:W-:-:S02]  /*b650*/  ISETP.GE.AND P1, PT, R187, 0x2, PT ;  /* 0x00000002bb00780c */ /* 0x000fc40003f26270 */
[----:B------:R-:W-:Y:S02]  /*b660*/  FSEL R195, R12, -INF , !P2 ;  /* 0xff8000000cc37808 */ /* 0x000fe40005000000 */
[C---:B------:R-:W-:Y:S02]  /*b670*/  ISETP.GT.AND P2, PT, R196.reuse, 0x8, !P4 ;  /* 0x00000008c400780c */ /* 0x040fe40006744270 */
[----:B------:R-:W-:Y:S02]  /*b680*/  P2R R12, PR, RZ, 0x10 ;  /* 0x00000010ff0c7803 */ /* 0x000fe40000000000 */
[----:B------:R-:W-:Y:S02]  /*b690*/  ISETP.LT.OR P2, PT, R197, 0x9, P2 ;  /* 0x00000009c500780c */ /* 0x000fe40001741670 */
[----:B------:R-:W-:Y:S02]  /*b6a0*/  ISETP.GT.AND P3, PT, R196, 0x1, !P1 ;  /* 0x00000001c400780c */ /* 0x000fe40004f64270 */
[----:B------:R-:W-:-:S02]  /*b6b0*/  ISETP.GE.AND P4, PT, R187, 0xa, PT ;  /* 0x0000000abb00780c */ /* 0x000fc40003f86270 */
[----:B0-----:R-:W-:Y:S01]  /*b6c0*/  FSEL R20, R20, -INF , !P2 ;  /* 0xff80000014147808 */ /* 0x001fe20005000000 */
[--C-:B-1----:R-:W-:Y:S01]  /*b6d0*/  IMAD.IADD R199, R199, 0x1, R193.reuse ;  /* 0x00000001c7c77824 */ /* 0x102fe200078e02c1 */
[----:B------:R-:W-:Y:S01]  /*b6e0*/  ISETP.LT.OR P3, PT, R197, 0x2, P3 ;  /* 0x00000002c500780c */ /* 0x000fe20001f61670 */
[----:B------:R-:W-:Y:S01]  /*b6f0*/  IMAD.IADD R198, R198, 0x1, R193 ;  /* 0x00000001c6c67824 */ /* 0x000fe200078e02c1 */
        /* <DEDUP_REMOVED lines=115> */
.L_x_11667:
[----:B------:R-:W-:-:S05]  /*be30*/  IMAD.U32 R196, RZ, RZ, UR24 ;  /* 0x00000018ffc47e24 */ /* 0x000fca000f8e00ff */
[----:B------:R-:W-:-:S13]  /*be40*/  ISETP.NE.AND P6, PT, R196, 0x1, PT ;  /* 0x00000001c400780c */ /* 0x000fda0003fc5270 */
[----:B------:R-:W0:Y:S02]  /*be50*/  @P6 LDC.64 R4, c[0x0][0x9e8] ;  /* 0x00027a00ff046b82 */ /* 0x000e240000000a00 */
[----:B0-----:R-:W-:-:S05]  /*be60*/  @P6 IMAD.HI.U32 R4, R193, R4, RZ ;  /* 0x00000004c1046227 */ /* 0x001fca00078e00ff */
[----:B------:R-:W-:-:S07]  /*be70*/  @P6 SHF.R.U32.HI R193, RZ, R5, R4 ;  /* 0x00000005ffc16219 */ /* 0x000fce0000011604 */
.L_x_11668:
[----:B------:R-:W-:Y:S05]  /*be80*/  BSYNC B0 ;  /* 0x0000000000007941 */ /* 0x000fea0003800000 */
.L_x_11666:
[----:B------:R-:W-:-:S04]  /*be90*/  IMAD R187, R18, -0x2, R187 ;  /* 0xfffffffe12bb7824 */ /* 0x000fc800078e02bb */
[----:B------:R-:W-:-:S05]  /*bea0*/  IMAD R193, R193, R196, R187 ;  /* 0x000000c4c1c17224 */ /* 0x000fca00078e02bb */
[----:B------:R-:W-:Y:S02]  /*beb0*/  VIADDMNMX R199, R193, R196, R199, PT ;  /* 0x000000c4c1c77246 */ /* 0x000fe400038001c7 */
[----:B------:R-:W-:-:S07]  /*bec0*/  VIMNMX R198, R198, R193, !PT ;  /* 0x000000c1c6c67248 */ /* 0x000fce0007fe0100 */
.L_x_11665:
[----:B------:R-:W-:Y:S01]  /*bed0*/  ISETP.GT.AND P1, PT, R198, 0x1, !P1 ;  /* 0x00000001c600780c */ /* 0x000fe20004f24270 */
[----:B------:R-:W-:Y:S01]  /*bee0*/  UMOV UR10, UR23 ;  /* 0x00000017000a7c82 */ /* 0x000fe20008000000 */
[----:B------:R-:W-:Y:S02]  /*bef0*/  ISETP.NE.AND P6, PT, R218, RZ, PT ;  /* 0x000000ffda00720c */ /* 0x000fe40003fc5270 */
        /* <DEDUP_REMOVED lines=57> */
[----:B------:R-:W-:Y:S01]  /*c290*/  ISETP.NE.AND P1, PT, R221, RZ, PT ;  /* 0x000000ffdd00720c */ /* 0x000fe20003f25270 */
[----:B------:R-:W0:Y:S01]  /*c2a0*/  SHFL.BFLY PT, R5, R4, 0x2, 0x1f ;  /* 0x0c401f0004057f89 */ /* 0x000e2200000e0000 */
[----:B------:R-:W-:-:S02]  /*c2b0*/  ISETP.NE.AND P6, PT, R229, RZ, PT ;  /* 0x000000ffe500720c */ /* 0x000fc40003fc5270 */
[C---:B------:R-:W-:Y:S02]  /*c2c0*/  ISETP.GT.AND P1, PT, R198.reuse, 0x28, !P1 ;  /* 0x00000028c600780c */ /* 0x040fe40004f24270 */
[----:B------:R-:W-:Y:S02]  /*c2d0*/  ISETP.GT.AND P2, PT, R198, 0x49, !P2 ;  /* 0x00000049c600780c */ /* 0x000fe40005744270 */
        /* <DEDUP_REMOVED lines=8> */
[----:B------:R-:W-:Y:S02]  /*c360*/  ISETP.GT.AND P4, PT, R198, 0x51, !P4 ;  /* 0x00000051c600780c */ /* 0x000fe40006784270 */
[----:B------:R-:W-:-:S02]  /*c370*/  FSEL R165, R165, -INF , !P1 ;  /* 0xff800000a5a57808 */ /* 0x000fc40004800000 */
[----:B------:R-:W-:Y:S02]  /*c380*/  ISETP.NE.AND P1, PT, R223, RZ, PT ;  /* 0x000000ffdf00720c */ /* 0x000fe40003f25270 */
[----:B0-----:R-:W-:Y:S02]  /*c390*/  FMNMX.FTZ R193, R4, R5, !PT ;  /* 0x0000000504c17209 */ /* 0x001fe40007810000 */
[C---:B------:R-:W-:Y:S02]  /*c3a0*/  ISETP.GT.AND P1, PT, R198.reuse, 0x30, !P1 ;  /* 0x00000030c600780c */ /* 0x040fe40004f24270 */
[C---:B------:R-:W-:Y:S01]  /*c3b0*/  ISETP.LT.OR P3, PT, R199.reuse, 0x51, P3 ;  /* 0x00000051c700780c */ /* 0x040fe20001f61670 */
[----:B------:R-:W0:Y:S01]  /*c3c0*/  SHFL.BFLY PT, R12, R193, 0x1, 0x1f ;  /* 0x0c201f00c10c7f89 */ /* 0x000e2200000e0000 */
[----:B------:R-:W-:Y:S02]  /*c3d0*/  ISETP.LT.OR P1, PT, R199, 0x31, P1 ;  /* 0x00000031c700780c */ /* 0x000fe40000f21670 */
[----:B------:R-:W-:-:S02]  /*c3e0*/  ISETP.GT.AND P5, PT, R198, 0x58, !P5 ;  /* 0x00000058c600780c */ /* 0x000fc40006fa4270 */
[----:B------:R-:W-:Y:S02]  /*c3f0*/  FSEL R168, R168, -INF , !P1 ;  /* 0xff800000a8a87808 */ /* 0x000fe40004800000 */
[----:B------:R-:W-:Y:S02]  /*c400*/  ISETP.NE.AND P1, PT, R224, RZ, PT ;  /* 0x000000ffe000720c */ /* 0x000fe40003f25270 */
[C---:B------:R-:W-:Y:S02]  /*c410*/  ISETP.LT.OR P4, PT, R199.reuse, 0x52, P4 ;  /* 0x00000052c700780c */ /* 0x040fe40002781670 */
[----:B------:R-:W-:Y:S02]  /*c420*/  ISETP.GT.AND P1, PT, R198, 0x31, !P1 ;  /* 0x00000031c600780c */ /* 0x000fe40004f24270 */
[----:B------:R-:W-:Y:S02]  /*c430*/  FSEL R184, R184, -INF , !P3 ;  /* 0xff800000b8b87808 */ /* 0x000fe40005800000 */
[----:B------:R-:W-:-:S02]  /*c440*/  ISETP.LT.OR P1, PT, R199, 0x32, P1 ;  /* 0x00000032c700780c */ /* 0x000fc40000f21670 */
[----:B------:R-:W-:Y:S02]  /*c450*/  ISETP.LT.OR P5, PT, R199, 0x59, P5 ;  /* 0x00000059c700780c */ /* 0x000fe40002fa1670 */
[----:B------:R-:W-:Y:S02]  /*c460*/  FSEL R169, R169, -INF , !P1 ;  /* 0xff800000a9a97808 */ /* 0x000fe40004800000 */
[----:B------:R-:W-:Y:S02]  /*c470*/  ISETP.NE.AND P1, PT, R225, RZ, PT ;  /* 0x000000ffe100720c */ /* 0x000fe40003f25270 */
[----:B------:R-:W-:Y:S02]  /*c480*/  FSEL R186, R186, -INF , !P4 ;  /* 0xff800000baba7808 */ /* 0x000fe40006000000 */
[----:B------:R-:W-:Y:S02]  /*c490*/  ISETP.GT.AND P1, PT, R198, 0x38, !P1 ;  /* 0x00000038c600780c */ /* 0x000fe40004f24270 */
[----:B0-----:R-:W-:-:S02]  /*c4a0*/  FMNMX.FTZ R5, R193, R12, !PT ;  /* 0x0000000cc1057209 */ /* 0x001fc40007810000 */
[----:B------:R-:W-:Y:S02]  /*c4b0*/  ISETP.LT.OR P1, PT, R199, 0x39, P1 ;  /* 0x00000039c700780c */ /* 0x000fe40000f21670 */
[----:B------:R-:W-:Y:S01]  /*c4c0*/  FSEL R189, R189, -INF , !P5 ;  /* 0xff800000bdbd7808 */ /* 0x000fe20006800000 */
[----:B------:R-:W-:Y:S01]  /*c4d0*/  FMUL.FTZ R12, R5, UR10 ;  /* 0x0000000a050c7c20 */ /* 0x000fe20008410000 */
        /* <DEDUP_REMOVED lines=21> */
[----:B------:R-:W-:-:S02]  /*c630*/  FSEL R10, R10, -INF , !P1 ;  /* 0xff8000000a0a7808 */ /* 0x000fc40004800000 */
[----:B------:R-:W-:Y:S02]  /*c640*/  FSETP.NEU.FTZ.AND P1, PT, R5, -INF , PT ;  /* 0xff8000000500780b */ /* 0x000fe40003f3d000 */
[----:B------:R-:W-:Y:S02]  /*c650*/  FMNMX.FTZ R4, R10, R9, !PT ;  /* 0x000000090a047209 */ /* 0x000fe40007810000 */
[----:B------:R-:W-:Y:S02]  /*c660*/  FSEL R12, R12, RZ, P1 ;  /* 0x000000ff0c0c7208 */ /* 0x000fe40000800000 */
[----:B------:R-:W-:-:S03]  /*c670*/  ISETP.LT.OR P2, PT, R199, 0x5a, P2 ;  /* 0x0000005ac700780c */ /* 0x000fc60001741670 */
[--C-:B------:R-:W-:Y:S01]  /*c680*/  FFMA.FTZ R196, R13, UR10, -R12.reuse ;  /* 0x0000000a0dc47c23 */ /* 0x100fe2000801080c */
[----:B------:R-:W-:Y:S01]  /*c690*/  FMNMX.FTZ R13, R11, R4, !PT ;  /* 0x000000040b0d7209 */ /* 0x000fe20007810000 */
[--C-:B------:R-:W-:Y:S01]  /*c6a0*/  FFMA.FTZ R214, R155, UR10, -R12.reuse ;  /* 0x0000000a9bd67c23 */ /* 0x100fe2000801080c */
[----:B------:R-:W-:Y:S01]  /*c6b0*/  FSEL R191, R191, -INF , !P2 ;  /* 0xff800000bfbf7808 */ /* 0x000fe20005000000 */
[--C-:B------:R-:W-:Y:S01]  /*c6c0*/  FFMA.FTZ R198, R185, UR10, -R12.reuse ;  /* 0x0000000ab9c67c23 */ /* 0x100fe2000801080c */
[----:B------:R-:W-:Y:S01]  /*c6d0*/  FMNMX.FTZ R4, R14, R13, !PT ;  /* 0x0000000d0e047209 */ /* 0x000fe20007810000 */
[--C-:B------:R-:W-:Y:S01]  /*c6e0*/  FFMA.FTZ R13, R20, UR10, -R12.reuse ;  /* 0x0000000a140d7c23 */ /* 0x100fe2000801080c */
[--C-:B------:R-:W-:Y:S01]  /*c6f0*/  FFMA.FTZ R20, R21, UR10, -R12.reuse ;  /* 0x0000000a15147c23 */ /* 0x100fe2000801080c */
[----:B------:R-:W-:Y:S01]  /*c700*/  FSEL R185, R5, RZ, P1 ;  /* 0x000000ff05b97208 */ /* 0x000fe20000800000 */
[--C-:B------:R-:W-:Y:S01]  /*c710*/  FFMA.FTZ R187, R195, UR10, -R12.reuse ;  /* 0x0000000ac3bb7c23 */ /* 0x100fe2000801080c */
[----:B------:R-:W-:Y:S01]  /*c720*/  FMNMX.FTZ R193, R15, R4, !PT ;  /* 0x000000040fc17209 */ /* 0x000fe20007810000 */
[----:B------:R-:W-:Y:S01]  /*c730*/  MUFU.EX2 R196, R196 ;  /* 0x000000c400c47308 */ /* 0x000fe20000000800 */
[----:B------:R-:W-:Y:S01]  /*c740*/  FFMA.FTZ R158, R158, UR10, -R12 ;  /* 0x0000000a9e9e7c23 */ /* 0x000fe2000801080c */
[----:B------:R-:W-:Y:S01]  /*c750*/  FADD.FTZ R8, -R185, R8 ;  /* 0x00000008b9087221 */ /* 0x000fe20000010100 */
[----:B------:R-:W-:Y:S01]  /*c760*/  FMNMX.FTZ R4, R152, R193, !PT ;  /* 0x000000c198047209 */ /* 0x000fe20007810000 */
[--C-:B------:R-:W-:Y:S01]  /*c770*/  FFMA.FTZ R180, R180, UR10, -R12.reuse ;  /* 0x0000000ab4b47c23 */ /* 0x100fe2000801080c */
[--C-:B------:R-:W-:Y:S01]  /*c780*/  FFMA.FTZ R192, R192, UR10, -R12.reuse ;  /* 0x0000000ac0c07c23 */ /* 0x100fe2000801080c */
[----:B------:R-:W-:Y:S01]  /*c790*/  FMUL.FTZ R8, R8, UR10 ;  /* 0x0000000a08087c20 */ /* 0x000fe20008410000 */
[----:B------:R-:W-:Y:S01]  /*c7a0*/  FMNMX.FTZ R21, R153, R4, !PT ;  /* 0x0000000499157209 */ /* 0x000fe20007810000 */
[----:B------:R-:W-:Y:S03]  /*c7b0*/  MUFU.EX2 R187, R187 ;  /* 0x000000bb00bb7308 */ /* 0x000fe60000000800 */
[----:B------:R-:W-:Y:S01]  /*c7c0*/  FMNMX.FTZ R4, R156, R21, !PT ;  /* 0x000000159c047209 */ /* 0x000fe20007810000 */
[--C-:B------:R-:W-:Y:S01]  /*c7d0*/  FFMA.FTZ R21, R154, UR10, -R12.reuse ;  /* 0x0000000a9a157c23 */ /* 0x100fe2000801080c */
[--C-:B------:R-:W-:Y:S01]  /*c7e0*/  FFMA.FTZ R154, R166, UR10, -R12.reuse ;  /* 0x0000000aa69a7c23 */ /* 0x100fe2000801080c */
[--C-:B------:R-:W-:Y:S01]  /*c7f0*/  FFMA.FTZ R166, R167, UR10, -R12.reuse ;  /* 0x0000000aa7a67c23 */ /* 0x100fe2000801080c */
[----:B------:R-:W-:Y:S01]  /*c800*/  FMNMX.FTZ R193, R157, R4, !PT ;  /* 0x000000049dc17209 */ /* 0x000fe20007810000 */
[----:B------:R-:W0:Y:S01]  /*c810*/  MUFU.EX2 R8, R8 ;  /* 0x0000000800087308 */ /* 0x000e220000000800 */
        /* <DEDUP_REMOVED lines=11> */
[----:B------:R-:W-:-:S03]  /*c8d0*/  FFMA.FTZ R188, R190, UR10, -R12 ;  /* 0x0000000abebc7c23 */ /* 0x000fc6000801080c */
[----:B------:R-:W-:Y:S01]  /*c8e0*/  FMNMX.FTZ R155, R165, R4, !PT ;  /* 0x00000004a59b7209 */ /* 0x000fe20007810000 */
[----:B------:R-:W1:Y:S01]  /*c8f0*/  MUFU.EX2 R20, R20 ;  /* 0x0000001400147308 */ /* 0x000e620000000800 */
[-C--:B0-----:R-:W-:Y:S01]  /*c900*/  FMUL.FTZ R24, R24, R8.reuse ;  /* 0x0000000818187220 */ /* 0x081fe20000410000 */
[-C--:B------:R-:W-:Y:S01]  /*c910*/  FMUL.FTZ R25, R25, R8.reuse ;  /* 0x0000000819197220 */ /* 0x080fe20000410000 */
[----:B------:R-:W-:Y:S01]  /*c920*/  FMNMX.FTZ R4, R168, R155, !PT ;  /* 0x0000009ba8047209 */ /* 0x000fe20007810000 */
[--C-:B------:R-:W-:Y:S01]  /*c930*/  FFMA.FTZ R155, R159, UR10, -R12.reuse ;  /* 0x0000000a9f9b7c23 */ /* 0x100fe2000801080c */
[-C--:B------:R-:W-:Y:S01]  /*c940*/  FMUL.FTZ R28, R28, R8.reuse ;  /* 0x000000081c1c7220 */ /* 0x080fe20000410000 */
[----:B------:R-:W-:Y:S01]  /*c950*/  FMUL.FTZ R29, R29, R8 ;  /* 0x000000081d1d7220 */ /* 0x000fe20000410000 */
[----:B------:R-:W-:Y:S01]  /*c960*/  FMNMX.FTZ R159, R169, R4, !PT ;  /* 0x00000004a99f7209 */ /* 0x000fe20007810000 */
[----:B------:R-:W0:Y:S01]  /*c970*/  MUFU.EX2 R21, R21 ;  /* 0x0000001500157308 */ /* 0x000e220000000800 */
[-C--:B------:R-:W-:Y:S01]  /*c980*/  FMUL.FTZ R32, R32, R8.reuse ;  /* 0x0000000820207220 */ /* 0x080fe20000410000 */
[----:B------:R-:W-:Y:S01]  /*c990*/  FMUL.FTZ R33, R33, R8 ;  /* 0x0000000821217220 */ /* 0x000fe20000410000 */
[----:B------:R-:W-:Y:S01]  /*c9a0*/  FMNMX.FTZ R4, R172, R159, !PT ;  /* 0x0000009fac047209 */ /* 0x000fe20007810000 */
[--C-:B------:R-:W-:Y:S01]  /*c9b0*/  FFMA.FTZ R159, R162, UR10, -R12.reuse ;  /* 0x0000000aa29f7c23 */ /* 0x100fe2000801080c */
[--C-:B------:R-:W-:Y:S01]  /*c9c0*/  FFMA.FTZ R162, R163, UR10, -R12.reuse ;  /* 0x0000000aa3a27c23 */ /* 0x100fe2000801080c */
[----:B------:R-:W-:Y:S01]  /*c9d0*/  FFMA.FTZ R12, R194, UR10, -R12 ;  /* 0x0000000ac20c7c23 */ /* 0x000fe2000801080c */
[----:B------:R-:W-:Y:S01]  /*c9e0*/  FMNMX.FTZ R193, R173, R4, !PT ;  /* 0x00000004adc17209 */ /* 0x000fe20007810000 */
[----:B------:R-:W2:Y:S01]  /*c9f0*/  MUFU.EX2 R214, R214 ;  /* 0x000000d600d67308 */ /* 0x000ea20000000800 */
[-C--:B------:R-:W-:Y:S01]  /*ca00*/  FMUL.FTZ R36, R36, R8.reuse ;  /* 0x0000000824247220 */ /* 0x080fe20000410000 */
[-C--:B------:R-:W-:Y:S01]  /*ca10*/  FMUL.FTZ R37, R37, R8.reuse ;  /* 0x0000000825257220 */ /* 0x080fe20000410000 */
[----:B------:R-:W-:Y:S01]  /*ca20*/  FMNMX.FTZ R193, R176, R193, !PT ;  /* 0x000000c1b0c17209 */ /* 0x000fe20007810000 */
[-C--:B------:R-:W-:Y:S01]  /*ca30*/  FMUL.FTZ R40, R40, R8.reuse ;  /* 0x0000000828287220 */ /* 0x080fe20000410000 */
[-C--:B------:R-:W-:Y:S01]  /*ca40*/  FMUL.FTZ R41, R41, R8.reuse ;  /* 0x0000000829297220 */ /* 0x080fe20000410000 */
[-C--:B------:R-:W-:Y:S01]  /*ca50*/  FMUL.FTZ R44, R44, R8.reuse ;  /* 0x000000082c2c7220 */ /* 0x080fe20000410000 */
[----:B------:R-:W-:Y:S01]  /*ca60*/  FMNMX.FTZ R4, R178, R193, !PT ;  /* 0x000000c1b2047209 */ /* 0x000fe20007810000 */
[----:B------:R-:W3:Y:S01]  /*ca70*/  MUFU.EX2 R158, R158 ;  /* 0x0000009e009e7308 */ /* 0x000ee20000000800 */
[-C--:B------:R-:W-:Y:S01]  /*ca80*/  FMUL.FTZ R45, R45, R8.reuse ;  /* 0x000000082d2d7220 */ /* 0x080fe20000410000 */
[----:B------:R-:W-:Y:S01]  /*ca90*/  FMUL.FTZ R48, R48, R8 ;  /* 0x0000000830307220 */ /* 0x000fe20000410000 */
[----:B------:R-:W-:Y:S01]  /*caa0*/  FMNMX.FTZ R163, R181, R4, !PT ;  /* 0x00000004b5a37209 */ /* 0x000fe20007810000 */
[-C--:B------:R-:W-:Y:S01]  /*cab0*/  FMUL.FTZ R49, R49, R8.reuse ;  /* 0x0000000831317220 */ /* 0x080fe20000410000 */
[-C--:B------:R-:W-:Y:S01]  /*cac0*/  FMUL.FTZ R52, R52, R8.reuse ;  /* 0x0000000834347220 */ /* 0x080fe20000410000 */
[-C--:B------:R-:W-:Y:S01]  /*cad0*/  FMUL.FTZ R53, R53, R8.reuse ;  /* 0x0000000835357220 */ /* 0x080fe20000410000 */
[----:B------:R-:W-:Y:S01]  /*cae0*/  FMNMX.FTZ R193, R182, R163, !PT ;  /* 0x000000a3b6c17209 */ /* 0x000fe20007810000 */
[----:B------:R-:W4:Y:S01]  /*caf0*/  MUFU.EX2 R155, R155 ;  /* 0x0000009b009b7308 */ /* 0x000f220000000800 */
[-C--:B------:R-:W-:Y:S01]  /*cb00*/  FMUL.FTZ R56, R56, R8.reuse ;  /* 0x0000000838387220 */ /* 0x080fe20000410000 */
[-C--:B------:R-:W-:Y:S01]  /*cb10*/  FMUL.FTZ R57, R57, R8.reuse ;  /* 0x0000000839397220 */ /* 0x080fe20000410000 */
[----:B------:R-:W-:Y:S01]  /*cb20*/  FMNMX.FTZ R193, R184, R193, !PT ;  /* 0x000000c1b8c17209 */ /* 0x000fe20007810000 */
[-C--:B------:R-:W-:Y:S01]  /*cb30*/  FMUL.FTZ R60, R60, R8.reuse ;  /* 0x000000083c3c7220 */ /* 0x080fe20000410000 */
[-C--:B------:R-:W-:Y:S01]  /*cb40*/  FMUL.FTZ R61, R61, R8.reuse ;  /* 0x000000083d3d7220 */ /* 0x080fe20000410000 */
[-C--:B------:R-:W-:Y:S01]  /*cb50*/  FMUL.FTZ R64, R64, R8.reuse ;  /* 0x0000000840407220 */ /* 0x080fe20000410000 */
[----:B------:R-:W-:Y:S01]  /*cb60*/  FMNMX.FTZ R4, R186, R193, !PT ;  /* 0x000000c1ba047209 */ /* 0x000fe20007810000 */
[----:B------:R-:W-:Y:S01]  /*cb70*/  MUFU.EX2 R159, R159 ;  /* 0x0000009f009f7308 */ /* 0x000fe20000000800 */
[-C--:B------:R-:W-:Y:S01]  /*cb80*/  FMUL.FTZ R65, R65, R8.reuse ;  /* 0x0000000841417220 */ /* 0x080fe20000410000 */
[----:B------:R-:W-:Y:S01]  /*cb90*/  FMUL.FTZ R68, R68, R8 ;  /* 0x0000000844447220 */ /* 0x000fe20000410000 */
[----:B------:R-:W-:Y:S01]  /*cba0*/  FMNMX.FTZ R4, R189, R4, !PT ;  /* 0x00000004bd047209 */ /* 0x000fe20007810000 */
[-C--:B------:R-:W-:Y:S01]  /*cbb0*/  FMUL.FTZ R69, R69, R8.reuse ;  /* 0x0000000845457220 */ /* 0x080fe20000410000 */
[-C--:B------:R-:W-:Y:S01]  /*cbc0*/  FMUL.FTZ R72, R72, R8.reuse ;  /* 0x0000000848487220 */ /* 0x080fe20000410000 */
[----:B------:R-:W-:Y:S01]  /*cbd0*/  FMUL.FTZ R73, R73, R8 ;  /* 0x0000000849497220 */ /* 0x000fe20000410000 */
[----:B------:R-:W-:Y:S01]  /*cbe0*/  FMNMX.FTZ R4, R191, R4, !PT ;  /* 0x00000004bf047209 */ /* 0x000fe20007810000 */
[----:B------:R-:W-:Y:S01]  /*cbf0*/  MUFU.EX2 R162, R162 ;  /* 0x000000a200a27308 */ /* 0x000fe20000000800 */
[-C--:B------:R-:W-:Y:S01]  /*cc00*/  FMUL.FTZ R76, R76, R8.reuse ;  /* 0x000000084c4c7220 */ /* 0x080fe20000410000 */
[-C--:B------:R-:W-:Y:S01]  /*cc10*/  FMUL.FTZ R77, R77, R8.reuse ;  /* 0x000000084d4d7220 */ /* 0x080fe20000410000 */
[-C--:B------:R-:W-:Y:S01]  /*cc20*/  FMUL.FTZ R80, R80, R8.reuse ;  /* 0x0000000850507220 */ /* 0x080fe20000410000 */
[----:B------:R-:W5:Y:S01]  /*cc30*/  SHFL.BFLY PT, R193, R4, 0x2, 0x1f ;  /* 0x0c401f0004c17f89 */ /* 0x000f6200000e0000 */
        /* <DEDUP_REMOVED lines=23> */
[----:B-----5:R-:W-:Y:S01]  /*cdb0*/  FMNMX.FTZ R193, R4, R193, !PT ;  /* 0x000000c104c17209 */ /* 0x020fe20007810000 */
[-C--:B------:R-:W-:Y:S01]  /*cdc0*/  FMUL.FTZ R120, R120, R8.reuse ;  /* 0x0000000878787220 */ /* 0x080fe20000410000 */
[-C--:B------:R-:W-:Y:S01]  /*cdd0*/  FMUL.FTZ R121, R121, R8.reuse ;  /* 0x0000000879797220 */ /* 0x080fe20000410000 */
[-C--:B------:R-:W-:Y:S01]  /*cde0*/  FMUL.FTZ R124, R124, R8.reuse ;  /* 0x000000087c7c7220 */ /* 0x080fe20000410000 */
[----:B------:R-:W1:Y:S01]  /*cdf0*/  MUFU.EX2 R170, R170 ;  /* 0x000000aa00aa7308 */ /* 0x000e620000000800 */
[----:B------:R-:W5:Y:S01]  /*ce00*/  SHFL.BFLY PT, R4, R193, 0x1, 0x1f ;  /* 0x0c201f00c1047f89 */ /* 0x000f6200000e0000 */
        /* <DEDUP_REMOVED lines=14> */
[----:B------:R-:W-:Y:S08]  /*cef0*/  MUFU.EX2 R174, R174 ;  /* 0x000000ae00ae7308 */ /* 0x000ff00000000800 */
[----:B------:R-:W-:Y:S01]  /*cf00*/  MUFU.EX2 R175, R175 ;  /* 0x000000af00af7308 */ /* 0x000fe20000000800 */
[----:B-----5:R-:W-:-:S04]  /*cf10*/  FMNMX.FTZ R4, R193, R4, !PT ;  /* 0x00000004c1047209 */ /* 0x020fc80007810000 */
[C---:B------:R-:W-:Y:S01]  /*cf20*/  FSETP.NEU.FTZ.AND P1, PT, R4.reuse, -INF , PT ;  /* 0xff8000000400780b */ /* 0x040fe20003f3d000 */
[----:B------:R-:W-:Y:S02]  /*cf30*/  FMUL.FTZ R195, R4, UR10 ;  /* 0x0000000a04c37c20 */ /* 0x000fe40008410000 */
[----:B------:R-:W-:Y:S03]  /*cf40*/  MUFU.EX2 R180, R180 ;  /* 0x000000b400b47308 */ /* 0x000fe60000000800 */
[----:B------:R-:W-:-:S05]  /*cf50*/  FSEL R195, R195, RZ, P1 ;  /* 0x000000ffc3c37208 */ /* 0x000fca0000800000 */
[--C-:B------:R-:W-:Y:S01]  /*cf60*/  FFMA.FTZ R193, R10, UR10, -R195.reuse ;  /* 0x0000000a0ac17c23 */ /* 0x100fe200080108c3 */
[----:B------:R-:W-:Y:S01]  /*cf70*/  FFMA.FTZ R10, R11, UR10, -R195 ;  /* 0x0000000a0b0a7c23 */ /* 0x000fe200080108c3 */
[----:B------:R-:W-:Y:S01]  /*cf80*/  FFMA.FTZ R11, R8, R2, R187 ;  /* 0x00000002080b7223 */ /* 0x000fe200000100bb */
[--C-:B------:R-:W-:Y:S01]  /*cf90*/  FFMA.FTZ R190, R153, UR10, -R195.reuse ;  /* 0x0000000a99be7c23 */ /* 0x100fe200080108c3 */
[----:B------:R-:W-:Y:S01]  /*cfa0*/  MUFU.EX2 R179, R179 ;  /* 0x000000b300b37308 */ /* 0x000fe20000000800 */
[----:B------:R-:W-:Y:S01]  /*cfb0*/  FFMA.FTZ R194, R165, UR10, -R195 ;  /* 0x0000000aa5c27c23 */ /* 0x000fe200080108c3 */
[----:B------:R-:W-:Y:S01]  /*cfc0*/  FADD.FTZ R2, R196, R11 ;  /* 0x0000000bc4027221 */ /* 0x000fe20000010000 */
[--C-:B------:R-:W-:Y:S01]  /*cfd0*/  FFMA.FTZ R11, R14, UR10, -R195.reuse ;  /* 0x0000000a0e0b7c23 */ /* 0x100fe200080108c3 */
[--C-:B------:R-:W-:Y:S01]  /*cfe0*/  FFMA.FTZ R14, R15, UR10, -R195.reuse ;  /* 0x0000000a0f0e7c23 */ /* 0x100fe200080108c3 */
[--C-:B------:R-:W-:Y:S01]  /*cff0*/  FFMA.FTZ R160, R160, UR10, -R195.reuse ;  /* 0x0000000aa0a07c23 */ /* 0x100fe200080108c3 */
[----:B------:R-:W-:Y:S01]  /*d000*/  FADD.FTZ R197, R13, R2 ;  /* 0x000000020dc57221 */ /* 0x000fe20000010000 */
[--C-:B------:R-:W-:Y:S01]  /*d010*/  FFMA.FTZ R199, R164, UR10, -R195.reuse ;  /* 0x0000000aa4c77c23 */ /* 0x100fe200080108c3 */
[----:B------:R-:W-:Y:S01]  /*d020*/  MUFU.EX2 R198, R198 ;  /* 0x000000c600c67308 */ /* 0x000fe20000000800 */
[----:B------:R-:W-:Y:S01]  /*d030*/  FFMA.FTZ R169, R169, UR10, -R195 ;  /* 0x0000000aa9a97c23 */ /* 0x000fe200080108c3 */
[----:B------:R-:W-:Y:S01]  /*d040*/  FADD.FTZ R2, R20, R197 ;  /* 0x000000c514027221 */ /* 0x000fe20000010000 */
[--C-:B------:R-:W-:Y:S01]  /*d050*/  FFMA.FTZ R173, R173, UR10, -R195.reuse ;  /* 0x0000000aadad7c23 */ /* 0x100fe200080108c3 */
[--C-:B------:R-:W-:Y:S01]  /*d060*/  FFMA.FTZ R178, R178, UR10, -R195.reuse ;  /* 0x0000000ab2b27c23 */ /* 0x100fe200080108c3 */
[--C-:B------:R-:W-:Y:S01]  /*d070*/  FFMA.FTZ R181, R181, UR10, -R195.reuse ;  /* 0x0000000ab5b57c23 */ /* 0x100fe200080108c3 */
[----:B0-----:R-:W-:Y:S01]  /*d080*/  FADD.FTZ R15, R21, R2 ;  /* 0x00000002150f7221 */ /* 0x001fe20000010000 */
[--C-:B------:R-:W-:Y:S01]  /*d090*/  FFMA.FTZ R182, R182, UR10, -R195.reuse ;  /* 0x0000000ab6b67c23 */ /* 0x100fe200080108c3 */
[----:B------:R-:W-:Y:S01]  /*d0a0*/  MUFU.EX2 R183, R183 ;  /* 0x000000b700b77308 */ /* 0x000fe20000000800 */
[----:B------:R-:W-:Y:S01]  /*d0b0*/  FFMA.FTZ R184, R184, UR10, -R195 ;  /* 0x0000000ab8b87c23 */ /* 0x000fe200080108c3 */
[----:B--2---:R-:W-:Y:S01]  /*d0c0*/  FADD.FTZ R197, R214, R15 ;  /* 0x0000000fd6c57221 */ /* 0x004fe20000010000 */
[--C-:B------:R-:W-:Y:S01]  /*d0d0*/  FFMA.FTZ R15, R152, UR10, -R195.reuse ;  /* 0x0000000a980f7c23 */ /* 0x100fe200080108c3 */
[--C-:B------:R-:W-:Y:S01]  /*d0e0*/  FFMA.FTZ R186, R186, UR10, -R195.reuse ;  /* 0x0000000ababa7c23 */ /* 0x100fe200080108c3 */
[----:B------:R-:W-:Y:S01]  /*d0f0*/  FFMA.FTZ R189, R189, UR10, -R195 ;  /* 0x0000000abdbd7c23 */ /* 0x000fe200080108c3 */
[----:B---3--:R-:W-:Y:S01]  /*d100*/  FADD.FTZ R2, R158, R197 ;  /* 0x000000c59e027221 */ /* 0x008fe20000010000 */
[--C-:B------:R-:W-:Y:S01]  /*d110*/  FFMA.FTZ R197, R161, UR10, -R195.reuse ;  /* 0x0000000aa1c57c23 */ /* 0x100fe200080108c3 */
[----:B------:R-:W0:Y:S01]  /*d120*/  MUFU.EX2 R188, R188 ;  /* 0x000000bc00bc7308 */ /* 0x000e220000000800 */
[----:B------:R-:W-:Y:S01]  /*d130*/  FFMA.FTZ R191, R191, UR10, -R195 ;  /* 0x0000000abfbf7c23 */ /* 0x000fe200080108c3 */
[----:B----4-:R-:W-:Y:S01]  /*d140*/  FADD.FTZ R2, R155, R2 ;  /* 0x000000029b027221 */ /* 0x010fe20000010000 */
[----:B-1----:R-:W-:-:S02]  /*d150*/  F2FP.BF16.F32.PACK_AB R164, R170, R167 ;  /* 0x000000a7aaa4723e */ /* 0x002fc400000010ff */
[----:B------:R-:W-:Y:S01]  /*d160*/  F2FP.BF16.F32.PACK_AB R158, R155, R158 ;  /* 0x0000009e9b9e723e */ /* 0x000fe200000010ff */
[----:B------:R-:W-:Y:S01]  /*d170*/  FADD.FTZ R153, R159, R2 ;  /* 0x000000029f997221 */ /* 0x000fe20000010000 */
[----:B------:R-:W-:Y:S01]  /*d180*/  FSEL R2, R4, RZ, P1 ;  /* 0x000000ff04027208 */ /* 0x000fe20000800000 */
[----:B------:R1:W2:Y:S02]  /*d190*/  MUFU.EX2 R185, R192 ;  /* 0x000000c000b97308 */ /* 0x0002a40000000800 */
[----:B------:R-:W-:Y:S02]  /*d1a0*/  FADD.FTZ R152, R162, R153 ;  /* 0x00000099a2987221 */ /* 0x000fe40000010000 */
[----:B------:R-:W-:Y:S01]  /*d1b0*/  FADD.FTZ R2, -R2, R9 ;  /* 0x0000000902027221 */ /* 0x000fe20000010100 */
[--C-:B------:R-:W-:Y:S01]  /*d1c0*/  FFMA.FTZ R9, R157, UR10, -R195.reuse ;  /* 0x0000000a9d097c23 */ /* 0x100fe200080108c3 */
[----:B------:R-:W-:Y:S01]  /*d1d0*/  FADD.FTZ R153, R163, R152 ;  /* 0x00000098a3997221 */ /* 0x000fe20000010000 */
[--C-:B------:R-:W-:Y:S01]  /*d1e0*/  FFMA.FTZ R157, R172, UR10, -R195.reuse ;  /* 0x0000000aac9d7c23 */ /* 0x100fe200080108c3 */
[----:B------:R-:W-:Y:S01]  /*d1f0*/  MUFU.EX2 R12, R12 ;  /* 0x0000000c000c7308 */ /* 0x000fe20000000800 */
[----:B-1----:R-:W-:Y:S01]  /*d200*/  FFMA.FTZ R192, R156, UR10, -R195 ;  /* 0x0000000a9cc07c23 */ /* 0x002fe200080108c3 */
[----:B------:R-:W-:Y:S01]  /*d210*/  FADD.FTZ R152, R166, R153 ;  /* 0x00000099a6987221 */ /* 0x000fe20000010000 */
[----:B------:R-:W-:-:S02]  /*d220*/  F2FP.BF16.F32.PACK_AB R156, R214, R21 ;  /* 0x00000015d69c723e */ /* 0x000fc400000010ff */
[----:B0-----:R-:W-:Y:S01]  /*d230*/  F2FP.BF16.F32.PACK_AB R172, R188, R183 ;  /* 0x000000b7bcac723e */ /* 0x001fe200000010ff */
[----:B------:R-:W-:Y:S02]  /*d240*/  FADD.FTZ R153, R167, R152 ;  /* 0x00000098a7997221 */ /* 0x000fe40000010000 */
[----:B------:R-:W-:Y:S02]  /*d250*/  MUFU.EX2 R193, R193 ;  /* 0x000000c100c17308 */ /* 0x000fe40000000800 */
[----:B------:R-:W-:Y:S01]  /*d260*/  FADD.FTZ R152, R170, R153 ;  /* 0x00000099aa987221 */ /* 0x000fe20000010000 */
[----:B------:R-:W-:Y:S01]  /*d270*/  FFMA.FTZ R153, R168, UR10, -R195 ;  /* 0x0000000aa8997c23 */ /* 0x000fe200080108c3 */
[----:B------:R-:W-:Y:S02]  /*d280*/  F2FP.BF16.F32.PACK_AB R168, R180, R175 ;  /* 0x000000afb4a8723e */ /* 0x000fe400000010ff */
[----:B------:R-:W-:Y:S02]  /*d290*/  FADD.FTZ R165, R171, R152 ;  /* 0x00000098aba57221 */ /* 0x000fe40000010000 */
[----:B------:R-:W-:Y:S02]  /*d2a0*/  MUFU.EX2 R10, R10 ;  /* 0x0000000a000a7308 */ /* 0x000fe40000000800 */
[----:B------:R-:W-:Y:S01]  /*d2b0*/  FADD.FTZ R152, R174, R165 ;  /* 0x000000a5ae987221 */ /* 0x000fe20000010000 */
[----:B------:R-:W-:-:S03]  /*d2c0*/  FFMA.FTZ R165, R176, UR10, -R195 ;  /* 0x0000000ab0a57c23 */ /* 0x000fc600080108c3 */
[----:B------:R-:W-:Y:S02]  /*d2d0*/  FADD.FTZ R213, R175, R152 ;  /* 0x00000098afd57221 */ /* 0x000fe40000010000 */
[----:B------:R-:W-:Y:S02]  /*d2e0*/  MUFU.EX2 R11, R11 ;  /* 0x0000000b000b7308 */ /* 0x000fe40000000800 */
[----:B------:R-:W-:Y:S01]  /*d2f0*/  FADD.FTZ R152, R180, R213 ;  /* 0x000000d5b4987221 */ /* 0x000fe20000010000 */
[----:B------:R-:W-:-:S03]  /*d300*/  FMUL.FTZ R180, R2, UR10 ;  /* 0x0000000a02b47c20 */ /* 0x000fc60008410000 */
[----:B------:R-:W-:Y:S01]  /*d310*/  FADD.FTZ R195, R179, R152 ;  /* 0x00000098b3c37221 */ /* 0x000fe20000010000 */
[----:B------:R-:W-:Y:S01]  /*d320*/  F2FP.BF16.F32.PACK_AB R152, R196, R187 ;  /* 0x000000bbc498723e */ /* 0x000fe200000010ff */
[----:B------:R-:W0:Y:S02]  /*d330*/  MUFU.EX2 R14, R14 ;  /* 0x0000000e000e7308 */ /* 0x000e240000000800 */
[----:B------:R-:W-:-:S04]  /*d340*/  FADD.FTZ R20, R198, R195 ;  /* 0x000000c3c6147221 */ /* 0x000fc80000010000 */
[----:B------:R-:W-:Y:S02]  /*d350*/  FADD.FTZ R21, R183, R20 ;  /* 0x00000014b7157221 */ /* 0x000fe40000010000 */
[----:B------:R-:W1:Y:S02]  /*d360*/  MUFU.EX2 R180, R180 ;  /* 0x000000b400b47308 */ /* 0x000e640000000800 */
[----:B------:R-:W-:-:S04]  /*d370*/  FADD.FTZ R170, R188, R21 ;  /* 0x00000015bcaa7221 */ /* 0x000fc80000010000 */
[----:B--2---:R-:W-:Y:S01]  /*d380*/  FADD.FTZ R21, R185, R170 ;  /* 0x000000aab9157221 */ /* 0x004fe20000010000 */
[----:B------:R-:W-:Y:S01]  /*d390*/  F2FP.BF16.F32.PACK_AB R170, R198, R179 ;  /* 0x000000b3c6aa723e */ /* 0x000fe200000010ff */
[----:B------:R-:W-:Y:S01]  /*d3a0*/  MUFU.EX2 R15, R15 ;  /* 0x0000000f000f7308 */ /* 0x000fe20000000800 */
[----:B0-----:R-:W-:Y:S01]  /*d3b0*/  F2FP.BF16.F32.PACK_AB R155, R14, R11 ;  /* 0x0000000b0e9b723e */ /* 0x001fe200000010ff */
[----:B------:R-:W-:-:S06]  /*d3c0*/  FADD.FTZ R2, R12, R21 ;  /* 0x000000150c027221 */ /* 0x000fcc0000010000 */
[----:B------:R-:W-:Y:S01]  /*d3d0*/  MUFU.EX2 R190, R190 ;  /* 0x000000be00be7308 */ /* 0x000fe20000000800 */
[----:B-1----:R-:W-:Y:S01]  /*d3e0*/  FFMA.FTZ R21, R180, R0, R193 ;  /* 0x00000000b4157223 */ /* 0x002fe200000100c1 */
[-C--:B------:R-:W-:Y:S01]  /*d3f0*/  FMUL.FTZ R26, R26, R180.reuse ;  /* 0x000000b41a1a7220 */ /* 0x080fe20000410000 */
[-C--:B------:R-:W-:Y:S01]  /*d400*/  FMUL.FTZ R27, R27, R180.reuse ;  /* 0x000000b41b1b7220 */ /* 0x080fe20000410000 */
[-C--:B------:R-:W-:Y:S01]  /*d410*/  FMUL.FTZ R30, R30, R180.reuse ;  /* 0x000000b41e1e7220 */ /* 0x080fe20000410000 */
[----:B------:R-:W-:Y:S01]  /*d420*/  FADD.FTZ R0, R10, R21 ;  /* 0x000000150a007221 */ /* 0x000fe20000010000 */
[-C--:B------:R-:W-:Y:S01]  /*d430*/  FMUL.FTZ R31, R31, R180.reuse ;  /* 0x000000b41f1f7220 */ /* 0x080fe20000410000 */
[-C--:B------:R-:W-:Y:S01]  /*d440*/  FMUL.FTZ R34, R34, R180.reuse ;  /* 0x000000b422227220 */ /* 0x080fe20000410000 */
[----:B------:R-:W-:Y:S01]  /*d450*/  MUFU.EX2 R192, R192 ;  /* 0x000000c000c07308 */ /* 0x000fe20000000800 */
[----:B------:R-:W-:Y:S01]  /*d460*/  FADD.FTZ R21, R11, R0 ;  /* 0x000000000b157221 */ /* 0x000fe20000010000 */
[-C--:B------:R-:W-:Y:S01]  /*d470*/  FMUL.FTZ R35, R35, R180.reuse ;  /* 0x000000b423237220 */ /* 0x080fe20000410000 */
[-C--:B------:R-:W-:Y:S01]  /*d480*/  FMUL.FTZ R38, R38, R180.reuse ;  /* 0x000000b426267220 */ /* 0x080fe20000410000 */
[-C--:B------:R-:W-:Y:S01]  /*d490*/  FMUL.FTZ R39, R39, R180.reuse ;  /* 0x000000b427277220 */ /* 0x080fe20000410000 */
[----:B------:R-:W-:Y:S01]  /*d4a0*/  FADD.FTZ R188, R14, R21 ;  /* 0x000000150ebc7221 */ /* 0x000fe20000010000 */
        /* <DEDUP_REMOVED lines=13> */
[----:B------:R-:W-:Y:S01]  /*d580*/  F2FP.BF16.F32.PACK_AB R162, R166, R163 ;  /* 0x000000a3a6a2723e */ /* 0x000fe200000010ff */
[-C--:B------:R-:W-:Y:S01]  /*d590*/  FMUL.FTZ R62, R62, R180.reuse ;  /* 0x000000b43e3e7220 */ /* 0x080fe20000410000 */
[----:B------:R-:W-:Y:S01]  /*d5a0*/  F2FP.BF16.F32.PACK_AB R166, R174, R171 ;  /* 0x000000abaea6723e */ /* 0x000fe200000010ff */
[-C--:B------:R-:W-:Y:S01]  /*d5b0*/  FMUL.FTZ R63, R63, R180.reuse ;  /* 0x000000b43f3f7220 */ /* 0x080fe20000410000 */
[----:B------:R-:W-:Y:S01]  /*d5c0*/  F2FP.BF16.F32.PACK_AB R174, R12, R185 ;  /* 0x000000b90cae723e */ /* 0x000fe200000010ff */
[----:B------:R-:W0:Y:S01]  /*d5d0*/  MUFU.EX2 R176, R197 ;  /* 0x000000c500b07308 */ /* 0x000e220000000800 */
[-C--:B------:R-:W-:Y:S01]  /*d5e0*/  FMUL.FTZ R66, R66, R180.reuse ;  /* 0x000000b442427220 */ /* 0x080fe20000410000 */
[-C--:B------:R-:W-:Y:S01]  /*d5f0*/  FMUL.FTZ R67, R67, R180.reuse ;  /* 0x000000b443437220 */ /* 0x080fe20000410000 */
[-C--:B------:R-:W-:Y:S01]  /*d600*/  FMUL.FTZ R70, R70, R180.reuse ;  /* 0x000000b446467220 */ /* 0x080fe20000410000 */
[-C--:B------:R-:W-:Y:S01]  /*d610*/  FMUL.FTZ R71, R71, R180.reuse ;  /* 0x000000b447477220 */ /* 0x080fe20000410000 */
[-C--:B------:R-:W-:Y:S01]  /*d620*/  FMUL.FTZ R74, R74, R180.reuse ;  /* 0x000000b44a4a7220 */ /* 0x080fe20000410000 */
[-C--:B------:R-:W-:Y:S01]  /*d630*/  FMUL.FTZ R75, R75, R180.reuse ;  /* 0x000000b44b4b7220 */ /* 0x080fe20000410000 */
[----:B------:R-:W-:Y:S01]  /*d640*/  FMUL.FTZ R78, R78, R180 ;  /* 0x000000b44e4e7220 */ /* 0x000fe20000410000 */
[----:B------:R2:W-:Y:S01]  /*d650*/  MUFU.EX2 R12, R153 ;  /* 0x00000099000c7308 */ /* 0x0005e20000000800 */
        /* <DEDUP_REMOVED lines=12> */
[----:B------:R-:W-:Y:S01]  /*d720*/  FADD.FTZ R153, R190, R153 ;  /* 0x00000099be997221 */ /* 0x000fe20000010000 */
[-C--:B------:R-:W-:Y:S01]  /*d730*/  FMUL.FTZ R98, R98, R180.reuse ;  /* 0x000000b462627220 */ /* 0x080fe20000410000 */
        /* <DEDUP_REMOVED lines=8> */
[-C--:B------:R-:W-:Y:S01]  /*d7c0*/  FMUL.FTZ R110, R110, R180.reuse ;  /* 0x000000b46e6e7220 */ /* 0x080fe20000410000 */
[----:B------:R-:W3:Y:S01]  /*d7d0*/  MUFU.EX2 R169, R169 ;  /* 0x000000a900a97308 */ /* 0x000ee20000000800 */
[----:B------:R-:W-:Y:S01]  /*d7e0*/  FADD.FTZ R153, R161, R188 ;  /* 0x000000bca1997221 */ /* 0x000fe20000010000 */
[----:B0-----:R-:W-:Y:S01]  /*d7f0*/  F2FP.BF16.F32.PACK_AB R161, R176, R161 ;  /* 0x000000a1b0a1723e */ /* 0x001fe200000010ff */
[-C--:B------:R-:W-:Y:S01]  /*d800*/  FMUL.FTZ R111, R111, R180.reuse ;  /* 0x000000b46f6f7220 */ /* 0x080fe20000410000 */
[-C--:B------:R-:W-:Y:S01]  /*d810*/  FMUL.FTZ R114, R114, R180.reuse ;  /* 0x000000b472727220 */ /* 0x080fe20000410000 */
[----:B------:R-:W-:Y:S01]  /*d820*/  FADD.FTZ R188, R176, R153 ;  /* 0x00000099b0bc7221 */ /* 0x000fe20000010000 */
[-C--:B------:R-:W-:Y:S01]  /*d830*/  FMUL.FTZ R115, R115, R180.reuse ;  /* 0x000000b473737220 */ /* 0x080fe20000410000 */
[-C--:B------:R-:W-:Y:S01]  /*d840*/  FMUL.FTZ R118, R118, R180.reuse ;  /* 0x000000b476767220 */ /* 0x080fe20000410000 */
[----:B------:R0:W4:Y:S01]  /*d850*/  MUFU.EX2 R167, R157 ;  /* 0x0000009d00a77308 */ /* 0x0001220000000800 */
[----:B-1----:R-:W-:Y:S01]  /*d860*/  FADD.FTZ R153, R13, R188 ;  /* 0x000000bc0d997221 */ /* 0x002fe20000010000 */
[----:B--2---:R-:W-:Y:S01]  /*d870*/  F2FP.BF16.F32.PACK_AB R163, R20, R13 ;  /* 0x0000000d14a3723e */ /* 0x004fe200000010ff */
[-C--:B------:R-:W-:Y:S01]  /*d880*/  FMUL.FTZ R119, R119, R180.reuse ;  /* 0x000000b477777220 */ /* 0x080fe20000410000 */
[-C--:B------:R-:W-:Y:S01]  /*d890*/  FMUL.FTZ R122, R122, R180.reuse ;  /* 0x000000b47a7a7220 */ /* 0x080fe20000410000 */
[----:B------:R-:W-:Y:S01]  /*d8a0*/  FADD.FTZ R153, R20, R153 ;  /* 0x0000009914997221 */ /* 0x000fe20000010000 */
[-C--:B------:R-:W-:Y:S01]  /*d8b0*/  FMUL.FTZ R123, R123, R180.reuse ;  /* 0x000000b47b7b7220 */ /* 0x080fe20000410000 */
[-C--:B------:R-:W-:Y:S01]  /*d8c0*/  FMUL.FTZ R126, R126, R180.reuse ;  /* 0x000000b47e7e7220 */ /* 0x080fe20000410000 */
[----:B------:R-:W1:Y:S01]  /*d8d0*/  MUFU.EX2 R0, R173 ;  /* 0x000000ad00007308 */ /* 0x000e620000000800 */
[----:B------:R-:W-:Y:S01]  /*d8e0*/  FADD.FTZ R188, R12, R153 ;  /* 0x000000990cbc7221 */ /* 0x000fe20000010000 */
[----:B0-----:R-:W-:Y:S01]  /*d8f0*/  F2FP.BF16.F32.PACK_AB R157, R190, R15 ;  /* 0x0000000fbe9d723e */ /* 0x001fe200000010ff */
[-C--:B------:R-:W-:Y:S01]  /*d900*/  FMUL.FTZ R127, R127, R180.reuse ;  /* 0x000000b47f7f7220 */ /* 0x080fe20000410000 */
[-C--:B------:R-:W-:Y:S01]  /*d910*/  FMUL.FTZ R130, R130, R180.reuse ;  /* 0x000000b482827220 */ /* 0x080fe20000410000 */
[----:B---3--:R-:W-:Y:S01]  /*d920*/  FADD.FTZ R188, R169, R188 ;  /* 0x000000bca9bc7221 */ /* 0x008fe20000010000 */
[-C--:B------:R-:W-:Y:S01]  /*d930*/  FMUL.FTZ R131, R131, R180.reuse ;  /* 0x000000b483837220 */ /* 0x080fe20000410000 */
[-C--:B------:R-:W-:Y:S01]  /*d940*/  FMUL.FTZ R134, R134, R180.reuse ;  /* 0x000000b486867220 */ /* 0x080fe20000410000 */
[----:B------:R0:W2:Y:S01]  /*d950*/  MUFU.EX2 R21, R165 ;  /* 0x000000a500157308 */ /* 0x0000a20000000800 */
[----:B----4-:R-:W-:Y:S01]  /*d960*/  FADD.FTZ R153, R167, R188 ;  /* 0x000000bca7997221 */ /* 0x010fe20000010000 */
[-C--:B------:R-:W-:Y:S01]  /*d970*/  FMUL.FTZ R135, R135, R180.reuse ;  /* 0x000000b487877220 */ /* 0x080fe20000410000 */
[-C--:B------:R-:W-:Y:S01]  /*d980*/  FMUL.FTZ R138, R138, R180.reuse ;  /* 0x000000b48a8a7220 */ /* 0x080fe20000410000 */
[-C--:B------:R-:W-:Y:S01]  /*d990*/  FMUL.FTZ R139, R139, R180.reuse ;  /* 0x000000b48b8b7220 */ /* 0x080fe20000410000 */
[-C--:B------:R-:W-:Y:S01]  /*d9a0*/  FMUL.FTZ R142, R142, R180.reuse ;  /* 0x000000b48e8e7220 */ /* 0x080fe20000410000 */
[-C--:B------:R-:W-:Y:S01]  /*d9b0*/  FMUL.FTZ R143, R143, R180.reuse ;  /* 0x000000b48f8f7220 */ /* 0x080fe20000410000 */
[----:B------:R-:W-:Y:S01]  /*d9c0*/  FMUL.FTZ R146, R146, R180 ;  /* 0x000000b492927220 */ /* 0x000fe20000410000 */
[----:B------:R-:W3:Y:S01]  /*d9d0*/  MUFU.EX2 R178, R178 ;  /* 0x000000b200b27308 */ /* 0x000ee20000000800 */
[C---:B-1----:R-:W-:Y:S01]  /*d9e0*/  FADD.FTZ R188, R0.reuse, R153 ;  /* 0x0000009900bc7221 */ /* 0x042fe20000010000 */
[----:B0-----:R-:W-:Y:S01]  /*d9f0*/  F2FP.BF16.F32.PACK_AB R165, R169, R12 ;  /* 0x0000000ca9a5723e */ /* 0x001fe200000010ff */
[-C--:B------:R-:W-:Y:S01]  /*da00*/  FMUL.FTZ R147, R147, R180.reuse ;  /* 0x000000b493937220 */ /* 0x080fe20000410000 */
[----:B------:R-:W-:Y:S01]  /*da10*/  F2FP.BF16.F32.PACK_AB R167, R0, R167 ;  /* 0x000000a700a7723e */ /* 0x000fe200000010ff */
[-C--:B------:R-:W-:Y:S01]  /*da20*/  FMUL.FTZ R150, R150, R180.reuse ;  /* 0x000000b496967220 */ /* 0x080fe20000410000 */
[----:B------:R-:W-:-:S02]  /*da30*/  FMUL.FTZ R151, R151, R180 ;  /* 0x000000b497977220 */ /* 0x000fc40000410000 */
[----:B------:R-:W0:Y:S01]  /*da40*/  MUFU.EX2 R171, R181 ;  /* 0x000000b500ab7308 */ /* 0x000e220000000800 */
[----:B--2---:R-:W-:-:S07]  /*da50*/  FADD.FTZ R153, R21, R188 ;  /* 0x000000bc15997221 */ /* 0x004fce0000010000 */
[----:B------:R-:W1:Y:S01]  /*da60*/  MUFU.EX2 R182, R182 ;  /* 0x000000b600b67308 */ /* 0x000e620000000800 */
[----:B---3--:R-:W-:-:S07]  /*da70*/  F2FP.BF16.F32.PACK_AB R169, R178, R21 ;  /* 0x00000015b2a9723e */ /* 0x008fce00000010ff */
[----:B------:R2:W3:Y:S08]  /*da80*/  MUFU.EX2 R173, R184 ;  /* 0x000000b800ad7308 */ /* 0x0004f00000000800 */
[----:B------:R-:W4:Y:S01]  /*da90*/  MUFU.EX2 R186, R186 ;  /* 0x000000ba00ba7308 */ /* 0x000f220000000800 */
[----:B--2---:R-:W-:-:S04]  /*daa0*/  FADD.FTZ R184, R178, R153 ;  /* 0x00000099b2b87221 */ /* 0x004fc80000010000 */
[----:B0-----:R-:W-:Y:S01]  /*dab0*/  FADD.FTZ R153, R171, R184 ;  /* 0x000000b8ab997221 */ /* 0x001fe20000010000 */
[C---:B-1----:R-:W-:Y:S02]  /*dac0*/  F2FP.BF16.F32.PACK_AB R171, R182.reuse, R171 ;  /* 0x000000abb6ab723e */ /* 0x042fe400000010ff */
[----:B------:R-:W0:Y:S01]  /*dad0*/  MUFU.EX2 R175, R189 ;  /* 0x000000bd00af7308 */ /* 0x000e220000000800 */
[----:B------:R-:W-:Y:S01]  /*dae0*/  FADD.FTZ R188, R182, R153 ;  /* 0x00000099b6bc7221 */ /* 0x000fe20000010000 */
[----:B------:R-:W-:-:S03]  /*daf0*/  F2FP.BF16.F32.PACK_AB R153, R10, R193 ;  /* 0x000000c10a99723e */ /* 0x000fc600000010ff */
[----:B---3--:R-:W-:-:S03]  /*db00*/  FADD.FTZ R11, R173, R188 ;  /* 0x000000bcad0b7221 */ /* 0x008fc60000010000 */
[----:B------:R-:W1:Y:S01]  /*db10*/  MUFU.EX2 R184, R191 ;  /* 0x000000bf00b87308 */ /* 0x000e620000000800 */
[C---:B----4-:R-:W-:Y:S01]  /*db20*/  FADD.FTZ R8, R186.reuse, R11 ;  /* 0x0000000bba087221 */ /* 0x050fe20000010000 */
[----:B------:R-:W-:-:S03]  /*db30*/  F2FP.BF16.F32.PACK_AB R173, R186, R173 ;  /* 0x000000adbaad723e */ /* 0x000fc600000010ff */
[----:B0-----:R-:W-:-:S04]  /*db40*/  FADD.FTZ R9, R175, R8 ;  /* 0x00000008af097221 */ /* 0x001fc80000010000 */
[C---:B-1----:R-:W-:Y:S01]  /*db50*/  FADD.FTZ R0, R184.reuse, R9 ;  /* 0x00000009b8007221 */ /* 0x042fe20000010000 */
[----:B------:R-:W-:Y:S01]  /*db60*/  F2FP.BF16.F32.PACK_AB R175, R184, R175 ;  /* 0x000000afb8af723e */ /* 0x000fe200000010ff */
[----:B------:R-:W-:Y:S06]  /*db70*/  @!P0 BRA `(.L_x_11669) ;  /* 0x0000000000048947 */ /* 0x000fec0003800000 */
[----:B------:R-:W-:Y:S01]  /*db80*/  BPT.TRAP 0x1 ;  /* 0x000000040000795c */ /* 0x000fe20000300000 */
.L_x_11669:
[----:B------:R0:W1:Y:S01]  /*db90*/  SYNCS.PHASECHK.TRANS64.TRYWAIT P1, [UR27+0x22850], R6 ;  /* 0x02285006ff0075a7 */ /* 0x000062000802015b */
[----:B------:R-:W-:Y:S05]  /*dba0*/  @!P0 BRA `(.L_x_11670) ;  /* 0x0000000000048947 */ /* 0x000fea0003800000 */
[----:B------:R-:W-:Y:S01]  /*dbb0*/  BPT.TRAP 0x1 ;  /* 0x000000040000795c */ /* 0x000fe20000300000 */
.L_x_11670:
[----:B-1----:R-:W-:Y:S05]  /*dbc0*/  @P1 BRA `(.L_x_11671) ;  /* 0x0000000000081947 */ /* 0x002fea0003800000 */
[----:B------:R-:W1:Y:S02]  /*dbd0*/  SYNCS.PHASECHK.TRANS64.TRYWAIT P1, [UR27+0x22850], R6 ;  /* 0x02285006ff0075a7 */ /* 0x000e64000802015b */
[----:B-1----:R-:W-:Y:S05]  /*dbe0*/  @!P1 BRA `(.L_x_11672) ;  /* 0x000000a000bc9947 */ /* 0x002fea0003800000 */
.L_x_11671:
        /* <DEDUP_REMOVED lines=49> */
.L_x_11656:
[----:B------:R-:W1:Y:S01]  /*df00*/  SHFL.BFLY PT, R3, R2, 0x2, 0x1f ;  /* 0x0c401f0002037f89 */ /* 0x000e6200000e0000 */
[----:B0-----:R-:W-:Y:S01]  /*df10*/  IMAD.MOV.U32 R8, RZ, RZ, RZ ;  /* 0x000000ffff087224 */ /* 0x001fe200078e00ff */
[----:B------:R-:W-:Y:S01]  /*df20*/  UIADD3 UR37, UR37, 0x1, URZ ;  /* 0x0000000125257890 */ /* 0x000fe2000fffe03f */
[----:B------:R-:W-:Y:S01]  /*df30*/  IMAD.U32 R14, RZ, RZ, UR10 ;  /* 0x0000000aff0e7e24 */ /* 0x000fe2000f8e00ff */
[----:B------:R-:W0:Y:S01]  /*df40*/  SHFL.BFLY PT, R9, R0, 0x2, 0x1f ;  /* 0x0c401f0000097f89 */ /* 0x000e2200000e0000 */
[----:B------:R2:W-:Y:S06]  /*df50*/  BAR.ARV R7, 0x100 ;  /* 0x000400070000751d */ /* 0x0005ec0000002000 */
[----:B------:R-:W-:-:S02]  /*df60*/  UISETP.NE.AND UP0, UPT, UR37, 0x2, UPT ;  /* 0x000000022500788c */ /* 0x000fc4000bf05270 */
[----:B------:R-:W-:Y:S06]  /*df70*/  BAR.ARV 0x8, 0x180 ;  /* 0x0206000000007b1d */ /* 0x000fec0000002000 */
[----:B------:R-:W-:Y:S01]  /*df80*/  USEL UR4, URZ, 0x1, UP0 ;  /* 0x000000013f047887 */ /* 0x000fe20008000000 */
[----:B------:R-:W-:Y:S01]  /*df90*/  PLOP3.LUT P0, PT, PT, PT, PT, 0x8, 0x0 ;  /* 0x000000000000781c */ /* 0x000fe20003f0e170 */
[----:B-1----:R-:W-:Y:S01]  /*dfa0*/  FADD.FTZ R3, R3, R2 ;  /* 0x0000000203037221 */ /* 0x002fe20000010000 */
[----:B------:R-:W-:Y:S01]  /*dfb0*/  IMAD.MOV.U32 R2, RZ, RZ, -0x800000 ;  /* 0xff800000ff027424 */ /* 0x000fe200078e00ff */
[----:B------:R-:W-:Y:S01]  /*dfc0*/  UIADD3 UR39, UR39, 0x1, URZ ;  /* 0x0000000127277890 */ /* 0x000fe2000fffe03f */
[----:B0-----:R-:W-:-:S02]  /*dfd0*/  FADD.FTZ R9, R9, R0 ;  /* 0x0000000009097221 */ /* 0x001fc40000010000 */
[----:B------:R-:W0:Y:S01]  /*dfe0*/  SHFL.BFLY PT, R6, R3, 0x1, 0x1f ;  /* 0x0c201f0003067f89 */ /* 0x000e2200000e0000 */
[----:B------:R-:W-:Y:S01]  /*dff0*/  IMAD.MOV.U32 R0, RZ, RZ, RZ ;  /* 0x000000ffff007224 */ /* 0x000fe200078e00ff */
[----:B------:R-:W-:Y:S02]  /*e000*/  USEL UR37, UR37, URZ, UP0 ;  /* 0x0000003f25257287 */ /* 0x000fe40008000000 */
[----:B------:R-:W-:Y:S01]  /*e010*/  ULOP3.LUT UR38, UR38, UR4, URZ, 0x3c, !UPT ;  /* 0x0000000426267292 */ /* 0x000fe2000f8e3c3f */
[----:B0-----:R-:W-:Y:S01]  /*e020*/  FADD.FTZ R12, R3, R6 ;  /* 0x00000006030c7221 */ /* 0x001fe20000010000 */
[----:B------:R-:W-:Y:S01]  /*e030*/  IMAD.MOV.U32 R3, RZ, RZ, -0x800000 ;  /* 0xff800000ff037424 */ /* 0x000fe200078e00ff */
[----:B------:R-:W0:Y:S03]  /*e040*/  SHFL.BFLY PT, R6, R9, 0x1, 0x1f ;  /* 0x0c201f0009067f89 */ /* 0x000e2600000e0000 */
[----:B------:R-:W-:-:S13]  /*e050*/  FSETP.NE.FTZ.AND P1, PT, R12, RZ, PT ;  /* 0x000000ff0c00720b */ /* 0x000fda0003f35000 */
[----:B------:R-:W1:Y:S01]  /*e060*/  @P1 MUFU.RCP R8, R12 ;  /* 0x0000000c00081308 */ /* 0x000e620000001000 */
[----:B0-----:R-:W-:-:S07]  /*e070*/  FADD.FTZ R11, R9, R6 ;  /* 0x00000006090b7221 */ /* 0x001fce0000010000 */
[----:B--2---:R-:W0:Y:S01]  /*e080*/  @P1 MUFU.LG2 R7, R12 ;  /* 0x0000000c00071308 */ /* 0x004e220000000c00 */
[----:B------:R-:W-:Y:S01]  /*e090*/  IMAD.U32 R6, RZ, RZ, UR10 ;  /* 0x0000000aff067e24 */ /* 0x000fe2000f8e00ff */
[----:B------:R-:W-:-:S03]  /*e0a0*/  FSETP.NE.FTZ.AND P2, PT, R11, RZ, PT ;  /* 0x000000ff0b00720b */ /* 0x000fc60003f55000 */
[----:B------:R-:W-:Y:S01]  /*e0b0*/  @P1 FMUL.FTZ R6, R6, 0.69314718246459960938 ;  /* 0x3f31721806061820 */ /* 0x000fe20000410000 */
        /* <DEDUP_REMOVED lines=9> */
[----:B------:R-:W-:Y:S01]  /*e150*/  @P2 MUFU.RCP R0, R11 ;  /* 0x0000000b00002308 */ /* 0x000fe20000001000 */
[-C--:B------:R-:W-:Y:S01]  /*e160*/  FMUL.FTZ R41, R41, R8.reuse ;  /* 0x0000000829297220 */ /* 0x080fe20000410000 */
        /* <DEDUP_REMOVED lines=55> */
[----:B------:R-:W-:Y:S01]  /*e4e0*/  @P2 FMUL.FTZ R14, R14, 0.69314718246459960938 ;  /* 0x3f3172180e0e2820 */ /* 0x000fe20000410000 */
[----:B0-----:R-:W-:Y:S01]  /*e4f0*/  @P1 FMUL.FTZ R7, R7, 0.69314718246459960938 ;  /* 0x3f31721807071820 */ /* 0x001fe20000410000 */
        /* <DEDUP_REMOVED lines=67> */
.L_x_11603:
[----:B------:R-:W0:Y:S01]  /*e930*/  S2R R4, SR_CgaCtaId ;  /* 0x0000000000047919 */ /* 0x000e220000008800 */
[----:B------:R-:W-:Y:S01]  /*e940*/  MOV R151, 0x400 ;  /* 0x0000040000977802 */ /* 0x000fe20000000f00 */
[----:B------:R-:W-:Y:S01]  /*e950*/  BSSY B0, `(.L_x_11674) ;  /* 0x00002d5000007945 */ /* 0x000fe20003800000 */
[----:B------:R-:W-:Y:S02]  /*e960*/  BAR.SYNC.DEFER_BLOCKING 0x5, 0x180 ;  /* 0x0146000000007b1d */ /* 0x000fe40000010000 */
[----:B0-----:R-:W-:-:S05]  /*e970*/  LEA R151, R4, R151, 0x18 ;  /* 0x0000009704977211 */ /* 0x001fca00078ec0ff */
[----:B------:R-:W0:Y:S02]  /*e980*/  LDS.128 R4, [R151+0x228d0] ;  /* 0x0228d00097047984 */ /* 0x000e240000000c00 */
[----:B0-----:R-:W-:Y:S02]  /*e990*/  R2UR UR5, R5 ;  /* 0x00000000050572ca */ /* 0x001fe400000e0000 */
[----:B------:R-:W-:Y:S02]  /*e9a0*/  R2UR UR7, R6 ;  /* 0x00000000060772ca */ /* 0x000fe400000e0000 */
        /* <DEDUP_REMOVED lines=58> */
[----:B------:R-:W-:Y:S02]  /*ed50*/  LOP3.LUT R162, R169, 0x380, RZ, 0xc0, !PT ;  /* 0x00000380a9a27812 */ /* 0x000fe400078ec0ff */
        /* <DEDUP_REMOVED lines=10> */
[----:B------:R-:W-:Y:S01]  /*ee00*/  IADD3 R170, P2, R106, 0xc040, RZ ;  /* 0x0000c0406aaa7810 */ /* 0x000fe20007f5e0ff */
[--C-:B------:R-:W-:Y:S01]  /*ee10*/  IMAD.X R95, RZ, RZ, R107.reuse, P3 ;  /* 0x000000ffff5f7224 */ /* 0x100fe200018e066b */
[----:B------:R-:W-:Y:S01]  /*ee20*/  SHF.R.U64 R16, R16, 0x3, RZ ;  /* 0x0000000310107819 */ /* 0x000fe200000012ff */
[----:B------:R-:W-:Y:S01]  /*ee30*/  IMAD.X R103, RZ, RZ, R107, P5 ;  /* 0x000000ffff677224 */ /* 0x000fe200028e066b */
[----:B------:R-:W-:-:S02]  /*ee40*/  LOP3.LUT R46, R183, 0x380, RZ, 0xc0, !PT ;  /* 0x00000380b72e7812 */ /* 0x000fc400078ec0ff */
[----:B------:R-:W-:Y:S01]  /*ee50*/  LOP3.LUT R106, R7, R106, RZ, 0x3c, !PT ;  /* 0x0000006a076a7212 */ /* 0x000fe200078e3cff */
[----:B------:R-:W-:Y:S01]  /*ee60*/  IMAD.X R7, RZ, RZ, R107, P2 ;  /* 0x000000ffff077224 */ /* 0x000fe200010e066b */
[----:B------:R-:W-:Y:S02]  /*ee70*/  SHF.R.U64 R20, R20, 0x3, RZ ;  /* 0x0000000314147819 */ /* 0x000fe400000012ff */
[----:B------:R-:W-:Y:S02]  /*ee80*/  LOP3.LUT R54, R185, 0x380, RZ, 0xc0, !PT ;  /* 0x00000380b9367812 */ /* 0x000fe400078ec0ff */
[----:B------:R-:W-:Y:S02]  /*ee90*/  LOP3.LUT R98, R193, 0x380, RZ, 0xc0, !PT ;  /* 0x00000380c1627812 */ /* 0x000fe400078ec0ff */
[----:B------:R-:W-:Y:S02]  /*eea0*/  SHF.R.U64 R28, R162, 0x3, RZ ;  /* 0x00000003a21c7819 */ /* 0x000fe400000012ff */
        /* <DEDUP_REMOVED lines=9> */
[----:B------:R-:W-:Y:S02]  /*ef40*/  LOP3.LUT R20, R20, R177, RZ, 0x3c, !PT ;  /* 0x000000b114147212 */ /* 0x000fe400078e3cff */
[----:B------:R-:W-:Y:S02]  /*ef50*/  SHF.R.U64 R54, R54, 0x3, RZ ;  /* 0x0000000336367819 */ /* 0x000fe400000012ff */
[----:B------:R-:W-:Y:S02]  /*ef60*/  SHF.R.U64 R98, R98, 0x3, RZ ;  /* 0x0000000362627819 */ /* 0x000fe400000012ff */
[----:B------:R-:W-:Y:S01]  /*ef70*/  MOV R106, R106 ;  /* 0x0000006a006a7202 */ /* 0x000fe20000000f00 */
[----:B------:R-:W-:Y:S01]  /*ef80*/  BAR.SYNC.DEFER_BLOCKING 0x1, 0x100 ;  /* 0x0044000000007b1d */ /* 0x000fe20000010000 */
[----:B------:R-:W-:-:S02]  /*ef90*/  LOP3.LUT R102, R6, 0x380, RZ, 0xc0, !PT ;  /* 0x0000038006667812 */ /* 0x000fc400078ec0ff */
[----:B------:R-:W-:Y:S02]  /*efa0*/  LOP3.LUT R10, R28, R169, RZ, 0x3c, !PT ;  /* 0x000000a91c0a7212 */ /* 0x000fe400078e3cff */
[----:B------:R-:W-:Y:S02]  /*efb0*/  LOP3.LUT R30, R30, R179, RZ, 0x3c, !PT ;  /* 0x000000b31e1e7212 */ /* 0x000fe400078e3cff */
[----:B------:R-:W-:Y:S02]  /*efc0*/  SHF.R.U64 R62, R62, 0x3, RZ ;  /* 0x000000033e3e7819 */ /* 0x000fe400000012ff */
[----:B------:R-:W-:Y:S02]  /*efd0*/  LOP3.LUT R107, R170, 0x380, RZ, 0xc0, !PT ;  /* 0x00000380aa6b7812 */ /* 0x000fe400078ec0ff */
[----:B------:R-:W-:Y:S02]  /*efe0*/  MOV R28, R12 ;  /* 0x0000000c001c7202 */ /* 0x000fe40000000f00 */
[----:B------:R-:W-:-:S02]  /*eff0*/  LOP3.LUT R38, R38, R181, RZ, 0x3c, !PT ;  /* 0x000000b526267212 */ /* 0x000fc400078e3cff */
[----:B------:R-:W-:Y:S02]  /*f000*/  SHF.R.U64 R70, R70, 0x3, RZ ;  /* 0x0000000346467819 */ /* 0x000fe400000012ff */
[----:B------:R-:W-:Y:S02]  /*f010*/  MOV R14, R14 ;  /* 0x0000000e000e7202 */ /* 0x000fe40000000f00 */
[----:B------:R-:W-:Y:S02]  /*f020*/  LOP3.LUT R46, R46, R183, RZ, 0x3c, !PT ;  /* 0x000000b72e2e7212 */ /* 0x000fe400078e3cff */
[----:B------:R-:W-:Y:S02]  /*f030*/  SHF.R.U64 R94, R94, 0x3, RZ ;  /* 0x000000035e5e7819 */ /* 0x000fe400000012ff */
[----:B------:R-:W-:Y:S01]  /*f040*/  MOV R16, R16 ;  /* 0x0000001000107202 */ /* 0x000fe20000000f00 */
[----:B------:R0:W-:Y:S01]  /*f050*/  STSM.16.M88.4 [R106], R24 ;  /* 0x000000186a007844 */ /* 0x0001e20000000200 */
[----:B------:R-:W-:-:S02]  /*f060*/  LOP3.LUT R54, R54, R185, RZ, 0x3c, !PT ;  /* 0x000000b936367212 */ /* 0x000fc400078e3cff */
[----:B------:R-:W-:Y:S01]  /*f070*/  LOP3.LUT R98, R98, R193, RZ, 0x3c, !PT ;  /* 0x000000c162627212 */ /* 0x000fe200078e3cff */
[----:B------:R-:W-:Y:S01]  /*f080*/  STSM.16.M88.4 [R28], R32 ;  /* 0x000000201c007844 */ /* 0x000fe20000000200 */
[----:B------:R-:W-:Y:S02]  /*f090*/  SHF.R.U64 R29, R102, 0x3, RZ ;  /* 0x00000003661d7819 */ /* 0x000fe400000012ff */
[----:B------:R-:W-:Y:S01]  /*f0a0*/  MOV R20, R20 ;  /* 0x0000001400147202 */ /* 0x000fe20000000f00 */
[----:B------:R1:W-:Y:S01]  /*f0b0*/  STSM.16.M88.4 [R14], R40 ;  /* 0x000000280e007844 */ /* 0x0003e20000000200 */
[----:B------:R-:W-:Y:S02]  /*f0c0*/  F2FP.BF16.F32.PACK_AB R59, R154, R59 ;  /* 0x0000003b9a3b723e */ /* 0x000fe400000010ff */
[----:B------:R-:W-:Y:S01]  /*f0d0*/  F2FP.BF16.F32.PACK_AB R65, R153, R66 ;  /* 0x000000429941723e */ /* 0x000fe200000010ff */
[----:B------:R-:W-:Y:S01]  /*f0e0*/  STSM.16.M88.4 [R16], R48 ;  /* 0x0000003010007844 */ /* 0x000fe20000000200 */
[----:B------:R-:W-:-:S02]  /*f0f0*/  F2FP.BF16.F32.PACK_AB R72, R73, R72 ;  /* 0x000000484948723e */ /* 0x000fc400000010ff */
[----:B------:R-:W-:Y:S01]  /*f100*/  LOP3.LUT R62, R62, R187, RZ, 0x3c, !PT ;  /* 0x000000bb3e3e7212 */ /* 0x000fe200078e3cff */
[----:B------:R-:W-:Y:S01]  /*f110*/  STSM.16.M88.4 [R20], R56 ;  /* 0x0000003814007844 */ /* 0x000fe20000000200 */
[----:B------:R-:W-:Y:S02]  /*f120*/  SHF.R.U64 R107, R107, 0x3, RZ ;  /* 0x000000036b6b7819 */ /* 0x000fe400000012ff */
[----:B------:R-:W-:Y:S02]  /*f130*/  MOV R30, R30 ;  /* 0x0000001e001e7202 */ /* 0x000fe40000000f00 */
        /* <DEDUP_REMOVED lines=20> */
[----:B------:R-:W-:Y:S01]  /*f280*/  ULDC UR10, c[0x0][0xa88] ;  /* 0x0002a200000a7ab9 */ /* 0x000fe20000000800 */
[----:B------:R-:W-:Y:S01]  /*f290*/  LOP3.LUT R94, R94, R191, RZ, 0x3c, !PT ;  /* 0x000000bf5e5e7212 */ /* 0x000fe200078e3cff */
[----:B------:R-:W-:Y:S01]  /*f2a0*/  UMOV UR4, URZ ;  /* 0x0000003f00047c82 */ /* 0x000fe20008000000 */
[----:B------:R-:W-:Y:S01]  /*f2b0*/  MOV R46, R46 ;  /* 0x0000002e002e7202 */ /* 0x000fe20000000f00 */
[----:B------:R-:W2:Y:S01]  /*f2c0*/  LDC R77, c[0x0][0xbe8] ;  /* 0x0002fa00ff4d7b82 */ /* 0x000ea20000000800 */
[----:B------:R-:W-:-:S02]  /*f2d0*/  F2FP.BF16.F32.PACK_AB R82, R85, R84 ;  /* 0x000000545552723e */ /* 0x000fc400000010ff */
[----:B------:R-:W-:Y:S02]  /*f2e0*/  LOP3.LUT R102, R29, R6, RZ, 0x3c, !PT ;  /* 0x000000061d667212 */ /* 0x000fe400078e3cff */
[----:B------:R-:W-:Y:S01]  /*f2f0*/  MOV R54, R54 ;  /* 0x0000003600367202 */ /* 0x000fe20000000f00 */
[----:B------:R-:W-:Y:S01]  /*f300*/  STSM.16.M88.4 [R46], R80 ;  /* 0x000000502e007844 */ /* 0x000fe20000000200 */
[----:B------:R-:W-:Y:S02]  /*f310*/  MOV R13, R98 ;  /* 0x00000062000d7202 */ /* 0x000fe40000000f00 */
[----:B------:R-:W-:Y:S02]  /*f320*/  F2FP.BF16.F32.PACK_AB R84, R89, R88 ;  /* 0x000000585954723e */ /* 0x000fe400000010ff */
[----:B------:R-:W-:Y:S02]  /*f330*/  F2FP.BF16.F32.PACK_AB R85, R91, R90 ;  /* 0x0000005a5b55723e */ /* 0x000fe400000010ff */
[----:B------:R-:W-:-:S02]  /*f340*/  F2FP.BF16.F32.PACK_AB R86, R93, R92 ;  /* 0x0000005c5d56723e */ /* 0x000fc400000010ff */
[----:B------:R-:W-:Y:S02]  /*f350*/  LOP3.LUT R6, R107, R170, RZ, 0x3c, !PT ;  /* 0x000000aa6b067212 */ /* 0x000fe400078e3cff */
[----:B------:R-:W-:Y:S01]  /*f360*/  MOV R62, R62 ;  /* 0x0000003e003e7202 */ /* 0x000fe20000000f00 */
[----:B------:R-:W-:Y:S01]  /*f370*/  STSM.16.M88.4 [R54], R84 ;  /* 0x0000005436007844 */ /* 0x000fe20000000200 */
[----:B------:R-:W-:Y:S02]  /*f380*/  F2FP.BF16.F32.PACK_AB R97, R164, R163 ;  /* 0x000000a3a461723e */ /* 0x000fe400000010ff */
[----:B------:R-:W-:Y:S02]  /*f390*/  F2FP.BF16.F32.PACK_AB R98, R101, R100 ;  /* 0x000000646562723e */ /* 0x000fe400000010ff */
[----:B------:R-:W-:Y:S02]  /*f3a0*/  F2FP.BF16.F32.PACK_AB R99, R166, R165 ;  /* 0x000000a5a663723e */ /* 0x000fe400000010ff */
[----:B------:R-:W-:-:S02]  /*f3b0*/  MOV R70, R70 ;  /* 0x0000004600467202 */ /* 0x000fc40000000f00 */
[----:B------:R-:W-:Y:S01]  /*f3c0*/  F2FP.BF16.F32.PACK_AB R105, R168, R167 ;  /* 0x000000a7a869723e */ /* 0x000fe200000010ff */
[----:B------:R-:W-:Y:S01]  /*f3d0*/  STSM.16.M88.4 [R62], R96 ;  /* 0x000000603e007844 */ /* 0x000fe20000000200 */
[----:B0-----:R-:W-:Y:S02]  /*f3e0*/  F2FP.BF16.F32.PACK_AB R106, R109, R108 ;  /* 0x0000006c6d6a723e */ /* 0x001fe400000010ff */
        /* <DEDUP_REMOVED lines=18> */
[----:B------:R-:W-:Y:S01]  /*f510*/  F2FP.BF16.F32.PACK_AB R138, R141, R140 ;  /* 0x0000008c8d8a723e */ /* 0x000fe200000010ff */
[----:B------:R-:W-:Y:S01]  /*f520*/  IMAD.U32 R6, RZ, RZ, UR8 ;  /* 0x00000008ff067e24 */ /* 0x000fe2000f8e00ff */
[----:B------:R-:W-:Y:S01]  /*f530*/  F2FP.BF16.F32.PACK_AB R139, R143, R142 ;  /* 0x0000008e8f8b723e */ /* 0x000fe200000010ff */
[----:B------:R-:W-:Y:S01]  /*f540*/  IMAD.U32 R7, RZ, RZ, UR9 ;  /* 0x00000009ff077e24 */ /* 0x000fe2000f8e00ff */
[----:B------:R-:W-:Y:S01]  /*f550*/  F2FP.BF16.F32.PACK_AB R145, R147, R146 ;  /* 0x000000929391723e */ /* 0x000fe200000010ff */
[----:B------:R-:W-:Y:S01]  /*f560*/  ULDC.64 UR8, c[0x0][0xc08] ;  /* 0x0003020000087ab9 */ /* 0x000fe20000000a00 */
[----:B------:R-:W-:Y:S01]  /*f570*/  MOV R10, R10 ;  /* 0x0000000a000a7202 */ /* 0x000fe20000000f00 */
[----:B------:R-:W-:Y:S01]  /*f580*/  STSM.16.M88.4 [R12], R136 ;  /* 0x000000880c007844 */ /* 0x000fe20000000200 */
[----:B------:R-:W-:-:S02]  /*f590*/  F2FP.BF16.F32.PACK_AB R146, R149, R148 ;  /* 0x000000949592723e */ /* 0x000fc400000010ff */
[----:B------:R-:W-:Y:S02]  /*f5a0*/  F2FP.BF16.F32.PACK_AB R147, R0, R150 ;  /* 0x000000960093723e */ /* 0x000fe400000010ff */
[----:B------:R-:W-:-:S03]  /*f5b0*/  PLOP3.LUT P0, PT, PT, PT, UP0, 0x80, 0x0 ;  /* 0x000000000000781c */ /* 0x000fc60003f0f008 */
[----:B------:R0:W-:Y:S01]  /*f5c0*/  STSM.16.M88.4 [R10], R144 ;  /* 0x000000900a007844 */ /* 0x0001e20000000200 */
[----:B------:R-:W-:Y:S09]  /*f5d0*/  BAR.SYNC.DEFER_BLOCKING 0x1, 0x100 ;  /* 0x0044000000007b1d */ /* 0x000ff20000010000 */
[----:B------:R-:W3:Y:S01]  /*f5e0*/  @P0 LDG.E R0, desc[UR40][R6.64] ;  /* 0x0000002806000981 */ /* 0x000ee2000c1e1900 */
[----:B------:R-:W-:Y:S01]  /*f5f0*/  UISETP.NE.U32.AND UP1, UPT, UR8, URZ, UPT ;  /* 0x0000003f0800728c */ /* 0x000fe2000bf25070 */
[----:B--2---:R-:W-:-:S03]  /*f600*/  ISETP.NE.AND P1, PT, R77, 0x1, PT ;  /* 0x000000014d00780c */ /* 0x004fc60003f25270 */
[----:B------:R-:W-:-:S06]  /*f610*/  UISETP.NE.AND.EX UP1, UPT, UR9, URZ, UPT, UP1 ;  /* 0x0000003f0900728c */ /* 0x000fcc000bf25310 */
[----:B------:R-:W-:-:S04]  /*f620*/  PLOP3.LUT P2, PT, PT, PT, UP1, 0x80, 0x0 ;  /* 0x000000000000781c */ /* 0x000fc80003f4f018 */
[----:B------:R-:W2:Y:S01]  /*f630*/  @P1 LDC R8, c[0x0][0xbec] ;  /* 0x0002fb00ff081b82 */ /* 0x000ea20000000800 */
[----:B------:R-:W-:Y:S02]  /*f640*/  @UP1 ULDC.64 UR8, c[0x0][0xc08] ;  /* 0x0003020000081ab9 */ /* 0x000fe40000000a00 */
[----:B------:R-:W-:-:S05]  /*f650*/  @UP1 UIMAD.WIDE UR8, UR44, 0x4, UR8 ;  /* 0x000000042c0818a5 */ /* 0x000fca000f8e0208 */
[----:B-1----:R-:W1:Y:S01]  /*f660*/  @P1 LDC R14, c[0x0][0xbf0] ;  /* 0x0002fc00ff0e1b82 */ /* 0x002e620000000800 */
[----:B0-----:R-:W-:Y:S02]  /*f670*/  IMAD.U32 R10, RZ, RZ, UR8 ;  /* 0x00000008ff0a7e24 */ /* 0x001fe4000f8e00ff */
[----:B------:R-:W-:Y:S01]  /*f680*/  IMAD.U32 R11, RZ, RZ, UR9 ;  /* 0x00000009ff0b7e24 */ /* 0x000fe2000f8e00ff */
[----:B---3--:R-:W-:Y:S01]  /*f690*/  @P0 R2UR UR4, R0 ;  /* 0x00000000000402ca */ /* 0x008fe200000e0000 */
[----:B------:R-:W-:-:S06]  /*f6a0*/  IMAD.U32 R0, RZ, RZ, UR10 ;  /* 0x0000000aff007e24 */ /* 0x000fcc000f8e00ff */
[----:B------:R0:W5:Y:S01]  /*f6b0*/  @P2 LDG.E R0, desc[UR40][R10.64] ;  /* 0x000000280a002981 */ /* 0x000162000c1e1900 */
[----:B-12---:R-:W-:Y:S07]  /*f6c0*/  @P2 BRA `(.L_x_11676) ;  /* 0x0000000000102947 */ /* 0x006fee0003800000 */
[----:B------:R-:W-:Y:S05]  /*f6d0*/  @!P0 BRA `(.L_x_11676) ;  /* 0x00000000000c8947 */ /* 0x000fea0003800000 */
[----:B------:R-:W2:Y:S04]  /*f6e0*/  LDG.E R9, desc[UR40][R6.64] ;  /* 0x0000002806097981 */ /* 0x000ea8000c1e1900 */
[----:B-----5:R-:W2:Y:S02]  /*f6f0*/  LDG.E R0, desc[UR40][R6.64+0x4] ;  /* 0x0000042806007981 */ /* 0x020ea4000c1e1900 */
[----:B--2---:R-:W-:-:S07]  /*f700*/  IMAD.IADD R0, R0, 0x1, -R9 ;  /* 0x0000000100007824 */ /* 0x004fce00078e0a09 */
.L_x_11676:
[----:B------:R-:W-:Y:S01]  /*f710*/  USHF.R.S32.HI UR9, URZ, 0x1f, UR4 ;  /* 0x0000001f3f097899 */ /* 0x000fe20008011404 */
[----:B------:R-:W-:Y:S01]  /*f720*/  VIADD R9, R22, UR43 ;  /* 0x0000002b16097c36 */ /* 0x000fe20008000000 */
[----:B------:R-:W-:Y:S01]  /*f730*/  USHF.R.S32.HI UR16, URZ, 0x1f, UR45 ;  /* 0x0000001f3f107899 */ /* 0x000fe2000801142d */
[----:B------:R-:W-:Y:S01]  /*f740*/  VIADD R26, R206, UR43 ;  /* 0x0000002bce1a7c36 */ /* 0x000fe20008000000 */
[----:B------:R-:W-:Y:S01]  /*f750*/  ULDC.64 UR14, c[0x0][0xb90] ;  /* 0x0002e400000e7ab9 */ /* 0x000fe20000000a00 */
[----:B------:R-:W-:Y:S01]  /*f760*/  UMOV UR8, UR4 ;  /* 0x0000000400087c82 */ /* 0x000fe20008000000 */
[----:B------:R-:W-:Y:S01]  /*f770*/  UIMAD UR12, UR16, UR14, URZ ;  /* 0x0000000e100c72a4 */ /* 0x000fe2000f8e023f */
[----:B------:R-:W-:Y:S01]  /*f780*/  @P1 IMAD.HI.U32 R7, R9, R8, RZ ;  /* 0x0000000809071227 */ /* 0x000fe200078e00ff */
[----:B------:R-:W-:Y:S02]  /*f790*/  UIMAD.WIDE.U32 UR10, UR45, UR14, UR8 ;  /* 0x0000000e2d0a72a5 */ /* 0x000fe4000f8e0008 */
[----:B------:R-:W-:Y:S01]  /*f7a0*/  USHF.R.S32.HI UR8, URZ, 0x1f, UR44 ;  /* 0x0000001f3f087899 */ /* 0x000fe2000801142c */
[----:B------:R-:W-:Y:S01]  /*f7b0*/  IMAD.MOV.U32 R6, RZ, RZ, R9 ;  /* 0x000000ffff067224 */ /* 0x000fe200078e0009 */
[----:B------:R-:W-:Y:S01]  /*f7c0*/  UIMAD UR12, UR45, UR15, UR12 ;  /* 0x0000000f2d0c72a4 */ /* 0x000fe2000f8e020c */
[----:B------:R-:W-:Y:S01]  /*f7d0*/  @P1 SHF.R.U32.HI R6, RZ, R14, R7 ;  /* 0x0000000eff061219 */ /* 0x000fe20000011607 */
[----:B------:R-:W-:Y:S01]  /*f7e0*/  USEL UR18, UR8, URZ, !UP0 ;  /* 0x0000003f08127287 */ /* 0x000fe2000c000000 */
[----:B------:R-:W-:Y:S01]  /*f7f0*/  IMAD R7, R203, 0x40, R19 ;  /* 0x00000040cb077824 */ /* 0x000fe200078e0213 */
[----:B------:R-:W-:Y:S01]  /*f800*/  ULDC.64 UR14, c[0x0][0xb98] ;  /* 0x0002e600000e7ab9 */ /* 0x000fe20000000a00 */
[----:B------:R-:W-:Y:S01]  /*f810*/  USEL UR17, UR44, URZ, !UP0 ;  /* 0x0000003f2c117287 */ /* 0x000fe2000c000000 */
[----:B------:R-:W-:Y:S01]  /*f820*/  IMAD.MOV R8, RZ, RZ, -R6 ;  /* 0x000000ffff087224 */ /* 0x000fe200078e0a06 */
[----:B------:R-:W-:Y:S01]  /*f830*/  UIMAD UR8, UR18, UR14, URZ ;  /* 0x0000000e120872a4 */ /* 0x000fe2000f8e023f */
[----:B------:R-:W-:Y:S01]  /*f840*/  IMAD.WIDE R4, R7, 0x2, R4 ;  /* 0x0000000207047825 */ /* 0x000fe200078e0204 */
[----:B------:R-:W-:Y:S01]  /*f850*/  UIADD3 UR11, UR11, UR12, URZ ;  /* 0x0000000c0b0b7290 */ /* 0x000fe2000fffe03f */
[----:B------:R-:W-:Y:S01]  /*f860*/  SHF.R.S32.HI R7, RZ, 0x1f, R6 ;  /* 0x0000001fff077819 */ /* 0x000fe20000011406 */
[----:B------:R-:W-:Y:S01]  /*f870*/  UIMAD UR8, UR17, UR15, UR8 ;  /* 0x0000000f110872a4 */ /* 0x000fe2000f8e0208 */
[----:B------:R-:W-:Y:S01]  /*f880*/  IMAD R9, R77, R8, R9 ;  /* 0x000000084d097224 */ /* 0x000fe200078e0209 */
[----:B------:R-:W-:Y:S01]  /*f890*/  UIMAD.WIDE.U32 UR10, UR17, UR14, UR10 ;  /* 0x0000000e110a72a5 */ /* 0x000fe2000f8e000a */
[----:B------:R-:W-:Y:S01]  /*f8a0*/  IADD3 R29, P2, R4, 0x5000, RZ ;  /* 0x00005000041d7810 */ /* 0x000fe20007f5e0ff */
[----:B-----5:R-:W-:Y:S01]  /*f8b0*/  IMAD R79, R0, R77, RZ ;  /* 0x0000004d004f7224 */ /* 0x020fe200078e02ff */
[----:B------:R-:W-:Y:S01]  /*f8c0*/  IADD3 R53, P3, R4, 0x4000, RZ ;  /* 0x0000400004357810 */ /* 0x000fe20007f7e0ff */
[----:B0-----:R-:W-:Y:S01]  /*f8d0*/  IMAD.U32 R10, RZ, RZ, UR8 ;  /* 0x00000008ff0a7e24 */ /* 0x001fe2000f8e00ff */
[----:B------:R-:W-:Y:S01]  /*f8e0*/  SHF.R.S32.HI R8, RZ, 0x1f, R9 ;  /* 0x0000001fff087819 */ /* 0x000fe20000011409 */
[----:B------:R-:W-:Y:S01]  /*f8f0*/  ULDC.64 UR12, c[0x0][0xaa0] ;  /* 0x0002a800000c7ab9 */ /* 0x000fe20000000a00 */
[----:B------:R-:W-:-:S02]  /*f900*/  IADD3 R6, P0, R6, UR10, RZ ;  /* 0x0000000a06067c10 */ /* 0x000fc4000ff1e0ff */
[----:B------:R-:W-:Y:S02]  /*f910*/  LOP3.LUT R28, R29, 0x380, RZ, 0xc0, !PT ;  /* 0x000003801d1c7812 */ /* 0x000fe400078ec0ff */
[----:B------:R-:W-:Y:S01]  /*f920*/  IADD3.X R7, R7, UR11, R10, P0, !PT ;  /* 0x0000000b07077c10 */ /* 0x000fe200087fe40a */
[----:B------:R-:W-:Y:S01]  /*f930*/  ULDC.64 UR10, c[0x0][0xb88] ;  /* 0x0002e200000a7ab9 */ /* 0x000fe20000000a00 */
[----:B------:R-:W-:Y:S01]  /*f940*/  SHF.R.U64 R28, R28, 0x3, RZ ;  /* 0x000000031c1c7819 */ /* 0x000fe200000012ff */
[----:B------:R-:W-:Y:S01]  /*f950*/  IMAD R10, R8, UR10, RZ ;  /* 0x0000000a080a7c24 */ /* 0x000fe2000f8e02ff */
[----:B------:R-:W-:Y:S01]  /*f960*/  LOP3.LUT R52, R53, 0x380, RZ, 0xc0, !PT ;  /* 0x0000038035347812 */ /* 0x000fe200078ec0ff */
[C---:B------:R-:W-:Y:S01]  /*f970*/  IMAD.WIDE.U32 R6, R9.reuse, UR10, R6 ;  /* 0x0000000a09067c25 */ /* 0x040fe2000f8e0006 */
[----:B------:R-:W-:Y:S02]  /*f980*/  LOP3.LUT R28, R28, R29, RZ, 0x3c, !PT ;  /* 0x0000001d1c1c7212 */ /* 0x000fe400078e3cff */
[----:B------:R-:W-:Y:S01]  /*f990*/  SHF.R.U64 R52, R52, 0x3, RZ ;  /* 0x0000000334347819 */ /* 0x000fe200000012ff */
[----:B------:R-:W-:Y:S01]  /*f9a0*/  IMAD R15, R9, UR11, R10 ;  /* 0x0000000b090f7c24 */ /* 0x000fe2000f8e020a */
[----:B------:R-:W-:Y:S01]  /*f9b0*/  ULDC.64 UR10, c[0x0][0xb50] ;  /* 0x0002d400000a7ab9 */ /* 0x000fe20000000a00 */
[----:B------:R-:W-:Y:S01]  /*f9c0*/  IMAD.X R29, RZ, RZ, R5, P2 ;  /* 0x000000ffff1d7224 */ /* 0x000fe200010e0605 */
[----:B------:R-:W-:Y:S01]  /*f9d0*/  LEA R10, P0, R6, UR10, 0x2 ;  /* 0x0000000a060a7c11 */ /* 0x000fe2000f8010ff */
[----:B------:R-:W-:Y:S01]  /*f9e0*/  IMAD.IADD R7, R7, 0x1, R15 ;  /* 0x0000000107077824 */ /* 0x000fe200078e020f */
[----:B------:R-:W-:-:S02]  /*f9f0*/  IADD3 R41, P2, R4, 0xb000, RZ ;  /* 0x0000b00004297810 */ /* 0x000fc40007f5e0ff */
[----:B------:R-:W-:Y:S01]  /*fa00*/  LOP3.LUT R52, R52, R53, RZ, 0x3c, !PT ;  /* 0x0000003534347212 */ /* 0x000fe200078e3cff */
[----:B------:R-:W-:Y:S01]  /*fa10*/  SHFL.IDX PT, R16, R10, RZ, 0x1c1f ;  /* 0x001c1fff0a107589 */ /* 0x000fe200000e0000 */
[----:B------:R-:W-:Y:S01]  /*fa20*/  LEA.HI.X R14, R6, UR11, R7, 0x2, P0 ;  /* 0x0000000b060e7c11 */ /* 0x000fe200080f1407 */
[----:B------:R-:W-:Y:S01]  /*fa30*/  VIADD R6, R26, 0x8 ;  /* 0x000000081a067836 */ /* 0x000fe20000000000 */
[----:B------:R-:W-:Y:S01]  /*fa40*/  IADD3 R25, P0, R4, 0x3000, RZ ;  /* 0x0000300004197810 */ /* 0x000fe20007f1e0ff */
[----:B------:R-:W-:Y:S01]  /*fa50*/  SHFL.IDX PT, R20, R10, 0x1, 0x1c1f ;  /* 0x003c1f000a147f89 */ /* 0x000fe200000e0000 */
[----:B------:R-:W-:Y:S01]  /*fa60*/  LOP3.LUT R40, R41, 0x380, RZ, 0xc0, !PT ;  /* 0x0000038029287812 */ /* 0x000fe200078ec0ff */
[----:B------:R-:W-:Y:S01]  /*fa70*/  IMAD.X R53, RZ, RZ, R5, P3 ;  /* 0x000000ffff357224 */ /* 0x000fe200018e0605 */
[----:B------:R-:W-:Y:S01]  /*fa80*/  LOP3.LUT R24, R25, 0x380, RZ, 0xc0, !PT ;  /* 0x0000038019187812 */ /* 0x000fe200078ec0ff */
[----:B------:R-:W0:Y:S01]  /*fa90*/  SHFL.IDX PT, R17, R14, RZ, 0x1c1f ;  /* 0x001c1fff0e117589 */ /* 0x000e2200000e0000 */
[----:B------:R-:W-:-:S02]  /*faa0*/  SHF.R.U64 R40, R40, 0x3, RZ ;  /* 0x0000000328287819 */ /* 0x000fc400000012ff */
[----:B------:R-:W-:Y:S01]  /*fab0*/  SHF.R.U64 R24, R24, 0x3, RZ ;  /* 0x0000000318187819 */ /* 0x000fe200000012ff */
[----:B------:R-:W1:Y:S01]  /*fac0*/  SHFL.IDX PT, R21, R14, 0x1, 0x1c1f ;  /* 0x003c1f000e157f89 */ /* 0x000e6200000e0000 */
[----:B------:R-:W-:Y:S01]  /*fad0*/  LOP3.LUT R40, R40, R41, RZ, 0x3c, !PT ;  /* 0x0000002928287212 */ /* 0x000fe200078e3cff */
[--C-:B------:R-:W-:Y:S01]  /*fae0*/  IMAD.X R41, RZ, RZ, R5.reuse, P2 ;  /* 0x000000ffff297224 */ /* 0x100fe200010e0605 */
[----:B------:R-:W-:Y:S01]  /*faf0*/  LOP3.LUT R24, R24, R25, RZ, 0x3c, !PT ;  /* 0x0000001918187212 */ /* 0x000fe200078e3cff */
[----:B------:R-:W-:Y:S01]  /*fb00*/  IMAD.X R25, RZ, RZ, R5, P0 ;  /* 0x000000ffff197224 */ /* 0x000fe200000e0605 */
[C---:B------:R-:W-:Y:S02]  /*fb10*/  IADD3 R57, P0, R4.reuse, 0x9000, RZ ;  /* 0x0000900004397810 */ /* 0x040fe40007f1e0ff */
[----:B------:R-:W-:Y:S02]  /*fb20*/  IADD3 R45, P3, R4, 0xa000, RZ ;  /* 0x0000a000042d7810 */ /* 0x000fe40007f7e0ff */
[----:B------:R-:W-:-:S02]  /*fb30*/  LOP3.LUT R56, R57, 0x380, RZ, 0xc0, !PT ;  /* 0x0000038039387812 */ /* 0x000fc400078ec0ff */
[----:B------:R-:W-:Y:S02]  /*fb40*/  LOP3.LUT R44, R45, 0x380, RZ, 0xc0, !PT ;  /* 0x000003802d2c7812 */ /* 0x000fe400078ec0ff */
[----:B------:R-:W-:Y:S02]  /*fb50*/  SHF.R.U64 R56, R56, 0x3, RZ ;  /* 0x0000000338387819 */ /* 0x000fe400000012ff */
[----:B------:R-:W-:Y:S02]  /*fb60*/  IADD3 R13, P4, R4, 0x2000, RZ ;  /* 0x00002000040d7810 */ /* 0x000fe40007f9e0ff */
[----:B------:R-:W-:Y:S01]  /*fb70*/  LOP3.LUT R56, R56, R57, RZ, 0x3c, !PT ;  /* 0x0000003938387212 */ /* 0x000fe200078e3cff */
[----:B------:R-:W-:Y:S01]  /*fb80*/  IMAD.X R57, RZ, RZ, R5, P0 ;  /* 0x000000ffff397224 */ /* 0x000fe200000e0605 */
[----:B------:R-:W-:Y:S02]  /*fb90*/  LOP3.LUT P0, RZ, R204, 0x3, RZ, 0xc0, !PT ;  /* 0x00000003ccff7812 */ /* 0x000fe4000780c0ff */
[----:B------:R-:W-:-:S02]  /*fba0*/  SHF.R.U64 R44, R44, 0x3, RZ ;  /* 0x000000032c2c7819 */ /* 0x000fc400000012ff */
[-C--:B------:R-:W-:Y:S02]  /*fbb0*/  ISETP.GE.OR P2, PT, R26, R79.reuse, P0 ;  /* 0x0000004f1a00720c */ /* 0x080fe40000746670 */
[----:B------:R-:W-:Y:S02]  /*fbc0*/  ISETP.GE.OR P0, PT, R6, R79, P0 ;  /* 0x0000004f0600720c */ /* 0x000fe40000706670 */
[----:B------:R-:W-:Y:S02]  /*fbd0*/  LOP3.LUT R12, R13, 0x380, RZ, 0xc0, !PT ;  /* 0x000003800d0c7812 */ /* 0x000fe400078ec0ff */
[----:B------:R-:W-:Y:S01]  /*fbe0*/  LOP3.LUT R44, R44, R45, RZ, 0x3c, !PT ;  /* 0x0000002d2c2c7212 */ /* 0x000fe200078e3cff */
[----:B------:R-:W-:Y:S01]  /*fbf0*/  IMAD.X R45, RZ, RZ, R5, P3 ;  /* 0x000000ffff2d7224 */ /* 0x000fe200018e0605 */
[----:B------:R-:W-:Y:S02]  /*fc00*/  IADD3 R11, P5, R4, 0x1000, RZ ;  /* 0x00001000040b7810 */ /* 0x000fe40007fbe0ff */
[----:B------:R-:W-:-:S02]  /*fc10*/  SHF.R.U64 R12, R12, 0x3, RZ ;  /* 0x000000030c0c7819 */ /* 0x000fc400000012ff */
[----:B------:R-:W-:Y:S01]  /*fc20*/  IADD3 R7, P3, R4, 0xf000, RZ ;  /* 0x0000f00004077810 */ /* 0x000fe20007f7e0ff */
[----:B0-----:R0:W-:Y:S01]  /*fc30*/  @!P2 ST.E desc[UR40][R16.64], R3 ;  /* 0x000000031000a985 */ /* 0x0011e2000c101928 */
[----:B------:R-:W-:Y:S01]  /*fc40*/  LOP3.LUT R12, R12, R13, RZ, 0x3c, !PT ;  /* 0x0000000d0c0c7212 */ /* 0x000fe200078e3cff */
[--C-:B------:R-:W-:Y:S01]  /*fc50*/  IMAD.X R9, RZ, RZ, R5.reuse, P5 ;  /* 0x000000ffff097224 */ /* 0x100fe200028e0605 */
[----:B------:R-:W-:Y:S01]  /*fc60*/  LOP3.LUT R0, R7, 0x380, RZ, 0xc0, !PT ;  /* 0x0000038007007812 */ /* 0x000fe200078ec0ff */
[----:B-1----:R1:W-:Y:S01]  /*fc70*/  @!P0 ST.E desc[UR40][R20.64], R2 ;  /* 0x0000000214008985 */ /* 0x0023e2000c101928 */
[--C-:B------:R-:W-:Y:S01]  /*fc80*/  IMAD.X R13, RZ, RZ, R5.reuse, P4 ;  /* 0x000000ffff0d7224 */ /* 0x100fe200020e0605 */
[C---:B------:R-:W-:Y:S01]  /*fc90*/  IADD3 R33, P6, R4.reuse, 0x6000, RZ ;  /* 0x0000600004217810 */ /* 0x040fe20007fde0ff */
[----:B------:R-:W-:Y:S01]  /*fca0*/  UIMAD UR10, UR9, UR12, URZ ;  /* 0x0000000c090a72a4 */ /* 0x000fe2000f8e023f */
[C---:B------:R-:W-:Y:S01]  /*fcb0*/  IADD3 R37, P5, R4.reuse, 0x7000, RZ ;  /* 0x0000700004257810 */ /* 0x040fe20007fbe0ff */
[----:B------:R-:W-:Y:S01]  /*fcc0*/  IMAD.X R49, RZ, RZ, R5, P3 ;  /* 0x000000ffff317224 */ /* 0x000fe200018e0605 */
[----:B------:R-:W-:Y:S01]  /*fcd0*/  IADD3 R65, P4, R4, 0x8000, RZ ;  /* 0x0000800004417810 */ /* 0x000fe20007f9e0ff */
[----:B0-----:R-:W0:Y:S01]  /*fce0*/  @P1 LDC R3, c[0x0][0xbec] ;  /* 0x0002fb00ff031b82 */ /* 0x001e220000000800 */
[----:B------:R-:W-:-:S02]  /*fcf0*/  SHF.R.U64 R0, R0, 0x3, RZ ;  /* 0x0000000300007819 */ /* 0x000fc400000012ff */
[----:B------:R-:W-:-:S05]  /*fd00*/  LOP3.LUT R8, R11, 0x380, RZ, 0xc0, !PT ;  /* 0x000003800b087812 */ /* 0x000fca00078ec0ff */
[----:B-1----:R-:W1:Y:S01]  /*fd10*/  @P1 LDC R21, c[0x0][0xbf0] ;  /* 0x0002fc00ff151b82 */ /* 0x002e620000000800 */
[----:B------:R-:W-:Y:S01]  /*fd20*/  LOP3.LUT R32, R33, 0x380, RZ, 0xc0, !PT ;  /* 0x0000038021207812 */ /* 0x000fe200078ec0ff */
[----:B------:R-:W-:Y:S01]  /*fd30*/  UIMAD.WIDE.U32 UR8, UR4, UR12, URZ ;  /* 0x0000000c040872a5 */ /* 0x000fe2000f8e003f */
[----:B------:R-:W-:Y:S01]  /*fd40*/  LOP3.LUT R36, R37, 0x380, RZ, 0xc0, !PT ;  /* 0x0000038025247812 */ /* 0x000fe200078ec0ff */
[----:B------:R-:W-:Y:S01]  /*fd50*/  UIMAD UR10, UR4, UR13, UR10 ;  /* 0x0000000d040a72a4 */ /* 0x000fe2000f8e020a */
[----:B------:R-:W-:Y:S01]  /*fd60*/  LOP3.LUT R64, R65, 0x380, RZ, 0xc0, !PT ;  /* 0x0000038041407812 */ /* 0x000fe200078ec0ff */
[----:B------:R-:W5:Y:S01]  /*fd70*/  LD.E.128 R12, desc[UR40][R12.64] ;  /* 0x000000280c0c7980 */ /* 0x000f62000c101d00 */
[----:B------:R-:W-:Y:S01]  /*fd80*/  LOP3.LUT R48, R0, R7, RZ, 0x3c, !PT ;  /* 0x0000000700307212 */ /* 0x000fe200078e3cff */
[----:B------:R-:W-:Y:S01]  /*fd90*/  ULDC.64 UR12, c[0x0][0xae8] ;  /* 0x0002ba00000c7ab9 */ /* 0x000fe20000000a00 */
[----:B------:R-:W-:Y:S01]  /*fda0*/  SHF.R.U64 R32, R32, 0x3, RZ ;  /* 0x0000000320207819 */ /* 0x000fe200000012ff */
[----:B------:R-:W-:Y:S01]  /*fdb0*/  IMAD R0, R202, 0x20, R203 ;  /* 0x00000020ca007824 */ /* 0x000fe200078e02cb */
[----:B------:R-:W-:Y:S01]  /*fdc0*/  SHF.R.U64 R36, R36, 0x3, RZ ;  /* 0x0000000324247819 */ /* 0x000fe200000012ff */
[----:B------:R-:W-:Y:S01]  /*fdd0*/  UIADD3 UR9, UR9, UR10, URZ ;  /* 0x0000000a09097290 */ /* 0x000fe2000fffe03f */
        /* <DEDUP_REMOVED lines=8> */
[----:B------:R-:W-:Y:S01]  /*fe60*/  UIMAD UR4, UR45, UR13, UR4 ;  /* 0x0000000d2d0472a4 */ /* 0x000fe2000f8e0204 */
[----:B------:R-:W-:Y:S01]  /*fe70*/  IMAD.X R65, RZ, RZ, R5, P4 ;  /* 0x000000ffff417224 */ /* 0x000fe200020e0605 */
[----:B------:R-:W-:Y:S01]  /*fe80*/  UIMAD.WIDE.U32 UR8, UR45, UR12, UR8 ;  /* 0x0000000c2d0872a5 */ /* 0x000fe2000f8e0008 */
[----:B------:R-:W-:Y:S01]  /*fe90*/  SHF.R.U64 R8, R8, 0x3, RZ ;  /* 0x0000000308087819 */ /* 0x000fe200000012ff */
[----:B------:R-:W-:Y:S01]  /*fea0*/  ULDC.64 UR10, c[0x0][0xaf0] ;  /* 0x0002bc00000a7ab9 */ /* 0x000fe20000000a00 */
[----:B------:R-:W-:Y:S01]  /*feb0*/  IADD3 R73, P6, R4, 0xc000, RZ ;  /* 0x0000c00004497810 */ /* 0x000fe20007fde0ff */
[----:B0-----:R-:W-:Y:S01]  /*fec0*/  @P1 IMAD.HI.U32 R0, R20, R3, RZ ;  /* 0x0000000314001227 */ /* 0x001fe200078e00ff */
[C---:B------:R-:W-:Y:S01]  /*fed0*/  IADD3 R69, P5, R4.reuse, 0xd000, RZ ;  /* 0x0000d00004457810 */ /* 0x040fe20007fbe0ff */
[----:B------:R-:W5:Y:S01]  /*fee0*/  LD.E.128 R24, desc[UR40][R24.64] ;  /* 0x0000002818187980 */ /* 0x000f62000c101d00 */
[----:B------:R-:W-:Y:S01]  /*fef0*/  IADD3 R61, P4, R4, 0xe000, RZ ;  /* 0x0000e000043d7810 */ /* 0x000fe20007f9e0ff */
[----:B------:R-:W-:Y:S01]  /*ff00*/  UIADD3 UR9, UR9, UR4, URZ ;  /* 0x0000000409097290 */ /* 0x000fe2000fffe03f */
[----:B------:R-:W-:Y:S01]  /*ff10*/  LOP3.LUT R8, R8, R11, RZ, 0x3c, !PT ;  /* 0x0000000b08087212 */ /* 0x000fe200078e3cff */
[----:B------:R-:W-:Y:S01]  /*ff20*/  UIMAD UR4, UR18, UR10, URZ ;  /* 0x0000000a120472a4 */ /* 0x000fe2000f8e023f */
[----:B------:R-:W-:Y:S01]  /*ff30*/  LOP3.LUT R72, R73, 0x380, RZ, 0xc0, !PT ;  /* 0x0000038049487812 */ /* 0x000fe200078ec0ff */
[----:B------:R-:W-:Y:S01]  /*ff40*/  IMAD.MOV.U32 R17, RZ, RZ, R20 ;  /* 0x000000ffff117224 */ /* 0x000fe200078e0014 */
[----:B------:R-:W-:Y:S01]  /*ff50*/  LOP3.LUT R68, R69, 0x380, RZ, 0xc0, !PT ;  /* 0x0000038045447812 */ /* 0x000fe200078ec0ff */
[----:B------:R-:W5:Y:S01]  /*ff60*/  LD.E.128 R52, desc[UR40][R52.64] ;  /* 0x0000002834347980 */ /* 0x000f62000c101d00 */
[----:B------:R-:W-:-:S02]  /*ff70*/  LOP3.LUT R60, R61, 0x380, RZ, 0xc0, !PT ;  /* 0x000003803d3c7812 */ /* 0x000fc400078ec0ff */
[----:B------:R-:W-:Y:S01]  /*ff80*/  LOP3.LUT R11, R4, 0x380, RZ, 0xc0, !PT ;  /* 0x00000380040b7812 */ /* 0x000fe200078ec0ff */
[----:B------:R-:W-:Y:S01]  /*ff90*/  UIMAD UR4, UR17, UR11, UR4 ;  /* 0x0000000b110472a4 */ /* 0x000fe2000f8e0204 */
[----:B-1----:R-:W-:Y:S01]  /*ffa0*/  @P1 SHF.R.U32.HI R17, RZ, R21, R0 ;  /* 0x00000015ff111219 */ /* 0x002fe20000011600 */
[----:B------:R-:W-:Y:S01]  /*ffb0*/  UIMAD.WIDE.U32 UR8, UR17, UR10, UR8 ;  /* 0x0000000a110872a5 */ /* 0x000fe2000f8e0008 */
[----:B------:R-:W-:Y:S01]  /*ffc0*/  SHF.R.U64 R72, R72, 0x3, RZ ;  /* 0x0000000348487819 */ /* 0x000fe200000012ff */
[----:B------:R-:W5:Y:S01]  /*ffd0*/  LD.E.128 R28, desc[UR40][R28.64] ;  /* 0x000000281c1c7980 */ /* 0x000f62000c101d00 */
[----:B------:R-:W-:Y:S02]  /*ffe0*/  SHF.R.U64 R68, R68, 0x3, RZ ;  /* 0x0000000344447819 */ /* 0x000fe400000012ff */
[----:B------:R-:W-:Y:S01]  /*fff0*/  SHF.R.U64 R60, R60, 0x3, RZ ;  /* 0x000000033c3c7819 */ /* 0x000fe200000012ff */
[----:B------:R-:W5:Y:S01]  /*10000*/  LD.E.128 R32, desc[UR40][R32.64] ;  /* 0x0000002820207980 */ /* 0x000f62000c101d00 */
[----:B------:R-:W-:Y:S01]  /*10010*/  SHF.R.U64 R11, R11, 0x3, RZ ;  /* 0x000000030b0b7819 */ /* 0x000fe200000012ff */
[----:B------:R-:W-:Y:S01]  /*10020*/  UIADD3 UR4, UR9, UR4, URZ ;  /* 0x0000000409047290 */ /* 0x000fe2000fffe03f */
[--C-:B------:R-:W-:Y:S01]  /*10030*/  SHF.R.S32.HI R0, RZ, 0x1f, R17.reuse ;  /* 0x0000001fff007819 */ /* 0x100fe20000011411 */
[----:B------:R-:W-:Y:S01]  /*10040*/  IMAD.MOV R16, RZ, RZ, -R17 ;  /* 0x000000ffff107224 */ /* 0x000fe200078e0a11 */
        /* <DEDUP_REMOVED lines=8> */
[----:B------:R-:W-:Y:S01]  /*100d0*/  IMAD R21, R77, R16, R20 ;  /* 0x000000104d157224 */ /* 0x000fe200078e0214 */
[----:B------:R-:W5:Y:S01]  /*100e0*/  LD.E.128 R8, desc[UR40][R8.64] ;  /* 0x0000002808087980 */ /* 0x000f62000c101d00 */
[----:B------:R-:W-:-:S02]  /*100f0*/  IMAD R0, R0, UR10, RZ ;  /* 0x0000000a00007c24 */ /* 0x000fc4000f8e02ff */
[----:B------:R-:W-:Y:S01]  /*10100*/  IMAD.U32 R3, RZ, RZ, UR9 ;  /* 0x00000009ff037e24 */ /* 0x000fe2000f8e00ff */
[----:B------:R-:W5:Y:S01]  /*10110*/  LD.E.128 R4, desc[UR40][R4.64] ;  /* 0x0000002804047980 */ /* 0x000f62000c101d00 */
[----:B------:R-:W-:Y:S01]  /*10120*/  IMAD.U32 R2, RZ, RZ, UR8 ;  /* 0x00000008ff027e24 */ /* 0x000fe2000f8e00ff */
[----:B------:R-:W-:Y:S01]  /*10130*/  ULDC.64 UR8, c[0x0][0xad8] ;  /* 0x0002b60000087ab9 */ /* 0x000fe20000000a00 */
[----:B------:R-:W-:Y:S01]  /*10140*/  IMAD.U32 R3, RZ, RZ, UR4 ;  /* 0x00000004ff037e24 */ /* 0x000fe2000f8e00ff */
[----:B------:R-:W5:Y:S01]  /*10150*/  LD.E.128 R36, desc[UR40][R36.64] ;  /* 0x0000002824247980 */ /* 0x000f62000c101d00 */
[C---:B------:R-:W-:Y:S01]  /*10160*/  IMAD R77, R17.reuse, UR11, R0 ;  /* 0x0000000b114d7c24 */ /* 0x040fe2000f8e0200 */
[----:B------:R-:W-:Y:S02]  /*10170*/  SHF.R.S32.HI R0, RZ, 0x1f, R21 ;  /* 0x0000001fff007819 */ /* 0x000fe40000011415 */
[----:B------:R-:W5:Y:S01]  /*10180*/  LD.E.128 R64, desc[UR40][R64.64] ;  /* 0x0000002840407980 */ /* 0x000f62000c101d00 */
[----:B------:R-:W-:-:S03]  /*10190*/  IMAD.WIDE.U32 R2, R17, UR10, R2 ;  /* 0x0000000a11027c25 */ /* 0x000fc6000f8e0002 */
[----:B------:R-:W5:Y:S04]  /*101a0*/  LD.E.128 R56, desc[UR40][R56.64] ;  /* 0x0000002838387980 */ /* 0x000f68000c101d00 */
[----:B------:R-:W5:Y:S04]  /*101b0*/  LD.E.128 R44, desc[UR40][R44.64] ;  /* 0x000000282c2c7980 */ /* 0x000f68000c101d00 */
[----:B------:R-:W5:Y:S04]  /*101c0*/  LD.E.128 R40, desc[UR40][R40.64] ;  /* 0x0000002828287980 */ /* 0x000f68000c101d00 */
[----:B------:R-:W5:Y:S04]  /*101d0*/  LD.E.128 R72, desc[UR40][R72.64] ;  /* 0x0000002848487980 */ /* 0x000f68000c101d00 */
[----:B------:R-:W5:Y:S04]  /*101e0*/  LD.E.128 R68, desc[UR40][R68.64] ;  /* 0x0000002844447980 */ /* 0x000f68000c101d00 */
        /* <DEDUP_REMOVED lines=10> */
[----:B------:R-:W-:Y:S02]  /*10290*/  VIADD R82, R203, UR43 ;  /* 0x0000002bcb527c36 */ /* 0x000fe40008000000 */
        /* <DEDUP_REMOVED lines=35> */
.L_x_11678:
[----:B------:R-:W-:Y:S05]  /*104d0*/  BSYNC B1 ;  /* 0x0000000000017941 */ /* 0x000fea0003800000 */
.L_x_11677:
[----:B--2---:R2:W4:Y:S01]  /*104e0*/  SHFL.IDX PT, R0, R80, 0x1, 0x181f ;  /* 0x00381f0050007f89 */ /* 0x00452200000e0000 */
        /* <DEDUP_REMOVED lines=9> */
[C---:B-----5:R-:W-:Y:S02]  /*10580*/  @!P3 LEA R4, P5, R200.reuse, R16, 0x1 ;  /* 0x00000010c804b211 */ /* 0x060fe400078a08ff */
        /* <DEDUP_REMOVED lines=10> */
.L_x_11680:
[----:B------:R-:W-:Y:S05]  /*10630*/  BSYNC B1 ;  /* 0x0000000000017941 */ /* 0x000fea0003800000 */
.L_x_11679:
[----:B----4-:R4:W0:Y:S01]  /*10640*/  SHFL.IDX PT, R0, R80, 0x2, 0x181f ;  /* 0x00581f0050007f89 */ /* 0x01082200000e0000 */
        /* <DEDUP_REMOVED lines=8> */
[-C--:B---3--:R-:W-:Y:S02]  /*106d0*/  @!P3 LEA R2, P6, R19, R8.reuse, 0x1 ;  /* 0x000000081302b211 */ /* 0x088fe400078c08ff */
[CC--:B------:R-:W-:Y:S02]  /*106e0*/  @!P2 LEA R4, P5, R200.reuse, R8.reuse, 0x1 ;  /* 0x00000008c804a211 */ /* 0x0c0fe400078a08ff */
[----:B------:R-:W-:Y:S02]  /*106f0*/  @!P1 LEA R6, P4, R23, R8, 0x1 ;  /* 0x0000000817069211 */ /* 0x000fe400078808ff */
[----:B0-----:R-:W-:Y:S02]  /*10700*/  @!P3 LEA.HI.X R3, R19, R0, R211, 0x1, P6 ;  /* 0x000000001303b211 */ /* 0x001fe400030f0cd3 */
        /* <DEDUP_REMOVED lines=8> */
.L_x_11682:
[----:B------:R-:W-:Y:S05]  /*10790*/  BSYNC B1 ;  /* 0x0000000000017941 */ /* 0x000fea0003800000 */
.L_x_11681:
[----:B0-----:R-:W-:Y:S01]  /*107a0*/  VIADD R0, R82, 0x60 ;  /* 0x0000006052007836 */ /* 0x001fe20000000000 */
[----:B--2-4-:R-:W0:Y:S04]  /*107b0*/  SHFL.IDX PT, R80, R80, 0x3, 0x181f ;  /* 0x00781f0050507f89 */ /* 0x014e2800000e0000 */
[----:B------:R-:W-:Y:S01]  /*107c0*/  ISETP.GE.AND P0, PT, R0, R79, PT ;  /* 0x0000004f0000720c */ /* 0x000fe20003f06270 */
[----:B------:R-:W2:-:S12]  /*107d0*/  SHFL.IDX PT, R78, R78, 0x3, 0x181f ;  /* 0x00781f004e4e7f89 */ /* 0x000e9800000e0000 */
[----:B------:R-:W-:Y:S05]  /*107e0*/  @P0 BRA `(.L_x_11683) ;  /* 0x0000000c00ac0947 */ /* 0x000fea0003800000 */
[----:B------:R-:W-:Y:S02]  /*107f0*/  ULDC UR4, c[0x0][0xac8] ;  /* 0x0002b20000047ab9 */ /* 0x000fe40000000800 */
[----:B------:R-:W-:Y:S02]  /*10800*/  ISETP.GE.AND P3, PT, R19, UR4, PT ;  /* 0x0000000413007c0c */ /* 0x000fe4000bf66270 */
[----:B------:R-:W-:Y:S02]  /*10810*/  ISETP.GE.AND P4, PT, R200, UR4, PT ;  /* 0x00000004c8007c0c */ /* 0x000fe4000bf86270 */
[----:B------:R-:W-:-:S09]  /*10820*/  ISETP.GE.AND P5, PT, R23, UR4, PT ;  /* 0x0000000417007c0c */ /* 0x000fd2000bfa6270 */
[-C--:B--2---:R-:W-:Y:S02]  /*10830*/  @!P3 LEA R2, P0, R19, R78.reuse, 0x1 ;  /* 0x0000004e1302b211 */ /* 0x084fe400078008ff */
[CC--:B------:R-:W-:Y:S02]  /*10840*/  @!P4 LEA R4, P1, R200.reuse, R78.reuse, 0x1 ;  /* 0x0000004ec804c211 */ /* 0x0c0fe400078208ff */
[----:B------:R-:W-:Y:S02]  /*10850*/  @!P5 LEA R6, P2, R23, R78, 0x1 ;  /* 0x0000004e1706d211 */ /* 0x000fe400078408ff */
        /* <DEDUP_REMOVED lines=12> */
.L_x_11675:
        /* <DEDUP_REMOVED lines=21> */
[----:B0-----:R-:W-:Y:S01]  /*10a70*/  ISETP.NE.AND P0, PT, R11, 0x1, PT ;  /* 0x000000010b00780c */ /* 0x001fe20003f05270 */
[----:B------:R-:W-:Y:S01]  /*10a80*/  UMOV UR4, URZ ;  /* 0x0000003f00047c82 */ /* 0x000fe20008000000 */
[----:B------:R-:W-:Y:S01]  /*10a90*/  USHF.R.S32.HI UR12, URZ, 0x1f, UR45 ;  /* 0x0000001f3f0c7899 */ /* 0x000fe2000801142d */
[----:B------:R-:W-:-:S10]  /*10aa0*/  ISETP.GE.AND P1, PT, R212, 0x80, PT ;  /* 0x00000080d400780c */ /* 0x000fd40003f26270 */
[----:B------:R-:W0:Y:S01]  /*10ab0*/  @P0 LDC R9, c[0x0][0xbec] ;  /* 0x0002fb00ff090b82 */ /* 0x000e220000000800 */
[----:B--2---:R-:W-:Y:S01]  /*10ac0*/  @P2 R2UR UR4, R6 ;  /* 0x00000000060422ca */ /* 0x004fe200000e0000 */
[----:B01----:R-:W-:-:S14]  /*10ad0*/  @P3 BRA `(.L_x_11684) ;  /* 0x0000000000103947 */ /* 0x003fdc0003800000 */
[----:B------:R-:W-:Y:S05]  /*10ae0*/  @!P2 BRA `(.L_x_11684) ;  /* 0x00000000000ca947 */ /* 0x000fea0003800000 */
[----:B------:R-:W2:Y:S04]  /*10af0*/  LDG.E R5, desc[UR40][R2.64] ;  /* 0x0000002802057981 */ /* 0x000ea8000c1e1900 */
[----:B-----5:R-:W2:Y:S02]  /*10b00*/  LDG.E R0, desc[UR40][R2.64+0x4] ;  /* 0x0000042802007981 */ /* 0x020ea4000c1e1900 */
[----:B--2---:R-:W-:-:S07]  /*10b10*/  IMAD.IADD R0, R0, 0x1, -R5 ;  /* 0x0000000100007824 */ /* 0x004fce00078e0a05 */
.L_x_11684:
        /* <DEDUP_REMOVED lines=31> */
[----:B------:R-:W-:-:S03]  /*10d10*/  IMAD.U32 R6, RZ, RZ, UR10 ;  /* 0x0000000aff067e24 */ /* 0x000fc6000f8e00ff */
[--C-:B------:R-:W-:Y:S01]  /*10d20*/  SHF.R.S32.HI R3, RZ, 0x1f, R2.reuse ;  /* 0x0000001fff037819 */ /* 0x100fe20000011402 */
[----:B------:R-:W-:Y:S01]  /*10d30*/  IMAD.MOV R5, RZ, RZ, -R2 ;  /* 0x000000ffff057224 */ /* 0x000fe200078e0a02 */
[----:B------:R-:W-:-:S03]  /*10d40*/  IADD3 R2, P1, R2, UR8, RZ ;  /* 0x0000000802027c10 */ /* 0x000fc6000ff3e0ff */
[----:B------:R-:W-:Y:S01]  /*10d50*/  IMAD R5, R7, R5, R4 ;  /* 0x0000000507057224 */ /* 0x000fe200078e0204 */
[----:B------:R-:W-:Y:S01]  /*10d60*/  IADD3.X R3, R3, UR9, R6, P1, !PT ;  /* 0x0000000903037c10 */ /* 0x000fe20008ffe406 */
[----:B------:R-:W-:-:S03]  /*10d70*/  ULDC.64 UR8, c[0x0][0xb50] ;  /* 0x0002d40000087ab9 */ /* 0x000fc60000000a00 */
[----:B------:R-:W-:Y:S01]  /*10d80*/  SHF.R.S32.HI R4, RZ, 0x1f, R5 ;  /* 0x0000001fff047819 */ /* 0x000fe20000011405 */
[----:B------:R-:W-:-:S04]  /*10d90*/  IMAD.WIDE.U32 R2, R5, UR16, R2 ;  /* 0x0000001005027c25 */ /* 0x000fc8000f8e0002 */
[----:B------:R-:W-:-:S04]  /*10da0*/  IMAD R4, R4, UR16, RZ ;  /* 0x0000001004047c24 */ /* 0x000fc8000f8e02ff */
[----:B------:R-:W-:Y:S01]  /*10db0*/  IMAD R7, R5, UR17, R4 ;  /* 0x0000001105077c24 */ /* 0x000fe2000f8e0204 */
[----:B------:R-:W-:-:S03]  /*10dc0*/  LEA R4, P1, R2, UR8, 0x2 ;  /* 0x0000000802047c11 */ /* 0x000fc6000f8210ff */
[----:B------:R-:W-:-:S05]  /*10dd0*/  IMAD.IADD R3, R3, 0x1, R7 ;  /* 0x0000000103037824 */ /* 0x000fca00078e0207 */
[----:B------:R-:W-:Y:S01]  /*10de0*/  LEA.HI.X R5, R2, UR9, R3, 0x2, P1 ;  /* 0x0000000902057c11 */ /* 0x000fe200088f1403 */
[----:B------:R-:W-:-:S05]  /*10df0*/  IMAD.MOV.U32 R3, RZ, RZ, -0x800000 ;  /* 0xff800000ff037424 */ /* 0x000fca00078e00ff */
[----:B------:R0:W-:Y:S02]  /*10e00*/  STG.E desc[UR40][R4.64], R3 ;  /* 0x0000000304007986 */ /* 0x0001e4000c101928 */
.L_x_11686:
[----:B------:R-:W-:Y:S05]  /*10e10*/  BSYNC B1 ;  /* 0x0000000000017941 */ /* 0x000fea0003800000 */
.L_x_11685:
[----:B0-----:R-:W0:Y:S01]  /*10e20*/  @P0 LDC R3, c[0x0][0xbf0] ;  /* 0x0002fc00ff030b82 */ /* 0x001e220000000800 */
[----:B------:R-:W-:Y:S01]  /*10e30*/  ULDC.64 UR16, c[0x0][0xaa0] ;  /* 0x0002a80000107ab9 */ /* 0x000fe20000000a00 */
[----:B------:R-:W-:Y:S01]  /*10e40*/  IMAD R2, R202, 0x20, R203 ;  /* 0x00000020ca027824 */ /* 0x000fe200078e02cb */
[----:B------:R-:W-:Y:S01]  /*10e50*/  UIMAD UR10, UR11, UR16, URZ ;  /* 0x000000100b0a72a4 */ /* 0x000fe2000f8e023f */
[----:B------:R-:W-:Y:S01]  /*10e60*/  VIADD R8, R203, UR43 ;  /* 0x0000002bcb087c36 */ /* 0x000fe20008000000 */
[----:B------:R-:W-:Y:S01]  /*10e70*/  UIMAD.WIDE.U32 UR8, UR4, UR16, URZ ;  /* 0x00000010040872a5 */ /* 0x000fe2000f8e003f */
[----:B------:R-:W-:Y:S01]  /*10e80*/  VIADD R6, R2, UR43 ;  /* 0x0000002b02067c36 */ /* 0x000fe20008000000 */
[----:B------:R-:W-:Y:S01]  /*10e90*/  UIMAD UR10, UR4, UR17, UR10 ;  /* 0x00000011040a72a4 */ /* 0x000fe2000f8e020a */
[----:B------:R-:W-:Y:S02]  /*10ea0*/  BSSY B1, `(.L_x_11687) ;  /* 0x000003d000017945 */ /* 0x000fe40003800000 */
        /* <DEDUP_REMOVED lines=10> */
[----:B0-----:R-:W-:Y:S01]  /*10f50*/  @P0 SHF.R.U32.HI R5, RZ, R3, R2 ;  /* 0x00000003ff050219 */ /* 0x001fe20000011602 */
        /* <DEDUP_REMOVED lines=49> */
.L_x_11688:
[----:B------:R-:W-:Y:S05]  /*11270*/  BSYNC B1 ;  /* 0x0000000000017941 */ /* 0x000fea0003800000 */
.L_x_11687:
        /* <DEDUP_REMOVED lines=21> */
.L_x_11690:
[----:B------:R-:W-:Y:S05]  /*113d0*/  BSYNC B1 ;  /* 0x0000000000017941 */ /* 0x000fea0003800000 */
.L_x_11689:
        /* <DEDUP_REMOVED lines=21> */
.L_x_11692:
[----:B------:R-:W-:Y:S05]  /*11530*/  BSYNC B1 ;  /* 0x0000000000017941 */ /* 0x000fea0003800000 */
.L_x_11691:
[----:B0-----:R-:W-:Y:S01]  /*11540*/  VIADD R0, R8, 0x60 ;  /* 0x0000006008007836 */ /* 0x001fe20000000000 */
[----:B---3--:R0:W3:Y:S04]  /*11550*/  SHFL.IDX PT, R6, R5, 0x3, 0x181f ;  /* 0x00781f0005067f89 */ /* 0x0080e800000e0000 */
        /* <DEDUP_REMOVED lines=20> */
.L_x_11683:
[----:B------:R-:W-:Y:S05]  /*116a0*/  BSYNC B0 ;  /* 0x0000000000007941 */ /* 0x000fea0003800000 */
.L_x_11674:
[----:B------:R-:W-:Y:S02]  /*116b0*/  ULDC UR4, c[0x0][0xc3c] ;  /* 0x00030f0000047ab9 */ /* 0x000fe40000000800 */
[----:B------:R-:W-:-:S06]  /*116c0*/  UISETP.GE.AND UP0, UPT, UR6, UR4, UPT ;  /* 0x000000040600728c */ /* 0x000fcc000bf06270 */
[----:B------:R-:W-:-:S13]  /*116d0*/  PLOP3.LUT P0, PT, PT, PT, UP0, 0x80, 0x0 ;  /* 0x000000000000781c */ /* 0x000fda0003f0f008 */
[----:B------:R-:W-:Y:S05]  /*116e0*/  @!P0 BRA `(.L_x_11693) ;  /* 0xfffffef400dc8947 */ /* 0x000fea000383ffff */
[----:B------:R-:W-:Y:S05]  /*116f0*/  EXIT ;  /* 0x000000000000794d */ /* 0x000fea0003800000 */
.L_x_11592:
[----:B------:R-:W-:-:S08]  /*11700*/  NOP ;  /* 0x0000000000007918 */ /* 0x000fd00000000000 */
[----:B------:R-:W0:-:S00]  /*11710*/  USETMAXREG.DEALLOC.CTAPOOL 0x18 ;  /* 0x00000018000079c8 */ /* 0x000e0000080e0500 */
[----:B0-----:R-:W2:Y:S01]  /*11720*/  LDL.LU R2, [R1] ;  /* 0x0000000001027983 */ /* 0x001ea20000300800 */
[----:B------:R-:W-:Y:S01]  /*11730*/  LOP3.LUT R0, R0, 0x3, RZ, 0xc0, !PT ;  /* 0x0000000300007812 */ /* 0x000fe200078ec0ff */
[----:B------:R-:W-:-:S05]  /*11740*/  IMAD.MOV.U32 R4, RZ, RZ, RZ ;  /* 0x000000ffff047224 */ /* 0x000fca00078e00ff */
[----:B------:R-:W0:Y:S02]  /*11750*/  SHFL.IDX PT, R0, R0, RZ, 0x1f ;  /* 0x00001fff00007589 */ /* 0x000e2400000e0000 */
[----:B0-----:R-:W-:Y:S02]  /*11760*/  ISETP.NE.AND P0, PT, R0, RZ, PT ;  /* 0x000000ff0000720c */ /* 0x001fe40003f05270 */
[----:B--2---:R-:W-:-:S11]  /*11770*/  LOP3.LUT R2, R2, 0xfffffffd, RZ, 0xc0, !PT ;  /* 0xfffffffd02027812 */ /* 0x004fd600078ec0ff */
[----:B------:R-:W-:-:S05]  /*11780*/  @P0 LOP3.LUT R2, R2, 0x2, RZ, 0xfc, !PT ;  /* 0x0000000202020812 */ /* 0x000fca00078efcff */
[----:B------:R0:W-:Y:S01]  /*11790*/  STL [R1], R2 ;  /* 0x0000000201007387 */ /* 0x0001e20000100800 */
        /* <DEDUP_REMOVED lines=8> */
.L_x_11694:
        /* <DEDUP_REMOVED lines=42> */
.L_x_11700:
        /* <DEDUP_REMOVED lines=12> */
.L_x_11699:
[----:B------:R-:W-:Y:S05]  /*11b80*/  BSYNC B0 ;  /* 0x0000000000007941 */ /* 0x000fea0003800000 */
.L_x_11698:
        /* <DEDUP_REMOVED lines=21> */
.L_x_11696:
        /* <DEDUP_REMOVED lines=20> */
.L_x_11701:
        /* <DEDUP_REMOVED lines=56> */
.L_x_11697:
[----:B------:R-:W-:Y:S02]  /*121a0*/  IMAD.MOV.U32 R17, RZ, RZ, RZ ;  /* 0x000000ffff117224 */ /* 0x000fe400078e00ff */
[----:B------:R-:W-:Y:S02]  /*121b0*/  IMAD.U32 R16, RZ, RZ, UR6 ;  /* 0x00000006ff107e24 */ /* 0x000fe4000f8e00ff */
[----:B------:R-:W-:-:S07]  /*121c0*/  IMAD.MOV.U32 R18, RZ, RZ, RZ ;  /* 0x000000ffff127224 */ /* 0x000fce00078e00ff */
.L_x_11702:
[----:B------:R-:W-:-:S13]  /*121d0*/  ISETP.NE.AND P0, PT, R0, RZ, PT ;  /* 0x000000ff0000720c */ /* 0x000fda0003f05270 */
[----:B------:R-:W1:Y:S01]  /*121e0*/  @!P0 S2R R3, SR_CgaCtaId ;  /* 0x0000000000038919 */ /* 0x000e620000008800 */
[----:B------:R-:W-:-:S04]  /*121f0*/  @!P0 MOV R0, 0x400 ;  /* 0x0000040000008802 */ /* 0x000fc80000000f00 */
[----:B-1----:R-:W-:-:S05]  /*12200*/  @!P0 LEA R0, R3, R0, 0x18 ;  /* 0x0000000003008211 */ /* 0x002fca00078ec0ff */
[----:B------:R1:W-:Y:S01]  /*12210*/  @!P0 STS.128 [R0+0x228d0], R16 ;  /* 0x0228d01000008388 */ /* 0x0003e20000000c00 */
[----:B------:R-:W-:Y:S06]  /*12220*/  BAR.ARV 0x5, 0x180 ;  /* 0x0146000000007b1d */ /* 0x000fec0000002000 */
.L_x_11695:
        /* <DEDUP_REMOVED lines=31> */
.L_x_11813:
        /* <DEDUP_REMOVED lines=45> */
.L_x_11704:
        /* <DEDUP_REMOVED lines=10> */
.L_x_11705:
[----:B------:R-:W-:Y:S05]  /*12790*/  @!P1 BRA `(.L_x_11706) ;  /* 0x00000000000c9947 */ /* 0x000fea0003800000 */
[----:B------:R-:W2:Y:S04]  /*127a0*/  LDG.E R6, desc[UR40][R2.64] ;  /* 0x0000002802067981 */ /* 0x000ea8000c1e1900 */
[----:B------:R-:W2:Y:S02]  /*127b0*/  LDG.E R2, desc[UR40][R2.64+0x4] ;  /* 0x0000042802027981 */ /* 0x000ea4000c1e1900 */
[----:B--2---:R-:W-:-:S07]  /*127c0*/  IMAD.IADD R6, R2, 0x1, -R6 ;  /* 0x0000000102067824 */ /* 0x004fce00078e0a06 */
.L_x_11706:
        /* <DEDUP_REMOVED lines=28> */
.L_x_11709:
[----:B------:R-:W-:-:S13]  /*12990*/  ISETP.NE.AND P0, PT, R3, 0x1, PT ;  /* 0x000000010300780c */ /* 0x000fda0003f05270 */
[----:B------:R-:W2:Y:S02]  /*129a0*/  @P0 LDC.64 R4, c[0x0][0x9e8] ;  /* 0x00027a00ff040b82 */ /* 0x000ea40000000a00 */
[----:B--2---:R-:W-:-:S05]  /*129b0*/  @P0 IMAD.HI.U32 R4, R7, R4, RZ ;  /* 0x0000000407040227 */ /* 0x004fca00078e00ff */
[----:B------:R-:W-:-:S07]  /*129c0*/  @P0 SHF.R.U32.HI R7, RZ, R5, R4 ;  /* 0x00000005ff070219 */ /* 0x000fce0000011604 */
.L_x_11710:
[----:B------:R-:W-:Y:S05]  /*129d0*/  BSYNC B0 ;  /* 0x0000000000007941 */ /* 0x000fea0003800000 */
.L_x_11708:
[----:B------:R-:W-:-:S05]  /*129e0*/  IMAD R7, R7, R3, R3 ;  /* 0x0000000307077224 */ /* 0x000fca00078e0203 */
[----:B------:R-:W-:-:S07]  /*129f0*/  VIMNMX R2, R2, R7, PT ;  /* 0x0000000702027248 */ /* 0x000fce0003fe0100 */
.L_x_11707:
        /* <DEDUP_REMOVED lines=29> */
.L_x_11713:
[----:B------:R-:W-:-:S13]  /*12bd0*/  ISETP.NE.AND P0, PT, R3, 0x1, PT ;  /* 0x000000010300780c */ /* 0x000fda0003f05270 */
[----:B------:R-:W3:Y:S02]  /*12be0*/  @P0 LDC.64 R4, c[0x0][0x9e8] ;  /* 0x00027a00ff040b82 */ /* 0x000ee40000000a00 */
[----:B---3--:R-:W-:-:S05]  /*12bf0*/  @P0 IMAD.HI.U32 R4, R2, R4, RZ ;  /* 0x0000000402040227 */ /* 0x008fca00078e00ff */
[----:B------:R-:W-:-:S07]  /*12c00*/  @P0 SHF.R.U32.HI R2, RZ, R5, R4 ;  /* 0x00000005ff020219 */ /* 0x000fce0000011604 */
.L_x_11714:
[----:B------:R-:W-:Y:S05]  /*12c10*/  BSYNC B0 ;  /* 0x0000000000007941 */ /* 0x000fea0003800000 */
.L_x_11712:
[----:B------:R-:W-:-:S05]  /*12c20*/  IMAD R2, R2, R3, RZ ;  /* 0x0000000302027224 */ /* 0x000fca00078e02ff */
[----:B------:R-:W-:-:S07]  /*12c30*/  VIMNMX R0, R0, R2, !PT ;  /* 0x0000000200007248 */ /* 0x000fce0007fe0100 */
.L_x_11711:
        /* <DEDUP_REMOVED lines=25> */
.L_x_11716:
        /* <DEDUP_REMOVED lines=21> */
.L_x_11719:
[----:B------:R-:W-:Y:S05]  /*12f20*/  BSYNC B6 ;  /* 0x0000000000067941 */ /* 0x000fea0003800000 */
.L_x_11718:
        /* <DEDUP_REMOVED lines=20> */
.L_x_11722:
        /* <DEDUP_REMOVED lines=15> */
.L_x_11721:
[----:B------:R-:W-:Y:S05]  /*13160*/  BSYNC B6 ;  /* 0x0000000000067941 */ /* 0x000fea0003800000 */
.L_x_11720:
        /* <DEDUP_REMOVED lines=23> */
.L_x_11829:
[----:B---3--:R-:W3:Y:S01]  /*132e0*/  LDL.LU R4, [R1] ;  /* 0x0000000001047983 */ /* 0x008ee20000300800 */
[----:B------:R-:W-:Y:S02]  /*132f0*/  PLOP3.LUT P1, PT, PT, PT, PT, 0x8, 0x0 ;  /* 0x000000000000781c */ /* 0x000fe40003f2e170 */
[----:B----4-:R-:W-:Y:S01]  /*13300*/  ISETP.NE.AND P0, PT, R14, RZ, PT ;  /* 0x000000ff0e00720c */ /* 0x010fe20003f05270 */
[----:B------:R4:W-:Y:S01]  /*13310*/  STL [R1+0x28], R0 ;  /* 0x0000280001007387 */ /* 0x0009e20000100800 */
[----:B---3--:R-:W-:-:S09]  /*13320*/  LOP3.LUT R4, R4, 0xfffffffe, RZ, 0xc0, !PT ;  /* 0xfffffffe04047812 */ /* 0x008fd200078ec0ff */
[----:B------:R-:W-:-:S05]  /*13330*/  @P1 LOP3.LUT R4, R4, 0x1, RZ, 0xfc, !PT ;  /* 0x0000000104041812 */ /* 0x000fca00078efcff */
[----:B------:R4:W-:Y:S01]  /*13340*/  STL [R1], R4 ;  /* 0x0000000401007387 */ /* 0x0009e20000100800 */
[----:B------:R-:W-:Y:S05]  /*13350*/  @P0 BRA `(.L_x_11724) ;  /* 0x00000004001c0947 */ /* 0x000fea0003800000 */
[----:B------:R-:W-:-:S03]  /*13360*/  UMOV UR4, 0xffffffff ;  /* 0xffffffff00047882 */ /* 0x000fc60000000000 */
[----:B------:R-:W-:Y:S05]  /*13370*/  BRA.DIV UR4, `(.L_x_11725) ;  /* 0x0000004e04207947 */ /* 0x000fea000b800000 */
[----:B------:R-:W-:-:S13]  /*13380*/  ELECT P6, URZ, PT ;  /* 0x00000000003f782f */ /* 0x000fda00038c0000 */
.L_x_11832:
        /* <DEDUP_REMOVED lines=24> */
.L_x_11726:
[----:B--2---:R-:W2:Y:S04]  /*13510*/  LDL R7, [R1+0x4] ;  /* 0x0000040001077983 */ /* 0x004ea80000100800 */
[----:B----4-:R-:W2:Y:S04]  /*13520*/  LDL R0, [R1+0x8] ;  /* 0x0000080001007983 */ /* 0x010ea80000100800 */
[----:B---3--:R-:W3:Y:S01]  /*13530*/  LDL R2, [R1+0x10] ;  /* 0x0000100001027983 */ /* 0x008ee20000100800 */
[----:B--2---:R-:W-:Y:S01]  /*13540*/  IMAD R0, R0, 0x8, R7 ;  /* 0x0000000800007824 */ /* 0x004fe200078e0207 */
[----:B---3--:R-:W-:-:S04]  /*13550*/  SHF.L.U32 R2, R2, 0x1f, RZ ;  /* 0x0000001f02027819 */ /* 0x008fc800000006ff */
[----:B------:R-:W2:Y:S02]  /*13560*/  SYNCS.PHASECHK.TRANS64.TRYWAIT P0, [R0+URZ+0x22840], R2 ;  /* 0x02284002000075a7 */ /* 0x000ea4000800017f */
[----:B--2---:R-:W-:Y:S05]  /*13570*/  @!P0 BRA `(.L_x_11727) ;  /* 0x0000004800c08947 */ /* 0x004fea0003800000 */
.L_x_11833:
        /* <DEDUP_REMOVED lines=11> */
.L_x_11728:
[----:B------:R-:W3:Y:S04]  /*13630*/  LDL R6, [R1+0x4] ;  /* 0x0000040001067983 */ /* 0x000ee80000100800 */
[----:B------:R-:W3:Y:S04]  /*13640*/  LDL R5, [R1+0x8] ;  /* 0x0000080001057983 */ /* 0x000ee80000100800 */
[----:B------:R-:W4:Y:S04]  /*13650*/  LDL R4, [R1+0x28] ;  /* 0x0000280001047983 */ /* 0x000f280000100800 */
[----:B------:R-:W4:Y:S04]  /*13660*/  LDL R3, [R1+0x18] ;  /* 0x0000180001037983 */ /* 0x000f280000100800 */
[----:B--2---:R-:W2:Y:S01]  /*13670*/  LDL.LU R2, [R1] ;  /* 0x0000000001027983 */ /* 0x004ea20000300800 */
[----:B------:R-:W-:Y:S01]  /*13680*/  R2UR UR9, R0 ;  /* 0x00000000000972ca */ /* 0x000fe200000e0000 */
[----:B------:R-:W-:Y:S01]  /*13690*/  UIADD3 UR6, UP0, UR38, 0x370, URZ ;  /* 0x0000037026067890 */ /* 0x000fe2000ff1e03f */
[----:B------:R-:W-:Y:S01]  /*136a0*/  PLOP3.LUT P0, PT, PT, PT, PT, 0x80, 0x0 ;  /* 0x000000000000781c */ /* 0x000fe20003f0f070 */
[----:B------:R-:W-:Y:S01]  /*136b0*/  UMOV UR5, 0x14f00000 ;  /* 0x14f0000000057882 */ /* 0x000fe20000000000 */
[----:B------:R-:W-:Y:S01]  /*136c0*/  R2UR UR12, R18 ;  /* 0x00000000120c72ca */ /* 0x000fe200000e0000 */
[----:B------:R-:W-:Y:S01]  /*136d0*/  UIADD3.X UR7, URZ, UR39, URZ, UP0, !UPT ;  /* 0x000000273f077290 */ /* 0x000fe200087fe43f */
[----:B-----5:R-:W-:Y:S01]  /*136e0*/  R2UR UR13, R17 ;  /* 0x00000000110d72ca */ /* 0x020fe200000e0000 */
[----:B------:R-:W-:-:S06]  /*136f0*/  UMOV UR10, URZ ;  /* 0x0000003f000a7c82 */ /* 0x000fcc0008000000 */
        /* <DEDUP_REMOVED lines=9> */
[----:B------:R3:W-:Y:S02]  /*13790*/  STL [R1], R2 ;  /* 0x0000000201007387 */ /* 0x0007e40000100800 */
[----:B------:R-:W-:-:S06]  /*137a0*/  UMOV UR4, 0x0 ;  /* 0x0000000000047882 */ /* 0x000fcc0000000000 */
[----:B------:R3:W-:Y:S01]  /*137b0*/  UTMALDG.4D [UR8], [UR6], desc[UR4] ;  /* 0x00000408060075b4 */ /* 0x0007e20008019000 */
[----:B------:R-:W-:Y:S02]  /*137c0*/  NOP ;  /* 0x0000000000007918 */ /* 0x000fe40000000000 */
.L_x_11724:
[----:B----4-:R-:W4:Y:S04]  /*137d0*/  LDL R0, [R1+0x4] ;  /* 0x0000040001007983 */ /* 0x010f280000100800 */
        /* <DEDUP_REMOVED lines=31> */
.L_x_11730:
[----:B------:R-:W-:Y:S05]  /*139d0*/  BSYNC B6 ;  /* 0x0000000000067941 */ /* 0x000fea0003800000 */
.L_x_11729:
        /* <DEDUP_REMOVED lines=26> */
[----:B--2---:R-:W-:-:S13]  /*13b80*/  ISETP.NE.AND P0, PT, R7, 0x1, PT ;  /* 0x000000010700780c */ /* 0x004fda0003f05270 */
[----:B------:R-:W0:Y:S08]  /*13b90*/  @P0 LDC R5, c[0x0][0x44c] ;  /* 0x00011300ff050b82 */ /* 0x000e300000000800 */
[----:B------:R-:W1:Y:S01]  /*13ba0*/  @P0 LDC R6, c[0x0][0x450] ;  /* 0x00011400ff060b82 */ /* 0x000e620000000800 */
[----:B------:R-:W-:Y:S02]  /*13bb0*/  IMAD R4, R4, UR4, RZ ;  /* 0x0000000404047c24 */ /* 0x000fe4000f8e02ff */
[----:B------:R-:W-:-:S04]  /*13bc0*/  IMAD.WIDE.U32 R2, R0, UR4, R2 ;  /* 0x0000000400027c25 */ /* 0x000fc8000f8e0002 */
[----:B------:R-:W-:Y:S01]  /*13bd0*/  IMAD R0, R0, UR5, R4 ;  /* 0x0000000500007c24 */ /* 0x000fe2000f8e0204 */
[----:B------:R-:W-:Y:S01]  /*13be0*/  ULDC.64 UR4, c[0x0][0x2d0] ;  /* 0x0000b40000047ab9 */ /* 0x000fe20000000a00 */
[----:B----4-:R-:W-:Y:S02]  /*13bf0*/  IMAD.IADD R4, R8, 0x1, R12 ;  /* 0x0000000108047824 */ /* 0x010fe400078e020c */
[----:B------:R-:W-:Y:S02]  /*13c00*/  IMAD.IADD R3, R3, 0x1, R0 ;  /* 0x0000000103037824 */ /* 0x000fe400078e0200 */
[----:B0-----:R-:W-:Y:S01]  /*13c10*/  @P0 IMAD.HI.U32 R5, R4, R5, RZ ;  /* 0x0000000504050227 */ /* 0x001fe200078e00ff */
[----:B------:R-:W0:Y:S03]  /*13c20*/  S2R R8, SR_TID.X ;  /* 0x0000000000087919 */ /* 0x000e260000002100 */
        /* <DEDUP_REMOVED lines=95> */
.L_x_11850:
        /* <DEDUP_REMOVED lines=11> */
.L_x_11732:
        /* <DEDUP_REMOVED lines=19> */
.L_x_11851:
[----:B------:R-:W-:Y:S05]  /*14400*/  BSYNC B0 ;  /* 0x0000000000007941 */ /* 0x000fea0003800000 */
.L_x_11733:
[----:B0-----:R-:W2:Y:S01]  /*14410*/  LDL R2, [R1] ;  /* 0x0000000001027983 */ /* 0x001ea20000100800 */
        /* <DEDUP_REMOVED lines=15> */
.L_x_11852:
[----:B------:R-:W-:Y:S05]  /*14510*/  BSYNC B1 ;  /* 0x0000000000017941 */ /* 0x000fea0003800000 */
.L_x_11737:
        /* <DEDUP_REMOVED lines=9> */
.L_x_11740:
[----:B------:R-:W-:Y:S05]  /*145b0*/  BSYNC B1 ;  /* 0x0000000000017941 */ /* 0x000fea0003800000 */
.L_x_11739:
[----:B------:R-:W2:Y:S04]  /*145c0*/  LDL R5, [R1+0x4] ;  /* 0x0000040001057983 */ /* 0x000ea80000100800 */
[----:B0-----:R-:W2:Y:S04]  /*145d0*/  LDL R0, [R1+0x8] ;  /* 0x0000080001007983 */ /* 0x001ea80000100800 */
[----:B------:R-:W3:Y:S04]  /*145e0*/  LDL R4, [R1+0x18] ;  /* 0x0000180001047983 */ /* 0x000ee80000100800 */
[----:B------:R-:W3:Y:S01]  /*145f0*/  LDL.LU R3, [R1+0x28] ;  /* 0x0000280001037983 */ /* 0x000ee20000300800 */
        /* <DEDUP_REMOVED lines=10> */
.L_x_11741:
        /* <DEDUP_REMOVED lines=15> */
.L_x_11742:
        /* <DEDUP_REMOVED lines=15> */
.L_x_11743:
        /* <DEDUP_REMOVED lines=15> */
.L_x_11744:
        /* <DEDUP_REMOVED lines=10> */
.L_x_11736:
[----:B------:R-:W-:Y:S05]  /*14a10*/  BSYNC B0 ;  /* 0x0000000000007941 */ /* 0x000fea0003800000 */
.L_x_11735:
        /* <DEDUP_REMOVED lines=14> */
[----:B------:R-:W2:Y:S04]  /*14b00*/  LDL R5, [R1] ;  /* 0x0000000001057983 */ /* 0x000ea80000100800 */
        /* <DEDUP_REMOVED lines=35> */
.L_x_11751:
[----:B------:R-:W2:Y:S01]  /*14d40*/  LDL R2, [R1+0x4] ;  /* 0x0000040001027983 */ /* 0x000ea20000100800 */
        /* <DEDUP_REMOVED lines=8> */
.L_x_11853:
[----:B------:R-:W-:Y:S05]  /*14dd0*/  BSYNC B3 ;  /* 0x0000000000037941 */ /* 0x000fea0003800000 */
.L_x_11752:
        /* <DEDUP_REMOVED lines=9> */
.L_x_11755:
[----:B------:R-:W-:Y:S05]  /*14e70*/  BSYNC B3 ;  /* 0x0000000000037941 */ /* 0x000fea0003800000 */
.L_x_11754:
        /* <DEDUP_REMOVED lines=14> */
.L_x_11756:
        /* <DEDUP_REMOVED lines=13> */
.L_x_11854:
[----:B------:R-:W-:Y:S05]  /*15030*/  BSYNC B3 ;  /* 0x0000000000037941 */ /* 0x000fea0003800000 */
.L_x_11757:
        /* <DEDUP_REMOVED lines=11> */
.L_x_11760:
[----:B------:R-:W-:Y:S05]  /*150f0*/  BSYNC B3 ;  /* 0x0000000000037941 */ /* 0x000fea0003800000 */
.L_x_11759:
        /* <DEDUP_REMOVED lines=11> */
.L_x_11761:
        /* <DEDUP_REMOVED lines=15> */
.L_x_11762:
        /* <DEDUP_REMOVED lines=15> */
.L_x_11763:
        /* <DEDUP_REMOVED lines=15> */
.L_x_11764:
        /* <DEDUP_REMOVED lines=10> */
.L_x_11750:
[----:B------:R-:W-:Y:S05]  /*15520*/  BSYNC B1 ;  /* 0x0000000000017941 */ /* 0x000fea0003800000 */
.L_x_11749:
[----:B------:R-:W2:Y:S02]  /*15530*/  LDL R4, [R1+0x20] ;  /* 0x0000200001047983 */ /* 0x000ea40000100800 */
[----:B--2---:R-:W-:-:S07]  /*15540*/  VIADD R0, R4, 0xfffffffd ;  /* 0xfffffffd04007836 */ /* 0x004fce0000000000 */
.L_x_11748:
[----:B------:R-:W-:Y:S05]  /*15550*/  BSYNC B2 ;  /* 0x0000000000027941 */ /* 0x000fea0003800000 */
.L_x_11747:
[----:B------:R-:W2:Y:S01]  /*15560*/  LDL.LU R2, [R1+0x20] ;  /* 0x0000200001027983 */ /* 0x000ea20000300800 */
[----:B------:R-:W-:Y:S01]  /*15570*/  VIADD R6, R6, 0xfffffffe ;  /* 0xfffffffe06067836 */ /* 0x000fe20000000000 */
[----:B--2---:R-:W-:-:S04]  /*15580*/  LOP3.LUT R2, RZ, R2, RZ, 0x33, !PT ;  /* 0x00000002ff027212 */ /* 0x004fc800078e33ff */
[----:B------:R-:W-:-:S13]  /*15590*/  ISETP.NE.AND P0, PT, R6, R2, PT ;  /* 0x000000020600720c */ /* 0x000fda0003f05270 */
[----:B------:R-:W-:Y:S05]  /*155a0*/  @!P0 BRA `(.L_x_11746) ;  /* 0x0000001400208947 */ /* 0x000fea0003800000 */
.L_x_11797:
[----:B------:R-:W2:Y:S04]  /*155b0*/  LDL R4, [R1] ;  /* 0x0000000001047983 */ /* 0x000ea80000100800 */
        /* <DEDUP_REMOVED lines=35> */
.L_x_11767:
[----:B------:R-:W2:Y:S01]  /*157f0*/  LDL R2, [R1+0x4] ;  /* 0x0000040001027983 */ /* 0x000ea20000100800 */
        /* <DEDUP_REMOVED lines=8> */
.L_x_11855:
[----:B------:R-:W-:Y:S05]  /*15880*/  BSYNC B2 ;  /* 0x0000000000027941 */ /* 0x000fea0003800000 */
.L_x_11768:
        /* <DEDUP_REMOVED lines=9> */
.L_x_11771:
[----:B------:R-:W-:Y:S05]  /*15920*/  BSYNC B2 ;  /* 0x0000000000027941 */ /* 0x000fea0003800000 */
.L_x_11770:
        /* <DEDUP_REMOVED lines=13> */
.L_x_11772:
        /* <DEDUP_REMOVED lines=13> */
.L_x_11856:
[----:B------:R-:W-:Y:S05]  /*15ad0*/  BSYNC B2 ;  /* 0x0000000000027941 */ /* 0x000fea0003800000 */
.L_x_11773:
        /* <DEDUP_REMOVED lines=11> */
.L_x_11776:
[----:B------:R-:W-:Y:S05]  /*15b90*/  BSYNC B2 ;  /* 0x0000000000027941 */ /* 0x000fea0003800000 */
.L_x_11775:
        /* <DEDUP_REMOVED lines=10> */
.L_x_11777:
        /* <DEDUP_REMOVED lines=15> */
.L_x_11778:
        /* <DEDUP_REMOVED lines=15> */
.L_x_11779:
        /* <DEDUP_REMOVED lines=15> */
.L_x_11780:
        /* <DEDUP_REMOVED lines=10> */
.L_x_11766:
[----:B------:R-:W-:Y:S05]  /*15fb0*/  BSYNC B1 ;  /* 0x0000000000017941 */ /* 0x000fea0003800000 */
.L_x_11765:
[----:B------:R-:W2:Y:S01]  /*15fc0*/  LDL R5, [R1] ;  /* 0x0000000001057983 */ /* 0x000ea20000100800 */
        /* <DEDUP_REMOVED lines=35> */
.L_x_11783:
[----:B------:R-:W2:Y:S01]  /*16200*/  LDL R2, [R1+0x4] ;  /* 0x0000040001027983 */ /* 0x000ea20000100800 */
        /* <DEDUP_REMOVED lines=8> */
.L_x_11857:
[----:B------:R-:W-:Y:S05]  /*16290*/  BSYNC B2 ;  /* 0x0000000000027941 */ /* 0x000fea0003800000 */
.L_x_11784:
        /* <DEDUP_REMOVED lines=9> */
.L_x_11787:
[----:B------:R-:W-:Y:S05]  /*16330*/  BSYNC B2 ;  /* 0x0000000000027941 */ /* 0x000fea0003800000 */
.L_x_11786:
        /* <DEDUP_REMOVED lines=14> */
.L_x_11788:
        /* <DEDUP_REMOVED lines=13> */
.L_x_11858:
[----:B------:R-:W-:Y:S05]  /*164f0*/  BSYNC B2 ;  /* 0x0000000000027941 */ /* 0x000fea0003800000 */
.L_x_11789:
        /* <DEDUP_REMOVED lines=11> */
.L_x_11792:
[----:B------:R-:W-:Y:S05]  /*165b0*/  BSYNC B2 ;  /* 0x0000000000027941 */ /* 0x000fea0003800000 */
.L_x_11791:
        /* <DEDUP_REMOVED lines=11> */
.L_x_11793:
        /* <DEDUP_REMOVED lines=15> */
.L_x_11794:
        /* <DEDUP_REMOVED lines=15> */
.L_x_11795:
        /* <DEDUP_REMOVED lines=15> */
.L_x_11796:
        /* <DEDUP_REMOVED lines=10> */
.L_x_11782:
[----:B------:R-:W-:Y:S05]  /*169e0*/  BSYNC B1 ;  /* 0x0000000000017941 */ /* 0x000fea0003800000 */
.L_x_11781:
[----:B------:R-:W2:Y:S01]  /*169f0*/  LDL R5, [R1+0x1c] ;  /* 0x00001c0001057983 */ /* 0x000ea20000100800 */
[----:B------:R-:W-:Y:S01]  /*16a00*/  VIADD R0, R0, 0xfffffffe ;  /* 0xfffffffe00007836 */ /* 0x000fe20000000000 */
[----:B--2---:R-:W-:-:S13]  /*16a10*/  ISETP.GT.AND P0, PT, R6, R5, PT ;  /* 0x000000050600720c */ /* 0x004fda0003f04270 */
[----:B------:R-:W-:Y:S05]  /*16a20*/  @P0 BRA `(.L_x_11797) ;  /* 0xffffffe800e00947 */ /* 0x000fea000383ffff */
.L_x_11746:
[----:B------:R-:W-:Y:S05]  /*16a30*/  BSYNC B0 ;  /* 0x0000000000007941 */ /* 0x000fea0003800000 */
.L_x_11745:
        /* <DEDUP_REMOVED lines=24> */
.L_x_11799:
[----:B------:R-:W-:Y:S05]  /*16bc0*/  BSYNC B0 ;  /* 0x0000000000007941 */ /* 0x000fea0003800000 */
.L_x_11798:
[----:B------:R-:W-:-:S05]  /*16bd0*/  SEL R0, R0, RZ, P0 ;  /* 0x000000ff00007207 */ /* 0x000fca0000000000 */
[----:B------:R3:W-:Y:S02]  /*16be0*/  STL [R1+0x8], R0 ;  /* 0x0000080001007387 */ /* 0x0007e40000100800 */
.L_x_11717:
[----:B------:R-:W-:Y:S05]  /*16bf0*/  BSYNC B7 ;  /* 0x0000000000077941 */ /* 0x000fea0003800000 */
.L_x_11715:
[----:B---3--:R-:W3:Y:S02]  /*16c00*/  LDL R0, [R1] ;  /* 0x0000000001007983 */ /* 0x008ee40000100800 */
        /* <DEDUP_REMOVED lines=12> */
.L_x_11800:
        /* <DEDUP_REMOVED lines=16> */
[----:B-1----:R-:W-:Y:S02]  /*16dd0*/  IMAD.MOV.U32 R2, RZ, RZ, RZ ;  /* 0x000000ffff027224 */ /* 0x002fe400078e00ff */
[----:B---3--:R-:W-:Y:S01]  /*16de0*/  @!P1 IMAD.MOV.U32 R2, RZ, RZ, R3 ;  /* 0x000000ffff029224 */ /* 0x008fe200078e0003 */
[----:B------:R-:W-:-:S04]  /*16df0*/  ISETP.NE.AND P1, PT, R4, RZ, PT ;  /* 0x000000ff0400720c */ /* 0x000fc80003f25270 */
[----:B------:R-:W1:Y:S02]  /*16e00*/  SHFL.UP PT, R14, R2, 0x1, RZ ;  /* 0x04200000020e7989 */ /* 0x000e6400000e00ff */
[----:B-1----:R-:W-:-:S05]  /*16e10*/  SEL R5, R14, RZ, P1 ;  /* 0x000000ff0e057207 */ /* 0x002fca0000800000 */
[----:B------:R-:W-:Y:S02]  /*16e20*/  IMAD.IADD R3, R2, 0x1, R5 ;  /* 0x0000000102037824 */ /* 0x000fe400078e0205 */
[----:B------:R-:W-:Y:S04]  /*16e30*/  SHFL.IDX PT, R5, R16, 0x1, 0x1f ;  /* 0x00201f0010057f89 */ /* 0x000fe800000e0000 */
        /* <DEDUP_REMOVED lines=13> */
.L_x_11868:
[----:B------:R-:W-:Y:S02]  /*16f10*/  ULDC UR4, c[0x0][0xc38] ;  /* 0x00030e0000047ab9 */ /* 0x000fe40000000800 */
[----:B------:R-:W-:-:S04]  /*16f20*/  IMAD.U32 R4, RZ, RZ, UR4 ;  /* 0x00000004ff047e24 */ /* 0x000fc8000f8e00ff */
[----:B---3--:R-:W-:-:S04]  /*16f30*/  IMAD R14, R14, R4, RZ ;  /* 0x000000040e0e7224 */ /* 0x008fc800078e02ff */
[----:B------:R-:W-:-:S05]  /*16f40*/  IMAD.IADD R5, R5, 0x1, R14 ;  /* 0x0000000105057824 */ /* 0x000fca00078e020e */
[----:B------:R-:W-:-:S13]  /*16f50*/  ISETP.GT.AND P6, PT, R5, R0, PT ;  /* 0x000000000500720c */ /* 0x000fda0003fc4270 */
[----:B------:R-:W-:Y:S05]  /*16f60*/  @P6 BRA `(.L_x_11803) ;  /* 0x00000000009c6947 */ /* 0x000fea0003800000 */
.L_x_11808:
[----:B------:R-:W3:Y:S01]  /*16f70*/  LDC R4, c[0x0][0xc3c] ;  /* 0x00030f00ff047b82 */ /* 0x000ee20000000800 */
[----:B------:R-:W-:-:S05]  /*16f80*/  VIADD R19, R19, 0x1f ;  /* 0x0000001f13137836 */ /* 0x000fca0000000000 */
[----:B---3--:R-:W-:-:S13]  /*16f90*/  ISETP.GE.AND P6, PT, R19, R4, PT ;  /* 0x000000041300720c */ /* 0x008fda0003fc6270 */
[----:B0-----:R-:W-:Y:S05]  /*16fa0*/  @P6 BRA `(.L_x_11804) ;  /* 0x0000000400d06947 */ /* 0x001fea0003800000 */
[----:B------:R-:W3:Y:S01]  /*16fb0*/  S2R R2, SR_TID.X ;  /* 0x0000000000027919 */ /* 0x000ee20000002100 */
[----:B------:R-:W-:Y:S01]  /*16fc0*/  BSSY B0, `(.L_x_11805) ;  /* 0x0000009000007945 */ /* 0x000fe20003800000 */
[----:B---3--:R-:W-:-:S05]  /*16fd0*/  LOP3.LUT R2, R2, 0x1f, RZ, 0xc0, !PT ;  /* 0x0000001f02027812 */ /* 0x008fca00078ec0ff */
[----:B0-2---:R-:W-:Y:S02]  /*16fe0*/  IMAD.IADD R7, R19, 0x1, R2 ;  /* 0x0000000113077824 */ /* 0x005fe400078e0202 */
[----:B------:R-:W-:-:S03]  /*16ff0*/  IMAD.MOV.U32 R2, RZ, RZ, RZ ;  /* 0x000000ffff027224 */ /* 0x000fc600078e00ff */
[----:B------:R-:W-:-:S13]  /*17000*/  ISETP.GE.OR P6, PT, R7, R4, !P0 ;  /* 0x000000040700720c */ /* 0x000fda00047c6670 */
[----:B------:R-:W-:Y:S05]  /*17010*/  @P6 BRA `(.L_x_11806) ;  /* 0x00000000000c6947 */ /* 0x000fea0003800000 */
[----:B-1----:R-:W0:Y:S02]  /*17020*/  LDC.64 R2, c[0x0][0xc80] ;  /* 0x00032000ff027b82 */ /* 0x002e240000000a00 */
[----:B0-----:R-:W-:-:S06]  /*17030*/  IMAD.WIDE R2, R7, 0x4, R2 ;  /* 0x0000000407027825 */ /* 0x001fcc00078e0202 */
[----:B------:R0:W5:Y:S02]  /*17040*/  LDG.E R2, desc[UR40][R2.64] ;  /* 0x0000002802027981 */ /* 0x000164000c1e1900 */
.L_x_11806:
[----:B------:R-:W-:Y:S05]  /*17050*/  BSYNC B0 ;  /* 0x0000000000007941 */ /* 0x000fea0003800000 */
.L_x_11805:
[----:B------:R-:W-:-:S03]  /*17060*/  UMOV UR4, 0xffffffff ;  /* 0xffffffff00047882 */ /* 0x000fc60000000000 */
[----:B------:R-:W-:Y:S05]  /*17070*/  BRA.DIV UR4, `(.L_x_11807) ;  /* 0x0000002204707947 */ /* 0x000fea000b800000 */
[----:B-----5:R-:W2:Y:S02]  /*17080*/  SHFL.UP PT, R14, R2, 0x1, RZ ;  /* 0x04200000020e7989 */ /* 0x020ea400000e00ff */
[----:B--2---:R-:W-:-:S05]  /*17090*/  SEL R13, R14, RZ, P1 ;  /* 0x000000ff0e0d7207 */ /* 0x004fca0000800000 */
[----:B------:R-:W-:-:S05]  /*170a0*/  IMAD.IADD R13, R2, 0x1, R13 ;  /* 0x00000001020d7824 */ /* 0x000fca00078e020d */
[----:B------:R-:W2:Y:S02]  /*170b0*/  SHFL.UP PT, R14, R13, 0x2, RZ ;  /* 0x044000000d0e7989 */ /* 0x000ea400000e00ff */
[----:B--2---:R-:W-:-:S05]  /*170c0*/  SEL R4, R14, RZ, P2 ;  /* 0x000000ff0e047207 */ /* 0x004fca0001000000 */
[----:B------:R-:W-:-:S05]  /*170d0*/  IMAD.IADD R4, R13, 0x1, R4 ;  /* 0x000000010d047824 */ /* 0x000fca00078e0204 */
[----:B------:R-:W0:Y:S02]  /*170e0*/  SHFL.UP PT, R14, R4, 0x4, RZ ;  /* 0x04800000040e7989 */ /* 0x000e2400000e00ff */
[----:B01----:R-:W-:-:S05]  /*170f0*/  SEL R3, R14, RZ, P3 ;  /* 0x000000ff0e037207 */ /* 0x003fca0001800000 */
        /* <DEDUP_REMOVED lines=8> */
.L_x_11876:
[----:B------:R-:W-:Y:S02]  /*17180*/  ULDC UR4, c[0x0][0xc38] ;  /* 0x00030e0000047ab9 */ /* 0x000fe40000000800 */
[----:B------:R-:W-:-:S04]  /*17190*/  IMAD.U32 R4, RZ, RZ, UR4 ;  /* 0x00000004ff047e24 */ /* 0x000fc8000f8e00ff */
[----:B-1----:R-:W-:-:S04]  /*171a0*/  IMAD R14, R14, R4, RZ ;  /* 0x000000040e0e7224 */ /* 0x002fc800078e02ff */
[----:B------:R-:W-:-:S05]  /*171b0*/  IMAD.IADD R5, R14, 0x1, R5 ;  /* 0x000000010e057824 */ /* 0x000fca00078e0205 */
[----:B------:R-:W-:-:S13]  /*171c0*/  ISETP.GT.AND P6, PT, R5, R0, PT ;  /* 0x000000000500720c */ /* 0x000fda0003fc4270 */
[----:B------:R-:W-:Y:S05]  /*171d0*/  @!P6 BRA `(.L_x_11808) ;  /* 0xfffffffc0064e947 */ /* 0x000fea000383ffff */
.L_x_11803:
        /* <DEDUP_REMOVED lines=8> */
.L_x_11880:
[----:B------:R-:W-:Y:S01]  /*17260*/  ISETP.NE.AND P0, PT, R5, RZ, PT ;  /* 0x000000ff0500720c */ /* 0x000fe20003f05270 */
[----:B------:R-:W-:-:S12]  /*17270*/  IMAD.MOV.U32 R5, RZ, RZ, RZ ;  /* 0x000000ffff057224 */ /* 0x000fd800078e00ff */
[----:B------:R-:W-:Y:S05]  /*17280*/  @!P0 BRA `(.L_x_11810) ;  /* 0x0000000000108947 */ /* 0x000fea0003800000 */
[----:B------:R-:W-:Y:S01]  /*17290*/  UMOV UR4, 0xffffffff ;  /* 0xffffffff00047882 */ /* 0x000fe20000000000 */
[----:B------:R-:W-:Y:S02]  /*172a0*/  VIADD R12, R6, 0xffffffff ;  /* 0xffffffff060c7836 */ /* 0x000fe40000000000 */
[----:B------:R-:W-:Y:S05]  /*172b0*/  BRA.DIV UR4, `(.L_x_11811) ;  /* 0x0000002204e47947 */ /* 0x000fea000b800000 */
[----:B------:R0:W0:Y:S02]  /*172c0*/  SHFL.IDX PT, R5, R3, R12, 0x1f ;  /* 0x00001f0c03057589 */ /* 0x00002400000e0000 */
.L_x_11810:
[----:B01-3--:R-:W0:Y:S01]  /*172d0*/  LDC.64 R2, c[0x0][0xc90] ;  /* 0x00032400ff027b82 */ /* 0x00be220000000a00 */
[----:B------:R-:W-:-:S04]  /*172e0*/  IMAD.IADD R19, R6, 0x1, R19 ;  /* 0x0000000106137824 */ /* 0x000fc800078e0213 */
[----:B0-----:R-:W-:-:S05]  /*172f0*/  IMAD.WIDE R2, R19, 0x4, R2 ;  /* 0x0000000413027825 */ /* 0x001fca00078e0202 */
[----:B--2---:R-:W4:Y:S01]  /*17300*/  LDG.E R7, desc[UR40][R2.64] ;  /* 0x0000002802077981 */ /* 0x004f22000c1e1900 */
[----:B------:R-:W-:-:S04]  /*17310*/  IMAD R16, R5, R4, R16 ;  /* 0x0000000405107224 */ /* 0x000fc800078e0210 */
[----:B------:R-:W-:Y:S02]  /*17320*/  IMAD.IADD R0, R0, 0x1, -R16 ;  /* 0x0000000100007824 */ /* 0x000fe400078e0a10 */
[----:B----4-:R-:W-:-:S05]  /*17330*/  IMAD R6, R17, R7, RZ ;  /* 0x0000000711067224 */ /* 0x010fca00078e02ff */
        /* <DEDUP_REMOVED lines=59> */
.L_x_11804:
[----:B------:R-:W-:Y:S01]  /*176f0*/  UMOV UR4, URZ ;  /* 0x0000003f00047c82 */ /* 0x000fe20008000000 */
[----:B------:R-:W-:Y:S01]  /*17700*/  UMOV UR5, URZ ;  /* 0x0000003f00057c82 */ /* 0x000fe20008000000 */
[----:B------:R-:W-:Y:S01]  /*17710*/  ULDC UR6, c[0x0][0xc3c] ;  /* 0x00030f0000067ab9 */ /* 0x000fe20000000800 */
[----:B------:R-:W-:Y:S02]  /*17720*/  IMAD.MOV.U32 R16, RZ, RZ, R0 ;  /* 0x000000ffff107224 */ /* 0x000fe400078e0000 */
[----:B------:R-:W-:Y:S02]  /*17730*/  IMAD.U32 R17, RZ, RZ, UR4 ;  /* 0x00000004ff117e24 */ /* 0x000fe4000f8e00ff */
[----:B------:R-:W-:Y:S02]  /*17740*/  IMAD.U32 R18, RZ, RZ, UR5 ;  /* 0x00000005ff127e24 */ /* 0x000fe4000f8e00ff */
[----:B------:R-:W-:-:S07]  /*17750*/  IMAD.U32 R19, RZ, RZ, UR6 ;  /* 0x00000006ff137e24 */ /* 0x000fce000f8e00ff */
.L_x_11812:
[----:B------:R3:W4:Y:S01]  /*17760*/  LDL R2, [R1+0x4] ;  /* 0x0000040001027983 */ /* 0x0007220000100800 */
[----:B------:R-:W0:Y:S01]  /*17770*/  S2R R0, SR_TID.X ;  /* 0x0000000000007919 */ /* 0x000e220000002100 */
[----:B------:R-:W-:Y:S05]  /*17780*/  WARPSYNC.ALL ;  /* 0x0000000000007948 */ /* 0x000fea0003800000 */
[----:B0-----:R-:W-:Y:S01]  /*17790*/  LOP3.LUT R0, R0, 0x1f, RZ, 0xc0, !PT ;  /* 0x0000001f00007812 */ /* 0x001fe200078ec0ff */
[----:B------:R-:W-:Y:S03]  /*177a0*/  BAR.SYNC.DEFER_BLOCKING 0x4, 0x180 ;  /* 0x0106000000007b1d */ /* 0x000fe60000010000 */
[----:B------:R-:W-:-:S13]  /*177b0*/  ISETP.NE.AND P0, PT, R0, RZ, PT ;  /* 0x000000ff0000720c */ /* 0x000fda0003f05270 */
[----:B-1----:R-:W4:Y:S01]  /*177c0*/  @!P0 S2R R3, SR_CgaCtaId ;  /* 0x0000000000038919 */ /* 0x002f220000008800 */
[----:B------:R-:W-:-:S04]  /*177d0*/  @!P0 MOV R0, 0x400 ;  /* 0x0000040000008802 */ /* 0x000fc80000000f00 */
[----:B----4-:R-:W-:-:S05]  /*177e0*/  @!P0 LEA R2, R3, R0, 0x18 ;  /* 0x0000000003028211 */ /* 0x010fca00078ec0ff */
[----:B------:R3:W-:Y:S04]  /*177f0*/  @!P0 STS.128 [R2+0x228d0], R16 ;  /* 0x0228d01002008388 */ /* 0x0007e80000000c00 */
[----:B------:R3:W-:Y:S01]  /*17800*/  @!P0 STL [R1+0x4], R2 ;  /* 0x0000040201008387 */ /* 0x0007e20000100800 */
[----:B------:R-:W-:Y:S06]  /*17810*/  BAR.ARV 0x5, 0x180 ;  /* 0x0146000000007b1d */ /* 0x000fec0000002000 */
.L_x_11801:
[----:B------:R-:W-:Y:S02]  /*17820*/  ULDC UR4, c[0x0][0xc3c] ;  /* 0x00030f0000047ab9 */ /* 0x000fe40000000800 */
[----:B----4-:R-:W-:-:S13]  /*17830*/  ISETP.GE.AND P0, PT, R19, UR4, PT ;  /* 0x0000000413007c0c */ /* 0x010fda000bf06270 */
[----:B------:R-:W-:Y:S05]  /*17840*/  @!P0 BRA `(.L_x_11813) ;  /* 0xffffffa800f48947 */ /* 0x000fea000383ffff */
[----:B------:R-:W-:Y:S05]  /*17850*/  BSYNC B8 ;  /* 0x0000000000087941 */ /* 0x000fea0003800000 */
.L_x_11703:
        /* <DEDUP_REMOVED lines=12> */
.L_x_11883:
[----:B------:R-:W-:Y:S05]  /*17920*/  BSYNC B0 ;  /* 0x0000000000007941 */ /* 0x000fea0003800000 */
.L_x_11814:
[----:B------:R-:W-:-:S03]  /*17930*/  UMOV UR4, 0xffffffff ;  /* 0xffffffff00047882 */ /* 0x000fc60000000000 */
[----:B------:R-:W-:Y:S05]  /*17940*/  BRA.DIV UR4, `(.L_x_11816) ;  /* 0x0000001e047c7947 */ /* 0x000fea000b800000 */
[----:B------:R-:W1:Y:S02]  /*17950*/  S2R R2, SR_TID.X ;  /* 0x0000000000027919 */ /* 0x000e640000002100 */
[----:B-1----:R-:W-:-:S04]  /*17960*/  SHF.R.U32.HI R2, RZ, 0x5, R2 ;  /* 0x00000005ff027819 */ /* 0x002fc80000011602 */
[----:B------:R-:W-:-:S05]  /*17970*/  LOP3.LUT R2, R2, 0x3, RZ, 0xc0, !PT ;  /* 0x0000000302027812 */ /* 0x000fca00078ec0ff */
[----:B------:R1:W3:Y:S02]  /*17980*/  SHFL.IDX PT, R14, R2, RZ, 0x1f ;  /* 0x00001fff020e7589 */ /* 0x0002e400000e0000 */
.L_x_11886:
[----:B---3--:R-:W-:Y:S01]  /*17990*/  ISETP.NE.AND P0, PT, R14, RZ, PT ;  /* 0x000000ff0e00720c */ /* 0x008fe20003f05270 */
[----:B------:R-:W-:-:S12]  /*179a0*/  BSSY B0, `(.L_x_11817) ;  /* 0x0000027000007945 */ /* 0x000fd80003800000 */
[----:B------:R-:W-:Y:S05]  /*179b0*/  @P0 BRA `(.L_x_11818) ;  /* 0x0000000000940947 */ /* 0x000fea0003800000 */
[----:B------:R-:W-:-:S03]  /*179c0*/  UMOV UR4, 0xffffffff ;  /* 0xffffffff00047882 */ /* 0x000fc60000000000 */
[----:B------:R-:W-:Y:S05]  /*179d0*/  BRA.DIV UR4, `(.L_x_11819) ;  /* 0x0000001e048c7947 */ /* 0x000fea000b800000 */
[----:B------:R-:W-:-:S13]  /*179e0*/  ELECT P6, URZ, PT ;  /* 0x00000000003f782f */ /* 0x000fda00038c0000 */
.L_x_11889:
[----:B------:R-:W-:Y:S05]  /*179f0*/  @!P6 BRA `(.L_x_11818) ;  /* 0x000000000084e947 */ /* 0x000fea0003800000 */
[----:B------:R-:W-:-:S06]  /*17a00*/  ULOP3.LUT UR4, UR36, 0x2, URZ, 0xfc, !UPT ;  /* 0x0000000224047892 */ /* 0x000fcc000f8efc3f */
[----:B-1----:R-:W-:-:S05]  /*17a10*/  IMAD.U32 R2, RZ, RZ, UR4 ;  /* 0x00000004ff027e24 */ /* 0x002fca000f8e00ff */
[----:B------:R-:W-:-:S13]  /*17a20*/  ISETP.NE.AND P2, PT, R2, 0x3, PT ;  /* 0x000000030200780c */ /* 0x000fda0003f45270 */
[----:B------:R-:W-:Y:S05]  /*17a30*/  @!P2 BRA `(.L_x_11820) ;  /* 0x000000000004a947 */ /* 0x000fea0003800000 */
[----:B------:R-:W-:Y:S01]  /*17a40*/  BPT.TRAP 0x1 ;  /* 0x000000040000795c */ /* 0x000fe20000300000 */
.L_x_11820:
        /* <DEDUP_REMOVED lines=14> */
.L_x_11890:
[----:B------:R-:W1:Y:S02]  /*17b30*/  SYNCS.PHASECHK.TRANS64.TRYWAIT P0, [R7+URZ], R2 ;  /* 0x00000002070075a7 */ /* 0x000e64000800017f */
[----:B-1----:R-:W-:Y:S05]  /*17b40*/  @!P0 BRA `(.L_x_11822) ;  /* 0x0000001c00648947 */ /* 0x002fea0003800000 */
.L_x_11891:
[----:B------:R-:W-:Y:S05]  /*17b50*/  @!P2 BRA `(.L_x_11823) ;  /* 0x000000000004a947 */ /* 0x000fea0003800000 */
[----:B------:R-:W-:Y:S01]  /*17b60*/  BPT.TRAP 0x1 ;  /* 0x000000040000795c */ /* 0x000fe20000300000 */
.L_x_11823:
[----:B------:R-:W2:Y:S01]  /*17b70*/  LDL.LU R4, [R1+0x8] ;  /* 0x0000080001047983 */ /* 0x000ea20000300800 */
[----:B------:R-:W-:-:S04]  /*17b80*/  VIADD R0, R0, 0x22860 ;  /* 0x0002286000007836 */ /* 0x000fc80000000000 */
[----:B--2---:R-:W-:-:S04]  /*17b90*/  IMAD R4, R4, 0x8, R0 ;  /* 0x0000000804047824 */ /* 0x004fc800078e0200 */
[----:B------:R-:W2:Y:S02]  /*17ba0*/  SYNCS.PHASECHK.TRANS64.TRYWAIT P0, [R4+URZ], R5 ;  /* 0x00000005040075a7 */ /* 0x000ea4000800017f */
[----:B--2---:R-:W-:Y:S05]  /*17bb0*/  @!P0 BRA `(.L_x_11824) ;  /* 0x0000001c005c8947 */ /* 0x004fea0003800000 */
.L_x_11892:
[----:B------:R-:W-:-:S07]  /*17bc0*/  IMAD R3, R3, 0x8, R0 ;  /* 0x0000000803037824 */ /* 0x000fce00078e0200 */
.L_x_11825:
[----:B---3--:R3:W4:Y:S02]  /*17bd0*/  SYNCS.PHASECHK.TRANS64.TRYWAIT P0, [R3+URZ], R2 ;  /* 0x00000002030075a7 */ /* 0x008724000800017f */
[----:B----4-:R-:W-:Y:S05]  /*17be0*/  @!P0 NANOSLEEP.SYNCS 0x989680 ;  /* 0x009896800000895d */ /* 0x010fea0003900000 */
[----:B------:R-:W4:Y:S02]  /*17bf0*/  @!P0 SYNCS.PHASECHK.TRANS64 P0, [R3+URZ], R2 ;  /* 0x00000002030085a7 */ /* 0x000f24000800007f */
[----:B----4-:R-:W-:Y:S05]  /*17c00*/  @!P0 BRA `(.L_x_11825) ;  /* 0xfffffffc00f08947 */ /* 0x010fea000383ffff */
.L_x_11818:
[----:B------:R-:W-:Y:S05]  /*17c10*/  BSYNC B0 ;  /* 0x0000000000007941 */ /* 0x000fea0003800000 */
.L_x_11817:
[----:B------:R-:W-:Y:S05]  /*17c20*/  EXIT ;  /* 0x000000000000794d */ /* 0x000fea0003800000 */
.L_x_11605:
[----:B0-----:R0:W1:Y:S02]  /*17c30*/  SYNCS.PHASECHK.TRANS64.TRYWAIT P0, [R8+URZ+0x22800], R3 ;  /* 0x02280003080075a7 */ /* 0x001064000800017f */
[----:B-1----:R-:W-:Y:S05]  /*17c40*/  @!P0 NANOSLEEP.SYNCS 0x989680 ;  /* 0x009896800000895d */ /* 0x002fea0003900000 */
[----:B------:R-:W1:Y:S02]  /*17c50*/  @!P0 SYNCS.PHASECHK.TRANS64 P0, [R8+URZ+0x22800], R3 ;  /* 0x02280003080085a7 */ /* 0x000e64000800007f */
[----:B-1----:R-:W-:Y:S05]  /*17c60*/  @!P0 BRA `(.L_x_11605) ;  /* 0xfffffffc00f08947 */ /* 0x002fea000383ffff */
[----:B------:R-:W-:Y:S05]  /*17c70*/  BRA `(.L_x_11826) ;  /* 0xfffffea000647947 */ /* 0x000fea000383ffff */
.L_x_11609:
[----:B-1----:R1:W2:Y:S02]  /*17c80*/  SYNCS.PHASECHK.TRANS64.TRYWAIT P1, [R3+URZ+0x22830], R10 ;  /* 0x0228300a030075a7 */ /* 0x0022a4000802017f */
[----:B--2---:R-:W-:Y:S05]  /*17c90*/  @!P1 NANOSLEEP.SYNCS 0x989680 ;  /* 0x009896800000995d */ /* 0x004fea0003900000 */
[----:B------:R-:W2:Y:S02]  /*17ca0*/  @!P1 SYNCS.PHASECHK.TRANS64 P1, [R3+URZ+0x22830], R10 ;  /* 0x0228300a030095a7 */ /* 0x000ea4000802007f */
[----:B--2---:R-:W-:Y:S05]  /*17cb0*/  @!P1 BRA `(.L_x_11609) ;  /* 0xfffffffc00f09947 */ /* 0x004fea000383ffff */
[----:B------:R-:W-:Y:S05]  /*17cc0*/  BRA `(.L_x_11608) ;  /* 0xfffffea000907947 */ /* 0x000fea000383ffff */
.L_x_11621:
[----:B-1----:R1:W2:Y:S02]  /*17cd0*/  SYNCS.PHASECHK.TRANS64.TRYWAIT P1, [R3+URZ+0x22850], R10 ;  /* 0x0228500a030075a7 */ /* 0x0022a4000802017f */
[----:B--2---:R-:W-:Y:S05]  /*17ce0*/  @!P1 NANOSLEEP.SYNCS 0x989680 ;  /* 0x009896800000995d */ /* 0x004fea0003900000 */
[----:B------:R-:W2:Y:S02]  /*17cf0*/  @!P1 SYNCS.PHASECHK.TRANS64 P1, [R3+URZ+0x22850], R10 ;  /* 0x0228500a030095a7 */ /* 0x000ea4000802007f */
[----:B--2---:R-:W-:Y:S05]  /*17d00*/  @!P1 BRA `(.L_x_11621) ;  /* 0xfffffffc00f09947 */ /* 0x004fea000383ffff */
[----:B------:R-:W-:Y:S05]  /*17d10*/  BRA `(.L_x_11620) ;  /* 0xfffffec800d47947 */ /* 0x000fea000383ffff */
.L_x_11629:
[----:B-1----:R-:W-:-:S04]  /*17d20*/  IMAD.U32 R7, RZ, RZ, UR28 ;  /* 0x0000001cff077e24 */ /* 0x002fc8000f8e00ff */
[----:B------:R1:W2:Y:S03]  /*17d30*/  SYNCS.PHASECHK.TRANS64.TRYWAIT P1, [R7+URZ+0x22830], R8 ;  /* 0x02283008070075a7 */ /* 0x0002a6000802017f */
[----:B--2---:R-:W-:Y:S05]  /*17d40*/  @!P1 NANOSLEEP.SYNCS 0x989680 ;  /* 0x009896800000995d */ /* 0x004fea0003900000 */
[----:B------:R-:W2:Y:S02]  /*17d50*/  @!P1 SYNCS.PHASECHK.TRANS64 P1, [R7+URZ+0x22830], R8 ;  /* 0x02283008070095a7 */ /* 0x000ea4000802007f */
[----:B--2---:R-:W-:Y:S05]  /*17d60*/  @!P1 BRA `(.L_x_11629) ;  /* 0xfffffffc00ec9947 */ /* 0x004fea000383ffff */
[----:B------:R-:W-:Y:S05]  /*17d70*/  BRA `(.L_x_11628) ;  /* 0xfffffed000647947 */ /* 0x000fea000383ffff */
.L_x_11641:
[----:B-1----:R1:W2:Y:S02]  /*17d80*/  SYNCS.PHASECHK.TRANS64.TRYWAIT P1, [R177+URZ+0x22850], R8 ;  /* 0x02285008b10075a7 */ /* 0x0022a4000802017f */
[----:B--2---:R-:W-:Y:S05]  /*17d90*/  @!P1 NANOSLEEP.SYNCS 0x989680 ;  /* 0x009896800000995d */ /* 0x004fea0003900000 */
[----:B------:R-:W2:Y:S02]  /*17da0*/  @!P1 SYNCS.PHASECHK.TRANS64 P1, [R177+URZ+0x22850], R8 ;  /* 0x02285008b10095a7 */ /* 0x000ea4000802007f */
[----:B--2---:R-:W-:Y:S05]  /*17db0*/  @!P1 BRA `(.L_x_11641) ;  /* 0xfffffffc00f09947 */ /* 0x004fea000383ffff */
[----:B------:R-:W-:Y:S05]  /*17dc0*/  BRA `(.L_x_11640) ;  /* 0xffffff0000b47947 */ /* 0x000fea000383ffff */
.L_x_11650:
[----:B-1----:R-:W-:-:S04]  /*17dd0*/  IMAD.U32 R4, RZ, RZ, UR26 ;  /* 0x0000001aff047e24 */ /* 0x002fc8000f8e00ff */
[----:B------:R1:W2:Y:S03]  /*17de0*/  SYNCS.PHASECHK.TRANS64.TRYWAIT P2, [R4+URZ+0x22830], R3 ;  /* 0x02283003040075a7 */ /* 0x0002a6000804017f */
[----:B--2---:R-:W-:Y:S05]  /*17df0*/  @!P2 NANOSLEEP.SYNCS 0x989680 ;  /* 0x009896800000a95d */ /* 0x004fea0003900000 */
[----:B------:R-:W2:Y:S02]  /*17e00*/  @!P2 SYNCS.PHASECHK.TRANS64 P2, [R4+URZ+0x22830], R3 ;  /* 0x022830030400a5a7 */ /* 0x000ea4000804007f */
[----:B--2---:R-:W-:Y:S05]  /*17e10*/  @!P2 BRA `(.L_x_11650) ;  /* 0xfffffffc00eca947 */ /* 0x004fea000383ffff */
[----:B------:R-:W-:Y:S05]  /*17e20*/  BRA `(.L_x_11649) ;  /* 0xffffff0800787947 */ /* 0x000fea000383ffff */
.L_x_11654:
[----:B-1----:R1:W2:Y:S02]  /*17e30*/  SYNCS.PHASECHK.TRANS64.TRYWAIT P2, [R178+URZ+0x22850], R3 ;  /* 0x02285003b20075a7 */ /* 0x0022a4000804017f */
[----:B--2---:R-:W-:Y:S05]  /*17e40*/  @!P2 NANOSLEEP.SYNCS 0x989680 ;  /* 0x009896800000a95d */ /* 0x004fea0003900000 */
[----:B------:R-:W2:Y:S02]  /*17e50*/  @!P2 SYNCS.PHASECHK.TRANS64 P2, [R178+URZ+0x22850], R3 ;  /* 0x02285003b200a5a7 */ /* 0x000ea4000804007f */
[----:B--2---:R-:W-:Y:S05]  /*17e60*/  @!P2 BRA `(.L_x_11654) ;  /* 0xfffffffc00f0a947 */ /* 0x004fea000383ffff */
[----:B------:R-:W-:Y:S05]  /*17e70*/  BRA `(.L_x_11653) ;  /* 0xffffff28001c7947 */ /* 0x000fea000383ffff */
.L_x_11660:
[----:B-1----:R-:W-:-:S04]  /*17e80*/  IMAD.U32 R5, RZ, RZ, UR27 ;  /* 0x0000001bff057e24 */ /* 0x002fc8000f8e00ff */
[----:B------:R1:W2:Y:S03]  /*17e90*/  SYNCS.PHASECHK.TRANS64.TRYWAIT P1, [R5+URZ+0x22830], R6 ;  /* 0x02283006050075a7 */ /* 0x0002a6000802017f */
[----:B--2---:R-:W-:Y:S05]  /*17ea0*/  @!P1 NANOSLEEP.SYNCS 0x989680 ;  /* 0x009896800000995d */ /* 0x004fea0003900000 */
[----:B------:R-:W2:Y:S02]  /*17eb0*/  @!P1 SYNCS.PHASECHK.TRANS64 P1, [R5+URZ+0x22830], R6 ;  /* 0x02283006050095a7 */ /* 0x000ea4000802007f */
[----:B--2---:R-:W-:Y:S05]  /*17ec0*/  @!P1 BRA `(.L_x_11660) ;  /* 0xfffffffc00ec9947 */ /* 0x004fea000383ffff */
[----:B------:R-:W-:Y:S05]  /*17ed0*/  BRA `(.L_x_11659) ;  /* 0xffffff2c00307947 */ /* 0x000fea000383ffff */
.L_x_11672:
[----:B-1----:R1:W2:Y:S02]  /*17ee0*/  SYNCS.PHASECHK.TRANS64.TRYWAIT P1, [R177+URZ+0x22850], R6 ;  /* 0x02285006b10075a7 */ /* 0x0022a4000802017f */
[----:B--2---:R-:W-:Y:S05]  /*17ef0*/  @!P1 NANOSLEEP.SYNCS 0x989680 ;  /* 0x009896800000995d */ /* 0x004fea0003900000 */
[----:B------:R-:W2:Y:S02]  /*17f00*/  @!P1 SYNCS.PHASECHK.TRANS64 P1, [R177+URZ+0x22850], R6 ;  /* 0x02285006b10095a7 */ /* 0x000ea4000802007f */
[----:B--2---:R-:W-:Y:S05]  /*17f10*/  @!P1 BRA `(.L_x_11672) ;  /* 0xfffffffc00f09947 */ /* 0x004fea000383ffff */
[----:B------:R-:W-:Y:S05]  /*17f20*/  BRA `(.L_x_11671) ;  /* 0xffffff5c00307947 */ /* 0x000fea000383ffff */
.L_x_11723:
        /* <DEDUP_REMOVED lines=11> */
.L_x_11828:
[----:B------:R-:W-:Y:S05]  /*17fe0*/  BSYNC B0 ;  /* 0x0000000000007941 */ /* 0x000fea0003800000 */
.L_x_11827:
[----:B------:R-:W-:Y:S05]  /*17ff0*/  BRA `(.L_x_11829) ;  /* 0xffffffb000b87947 */ /* 0x000fea000383ffff */
.L_x_11725:
[----:B------:R-:W-:Y:S01]  /*18000*/  BSSY B0, `(.L_x_11830) ;  /* 0x0000006000007945 */ /* 0x000fe20003800000 */
[----:B------:R-:W-:-:S07]  /*18010*/  IMAD.MOV.U32 R15, RZ, RZ, -0x1 ;  /* 0xffffffffff0f7424 */ /* 0x000fce00078e00ff */
[----:B012-4-:R-:W-:Y:S05]  /*18020*/  WARPSYNC.COLLECTIVE R15, `(.L_x_11831) ;  /* 0x000000000f0c7348 */ /* 0x017fea0003c00000 */
[----:B------:R-:W-:Y:S02]  /*18030*/  ELECT P6, UR62, PT ;  /* 0x00000000003e782f */ /* 0x000fe400038c0000 */
[----:B------:R-:W-:Y:S01]  /*18040*/  MOV R14, UR62 ;  /* 0x0000003e000e7c02 */ /* 0x000fe20008000f00 */
[----:B012-4-:R-:W-:Y:S10]  /*18050*/  ENDCOLLECTIVE ;  /* 0x000000000000791b */ /* 0x017ff40003800000 */
.L_x_11831:
[----:B------:R-:W-:Y:S05]  /*18060*/  BSYNC B0 ;  /* 0x0000000000007941 */ /* 0x000fea0003800000 */
.L_x_11830:
[----:B------:R-:W-:Y:S05]  /*18070*/  BRA `(.L_x_11832) ;  /* 0xffffffb000c47947 */ /* 0x000fea000383ffff */
.L_x_11727:
[----:B--2---:R2:W3:Y:S02]  /*18080*/  SYNCS.PHASECHK.TRANS64.TRYWAIT P0, [R0+URZ+0x22840], R2 ;  /* 0x02284002000075a7 */ /* 0x0044e4000800017f */
[----:B---3--:R-:W-:Y:S05]  /*18090*/  @!P0 NANOSLEEP.SYNCS 0x989680 ;  /* 0x009896800000895d */ /* 0x008fea0003900000 */
[----:B------:R-:W3:Y:S02]  /*180a0*/  @!P0 SYNCS.PHASECHK.TRANS64 P0, [R0+URZ+0x22840], R2 ;  /* 0x02284002000085a7 */ /* 0x000ee4000800007f */
[----:B---3--:R-:W-:Y:S05]  /*180b0*/  @!P0 BRA `(.L_x_11727) ;  /* 0xfffffffc00f08947 */ /* 0x008fea000383ffff */
[----:B------:R-:W-:Y:S05]  /*180c0*/  BRA `(.L_x_11833) ;  /* 0xffffffb4002c7947 */ /* 0x000fea000383ffff */
.L_x_11731:
        /* <DEDUP_REMOVED lines=13> */
.L_x_11834:
[----:B------:R-:W-:Y:S02]  /*181a0*/  IMAD.MOV.U32 R13, RZ, RZ, R0 ;  /* 0x000000ffff0d7224 */ /* 0x000fe400078e0000 */
[----:B------:R-:W-:-:S07]  /*181b0*/  IMAD.MOV.U32 R6, RZ, RZ, R14 ;  /* 0x000000ffff067224 */ /* 0x000fce00078e000e */
[----:B------:R-:W-:Y:S05]  /*181c0*/  WARPSYNC.COLLECTIVE R15, `(.L_x_11835) ;  /* 0x000000000f087348 */ /* 0x000fea0003c00000 */
[----:B------:R0:W1:Y:S02]  /*181d0*/  SHFL.IDX P6, R14, R13, R12, R11 ;  /* 0x0000000c0d0e7389 */ /* 0x00006400000c000b */
[----:B01----:R-:W-:Y:S01]  /*181e0*/  ENDCOLLECTIVE ;  /* 0x000000000000791b */ /* 0x003fe20003800000 */
.L_x_11835:
[----:B------:R-:W-:Y:S02]  /*181f0*/  IMAD.MOV.U32 R13, RZ, RZ, R2 ;  /* 0x000000ffff0d7224 */ /* 0x000fe400078e0002 */
[----:B------:R-:W-:Y:S02]  /*18200*/  IMAD.MOV.U32 R12, RZ, RZ, 0x1 ;  /* 0x00000001ff0c7424 */ /* 0x000fe400078e00ff */
[----:B------:R-:W-:-:S07]  /*18210*/  IMAD.MOV.U32 R7, RZ, RZ, R14 ;  /* 0x000000ffff077224 */ /* 0x000fce00078e000e */
[----:B------:R-:W-:Y:S05]  /*18220*/  WARPSYNC.COLLECTIVE R15, `(.L_x_11836) ;  /* 0x000000000f087348 */ /* 0x000fea0003c00000 */
[----:B------:R0:W1:Y:S02]  /*18230*/  SHFL.IDX P6, R14, R13, R12, R11 ;  /* 0x0000000c0d0e7389 */ /* 0x00006400000c000b */
[----:B01----:R-:W-:Y:S01]  /*18240*/  ENDCOLLECTIVE ;  /* 0x000000000000791b */ /* 0x003fe20003800000 */
.L_x_11836:
        /* <DEDUP_REMOVED lines=15> */
.L_x_11837:
[----:B------:R-:W-:Y:S02]  /*18340*/  IMAD.MOV.U32 R13, RZ, RZ, R2 ;  /* 0x000000ffff0d7224 */ /* 0x000fe400078e0002 */
[----:B------:R-:W-:Y:S02]  /*18350*/  IMAD.MOV.U32 R12, RZ, RZ, 0x2 ;  /* 0x00000002ff0c7424 */ /* 0x000fe400078e00ff */
[----:B------:R-:W-:-:S07]  /*18360*/  IMAD.MOV.U32 R5, RZ, RZ, R14 ;  /* 0x000000ffff057224 */ /* 0x000fce00078e000e */
[----:B------:R-:W-:Y:S05]  /*18370*/  WARPSYNC.COLLECTIVE R15, `(.L_x_11838) ;  /* 0x000000000f087348 */ /* 0x000fea0003c00000 */
[----:B------:R0:W1:Y:S02]  /*18380*/  SHFL.IDX P6, R14, R13, R12, R11 ;  /* 0x0000000c0d0e7389 */ /* 0x00006400000c000b */
[----:B01----:R-:W-:Y:S01]  /*18390*/  ENDCOLLECTIVE ;  /* 0x000000000000791b */ /* 0x003fe20003800000 */
.L_x_11838:
        /* <DEDUP_REMOVED lines=15> */
.L_x_11839:
[----:B------:R-:W-:Y:S02]  /*18490*/  IMAD.MOV.U32 R13, RZ, RZ, R2 ;  /* 0x000000ffff0d7224 */ /* 0x000fe400078e0002 */
[----:B------:R-:W-:Y:S02]  /*184a0*/  IMAD.MOV.U32 R12, RZ, RZ, 0x3 ;  /* 0x00000003ff0c7424 */ /* 0x000fe400078e00ff */
[----:B------:R-:W-:-:S07]  /*184b0*/  IMAD.MOV.U32 R5, RZ, RZ, R14 ;  /* 0x000000ffff057224 */ /* 0x000fce00078e000e */
[----:B------:R-:W-:Y:S05]  /*184c0*/  WARPSYNC.COLLECTIVE R15, `(.L_x_11840) ;  /* 0x000000000f087348 */ /* 0x000fea0003c00000 */
[----:B------:R0:W1:Y:S02]  /*184d0*/  SHFL.IDX P6, R14, R13, R12, R11 ;  /* 0x0000000c0d0e7389 */ /* 0x00006400000c000b */
[----:B01----:R-:W-:Y:S01]  /*184e0*/  ENDCOLLECTIVE ;  /* 0x000000000000791b */ /* 0x003fe20003800000 */
.L_x_11840:
        /* <DEDUP_REMOVED lines=15> */
.L_x_11841:
[----:B------:R-:W-:Y:S02]  /*185e0*/  IMAD.MOV.U32 R13, RZ, RZ, R2 ;  /* 0x000000ffff0d7224 */ /* 0x000fe400078e0002 */
[----:B------:R-:W-:Y:S02]  /*185f0*/  IMAD.MOV.U32 R12, RZ, RZ, 0x4 ;  /* 0x00000004ff0c7424 */ /* 0x000fe400078e00ff */
[----:B------:R-:W-:-:S07]  /*18600*/  IMAD.MOV.U32 R5, RZ, RZ, R14 ;  /* 0x000000ffff057224 */ /* 0x000fce00078e000e */
[----:B------:R-:W-:Y:S05]  /*18610*/  WARPSYNC.COLLECTIVE R15, `(.L_x_11842) ;  /* 0x000000000f087348 */ /* 0x000fea0003c00000 */
[----:B------:R0:W1:Y:S02]  /*18620*/  SHFL.IDX P6, R14, R13, R12, R11 ;  /* 0x0000000c0d0e7389 */ /* 0x00006400000c000b */
[----:B01----:R-:W-:Y:S01]  /*18630*/  ENDCOLLECTIVE ;  /* 0x000000000000791b */ /* 0x003fe20003800000 */
.L_x_11842:
        /* <DEDUP_REMOVED lines=15> */
.L_x_11843:
[----:B------:R-:W-:Y:S02]  /*18730*/  IMAD.MOV.U32 R13, RZ, RZ, R2 ;  /* 0x000000ffff0d7224 */ /* 0x000fe400078e0002 */
[----:B------:R-:W-:Y:S02]  /*18740*/  IMAD.MOV.U32 R12, RZ, RZ, 0x5 ;  /* 0x00000005ff0c7424 */ /* 0x000fe400078e00ff */
[----:B------:R-:W-:-:S07]  /*18750*/  IMAD.MOV.U32 R5, RZ, RZ, R14 ;  /* 0x000000ffff057224 */ /* 0x000fce00078e000e */
[----:B------:R-:W-:Y:S05]  /*18760*/  WARPSYNC.COLLECTIVE R15, `(.L_x_11844) ;  /* 0x000000000f087348 */ /* 0x000fea0003c00000 */
[----:B------:R0:W1:Y:S02]  /*18770*/  SHFL.IDX P6, R14, R13, R12, R11 ;  /* 0x0000000c0d0e7389 */ /* 0x00006400000c000b */
[----:B01----:R-:W-:Y:S01]  /*18780*/  ENDCOLLECTIVE ;  /* 0x000000000000791b */ /* 0x003fe20003800000 */
.L_x_11844:
        /* <DEDUP_REMOVED lines=15> */
.L_x_11845:
[----:B------:R-:W-:Y:S02]  /*18880*/  IMAD.MOV.U32 R13, RZ, RZ, R2 ;  /* 0x000000ffff0d7224 */ /* 0x000fe400078e0002 */
[----:B------:R-:W-:Y:S02]  /*18890*/  IMAD.MOV.U32 R12, RZ, RZ, 0x6 ;  /* 0x00000006ff0c7424 */ /* 0x000fe400078e00ff */
[----:B------:R-:W-:-:S07]  /*188a0*/  IMAD.MOV.U32 R5, RZ, RZ, R14 ;  /* 0x000000ffff057224 */ /* 0x000fce00078e000e */
[----:B------:R-:W-:Y:S05]  /*188b0*/  WARPSYNC.COLLECTIVE R15, `(.L_x_11846) ;  /* 0x000000000f087348 */ /* 0x000fea0003c00000 */
[----:B------:R0:W1:Y:S02]  /*188c0*/  SHFL.IDX P6, R14, R13, R12, R11 ;  /* 0x0000000c0d0e7389 */ /* 0x00006400000c000b */
[----:B01----:R-:W-:Y:S01]  /*188d0*/  ENDCOLLECTIVE ;  /* 0x000000000000791b */ /* 0x003fe20003800000 */
.L_x_11846:
        /* <DEDUP_REMOVED lines=13> */
.L_x_11847:
        /* <DEDUP_REMOVED lines=8> */
.L_x_11848:
        /* <DEDUP_REMOVED lines=13> */
.L_x_11849:
[----:B------:R-:W-:Y:S01]  /*18b00*/  IMAD.MOV.U32 R0, RZ, RZ, R14 ;  /* 0x000000ffff007224 */ /* 0x000fe200078e000e */
[----:B------:R-:W-:Y:S06]  /*18b10*/  BRA `(.L_x_11850) ;  /* 0xffffffb400c07947 */ /* 0x000fec000383ffff */
.L_x_11734:
[----:B0-----:R-:W2:Y:S02]  /*18b20*/  LDL R2, [R1+0x4] ;  /* 0x0000040001027983 */ /* 0x001ea40000100800 */
[----:B--2---:R0:W1:Y:S02]  /*18b30*/  SYNCS.PHASECHK.TRANS64.TRYWAIT P0, [R2+URZ+0x22820], R0 ;  /* 0x02282000020075a7 */ /* 0x004064000800017f */
[----:B-1----:R-:W-:Y:S05]  /*18b40*/  @!P0 NANOSLEEP.SYNCS 0x989680 ;  /* 0x009896800000895d */ /* 0x002fea0003900000 */
[----:B------:R-:W1:Y:S02]  /*18b50*/  @!P0 SYNCS.PHASECHK.TRANS64 P0, [R2+URZ+0x22820], R0 ;  /* 0x02282000020085a7 */ /* 0x000e64000800007f */
[----:B-1----:R-:W-:Y:S05]  /*18b60*/  @!P0 BRA `(.L_x_11734) ;  /* 0xfffffffc00ec8947 */ /* 0x002fea000383ffff */
[----:B------:R-:W-:Y:S05]  /*18b70*/  BRA `(.L_x_11851) ;  /* 0xffffffb800207947 */ /* 0x000fea000383ffff */
.L_x_11738:
[----:B0-----:R0:W1:Y:S02]  /*18b80*/  SYNCS.PHASECHK.TRANS64.TRYWAIT P0, [R2+URZ+0x22860], R0 ;  /* 0x02286000020075a7 */ /* 0x001064000800017f */
[----:B-1----:R-:W-:Y:S05]  /*18b90*/  @!P0 NANOSLEEP.SYNCS 0x989680 ;  /* 0x009896800000895d */ /* 0x002fea0003900000 */
[----:B------:R-:W1:Y:S02]  /*18ba0*/  @!P0 SYNCS.PHASECHK.TRANS64 P0, [R2+URZ+0x22860], R0 ;  /* 0x02286000020085a7 */ /* 0x000e64000800007f */
[----:B-1----:R-:W-:Y:S05]  /*18bb0*/  @!P0 BRA `(.L_x_11738) ;  /* 0xfffffffc00f08947 */ /* 0x002fea000383ffff */
[----:B------:R-:W-:Y:S05]  /*18bc0*/  BRA `(.L_x_11852) ;  /* 0xffffffb800507947 */ /* 0x000fea000383ffff */
.L_x_11753:
[----:B-1----:R1:W2:Y:S02]  /*18bd0*/  SYNCS.PHASECHK.TRANS64.TRYWAIT P0, [R3+URZ+0x22840], R2 ;  /* 0x02284002030075a7 */ /* 0x0022a4000800017f */
[----:B--2---:R-:W-:Y:S05]  /*18be0*/  @!P0 NANOSLEEP.SYNCS 0x989680 ;  /* 0x009896800000895d */ /* 0x004fea0003900000 */
[----:B------:R-:W2:Y:S02]  /*18bf0*/  @!P0 SYNCS.PHASECHK.TRANS64 P0, [R3+URZ+0x22840], R2 ;  /* 0x02284002030085a7 */ /* 0x000ea4000800007f */
[----:B--2---:R-:W-:Y:S05]  /*18c00*/  @!P0 BRA `(.L_x_11753) ;  /* 0xfffffffc00f08947 */ /* 0x004fea000383ffff */
[----:B------:R-:W-:Y:S05]  /*18c10*/  BRA `(.L_x_11853) ;  /* 0xffffffc0006c7947 */ /* 0x000fea000383ffff */
.L_x_11758:
[----:B0-----:R0:W2:Y:S02]  /*18c20*/  SYNCS.PHASECHK.TRANS64.TRYWAIT P0, [R3+URZ+0x22860], R2 ;  /* 0x02286002030075a7 */ /* 0x0010a4000800017f */
[----:B--2---:R-:W-:Y:S05]  /*18c30*/  @!P0 NANOSLEEP.SYNCS 0x989680 ;  /* 0x009896800000895d */ /* 0x004fea0003900000 */
[----:B------:R-:W2:Y:S02]  /*18c40*/  @!P0 SYNCS.PHASECHK.TRANS64 P0, [R3+URZ+0x22860], R2 ;  /* 0x02286002030085a7 */ /* 0x000ea4000800007f */
[----:B--2---:R-:W-:Y:S05]  /*18c50*/  @!P0 BRA `(.L_x_11758) ;  /* 0xfffffffc00f08947 */ /* 0x004fea000383ffff */
[----:B------:R-:W-:Y:S05]  /*18c60*/  BRA `(.L_x_11854) ;  /* 0xffffffc000f07947 */ /* 0x000fea000383ffff */
.L_x_11769:
[----:B0-----:R0:W1:Y:S02]  /*18c70*/  SYNCS.PHASECHK.TRANS64.TRYWAIT P0, [R2+URZ+0x22840], R3 ;  /* 0x02284003020075a7 */ /* 0x001064000800017f */
[----:B-1----:R-:W-:Y:S05]  /*18c80*/  @!P0 NANOSLEEP.SYNCS 0x989680 ;  /* 0x009896800000895d */ /* 0x002fea0003900000 */
[----:B------:R-:W1:Y:S02]  /*18c90*/  @!P0 SYNCS.PHASECHK.TRANS64 P0, [R2+URZ+0x22840], R3 ;  /* 0x02284003020085a7 */ /* 0x000e64000800007f */
[----:B-1----:R-:W-:Y:S05]  /*18ca0*/  @!P0 BRA `(.L_x_11769) ;  /* 0xfffffffc00f08947 */ /* 0x002fea000383ffff */
[----:B------:R-:W-:Y:S05]  /*18cb0*/  BRA `(.L_x_11855) ;  /* 0xffffffc800f07947 */ /* 0x000fea000383ffff */
.L_x_11774:
[----:B-1----:R1:W2:Y:S02]  /*18cc0*/  SYNCS.PHASECHK.TRANS64.TRYWAIT P0, [R2+URZ+0x22860], R3 ;  /* 0x02286003020075a7 */ /* 0x0022a4000800017f */
[----:B--2---:R-:W-:Y:S05]  /*18cd0*/  @!P0 NANOSLEEP.SYNCS 0x989680 ;  /* 0x009896800000895d */ /* 0x004fea0003900000 */
[----:B------:R-:W2:Y:S02]  /*18ce0*/  @!P0 SYNCS.PHASECHK.TRANS64 P0, [R2+URZ+0x22860], R3 ;  /* 0x02286003020085a7 */ /* 0x000ea4000800007f */
[----:B--2---:R-:W-:Y:S05]  /*18cf0*/  @!P0 BRA `(.L_x_11774) ;  /* 0xfffffffc00f08947 */ /* 0x004fea000383ffff */
[----:B------:R-:W-:Y:S05]  /*18d00*/  BRA `(.L_x_11856) ;  /* 0xffffffcc00707947 */ /* 0x000fea000383ffff */
.L_x_11785:
[----:B0-----:R0:W1:Y:S02]  /*18d10*/  SYNCS.PHASECHK.TRANS64.TRYWAIT P0, [R3+URZ+0x22840], R2 ;  /* 0x02284002030075a7 */ /* 0x001064000800017f */
[----:B-1----:R-:W-:Y:S05]  /*18d20*/  @!P0 NANOSLEEP.SYNCS 0x989680 ;  /* 0x009896800000895d */ /* 0x002fea0003900000 */
[----:B------:R-:W1:Y:S02]  /*18d30*/  @!P0 SYNCS.PHASECHK.TRANS64 P0, [R3+URZ+0x22840], R2 ;  /* 0x02284002030085a7 */ /* 0x000e64000800007f */
[----:B-1----:R-:W-:Y:S05]  /*18d40*/  @!P0 BRA `(.L_x_11785) ;  /* 0xfffffffc00f08947 */ /* 0x002fea000383ffff */
[----:B------:R-:W-:Y:S05]  /*18d50*/  BRA `(.L_x_11857) ;  /* 0xffffffd4004c7947 */ /* 0x000fea000383ffff */
.L_x_11790:
[----:B-1----:R1:W2:Y:S02]  /*18d60*/  SYNCS.PHASECHK.TRANS64.TRYWAIT P0, [R3+URZ+0x22860], R2 ;  /* 0x02286002030075a7 */ /* 0x0022a4000800017f */
[----:B--2---:R-:W-:Y:S05]  /*18d70*/  @!P0 NANOSLEEP.SYNCS 0x989680 ;  /* 0x009896800000895d */ /* 0x004fea0003900000 */
[----:B------:R-:W2:Y:S02]  /*18d80*/  @!P0 SYNCS.PHASECHK.TRANS64 P0, [R3+URZ+0x22860], R2 ;  /* 0x02286002030085a7 */ /* 0x000ea4000800007f */
[----:B--2---:R-:W-:Y:S05]  /*18d90*/  @!P0 BRA `(.L_x_11790) ;  /* 0xfffffffc00f08947 */ /* 0x004fea000383ffff */
[----:B------:R-:W-:Y:S05]  /*18da0*/  BRA `(.L_x_11858) ;  /* 0xffffffd400d07947 */ /* 0x000fea000383ffff */
.L_x_11802:
[----:B------:R-:W-:Y:S01]  /*18db0*/  BSSY B0, `(.L_x_11859) ;  /* 0x0000008000007945 */ /* 0x000fe20003800000 */
[----:B------:R-:W-:Y:S02]  /*18dc0*/  IMAD.MOV.U32 R13, RZ, RZ, R16 ;  /* 0x000000ffff0d7224 */ /* 0x000fe400078e0010 */
[----:B------:R-:W-:Y:S02]  /*18dd0*/  IMAD.MOV.U32 R12, RZ, RZ, RZ ;  /* 0x000000ffff0c7224 */ /* 0x000fe400078e00ff */
[----:B------:R-:W-:Y:S02]  /*18de0*/  IMAD.MOV.U32 R11, RZ, RZ, 0x1f ;  /* 0x0000001fff0b7424 */ /* 0x000fe400078e00ff */
[----:B------:R-:W-:-:S07]  /*18df0*/  IMAD.MOV.U32 R15, RZ, RZ, -0x1 ;  /* 0xffffffffff0f7424 */ /* 0x000fce00078e00ff */
[----:B012--5:R-:W-:Y:S05]  /*18e00*/  WARPSYNC.COLLECTIVE R15, `(.L_x_11860) ;  /* 0x000000000f087348 */ /* 0x027fea0003c00000 */
[----:B------:R3:W4:Y:S02]  /*18e10*/  SHFL.IDX P6, R14, R13, R12, R11 ;  /* 0x0000000c0d0e7389 */ /* 0x00072400000c000b */
[----:B012345:R-:W-:Y:S01]  /*18e20*/  ENDCOLLECTIVE ;  /* 0x000000000000791b */ /* 0x03ffe20003800000 */
.L_x_11860:
[----:B------:R-:W-:Y:S05]  /*18e30*/  BSYNC B0 ;  /* 0x0000000000007941 */ /* 0x000fea0003800000 */
.L_x_11859:
        /* <DEDUP_REMOVED lines=9> */
.L_x_11861:
        /* <DEDUP_REMOVED lines=18> */
.L_x_11862:
[----:B------:R-:W-:Y:S01]  /*18ff0*/  IMAD.MOV.U32 R12, RZ, RZ, 0x2 ;  /* 0x00000002ff0c7424 */ /* 0x000fe200078e00ff */
[----:B------:R-:W-:-:S05]  /*19000*/  SEL R7, R14, RZ, P1 ;  /* 0x000000ff0e077207 */ /* 0x000fca0000800000 */
[----:B------:R-:W-:-:S04]  /*19010*/  IMAD.IADD R3, R2, 0x1, R7 ;  /* 0x0000000102037824 */ /* 0x000fc800078e0207 */
[----:B------:R-:W-:-:S07]  /*19020*/  IMAD.MOV.U32 R13, RZ, RZ, R3 ;  /* 0x000000ffff0d7224 */ /* 0x000fce00078e0003 */
[----:B------:R-:W-:Y:S05]  /*19030*/  WARPSYNC.COLLECTIVE R15, `(.L_x_11863) ;  /* 0x000000000f087348 */ /* 0x000fea0003c00000 */
[----:B------:R0:W1:Y:S02]  /*19040*/  SHFL.UP P6, R14, R13, R12, R11 ;  /* 0x0400000c0d0e7389 */ /* 0x00006400000c000b */
[----:B01----:R-:W-:Y:S01]  /*19050*/  ENDCOLLECTIVE ;  /* 0x000000000000791b */ /* 0x003fe20003800000 */
.L_x_11863:
[----:B------:R-:W-:Y:S01]  /*19060*/  IMAD.MOV.U32 R12, RZ, RZ, 0x4 ;  /* 0x00000004ff0c7424 */ /* 0x000fe200078e00ff */
[----:B------:R-:W-:-:S05]  /*19070*/  SEL R14, R14, RZ, P2 ;  /* 0x000000ff0e0e7207 */ /* 0x000fca0001000000 */
[----:B------:R-:W-:-:S04]  /*19080*/  IMAD.IADD R3, R3, 0x1, R14 ;  /* 0x0000000103037824 */ /* 0x000fc800078e020e */
[----:B------:R-:W-:-:S07]  /*19090*/  IMAD.MOV.U32 R13, RZ, RZ, R3 ;  /* 0x000000ffff0d7224 */ /* 0x000fce00078e0003 */
[----:B------:R-:W-:Y:S05]  /*190a0*/  WARPSYNC.COLLECTIVE R15, `(.L_x_11864) ;  /* 0x000000000f087348 */ /* 0x000fea0003c00000 */
[----:B------:R0:W1:Y:S02]  /*190b0*/  SHFL.UP P6, R14, R13, R12, R11 ;  /* 0x0400000c0d0e7389 */ /* 0x00006400000c000b */
[----:B01----:R-:W-:Y:S01]  /*190c0*/  ENDCOLLECTIVE ;  /* 0x000000000000791b */ /* 0x003fe20003800000 */
.L_x_11864:
[----:B------:R-:W-:Y:S01]  /*190d0*/  IMAD.MOV.U32 R12, RZ, RZ, 0x8 ;  /* 0x00000008ff0c7424 */ /* 0x000fe200078e00ff */
[----:B------:R-:W-:-:S05]  /*190e0*/  SEL R14, R14, RZ, P3 ;  /* 0x000000ff0e0e7207 */ /* 0x000fca0001800000 */
[----:B------:R-:W-:-:S04]  /*190f0*/  IMAD.IADD R3, R3, 0x1, R14 ;  /* 0x0000000103037824 */ /* 0x000fc800078e020e */
[----:B------:R-:W-:-:S07]  /*19100*/  IMAD.MOV.U32 R13, RZ, RZ, R3 ;  /* 0x000000ffff0d7224 */ /* 0x000fce00078e0003 */
[----:B------:R-:W-:Y:S05]  /*19110*/  WARPSYNC.COLLECTIVE R15, `(.L_x_11865) ;  /* 0x000000000f087348 */ /* 0x000fea0003c00000 */
[----:B------:R0:W1:Y:S02]  /*19120*/  SHFL.UP P6, R14, R13, R12, R11 ;  /* 0x0400000c0d0e7389 */ /* 0x00006400000c000b */
[----:B01----:R-:W-:Y:S01]  /*19130*/  ENDCOLLECTIVE ;  /* 0x000000000000791b */ /* 0x003fe20003800000 */
.L_x_11865:
[----:B------:R-:W-:Y:S01]  /*19140*/  IMAD.MOV.U32 R12, RZ, RZ, 0x10 ;  /* 0x00000010ff0c7424 */ /* 0x000fe200078e00ff */
[----:B------:R-:W-:-:S05]  /*19150*/  SEL R14, R14, RZ, P4 ;  /* 0x000000ff0e0e7207 */ /* 0x000fca0002000000 */
[----:B------:R-:W-:-:S04]  /*19160*/  IMAD.IADD R3, R3, 0x1, R14 ;  /* 0x0000000103037824 */ /* 0x000fc800078e020e */
[----:B------:R-:W-:-:S07]  /*19170*/  IMAD.MOV.U32 R13, RZ, RZ, R3 ;  /* 0x000000ffff0d7224 */ /* 0x000fce00078e0003 */
[----:B------:R-:W-:Y:S05]  /*19180*/  WARPSYNC.COLLECTIVE R15, `(.L_x_11866) ;  /* 0x000000000f087348 */ /* 0x000fea0003c00000 */
[----:B------:R0:W1:Y:S02]  /*19190*/  SHFL.UP P6, R14, R13, R12, R11 ;  /* 0x0400000c0d0e7389 */ /* 0x00006400000c000b */
[----:B01----:R-:W-:Y:S01]  /*191a0*/  ENDCOLLECTIVE ;  /* 0x000000000000791b */ /* 0x003fe20003800000 */
.L_x_11866:
        /* <DEDUP_REMOVED lines=8> */
.L_x_11867:
[----:B------:R-:W-:Y:S05]  /*19230*/  BRA `(.L_x_11868) ;  /* 0xffffffdc00347947 */ /* 0x000fea000383ffff */
.L_x_11807:
        /* <DEDUP_REMOVED lines=8> */
.L_x_11870:
[----:B------:R-:W-:Y:S05]  /*192c0*/  BSYNC B0 ;  /* 0x0000000000007941 */ /* 0x000fea0003800000 */
.L_x_11869:
        /* <DEDUP_REMOVED lines=8> */
.L_x_11871:
[----:B------:R-:W-:Y:S01]  /*19350*/  IMAD.MOV.U32 R12, RZ, RZ, 0x4 ;  /* 0x00000004ff0c7424 */ /* 0x000fe200078e00ff */
[----:B------:R-:W-:-:S05]  /*19360*/  SEL R4, R14, RZ, P2 ;  /* 0x000000ff0e047207 */ /* 0x000fca0001000000 */
[----:B------:R-:W-:-:S04]  /*19370*/  IMAD.IADD R4, R13, 0x1, R4 ;  /* 0x000000010d047824 */ /* 0x000fc800078e0204 */
[----:B------:R-:W-:-:S07]  /*19380*/  IMAD.MOV.U32 R13, RZ, RZ, R4 ;  /* 0x000000ffff0d7224 */ /* 0x000fce00078e0004 */
[----:B------:R-:W-:Y:S05]  /*19390*/  WARPSYNC.COLLECTIVE R15, `(.L_x_11872) ;  /* 0x000000000f087348 */ /* 0x000fea0003c00000 */
[----:B------:R0:W1:Y:S02]  /*193a0*/  SHFL.UP P6, R14, R13, R12, R11 ;  /* 0x0400000c0d0e7389 */ /* 0x00006400000c000b */
[----:B01----:R-:W-:Y:S01]  /*193b0*/  ENDCOLLECTIVE ;  /* 0x000000000000791b */ /* 0x003fe20003800000 */
.L_x_11872:
[----:B------:R-:W-:Y:S01]  /*193c0*/  IMAD.MOV.U32 R12, RZ, RZ, 0x8 ;  /* 0x00000008ff0c7424 */ /* 0x000fe200078e00ff */
[----:B------:R-:W-:-:S05]  /*193d0*/  SEL R3, R14, RZ, P3 ;  /* 0x000000ff0e037207 */ /* 0x000fca0001800000 */
[----:B------:R-:W-:-:S04]  /*193e0*/  IMAD.IADD R6, R4, 0x1, R3 ;  /* 0x0000000104067824 */ /* 0x000fc800078e0203 */
[----:B------:R-:W-:-:S07]  /*193f0*/  IMAD.MOV.U32 R13, RZ, RZ, R6 ;  /* 0x000000ffff0d7224 */ /* 0x000fce00078e0006 */
[----:B------:R-:W-:Y:S05]  /*19400*/  WARPSYNC.COLLECTIVE R15, `(.L_x_11873) ;  /* 0x000000000f087348 */ /* 0x000fea0003c00000 */
[----:B------:R0:W1:Y:S02]  /*19410*/  SHFL.UP P6, R14, R13, R12, R11 ;  /* 0x0400000c0d0e7389 */ /* 0x00006400000c000b */
[----:B01----:R-:W-:Y:S01]  /*19420*/  ENDCOLLECTIVE ;  /* 0x000000000000791b */ /* 0x003fe20003800000 */
.L_x_11873:
[----:B------:R-:W-:Y:S01]  /*19430*/  IMAD.MOV.U32 R12, RZ, RZ, 0x10 ;  /* 0x00000010ff0c7424 */ /* 0x000fe200078e00ff */
[----:B------:R-:W-:-:S05]  /*19440*/  SEL R7, R14, RZ, P4 ;  /* 0x000000ff0e077207 */ /* 0x000fca0002000000 */
[----:B------:R-:W-:-:S04]  /*19450*/  IMAD.IADD R7, R6, 0x1, R7 ;  /* 0x0000000106077824 */ /* 0x000fc800078e0207 */
[----:B------:R-:W-:-:S07]  /*19460*/  IMAD.MOV.U32 R13, RZ, RZ, R7 ;  /* 0x000000ffff0d7224 */ /* 0x000fce00078e0007 */
[----:B------:R-:W-:Y:S05]  /*19470*/  WARPSYNC.COLLECTIVE R15, `(.L_x_11874) ;  /* 0x000000000f087348 */ /* 0x000fea0003c00000 */
[----:B------:R0:W1:Y:S02]  /*19480*/  SHFL.UP P6, R14, R13, R12, R11 ;  /* 0x0400000c0d0e7389 */ /* 0x00006400000c000b */
[----:B01----:R-:W-:Y:S01]  /*19490*/  ENDCOLLECTIVE ;  /* 0x000000000000791b */ /* 0x003fe20003800000 */
.L_x_11874:
        /* <DEDUP_REMOVED lines=8> */
.L_x_11875:
[----:B------:R-:W-:Y:S05]  /*19520*/  BRA `(.L_x_11876) ;  /* 0xffffffdc00147947 */ /* 0x000fea000383ffff */
.L_x_11809:
[----:B------:R-:W-:Y:S01]  /*19530*/  BSSY B0, `(.L_x_11877) ;  /* 0x0000006000007945 */ /* 0x000fe20003800000 */
[----:B------:R-:W-:Y:S01]  /*19540*/  PLOP3.LUT P6, PT, P6, PT, PT, 0x8, 0x0 ;  /* 0x000000000000781c */ /* 0x000fe200037ce170 */
[----:B------:R-:W-:-:S12]  /*19550*/  IMAD.MOV.U32 R15, RZ, RZ, -0x1 ;  /* 0xffffffffff0f7424 */ /* 0x000fd800078e00ff */
[----:B012--5:R-:W-:Y:S05]  /*19560*/  WARPSYNC.COLLECTIVE R15, `(.L_x_11878) ;  /* 0x000000000f087348 */ /* 0x027fea0003c00000 */
[----:B------:R-:W-:Y:S01]  /*19570*/  VOTE.ANY R14, PT, P6 ;  /* 0x00000000000e7806 */ /* 0x000fe200030e0100 */
[----:B012--5:R-:W-:Y:S06]  /*19580*/  ENDCOLLECTIVE ;  /* 0x000000000000791b */ /* 0x027fec0003800000 */
.L_x_11878:
[----:B------:R-:W-:Y:S05]  /*19590*/  BSYNC B0 ;  /* 0x0000000000007941 */ /* 0x000fea0003800000 */
.L_x_11877:
        /* <DEDUP_REMOVED lines=9> */
.L_x_11879:
[----:B------:R-:W-:Y:S01]  /*19630*/  IMAD.MOV.U32 R17, RZ, RZ, R14 ;  /* 0x000000ffff117224 */ /* 0x000fe200078e000e */
[----:B------:R-:W-:Y:S06]  /*19640*/  BRA `(.L_x_11880) ;  /* 0xffffffdc00047947 */ /* 0x000fec000383ffff */
.L_x_11811:
[----:B------:R-:W-:Y:S01]  /*19650*/  BSSY B0, `(.L_x_11881) ;  /* 0x0000007000007945 */ /* 0x000fe20003800000 */
[----:B------:R-:W-:Y:S02]  /*19660*/  IMAD.MOV.U32 R13, RZ, RZ, R3 ;  /* 0x000000ffff0d7224 */ /* 0x000fe400078e0003 */
[----:B------:R-:W-:Y:S02]  /*19670*/  IMAD.MOV.U32 R11, RZ, RZ, 0x1f ;  /* 0x0000001fff0b7424 */ /* 0x000fe400078e00ff */
[----:B------:R-:W-:-:S07]  /*19680*/  IMAD.MOV.U32 R15, RZ, RZ, -0x1 ;  /* 0xffffffffff0f7424 */ /* 0x000fce00078e00ff */
[----:B012345:R-:W-:Y:S05]  /*19690*/  WARPSYNC.COLLECTIVE R15, `(.L_x_11882) ;  /* 0x000000000f087348 */ /* 0x03ffea0003c00000 */
[----:B------:R0:W0:Y:S02]  /*196a0*/  SHFL.IDX P6, R14, R13, R12, R11 ;  /* 0x0000000c0d0e7389 */ /* 0x00002400000c000b */
[----:B012345:R-:W-:Y:S01]  /*196b0*/  ENDCOLLECTIVE ;  /* 0x000000000000791b */ /* 0x03ffe20003800000 */
.L_x_11882:
[----:B------:R-:W-:Y:S05]  /*196c0*/  BSYNC B0 ;  /* 0x0000000000007941 */ /* 0x000fea0003800000 */
.L_x_11881:
[----:B------:R-:W-:Y:S01]  /*196d0*/  IMAD.MOV.U32 R5, RZ, RZ, R14 ;  /* 0x000000ffff057224 */ /* 0x000fe200078e000e */
[----:B------:R-:W-:Y:S06]  /*196e0*/  BRA `(.L_x_11810) ;  /* 0xffffffd800f87947 */ /* 0x000fec000383ffff */
.L_x_11815:
[----:B0-----:R0:W1:Y:S02]  /*196f0*/  SYNCS.PHASECHK.TRANS64.TRYWAIT P0, [R0+URZ+0x22820], R3 ;  /* 0x02282003000075a7 */ /* 0x001064000800017f */
[----:B-1----:R-:W-:Y:S05]  /*19700*/  @!P0 NANOSLEEP.SYNCS 0x989680 ;  /* 0x009896800000895d */ /* 0x002fea0003900000 */
[----:B------:R-:W1:Y:S02]  /*19710*/  @!P0 SYNCS.PHASECHK.TRANS64 P0, [R0+URZ+0x22820], R3 ;  /* 0x02282003000085a7 */ /* 0x000e64000800007f */
[----:B-1----:R-:W-:Y:S05]  /*19720*/  @!P0 BRA `(.L_x_11815) ;  /* 0xfffffffc00f08947 */ /* 0x002fea000383ffff */
[----:B------:R-:W-:Y:S05]  /*19730*/  BRA `(.L_x_11883) ;  /* 0xffffffe000787947 */ /* 0x000fea000383ffff */
.L_x_11816:
        /* <DEDUP_REMOVED lines=8> */
[----:B0-2--5:R-:W-:Y:S05]  /*197c0*/  WARPSYNC.COLLECTIVE R15, `(.L_x_11885) ;  /* 0x000000000f087348 */ /* 0x025fea0003c00000 */
[----:B------:R1:W3:Y:S02]  /*197d0*/  SHFL.IDX P6, R14, R13, R12, R11 ;  /* 0x0000000c0d0e7389 */ /* 0x0002e400000c000b */
[----:B0123-5:R-:W-:Y:S01]  /*197e0*/  ENDCOLLECTIVE ;  /* 0x000000000000791b */ /* 0x02ffe20003800000 */
.L_x_11885:
[----:B------:R-:W-:Y:S05]  /*197f0*/  BSYNC B0 ;  /* 0x0000000000007941 */ /* 0x000fea0003800000 */
.L_x_11884:
[----:B------:R-:W-:Y:S05]  /*19800*/  BRA `(.L_x_11886) ;  /* 0xffffffe000607947 */ /* 0x000fea000383ffff */
.L_x_11819:
[----:B------:R-:W-:Y:S01]  /*19810*/  BSSY B1, `(.L_x_11887) ;  /* 0x0000006000017945 */ /* 0x000fe20003800000 */
[----:B------:R-:W-:-:S07]  /*19820*/  IMAD.MOV.U32 R15, RZ, RZ, -0x1 ;  /* 0xffffffffff0f7424 */ /* 0x000fce00078e00ff */
[----:B012--5:R-:W-:Y:S05]  /*19830*/  WARPSYNC.COLLECTIVE R15, `(.L_x_11888) ;  /* 0x000000000f0c7348 */ /* 0x027fea0003c00000 */
[----:B------:R-:W-:Y:S02]  /*19840*/  ELECT P6, UR62, PT ;  /* 0x00000000003e782f */ /* 0x000fe400038c0000 */
[----:B------:R-:W-:Y:S01]  /*19850*/  MOV R14, UR62 ;  /* 0x0000003e000e7c02 */ /* 0x000fe20008000f00 */
[----:B012--5:R-:W-:Y:S10]  /*19860*/  ENDCOLLECTIVE ;  /* 0x000000000000791b */ /* 0x027ff40003800000 */
.L_x_11888:
[----:B------:R-:W-:Y:S05]  /*19870*/  BSYNC B1 ;  /* 0x0000000000017941 */ /* 0x000fea0003800000 */
.L_x_11887:
[----:B------:R-:W-:Y:S05]  /*19880*/  BRA `(.L_x_11889) ;  /* 0xffffffe000587947 */ /* 0x000fea000383ffff */
.L_x_11821:
[----:B0-----:R0:W1:Y:S02]  /*19890*/  SYNCS.PHASECHK.TRANS64.TRYWAIT P0, [R6+URZ], R5 ;  /* 0x00000005060075a7 */ /* 0x001064000800017f */
[----:B-1----:R-:W-:Y:S05]  /*198a0*/  @!P0 NANOSLEEP.SYNCS 0x989680 ;  /* 0x009896800000895d */ /* 0x002fea0003900000 */
[----:B------:R-:W1:Y:S02]  /*198b0*/  @!P0 SYNCS.PHASECHK.TRANS64 P0, [R6+URZ], R5 ;  /* 0x00000005060085a7 */ /* 0x000e64000800007f */
[----:B-1----:R-:W-:Y:S05]  /*198c0*/  @!P0 BRA `(.L_x_11821) ;  /* 0xfffffffc00f08947 */ /* 0x002fea000383ffff */
[----:B------:R-:W-:Y:S05]  /*198d0*/  BRA `(.L_x_11890) ;  /* 0xffffffe000947947 */ /* 0x000fea000383ffff */
.L_x_11822:
[----:B-1----:R1:W2:Y:S02]  /*198e0*/  SYNCS.PHASECHK.TRANS64.TRYWAIT P0, [R7+URZ], R2 ;  /* 0x00000002070075a7 */ /* 0x0022a4000800017f */
[----:B--2---:R-:W-:Y:S05]  /*198f0*/  @!P0 NANOSLEEP.SYNCS 0x989680 ;  /* 0x009896800000895d */ /* 0x004fea0003900000 */
[----:B------:R-:W2:Y:S02]  /*19900*/  @!P0 SYNCS.PHASECHK.TRANS64 P0, [R7+URZ], R2 ;  /* 0x00000002070085a7 */ /* 0x000ea4000800007f */
[----:B--2---:R-:W-:Y:S05]  /*19910*/  @!P0 BRA `(.L_x_11822) ;  /* 0xfffffffc00f08947 */ /* 0x004fea000383ffff */
[----:B------:R-:W-:Y:S05]  /*19920*/  BRA `(.L_x_11891) ;  /* 0xffffffe000887947 */ /* 0x000fea000383ffff */
.L_x_11824:
[----:B--2---:R2:W3:Y:S02]  /*19930*/  SYNCS.PHASECHK.TRANS64.TRYWAIT P0, [R4+URZ], R5 ;  /* 0x00000005040075a7 */ /* 0x0044e4000800017f */
[----:B---3--:R-:W-:Y:S05]  /*19940*/  @!P0 NANOSLEEP.SYNCS 0x989680 ;  /* 0x009896800000895d */ /* 0x008fea0003900000 */
[----:B------:R-:W3:Y:S02]  /*19950*/  @!P0 SYNCS.PHASECHK.TRANS64 P0, [R4+URZ], R5 ;  /* 0x00000005040085a7 */ /* 0x000ee4000800007f */
[----:B---3--:R-:W-:Y:S05]  /*19960*/  @!P0 BRA `(.L_x_11824) ;  /* 0xfffffffc00f08947 */ /* 0x008fea000383ffff */
[----:B------:R-:W-:Y:S05]  /*19970*/  BRA `(.L_x_11892) ;  /* 0xffffffe000907947 */ /* 0x000fea000383ffff */
.L_x_11893:
        /* <DEDUP_REMOVED lines=16> */
.L_x_15314:


//--------------------- .text._ZN7cutlass13device_kernelIN5flash11enable_sm90INS1_16FlashAttnFwdSm90INS1_25CollectiveMainloopFwdSm90ILi2EN4cute5tupleIJNS5_1CILi1EEES8_S8_EEENS6_IJNS7_ILi128EEENS7_ILi96EEENS7_ILi64EEEEEELi256ENS_10bfloat16_tEfNS_4arch4Sm90ELb0ELb1ELb1ELb1ELb0ELb1ELb0ELb1ELb0ELb1ELb0ELb0EEENS1_21CollectiveEpilogueFwdINS6_IJSA_NS7_ILi256EEESB_EEES9_SE_SG_Li256ELb1ELb1ELb0ELb0EEENS1_36VarlenDynamicPersistentTileSchedulerILi128ELi96ELi256ELi128ELb0ELb1ELb1ELb1ELb0ELb1EEEEEEEEEvNT_6ParamsE --------------------------
	.section	.text._ZN7cutlass13device_kernelIN5flash11enable_sm90INS1_16FlashAttnFwdSm90INS1_25CollectiveMainloopFwdSm90ILi2EN4cute5tupleIJNS5_1CILi1EEES8_S8_EEENS6_IJNS7_ILi128EEENS7_ILi96EEENS7_ILi64EEEEEELi256ENS_10bfloat16_tEfNS_4arch4Sm90ELb0ELb1ELb1ELb1ELb0ELb1ELb0ELb1ELb0ELb1ELb0ELb0EEENS1_21CollectiveEpilogueFwdINS6_IJSA_NS7_ILi256EEESB_EEES9_SE_SG_Li256ELb1ELb1ELb0ELb0EEENS1_36VarlenDynamicPersistentTileSchedulerILi128ELi96ELi256ELi128ELb0ELb1ELb1ELb1ELb0ELb1EEEEEEEEEvNT_6ParamsE,"ax",@progbits
	.align	128
.text._ZN7cutlass13device_kernelIN5flash11enable_sm90INS1_16FlashAttnFwdSm90INS1_25CollectiveMainloopFwdSm90ILi2EN4cute5tupleIJNS5_1CILi1EEES8_S8_EEENS6_IJNS7_ILi128EEENS7_ILi96EEENS7_ILi64EEEEEELi256ENS_10bfloat16_tEfNS_4arch4Sm90ELb0ELb1ELb1ELb1ELb0ELb1ELb0ELb1ELb0ELb1ELb0ELb0EEENS1_21CollectiveEpilogueFwdINS6_IJSA_NS7_ILi256EEESB_EEES9_SE_SG_Li256ELb1ELb1ELb0ELb0EEENS1_36VarlenDynamicPersistentTileSchedulerILi128ELi96ELi256ELi128ELb0ELb1ELb1ELb1ELb0ELb1EEEEEEEEEvNT_6ParamsE:
        .type           _ZN7cutlass13device_kernelIN5flash11enable_sm90INS1_16FlashAttnFwdSm90INS1_25CollectiveMainloopFwdSm90ILi2EN4cute5tupleIJNS5_1CILi1EEES8_S8_EEENS6_IJNS7_ILi128EEENS7_ILi96EEENS7_ILi64EEEEEELi256ENS_10bfloat16_tEfNS_4arch4Sm90ELb0ELb1ELb1ELb1ELb0ELb1ELb0ELb1ELb0ELb1ELb0ELb0EEENS1_21CollectiveEpilogueFwdINS6_IJSA_NS7_ILi256EEESB_EEES9_SE_SG_Li256ELb1ELb1ELb0ELb0EEENS1_36VarlenDynamicPersistentTileSchedulerILi128ELi96ELi256ELi128ELb0ELb1ELb1ELb1ELb0ELb1EEEEEEEEEvNT_6ParamsE,@function
        .size           _ZN7cutlass13device_kernelIN5flash11enable_sm90INS1_16FlashAttnFwdSm90INS1_25CollectiveMainloopFwdSm90ILi2EN4cute5tupleIJNS5_1CILi1EEES8_S8_EEENS6_IJNS7_ILi128EEENS7_ILi96EEENS7_ILi64EEEEEELi256ENS_10bfloat16_tEfNS_4arch4Sm90ELb0ELb1ELb1ELb1ELb0ELb1ELb0ELb1ELb0ELb1ELb0ELb0EEENS1_21CollectiveEpilogueFwdINS6_IJSA_NS7_ILi256EEESB_EEES9_SE_SG_Li256ELb1ELb1ELb0ELb0EEENS1_36VarlenDynamicPersistentTileSchedulerILi128ELi96ELi256ELi128ELb0ELb1ELb1ELb1ELb0ELb1EEEEEEEEEvNT_6ParamsE,(.L_x_15315 - _ZN7cutlass13device_kernelIN5flash11enable_sm90INS1_16FlashAttnFwdSm90INS1_25CollectiveMainloopFwdSm90ILi2EN4cute5tupleIJNS5_1CILi1EEES8_S8_EEENS6_IJNS7_ILi128EEENS7_ILi96EEENS7_ILi64EEEEEELi256ENS_10bfloat16_tEfNS_4arch4Sm90ELb0ELb1ELb1ELb1ELb0ELb1ELb0ELb1ELb0ELb1ELb0ELb0EEENS1_21CollectiveEpilogueFwdINS6_IJSA_NS7_ILi256EEESB_EEES9_SE_SG_Li256ELb1ELb1ELb0ELb0EEENS1_36VarlenDynamicPersistentTileSchedulerILi128ELi96ELi256ELi128ELb0ELb1ELb1ELb1ELb0ELb1EEEEEEEEEvNT_6ParamsE)
        .other          _ZN7cutlass13device_kernelIN5flash11enable_sm90INS1_16FlashAttnFwdSm90INS1_25CollectiveMainloopFwdSm90ILi2EN4cute5tupleIJNS5_1CILi1EEES8_S8_EEENS6_IJNS7_ILi128EEENS7_ILi96EEENS7_ILi64EEEEEELi256ENS_10bfloat16_tEfNS_4arch4Sm90ELb0ELb1ELb1ELb1ELb0ELb1ELb0ELb1ELb0ELb1ELb0ELb0EEENS1_21CollectiveEpilogueFwdINS6_IJSA_NS7_ILi256EEESB_EEES9_SE_SG_Li256ELb1ELb1ELb0ELb0EEENS1_36VarlenDynamicPersistentTileSchedulerILi128ELi96ELi256ELi128ELb0ELb1ELb1ELb1ELb0ELb1EEEEEEEEEvNT_6ParamsE,@"STO_CUDA_ENTRY STV_DEFAULT"
_ZN7cutlass13device_kernelIN5flash11enable_sm90INS1_16FlashAttnFwdSm90INS1_25CollectiveMainloopFwdSm90ILi2EN4cute5tupleIJNS5_1CILi1EEES8_S8_EEENS6_IJNS7_ILi128EEENS7_ILi96EEENS7_ILi64EEEEEELi256ENS_10bfloat16_tEfNS_4arch4Sm90ELb0ELb1ELb1ELb1ELb0ELb1ELb0ELb1ELb0ELb1ELb0ELb0EEENS1_21CollectiveEpilogueFwdINS6_IJSA_NS7_ILi256EEESB_EEES9_SE_SG_Li256ELb1ELb1ELb0ELb0EEENS1_36VarlenDynamicPersistentTileSchedulerILi128ELi96ELi256ELi128ELb0ELb1ELb1ELb1ELb0ELb1EEEEEEEEEvNT_6ParamsE:
        /* <DEDUP_REMOVED lines=23> */
.L_x_11895:
[----:B------:R-:W-:Y:S05]  /*0170*/  BSYNC B0 ;  /* 0x0000000000007941 */ /* 0x000fea0003800000 */
.L_x_11894:
        /* <DEDUP_REMOVED lines=40> */
.L_x_11896:
        /* <DEDUP_REMOVED lines=22> */
.L_x_11897:
        /* <DEDUP_REMOVED lines=18> */
.L_x_11898:
        /* <DEDUP_REMOVED lines=22> */
.L_x_11899:
        /* <DEDUP_REMOVED lines=22> */
.L_x_11900:
        /* <DEDUP_REMOVED lines=9> */
.L_x_11903:
[----:B------:R-:W-:-:S08]  /*09d0*/  NOP ;  /* 0x0000000000007918 */ /* 0x000fd00000000000 */
[----:B------:R-:W0:Y:S02]  /*09e0*/  USETMAXREG.TRY_ALLOC.CTAPOOL UP0, 0xf0 ;  /* 0x000000f0000079c8 */ /* 0x000e240008000600 */
[----:B0-----:R-:W-:-:S13]  /*09f0*/  PLOP3.LUT P0, PT, PT, PT, UP0, 0x80, 0x0 ;  /* 0x000000000000781c */ /* 0x001fda0003f0f008 */
[----:B------:R-:W-:Y:S05]  /*0a00*/  @!P0 BRA `(.L_x_11903) ;  /* 0xfffffffc00f08947 */ /* 0x000fea000383ffff */
[----:B------:R-:W3:Y:S01]  /*0a10*/  LDL.LU R0, [R1] ;  /* 0x0000000001007983 */ /* 0x000ee20000300800 */
[----:B--2---:R-:W-:Y:S01]  /*0a20*/  SHF.R.U32.HI R2, RZ, 0x7, R4 ;  /* 0x00000007ff027819 */ /* 0x004fe20000011604 */
[----:B------:R-:W0:Y:S01]  /*0a30*/  S2UR UR5, SR_CgaCtaId ;  /* 0x00000000000579c3 */ /* 0x000e220000008800 */
[----:B------:R-:W-:-:S07]  /*0a40*/  UMOV UR4, 0x400 ;  /* 0x0000040000047882 */ /* 0x000fce0000000000 */
[----:B------:R-:W-:Y:S06]  /*0a50*/  BAR.ARV 0x8, 0x180 ;  /* 0x0206000000007b1d */ /* 0x000fec0000002000 */
[----:B------:R-:W-:-:S13]  /*0a60*/  ISETP.NE.AND P0, PT, R2, 0x1, PT ;  /* 0x000000010200780c */ /* 0x000fda0003f05270 */
[----:B------:R-:W-:Y:S06]  /*0a70*/  @!P0 BAR.ARV 0x9, 0x100 ;  /* 0x0244000000008b1d */ /* 0x000fec0000002000 */
[----:B0-----:R-:W-:Y:S02]  /*0a80*/  ULEA UR4, UR5, UR4, 0x18 ;  /* 0x0000000405047291 */ /* 0x001fe4000f8ec03f */
[----:B------:R-:W-:Y:S04]  /*0a90*/  BAR.SYNC.DEFER_BLOCKING 0x5, 0x180 ;  /* 0x0146000000007b1d */ /* 0x000fe80000010000 */
[----:B------:R-:W-:-:S02]  /*0aa0*/  IMAD.U32 R16, RZ, RZ, UR4 ;  /* 0x00000004ff107e24 */ /* 0x000fc4000f8e00ff */
[----:B------:R-:W-:-:S03]  /*0ab0*/  ULDC UR4, c[0x0][0xc3c] ;  /* 0x00030f0000047ab9 */ /* 0x000fc60000000800 */
[----:B------:R-:W0:Y:S01]  /*0ac0*/  LDS.128 R80, [R16+0x228d0] ;  /* 0x0228d00010507984 */ /* 0x000e220000000c00 */
[----:B------:R-:W-:Y:S06]  /*0ad0*/  BAR.ARV 0x4, 0x180 ;  /* 0x0106000000007b1d */ /* 0x000fec0000002000 */
[----:B---3--:R-:W-:-:S04]  /*0ae0*/  LOP3.LUT R0, R0, 0xffbfffff, RZ, 0xc0, !PT ;  /* 0xffbfffff00007812 */ /* 0x008fc800078ec0ff */
[----:B------:R-:W-:Y:S02]  /*0af0*/  @P0 LOP3.LUT R0, R0, 0x400000, RZ, 0xfc, !PT ;  /* 0x0040000000000812 */ /* 0x000fe400078efcff */
[----:B0-----:R-:W-:-:S03]  /*0b00*/  ISETP.GE.AND P0, PT, R83, UR4, PT ;  /* 0x0000000453007c0c */ /* 0x001fc6000bf06270 */
[----:B------:R0:W-:Y:S10]  /*0b10*/  STL [R1], R0 ;  /* 0x0000000001007387 */ /* 0x0001f40000100800 */
[----:B0-----:R-:W-:Y:S05]  /*0b20*/  @P0 BRA `(.L_x_11904) ;  /* 0x0000020800ec0947 */ /* 0x001fea0003800000 */
[----:B------:R-:W2:Y:S01]  /*0b30*/  LDL.LU R11, [R1+0x50] ;  /* 0x00005000010b7983 */ /* 0x000ea20000300800 */
[----:B------:R-:W-:Y:S02]  /*0b40*/  VIADD R10, R4, 0xffffff80 ;  /* 0xffffff80040a7836 */ /* 0x000fe40000000000 */
[----:B------:R-:W-:Y:S02]  /*0b50*/  IMAD.MOV.U32 R234, RZ, RZ, RZ ;  /* 0x000000ffffea7224 */ /* 0x000fe400078e00ff */
[----:B------:R-:W-:Y:S01]  /*0b60*/  IMAD.MOV.U32 R17, RZ, RZ, RZ ;  /* 0x000000ffff117224 */ /* 0x000fe200078e00ff */
[----:B------:R-:W-:Y:S01]  /*0b70*/  SHF.R.S32.HI R0, RZ, 0x1f, R10 ;  /* 0x0000001fff007819 */ /* 0x000fe2000001140a */
[----:B------:R-:W-:Y:S02]  /*0b80*/  IMAD.MOV.U32 R204, RZ, RZ, RZ ;  /* 0x000000ffffcc7224 */ /* 0x000fe400078e00ff */
[----:B------:R-:W-:Y:S01]  /*0b90*/  IMAD.MOV.U32 R19, RZ, RZ, RZ ;  /* 0x000000ffff137224 */ /* 0x000fe200078e00ff */
[----:B------:R-:W-:-:S02]  /*0ba0*/  LEA.HI R2, R0, R10, RZ, 0x7 ;  /* 0x0000000a00027211 */ /* 0x000fc400078f38ff */
[----:B------:R-:W-:Y:S02]  /*0bb0*/  LEA.HI R219, R0, R10, RZ, 0x5 ;  /* 0x0000000a00db7211 */ /* 0x000fe400078f28ff */
[----:B------:R-:W-:Y:S02]  /*0bc0*/  LOP3.LUT R237, R2, 0xffffff80, RZ, 0xc0, !PT ;  /* 0xffffff8002ed7812 */ /* 0x000fe400078ec0ff */
[----:B------:R-:W-:Y:S02]  /*0bd0*/  SHF.R.S32.HI R219, RZ, 0x5, R219 ;  /* 0x00000005ffdb7819 */ /* 0x000fe400000114db */
        /* <DEDUP_REMOVED lines=12> */
[----:B------:R-:W-:Y:S02]  /*0ca0*/  LEA.HI R3, R0, R10, RZ, 0x4 ;  /* 0x0000000a00037211 */ /* 0x000fe400078f20ff */
[----:B------:R-:W-:Y:S02]  /*0cb0*/  LOP3.LUT R5, R5, 0xfffffff8, RZ, 0xc0, !PT ;  /* 0xfffffff805057812 */ /* 0x000fe400078ec0ff */
[----:B------:R-:W-:-:S02]  /*0cc0*/  SHF.R.S32.HI R6, RZ, 0x4, R3 ;  /* 0x00000004ff067819 */ /* 0x000fc40000011403 */
[----:B------:R-:W-:Y:S01]  /*0cd0*/  LOP3.LUT R202, R7, 0x7ffffffc, RZ, 0xc0, !PT ;  /* 0x7ffffffc07ca7812 */ /* 0x000fe200078ec0ff */
[----:B------:R-:W-:Y:S01]  /*0ce0*/  IMAD.IADD R5, R4, 0x1, -R5 ;  /* 0x0000000104057824 */ /* 0x000fe200078e0a05 */
[C---:B------:R-:W-:Y:S02]  /*0cf0*/  LOP3.LUT R4, R3.reuse, 0x3fffff0, RZ, 0xc0, !PT ;  /* 0x03fffff003047812 */ /* 0x040fe400078ec0ff */
[----:B------:R-:W-:Y:S01]  /*0d00*/  LEA.HI R3, R3, R6, RZ, 0x1 ;  /* 0x0000000603037211 */ /* 0x000fe200078f08ff */
[----:B------:R-:W-:Y:S02]  /*0d10*/  IMAD R5, R8, 0x10, R5 ;  /* 0x0000001008057824 */ /* 0x000fe400078e0205 */
[----:B------:R-:W-:Y:S01]  /*0d20*/  IMAD.IADD R4, R10, 0x1, -R4 ;  /* 0x000000010a047824 */ /* 0x000fe200078e0a04 */
[----:B------:R-:W-:Y:S01]  /*0d30*/  LOP3.LUT R3, R3, 0x1ffffffe, RZ, 0xc0, !PT ;  /* 0x1ffffffe03037812 */ /* 0x000fe200078ec0ff */
[----:B------:R-:W-:Y:S02]  /*0d40*/  IMAD R9, R2, 0x40, R5 ;  /* 0x0000004002097824 */ /* 0x000fe400078e0205 */
[----:B------:R-:W-:-:S02]  /*0d50*/  IMAD R4, R219, 0x10, R4 ;  /* 0x00000010db047824 */ /* 0x000fc400078e0204 */
[----:B------:R-:W-:Y:S01]  /*0d60*/  IMAD.IADD R3, R6, 0x1, -R3 ;  /* 0x0000000106037824 */ /* 0x000fe200078e0a03 */
[----:B------:R0:W-:Y:S01]  /*0d70*/  STL [R1+0x14], R9 ;  /* 0x0000140901007387 */ /* 0x0001e20000100800 */
[----:B------:R-:W-:Y:S02]  /*0d80*/  IMAD.MOV.U32 R2, RZ, RZ, RZ ;  /* 0x000000ffff027224 */ /* 0x000fe400078e00ff */
[----:B------:R-:W-:Y:S01]  /*0d90*/  IMAD R8, R4, 0x8, R3 ;  /* 0x0000000804087824 */ /* 0x000fe200078e0203 */
[CC--:B------:R-:W-:Y:S01]  /*0da0*/  LEA.HI R3, R0.reuse, R10.reuse, RZ, 0x2 ;  /* 0x0000000a00037211 */ /* 0x0c0fe200078f10ff */
[----:B------:R-:W-:Y:S01]  /*0db0*/  IMAD.IADD R202, R237, 0x1, -R202 ;  /* 0x00000001edca7824 */ /* 0x000fe200078e0aca */
[----:B------:R-:W-:Y:S02]  /*0dc0*/  LEA.HI R0, R0, R10, RZ, 0x3 ;  /* 0x0000000a00007211 */ /* 0x000fe400078f18ff */
[----:B------:R-:W-:Y:S02]  /*0dd0*/  SHF.R.S32.HI R18, RZ, 0x2, R3 ;  /* 0x00000002ff127819 */ /* 0x000fe40000011403 */
[----:B------:R-:W-:-:S02]  /*0de0*/  LOP3.LUT R231, R3, 0xfffffffc, RZ, 0xc0, !PT ;  /* 0xfffffffc03e77812 */ /* 0x000fc400078ec0ff */
[----:B------:R-:W-:Y:S01]  /*0df0*/  LOP3.LUT R224, R0, 0xfffffff8, RZ, 0xc0, !PT ;  /* 0xfffffff800e07812 */ /* 0x000fe200078ec0ff */
[----:B------:R-:W-:Y:S01]  /*0e00*/  VIADD R233, R18, 0x40 ;  /* 0x0000004012e97836 */ /* 0x000fe20000000000 */
[----:B------:R-:W-:Y:S01]  /*0e10*/  SHF.R.S32.HI R5, RZ, 0x1f, R3 ;  /* 0x0000001fff057819 */ /* 0x000fe20000011403 */
[C---:B------:R-:W-:Y:S01]  /*0e20*/  IMAD.IADD R231, R10.reuse, 0x1, -R231 ;  /* 0x000000010ae77824 */ /* 0x040fe200078e0ae7 */
[----:B------:R-:W-:Y:S01]  /*0e30*/  SHF.R.S32.HI R235, RZ, 0x3, R0 ;  /* 0x00000003ffeb7819 */ /* 0x000fe20000011400 */
[----:B------:R-:W-:Y:S01]  /*0e40*/  IMAD.IADD R224, R10, 0x1, -R224 ;  /* 0x000000010ae07824 */ /* 0x000fe200078e0ae0 */
[----:B------:R-:W-:Y:S01]  /*0e50*/  SHF.R.S32.HI R6, RZ, 0x1f, R233 ;  /* 0x0000001fff067819 */ /* 0x000fe200000114e9 */
[----:B------:R-:W-:Y:S01]  /*0e60*/  IMAD.SHL.U32 R217, R233, 0x40, RZ ;  /* 0x00000040e9d97824 */ /* 0x000fe200078e00ff */
[----:B------:R-:W-:Y:S01]  /*0e70*/  LEA.HI R5, R5, R18, RZ, 0x3 ;  /* 0x0000001205057211 */ /* 0x000fe200078f18ff */
[----:B------:R-:W-:Y:S01]  /*0e80*/  IMAD.SHL.U32 R208, R224, 0x8, RZ ;  /* 0x00000008e0d07824 */ /* 0x000fe200078e00ff */
[----:B------:R-:W-:Y:S01]  /*0e90*/  LEA.HI R6, R6, R233, RZ, 0x3 ;  /* 0x000000e906067211 */ /* 0x000fe200078f18ff */
[----:B------:R-:W-:Y:S01]  /*0ea0*/  IMAD.SHL.U32 R0, R231, 0x8, RZ ;  /* 0x00000008e7007824 */ /* 0x000fe200078e00ff */
[----:B------:R-:W-:Y:S01]  /*0eb0*/  LOP3.LUT R5, R5, 0xfffffff8, RZ, 0xc0, !PT ;  /* 0xfffffff805057812 */ /* 0x000fe200078ec0ff */
[----:B------:R-:W-:Y:S01]  /*0ec0*/  VIADD R222, R208, 0x40 ;  /* 0x00000040d0de7836 */ /* 0x000fe20000000000 */
[----:B------:R-:W-:Y:S01]  /*0ed0*/  LEA.HI R3, R231, R231, RZ, 0x1 ;  /* 0x000000e7e7037211 */ /* 0x000fe200078f08ff */
[----:B------:R-:W-:Y:S01]  /*0ee0*/  IMAD.SHL.U32 R6, R6, 0x40, RZ ;  /* 0x0000004006067824 */ /* 0x000fe200078e00ff */
[----:B------:R-:W-:Y:S01]  /*0ef0*/  LOP3.LUT R217, R217, 0x1c0, RZ, 0xc0, !PT ;  /* 0x000001c0d9d97812 */ /* 0x000fe200078ec0ff */
[----:B------:R-:W-:Y:S01]  /*0f00*/  IMAD.IADD R236, R18, 0x1, -R5 ;  /* 0x0000000112ec7824 */ /* 0x000fe200078e0a05 */
[----:B------:R-:W-:Y:S01]  /*0f10*/  LOP3.LUT R4, R3, 0x1ffffffe, RZ, 0xc0, !PT ;  /* 0x1ffffffe03047812 */ /* 0x000fe200078ec0ff */
[C---:B------:R-:W-:Y:S01]  /*0f20*/  VIADD R223, R208.reuse, 0xc0 ;  /* 0x000000c0d0df7836 */ /* 0x040fe20000000000 */
[----:B------:R-:W-:Y:S01]  /*0f30*/  SHF.R.S32.HI R3, RZ, 0x1f, R208 ;  /* 0x0000001fff037819 */ /* 0x000fe200000114d0 */
[----:B------:R-:W-:Y:S01]  /*0f40*/  VIADD R221, R208, 0x80 ;  /* 0x00000080d0dd7836 */ /* 0x000fe20000000000 */
[----:B------:R-:W-:Y:S01]  /*0f50*/  LOP3.LUT R3, R217, 0x38, R0, 0xf8, !PT ;  /* 0x00000038d9037812 */ /* 0x000fe200078ef800 */
[C---:B------:R-:W-:Y:S01]  /*0f60*/  IMAD.SHL.U32 R22, R231.reuse, 0x4, RZ ;  /* 0x00000004e7167824 */ /* 0x040fe200078e00ff */
[----:B------:R-:W-:Y:S01]  /*0f70*/  SHF.R.U32.HI R5, RZ, 0x3, R217 ;  /* 0x00000003ff057819 */ /* 0x000fe200000116d9 */
[----:B------:R-:W-:Y:S01]  /*0f80*/  IMAD.IADD R4, R231, 0x1, -R4 ;  /* 0x00000001e7047824 */ /* 0x000fe200078e0a04 */
[----:B------:R-:W-:Y:S01]  /*0f90*/  LOP3.LUT R220, R6, 0xfffffe00, RZ, 0xc0, !PT ;  /* 0xfffffe0006dc7812 */ /* 0x000fe200078ec0ff */
[----:B------:R-:W-:Y:S01]  /*0fa0*/  VIADD R205, R22, 0x10 ;  /* 0x0000001016cd7836 */ /* 0x000fe20000000000 */
[----:B------:R-:W-:Y:S01]  /*0fb0*/  SHF.R.S32.HI R0, RZ, 0x1f, R222 ;  /* 0x0000001fff007819 */ /* 0x000fe200000114de */
[----:B------:R-:W-:Y:S01]  /*0fc0*/  IMAD R211, R4, 0x8, R9 ;  /* 0x0000000804d37824 */ /* 0x000fe200078e0209 */
[----:B------:R-:W-:Y:S01]  /*0fd0*/  LOP3.LUT R3, R220, R3, R5, 0xf6, !PT ;  /* 0x00000003dc037212 */ /* 0x000fe200078ef605 */
[----:B------:R-:W-:Y:S01]  /*0fe0*/  IMAD.SHL.U32 R5, R8, 0x8, RZ ;  /* 0x0000000808057824 */ /* 0x000fe200078e00ff */
[----:B------:R-:W-:-:S02]  /*0ff0*/  SHF.R.S32.HI R0, RZ, 0x1f, R223 ;  /* 0x0000001fff007819 */ /* 0x000fc400000114df */
[----:B------:R-:W-:Y:S01]  /*1000*/  SHF.R.S32.HI R6, RZ, 0x1f, R221 ;  /* 0x0000001fff067819 */ /* 0x000fe200000114dd */
[----:B------:R-:W-:Y:S01]  /*1010*/  IMAD R0, R3, 0x2, R16 ;  /* 0x0000000203007824 */ /* 0x000fe200078e0210 */
[----:B------:R0:W-:Y:S04]  /*1020*/  STL [R1+0x18], R5 ;  /* 0x0000180501007387 */ /* 0x0001e80000100800 */
[----:B------:R0:W-:Y:S02]  /*1030*/  STL [R1+0x8], R0 ;  /* 0x0000080001007387 */ /* 0x0001e40000100800 */
[----:B0-2---:R-:W-:-:S07]  /*1040*/  LOP3.LUT R203, R11, 0x1, RZ, 0xfc, !PT ;  /* 0x000000010bcb7812 */ /* 0x005fce00078efcff */
.L_x_12110:
[----:B------:R-:W-:Y:S05]  /*1050*/  YIELD ;  /* 0x0000000000007946 */ /* 0x000fea0003800000 */
[----:B------:R-:W-:Y:S01]  /*1060*/  ULDC.64 UR4, c[0x0][0xa28] ;  /* 0x00028a0000047ab9 */ /* 0x000fe20000000a00 */
[----:B0-----:R-:W0:Y:S01]  /*1070*/  LDC.64 R6, c[0x0][0xa08] ;  /* 0x00028200ff067b82 */ /* 0x001e220000000a00 */
[----:B------:R-:W-:Y:S01]  /*1080*/  ISETP.NE.U32.AND P1, PT, RZ, UR4, PT ;  /* 0x00000004ff007c0c */ /* 0x000fe2000bf25070 */
[----:B------:R-:W-:Y:S02]  /*1090*/  IMAD.MOV.U32 R0, RZ, RZ, RZ ;  /* 0x000000ffff007224 */ /* 0x000fe400078e00ff */
[----:B------:R-:W-:Y:S01]  /*10a0*/  IMAD.MOV.U32 R32, RZ, RZ, RZ ;  /* 0x000000ffff207224 */ /* 0x000fe200078e00ff */
[----:B------:R-:W-:Y:S01]  /*10b0*/  ISETP.NE.AND.EX P1, PT, RZ, UR5, PT, P1 ;  /* 0x00000005ff007c0c */ /* 0x000fe2000bf25310 */
[----:B------:R-:W-:-:S02]  /*10c0*/  ULDC.64 UR4, c[0x0][0xa18] ;  /* 0x0002860000047ab9 */ /* 0x000fc40000000a00 */
[----:B------:R-:W-:-:S04]  /*10d0*/  ISETP.NE.U32.AND P2, PT, RZ, UR4, PT ;  /* 0x00000004ff007c0c */ /* 0x000fc8000bf45070 */
[----:B------:R-:W-:Y:S01]  /*10e0*/  ISETP.NE.AND.EX P2, PT, RZ, UR5, PT, P2 ;  /* 0x00000005ff007c0c */ /* 0x000fe2000bf45320 */
[----:B------:R-:W-:Y:S02]  /*10f0*/  ULDC.64 UR4, c[0x0][0xa08] ;  /* 0x0002820000047ab9 */ /* 0x000fe40000000a00 */
[----:B------:R-:W-:-:S03]  /*1100*/  ISETP.NE.U32.AND P0, PT, RZ, UR4, PT ;  /* 0x00000004ff007c0c */ /* 0x000fc6000bf05070 */
[----:B-1----:R-:W1:Y:S01]  /*1110*/  @P1 LDC.64 R4, c[0x0][0xa28] ;  /* 0x00028a00ff041b82 */ /* 0x002e620000000a00 */
        /* <DEDUP_REMOVED lines=19> */
[----:B------:R-:W-:Y:S01]  /*1250*/  IMAD.U32 R31, RZ, RZ, UR4 ;  /* 0x00000004ff1f7e24 */ /* 0x000fe2000f8e00ff */
[----:B--2-4-:R-:W-:Y:S06]  /*1260*/  @P2 BRA `(.L_x_11905) ;  /* 0x0000000000242947 */ /* 0x014fec0003800000 */
        /* <DEDUP_REMOVED lines=9> */
.L_x_11905:
[----:B------:R-:W-:Y:S01]  /*1300*/  ULDC.64 UR4, c[0x0][0xa20] ;  /* 0x0002880000047ab9 */ /* 0x000fe20000000a00 */
[----:B------:R-:W-:Y:S01]  /*1310*/  IMAD.MOV.U32 R225, RZ, RZ, R82 ;  /* 0x000000ffffe17224 */ /* 0x000fe200078e0052 */
[----:B------:R-:W-:Y:S01]  /*1320*/  ISETP.NE.U32.AND P1, PT, RZ, UR4, PT ;  /* 0x00000004ff007c0c */ /* 0x000fe2000bf25070 */
[----:B------:R-:W-:-:S03]  /*1330*/  IMAD.MOV.U32 R232, RZ, RZ, R83 ;  /* 0x000000ffffe87224 */ /* 0x000fc600078e0053 */
[----:B------:R-:W-:-:S13]  /*1340*/  ISETP.NE.AND.EX P1, PT, RZ, UR5, PT, P1 ;  /* 0x00000005ff007c0c */ /* 0x000fda000bf25310 */
[----:B------:R-:W-:Y:S05]  /*1350*/  @!P1 BRA `(.L_x_11906) ;  /* 0x0000000000109947 */ /* 0x000fea0003800000 */
[----:B------:R-:W0:Y:S02]  /*1360*/  LDC.64 R4, c[0x0][0xa20] ;  /* 0x00028800ff047b82 */ /* 0x000e240000000a00 */
[----:B0-----:R-:W-:-:S05]  /*1370*/  IMAD.WIDE R4, R83, 0x4, R4 ;  /* 0x0000000453047825 */ /* 0x001fca00078e0204 */
[----:B------:R0:W5:Y:S01]  /*1380*/  LDG.E R31, desc[UR38][R4.64] ;  /* 0x00000026041f7981 */ /* 0x000162000c1e1900 */
[----:B------:R-:W-:Y:S05]  /*1390*/  BRA `(.L_x_11907) ;  /* 0x0000000000107947 */ /* 0x000fea0003800000 */
.L_x_11906:
[----:B------:R-:W-:Y:S05]  /*13a0*/  @!P0 BRA `(.L_x_11907) ;  /* 0x00000000000c8947 */ /* 0x000fea0003800000 */
[----:B------:R-:W2:Y:S04]  /*13b0*/  LDG.E R4, desc[UR38][R10.64] ;  /* 0x000000260a047981 */ /* 0x000ea8000c1e1900 */
[----:B------:R-:W2:Y:S02]  /*13c0*/  LDG.E R31, desc[UR38][R10.64+0x4] ;  /* 0x000004260a1f7981 */ /* 0x000ea4000c1e1900 */
[----:B--2---:R-:W-:-:S07]  /*13d0*/  IMAD.IADD R31, R31, 0x1, -R4 ;  /* 0x000000011f1f7824 */ /* 0x004fce00078e0a04 */
.L_x_11907:
        /* <DEDUP_REMOVED lines=18> */
[----:B--2---:R-:W-:-:S11]  /*1500*/  ISETP.GE.AND P2, PT, R15, 0x1, PT ;  /* 0x000000010f00780c */ /* 0x004fd60003f46270 */
[----:B------:R-:W1:Y:S08]  /*1510*/  @P1 LDC R10, c[0x0][0x44c] ;  /* 0x00011300ff0a1b82 */ /* 0x000e700000000800 */
[----:B------:R-:W2:Y:S01]  /*1520*/  @P1 LDC R12, c[0x0][0x450] ;  /* 0x00011400ff0c1b82 */ /* 0x000ea20000000800 */
[----:B----4-:R-:W-:Y:S02]  /*1530*/  @P0 IMAD.IADD R24, R8, 0x1, -R3 ;  /* 0x0000000108180824 */ /* 0x010fe400078e0a03 */
[----:B------:R-:W-:-:S02]  /*1540*/  IMAD.IADD R8, R31, 0x1, -R0 ;  /* 0x000000011f087824 */ /* 0x000fc400078e0a00 */
[----:B------:R-:W-:Y:S02]  /*1550*/  VIADD R3, R206, 0x7f ;  /* 0x0000007fce037836 */ /* 0x000fe40000000000 */
[----:B------:R-:W-:Y:S02]  /*1560*/  IMAD.IADD R201, R8, 0x1, R24 ;  /* 0x0000000108c97824 */ /* 0x000fe400078e0218 */
[----:B-1----:R-:W-:-:S04]  /*1570*/  @P1 IMAD.HI.U32 R5, R3, R10, RZ ;  /* 0x0000000a03051227 */ /* 0x002fc800078e00ff */
[C---:B------:R-:W-:Y:S02]  /*1580*/  VIADD R0, R201.reuse, 0x5f ;  /* 0x0000005fc9007836 */ /* 0x040fe40000000000 */
[----:B------:R-:W-:Y:S01]  /*1590*/  IMAD.MOV.U32 R4, RZ, RZ, R3 ;  /* 0x000000ffff047224 */ /* 0x000fe200078e0003 */
[----:B--2---:R-:W-:Y:S01]  /*15a0*/  @P1 SHF.R.U32.HI R4, RZ, R12, R5 ;  /* 0x0000000cff041219 */ /* 0x004fe20000011605 */
[----:B------:R-:W-:Y:S01]  /*15b0*/  IMAD.HI R0, R0, 0x2aaaaaab, RZ ;  /* 0x2aaaaaab00007827 */ /* 0x000fe200078e02ff */
[----:B------:R-:W-:-:S04]  /*15c0*/  IADD3 R5, R201, 0x1, -R200 ;  /* 0x00000001c9057810 */ /* 0x000fc80007ffe8c8 */
[----:B------:R-:W-:Y:S01]  /*15d0*/  SHF.R.U32.HI R3, RZ, 0x1f, R0 ;  /* 0x0000001fff037819 */ /* 0x000fe20000011600 */
[----:B0-----:R-:W-:-:S03]  /*15e0*/  IMAD.IADD R7, R5, 0x1, R4 ;  /* 0x0000000105077824 */ /* 0x001fc600078e0204 */
[----:B------:R-:W-:Y:S01]  /*15f0*/  LEA.HI.SX32 R178, R0, R3, 0x1c ;  /* 0x0000000300b27211 */ /* 0x000fe200078fe2ff */
        /* <DEDUP_REMOVED lines=13> */
.L_x_11910:
[----:B------:R-:W-:-:S13]  /*16d0*/  ISETP.NE.AND P0, PT, R15, 0x1, PT ;  /* 0x000000010f00780c */ /* 0x000fda0003f05270 */
[----:B------:R-:W0:Y:S02]  /*16e0*/  @P0 LDC.64 R4, c[0x0][0x9e8] ;  /* 0x00027a00ff040b82 */ /* 0x000e240000000a00 */
[----:B0-----:R-:W-:-:S05]  /*16f0*/  @P0 IMAD.HI.U32 R4, R3, R4, RZ ;  /* 0x0000000403040227 */ /* 0x001fca00078e00ff */
[----:B------:R-:W-:-:S07]  /*1700*/  @P0 SHF.R.U32.HI R3, RZ, R5, R4 ;  /* 0x00000005ff030219 */ /* 0x000fce0000011604 */
.L_x_11911:
[----:B------:R-:W-:Y:S05]  /*1710*/  BSYNC B0 ;  /* 0x0000000000007941 */ /* 0x000fea0003800000 */
.L_x_11909:
[----:B------:R-:W-:-:S05]  /*1720*/  IMAD R3, R3, R15, R15 ;  /* 0x0000000f03037224 */ /* 0x000fca00078e020f */
[----:B------:R-:W-:-:S07]  /*1730*/  VIMNMX R0, R0, R3, PT ;  /* 0x0000000300007248 */ /* 0x000fce0003fe0100 */
.L_x_11908:
        /* <DEDUP_REMOVED lines=19> */
.L_x_11914:
[----:B------:R-:W-:-:S13]  /*1870*/  ISETP.NE.AND P0, PT, R15, 0x1, PT ;  /* 0x000000010f00780c */ /* 0x000fda0003f05270 */
[----:B------:R-:W0:Y:S02]  /*1880*/  @P0 LDC.64 R6, c[0x0][0x9e8] ;  /* 0x00027a00ff060b82 */ /* 0x000e240000000a00 */
[----:B0-----:R-:W-:-:S05]  /*1890*/  @P0 IMAD.HI.U32 R6, R3, R6, RZ ;  /* 0x0000000603060227 */ /* 0x001fca00078e00ff */
[----:B------:R-:W-:-:S07]  /*18a0*/  @P0 SHF.R.U32.HI R3, RZ, R7, R6 ;  /* 0x00000007ff030219 */ /* 0x000fce0000011606 */
.L_x_11915:
[----:B------:R-:W-:Y:S05]  /*18b0*/  BSYNC B0 ;  /* 0x0000000000007941 */ /* 0x000fea0003800000 */
.L_x_11913:
[----:B------:R-:W-:-:S05]  /*18c0*/  IMAD R3, R3, R15, RZ ;  /* 0x0000000f03037224 */ /* 0x000fca00078e02ff */
[----:B------:R-:W-:-:S07]  /*18d0*/  VIMNMX R4, R4, R3, !PT ;  /* 0x0000000304047248 */ /* 0x000fce0007fe0100 */
.L_x_11912:
[----:B------:R-:W-:Y:S02]  /*18e0*/  VIADD R0, R0, 0x5f ;  /* 0x0000005f00007836 */ /* 0x000fe40000000000 */
        /* <DEDUP_REMOVED lines=19> */
[----:B------:R-:W-:Y:S02]  /*1a20*/  @P0 LEA.HI.SX32 R27, R0, R3, 0x1c ;  /* 0x00000003001b0211 */ /* 0x000fe400078fe2ff */
        /* <DEDUP_REMOVED lines=23> */
.L_x_11918:
[----:B------:R-:W-:Y:S05]  /*1ba0*/  BSYNC B6 ;  /* 0x0000000000067941 */ /* 0x000fea0003800000 */
.L_x_11917:
        /* <DEDUP_REMOVED lines=20> */
.L_x_11920:
[----:B------:R-:W-:Y:S05]  /*1cf0*/  BSYNC B6 ;  /* 0x0000000000067941 */ /* 0x000fea0003800000 */
.L_x_11919:
[----:B------:R-:W-:Y:S01]  /*1d00*/  ULDC.64 UR4, c[0x0][0x9f8] ;  /* 0x00027e0000047ab9 */ /* 0x000fe20000000a00 */
[----:B------:R-:W0:Y:S01]  /*1d10*/  S2R R38, SR_TID.X ;  /* 0x0000000000267919 */ /* 0x000e220000002100 */
[----:B------:R-:W-:Y:S01]  /*1d20*/  ISETP.NE.U32.AND P0, PT, RZ, UR4, PT ;  /* 0x00000004ff007c0c */ /* 0x000fe2000bf05070 */
[----:B------:R-:W1:Y:S01]  /*1d30*/  LDC.64 R10, c[0x0][0x300] ;  /* 0x0000c000ff0a7b82 */ /* 0x000e620000000a00 */
[----:B------:R-:W-:Y:S01]  /*1d40*/  IMAD.IADD R63, R32, 0x1, R31 ;  /* 0x00000001203f7824 */ /* 0x000fe200078e021f */
[----:B------:R-:W-:Y:S01]  /*1d50*/  ULDC.64 UR6, c[0x0][0xa08] ;  /* 0x0002820000067ab9 */ /* 0x000fe20000000a00 */
[----:B------:R-:W-:Y:S01]  /*1d60*/  ISETP.NE.AND.EX P0, PT, RZ, UR5, PT, P0 ;  /* 0x00000005ff007c0c */ /* 0x000fe2000bf05300 */
[----:B------:R-:W-:Y:S01]  /*1d70*/  ULDC.64 UR4, c[0x0][0x308] ;  /* 0x0000c20000047ab9 */ /* 0x000fe20000000a00 */
[----:B------:R-:W-:Y:S02]  /*1d80*/  SHF.R.S32.HI R12, RZ, 0x1f, R82 ;  /* 0x0000001fff0c7819 */ /* 0x000fe40000011452 */
[----:B------:R-:W-:Y:S01]  /*1d90*/  SHF.R.S32.HI R64, RZ, 0x1f, R18 ;  /* 0x0000001fff407819 */ /* 0x000fe20000011412 */
[----:B------:R-:W2:Y:S08]  /*1da0*/  LDC.64 R60, c[0x0][0x3f8] ;  /* 0x0000fe00ff3c7b82 */ /* 0x000eb00000000a00 */
[----:B------:R-:W3:Y:S08]  /*1db0*/  @P0 LDC.64 R4, c[0x0][0x9f8] ;  /* 0x00027e00ff040b82 */ /* 0x000ef00000000a00 */
[----:B------:R-:W4:Y:S01]  /*1dc0*/  LDC R41, c[0x0][0x3f4] ;  /* 0x0000fd00ff297b82 */ /* 0x000f220000000800 */
[----:B---3--:R-:W-:-:S05]  /*1dd0*/  @P0 IMAD.WIDE R4, R83, 0x4, R4 ;  /* 0x0000000453040825 */ /* 0x008fca00078e0204 */
[----:B------:R3:W4:Y:S01]  /*1de0*/  @P0 LDG.E R83, desc[UR38][R4.64] ;  /* 0x0000002604530981 */ /* 0x000722000c1e1900 */
[----:B------:R-:W-:Y:S01]  /*1df0*/  SHF.R.S32.HI R43, RZ, 0x1f, R63 ;  /* 0x0000001fff2b7819 */ /* 0x000fe2000001143f */
[-C--:B-1----:R-:W-:Y:S01]  /*1e00*/  IMAD.WIDE.U32 R6, R63, R10.reuse, RZ ;  /* 0x0000000a3f067225 */ /* 0x082fe200078e00ff */
[----:B------:R-:W-:Y:S02]  /*1e10*/  ISETP.NE.U32.AND P0, PT, RZ, UR6, PT ;  /* 0x00000006ff007c0c */ /* 0x000fe4000bf05070 */
[----:B0-----:R-:W-:Y:S01]  /*1e20*/  SHF.R.U32.HI R38, RZ, 0x7, R38 ;  /* 0x00000007ff267819 */ /* 0x001fe20000011626 */
[----:B------:R-:W-:Y:S01]  /*1e30*/  IMAD R0, R43, R10, RZ ;  /* 0x0000000a2b007224 */ /* 0x000fe200078e02ff */
[----:B------:R-:W-:Y:S01]  /*1e40*/  ISETP.NE.AND.EX P0, PT, RZ, UR7, PT, P0 ;  /* 0x00000007ff007c0c */ /* 0x000fe2000bf05300 */
[----:B------:R-:W-:Y:S01]  /*1e50*/  IMAD.SHL.U32 R73, R236, 0x40, RZ ;  /* 0x00000040ec497824 */ /* 0x000fe200078e00ff */
[----:B------:R-:W-:Y:S01]  /*1e60*/  ISETP.NE.AND P6, PT, R38, 0x1, PT ;  /* 0x000000012600780c */ /* 0x000fe20003fc5270 */
[----:B------:R-:W-:Y:S01]  /*1e70*/  IMAD R3, R63, R11, R0 ;  /* 0x0000000b3f037224 */ /* 0x000fe200078e0200 */
[----:B------:R-:W-:Y:S01]  /*1e80*/  SHF.R.S32.HI R23, RZ, 0x1f, R22 ;  /* 0x0000001fff177819 */ /* 0x000fe20000011416 */
[----:B---3--:R-:W-:Y:S01]  /*1e90*/  IMAD.SHL.U32 R4, R231, 0x8, RZ ;  /* 0x00000008e7047824 */ /* 0x008fe200078e00ff */
[----:B------:R-:W-:Y:S01]  /*1ea0*/  LOP3.LUT R73, R73, 0x1c0, RZ, 0xc0, !PT ;  /* 0x000001c049497812 */ /* 0x000fe200078ec0ff */
[----:B------:R-:W-:Y:S01]  /*1eb0*/  IMAD.IADD R7, R7, 0x1, R3 ;  /* 0x0000000107077824 */ /* 0x000fe200078e0203 */
[----:B------:R-:W-:Y:S01]  /*1ec0*/  SHF.L.U64.HI R69, R10, 0x6, R11 ;  /* 0x000000060a457819 */ /* 0x000fe2000001020b */
[----:B------:R-:W-:Y:S01]  /*1ed0*/  IMAD R3, R12, UR4, RZ ;  /* 0x000000040c037c24 */ /* 0x000fe2000f8e02ff */
[----:B------:R-:W-:Y:S01]  /*1ee0*/  SHF.R.S32.HI R5, RZ, 0x1f, R4 ;  /* 0x0000001fff057819 */ /* 0x000fe20000011404 */
[----:B------:R-:W-:Y:S01]  /*1ef0*/  IMAD.WIDE.U32 R6, R82, UR4, R6 ;  /* 0x0000000452067c25 */ /* 0x000fe2000f8e0006 */
[----:B------:R-:W-:-:S02]  /*1f00*/  SHF.R.U32.HI R76, RZ, 0x3, R73 ;  /* 0x00000003ff4c7819 */ /* 0x000fc40000011649 */
[----:B--2---:R-:W-:Y:S01]  /*1f10*/  SHF.L.U64.HI R74, R60, 0x6, R61 ;  /* 0x000000063c4a7819 */ /* 0x004fe2000001023d */
[----:B------:R-:W-:Y:S01]  /*1f20*/  IMAD R3, R82, UR5, R3 ;  /* 0x0000000552037c24 */ /* 0x000fe2000f8e0203 */
[----:B------:R-:W-:Y:S01]  /*1f30*/  ULDC.64 UR4, c[0x0][0x310] ;  /* 0x0000c40000047ab9 */ /* 0x000fe20000000a00 */
[----:B------:R-:W-:Y:S01]  /*1f40*/  IMAD.WIDE.U32 R8, R18, R10, R4 ;  /* 0x0000000a12087225 */ /* 0x000fe200078e0004 */
[----:B------:R-:W-:-:S03]  /*1f50*/  SHF.R.S32.HI R77, RZ, 0x1f, R233 ;  /* 0x0000001fff4d7819 */ /* 0x000fc600000114e9 */
[----:B------:R-:W-:Y:S02]  /*1f60*/  IMAD.IADD R7, R7, 0x1, R3 ;  /* 0x0000000107077824 */ /* 0x000fe400078e0203 */
[C---:B------:R-:W-:Y:S02]  /*1f70*/  VIADD R31, R4.reuse, 0x20 ;  /* 0x00000020041f7836 */ /* 0x040fe40000000000 */
[C---:B------:R-:W-:Y:S02]  /*1f80*/  VIADD R13, R4.reuse, 0xc0 ;  /* 0x000000c0040d7836 */ /* 0x040fe40000000000 */
[C---:B------:R-:W-:Y:S02]  /*1f90*/  VIADD R65, R4.reuse, 0x40 ;  /* 0x0000004004417836 */ /* 0x040fe40000000000 */
[C---:B------:R-:W-:Y:S02]  /*1fa0*/  VIADD R66, R4.reuse, 0x60 ;  /* 0x0000006004427836 */ /* 0x040fe40000000000 */
[----:B------:R-:W-:-:S02]  /*1fb0*/  VIADD R14, R4, 0xe0 ;  /* 0x000000e0040e7836 */ /* 0x000fc40000000000 */
[C---:B------:R-:W-:Y:S02]  /*1fc0*/  VIADD R67, R4.reuse, 0x80 ;  /* 0x0000008004437836 */ /* 0x040fe40000000000 */
[----:B------:R-:W-:Y:S02]  /*1fd0*/  VIADD R68, R4, 0xa0 ;  /* 0x000000a004447836 */ /* 0x000fe40000000000 */
[----:B------:R-:W-:Y:S02]  /*1fe0*/  IMAD.MOV.U32 R79, RZ, RZ, 0x20 ;  /* 0x00000020ff4f7424 */ /* 0x000fe400078e00ff */
[----:B------:R-:W-:Y:S01]  /*1ff0*/  VIADD R78, R38, 0x8 ;  /* 0x00000008264e7836 */ /* 0x000fe20000000000 */
[----:B------:R-:W-:Y:S01]  /*2000*/  SHF.R.U32.HI R38, RZ, 0x3, R217 ;  /* 0x00000003ff267819 */ /* 0x000fe200000116d9 */
[----:B------:R-:W-:Y:S02]  /*2010*/  IMAD.SHL.U32 R70, R10, 0x40, RZ ;  /* 0x000000400a467824 */ /* 0x000fe400078e00ff */
[----:B------:R-:W-:-:S02]  /*2020*/  IMAD R39, R61, 0x60, RZ ;  /* 0x000000603d277824 */ /* 0x000fc400078e02ff */
[----:B------:R-:W-:Y:S02]  /*2030*/  IMAD.SHL.U32 R75, R60, 0x40, RZ ;  /* 0x000000403c4b7824 */ /* 0x000fe400078e00ff */
[----:B----4-:R-:W-:Y:S01]  /*2040*/  IMAD.SHL.U32 R80, R41, 0x2, RZ ;  /* 0x0000000229507824 */ /* 0x010fe200078e00ff */
[----:B------:R-:W-:Y:S02]  /*2050*/  SHF.R.S32.HI R0, RZ, 0x1f, R83 ;  /* 0x0000001fff007819 */ /* 0x000fe40000011453 */
[----:B------:R-:W-:Y:S02]  /*2060*/  SEL R21, R83, RZ, !P0 ;  /* 0x000000ff53157207 */ /* 0x000fe40004000000 */
[----:B------:R-:W-:-:S03]  /*2070*/  SEL R20, R0, RZ, !P0 ;  /* 0x000000ff00147207 */ /* 0x000fc60004000000 */
[----:B------:R-:W-:-:S04]  /*2080*/  IMAD.WIDE.U32 R6, R21, UR4, R6 ;  /* 0x0000000415067c25 */ /* 0x000fc8000f8e0006 */
[----:B------:R-:W-:Y:S01]  /*2090*/  IMAD R0, R20, UR4, RZ ;  /* 0x0000000414007c24 */ /* 0x000fe2000f8e02ff */
[----:B------:R-:W-:-:S03]  /*20a0*/  IADD3 R3, P0, R6, R8, RZ ;  /* 0x0000000806037210 */ /* 0x000fc60007f1e0ff */
[----:B------:R-:W-:Y:S01]  /*20b0*/  IMAD R29, R21, UR5, R0 ;  /* 0x00000005151d7c24 */ /* 0x000fe2000f8e0200 */
[----:B------:R-:W-:Y:S05]  /*20c0*/  @!P6 WARPSYNC.ALL ;  /* 0x000000000000e948 */ /* 0x000fea0003800000 */
[----:B------:R-:W-:Y:S01]  /*20d0*/  IMAD R0, R64, R10, RZ ;  /* 0x0000000a40007224 */ /* 0x000fe200078e02ff */
[----:B------:R-:W-:Y:S01]  /*20e0*/  ULDC UR4, c[0x0][0x320] ;  /* 0x0000c80000047ab9 */ /* 0x000fe20000000800 */
[----:B------:R-:W-:Y:S01]  /*20f0*/  IMAD.IADD R29, R7, 0x1, R29 ;  /* 0x00000001071d7824 */ /* 0x000fe200078e021d */
[----:B------:R-:W-:Y:S01]  /*2100*/  @!P6 BAR.SYNC.DEFER_BLOCKING 0x9, 0x100 ;  /* 0x024400000000eb1d */ /* 0x000fe20000010000 */
[----:B------:R-:W-:Y:S01]  /*2110*/  IMAD R0, R18, R11, R0 ;  /* 0x0000000b12007224 */ /* 0x000fe200078e0200 */
[----:B------:R-:W-:-:S02]  /*2120*/  ISETP.GE.AND P2, PT, R31, UR4, PT ;  /* 0x000000041f007c0c */ /* 0x000fc4000bf46270 */
[----:B------:R-:W-:Y:S02]  /*2130*/  ISETP.GE.AND P1, PT, R4, UR4, PT ;  /* 0x0000000404007c0c */ /* 0x000fe4000bf26270 */
[----:B------:R-:W-:Y:S01]  /*2140*/  ULDC.64 UR6, c[0x0][0x330] ;  /* 0x0000cc0000067ab9 */ /* 0x000fe20000000a00 */
[----:B------:R-:W-:Y:S01]  /*2150*/  IADD3.X R0, R29, R9, R0, P0, !PT ;  /* 0x000000091d007210 */ /* 0x000fe200007fe400 */
[----:B------:R-:W-:Y:S01]  /*2160*/  IMAD R9, R12, UR6, RZ ;  /* 0x000000060c097c24 */ /* 0x000fe2000f8e02ff */
[----:B------:R-:W-:Y:S02]  /*2170*/  SEL R8, RZ, 0xffffffff, P2 ;  /* 0xffffffffff087807 */ /* 0x000fe40001000000 */
[----:B------:R-:W-:Y:S01]  /*2180*/  ISETP.GE.AND P0, PT, R13, UR4, PT ;  /* 0x000000040d007c0c */ /* 0x000fe2000bf06270 */
[----:B------:R-:W-:Y:S01]  /*2190*/  IMAD R15, R82, UR7, R9 ;  /* 0x00000007520f7c24 */ /* 0x000fe2000f8e0209 */
[----:B------:R-:W-:Y:S01]  /*21a0*/  SEL R12, RZ, 0x1, P1 ;  /* 0x00000001ff0c7807 */ /* 0x000fe20000800000 */
[----:B------:R-:W-:Y:S01]  /*21b0*/  IMAD.SHL.U32 R13, R8, 0x2, RZ ;  /* 0x00000002080d7824 */ /* 0x000fe200078e00ff */
[----:B------:R-:W-:Y:S01]  /*21c0*/  ISETP.GE.AND P1, PT, R65, UR4, PT ;  /* 0x0000000441007c0c */ /* 0x000fe2000bf26270 */
[----:B------:R-:W-:Y:S01]  /*21d0*/  IMAD.WIDE.U32 R8, R82, UR6, R4 ;  /* 0x0000000652087c25 */ /* 0x000fe2000f8e0004 */
[----:B------:R-:W-:Y:S01]  /*21e0*/  ISETP.GE.AND P2, PT, R66, UR4, PT ;  /* 0x0000000442007c0c */ /* 0x000fe2000bf46270 */
[----:B------:R-:W0:Y:S01]  /*21f0*/  LDC.64 R82, c[0x0][0x408] ;  /* 0x00010200ff527b82 */ /* 0x000e220000000a00 */
[----:B------:R-:W-:Y:S01]  /*2200*/  ISETP.GE.AND P3, PT, R14, UR4, PT ;  /* 0x000000040e007c0c */ /* 0x000fe2000bf66270 */
[----:B------:R-:W-:Y:S01]  /*2210*/  IMAD.IADD R9, R9, 0x1, R15 ;  /* 0x0000000109097824 */ /* 0x000fe200078e020f */
[----:B------:R-:W-:-:S02]  /*2220*/  LOP3.LUT R12, R13, 0x2, R12, 0xe2, !PT ;  /* 0x000000020d0c7812 */ /* 0x000fc400078ee20c */
[----:B------:R-:W-:Y:S02]  /*2230*/  SEL R13, RZ, 0x4, P1 ;  /* 0x00000004ff0d7807 */ /* 0x000fe40000800000 */
[----:B------:R-:W-:Y:S02]  /*2240*/  SEL R14, RZ, 0x8, P2 ;  /* 0x00000008ff0e7807 */ /* 0x000fe40001000000 */
[----:B------:R-:W-:Y:S02]  /*2250*/  ISETP.GE.AND P1, PT, R67, UR4, PT ;  /* 0x0000000443007c0c */ /* 0x000fe4000bf26270 */
[----:B------:R-:W-:Y:S01]  /*2260*/  ISETP.GE.AND P2, PT, R68, UR4, PT ;  /* 0x0000000444007c0c */ /* 0x000fe2000bf46270 */
[----:B------:R-:W-:Y:S01]  /*2270*/  ULDC.64 UR4, c[0x0][0x338] ;  /* 0x0000ce0000047ab9 */ /* 0x000fe20000000a00 */
[----:B------:R-:W-:Y:S01]  /*2280*/  LOP3.LUT R12, R14, R12, R13, 0xfe, !PT ;  /* 0x0000000c0e0c7212 */ /* 0x000fe200078efe0d */
[----:B------:R-:W-:Y:S01]  /*2290*/  IMAD R15, R20, UR4, RZ ;  /* 0x00000004140f7c24 */ /* 0x000fe2000f8e02ff */
[----:B------:R-:W-:Y:S01]  /*22a0*/  SEL R13, RZ, 0x10, P1 ;  /* 0x00000010ff0d7807 */ /* 0x000fe20000800000 */
[----:B------:R-:W-:Y:S01]  /*22b0*/  IMAD R20, R64, R60, RZ ;  /* 0x0000003c40147224 */ /* 0x000fe200078e02ff */
[----:B------:R-:W-:Y:S01]  /*22c0*/  SEL R14, RZ, 0x20, P2 ;  /* 0x00000020ff0e7807 */ /* 0x000fe20001000000 */
[C---:B------:R-:W-:Y:S01]  /*22d0*/  IMAD R95, R21.reuse, UR5, R15 ;  /* 0x00000005155f7c24 */ /* 0x040fe2000f8e020f */
[----:B------:R-:W-:Y:S01]  /*22e0*/  LOP3.LUT P1, RZ, R236, 0x4, RZ, 0xc0, !PT ;  /* 0x00000004ecff7812 */ /* 0x000fe2000782c0ff */
[----:B------:R-:W-:Y:S01]  /*22f0*/  IMAD R59, R18, R61, R20 ;  /* 0x0000003d123b7224 */ /* 0x000fe200078e0214 */
[----:B------:R-:W-:Y:S01]  /*2300*/  LOP3.LUT R13, R14, R12, R13, 0xfe, !PT ;  /* 0x0000000c0e0d7212 */ /* 0x000fe200078efe0d */
[----:B------:R-:W-:Y:S01]  /*2310*/  IMAD.WIDE.U32 R8, R21, UR4, R8 ;  /* 0x0000000415087c25 */ /* 0x000fe2000f8e0008 */
[----:B------:R-:W-:Y:S01]  /*2320*/  SEL R12, RZ, 0x40, P0 ;  /* 0x00000040ff0c7807 */ /* 0x000fe20000000000 */
[----:B------:R-:W-:Y:S01]  /*2330*/  ULDC UR4, c[0x0][0x2f4] ;  /* 0x0000bd0000047ab9 */ /* 0x000fe20000000800 */
[----:B------:R-:W-:Y:S01]  /*2340*/  ISETP.GE.AND P0, PT, R4, R41, PT ;  /* 0x000000290400720c */ /* 0x000fe20003f06270 */
[----:B0-----:R-:W-:Y:S01]  /*2350*/  IMAD.WIDE.U32 R14, R18, R82, R22 ;  /* 0x00000052120e7225 */ /* 0x001fe200078e0016 */
[----:B------:R-:W-:-:S02]  /*2360*/  LOP3.LUT R97, R13, R12, RZ, 0xfc, !PT ;  /* 0x0000000c0d617212 */ /* 0x000fc400078efcff */
[----:B------:R-:W-:Y:S01]  /*2370*/  SEL R35, R41, RZ, P0 ;  /* 0x000000ff29237207 */ /* 0x000fe20000000000 */
[-C--:B------:R-:W-:Y:S01]  /*2380*/  IMAD R12, R64, R82.reuse, RZ ;  /* 0x00000052400c7224 */ /* 0x080fe200078e02ff */
[C---:B------:R-:W-:Y:S01]  /*2390*/  IADD3 R62, P2, R18.reuse, R63, RZ ;  /* 0x0000003f123e7210 */ /* 0x040fe20007f5e0ff */
[----:B------:R-:W-:Y:S01]  /*23a0*/  IMAD.WIDE.U32 R32, R18, R82, R4 ;  /* 0x0000005212207225 */ /* 0x000fe200078e0004 */
[----:B------:R-:W-:Y:S02]  /*23b0*/  SHF.L.U64.HI R71, R82, 0x6, R83 ;  /* 0x0000000652477819 */ /* 0x000fe40000010253 */
[----:B------:R-:W-:Y:S01]  /*23c0*/  SEL R79, R79, 0xffffffe0, !P1 ;  /* 0xffffffe04f4f7807 */ /* 0x000fe20004800000 */
[C---:B------:R-:W-:Y:S01]  /*23d0*/  IMAD R37, R18.reuse, R83, R12 ;  /* 0x0000005312257224 */ /* 0x040fe200078e020c */
[----:B------:R-:W-:Y:S01]  /*23e0*/  SEL R96, RZ, 0xffffff80, P3 ;  /* 0xffffff80ff607807 */ /* 0x000fe20001800000 */
[----:B------:R-:W-:Y:S01]  /*23f0*/  IMAD.WIDE.U32 R12, R18, R60, R22 ;  /* 0x0000003c120c7225 */ /* 0x000fe200078e0016 */
[----:B------:R-:W-:-:S02]  /*2400*/  ISETP.GE.AND P1, PT, R4, UR4, PT ;  /* 0x0000000404007c0c */ /* 0x000fc4000bf26270 */
[----:B------:R-:W-:Y:S01]  /*2410*/  LOP3.LUT R96, R97, 0x80, R96, 0xc8, !PT ;  /* 0x0000008061607812 */ /* 0x000fe200078ec860 */
[----:B------:R-:W-:Y:S01]  /*2420*/  IMAD.IADD R57, R13, 0x1, R59 ;  /* 0x000000010d397824 */ /* 0x000fe200078e023b */
[----:B-----5:R-:W-:Y:S01]  /*2430*/  SHF.R.S32.HI R13, RZ, 0x1f, R30 ;  /* 0x0000001fff0d7819 */ /* 0x020fe2000001141e */
[----:B------:R-:W-:Y:S01]  /*2440*/  IMAD.MOV.U32 R56, RZ, RZ, R12 ;  /* 0x000000ffff387224 */ /* 0x000fe200078e000c */
[----:B------:R-:W-:Y:S01]  /*2450*/  LOP3.LUT R97, R97, 0x40, RZ, 0xc0, !PT ;  /* 0x0000004061617812 */ /* 0x000fe200078ec0ff */
[----:B------:R-:W-:Y:S02]  /*2460*/  IMAD.IADD R35, R4, 0x1, R35 ;  /* 0x0000000104237824 */ /* 0x000fe400078e0223 */
[----:B------:R-:W-:Y:S02]  /*2470*/  IMAD R12, R13, R82, RZ ;  /* 0x000000520d0c7224 */ /* 0x000fe400078e02ff */
[----:B------:R-:W-:Y:S01]  /*2480*/  IMAD.IADD R15, R15, 0x1, R37 ;  /* 0x000000010f0f7824 */ /* 0x000fe200078e0225 */
[----:B------:R-:W-:Y:S01]  /*2490*/  SHF.R.S32.HI R34, RZ, 0x1f, R35 ;  /* 0x0000001fff227819 */ /* 0x000fe20000011423 */
[----:B------:R-:W-:-:S02]  /*24a0*/  IMAD.IADD R33, R37, 0x1, R33 ;  /* 0x0000000125217824 */ /* 0x000fc400078e0221 */
[----:B------:R-:W-:Y:S01]  /*24b0*/  IMAD R37, R30, R83, R12 ;  /* 0x000000531e257224 */ /* 0x000fe200078e020c */
[----:B------:R-:W-:Y:S01]  /*24c0*/  LEA.HI R34, R34, R35, RZ, 0x3 ;  /* 0x0000002322227211 */ /* 0x000fe200078f18ff */
[----:B------:R-:W-:Y:S02]  /*24d0*/  IMAD R36, R13, R60, RZ ;  /* 0x0000003c0d247224 */ /* 0x000fe400078e02ff */
[-C--:B------:R-:W-:Y:S01]  /*24e0*/  IMAD.WIDE.U32 R12, R30, R82.reuse, R14 ;  /* 0x000000521e0c7225 */ /* 0x080fe200078e000e */
[----:B------:R-:W-:Y:S02]  /*24f0*/  SHF.R.S32.HI R88, RZ, 0x3, R34 ;  /* 0x00000003ff587819 */ /* 0x000fe40000011422 */
[----:B------:R-:W-:Y:S01]  /*2500*/  LOP3.LUT R89, R34, 0xfffffff8, RZ, 0xc0, !PT ;  /* 0xfffffff822597812 */ /* 0x000fe200078ec0ff */
[----:B------:R-:W-:Y:S01]  /*2510*/  IMAD.WIDE.U32 R14, R30, R82, R32 ;  /* 0x000000521e0e7225 */ /* 0x000fe200078e0020 */
[--C-:B------:R-:W-:Y:S02]  /*2520*/  LOP3.LUT R33, R73, 0x18, R4.reuse, 0xf8, !PT ;  /* 0x0000001849217812 */ /* 0x100fe400078ef804 */
[----:B------:R-:W-:Y:S01]  /*2530*/  SHF.R.S32.HI R92, RZ, 0x1f, R89 ;  /* 0x0000001fff5c7819 */ /* 0x000fe20000011459 */
[----:B------:R-:W-:Y:S01]  /*2540*/  IMAD.WIDE.U32 R20, R18, R60, R4 ;  /* 0x0000003c12147225 */ /* 0x000fe200078e0004 */
[----:B------:R-:W-:-:S02]  /*2550*/  LOP3.LUT R32, R33, R76, RZ, 0x3c, !PT ;  /* 0x0000004c21207212 */ /* 0x000fc400078e3cff */
[--C-:B------:R-:W-:Y:S01]  /*2560*/  LOP3.LUT R33, R73, 0x38, R34.reuse, 0xf8, !PT ;  /* 0x0000003849217812 */ /* 0x100fe200078ef822 */
[----:B------:R-:W-:Y:S01]  /*2570*/  IMAD.IADD R59, R59, 0x1, R21 ;  /* 0x000000013b3b7824 */ /* 0x000fe200078e0215 */
[----:B------:R-:W-:Y:S01]  /*2580*/  LOP3.LUT R34, R217, 0x38, R34, 0xf8, !PT ;  /* 0x00000038d9227812 */ /* 0x000fe200078ef822 */
[----:B------:R-:W-:Y:S02]  /*2590*/  IMAD.MOV.U32 R58, RZ, RZ, R20 ;  /* 0x000000ffff3a7224 */ /* 0x000fe400078e0014 */
[----:B------:R-:W-:Y:S01]  /*25a0*/  IMAD R81, R219, 0x200, R32 ;  /* 0x00000200db517824 */ /* 0x000fe200078e0220 */
[----:B------:R-:W-:Y:S01]  /*25b0*/  LOP3.LUT R32, R33, R76, RZ, 0x3c, !PT ;  /* 0x0000004c21207212 */ /* 0x000fe200078e3cff */
[----:B------:R-:W-:Y:S01]  /*25c0*/  IMAD R35, R11, 0x60, RZ ;  /* 0x000000600b237824 */ /* 0x000fe200078e02ff */
[----:B------:R-:W-:Y:S01]  /*25d0*/  LOP3.LUT R33, R34, R38, RZ, 0x3c, !PT ;  /* 0x0000002622217212 */ /* 0x000fe200078e3cff */
[C---:B------:R-:W-:Y:S02]  /*25e0*/  IMAD R91, R30.reuse, R61, R36 ;  /* 0x0000003d1e5b7224 */ /* 0x040fe400078e0224 */
[----:B------:R-:W-:-:S04]  /*25f0*/  IMAD.WIDE.U32 R56, R30, R60, R56 ;  /* 0x0000003c1e387225 */ /* 0x000fc800078e0038 */
[----:B------:R-:W-:-:S04]  /*2600*/  IMAD.WIDE.U32 R58, R30, R60, R58 ;  /* 0x0000003c1e3a7225 */ /* 0x000fc800078e003a */
[----:B------:R-:W-:-:S04]  /*2610*/  IMAD.WIDE.U32 R10, R10, 0x60, RZ ;  /* 0x000000600a0a7825 */ /* 0x000fc800078e00ff */
[----:B------:R-:W-:Y:S02]  /*2620*/  IMAD R83, R83, 0x60, RZ ;  /* 0x0000006053537824 */ /* 0x000fe400078e02ff */
[----:B------:R-:W-:-:S04]  /*2630*/  IMAD.WIDE.U32 R20, R82, 0x60, RZ ;  /* 0x0000006052147825 */ /* 0x000fc800078e00ff */
[----:B------:R-:W-:-:S04]  /*2640*/  IMAD.WIDE.U32 R60, R60, 0x60, RZ ;  /* 0x000000603c3c7825 */ /* 0x000fc800078e00ff */
[----:B------:R-:W-:Y:S02]  /*2650*/  IMAD.SHL.U32 R72, R82, 0x40, RZ ;  /* 0x0000004052487824 */ /* 0x000fe400078e00ff */
[----:B------:R-:W-:Y:S01]  /*2660*/  IMAD.X R63, R64, 0x1, R43, P2 ;  /* 0x00000001403f7824 */ /* 0x000fe200010e062b */
[----:B------:R-:W-:Y:S01]  /*2670*/  ISETP.GE.AND P2, PT, R31, UR4, PT ;  /* 0x000000041f007c0c */ /* 0x000fe2000bf46270 */
[----:B------:R-:W-:Y:S02]  /*2680*/  IMAD.IADD R87, R57, 0x1, R91 ;  /* 0x0000000139577824 */ /* 0x000fe400078e025b */
[----:B------:R-:W-:Y:S02]  /*2690*/  IMAD.IADD R82, R11, 0x1, R35 ;  /* 0x000000010b527824 */ /* 0x000fe400078e0223 */
[----:B------:R-:W-:Y:S02]  /*26a0*/  IMAD.IADD R83, R21, 0x1, R83 ;  /* 0x0000000115537824 */ /* 0x000fe400078e0253 */
[----:B------:R-:W-:-:S02]  /*26b0*/  IMAD.IADD R84, R61, 0x1, R39 ;  /* 0x000000013d547824 */ /* 0x000fc400078e0227 */
[----:B------:R-:W-:Y:S02]  /*26c0*/  IMAD.IADD R85, R79, 0x1, R81 ;  /* 0x000000014f557824 */ /* 0x000fe400078e0251 */
[----:B------:R-:W-:Y:S02]  /*26d0*/  IMAD.IADD R86, R13, 0x1, R37 ;  /* 0x000000010d567824 */ /* 0x000fe400078e0225 */
[----:B------:R-:W-:Y:S02]  /*26e0*/  IMAD.IADD R90, R37, 0x1, R15 ;  /* 0x00000001255a7824 */ /* 0x000fe400078e020f */
[----:B------:R-:W-:Y:S02]  /*26f0*/  IMAD.IADD R91, R91, 0x1, R59 ;  /* 0x000000015b5b7824 */ /* 0x000fe400078e023b */
[----:B------:R-:W-:Y:S02]  /*2700*/  IMAD R93, R219, 0x200, R32 ;  /* 0x00000200db5d7824 */ /* 0x000fe400078e0220 */
[----:B------:R-:W-:-:S02]  /*2710*/  IMAD.IADD R94, R220, 0x1, R33 ;  /* 0x00000001dc5e7824 */ /* 0x000fc400078e0221 */
[----:B------:R-:W-:-:S07]  /*2720*/  IMAD.IADD R95, R9, 0x1, R95 ;  /* 0x00000001095f7824 */ /* 0x000fce00078e025f */
.L_x_11968:
        /* <DEDUP_REMOVED lines=9> */
[----:B------:R-:W-:-:S03]  /*27c0*/  IADD3 R33, P5, R3, R104, RZ ;  /* 0x0000006803217210 */ /* 0x000fc60007fbe0ff */
[----:B------:R-:W-:Y:S01]  /*27d0*/  IMAD.IADD R109, R105, 0x1, R27 ;  /* 0x00000001696d7824 */ /* 0x000fe200078e021b */
[----:B------:R-:W-:-:S03]  /*27e0*/  IADD3 R27, P3, P4, R3, R104, R70 ;  /* 0x00000068031b7210 */ /* 0x000fc60007c7e046 */
[----:B------:R-:W-:Y:S01]  /*27f0*/  IMAD.X R34, R109, 0x1, R0, P5 ;  /* 0x000000016d227824 */ /* 0x000fe200028e0600 */
[----:B------:R-:W-:Y:S02]  /*2800*/  IADD3.X R32, R0, R109, R69, P3, P4 ;  /* 0x0000006d00207210 */ /* 0x000fe40001fe8445 */
[-C--:B0-----:R-:W-:Y:S02]  /*2810*/  LEA R40, P3, R27, R100.reuse, 0x1 ;  /* 0x000000641b287211 */ /* 0x081fe400078608ff */
[----:B------:R-:W-:Y:S02]  /*2820*/  LEA R42, P5, R33, R100, 0x1 ;  /* 0x00000064212a7211 */ /* 0x000fe400078a08ff */
[-C--:B------:R-:W-:Y:S01]  /*2830*/  LEA.HI.X R41, R27, R101.reuse, R32, 0x1, P3 ;  /* 0x000000651b297211 */ /* 0x080fe200018f0c20 */
[----:B------:R-:W-:Y:S01]  /*2840*/  IMAD R27, R17, 0x1800, R81 ;  /* 0x00001800111b7824 */ /* 0x000fe200078e0251 */
[----:B-1----:R-:W-:Y:S02]  /*2850*/  ISETP.GE.AND P3, PT, R107, 0x1, PT ;  /* 0x000000016b00780c */ /* 0x002fe40003f66270 */
[----:B------:R-:W-:Y:S01]  /*2860*/  LEA.HI.X R43, R33, R101, R34, 0x1, P5 ;  /* 0x00000065212b7211 */ /* 0x000fe200028f0c22 */
[----:B------:R-:W-:Y:S01]  /*2870*/  IMAD R33, R17, 0x1800, R85 ;  /* 0x0000180011217824 */ /* 0x000fe200078e0255 */
[----:B------:R-:W-:Y:S01]  /*2880*/  ISETP.GT.AND P4, PT, R45, R28, PT ;  /* 0x0000001c2d00720c */ /* 0x000fe20003f84270 */
[----:B------:R-:W-:-:S02]  /*2890*/  IMAD R108, R27, 0x2, R26 ;  /* 0x000000021b6c7824 */ /* 0x000fc400078e021a */
[----:B------:R-:W-:Y:S01]  /*28a0*/  IMAD R106, R33, 0x2, R26 ;  /* 0x00000002216a7824 */ /* 0x000fe200078e021a */
[----:B------:R-:W-:Y:S01]  /*28b0*/  P2R R99, PR, RZ, 0x10 ;  /* 0x00000010ff637803 */ /* 0x000fe20000000000 */
[----:B------:R-:W-:-:S04]  /*28c0*/  IMAD.MOV.U32 R27, RZ, RZ, R45 ;  /* 0x000000ffff1b7224 */ /* 0x000fc800078e002d */
        /* <DEDUP_REMOVED lines=42> */
.L_x_11925:
[----:B------:R-:W-:Y:S05]  /*2b70*/  BSYNC B1 ;  /* 0x0000000000017941 */ /* 0x000fea0003800000 */
.L_x_11924:
[----:B------:R-:W-:Y:S01]  /*2b80*/  ISETP.GE.AND P5, PT, R233, R102, PT ;  /* 0x00000066e900720c */ /* 0x000fe20003fa6270 */
[----:B------:R-:W-:Y:S01]  /*2b90*/  BSSY B1, `(.L_x_11926) ;  /* 0x000001b000017945 */ /* 0x000fe20003800000 */
[----:B------:R-:W-:Y:S02]  /*2ba0*/  CS2R R46, SRZ ;  /* 0x00000000002e7805 */ /* 0x000fe4000001ff00 */
[----:B0-----:R-:W-:Y:S01]  /*2bb0*/  CS2R R38, SRZ ;  /* 0x0000000000267805 */ /* 0x001fe2000001ff00 */
        /* <DEDUP_REMOVED lines=24> */
.L_x_11927:
[----:B------:R-:W-:Y:S05]  /*2d40*/  BSYNC B1 ;  /* 0x0000000000017941 */ /* 0x000fea0003800000 */
.L_x_11926:
        /* <DEDUP_REMOVED lines=33> */
.L_x_11928:
[----:B------:R-:W-:Y:S01]  /*2f60*/  IMAD R98, R17, 0x8, R16 ;  /* 0x0000000811627824 */ /* 0x000fe200078e0210 */
[----:B------:R-:W-:Y:S01]  /*2f70*/  SHF.L.U32 R103, R204, 0x1f, RZ ;  /* 0x0000001fcc677819 */ /* 0x000fe200000006ff */
[----:B------:R-:W-:Y:S03]  /*2f80*/  BSSY B1, `(.L_x_11929) ;  /* 0x0000003000017945 */ /* 0x000fe60003800000 */
[----:B------:R-:W0:Y:S02]  /*2f90*/  SYNCS.PHASECHK.TRANS64.TRYWAIT P6, [R98+URZ+0x22890], R103 ;  /* 0x02289067620075a7 */ /* 0x000e2400080c017f */
[----:B0-----:R-:W-:Y:S05]  /*2fa0*/  @!P6 BRA `(.L_x_11930) ;  /* 0x000001e400d4e947 */ /* 0x001fea0003800000 */
.L_x_12287:
[----:B------:R-:W-:Y:S05]  /*2fb0*/  BSYNC B1 ;  /* 0x0000000000017941 */ /* 0x000fea0003800000 */
.L_x_11929:
        /* <DEDUP_REMOVED lines=29> */
[----:B------:R-:W-:Y:S01]  /*3190*/  FMUL.FTZ R35, R35, R114 ;  /* 0x0000007223237220 */ /* 0x000fe20000410000 */
        /* <DEDUP_REMOVED lines=24> */
.L_x_11936:
[----:B------:R-:W-:Y:S05]  /*3320*/  BSYNC B3 ;  /* 0x0000000000037941 */ /* 0x000fea0003800000 */
.L_x_11935:
[----:B--2---:R1:W-:Y:S02]  /*3330*/  STG.E.128 desc[UR38][R42.64], R32 ;  /* 0x000000202a007986 */ /* 0x0043e4000c101d26 */
.L_x_11934:
[----:B------:R-:W-:Y:S05]  /*3340*/  BSYNC B2 ;  /* 0x0000000000027941 */ /* 0x000fea0003800000 */
.L_x_11933:
[----:B------:R-:W-:Y:S05]  /*3350*/  @P2 BRA `(.L_x_11932) ;  /* 0x0000000000d02947 */ /* 0x000fea0003800000 */
[----:B-1----:R1:W2:Y:S01]  /*3360*/  LDS.128 R32, [R106] ;  /* 0x000000006a207984 */ /* 0x0022a20000000c00 */
        /* <DEDUP_REMOVED lines=49> */
.L_x_11938:
[----:B------:R-:W-:Y:S05]  /*3680*/  BSYNC B2 ;  /* 0x0000000000027941 */ /* 0x000fea0003800000 */
.L_x_11937:
[----:B--2---:R2:W-:Y:S02]  /*3690*/  STG.E.128 desc[UR38][R42.64+0x40], R32 ;  /* 0x000040202a007986 */ /* 0x0045e4000c101d26 */
.L_x_11932:
[----:B------:R-:W-:Y:S05]  /*36a0*/  BSYNC B1 ;  /* 0x0000000000017941 */ /* 0x000fea0003800000 */
.L_x_11931:
[----:B------:R-:W-:Y:S05]  /*36b0*/  @P5 BRA `(.L_x_11939) ;  /* 0x0000001c00705947 */ /* 0x000fea0003800000 */
[----:B------:R-:W-:Y:S04]  /*36c0*/  BSSY B1, `(.L_x_11940) ;  /* 0x0000036000017945 */ /* 0x000fe80003800000 */
[----:B------:R-:W-:Y:S05]  /*36d0*/  @P1 BRA `(.L_x_11941) ;  /* 0x0000000000d01947 */ /* 0x000fea0003800000 */
[----:B-12---:R1:W2:Y:S01]  /*36e0*/  LDS.128 R32, [R108+0x2000] ;  /* 0x002000006c207984 */ /* 0x0062a20000000c00 */
[----:B------:R-:W-:Y:S01]  /*36f0*/  ISETP.GE.AND P4, PT, R22, R107, PT ;  /* 0x0000006b1600720c */ /* 0x000fe20003f86270 */
[----:B------:R-:W-:-:S12]  /*3700*/  BSSY B2, `(.L_x_11942) ;  /* 0x0000030000027945 */ /* 0x000fd80003800000 */
[----:B-1----:R-:W-:Y:S05]  /*3710*/  @P4 BRA `(.L_x_11943) ;  /* 0x0000000000b84947 */ /* 0x002fea0003800000 */
        /* <DEDUP_REMOVED lines=46> */
.L_x_11943:
[----:B------:R-:W-:Y:S05]  /*3a00*/  BSYNC B2 ;  /* 0x0000000000027941 */ /* 0x000fea0003800000 */
.L_x_11942:
[----:B--2---:R3:W-:Y:S02]  /*3a10*/  STG.E.128 desc[UR38][R40.64], R32 ;  /* 0x0000002028007986 */ /* 0x0047e4000c101d26 */
.L_x_11941:
[----:B------:R-:W-:Y:S05]  /*3a20*/  BSYNC B1 ;  /* 0x0000000000017941 */ /* 0x000fea0003800000 */
.L_x_11940:
        /* <DEDUP_REMOVED lines=51> */
.L_x_11945:
[----:B------:R-:W-:Y:S05]  /*3d60*/  BSYNC B1 ;  /* 0x0000000000017941 */ /* 0x000fea0003800000 */
.L_x_11944:
[----:B--2---:R4:W-:Y:S01]  /*3d70*/  STG.E.128 desc[UR38][R40.64+0x40], R32 ;  /* 0x0000402028007986 */ /* 0x0049e2000c101d26 */
[----:B------:R-:W-:Y:S05]  /*3d80*/  BRA `(.L_x_11939) ;  /* 0x0000001400bc7947 */ /* 0x000fea0003800000 */
.L_x_11923:
        /* <DEDUP_REMOVED lines=18> */
[----:B------:R-:W-:Y:S02]  /*3eb0*/  CS2R R34, SRZ ;  /* 0x0000000000227805 */ /* 0x000fe4000001ff00 */
[----:B------:R-:W-:-:S05]  /*3ec0*/  @!P4 IADD3 R32, P5, R14, R32, RZ ;  /* 0x000000200e20c210 */ /* 0x000fca0007fbe0ff */
[----:B------:R-:W-:Y:S01]  /*3ed0*/  @!P4 IMAD.X R33, R103, 0x1, R90, P5 ;  /* 0x000000016721c824 */ /* 0x000fe200028e065a */
[----:B---3--:R-:W-:-:S04]  /*3ee0*/  @!P4 LEA R50, P5, R32, R50, 0x1 ;  /* 0x000000322032c211 */ /* 0x008fc800078a08ff */
[----:B------:R-:W-:Y:S02]  /*3ef0*/  @!P4 LEA.HI.X R51, R32, R51, R33, 0x1, P5 ;  /* 0x000000332033c211 */ /* 0x000fe400028f0c21 */
[----:B------:R-:W-:-:S03]  /*3f00*/  CS2R R32, SRZ ;  /* 0x0000000000207805 */ /* 0x000fc6000001ff00 */
[----:B------:R2:W3:Y:S04]  /*3f10*/  @!P4 LDG.E.128 R36, desc[UR38][R50.64] ;  /* 0x000000263224c981 */ /* 0x0004e8000c1e1d00 */
[----:B------:R-:W4:Y:S01]  /*3f20*/  @!P4 LDG.E.128 R32, desc[UR38][R48.64] ;  /* 0x000000263020c981 */ /* 0x000f22000c1e1d00 */
[C---:B0-----:R-:W-:Y:S02]  /*3f30*/  @!P3 LEA R52, P4, R40.reuse, R52, 0x1 ;  /* 0x000000342834b211 */ /* 0x041fe400078808ff */
[----:B------:R-:W-:Y:S02]  /*3f40*/  CS2R R42, SRZ ;  /* 0x00000000002a7805 */ /* 0x000fe4000001ff00 */
[----:B------:R-:W-:Y:S02]  /*3f50*/  @!P3 LEA.HI.X R53, R40, R53, R41, 0x1, P4 ;  /* 0x000000352835b211 */ /* 0x000fe400020f0c29 */
[----:B------:R-:W-:-:S02]  /*3f60*/  CS2R R40, SRZ ;  /* 0x0000000000287805 */ /* 0x000fc4000001ff00 */
[----:B-1----:R-:W-:-:S04]  /*3f70*/  @!P3 LEA R54, P4, R46, R44, 0x1 ;  /* 0x0000002c2e36b211 */ /* 0x002fc800078808ff */
[----:B------:R-:W-:Y:S01]  /*3f80*/  @!P3 LEA.HI.X R55, R46, R45, R47, 0x1, P4 ;  /* 0x0000002d2e37b211 */ /* 0x000fe200020f0c2f */
[----:B------:R-:W5:Y:S01]  /*3f90*/  @!P3 LDG.E.128 R40, desc[UR38][R52.64] ;  /* 0x000000263428b981 */ /* 0x000f62000c1e1d00 */
[----:B------:R-:W-:Y:S02]  /*3fa0*/  CS2R R46, SRZ ;  /* 0x00000000002e7805 */ /* 0x000fe4000001ff00 */
[----:B------:R-:W-:-:S06]  /*3fb0*/  CS2R R44, SRZ ;  /* 0x00000000002c7805 */ /* 0x000fcc000001ff00 */
[----:B------:R-:W5:Y:S01]  /*3fc0*/  @!P3 LDG.E.128 R44, desc[UR38][R54.64] ;  /* 0x00000026362cb981 */ /* 0x000f62000c1e1d00 */
[----:B------:R-:W-:Y:S02]  /*3fd0*/  ISETP.NE.AND P3, PT, R203, 0x3, PT ;  /* 0x00000003cb00780c */ /* 0x000fe40003f65270 */
[----:B------:R-:W-:Y:S01]  /*3fe0*/  ISETP.GE.AND P4, PT, R4, R107, PT ;  /* 0x0000006b0400720c */ /* 0x000fe20003f86270 */
[----:B----4-:R-:W-:Y:S02]  /*3ff0*/  IMAD.MOV.U32 R48, RZ, RZ, R34 ;  /* 0x000000ffff307224 */ /* 0x010fe400078e0022 */
[----:B------:R-:W-:Y:S02]  /*4000*/  IMAD.MOV.U32 R49, RZ, RZ, R35 ;  /* 0x000000ffff317224 */ /* 0x000fe400078e0023 */
[----:B--2---:R-:W-:Y:S02]  /*4010*/  IMAD.MOV.U32 R50, RZ, RZ, R32 ;  /* 0x000000ffff327224 */ /* 0x004fe400078e0020 */
[----:B------:R-:W-:Y:S01]  /*4020*/  IMAD.MOV.U32 R51, RZ, RZ, R33 ;  /* 0x000000ffff337224 */ /* 0x000fe200078e0021 */
[----:B------:R-:W-:Y:S01]  /*4030*/  PRMT R126, R48, 0x7610, R126 ;  /* 0x00007610307e7816 */ /* 0x000fe2000000007e */
        /* <DEDUP_REMOVED lines=29> */
.L_x_11946:
        /* <DEDUP_REMOVED lines=9> */
.L_x_12288:
[----:B------:R-:W-:Y:S05]  /*42a0*/  BSYNC B1 ;  /* 0x0000000000017941 */ /* 0x000fea0003800000 */
.L_x_11947:
        /* <DEDUP_REMOVED lines=29> */
[----:B------:R-:W-:Y:S02]  /*4480*/  PRMT R130, R117, 0x5432, R130 ;  /* 0x0000543275827816 */ /* 0x000fe40000000082 */
[----:B------:R-:W-:-:S02]  /*4490*/  SHF.R.U32.HI R133, RZ, 0x10, R39 ;  /* 0x00000010ff857819 */ /* 0x000fc40000011627 */
[----:B------:R-:W-:Y:S01]  /*44a0*/  SHF.R.U64 R129, R36, 0x10, R37 ;  /* 0x0000001024817819 */ /* 0x000fe20000001225 */
[----:B------:R-:W-:Y:S01]  /*44b0*/  IMAD.U32 R132, R130, 0x10000, RZ ;  /* 0x0001000082847824 */ /* 0x000fe200078e00ff */
[----:B------:R-:W-:Y:S01]  /*44c0*/  SHF.R.U64 R131, R38, 0x10, R39 ;  /* 0x0000001026837819 */ /* 0x000fe20000001227 */
[----:B--2---:R-:W-:Y:S01]  /*44d0*/  IMAD.U32 R39, R53, 0x10000, RZ ;  /* 0x0001000035277824 */ /* 0x004fe200078e00ff */
[----:B------:R-:W-:Y:S01]  /*44e0*/  PRMT R127, R126, 0x5410, R127 ;  /* 0x000054107e7f7816 */ /* 0x000fe2000000007f */
[----:B------:R-:W-:Y:S01]  /*44f0*/  IMAD.U32 R126, R125, 0x10000, RZ ;  /* 0x000100007d7e7824 */ /* 0x000fe200078e00ff */
[----:B------:R-:W-:Y:S01]  /*4500*/  SHF.R.U64 R124, R32, 0x10, R33 ;  /* 0x00000010207c7819 */ /* 0x000fe20000001221 */
[----:B-1----:R-:W-:Y:S01]  /*4510*/  IMAD.U32 R33, R49, 0x10000, RZ ;  /* 0x0001000031217824 */ /* 0x002fe200078e00ff */
[----:B------:R-:W-:Y:S01]  /*4520*/  SHF.R.U32.HI R128, RZ, 0x10, R35 ;  /* 0x00000010ff807819 */ /* 0x000fe20000011623 */
        /* <DEDUP_REMOVED lines=8> */
[----:B------:R-:W-:Y:S01]  /*45b0*/  IMAD.U32 R35, R50, 0x10000, RZ ;  /* 0x0001000032237824 */ /* 0x000fe200078e00ff */
[----:B------:R-:W-:Y:S01]  /*45c0*/  PRMT R129, R136, 0x5410, R129 ;  /* 0x0000541088817816 */ /* 0x000fe20000000081 */
[C---:B------:R-:W-:Y:S01]  /*45d0*/  FMUL.FTZ R136, R39.reuse, R126 ;  /* 0x0000007e27887220 */ /* 0x040fe20000410000 */
[----:B------:R-:W-:Y:S01]  /*45e0*/  PRMT R131, R134, 0x5410, R131 ;  /* 0x0000541086837816 */ /* 0x000fe20000000083 */
[----:B------:R-:W-:Y:S01]  /*45f0*/  FMUL.FTZ R134, R39, R132 ;  /* 0x0000008427867220 */ /* 0x000fe20000410000 */
[----:B------:R-:W-:Y:S01]  /*4600*/  LOP3.LUT R125, R125, 0xffff0000, RZ, 0xc0, !PT ;  /* 0xffff00007d7d7812 */ /* 0x000fe200078ec0ff */
[----:B------:R-:W-:Y:S01]  /*4610*/  IMAD.U32 R39, R133, 0x10000, RZ ;  /* 0x0001000085277824 */ /* 0x000fe200078e00ff */
[----:B------:R-:W-:Y:S01]  /*4620*/  PRMT R128, R115, 0x5432, R128 ;  /* 0x0000543273807816 */ /* 0x000fe20000000080 */
[----:B------:R-:W-:Y:S01]  /*4630*/  FMUL.FTZ R135, R49, R130 ;  /* 0x0000008231877220 */ /* 0x000fe20000410000 */
[C---:B------:R-:W-:Y:S01]  /*4640*/  FFMA.FTZ R134, R33.reuse, R126, -R134 ;  /* 0x0000007e21867223 */ /* 0x040fe20000010886 */
[----:B------:R-:W-:Y:S01]  /*4650*/  FFMA.FTZ R136, R33, R132, R136 ;  /* 0x0000008421887223 */ /* 0x000fe20000010088 */
[----:B------:R-:W-:Y:S01]  /*4660*/  FMUL.FTZ R49, R49, R125 ;  /* 0x0000007d31317220 */ /* 0x000fe20000410000 */
[----:B------:R-:W-:Y:S01]  /*4670*/  PRMT R124, R116, 0x5432, R124 ;  /* 0x00005432747c7816 */ /* 0x000fe2000000007c */
[----:B------:R-:W-:-:S02]  /*4680*/  IMAD.U32 R33, R128, 0x10000, RZ ;  /* 0x0001000080217824 */ /* 0x000fc400078e00ff */
        /* <DEDUP_REMOVED lines=54> */
.L_x_11952:
[----:B------:R-:W-:Y:S05]  /*49f0*/  BSYNC B2 ;  /* 0x0000000000027941 */ /* 0x000fea0003800000 */
.L_x_11951:
        /* <DEDUP_REMOVED lines=12> */
.L_x_11950:
[----:B------:R-:W-:Y:S05]  /*4ac0*/  BSYNC B1 ;  /* 0x0000000000017941 */ /* 0x000fea0003800000 */
.L_x_11949:
        /* <DEDUP_REMOVED lines=119> */
.L_x_11954:
[----:B------:R-:W-:Y:S05]  /*5240*/  BSYNC B1 ;  /* 0x0000000000017941 */ /* 0x000fea0003800000 */
.L_x_11953:
[----:B-1----:R1:W-:Y:S01]  /*5250*/  STG.E.128 desc[UR38][R48.64], R32 ;  /* 0x0000002030007986 */ /* 0x0023e2000c101d26 */
[----:B------:R-:W-:-:S13]  /*5260*/  ISETP.GE.AND P4, PT, R51, R111, PT ;  /* 0x0000006f3300720c */ /* 0x000fda0003f86270 */
[----:B------:R-:W-:Y:S05]  /*5270*/  @P4 BRA `(.L_x_11939) ;  /* 0x0000000000804947 */ /* 0x000fea0003800000 */
[--C-:B-1----:R-:W-:Y:S02]  /*5280*/  SHF.R.S32.HI R32, RZ, 0x1f, R51.reuse ;  /* 0x0000001fff207819 */ /* 0x102fe40000011433 */
[----:B------:R-:W-:-:S04]  /*5290*/  IADD3 R51, P4, P5, R6, R104, R51 ;  /* 0x0000006806337210 */ /* 0x000fc80007d9e033 */
[----:B------:R-:W-:Y:S02]  /*52a0*/  IADD3.X R50, R29, R50, R32, P4, P5 ;  /* 0x000000321d327210 */ /* 0x000fe400027ea420 */
[----:B------:R-:W-:-:S04]  /*52b0*/  LEA R100, P4, R51, R100, 0x1 ;  /* 0x0000006433647211 */ /* 0x000fc800078808ff */
[----:B------:R-:W-:-:S05]  /*52c0*/  LEA.HI.X R101, R51, R101, R50, 0x1, P4 ;  /* 0x0000006533657211 */ /* 0x000fca00020f0c32 */
[----:B--2---:R1:W-:Y:S01]  /*52d0*/  STG.E.128 desc[UR38][R100.64], R36 ;  /* 0x0000002464007986 */ /* 0x0043e2000c101d26 */
[----:B------:R-:W-:Y:S05]  /*52e0*/  BRA `(.L_x_11939) ;  /* 0x0000000000647947 */ /* 0x000fea0003800000 */
.L_x_11922:
[----:B------:R-:W-:-:S13]  /*52f0*/  ISETP.NE.AND P3, PT, R203, 0x3, PT ;  /* 0x00000003cb00780c */ /* 0x000fda0003f65270 */
[----:B------:R-:W-:Y:S05]  /*5300*/  @!P3 BRA `(.L_x_11955) ;  /* 0x000000000004b947 */ /* 0x000fea0003800000 */
[----:B------:R-:W-:Y:S01]  /*5310*/  BPT.TRAP 0x1 ;  /* 0x000000040000795c */ /* 0x000fe20000300000 */
.L_x_11955:
[----:B------:R-:W-:Y:S01]  /*5320*/  IMAD R98, R17, 0x8, R16 ;  /* 0x0000000811627824 */ /* 0x000fe200078e0210 */
[----:B------:R-:W-:Y:S01]  /*5330*/  SHF.L.U32 R103, R204, 0x1f, RZ ;  /* 0x0000001fcc677819 */ /* 0x000fe200000006ff */
[----:B------:R-:W-:Y:S01]  /*5340*/  IMAD R102, R27, -0x60, R24 ;  /* 0xffffffa01b667824 */ /* 0x000fe200078e0218 */
[----:B------:R-:W-:Y:S02]  /*5350*/  BSSY B1, `(.L_x_11956) ;  /* 0x0000004000017945 */ /* 0x000fe40003800000 */
[----:B------:R-:W0:Y:S02]  /*5360*/  SYNCS.PHASECHK.TRANS64.TRYWAIT P4, [R98+URZ+0x22890], R103 ;  /* 0x02289067620075a7 */ /* 0x000e24000808017f */
[----:B------:R-:W-:Y:S01]  /*5370*/  VIMNMX R102, R102, 0x60, PT ;  /* 0x0000006066667848 */ /* 0x000fe20003fe0100 */
[----:B0-----:R-:W-:Y:S06]  /*5380*/  @!P4 BRA `(.L_x_11957) ;  /* 0x000001c40004c947 */ /* 0x001fec0003800000 */
.L_x_12289:
[----:B------:R-:W-:Y:S05]  /*5390*/  BSYNC B1 ;  /* 0x0000000000017941 */ /* 0x000fea0003800000 */
.L_x_11956:
        /* <DEDUP_REMOVED lines=8> */
.L_x_11959:
[----:B------:R-:W-:Y:S05]  /*5420*/  BSYNC B1 ;  /* 0x0000000000017941 */ /* 0x000fea0003800000 */
.L_x_11958:
[----:B------:R-:W-:Y:S05]  /*5430*/  @P4 BRA `(.L_x_11939) ;  /* 0x0000000000104947 */ /* 0x000fea0003800000 */
[----:B-1----:R-:W1:Y:S04]  /*5440*/  @!P1 LDS.128 R32, [R108+0x2000] ;  /* 0x002000006c209984 */ /* 0x002e680000000c00 */
[----:B------:R-:W2:Y:S04]  /*5450*/  @!P2 LDS.128 R36, [R106+0x2000] ;  /* 0x002000006a24a984 */ /* 0x000ea80000000c00 */
[----:B-1----:R1:W-:Y:S04]  /*5460*/  @!P1 STG.E.128 desc[UR38][R40.64], R32 ;  /* 0x0000002028009986 */ /* 0x0023e8000c101d26 */
[----:B--2---:R1:W-:Y:S02]  /*5470*/  @!P2 STG.E.128 desc[UR38][R40.64+0x40], R36 ;  /* 0x000040242800a986 */ /* 0x0043e4000c101d26 */
.L_x_11939:
[----:B------:R-:W-:Y:S05]  /*5480*/  BSYNC B0 ;  /* 0x0000000000007941 */ /* 0x000fea0003800000 */
.L_x_11921:
        /* <DEDUP_REMOVED lines=17> */
.L_x_11961:
[----:B------:R-:W-:Y:S05]  /*55a0*/  BSYNC B0 ;  /* 0x0000000000007941 */ /* 0x000fea0003800000 */
.L_x_11960:
[----:B------:R-:W2:Y:S01]  /*55b0*/  SYNCS.PHASECHK.TRANS64.TRYWAIT P3, [R98+URZ+0x228b0], R103 ;  /* 0x0228b067620075a7 */ /* 0x000ea2000806017f */
[----:B------:R-:W-:Y:S01]  /*55c0*/  ULDC UR52, c[0x0][0x320] ;  /* 0x0000c80000347ab9 */ /* 0x000fe20000000800 */
[----:B------:R-:W-:Y:S01]  /*55d0*/  ULDC.64 UR48, c[0x0][0x328] ;  /* 0x0000ca0000307ab9 */ /* 0x000fe20000000a00 */
[----:B------:R-:W-:Y:S01]  /*55e0*/  ULDC.64 UR46, c[0x0][0x318] ;  /* 0x0000c600002e7ab9 */ /* 0x000fe20000000a00 */
[----:B------:R-:W-:Y:S01]  /*55f0*/  BSSY B0, `(.L_x_11962) ;  /* 0x0000003000007945 */ /* 0x000fe20003800000 */
[----:B-1----:R-:W-:-:S03]  /*5600*/  IMAD R32, R17, 0x6000, R81 ;  /* 0x0000600011207824 */ /* 0x002fc600078e0251 */
[----:B--2---:R-:W-:Y:S05]  /*5610*/  @!P3 BRA `(.L_x_11963) ;  /* 0x000001c00074b947 */ /* 0x004fea0003800000 */
.L_x_12290:
[----:B------:R-:W-:Y:S05]  /*5620*/  BSYNC B0 ;  /* 0x0000000000007941 */ /* 0x000fea0003800000 */
.L_x_11962:
        /* <DEDUP_REMOVED lines=39> */
.L_x_11965:
[----:B------:R-:W-:Y:S05]  /*58a0*/  BSYNC B0 ;  /* 0x0000000000007941 */ /* 0x000fea0003800000 */
.L_x_11964:
        /* <DEDUP_REMOVED lines=37> */
.L_x_11967:
[----:B------:R-:W-:Y:S05]  /*5b00*/  BSYNC B0 ;  /* 0x0000000000007941 */ /* 0x000fea0003800000 */
.L_x_11966:
        /* <DEDUP_REMOVED lines=22> */
.L_x_11916:
[----:B------:R-:W0:Y:S01]  /*5c70*/  LDC R0, c[0x0][0x448] ;  /* 0x00011200ff007b82 */ /* 0x000e220000000800 */
[----:B------:R-:W-:-:S07]  /*5c80*/  IADD3 R5, R201, 0x1, -R200 ;  /* 0x00000001c9057810 */ /* 0x000fce0007ffe8c8 */
[----:B------:R-:W1:Y:S01]  /*5c90*/  LDC.64 R6, c[0x0][0x9e0] ;  /* 0x00027800ff067b82 */ /* 0x000e620000000a00 */
[----:B0-----:R-:W-:Y:S01]  /*5ca0*/  ISETP.NE.AND P1, PT, R0, 0x1, PT ;  /* 0x000000010000780c */ /* 0x001fe20003f25270 */
[----:B------:R-:W-:Y:S01]  /*5cb0*/  VIADD R0, R206, 0x7f ;  /* 0x0000007fce007836 */ /* 0x000fe20000000000 */
[----:B-1----:R-:W-:-:S11]  /*5cc0*/  ISETP.GE.AND P2, PT, R7, 0x1, PT ;  /* 0x000000010700780c */ /* 0x002fd60003f46270 */
[----:B------:R-:W0:Y:S08]  /*5cd0*/  @P1 LDC R3, c[0x0][0x44c] ;  /* 0x00011300ff031b82 */ /* 0x000e300000000800 */
[----:B------:R-:W1:Y:S01]  /*5ce0*/  @P1 LDC R4, c[0x0][0x450] ;  /* 0x00011400ff041b82 */ /* 0x000e620000000800 */
[----:B0-----:R-:W-:-:S05]  /*5cf0*/  @P1 IMAD.HI.U32 R3, R0, R3, RZ ;  /* 0x0000000300031227 */ /* 0x001fca00078e00ff */
[----:B-1----:R-:W-:-:S05]  /*5d00*/  @P1 SHF.R.U32.HI R0, RZ, R4, R3 ;  /* 0x00000004ff001219 */ /* 0x002fca0000011603 */
[----:B------:R-:W-:Y:S01]  /*5d10*/  IMAD.IADD R5, R5, 0x1, R0 ;  /* 0x0000000105057824 */ /* 0x000fe200078e0200 */
[----:B------:R-:W-:Y:S06]  /*5d20*/  @P0 BRA `(.L_x_11969) ;  /* 0x00000000000c0947 */ /* 0x000fec0003800000 */
[----:B------:R-:W0:Y:S01]  /*5d30*/  FENCE.VIEW.ASYNC.G ;  /* 0x00000000000073c6 */ /* 0x000e220000000100 */
[----:B------:R-:W-:Y:S05]  /*5d40*/  WARPSYNC.ALL ;  /* 0x0000000000007948 */ /* 0x000fea0003800000 */
[----:B0-----:R-:W-:Y:S06]  /*5d50*/  BAR.ARV 0xc, 0x180 ;  /* 0x0306000000007b1d */ /* 0x001fec0000002000 */
.L_x_11969:
        /* <DEDUP_REMOVED lines=13> */
.L_x_11972:
[----:B------:R-:W-:-:S13]  /*5e30*/  ISETP.NE.AND P0, PT, R7, 0x1, PT ;  /* 0x000000010700780c */ /* 0x000fda0003f05270 */
[----:B------:R-:W0:Y:S02]  /*5e40*/  @P0 LDC.64 R4, c[0x0][0x9e8] ;  /* 0x00027a00ff040b82 */ /* 0x000e240000000a00 */
[----:B0-----:R-:W-:-:S05]  /*5e50*/  @P0 IMAD.HI.U32 R4, R3, R4, RZ ;  /* 0x0000000403040227 */ /* 0x001fca00078e00ff */
[----:B------:R-:W-:-:S07]  /*5e60*/  @P0 SHF.R.U32.HI R3, RZ, R5, R4 ;  /* 0x00000005ff030219 */ /* 0x000fce0000011604 */
.L_x_11973:
[----:B------:R-:W-:Y:S05]  /*5e70*/  BSYNC B0 ;  /* 0x0000000000007941 */ /* 0x000fea0003800000 */
.L_x_11971:
[----:B------:R-:W-:-:S05]  /*5e80*/  IMAD R3, R3, R7, R7 ;  /* 0x0000000703037224 */ /* 0x000fca00078e0207 */
[----:B------:R-:W-:-:S07]  /*5e90*/  VIMNMX R0, R0, R3, PT ;  /* 0x0000000300007248 */ /* 0x000fce0003fe0100 */
.L_x_11970:
[----:B------:R-:W0:Y:S01]  /*5ea0*/  @P1 LDC R3, c[0x0][0x44c] ;  /* 0x00011300ff031b82 */ /* 0x000e220000000800 */
[----:B------:R-:W-:Y:S01]  /*5eb0*/  VIADD R0, R0, 0x5f ;  /* 0x0000005f00007836 */ /* 0x000fe20000000000 */
[----:B------:R-:W-:Y:S01]  /*5ec0*/  ULDC UR4, c[0x0][0x9dc] ;  /* 0x0002770000047ab9 */ /* 0x000fe20000000800 */
[----:B------:R-:W-:Y:S02]  /*5ed0*/  IMAD.MOV.U32 R4, RZ, RZ, R206 ;  /* 0x000000ffff047224 */ /* 0x000fe400078e00ce */
[----:B------:R-:W-:-:S03]  /*5ee0*/  IMAD.HI R0, R0, 0x2aaaaaab, RZ ;  /* 0x2aaaaaab00007827 */ /* 0x000fc600078e02ff */
[----:B------:R-:W1:Y:S01]  /*5ef0*/  @P1 LDC R6, c[0x0][0x450] ;  /* 0x00011400ff061b82 */ /* 0x000e620000000800 */
[----:B0-----:R-:W-:Y:S01]  /*5f00*/  @P1 IMAD.HI.U32 R5, R206, R3, RZ ;  /* 0x00000003ce051227 */ /* 0x001fe200078e00ff */
[----:B------:R-:W-:-:S04]  /*5f10*/  SHF.R.U32.HI R3, RZ, 0x1f, R0 ;  /* 0x0000001fff037819 */ /* 0x000fc80000011600 */
[----:B------:R-:W-:Y:S02]  /*5f20*/  LEA.HI.SX32 R3, R0, R3, 0x1c ;  /* 0x0000000300037211 */ /* 0x000fe400078fe2ff */
[----:B-1----:R-:W-:Y:S02]  /*5f30*/  @P1 SHF.R.U32.HI R4, RZ, R6, R5 ;  /* 0x00000006ff041219 */ /* 0x002fe40000011605 */
[----:B------:R-:W-:Y:S02]  /*5f40*/  VIMNMX R178, R178, R3, PT ;  /* 0x00000003b2b27248 */ /* 0x000fe40003fe0100 */
        /* <DEDUP_REMOVED lines=13> */
.L_x_11976:
[----:B------:R-:W-:-:S13]  /*6020*/  ISETP.NE.AND P0, PT, R7, 0x1, PT ;  /* 0x000000010700780c */ /* 0x000fda0003f05270 */
[----:B------:R-:W0:Y:S02]  /*6030*/  @P0 LDC.64 R4, c[0x0][0x9e8] ;  /* 0x00027a00ff040b82 */ /* 0x000e240000000a00 */
[----:B0-----:R-:W-:-:S05]  /*6040*/  @P0 IMAD.HI.U32 R4, R0, R4, RZ ;  /* 0x0000000400040227 */ /* 0x001fca00078e00ff */
[----:B------:R-:W-:-:S07]  /*6050*/  @P0 SHF.R.U32.HI R0, RZ, R5, R4 ;  /* 0x00000005ff000219 */ /* 0x000fce0000011604 */
.L_x_11977:
[----:B------:R-:W-:Y:S05]  /*6060*/  BSYNC B0 ;  /* 0x0000000000007941 */ /* 0x000fea0003800000 */
.L_x_11975:
[----:B------:R-:W-:-:S05]  /*6070*/  IMAD R0, R0, R7, RZ ;  /* 0x0000000700007224 */ /* 0x000fca00078e02ff */
[----:B------:R-:W-:-:S07]  /*6080*/  VIMNMX R3, R3, R0, !PT ;  /* 0x0000000003037248 */ /* 0x000fce0007fe0100 */
.L_x_11974:
[----:B------:R-:W-:Y:S01]  /*6090*/  IMAD.HI R3, R3, 0x2aaaaaab, RZ ;  /* 0x2aaaaaab03037827 */ /* 0x000fe200078e02ff */
[----:B------:R-:W-:Y:S02]  /*60a0*/  PLOP3.LUT P0, PT, PT, PT, PT, 0x80, 0x0 ;  /* 0x000000000000781c */ /* 0x000fe40003f0f070 */
[----:B------:R-:W-:Y:S02]  /*60b0*/  CS2R R4, SRZ ;  /* 0x0000000000047805 */ /* 0x000fe4000001ff00 */
[----:B------:R-:W-:Y:S01]  /*60c0*/  CS2R R148, SRZ ;  /* 0x0000000000947805 */ /* 0x000fe2000001ff00 */
[----:B------:R-:W-:Y:S01]  /*60d0*/  IMAD.MOV.U32 R6, RZ, RZ, RZ ;  /* 0x000000ffff067224 */ /* 0x000fe200078e00ff */
[----:B------:R-:W-:Y:S01]  /*60e0*/  SHF.R.U32.HI R0, RZ, 0x1f, R3 ;  /* 0x0000001fff007819 */ /* 0x000fe20000011603 */
[----:B------:R-:W-:Y:S01]  /*60f0*/  IMAD.MOV.U32 R150, RZ, RZ, RZ ;  /* 0x000000ffff967224 */ /* 0x000fe200078e00ff */
[----:B------:R-:W-:Y:S02]  /*6100*/  CS2R R146, SRZ ;  /* 0x0000000000927805 */ /* 0x000fe4000001ff00 */
[----:B------:R-:W-:-:S02]  /*6110*/  CS2R R144, SRZ ;  /* 0x0000000000907805 */ /* 0x000fc4000001ff00 */
[----:B------:R-:W-:Y:S01]  /*6120*/  LEA.HI.SX32 R218, R3, R0, 0x1c ;  /* 0x0000000003da7211 */ /* 0x000fe200078fe2ff */
[----:B------:R-:W-:Y:S01]  /*6130*/  IMAD.MOV.U32 R0, RZ, RZ, RZ ;  /* 0x000000ffff007224 */ /* 0x000fe200078e00ff */
[----:B------:R-:W-:Y:S02]  /*6140*/  CS2R R142, SRZ ;  /* 0x00000000008e7805 */ /* 0x000fe4000001ff00 */
[----:B------:R-:W-:Y:S02]  /*6150*/  CS2R R140, SRZ ;  /* 0x00000000008c7805 */ /* 0x000fe4000001ff00 */
[----:B------:R-:W-:Y:S02]  /*6160*/  VIMNMX R218, RZ, R218, !PT ;  /* 0x000000daffda7248 */ /* 0x000fe40007fe0100 */
[----:B------:R-:W-:Y:S02]  /*6170*/  CS2R R138, SRZ ;  /* 0x00000000008a7805 */ /* 0x000fe4000001ff00 */
[----:B------:R-:W-:-:S02]  /*6180*/  CS2R R136, SRZ ;  /* 0x0000000000887805 */ /* 0x000fc4000001ff00 */
[----:B------:R-:W-:Y:S02]  /*6190*/  CS2R R134, SRZ ;  /* 0x0000000000867805 */ /* 0x000fe4000001ff00 */
[----:B------:R-:W-:Y:S02]  /*61a0*/  ISETP.GT.AND P1, PT, R178, R218, PT ;  /* 0x000000dab200720c */ /* 0x000fe40003f24270 */
        /* <DEDUP_REMOVED lines=32> */
[----:B----4-:R-:W-:Y:S02]  /*63b0*/  CS2R R78, SRZ ;  /* 0x00000000004e7805 */ /* 0x010fe4000001ff00 */
        /* <DEDUP_REMOVED lines=31> */
.L_x_12293:
[----:B01----:R-:W-:Y:S01]  /*65b0*/  LEA.HI R0, R14, R14, RZ, 0x1 ;  /* 0x0000000e0e007211 */ /* 0x003fe200078f08ff */
        /* <DEDUP_REMOVED lines=25> */
.L_x_11981:
[----:B------:R-:W-:Y:S05]  /*6750*/  BSYNC B6 ;  /* 0x0000000000067941 */ /* 0x000fea0003800000 */
.L_x_11980:
        /* <DEDUP_REMOVED lines=12> */
.L_x_11985:
[----:B-1----:R1:W2:Y:S02]  /*6820*/  SYNCS.PHASECHK.TRANS64.TRYWAIT P0, [R16+URZ+0x22800], R3 ;  /* 0x02280003100075a7 */ /* 0x0022a4000800017f */
[----:B--2---:R-:W-:Y:S05]  /*6830*/  @!P0 NANOSLEEP.SYNCS 0x989680 ;  /* 0x009896800000895d */ /* 0x004fea0003900000 */
[----:B------:R-:W2:Y:S02]  /*6840*/  @!P0 SYNCS.PHASECHK.TRANS64 P0, [R16+URZ+0x22800], R3 ;  /* 0x02280003100085a7 */ /* 0x000ea4000800007f */
[----:B--2---:R-:W-:Y:S05]  /*6850*/  @!P0 BRA `(.L_x_11985) ;  /* 0xfffffffc00f08947 */ /* 0x004fea000383ffff */
.L_x_11984:
[----:B------:R-:W-:Y:S05]  /*6860*/  BSYNC B0 ;  /* 0x0000000000007941 */ /* 0x000fea0003800000 */
.L_x_11983:
[----:B------:R-:W-:Y:S05]  /*6870*/  BRA `(.L_x_11986) ;  /* 0x0000002c008c7947 */ /* 0x000fea0003800000 */
.L_x_11982:
[----:B------:R-:W-:Y:S01]  /*6880*/  LOP3.LUT P0, RZ, R24, 0x3ff, RZ, 0xc0, !PT ;  /* 0x000003ff18ff7812 */ /* 0x000fe2000780c0ff */
[----:B------:R-:W-:Y:S01]  /*6890*/  ULDC.64 UR4, c[0x0][0x3f8] ;  /* 0x0000fe0000047ab9 */ /* 0x000fe20000000a00 */
[----:B-----5:R-:W-:Y:S01]  /*68a0*/  SHF.R.S32.HI R0, RZ, 0x1f, R30 ;  /* 0x0000001fff007819 */ /* 0x020fe2000001141e */
[----:B------:R-:W-:Y:S01]  /*68b0*/  ULDC.64 UR6, c[0x0][0x408] ;  /* 0x0001020000067ab9 */ /* 0x000fe20000000a00 */
[----:B------:R-:W-:Y:S01]  /*68c0*/  IMAD.WIDE.U32 R24, R30, UR4, RZ ;  /* 0x000000041e187c25 */ /* 0x000fe2000f8e00ff */
[----:B------:R-:W-:Y:S03]  /*68d0*/  BSSY B6, `(.L_x_11987) ;  /* 0x0000019000067945 */ /* 0x000fe60003800000 */
        /* <DEDUP_REMOVED lines=24> */
.L_x_11988:
[----:B------:R-:W-:Y:S05]  /*6a60*/  BSYNC B6 ;  /* 0x0000000000067941 */ /* 0x000fea0003800000 */
.L_x_11987:
[----:B------:R-:W-:Y:S01]  /*6a70*/  ULDC.U8 UR4, c[0x0][0x410] ;  /* 0x0001040000047ab9 */ /* 0x000fe20000000000 */
[----:B------:R-:W-:Y:S01]  /*6a80*/  BSSY B0, `(.L_x_11989) ;  /* 0x00002ba000007945 */ /* 0x000fe20003800000 */
[----:B------:R-:W-:Y:S01]  /*6a90*/  ISETP.NE.AND P0, PT, RZ, UR4, PT ;  /* 0x00000004ff007c0c */ /* 0x000fe2000bf05270 */
[----:B------:R-:W-:Y:S02]  /*6aa0*/  IMAD.SHL.U32 R37, R231, 0x8, RZ ;  /* 0x00000008e7257824 */ /* 0x000fe400078e00ff */
[----:B------:R-:W-:-:S10]  /*6ab0*/  IMAD.IADD R34, R18, 0x1, R206 ;  /* 0x0000000112227824 */ /* 0x000fd400078e02ce */
[----:B------:R-:W-:Y:S05]  /*6ac0*/  @!P0 BRA `(.L_x_11990) ;  /* 0x0000001400a08947 */ /* 0x000fea0003800000 */
[----:B------:R-:W0:Y:S01]  /*6ad0*/  LDC R39, c[0x0][0x448] ;  /* 0x00011200ff277b82 */ /* 0x000e220000000800 */
[----:B------:R-:W-:Y:S01]  /*6ae0*/  IMAD R3, R231, 0x40, R34 ;  /* 0x00000040e7037824 */ /* 0x000fe200078e0222 */
[----:B------:R-:W-:Y:S01]  /*6af0*/  ULDC.64 UR4, c[0x0][0x3f8] ;  /* 0x0000fe0000047ab9 */ /* 0x000fe20000000a00 */
[----:B------:R-:W-:Y:S01]  /*6b00*/  ULDC.64 UR6, c[0x0][0x408] ;  /* 0x0001020000067ab9 */ /* 0x000fe20000000a00 */
[----:B------:R-:W-:Y:S01]  /*6b10*/  IMAD.MOV.U32 R6, RZ, RZ, R24 ;  /* 0x000000ffff067224 */ /* 0x000fe200078e0018 */
[----:B------:R-:W-:Y:S01]  /*6b20*/  SHF.R.S32.HI R38, RZ, 0x1f, R205 ;  /* 0x0000001fff267819 */ /* 0x000fe200000114cd */
        /* <DEDUP_REMOVED lines=29> */
.L_x_12299:
        /* <DEDUP_REMOVED lines=15> */
[C---:B------:R-:W-:Y:S01]  /*6df0*/  @!P3 IMAD.SHL.U32 R33, R205.reuse, 0x2, RZ ;  /* 0x00000002cd21b824 */ /* 0x040fe200078e00ff */
[----:B------:R-:W-:Y:S02]  /*6e00*/  @!P3 SHF.L.U64.HI R24, R205, 0x1, R38 ;  /* 0x00000001cd18b819 */ /* 0x000fe40000010226 */
[----:B------:R-:W-:Y:S02]  /*6e10*/  CS2R R30, SRZ ;  /* 0x00000000001e7805 */ /* 0x000fe4000001ff00 */
[----:B------:R-:W-:Y:S01]  /*6e20*/  CS2R R20, SRZ ;  /* 0x0000000000147805 */ /* 0x000fe2000001ff00 */
[----:B------:R-:W-:Y:S01]  /*6e30*/  @!P2 IMAD.WIDE R10, R22, 0x2, R10 ;  /* 0x00000002160aa825 */ /* 0x000fe200078e020a */
[-C--:B------:R-:W-:Y:S02]  /*6e40*/  @!P3 IADD3 R26, P0, R0, R33.reuse, RZ ;  /* 0x00000021001ab210 */ /* 0x080fe40007f1e0ff */
[----:B----4-:R-:W-:Y:S01]  /*6e50*/  @!P3 IADD3 R32, P1, R14, R33, RZ ;  /* 0x000000210e20b210 */ /* 0x010fe20007f3e0ff */
        /* <DEDUP_REMOVED lines=8> */
.L_x_11993:
[----:B------:R-:W-:Y:S05]  /*6ee0*/  BSYNC B1 ;  /* 0x0000000000017941 */ /* 0x000fea0003800000 */
.L_x_11992:
        /* <DEDUP_REMOVED lines=21> */
[----:B------:R1:W0:Y:S04]  /*7040*/  SHFL.IDX PT, R5, R8, 0x1, 0x1c1f ;  /* 0x003c1f0008057f89 */ /* 0x00022800000e0000 */
[----:B----4-:R1:W4:Y:S02]  /*7050*/  SHFL.IDX PT, R14, R7, 0x1, 0x1c1f ;  /* 0x003c1f00070e7f89 */ /* 0x01032400000e0000 */
.L_x_12305:
        /* <DEDUP_REMOVED lines=17> */
[----:B------:R-:W-:Y:S01]  /*7170*/  IMAD.MOV.U32 R15, RZ, RZ, R5 ;  /* 0x000000ffff0f7224 */ /* 0x000fe200078e0005 */
        /* <DEDUP_REMOVED lines=16> */
.L_x_11996:
[----:B------:R-:W-:Y:S05]  /*7280*/  BSYNC B1 ;  /* 0x0000000000017941 */ /* 0x000fea0003800000 */
.L_x_11995:
[----:B------:R-:W1:Y:S01]  /*7290*/  SYNCS.PHASECHK.TRANS64.TRYWAIT P0, [R16+URZ+0x22800], R35 ;  /* 0x02280023100075a7 */ /* 0x000e62000800017f */
[----:B------:R-:W-:Y:S01]  /*72a0*/  LOP3.LUT R34, R34, 0x1c0, RZ, 0xc0, !PT ;  /* 0x000001c022227812 */ /* 0x000fe200078ec0ff */
[----:B---3-5:R-:W-:Y:S01]  /*72b0*/  IMAD.MOV.U32 R0, RZ, RZ, R26 ;  /* 0x000000ffff007224 */ /* 0x028fe200078e001a */
[----:B------:R-:W-:Y:S01]  /*72c0*/  VIADDMNMX R40, R39, -R206, 0x80, PT ;  /* 0x0000008027287446 */ /* 0x000fe200038009ce */
[----:B--2---:R-:W-:Y:S01]  /*72d0*/  IMAD.MOV.U32 R3, RZ, RZ, R10 ;  /* 0x000000ffff037224 */ /* 0x004fe200078e000a */
[----:B------:R-:W-:Y:S01]  /*72e0*/  LOP3.LUT R37, R34, 0x18, R37, 0xf8, !PT ;  /* 0x0000001822257812 */ /* 0x000fe200078ef825 */
[----:B0-----:R-:W-:Y:S01]  /*72f0*/  IMAD.MOV.U32 R4, RZ, RZ, R11 ;  /* 0x000000ffff047224 */ /* 0x001fe200078e000b */
[----:B------:R-:W-:Y:S01]  /*7300*/  SHF.R.U32.HI R34, RZ, 0x3, R34 ;  /* 0x00000003ff227819 */ /* 0x000fe20000011622 */
[----:B------:R-:W-:Y:S01]  /*7310*/  IMAD.MOV.U32 R5, RZ, RZ, R8 ;  /* 0x000000ffff057224 */ /* 0x000fe200078e0008 */
[----:B------:R-:W-:Y:S01]  /*7320*/  PRMT R43, R0, 0x7610, R43 ;  /* 0x00007610002b7816 */ /* 0x000fe2000000002b */
[----:B------:R-:W-:Y:S01]  /*7330*/  IMAD.MOV.U32 R0, RZ, RZ, R27 ;  /* 0x000000ffff007224 */ /* 0x000fe200078e001b */
[----:B------:R-:W-:Y:S01]  /*7340*/  LOP3.LUT R34, R37, R34, RZ, 0x3c, !PT ;  /* 0x0000002225227212 */ /* 0x000fe200078e3cff */
[----:B------:R-:W-:Y:S01]  /*7350*/  BSSY B1, `(.L_x_11997) ;  /* 0x0000011000017945 */ /* 0x000fe20003800000 */
[----:B------:R-:W-:-:S02]  /*7360*/  PRMT R48, R48, 0x5410, R3 ;  /* 0x0000541030307816 */ /* 0x000fc40000000003 */
        /* <DEDUP_REMOVED lines=8> */
[----:B------:R-:W-:Y:S01]  /*73f0*/  PRMT R45, R0, 0x7610, R45 ;  /* 0x00007610002d7816 */ /* 0x000fe2000000002d */
[----:B------:R-:W-:Y:S01]  /*7400*/  IMAD.MOV.U32 R5, RZ, RZ, R13 ;  /* 0x000000ffff057224 */ /* 0x000fe200078e000d */
[----:B------:R-:W-:Y:S01]  /*7410*/  PRMT R46, R4, 0x7610, R46 ;  /* 0x00007610042e7816 */ /* 0x000fe2000000002e */
[C---:B------:R-:W-:Y:S01]  /*7420*/  VIADD R4, R3.reuse, 0x18400 ;  /* 0x0001840003047836 */ /* 0x040fe20000000000 */
[----:B------:R-:W-:Y:S01]  /*7430*/  ISETP.GE.AND P1, PT, R18, R40, PT ;  /* 0x000000281200720c */ /* 0x000fe20003f26270 */
[----:B------:R-:W-:Y:S01]  /*7440*/  VIADD R0, R3, 0x18440 ;  /* 0x0001844003007836 */ /* 0x000fe20000000000 */
[----:B-1----:R-:W-:Y:S11]  /*7450*/  @!P0 BRA `(.L_x_11998) ;  /* 0x000001a800148947 */ /* 0x002ff60003800000 */
.L_x_12306:
[----:B------:R-:W-:Y:S05]  /*7460*/  BSYNC B1 ;  /* 0x0000000000017941 */ /* 0x000fea0003800000 */
.L_x_11997:
        /* <DEDUP_REMOVED lines=10> */
[----:B----4-:R-:W-:Y:S02]  /*7510*/  SHF.R.U64 R14, R28, 0x10, R29 ;  /* 0x000000101c0e7819 */ /* 0x010fe4000000121d */
        /* <DEDUP_REMOVED lines=44> */
.L_x_12002:
[----:B------:R-:W-:Y:S05]  /*77e0*/  BSYNC B2 ;  /* 0x0000000000027941 */ /* 0x000fea0003800000 */
.L_x_12001:
[----:B------:R-:W-:Y:S05]  /*77f0*/  @P1 BRA `(.L_x_12000) ;  /* 0x0000000000b81947 */ /* 0x000fea0003800000 */
[----:B-1----:R-:W1:Y:S01]  /*7800*/  LDS.128 R4, [R0] ;  /* 0x0000000000047984 */ /* 0x002e620000000c00 */
[----:B----4-:R-:W-:Y:S02]  /*7810*/  SHF.R.U64 R14, R20, 0x10, R21 ;  /* 0x00000010140e7819 */ /* 0x010fe40000001215 */
        /* <DEDUP_REMOVED lines=44> */
.L_x_12000:
[----:B------:R-:W-:Y:S05]  /*7ae0*/  BSYNC B1 ;  /* 0x0000000000017941 */ /* 0x000fea0003800000 */
.L_x_11999:
        /* <DEDUP_REMOVED lines=12> */
[----:B----4-:R-:W-:Y:S01]  /*7bb0*/  SHF.R.U64 R14, R10, 0x10, R11 ;  /* 0x000000100a0e7819 */ /* 0x010fe2000000120b */
        /* <DEDUP_REMOVED lines=40> */
.L_x_12005:
[----:B------:R-:W-:Y:S05]  /*7e40*/  BSYNC B1 ;  /* 0x0000000000017941 */ /* 0x000fea0003800000 */
.L_x_12004:
[----:B------:R-:W-:Y:S05]  /*7e50*/  @P1 BRA `(.L_x_12003) ;  /* 0x0000001400f01947 */ /* 0x000fea0003800000 */
[----:B-1----:R-:W1:Y:S01]  /*7e60*/  LDS.128 R4, [R0+0x2000] ;  /* 0x0020000000047984 */ /* 0x002e620000000c00 */
        /* <DEDUP_REMOVED lines=46> */
.L_x_11990:
[----:B------:R-:W0:Y:S01]  /*8150*/  LDC R31, c[0x0][0x448] ;  /* 0x00011200ff1f7b82 */ /* 0x000e220000000800 */
[----:B------:R-:W-:Y:S01]  /*8160*/  IMAD R3, R231, 0x40, R34 ;  /* 0x00000040e7037824 */ /* 0x000fe200078e0222 */
[----:B------:R-:W-:Y:S01]  /*8170*/  ULDC.64 UR4, c[0x0][0x3f8] ;  /* 0x0000fe0000047ab9 */ /* 0x000fe20000000a00 */
[----:B------:R-:W-:Y:S01]  /*8180*/  ULDC.64 UR6, c[0x0][0x408] ;  /* 0x0001020000067ab9 */ /* 0x000fe20000000a00 */
[----:B------:R-:W-:Y:S02]  /*8190*/  IMAD.MOV.U32 R20, RZ, RZ, R24 ;  /* 0x000000ffff147224 */ /* 0x000fe400078e0018 */
[----:B------:R-:W-:Y:S02]  /*81a0*/  IMAD.MOV.U32 R21, RZ, RZ, R27 ;  /* 0x000000ffff157224 */ /* 0x000fe400078e001b */
[----:B------:R-:W-:Y:S01]  /*81b0*/  IMAD.MOV.U32 R4, RZ, RZ, R30 ;  /* 0x000000ffff047224 */ /* 0x000fe200078e001e */
[----:B------:R-:W-:Y:S02]  /*81c0*/  SHF.R.S32.HI R30, RZ, 0x1f, R37 ;  /* 0x0000001fff1e7819 */ /* 0x000fe40000011425 */
        /* <DEDUP_REMOVED lines=34> */
[----:B--2---:R-:W-:-:S06]  /*83f0*/  @!P1 IMAD.X R5, R0, 0x1, R21, P2 ;  /* 0x0000000100059824 */ /* 0x004fcc00010e0615 */
[----:B------:R-:W2:Y:S01]  /*8400*/  @!P1 LD.E.128 R4, desc[UR38][R4.64] ;  /* 0x0000002604049980 */ /* 0x000ea2000c101d00 */
[----:B---3--:R-:W-:-:S05]  /*8410*/  @!P1 IADD3 R14, P2, R14, R9, RZ ;  /* 0x000000090e0e9210 */ /* 0x008fca0007f5e0ff */
[----:B----4-:R-:W-:-:S04]  /*8420*/  @!P1 IMAD.X R3, R8, 0x1, R21, P2 ;  /* 0x0000000108039824 */ /* 0x010fc800010e0615 */
[----:B------:R-:W-:-:S05]  /*8430*/  @!P1 IMAD.MOV.U32 R15, RZ, RZ, R3 ;  /* 0x000000ffff0f9224 */ /* 0x000fca00078e0003 */
[----:B------:R0:W3:Y:S01]  /*8440*/  @!P1 LD.E.128 R24, desc[UR38][R14.64] ;  /* 0x000000260e189980 */ /* 0x0000e2000c101d00 */
[----:B------:R-:W-:Y:S02]  /*8450*/  CS2R R42, SRZ ;  /* 0x00000000002a7805 */ /* 0x000fe4000001ff00 */
[----:B------:R-:W-:Y:S01]  /*8460*/  CS2R R40, SRZ ;  /* 0x0000000000287805 */ /* 0x000fe2000001ff00 */
[----:B------:R-:W1:Y:S04]  /*8470*/  SHFL.IDX PT, R8, R29, 0x1, 0x1c1f ;  /* 0x003c1f001d087f89 */ /* 0x000e6800000e0000 */
[----:B0-----:R-:W0:Y:S01]  /*8480*/  SHFL.IDX PT, R14, R28, 0x1, 0x1c1f ;  /* 0x003c1f001c0e7f89 */ /* 0x001e2200000e0000 */
[----:B--2---:R-:W-:Y:S02]  /*8490*/  @!P1 IMAD.MOV.U32 R42, RZ, RZ, R4 ;  /* 0x000000ffff2a9224 */ /* 0x004fe400078e0004 */
[----:B------:R-:W-:Y:S01]  /*84a0*/  @!P1 IMAD.MOV.U32 R43, RZ, RZ, R5 ;  /* 0x000000ffff2b9224 */ /* 0x000fe200078e0005 */
[----:B------:R-:W-:Y:S01]  /*84b0*/  CS2R R4, SRZ ;  /* 0x0000000000047805 */ /* 0x000fe2000001ff00 */
[----:B------:R-:W-:-:S02]  /*84c0*/  IMAD.MOV.U32 R0, RZ, RZ, R42 ;  /* 0x000000ffff007224 */ /* 0x000fc400078e002a */
[----:B------:R-:W-:Y:S02]  /*84d0*/  @!P1 IMAD.MOV.U32 R41, RZ, RZ, R7 ;  /* 0x000000ffff299224 */ /* 0x000fe400078e0007 */
[----:B------:R-:W-:Y:S01]  /*84e0*/  IMAD.MOV.U32 R3, RZ, RZ, R43 ;  /* 0x000000ffff037224 */ /* 0x000fe200078e002b */
[----:B------:R-:W-:Y:S01]  /*84f0*/  PRMT R46, R46, 0x5410, R0 ;  /* 0x000054102e2e7816 */ /* 0x000fe20000000000 */
[----:B------:R-:W-:Y:S01]  /*8500*/  @!P1 IMAD.MOV.U32 R40, RZ, RZ, R6 ;  /* 0x000000ffff289224 */ /* 0x000fe200078e0006 */
[----:B------:R-:W2:Y:S01]  /*8510*/  SHFL.IDX PT, R0, R20, 0x1, 0x1c1f ;  /* 0x003c1f0014007f89 */ /* 0x000ea200000e0000 */
[----:B------:R-:W-:Y:S01]  /*8520*/  CS2R R6, SRZ ;  /* 0x0000000000067805 */ /* 0x000fe2000001ff00 */
[----:B------:R-:W-:Y:S01]  /*8530*/  IMAD.MOV.U32 R11, RZ, RZ, R41 ;  /* 0x000000ffff0b7224 */ /* 0x000fe200078e0029 */
[----:B------:R-:W-:Y:S01]  /*8540*/  PRMT R47, R3, 0x7610, R47 ;  /* 0x00007610032f7816 */ /* 0x000fe2000000002f */
[----:B---3--:R-:W-:Y:S01]  /*8550*/  @!P1 IMAD.MOV.U32 R6, RZ, RZ, R24 ;  /* 0x000000ffff069224 */ /* 0x008fe200078e0018 */
[----:B------:R3:W4:Y:S01]  /*8560*/  SHFL.IDX PT, R3, R10, 0x1, 0x1c1f ;  /* 0x003c1f000a037f89 */ /* 0x00072200000e0000 */
[----:B------:R-:W-:Y:S01]  /*8570*/  @!P1 IMAD.MOV.U32 R7, RZ, RZ, R25 ;  /* 0x000000ffff079224 */ /* 0x000fe200078e0019 */
[----:B------:R-:W-:Y:S01]  /*8580*/  CS2R R24, SRZ ;  /* 0x0000000000187805 */ /* 0x000fe2000001ff00 */
[----:B------:R-:W-:-:S02]  /*8590*/  @!P1 IMAD.MOV.U32 R4, RZ, RZ, R26 ;  /* 0x000000ffff049224 */ /* 0x000fc400078e001a */
[----:B------:R-:W-:Y:S02]  /*85a0*/  @!P1 IMAD.MOV.U32 R5, RZ, RZ, R27 ;  /* 0x000000ffff059224 */ /* 0x000fe400078e001b */
[----:B------:R-:W-:Y:S01]  /*85b0*/  IMAD.MOV.U32 R9, RZ, RZ, R40 ;  /* 0x000000ffff097224 */ /* 0x000fe200078e0028 */
[----:B---3--:R-:W-:Y:S01]  /*85c0*/  PRMT R10, R11, 0x7610, R10 ;  /* 0x000076100b0a7816 */ /* 0x008fe2000000000a */
[----:B------:R-:W-:Y:S02]  /*85d0*/  IMAD.MOV.U32 R11, RZ, RZ, R6 ;  /* 0x000000ffff0b7224 */ /* 0x000fe400078e0006 */
[----:B------:R-:W-:Y:S02]  /*85e0*/  IMAD.MOV.U32 R12, RZ, RZ, R7 ;  /* 0x000000ffff0c7224 */ /* 0x000fe400078e0007 */
[----:B------:R-:W-:Y:S01]  /*85f0*/  IMAD.MOV.U32 R13, RZ, RZ, R4 ;  /* 0x000000ffff0d7224 */ /* 0x000fe200078e0004 */
[----:B------:R-:W-:Y:S01]  /*8600*/  PRMT R9, R9, 0x5410, R11 ;  /* 0x0000541009097816 */ /* 0x000fe2000000000b */
[----:B------:R-:W-:Y:S01]  /*8610*/  IMAD.MOV.U32 R15, RZ, RZ, R5 ;  /* 0x000000ffff0f7224 */ /* 0x000fe200078e0005 */
[----:B------:R-:W-:-:S02]  /*8620*/  PRMT R21, R12, 0x7610, R21 ;  /* 0x000076100c157816 */ /* 0x000fc40000000015 */
[----:B------:R-:W-:Y:S02]  /*8630*/  PRMT R10, R10, 0x5410, R13 ;  /* 0x000054100a0a7816 */ /* 0x000fe4000000000d */
[----:B012---:R-:W-:-:S07]  /*8640*/  PRMT R46, R15, 0x7610, R46 ;  /* 0x000076100f2e7816 */ /* 0x007fce000000002e */
.L_x_12316:
[----:B------:R-:W-:Y:S01]  /*8650*/  VIADD R34, R34, 0x40 ;  /* 0x0000004022227836 */ /* 0x000fe20000000000 */
[----:B------:R-:W-:Y:S01]  /*8660*/  LEA.HI R11, R234, R234, RZ, 0x1 ;  /* 0x000000eaea0b7211 */ /* 0x000fe200078f08ff */
[----:B------:R-:W-:Y:S01]  /*8670*/  BSSY B1, `(.L_x_12007) ;  /* 0x0000015000017945 */ /* 0x000fe20003800000 */
[----:B------:R-:W-:Y:S02]  /*8680*/  CS2R R26, SRZ ;  /* 0x00000000001a7805 */ /* 0x000fe4000001ff00 */
[----:B------:R-:W-:Y:S02]  /*8690*/  CS2R R32, SRZ ;  /* 0x0000000000207805 */ /* 0x000fe4000001ff00 */
[----:B------:R-:W-:Y:S02]  /*86a0*/  ISETP.GE.AND P1, PT, R34, R31, PT ;  /* 0x0000001f2200720c */ /* 0x000fe40003f26270 */
[----:B------:R-:W-:Y:S02]  /*86b0*/  CS2R R34, SRZ ;  /* 0x0000000000227805 */ /* 0x000fe4000001ff00 */
[----:B------:R-:W-:-:S05]  /*86c0*/  LOP3.LUT R11, R11, 0xfffffffe, RZ, 0xc0, !PT ;  /* 0xfffffffe0b0b7812 */ /* 0x000fca00078ec0ff */
[----:B------:R-:W-:-:S05]  /*86d0*/  IMAD.IADD R11, R234, 0x1, -R11 ;  /* 0x00000001ea0b7824 */ /* 0x000fca00078e0a0b */
        /* <DEDUP_REMOVED lines=8> */
[-C--:B----4-:R-:W-:Y:S02]  /*8760*/  IADD3 R32, P1, R3, R15.reuse, RZ ;  /* 0x0000000f03207210 */ /* 0x090fe40007f3e0ff */
[----:B------:R-:W-:-:S03]  /*8770*/  IADD3 R14, P2, R14, R15, RZ ;  /* 0x0000000f0e0e7210 */ /* 0x000fc60007f5e0ff */
[--C-:B------:R-:W-:Y:S02]  /*8780*/  IMAD.X R33, R0, 0x1, R13.reuse, P1 ;  /* 0x0000000100217824 */ /* 0x100fe400008e060d */
[----:B------:R-:W-:-:S04]  /*8790*/  IMAD.X R15, R8, 0x1, R13, P2 ;  /* 0x00000001080f7824 */ /* 0x000fc800010e060d */
[----:B------:R-:W5:Y:S04]  /*87a0*/  LD.E.128 R32, desc[UR38][R32.64] ;  /* 0x0000002620207980 */ /* 0x000f68000c101d00 */
[----:B------:R0:W5:Y:S02]  /*87b0*/  LD.E.128 R24, desc[UR38][R14.64] ;  /* 0x000000260e187980 */ /* 0x000164000c101d00 */
.L_x_12008:
[----:B------:R-:W-:Y:S05]  /*87c0*/  BSYNC B1 ;  /* 0x0000000000017941 */ /* 0x000fea0003800000 */
.L_x_12007:
[----:B------:R-:W1:Y:S01]  /*87d0*/  SYNCS.PHASECHK.TRANS64.TRYWAIT P1, [R16+URZ+0x22800], R11 ;  /* 0x0228000b100075a7 */ /* 0x000e62000802017f */
[----:B-----5:R-:W-:Y:S01]  /*87e0*/  IMAD.MOV.U32 R0, RZ, RZ, R24 ;  /* 0x000000ffff007224 */ /* 0x020fe200078e0018 */
[----:B------:R-:W-:Y:S01]  /*87f0*/  VIADDMNMX R31, R31, -R206, 0x80, PT ;  /* 0x000000801f1f7446 */ /* 0x000fe200038009ce */
[----:B----4-:R-:W-:Y:S01]  /*8800*/  IMAD.MOV.U32 R3, RZ, RZ, R25 ;  /* 0x000000ffff037224 */ /* 0x010fe200078e0019 */
[----:B------:R-:W-:Y:S01]  /*8810*/  BSSY B1, `(.L_x_12009) ;  /* 0x0000010000017945 */ /* 0x000fe20003800000 */
[----:B------:R-:W-:Y:S01]  /*8820*/  IMAD.MOV.U32 R8, RZ, RZ, R32 ;  /* 0x000000ffff087224 */ /* 0x000fe200078e0020 */
[----:B------:R-:W-:Y:S01]  /*8830*/  PRMT R52, R52, 0x5410, R0 ;  /* 0x0000541034347816 */ /* 0x000fe20000000000 */
[----:B------:R-:W-:Y:S01]  /*8840*/  IMAD.MOV.U32 R0, RZ, RZ, R26 ;  /* 0x000000ffff007224 */ /* 0x000fe200078e001a */
[----:B------:R-:W-:Y:S01]  /*8850*/  PRMT R53, R53, 0x5410, R3 ;  /* 0x0000541035357816 */ /* 0x000fe20000000003 */
[----:B------:R-:W-:Y:S01]  /*8860*/  IMAD.MOV.U32 R3, RZ, RZ, R27 ;  /* 0x000000ffff037224 */ /* 0x000fe200078e001b */
[-C--:B------:R-:W-:Y:S01]  /*8870*/  ISETP.GE.OR P2, PT, R18, R31.reuse, P0 ;  /* 0x0000001f1200720c */ /* 0x080fe20000746670 */
        /* <DEDUP_REMOVED lines=8> */
[----:B-1----:R-:W-:Y:S06]  /*8900*/  @!P1 BRA `(.L_x_12010) ;  /* 0x0000019800689947 */ /* 0x002fec0003800000 */
.L_x_12317:
[----:B------:R-:W-:Y:S05]  /*8910*/  BSYNC B1 ;  /* 0x0000000000017941 */ /* 0x000fea0003800000 */
.L_x_12009:
[----:B------:R-:W-:Y:S04]  /*8920*/  BSSY B1, `(.L_x_12011) ;  /* 0x000006a000017945 */ /* 0x000fe80003800000 */
[----:B------:R-:W-:Y:S05]  /*8930*/  @P2 BRA `(.L_x_12012) ;  /* 0x0000000400a02947 */ /* 0x000fea0003800000 */
[----:B------:R-:W-:Y:S01]  /*8940*/  IMAD.SHL.U32 R0, R236, 0x40, RZ ;  /* 0x00000040ec007824 */ /* 0x000fe200078e00ff */
[----:B------:R-:W-:Y:S01]  /*8950*/  SHF.R.U64 R20, R42, 0x10, R43 ;  /* 0x000000102a147819 */ /* 0x000fe2000000122b */
[----:B------:R-:W-:Y:S01]  /*8960*/  IMAD.IADD R3, R37, 0x1, R38 ;  /* 0x0000000125037824 */ /* 0x000fe200078e0226 */
[----:B------:R-:W-:Y:S02]  /*8970*/  SHF.R.U64 R42, R6, 0x10, R7 ;  /* 0x00000010062a7819 */ /* 0x000fe40000001207 */
[----:B------:R-:W-:Y:S02]  /*8980*/  LOP3.LUT R8, R0, 0x1c0, RZ, 0xc0, !PT ;  /* 0x000001c000087812 */ /* 0x000fe400078ec0ff */
[----:B------:R-:W-:Y:S02]  /*8990*/  SHF.R.U64 R40, R40, 0x10, R41 ;  /* 0x0000001028287819 */ /* 0x000fe40000001229 */
[----:B------:R-:W-:Y:S02]  /*89a0*/  LOP3.LUT R0, R8, 0x38, R37, 0xf8, !PT ;  /* 0x0000003808007812 */ /* 0x000fe400078ef825 */
[----:B-1----:R-:W-:-:S02]  /*89b0*/  SHF.R.U32.HI R11, RZ, 0x3, R8 ;  /* 0x00000003ff0b7819 */ /* 0x002fc40000011608 */
[----:B------:R-:W-:Y:S02]  /*89c0*/  LOP3.LUT R8, R8, 0x38, R3, 0xf8, !PT ;  /* 0x0000003808087812 */ /* 0x000fe400078ef803 */
[-C--:B------:R-:W-:Y:S02]  /*89d0*/  LOP3.LUT R0, R0, R11.reuse, RZ, 0x3c, !PT ;  /* 0x0000000b00007212 */ /* 0x080fe400078e3cff */
[----:B------:R-:W-:Y:S02]  /*89e0*/  LOP3.LUT R8, R8, R11, RZ, 0x3c, !PT ;  /* 0x0000000b08087212 */ /* 0x000fe400078e3cff */
[----:B------:R-:W-:Y:S01]  /*89f0*/  SHF.R.U32.HI R41, RZ, 0x10, R41 ;  /* 0x00000010ff297819 */ /* 0x000fe20000011629 */
[----:B------:R-:W-:Y:S01]  /*8a00*/  IMAD R3, R219, 0x200, R0 ;  /* 0x00000200db037824 */ /* 0x000fe200078e0200 */
[----:B------:R-:W-:Y:S02]  /*8a10*/  SHF.R.U64 R44, R4, 0x10, R5 ;  /* 0x00000010042c7819 */ /* 0x000fe40000001205 */
[----:B------:R-:W-:Y:S01]  /*8a20*/  SHF.R.U32.HI R39, RZ, 0x10, R43 ;  /* 0x00000010ff277819 */ /* 0x000fe2000001162b */
[----:B------:R-:W-:Y:S01]  /*8a30*/  IMAD R50, R3, 0x2, R16 ;  /* 0x0000000203327824 */ /* 0x000fe200078e0210 */
[----:B------:R-:W-:Y:S01]  /*8a40*/  PRMT R42, R9, 0x5432, R42 ;  /* 0x00005432092a7816 */ /* 0x000fe2000000002a */
[----:B------:R-:W-:Y:S01]  /*8a50*/  IMAD R3, R219, 0x200, R8 ;  /* 0x00000200db037824 */ /* 0x000fe200078e0208 */
[----:B------:R-:W-:-:S02]  /*8a60*/  SHF.R.U32.HI R43, RZ, 0x10, R7 ;  /* 0x00000010ff2b7819 */ /* 0x000fc40000011607 */
[----:B0-----:R-:W0:Y:S01]  /*8a70*/  LDS.128 R12, [R50+0x18400] ;  /* 0x01840000320c7984 */ /* 0x001e220000000c00 */
[----:B------:R-:W-:Y:S01]  /*8a80*/  IMAD R51, R3, 0x2, R16 ;  /* 0x0000000203337824 */ /* 0x000fe200078e0210 */
[----:B------:R-:W-:Y:S02]  /*8a90*/  PRMT R20, R46, 0x5432, R20 ;  /* 0x000054322e147816 */ /* 0x000fe40000000014 */
[----:B------:R-:W-:Y:S02]  /*8aa0*/  PRMT R40, R9, 0x5410, R40 ;  /* 0x0000541009287816 */ /* 0x000fe40000000028 */
[----:B------:R-:W1:Y:S01]  /*8ab0*/  LDS.128 R28, [R51+0x18400] ;  /* 0x01840000331c7984 */ /* 0x000e620000000c00 */
[C---:B------:R-:W-:Y:S02]  /*8ac0*/  PRMT R41, R10.reuse, 0x5410, R41 ;  /* 0x000054100a297816 */ /* 0x040fe40000000029 */
[----:B------:R-:W-:Y:S02]  /*8ad0*/  PRMT R44, R10, 0x5432, R44 ;  /* 0x000054320a2c7816 */ /* 0x000fe4000000002c */
[----:B------:R-:W-:Y:S01]  /*8ae0*/  PRMT R43, R21, 0x5410, R43 ;  /* 0x00005410152b7816 */ /* 0x000fe2000000002b */
[----:B------:R-:W-:Y:S01]  /*8af0*/  IMAD.U32 R21, R20, 0x10000, RZ ;  /* 0x0001000014157824 */ /* 0x000fe200078e00ff */
[----:B------:R-:W-:-:S02]  /*8b00*/  PRMT R39, R47, 0x5410, R39 ;  /* 0x000054102f277816 */ /* 0x000fc40000000027 */
[----:B------:R-:W-:Y:S02]  /*8b10*/  SHF.R.U32.HI R45, RZ, 0x10, R5 ;  /* 0x00000010ff2d7819 */ /* 0x000fe40000011605 */
        /* <DEDUP_REMOVED lines=14> */
[----:B------:R-:W-:Y:S01]  /*8c00*/  FMUL.FTZ R49, R8, R21 ;  /* 0x0000001508317220 */ /* 0x000fe20000410000 */
[----:B------:R-:W-:-:S02]  /*8c10*/  IMAD.U32 R7, R15, 0x10000, RZ ;  /* 0x000100000f077824 */ /* 0x000fc400078e00ff */
[----:B------:R-:W-:Y:S01]  /*8c20*/  FMUL.FTZ R47, R8, R29 ;  /* 0x0000001d082f7220 */ /* 0x000fe20000410000 */
[----:B------:R-:W-:Y:S01]  /*8c30*/  LOP3.LUT R14, R15, 0xffff0000, RZ, 0xc0, !PT ;  /* 0xffff00000f0e7812 */ /* 0x000fe200078ec0ff */
[C---:B------:R-:W-:Y:S01]  /*8c40*/  IMAD.U32 R11, R30.reuse, 0x10000, RZ ;  /* 0x000100001e0b7824 */ /* 0x040fe200078e00ff */
[----:B------:R-:W-:Y:S01]  /*8c50*/  LOP3.LUT R13, R30, 0xffff0000, RZ, 0xc0, !PT ;  /* 0xffff00001e0d7812 */ /* 0x000fe200078ec0ff */
[C---:B------:R-:W-:Y:S01]  /*8c60*/  IMAD.U32 R15, R31.reuse, 0x10000, RZ ;  /* 0x000100001f0f7824 */ /* 0x040fe200078e00ff */
[----:B------:R-:W-:Y:S01]  /*8c70*/  LOP3.LUT R30, R31, 0xffff0000, RZ, 0xc0, !PT ;  /* 0xffff00001f1e7812 */ /* 0x000fe200078ec0ff */
[C---:B------:R-:W-:Y:S01]  /*8c80*/  FFMA.FTZ R47, R0.reuse, R21, -R47 ;  /* 0x00000015002f7223 */ /* 0x040fe2000001082f */
[----:B------:R-:W-:Y:S02]  /*8c90*/  IMAD.U32 R31, R43, 0x10000, RZ ;  /* 0x000100002b1f7824 */ /* 0x000fe400078e00ff */
[----:B------:R-:W-:Y:S01]  /*8ca0*/  FMUL.FTZ R8, R9, R42 ;  /* 0x0000002a09087220 */ /* 0x000fe20000410000 */
[----:B------:R-:W-:Y:S01]  /*8cb0*/  FFMA.FTZ R49, R0, R29, R49 ;  /* 0x0000001d00317223 */ /* 0x000fe20000010031 */
[----:B------:R-:W-:-:S02]  /*8cc0*/  IMAD.U32 R21, R39, 0x10000, RZ ;  /* 0x0001000027157824 */ /* 0x000fc400078e00ff */
[-C--:B------:R-:W-:Y:S01]  /*8cd0*/  FMUL.FTZ R0, R9, R20.reuse ;  /* 0x0000001409007220 */ /* 0x080fe20000410000 */
[C---:B------:R-:W-:Y:S01]  /*8ce0*/  FMUL.FTZ R9, R10.reuse, R31 ;  /* 0x0000001f0a097220 */ /* 0x040fe20000410000 */
[----:B------:R-:W-:Y:S01]  /*8cf0*/  FFMA.FTZ R20, R3, R20, -R8 ;  /* 0x0000001403147223 */ /* 0x000fe20000010808 */
[----:B------:R-:W-:Y:S01]  /*8d00*/  LOP3.LUT R43, R43, 0xffff0000, RZ, 0xc0, !PT ;  /* 0xffff00002b2b7812 */ /* 0x000fe200078ec0ff */
[----:B------:R-:W-:Y:S01]  /*8d10*/  FMUL.FTZ R10, R10, R21 ;  /* 0x000000150a0a7220 */ /* 0x000fe20000410000 */
[----:B------:R-:W-:Y:S01]  /*8d20*/  FFMA.FTZ R42, R3, R42, R0 ;  /* 0x0000002a032a7223 */ /* 0x000fe20000010000 */
[----:B------:R-:W-:Y:S01]  /*8d30*/  IMAD.U32 R8, R44, 0x10000, RZ ;  /* 0x000100002c087824 */ /* 0x000fe200078e00ff */
[----:B------:R-:W-:Y:S01]  /*8d40*/  LOP3.LUT R39, R39, 0xffff0000, RZ, 0xc0, !PT ;  /* 0xffff000027277812 */ /* 0x000fe200078ec0ff */
[----:B------:R-:W-:Y:S02]  /*8d50*/  IMAD.U32 R0, R40, 0x10000, RZ ;  /* 0x0001000028007824 */ /* 0x000fe400078e00ff */
[C---:B------:R-:W-:Y:S01]  /*8d60*/  FFMA.FTZ R31, R4.reuse, R31, R10 ;  /* 0x0000001f041f7223 */ /* 0x040fe2000001000a */
[----:B------:R-:W-:Y:S01]  /*8d70*/  FFMA.FTZ R9, R4, R21, -R9 ;  /* 0x0000001504097223 */ /* 0x000fe20000010809 */
[----:B------:R-:W-:Y:S01]  /*8d80*/  FMUL.FTZ R3, R28, R43 ;  /* 0x0000002b1c037220 */ /* 0x000fe20000410000 */
[----:B------:R-:W-:-:S02]  /*8d90*/  IMAD.U32 R10, R45, 0x10000, RZ ;  /* 0x000100002d0a7824 */ /* 0x000fc400078e00ff */
[----:B------:R-:W-:Y:S01]  /*8da0*/  FMUL.FTZ R46, R11, R8 ;  /* 0x000000080b2e7220 */ /* 0x000fe20000410000 */
[----:B------:R-:W-:Y:S01]  /*8db0*/  LOP3.LUT R44, R44, 0xffff0000, RZ, 0xc0, !PT ;  /* 0xffff00002c2c7812 */ /* 0x000fe200078ec0ff */
[----:B------:R-:W-:Y:S02]  /*8dc0*/  IMAD.U32 R4, R41, 0x10000, RZ ;  /* 0x0001000029047824 */ /* 0x000fe400078e00ff */
[-C--:B------:R-:W-:Y:S01]  /*8dd0*/  FMUL.FTZ R11, R11, R0.reuse ;  /* 0x000000000b0b7220 */ /* 0x080fe20000410000 */
[----:B------:R-:W-:Y:S01]  /*8de0*/  LOP3.LUT R40, R40, 0xffff0000, RZ, 0xc0, !PT ;  /* 0xffff000028287812 */ /* 0x000fe200078ec0ff */
[-C--:B------:R-:W-:Y:S01]  /*8df0*/  FMUL.FTZ R21, R28, R39.reuse ;  /* 0x000000271c157220 */ /* 0x080fe20000410000 */
[----:B------:R-:W-:Y:S01]  /*8e00*/  LOP3.LUT R45, R45, 0xffff0000, RZ, 0xc0, !PT ;  /* 0xffff00002d2d7812 */ /* 0x000fe200078ec0ff */
[----:B------:R-:W-:Y:S01]  /*8e10*/  FFMA.FTZ R28, R12, R39, -R3 ;  /* 0x000000270c1c7223 */ /* 0x000fe20000010803 */
[----:B------:R-:W-:Y:S01]  /*8e20*/  LOP3.LUT R41, R41, 0xffff0000, RZ, 0xc0, !PT ;  /* 0xffff000029297812 */ /* 0x000fe200078ec0ff */
[----:B------:R-:W-:Y:S01]  /*8e30*/  FFMA.FTZ R46, R5, R0, -R46 ;  /* 0x00000000052e7223 */ /* 0x000fe2000001082e */
[----:B------:R-:W-:Y:S01]  /*8e40*/  FMUL.FTZ R48, R15, R10 ;  /* 0x0000000a0f307220 */ /* 0x000fe20000410000 */
[----:B------:R-:W-:Y:S01]  /*8e50*/  FFMA.FTZ R11, R5, R8, R11 ;  /* 0x00000008050b7223 */ /* 0x000fe2000001000b */
[----:B------:R-:W-:Y:S01]  /*8e60*/  FMUL.FTZ R0, R15, R4 ;  /* 0x000000040f007220 */ /* 0x000fe20000410000 */
[C---:B------:R-:W-:Y:S01]  /*8e70*/  FMUL.FTZ R3, R13.reuse, R44 ;  /* 0x0000002c0d037220 */ /* 0x040fe20000410000 */
[----:B------:R-:W-:Y:S01]  /*8e80*/  FMUL.FTZ R13, R13, R40 ;  /* 0x000000280d0d7220 */ /* 0x000fe20000410000 */
[C---:B------:R-:W-:Y:S01]  /*8e90*/  FMUL.FTZ R5, R30.reuse, R45 ;  /* 0x0000002d1e057220 */ /* 0x040fe20000410000 */
[-C--:B------:R-:W-:Y:S01]  /*8ea0*/  FMUL.FTZ R30, R30, R41.reuse ;  /* 0x000000291e1e7220 */ /* 0x080fe20000410000 */
[C---:B------:R-:W-:Y:S01]  /*8eb0*/  FFMA.FTZ R48, R7.reuse, R4, -R48 ;  /* 0x0000000407307223 */ /* 0x040fe20000010830 */
[----:B------:R-:W-:Y:S01]  /*8ec0*/  FFMA.FTZ R0, R7, R10, R0 ;  /* 0x0000000a07007223 */ /* 0x000fe20000010000 */
        /* <DEDUP_REMOVED lines=15> */
.L_x_12012:
[----:B------:R-:W-:Y:S05]  /*8fc0*/  BSYNC B1 ;  /* 0x0000000000017941 */ /* 0x000fea0003800000 */
.L_x_12011:
[----:B------:R-:W-:Y:S01]  /*8fd0*/  PRMT R12, R57, 0x5410, R56 ;  /* 0x00005410390c7816 */ /* 0x000fe20000000038 */
[----:B------:R-:W-:Y:S06]  /*8fe0*/  @P0 BRA `(.L_x_12003) ;  /* 0x00000004008c0947 */ /* 0x000fec0003800000 */
[----:B------:R-:W3:Y:S01]  /*8ff0*/  LDL R40, [R1+0x8] ;  /* 0x0000080001287983 */ /* 0x000ee20000100800 */
[----:B------:R-:W-:Y:S01]  /*9000*/  IMAD.IADD R0, R37, 0x1, R38 ;  /* 0x0000000125007824 */ /* 0x000fe200078e0226 */
[----:B------:R-:W-:-:S04]  /*9010*/  SHF.R.U32.HI R3, RZ, 0x3, R217 ;  /* 0x00000003ff037819 */ /* 0x000fc800000116d9 */
[----:B------:R-:W-:-:S04]  /*9020*/  LOP3.LUT R0, R217, 0x38, R0, 0xf8, !PT ;  /* 0x00000038d9007812 */ /* 0x000fc800078ef800 */
[----:B------:R-:W-:-:S05]  /*9030*/  LOP3.LUT R3, R0, R3, RZ, 0x3c, !PT ;  /* 0x0000000300037212 */ /* 0x000fca00078e3cff */
[----:B------:R-:W-:-:S04]  /*9040*/  IMAD.IADD R3, R220, 0x1, R3 ;  /* 0x00000001dc037824 */ /* 0x000fc800078e0203 */
[----:B------:R-:W-:-:S05]  /*9050*/  IMAD R3, R3, 0x2, R16 ;  /* 0x0000000203037824 */ /* 0x000fca00078e0210 */
[----:B-12---:R-:W0:Y:S01]  /*9060*/  LDS.128 R8, [R3+0x18400] ;  /* 0x0184000003087984 */ /* 0x006e220000000c00 */
[----:B------:R-:W-:Y:S02]  /*9070*/  SHF.R.U64 R30, R24, 0x10, R25 ;  /* 0x00000010181e7819 */ /* 0x000fe40000001219 */
[----:B------:R-:W-:Y:S02]  /*9080*/  SHF.R.U64 R0, R32, 0x10, R33 ;  /* 0x0000001020007819 */ /* 0x000fe40000001221 */
[----:B------:R-:W-:Y:S02]  /*9090*/  SHF.R.U32.HI R32, RZ, 0x10, R25 ;  /* 0x00000010ff207819 */ /* 0x000fe40000011619 */
[----:B------:R-:W-:Y:S02]  /*90a0*/  PRMT R30, R52, 0x5432, R30 ;  /* 0x00005432341e7816 */ /* 0x000fe4000000001e */
[----:B------:R-:W-:Y:S02]  /*90b0*/  PRMT R25, R55, 0x5432, R0 ;  /* 0x0000543237197816 */ /* 0x000fe40000000000 */
[----:B------:R-:W-:Y:S01]  /*90c0*/  SHF.R.U32.HI R33, RZ, 0x10, R33 ;  /* 0x00000010ff217819 */ /* 0x000fe20000011621 */
[----:B------:R-:W-:Y:S01]  /*90d0*/  IMAD.U32 R31, R30, 0x10000, RZ ;  /* 0x000100001e1f7824 */ /* 0x000fe200078e00ff */
[----:B------:R-:W-:-:S02]  /*90e0*/  SHF.R.U64 R28, R34, 0x10, R35 ;  /* 0x00000010221c7819 */ /* 0x000fc40000001223 */
[----:B------:R-:W-:Y:S02]  /*90f0*/  SHF.R.U32.HI R29, RZ, 0x10, R35 ;  /* 0x00000010ff1d7819 */ /* 0x000fe40000011623 */
[----:B------:R-:W-:Y:S02]  /*9100*/  PRMT R32, R53, 0x5432, R32 ;  /* 0x0000543235207816 */ /* 0x000fe40000000020 */
[--C-:B------:R-:W-:Y:S02]  /*9110*/  SHF.R.U32.HI R35, RZ, 0x10, R27.reuse ;  /* 0x00000010ff237819 */ /* 0x100fe4000001161b */
[----:B------:R-:W-:Y:S01]  /*9120*/  SHF.R.U64 R34, R26, 0x10, R27 ;  /* 0x000000101a227819 */ /* 0x000fe2000000121b */
[----:B------:R-:W-:Y:S01]  /*9130*/  IMAD.U32 R26, R25, 0x10000, RZ ;  /* 0x00010000191a7824 */ /* 0x000fe200078e00ff */
[----:B------:R-:W-:Y:S01]  /*9140*/  PRMT R27, R53, 0x5410, R33 ;  /* 0x00005410351b7816 */ /* 0x000fe20000000021 */
[----:B------:R-:W-:Y:S01]  /*9150*/  IMAD.U32 R33, R32, 0x10000, RZ ;  /* 0x0001000020217824 */ /* 0x000fe200078e00ff */
[----:B------:R-:W-:-:S02]  /*9160*/  PRMT R35, R52, 0x5410, R35 ;  /* 0x0000541034237816 */ /* 0x000fc40000000023 */
[C---:B------:R-:W-:Y:S02]  /*9170*/  PRMT R28, R12.reuse, 0x5432, R28 ;  /* 0x000054320c1c7816 */ /* 0x040fe4000000001c */
[----:B------:R-:W-:Y:S01]  /*9180*/  PRMT R29, R12, 0x5410, R29 ;  /* 0x000054100c1d7816 */ /* 0x000fe2000000001d */
[----:B0-----:R-:W-:Y:S02]  /*9190*/  IMAD.U32 R15, R8, 0x10000, RZ ;  /* 0x00010000080f7824 */ /* 0x001fe400078e00ff */
[----:B------:R-:W-:Y:S02]  /*91a0*/  IMAD.U32 R20, R9, 0x10000, RZ ;  /* 0x0001000009147824 */ /* 0x000fe400078e00ff */
[C---:B------:R-:W-:Y:S01]  /*91b0*/  FMUL.FTZ R37, R15.reuse, R31 ;  /* 0x0000001f0f257220 */ /* 0x040fe20000410000 */
[----:B------:R-:W-:Y:S01]  /*91c0*/  FMUL.FTZ R39, R15, R26 ;  /* 0x0000001a0f277220 */ /* 0x000fe20000410000 */
[----:B------:R-:W-:Y:S02]  /*91d0*/  IMAD.U32 R15, R27, 0x10000, RZ ;  /* 0x000100001b0f7824 */ /* 0x000fe400078e00ff */
[----:B------:R-:W-:Y:S01]  /*91e0*/  FMUL.FTZ R41, R20, R33 ;  /* 0x0000002114297220 */ /* 0x000fe20000410000 */
[----:B------:R-:W-:Y:S01]  /*91f0*/  IMAD.U32 R24, R11, 0x10000, RZ ;  /* 0x000100000b187824 */ /* 0x000fe200078e00ff */
[----:B------:R-:W-:Y:S01]  /*9200*/  LOP3.LUT R8, R8, 0xffff0000, RZ, 0xc0, !PT ;  /* 0xffff000008087812 */ /* 0x000fe200078ec0ff */
[----:B------:R-:W-:Y:S01]  /*9210*/  FMUL.FTZ R43, R20, R15 ;  /* 0x0000000f142b7220 */ /* 0x000fe20000410000 */
[----:B------:R-:W-:-:S02]  /*9220*/  LOP3.LUT R25, R25, 0xffff0000, RZ, 0xc0, !PT ;  /* 0xffff000019197812 */ /* 0x000fc400078ec0ff */
[----:B------:R-:W-:Y:S02]  /*9230*/  PRMT R34, R54, 0x5432, R34 ;  /* 0x0000543236227816 */ /* 0x000fe40000000022 */
[----:B------:R-:W-:Y:S02]  /*9240*/  LOP3.LUT R9, R9, 0xffff0000, RZ, 0xc0, !PT ;  /* 0xffff000009097812 */ /* 0x000fe400078ec0ff */
[----:B------:R-:W-:Y:S01]  /*9250*/  LOP3.LUT R32, R32, 0xffff0000, RZ, 0xc0, !PT ;  /* 0xffff000020207812 */ /* 0x000fe200078ec0ff */
[----:B------:R-:W-:-:S04]  /*9260*/  IMAD.U32 R21, R10, 0x10000, RZ ;  /* 0x000100000a157824 */ /* 0x000fc800078e00ff */
[----:B------:R-:W-:Y:S01]  /*9270*/  FMUL.FTZ R20, R9, R32 ;  /* 0x0000002009147220 */ /* 0x000fe20000410000 */
[----:B------:R-:W-:Y:S02]  /*9280*/  LOP3.LUT R10, R10, 0xffff0000, RZ, 0xc0, !PT ;  /* 0xffff00000a0a7812 */ /* 0x000fe400078ec0ff */
[----:B------:R-:W-:Y:S01]  /*9290*/  LOP3.LUT R11, R11, 0xffff0000, RZ, 0xc0, !PT ;  /* 0xffff00000b0b7812 */ /* 0x000fe200078ec0ff */
[----:B---3--:R-:W0:Y:S02]  /*92a0*/  LDS.128 R4, [R40+0x18400] ;  /* 0x0184000028047984 */ /* 0x008e240000000c00 */
[----:B0-----:R-:W-:Y:S02]  /*92b0*/  IMAD.U32 R0, R4, 0x10000, RZ ;  /* 0x0001000004007824 */ /* 0x001fe400078e00ff */
[----:B------:R-:W-:Y:S02]  /*92c0*/  IMAD.U32 R12, R5, 0x10000, RZ ;  /* 0x00010000050c7824 */ /* 0x000fe400078e00ff */
[----:B------:R-:W-:Y:S01]  /*92d0*/  FFMA.FTZ R26, R0, R26, -R37 ;  /* 0x0000001a001a7223 */ /* 0x000fe20000010825 */
[----:B------:R-:W-:-:S02]  /*92e0*/  IMAD.U32 R37, R35, 0x10000, RZ ;  /* 0x0001000023257824 */ /* 0x000fc400078e00ff */
[----:B------:R-:W-:Y:S01]  /*92f0*/  FFMA.FTZ R39, R0, R31, R39 ;  /* 0x0000001f00277223 */ /* 0x000fe20000010027 */
[----:B------:R-:W-:Y:S01]  /*9300*/  FFMA.FTZ R41, R12, R15, -R41 ;  /* 0x0000000f0c297223 */ /* 0x000fe20000010829 */
[----:B------:R-:W-:Y:S02]  /*9310*/  IMAD.U32 R14, R7, 0x10000, RZ ;  /* 0x00010000070e7824 */ /* 0x000fe400078e00ff */
[----:B------:R-:W-:Y:S01]  /*9320*/  FMUL.FTZ R45, R24, R37 ;  /* 0x00000025182d7220 */ /* 0x000fe20000410000 */
[----:B------:R-:W-:Y:S01]  /*9330*/  IMAD.U32 R31, R29, 0x10000, RZ ;  /* 0x000100001d1f7824 */ /* 0x000fe200078e00ff */
[----:B------:R-:W-:Y:S01]  /*9340*/  LOP3.LUT R15, R30, 0xffff0000, RZ, 0xc0, !PT ;  /* 0xffff00001e0f7812 */ /* 0x000fe200078ec0ff */
[----:B------:R-:W-:Y:S01]  /*9350*/  FFMA.FTZ R43, R12, R33, R43 ;  /* 0x000000210c2b7223 */ /* 0x000fe2000001002b */
[----:B------:R-:W-:Y:S01]  /*9360*/  LOP3.LUT R4, R4, 0xffff0000, RZ, 0xc0, !PT ;  /* 0xffff000004047812 */ /* 0x000fe200078ec0ff */
[-C--:B------:R-:W-:Y:S01]  /*9370*/  FMUL.FTZ R24, R24, R31.reuse ;  /* 0x0000001f18187220 */ /* 0x080fe20000410000 */
[----:B------:R-:W-:Y:S01]  /*9380*/  FFMA.FTZ R45, R14, R31, -R45 ;  /* 0x0000001f0e2d7223 */ /* 0x000fe2000001082d */
[----:B------:R-:W-:Y:S01]  /*9390*/  LOP3.LUT R0, R27, 0xffff0000, RZ, 0xc0, !PT ;  /* 0xffff00001b007812 */ /* 0x000fe200078ec0ff */
[C---:B------:R-:W-:Y:S01]  /*93a0*/  FMUL.FTZ R31, R8.reuse, R15 ;  /* 0x0000000f081f7220 */ /* 0x040fe20000410000 */
[----:B------:R-:W-:Y:S01]  /*93b0*/  FMUL.FTZ R27, R8, R25 ;  /* 0x00000019081b7220 */ /* 0x000fe20000410000 */
[----:B------:R-:W-:Y:S01]  /*93c0*/  IMAD.U32 R12, R34, 0x10000, RZ ;  /* 0x00010000220c7824 */ /* 0x000fe200078e00ff */
[----:B------:R-:W-:Y:S01]  /*93d0*/  LOP3.LUT R5, R5, 0xffff0000, RZ, 0xc0, !PT ;  /* 0xffff000005057812 */ /* 0x000fe200078ec0ff */
[----:B------:R-:W-:Y:S01]  /*93e0*/  FFMA.FTZ R37, R14, R37, R24 ;  /* 0x000000250e257223 */ /* 0x000fe20000010018 */
[C---:B------:R-:W-:Y:S01]  /*93f0*/  FFMA.FTZ R31, R4.reuse, R25, -R31 ;  /* 0x00000019041f7223 */ /* 0x040fe2000001081f */
[----:B------:R-:W-:Y:S01]  /*9400*/  FMUL.FTZ R9, R9, R0 ;  /* 0x0000000009097220 */ /* 0x000fe20000410000 */
[----:B------:R-:W-:Y:S01]  /*9410*/  FFMA.FTZ R14, R4, R15, R27 ;  /* 0x0000000f040e7223 */ /* 0x000fe2000001001b */
[----:B------:R-:W-:-:S02]  /*9420*/  IMAD.U32 R13, R6, 0x10000, RZ ;  /* 0x00010000060d7824 */ /* 0x000fc400078e00ff */
[----:B------:R-:W-:Y:S01]  /*9430*/  FMUL.FTZ R4, R21, R12 ;  /* 0x0000000c15047220 */ /* 0x000fe20000410000 */
[----:B------:R-:W-:Y:S02]  /*9440*/  IMAD.U32 R8, R28, 0x10000, RZ ;  /* 0x000100001c087824 */ /* 0x000fe400078e00ff */
[C---:B------:R-:W-:Y:S01]  /*9450*/  FFMA.FTZ R32, R5.reuse, R32, R9 ;  /* 0x0000002005207223 */ /* 0x040fe20000010009 */
[----:B------:R-:W-:Y:S01]  /*9460*/  FFMA.FTZ R20, R5, R0, -R20 ;  /* 0x0000000005147223 */ /* 0x000fe20000010814 */
[----:B------:R-:W-:Y:S01]  /*9470*/  LOP3.LUT R9, R34, 0xffff0000, RZ, 0xc0, !PT ;  /* 0xffff000022097812 */ /* 0x000fe200078ec0ff */
[-C--:B------:R-:W-:Y:S01]  /*9480*/  FMUL.FTZ R24, R21, R8.reuse ;  /* 0x0000000815187220 */ /* 0x080fe20000410000 */
[----:B------:R-:W-:Y:S01]  /*9490*/  FFMA.FTZ R15, R13, R8, -R4 ;  /* 0x000000080d0f7223 */ /* 0x000fe20000010804 */
[----:B------:R-:W-:Y:S02]  /*94a0*/  LOP3.LUT R5, R28, 0xffff0000, RZ, 0xc0, !PT ;  /* 0xffff00001c057812 */ /* 0x000fe400078ec0ff */
[----:B------:R-:W-:-:S02]  /*94b0*/  LOP3.LUT R4, R35, 0xffff0000, RZ, 0xc0, !PT ;  /* 0xffff000023047812 */ /* 0x000fc400078ec0ff */
[----:B------:R-:W-:Y:S01]  /*94c0*/  LOP3.LUT R0, R29, 0xffff0000, RZ, 0xc0, !PT ;  /* 0xffff00001d007812 */ /* 0x000fe200078ec0ff */
[----:B------:R-:W-:Y:S01]  /*94d0*/  FFMA.FTZ R24, R13, R12, R24 ;  /* 0x0000000c0d187223 */ /* 0x000fe20000010018 */
[----:B------:R-:W-:Y:S01]  /*94e0*/  LOP3.LUT R6, R6, 0xffff0000, RZ, 0xc0, !PT ;  /* 0xffff000006067812 */ /* 0x000fe200078ec0ff */
[C---:B------:R-:W-:Y:S01]  /*94f0*/  FMUL.FTZ R13, R10.reuse, R9 ;  /* 0x000000090a0d7220 */ /* 0x040fe20000410000 */
[----:B------:R-:W-:Y:S01]  /*9500*/  LOP3.LUT R7, R7, 0xffff0000, RZ, 0xc0, !PT ;  /* 0xffff000007077812 */ /* 0x000fe200078ec0ff */
        /* <DEDUP_REMOVED lines=17> */
.L_x_12003:
[----:B------:R-:W-:Y:S05]  /*9620*/  BSYNC B0 ;  /* 0x0000000000007941 */ /* 0x000fea0003800000 */
.L_x_11989:
        /* <DEDUP_REMOVED lines=8> */
.L_x_11986:
[----:B-12---:R-:W1:Y:S01]  /*96b0*/  S2R R0, SR_TID.X ;  /* 0x0000000000007919 */ /* 0x006e620000002100 */
[----:B------:R-:W-:Y:S01]  /*96c0*/  ISETP.NE.AND P0, PT, R203, 0x3, PT ;  /* 0x00000003cb00780c */ /* 0x000fe20003f05270 */
[----:B------:R-:W-:Y:S05]  /*96d0*/  WARPSYNC.ALL ;  /* 0x0000000000007948 */ /* 0x000fea0003800000 */
[----:B-1----:R-:W-:-:S05]  /*96e0*/  SHF.R.U32.HI R0, RZ, 0x7, R0 ;  /* 0x00000007ff007819 */ /* 0x002fca0000011600 */
[----:B------:R-:W-:-:S05]  /*96f0*/  VIADD R179, R0, 0x8 ;  /* 0x0000000800b37836 */ /* 0x000fca0000000000 */
[----:B------:R1:W-:Y:S06]  /*9700*/  BAR.SYNC.DEFER_BLOCKING R179, 0x100 ;  /* 0x000400b30000751d */ /* 0x0003ec0000010000 */
[----:B------:R-:W-:Y:S05]  /*9710*/  @!P0 BRA `(.L_x_12013) ;  /* 0x0000000000048947 */ /* 0x000fea0003800000 */
[----:B------:R-:W-:Y:S01]  /*9720*/  BPT.TRAP 0x1 ;  /* 0x000000040000795c */ /* 0x000fe20000300000 */
.L_x_12013:
[----:B---3--:R-:W-:Y:S01]  /*9730*/  IMAD R6, R2, 0x8, R16 ;  /* 0x0000000802067824 */ /* 0x008fe200078e0210 */
[----:B------:R-:W-:-:S04]  /*9740*/  SHF.L.U32 R21, R19, 0x1f, RZ ;  /* 0x0000001f13157819 */ /* 0x000fc800000006ff */
[----:B------:R2:W3:Y:S01]  /*9750*/  SYNCS.PHASECHK.TRANS64.TRYWAIT P2, [R6+URZ+0x22830], R21 ;  /* 0x02283015060075a7 */ /* 0x0004e2000804017f */
[----:B------:R-:W-:Y:S05]  /*9760*/  @!P0 BRA `(.L_x_12014) ;  /* 0x0000000000048947 */ /* 0x000fea0003800000 */
[----:B------:R-:W-:Y:S01]  /*9770*/  BPT.TRAP 0x1 ;  /* 0x000000040000795c */ /* 0x000fe20000300000 */
.L_x_12014:
[----:B0-----:R-:W0:Y:S01]  /*9780*/  S2R R3, SR_TID.X ;  /* 0x0000000000037919 */ /* 0x001e220000002100 */
[----:B------:R-:W-:-:S05]  /*9790*/  VIADD R0, R16, 0x1c400 ;  /* 0x0001c40010007836 */ /* 0x000fca0000000000 */
[----:B------:R-:W-:-:S04]  /*97a0*/  SHF.R.U32.HI R0, RZ, 0x4, R0 ;  /* 0x00000004ff007819 */ /* 0x000fc80000011600 */
[----:B------:R-:W-:Y:S02]  /*97b0*/  LOP3.LUT R0, R0, 0x3fff, RZ, 0xc0, !PT ;  /* 0x00003fff00007812 */ /* 0x000fe400078ec0ff */
[----:B0-----:R-:W-:-:S04]  /*97c0*/  LOP3.LUT R3, R3, 0x7f, RZ, 0xc0, !PT ;  /* 0x0000007f03037812 */ /* 0x001fc800078ec0ff */
[----:B------:R-:W-:Y:S01]  /*97d0*/  ISETP.NE.AND P1, PT, R3, RZ, PT ;  /* 0x000000ff0300720c */ /* 0x000fe20003f25270 */
[----:B---3--:R-:W-:-:S12]  /*97e0*/  @P2 BRA `(.L_x_12015) ;  /* 0x0000000000082947 */ /* 0x008fd80003800000 */
[----:B------:R-:W0:Y:S02]  /*97f0*/  SYNCS.PHASECHK.TRANS64.TRYWAIT P2, [R6+URZ+0x22830], R21 ;  /* 0x02283015060075a7 */ /* 0x000e24000804017f */
[----:B0-----:R-:W-:Y:S05]  /*9800*/  @!P2 BRA `(.L_x_12016) ;  /* 0x0000018800bca947 */ /* 0x001fea0003800000 */
.L_x_12015:
[----:B------:R-:W-:Y:S05]  /*9810*/  WARPSYNC.ALL ;  /* 0x0000000000007948 */ /* 0x000fea0003800000 */
[----:B------:R-:W-:-:S05]  /*9820*/  LOP3.LUT R207, R0, 0x10000, RZ, 0xfc, !PT ;  /* 0x0001000000cf7812 */ /* 0x000fca00078efcff */
[----:B------:R-:W-:Y:S01]  /*9830*/  IMAD R8, R2, 0x300, R207 ;  /* 0x0000030002087824 */ /* 0x000fe200078e02cf */
[----:B------:R-:W-:Y:S01]  /*9840*/  LOP3.LUT R4, R36, 0x10000, RZ, 0xfc, !PT ;  /* 0x0001000024047812 */ /* 0x000fe200078efcff */
[----:B------:R-:W-:Y:S01]  /*9850*/  IMAD.MOV.U32 R9, RZ, RZ, 0x40000040 ;  /* 0x40000040ff097424 */ /* 0x000fe200078e00ff */
[----:B------:R-:W3:Y:S01]  /*9860*/  LDL.LU R76, [R1] ;  /* 0x00000000014c7983 */ /* 0x000ee20000300800 */
[----:B------:R-:W-:Y:S01]  /*9870*/  IMAD.MOV.U32 R5, RZ, RZ, 0x40000040 ;  /* 0x40000040ff057424 */ /* 0x000fe200078e00ff */
[C---:B------:R-:W-:Y:S01]  /*9880*/  R2UR UR6, R8.reuse ;  /* 0x00000000080672ca */ /* 0x040fe200000e0000 */
[----:B-----5:R-:W-:Y:S01]  /*9890*/  WARPGROUP.ARRIVE ;  /* 0x00000000000079c5 */ /* 0x020fe20000000000 */
[----:B------:R-:W-:Y:S01]  /*98a0*/  R2UR UR7, R9 ;  /* 0x00000000090772ca */ /* 0x000fe200000e0000 */
[----:B------:R-:W-:Y:S01]  /*98b0*/  VIADD R10, R8, 0x2 ;  /* 0x00000002080a7836 */ /* 0x000fe20000000000 */
[C---:B------:R-:W-:Y:S01]  /*98c0*/  R2UR UR4, R4.reuse ;  /* 0x00000000040472ca */ /* 0x040fe200000e0000 */
[----:B----4-:R-:W-:Y:S01]  /*98d0*/  VIADD R14, R4, 0x2 ;  /* 0x00000002040e7836 */ /* 0x010fe20000000000 */
[----:B------:R-:W-:Y:S01]  /*98e0*/  R2UR UR5, R5 ;  /* 0x00000000050572ca */ /* 0x000fe200000e0000 */
[----:B------:R-:W-:Y:S01]  /*98f0*/  IMAD.MOV.U32 R11, RZ, RZ, 0x40000040 ;  /* 0x40000040ff0b7424 */ /* 0x000fe200078e00ff */
[----:B------:R-:W4:Y:S01]  /*9900*/  LDC R20, c[0x0][0x448] ;  /* 0x00011200ff147b82 */ /* 0x000f220000000800 */
[----:B------:R-:W-:Y:S01]  /*9910*/  IMAD.MOV.U32 R15, RZ, RZ, 0x40000040 ;  /* 0x40000040ff0f7424 */ /* 0x000fe200078e00ff */
[----:B------:R-:W0:Y:S01]  /*9920*/  S2R R77, SR_TID.X ;  /* 0x00000000004d7919 */ /* 0x000e220000002100 */
[----:B------:R-:W-:Y:S01]  /*9930*/  VIADD R12, R8, 0x4 ;  /* 0x00000004080c7836 */ /* 0x000fe20000000000 */
[----:B------:R-:W-:Y:S01]  /*9940*/  ULDC UR53, c[0x0][0x9dc] ;  /* 0x0002770000357ab9 */ /* 0x000fe20000000800 */
[----:B------:R-:W-:Y:S01]  /*9950*/  IMAD.MOV.U32 R13, RZ, RZ, 0x40000040 ;  /* 0x40000040ff0d7424 */ /* 0x000fe200078e00ff */
[----:B------:R-:W-:Y:S01]  /*9960*/  ULOP3.LUT UR53, URZ, UR53, URZ, 0x33, !UPT ;  /* 0x000000353f357292 */ /* 0x000fe2000f8e333f */
[----:B------:R-:W-:Y:S01]  /*9970*/  IMAD.MOV.U32 R9, RZ, RZ, 0x40000040 ;  /* 0x40000040ff097424 */ /* 0x000fe200078e00ff */
[----:B------:R-:W1:Y:S03]  /*9980*/  LDC.64 R176, c[0x0][0x9e0] ;  /* 0x00027800ffb07b82 */ /* 0x000e660000000a00 */
[----:B------:R-:W-:Y:S01]  /*9990*/  HGMMA.64x96x16.F32.BF16 R24, gdesc[UR4], RZ, !UPT, gsb0 ;  /* 0x01600000041879f0 */ /* 0x000fe2000c0018ff */
[----:B------:R-:W-:Y:S01]  /*99a0*/  R2UR UR6, R10 ;  /* 0x000000000a0672ca */ /* 0x000fe200000e0000 */
[----:B------:R-:W-:Y:S01]  /*99b0*/  VIADD R10, R4, 0x4 ;  /* 0x00000004040a7836 */ /* 0x000fe20000000000 */
[----:B------:R-:W-:Y:S01]  /*99c0*/  R2UR UR7, R11 ;  /* 0x000000000b0772ca */ /* 0x000fe200000e0000 */
[----:B------:R-:W-:Y:S01]  /*99d0*/  IMAD.MOV.U32 R11, RZ, RZ, 0x40000040 ;  /* 0x40000040ff0b7424 */ /* 0x000fe200078e00ff */
[----:B------:R-:W-:-:S02]  /*99e0*/  R2UR UR4, R14 ;  /* 0x000000000e0472ca */ /* 0x000fc400000e0000 */
[----:B------:R-:W-:Y:S02]  /*99f0*/  R2UR UR5, R15 ;  /* 0x000000000f0572ca */ /* 0x000fe400000e0000 */
[----:B----4-:R-:W-:Y:S02]  /*9a00*/  ISETP.NE.AND P2, PT, R20, 0x1, PT ;  /* 0x000000011400780c */ /* 0x010fe40003f45270 */
[----:B0-----:R-:W-:Y:S01]  /*9a10*/  SHF.R.U32.HI R77, RZ, 0x7, R77 ;  /* 0x00000007ff4d7819 */ /* 0x001fe2000001164d */
[----:B------:R-:W-:Y:S02]  /*9a20*/  WARPGROUP.DEPBAR.LE gsb0, 0x0 ;  /* 0x00008000000079c5 */ /* 0x000fe40000010000 */
[----:B------:R-:W-:-:S06]  /*9a30*/  WARPGROUP.ARRIVE ;  /* 0x00000000000079c5 */ /* 0x000fcc0000000000 */
[----:B------:R-:W-:Y:S01]  /*9a40*/  HGMMA.64x96x16.F32.BF16 R24, gdesc[UR4], R24, gsb0 ;  /* 0x01600000041879f0 */ /* 0x000fe20008001818 */
        /* <DEDUP_REMOVED lines=14> */
[----:B---3--:R-:W-:-:S04]  /*9b30*/  LOP3.LUT R76, R76, 0xffdfffff, RZ, 0xc0, !PT ;  /* 0xffdfffff4c4c7812 */ /* 0x008fc800078ec0ff */
[----:B------:R-:W-:-:S04]  /*9b40*/  @P2 LOP3.LUT R76, R76, 0x200000, RZ, 0xfc, !PT ;  /* 0x002000004c4c2812 */ /* 0x000fc800078efcff */
[----:B------:R-:W-:Y:S01]  /*9b50*/  LOP3.LUT R76, R76, 0xffefffff, RZ, 0xc0, !PT ;  /* 0xffefffff4c4c7812 */ /* 0x000fe200078ec0ff */
        /* <DEDUP_REMOVED lines=8> */
[----:B------:R-:W0:Y:S01]  /*9be0*/  @P2 LDC R31, c[0x0][0x450] ;  /* 0x00011400ff1f2b82 */ /* 0x000e220000000800 */
        /* <DEDUP_REMOVED lines=8> */
[----:B------:R2:W0:Y:S01]  /*9c70*/  MUFU.TANH R80, R12 ;  /* 0x0000000c00507308 */ /* 0x0004220000002400 */
[----:B---3--:R-:W3:Y:S01]  /*9c80*/  @P2 LDC R29, c[0x0][0x44c] ;  /* 0x00011300ff1d2b82 */ /* 0x008ee20000000800 */
[----:B------:R-:W-:Y:S01]  /*9c90*/  FMUL.FTZ R40, R40, UR4 ;  /* 0x0000000428287c20 */ /* 0x000fe20008410000 */
[----:B------:R-:W-:Y:S01]  /*9ca0*/  FMUL.FTZ R25, R25, UR4 ;  /* 0x0000000419197c20 */ /* 0x000fe20008410000 */
[----:B------:R-:W-:Y:S01]  /*9cb0*/  FMUL.FTZ R33, R33, UR4 ;  /* 0x0000000421217c20 */ /* 0x000fe20008410000 */
[----:B------:R-:W-:Y:S01]  /*9cc0*/  FMUL.FTZ R73, R24, UR4 ;  /* 0x0000000418497c20 */ /* 0x000fe20008410000 */
[----:B------:R-:W-:-:S02]  /*9cd0*/  IMAD R24, R178, -0x60, R201 ;  /* 0xffffffa0b2187824 */ /* 0x000fc400078e02c9 */
[----:B------:R-:W-:Y:S01]  /*9ce0*/  FMUL.FTZ R3, R27, UR4 ;  /* 0x000000041b037c20 */ /* 0x000fe20008410000 */
[----:B------:R1:W0:Y:S01]  /*9cf0*/  MUFU.TANH R84, R48 ;  /* 0x0000003000547308 */ /* 0x0002220000002400 */
[----:B--2---:R-:W-:Y:S02]  /*9d00*/  IMAD.IADD R12, R211, 0x1, R206 ;  /* 0x00000001d30c7824 */ /* 0x004fe400078e02ce */
[----:B------:R-:W-:Y:S01]  /*9d10*/  FMUL.FTZ R0, R26, UR4 ;  /* 0x000000041a007c20 */ /* 0x000fe20008410000 */
[----:B------:R-:W-:Y:S01]  /*9d20*/  FMUL.FTZ R37, R37, UR4 ;  /* 0x0000000425257c20 */ /* 0x000fe20008410000 */
[----:B------:R-:W-:Y:S01]  /*9d30*/  FMUL.FTZ R41, R41, UR4 ;  /* 0x0000000429297c20 */ /* 0x000fe20008410000 */
[----:B------:R-:W-:Y:S02]  /*9d40*/  IMAD.MOV.U32 R35, RZ, RZ, R12 ;  /* 0x000000ffff237224 */ /* 0x000fe400078e000c */
[----:B------:R-:W-:Y:S01]  /*9d50*/  FMUL.FTZ R44, R44, UR4 ;  /* 0x000000042c2c7c20 */ /* 0x000fe20008410000 */
[----:B------:R-:W-:Y:S01]  /*9d60*/  FMUL.FTZ R45, R45, UR4 ;  /* 0x000000042d2d7c20 */ /* 0x000fe20008410000 */
[----:B------:R2:W0:Y:S01]  /*9d70*/  MUFU.TANH R74, R28 ;  /* 0x0000001c004a7308 */ /* 0x0004220000002400 */
[----:B-1----:R-:W-:Y:S01]  /*9d80*/  FMUL.FTZ R48, R54, UR4 ;  /* 0x0000000436307c20 */ /* 0x002fe20008410000 */
[----:B------:R-:W-:Y:S01]  /*9d90*/  FMUL.FTZ R49, R49, UR4 ;  /* 0x0000000431317c20 */ /* 0x000fe20008410000 */
[----:B------:R-:W-:Y:S01]  /*9da0*/  FMUL.FTZ R27, R50, UR4 ;  /* 0x00000004321b7c20 */ /* 0x000fe20008410000 */
[----:B------:R-:W-:Y:S01]  /*9db0*/  FMUL.FTZ R53, R53, UR4 ;  /* 0x0000000435357c20 */ /* 0x000fe20008410000 */
[----:B------:R-:W-:Y:S01]  /*9dc0*/  FMUL.FTZ R52, R55, UR4 ;  /* 0x0000000437347c20 */ /* 0x000fe20008410000 */
[----:B------:R-:W-:Y:S01]  /*9dd0*/  FMUL.FTZ R56, R56, UR4 ;  /* 0x0000000438387c20 */ /* 0x000fe20008410000 */
[----:B------:R-:W-:Y:S01]  /*9de0*/  FMUL.FTZ R57, R57, UR4 ;  /* 0x0000000439397c20 */ /* 0x000fe20008410000 */
[----:B------:R1:W0:Y:S01]  /*9df0*/  MUFU.TANH R54, R66 ;  /* 0x0000004200367308 */ /* 0x0002220000002400 */
[----:B---3--:R-:W-:-:S04]  /*9e00*/  @P2 IMAD.HI.U32 R20, R12, R29, RZ ;  /* 0x0000001d0c142227 */ /* 0x008fc800078e00ff */
[----:B--2---:R-:W-:Y:S01]  /*9e10*/  FMUL.FTZ R28, R34, UR4 ;  /* 0x00000004221c7c20 */ /* 0x004fe20008410000 */
[----:B------:R-:W-:Y:S01]  /*9e20*/  FMUL.FTZ R34, R39, UR4 ;  /* 0x0000000427227c20 */ /* 0x000fe20008410000 */
[----:B------:R-:W-:Y:S01]  /*9e30*/  FMUL.FTZ R58, R58, UR4 ;  /* 0x000000043a3a7c20 */ /* 0x000fe20008410000 */
[----:B------:R-:W-:Y:S01]  /*9e40*/  FMUL.FTZ R59, R59, UR4 ;  /* 0x000000043b3b7c20 */ /* 0x000fe20008410000 */
[----:B0-----:R-:W-:Y:S01]  /*9e50*/  @P2 SHF.R.U32.HI R35, RZ, R31, R20 ;  /* 0x0000001fff232219 */ /* 0x001fe20000011614 */
[----:B------:R-:W-:Y:S01]  /*9e60*/  FMUL.FTZ R60, R60, UR4 ;  /* 0x000000043c3c7c20 */ /* 0x000fe20008410000 */
[----:B------:R-:W-:Y:S01]  /*9e70*/  ISETP.GE.AND P2, PT, R177, 0x1, PT ;  /* 0x00000001b100780c */ /* 0x000fe20003f46270 */
[----:B------:R0:W2:Y:S01]  /*9e80*/  MUFU.TANH R100, R32 ;  /* 0x0000002000647308 */ /* 0x0000a20000002400 */
[----:B------:R-:W-:Y:S01]  /*9e90*/  FMUL.FTZ R61, R61, UR4 ;  /* 0x000000043d3d7c20 */ /* 0x000fe20008410000 */
[----:B-1----:R-:W1:Y:S01]  /*9ea0*/  SHFL.IDX PT, R66, R35, RZ, 0x1c1f ;  /* 0x001c1fff23427589 */ /* 0x002e6200000e0000 */
[----:B------:R-:W-:Y:S01]  /*9eb0*/  FMUL.FTZ R64, R64, UR4 ;  /* 0x0000000440407c20 */ /* 0x000fe20008410000 */
[----:B------:R-:W-:Y:S01]  /*9ec0*/  FMUL.FTZ R65, R65, UR4 ;  /* 0x0000000441417c20 */ /* 0x000fe20008410000 */
[----:B------:R-:W-:Y:S01]  /*9ed0*/  FMUL.FTZ R68, R68, UR4 ;  /* 0x0000000444447c20 */ /* 0x000fe20008410000 */
[----:B------:R-:W-:Y:S01]  /*9ee0*/  FMUL.FTZ R69, R69, UR4 ;  /* 0x0000000445457c20 */ /* 0x000fe20008410000 */
[----:B------:R-:W-:Y:S01]  /*9ef0*/  FMUL.FTZ R31, R70, UR4 ;  /* 0x00000004461f7c20 */ /* 0x000fe20008410000 */
[----:B------:R3:W1:Y:S01]  /*9f00*/  MUFU.TANH R96, R36 ;  /* 0x0000002400607308 */ /* 0x0006620000002400 */
[----:B0-----:R-:W-:Y:S01]  /*9f10*/  FMUL.FTZ R32, R38, UR4 ;  /* 0x0000000426207c20 */ /* 0x001fe20008410000 */
[----:B------:R-:W-:Y:S01]  /*9f20*/  FMUL.FTZ R38, R43, UR4 ;  /* 0x000000042b267c20 */ /* 0x000fe20008410000 */
[----:B------:R-:W-:Y:S01]  /*9f30*/  VIADD R29, R24, 0x61 ;  /* 0x00000061181d7836 */ /* 0x000fe20000000000 */
[----:B------:R-:W-:Y:S01]  /*9f40*/  @P2 LOP3.LUT R76, R76, 0x100000, RZ, 0xfc, !PT ;  /* 0x001000004c4c2812 */ /* 0x000fe200078efcff */
[----:B------:R-:W-:Y:S01]  /*9f50*/  FMUL.FTZ R63, R63, UR4 ;  /* 0x000000043f3f7c20 */ /* 0x000fe20008410000 */
[----:B------:R-:W-:Y:S01]  /*9f60*/  @!P1 VIADD R12, R6, 0x22840 ;  /* 0x00022840060c9836 */ /* 0x000fe20000000000 */
[----:B------:R-:W-:Y:S01]  /*9f70*/  IADD3 R20, -R77, 0xb, RZ ;  /* 0x0000000b4d147810 */ /* 0x000fe20007ffe1ff */
[----:B------:R0:W1:Y:S01]  /*9f80*/  MUFU.TANH R92, R40 ;  /* 0x00000028005c7308 */ /* 0x0000620000002400 */
[----:B------:R1:W-:Y:S01]  /*9f90*/  STL [R1], R76 ;  /* 0x0000004c01007387 */ /* 0x0003e20000100800 */
[----:B---3--:R-:W-:Y:S01]  /*9fa0*/  FMUL.FTZ R36, R42, UR4 ;  /* 0x000000042a247c20 */ /* 0x008fe20008410000 */
[----:B------:R-:W-:Y:S01]  /*9fb0*/  FMUL.FTZ R42, R47, UR4 ;  /* 0x000000042f2a7c20 */ /* 0x000fe20008410000 */
[----:B------:R-:W-:Y:S01]  /*9fc0*/  IMAD.MOV.U32 R39, RZ, RZ, -0x60 ;  /* 0xffffffa0ff277424 */ /* 0x000fe200078e00ff */
[----:B------:R-:W-:Y:S01]  /*9fd0*/  @!P1 PRMT R12, RZ, 0x654, R12 ;  /* 0x00000654ff0c9816 */ /* 0x000fe2000000000c */
[----:B------:R-:W-:Y:S01]  /*9fe0*/  FMUL.FTZ R62, R62, UR4 ;  /* 0x000000043e3e7c20 */ /* 0x000fe20008410000 */
[----:B------:R3:W-:Y:S06]  /*9ff0*/  BAR.ARV R20, 0x100 ;  /* 0x000400140000751d */ /* 0x0007ec0000002000 */
[----:B------:R4:W1:Y:S01]  /*a000*/  MUFU.TANH R72, R25 ;  /* 0x0000001900487308 */ /* 0x0008620000002400 */
[----:B0-----:R-:W-:Y:S01]  /*a010*/  FMUL.FTZ R40, R46, UR4 ;  /* 0x000000042e287c20 */ /* 0x001fe20008410000 */
[----:B------:R-:W-:Y:S01]  /*a020*/  FMUL.FTZ R46, R51, UR4 ;  /* 0x00000004332e7c20 */ /* 0x000fe20008410000 */
[----:B------:R-:W-:Y:S01]  /*a030*/  IMAD R51, R178, R39, 0x60 ;  /* 0x00000060b2337424 */ /* 0x000fe200078e0227 */
[----:B------:R3:W-:Y:S04]  /*a040*/  @!P1 SYNCS.ARRIVE.TRANS64.RED.A1T0 RZ, [R12+URZ], RZ ;  /* 0x000000ff0cff99a7 */ /* 0x0007e8000810043f */
[----:B------:R0:W1:Y:S01]  /*a050*/  MUFU.TANH R98, R33 ;  /* 0x0000002100627308 */ /* 0x0000620000002400 */
[----:B----4-:R-:W-:-:S07]  /*a060*/  FMUL.FTZ R25, R67, UR4 ;  /* 0x0000000443197c20 */ /* 0x010fce0008410000 */
[----:B------:R4:W1:Y:S01]  /*a070*/  MUFU.TANH R94, R37 ;  /* 0x00000025005e7308 */ /* 0x0008620000002400 */
[----:B0-----:R-:W-:-:S07]  /*a080*/  FMUL.FTZ R33, R71, UR4 ;  /* 0x0000000447217c20 */ /* 0x001fce0008410000 */
[----:B------:R-:W0:Y:S01]  /*a090*/  MUFU.TANH R73, R73 ;  /* 0x0000004900497308 */ /* 0x000e220000002400 */
[----:B----4-:R-:W-:Y:S02]  /*a0a0*/  IMAD R37, R202, -0x2, R29 ;  /* 0xfffffffeca257824 */ /* 0x010fe400078e021d */
[----:B------:R-:W-:Y:S02]  /*a0b0*/  VIADD R29, R24, 0x60 ;  /* 0x00000060181d7836 */ /* 0x000fe40000000000 */
[----:B------:R-:W-:Y:S02]  /*a0c0*/  IMAD.IADD R37, R37, 0x1, -R200 ;  /* 0x0000000125257824 */ /* 0x000fe400078e0ac8 */
[----:B------:R-:W-:Y:S01]  /*a0d0*/  IMAD R102, R202, -0x2, R29 ;  /* 0xfffffffeca667824 */ /* 0x000fe200078e021d */
[----:B------:R-:W4:Y:S01]  /*a0e0*/  MUFU.TANH R0, R0 ;  /* 0x0000000000007308 */ /* 0x000f220000002400 */
[C---:B------:R-:W-:Y:S02]  /*a0f0*/  IMAD.IADD R39, R37.reuse, 0x1, R176 ;  /* 0x0000000125277824 */ /* 0x040fe400078e02b0 */
[----:B------:R-:W-:-:S03]  /*a100*/  VIADD R47, R37, UR53 ;  /* 0x00000035252f7c36 */ /* 0x000fc60008000000 */
[----:B-1----:R-:W-:Y:S01]  /*a110*/  VIADDMNMX R26, R66, R39, R102, PT ;  /* 0x00000027421a7246 */ /* 0x002fe20003800166 */
        /* <DEDUP_REMOVED lines=35> */
[----:B------:R2:W0:Y:S02]  /*a350*/  MUFU.TANH R43, R62 ;  /* 0x0000003e002b7308 */ /* 0x0004240000002400 */
[----:B--2---:R-:W-:Y:S01]  /*a360*/  IMAD R62, R202, -0x2, R51 ;  /* 0xfffffffeca3e7824 */ /* 0x004fe200078e0233 */
        /* <DEDUP_REMOVED lines=12> */
.L_x_12019:
[----:B------:R-:W-:-:S13]  /*a430*/  ISETP.NE.AND P2, PT, R177, 0x1, PT ;  /* 0x00000001b100780c */ /* 0x000fda0003f45270 */
[----:B------:R-:W1:Y:S02]  /*a440*/  @P2 LDC.64 R66, c[0x0][0x9e8] ;  /* 0x00027a00ff422b82 */ /* 0x000e640000000a00 */
[----:B-1----:R-:W-:-:S05]  /*a450*/  @P2 IMAD.HI.U32 R24, R12, R66, RZ ;  /* 0x000000420c182227 */ /* 0x002fca00078e00ff */
[----:B------:R-:W-:-:S07]  /*a460*/  @P2 SHF.R.U32.HI R12, RZ, R67, R24 ;  /* 0x00000043ff0c2219 */ /* 0x000fce0000011618 */
.L_x_12020:
[----:B------:R-:W-:Y:S05]  /*a470*/  BSYNC B0 ;  /* 0x0000000000007941 */ /* 0x000fea0003800000 */
.L_x_12018:
[----:B------:R-:W-:-:S05]  /*a480*/  IMAD R12, R12, R177, R62 ;  /* 0x000000b10c0c7224 */ /* 0x000fca00078e023e */
[----:B------:R-:W-:Y:S02]  /*a490*/  VIMNMX R29, R29, R12, !PT ;  /* 0x0000000c1d1d7248 */ /* 0x000fe40007fe0100 */
[----:B------:R-:W-:-:S07]  /*a4a0*/  VIADDMNMX R26, R12, R177, R26, PT ;  /* 0x000000b10c1a7246 */ /* 0x000fce000380011a */
.L_x_12017:
[C---:B------:R-:W-:Y:S02]  /*a4b0*/  ISETP.GE.AND P2, PT, R51.reuse, 0x2, PT ;  /* 0x000000023300780c */ /* 0x040fe40003f46270 */
[----:B------:R-:W-:Y:S02]  /*a4c0*/  ISETP.GE.AND P6, PT, R51, 0x9, PT ;  /* 0x000000093300780c */ /* 0x000fe40003fc6270 */
[----:B------:R-:W-:Y:S02]  /*a4d0*/  ISETP.GT.AND P3, PT, R29, 0x1, !P2 ;  /* 0x000000011d00780c */ /* 0x000fe40005764270 */
[----:B------:R-:W-:Y:S02]  /*a4e0*/  ISETP.GE.AND P4, PT, R51, 0xa, PT ;  /* 0x0000000a3300780c */ /* 0x000fe40003f86270 */
[----:B------:R-:W-:Y:S02]  /*a4f0*/  ISETP.LT.OR P3, PT, R26, 0x2, P3 ;  /* 0x000000021a00780c */ /* 0x000fe40001f61670 */
[----:B------:R-:W-:-:S02]  /*a500*/  P2R R55, PR, RZ, 0x10 ;  /* 0x00000010ff377803 */ /* 0x000fc40000000000 */
        /* <DEDUP_REMOVED lines=37> */
[----:B0-----:R-:W-:Y:S02]  /*a760*/  FSEL R90, R41, -INF , !P3 ;  /* 0xff800000295a7808 */ /* 0x001fe40005800000 */
[----:B------:R-:W-:Y:S02]  /*a770*/  ISETP.GT.AND P3, PT, R29, 0x28, !P4 ;  /* 0x000000281d00780c */ /* 0x000fe40006764270 */
[----:B------:R-:W-:Y:S02]  /*a780*/  P2R R41, PR, RZ, 0x10 ;  /* 0x00000010ff297803 */ /* 0x000fe40000000000 */
[----:B------:R-:W-:Y:S02]  /*a790*/  ISETP.LT.OR P3, PT, R26, 0x29, P3 ;  /* 0x000000291a00780c */ /* 0x000fe40001f61670 */
[----:B------:R-:W-:Y:S02]  /*a7a0*/  ISETP.GE.AND P4, PT, R51, 0x2a, PT ;  /* 0x0000002a3300780c */ /* 0x000fe40003f86270 */
[----:B------:R-:W-:-:S02]  /*a7b0*/  FSEL R88, R44, -INF , !P3 ;  /* 0xff8000002c587808 */ /* 0x000fc40005800000 */
[----:B------:R-:W-:Y:S01]  /*a7c0*/  ISETP.GT.AND P3, PT, R29, 0x29, !P4 ;  /* 0x000000291d00780c */ /* 0x000fe20006764270 */
[----:B------:R-:W0:Y:S01]  /*a7d0*/  SHFL.IDX PT, R44, R35, 0x1, 0x1c1f ;  /* 0x003c1f00232c7f89 */ /* 0x000e2200000e0000 */
        /* <DEDUP_REMOVED lines=11> */
[C---:B------:R-:W-:Y:S01]  /*a890*/  ISETP.LT.OR P3, PT, R26.reuse, 0x32, P3 ;  /* 0x000000321a00780c */ /* 0x040fe20001f61670 */
[----:B0-----:R-:W-:Y:S01]  /*a8a0*/  IMAD.IADD R37, R47, 0x1, R44 ;  /* 0x000000012f257824 */ /* 0x001fe200078e022c */
        /* <DEDUP_REMOVED lines=40> */
[----:B------:R-:W-:-:S02]  /*ab30*/  VIADDMNMX R102, R44, R39, R102, PT ;  /* 0x000000272c667246 */ /* 0x000fc40003800166 */
        /* <DEDUP_REMOVED lines=27> */
.L_x_12023:
[----:B------:R-:W-:-:S13]  /*acf0*/  ISETP.NE.AND P5, PT, R177, 0x1, PT ;  /* 0x00000001b100780c */ /* 0x000fda0003fa5270 */
[----:B------:R-:W0:Y:S02]  /*ad00*/  @P5 LDC.64 R44, c[0x0][0x9e8] ;  /* 0x00027a00ff2c5b82 */ /* 0x000e240000000a00 */
[----:B0-----:R-:W-:-:S05]  /*ad10*/  @P5 IMAD.HI.U32 R44, R29, R44, RZ ;  /* 0x0000002c1d2c5227 */ /* 0x001fca00078e00ff */
[----:B------:R-:W-:-:S07]  /*ad20*/  @P5 SHF.R.U32.HI R29, RZ, R45, R44 ;  /* 0x0000002dff1d5219 */ /* 0x000fce000001162c */
.L_x_12024:
[----:B------:R-:W-:Y:S05]  /*ad30*/  BSYNC B0 ;  /* 0x0000000000007941 */ /* 0x000fea0003800000 */
.L_x_12022:
[----:B------:R-:W-:-:S05]  /*ad40*/  IMAD R44, R29, R177, R62 ;  /* 0x000000b11d2c7224 */ /* 0x000fca00078e023e */
[----:B------:R-:W-:Y:S02]  /*ad50*/  VIMNMX R37, R37, R44, !PT ;  /* 0x0000002c25257248 */ /* 0x000fe40007fe0100 */
[----:B------:R-:W-:-:S07]  /*ad60*/  VIADDMNMX R102, R44, R177, R102, PT ;  /* 0x000000b12c667246 */ /* 0x000fce0003800166 */
.L_x_12021:
[C---:B------:R-:W-:Y:S01]  /*ad70*/  ISETP.GT.AND P2, PT, R37.reuse, 0x1, !P2 ;  /* 0x000000012500780c */ /* 0x040fe20005744270 */
[----:B------:R-:W-:Y:S01]  /*ad80*/  ULDC UR4, c[0x0][0x988] ;  /* 0x0002620000047ab9 */ /* 0x000fe20000000800 */
[----:B------:R-:W-:Y:S02]  /*ad90*/  ISETP.GT.AND P6, PT, R37, 0x8, !P6 ;  /* 0x000000082500780c */ /* 0x000fe400077c4270 */
[C---:B------:R-:W-:Y:S02]  /*ada0*/  ISETP.LT.OR P2, PT, R102.reuse, 0x2, P2 ;  /* 0x000000026600780c */ /* 0x040fe40001741670 */
[----:B------:R-:W-:Y:S02]  /*adb0*/  ISETP.LT.OR P6, PT, R102, 0x9, P6 ;  /* 0x000000096600780c */ /* 0x000fe400037c1670 */
[----:B------:R-:W-:Y:S02]  /*adc0*/  FSEL R68, R3, -INF , !P2 ;  /* 0xff80000003447808 */ /* 0x000fe40005000000 */
[----:B------:R-:W-:-:S02]  /*add0*/  ISETP.NE.AND P2, PT, R55, RZ, PT ;  /* 0x000000ff3700720c */ /* 0x000fc40003f45270 */
[C---:B------:R-:W-:Y:S02]  /*ade0*/  ISETP.GT.AND P4, PT, R37.reuse, RZ, !P4 ;  /* 0x000000ff2500720c */ /* 0x040fe40006784270 */
[----:B------:R-:W-:Y:S02]  /*adf0*/  ISETP.GT.AND P2, PT, R37, 0x9, !P2 ;  /* 0x000000092500780c */ /* 0x000fe40005744270 */
[----:B------:R-:W-:Y:S02]  /*ae00*/  ISETP.NE.AND P5, PT, R66, RZ, PT ;  /* 0x000000ff4200720c */ /* 0x000fe40003fa5270 */
[----:B------:R-:W-:Y:S02]  /*ae10*/  ISETP.LT.OR P2, PT, R102, 0xa, P2 ;  /* 0x0000000a6600780c */ /* 0x000fe40001741670 */
[----:B------:R-:W-:Y:S02]  /*ae20*/  FSEL R66, R7, -INF , !P6 ;  /* 0xff80000007427808 */ /* 0x000fe40007000000 */
[----:B------:R-:W-:Y:S01]  /*ae30*/  FSEL R62, R13, -INF , !P2 ;  /* 0xff8000000d3e7808 */ /* 0x000fe20005000000 */
[----:B------:R-:W-:Y:S01]  /*ae40*/  IMAD.U32 R13, RZ, RZ, UR4 ;  /* 0x00000004ff0d7e24 */ /* 0x000fe2000f8e00ff */
[----:B------:R-:W-:-:S02]  /*ae50*/  ISETP.NE.AND P2, PT, R63, RZ, PT ;  /* 0x000000ff3f00720c */ /* 0x000fc40003f45270 */
[----:B------:R-:W-:Y:S02]  /*ae60*/  ISETP.NE.AND P6, PT, R77, RZ, PT ;  /* 0x000000ff4d00720c */ /* 0x000fe40003fc5270 */
[----:B------:R-:W-:Y:S02]  /*ae70*/  ISETP.GT.AND P2, PT, R37, 0x10, !P2 ;  /* 0x000000102500780c */ /* 0x000fe40005744270 */
[C---:B------:R-:W-:Y:S02]  /*ae80*/  ISETP.LT.OR P4, PT, R102.reuse, 0x1, P4 ;  /* 0x000000016600780c */ /* 0x040fe40002781670 */
[----:B------:R-:W-:Y:S02]  /*ae90*/  ISETP.LT.OR P2, PT, R102, 0x11, P2 ;  /* 0x000000116600780c */ /* 0x000fe40001741670 */
[----:B------:R-:W-:Y:S02]  /*aea0*/  FSEL R35, R0, -INF , !P4 ;  /* 0xff80000000237808 */ /* 0x000fe40006000000 */
        /* <DEDUP_REMOVED lines=56> */
[----:B------:R-:W-:Y:S01]  /*b230*/  ISETP.NE.AND P6, PT, R60, RZ, PT ;  /* 0x000000ff3c00720c */ /* 0x000fe20003fc5270 */
[----:B------:R-:W0:Y:S01]  /*b240*/  SHFL.BFLY PT, R0, R3, 0x2, 0x1f ;  /* 0x0c401f0003007f89 */ /* 0x000e2200000e0000 */
[----:B------:R-:W-:Y:S02]  /*b250*/  ISETP.LT.OR P2, PT, R102, 0x32, P2 ;  /* 0x000000326600780c */ /* 0x000fe40001741670 */
[----:B------:R-:W-:Y:S02]  /*b260*/  ISETP.NE.AND P5, PT, R61, RZ, PT ;  /* 0x000000ff3d00720c */ /* 0x000fe40003fa5270 */
[----:B------:R-:W-:Y:S02]  /*b270*/  FSEL R46, R46, -INF , !P2 ;  /* 0xff8000002e2e7808 */ /* 0x000fe40005000000 */
[----:B------:R-:W-:-:S02]  /*b280*/  ISETP.NE.AND P2, PT, R49, RZ, PT ;  /* 0x000000ff3100720c */ /* 0x000fc40003f45270 */
[C---:B------:R-:W-:Y:S02]  /*b290*/  ISETP.GT.AND P3, PT, R37.reuse, 0x58, !P3 ;  /* 0x000000582500780c */ /* 0x040fe40005f64270 */
[----:B------:R-:W-:Y:S02]  /*b2a0*/  ISETP.GT.AND P2, PT, R37, 0x38, !P2 ;  /* 0x000000382500780c */ /* 0x000fe40005744270 */
[C---:B------:R-:W-:Y:S02]  /*b2b0*/  ISETP.LT.OR P3, PT, R102.reuse, 0x59, P3 ;  /* 0x000000596600780c */ /* 0x040fe40001f61670 */
[----:B------:R-:W-:-:S04]  /*b2c0*/  ISETP.LT.OR P2, PT, R102, 0x39, P2 ;  /* 0x000000396600780c */ /* 0x000fc80001741670 */
[----:B------:R-:W-:Y:S02]  /*b2d0*/  FSEL R48, R48, -INF , !P2 ;  /* 0xff80000030307808 */ /* 0x000fe40005000000 */
[----:B------:R-:W-:Y:S02]  /*b2e0*/  ISETP.NE.AND P2, PT, R85, RZ, PT ;  /* 0x000000ff5500720c */ /* 0x000fe40003f45270 */
[----:B0-----:R-:W-:Y:S02]  /*b2f0*/  FMNMX.FTZ R27, R3, R0, !PT ;  /* 0x00000000031b7209 */ /* 0x001fe40007810000 */
[----:B------:R-:W-:Y:S02]  /*b300*/  ISETP.GT.AND P2, PT, R37, 0x39, !P2 ;  /* 0x000000392500780c */ /* 0x000fe40005744270 */
[----:B------:R-:W-:Y:S01]  /*b310*/  FMNMX.FTZ R3, R35, R68, !PT ;  /* 0x0000004423037209 */ /* 0x000fe20007810000 */
[----:B------:R-:W0:Y:S01]  /*b320*/  SHFL.BFLY PT, R0, R27, 0x1, 0x1f ;  /* 0x0c201f001b007f89 */ /* 0x000e2200000e0000 */
[----:B------:R-:W-:-:S02]  /*b330*/  ISETP.LT.OR P2, PT, R102, 0x3a, P2 ;  /* 0x0000003a6600780c */ /* 0x000fc40001741670 */
[----:B------:R-:W-:Y:S02]  /*b340*/  FMNMX.FTZ R3, R66, R3, !PT ;  /* 0x0000000342037209 */ /* 0x000fe40007810000 */
[----:B------:R-:W-:Y:S02]  /*b350*/  FSEL R52, R52, -INF , !P2 ;  /* 0xff80000034347808 */ /* 0x000fe40005000000 */
[----:B------:R-:W-:Y:S02]  /*b360*/  ISETP.NE.AND P2, PT, R53, RZ, PT ;  /* 0x000000ff3500720c */ /* 0x000fe40003f45270 */
[----:B------:R-:W-:Y:S02]  /*b370*/  FMNMX.FTZ R3, R62, R3, !PT ;  /* 0x000000033e037209 */ /* 0x000fe40007810000 */
[----:B------:R-:W-:-:S04]  /*b380*/  ISETP.GT.AND P2, PT, R37, 0x40, !P2 ;  /* 0x000000402500780c */ /* 0x000fc80005744270 */
[----:B------:R-:W-:-:S04]  /*b390*/  ISETP.LT.OR P2, PT, R102, 0x41, P2 ;  /* 0x000000416600780c */ /* 0x000fc80001741670 */
[----:B------:R-:W-:Y:S02]  /*b3a0*/  FSEL R60, R58, -INF , !P2 ;  /* 0xff8000003a3c7808 */ /* 0x000fe40005000000 */
[----:B------:R-:W-:Y:S02]  /*b3b0*/  ISETP.NE.AND P2, PT, R56, RZ, PT ;  /* 0x000000ff3800720c */ /* 0x000fe40003f45270 */
[----:B0-----:R-:W-:Y:S02]  /*b3c0*/  FMNMX.FTZ R7, R27, R0, !PT ;  /* 0x000000001b077209 */ /* 0x001fe40007810000 */
[----:B------:R-:W-:-:S03]  /*b3d0*/  ISETP.GT.AND P2, PT, R37, 0x41, !P2 ;  /* 0x000000412500780c */ /* 0x000fc60005744270 */
[----:B------:R-:W-:Y:S01]  /*b3e0*/  FMUL.FTZ R0, R7, R13 ;  /* 0x0000000d07007220 */ /* 0x000fe20000410000 */
[----:B------:R-:W-:-:S04]  /*b3f0*/  ISETP.LT.OR P2, PT, R102, 0x42, P2 ;  /* 0x000000426600780c */ /* 0x000fc80001741670 */
        /* <DEDUP_REMOVED lines=12> */
[----:B------:R-:W-:-:S04]  /*b4c0*/  FSETP.NEU.FTZ.AND P2, PT, R7, -INF , PT ;  /* 0xff8000000700780b */ /* 0x000fc80003f5d000 */
[----:B------:R-:W-:Y:S02]  /*b4d0*/  FSEL R41, R0, RZ, P2 ;  /* 0x000000ff00297208 */ /* 0x000fe40001000000 */
[----:B------:R-:W-:Y:S02]  /*b4e0*/  ISETP.GT.AND P2, PT, R37, 0x51, !P5 ;  /* 0x000000512500780c */ /* 0x000fe40006f44270 */
[----:B------:R-:W-:Y:S01]  /*b4f0*/  ISETP.NE.AND P5, PT, R51, RZ, PT ;  /* 0x000000ff3300720c */ /* 0x000fe20003fa5270 */
[-CC-:B------:R-:W-:Y:S01]  /*b500*/  FFMA.FTZ R29, R104, R13.reuse, -R41.reuse ;  /* 0x0000000d681d7223 */ /* 0x180fe20000010829 */
[----:B------:R-:W-:Y:S01]  /*b510*/  ISETP.LT.OR P2, PT, R102, 0x52, P2 ;  /* 0x000000526600780c */ /* 0x000fe20001741670 */
[-CC-:B------:R-:W-:Y:S01]  /*b520*/  FFMA.FTZ R39, R106, R13.reuse, -R41.reuse ;  /* 0x0000000d6a277223 */ /* 0x180fe20000010829 */
[-CC-:B------:R-:W-:Y:S01]  /*b530*/  FFMA.FTZ R160, R92, R13.reuse, -R41.reuse ;  /* 0x0000000d5ca07223 */ /* 0x180fe20000010829 */
[-CC-:B------:R-:W-:Y:S01]  /*b540*/  FFMA.FTZ R49, R12, R13.reuse, -R41.reuse ;  /* 0x0000000d0c317223 */ /* 0x180fe20000010829 */
[----:B------:R-:W-:Y:S01]  /*b550*/  FSEL R0, R25, -INF , !P2 ;  /* 0xff80000019007808 */ /* 0x000fe20005000000 */
[--C-:B------:R-:W-:Y:S01]  /*b560*/  FFMA.FTZ R152, R152, R13, -R41.reuse ;  /* 0x0000000d98987223 */ /* 0x100fe20000010829 */
[----:B------:R-:W-:Y:S01]  /*b570*/  FMNMX.FTZ R25, R28, R3, !PT ;  /* 0x000000031c197209 */ /* 0x000fe20007810000 */
[-CC-:B------:R-:W-:Y:S01]  /*b580*/  FFMA.FTZ R154, R154, R13.reuse, -R41.reuse ;  /* 0x0000000d9a9a7223 */ /* 0x180fe20000010829 */
[----:B------:R0:W-:Y:S01]  /*b590*/  MUFU.EX2 R3, R29 ;  /* 0x0000001d00037308 */ /* 0x0001e20000000800 */
[----:B------:R-:W-:Y:S01]  /*b5a0*/  ISETP.GT.AND P2, PT, R37, 0x59, !P5 ;  /* 0x000000592500780c */ /* 0x000fe20006f44270 */
[--C-:B------:R-:W-:Y:S01]  /*b5b0*/  FFMA.FTZ R37, R90, R13, -R41.reuse ;  /* 0x0000000d5a257223 */ /* 0x100fe20000010829 */
[----:B------:R-:W-:Y:S01]  /*b5c0*/  FMNMX.FTZ R25, R30, R25, !PT ;  /* 0x000000191e197209 */ /* 0x000fe20007810000 */
[-CC-:B------:R-:W-:Y:S01]  /*b5d0*/  FFMA.FTZ R156, R100, R13.reuse, -R41.reuse ;  /* 0x0000000d649c7223 */ /* 0x180fe20000010829 */
[----:B------:R-:W-:Y:S01]  /*b5e0*/  ISETP.LT.OR P2, PT, R102, 0x5a, P2 ;  /* 0x0000005a6600780c */ /* 0x000fe20001741670 */
[--C-:B------:R-:W-:Y:S01]  /*b5f0*/  FFMA.FTZ R98, R98, R13, -R41.reuse ;  /* 0x0000000d62627223 */ /* 0x100fe20000010829 */
[----:B------:R-:W-:Y:S01]  /*b600*/  FMNMX.FTZ R25, R32, R25, !PT ;  /* 0x0000001920197209 */ /* 0x000fe20007810000 */
[----:B------:R-:W1:Y:S01]  /*b610*/  MUFU.EX2 R152, R152 ;  /* 0x0000009800987308 */ /* 0x000e620000000800 */
[----:B------:R-:W-:Y:S01]  /*b620*/  FSEL R90, R31, -INF , !P3 ;  /* 0xff8000001f5a7808 */ /* 0x000fe20005800000 */
        /* <DEDUP_REMOVED lines=21> */
[----:B0-----:R-:W-:Y:S01]  /*b780*/  FMNMX.FTZ R29, R44, R27, !PT ;  /* 0x0000001b2c1d7209 */ /* 0x001fe20007810000 */
[-CC-:B------:R-:W-:Y:S01]  /*b790*/  FFMA.FTZ R24, R24, R13.reuse, -R41.reuse ;  /* 0x0000000d18187223 */ /* 0x180fe20000010829 */
[----:B------:R-:W-:Y:S01]  /*b7a0*/  FFMA.FTZ R26, R26, R13, -R41 ;  /* 0x0000000d1a1a7223 */ /* 0x000fe20000010829 */
[----:B------:R-:W-:Y:S01]  /*b7b0*/  MUFU.EX2 R154, R154 ;  /* 0x0000009a009a7308 */ /* 0x000fe20000000800 */
[----:B------:R-:W-:Y:S01]  /*b7c0*/  FMNMX.FTZ R29, R46, R29, !PT ;  /* 0x0000001d2e1d7209 */ /* 0x000fe20007810000 */
[----:B-1----:R-:W-:Y:S01]  /*b7d0*/  FADD.FTZ R51, R152, R3 ;  /* 0x0000000398337221 */ /* 0x002fe20000010000 */
[----:B------:R-:W-:-:S02]  /*b7e0*/  F2FP.BF16.F32.PACK_AB R152, R3, R152 ;  /* 0x000000980398723e */ /* 0x000fc400000010ff */
[----:B------:R-:W-:-:S03]  /*b7f0*/  FMNMX.FTZ R29, R48, R29, !PT ;  /* 0x0000001d301d7209 */ /* 0x000fc60007810000 */
[----:B------:R-:W-:Y:S01]  /*b800*/  MUFU.EX2 R156, R156 ;  /* 0x0000009c009c7308 */ /* 0x000fe20000000800 */
[----:B------:R-:W-:-:S04]  /*b810*/  FMNMX.FTZ R29, R52, R29, !PT ;  /* 0x0000001d341d7209 */ /* 0x000fc80007810000 */
[----:B--2---:R-:W-:-:S03]  /*b820*/  FMNMX.FTZ R39, R60, R29, !PT ;  /* 0x0000001d3c277209 */ /* 0x004fc60007810000 */
        /* <DEDUP_REMOVED lines=13> */
[----:B------:R-:W1:Y:S08]  /*b900*/  MUFU.EX2 R88, R88 ;  /* 0x0000005800587308 */ /* 0x000e700000000800 */
[----:B------:R-:W-:Y:S01]  /*b910*/  MUFU.EX2 R84, R84 ;  /* 0x0000005400547308 */ /* 0x000fe20000000800 */
[----:B0-----:R-:W-:-:S07]  /*b920*/  FMNMX.FTZ R86, R39, R86, !PT ;  /* 0x0000005627567209 */ /* 0x001fce0007810000 */
[----:B------:R-:W0:Y:S01]  /*b930*/  MUFU.EX2 R43, R82 ;  /* 0x00000052002b7308 */ /* 0x000e220000000800 */
[----:B-1----:R-:W-:Y:S01]  /*b940*/  F2FP.BF16.F32.PACK_AB R162, R33, R88 ;  /* 0x0000005821a2723e */ /* 0x002fe200000010ff */
[----:B------:R-:W1:Y:S06]  /*b950*/  SHFL.BFLY PT, R31, R86, 0x1, 0x1f ;  /* 0x0c201f00561f7f89 */ /* 0x000e6c00000e0000 */
[----:B------:R-:W-:Y:S08]  /*b960*/  MUFU.EX2 R80, R80 ;  /* 0x0000005000507308 */ /* 0x000ff00000000800 */
[----:B------:R-:W2:Y:S01]  /*b970*/  MUFU.EX2 R45, R78 ;  /* 0x0000004e002d7308 */ /* 0x000ea20000000800 */
[----:B0-----:R-:W-:-:S07]  /*b980*/  F2FP.BF16.F32.PACK_AB R164, R43, R84 ;  /* 0x000000542ba4723e */ /* 0x001fce00000010ff */
[----:B------:R-:W-:Y:S01]  /*b990*/  MUFU.EX2 R76, R76 ;  /* 0x0000004c004c7308 */ /* 0x000fe20000000800 */
[----:B-1----:R-:W-:-:S04]  /*b9a0*/  FMNMX.FTZ R12, R86, R31, !PT ;  /* 0x0000001f560c7209 */ /* 0x002fc80007810000 */
[C---:B------:R-:W-:Y:S01]  /*b9b0*/  FSETP.NEU.FTZ.AND P2, PT, R12.reuse, -INF , PT ;  /* 0xff8000000c00780b */ /* 0x040fe20003f5d000 */
[----:B------:R-:W-:Y:S02]  /*b9c0*/  FMUL.FTZ R31, R12, R13 ;  /* 0x0000000d0c1f7220 */ /* 0x000fe40000410000 */
[----:B------:R-:W-:Y:S01]  /*b9d0*/  MUFU.EX2 R39, R74 ;  /* 0x0000004a00277308 */ /* 0x000fe20000000800 */
[----:B--2---:R-:W-:Y:S02]  /*b9e0*/  F2FP.BF16.F32.PACK_AB R166, R45, R80 ;  /* 0x000000502da6723e */ /* 0x004fe400000010ff */
[----:B------:R-:W-:-:S05]  /*b9f0*/  FSEL R41, R31, RZ, P2 ;  /* 0x000000ff1f297208 */ /* 0x000fca0001000000 */
        /* <DEDUP_REMOVED lines=9> */
[----:B0-----:R-:W-:Y:S01]  /*ba90*/  FADD.FTZ R26, R154, R51 ;  /* 0x000000339a1a7221 */ /* 0x001fe20000010000 */
[-CC-:B------:R-:W-:Y:S01]  /*baa0*/  FFMA.FTZ R34, R34, R13.reuse, -R41.reuse ;  /* 0x0000000d22227223 */ /* 0x180fe20000010829 */
[-CC-:B------:R-:W-:Y:S01]  /*bab0*/  FFMA.FTZ R36, R36, R13.reuse, -R41.reuse ;  /* 0x0000000d24247223 */ /* 0x180fe20000010829 */
[-CC-:B------:R-:W-:Y:S01]  /*bac0*/  FFMA.FTZ R38, R38, R13.reuse, -R41.reuse ;  /* 0x0000000d26267223 */ /* 0x180fe20000010829 */
[----:B------:R-:W-:Y:S01]  /*bad0*/  FADD.FTZ R51, R25, R26 ;  /* 0x0000001a19337221 */ /* 0x000fe20000010000 */
[-CC-:B------:R-:W-:Y:S01]  /*bae0*/  FFMA.FTZ R40, R40, R13.reuse, -R41.reuse ;  /* 0x0000000d28287223 */ /* 0x180fe20000010829 */
[-C--:B------:R-:W-:Y:S01]  /*baf0*/  FFMA.FTZ R42, R42, R13.reuse, -R41 ;  /* 0x0000000d2a2a7223 */ /* 0x080fe20000010829 */
[----:B------:R-:W0:Y:S01]  /*bb00*/  MUFU.EX2 R68, R68 ;  /* 0x0000004400447308 */ /* 0x000e220000000800 */
[----:B------:R-:W-:Y:S01]  /*bb10*/  FADD.FTZ R26, R156, R51 ;  /* 0x000000339c1a7221 */ /* 0x000fe20000010000 */
        /* <DEDUP_REMOVED lines=8> */
[-CC-:B------:R-:W-:Y:S01]  /*bba0*/  FFMA.FTZ R58, R58, R13.reuse, -R41.reuse ;  /* 0x0000000d3a3a7223 */ /* 0x180fe20000010829 */
[----:B------:R-:W-:Y:S01]  /*bbb0*/  F2FP.BF16.F32.PACK_AB R154, R25, R154 ;  /* 0x0000009a199a723e */ /* 0x000fe200000010ff */
[-CC-:B------:R-:W-:Y:S01]  /*bbc0*/  FFMA.FTZ R50, R50, R13.reuse, -R41.reuse ;  /* 0x0000000d32327223 */ /* 0x180fe20000010829 */
[-CC-:B------:R-:W-:Y:S01]  /*bbd0*/  FFMA.FTZ R54, R54, R13.reuse, -R41.reuse ;  /* 0x0000000d36367223 */ /* 0x180fe20000010829 */
[-CC-:B------:R-:W-:Y:S01]  /*bbe0*/  FFMA.FTZ R0, R0, R13.reuse, -R41.reuse ;  /* 0x0000000d00007223 */ /* 0x180fe20000010829 */
[-CC-:B------:R-:W-:Y:S01]  /*bbf0*/  FFMA.FTZ R90, R90, R13.reuse, -R41.reuse ;  /* 0x0000000d5a5a7223 */ /* 0x180fe20000010829 */
[----:B------:R-:W2:Y:S01]  /*bc00*/  MUFU.EX2 R155, R62 ;  /* 0x0000003e009b7308 */ /* 0x000ea20000000800 */
[----:B0-----:R-:W-:Y:S01]  /*bc10*/  FADD.FTZ R51, R35, R68 ;  /* 0x0000004423337221 */ /* 0x001fe20000010000 */
[----:B------:R-:W-:Y:S01]  /*bc20*/  FFMA.FTZ R41, R92, R13, -R41 ;  /* 0x0000000d5c297223 */ /* 0x000fe20000010829 */
[----:B------:R-:W-:-:S02]  /*bc30*/  F2FP.BF16.F32.PACK_AB R156, R27, R156 ;  /* 0x0000009c1b9c723e */ /* 0x000fc400000010ff */
[----:B------:R-:W-:Y:S02]  /*bc40*/  F2FP.BF16.F32.PACK_AB R168, R39, R76 ;  /* 0x0000004c27a8723e */ /* 0x000fe400000010ff */
[----:B------:R-:W-:Y:S01]  /*bc50*/  F2FP.BF16.F32.PACK_AB R153, R68, R35 ;  /* 0x000000234499723e */ /* 0x000fe200000010ff */
[----:B------:R-:W0:Y:S01]  /*bc60*/  MUFU.EX2 R28, R28 ;  /* 0x0000001c001c7308 */ /* 0x000e220000000800 */
[----:B-1----:R-:W-:-:S07]  /*bc70*/  FADD.FTZ R26, R66, R51 ;  /* 0x00000033421a7221 */ /* 0x002fce0000010000 */
[----:B------:R1:W3:Y:S01]  /*bc80*/  MUFU.EX2 R157, R30 ;  /* 0x0000001e009d7308 */ /* 0x0002e20000000800 */
[C---:B--2---:R-:W-:Y:S01]  /*bc90*/  FADD.FTZ R51, R155.reuse, R26 ;  /* 0x0000001a9b337221 */ /* 0x044fe20000010000 */
[----:B------:R-:W-:-:S06]  /*bca0*/  F2FP.BF16.F32.PACK_AB R155, R155, R66 ;  /* 0x000000429b9b723e */ /* 0x000fcc00000010ff */
[----:B------:R-:W2:Y:S01]  /*bcb0*/  MUFU.EX2 R32, R32 ;  /* 0x0000002000207308 */ /* 0x000ea20000000800 */
[----:B-1----:R-:W-:Y:S01]  /*bcc0*/  FADD.FTZ R30, R158, R53 ;  /* 0x000000359e1e7221 */ /* 0x002fe20000010000 */
[----:B0-----:R-:W-:Y:S01]  /*bcd0*/  FADD.FTZ R26, R28, R51 ;  /* 0x000000331c1a7221 */ /* 0x001fe20000010000 */
[C---:B------:R-:W-:Y:S02]  /*bce0*/  F2FP.BF16.F32.PACK_AB R158, R29.reuse, R158 ;  /* 0x0000009e1d9e723e */ /* 0x040fe400000010ff */
[----:B------:R-:W-:-:S03]  /*bcf0*/  FADD.FTZ R53, R29, R30 ;  /* 0x0000001e1d357221 */ /* 0x000fc60000010000 */
[----:B------:R-:W0:Y:S01]  /*bd00*/  MUFU.EX2 R159, R34 ;  /* 0x00000022009f7308 */ /* 0x000e220000000800 */
[----:B------:R-:W-:Y:S01]  /*bd10*/  FADD.FTZ R30, R160, R53 ;  /* 0x00000035a01e7221 */ /* 0x000fe20000010000 */
[----:B---3--:R-:W-:Y:S01]  /*bd20*/  FADD.FTZ R51, R157, R26 ;  /* 0x0000001a9d337221 */ /* 0x008fe20000010000 */
[C---:B------:R-:W-:Y:S02]  /*bd30*/  F2FP.BF16.F32.PACK_AB R160, R37.reuse, R160 ;  /* 0x000000a025a0723e */ /* 0x040fe400000010ff */
[----:B------:R-:W-:Y:S01]  /*bd40*/  FADD.FTZ R53, R37, R30 ;  /* 0x0000001e25357221 */ /* 0x000fe20000010000 */
[----:B------:R-:W-:Y:S02]  /*bd50*/  F2FP.BF16.F32.PACK_AB R157, R157, R28 ;  /* 0x0000001c9d9d723e */ /* 0x000fe400000010ff */
[----:B------:R-:W1:Y:S01]  /*bd60*/  MUFU.EX2 R36, R36 ;  /* 0x0000002400247308 */ /* 0x000e620000000800 */
[----:B--2---:R-:W-:Y:S01]  /*bd70*/  FADD.FTZ R26, R32, R51 ;  /* 0x00000033201a7221 */ /* 0x004fe20000010000 */
[----:B------:R-:W-:-:S04]  /*bd80*/  FADD.FTZ R30, R88, R53 ;  /* 0x00000035581e7221 */ /* 0x000fc80000010000 */
[----:B------:R-:W-:Y:S02]  /*bd90*/  FADD.FTZ R53, R33, R30 ;  /* 0x0000001e21357221 */ /* 0x000fe40000010000 */
[----:B------:R-:W2:Y:S01]  /*bda0*/  MUFU.EX2 R161, R38 ;  /* 0x0000002600a17308 */ /* 0x000ea20000000800 */
[C---:B0-----:R-:W-:Y:S01]  /*bdb0*/  FADD.FTZ R51, R159.reuse, R26 ;  /* 0x0000001a9f337221 */ /* 0x041fe20000010000 */
[----:B------:R-:W-:Y:S01]  /*bdc0*/  FADD.FTZ R30, R84, R53 ;  /* 0x00000035541e7221 */ /* 0x000fe20000010000 */
[----:B------:R-:W-:-:S03]  /*bdd0*/  F2FP.BF16.F32.PACK_AB R159, R159, R32 ;  /* 0x000000209f9f723e */ /* 0x000fc600000010ff */
[----:B------:R-:W-:Y:S02]  /*bde0*/  FADD.FTZ R53, R43, R30 ;  /* 0x0000001e2b357221 */ /* 0x000fe40000010000 */
[----:B------:R-:W0:Y:S01]  /*bdf0*/  MUFU.EX2 R40, R40 ;  /* 0x0000002800287308 */ /* 0x000e220000000800 */
[----:B-1----:R-:W-:Y:S01]  /*be00*/  FADD.FTZ R26, R36, R51 ;  /* 0x00000033241a7221 */ /* 0x002fe20000010000 */
[----:B------:R-:W-:-:S04]  /*be10*/  FADD.FTZ R30, R80, R53 ;  /* 0x00000035501e7221 */ /* 0x000fc80000010000 */
[----:B------:R-:W-:Y:S02]  /*be20*/  FADD.FTZ R53, R45, R30 ;  /* 0x0000001e2d357221 */ /* 0x000fe40000010000 */
[----:B------:R-:W1:Y:S01]  /*be30*/  MUFU.EX2 R163, R42 ;  /* 0x0000002a00a37308 */ /* 0x000e620000000800 */
[C---:B--2---:R-:W-:Y:S01]  /*be40*/  FADD.FTZ R51, R161.reuse, R26 ;  /* 0x0000001aa1337221 */ /* 0x044fe20000010000 */
[----:B------:R-:W-:Y:S01]  /*be50*/  FADD.FTZ R30, R76, R53 ;  /* 0x000000354c1e7221 */ /* 0x000fe20000010000 */
[----:B------:R-:W-:-:S03]  /*be60*/  F2FP.BF16.F32.PACK_AB R161, R161, R36 ;  /* 0x00000024a1a1723e */ /* 0x000fc600000010ff */
[----:B------:R-:W-:Y:S02]  /*be70*/  FADD.FTZ R25, R39, R30 ;  /* 0x0000001e27197221 */ /* 0x000fe40000010000 */
        /* <DEDUP_REMOVED lines=24> */
[----:B------:R-:W-:Y:S01]  /*c000*/  MUFU.EX2 R58, R58 ;  /* 0x0000003a003a7308 */ /* 0x000fe20000000800 */
[C---:B-1----:R-:W-:Y:S01]  /*c010*/  FADD.FTZ R3, R169.reuse, R26 ;  /* 0x0000001aa9037221 */ /* 0x042fe20000010000 */
[----:B------:R-:W-:-:S06]  /*c020*/  F2FP.BF16.F32.PACK_AB R169, R169, R60 ;  /* 0x0000003ca9a9723e */ /* 0x000fcc00000010ff */
[----:B------:R-:W0:Y:S01]  /*c030*/  MUFU.EX2 R24, R24 ;  /* 0x0000001800187308 */ /* 0x000e220000000800 */
[C---:B--2---:R-:W-:Y:S01]  /*c040*/  FADD.FTZ R25, R49.reuse, R30 ;  /* 0x0000001e31197221 */ /* 0x044fe20000010000 */
[----:B------:R-:W-:-:S06]  /*c050*/  F2FP.BF16.F32.PACK_AB R172, R49, R64 ;  /* 0x0000004031ac723e */ /* 0x000fcc00000010ff */
[----:B------:R-:W1:Y:S08]  /*c060*/  MUFU.EX2 R171, R50 ;  /* 0x0000003200ab7308 */ /* 0x000e700000000800 */
[----:B------:R-:W2:Y:S01]  /*c070*/  MUFU.EX2 R54, R54 ;  /* 0x0000003600367308 */ /* 0x000ea20000000800 */
[----:B0-----:R-:W-:Y:S01]  /*c080*/  FADD.FTZ R26, R24, R25 ;  /* 0x00000019181a7221 */ /* 0x001fe20000010000 */
[----:B------:R-:W-:-:S06]  /*c090*/  F2FP.BF16.F32.PACK_AB R174, R31, R24 ;  /* 0x000000181fae723e */ /* 0x000fcc00000010ff */
[----:B------:R0:W3:Y:S08]  /*c0a0*/  MUFU.EX2 R173, R0 ;  /* 0x0000000000ad7308 */ /* 0x0000f00000000800 */
[----:B------:R-:W4:Y:S01]  /*c0b0*/  MUFU.EX2 R90, R90 ;  /* 0x0000005a005a7308 */ /* 0x000f220000000800 */
[----:B0-----:R-:W-:Y:S01]  /*c0c0*/  FADD.FTZ R0, R58, R3 ;  /* 0x000000033a007221 */ /* 0x001fe20000010000 */
[----:B------:R-:W-:-:S03]  /*c0d0*/  FADD.FTZ R3, R31, R26 ;  /* 0x0000001a1f037221 */ /* 0x000fc60000010000 */
[C---:B-1----:R-:W-:Y:S01]  /*c0e0*/  FADD.FTZ R25, R171.reuse, R0 ;  /* 0x00000000ab197221 */ /* 0x042fe20000010000 */
[----:B------:R-:W-:Y:S02]  /*c0f0*/  F2FP.BF16.F32.PACK_AB R171, R171, R58 ;  /* 0x0000003aabab723e */ /* 0x000fe400000010ff */
[----:B------:R-:W0:Y:S01]  /*c100*/  MUFU.EX2 R41, R41 ;  /* 0x0000002900297308 */ /* 0x000e220000000800 */
[----:B--2---:R-:W-:-:S04]  /*c110*/  FADD.FTZ R0, R54, R25 ;  /* 0x0000001936007221 */ /* 0x004fc80000010000 */
[C---:B---3--:R-:W-:Y:S01]  /*c120*/  FADD.FTZ R25, R173.reuse, R0 ;  /* 0x00000000ad197221 */ /* 0x048fe20000010000 */
[----:B------:R-:W-:-:S03]  /*c130*/  F2FP.BF16.F32.PACK_AB R173, R173, R54 ;  /* 0x00000036adad723e */ /* 0x000fc600000010ff */
[----:B----4-:R-:W-:-:S04]  /*c140*/  FADD.FTZ R0, R90, R25 ;  /* 0x000000195a007221 */ /* 0x010fc80000010000 */
[C---:B0-----:R-:W-:Y:S01]  /*c150*/  FADD.FTZ R0, R41.reuse, R0 ;  /* 0x0000000029007221 */ /* 0x041fe20000010000 */
[----:B------:R-:W-:Y:S01]  /*c160*/  F2FP.BF16.F32.PACK_AB R175, R41, R90 ;  /* 0x0000005a29af723e */ /* 0x000fe200000010ff */
[----:B------:R-:W-:Y:S06]  /*c170*/  @!P0 BRA `(.L_x_12025) ;  /* 0x0000000000048947 */ /* 0x000fec0003800000 */
[----:B------:R-:W-:Y:S01]  /*c180*/  BPT.TRAP 0x1 ;  /* 0x000000040000795c */ /* 0x000fe20000300000 */
.L_x_12025:
[----:B------:R0:W1:Y:S01]  /*c190*/  SYNCS.PHASECHK.TRANS64.TRYWAIT P2, [R6+URZ+0x22850], R21 ;  /* 0x02285015060075a7 */ /* 0x000062000804017f */
[----:B------:R-:W-:Y:S05]  /*c1a0*/  @!P0 BRA `(.L_x_12026) ;  /* 0x0000000000048947 */ /* 0x000fea0003800000 */
[----:B------:R-:W-:Y:S01]  /*c1b0*/  BPT.TRAP 0x1 ;  /* 0x000000040000795c */ /* 0x000fe20000300000 */
.L_x_12026:
[----:B------:R-:W-:Y:S04]  /*c1c0*/  BSSY B0, `(.L_x_12027) ;  /* 0x0000004000007945 */ /* 0x000fe80003800000 */
[----:B-1----:R-:W-:Y:S05]  /*c1d0*/  @P2 BRA `(.L_x_12028) ;  /* 0x0000000000082947 */ /* 0x002fea0003800000 */
[----:B------:R-:W1:Y:S02]  /*c1e0*/  SYNCS.PHASECHK.TRANS64.TRYWAIT P2, [R6+URZ+0x22850], R21 ;  /* 0x02285015060075a7 */ /* 0x000e64000804017f */
[----:B-1----:R-:W-:Y:S05]  /*c1f0*/  @!P2 BRA `(.L_x_12029) ;  /* 0x000001600054a947 */ /* 0x002fea0003800000 */
.L_x_12028:
[----:B------:R-:W-:Y:S05]  /*c200*/  BSYNC B0 ;  /* 0x0000000000007941 */ /* 0x000fea0003800000 */
.L_x_12027:
[----:B------:R-:W-:Y:S05]  /*c210*/  WARPSYNC.ALL ;  /* 0x0000000000007948 */ /* 0x000fea0003800000 */
[----:B01----:R-:W-:Y:S01]  /*c220*/  VIADD R21, R16, 0x400 ;  /* 0x0000040010157836 */ /* 0x003fe20000000000 */
[----:B------:R0:W-:Y:S01]  /*c230*/  BAR.SYNC.DEFER_BLOCKING R179, 0x100 ;  /* 0x000400b30000751d */ /* 0x0001e20000010000 */
[----:B------:R-:W-:Y:S02]  /*c240*/  IMAD.MOV.U32 R181, RZ, RZ, 0x40000040 ;  /* 0x40000040ffb57424 */ /* 0x000fe400078e00ff */
[----:B------:R-:W-:Y:S01]  /*c250*/  @!P1 VIADD R6, R6, 0x22860 ;  /* 0x0002286006069836 */ /* 0x000fe20000000000 */
[----:B------:R-:W-:-:S02]  /*c260*/  SHF.R.U32.HI R21, RZ, 0x4, R21 ;  /* 0x00000004ff157819 */ /* 0x000fc40000011615 */
[----:B------:R-:W-:Y:S01]  /*c270*/  R2UR UR7, R181 ;  /* 0x00000000b50772ca */ /* 0x000fe200000e0000 */
[----:B------:R-:W-:Y:S01]  /*c280*/  IMAD.MOV.U32 R181, RZ, RZ, 0x40000040 ;  /* 0x40000040ffb57424 */ /* 0x000fe200078e00ff */
[----:B------:R-:W-:Y:S01]  /*c290*/  LOP3.LUT R21, R21, 0x3fff, RZ, 0xc0, !PT ;  /* 0x00003fff15157812 */ /* 0x000fe200078ec0ff */
[----:B------:R-:W1:Y:S01]  /*c2a0*/  LDC R182, c[0x0][0x448] ;  /* 0x00011200ffb67b82 */ /* 0x000e620000000800 */
[----:B------:R-:W-:Y:S02]  /*c2b0*/  @!P1 PRMT R6, RZ, 0x654, R6 ;  /* 0x00000654ff069816 */ /* 0x000fe40000000006 */
[----:B------:R-:W-:-:S05]  /*c2c0*/  LOP3.LUT R21, R21, 0x3000000, RZ, 0xfc, !PT ;  /* 0x0300000015157812 */ /* 0x000fca00078efcff */
[----:B------:R-:W-:-:S05]  /*c2d0*/  IMAD R180, R2, 0xc00, R21 ;  /* 0x00000c0002b47824 */ /* 0x000fca00078e0215 */
[----:B------:R-:W-:Y:S01]  /*c2e0*/  R2UR UR6, R180 ;  /* 0x00000000b40672ca */ /* 0x000fe200000e0000 */
[----:B------:R-:W-:Y:S01]  /*c2f0*/  WARPGROUP.ARRIVE ;  /* 0x00000000000079c5 */ /* 0x000fe20000000000 */
[----:B-1----:R-:W-:-:S11]  /*c300*/  ISETP.NE.AND P2, PT, R182, 0x1, PT ;  /* 0x00000001b600780c */ /* 0x002fd60003f45270 */
        /* <DEDUP_REMOVED lines=29> */
[----:B------:R-:W1:Y:S08]  /*c4e0*/  @P2 LDC R152, c[0x0][0x450] ;  /* 0x00011400ff982b82 */ /* 0x000e700000000800 */
[----:B------:R-:W2:Y:S02]  /*c4f0*/  @P2 LDC R153, c[0x0][0x44c] ;  /* 0x00011300ff992b82 */ /* 0x000ea40000000800 */
[----:B--2---:R-:W-:Y:S01]  /*c500*/  @P2 IMAD.HI.U32 R153, R206, R153, RZ ;  /* 0x00000099ce992227 */ /* 0x004fe200078e00ff */
[----:B------:R-:W-:-:S02]  /*c510*/  WARPGROUP.DEPBAR.LE gsb0, 0x0 ;  /* 0x00008000000079c5 */ /* 0x000fc40000010000 */
[----:B------:R-:W-:-:S11]  /*c520*/  WARPGROUP.ARRIVE ;  /* 0x00000000000079c5 */ /* 0x000fd60000000000 */
        /* <DEDUP_REMOVED lines=8> */
[----:B------:R2:W-:Y:S02]  /*c5b0*/  @!P1 SYNCS.ARRIVE.TRANS64.RED.A1T0 RZ, [R6+URZ], RZ ;  /* 0x000000ff06ff99a7 */ /* 0x0005e4000810043f */
[----:B--2---:R-:W-:Y:S01]  /*c5c0*/  IMAD.MOV.U32 R6, RZ, RZ, R206 ;  /* 0x000000ffff067224 */ /* 0x004fe200078e00ce */
[----:B-1----:R-:W-:Y:S02]  /*c5d0*/  @P2 SHF.R.U32.HI R6, RZ, R152, R153 ;  /* 0x00000098ff062219 */ /* 0x002fe40000011699 */
[----:B------:R-:W-:-:S02]  /*c5e0*/  ISETP.GE.AND P2, PT, R177, 0x1, PT ;  /* 0x00000001b100780c */ /* 0x000fc40003f46270 */
[----:B------:R-:W-:Y:S01]  /*c5f0*/  IADD3 R155, R6, R201, -R200 ;  /* 0x000000c9069b7210 */ /* 0x000fe20007ffe8c8 */
[----:B------:R-:W-:-:S04]  /*c600*/  VIADD R6, R178, 0xfffffffe ;  /* 0xfffffffeb2067836 */ /* 0x000fc80000000000 */
[----:B------:R-:W-:-:S06]  /*c610*/  IMAD.IADD R176, R155, 0x1, R176 ;  /* 0x000000019bb07824 */ /* 0x000fcc00078e02b0 */
[----:B0-----:R-:W-:Y:S05]  /*c620*/  @!P2 BRA `(.L_x_12030) ;  /* 0x000000000048a947 */ /* 0x001fea0003800000 */
        /* <DEDUP_REMOVED lines=11> */
.L_x_12032:
[----:B------:R-:W-:-:S13]  /*c6e0*/  ISETP.NE.AND P2, PT, R177, 0x1, PT ;  /* 0x00000001b100780c */ /* 0x000fda0003f45270 */
[----:B------:R-:W0:Y:S02]  /*c6f0*/  @P2 LDC.64 R152, c[0x0][0x9e8] ;  /* 0x00027a00ff982b82 */ /* 0x000e240000000a00 */
[----:B0-----:R-:W-:-:S05]  /*c700*/  @P2 IMAD.HI.U32 R152, R154, R152, RZ ;  /* 0x000000989a982227 */ /* 0x001fca00078e00ff */
[----:B------:R-:W-:-:S07]  /*c710*/  @P2 SHF.R.U32.HI R154, RZ, R153, R152 ;  /* 0x00000099ff9a2219 */ /* 0x000fce0000011698 */
.L_x_12033:
[----:B------:R-:W-:Y:S05]  /*c720*/  BSYNC B0 ;  /* 0x0000000000007941 */ /* 0x000fea0003800000 */
.L_x_12031:
[----:B------:R-:W-:-:S05]  /*c730*/  IMAD R177, R154, R177, R177 ;  /* 0x000000b19ab17224 */ /* 0x000fca00078e02b1 */
[----:B------:R-:W-:-:S07]  /*c740*/  VIMNMX R176, R176, R177, PT ;  /* 0x000000b1b0b07248 */ /* 0x000fce0003fe0100 */
.L_x_12030:
        /* <DEDUP_REMOVED lines=13> */
[----:B------:R-:W-:-:S04]  /*c820*/  VIMNMX R216, R218, R153, !PT ;  /* 0x00000099dad87248 */ /* 0x000fc80007fe0100 */
[----:B------:R-:W-:-:S13]  /*c830*/  ISETP.GE.AND P2, PT, R6, R216, PT ;  /* 0x000000d80600720c */ /* 0x000fda0003f46270 */
[----:B------:R-:W-:Y:S05]  /*c840*/  @!P2 BRA `(.L_x_12034) ;  /* 0x0000003400f0a947 */ /* 0x000fea0003800000 */
.L_x_12052:
[----:B------:R-:W-:Y:S01]  /*c850*/  VIADD R2, R2, 0x1 ;  /* 0x0000000102027836 */ /* 0x000fe20000000000 */
[----:B------:R-:W-:Y:S05]  /*c860*/  YIELD ;  /* 0x0000000000007946 */ /* 0x000fea0003800000 */
[----:B------:R-:W-:-:S04]  /*c870*/  ISETP.NE.AND P2, PT, R2, 0x2, PT ;  /* 0x000000020200780c */ /* 0x000fc80003f45270 */
[----:B------:R-:W-:Y:S02]  /*c880*/  SEL R20, RZ, 0x1, P2 ;  /* 0x00000001ff147807 */ /* 0x000fe40001000000 */
[----:B------:R-:W-:Y:S02]  /*c890*/  SEL R2, R2, RZ, P2 ;  /* 0x000000ff02027207 */ /* 0x000fe40001000000 */
[----:B------:R-:W-:Y:S01]  /*c8a0*/  LOP3.LUT R19, R19, R20, RZ, 0x3c, !PT ;  /* 0x0000001413137212 */ /* 0x000fe200078e3cff */
[----:B0-----:R-:W-:Y:S06]  /*c8b0*/  @!P0 BRA `(.L_x_12035) ;  /* 0x0000000000048947 */ /* 0x001fec0003800000 */
[----:B------:R-:W-:Y:S01]  /*c8c0*/  BPT.TRAP 0x1 ;  /* 0x000000040000795c */ /* 0x000fe20000300000 */
.L_x_12035:
[----:B------:R-:W-:Y:S01]  /*c8d0*/  IMAD R210, R2, 0x8, R16 ;  /* 0x0000000802d27824 */ /* 0x000fe200078e0210 */
[----:B------:R-:W-:-:S04]  /*c8e0*/  SHF.L.U32 R209, R19, 0x1f, RZ ;  /* 0x0000001f13d17819 */ /* 0x000fc800000006ff */
[----:B------:R0:W1:Y:S01]  /*c8f0*/  SYNCS.PHASECHK.TRANS64.TRYWAIT P2, [R210+URZ+0x22830], R209 ;  /* 0x022830d1d20075a7 */ /* 0x000062000804017f */
[----:B------:R-:W-:Y:S05]  /*c900*/  @!P0 BRA `(.L_x_12036) ;  /* 0x0000000000048947 */ /* 0x000fea0003800000 */
[----:B------:R-:W-:Y:S01]  /*c910*/  BPT.TRAP 0x1 ;  /* 0x000000040000795c */ /* 0x000fe20000300000 */
.L_x_12036:
[----:B------:R-:W-:Y:S02]  /*c920*/  IMAD R212, R2, 0x300, R207 ;  /* 0x0000030002d47824 */ /* 0x000fe400078e02cf */
[----:B------:R-:W-:Y:S01]  /*c930*/  IMAD.MOV.U32 R213, RZ, RZ, 0x40000040 ;  /* 0x40000040ffd57424 */ /* 0x000fe200078e00ff */
[----:B-1----:R-:W-:Y:S06]  /*c940*/  @P2 BRA `(.L_x_12037) ;  /* 0x0000000000082947 */ /* 0x002fec0003800000 */
[----:B------:R-:W1:Y:S02]  /*c950*/  SYNCS.PHASECHK.TRANS64.TRYWAIT P2, [R210+URZ+0x22830], R209 ;  /* 0x022830d1d20075a7 */ /* 0x000e64000804017f */
[----:B-1----:R-:W-:Y:S05]  /*c960*/  @!P2 BRA `(.L_x_12038) ;  /* 0x00000158008ca947 */ /* 0x002fea0003800000 */
.L_x_12037:
[----:B------:R-:W-:Y:S05]  /*c970*/  WARPSYNC.ALL ;  /* 0x0000000000007948 */ /* 0x000fea0003800000 */
[C---:B------:R-:W-:Y:S01]  /*c980*/  R2UR UR6, R212.reuse ;  /* 0x00000000d40672ca */ /* 0x040fe200000e0000 */
[----:B------:R-:W-:Y:S01]  /*c990*/  VIADD R214, R212, 0x2 ;  /* 0x00000002d4d67836 */ /* 0x000fe20000000000 */
[----:B------:R-:W-:Y:S01]  /*c9a0*/  R2UR UR7, R213 ;  /* 0x00000000d50772ca */ /* 0x000fe200000e0000 */
[----:B------:R-:W-:Y:S01]  /*c9b0*/  IMAD.MOV.U32 R215, RZ, RZ, 0x40000040 ;  /* 0x40000040ffd77424 */ /* 0x000fe200078e00ff */
[----:B------:R-:W-:Y:S01]  /*c9c0*/  R2UR UR4, R4 ;  /* 0x00000000040472ca */ /* 0x000fe200000e0000 */
[----:B------:R-:W2:Y:S01]  /*c9d0*/  LDL R226, [R1] ;  /* 0x0000000001e27983 */ /* 0x000ea20000100800 */
[----:B------:R-:W-:Y:S01]  /*c9e0*/  R2UR UR5, R5 ;  /* 0x00000000050572ca */ /* 0x000fe200000e0000 */
[----:B------:R-:W-:Y:S01]  /*c9f0*/  WARPGROUP.ARRIVE ;  /* 0x00000000000079c5 */ /* 0x000fe20000000000 */
[----:B------:R-:W-:Y:S01]  /*ca00*/  IMAD.MOV.U32 R213, RZ, RZ, 0x40000040 ;  /* 0x40000040ffd57424 */ /* 0x000fe200078e00ff */
[----:B------:R-:W3:Y:S10]  /*ca10*/  LDC R13, c[0x0][0x448] ;  /* 0x00011200ff0d7b82 */ /* 0x000ef40000000800 */
[----:B------:R-:W-:Y:S01]  /*ca20*/  HGMMA.64x96x16.F32.BF16 R152, gdesc[UR4], RZ, !UPT, gsb0 ;  /* 0x01600000049879f0 */ /* 0x000fe2000c0018ff */
[----:B------:R-:W-:Y:S01]  /*ca30*/  R2UR UR6, R214 ;  /* 0x00000000d60672ca */ /* 0x000fe200000e0000 */
[----:B------:R-:W-:Y:S01]  /*ca40*/  VIADD R214, R212, 0x4 ;  /* 0x00000004d4d67836 */ /* 0x000fe20000000000 */
[----:B------:R-:W-:Y:S01]  /*ca50*/  R2UR UR7, R215 ;  /* 0x00000000d70772ca */ /* 0x000fe200000e0000 */
[----:B------:R-:W-:Y:S01]  /*ca60*/  IMAD.MOV.U32 R215, RZ, RZ, 0x40000040 ;  /* 0x40000040ffd77424 */ /* 0x000fe200078e00ff */
[----:B------:R-:W-:Y:S01]  /*ca70*/  R2UR UR4, R14 ;  /* 0x000000000e0472ca */ /* 0x000fe200000e0000 */
[----:B------:R-:W-:Y:S01]  /*ca80*/  VIADD R212, R212, 0x6 ;  /* 0x00000006d4d47836 */ /* 0x000fe20000000000 */
[----:B------:R-:W-:-:S02]  /*ca90*/  R2UR UR5, R15 ;  /* 0x000000000f0572ca */ /* 0x000fc400000e0000 */
[----:B---3--:R-:W-:Y:S01]  /*caa0*/  ISETP.NE.AND P2, PT, R13, 0x1, PT ;  /* 0x000000010d00780c */ /* 0x008fe20003f45270 */
[----:B------:R-:W-:-:S12]  /*cab0*/  IMAD.IADD R13, R211, 0x1, R206 ;  /* 0x00000001d30d7824 */ /* 0x000fd800078e02ce */
[----:B------:R-:W3:Y:S01]  /*cac0*/  @P2 LDC R20, c[0x0][0x450] ;  /* 0x00011400ff142b82 */ /* 0x000ee20000000800 */
        /* <DEDUP_REMOVED lines=11> */
[----:B------:R-:W-:Y:S01]  /*cb80*/  R2UR UR7, R213 ;  /* 0x00000000d50772ca */ /* 0x000fe200000e0000 */
[----:B------:R-:W4:Y:S01]  /*cb90*/  @P2 LDC R212, c[0x0][0x44c] ;  /* 0x00011300ffd42b82 */ /* 0x000f220000000800 */
[----:B------:R-:W-:Y:S02]  /*cba0*/  R2UR UR4, R8 ;  /* 0x00000000080472ca */ /* 0x000fe400000e0000 */
[----:B------:R-:W-:Y:S01]  /*cbb0*/  R2UR UR5, R9 ;  /* 0x00000000090572ca */ /* 0x000fe200000e0000 */
[----:B----4-:R-:W-:-:S05]  /*cbc0*/  @P2 IMAD.HI.U32 R212, R13, R212, RZ ;  /* 0x000000d40dd42227 */ /* 0x010fca00078e00ff */
[----:B---3--:R-:W-:Y:S02]  /*cbd0*/  @P2 SHF.R.U32.HI R13, RZ, R20, R212 ;  /* 0x00000014ff0d2219 */ /* 0x008fe400000116d4 */
[----:B------:R-:W3:Y:S03]  /*cbe0*/  S2R R20, SR_TID.X ;  /* 0x0000000000147919 */ /* 0x000ee60000002100 */
[----:B------:R-:W4:Y:S01]  /*cbf0*/  SHFL.IDX PT, R229, R13, RZ, 0x1c1f ;  /* 0x001c1fff0de57589 */ /* 0x000f2200000e0000 */
[----:B--2---:R-:W-:Y:S02]  /*cc00*/  LOP3.LUT P2, RZ, R226, 0x100000, RZ, 0xc0, !PT ;  /* 0x00100000e2ff7812 */ /* 0x004fe4000784c0ff */
[----:B---3--:R-:W-:-:S04]  /*cc10*/  SHF.R.U32.HI R20, RZ, 0x7, R20 ;  /* 0x00000007ff147819 */ /* 0x008fc80000011614 */
[----:B------:R-:W-:Y:S01]  /*cc20*/  IADD3 R20, -R20, 0xb, RZ ;  /* 0x0000000b14147810 */ /* 0x000fe20007ffe1ff */
        /* <DEDUP_REMOVED lines=27> */
[----:B------:R-:W-:Y:S02]  /*cde0*/  IMAD R194, R6, -0x60, RZ ;  /* 0xffffffa006c27824 */ /* 0x000fe400078e02ff */
[----:B------:R-:W-:Y:S01]  /*cdf0*/  FMUL.FTZ R182, R186, UR51 ;  /* 0x00000033bab67c20 */ /* 0x000fe20008410000 */
[----:B------:R-:W-:Y:S01]  /*ce00*/  FMUL.FTZ R186, R190, UR51 ;  /* 0x00000033beba7c20 */ /* 0x000fe20008410000 */
[----:B------:R2:W-:Y:S06]  /*ce10*/  BAR.ARV R20, 0x100 ;  /* 0x000400140000751d */ /* 0x0005ec0000002000 */
        /* <DEDUP_REMOVED lines=25> */
[----:B---3--:R-:W-:-:S02]  /*cfb0*/  VIADD R164, R194, 0x1 ;  /* 0x00000001c2a47836 */ /* 0x008fc40000000000 */
[----:B------:R-:W-:Y:S01]  /*cfc0*/  FMUL.FTZ R193, R199, UR51 ;  /* 0x00000033c7c17c20 */ /* 0x000fe20008410000 */
[----:B------:R-:W3:Y:S01]  /*cfd0*/  MUFU.TANH R152, R152 ;  /* 0x0000009800987308 */ /* 0x000ee20000002400 */
[----:B------:R-:W-:-:S05]  /*cfe0*/  IMAD R164, R202, -0x2, R164 ;  /* 0xfffffffecaa47824 */ /* 0x000fca00078e02a4 */
[----:B------:R-:W-:Y:S02]  /*cff0*/  IADD3 R164, -R200, R164, R201 ;  /* 0x000000a4c8a47210 */ /* 0x000fe40007ffe1c9 */
[----:B------:R-:W0:Y:S03]  /*d000*/  MUFU.TANH R212, R212 ;  /* 0x000000d400d47308 */ /* 0x000e260000002400 */
[C---:B------:R-:W-:Y:S02]  /*d010*/  VIADD R228, R164.reuse, UR50 ;  /* 0x00000032a4e47c36 */ /* 0x040fe40008000000 */
[----:B------:R-:W-:-:S03]  /*d020*/  VIADD R199, R164, UR53 ;  /* 0x00000035a4c77c36 */ /* 0x000fc60008000000 */
[----:B------:R-:W0:Y:S01]  /*d030*/  MUFU.TANH R153, R153 ;  /* 0x0000009900997308 */ /* 0x000e220000002400 */
[C---:B----4-:R-:W-:Y:S02]  /*d040*/  IMAD.IADD R198, R229.reuse, 0x1, R228 ;  /* 0x00000001e5c67824 */ /* 0x050fe400078e02e4 */
[----:B------:R-:W-:-:S05]  /*d050*/  IMAD.IADD R197, R229, 0x1, R199 ;  /* 0x00000001e5c57824 */ /* 0x000fca00078e02c7 */
        /* <DEDUP_REMOVED lines=58> */
.L_x_12041:
[----:B------:R-:W-:-:S05]  /*d400*/  IMAD.U32 R230, RZ, RZ, UR42 ;  /* 0x0000002affe67e24 */ /* 0x000fca000f8e00ff */
[----:B------:R-:W-:-:S13]  /*d410*/  ISETP.NE.AND P2, PT, R230, 0x1, PT ;  /* 0x00000001e600780c */ /* 0x000fda0003f45270 */
[----:B------:R-:W2:Y:S02]  /*d420*/  @P2 LDC.64 R164, c[0x0][0x9e8] ;  /* 0x00027a00ffa42b82 */ /* 0x000ea40000000a00 */
[----:B--2---:R-:W-:-:S05]  /*d430*/  @P2 IMAD.HI.U32 R164, R229, R164, RZ ;  /* 0x000000a4e5a42227 */ /* 0x004fca00078e00ff */
[----:B------:R-:W-:-:S07]  /*d440*/  @P2 SHF.R.U32.HI R229, RZ, R165, R164 ;  /* 0x000000a5ffe52219 */ /* 0x000fce00000116a4 */
.L_x_12042:
[----:B------:R-:W-:Y:S05]  /*d450*/  BSYNC B0 ;  /* 0x0000000000007941 */ /* 0x000fea0003800000 */
.L_x_12040:
[----:B------:R-:W-:-:S04]  /*d460*/  IMAD R164, R202, -0x2, R194 ;  /* 0xfffffffecaa47824 */ /* 0x000fc800078e02c2 */
[----:B------:R-:W-:-:S05]  /*d470*/  IMAD R164, R229, R230, R164 ;  /* 0x000000e6e5a47224 */ /* 0x000fca00078e02a4 */
[----:B------:R-:W-:Y:S02]  /*d480*/  VIMNMX R197, R197, R164, !PT ;  /* 0x000000a4c5c57248 */ /* 0x000fe40007fe0100 */
[----:B------:R-:W-:-:S07]  /*d490*/  VIADDMNMX R198, R164, R230, R198, PT ;  /* 0x000000e6a4c67246 */ /* 0x000fce00038001c6 */
.L_x_12039:
[----:B------:R-:W2:Y:S01]  /*d4a0*/  LDL.LU R229, [R1] ;  /* 0x0000000001e57983 */ /* 0x000ea20000300800 */
[C---:B------:R-:W-:Y:S02]  /*d4b0*/  ISETP.GE.AND P2, PT, R194.reuse, 0x1, PT ;  /* 0x00000001c200780c */ /* 0x040fe40003f46270 */
[----:B------:R-:W-:Y:S01]  /*d4c0*/  ISETP.GE.AND P4, PT, R194, 0x9, PT ;  /* 0x00000009c200780c */ /* 0x000fe20003f86270 */
[----:B------:R-:W3:Y:S02]  /*d4d0*/  SHFL.IDX PT, R13, R13, 0x1, 0x1c1f ;  /* 0x003c1f000d0d7f89 */ /* 0x000ee400000e0000 */
[--C-:B---3--:R-:W-:Y:S02]  /*d4e0*/  IMAD.IADD R228, R228, 0x1, R13.reuse ;  /* 0x00000001e4e47824 */ /* 0x108fe400078e020d */
[----:B------:R-:W-:Y:S01]  /*d4f0*/  IMAD.IADD R199, R199, 0x1, R13 ;  /* 0x00000001c7c77824 */ /* 0x000fe200078e020d */
[----:B--2---:R-:W-:-:S05]  /*d500*/  LOP3.LUT R229, R229, 0xfff7ffff, RZ, 0xc0, !PT ;  /* 0xfff7ffffe5e57812 */ /* 0x004fca00078ec0ff */
[----:B------:R-:W-:Y:S02]  /*d510*/  @P2 LOP3.LUT R229, R229, 0x80000, RZ, 0xfc, !PT ;  /* 0x00080000e5e52812 */ /* 0x000fe400078efcff */
[----:B------:R-:W-:Y:S02]  /*d520*/  ISETP.GT.AND P2, PT, R197, RZ, !P2 ;  /* 0x000000ffc500720c */ /* 0x000fe40005744270 */
[----:B------:R-:W-:Y:S02]  /*d530*/  LOP3.LUT R229, R229, 0xfffffffd, RZ, 0xc0, !PT ;  /* 0xfffffffde5e57812 */ /* 0x000fe400078ec0ff */
[----:B------:R-:W-:Y:S02]  /*d540*/  ISETP.LT.OR P2, PT, R198, 0x1, P2 ;  /* 0x00000001c600780c */ /* 0x000fe40001741670 */
[----:B------:R-:W-:Y:S02]  /*d550*/  @P4 LOP3.LUT R229, R229, 0x2, RZ, 0xfc, !PT ;  /* 0x00000002e5e54812 */ /* 0x000fe400078efcff */
[----:B------:R-:W-:-:S02]  /*d560*/  FSEL R152, R152, -INF , !P2 ;  /* 0xff80000098987808 */ /* 0x000fc40005000000 */
[----:B------:R-:W-:Y:S02]  /*d570*/  ISETP.GE.AND P2, PT, R194, 0x2, PT ;  /* 0x00000002c200780c */ /* 0x000fe40003f46270 */
[----:B------:R-:W-:Y:S02]  /*d580*/  LOP3.LUT R229, R229, 0xfffffffb, RZ, 0xc0, !PT ;  /* 0xfffffffbe5e57812 */ /* 0x000fe400078ec0ff */
[----:B------:R-:W-:-:S04]  /*d590*/  ISETP.GT.AND P3, PT, R197, 0x1, !P2 ;  /* 0x00000001c500780c */ /* 0x000fc80005764270 */
[----:B------:R-:W-:-:S04]  /*d5a0*/  ISETP.LT.OR P3, PT, R198, 0x2, P3 ;  /* 0x00000002c600780c */ /* 0x000fc80001f61670 */
[----:B0-----:R-:W-:Y:S02]  /*d5b0*/  FSEL R212, R212, -INF , !P3 ;  /* 0xff800000d4d47808 */ /* 0x001fe40005800000 */
[----:B------:R-:W-:Y:S02]  /*d5c0*/  ISETP.GT.AND P3, PT, R197, 0x8, !P4 ;  /* 0x00000008c500780c */ /* 0x000fe40006764270 */
[----:B------:R-:W-:Y:S02]  /*d5d0*/  ISETP.GE.AND P4, PT, R194, 0xa, PT ;  /* 0x0000000ac200780c */ /* 0x000fe40003f86270 */
[----:B------:R-:W-:-:S04]  /*d5e0*/  ISETP.LT.OR P3, PT, R198, 0x9, P3 ;  /* 0x00000009c600780c */ /* 0x000fc80001f61670 */
        /* <DEDUP_REMOVED lines=120> */
[----:B------:R-:W-:-:S13]  /*dd70*/  LOP3.LUT P6, RZ, R229, 0x100000, RZ, 0xc0, !PT ;  /* 0x00100000e5ff7812 */ /* 0x000fda00078cc0ff */
[----:B0-----:R-:W-:Y:S05]  /*dd80*/  @!P6 BRA `(.L_x_12043) ;  /* 0x000000000058e947 */ /* 0x001fea0003800000 */
        /* <DEDUP_REMOVED lines=12> */
.L_x_12045:
[----:B------:R-:W-:-:S05]  /*de50*/  IMAD.U32 R197, RZ, RZ, UR42 ;  /* 0x0000002affc57e24 */ /* 0x000fca000f8e00ff */
[----:B------:R-:W-:-:S13]  /*de60*/  ISETP.NE.AND P6, PT, R197, 0x1, PT ;  /* 0x00000001c500780c */ /* 0x000fda0003fc5270 */
[----:B------:R-:W0:Y:S02]  /*de70*/  @P6 LDC.64 R164, c[0x0][0x9e8] ;  /* 0x00027a00ffa46b82 */ /* 0x000e240000000a00 */
[----:B0-----:R-:W-:-:S05]  /*de80*/  @P6 IMAD.HI.U32 R164, R13, R164, RZ ;  /* 0x000000a40da46227 */ /* 0x001fca00078e00ff */
[----:B------:R-:W-:-:S07]  /*de90*/  @P6 SHF.R.U32.HI R13, RZ, R165, R164 ;  /* 0x000000a5ff0d6219 */ /* 0x000fce00000116a4 */
.L_x_12046:
[----:B------:R-:W-:Y:S05]  /*dea0*/  BSYNC B0 ;  /* 0x0000000000007941 */ /* 0x000fea0003800000 */
.L_x_12044:
[----:B------:R-:W-:-:S04]  /*deb0*/  IMAD R194, R202, -0x2, R194 ;  /* 0xfffffffecac27824 */ /* 0x000fc800078e02c2 */
[----:B------:R-:W-:-:S05]  /*dec0*/  IMAD R194, R13, R197, R194 ;  /* 0x000000c50dc27224 */ /* 0x000fca00078e02c2 */
[----:B------:R-:W-:Y:S02]  /*ded0*/  VIMNMX R199, R199, R194, !PT ;  /* 0x000000c2c7c77248 */ /* 0x000fe40007fe0100 */
[----:B------:R-:W-:-:S07]  /*dee0*/  VIADDMNMX R228, R194, R197, R228, PT ;  /* 0x000000c5c2e47246 */ /* 0x000fce00038001e4 */
.L_x_12043:
[----:B------:R-:W-:Y:S02]  /*def0*/  ISETP.GT.AND P2, PT, R199, 0x1, !P2 ;  /* 0x00000001c700780c */ /* 0x000fe40005744270 */
[----:B------:R-:W-:Y:S02]  /*df00*/  FMNMX.FTZ R13, R152, R7, !PT ;  /* 0x00000007980d7209 */ /* 0x000fe40007810000 */
[----:B------:R-:W-:Y:S02]  /*df10*/  ISETP.LT.OR P2, PT, R228, 0x2, P2 ;  /* 0x00000002e400780c */ /* 0x000fe40001741670 */
[C---:B------:R-:W-:Y:S02]  /*df20*/  LOP3.LUT P6, RZ, R229.reuse, 0x8000, RZ, 0xc0, !PT ;  /* 0x00008000e5ff7812 */ /* 0x040fe400078cc0ff */
        /* <DEDUP_REMOVED lines=64> */
[----:B------:R-:W-:Y:S02]  /*e330*/  FSEL R191, R191, -INF , !P3 ;  /* 0xff800000bfbf7808 */ /* 0x000fe40005800000 */
[----:B------:R-:W-:Y:S02]  /*e340*/  ISETP.GT.AND P2, PT, R199, 0x29, !P2 ;  /* 0x00000029c700780c */ /* 0x000fe40005744270 */
[----:B------:R-:W-:Y:S02]  /*e350*/  LOP3.LUT P3, RZ, R229, 0x80000, RZ, 0xc0, !PT ;  /* 0x00080000e5ff7812 */ /* 0x000fe4000786c0ff */
[----:B------:R-:W-:Y:S02]  /*e360*/  ISETP.LT.OR P2, PT, R228, 0x2a, P2 ;  /* 0x0000002ae400780c */ /* 0x000fe40001741670 */
[----:B------:R-:W-:Y:S02]  /*e370*/  ISETP.GT.AND P4, PT, R199, 0x51, !P4 ;  /* 0x00000051c700780c */ /* 0x000fe40006784270 */
[----:B------:R-:W-:-:S02]  /*e380*/  FSEL R175, R175, -INF , !P2 ;  /* 0xff800000afaf7808 */ /* 0x000fc40005000000 */
[----:B------:R-:W-:Y:S02]  /*e390*/  LOP3.LUT P2, RZ, R229, 0x800, RZ, 0xc0, !PT ;  /* 0x00000800e5ff7812 */ /* 0x000fe4000784c0ff */
[----:B0-----:R-:W-:Y:S02]  /*e3a0*/  FMNMX.FTZ R165, R13, R165, !PT ;  /* 0x000000a50da57209 */ /* 0x001fe40007810000 */
[C---:B------:R-:W-:Y:S02]  /*e3b0*/  ISETP.GT.AND P2, PT, R199.reuse, 0x30, !P2 ;  /* 0x00000030c700780c */ /* 0x040fe40005744270 */
[C---:B------:R-:W-:Y:S02]  /*e3c0*/  ISETP.LT.OR P4, PT, R228.reuse, 0x52, P4 ;  /* 0x00000052e400780c */ /* 0x040fe40002781670 */
[----:B------:R-:W-:Y:S02]  /*e3d0*/  ISETP.LT.OR P2, PT, R228, 0x31, P2 ;  /* 0x00000031e400780c */ /* 0x000fe40001741670 */
[----:B------:R-:W-:-:S02]  /*e3e0*/  ISETP.GT.AND P5, PT, R199, 0x58, !P5 ;  /* 0x00000058c700780c */ /* 0x000fc40006fa4270 */
[----:B------:R-:W-:Y:S02]  /*e3f0*/  FSEL R164, R176, -INF , !P2 ;  /* 0xff800000b0a47808 */ /* 0x000fe40005000000 */
[----:B------:R-:W-:Y:S01]  /*e400*/  LOP3.LUT P2, RZ, R229, 0x400, RZ, 0xc0, !PT ;  /* 0x00000400e5ff7812 */ /* 0x000fe2000784c0ff */
[----:B------:R-:W0:Y:S01]  /*e410*/  SHFL.BFLY PT, R176, R165, 0x1, 0x1f ;  /* 0x0c201f00a5b07f89 */ /* 0x000e2200000e0000 */
[----:B------:R-:W-:Y:S02]  /*e420*/  FSEL R190, R190, -INF , !P4 ;  /* 0xff800000bebe7808 */ /* 0x000fe40006000000 */
[----:B------:R-:W-:Y:S02]  /*e430*/  ISETP.GT.AND P2, PT, R199, 0x31, !P2 ;  /* 0x00000031c700780c */ /* 0x000fe40005744270 */
[C---:B------:R-:W-:Y:S02]  /*e440*/  ISETP.LT.OR P5, PT, R228.reuse, 0x59, P5 ;  /* 0x00000059e400780c */ /* 0x040fe40002fa1670 */
[----:B------:R-:W-:-:S02]  /*e450*/  ISETP.LT.OR P2, PT, R228, 0x32, P2 ;  /* 0x00000032e400780c */ /* 0x000fc40001741670 */
[----:B------:R-:W-:Y:S02]  /*e460*/  FSEL R192, R192, -INF , !P5 ;  /* 0xff800000c0c07808 */ /* 0x000fe40006800000 */
[----:B------:R-:W-:Y:S02]  /*e470*/  FSEL R177, R177, -INF , !P2 ;  /* 0xff800000b1b17808 */ /* 0x000fe40005000000 */
[----:B------:R-:W-:-:S04]  /*e480*/  LOP3.LUT P2, RZ, R229, 0x200, RZ, 0xc0, !PT ;  /* 0x00000200e5ff7812 */ /* 0x000fc8000784c0ff */
[----:B------:R-:W-:-:S04]  /*e490*/  ISETP.GT.AND P2, PT, R199, 0x38, !P2 ;  /* 0x00000038c700780c */ /* 0x000fc80005744270 */
[----:B------:R-:W-:Y:S02]  /*e4a0*/  ISETP.LT.OR P2, PT, R228, 0x39, P2 ;  /* 0x00000039e400780c */ /* 0x000fe40001741670 */
[----:B0-----:R-:W-:Y:S02]  /*e4b0*/  FMNMX.FTZ R176, R165, R176, !PT ;  /* 0x000000b0a5b07209 */ /* 0x001fe40007810000 */
        /* <DEDUP_REMOVED lines=21> */
[----:B------:R-:W-:-:S04]  /*e610*/  FSETP.NEU.FTZ.AND P2, PT, R176, -INF , PT ;  /* 0xff800000b000780b */ /* 0x000fc80003f5d000 */
[----:B------:R-:W-:-:S05]  /*e620*/  FSEL R13, R176, RZ, P2 ;  /* 0x000000ffb00d7208 */ /* 0x000fca0001000000 */
[----:B------:R-:W-:Y:S01]  /*e630*/  FADD.FTZ R7, -R13, R7 ;  /* 0x000000070d077221 */ /* 0x000fe20000010100 */
[----:B------:R-:W-:-:S04]  /*e640*/  IMAD.U32 R13, RZ, RZ, UR41 ;  /* 0x00000029ff0d7e24 */ /* 0x000fc8000f8e00ff */
[-C--:B------:R-:W-:Y:S01]  /*e650*/  FMUL.FTZ R194, R176, R13.reuse ;  /* 0x0000000db0c27220 */ /* 0x080fe20000410000 */
[----:B------:R-:W-:-:S04]  /*e660*/  FMUL.FTZ R7, R7, R13 ;  /* 0x0000000d07077220 */ /* 0x000fc80000410000 */
[----:B------:R-:W-:Y:S02]  /*e670*/  FSEL R194, R194, RZ, P2 ;  /* 0x000000ffc2c27208 */ /* 0x000fe40001000000 */
[----:B------:R-:W-:Y:S01]  /*e680*/  ISETP.GT.AND P2, PT, R199, RZ, !P3 ;  /* 0x000000ffc700720c */ /* 0x000fe20005f44270 */
[----:B------:R-:W0:Y:S02]  /*e690*/  MUFU.EX2 R7, R7 ;  /* 0x0000000700077308 */ /* 0x000e240000000800 */
[-CC-:B------:R-:W-:Y:S01]  /*e6a0*/  FFMA.FTZ R152, R152, R13.reuse, -R194.reuse ;  /* 0x0000000d98987223 */ /* 0x180fe200000108c2 */
[----:B------:R-:W-:Y:S01]  /*e6b0*/  ISETP.LT.OR P2, PT, R228, 0x1, P2 ;  /* 0x00000001e400780c */ /* 0x000fe20001741670 */
[-CC-:B------:R-:W-:Y:S01]  /*e6c0*/  FFMA.FTZ R212, R212, R13.reuse, -R194.reuse ;  /* 0x0000000dd4d47223 */ /* 0x180fe200000108c2 */
[-CC-:B------:R-:W-:Y:S01]  /*e6d0*/  FFMA.FTZ R155, R155, R13.reuse, -R194.reuse ;  /* 0x0000000d9b9b7223 */ /* 0x180fe200000108c2 */
[-CC-:B------:R-:W-:Y:S01]  /*e6e0*/  FFMA.FTZ R156, R156, R13.reuse, -R194.reuse ;  /* 0x0000000d9c9c7223 */ /* 0x180fe200000108c2 */
[----:B------:R-:W-:Y:S01]  /*e6f0*/  FSEL R153, R153, -INF , !P2 ;  /* 0xff80000099997808 */ /* 0x000fe20005000000 */
[-CC-:B------:R-:W-:Y:S01]  /*e700*/  FFMA.FTZ R159, R159, R13.reuse, -R194.reuse ;  /* 0x0000000d9f9f7223 */ /* 0x180fe200000108c2 */
[----:B------:R-:W-:Y:S01]  /*e710*/  ISETP.GT.AND P2, PT, R199, 0x59, !P6 ;  /* 0x00000059c700780c */ /* 0x000fe20007744270 */
[-CC-:B------:R-:W-:Y:S01]  /*e720*/  FFMA.FTZ R160, R160, R13.reuse, -R194.reuse ;  /* 0x0000000da0a07223 */ /* 0x180fe200000108c2 */
[----:B------:R-:W-:Y:S01]  /*e730*/  FMNMX.FTZ R165, R153, R12, !PT ;  /* 0x0000000c99a57209 */ /* 0x000fe20007810000 */
[-CC-:B------:R-:W-:Y:S01]  /*e740*/  FFMA.FTZ R163, R163, R13.reuse, -R194.reuse ;  /* 0x0000000da3a37223 */ /* 0x180fe200000108c2 */
[----:B------:R-:W-:Y:S01]  /*e750*/  ISETP.LT.OR P2, PT, R228, 0x5a, P2 ;  /* 0x0000005ae400780c */ /* 0x000fe20001741670 */
        /* <DEDUP_REMOVED lines=24> */
[----:B------:R-:W2:Y:S01]  /*e8e0*/  MUFU.EX2 R152, R152 ;  /* 0x0000009800987308 */ /* 0x000ea20000000800 */
[----:B------:R-:W-:Y:S01]  /*e8f0*/  FMNMX.FTZ R165, R167, R165, !PT ;  /* 0x000000a5a7a57209 */ /* 0x000fe20007810000 */
[-C--:B0-----:R-:W-:Y:S01]  /*e900*/  FMUL.FTZ R24, R24, R7.reuse ;  /* 0x0000000718187220 */ /* 0x081fe20000410000 */
[-C--:B------:R-:W-:Y:S01]  /*e910*/  FMUL.FTZ R25, R25, R7.reuse ;  /* 0x0000000719197220 */ /* 0x080fe20000410000 */
[----:B------:R-:W-:Y:S01]  /*e920*/  FMUL.FTZ R28, R28, R7 ;  /* 0x000000071c1c7220 */ /* 0x000fe20000410000 */
[----:B------:R-:W-:Y:S01]  /*e930*/  FMNMX.FTZ R165, R170, R165, !PT ;  /* 0x000000a5aaa57209 */ /* 0x000fe20007810000 */
[-C--:B------:R-:W-:Y:S01]  /*e940*/  FMUL.FTZ R29, R29, R7.reuse ;  /* 0x000000071d1d7220 */ /* 0x080fe20000410000 */
[----:B------:R-:W-:Y:S01]  /*e950*/  FMUL.FTZ R32, R32, R7 ;  /* 0x0000000720207220 */ /* 0x000fe20000410000 */
[----:B------:R-:W0:Y:S01]  /*e960*/  MUFU.EX2 R212, R212 ;  /* 0x000000d400d47308 */ /* 0x000e220000000800 */
[----:B------:R-:W-:Y:S01]  /*e970*/  FMNMX.FTZ R165, R171, R165, !PT ;  /* 0x000000a5aba57209 */ /* 0x000fe20007810000 */
[-C--:B------:R-:W-:Y:S01]  /*e980*/  FMUL.FTZ R33, R33, R7.reuse ;  /* 0x0000000721217220 */ /* 0x080fe20000410000 */
[-C--:B------:R-:W-:Y:S01]  /*e990*/  FMUL.FTZ R36, R36, R7.reuse ;  /* 0x0000000724247220 */ /* 0x080fe20000410000 */
[----:B------:R-:W-:Y:S01]  /*e9a0*/  FMUL.FTZ R37, R37, R7 ;  /* 0x0000000725257220 */ /* 0x000fe20000410000 */
[----:B------:R-:W-:Y:S01]  /*e9b0*/  FMNMX.FTZ R165, R174, R165, !PT ;  /* 0x000000a5aea57209 */ /* 0x000fe20007810000 */
[-C--:B------:R-:W-:Y:S01]  /*e9c0*/  FMUL.FTZ R40, R40, R7.reuse ;  /* 0x0000000728287220 */ /* 0x080fe20000410000 */
[----:B------:R-:W-:Y:S01]  /*e9d0*/  FMUL.FTZ R41, R41, R7 ;  /* 0x0000000729297220 */ /* 0x000fe20000410000 */
[----:B------:R-:W3:Y:S01]  /*e9e0*/  MUFU.EX2 R155, R155 ;  /* 0x0000009b009b7308 */ /* 0x000ee20000000800 */
[----:B------:R-:W-:Y:S01]  /*e9f0*/  FMNMX.FTZ R165, R175, R165, !PT ;  /* 0x000000a5afa57209 */ /* 0x000fe20007810000 */
[----:B--2---:R-:W-:Y:S01]  /*ea00*/  FFMA.FTZ R3, R7, R3, R152 ;  /* 0x0000000307037223 */ /* 0x004fe20000010098 */
[-C--:B------:R-:W-:Y:S01]  /*ea10*/  FMUL.FTZ R44, R44, R7.reuse ;  /* 0x000000072c2c7220 */ /* 0x080fe20000410000 */
[----:B------:R-:W-:Y:S01]  /*ea20*/  FMUL.FTZ R45, R45, R7 ;  /* 0x000000072d2d7220 */ /* 0x000fe20000410000 */
[----:B------:R-:W-:Y:S01]  /*ea30*/  FMNMX.FTZ R165, R164, R165, !PT ;  /* 0x000000a5a4a57209 */ /* 0x000fe20007810000 */
[-C--:B------:R-:W-:Y:S01]  /*ea40*/  FMUL.FTZ R48, R48, R7.reuse ;  /* 0x0000000730307220 */ /* 0x080fe20000410000 */
[----:B------:R-:W-:Y:S01]  /*ea50*/  FMUL.FTZ R49, R49, R7 ;  /* 0x0000000731317220 */ /* 0x000fe20000410000 */
[----:B------:R-:W2:Y:S01]  /*ea60*/  MUFU.EX2 R156, R156 ;  /* 0x0000009c009c7308 */ /* 0x000ea20000000800 */
[----:B------:R-:W-:Y:S01]  /*ea70*/  FMNMX.FTZ R165, R177, R165, !PT ;  /* 0x000000a5b1a57209 */ /* 0x000fe20007810000 */
[C---:B0-----:R-:W-:Y:S01]  /*ea80*/  FADD.FTZ R3, R212.reuse, R3 ;  /* 0x00000003d4037221 */ /* 0x041fe20000010000 */
[----:B------:R-:W-:Y:S01]  /*ea90*/  F2FP.BF16.F32.PACK_AB R152, R212, R152 ;  /* 0x00000098d498723e */ /* 0x000fe200000010ff */
[----:B------:R-:W-:Y:S01]  /*eaa0*/  FMUL.FTZ R52, R52, R7 ;  /* 0x0000000734347220 */ /* 0x000fe20000410000 */
[----:B------:R-:W-:Y:S01]  /*eab0*/  FMNMX.FTZ R165, R178, R165, !PT ;  /* 0x000000a5b2a57209 */ /* 0x000fe20007810000 */
[-C--:B------:R-:W-:Y:S01]  /*eac0*/  FMUL.FTZ R53, R53, R7.reuse ;  /* 0x0000000735357220 */ /* 0x080fe20000410000 */
[----:B------:R-:W-:Y:S01]  /*ead0*/  FMUL.FTZ R56, R56, R7 ;  /* 0x0000000738387220 */ /* 0x000fe20000410000 */
[----:B------:R-:W0:Y:S01]  /*eae0*/  MUFU.EX2 R159, R159 ;  /* 0x0000009f009f7308 */ /* 0x000e220000000800 */
        /* <DEDUP_REMOVED lines=35> */
[-C--:B------:R-:W-:Y:S01]  /*ed20*/  FMUL.FTZ R92, R92, R7.reuse ;  /* 0x000000075c5c7220 */ /* 0x080fe20000410000 */
[-C--:B------:R-:W-:Y:S01]  /*ed30*/  FMUL.FTZ R93, R93, R7.reuse ;  /* 0x000000075d5d7220 */ /* 0x080fe20000410000 */
[----:B------:R-:W2:Y:S01]  /*ed40*/  SHFL.BFLY PT, R195, R165, 0x2, 0x1f ;  /* 0x0c401f00a5c37f89 */ /* 0x000ea200000e0000 */
        /* <DEDUP_REMOVED lines=23> */
[----:B--2---:R-:W-:Y:S01]  /*eec0*/  FMNMX.FTZ R165, R165, R195, !PT ;  /* 0x000000c3a5a57209 */ /* 0x004fe20007810000 */
[-C--:B------:R-:W-:Y:S01]  /*eed0*/  FMUL.FTZ R132, R132, R7.reuse ;  /* 0x0000000784847220 */ /* 0x080fe20000410000 */
[----:B------:R-:W2:Y:S01]  /*eee0*/  MUFU.EX2 R173, R173 ;  /* 0x000000ad00ad7308 */ /* 0x000ea20000000800 */
[----:B0-----:R-:W-:Y:S01]  /*eef0*/  FADD.FTZ R3, R169, R3 ;  /* 0x00000003a9037221 */ /* 0x001fe20000010000 */
[-C--:B------:R-:W-:Y:S01]  /*ef00*/  FMUL.FTZ R133, R133, R7.reuse ;  /* 0x0000000785857220 */ /* 0x080fe20000410000 */
[----:B------:R-:W0:Y:S01]  /*ef10*/  SHFL.BFLY PT, R195, R165, 0x1, 0x1f ;  /* 0x0c201f00a5c37f89 */ /* 0x000e2200000e0000 */
[-C--:B------:R-:W-:Y:S01]  /*ef20*/  FMUL.FTZ R136, R136, R7.reuse ;  /* 0x0000000788887220 */ /* 0x080fe20000410000 */
[-C--:B------:R-:W-:Y:S01]  /*ef30*/  FMUL.FTZ R137, R137, R7.reuse ;  /* 0x0000000789897220 */ /* 0x080fe20000410000 */
[-C--:B------:R-:W-:Y:S01]  /*ef40*/  FMUL.FTZ R140, R140, R7.reuse ;  /* 0x000000078c8c7220 */ /* 0x080fe20000410000 */
[-C--:B------:R-:W-:Y:S01]  /*ef50*/  FMUL.FTZ R141, R141, R7.reuse ;  /* 0x000000078d8d7220 */ /* 0x080fe20000410000 */
[----:B------:R-:W4:Y:S01]  /*ef60*/  MUFU.EX2 R214, R214 ;  /* 0x000000d600d67308 */ /* 0x000f220000000800 */
[----:B---3--:R-:W-:Y:S01]  /*ef70*/  FADD.FTZ R3, R172, R3 ;  /* 0x00000003ac037221 */ /* 0x008fe20000010000 */
[-C--:B------:R-:W-:Y:S01]  /*ef80*/  FMUL.FTZ R144, R144, R7.reuse ;  /* 0x0000000790907220 */ /* 0x080fe20000410000 */
[-C--:B------:R-:W-:Y:S01]  /*ef90*/  FMUL.FTZ R145, R145, R7.reuse ;  /* 0x0000000791917220 */ /* 0x080fe20000410000 */
[-C--:B------:R-:W-:Y:S01]  /*efa0*/  FMUL.FTZ R148, R148, R7.reuse ;  /* 0x0000000794947220 */ /* 0x080fe20000410000 */
[----:B------:R-:W-:-:S03]  /*efb0*/  FMUL.FTZ R149, R149, R7 ;  /* 0x0000000795957220 */ /* 0x000fc60000410000 */
[----:B------:R-:W3:Y:S01]  /*efc0*/  MUFU.EX2 R215, R215 ;  /* 0x000000d700d77308 */ /* 0x000ee20000000800 */
[----:B--2---:R-:W-:-:S07]  /*efd0*/  FADD.FTZ R3, R173, R3 ;  /* 0x00000003ad037221 */ /* 0x004fce0000010000 */
[----:B------:R-:W2:Y:S01]  /*efe0*/  MUFU.EX2 R181, R181 ;  /* 0x000000b500b57308 */ /* 0x000ea20000000800 */
[----:B----4-:R-:W-:Y:S01]  /*eff0*/  FADD.FTZ R3, R214, R3 ;  /* 0x00000003d6037221 */ /* 0x010fe20000010000 */
[----:B0-----:R-:W-:-:S04]  /*f000*/  FMNMX.FTZ R180, R165, R195, !PT ;  /* 0x000000c3a5b47209 */ /* 0x001fc80007810000 */
[C---:B------:R-:W-:Y:S01]  /*f010*/  FSETP.NEU.FTZ.AND P2, PT, R180.reuse, -INF , PT ;  /* 0xff800000b400780b */ /* 0x040fe20003f5d000 */
[----:B------:R-:W-:Y:S01]  /*f020*/  FMUL.FTZ R198, R180, R13 ;  /* 0x0000000db4c67220 */ /* 0x000fe20000410000 */
[----:B------:R-:W0:Y:S01]  /*f030*/  MUFU.EX2 R184, R184 ;  /* 0x000000b800b87308 */ /* 0x000e220000000800 */
[----:B---3--:R-:W-:-:S03]  /*f040*/  FADD.FTZ R3, R215, R3 ;  /* 0x00000003d7037221 */ /* 0x008fc60000010000 */
[----:B------:R-:W-:Y:S01]  /*f050*/  FSEL R198, R198, RZ, P2 ;  /* 0x000000ffc6c67208 */ /* 0x000fe20001000000 */
[----:B------:R-:W-:-:S03]  /*f060*/  FADD.FTZ R3, R197, R3 ;  /* 0x00000003c5037221 */ /* 0x000fc60000010000 */
[----:B------:R-:W3:Y:S01]  /*f070*/  MUFU.EX2 R185, R185 ;  /* 0x000000b900b97308 */ /* 0x000ee20000000800 */
[--C-:B------:R-:W-:Y:S01]  /*f080*/  FFMA.FTZ R165, R154, R13, -R198.reuse ;  /* 0x0000000d9aa57223 */ /* 0x100fe200000108c6 */
[----:B------:R-:W-:Y:S01]  /*f090*/  F2FP.BF16.F32.PACK_AB R154, R156, R155 ;  /* 0x0000009b9c9a723e */ /* 0x000fe200000010ff */
[--C-:B------:R-:W-:Y:S01]  /*f0a0*/  FFMA.FTZ R229, R153, R13, -R198.reuse ;  /* 0x0000000d99e57223 */ /* 0x100fe200000108c6 */
[----:B------:R-:W-:Y:S01]  /*f0b0*/  F2FP.BF16.F32.PACK_AB R156, R160, R159 ;  /* 0x0000009fa09c723e */ /* 0x000fe200000010ff */
[-CC-:B------:R-:W-:Y:S01]  /*f0c0*/  FFMA.FTZ R228, R157, R13.reuse, -R198.reuse ;  /* 0x0000000d9de47223 */ /* 0x180fe200000108c6 */
[----:B------:R-:W-:Y:S01]  /*f0d0*/  F2FP.BF16.F32.PACK_AB R160, R169, R168 ;  /* 0x000000a8a9a0723e */ /* 0x000fe200000010ff */
[-CC-:B------:R-:W-:Y:S01]  /*f0e0*/  FFMA.FTZ R157, R158, R13.reuse, -R198.reuse ;  /* 0x0000000d9e9d7223 */ /* 0x180fe200000108c6 */
[----:B------:R-:W-:Y:S01]  /*f0f0*/  FSEL R169, R180, RZ, P2 ;  /* 0x000000ffb4a97208 */ /* 0x000fe20001000000 */
[----:B------:R-:W-:Y:S01]  /*f100*/  MUFU.EX2 R229, R229 ;  /* 0x000000e500e57308 */ /* 0x000fe20000000800 */
[-CC-:B------:R-:W-:Y:S01]  /*f110*/  FFMA.FTZ R212, R161, R13.reuse, -R198.reuse ;  /* 0x0000000da1d47223 */ /* 0x180fe200000108c6 */
[-CC-:B------:R-:W-:Y:S01]  /*f120*/  FFMA.FTZ R161, R162, R13.reuse, -R198.reuse ;  /* 0x0000000da2a17223 */ /* 0x180fe200000108c6 */
[-C--:B------:R-:W-:Y:S01]  /*f130*/  FFMA.FTZ R199, R166, R13.reuse, -R198 ;  /* 0x0000000da6c77223 */ /* 0x080fe200000108c6 */
[----:B------:R-:W-:Y:S01]  /*f140*/  FADD.FTZ R12, -R169, R12 ;  /* 0x0000000ca90c7221 */ /* 0x000fe20000010100 */
[-CC-:B------:R-:W-:Y:S01]  /*f150*/  FFMA.FTZ R167, R167, R13.reuse, -R198.reuse ;  /* 0x0000000da7a77223 */ /* 0x180fe200000108c6 */
[-CC-:B------:R-:W-:Y:S01]  /*f160*/  FFMA.FTZ R153, R174, R13.reuse, -R198.reuse ;  /* 0x0000000dae997223 */ /* 0x180fe200000108c6 */
[-CC-:B------:R-:W-:Y:S01]  /*f170*/  FFMA.FTZ R195, R170, R13.reuse, -R198.reuse ;  /* 0x0000000daac37223 */ /* 0x180fe200000108c6 */
[----:B------:R-:W-:Y:S01]  /*f180*/  FMUL.FTZ R12, R12, R13 ;  /* 0x0000000d0c0c7220 */ /* 0x000fe20000410000 */
[----:B------:R-:W-:Y:S01]  /*f190*/  MUFU.EX2 R165, R165 ;  /* 0x000000a500a57308 */ /* 0x000fe20000000800 */
[----:B------:R-:W-:Y:S01]  /*f1a0*/  F2FP.BF16.F32.PACK_AB R158, R213, R163 ;  /* 0x000000a3d59e723e */ /* 0x000fe200000010ff */
        /* <DEDUP_REMOVED lines=10> */
[-CC-:B------:R-:W-:Y:S01]  /*f250*/  FFMA.FTZ R187, R187, R13.reuse, -R198.reuse ;  /* 0x0000000dbbbb7223 */ /* 0x180fe200000108c6 */
[-CC-:B------:R-:W-:Y:S01]  /*f260*/  FFMA.FTZ R191, R191, R13.reuse, -R198.reuse ;  /* 0x0000000dbfbf7223 */ /* 0x180fe200000108c6 */
[----:B--2---:R-:W-:Y:S01]  /*f270*/  FADD.FTZ R3, R181, R3 ;  /* 0x00000003b5037221 */ /* 0x004fe20000010000 */
[-CC-:B------:R-:W-:Y:S01]  /*f280*/  FFMA.FTZ R190, R190, R13.reuse, -R198.reuse ;  /* 0x0000000dbebe7223 */ /* 0x180fe200000108c6 */
[----:B------:R-:W2:Y:S01]  /*f290*/  MUFU.EX2 R155, R228 ;  /* 0x000000e4009b7308 */ /* 0x000ea20000000800 */
[----:B------:R-:W-:Y:S01]  /*f2a0*/  F2FP.BF16.F32.PACK_AB R162, R173, R172 ;  /* 0x000000acada2723e */ /* 0x000fe200000010ff */
[----:B0-----:R-:W-:Y:S01]  /*f2b0*/  FADD.FTZ R168, R184, R3 ;  /* 0x00000003b8a87221 */ /* 0x001fe20000010000 */
[-CC-:B------:R-:W-:Y:S01]  /*f2c0*/  FFMA.FTZ R192, R192, R13.reuse, -R198.reuse ;  /* 0x0000000dc0c07223 */ /* 0x180fe200000108c6 */
[----:B------:R-:W-:Y:S01]  /*f2d0*/  FFMA.FTZ R193, R193, R13, -R198 ;  /* 0x0000000dc1c17223 */ /* 0x000fe200000108c6 */
[----:B------:R-:W-:Y:S01]  /*f2e0*/  F2FP.BF16.F32.PACK_AB R164, R215, R214 ;  /* 0x000000d6d7a4723e */ /* 0x000fe200000010ff */
[----:B---3--:R-:W-:Y:S01]  /*f2f0*/  FADD.FTZ R3, R185, R168 ;  /* 0x000000a8b9037221 */ /* 0x008fe20000010000 */
[----:B------:R-:W-:Y:S01]  /*f300*/  F2FP.BF16.F32.PACK_AB R166, R181, R197 ;  /* 0x000000c5b5a6723e */ /* 0x000fe200000010ff */
[----:B------:R-:W0:Y:S01]  /*f310*/  MUFU.EX2 R157, R157 ;  /* 0x0000009d009d7308 */ /* 0x000e220000000800 */
[----:B----4-:R-:W-:Y:S01]  /*f320*/  FFMA.FTZ R0, R12, R0, R229 ;  /* 0x000000000c007223 */ /* 0x010fe200000100e5 */
[----:B------:R-:W-:Y:S01]  /*f330*/  F2FP.BF16.F32.PACK_AB R168, R185, R184 ;  /* 0x000000b8b9a8723e */ /* 0x000fe200000010ff */
[-C--:B------:R-:W-:Y:S01]  /*f340*/  FMUL.FTZ R26, R26, R12.reuse ;  /* 0x0000000c1a1a7220 */ /* 0x080fe20000410000 */
[-C--:B------:R-:W-:Y:S01]  /*f350*/  FMUL.FTZ R27, R27, R12.reuse ;  /* 0x0000000c1b1b7220 */ /* 0x080fe20000410000 */
[----:B------:R-:W-:Y:S01]  /*f360*/  FADD.FTZ R0, R165, R0 ;  /* 0x00000000a5007221 */ /* 0x000fe20000010000 */
        /* <DEDUP_REMOVED lines=41> */
[----:B------:R-:W-:Y:S01]  /*f600*/  FMUL.FTZ R98, R98, R12 ;  /* 0x0000000c62627220 */ /* 0x000fe20000410000 */
[----:B------:R-:W5:Y:S01]  /*f610*/  MUFU.EX2 R195, R195 ;  /* 0x000000c300c37308 */ /* 0x000f620000000800 */
[----:B----4-:R-:W-:Y:S01]  /*f620*/  FADD.FTZ R153, R157, R0 ;  /* 0x000000009d997221 */ /* 0x010fe20000010000 */
[----:B--2---:R-:W-:Y:S01]  /*f630*/  F2FP.BF16.F32.PACK_AB R157, R161, R212 ;  /* 0x000000d4a19d723e */ /* 0x004fe200000010ff */
        /* <DEDUP_REMOVED lines=10> */
[----:B0-----:R-:W-:Y:S01]  /*f6e0*/  FADD.FTZ R0, R159, R0 ;  /* 0x000000009f007221 */ /* 0x001fe20000010000 */
[C---:B---3--:R-:W-:Y:S01]  /*f6f0*/  F2FP.BF16.F32.PACK_AB R159, R167.reuse, R159 ;  /* 0x0000009fa79f723e */ /* 0x048fe200000010ff */
[-C--:B------:R-:W-:Y:S01]  /*f700*/  FMUL.FTZ R114, R114, R12.reuse ;  /* 0x0000000c72727220 */ /* 0x080fe20000410000 */
[----:B------:R-:W0:Y:S01]  /*f710*/  MUFU.EX2 R175, R175 ;  /* 0x000000af00af7308 */ /* 0x000e220000000800 */
[----:B------:R-:W-:Y:S01]  /*f720*/  FADD.FTZ R0, R167, R0 ;  /* 0x00000000a7007221 */ /* 0x000fe20000010000 */
[-C--:B------:R-:W-:Y:S01]  /*f730*/  FMUL.FTZ R115, R115, R12.reuse ;  /* 0x0000000c73737220 */ /* 0x080fe20000410000 */
[-C--:B------:R-:W-:Y:S01]  /*f740*/  FMUL.FTZ R118, R118, R12.reuse ;  /* 0x0000000c76767220 */ /* 0x080fe20000410000 */
[-C--:B------:R-:W-:Y:S01]  /*f750*/  FMUL.FTZ R119, R119, R12.reuse ;  /* 0x0000000c77777220 */ /* 0x080fe20000410000 */
[----:B-----5:R-:W-:Y:S01]  /*f760*/  FADD.FTZ R0, R195, R0 ;  /* 0x00000000c3007221 */ /* 0x020fe20000010000 */
[-C--:B------:R-:W-:Y:S01]  /*f770*/  FMUL.FTZ R122, R122, R12.reuse ;  /* 0x0000000c7a7a7220 */ /* 0x080fe20000410000 */
[-C--:B------:R-:W-:Y:S01]  /*f780*/  FMUL.FTZ R123, R123, R12.reuse ;  /* 0x0000000c7b7b7220 */ /* 0x080fe20000410000 */
[----:B------:R-:W3:Y:S01]  /*f790*/  MUFU.EX2 R230, R230 ;  /* 0x000000e600e67308 */ /* 0x000ee20000000800 */
[C---:B--2---:R-:W-:Y:S01]  /*f7a0*/  FADD.FTZ R0, R171.reuse, R0 ;  /* 0x00000000ab007221 */ /* 0x044fe20000010000 */
[----:B------:R-:W-:Y:S01]  /*f7b0*/  F2FP.BF16.F32.PACK_AB R161, R171, R195 ;  /* 0x000000c3aba1723e */ /* 0x000fe200000010ff */
[-C--:B------:R-:W-:Y:S01]  /*f7c0*/  FMUL.FTZ R126, R126, R12.reuse ;  /* 0x0000000c7e7e7220 */ /* 0x080fe20000410000 */
[-C--:B------:R-:W-:Y:S01]  /*f7d0*/  FMUL.FTZ R127, R127, R12.reuse ;  /* 0x0000000c7f7f7220 */ /* 0x080fe20000410000 */
[----:B------:R-:W-:Y:S01]  /*f7e0*/  FADD.FTZ R0, R163, R0 ;  /* 0x00000000a3007221 */ /* 0x000fe20000010000 */
        /* <DEDUP_REMOVED lines=16> */
[----:B------:R-:W-:-:S02]  /*f8f0*/  FMUL.FTZ R151, R151, R12 ;  /* 0x0000000c97977220 */ /* 0x000fc40000410000 */
[----:B------:R-:W3:Y:S01]  /*f900*/  MUFU.EX2 R179, R179 ;  /* 0x000000b300b37308 */ /* 0x000ee20000000800 */
[----:B--2---:R-:W-:-:S07]  /*f910*/  FADD.FTZ R153, R177, R0 ;  /* 0x00000000b1997221 */ /* 0x004fce0000010000 */
[----:B------:R-:W2:Y:S01]  /*f920*/  MUFU.EX2 R169, R182 ;  /* 0x000000b600a97308 */ /* 0x000ea20000000800 */
[----:B0-----:R-:W-:Y:S01]  /*f930*/  FADD.FTZ R0, R178, R153 ;  /* 0x00000099b2007221 */ /* 0x001fe20000010000 */
[----:B------:R-:W-:Y:S02]  /*f940*/  F2FP.BF16.F32.PACK_AB R153, R165, R229 ;  /* 0x000000e5a599723e */ /* 0x000fe400000010ff */
[----:B------:R-:W-:-:S04]  /*f950*/  F2FP.BF16.F32.PACK_AB R165, R177, R230 ;  /* 0x000000e6b1a5723e */ /* 0x000fc800000010ff */
        /* <DEDUP_REMOVED lines=11> */
[----:B--2---:R-:W-:-:S07]  /*fa10*/  FADD.FTZ R0, R186, R7 ;  /* 0x00000007ba007221 */ /* 0x004fce0000010000 */
[----:B------:R-:W2:Y:S01]  /*fa20*/  MUFU.EX2 R226, R226 ;  /* 0x000000e200e27308 */ /* 0x000ea20000000800 */
[C---:B0-----:R-:W-:Y:S01]  /*fa30*/  FADD.FTZ R3, R189.reuse, R170 ;  /* 0x000000aabd037221 */ /* 0x041fe20000010000 */
[----:B------:R-:W-:-:S06]  /*fa40*/  F2FP.BF16.F32.PACK_AB R170, R189, R188 ;  /* 0x000000bcbdaa723e */ /* 0x000fcc00000010ff */
[----:B------:R-:W0:Y:S01]  /*fa50*/  MUFU.EX2 R173, R191 ;  /* 0x000000bf00ad7308 */ /* 0x000e220000000800 */
[C---:B---3--:R-:W-:Y:S01]  /*fa60*/  FADD.FTZ R0, R187.reuse, R0 ;  /* 0x00000000bb007221 */ /* 0x048fe20000010000 */
[----:B------:R-:W-:-:S06]  /*fa70*/  F2FP.BF16.F32.PACK_AB R171, R187, R186 ;  /* 0x000000babbab723e */ /* 0x000fcc00000010ff */
[----:B------:R-:W3:Y:S01]  /*fa80*/  MUFU.EX2 R227, R227 ;  /* 0x000000e300e37308 */ /* 0x000ee20000000800 */
[----:B--2---:R-:W-:-:S07]  /*fa90*/  FADD.FTZ R172, R226, R3 ;  /* 0x00000003e2ac7221 */ /* 0x004fce0000010000 */
[----:B------:R-:W2:Y:S01]  /*faa0*/  MUFU.EX2 R190, R190 ;  /* 0x000000be00be7308 */ /* 0x000ea20000000800 */
[----:B0-----:R-:W-:-:S07]  /*fab0*/  FADD.FTZ R7, R173, R0 ;  /* 0x00000000ad077221 */ /* 0x001fce0000010000 */
[----:B------:R-:W0:Y:S01]  /*fac0*/  MUFU.EX2 R196, R196 ;  /* 0x000000c400c47308 */ /* 0x000e220000000800 */
[C---:B---3--:R-:W-:Y:S01]  /*fad0*/  FADD.FTZ R3, R227.reuse, R172 ;  /* 0x000000ace3037221 */ /* 0x048fe20000010000 */
[----:B------:R-:W-:-:S06]  /*fae0*/  F2FP.BF16.F32.PACK_AB R172, R227, R226 ;  /* 0x000000e2e3ac723e */ /* 0x000fcc00000010ff */
[----:B------:R-:W3:Y:S01]  /*faf0*/  MUFU.EX2 R192, R192 ;  /* 0x000000c000c07308 */ /* 0x000ee20000000800 */
[C---:B--2---:R-:W-:Y:S01]  /*fb00*/  FADD.FTZ R7, R190.reuse, R7 ;  /* 0x00000007be077221 */ /* 0x044fe20000010000 */
[----:B------:R-:W-:-:S06]  /*fb10*/  F2FP.BF16.F32.PACK_AB R173, R190, R173 ;  /* 0x000000adbead723e */ /* 0x000fcc00000010ff */
[----:B------:R-:W2:Y:S01]  /*fb20*/  MUFU.EX2 R174, R194 ;  /* 0x000000c200ae7308 */ /* 0x000ea20000000800 */
[----:B0-----:R-:W-:-:S07]  /*fb30*/  FADD.FTZ R3, R196, R3 ;  /* 0x00000003c4037221 */ /* 0x001fce0000010000 */
[----:B------:R-:W0:Y:S01]  /*fb40*/  MUFU.EX2 R193, R193 ;  /* 0x000000c100c17308 */ /* 0x000e220000000800 */
[----:B---3--:R-:W-:Y:S01]  /*fb50*/  FADD.FTZ R0, R192, R7 ;  /* 0x00000007c0007221 */ /* 0x008fe20000010000 */
[C---:B--2---:R-:W-:Y:S01]  /*fb60*/  FADD.FTZ R3, R174.reuse, R3 ;  /* 0x00000003ae037221 */ /* 0x044fe20000010000 */
[----:B------:R-:W-:Y:S02]  /*fb70*/  F2FP.BF16.F32.PACK_AB R174, R174, R196 ;  /* 0x000000c4aeae723e */ /* 0x000fe400000010ff */
[C---:B0-----:R-:W-:Y:S01]  /*fb80*/  FADD.FTZ R0, R193.reuse, R0 ;  /* 0x00000000c1007221 */ /* 0x041fe20000010000 */
[----:B------:R-:W-:Y:S01]  /*fb90*/  F2FP.BF16.F32.PACK_AB R175, R193, R192 ;  /* 0x000000c0c1af723e */ /* 0x000fe200000010ff */
[----:B------:R-:W-:Y:S06]  /*fba0*/  @!P0 BRA `(.L_x_12047) ;  /* 0x0000000000048947 */ /* 0x000fec0003800000 */
[----:B------:R-:W-:Y:S01]  /*fbb0*/  BPT.TRAP 0x1 ;  /* 0x000000040000795c */ /* 0x000fe20000300000 */
.L_x_12047:
[----:B------:R0:W2:Y:S01]  /*fbc0*/  SYNCS.PHASECHK.TRANS64.TRYWAIT P2, [R210+URZ+0x22850], R209 ;  /* 0x022850d1d20075a7 */ /* 0x0000a2000804017f */
[----:B------:R-:W-:Y:S05]  /*fbd0*/  @!P0 BRA `(.L_x_12048) ;  /* 0x0000000000048947 */ /* 0x000fea0003800000 */
[----:B------:R-:W-:Y:S01]  /*fbe0*/  BPT.TRAP 0x1 ;  /* 0x000000040000795c */ /* 0x000fe20000300000 */
.L_x_12048:
[----:B------:R-:W-:Y:S04]  /*fbf0*/  BSSY B0, `(.L_x_12049) ;  /* 0x0000004000007945 */ /* 0x000fe80003800000 */
[----:B--2---:R-:W-:Y:S05]  /*fc00*/  @P2 BRA `(.L_x_12050) ;  /* 0x0000000000082947 */ /* 0x004fea0003800000 */
[----:B------:R-:W2:Y:S02]  /*fc10*/  SYNCS.PHASECHK.TRANS64.TRYWAIT P2, [R210+URZ+0x22850], R209 ;  /* 0x022850d1d20075a7 */ /* 0x000ea4000804017f */
[----:B--2---:R-:W-:Y:S05]  /*fc20*/  @!P2 BRA `(.L_x_12051) ;  /* 0x0000012400f0a947 */ /* 0x004fea0003800000 */
.L_x_12050:
[----:B------:R-:W-:Y:S05]  /*fc30*/  BSYNC B0 ;  /* 0x0000000000007941 */ /* 0x000fea0003800000 */
.L_x_12049:
[----:B------:R-:W3:Y:S01]  /*fc40*/  S2R R7, SR_TID.X ;  /* 0x0000000000077919 */ /* 0x000ee20000002100 */
[----:B------:R-:W-:Y:S05]  /*fc50*/  WARPSYNC.ALL ;  /* 0x0000000000007948 */ /* 0x000fea0003800000 */
[----:B------:R-:W-:Y:S01]  /*fc60*/  IMAD R178, R2, 0xc00, R21 ;  /* 0x00000c0002b27824 */ /* 0x000fe200078e0215 */
[----:B------:R-:W-:Y:S01]  /*fc70*/  ISETP.GT.AND P2, PT, R6, R216, PT ;  /* 0x000000d80600720c */ /* 0x000fe20003f44270 */
[----:B------:R-:W-:Y:S02]  /*fc80*/  IMAD.MOV.U32 R179, RZ, RZ, 0x40000040 ;  /* 0x40000040ffb37424 */ /* 0x000fe400078e00ff */
[----:B012---:R-:W-:Y:S01]  /*fc90*/  @!P1 VIADD R210, R210, 0x22860 ;  /* 0x00022860d2d29836 */ /* 0x007fe20000000000 */
[----:B------:R-:W-:Y:S01]  /*fca0*/  R2UR UR6, R178 ;  /* 0x00000000b20672ca */ /* 0x000fe200000e0000 */
[----:B------:R-:W-:Y:S01]  /*fcb0*/  VIADD R6, R6, 0xffffffff ;  /* 0xffffffff06067836 */ /* 0x000fe20000000000 */
[----:B------:R-:W-:Y:S01]  /*fcc0*/  R2UR UR7, R179 ;  /* 0x00000000b30772ca */ /* 0x000fe200000e0000 */
[----:B------:R-:W-:Y:S01]  /*fcd0*/  IMAD.MOV.U32 R179, RZ, RZ, 0x40000040 ;  /* 0x40000040ffb37424 */ /* 0x000fe200078e00ff */
[----:B------:R-:W-:Y:S01]  /*fce0*/  @!P1 PRMT R210, RZ, 0x654, R210 ;  /* 0x00000654ffd29816 */ /* 0x000fe200000000d2 */
[----:B------:R-:W-:Y:S01]  /*fcf0*/  IMAD.MOV.U32 R12, RZ, RZ, R180 ;  /* 0x000000ffff0c7224 */ /* 0x000fe200078e00b4 */
[----:B---3--:R-:W-:-:S05]  /*fd00*/  SHF.R.U32.HI R7, RZ, 0x7, R7 ;  /* 0x00000007ff077819 */ /* 0x008fca0000011607 */
[----:B------:R-:W-:-:S05]  /*fd10*/  VIADD R7, R7, 0x8 ;  /* 0x0000000807077836 */ /* 0x000fca0000000000 */
[----:B------:R0:W-:Y:S02]  /*fd20*/  BAR.SYNC.DEFER_BLOCKING R7, 0x100 ;  /* 0x000400070000751d */ /* 0x0001e40000010000 */
[----:B0-----:R-:W-:-:S04]  /*fd30*/  IMAD.MOV.U32 R7, RZ, RZ, R176 ;  /* 0x000000ffff077224 */ /* 0x001fc800078e00b0 */
        /* <DEDUP_REMOVED lines=43> */
[----:B------:R-:W-:Y:S02]  /*fff0*/  IMAD.MOV.U32 R12, RZ, RZ, R180 ;  /* 0x000000ffff0c7224 */ /* 0x000fe400078e00b4 */
[----:B------:R-:W-:-:S07]  /*10000*/  IMAD.MOV.U32 R7, RZ, RZ, R176 ;  /* 0x000000ffff077224 */ /* 0x000fce00078e00b0 */
.L_x_12034:
[----:B------:R-:W2:Y:S01]  /*10010*/  LDL.LU R156, [R1] ;  /* 0x00000000019c7983 */ /* 0x000ea20000300800 */
[----:B------:R-:W1:Y:S01]  /*10020*/  LDC R152, c[0x0][0x448] ;  /* 0x00011200ff987b82 */ /* 0x000e620000000800 */
[----:B------:R-:W-:Y:S01]  /*10030*/  IADD3 R155, R201, 0x1, -R200 ;  /* 0x00000001c99b7810 */ /* 0x000fe20007ffe8c8 */
[----:B------:R-:W-:-:S06]  /*10040*/  ULDC UR4, c[0x0][0x9dc] ;  /* 0x0002770000047ab9 */ /* 0x000fcc0000000800 */
[----:B------:R-:W3:Y:S01]  /*10050*/  LDC R230, c[0x0][0x9e4] ;  /* 0x00027900ffe67b82 */ /* 0x000ee20000000800 */
[----:B-1----:R-:W-:Y:S01]  /*10060*/  ISETP.NE.AND P2, PT, R152, 0x1, PT ;  /* 0x000000019800780c */ /* 0x002fe20003f45270 */
[----:B------:R-:W-:-:S12]  /*10070*/  VIADD R152, R206, 0x7f ;  /* 0x0000007fce987836 */ /* 0x000fd80000000000 */
[----:B------:R-:W1:Y:S08]  /*10080*/  @P2 LDC R153, c[0x0][0x44c] ;  /* 0x00011300ff992b82 */ /* 0x000e700000000800 */
[----:B------:R-:W4:Y:S01]  /*10090*/  @P2 LDC R154, c[0x0][0x450] ;  /* 0x00011400ff9a2b82 */ /* 0x000f220000000800 */
[----:B-1----:R-:W-:-:S05]  /*100a0*/  @P2 IMAD.HI.U32 R153, R152, R153, RZ ;  /* 0x0000009998992227 */ /* 0x002fca00078e00ff */
[----:B----4-:R-:W-:-:S05]  /*100b0*/  @P2 SHF.R.U32.HI R152, RZ, R154, R153 ;  /* 0x0000009aff982219 */ /* 0x010fca0000011699 */
[----:B------:R-:W-:-:S04]  /*100c0*/  IMAD.IADD R152, R155, 0x1, R152 ;  /* 0x000000019b987824 */ /* 0x000fc800078e0298 */
[----:B------:R-:W-:Y:S01]  /*100d0*/  VIADD R154, R152, -UR4 ;  /* 0x80000004989a7c36 */ /* 0x000fe20008000000 */
[----:B--2---:R-:W-:-:S04]  /*100e0*/  LOP3.LUT R156, R156, 0xffefffff, RZ, 0xc0, !PT ;  /* 0xffefffff9c9c7812 */ /* 0x004fc800078ec0ff */
[----:B------:R-:W-:Y:S02]  /*100f0*/  @P2 LOP3.LUT R156, R156, 0x100000, RZ, 0xfc, !PT ;  /* 0x001000009c9c2812 */ /* 0x000fe400078efcff */
[----:B---3--:R-:W-:Y:S02]  /*10100*/  ISETP.GE.AND P2, PT, R230, 0x1, PT ;  /* 0x00000001e600780c */ /* 0x008fe40003f46270 */
[----:B------:R-:W-:-:S11]  /*10110*/  LOP3.LUT R156, R156, 0xffdfffff, RZ, 0xc0, !PT ;  /* 0xffdfffff9c9c7812 */ /* 0x000fd600078ec0ff */
[----:B------:R-:W-:-:S05]  /*10120*/  @P2 LOP3.LUT R156, R156, 0x200000, RZ, 0xfc, !PT ;  /* 0x002000009c9c2812 */ /* 0x000fca00078efcff */
[----:B------:R1:W-:Y:S01]  /*10130*/  STL [R1], R156 ;  /* 0x0000009c01007387 */ /* 0x0003e20000100800 */
[----:B------:R-:W-:Y:S05]  /*10140*/  @!P2 BRA `(.L_x_12053) ;  /* 0x000000000048a947 */ /* 0x000fea0003800000 */
[----:B------:R-:W-:Y:S01]  /*10150*/  IMAD.MOV.U32 R155, RZ, RZ, R152 ;  /* 0x000000ffff9b7224 */ /* 0x000fe200078e0098 */
[----:B------:R-:W-:Y:S04]  /*10160*/  BSSY B0, `(.L_x_12054) ;  /* 0x000000e000007945 */ /* 0x000fe80003800000 */
[----:B------:R-:W-:-:S13]  /*10170*/  ISETP.GT.AND P2, PT, R155, -0x1, PT ;  /* 0xffffffff9b00780c */ /* 0x000fda0003f44270 */
[----:B------:R-:W-:Y:S05]  /*10180*/  @P2 BRA `(.L_x_12055) ;  /* 0x00000000001c2947 */ /* 0x000fea0003800000 */
[----:B------:R-:W-:Y:S02]  /*10190*/  ISETP.NE.AND P2, PT, R230, 0x1, PT ;  /* 0x00000001e600780c */ /* 0x000fe40003f45270 */
[----:B------:R-:W-:-:S11]  /*101a0*/  LOP3.LUT R155, RZ, R155, RZ, 0x33, !PT ;  /* 0x0000009bff9b7212 */ /* 0x000fd600078e33ff */
[----:B------:R-:W2:Y:S02]  /*101b0*/  @P2 LDC.64 R152, c[0x0][0x9e8] ;  /* 0x00027a00ff982b82 */ /* 0x000ea40000000a00 */
[----:B--2---:R-:W-:-:S05]  /*101c0*/  @P2 IMAD.HI.U32 R152, R155, R152, RZ ;  /* 0x000000989b982227 */ /* 0x004fca00078e00ff */
[----:B------:R-:W-:-:S04]  /*101d0*/  @P2 SHF.R.U32.HI R155, RZ, R153, R152 ;  /* 0x00000099ff9b2219 */ /* 0x000fc80000011698 */
[----:B------:R-:W-:Y:S01]  /*101e0*/  LOP3.LUT R155, RZ, R155, RZ, 0x33, !PT ;  /* 0x0000009bff9b7212 */ /* 0x000fe200078e33ff */
[----:B------:R-:W-:Y:S06]  /*101f0*/  BRA `(.L_x_12056) ;  /* 0x0000000000107947 */ /* 0x000fec0003800000 */
.L_x_12055:
[----:B------:R-:W-:-:S13]  /*10200*/  ISETP.NE.AND P2, PT, R230, 0x1, PT ;  /* 0x00000001e600780c */ /* 0x000fda0003f45270 */
[----:B------:R-:W2:Y:S02]  /*10210*/  @P2 LDC.64 R152, c[0x0][0x9e8] ;  /* 0x00027a00ff982b82 */ /* 0x000ea40000000a00 */
[----:B--2---:R-:W-:-:S05]  /*10220*/  @P2 IMAD.HI.U32 R152, R155, R152, RZ ;  /* 0x000000989b982227 */ /* 0x004fca00078e00ff */
[----:B------:R-:W-:-:S07]  /*10230*/  @P2 SHF.R.U32.HI R155, RZ, R153, R152 ;  /* 0x00000099ff9b2219 */ /* 0x000fce0000011698 */
.L_x_12056:
[----:B------:R-:W-:Y:S05]  /*10240*/  BSYNC B0 ;  /* 0x0000000000007941 */ /* 0x000fea0003800000 */
.L_x_12054:
[----:B------:R-:W-:-:S05]  /*10250*/  IMAD R155, R155, R230, RZ ;  /* 0x000000e69b9b7224 */ /* 0x000fca00078e02ff */
[----:B------:R-:W-:-:S07]  /*10260*/  VIMNMX R154, R154, R155, !PT ;  /* 0x0000009b9a9a7248 */ /* 0x000fce0007fe0100 */
.L_x_12053:
[----:B------:R-:W-:-:S04]  /*10270*/  VIADD R154, R154, 0x5f ;  /* 0x0000005f9a9a7836 */ /* 0x000fc80000000000 */
[----:B------:R-:W-:-:S05]  /*10280*/  IMAD.HI R154, R154, 0x2aaaaaab, RZ ;  /* 0x2aaaaaab9a9a7827 */ /* 0x000fca00078e02ff */
[----:B------:R-:W-:-:S04]  /*10290*/  SHF.R.U32.HI R153, RZ, 0x1f, R154 ;  /* 0x0000001fff997819 */ /* 0x000fc8000001169a */
[----:B------:R-:W-:-:S04]  /*102a0*/  LEA.HI.SX32 R153, R154, R153, 0x1c ;  /* 0x000000999a997211 */ /* 0x000fc800078fe2ff */
[----:B------:R-:W-:-:S04]  /*102b0*/  VIMNMX R209, R218, R153, !PT ;  /* 0x00000099dad17248 */ /* 0x000fc80007fe0100 */
[----:B------:R-:W-:-:S13]  /*102c0*/  ISETP.GE.AND P2, PT, R6, R209, PT ;  /* 0x000000d10600720c */ /* 0x000fda0003f46270 */
[----:B------:R-:W-:Y:S05]  /*102d0*/  @!P2 BRA `(.L_x_12057) ;  /* 0x00000024003ca947 */ /* 0x000fea0003800000 */
[----:B------:R-:W-:Y:S02]  /*102e0*/  IMAD.MOV.U32 R213, RZ, RZ, R12 ;  /* 0x000000ffffd57224 */ /* 0x000fe400078e000c */
[----:B------:R-:W-:Y:S02]  /*102f0*/  IMAD.MOV.U32 R214, RZ, RZ, R7 ;  /* 0x000000ffffd67224 */ /* 0x000fe400078e0007 */
[----:B------:R-:W-:-:S07]  /*10300*/  IMAD.MOV.U32 R212, RZ, RZ, R6 ;  /* 0x000000ffffd47224 */ /* 0x000fce00078e0006 */
.L_x_12067:
[----:B--2---:R-:W-:Y:S01]  /*10310*/  VIADD R6, R2, 0x1 ;  /* 0x0000000102067836 */ /* 0x004fe20000000000 */
[----:B------:R-:W-:Y:S05]  /*10320*/  YIELD ;  /* 0x0000000000007946 */ /* 0x000fea0003800000 */
[----:B------:R-:W-:Y:S01]  /*10330*/  ISETP.NE.AND P3, PT, R6, 0x2, PT ;  /* 0x000000020600780c */ /* 0x000fe20003f65270 */
[----:B------:R-:W-:Y:S02]  /*10340*/  IMAD.MOV.U32 R2, RZ, RZ, R212 ;  /* 0x000000ffff027224 */ /* 0x000fe400078e00d4 */
[----:B------:R-:W-:Y:S01]  /*10350*/  VIADD R212, R212, 0xffffffff ;  /* 0xffffffffd4d47836 */ /* 0x000fe20000000000 */
[----:B------:R-:W-:-:S02]  /*10360*/  SEL R12, RZ, 0x1, P3 ;  /* 0x00000001ff0c7807 */ /* 0x000fc40001800000 */
[----:B------:R-:W-:Y:S02]  /*10370*/  ISETP.GT.AND P2, PT, R2, R209, PT ;  /* 0x000000d10200720c */ /* 0x000fe40003f44270 */
[----:B------:R-:W-:Y:S02]  /*10380*/  LOP3.LUT R19, R19, R12, RZ, 0x3c, !PT ;  /* 0x0000000c13137212 */ /* 0x000fe400078e3cff */
[----:B------:R-:W-:Y:S01]  /*10390*/  SEL R2, R6, RZ, P3 ;  /* 0x000000ff06027207 */ /* 0x000fe20001800000 */
[----:B------:R-:W-:Y:S08]  /*103a0*/  @!P0 BRA `(.L_x_12058) ;  /* 0x0000000000048947 */ /* 0x000ff00003800000 */
[----:B------:R-:W-:Y:S01]  /*103b0*/  BPT.TRAP 0x1 ;  /* 0x000000040000795c */ /* 0x000fe20000300000 */
.L_x_12058:
[----:B------:R-:W-:Y:S01]  /*103c0*/  IMAD R6, R2, 0x8, R16 ;  /* 0x0000000802067824 */ /* 0x000fe200078e0210 */
[----:B0-----:R-:W-:-:S04]  /*103d0*/  SHF.L.U32 R210, R19, 0x1f, RZ ;  /* 0x0000001f13d27819 */ /* 0x001fc800000006ff */
[----:B------:R0:W2:Y:S01]  /*103e0*/  SYNCS.PHASECHK.TRANS64.TRYWAIT P3, [R6+URZ+0x22830], R210 ;  /* 0x022830d2060075a7 */ /* 0x0000a2000806017f */
[----:B------:R-:W-:Y:S05]  /*103f0*/  @!P0 BRA `(.L_x_12059) ;  /* 0x0000000000048947 */ /* 0x000fea0003800000 */
[----:B------:R-:W-:Y:S01]  /*10400*/  BPT.TRAP 0x1 ;  /* 0x000000040000795c */ /* 0x000fe20000300000 */
.L_x_12059:
[----:B------:R-:W-:Y:S02]  /*10410*/  IMAD R154, R2, 0x300, R207 ;  /* 0x00000300029a7824 */ /* 0x000fe400078e02cf */
[----:B------:R-:W-:Y:S01]  /*10420*/  IMAD.MOV.U32 R155, RZ, RZ, 0x40000040 ;  /* 0x40000040ff9b7424 */ /* 0x000fe200078e00ff */
[----:B--2---:R-:W-:Y:S06]  /*10430*/  @P3 BRA `(.L_x_12060) ;  /* 0x0000000000083947 */ /* 0x004fec0003800000 */
[----:B------:R-:W2:Y:S02]  /*10440*/  SYNCS.PHASECHK.TRANS64.TRYWAIT P3, [R6+URZ+0x22830], R210 ;  /* 0x022830d2060075a7 */ /* 0x000ea4000806017f */
[----:B--2---:R-:W-:Y:S05]  /*10450*/  @!P3 BRA `(.L_x_12061) ;  /* 0x0000011c00f8b947 */ /* 0x004fea0003800000 */
.L_x_12060:
        /* <DEDUP_REMOVED lines=13> */
[----:B------:R-:W-:Y:S01]  /*10530*/  R2UR UR11, R153 ;  /* 0x00000000990b72ca */ /* 0x000fe200000e0000 */
[----:B------:R-:W3:Y:S01]  /*10540*/  S2R R216, SR_TID.X ;  /* 0x0000000000d87919 */ /* 0x000ee20000002100 */
[----:B------:R-:W-:-:S02]  /*10550*/  R2UR UR19, R155 ;  /* 0x000000009b1372ca */ /* 0x000fc400000e0000 */
[----:B-1----:R-:W-:Y:S01]  /*10560*/  WARPGROUP.ARRIVE ;  /* 0x00000000000079c5 */ /* 0x002fe20000000000 */
[----:B------:R-:W-:Y:S02]  /*10570*/  R2UR UR8, R14 ;  /* 0x000000000e0872ca */ /* 0x000fe400000e0000 */
[----:B------:R-:W-:Y:S02]  /*10580*/  R2UR UR9, R15 ;  /* 0x000000000f0972ca */ /* 0x000fe400000e0000 */
[----:B------:R-:W-:Y:S01]  /*10590*/  R2UR UR14, R12 ;  /* 0x000000000c0e72ca */ /* 0x000fe200000e0000 */
[----:B------:R-:W-:Y:S01]  /*105a0*/  HGMMA.64x96x16.F32.BF16 R152, gdesc[UR4], RZ, !UPT, gsb0 ;  /* 0x01600000049879f0 */ /* 0x000fe2000c0018ff */
[----:B------:R-:W-:Y:S02]  /*105b0*/  R2UR UR15, R13 ;  /* 0x000000000d0f72ca */ /* 0x000fe400000e0000 */
[----:B------:R-:W-:Y:S02]  /*105c0*/  R2UR UR12, R10 ;  /* 0x000000000a0c72ca */ /* 0x000fe400000e0000 */
[----:B------:R-:W-:-:S02]  /*105d0*/  R2UR UR13, R11 ;  /* 0x000000000b0d72ca */ /* 0x000fc400000e0000 */
[----:B------:R-:W-:Y:S02]  /*105e0*/  R2UR UR16, R8 ;  /* 0x00000000081072ca */ /* 0x000fe400000e0000 */
[----:B------:R-:W-:Y:S02]  /*105f0*/  R2UR UR17, R9 ;  /* 0x00000000091172ca */ /* 0x000fe400000e0000 */
[----:B---3--:R-:W-:Y:S01]  /*10600*/  SHF.R.U32.HI R216, RZ, 0x7, R216 ;  /* 0x00000007ffd87819 */ /* 0x008fe200000116d8 */
        /* <DEDUP_REMOVED lines=51> */
[----:B-1----:R-:W-:-:S07]  /*10940*/  FMNMX.FTZ R7, R153, R7, !PT ;  /* 0x0000000799077209 */ /* 0x002fce0007810000 */
[----:B------:R-:W1:Y:S01]  /*10950*/  MUFU.TANH R160, R160 ;  /* 0x000000a000a07308 */ /* 0x000e620000002400 */
[----:B---3--:R-:W-:-:S07]  /*10960*/  FMNMX.FTZ R7, R156, R7, !PT ;  /* 0x000000079c077209 */ /* 0x008fce0007810000 */
        /* <DEDUP_REMOVED lines=34> */
[----:B------:R-:W-:Y:S01]  /*10b90*/  MUFU.TANH R192, R192 ;  /* 0x000000c000c07308 */ /* 0x000fe20000002400 */
[----:B---3--:R-:W-:-:S07]  /*10ba0*/  FMNMX.FTZ R7, R193, R7, !PT ;  /* 0x00000007c1077209 */ /* 0x008fce0007810000 */
[----:B------:R-:W-:Y:S01]  /*10bb0*/  MUFU.TANH R155, R155 ;  /* 0x0000009b009b7308 */ /* 0x000fe20000002400 */
[----:B----4-:R-:W-:-:S05]  /*10bc0*/  FMNMX.FTZ R7, R196, R7, !PT ;  /* 0x00000007c4077209 */ /* 0x010fca0007810000 */
[----:B------:R-:W1:Y:S02]  /*10bd0*/  SHFL.BFLY PT, R13, R7, 0x2, 0x1f ;  /* 0x0c401f00070d7f89 */ /* 0x000e6400000e0000 */
[----:B------:R-:W-:Y:S08]  /*10be0*/  MUFU.TANH R158, R158 ;  /* 0x0000009e009e7308 */ /* 0x000ff00000002400 */
[----:B------:R-:W-:Y:S08]  /*10bf0*/  MUFU.TANH R159, R159 ;  /* 0x0000009f009f7308 */ /* 0x000ff00000002400 */
[----:B------:R-:W-:Y:S01]  /*10c00*/  MUFU.TANH R162, R162 ;  /* 0x000000a200a27308 */ /* 0x000fe20000002400 */
[----:B-1----:R-:W-:-:S07]  /*10c10*/  FMNMX.FTZ R7, R7, R13, !PT ;  /* 0x0000000d07077209 */ /* 0x002fce0007810000 */
[----:B------:R-:W-:Y:S01]  /*10c20*/  MUFU.TANH R163, R163 ;  /* 0x000000a300a37308 */ /* 0x000fe20000002400 */
[----:B------:R-:W1:Y:S07]  /*10c30*/  SHFL.BFLY PT, R13, R7, 0x1, 0x1f ;  /* 0x0c201f00070d7f89 */ /* 0x000e6e00000e0000 */
[----:B------:R-:W-:Y:S08]  /*10c40*/  MUFU.TANH R166, R166 ;  /* 0x000000a600a67308 */ /* 0x000ff00000002400 */
[----:B------:R-:W-:Y:S01]  /*10c50*/  MUFU.TANH R167, R167 ;  /* 0x000000a700a77308 */ /* 0x000fe20000002400 */
[----:B-1----:R-:W-:Y:S01]  /*10c60*/  FMNMX.FTZ R7, R7, R13, !PT ;  /* 0x0000000d07077209 */ /* 0x002fe20007810000 */
[----:B------:R-:W-:-:S04]  /*10c70*/  IMAD.U32 R13, RZ, RZ, UR40 ;  /* 0x00000028ff0d7e24 */ /* 0x000fc8000f8e00ff */
[C---:B------:R-:W-:Y:S01]  /*10c80*/  FMUL.FTZ R154, R7.reuse, R13 ;  /* 0x0000000d079a7220 */ /* 0x040fe20000410000 */
[----:B------:R-:W-:-:S03]  /*10c90*/  FADD.FTZ R214, -R7, R214 ;  /* 0x000000d607d67221 */ /* 0x000fc60000010100 */
[-CC-:B------:R-:W-:Y:S01]  /*10ca0*/  FFMA.FTZ R12, R12, R13.reuse, -R154.reuse ;  /* 0x0000000d0c0c7223 */ /* 0x180fe2000001089a */
[-C--:B------:R-:W-:Y:S01]  /*10cb0*/  FMUL.FTZ R214, R214, R13.reuse ;  /* 0x0000000dd6d67220 */ /* 0x080fe20000410000 */
        /* <DEDUP_REMOVED lines=25> */
[-C--:B-1----:R-:W-:Y:S01]  /*10e50*/  FMUL.FTZ R24, R24, R152.reuse ;  /* 0x0000009818187220 */ /* 0x082fe20000410000 */
        /* <DEDUP_REMOVED lines=65> */
[----:B------:R-:W-:Y:S01]  /*11270*/  FMUL.FTZ R3, R170, UR45 ;  /* 0x0000002daa037c20 */ /* 0x000fe20008410000 */
[----:B------:R-:W-:Y:S01]  /*11280*/  FMUL.FTZ R170, R174, UR45 ;  /* 0x0000002daeaa7c20 */ /* 0x000fe20008410000 */
[----:B-1----:R-:W-:Y:S01]  /*11290*/  FMUL.FTZ R20, R171, UR45 ;  /* 0x0000002dab147c20 */ /* 0x002fe20008410000 */
[C---:B----4-:R-:W-:Y:S01]  /*112a0*/  FADD.FTZ R174, R154.reuse, R152 ;  /* 0x000000989aae7221 */ /* 0x050fe20000010000 */
[----:B------:R-:W-:Y:S01]  /*112b0*/  F2FP.BF16.F32.PACK_AB R152, R154, R12 ;  /* 0x0000000c9a98723e */ /* 0x000fe200000010ff */
[----:B------:R-:W-:Y:S01]  /*112c0*/  FMUL.FTZ R171, R178, UR45 ;  /* 0x0000002db2ab7c20 */ /* 0x000fe20008410000 */
[----:B------:R-:W1:Y:S01]  /*112d0*/  MUFU.EX2 R154, R197 ;  /* 0x000000c5009a7308 */ /* 0x000e620000000800 */
[----:B------:R-:W-:Y:S01]  /*112e0*/  FMUL.FTZ R178, R182, UR45 ;  /* 0x0000002db6b27c20 */ /* 0x000fe20008410000 */
[----:B------:R-:W-:Y:S01]  /*112f0*/  FMUL.FTZ R182, R186, UR45 ;  /* 0x0000002dbab67c20 */ /* 0x000fe20008410000 */
[----:B------:R-:W-:Y:S01]  /*11300*/  FMUL.FTZ R186, R190, UR45 ;  /* 0x0000002dbeba7c20 */ /* 0x000fe20008410000 */
[----:B------:R-:W-:Y:S01]  /*11310*/  FMUL.FTZ R190, R194, UR45 ;  /* 0x0000002dc2be7c20 */ /* 0x000fe20008410000 */
[----:B------:R-:W-:-:S03]  /*11320*/  FMUL.FTZ R194, R198, UR45 ;  /* 0x0000002dc6c27c20 */ /* 0x000fc60008410000 */
[----:B------:R3:W4:Y:S08]  /*11330*/  MUFU.EX2 R12, R153 ;  /* 0x00000099000c7308 */ /* 0x0007300000000800 */
[----:B------:R-:W5:Y:S01]  /*11340*/  MUFU.TANH R3, R3 ;  /* 0x0000000300037308 */ /* 0x000f620000002400 */
[----:B-1----:R-:W-:Y:S01]  /*11350*/  FADD.FTZ R174, R154, R174 ;  /* 0x000000ae9aae7221 */ /* 0x002fe20000010000 */
[----:B---3--:R-:W-:Y:S01]  /*11360*/  FMUL.FTZ R153, R175, UR45 ;  /* 0x0000002daf997c20 */ /* 0x008fe20008410000 */
[----:B------:R-:W-:Y:S01]  /*11370*/  FMUL.FTZ R175, R179, UR45 ;  /* 0x0000002db3af7c20 */ /* 0x000fe20008410000 */
[----:B------:R-:W-:Y:S01]  /*11380*/  FMUL.FTZ R179, R183, UR45 ;  /* 0x0000002db7b37c20 */ /* 0x000fe20008410000 */
[----:B------:R-:W-:Y:S01]  /*11390*/  FMUL.FTZ R183, R187, UR45 ;  /* 0x0000002dbbb77c20 */ /* 0x000fe20008410000 */
[----:B------:R-:W-:Y:S01]  /*113a0*/  FMUL.FTZ R187, R191, UR45 ;  /* 0x0000002dbfbb7c20 */ /* 0x000fe20008410000 */
[----:B------:R-:W-:Y:S01]  /*113b0*/  FMUL.FTZ R191, R195, UR45 ;  /* 0x0000002dc3bf7c20 */ /* 0x000fe20008410000 */
[----:B------:R-:W1:Y:S01]  /*113c0*/  MUFU.TANH R20, R20 ;  /* 0x0000001400147308 */ /* 0x000e620000002400 */
[C---:B----4-:R-:W-:Y:S01]  /*113d0*/  FADD.FTZ R174, R12.reuse, R174 ;  /* 0x000000ae0cae7221 */ /* 0x050fe20000010000 */
[----:B------:R-:W-:Y:S01]  /*113e0*/  F2FP.BF16.F32.PACK_AB R154, R12, R154 ;  /* 0x0000009a0c9a723e */ /* 0x000fe200000010ff */
[----:B------:R-:W-:Y:S01]  /*113f0*/  FMUL.FTZ R195, R199, UR45 ;  /* 0x0000002dc7c37c20 */ /* 0x000fe20008410000 */
[----:B------:R-:W-:-:S04]  /*11400*/  FMNMX.FTZ R12, R192, R213, !PT ;  /* 0x000000d5c00c7209 */ /* 0x000fc80007810000 */
[----:B------:R-:W-:Y:S01]  /*11410*/  FMNMX.FTZ R12, R155, R12, !PT ;  /* 0x0000000c9b0c7209 */ /* 0x000fe20007810000 */
[----:B------:R-:W3:Y:S03]  /*11420*/  MUFU.TANH R170, R170 ;  /* 0x000000aa00aa7308 */ /* 0x000ee60000002400 */
[----:B------:R-:W-:-:S04]  /*11430*/  FMNMX.FTZ R12, R158, R12, !PT ;  /* 0x0000000c9e0c7209 */ /* 0x000fc80007810000 */
[----:B------:R-:W-:Y:S01]  /*11440*/  FMNMX.FTZ R12, R159, R12, !PT ;  /* 0x0000000c9f0c7209 */ /* 0x000fe20007810000 */
[----:B------:R-:W4:Y:S03]  /*11450*/  MUFU.TANH R153, R153 ;  /* 0x0000009900997308 */ /* 0x000f260000002400 */
[----:B------:R-:W-:-:S04]  /*11460*/  FMNMX.FTZ R12, R162, R12, !PT ;  /* 0x0000000ca20c7209 */ /* 0x000fc80007810000 */
[----:B------:R-:W-:Y:S01]  /*11470*/  FMNMX.FTZ R12, R163, R12, !PT ;  /* 0x0000000ca30c7209 */ /* 0x000fe20007810000 */
[----:B------:R-:W0:Y:S03]  /*11480*/  MUFU.TANH R171, R171 ;  /* 0x000000ab00ab7308 */ /* 0x000e260000002400 */
[----:B------:R-:W-:-:S04]  /*11490*/  FMNMX.FTZ R12, R166, R12, !PT ;  /* 0x0000000ca60c7209 */ /* 0x000fc80007810000 */
[----:B------:R-:W-:Y:S01]  /*114a0*/  FMNMX.FTZ R12, R167, R12, !PT ;  /* 0x0000000ca70c7209 */ /* 0x000fe20007810000 */
[----:B------:R-:W2:Y:S03]  /*114b0*/  MUFU.TANH R175, R175 ;  /* 0x000000af00af7308 */ /* 0x000ea60000002400 */
[----:B-----5:R-:W-:-:S04]  /*114c0*/  FMNMX.FTZ R12, R3, R12, !PT ;  /* 0x0000000c030c7209 */ /* 0x020fc80007810000 */
[----:B-1----:R-:W-:Y:S01]  /*114d0*/  FMNMX.FTZ R12, R20, R12, !PT ;  /* 0x0000000c140c7209 */ /* 0x002fe20007810000 */
[----:B------:R-:W1:Y:S03]  /*114e0*/  MUFU.TANH R178, R178 ;  /* 0x000000b200b27308 */ /* 0x000e660000002400 */
[----:B---3--:R-:W-:-:S04]  /*114f0*/  FMNMX.FTZ R12, R170, R12, !PT ;  /* 0x0000000caa0c7209 */ /* 0x008fc80007810000 */
[----:B----4-:R-:W-:Y:S01]  /*11500*/  FMNMX.FTZ R12, R153, R12, !PT ;  /* 0x0000000c990c7209 */ /* 0x010fe20007810000 */
[----:B------:R-:W3:Y:S03]  /*11510*/  MUFU.TANH R179, R179 ;  /* 0x000000b300b37308 */ /* 0x000ee60000002400 */
[----:B0-----:R-:W-:-:S04]  /*11520*/  FMNMX.FTZ R12, R171, R12, !PT ;  /* 0x0000000cab0c7209 */ /* 0x001fc80007810000 */
[----:B--2---:R-:W-:Y:S01]  /*11530*/  FMNMX.FTZ R12, R175, R12, !PT ;  /* 0x0000000caf0c7209 */ /* 0x004fe20007810000 */
[----:B------:R-:W0:Y:S03]  /*11540*/  MUFU.TANH R182, R182 ;  /* 0x000000b600b67308 */ /* 0x000e260000002400 */
[----:B-1----:R-:W-:-:S05]  /*11550*/  FMNMX.FTZ R12, R178, R12, !PT ;  /* 0x0000000cb20c7209 */ /* 0x002fca0007810000 */
[----:B------:R-:W1:Y:S01]  /*11560*/  MUFU.TANH R183, R183 ;  /* 0x000000b700b77308 */ /* 0x000e620000002400 */
[----:B---3--:R-:W-:-:S07]  /*11570*/  FMNMX.FTZ R12, R179, R12, !PT ;  /* 0x0000000cb30c7209 */ /* 0x008fce0007810000 */
        /* <DEDUP_REMOVED lines=12> */
[----:B------:R-:W-:Y:S01]  /*11640*/  MUFU.EX2 R156, R156 ;  /* 0x0000009c009c7308 */ /* 0x000fe20000000800 */
[----:B0-----:R-:W-:-:S07]  /*11650*/  FMNMX.FTZ R12, R194, R12, !PT ;  /* 0x0000000cc20c7209 */ /* 0x001fce0007810000 */
[----:B------:R-:W-:Y:S01]  /*11660*/  MUFU.EX2 R157, R157 ;  /* 0x0000009d009d7308 */ /* 0x000fe20000000800 */
[----:B-1----:R-:W-:-:S05]  /*11670*/  FMNMX.FTZ R12, R195, R12, !PT ;  /* 0x0000000cc30c7209 */ /* 0x002fca0007810000 */
        /* <DEDUP_REMOVED lines=41> */
[----:B------:R-:W-:Y:S01]  /*11910*/  FFMA.FTZ R195, R195, R13, -R198 ;  /* 0x0000000dc3c37223 */ /* 0x000fe200000108c6 */
[-C--:B0-----:R-:W-:Y:S01]  /*11920*/  FMUL.FTZ R26, R26, R197.reuse ;  /* 0x000000c51a1a7220 */ /* 0x081fe20000410000 */
[-C--:B------:R-:W-:Y:S01]  /*11930*/  FMUL.FTZ R27, R27, R197.reuse ;  /* 0x000000c51b1b7220 */ /* 0x080fe20000410000 */
[----:B------:R0:W3:Y:S01]  /*11940*/  MUFU.EX2 R198, R158 ;  /* 0x0000009e00c67308 */ /* 0x0000e20000000800 */
[----:B-1----:R-:W-:Y:S01]  /*11950*/  FFMA.FTZ R0, R197, R0, R192 ;  /* 0x00000000c5007223 */ /* 0x002fe200000100c0 */
        /* <DEDUP_REMOVED lines=8> */
[----:B------:R-:W-:Y:S01]  /*119e0*/  F2FP.BF16.F32.PACK_AB R156, R157, R156 ;  /* 0x0000009c9d9c723e */ /* 0x000fe200000010ff */
[-C--:B------:R-:W-:Y:S01]  /*119f0*/  FMUL.FTZ R42, R42, R197.reuse ;  /* 0x000000c52a2a7220 */ /* 0x080fe20000410000 */
[-C--:B------:R-:W-:Y:S01]  /*11a00*/  FMUL.FTZ R43, R43, R197.reuse ;  /* 0x000000c52b2b7220 */ /* 0x080fe20000410000 */
[----:B------:R-:W-:Y:S01]  /*11a10*/  FADD.FTZ R158, R157, R158 ;  /* 0x0000009e9d9e7221 */ /* 0x000fe20000010000 */
[-C--:B------:R-:W-:Y:S01]  /*11a20*/  FMUL.FTZ R46, R46, R197.reuse ;  /* 0x000000c52e2e7220 */ /* 0x080fe20000410000 */
[-C--:B------:R-:W-:Y:S01]  /*11a30*/  FMUL.FTZ R47, R47, R197.reuse ;  /* 0x000000c52f2f7220 */ /* 0x080fe20000410000 */
[----:B------:R0:W4:Y:S01]  /*11a40*/  MUFU.EX2 R199, R162 ;  /* 0x000000a200c77308 */ /* 0x0001220000000800 */
        /* <DEDUP_REMOVED lines=8> */
[----:B0-----:R-:W-:Y:S01]  /*11ad0*/  F2FP.BF16.F32.PACK_AB R162, R169, R168 ;  /* 0x000000a8a9a2723e */ /* 0x001fe200000010ff */
        /* <DEDUP_REMOVED lines=19> */
[----:B---3--:R-:W-:Y:S01]  /*11c10*/  FADD.FTZ R0, R198, R153 ;  /* 0x00000099c6007221 */ /* 0x008fe20000010000 */
[-C--:B------:R-:W-:Y:S01]  /*11c20*/  FMUL.FTZ R91, R91, R197.reuse ;  /* 0x000000c55b5b7220 */ /* 0x080fe20000410000 */
[-C--:B------:R-:W-:Y:S01]  /*11c30*/  FMUL.FTZ R94, R94, R197.reuse ;  /* 0x000000c55e5e7220 */ /* 0x080fe20000410000 */
[----:B------:R-:W2:Y:S01]  /*11c40*/  MUFU.EX2 R167, R167 ;  /* 0x000000a700a77308 */ /* 0x000ea20000000800 */
[----:B-1----:R-:W-:Y:S01]  /*11c50*/  FADD.FTZ R0, R159, R0 ;  /* 0x000000009f007221 */ /* 0x002fe20000010000 */
[-C--:B------:R-:W-:Y:S01]  /*11c60*/  FMUL.FTZ R95, R95, R197.reuse ;  /* 0x000000c55f5f7220 */ /* 0x080fe20000410000 */
[-C--:B------:R-:W-:Y:S01]  /*11c70*/  FMUL.FTZ R98, R98, R197.reuse ;  /* 0x000000c562627220 */ /* 0x080fe20000410000 */
[-C--:B------:R-:W-:Y:S01]  /*11c80*/  FMUL.FTZ R99, R99, R197.reuse ;  /* 0x000000c563637220 */ /* 0x080fe20000410000 */
[----:B----4-:R-:W-:Y:S01]  /*11c90*/  FADD.FTZ R0, R199, R0 ;  /* 0x00000000c7007221 */ /* 0x010fe20000010000 */
[-C--:B------:R-:W-:Y:S01]  /*11ca0*/  FMUL.FTZ R102, R102, R197.reuse ;  /* 0x000000c566667220 */ /* 0x080fe20000410000 */
[-C--:B------:R-:W-:Y:S01]  /*11cb0*/  FMUL.FTZ R103, R103, R197.reuse ;  /* 0x000000c567677220 */ /* 0x080fe20000410000 */
[----:B------:R1:W3:Y:S01]  /*11cc0*/  MUFU.EX2 R214, R3 ;  /* 0x0000000300d67308 */ /* 0x0002e20000000800 */
[----:B-----5:R-:W-:Y:S01]  /*11cd0*/  FADD.FTZ R0, R163, R0 ;  /* 0x00000000a3007221 */ /* 0x020fe20000010000 */
[-C--:B------:R-:W-:Y:S01]  /*11ce0*/  FMUL.FTZ R106, R106, R197.reuse ;  /* 0x000000c56a6a7220 */ /* 0x080fe20000410000 */
[-C--:B------:R-:W-:Y:S01]  /*11cf0*/  FMUL.FTZ R107, R107, R197.reuse ;  /* 0x000000c56b6b7220 */ /* 0x080fe20000410000 */
[-C--:B------:R-:W-:Y:S01]  /*11d00*/  FMUL.FTZ R110, R110, R197.reuse ;  /* 0x000000c56e6e7220 */ /* 0x080fe20000410000 */
[----:B0-----:R-:W-:Y:S01]  /*11d10*/  FADD.FTZ R0, R213, R0 ;  /* 0x00000000d5007221 */ /* 0x001fe20000010000 */
[-C--:B------:R-:W-:Y:S01]  /*11d20*/  FMUL.FTZ R111, R111, R197.reuse ;  /* 0x000000c56f6f7220 */ /* 0x080fe20000410000 */
[----:B------:R-:W-:Y:S01]  /*11d30*/  FMUL.FTZ R114, R114, R197 ;  /* 0x000000c572727220 */ /* 0x000fe20000410000 */
[----:B------:R0:W4:Y:S01]  /*11d40*/  MUFU.EX2 R215, R20 ;  /* 0x0000001400d77308 */ /* 0x0001220000000800 */
[----:B-1----:R-:W-:-:S02]  /*11d50*/  @!P1 VIADD R3, R6, 0x22840 ;  /* 0x0002284006039836 */ /* 0x002fc40000000000 */
[----:B--2---:R-:W-:Y:S01]  /*11d60*/  FADD.FTZ R153, R167, R0 ;  /* 0x00000000a7997221 */ /* 0x004fe20000010000 */
[-C--:B------:R-:W-:Y:S01]  /*11d70*/  FMUL.FTZ R115, R115, R197.reuse ;  /* 0x000000c573737220 */ /* 0x080fe20000410000 */
[-C--:B------:R-:W-:Y:S01]  /*11d80*/  FMUL.FTZ R118, R118, R197.reuse ;  /* 0x000000c576767220 */ /* 0x080fe20000410000 */
[-C--:B------:R-:W-:Y:S01]  /*11d90*/  FMUL.FTZ R119, R119, R197.reuse ;  /* 0x000000c577777220 */ /* 0x080fe20000410000 */
[----:B------:R-:W-:Y:S01]  /*11da0*/  @!P1 PRMT R3, RZ, 0x654, R3 ;  /* 0x00000654ff039816 */ /* 0x000fe20000000003 */
[-C--:B------:R-:W-:Y:S01]  /*11db0*/  FMUL.FTZ R122, R122, R197.reuse ;  /* 0x000000c57a7a7220 */ /* 0x080fe20000410000 */
[----:B------:R-:W-:Y:S01]  /*11dc0*/  MUFU.EX2 R175, R175 ;  /* 0x000000af00af7308 */ /* 0x000fe20000000800 */
[----:B0-----:R-:W-:Y:S01]  /*11dd0*/  IADD3 R20, -R216, 0xb, RZ ;  /* 0x0000000bd8147810 */ /* 0x001fe20007ffe1ff */
[----:B---3--:R-:W-:Y:S01]  /*11de0*/  FADD.FTZ R0, R214, R153 ;  /* 0x00000099d6007221 */ /* 0x008fe20000010000 */
[-C--:B------:R-:W-:Y:S01]  /*11df0*/  FMUL.FTZ R123, R123, R197.reuse ;  /* 0x000000c57b7b7220 */ /* 0x080fe20000410000 */
[-C--:B------:R-:W-:Y:S01]  /*11e00*/  FMUL.FTZ R126, R126, R197.reuse ;  /* 0x000000c57e7e7220 */ /* 0x080fe20000410000 */
[-C--:B------:R-:W-:Y:S01]  /*11e10*/  FMUL.FTZ R127, R127, R197.reuse ;  /* 0x000000c57f7f7220 */ /* 0x080fe20000410000 */
[----:B------:R0:W-:Y:S06]  /*11e20*/  BAR.ARV R20, 0x100 ;  /* 0x000400140000751d */ /* 0x0001ec0000002000 */
[----:B------:R-:W1:Y:S01]  /*11e30*/  MUFU.EX2 R216, R170 ;  /* 0x000000aa00d87308 */ /* 0x000e620000000800 */
[----:B------:R2:W-:Y:S01]  /*11e40*/  @!P1 SYNCS.ARRIVE.TRANS64.RED.A1T0 RZ, [R3+URZ], RZ ;  /* 0x000000ff03ff99a7 */ /* 0x0005e2000810043f */
[----:B----4-:R-:W-:Y:S01]  /*11e50*/  FADD.FTZ R153, R215, R0 ;  /* 0x00000000d7997221 */ /* 0x010fe20000010000 */
[-C--:B------:R-:W-:Y:S01]  /*11e60*/  FMUL.FTZ R130, R130, R197.reuse ;  /* 0x000000c582827220 */ /* 0x080fe20000410000 */
[-C--:B------:R-:W-:Y:S01]  /*11e70*/  FMUL.FTZ R131, R131, R197.reuse ;  /* 0x000000c583837220 */ /* 0x080fe20000410000 */
[-C--:B------:R-:W-:Y:S01]  /*11e80*/  FMUL.FTZ R134, R134, R197.reuse ;  /* 0x000000c586867220 */ /* 0x080fe20000410000 */
[-C--:B------:R-:W-:Y:S01]  /*11e90*/  FMUL.FTZ R135, R135, R197.reuse ;  /* 0x000000c587877220 */ /* 0x080fe20000410000 */
[-C--:B------:R-:W-:Y:S01]  /*11ea0*/  FMUL.FTZ R138, R138, R197.reuse ;  /* 0x000000c58a8a7220 */ /* 0x080fe20000410000 */
[----:B------:R-:W-:Y:S01]  /*11eb0*/  MUFU.EX2 R176, R176 ;  /* 0x000000b000b07308 */ /* 0x000fe20000000800 */
[----:B--2---:R-:W-:Y:S01]  /*11ec0*/  FADD.FTZ R3, R164, R158 ;  /* 0x0000009ea4037221 */ /* 0x004fe20000010000 */
[----:B------:R-:W-:Y:S01]  /*11ed0*/  F2FP.BF16.F32.PACK_AB R158, R161, R160 ;  /* 0x000000a0a19e723e */ /* 0x000fe200000010ff */
[-C--:B------:R-:W-:Y:S01]  /*11ee0*/  FMUL.FTZ R139, R139, R197.reuse ;  /* 0x000000c58b8b7220 */ /* 0x080fe20000410000 */
[C---:B------:R-:W-:Y:S01]  /*11ef0*/  F2FP.BF16.F32.PACK_AB R160, R165.reuse, R164 ;  /* 0x000000a4a5a0723e */ /* 0x040fe200000010ff */
[----:B------:R-:W-:Y:S01]  /*11f00*/  FADD.FTZ R3, R165, R3 ;  /* 0x00000003a5037221 */ /* 0x000fe20000010000 */
[----:B------:R-:W-:Y:S01]  /*11f10*/  F2FP.BF16.F32.PACK_AB R164, R173, R172 ;  /* 0x000000acada4723e */ /* 0x000fe200000010ff */
[-C--:B------:R-:W-:Y:S01]  /*11f20*/  FMUL.FTZ R142, R142, R197.reuse ;  /* 0x000000c58e8e7220 */ /* 0x080fe20000410000 */
[----:B------:R-:W2:Y:S01]  /*11f30*/  MUFU.EX2 R165, R171 ;  /* 0x000000ab00a57308 */ /* 0x000ea20000000800 */
[----:B------:R-:W-:Y:S01]  /*11f40*/  FADD.FTZ R3, R168, R3 ;  /* 0x00000003a8037221 */ /* 0x000fe20000010000 */
[----:B-1----:R-:W-:Y:S01]  /*11f50*/  FADD.FTZ R153, R216, R153 ;  /* 0x00000099d8997221 */ /* 0x002fe20000010000 */
[-C--:B------:R-:W-:Y:S01]  /*11f60*/  FMUL.FTZ R143, R143, R197.reuse ;  /* 0x000000c58f8f7220 */ /* 0x080fe20000410000 */
[-C--:B------:R-:W-:Y:S01]  /*11f70*/  FMUL.FTZ R146, R146, R197.reuse ;  /* 0x000000c592927220 */ /* 0x080fe20000410000 */
[----:B------:R-:W-:Y:S01]  /*11f80*/  FADD.FTZ R3, R169, R3 ;  /* 0x00000003a9037221 */ /* 0x000fe20000010000 */
[----:B------:R-:W-:Y:S01]  /*11f90*/  FADD.FTZ R0, R226, R153 ;  /* 0x00000099e2007221 */ /* 0x000fe20000010000 */
[----:B------:R-:W-:Y:S01]  /*11fa0*/  F2FP.BF16.F32.PACK_AB R153, R155, R192 ;  /* 0x000000c09b99723e */ /* 0x000fe200000010ff */
[----:B------:R-:W1:Y:S01]  /*11fb0*/  MUFU.EX2 R177, R177 ;  /* 0x000000b100b17308 */ /* 0x000e620000000800 */
[----:B------:R-:W-:Y:S01]  /*11fc0*/  FADD.FTZ R3, R172, R3 ;  /* 0x00000003ac037221 */ /* 0x000fe20000010000 */
[----:B------:R-:W-:Y:S01]  /*11fd0*/  F2FP.BF16.F32.PACK_AB R155, R159, R198 ;  /* 0x000000c69f9b723e */ /* 0x000fe200000010ff */
[----:B------:R-:W-:Y:S01]  /*11fe0*/  FMUL.FTZ R147, R147, R197 ;  /* 0x000000c593937220 */ /* 0x000fe20000410000 */
[----:B------:R-:W-:Y:S01]  /*11ff0*/  F2FP.BF16.F32.PACK_AB R159, R167, R213 ;  /* 0x000000d5a79f723e */ /* 0x000fe200000010ff */
[----:B------:R-:W-:Y:S01]  /*12000*/  FADD.FTZ R3, R173, R3 ;  /* 0x00000003ad037221 */ /* 0x000fe20000010000 */
[-C--:B------:R-:W-:Y:S01]  /*12010*/  FMUL.FTZ R150, R150, R197.reuse ;  /* 0x000000c596967220 */ /* 0x080fe20000410000 */
[----:B------:R-:W-:Y:S01]  /*12020*/  FMUL.FTZ R151, R151, R197 ;  /* 0x000000c597977220 */ /* 0x000fe20000410000 */
[----:B------:R-:W3:Y:S01]  /*12030*/  MUFU.EX2 R178, R178 ;  /* 0x000000b200b27308 */ /* 0x000ee20000000800 */
[----:B--2---:R-:W-:Y:S01]  /*12040*/  FADD.FTZ R0, R165, R0 ;  /* 0x00000000a5007221 */ /* 0x004fe20000010000 */
[----:B------:R-:W-:Y:S01]  /*12050*/  FADD.FTZ R3, R176, R3 ;  /* 0x00000003b0037221 */ /* 0x000fe20000010000 */
[----:B------:R-:W-:-:S02]  /*12060*/  F2FP.BF16.F32.PACK_AB R165, R175, R165 ;  /* 0x000000a5afa5723e */ /* 0x000fc400000010ff */
[----:B------:R-:W-:Y:S01]  /*12070*/  FADD.FTZ R157, R175, R0 ;  /* 0x00000000af9d7221 */ /* 0x000fe20000010000 */
[----:B------:R-:W-:Y:S02]  /*12080*/  F2FP.BF16.F32.PACK_AB R161, R215, R214 ;  /* 0x000000d6d7a1723e */ /* 0x000fe400000010ff */
[----:B------:R-:W2:Y:S01]  /*12090*/  MUFU.EX2 R179, R179 ;  /* 0x000000b300b37308 */ /* 0x000ea20000000800 */
[C---:B-1----:R-:W-:Y:S01]  /*120a0*/  F2FP.BF16.F32.PACK_AB R166, R177.reuse, R176 ;  /* 0x000000b0b1a6723e */ /* 0x042fe200000010ff */
[----:B------:R-:W-:-:S06]  /*120b0*/  FADD.FTZ R3, R177, R3 ;  /* 0x00000003b1037221 */ /* 0x000fcc0000010000 */
[----:B------:R-:W1:Y:S01]  /*120c0*/  MUFU.EX2 R180, R180 ;  /* 0x000000b400b47308 */ /* 0x000e620000000800 */
[----:B---3--:R-:W-:Y:S01]  /*120d0*/  FADD.FTZ R176, R178, R157 ;  /* 0x0000009db2b07221 */ /* 0x008fe20000010000 */
[----:B------:R-:W-:Y:S02]  /*120e0*/  F2FP.BF16.F32.PACK_AB R157, R163, R199 ;  /* 0x000000c7a39d723e */ /* 0x000fe400000010ff */
[----:B------:R-:W-:-:S04]  /*120f0*/  F2FP.BF16.F32.PACK_AB R163, R226, R216 ;  /* 0x000000d8e2a3723e */ /* 0x000fc800000010ff */
[----:B------:R-:W3:Y:S01]  /*12100*/  MUFU.EX2 R169, R182 ;  /* 0x000000b600a97308 */ /* 0x000ee20000000800 */
[----:B--2---:R-:W-:-:S07]  /*12110*/  FADD.FTZ R176, R179, R176 ;  /* 0x000000b0b3b07221 */ /* 0x004fce0000010000 */
[----:B------:R-:W2:Y:S01]  /*12120*/  MUFU.EX2 R181, R181 ;  /* 0x000000b500b57308 */ /* 0x000ea20000000800 */
[----:B-1----:R-:W-:-:S07]  /*12130*/  FADD.FTZ R3, R180, R3 ;  /* 0x00000003b4037221 */ /* 0x002fce0000010000 */
[----:B------:R-:W1:Y:S01]  /*12140*/  MUFU.EX2 R183, R183 ;  /* 0x000000b700b77308 */ /* 0x000e620000000800 */
[----:B---3--:R-:W-:-:S07]  /*12150*/  FADD.FTZ R176, R169, R176 ;  /* 0x000000b0a9b07221 */ /* 0x008fce0000010000 */
[----:B------:R-:W3:Y:S01]  /*12160*/  MUFU.EX2 R184, R184 ;  /* 0x000000b800b87308 */ /* 0x000ee20000000800 */
[C---:B--2---:R-:W-:Y:S01]  /*12170*/  FADD.FTZ R3, R181.reuse, R3 ;  /* 0x00000003b5037221 */ /* 0x044fe20000010000 */
[----:B------:R-:W-:-:S06]  /*12180*/  F2FP.BF16.F32.PACK_AB R168, R181, R180 ;  /* 0x000000b4b5a8723e */ /* 0x000fcc00000010ff */
[----:B------:R-:W2:Y:S01]  /*12190*/  MUFU.EX2 R171, R186 ;  /* 0x000000ba00ab7308 */ /* 0x000ea20000000800 */
[C---:B-1----:R-:W-:Y:S01]  /*121a0*/  FADD.FTZ R176, R183.reuse, R176 ;  /* 0x000000b0b7b07221 */ /* 0x042fe20000010000 */
[----:B------:R-:W-:-:S06]  /*121b0*/  F2FP.BF16.F32.PACK_AB R169, R183, R169 ;  /* 0x000000a9b7a9723e */ /* 0x000fcc00000010ff */
[----:B------:R-:W1:Y:S01]  /*121c0*/  MUFU.EX2 R185, R185 ;  /* 0x000000b900b97308 */ /* 0x000e620000000800 */
[----:B---3--:R-:W-:-:S07]  /*121d0*/  FADD.FTZ R3, R184, R3 ;  /* 0x00000003b8037221 */ /* 0x008fce0000010000 */
[----:B------:R-:W3:Y:S01]  /*121e0*/  MUFU.EX2 R187, R187 ;  /* 0x000000bb00bb7308 */ /* 0x000ee20000000800 */
[----:B--2---:R-:W-:-:S07]  /*121f0*/  FADD.FTZ R176, R171, R176 ;  /* 0x000000b0abb07221 */ /* 0x004fce0000010000 */
[----:B------:R-:W2:Y:S01]  /*12200*/  MUFU.EX2 R188, R188 ;  /* 0x000000bc00bc7308 */ /* 0x000ea20000000800 */
[C---:B-1----:R-:W-:Y:S01]  /*12210*/  FADD.FTZ R3, R185.reuse, R3 ;  /* 0x00000003b9037221 */ /* 0x042fe20000010000 */
[----:B------:R-:W-:-:S06]  /*12220*/  F2FP.BF16.F32.PACK_AB R170, R185, R184 ;  /* 0x000000b8b9aa723e */ /* 0x000fcc00000010ff */
[----:B------:R-:W1:Y:S01]  /*12230*/  MUFU.EX2 R173, R190 ;  /* 0x000000be00ad7308 */ /* 0x000e620000000800 */
[C---:B---3--:R-:W-:Y:S01]  /*12240*/  FADD.FTZ R176, R187.reuse, R176 ;  /* 0x000000b0bbb07221 */ /* 0x048fe20000010000 */
[----:B------:R-:W-:-:S06]  /*12250*/  F2FP.BF16.F32.PACK_AB R171, R187, R171 ;  /* 0x000000abbbab723e */ /* 0x000fcc00000010ff */
        /* <DEDUP_REMOVED lines=8> */
[----:B------:R-:W-:Y:S02]  /*122e0*/  F2FP.BF16.F32.PACK_AB R173, R0, R173 ;  /* 0x000000ad00ad723e */ /* 0x000fe400000010ff */
[----:B------:R-:W-:-:S04]  /*122f0*/  F2FP.BF16.F32.PACK_AB R167, R179, R178 ;  /* 0x000000b2b3a7723e */ /* 0x000fc800000010ff */
[----:B------:R-:W2:Y:S01]  /*12300*/  MUFU.EX2 R196, R196 ;  /* 0x000000c400c47308 */ /* 0x000ea20000000800 */
[----:B-1----:R-:W-:Y:S01]  /*12310*/  FADD.FTZ R3, R193, R172 ;  /* 0x000000acc1037221 */ /* 0x002fe20000010000 */
[----:B------:R-:W-:-:S06]  /*12320*/  F2FP.BF16.F32.PACK_AB R172, R189, R188 ;  /* 0x000000bcbdac723e */ /* 0x000fcc00000010ff */
[----:B------:R-:W1:Y:S01]  /*12330*/  MUFU.EX2 R195, R195 ;  /* 0x000000c300c37308 */ /* 0x000e620000000800 */
[----:B---3--:R-:W-:Y:S01]  /*12340*/  FADD.FTZ R176, R194, R177 ;  /* 0x000000b1c2b07221 */ /* 0x008fe20000010000 */
[C---:B--2---:R-:W-:Y:S01]  /*12350*/  FADD.FTZ R3, R196.reuse, R3 ;  /* 0x00000003c4037221 */ /* 0x044fe20000010000 */
[----:B------:R-:W-:Y:S02]  /*12360*/  F2FP.BF16.F32.PACK_AB R174, R196, R193 ;  /* 0x000000c1c4ae723e */ /* 0x000fe400000010ff */
[C---:B-1----:R-:W-:Y:S01]  /*12370*/  FADD.FTZ R0, R195.reuse, R176 ;  /* 0x000000b0c3007221 */ /* 0x042fe20000010000 */
[----:B------:R-:W-:Y:S01]  /*12380*/  F2FP.BF16.F32.PACK_AB R175, R195, R194 ;  /* 0x000000c2c3af723e */ /* 0x000fe200000010ff */
[----:B0-----:R-:W-:Y:S06]  /*12390*/  @!P0 BRA `(.L_x_12062) ;  /* 0x0000000000048947 */ /* 0x001fec0003800000 */
[----:B------:R-:W-:Y:S01]  /*123a0*/  BPT.TRAP 0x1 ;  /* 0x000000040000795c */ /* 0x000fe20000300000 */
.L_x_12062:
[----:B------:R0:W1:Y:S01]  /*123b0*/  SYNCS.PHASECHK.TRANS64.TRYWAIT P3, [R6+URZ+0x22850], R210 ;  /* 0x022850d2060075a7 */ /* 0x000062000806017f */
[----:B------:R-:W-:Y:S05]  /*123c0*/  @!P0 BRA `(.L_x_12063) ;  /* 0x0000000000048947 */ /* 0x000fea0003800000 */
[----:B------:R-:W-:Y:S01]  /*123d0*/  BPT.TRAP 0x1 ;  /* 0x000000040000795c */ /* 0x000fe20000300000 */
.L_x_12063:
[----:B------:R-:W-:Y:S04]  /*123e0*/  BSSY B0, `(.L_x_12064) ;  /* 0x0000004000007945 */ /* 0x000fe80003800000 */
[----:B-1----:R-:W-:Y:S05]  /*123f0*/  @P3 BRA `(.L_x_12065) ;  /* 0x0000000000083947 */ /* 0x002fea0003800000 */
[----:B------:R-:W1:Y:S02]  /*12400*/  SYNCS.PHASECHK.TRANS64.TRYWAIT P3, [R6+URZ+0x22850], R210 ;  /* 0x022850d2060075a7 */ /* 0x000e64000806017f */
[----:B-1----:R-:W-:Y:S05]  /*12410*/  @!P3 BRA `(.L_x_12066) ;  /* 0x00000100001cb947 */ /* 0x002fea0003800000 */
.L_x_12065:
[----:B------:R-:W-:Y:S05]  /*12420*/  BSYNC B0 ;  /* 0x0000000000007941 */ /* 0x000fea0003800000 */
.L_x_12064:
[----:B------:R-:W2:Y:S01]  /*12430*/  S2R R178, SR_TID.X ;  /* 0x0000000000b27919 */ /* 0x000ea20000002100 */
[----:B------:R-:W-:Y:S01]  /*12440*/  IMAD.MOV.U32 R177, RZ, RZ, 0x40000040 ;  /* 0x40000040ffb17424 */ /* 0x000fe200078e00ff */
[----:B------:R-:W-:Y:S05]  /*12450*/  WARPSYNC.ALL ;  /* 0x0000000000007948 */ /* 0x000fea0003800000 */
[----:B------:R-:W-:Y:S01]  /*12460*/  R2UR UR7, R177 ;  /* 0x00000000b10772ca */ /* 0x000fe200000e0000 */
[----:B------:R-:W-:Y:S02]  /*12470*/  IMAD R176, R2, 0xc00, R21 ;  /* 0x00000c0002b07824 */ /* 0x000fe400078e0215 */
[----:B01----:R-:W-:-:S02]  /*12480*/  @!P1 VIADD R6, R6, 0x22860 ;  /* 0x0002286006069836 */ /* 0x003fc40000000000 */
[----:B------:R-:W-:Y:S01]  /*12490*/  IMAD.MOV.U32 R213, RZ, RZ, R12 ;  /* 0x000000ffffd57224 */ /* 0x000fe200078e000c */
[----:B------:R-:W-:Y:S01]  /*124a0*/  R2UR UR6, R176 ;  /* 0x00000000b00672ca */ /* 0x000fe200000e0000 */
[----:B------:R-:W-:Y:S01]  /*124b0*/  IMAD.MOV.U32 R214, RZ, RZ, R7 ;  /* 0x000000ffffd67224 */ /* 0x000fe200078e0007 */
[----:B------:R-:W-:Y:S02]  /*124c0*/  @!P1 PRMT R6, RZ, 0x654, R6 ;  /* 0x00000654ff069816 */ /* 0x000fe40000000006 */
[----:B--2---:R-:W-:-:S05]  /*124d0*/  SHF.R.U32.HI R178, RZ, 0x7, R178 ;  /* 0x00000007ffb27819 */ /* 0x004fca00000116b2 */
[----:B------:R-:W-:-:S05]  /*124e0*/  VIADD R177, R178, 0x8 ;  /* 0x00000008b2b17836 */ /* 0x000fca0000000000 */
[----:B------:R0:W-:Y:S02]  /*124f0*/  BAR.SYNC.DEFER_BLOCKING R177, 0x100 ;  /* 0x000400b10000751d */ /* 0x0001e40000010000 */
[----:B0-----:R-:W-:-:S04]  /*12500*/  IMAD.MOV.U32 R177, RZ, RZ, 0x40000040 ;  /* 0x40000040ffb17424 */ /* 0x001fc800078e00ff */
        /* <DEDUP_REMOVED lines=43> */
[----:B--2---:R-:W-:-:S07]  /*127c0*/  IMAD.MOV.U32 R6, RZ, RZ, R212 ;  /* 0x000000ffff067224 */ /* 0x004fce00078e00d4 */
.L_x_12057:
[----:B------:R-:W-:-:S13]  /*127d0*/  ISETP.GE.AND P2, PT, R6, R218, PT ;  /* 0x000000da0600720c */ /* 0x000fda0003f46270 */
[----:B------:R-:W-:Y:S05]  /*127e0*/  @!P2 BRA `(.L_x_12068) ;  /* 0x0000003400eca947 */ /* 0x000fea0003800000 */
[----:B------:R-:W-:Y:S02]  /*127f0*/  IMAD.MOV.U32 R214, RZ, RZ, R12 ;  /* 0x000000ffffd67224 */ /* 0x000fe400078e000c */
[----:B------:R-:W-:-:S07]  /*12800*/  IMAD.MOV.U32 R215, RZ, RZ, R7 ;  /* 0x000000ffffd77224 */ /* 0x000fce00078e0007 */
.L_x_12086:
[----:B------:R-:W-:Y:S01]  /*12810*/  VIADD R2, R2, 0x1 ;  /* 0x0000000102027836 */ /* 0x000fe20000000000 */
[----:B------:R-:W-:Y:S05]  /*12820*/  YIELD ;  /* 0x0000000000007946 */ /* 0x000fea0003800000 */
[----:B------:R-:W-:-:S04]  /*12830*/  ISETP.NE.AND P2, PT, R2, 0x2, PT ;  /* 0x000000020200780c */ /* 0x000fc80003f45270 */
[----:B------:R-:W-:Y:S02]  /*12840*/  SEL R12, RZ, 0x1, P2 ;  /* 0x00000001ff0c7807 */ /* 0x000fe40001000000 */
[----:B------:R-:W-:Y:S02]  /*12850*/  SEL R2, R2, RZ, P2 ;  /* 0x000000ff02027207 */ /* 0x000fe40001000000 */
[----:B------:R-:W-:Y:S01]  /*12860*/  LOP3.LUT R19, R19, R12, RZ, 0x3c, !PT ;  /* 0x0000000c13137212 */ /* 0x000fe200078e3cff */
[----:B--2---:R-:W-:Y:S06]  /*12870*/  @!P0 BRA `(.L_x_12069) ;  /* 0x0000000000048947 */ /* 0x004fec0003800000 */
[----:B------:R-:W-:Y:S01]  /*12880*/  BPT.TRAP 0x1 ;  /* 0x000000040000795c */ /* 0x000fe20000300000 */
.L_x_12069:
[----:B0-----:R-:W-:Y:S01]  /*12890*/  IMAD R210, R2, 0x8, R16 ;  /* 0x0000000802d27824 */ /* 0x001fe200078e0210 */
[----:B------:R-:W-:-:S04]  /*128a0*/  SHF.L.U32 R209, R19, 0x1f, RZ ;  /* 0x0000001f13d17819 */ /* 0x000fc800000006ff */
[----:B------:R0:W2:Y:S01]  /*128b0*/  SYNCS.PHASECHK.TRANS64.TRYWAIT P2, [R210+URZ+0x22830], R209 ;  /* 0x022830d1d20075a7 */ /* 0x0000a2000804017f */
[----:B------:R-:W-:Y:S05]  /*128c0*/  @!P0 BRA `(.L_x_12070) ;  /* 0x0000000000048947 */ /* 0x000fea0003800000 */
[----:B------:R-:W-:Y:S01]  /*128d0*/  BPT.TRAP 0x1 ;  /* 0x000000040000795c */ /* 0x000fe20000300000 */
.L_x_12070:
[----:B------:R-:W-:Y:S02]  /*128e0*/  IMAD R12, R2, 0x300, R207 ;  /* 0x00000300020c7824 */ /* 0x000fe400078e02cf */
[----:B------:R-:W-:Y:S01]  /*128f0*/  IMAD.MOV.U32 R13, RZ, RZ, 0x40000040 ;  /* 0x40000040ff0d7424 */ /* 0x000fe200078e00ff */
[----:B--2---:R-:W-:Y:S06]  /*12900*/  @P2 BRA `(.L_x_12071) ;  /* 0x0000000000082947 */ /* 0x004fec0003800000 */
[----:B------:R-:W2:Y:S02]  /*12910*/  SYNCS.PHASECHK.TRANS64.TRYWAIT P2, [R210+URZ+0x22830], R209 ;  /* 0x022830d1d20075a7 */ /* 0x000ea4000804017f */
[----:B--2---:R-:W-:Y:S05]  /*12920*/  @!P2 BRA `(.L_x_12072) ;  /* 0x000000f800eca947 */ /* 0x004fea0003800000 */
.L_x_12071:
[----:B------:R-:W-:Y:S05]  /*12930*/  WARPSYNC.ALL ;  /* 0x0000000000007948 */ /* 0x000fea0003800000 */
[C---:B------:R-:W-:Y:S01]  /*12940*/  R2UR UR6, R12.reuse ;  /* 0x000000000c0672ca */ /* 0x040fe200000e0000 */
[----:B-1----:R-:W-:Y:S01]  /*12950*/  WARPGROUP.ARRIVE ;  /* 0x00000000000079c5 */ /* 0x002fe20000000000 */
[----:B------:R-:W-:Y:S01]  /*12960*/  R2UR UR7, R13 ;  /* 0x000000000d0772ca */ /* 0x000fe200000e0000 */
[----:B------:R-:W-:Y:S01]  /*12970*/  VIADD R212, R12, 0x2 ;  /* 0x000000020cd47836 */ /* 0x000fe20000000000 */
[----:B------:R-:W-:Y:S01]  /*12980*/  R2UR UR4, R4 ;  /* 0x00000000040472ca */ /* 0x000fe200000e0000 */
[----:B------:R-:W-:Y:S01]  /*12990*/  IMAD.MOV.U32 R213, RZ, RZ, 0x40000040 ;  /* 0x40000040ffd57424 */ /* 0x000fe200078e00ff */
[----:B------:R-:W-:Y:S01]  /*129a0*/  R2UR UR5, R5 ;  /* 0x00000000050572ca */ /* 0x000fe200000e0000 */
[----:B------:R-:W-:Y:S01]  /*129b0*/  IMAD.MOV.U32 R13, RZ, RZ, 0x40000040 ;  /* 0x40000040ff0d7424 */ /* 0x000fe200078e00ff */
[----:B------:R-:W1:Y:S01]  /*129c0*/  LDC R7, c[0x0][0x448] ;  /* 0x00011200ff077b82 */ /* 0x000e620000000800 */
[----:B------:R-:W3:Y:S10]  /*129d0*/  S2R R20, SR_TID.X ;  /* 0x0000000000147919 */ /* 0x000ef40000002100 */
        /* <DEDUP_REMOVED lines=8> */
[----:B-1----:R-:W-:Y:S01]  /*12a60*/  ISETP.NE.AND P2, PT, R7, 0x1, PT ;  /* 0x000000010700780c */ /* 0x002fe20003f45270 */
[----:B------:R-:W-:Y:S01]  /*12a70*/  IMAD.IADD R7, R211, 0x1, R206 ;  /* 0x00000001d3077824 */ /* 0x000fe200078e02ce */
[----:B---3--:R-:W-:-:S04]  /*12a80*/  SHF.R.U32.HI R20, RZ, 0x7, R20 ;  /* 0x00000007ff147819 */ /* 0x008fc80000011614 */
[----:B------:R-:W-:Y:S01]  /*12a90*/  IADD3 R20, -R20, 0xb, RZ ;  /* 0x0000000b14147810 */ /* 0x000fe20007ffe1ff */
        /* <DEDUP_REMOVED lines=12> */
[----:B------:R-:W1:Y:S01]  /*12b60*/  @P2 LDC R12, c[0x0][0x450] ;  /* 0x00011400ff0c2b82 */ /* 0x000e620000000800 */
[----:B------:R-:W-:Y:S02]  /*12b70*/  R2UR UR4, R8 ;  /* 0x00000000080472ca */ /* 0x000fe400000e0000 */
[----:B------:R-:W-:-:S05]  /*12b80*/  R2UR UR5, R9 ;  /* 0x00000000090572ca */ /* 0x000fca00000e0000 */
[----:B------:R-:W3:Y:S02]  /*12b90*/  @P2 LDC R13, c[0x0][0x44c] ;  /* 0x00011300ff0d2b82 */ /* 0x000ee40000000800 */
[----:B---3--:R-:W-:-:S05]  /*12ba0*/  @P2 IMAD.HI.U32 R13, R7, R13, RZ ;  /* 0x0000000d070d2227 */ /* 0x008fca00078e00ff */
[----:B-1----:R-:W-:Y:S02]  /*12bb0*/  @P2 SHF.R.U32.HI R7, RZ, R12, R13 ;  /* 0x0000000cff072219 */ /* 0x002fe4000001160d */
[----:B------:R-:W-:-:S03]  /*12bc0*/  ISETP.GE.AND P2, PT, R230, 0x1, PT ;  /* 0x00000001e600780c */ /* 0x000fc60003f46270 */
[----:B------:R-:W1:Y:S01]  /*12bd0*/  SHFL.IDX PT, R228, R7, RZ, 0x1c1f ;  /* 0x001c1fff07e47589 */ /* 0x000e6200000e0000 */
        /* <DEDUP_REMOVED lines=24> */
[----:B------:R-:W-:-:S02]  /*12d60*/  IMAD R194, R6, -0x60, RZ ;  /* 0xffffffa006c27824 */ /* 0x000fc400078e02ff */
[----:B------:R-:W-:Y:S01]  /*12d70*/  FMUL.FTZ R155, R157, UR44 ;  /* 0x0000002c9d9b7c20 */ /* 0x000fe20008410000 */
[----:B------:R-:W-:Y:S01]  /*12d80*/  FMUL.FTZ R186, R190, UR44 ;  /* 0x0000002cbeba7c20 */ /* 0x000fe20008410000 */
[----:B------:R-:W-:Y:S01]  /*12d90*/  FMUL.FTZ R157, R159, UR44 ;  /* 0x0000002c9f9d7c20 */ /* 0x000fe20008410000 */
[----:B------:R-:W-:Y:S01]  /*12da0*/  FMUL.FTZ R190, R195, UR44 ;  /* 0x0000002cc3be7c20 */ /* 0x000fe20008410000 */
[----:B------:R3:W-:Y:S06]  /*12db0*/  BAR.ARV R20, 0x100 ;  /* 0x000400140000751d */ /* 0x0007ec0000002000 */
[----:B------:R-:W-:Y:S01]  /*12dc0*/  FMUL.FTZ R159, R161, UR44 ;  /* 0x0000002ca19f7c20 */ /* 0x000fe20008410000 */
        /* <DEDUP_REMOVED lines=24> */
[----:B----4-:R-:W-:-:S02]  /*12f50*/  VIADD R162, R194, 0x1 ;  /* 0x00000001c2a27836 */ /* 0x010fc40000000000 */
[----:B------:R-:W-:Y:S01]  /*12f60*/  FMUL.FTZ R192, R198, UR44 ;  /* 0x0000002cc6c07c20 */ /* 0x000fe20008410000 */
[----:B------:R-:W-:Y:S01]  /*12f70*/  FMUL.FTZ R193, R199, UR44 ;  /* 0x0000002cc7c17c20 */ /* 0x000fe20008410000 */
[----:B------:R-:W4:Y:S01]  /*12f80*/  MUFU.TANH R13, R13 ;  /* 0x0000000d000d7308 */ /* 0x000f220000002400 */
[----:B------:R-:W-:-:S05]  /*12f90*/  IMAD R162, R202, -0x2, R162 ;  /* 0xfffffffecaa27824 */ /* 0x000fca00078e02a2 */
[----:B------:R-:W-:Y:S02]  /*12fa0*/  IADD3 R162, -R200, R162, R201 ;  /* 0x000000a2c8a27210 */ /* 0x000fe40007ffe1c9 */
[----:B------:R-:W0:Y:S03]  /*12fb0*/  MUFU.TANH R152, R152 ;  /* 0x0000009800987308 */ /* 0x000e260000002400 */
[C---:B------:R-:W-:Y:S02]  /*12fc0*/  VIADD R227, R162.reuse, UR43 ;  /* 0x0000002ba2e37c36 */ /* 0x040fe40008000000 */
[----:B------:R-:W-:Y:S02]  /*12fd0*/  VIADD R199, R162, UR53 ;  /* 0x00000035a2c77c36 */ /* 0x000fe40008000000 */
[C---:B-1----:R-:W-:Y:S01]  /*12fe0*/  IMAD.IADD R198, R228.reuse, 0x1, R227 ;  /* 0x00000001e4c67824 */ /* 0x042fe200078e02e3 */
[----:B------:R-:W1:Y:S01]  /*12ff0*/  MUFU.TANH R12, R12 ;  /* 0x0000000c000c7308 */ /* 0x000e620000002400 */
        /* <DEDUP_REMOVED lines=46> */
[----:B-1-34-:R-:W-:Y:S05]  /*132e0*/  @!P2 BRA `(.L_x_12073) ;  /* 0x000000000058a947 */ /* 0x01afea0003800000 */
        /* <DEDUP_REMOVED lines=12> */
.L_x_12075:
[----:B------:R-:W-:-:S05]  /*133b0*/  IMAD.U32 R229, RZ, RZ, UR37 ;  /* 0x00000025ffe57e24 */ /* 0x000fca000f8e00ff */
[----:B------:R-:W-:-:S13]  /*133c0*/  ISETP.NE.AND P2, PT, R229, 0x1, PT ;  /* 0x00000001e500780c */ /* 0x000fda0003f45270 */
[----:B------:R-:W1:Y:S02]  /*133d0*/  @P2 LDC.64 R162, c[0x0][0x9e8] ;  /* 0x00027a00ffa22b82 */ /* 0x000e640000000a00 */
[----:B-1----:R-:W-:-:S05]  /*133e0*/  @P2 IMAD.HI.U32 R162, R228, R162, RZ ;  /* 0x000000a2e4a22227 */ /* 0x002fca00078e00ff */
[----:B------:R-:W-:-:S07]  /*133f0*/  @P2 SHF.R.U32.HI R228, RZ, R163, R162 ;  /* 0x000000a3ffe42219 */ /* 0x000fce00000116a2 */
.L_x_12076:
[----:B------:R-:W-:Y:S05]  /*13400*/  BSYNC B0 ;  /* 0x0000000000007941 */ /* 0x000fea0003800000 */
.L_x_12074:
[----:B------:R-:W-:-:S04]  /*13410*/  IMAD R162, R202, -0x2, R194 ;  /* 0xfffffffecaa27824 */ /* 0x000fc800078e02c2 */
[----:B------:R-:W-:-:S05]  /*13420*/  IMAD R162, R228, R229, R162 ;  /* 0x000000e5e4a27224 */ /* 0x000fca00078e02a2 */
[----:B------:R-:W-:Y:S02]  /*13430*/  VIMNMX R197, R197, R162, !PT ;  /* 0x000000a2c5c57248 */ /* 0x000fe40007fe0100 */
[----:B------:R-:W-:-:S07]  /*13440*/  VIADDMNMX R198, R162, R229, R198, PT ;  /* 0x000000e5a2c67246 */ /* 0x000fce00038001c6 */
.L_x_12073:
[----:B------:R-:W3:Y:S01]  /*13450*/  LDL.LU R229, [R1] ;  /* 0x0000000001e57983 */ /* 0x000ee20000300800 */
[C---:B------:R-:W-:Y:S02]  /*13460*/  ISETP.GE.AND P2, PT, R194.reuse, 0x1, PT ;  /* 0x00000001c200780c */ /* 0x040fe40003f46270 */
[----:B------:R-:W-:Y:S01]  /*13470*/  ISETP.GE.AND P4, PT, R194, 0x9, PT ;  /* 0x00000009c200780c */ /* 0x000fe20003f86270 */
[----:B------:R-:W1:Y:S02]  /*13480*/  SHFL.IDX PT, R7, R7, 0x1, 0x1c1f ;  /* 0x003c1f0007077f89 */ /* 0x000e6400000e0000 */
[--C-:B-1----:R-:W-:Y:S02]  /*13490*/  IMAD.IADD R227, R227, 0x1, R7.reuse ;  /* 0x00000001e3e37824 */ /* 0x102fe400078e0207 */
[----:B------:R-:W-:Y:S01]  /*134a0*/  IMAD.IADD R199, R199, 0x1, R7 ;  /* 0x00000001c7c77824 */ /* 0x000fe200078e0207 */
[----:B---3--:R-:W-:-:S05]  /*134b0*/  LOP3.LUT R229, R229, 0xfff7ffff, RZ, 0xc0, !PT ;  /* 0xfff7ffffe5e57812 */ /* 0x008fca00078ec0ff */
        /* <DEDUP_REMOVED lines=134> */
[----:B------:R-:W-:-:S13]  /*13d20*/  ISETP.GE.AND P6, PT, R230, 0x1, PT ;  /* 0x00000001e600780c */ /* 0x000fda0003fc6270 */
        /* <DEDUP_REMOVED lines=13> */
.L_x_12079:
[----:B------:R-:W-:-:S05]  /*13e00*/  IMAD.U32 R13, RZ, RZ, UR37 ;  /* 0x00000025ff0d7e24 */ /* 0x000fca000f8e00ff */
[----:B------:R-:W-:-:S13]  /*13e10*/  ISETP.NE.AND P6, PT, R13, 0x1, PT ;  /* 0x000000010d00780c */ /* 0x000fda0003fc5270 */
[----:B------:R-:W0:Y:S02]  /*13e20*/  @P6 LDC.64 R154, c[0x0][0x9e8] ;  /* 0x00027a00ff9a6b82 */ /* 0x000e240000000a00 */
[----:B0-----:R-:W-:-:S05]  /*13e30*/  @P6 IMAD.HI.U32 R154, R7, R154, RZ ;  /* 0x0000009a079a6227 */ /* 0x001fca00078e00ff */
[----:B------:R-:W-:-:S07]  /*13e40*/  @P6 SHF.R.U32.HI R7, RZ, R155, R154 ;  /* 0x0000009bff076219 */ /* 0x000fce000001169a */
.L_x_12080:
[----:B------:R-:W-:Y:S05]  /*13e50*/  BSYNC B0 ;  /* 0x0000000000007941 */ /* 0x000fea0003800000 */
.L_x_12078:
[----:B------:R-:W-:-:S04]  /*13e60*/  IMAD R194, R202, -0x2, R194 ;  /* 0xfffffffecac27824 */ /* 0x000fc800078e02c2 */
[----:B------:R-:W-:-:S05]  /*13e70*/  IMAD R194, R7, R13, R194 ;  /* 0x0000000d07c27224 */ /* 0x000fca00078e02c2 */
[----:B------:R-:W-:Y:S02]  /*13e80*/  VIMNMX R199, R199, R194, !PT ;  /* 0x000000c2c7c77248 */ /* 0x000fe40007fe0100 */
[----:B------:R-:W-:-:S07]  /*13e90*/  VIADDMNMX R227, R194, R13, R227, PT ;  /* 0x0000000dc2e37246 */ /* 0x000fce00038001e3 */
.L_x_12077:
[----:B------:R-:W-:Y:S02]  /*13ea0*/  ISETP.GT.AND P2, PT, R199, 0x1, !P2 ;  /* 0x00000001c700780c */ /* 0x000fe40005744270 */
[----:B------:R-:W-:Y:S02]  /*13eb0*/  FMNMX.FTZ R7, R162, R215, !PT ;  /* 0x000000d7a2077209 */ /* 0x000fe40007810000 */
[----:B------:R-:W-:Y:S02]  /*13ec0*/  ISETP.LT.OR P2, PT, R227, 0x2, P2 ;  /* 0x00000002e300780c */ /* 0x000fe40001741670 */
[----:B------:R-:W-:Y:S02]  /*13ed0*/  LOP3.LUT P6, RZ, R229, 0x8000, RZ, 0xc0, !PT ;  /* 0x00008000e5ff7812 */ /* 0x000fe400078cc0ff */
        /* <DEDUP_REMOVED lines=72> */
[----:B------:R-:W-:Y:S02]  /*14360*/  ISETP.GT.AND P2, PT, R199, 0x30, !P2 ;  /* 0x00000030c700780c */ /* 0x000fe40005744270 */
[C---:B------:R-:W-:Y:S01]  /*14370*/  ISETP.LT.OR P4, PT, R227.reuse, 0x52, P4 ;  /* 0x00000052e300780c */ /* 0x040fe20002781670 */
[----:B------:R-:W0:Y:S01]  /*14380*/  SHFL.BFLY PT, R13, R7, 0x1, 0x1f ;  /* 0x0c201f00070d7f89 */ /* 0x000e2200000e0000 */
[----:B------:R-:W-:Y:S02]  /*14390*/  ISETP.LT.OR P2, PT, R227, 0x31, P2 ;  /* 0x00000031e300780c */ /* 0x000fe40001741670 */
[----:B------:R-:W-:-:S02]  /*143a0*/  ISETP.GT.AND P5, PT, R199, 0x58, !P5 ;  /* 0x00000058c700780c */ /* 0x000fc40006fa4270 */
[----:B------:R-:W-:Y:S02]  /*143b0*/  FSEL R176, R176, -INF , !P2 ;  /* 0xff800000b0b07808 */ /* 0x000fe40005000000 */
[----:B------:R-:W-:Y:S02]  /*143c0*/  LOP3.LUT P2, RZ, R229, 0x400, RZ, 0xc0, !PT ;  /* 0x00000400e5ff7812 */ /* 0x000fe4000784c0ff */
[----:B------:R-:W-:Y:S02]  /*143d0*/  FSEL R190, R190, -INF , !P4 ;  /* 0xff800000bebe7808 */ /* 0x000fe40006000000 */
[----:B------:R-:W-:Y:S02]  /*143e0*/  ISETP.GT.AND P2, PT, R199, 0x31, !P2 ;  /* 0x00000031c700780c */ /* 0x000fe40005744270 */
[C---:B------:R-:W-:Y:S02]  /*143f0*/  ISETP.LT.OR P5, PT, R227.reuse, 0x59, P5 ;  /* 0x00000059e300780c */ /* 0x040fe40002fa1670 */
[----:B------:R-:W-:-:S02]  /*14400*/  ISETP.LT.OR P2, PT, R227, 0x32, P2 ;  /* 0x00000032e300780c */ /* 0x000fc40001741670 */
[----:B------:R-:W-:Y:S02]  /*14410*/  FSEL R192, R192, -INF , !P5 ;  /* 0xff800000c0c07808 */ /* 0x000fe40006800000 */
[----:B------:R-:W-:Y:S02]  /*14420*/  FSEL R177, R177, -INF , !P2 ;  /* 0xff800000b1b17808 */ /* 0x000fe40005000000 */
[----:B------:R-:W-:Y:S02]  /*14430*/  LOP3.LUT P2, RZ, R229, 0x200, RZ, 0xc0, !PT ;  /* 0x00000200e5ff7812 */ /* 0x000fe4000784c0ff */
[----:B0-----:R-:W-:Y:S01]  /*14440*/  FMNMX.FTZ R7, R7, R13, !PT ;  /* 0x0000000d07077209 */ /* 0x001fe20007810000 */
[----:B------:R-:W-:Y:S01]  /*14450*/  IMAD.U32 R13, RZ, RZ, UR36 ;  /* 0x00000024ff0d7e24 */ /* 0x000fe2000f8e00ff */
[----:B------:R-:W-:-:S03]  /*14460*/  ISETP.GT.AND P2, PT, R199, 0x38, !P2 ;  /* 0x00000038c700780c */ /* 0x000fc60005744270 */
[----:B------:R-:W-:Y:S01]  /*14470*/  FMUL.FTZ R154, R7, R13 ;  /* 0x0000000d079a7220 */ /* 0x000fe20000410000 */
        /* <DEDUP_REMOVED lines=23> */
[----:B------:R-:W-:Y:S02]  /*145f0*/  FSEL R155, R7, RZ, P2 ;  /* 0x000000ff079b7208 */ /* 0x000fe40001000000 */
[----:B------:R-:W-:Y:S02]  /*14600*/  FSEL R154, R154, RZ, P2 ;  /* 0x000000ff9a9a7208 */ /* 0x000fe40001000000 */
[----:B------:R-:W-:Y:S01]  /*14610*/  ISETP.GT.AND P2, PT, R199, RZ, !P3 ;  /* 0x000000ffc700720c */ /* 0x000fe20005f44270 */
[----:B------:R-:W-:Y:S02]  /*14620*/  FADD.FTZ R155, -R155, R215 ;  /* 0x000000d79b9b7221 */ /* 0x000fe40000010100 */
[-CC-:B------:R-:W-:Y:S01]  /*14630*/  FFMA.FTZ R162, R162, R13.reuse, -R154.reuse ;  /* 0x0000000da2a27223 */ /* 0x180fe2000001089a */
[----:B------:R-:W-:Y:S01]  /*14640*/  ISETP.LT.OR P2, PT, R227, 0x1, P2 ;  /* 0x00000001e300780c */ /* 0x000fe20001741670 */
[-C--:B------:R-:W-:Y:S01]  /*14650*/  FMUL.FTZ R155, R155, R13.reuse ;  /* 0x0000000d9b9b7220 */ /* 0x080fe20000410000 */
[-CC-:B------:R-:W-:Y:S01]  /*14660*/  FFMA.FTZ R152, R152, R13.reuse, -R154.reuse ;  /* 0x0000000d98987223 */ /* 0x180fe2000001089a */
[-CC-:B------:R-:W-:Y:S01]  /*14670*/  FFMA.FTZ R163, R163, R13.reuse, -R154.reuse ;  /* 0x0000000da3a37223 */ /* 0x180fe2000001089a */
[----:B------:R-:W-:Y:S01]  /*14680*/  FSEL R194, R12, -INF , !P2 ;  /* 0xff8000000cc27808 */ /* 0x000fe20005000000 */
[----:B------:R-:W-:Y:S01]  /*14690*/  MUFU.EX2 R162, R162 ;  /* 0x000000a200a27308 */ /* 0x000fe20000000800 */
[----:B------:R-:W-:Y:S01]  /*146a0*/  ISETP.GT.AND P2, PT, R199, 0x59, !P6 ;  /* 0x00000059c700780c */ /* 0x000fe20007744270 */
[-CC-:B------:R-:W-:Y:S01]  /*146b0*/  FFMA.FTZ R228, R228, R13.reuse, -R154.reuse ;  /* 0x0000000de4e47223 */ /* 0x180fe2000001089a */
[----:B------:R-:W-:Y:S01]  /*146c0*/  FMNMX.FTZ R12, R194, R214, !PT ;  /* 0x000000d6c20c7209 */ /* 0x000fe20007810000 */
[-CC-:B------:R-:W-:Y:S01]  /*146d0*/  FFMA.FTZ R158, R158, R13.reuse, -R154.reuse ;  /* 0x0000000d9e9e7223 */ /* 0x180fe2000001089a */
[----:B------:R-:W-:Y:S01]  /*146e0*/  ISETP.LT.OR P2, PT, R227, 0x5a, P2 ;  /* 0x0000005ae300780c */ /* 0x000fe20001741670 */
[-CC-:B------:R-:W-:Y:S01]  /*146f0*/  FFMA.FTZ R159, R159, R13.reuse, -R154.reuse ;  /* 0x0000000d9f9f7223 */ /* 0x180fe2000001089a */
[----:B------:R-:W-:Y:S01]  /*14700*/  FMNMX.FTZ R12, R153, R12, !PT ;  /* 0x0000000c990c7209 */ /* 0x000fe20007810000 */
[----:B------:R-:W0:Y:S01]  /*14710*/  MUFU.EX2 R155, R155 ;  /* 0x0000009b009b7308 */ /* 0x000e220000000800 */
[----:B------:R-:W-:Y:S01]  /*14720*/  FSEL R193, R193, -INF , !P2 ;  /* 0xff800000c1c17808 */ /* 0x000fe20005000000 */
[-CC-:B------:R-:W-:Y:S01]  /*14730*/  FFMA.FTZ R164, R164, R13.reuse, -R154.reuse ;  /* 0x0000000da4a47223 */ /* 0x180fe2000001089a */
[----:B------:R-:W-:Y:S01]  /*14740*/  FMNMX.FTZ R12, R156, R12, !PT ;  /* 0x0000000c9c0c7209 */ /* 0x000fe20007810000 */
[-CC-:B------:R-:W-:Y:S01]  /*14750*/  FFMA.FTZ R165, R165, R13.reuse, -R154.reuse ;  /* 0x0000000da5a57223 */ /* 0x180fe2000001089a */
[-CC-:B------:R-:W-:Y:S01]  /*14760*/  FFMA.FTZ R168, R168, R13.reuse, -R154.reuse ;  /* 0x0000000da8a87223 */ /* 0x180fe2000001089a */
[-CC-:B------:R-:W-:Y:S01]  /*14770*/  FFMA.FTZ R169, R169, R13.reuse, -R154.reuse ;  /* 0x0000000da9a97223 */ /* 0x180fe2000001089a */
[----:B------:R-:W-:Y:S01]  /*14780*/  FMNMX.FTZ R12, R157, R12, !PT ;  /* 0x0000000c9d0c7209 */ /* 0x000fe20007810000 */
[----:B------:R-:W1:Y:S01]  /*14790*/  MUFU.EX2 R152, R152 ;  /* 0x0000009800987308 */ /* 0x000e620000000800 */
[-CC-:B------:R-:W-:Y:S01]  /*147a0*/  FFMA.FTZ R172, R172, R13.reuse, -R154.reuse ;  /* 0x0000000dacac7223 */ /* 0x180fe2000001089a */
[-CC-:B------:R-:W-:Y:S01]  /*147b0*/  FFMA.FTZ R173, R173, R13.reuse, -R154.reuse ;  /* 0x0000000dadad7223 */ /* 0x180fe2000001089a */
[----:B------:R-:W-:Y:S01]  /*147c0*/  FMNMX.FTZ R12, R160, R12, !PT ;  /* 0x0000000ca00c7209 */ /* 0x000fe20007810000 */
[-CC-:B------:R-:W-:Y:S01]  /*147d0*/  FFMA.FTZ R212, R212, R13.reuse, -R154.reuse ;  /* 0x0000000dd4d47223 */ /* 0x180fe2000001089a */
[-CC-:B------:R-:W-:Y:S01]  /*147e0*/  FFMA.FTZ R213, R213, R13.reuse, -R154.reuse ;  /* 0x0000000dd5d57223 */ /* 0x180fe2000001089a */
[----:B------:R-:W-:Y:S01]  /*147f0*/  FFMA.FTZ R180, R180, R13, -R154 ;  /* 0x0000000db4b47223 */ /* 0x000fe2000001089a */
[----:B------:R-:W-:Y:S01]  /*14800*/  FMNMX.FTZ R12, R161, R12, !PT ;  /* 0x0000000ca10c7209 */ /* 0x000fe20007810000 */
[----:B------:R-:W3:Y:S01]  /*14810*/  MUFU.EX2 R163, R163 ;  /* 0x000000a300a37308 */ /* 0x000ee20000000800 */
[----:B0-----:R-:W-:Y:S01]  /*14820*/  FFMA.FTZ R3, R155, R3, R162 ;  /* 0x000000039b037223 */ /* 0x001fe200000100a2 */
[-CC-:B------:R-:W-:Y:S01]  /*14830*/  FFMA.FTZ R181, R181, R13.reuse, -R154.reuse ;  /* 0x0000000db5b57223 */ /* 0x180fe2000001089a */
[----:B------:R-:W-:Y:S01]  /*14840*/  FMNMX.FTZ R12, R166, R12, !PT ;  /* 0x0000000ca60c7209 */ /* 0x000fe20007810000 */
[-CC-:B------:R-:W-:Y:S01]  /*14850*/  FFMA.FTZ R184, R184, R13.reuse, -R154.reuse ;  /* 0x0000000db8b87223 */ /* 0x180fe2000001089a */
[-CC-:B------:R-:W-:Y:S01]  /*14860*/  FFMA.FTZ R185, R185, R13.reuse, -R154.reuse ;  /* 0x0000000db9b97223 */ /* 0x180fe2000001089a */
[-CC-:B------:R-:W-:Y:S01]  /*14870*/  FFMA.FTZ R188, R188, R13.reuse, -R154.reuse ;  /* 0x0000000dbcbc7223 */ /* 0x180fe2000001089a */
[----:B------:R-:W-:Y:S01]  /*14880*/  FMNMX.FTZ R12, R167, R12, !PT ;  /* 0x0000000ca70c7209 */ /* 0x000fe20007810000 */
[----:B------:R-:W0:Y:S01]  /*14890*/  MUFU.EX2 R228, R228 ;  /* 0x000000e400e47308 */ /* 0x000e220000000800 */
[C---:B-1----:R-:W-:Y:S01]  /*148a0*/  FADD.FTZ R3, R152.reuse, R3 ;  /* 0x0000000398037221 */ /* 0x042fe20000010000 */
[----:B------:R-:W-:Y:S01]  /*148b0*/  F2FP.BF16.F32.PACK_AB R152, R152, R162 ;  /* 0x000000a29898723e */ /* 0x000fe200000010ff */
[-CC-:B------:R-:W-:Y:S01]  /*148c0*/  FFMA.FTZ R189, R189, R13.reuse, -R154.reuse ;  /* 0x0000000dbdbd7223 */ /* 0x180fe2000001089a */
[----:B------:R-:W-:Y:S01]  /*148d0*/  FMNMX.FTZ R12, R170, R12, !PT ;  /* 0x0000000caa0c7209 */ /* 0x000fe20007810000 */
[-CC-:B------:R-:W-:Y:S01]  /*148e0*/  FFMA.FTZ R216, R216, R13.reuse, -R154.reuse ;  /* 0x0000000dd8d87223 */ /* 0x180fe2000001089a */
[-CC-:B------:R-:W-:Y:S01]  /*148f0*/  FFMA.FTZ R226, R226, R13.reuse, -R154.reuse ;  /* 0x0000000de2e27223 */ /* 0x180fe2000001089a */
[-CC-:B------:R-:W-:Y:S01]  /*14900*/  FFMA.FTZ R195, R195, R13.reuse, -R154.reuse ;  /* 0x0000000dc3c37223 */ /* 0x180fe2000001089a */
[----:B------:R-:W-:Y:S01]  /*14910*/  FMNMX.FTZ R12, R171, R12, !PT ;  /* 0x0000000cab0c7209 */ /* 0x000fe20007810000 */
[----:B------:R-:W1:Y:S01]  /*14920*/  MUFU.EX2 R158, R158 ;  /* 0x0000009e009e7308 */ /* 0x000e620000000800 */
[----:B---3--:R-:W-:Y:S01]  /*14930*/  FADD.FTZ R3, R163, R3 ;  /* 0x00000003a3037221 */ /* 0x008fe20000010000 */
[----:B------:R-:W-:Y:S01]  /*14940*/  FFMA.FTZ R154, R196, R13, -R154 ;  /* 0x0000000dc49a7223 */ /* 0x000fe2000001089a */
[----:B------:R-:W-:Y:S01]  /*14950*/  FMNMX.FTZ R12, R174, R12, !PT ;  /* 0x0000000cae0c7209 */ /* 0x000fe20007810000 */
[-C--:B------:R-:W-:Y:S01]  /*14960*/  FMUL.FTZ R24, R24, R155.reuse ;  /* 0x0000009b18187220 */ /* 0x080fe20000410000 */
[-C--:B------:R-:W-:Y:S01]  /*14970*/  FMUL.FTZ R25, R25, R155.reuse ;  /* 0x0000009b19197220 */ /* 0x080fe20000410000 */
[-C--:B------:R-:W-:Y:S01]  /*14980*/  FMUL.FTZ R28, R28, R155.reuse ;  /* 0x0000009b1c1c7220 */ /* 0x080fe20000410000 */
[----:B------:R-:W-:Y:S01]  /*14990*/  FMNMX.FTZ R12, R175, R12, !PT ;  /* 0x0000000caf0c7209 */ /* 0x000fe20007810000 */
[----:B------:R-:W3:Y:S01]  /*149a0*/  MUFU.EX2 R159, R159 ;  /* 0x0000009f009f7308 */ /* 0x000ee20000000800 */
[----:B0-----:R-:W-:Y:S01]  /*149b0*/  FADD.FTZ R3, R228, R3 ;  /* 0x00000003e4037221 */ /* 0x001fe20000010000 */
[-C--:B------:R-:W-:Y:S01]  /*149c0*/  FMUL.FTZ R29, R29, R155.reuse ;  /* 0x0000009b1d1d7220 */ /* 0x080fe20000410000 */
[----:B------:R-:W-:Y:S01]  /*149d0*/  FMNMX.FTZ R12, R176, R12, !PT ;  /* 0x0000000cb00c7209 */ /* 0x000fe20007810000 */
[-C--:B------:R-:W-:Y:S01]  /*149e0*/  FMUL.FTZ R32, R32, R155.reuse ;  /* 0x0000009b20207220 */ /* 0x080fe20000410000 */
[-C--:B------:R-:W-:Y:S01]  /*149f0*/  FMUL.FTZ R33, R33, R155.reuse ;  /* 0x0000009b21217220 */ /* 0x080fe20000410000 */
[-C--:B------:R-:W-:Y:S01]  /*14a00*/  FMUL.FTZ R36, R36, R155.reuse ;  /* 0x0000009b24247220 */ /* 0x080fe20000410000 */
[----:B------:R-:W-:Y:S01]  /*14a10*/  FMNMX.FTZ R12, R177, R12, !PT ;  /* 0x0000000cb10c7209 */ /* 0x000fe20007810000 */
[----:B------:R-:W0:Y:S01]  /*14a20*/  MUFU.EX2 R164, R164 ;  /* 0x000000a400a47308 */ /* 0x000e220000000800 */
[----:B-1----:R-:W-:Y:S01]  /*14a30*/  FADD.FTZ R3, R158, R3 ;  /* 0x000000039e037221 */ /* 0x002fe20000010000 */
[-C--:B------:R-:W-:Y:S01]  /*14a40*/  FMUL.FTZ R37, R37, R155.reuse ;  /* 0x0000009b25257220 */ /* 0x080fe20000410000 */
[----:B------:R-:W-:Y:S01]  /*14a50*/  FMNMX.FTZ R12, R178, R12, !PT ;  /* 0x0000000cb20c7209 */ /* 0x000fe20007810000 */
[-C--:B------:R-:W-:Y:S01]  /*14a60*/  FMUL.FTZ R40, R40, R155.reuse ;  /* 0x0000009b28287220 */ /* 0x080fe20000410000 */
[-C--:B------:R-:W-:Y:S01]  /*14a70*/  FMUL.FTZ R41, R41, R155.reuse ;  /* 0x0000009b29297220 */ /* 0x080fe20000410000 */
[-C--:B------:R-:W-:Y:S01]  /*14a80*/  FMUL.FTZ R44, R44, R155.reuse ;  /* 0x0000009b2c2c7220 */ /* 0x080fe20000410000 */
[----:B------:R-:W-:Y:S01]  /*14a90*/  FMNMX.FTZ R12, R179, R12, !PT ;  /* 0x0000000cb30c7209 */ /* 0x000fe20007810000 */
[----:B------:R-:W1:Y:S01]  /*14aa0*/  MUFU.EX2 R165, R165 ;  /* 0x000000a500a57308 */ /* 0x000e620000000800 */
[----:B---3--:R-:W-:Y:S01]  /*14ab0*/  FADD.FTZ R3, R159, R3 ;  /* 0x000000039f037221 */ /* 0x008fe20000010000 */
[-C--:B------:R-:W-:Y:S01]  /*14ac0*/  FMUL.FTZ R45, R45, R155.reuse ;  /* 0x0000009b2d2d7220 */ /* 0x080fe20000410000 */
        /* <DEDUP_REMOVED lines=32> */
[-C--:B------:R-:W-:Y:S01]  /*14cd0*/  FMUL.FTZ R80, R80, R155.reuse ;  /* 0x0000009b50507220 */ /* 0x080fe20000410000 */
[----:B------:R-:W0:Y:S01]  /*14ce0*/  SHFL.BFLY PT, R162, R12, 0x2, 0x1f ;  /* 0x0c401f000ca27f89 */ /* 0x000e2200000e0000 */
[-C--:B------:R-:W-:Y:S01]  /*14cf0*/  FMUL.FTZ R81, R81, R155.reuse ;  /* 0x0000009b51517220 */ /* 0x080fe20000410000 */
[-C--:B------:R-:W-:Y:S01]  /*14d00*/  FMUL.FTZ R84, R84, R155.reuse ;  /* 0x0000009b54547220 */ /* 0x080fe20000410000 */
[-C--:B------:R-:W-:Y:S01]  /*14d10*/  FMUL.FTZ R85, R85, R155.reuse ;  /* 0x0000009b55557220 */ /* 0x080fe20000410000 */
[----:B------:R-:W4:Y:S01]  /*14d20*/  MUFU.EX2 R212, R212 ;  /* 0x000000d400d47308 */ /* 0x000f220000000800 */
        /* <DEDUP_REMOVED lines=18> */
[-C--:B------:R-:W-:Y:S01]  /*14e50*/  FMUL.FTZ R113, R113, R155.reuse ;  /* 0x0000009b71717220 */ /* 0x080fe20000410000 */
[----:B0-----:R-:W-:Y:S01]  /*14e60*/  FMNMX.FTZ R12, R12, R162, !PT ;  /* 0x000000a20c0c7209 */ /* 0x001fe20007810000 */
[-C--:B------:R-:W-:Y:S01]  /*14e70*/  FMUL.FTZ R116, R116, R155.reuse ;  /* 0x0000009b74747220 */ /* 0x080fe20000410000 */
[-C--:B------:R-:W-:Y:S01]  /*14e80*/  FMUL.FTZ R117, R117, R155.reuse ;  /* 0x0000009b75757220 */ /* 0x080fe20000410000 */
[-C--:B------:R-:W-:Y:S01]  /*14e90*/  FMUL.FTZ R120, R120, R155.reuse ;  /* 0x0000009b78787220 */ /* 0x080fe20000410000 */
[----:B------:R-:W0:Y:S01]  /*14ea0*/  MUFU.EX2 R181, R181 ;  /* 0x000000b500b57308 */ /* 0x000e220000000800 */
[----:B------:R-:W4:Y:S01]  /*14eb0*/  SHFL.BFLY PT, R162, R12, 0x1, 0x1f ;  /* 0x0c201f000ca27f89 */ /* 0x000f2200000e0000 */
[----:B-1----:R-:W-:Y:S01]  /*14ec0*/  FADD.FTZ R3, R213, R3 ;  /* 0x00000003d5037221 */ /* 0x002fe20000010000 */
        /* <DEDUP_REMOVED lines=18> */
[----:B------:R-:W-:-:S03]  /*14ff0*/  FMUL.FTZ R149, R149, R155 ;  /* 0x0000009b95957220 */ /* 0x000fc60000410000 */
[----:B------:R-:W0:Y:S01]  /*15000*/  MUFU.EX2 R188, R188 ;  /* 0x000000bc00bc7308 */ /* 0x000e220000000800 */
[----:B----4-:R-:W-:-:S04]  /*15010*/  FMNMX.FTZ R12, R12, R162, !PT ;  /* 0x000000a20c0c7209 */ /* 0x010fc80007810000 */
[C---:B------:R-:W-:Y:S01]  /*15020*/  FSETP.NEU.FTZ.AND P2, PT, R12.reuse, -INF , PT ;  /* 0xff8000000c00780b */ /* 0x040fe20003f5d000 */
[----:B------:R-:W-:Y:S02]  /*15030*/  FMUL.FTZ R162, R12, R13 ;  /* 0x0000000d0ca27220 */ /* 0x000fe40000410000 */
[----:B------:R-:W4:Y:S03]  /*15040*/  MUFU.EX2 R189, R189 ;  /* 0x000000bd00bd7308 */ /* 0x000f260000000800 */
[----:B------:R-:W-:-:S05]  /*15050*/  FSEL R162, R162, RZ, P2 ;  /* 0x000000ffa2a27208 */ /* 0x000fca0001000000 */
[-CC-:B------:R-:W-:Y:S01]  /*15060*/  FFMA.FTZ R198, R160, R13.reuse, -R162.reuse ;  /* 0x0000000da0c67223 */ /* 0x180fe200000108a2 */
[----:B------:R-:W5:Y:S01]  /*15070*/  MUFU.EX2 R216, R216 ;  /* 0x000000d800d87308 */ /* 0x000f620000000800 */
[----:B------:R-:W-:Y:S01]  /*15080*/  F2FP.BF16.F32.PACK_AB R160, R169, R168 ;  /* 0x000000a8a9a0723e */ /* 0x000fe200000010ff */
[----:B-1----:R-:W-:Y:S01]  /*15090*/  FADD.FTZ R168, R184, R3 ;  /* 0x00000003b8a87221 */ /* 0x002fe20000010000 */
[-CC-:B------:R-:W-:Y:S01]  /*150a0*/  FFMA.FTZ R196, R170, R13.reuse, -R162.reuse ;  /* 0x0000000daac47223 */ /* 0x180fe200000108a2 */
[-CC-:B------:R-:W-:Y:S01]  /*150b0*/  FFMA.FTZ R199, R156, R13.reuse, -R162.reuse ;  /* 0x0000000d9cc77223 */ /* 0x180fe200000108a2 */
[-C--:B------:R-:W-:Y:S01]  /*150c0*/  FFMA.FTZ R197, R166, R13.reuse, -R162 ;  /* 0x0000000da6c57223 */ /* 0x080fe200000108a2 */
[----:B---3--:R-:W-:Y:S01]  /*150d0*/  FADD.FTZ R3, R185, R168 ;  /* 0x000000a8b9037221 */ /* 0x008fe20000010000 */
[----:B------:R-:W-:Y:S01]  /*150e0*/  F2FP.BF16.F32.PACK_AB R156, R159, R158 ;  /* 0x0000009e9f9c723e */ /* 0x000fe200000010ff */
[----:B------:R-:W1:Y:S01]  /*150f0*/  MUFU.EX2 R226, R226 ;  /* 0x000000e200e27308 */ /* 0x000e620000000800 */
[----:B------:R-:W-:Y:S01]  /*15100*/  F2FP.BF16.F32.PACK_AB R158, R165, R164 ;  /* 0x000000a4a59e723e */ /* 0x000fe200000010ff */
[----:B0-----:R-:W-:Y:S01]  /*15110*/  FADD.FTZ R170, R188, R3 ;  /* 0x00000003bcaa7221 */ /* 0x001fe20000010000 */
[----:B------:R-:W-:Y:S01]  /*15120*/  F2FP.BF16.F32.PACK_AB R166, R181, R180 ;  /* 0x000000b4b5a6723e */ /* 0x000fe200000010ff */
[-C--:B------:R-:W-:Y:S01]  /*15130*/  FFMA.FTZ R215, R194, R13.reuse, -R162 ;  /* 0x0000000dc2d77223 */ /* 0x080fe200000108a2 */
[----:B------:R-:W-:Y:S01]  /*15140*/  FSEL R165, R12, RZ, P2 ;  /* 0x000000ff0ca57208 */ /* 0x000fe20001000000 */
[----:B----4-:R-:W-:Y:S01]  /*15150*/  FADD.FTZ R3, R189, R170 ;  /* 0x000000aabd037221 */ /* 0x010fe20000010000 */
[-CC-:B------:R-:W-:Y:S01]  /*15160*/  FFMA.FTZ R194, R153, R13.reuse, -R162.reuse ;  /* 0x0000000d99c27223 */ /* 0x180fe200000108a2 */
[----:B------:R-:W0:Y:S01]  /*15170*/  MUFU.EX2 R195, R195 ;  /* 0x000000c300c37308 */ /* 0x000e220000000800 */
[-CC-:B------:R-:W-:Y:S01]  /*15180*/  FFMA.FTZ R157, R157, R13.reuse, -R162.reuse ;  /* 0x0000000d9d9d7223 */ /* 0x180fe200000108a2 */
[----:B-----5:R-:W-:Y:S01]  /*15190*/  FADD.FTZ R3, R216, R3 ;  /* 0x00000003d8037221 */ /* 0x020fe20000010000 */
[-CC-:B------:R-:W-:Y:S01]  /*151a0*/  FFMA.FTZ R153, R174, R13.reuse, -R162.reuse ;  /* 0x0000000dae997223 */ /* 0x180fe200000108a2 */
[-CC-:B------:R-:W-:Y:S01]  /*151b0*/  FFMA.FTZ R161, R161, R13.reuse, -R162.reuse ;  /* 0x0000000da1a17223 */ /* 0x180fe200000108a2 */
[-CC-:B------:R-:W-:Y:S01]  /*151c0*/  FFMA.FTZ R167, R167, R13.reuse, -R162.reuse ;  /* 0x0000000da7a77223 */ /* 0x180fe200000108a2 */
[-CC-:B------:R-:W-:Y:S01]  /*151d0*/  FFMA.FTZ R171, R171, R13.reuse, -R162.reuse ;  /* 0x0000000dabab7223 */ /* 0x180fe200000108a2 */
[-CC-:B------:R-:W-:Y:S01]  /*151e0*/  FFMA.FTZ R175, R175, R13.reuse, -R162.reuse ;  /* 0x0000000dafaf7223 */ /* 0x180fe200000108a2 */
[----:B------:R-:W-:Y:S01]  /*151f0*/  MUFU.EX2 R215, R215 ;  /* 0x000000d700d77308 */ /* 0x000fe20000000800 */
[----:B-1----:R-:W-:Y:S01]  /*15200*/  FADD.FTZ R180, R226, R3 ;  /* 0x00000003e2b47221 */ /* 0x002fe20000010000 */
        /* <DEDUP_REMOVED lines=16> */
[----:B------:R-:W-:Y:S01]  /*15310*/  FFMA.FTZ R193, R193, R13, -R162 ;  /* 0x0000000dc1c17223 */ /* 0x000fe200000108a2 */
[----:B------:R-:W-:-:S02]  /*15320*/  F2FP.BF16.F32.PACK_AB R162, R173, R172 ;  /* 0x000000acada2723e */ /* 0x000fc400000010ff */
[----:B------:R-:W-:Y:S02]  /*15330*/  F2FP.BF16.F32.PACK_AB R164, R213, R212 ;  /* 0x000000d4d5a4723e */ /* 0x000fe400000010ff */
[----:B------:R-:W-:Y:S01]  /*15340*/  F2FP.BF16.F32.PACK_AB R168, R185, R184 ;  /* 0x000000b8b9a8723e */ /* 0x000fe200000010ff */
[----:B------:R-:W0:Y:S01]  /*15350*/  MUFU.EX2 R180, R180 ;  /* 0x000000b400b47308 */ /* 0x000e220000000800 */
[----:B------:R-:W-:Y:S02]  /*15360*/  F2FP.BF16.F32.PACK_AB R170, R189, R188 ;  /* 0x000000bcbdaa723e */ /* 0x000fe400000010ff */
[----:B------:R-:W-:-:S05]  /*15370*/  F2FP.BF16.F32.PACK_AB R172, R226, R216 ;  /* 0x000000d8e2ac723e */ /* 0x000fca00000010ff */
[----:B------:R-:W1:Y:S08]  /*15380*/  MUFU.EX2 R157, R157 ;  /* 0x0000009d009d7308 */ /* 0x000e700000000800 */
[----:B------:R3:W4:Y:S01]  /*15390*/  MUFU.EX2 R174, R154 ;  /* 0x0000009a00ae7308 */ /* 0x0007220000000800 */
        /* <DEDUP_REMOVED lines=8> */
[----:B---3--:R-:W-:Y:S01]  /*15420*/  F2FP.BF16.F32.PACK_AB R154, R228, R163 ;  /* 0x000000a3e49a723e */ /* 0x008fe200000010ff */
[-C--:B------:R-:W-:Y:S01]  /*15430*/  FMUL.FTZ R39, R39, R180.reuse ;  /* 0x000000b427277220 */ /* 0x080fe20000410000 */
[----:B-1----:R-:W-:Y:S01]  /*15440*/  F2FP.BF16.F32.PACK_AB R155, R157, R199 ;  /* 0x000000c79d9b723e */ /* 0x002fe200000010ff */
[-C--:B------:R-:W-:Y:S01]  /*15450*/  FMUL.FTZ R42, R42, R180.reuse ;  /* 0x000000b42a2a7220 */ /* 0x080fe20000410000 */
[-C--:B------:R-:W-:Y:S01]  /*15460*/  FMUL.FTZ R43, R43, R180.reuse ;  /* 0x000000b42b2b7220 */ /* 0x080fe20000410000 */
[-C--:B------:R-:W-:Y:S01]  /*15470*/  FMUL.FTZ R46, R46, R180.reuse ;  /* 0x000000b42e2e7220 */ /* 0x080fe20000410000 */
[-C--:B------:R-:W-:Y:S01]  /*15480*/  FMUL.FTZ R47, R47, R180.reuse ;  /* 0x000000b42f2f7220 */ /* 0x080fe20000410000 */
[----:B------:R1:W-:Y:S01]  /*15490*/  MUFU.EX2 R163, R153 ;  /* 0x0000009900a37308 */ /* 0x0003e20000000800 */
[C---:B----4-:R-:W-:Y:S01]  /*154a0*/  FADD.FTZ R3, R174.reuse, R3 ;  /* 0x00000003ae037221 */ /* 0x050fe20000010000 */
[----:B------:R-:W-:Y:S01]  /*154b0*/  F2FP.BF16.F32.PACK_AB R174, R174, R195 ;  /* 0x000000c3aeae723e */ /* 0x000fe200000010ff */
[-C--:B------:R-:W-:Y:S01]  /*154c0*/  FMUL.FTZ R50, R50, R180.reuse ;  /* 0x000000b432327220 */ /* 0x080fe20000410000 */
[-C--:B------:R-:W-:Y:S01]  /*154d0*/  FMUL.FTZ R51, R51, R180.reuse ;  /* 0x000000b433337220 */ /* 0x080fe20000410000 */
[-C--:B------:R-:W-:Y:S01]  /*154e0*/  FMUL.FTZ R54, R54, R180.reuse ;  /* 0x000000b436367220 */ /* 0x080fe20000410000 */
[-C--:B------:R-:W-:Y:S01]  /*154f0*/  FMUL.FTZ R55, R55, R180.reuse ;  /* 0x000000b437377220 */ /* 0x080fe20000410000 */
[----:B------:R-:W-:Y:S01]  /*15500*/  FMUL.FTZ R58, R58, R180 ;  /* 0x000000b43a3a7220 */ /* 0x000fe20000410000 */
[----:B------:R-:W3:Y:S01]  /*15510*/  MUFU.EX2 R161, R161 ;  /* 0x000000a100a17308 */ /* 0x000ee20000000800 */
[----:B-1----:R-:W-:Y:S01]  /*15520*/  FFMA.FTZ R153, R180, R0, R215 ;  /* 0x00000000b4997223 */ /* 0x002fe200000100d7 */
[-C--:B------:R-:W-:Y:S01]  /*15530*/  FMUL.FTZ R59, R59, R180.reuse ;  /* 0x000000b43b3b7220 */ /* 0x080fe20000410000 */
[-C--:B------:R-:W-:Y:S01]  /*15540*/  FMUL.FTZ R62, R62, R180.reuse ;  /* 0x000000b43e3e7220 */ /* 0x080fe20000410000 */
[-C--:B------:R-:W-:Y:S01]  /*15550*/  FMUL.FTZ R63, R63, R180.reuse ;  /* 0x000000b43f3f7220 */ /* 0x080fe20000410000 */
[----:B------:R-:W-:Y:S01]  /*15560*/  FADD.FTZ R0, R194, R153 ;  /* 0x00000099c2007221 */ /* 0x000fe20000010000 */
[-C--:B------:R-:W-:Y:S01]  /*15570*/  FMUL.FTZ R66, R66, R180.reuse ;  /* 0x000000b442427220 */ /* 0x080fe20000410000 */
[-C--:B------:R-:W-:Y:S01]  /*15580*/  FMUL.FTZ R67, R67, R180.reuse ;  /* 0x000000b443437220 */ /* 0x080fe20000410000 */
[----:B------:R-:W1:Y:S01]  /*15590*/  MUFU.EX2 R159, R197 ;  /* 0x000000c5009f7308 */ /* 0x000e620000000800 */
[----:B------:R-:W-:Y:S01]  /*155a0*/  FADD.FTZ R0, R199, R0 ;  /* 0x00000000c7007221 */ /* 0x000fe20000010000 */
[-C--:B------:R-:W-:Y:S01]  /*155b0*/  FMUL.FTZ R70, R70, R180.reuse ;  /* 0x000000b446467220 */ /* 0x080fe20000410000 */
[-C--:B------:R-:W-:Y:S01]  /*155c0*/  FMUL.FTZ R71, R71, R180.reuse ;  /* 0x000000b447477220 */ /* 0x080fe20000410000 */
[-C--:B------:R-:W-:Y:S01]  /*155d0*/  FMUL.FTZ R74, R74, R180.reuse ;  /* 0x000000b44a4a7220 */ /* 0x080fe20000410000 */
[----:B------:R-:W-:Y:S01]  /*155e0*/  FADD.FTZ R153, R157, R0 ;  /* 0x000000009d997221 */ /* 0x000fe20000010000 */
[-C--:B------:R-:W-:Y:S01]  /*155f0*/  FMUL.FTZ R75, R75, R180.reuse ;  /* 0x000000b44b4b7220 */ /* 0x080fe20000410000 */
[----:B------:R-:W-:Y:S01]  /*15600*/  FMUL.FTZ R78, R78, R180 ;  /* 0x000000b44e4e7220 */ /* 0x000fe20000410000 */
[----:B------:R-:W4:Y:S01]  /*15610*/  MUFU.EX2 R167, R167 ;  /* 0x000000a700a77308 */ /* 0x000f220000000800 */
[----:B0-----:R-:W-:Y:S01]  /*15620*/  FADD.FTZ R0, R198, R153 ;  /* 0x00000099c6007221 */ /* 0x001fe20000010000 */
[----:B---3--:R-:W-:Y:S01]  /*15630*/  F2FP.BF16.F32.PACK_AB R157, R161, R198 ;  /* 0x000000c6a19d723e */ /* 0x008fe200000010ff */
        /* <DEDUP_REMOVED lines=30> */
[C---:B-1----:R-:W-:Y:S01]  /*15820*/  FADD.FTZ R0, R171.reuse, R0 ;  /* 0x00000000ab007221 */ /* 0x042fe20000010000 */
[----:B------:R-:W-:Y:S01]  /*15830*/  F2FP.BF16.F32.PACK_AB R161, R171, R196 ;  /* 0x000000c4aba1723e */ /* 0x000fe200000010ff */
[-C--:B------:R-:W-:Y:S01]  /*15840*/  FMUL.FTZ R122, R122, R180.reuse ;  /* 0x000000b47a7a7220 */ /* 0x080fe20000410000 */
[-C--:B------:R-:W-:Y:S01]  /*15850*/  FMUL.FTZ R123, R123, R180.reuse ;  /* 0x000000b47b7b7220 */ /* 0x080fe20000410000 */
[----:B------:R-:W-:Y:S01]  /*15860*/  FADD.FTZ R0, R163, R0 ;  /* 0x00000000a3007221 */ /* 0x000fe20000010000 */
[-C--:B------:R-:W-:Y:S01]  /*15870*/  FMUL.FTZ R126, R126, R180.reuse ;  /* 0x000000b47e7e7220 */ /* 0x080fe20000410000 */
        /* <DEDUP_REMOVED lines=20> */
[----:B------:R-:W-:-:S05]  /*159c0*/  FMUL.FTZ R151, R151, R180 ;  /* 0x000000b497977220 */ /* 0x000fca0000410000 */
[----:B------:R-:W1:Y:S01]  /*159d0*/  MUFU.EX2 R169, R182 ;  /* 0x000000b600a97308 */ /* 0x000e620000000800 */
[----:B---3--:R-:W-:Y:S01]  /*159e0*/  FADD.FTZ R0, R178, R153 ;  /* 0x00000099b2007221 */ /* 0x008fe20000010000 */
[----:B------:R-:W-:-:S06]  /*159f0*/  F2FP.BF16.F32.PACK_AB R153, R194, R215 ;  /* 0x000000d7c299723e */ /* 0x000fcc00000010ff */
[----:B------:R-:W3:Y:S01]  /*15a00*/  MUFU.EX2 R183, R183 ;  /* 0x000000b700b77308 */ /* 0x000ee20000000800 */
[C---:B0-----:R-:W-:Y:S01]  /*15a10*/  FADD.FTZ R0, R179.reuse, R0 ;  /* 0x00000000b3007221 */ /* 0x041fe20000010000 */
[----:B------:R-:W-:-:S06]  /*15a20*/  F2FP.BF16.F32.PACK_AB R167, R179, R178 ;  /* 0x000000b2b3a7723e */ /* 0x000fcc00000010ff */
        /* <DEDUP_REMOVED lines=14> */
[----:B------:R-:W-:-:S03]  /*15b10*/  F2FP.BF16.F32.PACK_AB R173, R190, R173 ;  /* 0x000000adbead723e */ /* 0x000fc600000010ff */
[----:B-1----:R-:W-:-:S04]  /*15b20*/  FADD.FTZ R0, R192, R181 ;  /* 0x000000b5c0007221 */ /* 0x002fc80000010000 */
[C---:B---3--:R-:W-:Y:S01]  /*15b30*/  FADD.FTZ R0, R193.reuse, R0 ;  /* 0x00000000c1007221 */ /* 0x048fe20000010000 */
[----:B------:R-:W-:Y:S01]  /*15b40*/  F2FP.BF16.F32.PACK_AB R175, R193, R192 ;  /* 0x000000c0c1af723e */ /* 0x000fe200000010ff */
[----:B------:R-:W-:Y:S06]  /*15b50*/  @!P0 BRA `(.L_x_12081) ;  /* 0x0000000000048947 */ /* 0x000fec0003800000 */
[----:B------:R-:W-:Y:S01]  /*15b60*/  BPT.TRAP 0x1 ;  /* 0x000000040000795c */ /* 0x000fe20000300000 */
.L_x_12081:
[----:B------:R0:W1:Y:S01]  /*15b70*/  SYNCS.PHASECHK.TRANS64.TRYWAIT P2, [R210+URZ+0x22850], R209 ;  /* 0x022850d1d20075a7 */ /* 0x000062000804017f */
[----:B------:R-:W-:Y:S05]  /*15b80*/  @!P0 BRA `(.L_x_12082) ;  /* 0x0000000000048947 */ /* 0x000fea0003800000 */
[----:B------:R-:W-:Y:S01]  /*15b90*/  BPT.TRAP 0x1 ;  /* 0x000000040000795c */ /* 0x000fe20000300000 */
.L_x_12082:
[----:B------:R-:W-:Y:S04]  /*15ba0*/  BSSY B0, `(.L_x_12083) ;  /* 0x0000004000007945 */ /* 0x000fe80003800000 */
[----:B-1----:R-:W-:Y:S05]  /*15bb0*/  @P2 BRA `(.L_x_12084) ;  /* 0x0000000000082947 */ /* 0x002fea0003800000 */
[----:B------:R-:W1:Y:S02]  /*15bc0*/  SYNCS.PHASECHK.TRANS64.TRYWAIT P2, [R210+URZ+0x22850], R209 ;  /* 0x022850d1d20075a7 */ /* 0x000e64000804017f */
[----:B-1----:R-:W-:Y:S05]  /*15bd0*/  @!P2 BRA `(.L_x_12085) ;  /* 0x000000c80054a947 */ /* 0x002fea0003800000 */
.L_x_12084:
[----:B------:R-:W-:Y:S05]  /*15be0*/  BSYNC B0 ;  /* 0x0000000000007941 */ /* 0x000fea0003800000 */
.L_x_12083:
[----:B------:R-:W3:Y:S01]  /*15bf0*/  S2R R178, SR_TID.X ;  /* 0x0000000000b27919 */ /* 0x000ee20000002100 */
[----:B------:R-:W-:Y:S01]  /*15c00*/  IMAD.MOV.U32 R177, RZ, RZ, 0x40000040 ;  /* 0x40000040ffb17424 */ /* 0x000fe200078e00ff */
[----:B------:R-:W-:Y:S05]  /*15c10*/  WARPSYNC.ALL ;  /* 0x0000000000007948 */ /* 0x000fea0003800000 */
[----:B------:R-:W-:Y:S01]  /*15c20*/  R2UR UR7, R177 ;  /* 0x00000000b10772ca */ /* 0x000fe200000e0000 */
[----:B------:R-:W-:Y:S01]  /*15c30*/  IMAD R176, R2, 0xc00, R21 ;  /* 0x00000c0002b07824 */ /* 0x000fe200078e0215 */
[----:B------:R-:W-:Y:S01]  /*15c40*/  ISETP.GT.AND P2, PT, R6, R218, PT ;  /* 0x000000da0600720c */ /* 0x000fe20003f44270 */
[----:B012---:R-:W-:-:S02]  /*15c50*/  @!P1 VIADD R210, R210, 0x22860 ;  /* 0x00022860d2d29836 */ /* 0x007fc40000000000 */
[----:B------:R-:W-:Y:S01]  /*15c60*/  VIADD R6, R6, 0xffffffff ;  /* 0xffffffff06067836 */ /* 0x000fe20000000000 */
[----:B------:R-:W-:Y:S01]  /*15c70*/  R2UR UR6, R176 ;  /* 0x00000000b00672ca */ /* 0x000fe200000e0000 */
[----:B------:R-:W-:Y:S01]  /*15c80*/  IMAD.MOV.U32 R214, RZ, RZ, R12 ;  /* 0x000000ffffd67224 */ /* 0x000fe200078e000c */
[----:B------:R-:W-:Y:S01]  /*15c90*/  @!P1 PRMT R210, RZ, 0x654, R210 ;  /* 0x00000654ffd29816 */ /* 0x000fe200000000d2 */
[----:B------:R-:W-:Y:S01]  /*15ca0*/  IMAD.MOV.U32 R215, RZ, RZ, R7 ;  /* 0x000000ffffd77224 */ /* 0x000fe200078e0007 */
[----:B---3--:R-:W-:-:S05]  /*15cb0*/  SHF.R.U32.HI R178, RZ, 0x7, R178 ;  /* 0x00000007ffb27819 */ /* 0x008fca00000116b2 */
        /* <DEDUP_REMOVED lines=46> */
.L_x_12068:
[----:B------:R-:W-:Y:S05]  /*15fa0*/  WARPSYNC.ALL ;  /* 0x0000000000007948 */ /* 0x000fea0003800000 */
[----:B------:R-:W3:Y:S01]  /*15fb0*/  SHFL.BFLY PT, R4, R3, 0x2, 0x1f ;  /* 0x0c401f0003047f89 */ /* 0x000ee200000e0000 */
[----:B------:R-:W-:Y:S01]  /*15fc0*/  VIADD R2, R2, 0x1 ;  /* 0x0000000102027836 */ /* 0x000fe20000000000 */
[----:B------:R4:W-:Y:S08]  /*15fd0*/  BAR.ARV R20, 0x100 ;  /* 0x000400140000751d */ /* 0x0009f00000002000 */
[----:B------:R-:W-:Y:S06]  /*15fe0*/  BAR.ARV 0x8, 0x180 ;  /* 0x0206000000007b1d */ /* 0x000fec0000002000 */
[----:B------:R-:W-:Y:S01]  /*15ff0*/  ISETP.NE.AND P1, PT, R2, 0x2, PT ;  /* 0x000000020200780c */ /* 0x000fe20003f25270 */
[----:B------:R-:W-:Y:S01]  /*16000*/  VIADD R234, R234, 0x1 ;  /* 0x00000001eaea7836 */ /* 0x000fe20000000000 */
[----:B------:R-:W5:Y:S01]  /*16010*/  SHFL.BFLY PT, R9, R0, 0x2, 0x1f ;  /* 0x0c401f0000097f89 */ /* 0x000f6200000e0000 */
[----:B------:R-:W-:-:S02]  /*16020*/  PLOP3.LUT P0, PT, PT, PT, PT, 0x8, 0x0 ;  /* 0x000000000000781c */ /* 0x000fc40003f0e170 */
[----:B------:R-:W-:Y:S01]  /*16030*/  SEL R2, R2, RZ, P1 ;  /* 0x000000ff02027207 */ /* 0x000fe20000800000 */
[----:B---3--:R-:W-:-:S05]  /*16040*/  FADD.FTZ R4, R4, R3 ;  /* 0x0000000304047221 */ /* 0x008fca0000010000 */
[----:B------:R-:W3:Y:S01]  /*16050*/  SHFL.BFLY PT, R5, R4, 0x1, 0x1f ;  /* 0x0c201f0004057f89 */ /* 0x000ee200000e0000 */
[----:B-----5:R-:W-:Y:S01]  /*16060*/  FADD.FTZ R6, R9, R0 ;  /* 0x0000000009067221 */ /* 0x020fe20000010000 */
[----:B------:R-:W-:-:S04]  /*16070*/  IMAD.MOV.U32 R0, RZ, RZ, RZ ;  /* 0x000000ffff007224 */ /* 0x000fc800078e00ff */
[----:B------:R-:W5:Y:S01]  /*16080*/  SHFL.BFLY PT, R9, R6, 0x1, 0x1f ;  /* 0x0c201f0006097f89 */ /* 0x000f6200000e0000 */
[----:B---3--:R-:W-:Y:S01]  /*16090*/  FADD.FTZ R8, R4, R5 ;  /* 0x0000000504087221 */ /* 0x008fe20000010000 */
[----:B------:R-:W-:Y:S01]  /*160a0*/  IMAD.MOV.U32 R5, RZ, RZ, RZ ;  /* 0x000000ffff057224 */ /* 0x000fe200078e00ff */
[----:B------:R-:W-:-:S03]  /*160b0*/  SEL R4, RZ, 0x1, P1 ;  /* 0x00000001ff047807 */ /* 0x000fc60000800000 */
[----:B------:R-:W-:Y:S02]  /*160c0*/  FSETP.NE.FTZ.AND P2, PT, R8, RZ, PT ;  /* 0x000000ff0800720b */ /* 0x000fe40003f55000 */
[----:B------:R-:W-:-:S11]  /*160d0*/  LOP3.LUT R19, R19, R4, RZ, 0x3c, !PT ;  /* 0x0000000413137212 */ /* 0x000fd600078e3cff */
[----:B------:R-:W3:Y:S01]  /*160e0*/  @P2 MUFU.LG2 R15, R8 ;  /* 0x00000008000f2308 */ /* 0x000ee20000000c00 */
[----:B------:R-:W-:Y:S01]  /*160f0*/  @P2 FMUL.FTZ R14, R13, 0.69314718246459960938 ;  /* 0x3f3172180d0e2820 */ /* 0x000fe20000410000 */
[----:B-----5:R-:W-:Y:S01]  /*16100*/  FADD.FTZ R9, R6, R9 ;  /* 0x0000000906097221 */ /* 0x020fe20000010000 */
[----:B------:R-:W-:-:S04]  /*16110*/  IMAD.MOV.U32 R6, RZ, RZ, -0x800000 ;  /* 0xff800000ff067424 */ /* 0x000fc800078e00ff */
[----:B------:R-:W-:Y:S01]  /*16120*/  FSETP.NE.FTZ.AND P3, PT, R9, RZ, PT ;  /* 0x000000ff0900720b */ /* 0x000fe20003f75000 */
[----:B------:R-:W5:Y:S01]  /*16130*/  @P2 MUFU.RCP R5, R8 ;  /* 0x0000000800052308 */ /* 0x000f620000001000 */
[----:B---3--:R-:W-:-:S11]  /*16140*/  @P2 FMUL.FTZ R15, R15, 0.69314718246459960938 ;  /* 0x3f3172180f0f2820 */ /* 0x008fd60000410000 */
[----:B------:R-:W3:Y:S01]  /*16150*/  @P3 MUFU.LG2 R16, R9 ;  /* 0x0000000900103308 */ /* 0x000ee20000000c00 */
[----:B------:R-:W-:Y:S01]  /*16160*/  @P3 FMUL.FTZ R13, R13, 0.69314718246459960938 ;  /* 0x3f3172180d0d3820 */ /* 0x000fe20000410000 */
[----:B------:R-:W-:Y:S01]  /*16170*/  @P2 FFMA.FTZ R6, R14, R7, R15 ;  /* 0x000000070e062223 */ /* 0x000fe2000001000f */
[-C--:B-----5:R-:W-:Y:S01]  /*16180*/  FMUL.FTZ R167, R88, R5.reuse ;  /* 0x0000000558a77220 */ /* 0x0a0fe20000410000 */
[-C--:B------:R-:W-:Y:S01]  /*16190*/  FMUL.FTZ R169, R96, R5.reuse ;  /* 0x0000000560a97220 */ /* 0x080fe20000410000 */
[----:B------:R-:W-:-:S03]  /*161a0*/  FMUL.FTZ R171, R104, R5 ;  /* 0x0000000568ab7220 */ /* 0x000fc60000410000 */
[----:B------:R-:W5:Y:S01]  /*161b0*/  @P3 MUFU.RCP R0, R9 ;  /* 0x0000000900003308 */ /* 0x000f620000001000 */
        /* <DEDUP_REMOVED lines=16> */
[-C--:B-----5:R-:W-:Y:S01]  /*162c0*/  FMUL.FTZ R11, R51, R0.reuse ;  /* 0x00000000330b7220 */ /* 0x0a0fe20000410000 */
        /* <DEDUP_REMOVED lines=110> */
[----:B----4-:R-:W-:-:S07]  /*169b0*/  @P3 FFMA.FTZ R5, R13, R12, R16 ;  /* 0x0000000c0d053223 */ /* 0x010fce0000010010 */
.L_x_11978:
[----:B------:R-:W-:Y:S05]  /*169c0*/  WARPSYNC.ALL ;  /* 0x0000000000007948 */ /* 0x000fea0003800000 */
        /* <DEDUP_REMOVED lines=9> */
[----:B------:R-:W4:Y:S01]  /*16a60*/  LDL R14, [R1+0x18] ;  /* 0x00001800010e7983 */ /* 0x000f220000100800 */
[----:B------:R-:W-:Y:S05]  /*16a70*/  WARPSYNC.ALL ;  /* 0x0000000000007948 */ /* 0x000fea0003800000 */
[----:B------:R-:W0:Y:S01]  /*16a80*/  S2R R7, SR_SWINHI ;  /* 0x0000000000077919 */ /* 0x000e220000002f00 */
        /* <DEDUP_REMOVED lines=17> */
[----:B0-----:R-:W-:Y:S02]  /*16ba0*/  MOV R13, R7 ;  /* 0x00000007000d7202 */ /* 0x001fe40000000f00 */
        /* <DEDUP_REMOVED lines=33> */
[----:B------:R-:W0:Y:S01]  /*16dc0*/  LDC R0, c[0x0][0xbe8] ;  /* 0x0002fa00ff007b82 */ /* 0x000e220000000800 */
[----:B----4-:R-:W-:-:S07]  /*16dd0*/  IMAD.WIDE R126, R14, 0x2, R12 ;  /* 0x000000020e7e7825 */ /* 0x010fce00078e020c */
[----:B------:R-:W-:Y:S01]  /*16de0*/  BAR.SYNC.DEFER_BLOCKING 0x1, 0x100 ;  /* 0x0044000000007b1d */ /* 0x000fe20000010000 */
[C---:B------:R-:W-:Y:S02]  /*16df0*/  IADD3 R151, P1, R126.reuse, 0x20, RZ ;  /* 0x000000207e977810 */ /* 0x040fe40007f3e0ff */
[C---:B------:R-:W-:Y:S02]  /*16e00*/  IADD3 R179, P2, R126.reuse, 0x40, RZ ;  /* 0x000000407eb37810 */ /* 0x040fe40007f5e0ff */
[----:B------:R-:W-:Y:S01]  /*16e10*/  IADD3 R181, P3, R126, 0x60, RZ ;  /* 0x000000607eb57810 */ /* 0x000fe20007f7e0ff */
[--C-:B------:R-:W-:Y:S01]  /*16e20*/  IMAD.X R21, RZ, RZ, R127.reuse, P1 ;  /* 0x000000ffff157224 */ /* 0x100fe200008e067f */
[----:B------:R-:W-:Y:S01]  /*16e30*/  LOP3.LUT R20, R151, 0x380, RZ, 0xc0, !PT ;  /* 0x0000038097147812 */ /* 0x000fe200078ec0ff */
[--C-:B------:R-:W-:Y:S01]  /*16e40*/  IMAD.X R31, RZ, RZ, R127.reuse, P2 ;  /* 0x000000ffff1f7224 */ /* 0x100fe200010e067f */
[----:B-----5:R-:W-:Y:S01]  /*16e50*/  LOP3.LUT R30, R179, 0x380, RZ, 0xc0, !PT ;  /* 0x00000380b31e7812 */ /* 0x020fe200078ec0ff */
[----:B------:R-:W-:Y:S01]  /*16e60*/  IMAD.X R39, RZ, RZ, R127, P3 ;  /* 0x000000ffff277224 */ /* 0x000fe200018e067f */
[----:B------:R-:W-:-:S02]  /*16e70*/  LOP3.LUT R38, R181, 0x380, RZ, 0xc0, !PT ;  /* 0x00000380b5267812 */ /* 0x000fc400078ec0ff */
[----:B------:R-:W-:Y:S02]  /*16e80*/  SHF.R.U64 R20, R20, 0x3, RZ ;  /* 0x0000000314147819 */ /* 0x000fe400000012ff */
[----:B------:R-:W-:Y:S02]  /*16e90*/  IADD3 R46, P4, R126, 0x4000, RZ ;  /* 0x000040007e2e7810 */ /* 0x000fe40007f9e0ff */
[----:B------:R-:W-:Y:S02]  /*16ea0*/  SHF.R.U64 R30, R30, 0x3, RZ ;  /* 0x000000031e1e7819 */ /* 0x000fe400000012ff */
[----:B------:R-:W-:Y:S01]  /*16eb0*/  SHF.R.U64 R38, R38, 0x3, RZ ;  /* 0x0000000326267819 */ /* 0x000fe200000012ff */
[----:B------:R-:W-:Y:S01]  /*16ec0*/  IMAD.X R47, RZ, RZ, R127, P4 ;  /* 0x000000ffff2f7224 */ /* 0x000fe200020e067f */
[C---:B------:R-:W-:Y:S02]  /*16ed0*/  IADD3 R86, P5, R126.reuse, 0x4020, RZ ;  /* 0x000040207e567810 */ /* 0x040fe40007fbe0ff */
[----:B------:R-:W-:-:S02]  /*16ee0*/  IADD3 R90, P0, R126, 0x4040, RZ ;  /* 0x000040407e5a7810 */ /* 0x000fc40007f1e0ff */
[----:B------:R-:W-:Y:S01]  /*16ef0*/  LOP3.LUT R20, R20, R151, RZ, 0x3c, !PT ;  /* 0x0000009714147212 */ /* 0x000fe200078e3cff */
[--C-:B------:R-:W-:Y:S01]  /*16f00*/  IMAD.X R87, RZ, RZ, R127.reuse, P5 ;  /* 0x000000ffff577224 */ /* 0x100fe200028e067f */
[----:B------:R-:W-:Y:S01]  /*16f10*/  LOP3.LUT R30, R30, R179, RZ, 0x3c, !PT ;  /* 0x000000b31e1e7212 */ /* 0x000fe200078e3cff */
[----:B------:R-:W-:Y:S01]  /*16f20*/  IMAD.X R91, RZ, RZ, R127, P0 ;  /* 0x000000ffff5b7224 */ /* 0x000fe200000e067f */
[----:B------:R-:W-:Y:S02]  /*16f30*/  LOP3.LUT R38, R38, R181, RZ, 0x3c, !PT ;  /* 0x000000b526267212 */ /* 0x000fe400078e3cff */
[----:B------:R-:W-:Y:S02]  /*16f40*/  LOP3.LUT R151, R46, 0x380, RZ, 0xc0, !PT ;  /* 0x000003802e977812 */ /* 0x000fe400078ec0ff */
[----:B------:R-:W-:Y:S02]  /*16f50*/  LOP3.LUT R15, R126, 0x380, RZ, 0xc0, !PT ;  /* 0x000003807e0f7812 */ /* 0x000fe400078ec0ff */
[----:B------:R-:W-:-:S02]  /*16f60*/  LOP3.LUT R179, R86, 0x380, RZ, 0xc0, !PT ;  /* 0x0000038056b37812 */ /* 0x000fc400078ec0ff */
[----:B------:R-:W-:Y:S02]  /*16f70*/  LOP3.LUT R181, R90, 0x380, RZ, 0xc0, !PT ;  /* 0x000003805ab57812 */ /* 0x000fe400078ec0ff */
[C---:B------:R-:W-:Y:S02]  /*16f80*/  IADD3 R94, P1, R126.reuse, 0x4060, RZ ;  /* 0x000040607e5e7810 */ /* 0x040fe40007f3e0ff */
[C---:B------:R-:W-:Y:S02]  /*16f90*/  IADD3 R98, P2, R126.reuse, 0x8000, RZ ;  /* 0x000080007e627810 */ /* 0x040fe40007f5e0ff */
[C---:B------:R-:W-:Y:S01]  /*16fa0*/  IADD3 R102, P3, R126.reuse, 0x8020, RZ ;  /* 0x000080207e667810 */ /* 0x040fe20007f7e0ff */
[--C-:B------:R-:W-:Y:S01]  /*16fb0*/  IMAD.X R95, RZ, RZ, R127.reuse, P1 ;  /* 0x000000ffff5f7224 */ /* 0x100fe200008e067f */
[----:B------:R-:W-:Y:S01]  /*16fc0*/  IADD3 R7, P0, R126, 0xc000, RZ ;  /* 0x0000c0007e077810 */ /* 0x000fe20007f1e0ff */
[--C-:B------:R-:W-:Y:S01]  /*16fd0*/  IMAD.X R99, RZ, RZ, R127.reuse, P2 ;  /* 0x000000ffff637224 */ /* 0x100fe200010e067f */
[----:B------:R-:W-:Y:S01]  /*16fe0*/  SHF.R.U64 R151, R151, 0x3, RZ ;  /* 0x0000000397977819 */ /* 0x000fe200000012ff */
[--C-:B------:R-:W-:Y:S01]  /*16ff0*/  IMAD.X R103, RZ, RZ, R127.reuse, P3 ;  /* 0x000000ffff677224 */ /* 0x100fe200018e067f */
[----:B------:R-:W-:Y:S01]  /*17000*/  SHF.R.U64 R15, R15, 0x3, RZ ;  /* 0x000000030f0f7819 */ /* 0x000fe200000012ff */
[----:B------:R-:W-:Y:S01]  /*17010*/  IMAD.X R115, RZ, RZ, R127, P0 ;  /* 0x000000ffff737224 */ /* 0x000fe200000e067f */
[----:B------:R-:W-:-:S02]  /*17020*/  SHF.R.U64 R179, R179, 0x3, RZ ;  /* 0x00000003b3b37819 */ /* 0x000fc400000012ff */
[----:B------:R-:W-:Y:S02]  /*17030*/  SHF.R.U64 R181, R181, 0x3, RZ ;  /* 0x00000003b5b57819 */ /* 0x000fe400000012ff */
[----:B------:R-:W-:Y:S02]  /*17040*/  IADD3 R106, P4, R126, 0x8040, RZ ;  /* 0x000080407e6a7810 */ /* 0x000fe40007f9e0ff */
[----:B------:R-:W-:Y:S02]  /*17050*/  LOP3.LUT R183, R94, 0x380, RZ, 0xc0, !PT ;  /* 0x000003805eb77812 */ /* 0x000fe400078ec0ff */
[C---:B------:R-:W-:Y:S01]  /*17060*/  IADD3 R110, P5, R126.reuse, 0x8060, RZ ;  /* 0x000080607e6e7810 */ /* 0x040fe20007fbe0ff */
[--C-:B------:R-:W-:Y:S01]  /*17070*/  IMAD.X R107, RZ, RZ, R127.reuse, P4 ;  /* 0x000000ffff6b7224 */ /* 0x100fe200020e067f */
[C---:B---3--:R-:W-:Y:S02]  /*17080*/  IADD3 R80, P1, R126.reuse, 0xc020, RZ ;  /* 0x0000c0207e507810 */ /* 0x048fe40007f3e0ff */
[C---:B------:R-:W-:Y:S01]  /*17090*/  IADD3 R122, P2, R126.reuse, 0xc040, RZ ;  /* 0x0000c0407e7a7810 */ /* 0x040fe20007f5e0ff */
[--C-:B------:R-:W-:Y:S01]  /*170a0*/  IMAD.X R111, RZ, RZ, R127.reuse, P5 ;  /* 0x000000ffff6f7224 */ /* 0x100fe200028e067f */
[----:B------:R-:W-:Y:S01]  /*170b0*/  IADD3 R14, P3, R126, 0xc060, RZ ;  /* 0x0000c0607e0e7810 */ /* 0x000fe20007f7e0ff */
[--C-:B------:R-:W-:Y:S01]  /*170c0*/  IMAD.X R119, RZ, RZ, R127.reuse, P1 ;  /* 0x000000ffff777224 */ /* 0x100fe200008e067f */
[----:B------:R-:W-:Y:S01]  /*170d0*/  LOP3.LUT R46, R151, R46, RZ, 0x3c, !PT ;  /* 0x0000002e972e7212 */ /* 0x000fe200078e3cff */
[--C-:B------:R-:W-:Y:S01]  /*170e0*/  IMAD.X R123, RZ, RZ, R127.reuse, P2 ;  /* 0x000000ffff7b7224 */ /* 0x100fe200010e067f */
[----:B------:R-:W-:Y:S01]  /*170f0*/  LOP3.LUT R126, R15, R126, RZ, 0x3c, !PT ;  /* 0x0000007e0f7e7212 */ /* 0x000fe200078e3cff */
[----:B------:R-:W-:Y:S01]  /*17100*/  IMAD.X R15, RZ, RZ, R127, P3 ;  /* 0x000000ffff0f7224 */ /* 0x000fe200018e067f */
[----:B------:R-:W-:-:S02]  /*17110*/  LOP3.LUT R86, R179, R86, RZ, 0x3c, !PT ;  /* 0x00000056b3567212 */ /* 0x000fc400078e3cff */
[----:B------:R-:W-:Y:S02]  /*17120*/  LOP3.LUT R90, R181, R90, RZ, 0x3c, !PT ;  /* 0x0000005ab55a7212 */ /* 0x000fe400078e3cff */
[----:B------:R-:W-:Y:S02]  /*17130*/  LOP3.LUT R151, R98, 0x380, RZ, 0xc0, !PT ;  /* 0x0000038062977812 */ /* 0x000fe400078ec0ff */
[----:B------:R-:W-:Y:S02]  /*17140*/  ISETP.NE.U32.AND P0, PT, RZ, UR4, PT ;  /* 0x00000004ff007c0c */ /* 0x000fe4000bf05070 */
[----:B------:R-:W-:Y:S02]  /*17150*/  SHF.R.U64 R183, R183, 0x3, RZ ;  /* 0x00000003b7b77819 */ /* 0x000fe400000012ff */
[----:B------:R-:W-:Y:S02]  /*17160*/  LOP3.LUT R179, R102, 0x380, RZ, 0xc0, !PT ;  /* 0x0000038066b37812 */ /* 0x000fe400078ec0ff */
[----:B------:R-:W-:-:S02]  /*17170*/  LOP3.LUT R181, R106, 0x380, RZ, 0xc0, !PT ;  /* 0x000003806ab57812 */ /* 0x000fc400078ec0ff */
[----:B------:R-:W-:Y:S02]  /*17180*/  SHF.R.U64 R151, R151, 0x3, RZ ;  /* 0x0000000397977819 */ /* 0x000fe400000012ff */
[----:B------:R-:W-:Y:S02]  /*17190*/  MOV R126, R126 ;  /* 0x0000007e007e7202 */ /* 0x000fe40000000f00 */
[----:B------:R-:W-:Y:S01]  /*171a0*/  ISETP.NE.AND.EX P0, PT, RZ, UR5, PT, P0 ;  /* 0x00000005ff007c0c */ /* 0x000fe2000bf05300 */
[----:B------:R-:W-:Y:S01]  /*171b0*/  ULDC.64 UR4, c[0x0][0xc08] ;  /* 0x0003020000047ab9 */ /* 0x000fe20000000a00 */
[----:B------:R-:W-:Y:S01]  /*171c0*/  LOP3.LUT R94, R183, R94, RZ, 0x3c, !PT ;  /* 0x0000005eb75e7212 */ /* 0x000fe200078e3cff */
[----:B------:R-:W-:Y:S01]  /*171d0*/  STSM.16.M88.4 [R126], R24 ;  /* 0x000000187e007844 */ /* 0x000fe20000000200 */
[----:B------:R-:W-:Y:S02]  /*171e0*/  SHF.R.U64 R179, R179, 0x3, RZ ;  /* 0x00000003b3b37819 */ /* 0x000fe400000012ff */
[----:B------:R-:W-:-:S02]  /*171f0*/  SHF.R.U64 R181, R181, 0x3, RZ ;  /* 0x00000003b5b57819 */ /* 0x000fc400000012ff */
[----:B------:R-:W-:Y:S02]  /*17200*/  MOV R20, R20 ;  /* 0x0000001400147202 */ /* 0x000fe40000000f00 */
[----:B------:R-:W-:Y:S02]  /*17210*/  LOP3.LUT R183, R110, 0x380, RZ, 0xc0, !PT ;  /* 0x000003806eb77812 */ /* 0x000fe400078ec0ff */
[----:B------:R-:W-:Y:S01]  /*17220*/  MOV R30, R30 ;  /* 0x0000001e001e7202 */ /* 0x000fe20000000f00 */
[----:B------:R3:W-:Y:S01]  /*17230*/  STSM.16.M88.4 [R20], R32 ;  /* 0x0000002014007844 */ /* 0x0007e20000000200 */
[----:B------:R-:W-:Y:S02]  /*17240*/  MOV R38, R38 ;  /* 0x0000002600267202 */ /* 0x000fe40000000f00 */
[----:B------:R-:W-:Y:S01]  /*17250*/  ISETP.NE.U32.AND P2, PT, RZ, UR4, PT ;  /* 0x00000004ff007c0c */ /* 0x000fe2000bf45070 */
[----:B------:R4:W-:Y:S01]  /*17260*/  STSM.16.M88.4 [R30], R40 ;  /* 0x000000281e007844 */ /* 0x0009e20000000200 */
[----:B------:R-:W-:-:S02]  /*17270*/  LOP3.LUT R98, R151, R98, RZ, 0x3c, !PT ;  /* 0x0000006297627212 */ /* 0x000fc400078e3cff */
[----:B------:R-:W-:Y:S01]  /*17280*/  LOP3.LUT R114, R7, 0x380, RZ, 0xc0, !PT ;  /* 0x0000038007727812 */ /* 0x000fe200078ec0ff */
[----:B------:R-:W-:Y:S01]  /*17290*/  STSM.16.M88.4 [R38], R48 ;  /* 0x0000003026007844 */ /* 0x000fe20000000200 */
[----:B------:R-:W-:Y:S02]  /*172a0*/  MOV R46, R46 ;  /* 0x0000002e002e7202 */ /* 0x000fe40000000f00 */
[----:B------:R-:W-:Y:S02]  /*172b0*/  LOP3.LUT R102, R179, R102, RZ, 0x3c, !PT ;  /* 0x00000066b3667212 */ /* 0x000fe400078e3cff */
[----:B------:R-:W-:Y:S01]  /*172c0*/  LOP3.LUT R106, R181, R106, RZ, 0x3c, !PT ;  /* 0x0000006ab56a7212 */ /* 0x000fe200078e3cff */
[----:B------:R-:W-:Y:S01]  /*172d0*/  STSM.16.M88.4 [R46], R56 ;  /* 0x000000382e007844 */ /* 0x000fe20000000200 */
[----:B------:R-:W-:Y:S01]  /*172e0*/  LOP3.LUT R151, R80, 0x380, RZ, 0xc0, !PT ;  /* 0x0000038050977812 */ /* 0x000fe200078ec0ff */
[----:B---3--:R-:W-:Y:S01]  /*172f0*/  IMAD.MOV.U32 R20, RZ, RZ, RZ ;  /* 0x000000ffff147224 */ /* 0x008fe200078e00ff */
[----:B------:R-:W-:-:S02]  /*17300*/  MOV R86, R86 ;  /* 0x0000005600567202 */ /* 0x000fc40000000f00 */
[----:B------:R-:W-:Y:S02]  /*17310*/  SHF.R.U64 R183, R183, 0x3, RZ ;  /* 0x00000003b7b77819 */ /* 0x000fe400000012ff */
[----:B------:R-:W-:Y:S01]  /*17320*/  LOP3.LUT R179, R122, 0x380, RZ, 0xc0, !PT ;  /* 0x000003807ab37812 */ /* 0x000fe200078ec0ff */
[----:B------:R-:W-:Y:S01]  /*17330*/  STSM.16.M88.4 [R86], R64 ;  /* 0x0000004056007844 */ /* 0x000fe20000000200 */
[----:B------:R-:W-:Y:S02]  /*17340*/  LOP3.LUT R181, R14, 0x380, RZ, 0xc0, !PT ;  /* 0x000003800eb57812 */ /* 0x000fe400078ec0ff */
[----:B------:R-:W-:Y:S02]  /*17350*/  MOV R90, R90 ;  /* 0x0000005a005a7202 */ /* 0x000fe40000000f00 */
[----:B------:R-:W-:Y:S02]  /*17360*/  MOV R94, R94 ;  /* 0x0000005e005e7202 */ /* 0x000fe40000000f00 */
[----:B------:R-:W-:Y:S01]  /*17370*/  ISETP.NE.AND.EX P2, PT, RZ, UR5, PT, P2 ;  /* 0x00000005ff007c0c */ /* 0x000fe2000bf45320 */
[----:B------:R-:W-:Y:S01]  /*17380*/  STSM.16.M88.4 [R90], R72 ;  /* 0x000000485a007844 */ /* 0x000fe20000000200 */
[----:B------:R-:W-:-:S02]  /*17390*/  SHF.R.U64 R114, R114, 0x3, RZ ;  /* 0x0000000372727819 */ /* 0x000fc400000012ff */
[----:B------:R-:W-:Y:S01]  /*173a0*/  MOV R98, R98 ;  /* 0x0000006200627202 */ /* 0x000fe20000000f00 */
[----:B------:R-:W-:Y:S01]  /*173b0*/  STSM.16.M88.4 [R94], R68 ;  /* 0x000000445e007844 */ /* 0x000fe20000000200 */
[----:B------:R-:W-:Y:S02]  /*173c0*/  SHF.R.U64 R151, R151, 0x3, RZ ;  /* 0x0000000397977819 */ /* 0x000fe400000012ff */
[----:B------:R-:W-:Y:S01]  /*173d0*/  LOP3.LUT R110, R183, R110, RZ, 0x3c, !PT ;  /* 0x0000006eb76e7212 */ /* 0x000fe200078e3cff */
[----:B------:R3:W-:Y:S01]  /*173e0*/  STSM.16.M88.4 [R98], R8 ;  /* 0x0000000862007844 */ /* 0x0007e20000000200 */
[----:B------:R-:W-:Y:S02]  /*173f0*/  SHF.R.U64 R179, R179, 0x3, RZ ;  /* 0x00000003b3b37819 */ /* 0x000fe400000012ff */
[----:B------:R-:W-:Y:S02]  /*17400*/  SHF.R.U64 R181, R181, 0x3, RZ ;  /* 0x00000003b5b57819 */ /* 0x000fe400000012ff */
[----:B------:R-:W-:-:S02]  /*17410*/  LOP3.LUT R114, R114, R7, RZ, 0x3c, !PT ;  /* 0x0000000772727212 */ /* 0x000fc400078e3cff */
[----:B------:R-:W-:Y:S02]  /*17420*/  MOV R102, R102 ;  /* 0x0000006600667202 */ /* 0x000fe40000000f00 */
[----:B------:R-:W-:Y:S02]  /*17430*/  F2FP.BF16.F32.PACK_AB R24, R97, R169 ;  /* 0x000000a96118723e */ /* 0x000fe400000010ff */
[----:B------:R-:W-:Y:S02]  /*17440*/  F2FP.BF16.F32.PACK_AB R25, R128, R124 ;  /* 0x0000007c8019723e */ /* 0x000fe400000010ff */
[----:B------:R-:W-:Y:S02]  /*17450*/  F2FP.BF16.F32.PACK_AB R26, R101, R170 ;  /* 0x000000aa651a723e */ /* 0x000fe400000010ff */
[----:B------:R-:W-:Y:S02]  /*17460*/  F2FP.BF16.F32.PACK_AB R27, R153, R152 ;  /* 0x00000098991b723e */ /* 0x000fe400000010ff */
[----:B------:R-:W-:-:S02]  /*17470*/  LOP3.LUT R118, R151, R80, RZ, 0x3c, !PT ;  /* 0x0000005097767212 */ /* 0x000fc400078e3cff */
[----:B------:R-:W-:Y:S01]  /*17480*/  MOV R106, R106 ;  /* 0x0000006a006a7202 */ /* 0x000fe20000000f00 */
[----:B------:R-:W-:Y:S01]  /*17490*/  STSM.16.M88.4 [R102], R24 ;  /* 0x0000001866007844 */ /* 0x000fe20000000200 */
[----:B----4-:R-:W-:Y:S02]  /*174a0*/  F2FP.BF16.F32.PACK_AB R30, R109, R172 ;  /* 0x000000ac6d1e723e */ /* 0x010fe400000010ff */
[----:B------:R-:W-:Y:S02]  /*174b0*/  F2FP.BF16.F32.PACK_AB R31, R157, R156 ;  /* 0x0000009c9d1f723e */ /* 0x000fe400000010ff */
[----:B------:R-:W-:Y:S02]  /*174c0*/  LOP3.LUT R122, R179, R122, RZ, 0x3c, !PT ;  /* 0x0000007ab37a7212 */ /* 0x000fe400078e3cff */
[----:B------:R-:W-:Y:S01]  /*174d0*/  LOP3.LUT R14, R181, R14, RZ, 0x3c, !PT ;  /* 0x0000000eb50e7212 */ /* 0x000fe200078e3cff */
[----:B------:R-:W-:Y:S01]  /*174e0*/  STSM.16.M88.4 [R106], R28 ;  /* 0x0000001c6a007844 */ /* 0x000fe20000000200 */
[----:B------:R-:W-:-:S02]  /*174f0*/  MOV R110, R110 ;  /* 0x0000006e006e7202 */ /* 0x000fc40000000f00 */
[----:B---3--:R-:W-:Y:S02]  /*17500*/  F2FP.BF16.F32.PACK_AB R8, R113, R173 ;  /* 0x000000ad7108723e */ /* 0x008fe400000010ff */
        /* <DEDUP_REMOVED lines=10> */
[----:B------:R-:W-:Y:S01]  /*175b0*/  F2FP.BF16.F32.PACK_AB R38, R133, R132 ;  /* 0x000000848526723e */ /* 0x000fe200000010ff */
[----:B------:R-:W-:Y:S01]  /*175c0*/  STSM.16.M88.4 [R114], R32 ;  /* 0x0000002072007844 */ /* 0x000fe20000000200 */
[----:B------:R-:W-:Y:S02]  /*175d0*/  F2FP.BF16.F32.PACK_AB R39, R135, R134 ;  /* 0x000000868727723e */ /* 0x000fe400000010ff */
[----:B------:R-:W-:-:S02]  /*175e0*/  MOV R122, R122 ;  /* 0x0000007a007a7202 */ /* 0x000fc40000000f00 */
[----:B------:R-:W-:Y:S01]  /*175f0*/  MOV R7, R14 ;  /* 0x0000000e00077202 */ /* 0x000fe20000000f00 */
[----:B---3--:R-:W3:Y:S01]  /*17600*/  @P2 LDC.64 R8, c[0x0][0xc08] ;  /* 0x00030200ff082b82 */ /* 0x008ee20000000a00 */
[----:B------:R-:W-:Y:S04]  /*17610*/  STSM.16.M88.4 [R118], R36 ;  /* 0x0000002476007844 */ /* 0x000fe80000000200 */
[----:B------:R-:W-:Y:S03]  /*17620*/  STSM.16.M88.4 [R122], R136 ;  /* 0x000000887a007844 */ /* 0x000fe60000000200 */
[----:B------:R-:W4:Y:S01]  /*17630*/  LDC.64 R14, c[0x0][0xc00] ;  /* 0x00030000ff0e7b82 */ /* 0x000f220000000a00 */
[----:B------:R2:W-:Y:S01]  /*17640*/  STSM.16.M88.4 [R7], R144 ;  /* 0x0000009007007844 */ /* 0x0005e20000000200 */
[----:B------:R-:W-:Y:S01]  /*17650*/  ULDC UR4, c[0x0][0xa88] ;  /* 0x0002a20000047ab9 */ /* 0x000fe20000000800 */
[----:B---3--:R-:W-:-:S04]  /*17660*/  @P2 IMAD.WIDE R8, R232, 0x4, R8 ;  /* 0x00000004e8082825 */ /* 0x008fc800078e0208 */
[----:B--2---:R-:W-:Y:S01]  /*17670*/  IMAD.U32 R7, RZ, RZ, UR4 ;  /* 0x00000004ff077e24 */ /* 0x004fe2000f8e00ff */
[----:B------:R-:W-:Y:S01]  /*17680*/  BAR.SYNC.DEFER_BLOCKING 0x1, 0x100 ;  /* 0x0044000000007b1d */ /* 0x000fe20000010000 */
[----:B----4-:R-:W-:-:S05]  /*17690*/  IMAD.WIDE R14, R232, 0x4, R14 ;  /* 0x00000004e80e7825 */ /* 0x010fca00078e020e */
[----:B------:R2:W5:Y:S01]  /*176a0*/  @P0 LDG.E R20, desc[UR38][R14.64] ;  /* 0x000000260e140981 */ /* 0x000562000c1e1900 */
[----:B0-----:R-:W-:Y:S01]  /*176b0*/  ISETP.NE.AND P1, PT, R0, 0x1, PT ;  /* 0x000000010000780c */ /* 0x001fe20003f25270 */
[----:B------:R-:W-:Y:S02]  /*176c0*/  IMAD.IADD R24, R211, 0x1, R206 ;  /* 0x00000001d3187824 */ /* 0x000fe400078e02ce */
[----:B------:R2:W5:Y:S10]  /*176d0*/  @P2 LDG.E R7, desc[UR38][R8.64] ;  /* 0x0000002608072981 */ /* 0x000574000c1e1900 */
[----:B------:R-:W0:Y:S08]  /*176e0*/  @P1 LDC R3, c[0x0][0xbec] ;  /* 0x0002fb00ff031b82 */ /* 0x000e300000000800 */
[----:B------:R-:W3:Y:S01]  /*176f0*/  @P1 LDC R10, c[0x0][0xbf0] ;  /* 0x0002fc00ff0a1b82 */ /* 0x000ee20000000800 */
[----:B--2---:R-:W-:Y:S05]  /*17700*/  @P2 BRA `(.L_x_12089) ;  /* 0x0000000000102947 */ /* 0x004fea0003800000 */
[----:B------:R-:W-:Y:S05]  /*17710*/  @!P0 BRA `(.L_x_12089) ;  /* 0x00000000000c8947 */ /* 0x000fea0003800000 */
[----:B------:R-:W2:Y:S04]  /*17720*/  LDG.E R4, desc[UR38][R14.64] ;  /* 0x000000260e047981 */ /* 0x000ea8000c1e1900 */
[----:B-----5:R-:W2:Y:S02]  /*17730*/  LDG.E R7, desc[UR38][R14.64+0x4] ;  /* 0x000004260e077981 */ /* 0x020ea4000c1e1900 */
[----:B--2---:R-:W-:-:S07]  /*17740*/  IMAD.IADD R7, R7, 0x1, -R4 ;  /* 0x0000000107077824 */ /* 0x004fce00078e0a04 */
.L_x_12089:
[----:B------:R-:W2:Y:S01]  /*17750*/  LDL R26, [R1+0x14] ;  /* 0x00001400011a7983 */ /* 0x000ea20000100800 */
        /* <DEDUP_REMOVED lines=8> */
[----:B---3--:R-:W-:Y:S01]  /*177e0*/  @P1 SHF.R.U32.HI R11, RZ, R10, R3 ;  /* 0x0000000aff0b1219 */ /* 0x008fe20000011603 */
[----:B------:R-:W-:Y:S01]  /*177f0*/  IMAD.WIDE.U32 R8, R225, UR4, R20 ;  /* 0x00000004e1087c25 */ /* 0x000fe2000f8e0014 */
[----:B------:R-:W-:-:S02]  /*17800*/  SHF.R.S32.HI R3, RZ, 0x1f, R232 ;  /* 0x0000001fff037819 */ /* 0x000fc400000114e8 */
[----:B------:R-:W3:Y:S01]  /*17810*/  @P1 LDC R91, c[0x0][0xbf0] ;  /* 0x0002fc00ff5b1b82 */ /* 0x000ee20000000800 */
[----:B------:R-:W-:Y:S01]  /*17820*/  IMAD R15, R225, UR5, R4 ;  /* 0x00000005e10f7c24 */ /* 0x000fe2000f8e0204 */
[----:B------:R-:W-:Y:S01]  /*17830*/  SEL R3, R3, RZ, !P0 ;  /* 0x000000ff03037207 */ /* 0x000fe20004000000 */
[----:B------:R-:W-:Y:S01]  /*17840*/  IMAD.MOV R27, RZ, RZ, -R11 ;  /* 0x000000ffff1b7224 */ /* 0x000fe200078e0a0b */
[----:B------:R-:W-:Y:S01]  /*17850*/  ULDC.64 UR4, c[0x0][0xb98] ;  /* 0x0002e60000047ab9 */ /* 0x000fe20000000a00 */
        /* <DEDUP_REMOVED lines=18> */
[----:B------:R-:W-:Y:S01]  /*17980*/  IADD3 R29, P5, R12, 0x3000, RZ ;  /* 0x000030000c1d7810 */ /* 0x000fe20007fbe0ff */
[----:B------:R-:W-:Y:S01]  /*17990*/  IMAD.WIDE.U32 R8, R15, UR4, R8 ;  /* 0x000000040f087c25 */ /* 0x000fe2000f8e0008 */
[----:B------:R-:W-:Y:S01]  /*179a0*/  ULDC.64 UR4, c[0x0][0xb50] ;  /* 0x0002d40000047ab9 */ /* 0x000fe20000000a00 */
[----:B------:R-:W-:Y:S02]  /*179b0*/  SHF.R.U64 R36, R36, 0x3, RZ ;  /* 0x0000000324247819 */ /* 0x000fe400000012ff */
[----:B------:R-:W-:Y:S01]  /*179c0*/  IMAD.IADD R9, R9, 0x1, R25 ;  /* 0x0000000109097824 */ /* 0x000fe200078e0219 */
[----:B------:R-:W-:Y:S01]  /*179d0*/  LEA R10, P0, R8, UR4, 0x2 ;  /* 0x00000004080a7c11 */ /* 0x000fe2000f8010ff */
[----:B------:R-:W-:Y:S01]  /*179e0*/  IMAD.X R15, RZ, RZ, R13, P2 ;  /* 0x000000ffff0f7224 */ /* 0x000fe200010e060d */
[----:B------:R-:W-:Y:S02]  /*179f0*/  IADD3 R25, P3, R12, 0x2000, RZ ;  /* 0x000020000c197810 */ /* 0x000fe40007f7e0ff */
[----:B------:R-:W-:Y:S01]  /*17a00*/  LEA.HI.X R8, R8, UR5, R9, 0x2, P0 ;  /* 0x0000000508087c11 */ /* 0x000fe200080f1409 */
[----:B------:R-:W-:Y:S01]  /*17a10*/  SHFL.IDX PT, R54, R10, RZ, 0x1c1f ;  /* 0x001c1fff0a367589 */ /* 0x000fe200000e0000 */
[----:B------:R-:W-:Y:S01]  /*17a20*/  IADD3 R33, P0, R12, 0x4000, RZ ;  /* 0x000040000c217810 */ /* 0x000fe20007f1e0ff */
[----:B------:R-:W-:Y:S01]  /*17a30*/  ULDC.64 UR4, c[0x0][0xaa0] ;  /* 0x0002a80000047ab9 */ /* 0x000fe20000000a00 */
[----:B------:R-:W-:Y:S01]  /*17a40*/  LOP3.LUT R24, R25, 0x380, RZ, 0xc0, !PT ;  /* 0x0000038019187812 */ /* 0x000fe200078ec0ff */
[----:B------:R-:W4:Y:S01]  /*17a50*/  SHFL.IDX PT, R55, R8, RZ, 0x1c1f ;  /* 0x001c1fff08377589 */ /* 0x000f2200000e0000 */
[----:B------:R-:W-:-:S02]  /*17a60*/  LOP3.LUT R32, R33, 0x380, RZ, 0xc0, !PT ;  /* 0x0000038021207812 */ /* 0x000fc400078ec0ff */
[----:B------:R-:W-:Y:S01]  /*17a70*/  SHF.R.U64 R24, R24, 0x3, RZ ;  /* 0x0000000318187819 */ /* 0x000fe200000012ff */
[----:B------:R-:W-:Y:S01]  /*17a80*/  SHFL.IDX PT, R58, R10, 0x1, 0x1c1f ;  /* 0x003c1f000a3a7f89 */ /* 0x000fe200000e0000 */
[----:B------:R-:W-:Y:S02]  /*17a90*/  IADD3 R41, P2, R12, 0x6000, RZ ;  /* 0x000060000c297810 */ /* 0x000fe40007f5e0ff */
[----:B------:R-:W-:Y:S01]  /*17aa0*/  SHF.R.U64 R32, R32, 0x3, RZ ;  /* 0x0000000320207819 */ /* 0x000fe200000012ff */
[----:B------:R1:W0:Y:S01]  /*17ab0*/  SHFL.IDX PT, R59, R8, 0x1, 0x1c1f ;  /* 0x003c1f00083b7f89 */ /* 0x00022200000e0000 */
[----:B------:R-:W-:Y:S01]  /*17ac0*/  LOP3.LUT R24, R24, R25, RZ, 0x3c, !PT ;  /* 0x0000001918187212 */ /* 0x000fe200078e3cff */
[----:B------:R-:W-:Y:S01]  /*17ad0*/  IMAD.X R25, RZ, RZ, R13, P3 ;  /* 0x000000ffff197224 */ /* 0x000fe200018e060d */
[----:B------:R-:W-:Y:S02]  /*17ae0*/  LOP3.LUT R40, R41, 0x380, RZ, 0xc0, !PT ;  /* 0x0000038029287812 */ /* 0x000fe400078ec0ff */
[----:B------:R-:W-:-:S02]  /*17af0*/  IADD3 R45, P3, R12, 0x7000, RZ ;  /* 0x000070000c2d7810 */ /* 0x000fc40007f7e0ff */
[----:B------:R-:W-:Y:S01]  /*17b00*/  LOP3.LUT R32, R32, R33, RZ, 0x3c, !PT ;  /* 0x0000002120207212 */ /* 0x000fe200078e3cff */
[--C-:B------:R-:W-:Y:S01]  /*17b10*/  IMAD.X R33, RZ, RZ, R13.reuse, P0 ;  /* 0x000000ffff217224 */ /* 0x100fe200000e060d */
[----:B------:R-:W-:Y:S02]  /*17b20*/  SHF.R.U64 R40, R40, 0x3, RZ ;  /* 0x0000000328287819 */ /* 0x000fe400000012ff */
[----:B------:R-:W-:Y:S02]  /*17b30*/  IADD3 R53, P0, R12, 0x9000, RZ ;  /* 0x000090000c357810 */ /* 0x000fe40007f1e0ff */
[----:B------:R-:W-:Y:S02]  /*17b40*/  LOP3.LUT R44, R45, 0x380, RZ, 0xc0, !PT ;  /* 0x000003802d2c7812 */ /* 0x000fe400078ec0ff */
[----:B------:R-:W-:Y:S01]  /*17b50*/  LOP3.LUT R40, R40, R41, RZ, 0x3c, !PT ;  /* 0x0000002928287212 */ /* 0x000fe200078e3cff */
[----:B------:R-:W-:Y:S01]  /*17b60*/  IMAD.X R41, RZ, RZ, R13, P2 ;  /* 0x000000ffff297224 */ /* 0x000fe200010e060d */
[----:B------:R-:W-:-:S02]  /*17b70*/  LOP3.LUT R52, R53, 0x380, RZ, 0xc0, !PT ;  /* 0x0000038035347812 */ /* 0x000fc400078ec0ff */
[----:B------:R-:W-:Y:S02]  /*17b80*/  SHF.R.U64 R44, R44, 0x3, RZ ;  /* 0x000000032c2c7819 */ /* 0x000fe400000012ff */
[----:B------:R-:W-:Y:S02]  /*17b90*/  IADD3 R57, P2, R12, 0xb000, RZ ;  /* 0x0000b0000c397810 */ /* 0x000fe40007f5e0ff */
[----:B------:R-:W-:Y:S02]  /*17ba0*/  SHF.R.U64 R52, R52, 0x3, RZ ;  /* 0x0000000334347819 */ /* 0x000fe400000012ff */
[----:B------:R-:W-:Y:S01]  /*17bb0*/  LOP3.LUT R44, R44, R45, RZ, 0x3c, !PT ;  /* 0x0000002d2c2c7212 */ /* 0x000fe200078e3cff */
[----:B------:R-:W-:Y:S01]  /*17bc0*/  IMAD.X R45, RZ, RZ, R13, P3 ;  /* 0x000000ffff2d7224 */ /* 0x000fe200018e060d */
[----:B------:R-:W-:Y:S02]  /*17bd0*/  LOP3.LUT R56, R57, 0x380, RZ, 0xc0, !PT ;  /* 0x0000038039387812 */ /* 0x000fe400078ec0ff */
[----:B------:R-:W-:-:S02]  /*17be0*/  IADD3 R61, P3, R12, 0xc000, RZ ;  /* 0x0000c0000c3d7810 */ /* 0x000fc40007f7e0ff */
[----:B------:R-:W-:Y:S01]  /*17bf0*/  LOP3.LUT R52, R52, R53, RZ, 0x3c, !PT ;  /* 0x0000003534347212 */ /* 0x000fe200078e3cff */
[--C-:B------:R-:W-:Y:S01]  /*17c00*/  IMAD.X R53, RZ, RZ, R13.reuse, P0 ;  /* 0x000000ffff357224 */ /* 0x100fe200000e060d */
[----:B------:R-:W-:Y:S02]  /*17c10*/  SHF.R.U64 R56, R56, 0x3, RZ ;  /* 0x0000000338387819 */ /* 0x000fe400000012ff */
[----:B------:R-:W-:Y:S02]  /*17c20*/  LOP3.LUT R60, R61, 0x380, RZ, 0xc0, !PT ;  /* 0x000003803d3c7812 */ /* 0x000fe400078ec0ff */
[----:B------:R-:W-:Y:S02]  /*17c30*/  LOP3.LUT P0, RZ, R237, 0x3, RZ, 0xc0, !PT ;  /* 0x00000003edff7812 */ /* 0x000fe4000780c0ff */
[----:B------:R-:W-:Y:S01]  /*17c40*/  LOP3.LUT R56, R56, R57, RZ, 0x3c, !PT ;  /* 0x0000003938387212 */ /* 0x000fe200078e3cff */
[--C-:B------:R-:W-:Y:S01]  /*17c50*/  IMAD.X R57, RZ, RZ, R13.reuse, P2 ;  /* 0x000000ffff397224 */ /* 0x100fe200010e060d */
[----:B------:R-:W-:Y:S01]  /*17c60*/  LOP3.LUT R36, R36, R37, RZ, 0x3c, !PT ;  /* 0x0000002524247212 */ /* 0x000fe200078e3cff */
[----:B------:R-:W-:Y:S01]  /*17c70*/  IMAD.X R37, RZ, RZ, R13, P4 ;  /* 0x000000ffff257224 */ /* 0x000fe200020e060d */
[----:B------:R-:W-:-:S02]  /*17c80*/  SHF.R.U64 R60, R60, 0x3, RZ ;  /* 0x000000033c3c7819 */ /* 0x000fc400000012ff */
[----:B------:R-:W-:Y:S02]  /*17c90*/  IADD3 R79, P4, R12, 0xa000, RZ ;  /* 0x0000a0000c4f7810 */ /* 0x000fe40007f9e0ff */
[----:B------:R-:W-:Y:S02]  /*17ca0*/  LOP3.LUT R28, R29, 0x380, RZ, 0xc0, !PT ;  /* 0x000003801d1c7812 */ /* 0x000fe400078ec0ff */
[----:B------:R-:W-:Y:S01]  /*17cb0*/  LOP3.LUT R60, R60, R61, RZ, 0x3c, !PT ;  /* 0x0000003d3c3c7212 */ /* 0x000fe200078e3cff */
[----:B------:R-:W-:Y:S01]  /*17cc0*/  IMAD.X R61, RZ, RZ, R13, P3 ;  /* 0x000000ffff3d7224 */ /* 0x000fe200018e060d */
[----:B------:R-:W-:Y:S02]  /*17cd0*/  LOP3.LUT R78, R79, 0x380, RZ, 0xc0, !PT ;  /* 0x000003804f4e7812 */ /* 0x000fe400078ec0ff */
[----:B------:R-:W-:Y:S02]  /*17ce0*/  IADD3 R7, P3, R12, 0xf000, RZ ;  /* 0x0000f0000c077810 */ /* 0x000fe40007f7e0ff */
[----:B------:R-:W-:-:S02]  /*17cf0*/  SHF.R.U64 R28, R28, 0x3, RZ ;  /* 0x000000031c1c7819 */ /* 0x000fc400000012ff */
[----:B------:R-:W-:Y:S01]  /*17d00*/  SHF.R.U64 R78, R78, 0x3, RZ ;  /* 0x000000034e4e7819 */ /* 0x000fe200000012ff */
[----:B------:R-:W-:Y:S01]  /*17d10*/  IMAD R21, R21, UR4, RZ ;  /* 0x0000000415157c24 */ /* 0x000fe2000f8e02ff */
[----:B------:R-:W-:Y:S01]  /*17d20*/  LOP3.LUT R28, R28, R29, RZ, 0x3c, !PT ;  /* 0x0000001d1c1c7212 */ /* 0x000fe200078e3cff */
[--C-:B------:R-:W-:Y:S01]  /*17d30*/  IMAD.X R29, RZ, RZ, R13.reuse, P5 ;  /* 0x000000ffff1d7224 */ /* 0x100fe200028e060d */
[----:B------:R-:W-:Y:S01]  /*17d40*/  IADD3 R49, P5, R12, 0x8000, RZ ;  /* 0x000080000c317810 */ /* 0x000fe20007fbe0ff */
[--C-:B------:R-:W-:Y:S01]  /*17d50*/  IMAD.X R73, RZ, RZ, R13.reuse, P3 ;  /* 0x000000ffff497224 */ /* 0x100fe200018e060d */
[----:B------:R-:W-:Y:S01]  /*17d60*/  LOP3.LUT R78, R78, R79, RZ, 0x3c, !PT ;  /* 0x0000004f4e4e7212 */ /* 0x000fe200078e3cff */
[----:B------:R-:W-:Y:S01]  /*17d70*/  IMAD.X R79, RZ, RZ, R13, P4 ;  /* 0x000000ffff4f7224 */ /* 0x000fe200020e060d */
[----:B------:R-:W-:Y:S01]  /*17d80*/  LOP3.LUT R48, R49, 0x380, RZ, 0xc0, !PT ;  /* 0x0000038031307812 */ /* 0x000fe200078ec0ff */
[----:B------:R-:W-:Y:S01]  /*17d90*/  IMAD R85, R20, UR5, R21 ;  /* 0x0000000514557c24 */ /* 0x000fe2000f8e0215 */
[----:B------:R-:W-:Y:S01]  /*17da0*/  IADD3 R69, P4, R12, 0xe000, RZ ;  /* 0x0000e0000c457810 */ /* 0x000fe20007f9e0ff */
[----:B------:R-:W-:Y:S01]  /*17db0*/  IMAD.WIDE.U32 R20, R20, UR4, RZ ;  /* 0x0000000414147c25 */ /* 0x000fe2000f8e00ff */
[----:B------:R-:W-:Y:S01]  /*17dc0*/  ULDC.64 UR4, c[0x0][0xae8] ;  /* 0x0002ba0000047ab9 */ /* 0x000fe20000000a00 */
[----:B------:R-:W-:-:S02]  /*17dd0*/  SHF.R.U64 R48, R48, 0x3, RZ ;  /* 0x0000000330307819 */ /* 0x000fc400000012ff */
[----:B------:R-:W-:Y:S01]  /*17de0*/  IMAD.IADD R21, R21, 0x1, R85 ;  /* 0x0000000115157824 */ /* 0x000fe200078e0255 */
[----:B------:R-:W-:Y:S02]  /*17df0*/  LOP3.LUT R68, R69, 0x380, RZ, 0xc0, !PT ;  /* 0x0000038045447812 */ /* 0x000fe400078ec0ff */
[----:B------:R-:W-:Y:S01]  /*17e00*/  LOP3.LUT R48, R48, R49, RZ, 0x3c, !PT ;  /* 0x0000003130307212 */ /* 0x000fe200078e3cff */
[----:B------:R-:W-:Y:S01]  /*17e10*/  IMAD.X R49, RZ, RZ, R13, P5 ;  /* 0x000000ffff317224 */ /* 0x000fe200028e060d */
[C---:B------:R-:W-:Y:S01]  /*17e20*/  IADD3 R65, P5, R12.reuse, 0xd000, RZ ;  /* 0x0000d0000c417810 */ /* 0x040fe20007fbe0ff */
[----:B------:R-:W-:Y:S01]  /*17e30*/  IMAD.WIDE.U32 R20, R225, UR4, R20 ;  /* 0x00000004e1147c25 */ /* 0x000fe2000f8e0014 */
[----:B------:R-:W-:Y:S02]  /*17e40*/  LOP3.LUT R9, R12, 0x380, RZ, 0xc0, !PT ;  /* 0x000003800c097812 */ /* 0x000fe400078ec0ff */
[----:B------:R-:W-:Y:S02]  /*17e50*/  LOP3.LUT R64, R65, 0x380, RZ, 0xc0, !PT ;  /* 0x0000038041407812 */ /* 0x000fe400078ec0ff */
[----:B------:R-:W-:-:S02]  /*17e60*/  LOP3.LUT R14, R11, 0x380, RZ, 0xc0, !PT ;  /* 0x000003800b0e7812 */ /* 0x000fc400078ec0ff */
        /* <DEDUP_REMOVED lines=8> */
[----:B-1----:R-:W-:Y:S01]  /*17ef0*/  LOP3.LUT R8, R9, R12, RZ, 0x3c, !PT ;  /* 0x0000000c09087212 */ /* 0x002fe200078e3cff */
[----:B------:R-:W-:Y:S01]  /*17f00*/  IMAD.MOV.U32 R9, RZ, RZ, R13 ;  /* 0x000000ffff097224 */ /* 0x000fe200078e000d */
[----:B------:R-:W-:Y:S01]  /*17f10*/  LOP3.LUT R14, R14, R11, RZ, 0x3c, !PT ;  /* 0x0000000b0e0e7212 */ /* 0x000fe200078e3cff */
[----:B------:R-:W-:Y:S01]  /*17f20*/  BSSY B1, `(.L_x_12090) ;  /* 0x0000062000017945 */ /* 0x000fe20003800000 */
[----:B------:R-:W-:-:S02]  /*17f30*/  SHF.R.S32.HI R88, RZ, 0x1f, R223 ;  /* 0x0000001fff587819 */ /* 0x000fc400000114df */
[----:B------:R-:W-:Y:S02]  /*17f40*/  SHF.R.S32.HI R90, RZ, 0x1f, R221 ;  /* 0x0000001fff5a7819 */ /* 0x000fe400000114dd */
[----:B------:R-:W-:Y:S02]  /*17f50*/  SHF.R.S32.HI R92, RZ, 0x1f, R222 ;  /* 0x0000001fff5c7819 */ /* 0x000fe400000114de */
[----:B------:R-:W-:Y:S01]  /*17f60*/  SHF.R.S32.HI R93, RZ, 0x1f, R208 ;  /* 0x0000001fff5d7819 */ /* 0x000fe200000114d0 */
[----:B--2---:R-:W-:-:S05]  /*17f70*/  IMAD.IADD R4, R26, 0x1, R206 ;  /* 0x000000011a047824 */ /* 0x004fca00078e02ce */
[C---:B------:R-:W-:Y:S01]  /*17f80*/  ISETP.GE.OR P2, PT, R4.reuse, R87, P0 ;  /* 0x000000570400720c */ /* 0x040fe20000746670 */
[----:B------:R-:W-:-:S05]  /*17f90*/  VIADD R4, R4, 0x8 ;  /* 0x0000000804047836 */ /* 0x000fca0000000000 */
[----:B------:R-:W-:Y:S02]  /*17fa0*/  ISETP.GE.OR P0, PT, R4, R87, P0 ;  /* 0x000000570400720c */ /* 0x000fe40000706670 */
[----:B------:R-:W-:-:S04]  /*17fb0*/  LOP3.LUT R4, R7, 0x380, RZ, 0xc0, !PT ;  /* 0x0000038007047812 */ /* 0x000fc800078ec0ff */
[----:B------:R-:W-:Y:S01]  /*17fc0*/  SHF.R.U64 R4, R4, 0x3, RZ ;  /* 0x0000000304047819 */ /* 0x000fe200000012ff */
[----:B----4-:R-:W-:Y:S03]  /*17fd0*/  @!P2 ST.E desc[UR38][R54.64], R6 ;  /* 0x000000063600a985 */ /* 0x010fe6000c101926 */
[----:B------:R-:W-:-:S03]  /*17fe0*/  LOP3.LUT R72, R4, R7, RZ, 0x3c, !PT ;  /* 0x0000000704487212 */ /* 0x000fc600078e3cff */
[----:B0-----:R0:W-:Y:S04]  /*17ff0*/  @!P0 ST.E desc[UR38][R58.64], R5 ;  /* 0x000000053a008985 */ /* 0x0011e8000c101926 */
[----:B------:R-:W5:Y:S04]  /*18000*/  LD.E.128 R8, desc[UR38][R8.64] ;  /* 0x0000002608087980 */ /* 0x000f68000c101d00 */
[----:B------:R-:W5:Y:S04]  /*18010*/  LD.E.128 R12, desc[UR38][R14.64] ;  /* 0x000000260e0c7980 */ /* 0x000f68000c101d00 */
[----:B0-----:R0:W5:Y:S04]  /*18020*/  LD.E.128 R4, desc[UR38][R78.64] ;  /* 0x000000264e047980 */ /* 0x001168000c101d00 */
[----:B------:R-:W5:Y:S04]  /*18030*/  LD.E.128 R24, desc[UR38][R24.64] ;  /* 0x0000002618187980 */ /* 0x000f68000c101d00 */
[----:B------:R-:W5:Y:S01]  /*18040*/  LD.E.128 R28, desc[UR38][R28.64] ;  /* 0x000000261c1c7980 */ /* 0x000f62000c101d00 */
[----:B0-----:R-:W-:-:S02]  /*18050*/  IMAD R78, R77, UR4, RZ ;  /* 0x000000044d4e7c24 */ /* 0x001fc4000f8e02ff */
[----:B------:R-:W-:Y:S01]  /*18060*/  IMAD R77, R224, 0x20, R235 ;  /* 0x00000020e04d7824 */ /* 0x000fe200078e02eb */
[----:B------:R-:W5:Y:S01]  /*18070*/  LD.E.128 R32, desc[UR38][R32.64] ;  /* 0x0000002620207980 */ /* 0x000f62000c101d00 */
[----:B------:R-:W-:Y:S01]  /*18080*/  IMAD R79, R225, UR5, R78 ;  /* 0x00000005e14f7c24 */ /* 0x000fe2000f8e024e */
[----:B------:R-:W-:Y:S01]  /*18090*/  ULDC.64 UR4, c[0x0][0xaf0] ;  /* 0x0002bc0000047ab9 */ /* 0x000fe20000000a00 */
[----:B------:R-:W-:Y:S01]  /*180a0*/  IMAD.IADD R80, R206, 0x1, R77 ;  /* 0x00000001ce507824 */ /* 0x000fe200078e024d */
[----:B------:R-:W5:Y:S01]  /*180b0*/  LD.E.128 R36, desc[UR38][R36.64] ;  /* 0x0000002624247980 */ /* 0x000f62000c101d00 */
[----:B------:R-:W-:Y:S02]  /*180c0*/  IMAD R77, R3, UR4, RZ ;  /* 0x00000004034d7c24 */ /* 0x000fe4000f8e02ff */
[----:B------:R-:W-:Y:S01]  /*180d0*/  @P1 IMAD.HI.U32 R78, R80, R89, RZ ;  /* 0x00000059504e1227 */ /* 0x000fe200078e00ff */
[----:B------:R-:W5:Y:S03]  /*180e0*/  LD.E.128 R40, desc[UR38][R40.64] ;  /* 0x0000002628287980 */ /* 0x000f66000c101d00 */
[----:B------:R-:W-:Y:S01]  /*180f0*/  IMAD.IADD R21, R21, 0x1, R79 ;  /* 0x0000000115157824 */ /* 0x000fe200078e024f */
[----:B------:R-:W5:Y:S01]  /*18100*/  LD.E.128 R44, desc[UR38][R44.64] ;  /* 0x000000262c2c7980 */ /* 0x000f62000c101d00 */
[----:B------:R-:W-:Y:S01]  /*18110*/  IMAD.MOV.U32 R3, RZ, RZ, R80 ;  /* 0x000000ffff037224 */ /* 0x000fe200078e0050 */
[----:B---3--:R-:W-:Y:S01]  /*18120*/  @P1 SHF.R.U32.HI R3, RZ, R91, R78 ;  /* 0x0000005bff031219 */ /* 0x008fe2000001164e */
        /* <DEDUP_REMOVED lines=12> */
[----:B------:R-:W-:-:S03]  /*181f0*/  IMAD R85, R3, UR5, R20 ;  /* 0x0000000503557c24 */ /* 0x000fc6000f8e0214 */
[----:B------:R-:W5:Y:S01]  /*18200*/  LD.E.128 R64, desc[UR38][R64.64] ;  /* 0x0000002640407980 */ /* 0x000f62000c101d00 */
[----:B------:R-:W-:-:S03]  /*18210*/  IMAD.WIDE.U32 R20, R3, UR4, R76 ;  /* 0x0000000403147c25 */ /* 0x000fc6000f8e004c */
[----:B------:R-:W5:Y:S01]  /*18220*/  LD.E.128 R68, desc[UR38][R68.64] ;  /* 0x0000002644447980 */ /* 0x000f62000c101d00 */
[----:B------:R-:W-:-:S03]  /*18230*/  SHF.R.S32.HI R3, RZ, 0x1f, R79 ;  /* 0x0000001fff037819 */ /* 0x000fc6000001144f */
[----:B------:R-:W5:Y:S01]  /*18240*/  LD.E.128 R72, desc[UR38][R72.64] ;  /* 0x0000002648487980 */ /* 0x000f62000c101d00 */
[----:B------:R-:W-:Y:S01]  /*18250*/  IMAD.IADD R206, R235, 0x1, R206 ;  /* 0x00000001ebce7824 */ /* 0x000fe200078e02ce */
[----:B------:R-:W-:Y:S01]  /*18260*/  ULDC.64 UR4, c[0x0][0xad8] ;  /* 0x0002b60000047ab9 */ /* 0x000fe20000000a00 */
        /* <DEDUP_REMOVED lines=45> */
.L_x_12091:
[----:B------:R-:W-:Y:S05]  /*18540*/  BSYNC B1 ;  /* 0x0000000000017941 */ /* 0x000fea0003800000 */
.L_x_12090:
        /* <DEDUP_REMOVED lines=22> */
.L_x_12093:
[----:B------:R-:W-:Y:S05]  /*186b0*/  BSYNC B1 ;  /* 0x0000000000017941 */ /* 0x000fea0003800000 */
.L_x_12092:
        /* <DEDUP_REMOVED lines=21> */
.L_x_12095:
[----:B------:R-:W-:Y:S05]  /*18810*/  BSYNC B1 ;  /* 0x0000000000017941 */ /* 0x000fea0003800000 */
.L_x_12094:
[----:B-1--4-:R-:W1:Y:S04]  /*18820*/  SHFL.IDX PT, R3, R3, 0x3, 0x181f ;  /* 0x00781f0003037f89 */ /* 0x012e6800000e0000 */
[----:B------:R-:W4:Y:S01]  /*18830*/  SHFL.IDX PT, R80, R80, 0x3, 0x181f ;  /* 0x00781f0050507f89 */ /* 0x000f2200000e0000 */
[----:B------:R-:W-:Y:S05]  /*18840*/  @P1 BRA `(.L_x_12096) ;  /* 0x0000000c00e41947 */ /* 0x000fea0003800000 */
[----:B------:R-:W-:Y:S02]  /*18850*/  ULDC UR4, c[0x0][0xac8] ;  /* 0x0002b20000047ab9 */ /* 0x000fe40000000800 */
[----:B------:R-:W-:Y:S02]  /*18860*/  ISETP.GE.AND P3, PT, R208, UR4, PT ;  /* 0x00000004d0007c0c */ /* 0x000fe4000bf66270 */
[----:B------:R-:W-:Y:S02]  /*18870*/  ISETP.GE.AND P4, PT, R222, UR4, PT ;  /* 0x00000004de007c0c */ /* 0x000fe4000bf86270 */
[----:B------:R-:W-:-:S09]  /*18880*/  ISETP.GE.AND P5, PT, R221, UR4, PT ;  /* 0x00000004dd007c0c */ /* 0x000fd2000bfa6270 */
[-C--:B0---4-:R-:W-:Y:S02]  /*18890*/  @!P3 LEA R4, P0, R208, R80.reuse, 0x1 ;  /* 0x00000050d004b211 */ /* 0x091fe400078008ff */
[-C--:B------:R-:W-:Y:S02]  /*188a0*/  @!P4 LEA R6, P1, R222, R80.reuse, 0x1 ;  /* 0x00000050de06c211 */ /* 0x080fe400078208ff */
[C---:B------:R-:W-:Y:S02]  /*188b0*/  @!P5 LEA R8, P2, R221.reuse, R80, 0x1 ;  /* 0x00000050dd08d211 */ /* 0x040fe400078408ff */
[-C--:B-1----:R-:W-:Y:S02]  /*188c0*/  @!P3 LEA.HI.X R5, R208, R3.reuse, R93, 0x1, P0 ;  /* 0x00000003d005b211 */ /* 0x082fe400000f0c5d */
        /* <DEDUP_REMOVED lines=11> */
.L_x_12088:
[----:B------:R-:W-:Y:S01]  /*18980*/  ULDC.64 UR4, c[0x0][0xc00] ;  /* 0x0003000000047ab9 */ /* 0x000fe20000000a00 */
[----:B------:R-:W4:Y:S01]  /*18990*/  LDC.64 R4, c[0x0][0xc00] ;  /* 0x00030000ff047b82 */ /* 0x000f220000000a00 */
[----:B------:R-:W-:Y:S01]  /*189a0*/  ISETP.NE.U32.AND P0, PT, RZ, UR4, PT ;  /* 0x00000004ff007c0c */ /* 0x000fe2000bf05070 */
[----:B------:R-:W-:-:S03]  /*189b0*/  IMAD.MOV.U32 R0, RZ, RZ, RZ ;  /* 0x000000ffff007224 */ /* 0x000fc600078e00ff */
[----:B------:R-:W-:Y:S01]  /*189c0*/  ISETP.NE.AND.EX P0, PT, RZ, UR5, PT, P0 ;  /* 0x00000005ff007c0c */ /* 0x000fe2000bf05300 */
[----:B------:R-:W-:Y:S02]  /*189d0*/  ULDC.64 UR4, c[0x0][0xc08] ;  /* 0x0003020000047ab9 */ /* 0x000fe40000000a00 */
[----:B------:R-:W-:Y:S01]  /*189e0*/  ISETP.NE.U32.AND P1, PT, RZ, UR4, PT ;  /* 0x00000004ff007c0c */ /* 0x000fe2000bf25070 */
[----:B------:R-:W0:Y:S03]  /*189f0*/  LDC R25, c[0x0][0xbe8] ;  /* 0x0002fa00ff197b82 */ /* 0x000e260000000800 */
[----:B------:R-:W-:Y:S01]  /*18a00*/  ISETP.NE.AND.EX P1, PT, RZ, UR5, PT, P1 ;  /* 0x00000005ff007c0c */ /* 0x000fe2000bf25310 */
[----:B----4-:R-:W-:-:S12]  /*18a10*/  IMAD.WIDE R4, R232, 0x4, R4 ;  /* 0x00000004e8047825 */ /* 0x010fd800078e0204 */
[----:B------:R-:W4:Y:S01]  /*18a20*/  @P1 LDC.64 R6, c[0x0][0xc08] ;  /* 0x00030200ff061b82 */ /* 0x000f220000000a00 */
[----:B------:R-:W-:Y:S02]  /*18a30*/  ULDC UR4, c[0x0][0xa88] ;  /* 0x0002a20000047ab9 */ /* 0x000fe40000000800 */
[----:B------:R-:W-:Y:S01]  /*18a40*/  IMAD.U32 R8, RZ, RZ, UR4 ;  /* 0x00000004ff087e24 */ /* 0x000fe2000f8e00ff */
[----:B------:R0:W5:Y:S01]  /*18a50*/  @P0 LDG.E R0, desc[UR38][R4.64] ;  /* 0x0000002604000981 */ /* 0x000162000c1e1900 */
[----:B----4-:R-:W-:-:S05]  /*18a60*/  @P1 IMAD.WIDE R6, R232, 0x4, R6 ;  /* 0x00000004e8061825 */ /* 0x010fca00078e0206 */
[----:B------:R4:W5:Y:S01]  /*18a70*/  @P1 LDG.E R8, desc[UR38][R6.64] ;  /* 0x0000002606081981 */ /* 0x000962000c1e1900 */
[----:B0-----:R-:W-:Y:S02]  /*18a80*/  ISETP.NE.AND P2, PT, R25, 0x1, PT ;  /* 0x000000011900780c */ /* 0x001fe40003f45270 */
[----:B------:R-:W-:Y:S01]  /*18a90*/  SHF.R.S32.HI R9, RZ, 0x1f, R232 ;  /* 0x0000001fff097819 */ /* 0x000fe200000114e8 */
[----:B------:R-:W0:Y:S10]  /*18aa0*/  S2R R3, SR_TID.X ;  /* 0x0000000000037919 */ /* 0x000e340000002100 */
[----:B------:R-:W1:Y:S01]  /*18ab0*/  @P2 LDC R27, c[0x0][0xbec] ;  /* 0x0002fb00ff1b2b82 */ /* 0x000e620000000800 */
[----:B0-----:R-:W-:-:S05]  /*18ac0*/  VIADD R3, R3, 0xffffff80 ;  /* 0xffffff8003037836 */ /* 0x001fca0000000000 */
[----:B------:R-:W-:Y:S01]  /*18ad0*/  ISETP.GE.AND P3, PT, R3, 0x80, PT ;  /* 0x000000800300780c */ /* 0x000fe20003f66270 */
[----:B----4-:R-:W-:-:S12]  /*18ae0*/  @P1 BRA `(.L_x_12097) ;  /* 0x0000000000101947 */ /* 0x010fd80003800000 */
[----:B------:R-:W-:Y:S05]  /*18af0*/  @!P0 BRA `(.L_x_12097) ;  /* 0x00000000000c8947 */ /* 0x000fea0003800000 */
[----:B------:R-:W4:Y:S04]  /*18b00*/  LDG.E R3, desc[UR38][R4.64] ;  /* 0x0000002604037981 */ /* 0x000f28000c1e1900 */
[----:B-----5:R-:W4:Y:S02]  /*18b10*/  LDG.E R8, desc[UR38][R4.64+0x4] ;  /* 0x0000042604087981 */ /* 0x020f24000c1e1900 */
[----:B----4-:R-:W-:-:S07]  /*18b20*/  IMAD.IADD R8, R8, 0x1, -R3 ;  /* 0x0000000108087824 */ /* 0x010fce00078e0a03 */
.L_x_12097:
[----:B------:R-:W-:Y:S01]  /*18b30*/  BSSY B1, `(.L_x_12098) ;  /* 0x000002d000017945 */ /* 0x000fe20003800000 */
[----:B------:R-:W-:Y:S02]  /*18b40*/  SHF.R.S32.HI R13, RZ, 0x1f, R225 ;  /* 0x0000001fff0d7819 */ /* 0x000fe400000114e1 */
[----:B------:R-:W-:Y:S02]  /*18b50*/  SEL R15, R232, RZ, !P0 ;  /* 0x000000ffe80f7207 */ /* 0x000fe40004000000 */
[----:B------:R-:W-:Y:S02]  /*18b60*/  SEL R14, R9, RZ, !P0 ;  /* 0x000000ff090e7207 */ /* 0x000fe40004000000 */
[----:B-----5:R-:W-:Y:S01]  /*18b70*/  SHF.R.S32.HI R11, RZ, 0x1f, R0 ;  /* 0x0000001fff0b7819 */ /* 0x020fe20000011400 */
[----:B------:R-:W-:Y:S06]  /*18b80*/  @P3 BRA `(.L_x_12099) ;  /* 0x00000000009c3947 */ /* 0x000fec0003800000 */
[----:B------:R-:W0:Y:S01]  /*18b90*/  S2R R5, SR_TID.X ;  /* 0x0000000000057919 */ /* 0x000e220000002100 */
[----:B------:R-:W4:Y:S02]  /*18ba0*/  LDC R9, c[0x0][0xbe8] ;  /* 0x0002fa00ff097b82 */ /* 0x000f240000000800 */
[----:B----4-:R-:W-:Y:S01]  /*18bb0*/  IMAD R3, R8, R9, RZ ;  /* 0x0000000908037224 */ /* 0x010fe200078e02ff */
        /* <DEDUP_REMOVED lines=11> */
[----:B------:R-:W4:Y:S01]  /*18c70*/  @P0 LDC R21, c[0x0][0xbf0] ;  /* 0x0002fc00ff150b82 */ /* 0x000f220000000800 */
[----:B0-----:R-:W-:-:S04]  /*18c80*/  @P0 IMAD.HI.U32 R6, R12, R7, RZ ;  /* 0x000000070c060227 */ /* 0x001fc800078e00ff */
        /* <DEDUP_REMOVED lines=23> */
.L_x_12099:
[----:B------:R-:W-:Y:S05]  /*18e00*/  BSYNC B1 ;  /* 0x0000000000017941 */ /* 0x000fea0003800000 */
.L_x_12098:
[----:B------:R-:W4:Y:S01]  /*18e10*/  @P2 LDC R9, c[0x0][0xbf0] ;  /* 0x0002fc00ff092b82 */ /* 0x000f220000000800 */
[----:B------:R-:W-:Y:S01]  /*18e20*/  ULDC.64 UR4, c[0x0][0xaa0] ;  /* 0x0002a80000047ab9 */ /* 0x000fe20000000a00 */
[----:B0-----:R-:W-:Y:S02]  /*18e30*/  IMAD R7, R224, 0x20, R235 ;  /* 0x00000020e0077824 */ /* 0x001fe400078e02eb */
[----:B------:R-:W-:Y:S02]  /*18e40*/  IMAD R3, R11, UR4, RZ ;  /* 0x000000040b037c24 */ /* 0x000fe4000f8e02ff */
[----:B------:R-:W-:-:S04]  /*18e50*/  IMAD.WIDE.U32 R4, R0, UR4, RZ ;  /* 0x0000000400047c25 */ /* 0x000fc8000f8e00ff */
[----:B------:R-:W-:Y:S01]  /*18e60*/  IMAD R3, R0, UR5, R3 ;  /* 0x0000000500037c24 */ /* 0x000fe2000f8e0203 */
[----:B------:R-:W-:Y:S01]  /*18e70*/  ULDC.64 UR4, c[0x0][0xae8] ;  /* 0x0002ba0000047ab9 */ /* 0x000fe20000000a00 */
[----:B------:R-:W-:Y:S02]  /*18e80*/  IMAD.IADD R10, R206, 0x1, R7 ;  /* 0x00000001ce0a7824 */ /* 0x000fe400078e0207 */
[----:B------:R-:W-:Y:S02]  /*18e90*/  IMAD R0, R13, UR4, RZ ;  /* 0x000000040d007c24 */ /* 0x000fe4000f8e02ff */
[----:B------:R-:W-:Y:S02]  /*18ea0*/  IMAD.IADD R5, R5, 0x1, R3 ;  /* 0x0000000105057824 */ /* 0x000fe400078e0203 */
[----:B------:R-:W-:Y:S02]  /*18eb0*/  IMAD R7, R225, UR5, R0 ;  /* 0x00000005e1077c24 */ /* 0x000fe4000f8e0200 */
[----:B-1----:R-:W-:-:S04]  /*18ec0*/  @P2 IMAD.HI.U32 R0, R10, R27, RZ ;  /* 0x0000001b0a002227 */ /* 0x002fc800078e00ff */
        /* <DEDUP_REMOVED lines=28> */
[----:B------:R0:W1:Y:S04]  /*19090*/  SHFL.IDX PT, R0, R4, RZ, 0x181f ;  /* 0x00181fff04007589 */ /* 0x00006800000e0000 */
[----:B------:R0:W4:Y:S02]  /*190a0*/  SHFL.IDX PT, R14, R3, RZ, 0x181f ;  /* 0x00181fff030e7589 */ /* 0x00012400000e0000 */
.L_x_12320:
[----:B------:R-:W-:Y:S01]  /*190b0*/  IMAD R8, R8, R25, RZ ;  /* 0x0000001908087224 */ /* 0x000fe200078e02ff */
[----:B------:R-:W-:Y:S01]  /*190c0*/  BSSY B1, `(.L_x_12101) ;  /* 0x0000019000017945 */ /* 0x000fe20003800000 */
[----:B------:R-:W-:-:S05]  /*190d0*/  IMAD.IADD R7, R235, 0x1, R206 ;  /* 0x00000001eb077824 */ /* 0x000fca00078e02ce */
        /* <DEDUP_REMOVED lines=12> */
[----:B-1----:R-:W-:Y:S02]  /*191a0*/  @!P3 LEA.HI.X R11, R208, R0, R5, 0x1, P5 ;  /* 0x00000000d00bb211 */ /* 0x002fe400028f0c05 */
        /* <DEDUP_REMOVED lines=10> */
.L_x_12102:
[----:B------:R-:W-:Y:S05]  /*19250*/  BSYNC B1 ;  /* 0x0000000000017941 */ /* 0x000fea0003800000 */
.L_x_12101:
[----:B------:R-:W-:-:S03]  /*19260*/  UMOV UR4, 0xffffffff ;  /* 0xffffffff00047882 */ /* 0x000fc60000000000 */
[----:B------:R-:W-:Y:S05]  /*19270*/  BRA.DIV UR4, `(.L_x_12103) ;  /* 0x0000009204f47947 */ /* 0x000fea000b800000 */
[----:B-1----:R1:W0:Y:S04]  /*19280*/  SHFL.IDX PT, R0, R4, 0x1, 0x181f ;  /* 0x00381f0004007f89 */ /* 0x00222800000e0000 */
[----:B----4-:R1:W4:Y:S02]  /*19290*/  SHFL.IDX PT, R14, R3, 0x1, 0x181f ;  /* 0x00381f00030e7f89 */ /* 0x01032400000e0000 */
.L_x_12324:
        /* <DEDUP_REMOVED lines=25> */
.L_x_12105:
[----:B------:R-:W-:Y:S05]  /*19430*/  BSYNC B1 ;  /* 0x0000000000017941 */ /* 0x000fea0003800000 */
.L_x_12104:
[----:B------:R-:W-:-:S03]  /*19440*/  UMOV UR4, 0xffffffff ;  /* 0xffffffff00047882 */ /* 0x000fc60000000000 */
[----:B------:R-:W-:Y:S05]  /*19450*/  BRA.DIV UR4, `(.L_x_12106) ;  /* 0x0000009204c47947 */ /* 0x000fea000b800000 */
[----:B0-----:R0:W0:Y:S04]  /*19460*/  SHFL.IDX PT, R0, R4, 0x2, 0x181f ;  /* 0x00581f0004007f89 */ /* 0x00102800000e0000 */
[----:B----4-:R4:W0:Y:S02]  /*19470*/  SHFL.IDX PT, R14, R3, 0x2, 0x181f ;  /* 0x00581f00030e7f89 */ /* 0x01082400000e0000 */
.L_x_12328:
        /* <DEDUP_REMOVED lines=25> */
.L_x_12108:
[----:B------:R-:W-:Y:S05]  /*19610*/  BSYNC B1 ;  /* 0x0000000000017941 */ /* 0x000fea0003800000 */
.L_x_12107:
[----:B------:R-:W-:-:S03]  /*19620*/  UMOV UR4, 0xffffffff ;  /* 0xffffffff00047882 */ /* 0x000fc60000000000 */
[----:B------:R-:W-:Y:S05]  /*19630*/  BRA.DIV UR4, `(.L_x_12109) ;  /* 0x0000009204947947 */ /* 0x000fea000b800000 */
[----:B0-----:R0:W0:Y:S04]  /*19640*/  SHFL.IDX PT, R0, R4, 0x3, 0x181f ;  /* 0x00781f0004007f89 */ /* 0x00102800000e0000 */
[----:B------:R0:W0:Y:S02]  /*19650*/  SHFL.IDX PT, R14, R3, 0x3, 0x181f ;  /* 0x00781f00030e7f89 */ /* 0x00002400000e0000 */
.L_x_12332:
[----:B01--4-:R-:W-:-:S05]  /*19660*/  VIADD R3, R7, 0x60 ;  /* 0x0000006007037836 */ /* 0x013fca0000000000 */
        /* <DEDUP_REMOVED lines=23> */
.L_x_12096:
[----:B------:R-:W-:Y:S05]  /*197e0*/  BSYNC B0 ;  /* 0x0000000000007941 */ /* 0x000fea0003800000 */
.L_x_12087:
[----:B------:R-:W-:Y:S02]  /*197f0*/  ULDC UR4, c[0x0][0xc3c] ;  /* 0x00030f0000047ab9 */ /* 0x000fe40000000800 */
[----:B---3--:R-:W-:-:S13]  /*19800*/  ISETP.GE.AND P0, PT, R83, UR4, PT ;  /* 0x0000000453007c0c */ /* 0x008fda000bf06270 */
[----:B------:R-:W-:Y:S05]  /*19810*/  @!P0 BRA `(.L_x_12110) ;  /* 0xfffffe78000c8947 */ /* 0x000fea000383ffff */
[----:B------:R-:W-:Y:S05]  /*19820*/  BRA `(.L_x_11904) ;  /* 0x0000007c00ac7947 */ /* 0x000fea0003800000 */
.L_x_11902:
[----:B------:R-:W-:-:S08]  /*19830*/  NOP ;  /* 0x0000000000007918 */ /* 0x000fd00000000000 */
[----:B--2---:R-:W0:-:S00]  /*19840*/  USETMAXREG.DEALLOC.CTAPOOL 0x18 ;  /* 0x00000018000079c8 */ /* 0x004e0000080e0500 */
        /* <DEDUP_REMOVED lines=16> */
.L_x_12111:
        /* <DEDUP_REMOVED lines=41> */
.L_x_12117:
        /* <DEDUP_REMOVED lines=12> */
.L_x_12116:
[----:B------:R-:W-:Y:S05]  /*19ca0*/  BSYNC B0 ;  /* 0x0000000000007941 */ /* 0x000fea0003800000 */
.L_x_12115:
        /* <DEDUP_REMOVED lines=21> */
.L_x_12113:
        /* <DEDUP_REMOVED lines=20> */
.L_x_12118:
        /* <DEDUP_REMOVED lines=56> */
.L_x_12114:
[----:B------:R-:W-:Y:S02]  /*1a2c0*/  IMAD.MOV.U32 R17, RZ, RZ, RZ ;  /* 0x000000ffff117224 */ /* 0x000fe400078e00ff */
[----:B------:R-:W-:Y:S02]  /*1a2d0*/  IMAD.U32 R16, RZ, RZ, UR6 ;  /* 0x00000006ff107e24 */ /* 0x000fe4000f8e00ff */
[----:B------:R-:W-:-:S07]  /*1a2e0*/  IMAD.MOV.U32 R18, RZ, RZ, RZ ;  /* 0x000000ffff127224 */ /* 0x000fce00078e00ff */
.L_x_12119:
[----:B------:R-:W-:-:S13]  /*1a2f0*/  ISETP.NE.AND P0, PT, R0, RZ, PT ;  /* 0x000000ff0000720c */ /* 0x000fda0003f05270 */
[----:B------:R-:W1:Y:S01]  /*1a300*/  @!P0 S2R R3, SR_CgaCtaId ;  /* 0x0000000000038919 */ /* 0x000e620000008800 */
[----:B------:R-:W-:-:S04]  /*1a310*/  @!P0 MOV R0, 0x400 ;  /* 0x0000040000008802 */ /* 0x000fc80000000f00 */
[----:B-1----:R-:W-:-:S05]  /*1a320*/  @!P0 LEA R0, R3, R0, 0x18 ;  /* 0x0000000003008211 */ /* 0x002fca00078ec0ff */
[----:B------:R2:W-:Y:S01]  /*1a330*/  @!P0 STS.128 [R0+0x228d0], R16 ;  /* 0x0228d01000008388 */ /* 0x0005e20000000c00 */
[----:B------:R-:W-:Y:S06]  /*1a340*/  BAR.ARV 0x5, 0x180 ;  /* 0x0146000000007b1d */ /* 0x000fec0000002000 */
.L_x_12112:
        /* <DEDUP_REMOVED lines=32> */
.L_x_12276:
[----:B------:R-:W-:Y:S05]  /*1a550*/  YIELD ;  /* 0x0000000000007946 */ /* 0x000fea0003800000 */
[----:B------:R-:W-:Y:S01]  /*1a560*/  ULDC.64 UR4, c[0x0][0xa28] ;  /* 0x00028a0000047ab9 */ /* 0x000fe20000000a00 */
[----:B0-----:R-:W-:Y:S02]  /*1a570*/  CS2R R6, SRZ ;  /* 0x0000000000067805 */ /* 0x001fe4000001ff00 */
[----:B------:R-:W-:Y:S01]  /*1a580*/  ISETP.NE.U32.AND P0, PT, RZ, UR4, PT ;  /* 0x00000004ff007c0c */ /* 0x000fe2000bf05070 */
[----:B-1----:R-:W1:Y:S01]  /*1a590*/  LDC.64 R12, c[0x0][0xa00] ;  /* 0x00028000ff0c7b82 */ /* 0x002e620000000a00 */
[----:B------:R-:W-:Y:S01]  /*1a5a0*/  ULDC.64 UR6, c[0x0][0xa08] ;  /* 0x0002820000067ab9 */ /* 0x000fe20000000a00 */
[----:B------:R-:W-:Y:S01]  /*1a5b0*/  ULDC.64 UR8, c[0x0][0xa10] ;  /* 0x0002840000087ab9 */ /* 0x000fe20000000a00 */
[----:B------:R-:W-:Y:S01]  /*1a5c0*/  ISETP.NE.AND.EX P0, PT, RZ, UR5, PT, P0 ;  /* 0x00000005ff007c0c */ /* 0x000fe2000bf05300 */
[----:B------:R-:W-:-:S04]  /*1a5d0*/  ULDC.64 UR4, c[0x0][0xa18] ;  /* 0x0002860000047ab9 */ /* 0x000fc80000000a00 */
[----:B--2---:R-:W2:Y:S08]  /*1a5e0*/  LDC.64 R4, c[0x0][0xa08] ;  /* 0x00028200ff047b82 */ /* 0x004eb00000000a00 */
[----:B0-----:R-:W0:Y:S02]  /*1a5f0*/  @P0 LDC.64 R2, c[0x0][0xa28] ;  /* 0x00028a00ff020b82 */ /* 0x001e240000000a00 */
[----:B0-----:R-:W-:-:S05]  /*1a600*/  @P0 IMAD.WIDE R2, R19, 0x4, R2 ;  /* 0x0000000413020825 */ /* 0x001fca00078e0202 */
[----:B-----5:R0:W5:Y:S01]  /*1a610*/  @P0 LDG.E R6, desc[UR38][R2.64] ;  /* 0x0000002602060981 */ /* 0x020162000c1e1900 */
[----:B------:R-:W-:Y:S01]  /*1a620*/  ISETP.NE.U32.AND P0, PT, RZ, UR4, PT ;  /* 0x00000004ff007c0c */ /* 0x000fe2000bf05070 */
[----:B-1----:R-:W-:Y:S01]  /*1a630*/  IMAD.WIDE R12, R19, 0x4, R12 ;  /* 0x00000004130c7825 */ /* 0x002fe200078e020c */
[----:B------:R-:W-:Y:S02]  /*1a640*/  ISETP.NE.U32.AND P2, PT, RZ, UR6, PT ;  /* 0x00000006ff007c0c */ /* 0x000fe4000bf45070 */
[----:B------:R-:W-:Y:S01]  /*1a650*/  ISETP.NE.AND.EX P0, PT, RZ, UR5, PT, P0 ;  /* 0x00000005ff007c0c */ /* 0x000fe2000bf05300 */
[----:B------:R-:W-:Y:S01]  /*1a660*/  ULDC.64 UR4, c[0x0][0xa00] ;  /* 0x0002800000047ab9 */ /* 0x000fe20000000a00 */
[----:B------:R-:W-:Y:S01]  /*1a670*/  ISETP.NE.U32.AND P4, PT, RZ, UR8, PT ;  /* 0x00000008ff007c0c */ /* 0x000fe2000bf85070 */
[----:B------:R-:W-:Y:S01]  /*1a680*/  IMAD.MOV.U32 R8, RZ, RZ, RZ ;  /* 0x000000ffff087224 */ /* 0x000fe200078e00ff */
[----:B------:R-:W-:Y:S01]  /*1a690*/  ISETP.NE.U32.AND P1, PT, RZ, UR4, PT ;  /* 0x00000004ff007c0c */ /* 0x000fe2000bf25070 */
[----:B0-----:R-:W0:Y:S01]  /*1a6a0*/  LDC.64 R2, c[0x0][0xa10] ;  /* 0x00028400ff027b82 */ /* 0x001e220000000a00 */
[----:B------:R-:W-:-:S02]  /*1a6b0*/  IMAD.MOV.U32 R0, RZ, RZ, RZ ;  /* 0x000000ffff007224 */ /* 0x000fc400078e00ff */
[----:B------:R-:W-:Y:S01]  /*1a6c0*/  ISETP.NE.AND.EX P3, PT, RZ, UR5, PT, P1 ;  /* 0x00000005ff007c0c */ /* 0x000fe2000bf65310 */
[----:B--2---:R-:W-:-:S04]  /*1a6d0*/  IMAD.WIDE R4, R19, 0x4, R4 ;  /* 0x0000000413047825 */ /* 0x004fc800078e0204 */
        /* <DEDUP_REMOVED lines=30> */
.L_x_12121:
        /* <DEDUP_REMOVED lines=10> */
.L_x_12122:
[----:B------:R-:W-:Y:S05]  /*1a960*/  @!P1 BRA `(.L_x_12123) ;  /* 0x00000000000c9947 */ /* 0x000fea0003800000 */
[----:B------:R-:W2:Y:S04]  /*1a970*/  LDG.E R7, desc[UR38][R4.64] ;  /* 0x0000002604077981 */ /* 0x000ea8000c1e1900 */
[----:B------:R-:W2:Y:S02]  /*1a980*/  LDG.E R4, desc[UR38][R4.64+0x4] ;  /* 0x0000042604047981 */ /* 0x000ea4000c1e1900 */
[----:B--2---:R-:W-:-:S07]  /*1a990*/  IMAD.IADD R7, R4, 0x1, -R7 ;  /* 0x0000000104077824 */ /* 0x004fce00078e0a07 */
.L_x_12123:
        /* <DEDUP_REMOVED lines=35> */
.L_x_12126:
[----:B------:R-:W-:-:S13]  /*1abd0*/  ISETP.NE.AND P0, PT, R3, 0x1, PT ;  /* 0x000000010300780c */ /* 0x000fda0003f05270 */
[----:B------:R-:W1:Y:S02]  /*1abe0*/  @P0 LDC.64 R4, c[0x0][0x9e8] ;  /* 0x00027a00ff040b82 */ /* 0x000e640000000a00 */
[----:B-1----:R-:W-:-:S05]  /*1abf0*/  @P0 IMAD.HI.U32 R4, R2, R4, RZ ;  /* 0x0000000402040227 */ /* 0x002fca00078e00ff */
[----:B------:R-:W-:-:S07]  /*1ac00*/  @P0 SHF.R.U32.HI R2, RZ, R5, R4 ;  /* 0x00000005ff020219 */ /* 0x000fce0000011604 */
.L_x_12127:
[----:B------:R-:W-:Y:S05]  /*1ac10*/  BSYNC B0 ;  /* 0x0000000000007941 */ /* 0x000fea0003800000 */
.L_x_12125:
[----:B------:R-:W-:-:S05]  /*1ac20*/  IMAD R2, R2, R3, R3 ;  /* 0x0000000302027224 */ /* 0x000fca00078e0203 */
[----:B------:R-:W-:-:S07]  /*1ac30*/  VIMNMX R8, R8, R2, PT ;  /* 0x0000000208087248 */ /* 0x000fce0003fe0100 */
.L_x_12124:
        /* <DEDUP_REMOVED lines=20> */
.L_x_12130:
[----:B------:R-:W-:-:S13]  /*1ad80*/  ISETP.NE.AND P0, PT, R3, 0x1, PT ;  /* 0x000000010300780c */ /* 0x000fda0003f05270 */
[----:B------:R-:W1:Y:S02]  /*1ad90*/  @P0 LDC.64 R4, c[0x0][0x9e8] ;  /* 0x00027a00ff040b82 */ /* 0x000e640000000a00 */
[----:B-1----:R-:W-:-:S05]  /*1ada0*/  @P0 IMAD.HI.U32 R4, R2, R4, RZ ;  /* 0x0000000402040227 */ /* 0x002fca00078e00ff */
[----:B------:R-:W-:-:S07]  /*1adb0*/  @P0 SHF.R.U32.HI R2, RZ, R5, R4 ;  /* 0x00000005ff020219 */ /* 0x000fce0000011604 */
.L_x_12131:
[----:B------:R-:W-:Y:S05]  /*1adc0*/  BSYNC B0 ;  /* 0x0000000000007941 */ /* 0x000fea0003800000 */
.L_x_12129:
[----:B------:R-:W-:-:S05]  /*1add0*/  IMAD R2, R2, R3, RZ ;  /* 0x0000000302027224 */ /* 0x000fca00078e02ff */
[----:B------:R-:W-:-:S07]  /*1ade0*/  VIMNMX R6, R6, R2, !PT ;  /* 0x0000000206067248 */ /* 0x000fce0007fe0100 */
.L_x_12128:
[----:B------:R-:W-:Y:S01]  /*1adf0*/  VIADD R8, R8, 0x5f ;  /* 0x0000005f08087836 */ /* 0x000fe20000000000 */
[----:B------:R-:W-:Y:S01]  /*1ae00*/  BSSY B0, `(.L_x_12132) ;  /* 0x000014f000007945 */ /* 0x000fe20003800000 */
        /* <DEDUP_REMOVED lines=30> */
.L_x_12335:
[----:B--2---:R-:W-:Y:S02]  /*1aff0*/  ISETP.NE.AND P0, PT, R14, RZ, PT ;  /* 0x000000ff0e00720c */ /* 0x004fe40003f05270 */
[----:B------:R-:W-:-:S11]  /*1b000*/  PLOP3.LUT P6, PT, PT, PT, PT, 0x8, 0x0 ;  /* 0x000000000000781c */ /* 0x000fd60003fce170 */
[----:B------:R-:W-:Y:S05]  /*1b010*/  @P0 BRA `(.L_x_12135) ;  /* 0x00000000000c0947 */ /* 0x000fea0003800000 */
[----:B------:R-:W-:-:S03]  /*1b020*/  UMOV UR4, 0xffffffff ;  /* 0xffffffff00047882 */ /* 0x000fc60000000000 */
[----:B------:R-:W-:Y:S05]  /*1b030*/  BRA.DIV UR4, `(.L_x_12136) ;  /* 0x0000007a04907947 */ /* 0x000fea000b800000 */
[----:B------:R-:W-:-:S13]  /*1b040*/  ELECT P6, URZ, PT ;  /* 0x00000000003f782f */ /* 0x000fda00038c0000 */
.L_x_12135:
        /* <DEDUP_REMOVED lines=10> */
.L_x_12338:
[----:B------:R-:W-:Y:S05]  /*1b0f0*/  BSYNC B1 ;  /* 0x0000000000017941 */ /* 0x000fea0003800000 */
.L_x_12137:
[----:B------:R-:W-:Y:S04]  /*1b100*/  BSSY B1, `(.L_x_12139) ;  /* 0x0000082000017945 */ /* 0x000fe80003800000 */
[----:B------:R-:W-:Y:S05]  /*1b110*/  @!P6 BRA `(.L_x_12140) ;  /* 0x000000080000e947 */ /* 0x000fea0003800000 */
[----:B------:R-:W2:Y:S04]  /*1b120*/  LDL R9, [R1+0x4] ;  /* 0x0000040001097983 */ /* 0x000ea80000100800 */
[----:B-1----:R-:W2:Y:S04]  /*1b130*/  LDL R6, [R1+0xc] ;  /* 0x00000c0001067983 */ /* 0x002ea80000100800 */
        /* <DEDUP_REMOVED lines=9> */
.L_x_12339:
[----:B------:R-:W-:Y:S05]  /*1b1d0*/  BSYNC B2 ;  /* 0x0000000000027941 */ /* 0x000fea0003800000 */
.L_x_12141:
        /* <DEDUP_REMOVED lines=9> */
.L_x_12144:
[----:B------:R-:W-:Y:S05]  /*1b270*/  BSYNC B2 ;  /* 0x0000000000027941 */ /* 0x000fea0003800000 */
.L_x_12143:
        /* <DEDUP_REMOVED lines=14> */
.L_x_12145:
        /* <DEDUP_REMOVED lines=13> */
.L_x_12340:
[----:B------:R-:W-:Y:S05]  /*1b430*/  BSYNC B2 ;  /* 0x0000000000027941 */ /* 0x000fea0003800000 */
.L_x_12146:
[----:B------:R-:W-:Y:S01]  /*1b440*/  BSSY B2, `(.L_x_12148) ;  /* 0x000000b000027945 */ /* 0x000fe20003800000 */
[----:B------:R-:W-:Y:S02]  /*1b450*/  IMAD.MOV.U32 R10, RZ, RZ, 0x0 ;  /* 0x00000000ff0a7424 */ /* 0x000fe400078e00ff */
[----:B0-----:R-:W-:Y:S01]  /*1b460*/  IMAD.MOV.U32 R11, RZ, RZ, 0x12f00000 ;  /* 0x12f00000ff0b7424 */ /* 0x001fe200078e00ff */
        /* <DEDUP_REMOVED lines=8> */
.L_x_12149:
[----:B------:R-:W-:Y:S05]  /*1b4f0*/  BSYNC B2 ;  /* 0x0000000000027941 */ /* 0x000fea0003800000 */
.L_x_12148:
        /* <DEDUP_REMOVED lines=11> */
.L_x_12150:
        /* <DEDUP_REMOVED lines=15> */
.L_x_12151:
        /* <DEDUP_REMOVED lines=15> */
.L_x_12152:
        /* <DEDUP_REMOVED lines=15> */
.L_x_12153:
        /* <DEDUP_REMOVED lines=10> */
.L_x_12140:
[----:B------:R-:W-:Y:S05]  /*1b920*/  BSYNC B1 ;  /* 0x0000000000017941 */ /* 0x000fea0003800000 */
.L_x_12139:
[----:B------:R-:W1:Y:S04]  /*1b930*/  LDL.LU R9, [R1+0xc] ;  /* 0x00000c0001097983 */ /* 0x000e680000300800 */
[----:B------:R-:W2:Y:S01]  /*1b940*/  LDL.LU R8, [R1+0x18] ;  /* 0x0000180001087983 */ /* 0x000ea20000300800 */
[----:B------:R-:W-:Y:S01]  /*1b950*/  VIADD R4, R4, 0xfffffffe ;  /* 0xfffffffe04047836 */ /* 0x000fe20000000000 */
[----:B------:R-:W-:-:S04]  /*1b960*/  PLOP3.LUT P0, PT, PT, PT, PT, 0x8, 0x0 ;  /* 0x000000000000781c */ /* 0x000fc80003f0e170 */
[----:B------:R-:W-:Y:S01]  /*1b970*/  ISETP.GE.AND P2, PT, R4, R3, PT ;  /* 0x000000030400720c */ /* 0x000fe20003f46270 */
[----:B-1----:R-:W-:-:S05]  /*1b980*/  VIADD R5, R9, 0x1 ;  /* 0x0000000109057836 */ /* 0x002fca0000000000 */
[----:B------:R-:W-:-:S04]  /*1b990*/  ISETP.NE.AND P1, PT, R5, 0x2, PT ;  /* 0x000000020500780c */ /* 0x000fc80003f25270 */
[----:B------:R-:W-:Y:S02]  /*1b9a0*/  SEL R6, RZ, 0x1, P1 ;  /* 0x00000001ff067807 */ /* 0x000fe40000800000 */
[----:B------:R-:W-:Y:S02]  /*1b9b0*/  SEL R5, R5, RZ, P1 ;  /* 0x000000ff05057207 */ /* 0x000fe40000800000 */
[----:B--2---:R-:W-:-:S03]  /*1b9c0*/  LOP3.LUT R8, R8, R6, RZ, 0x3c, !PT ;  /* 0x0000000608087212 */ /* 0x004fc600078e3cff */
[----:B------:R1:W-:Y:S04]  /*1b9d0*/  STL [R1+0xc], R5 ;  /* 0x00000c0501007387 */ /* 0x0003e80000100800 */
[----:B------:R1:W-:Y:S01]  /*1b9e0*/  STL [R1+0x18], R8 ;  /* 0x0000180801007387 */ /* 0x0003e20000100800 */
[----:B------:R-:W-:Y:S05]  /*1b9f0*/  @!P2 BRA `(.L_x_12133) ;  /* 0x00000008003ca947 */ /* 0x000fea0003800000 */
.L_x_12169:
        /* <DEDUP_REMOVED lines=14> */
.L_x_12341:
[----:B------:R-:W-:Y:S05]  /*1bae0*/  BSYNC B2 ;  /* 0x0000000000027941 */ /* 0x000fea0003800000 */
.L_x_12156:
        /* <DEDUP_REMOVED lines=9> */
.L_x_12159:
[----:B------:R-:W-:Y:S05]  /*1bb80*/  BSYNC B2 ;  /* 0x0000000000027941 */ /* 0x000fea0003800000 */
.L_x_12158:
        /* <DEDUP_REMOVED lines=13> */
.L_x_12160:
        /* <DEDUP_REMOVED lines=13> */
.L_x_12342:
[----:B------:R-:W-:Y:S05]  /*1bd30*/  BSYNC B2 ;  /* 0x0000000000027941 */ /* 0x000fea0003800000 */
.L_x_12161:
        /* <DEDUP_REMOVED lines=11> */
.L_x_12164:
[----:B------:R-:W-:Y:S05]  /*1bdf0*/  BSYNC B2 ;  /* 0x0000000000027941 */ /* 0x000fea0003800000 */
.L_x_12163:
        /* <DEDUP_REMOVED lines=11> */
.L_x_12165:
        /* <DEDUP_REMOVED lines=15> */
.L_x_12166:
        /* <DEDUP_REMOVED lines=15> */
.L_x_12167:
        /* <DEDUP_REMOVED lines=15> */
.L_x_12168:
        /* <DEDUP_REMOVED lines=10> */
.L_x_12155:
[----:B------:R-:W-:Y:S05]  /*1c220*/  BSYNC B1 ;  /* 0x0000000000017941 */ /* 0x000fea0003800000 */
.L_x_12154:
[----:B------:R-:W1:Y:S04]  /*1c230*/  LDL.LU R9, [R1+0xc] ;  /* 0x00000c0001097983 */ /* 0x000e680000300800 */
[----:B------:R-:W2:Y:S01]  /*1c240*/  LDL.LU R7, [R1+0x18] ;  /* 0x0000180001077983 */ /* 0x000ea20000300800 */
[C---:B------:R-:W-:Y:S01]  /*1c250*/  ISETP.GT.AND P2, PT, R4.reuse, R3, PT ;  /* 0x000000030400720c */ /* 0x040fe20003f44270 */
[----:B------:R-:W-:Y:S02]  /*1c260*/  VIADD R4, R4, 0xffffffff ;  /* 0xffffffff04047836 */ /* 0x000fe40000000000 */
[----:B-1----:R-:W-:-:S05]  /*1c270*/  VIADD R5, R9, 0x1 ;  /* 0x0000000109057836 */ /* 0x002fca0000000000 */
[----:B------:R-:W-:-:S04]  /*1c280*/  ISETP.NE.AND P1, PT, R5, 0x2, PT ;  /* 0x000000020500780c */ /* 0x000fc80003f25270 */
[----:B------:R-:W-:Y:S02]  /*1c290*/  SEL R6, RZ, 0x1, P1 ;  /* 0x00000001ff067807 */ /* 0x000fe40000800000 */
[----:B------:R-:W-:Y:S02]  /*1c2a0*/  SEL R5, R5, RZ, P1 ;  /* 0x000000ff05057207 */ /* 0x000fe40000800000 */
[----:B--2---:R-:W-:-:S05]  /*1c2b0*/  LOP3.LUT R7, R7, R6, RZ, 0x3c, !PT ;  /* 0x0000000607077212 */ /* 0x004fca00078e3cff */
[----:B------:R2:W-:Y:S04]  /*1c2c0*/  STL [R1+0x18], R7 ;  /* 0x0000180701007387 */ /* 0x0005e80000100800 */
[----:B------:R2:W-:Y:S01]  /*1c2d0*/  STL [R1+0xc], R5 ;  /* 0x00000c0501007387 */ /* 0x0005e20000100800 */
[----:B------:R-:W-:Y:S05]  /*1c2e0*/  @P2 BRA `(.L_x_12169) ;  /* 0xfffffff400c42947 */ /* 0x000fea000383ffff */
.L_x_12133:
[----:B------:R-:W-:Y:S05]  /*1c2f0*/  BSYNC B0 ;  /* 0x0000000000007941 */ /* 0x000fea0003800000 */
.L_x_12132:
[----:B--2---:R-:W2:Y:S01]  /*1c300*/  LDL R7, [R1+0x28] ;  /* 0x0000280001077983 */ /* 0x004ea20000100800 */
[----:B------:R-:W3:Y:S01]  /*1c310*/  LDC R0, c[0x0][0x448] ;  /* 0x00011200ff007b82 */ /* 0x000ee20000000800 */
[----:B------:R-:W-:Y:S07]  /*1c320*/  @!P0 WARPSYNC.ALL ;  /* 0x0000000000008948 */ /* 0x000fee0003800000 */
[----:B------:R-:W-:Y:S01]  /*1c330*/  @!P0 BAR.SYNC.DEFER_BLOCKING 0xc, 0x180 ;  /* 0x0306000000008b1d */ /* 0x000fe20000010000 */
[----:B---3--:R-:W-:-:S13]  /*1c340*/  ISETP.NE.AND P1, PT, R0, 0x1, PT ;  /* 0x000000010000780c */ /* 0x008fda0003f25270 */
[----:B------:R-:W3:Y:S08]  /*1c350*/  @P1 LDC R2, c[0x0][0x44c] ;  /* 0x00011300ff021b82 */ /* 0x000ef00000000800 */
[----:B------:R-:W4:Y:S01]  /*1c360*/  @P1 LDC R3, c[0x0][0x450] ;  /* 0x00011400ff031b82 */ /* 0x000f220000000800 */
[----:B--2---:R-:W-:-:S04]  /*1c370*/  VIADD R0, R7, 0x7f ;  /* 0x0000007f07007836 */ /* 0x004fc80000000000 */
[----:B---3--:R-:W-:-:S05]  /*1c380*/  @P1 IMAD.HI.U32 R2, R0, R2, RZ ;  /* 0x0000000200021227 */ /* 0x008fca00078e00ff */
[----:B----4-:R-:W-:Y:S02]  /*1c390*/  @P1 SHF.R.U32.HI R0, RZ, R3, R2 ;  /* 0x00000003ff001219 */ /* 0x010fe40000011602 */
[----:B------:R-:W2:Y:S03]  /*1c3a0*/  LDC.64 R2, c[0x0][0x9e0] ;  /* 0x00027800ff027b82 */ /* 0x000ea60000000a00 */
[----:B------:R-:W-:Y:S01]  /*1c3b0*/  IMAD.IADD R0, R17, 0x1, R0 ;  /* 0x0000000111007824 */ /* 0x000fe200078e0200 */
[----:B--2---:R-:W-:-:S03]  /*1c3c0*/  ISETP.GE.AND P2, PT, R3, 0x1, PT ;  /* 0x000000010300780c */ /* 0x004fc60003f46270 */
        /* <DEDUP_REMOVED lines=13> */
.L_x_12172:
[----:B------:R-:W-:-:S13]  /*1c4a0*/  ISETP.NE.AND P0, PT, R3, 0x1, PT ;  /* 0x000000010300780c */ /* 0x000fda0003f05270 */
[----:B-1----:R-:W1:Y:S02]  /*1c4b0*/  @P0 LDC.64 R4, c[0x0][0x9e8] ;  /* 0x00027a00ff040b82 */ /* 0x002e640000000a00 */
[----:B-1----:R-:W-:-:S05]  /*1c4c0*/  @P0 IMAD.HI.U32 R4, R6, R4, RZ ;  /* 0x0000000406040227 */ /* 0x002fca00078e00ff */
[----:B------:R-:W-:-:S07]  /*1c4d0*/  @P0 SHF.R.U32.HI R6, RZ, R5, R4 ;  /* 0x00000005ff060219 */ /* 0x000fce0000011604 */
.L_x_12173:
[----:B------:R-:W-:Y:S05]  /*1c4e0*/  BSYNC B0 ;  /* 0x0000000000007941 */ /* 0x000fea0003800000 */
.L_x_12171:
[----:B------:R-:W-:-:S05]  /*1c4f0*/  IMAD R6, R6, R3, R3 ;  /* 0x0000000306067224 */ /* 0x000fca00078e0203 */
[----:B------:R-:W-:-:S07]  /*1c500*/  VIMNMX R2, R2, R6, PT ;  /* 0x0000000602027248 */ /* 0x000fce0003fe0100 */
.L_x_12170:
[----:B------:R-:W-:Y:S01]  /*1c510*/  VIADD R0, R2, 0x5f ;  /* 0x0000005f02007836 */ /* 0x000fe20000000000 */
[----:B------:R-:W2:Y:S01]  /*1c520*/  @P1 LDC R4, c[0x0][0x450] ;  /* 0x00011400ff041b82 */ /* 0x000ea20000000800 */
[----:B------:R-:W-:Y:S02]  /*1c530*/  ULDC UR4, c[0x0][0x9dc] ;  /* 0x0002770000047ab9 */ /* 0x000fe40000000800 */
[----:B------:R-:W-:-:S05]  /*1c540*/  IMAD.HI R0, R0, 0x2aaaaaab, RZ ;  /* 0x2aaaaaab00007827 */ /* 0x000fca00078e02ff */
[----:B------:R-:W-:-:S04]  /*1c550*/  SHF.R.U32.HI R2, RZ, 0x1f, R0 ;  /* 0x0000001fff027819 */ /* 0x000fc80000011600 */
[----:B------:R-:W-:Y:S02]  /*1c560*/  LEA.HI.SX32 R2, R0, R2, 0x1c ;  /* 0x0000000200027211 */ /* 0x000fe400078fe2ff */
[----:B------:R-:W3:Y:S02]  /*1c570*/  @P1 LDC R0, c[0x0][0x44c] ;  /* 0x00011300ff001b82 */ /* 0x000ee40000000800 */
[----:B------:R-:W-:Y:S01]  /*1c580*/  VIMNMX R6, R21, R2, PT ;  /* 0x0000000215067248 */ /* 0x000fe20003fe0100 */
[----:B------:R-:W-:-:S04]  /*1c590*/  IMAD.MOV.U32 R2, RZ, RZ, R7 ;  /* 0x000000ffff027224 */ /* 0x000fc800078e0007 */
[----:B------:R4:W-:Y:S01]  /*1c5a0*/  STL [R1+0x2c], R6 ;  /* 0x00002c0601007387 */ /* 0x0009e20000100800 */
[----:B---3--:R-:W-:-:S05]  /*1c5b0*/  @P1 IMAD.HI.U32 R0, R7, R0, RZ ;  /* 0x0000000007001227 */ /* 0x008fca00078e00ff */
[----:B--2---:R-:W-:-:S05]  /*1c5c0*/  @P1 SHF.R.U32.HI R2, RZ, R4, R0 ;  /* 0x00000004ff021219 */ /* 0x004fca0000011600 */
[----:B------:R-:W-:-:S04]  /*1c5d0*/  IMAD.IADD R0, R20, 0x1, R2 ;  /* 0x0000000114007824 */ /* 0x000fc800078e0202 */
[----:B------:R-:W-:Y:S01]  /*1c5e0*/  VIADD R2, R0, -UR4 ;  /* 0x8000000400027c36 */ /* 0x000fe20008000000 */
[----:B----4-:R-:W-:Y:S06]  /*1c5f0*/  @!P2 BRA `(.L_x_12174) ;  /* 0x000000000044a947 */ /* 0x010fec0003800000 */
[----:B------:R-:W-:Y:S01]  /*1c600*/  ISETP.GT.AND P0, PT, R0, -0x1, PT ;  /* 0xffffffff0000780c */ /* 0x000fe20003f04270 */
[----:B------:R-:W-:-:S12]  /*1c610*/  BSSY B0, `(.L_x_12175) ;  /* 0x000000d000007945 */ /* 0x000fd80003800000 */
[----:B------:R-:W-:Y:S05]  /*1c620*/  @P0 BRA `(.L_x_12176) ;  /* 0x00000000001c0947 */ /* 0x000fea0003800000 */
[----:B------:R-:W-:Y:S02]  /*1c630*/  ISETP.NE.AND P0, PT, R3, 0x1, PT ;  /* 0x000000010300780c */ /* 0x000fe40003f05270 */
[----:B------:R-:W-:-:S11]  /*1c640*/  LOP3.LUT R0, RZ, R0, RZ, 0x33, !PT ;  /* 0x00000000ff007212 */ /* 0x000fd600078e33ff */
[----:B-1----:R-:W1:Y:S02]  /*1c650*/  @P0 LDC.64 R4, c[0x0][0x9e8] ;  /* 0x00027a00ff040b82 */ /* 0x002e640000000a00 */
[----:B-1----:R-:W-:-:S05]  /*1c660*/  @P0 IMAD.HI.U32 R4, R0, R4, RZ ;  /* 0x0000000400040227 */ /* 0x002fca00078e00ff */
[----:B------:R-:W-:-:S04]  /*1c670*/  @P0 SHF.R.U32.HI R0, RZ, R5, R4 ;  /* 0x00000005ff000219 */ /* 0x000fc80000011604 */
[----:B------:R-:W-:Y:S01]  /*1c680*/  LOP3.LUT R0, RZ, R0, RZ, 0x33, !PT ;  /* 0x00000000ff007212 */ /* 0x000fe200078e33ff */
[----:B------:R-:W-:Y:S06]  /*1c690*/  BRA `(.L_x_12177) ;  /* 0x0000000000107947 */ /* 0x000fec0003800000 */
.L_x_12176:
[----:B------:R-:W-:-:S13]  /*1c6a0*/  ISETP.NE.AND P0, PT, R3, 0x1, PT ;  /* 0x000000010300780c */ /* 0x000fda0003f05270 */
[----:B-1----:R-:W1:Y:S02]  /*1c6b0*/  @P0 LDC.64 R4, c[0x0][0x9e8] ;  /* 0x00027a00ff040b82 */ /* 0x002e640000000a00 */
[----:B-1----:R-:W-:-:S05]  /*1c6c0*/  @P0 IMAD.HI.U32 R4, R0, R4, RZ ;  /* 0x0000000400040227 */ /* 0x002fca00078e00ff */
[----:B------:R-:W-:-:S07]  /*1c6d0*/  @P0 SHF.R.U32.HI R0, RZ, R5, R4 ;  /* 0x00000005ff000219 */ /* 0x000fce0000011604 */
.L_x_12177:
[----:B------:R-:W-:Y:S05]  /*1c6e0*/  BSYNC B0 ;  /* 0x0000000000007941 */ /* 0x000fea0003800000 */
.L_x_12175:
[----:B------:R-:W-:-:S05]  /*1c6f0*/  IMAD R0, R0, R3, RZ ;  /* 0x0000000300007224 */ /* 0x000fca00078e02ff */
[----:B------:R-:W-:-:S07]  /*1c700*/  VIMNMX R2, R2, R0, !PT ;  /* 0x0000000002027248 */ /* 0x000fce0007fe0100 */
.L_x_12174:
[----:B------:R-:W-:Y:S01]  /*1c710*/  IMAD.HI R2, R2, 0x2aaaaaab, RZ ;  /* 0x2aaaaaab02027827 */ /* 0x000fe200078e02ff */
[----:B------:R-:W-:Y:S04]  /*1c720*/  BSSY B7, `(.L_x_12178) ;  /* 0x00003fa000077945 */ /* 0x000fe80003800000 */
[----:B------:R-:W-:-:S04]  /*1c730*/  SHF.R.U32.HI R0, RZ, 0x1f, R2 ;  /* 0x0000001fff007819 */ /* 0x000fc80000011602 */
[----:B------:R-:W-:-:S04]  /*1c740*/  LEA.HI.SX32 R0, R2, R0, 0x1c ;  /* 0x0000000002007211 */ /* 0x000fc800078fe2ff */
[----:B------:R-:W-:-:S04]  /*1c750*/  VIMNMX R3, RZ, R0, !PT ;  /* 0x00000000ff037248 */ /* 0x000fc80007fe0100 */
[----:B------:R-:W-:Y:S01]  /*1c760*/  ISETP.GT.AND P0, PT, R6, R3, PT ;  /* 0x000000030600720c */ /* 0x000fe20003f04270 */
[----:B------:R2:W-:-:S12]  /*1c770*/  STL [R1+0x24], R3 ;  /* 0x0000240301007387 */ /* 0x0005d80000100800 */
[----:B--2---:R-:W-:Y:S05]  /*1c780*/  @P0 BRA `(.L_x_12179) ;  /* 0x0000000000440947 */ /* 0x004fea0003800000 */
[----:B------:R-:W2:Y:S02]  /*1c790*/  S2R R3, SR_TID.X ;  /* 0x0000000000037919 */ /* 0x000ea40000002100 */
[----:B--2---:R-:W-:-:S04]  /*1c7a0*/  LOP3.LUT R3, R3, 0x7f, RZ, 0xc0, !PT ;  /* 0x0000007f03037812 */ /* 0x004fc800078ec0ff */
[----:B------:R-:W-:-:S13]  /*1c7b0*/  ISETP.NE.AND P0, PT, R3, RZ, PT ;  /* 0x000000ff0300720c */ /* 0x000fda0003f05270 */
[----:B------:R-:W-:Y:S05]  /*1c7c0*/  @P0 BRA `(.L_x_12180) ;  /* 0x0000003c00bc0947 */ /* 0x000fea0003800000 */
[----:B------:R-:W2:Y:S01]  /*1c7d0*/  S2R R3, SR_LANEID ;  /* 0x0000000000037919 */ /* 0x000ea20000000000 */
[----:B------:R-:W-:Y:S02]  /*1c7e0*/  VOTEU.ANY UR4, UPT, PT ;  /* 0x0000000000047886 */ /* 0x000fe400038e0100 */
[----:B------:R-:W2:Y:S08]  /*1c7f0*/  FLO.U32 R0, UR4 ;  /* 0x0000000400007d00 */ /* 0x000eb000080e0000 */
[----:B-1----:R-:W1:Y:S01]  /*1c800*/  POPC R5, UR4 ;  /* 0x0000000400057d09 */ /* 0x002e620008000000 */
[----:B--2---:R-:W-:-:S02]  /*1c810*/  ISETP.EQ.U32.AND P0, PT, R0, R3, PT ;  /* 0x000000030000720c */ /* 0x004fc40003f02070 */
[----:B------:R-:W1:Y:S11]  /*1c820*/  LDC.64 R2, c[0x0][0xc60] ;  /* 0x00031800ff027b82 */ /* 0x000e760000000a00 */
[----:B-1----:R-:W2:Y:S01]  /*1c830*/  @P0 ATOMG.E.ADD.STRONG.GPU PT, R3, desc[UR38][R2.64], R5 ;  /* 0x00000005020309a8 */ /* 0x002ea200081ee1e6 */
[----:B------:R-:W1:Y:S02]  /*1c840*/  S2R R4, SR_LTMASK ;  /* 0x0000000000047919 */ /* 0x000e640000003900 */
[----:B-1----:R-:W-:-:S04]  /*1c850*/  LOP3.LUT R4, R4, UR4, RZ, 0xc0, !PT ;  /* 0x0000000404047c12 */ /* 0x002fc8000f8ec0ff */
[----:B------:R-:W1:Y:S01]  /*1c860*/  POPC R7, R4 ;  /* 0x0000000400077309 */ /* 0x000e620000000000 */
[----:B--2---:R-:W1:Y:S02]  /*1c870*/  SHFL.IDX PT, R0, R3, R0, 0x1f ;  /* 0x00001f0003007589 */ /* 0x004e6400000e0000 */
[----:B-1----:R-:W-:Y:S01]  /*1c880*/  IADD3 R16, R0, UR36, R7 ;  /* 0x0000002400107c10 */ /* 0x002fe2000fffe007 */
[----:B------:R-:W-:Y:S06]  /*1c890*/  BRA `(.L_x_12180) ;  /* 0x0000003c00887947 */ /* 0x000fec0003800000 */
.L_x_12179:
        /* <DEDUP_REMOVED lines=11> */
[----:B-1----:R-:W-:Y:S02]  /*1c950*/  IMAD.U32 R5, RZ, RZ, UR7 ;  /* 0x00000007ff057e24 */ /* 0x002fe4000f8e00ff */
        /* <DEDUP_REMOVED lines=8> */
[----:B--2---:R-:W-:Y:S05]  /*1c9e0*/  CALL.ABS.NOINC R2 ;  /* 0x0000000002007343 */ /* 0x004fea0003c00000 */
.L_x_12182:
[----:B------:R-:W-:Y:S05]  /*1c9f0*/  BSYNC B6 ;  /* 0x0000000000067941 */ /* 0x000fea0003800000 */
.L_x_12181:
        /* <DEDUP_REMOVED lines=10> */
[----:B-1----:R-:W-:Y:S02]  /*1caa0*/  IMAD.U32 R5, RZ, RZ, UR7 ;  /* 0x00000007ff057e24 */ /* 0x002fe4000f8e00ff */
[----:B------:R-:W-:Y:S02]  /*1cab0*/  IMAD.U32 R6, RZ, RZ, UR8 ;  /* 0x00000008ff067e24 */ /* 0x000fe4000f8e00ff */
[----:B------:R-:W-:-:S02]  /*1cac0*/  IMAD.U32 R7, RZ, RZ, UR9 ;  /* 0x00000009ff077e24 */ /* 0x000fc4000f8e00ff */
[----:B------:R-:W-:Y:S02]  /*1cad0*/  IMAD.U32 R10, RZ, RZ, UR4 ;  /* 0x00000004ff0a7e24 */ /* 0x000fe4000f8e00ff */
[----:B0-----:R-:W-:Y:S02]  /*1cae0*/  IMAD.U32 R11, RZ, RZ, UR5 ;  /* 0x00000005ff0b7e24 */ /* 0x001fe4000f8e00ff */
[----:B------:R-:W-:Y:S02]  /*1caf0*/  IMAD.MOV.U32 R8, RZ, RZ, 0x70 ;  /* 0x00000070ff087424 */ /* 0x000fe400078e00ff */
[----:B------:R-:W-:Y:S02]  /*1cb00*/  IMAD.MOV.U32 R12, RZ, RZ, 0x1 ;  /* 0x00000001ff0c7424 */ /* 0x000fe400078e00ff */
[----:B--2---:R-:W-:-:S07]  /*1cb10*/  IMAD.MOV.U32 R13, RZ, RZ, RZ ;  /* 0x000000ffff0d7224 */ /* 0x004fce00078e00ff */
[----:B------:R-:W-:-:S07]  /*1cb20*/  LEPC R20, `(.L_x_12185) ;  /* 0x000000001014794e */ /* 0x000fce0000000000 */
[----:B---3--:R-:W-:Y:S05]  /*1cb30*/  CALL.ABS.NOINC R2 ;  /* 0x0000000002007343 */ /* 0x008fea0003c00000 */
.L_x_12185:
        /* <DEDUP_REMOVED lines=15> */
.L_x_12184:
[----:B------:R-:W-:Y:S05]  /*1cc30*/  BSYNC B6 ;  /* 0x0000000000067941 */ /* 0x000fea0003800000 */
.L_x_12183:
[----:B------:R-:W-:Y:S01]  /*1cc40*/  ULDC.64 UR4, c[0x0][0x9f8] ;  /* 0x00027e0000047ab9 */ /* 0x000fe20000000a00 */
[----:B------:R-:W2:Y:S01]  /*1cc50*/  LDL R17, [R1+0x2c] ;  /* 0x00002c0001117983 */ /* 0x000ea20000100800 */
[----:B------:R-:W-:Y:S01]  /*1cc60*/  ISETP.NE.U32.AND P0, PT, RZ, UR4, PT ;  /* 0x00000004ff007c0c */ /* 0x000fe2000bf05070 */
[----:B------:R-:W-:-:S03]  /*1cc70*/  IMAD.MOV.U32 R7, RZ, RZ, R19 ;  /* 0x000000ffff077224 */ /* 0x000fc600078e0013 */
[----:B------:R-:W-:Y:S01]  /*1cc80*/  ISETP.NE.AND.EX P0, PT, RZ, UR5, PT, P0 ;  /* 0x00000005ff007c0c */ /* 0x000fe2000bf05300 */
[----:B------:R-:W-:-:S12]  /*1cc90*/  ULDC.64 UR4, c[0x0][0xa08] ;  /* 0x0002820000047ab9 */ /* 0x000fd80000000a00 */
[----:B------:R-:W3:Y:S02]  /*1cca0*/  @P0 LDC.64 R2, c[0x0][0x9f8] ;  /* 0x00027e00ff020b82 */ /* 0x000ee40000000a00 */
[----:B---3--:R-:W-:-:S05]  /*1ccb0*/  @P0 IMAD.WIDE R2, R19, 0x4, R2 ;  /* 0x0000000413020825 */ /* 0x008fca00078e0202 */
[----:B------:R3:W1:Y:S02]  /*1ccc0*/  @P0 LDG.E R7, desc[UR38][R2.64] ;  /* 0x0000002602070981 */ /* 0x000664000c1e1900 */
[----:B---3--:R-:W3:Y:S02]  /*1ccd0*/  LDC.64 R2, c[0x0][0x418] ;  /* 0x00010600ff027b82 */ /* 0x008ee40000000a00 */
[----:B---3--:R-:W-:Y:S01]  /*1cce0*/  LOP3.LUT P0, RZ, R2, UR4, RZ, 0xfc, !PT ;  /* 0x0000000402ff7c12 */ /* 0x008fe2000f80fcff */
[----:B------:R-:W-:-:S03]  /*1ccf0*/  UMOV UR4, 0xffffffff ;  /* 0xffffffff00047882 */ /* 0x000fc60000000000 */
[----:B------:R-:W-:Y:S01]  /*1cd00*/  LOP3.LUT P0, RZ, R3, UR5, RZ, 0xfc, P0 ;  /* 0x0000000503ff7c12 */ /* 0x000fe2000800fcff */
[----:B--2---:R-:W-:Y:S01]  /*1cd10*/  VIADD R0, R17, 0xffffffff ;  /* 0xffffffff11007836 */ /* 0x004fe20000000000 */
[----:B-1----:R-:W-:Y:S01]  /*1cd20*/  SHF.R.S32.HI R8, RZ, 0x1f, R7 ;  /* 0x0000001fff087819 */ /* 0x002fe20000011407 */
        /* <DEDUP_REMOVED lines=8> */
.L_x_12345:
[----:B--2---:R-:W2:Y:S01]  /*1cdb0*/  LDL.LU R4, [R1] ;  /* 0x0000000001047983 */ /* 0x004ea20000300800 */
[----:B------:R-:W-:Y:S02]  /*1cdc0*/  PLOP3.LUT P1, PT, PT, PT, PT, 0x8, 0x0 ;  /* 0x000000000000781c */ /* 0x000fe40003f2e170 */
[----:B---3--:R-:W-:Y:S01]  /*1cdd0*/  ISETP.NE.AND P0, PT, R14, RZ, PT ;  /* 0x000000ff0e00720c */ /* 0x008fe20003f05270 */
[----:B------:R3:W-:Y:S01]  /*1cde0*/  STL [R1+0x30], R0 ;  /* 0x0000300001007387 */ /* 0x0007e20000100800 */
[----:B--2---:R-:W-:-:S09]  /*1cdf0*/  LOP3.LUT R4, R4, 0xfffffffe, RZ, 0xc0, !PT ;  /* 0xfffffffe04047812 */ /* 0x004fd200078ec0ff */
[----:B------:R-:W-:-:S05]  /*1ce00*/  @P1 LOP3.LUT R4, R4, 0x1, RZ, 0xfc, !PT ;  /* 0x0000000104041812 */ /* 0x000fca00078efcff */
[----:B------:R3:W-:Y:S01]  /*1ce10*/  STL [R1], R4 ;  /* 0x0000000401007387 */ /* 0x0007e20000100800 */
[----:B------:R-:W-:Y:S05]  /*1ce20*/  @P0 BRA `(.L_x_12187) ;  /* 0x00000004001c0947 */ /* 0x000fea0003800000 */
[----:B------:R-:W-:-:S03]  /*1ce30*/  UMOV UR4, 0xffffffff ;  /* 0xffffffff00047882 */ /* 0x000fc60000000000 */
[----:B------:R-:W-:Y:S05]  /*1ce40*/  BRA.DIV UR4, `(.L_x_12188) ;  /* 0x0000005e04c87947 */ /* 0x000fea000b800000 */
[----:B------:R-:W-:-:S13]  /*1ce50*/  ELECT P6, URZ, PT ;  /* 0x00000000003f782f */ /* 0x000fda00038c0000 */
.L_x_12348:
        /* <DEDUP_REMOVED lines=24> */
.L_x_12189:
[----:B-1----:R-:W4:Y:S04]  /*1cfe0*/  LDL R7, [R1+0x4] ;  /* 0x0000040001077983 */ /* 0x002f280000100800 */
[----:B---3--:R-:W4:Y:S04]  /*1cff0*/  LDL R0, [R1+0x8] ;  /* 0x0000080001007983 */ /* 0x008f280000100800 */
[----:B--2---:R-:W2:Y:S01]  /*1d000*/  LDL R2, [R1+0x14] ;  /* 0x0000140001027983 */ /* 0x004ea20000100800 */
[----:B----4-:R-:W-:Y:S01]  /*1d010*/  IMAD R0, R0, 0x8, R7 ;  /* 0x0000000800007824 */ /* 0x010fe200078e0207 */
[----:B--2---:R-:W-:-:S04]  /*1d020*/  SHF.L.U32 R2, R2, 0x1f, RZ ;  /* 0x0000001f02027819 */ /* 0x004fc800000006ff */
[----:B------:R-:W1:Y:S02]  /*1d030*/  SYNCS.PHASECHK.TRANS64.TRYWAIT P0, [R0+URZ+0x22840], R2 ;  /* 0x02284002000075a7 */ /* 0x000e64000800017f */
[----:B-1----:R-:W-:Y:S05]  /*1d040*/  @!P0 BRA `(.L_x_12190) ;  /* 0x0000005c00688947 */ /* 0x002fea0003800000 */
.L_x_12349:
        /* <DEDUP_REMOVED lines=11> */
.L_x_12191:
[----:B------:R-:W2:Y:S04]  /*1d100*/  LDL R6, [R1+0x4] ;  /* 0x0000040001067983 */ /* 0x000ea80000100800 */
[----:B------:R-:W2:Y:S04]  /*1d110*/  LDL R5, [R1+0x8] ;  /* 0x0000080001057983 */ /* 0x000ea80000100800 */
[----:B------:R-:W3:Y:S04]  /*1d120*/  LDL R4, [R1+0x30] ;  /* 0x0000300001047983 */ /* 0x000ee80000100800 */
[----:B------:R-:W4:Y:S04]  /*1d130*/  LDL R3, [R1+0x20] ;  /* 0x0000200001037983 */ /* 0x000f280000100800 */
[----:B-1----:R-:W4:Y:S01]  /*1d140*/  LDL.LU R2, [R1] ;  /* 0x0000000001027983 */ /* 0x002f220000300800 */
        /* <DEDUP_REMOVED lines=9> */
[----:B--2---:R-:W-:Y:S01]  /*1d1e0*/  IMAD R0, R5, 0x3000, R6 ;  /* 0x0000300005007824 */ /* 0x004fe200078e0206 */
[----:B---3--:R-:W-:-:S04]  /*1d1f0*/  R2UR UR11, R4 ;  /* 0x00000000040b72ca */ /* 0x008fc800000e0000 */
[----:B------:R-:W-:Y:S02]  /*1d200*/  R2UR UR8, R0 ;  /* 0x00000000000872ca */ /* 0x000fe400000e0000 */
[----:B----4-:R-:W-:Y:S02]  /*1d210*/  R2UR UR4, R3 ;  /* 0x00000000030472ca */ /* 0x010fe400000e0000 */
[----:B------:R-:W-:-:S04]  /*1d220*/  LOP3.LUT R2, R2, 0xfffffffe, RZ, 0xc0, !PT ;  /* 0xfffffffe02027812 */ /* 0x000fc800078ec0ff */
[----:B------:R-:W-:-:S05]  /*1d230*/  @P0 LOP3.LUT R2, R2, 0x1, RZ, 0xfc, !PT ;  /* 0x0000000102020812 */ /* 0x000fca00078efcff */
[----:B------:R-:W-:Y:S02]  /*1d240*/  UIADD3 UR8, UR8, 0x1c400, URZ ;  /* 0x0001c40008087890 */ /* 0x000fe4000fffe03f */
[----:B------:R-:W-:Y:S01]  /*1d250*/  UIMAD UR11, UR11, 0x60, UR4 ;  /* 0x000000600b0b78a4 */ /* 0x000fe2000f8e0204 */
[----:B------:R2:W-:Y:S02]  /*1d260*/  STL [R1], R2 ;  /* 0x0000000201007387 */ /* 0x0005e40000100800 */
[----:B------:R-:W-:-:S06]  /*1d270*/  UMOV UR4, 0x0 ;  /* 0x0000000000047882 */ /* 0x000fcc0000000000 */
[----:B------:R2:W-:Y:S01]  /*1d280*/  UTMALDG.4D [UR8], [UR6], desc[UR4] ;  /* 0x00000408060075b4 */ /* 0x0005e20008019000 */
[----:B------:R-:W-:Y:S02]  /*1d290*/  NOP ;  /* 0x0000000000007918 */ /* 0x000fe40000000000 */
.L_x_12187:
[----:B---3--:R-:W3:Y:S04]  /*1d2a0*/  LDL R4, [R1+0x4] ;  /* 0x0000040001047983 */ /* 0x008ee80000100800 */
        /* <DEDUP_REMOVED lines=31> */
.L_x_12193:
[----:B------:R-:W-:Y:S05]  /*1d4a0*/  BSYNC B6 ;  /* 0x0000000000067941 */ /* 0x000fea0003800000 */
.L_x_12192:
[----:B--2---:R-:W2:Y:S01]  /*1d4b0*/  LDL.LU R0, [R1+0x4c] ;  /* 0x00004c0001007983 */ /* 0x004ea20000300800 */
[----:B-1----:R-:W1:Y:S01]  /*1d4c0*/  LDC R7, c[0x0][0x448] ;  /* 0x00011200ff077b82 */ /* 0x002e620000000800 */
[----:B------:R-:W-:Y:S01]  /*1d4d0*/  ULDC.64 UR4, c[0x0][0x2d8] ;  /* 0x0000b60000047ab9 */ /* 0x000fe20000000a00 */
[----:B------:R-:W-:Y:S01]  /*1d4e0*/  ULDC UR6, c[0x0][0x2b8] ;  /* 0x0000ae0000067ab9 */ /* 0x000fe20000000800 */
[----:B------:R-:W2:Y:S04]  /*1d4f0*/  LDL.LU.64 R2, [R1+0x40] ;  /* 0x0000400001027983 */ /* 0x000ea80000300a00 */
[----:B------:R-:W3:Y:S04]  /*1d500*/  LDL R12, [R1+0x28] ;  /* 0x00002800010c7983 */ /* 0x000ee80000100800 */
[----:B------:R4:W5:Y:S01]  /*1d510*/  LDL R9, [R1+0x34] ;  /* 0x0000340001097983 */ /* 0x0009620000100800 */
[----:B------:R-:W0:Y:S01]  /*1d520*/  S2R R5, SR_TID.X ;  /* 0x0000000000057919 */ /* 0x000e220000002100 */
[----:B------:R-:W4:Y:S01]  /*1d530*/  S2R R8, SR_TID.X ;  /* 0x0000000000087919 */ /* 0x000f220000002100 */
[----:B0-----:R-:W-:-:S04]  /*1d540*/  LOP3.LUT R5, R5, 0x7f, RZ, 0xc0, !PT ;  /* 0x0000007f05057812 */ /* 0x001fc800078ec0ff */
[----:B------:R-:W-:Y:S01]  /*1d550*/  SHF.R.U32.HI R5, RZ, 0x3, R5 ;  /* 0x00000003ff057819 */ /* 0x000fe20000011605 */
[----:B----4-:R-:W-:-:S05]  /*1d560*/  IMAD.SHL.U32 R8, R8, 0x10, RZ ;  /* 0x0000001008087824 */ /* 0x010fca00078e00ff */
[----:B------:R-:W-:Y:S01]  /*1d570*/  LOP3.LUT R8, R5, 0x70, R8, 0xf8, !PT ;  /* 0x0000007005087812 */ /* 0x000fe200078ef808 */
[----:B------:R-:W0:Y:S02]  /*1d580*/  S2R R10, SR_TID.X ;  /* 0x00000000000a7919 */ /* 0x000e240000002100 */
[----:B0-----:R-:W-:-:S05]  /*1d590*/  IMAD.SHL.U32 R10, R10, 0x8, RZ ;  /* 0x000000080a0a7824 */ /* 0x001fca00078e00ff */
        /* <DEDUP_REMOVED lines=118> */
.L_x_12366:
[----:B------:R3:W5:Y:S01]  /*1dd00*/  LDL R8, [R1+0x4] ;  /* 0x0000040001087983 */ /* 0x0007620000100800 */
        /* <DEDUP_REMOVED lines=10> */
.L_x_12195:
        /* <DEDUP_REMOVED lines=19> */
.L_x_12367:
[----:B------:R-:W-:Y:S05]  /*1dee0*/  BSYNC B0 ;  /* 0x0000000000007941 */ /* 0x000fea0003800000 */
.L_x_12196:
[----:B0-----:R-:W2:Y:S01]  /*1def0*/  LDL R2, [R1] ;  /* 0x0000000001027983 */ /* 0x001ea20000100800 */
        /* <DEDUP_REMOVED lines=14> */
.L_x_12368:
[----:B------:R-:W-:Y:S05]  /*1dfe0*/  BSYNC B1 ;  /* 0x0000000000017941 */ /* 0x000fea0003800000 */
.L_x_12200:
        /* <DEDUP_REMOVED lines=9> */
.L_x_12203:
[----:B------:R-:W-:Y:S05]  /*1e080*/  BSYNC B1 ;  /* 0x0000000000017941 */ /* 0x000fea0003800000 */
.L_x_12202:
        /* <DEDUP_REMOVED lines=14> */
.L_x_12204:
        /* <DEDUP_REMOVED lines=15> */
.L_x_12205:
        /* <DEDUP_REMOVED lines=15> */
.L_x_12206:
        /* <DEDUP_REMOVED lines=15> */
.L_x_12207:
        /* <DEDUP_REMOVED lines=10> */
.L_x_12199:
[----:B------:R-:W-:Y:S05]  /*1e4e0*/  BSYNC B0 ;  /* 0x0000000000007941 */ /* 0x000fea0003800000 */
.L_x_12198:
        /* <DEDUP_REMOVED lines=50> */
.L_x_12214:
[----:B------:R-:W2:Y:S01]  /*1e810*/  LDL R2, [R1+0x4] ;  /* 0x0000040001027983 */ /* 0x000ea20000100800 */
[----:B-1----:R-:W-:Y:S01]  /*1e820*/  SHF.L.U32 R5, R7, 0x1f, RZ ;  /* 0x0000001f07057819 */ /* 0x002fe200000006ff */
[----:B------:R-:W-:Y:S01]  /*1e830*/  BSSY B3, `(.L_x_12215) ;  /* 0x0000007000037945 */ /* 0x000fe20003800000 */
[----:B------:R-:W1:Y:S02]  /*1e840*/  S2R R3, SR_TID.X ;  /* 0x0000000000037919 */ /* 0x000e640000002100 */
[----:B-1----:R-:W-:-:S04]  /*1e850*/  LOP3.LUT R3, R3, 0x7f, RZ, 0xc0, !PT ;  /* 0x0000007f03037812 */ /* 0x002fc800078ec0ff */
[----:B------:R-:W-:Y:S01]  /*1e860*/  ISETP.NE.AND P1, PT, R3, RZ, PT ;  /* 0x000000ff0300720c */ /* 0x000fe20003f25270 */
[----:B--2---:R-:W-:-:S04]  /*1e870*/  IMAD R2, R8, 0x8, R2 ;  /* 0x0000000808027824 */ /* 0x004fc800078e0202 */
[----:B------:R-:W1:Y:S02]  /*1e880*/  SYNCS.PHASECHK.TRANS64.TRYWAIT P0, [R2+URZ+0x22840], R5 ;  /* 0x02284005020075a7 */ /* 0x000e64000800017f */
[----:B-1----:R-:W-:Y:S06]  /*1e890*/  @!P0 BRA `(.L_x_12216) ;  /* 0x0000005000288947 */ /* 0x002fec0003800000 */
.L_x_12369:
[----:B------:R-:W-:Y:S05]  /*1e8a0*/  BSYNC B3 ;  /* 0x0000000000037941 */ /* 0x000fea0003800000 */
.L_x_12215:
        /* <DEDUP_REMOVED lines=9> */
.L_x_12218:
[----:B------:R-:W-:Y:S05]  /*1e940*/  BSYNC B3 ;  /* 0x0000000000037941 */ /* 0x000fea0003800000 */
.L_x_12217:
        /* <DEDUP_REMOVED lines=14> */
.L_x_12219:
        /* <DEDUP_REMOVED lines=13> */
.L_x_12370:
[----:B------:R-:W-:Y:S05]  /*1eb00*/  BSYNC B3 ;  /* 0x0000000000037941 */ /* 0x000fea0003800000 */
.L_x_12220:
        /* <DEDUP_REMOVED lines=11> */
.L_x_12223:
[----:B------:R-:W-:Y:S05]  /*1ebc0*/  BSYNC B3 ;  /* 0x0000000000037941 */ /* 0x000fea0003800000 */
.L_x_12222:
        /* <DEDUP_REMOVED lines=11> */
.L_x_12224:
        /* <DEDUP_REMOVED lines=15> */
.L_x_12225:
        /* <DEDUP_REMOVED lines=15> */
.L_x_12226:
        /* <DEDUP_REMOVED lines=15> */
.L_x_12227:
        /* <DEDUP_REMOVED lines=10> */
.L_x_12213:
[----:B------:R-:W-:Y:S05]  /*1eff0*/  BSYNC B1 ;  /* 0x0000000000017941 */ /* 0x000fea0003800000 */
.L_x_12212:
[----:B------:R-:W2:Y:S02]  /*1f000*/  LDL R4, [R1+0x2c] ;  /* 0x00002c0001047983 */ /* 0x000ea40000100800 */
[----:B--2---:R-:W-:-:S07]  /*1f010*/  VIADD R0, R4, 0xfffffffd ;  /* 0xfffffffd04007836 */ /* 0x004fce0000000000 */
.L_x_12211:
[----:B------:R-:W-:Y:S05]  /*1f020*/  BSYNC B2 ;  /* 0x0000000000027941 */ /* 0x000fea0003800000 */
.L_x_12210:
[----:B------:R-:W2:Y:S01]  /*1f030*/  LDL.LU R2, [R1+0x2c] ;  /* 0x00002c0001027983 */ /* 0x000ea20000300800 */
[----:B------:R-:W-:Y:S01]  /*1f040*/  VIADD R6, R6, 0xfffffffe ;  /* 0xfffffffe06067836 */ /* 0x000fe20000000000 */
[----:B--2---:R-:W-:-:S04]  /*1f050*/  LOP3.LUT R2, RZ, R2, RZ, 0x33, !PT ;  /* 0x00000002ff027212 */ /* 0x004fc800078e33ff */
[----:B------:R-:W-:-:S13]  /*1f060*/  ISETP.NE.AND P0, PT, R6, R2, PT ;  /* 0x000000020600720c */ /* 0x000fda0003f05270 */
[----:B------:R-:W-:Y:S05]  /*1f070*/  @!P0 BRA `(.L_x_12209) ;  /* 0x0000001400208947 */ /* 0x000fea0003800000 */
.L_x_12260:
        /* <DEDUP_REMOVED lines=36> */
.L_x_12230:
[----:B------:R-:W2:Y:S01]  /*1f2c0*/  LDL R2, [R1+0x4] ;  /* 0x0000040001027983 */ /* 0x000ea20000100800 */
        /* <DEDUP_REMOVED lines=8> */
.L_x_12371:
[----:B------:R-:W-:Y:S05]  /*1f350*/  BSYNC B2 ;  /* 0x0000000000027941 */ /* 0x000fea0003800000 */
.L_x_12231:
        /* <DEDUP_REMOVED lines=9> */
.L_x_12234:
[----:B------:R-:W-:Y:S05]  /*1f3f0*/  BSYNC B2 ;  /* 0x0000000000027941 */ /* 0x000fea0003800000 */
.L_x_12233:
        /* <DEDUP_REMOVED lines=13> */
.L_x_12235:
        /* <DEDUP_REMOVED lines=13> */
.L_x_12372:
[----:B------:R-:W-:Y:S05]  /*1f5a0*/  BSYNC B2 ;  /* 0x0000000000027941 */ /* 0x000fea0003800000 */
.L_x_12236:
        /* <DEDUP_REMOVED lines=11> */
.L_x_12239:
[----:B------:R-:W-:Y:S05]  /*1f660*/  BSYNC B2 ;  /* 0x0000000000027941 */ /* 0x000fea0003800000 */
.L_x_12238:
        /* <DEDUP_REMOVED lines=10> */
.L_x_12240:
        /* <DEDUP_REMOVED lines=15> */
.L_x_12241:
        /* <DEDUP_REMOVED lines=15> */
.L_x_12242:
        /* <DEDUP_REMOVED lines=15> */
.L_x_12243:
        /* <DEDUP_REMOVED lines=10> */
.L_x_12229:
[----:B------:R-:W-:Y:S05]  /*1fa80*/  BSYNC B1 ;  /* 0x0000000000017941 */ /* 0x000fea0003800000 */
.L_x_12228:
        /* <DEDUP_REMOVED lines=36> */
.L_x_12246:
        /* <DEDUP_REMOVED lines=9> */
.L_x_12373:
[----:B------:R-:W-:Y:S05]  /*1fd60*/  BSYNC B2 ;  /* 0x0000000000027941 */ /* 0x000fea0003800000 */
.L_x_12247:
        /* <DEDUP_REMOVED lines=9> */
.L_x_12250:
[----:B------:R-:W-:Y:S05]  /*1fe00*/  BSYNC B2 ;  /* 0x0000000000027941 */ /* 0x000fea0003800000 */
.L_x_12249:
        /* <DEDUP_REMOVED lines=14> */
.L_x_12251:
        /* <DEDUP_REMOVED lines=13> */
.L_x_12374:
[----:B------:R-:W-:Y:S05]  /*1ffc0*/  BSYNC B2 ;  /* 0x0000000000027941 */ /* 0x000fea0003800000 */
.L_x_12252:
        /* <DEDUP_REMOVED lines=11> */
.L_x_12255:
[----:B------:R-:W-:Y:S05]  /*20080*/  BSYNC B2 ;  /* 0x0000000000027941 */ /* 0x000fea0003800000 */
.L_x_12254:
        /* <DEDUP_REMOVED lines=11> */
.L_x_12256:
        /* <DEDUP_REMOVED lines=15> */
.L_x_12257:
        /* <DEDUP_REMOVED lines=15> */
.L_x_12258:
        /* <DEDUP_REMOVED lines=15> */
.L_x_12259:
        /* <DEDUP_REMOVED lines=10> */
.L_x_12245:
[----:B------:R-:W-:Y:S05]  /*204b0*/  BSYNC B1 ;  /* 0x0000000000017941 */ /* 0x000fea0003800000 */
.L_x_12244:
[----:B------:R-:W2:Y:S01]  /*204c0*/  LDL R5, [R1+0x24] ;  /* 0x0000240001057983 */ /* 0x000ea20000100800 */
[----:B------:R-:W-:Y:S01]  /*204d0*/  VIADD R0, R0, 0xfffffffe ;  /* 0xfffffffe00007836 */ /* 0x000fe20000000000 */
[----:B--2---:R-:W-:-:S13]  /*204e0*/  ISETP.GT.AND P0, PT, R6, R5, PT ;  /* 0x000000050600720c */ /* 0x004fda0003f04270 */
[----:B------:R-:W-:Y:S05]  /*204f0*/  @P0 BRA `(.L_x_12260) ;  /* 0xffffffe800e00947 */ /* 0x000fea000383ffff */
.L_x_12209:
[----:B------:R-:W-:Y:S05]  /*20500*/  BSYNC B0 ;  /* 0x0000000000007941 */ /* 0x000fea0003800000 */
.L_x_12208:
        /* <DEDUP_REMOVED lines=24> */
.L_x_12262:
[----:B------:R-:W-:Y:S05]  /*20690*/  BSYNC B0 ;  /* 0x0000000000007941 */ /* 0x000fea0003800000 */
.L_x_12261:
[----:B------:R-:W-:-:S05]  /*206a0*/  SEL R0, R0, RZ, P0 ;  /* 0x000000ff00007207 */ /* 0x000fca0000000000 */
[----:B------:R2:W-:Y:S02]  /*206b0*/  STL [R1+0x8], R0 ;  /* 0x0000080001007387 */ /* 0x0005e40000100800 */
.L_x_12180:
[----:B------:R-:W-:Y:S05]  /*206c0*/  BSYNC B7 ;  /* 0x0000000000077941 */ /* 0x000fea0003800000 */
.L_x_12178:
[----:B--2---:R-:W2:Y:S02]  /*206d0*/  LDL R0, [R1] ;  /* 0x0000000001007983 */ /* 0x004ea40000100800 */
        /* <DEDUP_REMOVED lines=12> */
.L_x_12263:
[----:B------:R-:W2:Y:S01]  /*207a0*/  S2R R6, SR_TID.X ;  /* 0x0000000000067919 */ /* 0x000ea20000002100 */
[----:B------:R-:W-:Y:S01]  /*207b0*/  UMOV UR4, 0xffffffff ;  /* 0xffffffff00047882 */ /* 0x000fe20000000000 */
[----:B--2---:R-:W-:-:S04]  /*207c0*/  LOP3.LUT R6, R6, 0x1f, RZ, 0xc0, !PT ;  /* 0x0000001f06067812 */ /* 0x004fc800078ec0ff */
[----:B------:R-:W-:Y:S01]  /*207d0*/  ISETP.NE.AND P0, PT, R6, 0x1f, PT ;  /* 0x0000001f0600780c */ /* 0x000fe20003f05270 */
[----:B------:R-:W-:-:S12]  /*207e0*/  BRA.DIV UR4, `(.L_x_12265) ;  /* 0x0000003204cc7947 */ /* 0x000fd8000b800000 */
[----:B-1----:R-:W-:Y:S01]  /*207f0*/  IMAD.IADD R5, R19, 0x1, R6 ;  /* 0x0000000113057824 */ /* 0x002fe200078e0206 */
[----:B------:R-:W-:-:S04]  /*20800*/  ULDC UR4, c[0x0][0xc3c] ;  /* 0x00030f0000047ab9 */ /* 0x000fc80000000800 */
[----:B------:R-:W-:-:S13]  /*20810*/  ISETP.GE.OR P1, PT, R5, UR4, !P0 ;  /* 0x0000000405007c0c */ /* 0x000fda000c726670 */
[----:B------:R-:W1:Y:S02]  /*20820*/  @!P1 LDC.64 R2, c[0x0][0xc80] ;  /* 0x00032000ff029b82 */ /* 0x000e640000000a00 */
[----:B-1----:R-:W-:-:S06]  /*20830*/  @!P1 IMAD.WIDE R2, R5, 0x4, R2 ;  /* 0x0000000405029825 */ /* 0x002fcc00078e0202 */
[----:B------:R1:W2:Y:S01]  /*20840*/  @!P1 LDG.E R2, desc[UR38][R2.64] ;  /* 0x0000002602029981 */ /* 0x0002a2000c1e1900 */
[C---:B------:R-:W-:Y:S02]  /*20850*/  ISETP.GE.U32.AND P2, PT, R6.reuse, 0x2, PT ;  /* 0x000000020600780c */ /* 0x040fe40003f46070 */
[C---:B------:R-:W-:Y:S01]  /*20860*/  ISETP.GE.U32.AND P3, PT, R6.reuse, 0x4, PT ;  /* 0x000000040600780c */ /* 0x040fe20003f66070 */
[----:B------:R-:W-:Y:S01]  /*20870*/  SHFL.IDX PT, R0, R16, RZ, 0x1f ;  /* 0x00001fff10007589 */ /* 0x000fe200000e0000 */
[C---:B------:R-:W-:Y:S02]  /*20880*/  ISETP.GE.U32.AND P4, PT, R6.reuse, 0x8, PT ;  /* 0x000000080600780c */ /* 0x040fe40003f86070 */
[C---:B------:R-:W-:Y:S01]  /*20890*/  ISETP.GE.U32.AND P5, PT, R6.reuse, 0x10, PT ;  /* 0x000000100600780c */ /* 0x040fe20003fa6070 */
        /* <DEDUP_REMOVED lines=20> */
.L_x_12384:
[----:B------:R-:W-:Y:S02]  /*209e0*/  ULDC UR4, c[0x0][0xc38] ;  /* 0x00030e0000047ab9 */ /* 0x000fe40000000800 */
[----:B------:R-:W-:-:S04]  /*209f0*/  IMAD.U32 R4, RZ, RZ, UR4 ;  /* 0x00000004ff047e24 */ /* 0x000fc8000f8e00ff */
[----:B-1-3--:R-:W-:-:S04]  /*20a00*/  IMAD R16, R16, R4, RZ ;  /* 0x0000000410107224 */ /* 0x00afc800078e02ff */
[----:B--2---:R-:W-:-:S05]  /*20a10*/  IMAD.IADD R5, R5, 0x1, R16 ;  /* 0x0000000105057824 */ /* 0x004fca00078e0210 */
[----:B------:R-:W-:-:S13]  /*20a20*/  ISETP.GT.AND P6, PT, R5, R0, PT ;  /* 0x000000000500720c */ /* 0x000fda0003fc4270 */
[----:B------:R-:W-:Y:S05]  /*20a30*/  @P6 BRA `(.L_x_12266) ;  /* 0x00000000009c6947 */ /* 0x000fea0003800000 */
.L_x_12271:
[----:B0-----:R-:W1:Y:S01]  /*20a40*/  LDC R2, c[0x0][0xc3c] ;  /* 0x00030f00ff027b82 */ /* 0x001e620000000800 */
        /* <DEDUP_REMOVED lines=13> */
.L_x_12269:
[----:B------:R-:W-:Y:S05]  /*20b20*/  BSYNC B0 ;  /* 0x0000000000007941 */ /* 0x000fea0003800000 */
.L_x_12268:
[----:B------:R-:W-:-:S03]  /*20b30*/  UMOV UR4, 0xffffffff ;  /* 0xffffffff00047882 */ /* 0x000fc60000000000 */
[----:B------:R-:W-:Y:S05]  /*20b40*/  BRA.DIV UR4, `(.L_x_12270) ;  /* 0x00000036042c7947 */ /* 0x000fea000b800000 */
[----:B-----5:R-:W1:Y:S02]  /*20b50*/  SHFL.UP PT, R14, R3, 0x1, RZ ;  /* 0x04200000030e7989 */ /* 0x020e6400000e00ff */
[----:B-1----:R-:W-:-:S05]  /*20b60*/  SEL R2, R14, RZ, P1 ;  /* 0x000000ff0e027207 */ /* 0x002fca0000800000 */
        /* <DEDUP_REMOVED lines=14> */
.L_x_12392:
[----:B------:R-:W-:Y:S02]  /*20c50*/  ULDC UR4, c[0x0][0xc38] ;  /* 0x00030e0000047ab9 */ /* 0x000fe40000000800 */
[----:B------:R-:W-:-:S04]  /*20c60*/  IMAD.U32 R4, RZ, RZ, UR4 ;  /* 0x00000004ff047e24 */ /* 0x000fc8000f8e00ff */
[----:B-1----:R-:W-:-:S04]  /*20c70*/  IMAD R16, R16, R4, RZ ;  /* 0x0000000410107224 */ /* 0x002fc800078e02ff */
[----:B------:R-:W-:-:S05]  /*20c80*/  IMAD.IADD R5, R16, 0x1, R5 ;  /* 0x0000000110057824 */ /* 0x000fca00078e0205 */
[----:B------:R-:W-:-:S13]  /*20c90*/  ISETP.GT.AND P6, PT, R5, R0, PT ;  /* 0x000000000500720c */ /* 0x000fda0003fc4270 */
[----:B------:R-:W-:Y:S05]  /*20ca0*/  @!P6 BRA `(.L_x_12271) ;  /* 0xfffffffc0064e947 */ /* 0x000fea000383ffff */
.L_x_12266:
        /* <DEDUP_REMOVED lines=8> */
.L_x_12396:
[----:B------:R-:W-:Y:S01]  /*20d30*/  ISETP.NE.AND P0, PT, R5, RZ, PT ;  /* 0x000000ff0500720c */ /* 0x000fe20003f05270 */
[----:B------:R-:W-:-:S12]  /*20d40*/  IMAD.MOV.U32 R5, RZ, RZ, RZ ;  /* 0x000000ffff057224 */ /* 0x000fd800078e00ff */
[----:B------:R-:W-:Y:S05]  /*20d50*/  @!P0 BRA `(.L_x_12273) ;  /* 0x0000000000148947 */ /* 0x000fea0003800000 */
[----:B------:R-:W-:Y:S01]  /*20d60*/  UMOV UR4, 0xffffffff ;  /* 0xffffffff00047882 */ /* 0x000fe20000000000 */
[----:B------:R-:W-:Y:S02]  /*20d70*/  VIADD R12, R6, 0xffffffff ;  /* 0xffffffff060c7836 */ /* 0x000fe40000000000 */
[----:B------:R-:W-:Y:S05]  /*20d80*/  BRA.DIV UR4, `(.L_x_12274) ;  /* 0x0000003604a87947 */ /* 0x000fea000b800000 */
[----:B0-----:R0:W3:Y:S02]  /*20d90*/  SHFL.IDX PT, R2, R2, R12, 0x1f ;  /* 0x00001f0c02027589 */ /* 0x0010e400000e0000 */
.L_x_12399:
[----:B---3--:R-:W-:-:S07]  /*20da0*/  IMAD.MOV.U32 R5, RZ, RZ, R2 ;  /* 0x000000ffff057224 */ /* 0x008fce00078e0002 */
.L_x_12273:
        /* <DEDUP_REMOVED lines=66> */
.L_x_12267:
[----:B------:R-:W-:Y:S01]  /*211d0*/  UMOV UR4, URZ ;  /* 0x0000003f00047c82 */ /* 0x000fe20008000000 */
[----:B------:R-:W-:Y:S01]  /*211e0*/  UMOV UR5, URZ ;  /* 0x0000003f00057c82 */ /* 0x000fe20008000000 */
[----:B------:R-:W-:Y:S01]  /*211f0*/  ULDC UR6, c[0x0][0xc3c] ;  /* 0x00030f0000067ab9 */ /* 0x000fe20000000800 */
[----:B------:R-:W-:Y:S02]  /*21200*/  IMAD.MOV.U32 R16, RZ, RZ, R0 ;  /* 0x000000ffff107224 */ /* 0x000fe400078e0000 */
[----:B------:R-:W-:Y:S02]  /*21210*/  IMAD.U32 R17, RZ, RZ, UR4 ;  /* 0x00000004ff117e24 */ /* 0x000fe4000f8e00ff */
[----:B------:R-:W-:Y:S02]  /*21220*/  IMAD.U32 R18, RZ, RZ, UR5 ;  /* 0x00000005ff127e24 */ /* 0x000fe4000f8e00ff */
[----:B------:R-:W-:-:S07]  /*21230*/  IMAD.U32 R19, RZ, RZ, UR6 ;  /* 0x00000006ff137e24 */ /* 0x000fce000f8e00ff */
.L_x_12275:
[----:B------:R1:W2:Y:S01]  /*21240*/  LDL R2, [R1+0x4] ;  /* 0x0000040001027983 */ /* 0x0002a20000100800 */
[----:B------:R-:W3:Y:S01]  /*21250*/  S2R R0, SR_TID.X ;  /* 0x0000000000007919 */ /* 0x000ee20000002100 */
[----:B------:R-:W-:Y:S05]  /*21260*/  WARPSYNC.ALL ;  /* 0x0000000000007948 */ /* 0x000fea0003800000 */
[----:B---3--:R-:W-:Y:S01]  /*21270*/  LOP3.LUT R0, R0, 0x1f, RZ, 0xc0, !PT ;  /* 0x0000001f00007812 */ /* 0x008fe200078ec0ff */
        /* <DEDUP_REMOVED lines=8> */
.L_x_12264:
[----:B------:R-:W-:Y:S02]  /*21300*/  ULDC UR4, c[0x0][0xc3c] ;  /* 0x00030f0000047ab9 */ /* 0x000fe40000000800 */
[----:B---3--:R-:W-:-:S13]  /*21310*/  ISETP.GE.AND P0, PT, R19, UR4, PT ;  /* 0x0000000413007c0c */ /* 0x008fda000bf06270 */
[----:B------:R-:W-:Y:S05]  /*21320*/  @!P0 BRA `(.L_x_12276) ;  /* 0xffffff9000888947 */ /* 0x000fea000383ffff */
[----:B------:R-:W-:Y:S05]  /*21330*/  BSYNC B8 ;  /* 0x0000000000087941 */ /* 0x000fea0003800000 */
.L_x_12120:
[----:B--2---:R-:W2:Y:S01]  /*21340*/  LDL.LU R0, [R1+0x48] ;  /* 0x0000480001007983 */ /* 0x004ea20000300800 */
[----:B------:R-:W-:Y:S01]  /*21350*/  BSSY B0, `(.L_x_12277) ;  /* 0x000000b000007945 */ /* 0x000fe20003800000 */
[----:B-1----:R-:W1:Y:S01]  /*21360*/  S2R R5, SR_CgaCtaId ;  /* 0x0000000000057919 */ /* 0x002e620000008800 */
[----:B--2---:R-:W-:-:S05]  /*21370*/  VIADD R0, R0, 0x1 ;  /* 0x0000000100007836 */ /* 0x004fca0000000000 */
        /* <DEDUP_REMOVED lines=8> */
.L_x_12400:
[----:B------:R-:W-:Y:S05]  /*21400*/  BSYNC B0 ;  /* 0x0000000000007941 */ /* 0x000fea0003800000 */
.L_x_12277:
[----:B------:R-:W-:-:S03]  /*21410*/  UMOV UR4, 0xffffffff ;  /* 0xffffffff00047882 */ /* 0x000fc60000000000 */
[----:B------:R-:W-:Y:S05]  /*21420*/  BRA.DIV UR4, `(.L_x_12279) ;  /* 0x00000032043c7947 */ /* 0x000fea000b800000 */
[----:B------:R-:W1:Y:S02]  /*21430*/  S2R R2, SR_TID.X ;  /* 0x0000000000027919 */ /* 0x000e640000002100 */
[----:B-1----:R-:W-:-:S04]  /*21440*/  SHF.R.U32.HI R2, RZ, 0x5, R2 ;  /* 0x00000005ff027819 */ /* 0x002fc80000011602 */
[----:B------:R-:W-:-:S05]  /*21450*/  LOP3.LUT R2, R2, 0x3, RZ, 0xc0, !PT ;  /* 0x0000000302027812 */ /* 0x000fca00078ec0ff */
[----:B------:R1:W2:Y:S02]  /*21460*/  SHFL.IDX PT, R14, R2, RZ, 0x1f ;  /* 0x00001fff020e7589 */ /* 0x0002a400000e0000 */
.L_x_12403:
[----:B--2---:R-:W-:-:S13]  /*21470*/  ISETP.NE.AND P0, PT, R14, RZ, PT ;  /* 0x000000ff0e00720c */ /* 0x004fda0003f05270 */
[----:B------:R-:W-:Y:S05]  /*21480*/  @P0 BRA `(.L_x_11904) ;  /* 0x0000000000940947 */ /* 0x000fea0003800000 */
[----:B------:R-:W-:-:S03]  /*21490*/  UMOV UR4, 0xffffffff ;  /* 0xffffffff00047882 */ /* 0x000fc60000000000 */
[----:B------:R-:W-:Y:S05]  /*214a0*/  BRA.DIV UR4, `(.L_x_12280) ;  /* 0x0000003204507947 */ /* 0x000fea000b800000 */
[----:B------:R-:W-:-:S13]  /*214b0*/  ELECT P6, URZ, PT ;  /* 0x00000000003f782f */ /* 0x000fda00038c0000 */
.L_x_12406:
[----:B------:R-:W-:Y:S05]  /*214c0*/  @!P6 BRA `(.L_x_11904) ;  /* 0x000000000084e947 */ /* 0x000fea0003800000 */
[----:B-1----:R-:W2:Y:S02]  /*214d0*/  LDL.LU R2, [R1+0x50] ;  /* 0x0000500001027983 */ /* 0x002ea40000300800 */
[----:B--2---:R-:W-:-:S04]  /*214e0*/  LOP3.LUT R2, R2, 0x2, RZ, 0xfc, !PT ;  /* 0x0000000202027812 */ /* 0x004fc800078efcff */
[----:B------:R-:W-:-:S13]  /*214f0*/  ISETP.NE.AND P2, PT, R2, 0x3, PT ;  /* 0x000000030200780c */ /* 0x000fda0003f45270 */
[----:B------:R-:W-:Y:S05]  /*21500*/  @!P2 BRA `(.L_x_12281) ;  /* 0x000000000004a947 */ /* 0x000fea0003800000 */
[----:B------:R-:W-:Y:S01]  /*21510*/  BPT.TRAP 0x1 ;  /* 0x000000040000795c */ /* 0x000fe20000300000 */
.L_x_12281:
        /* <DEDUP_REMOVED lines=14> */
.L_x_12407:
[----:B------:R-:W1:Y:S02]  /*21600*/  SYNCS.PHASECHK.TRANS64.TRYWAIT P0, [R7+URZ], R2 ;  /* 0x00000002070075a7 */ /* 0x000e64000800017f */
[----:B-1----:R-:W-:Y:S05]  /*21610*/  @!P0 BRA `(.L_x_12283) ;  /* 0x0000003000288947 */ /* 0x002fea0003800000 */
.L_x_12408:
[----:B------:R-:W-:Y:S05]  /*21620*/  @!P2 BRA `(.L_x_12284) ;  /* 0x000000000004a947 */ /* 0x000fea0003800000 */
[----:B------:R-:W-:Y:S01]  /*21630*/  BPT.TRAP 0x1 ;  /* 0x000000040000795c */ /* 0x000fe20000300000 */
.L_x_12284:
[----:B------:R-:W2:Y:S01]  /*21640*/  LDL.LU R4, [R1+0x8] ;  /* 0x0000080001047983 */ /* 0x000ea20000300800 */
[----:B------:R-:W-:-:S04]  /*21650*/  VIADD R0, R0, 0x22860 ;  /* 0x0002286000007836 */ /* 0x000fc80000000000 */
[----:B--2---:R-:W-:-:S04]  /*21660*/  IMAD R4, R4, 0x8, R0 ;  /* 0x0000000804047824 */ /* 0x004fc800078e0200 */
[----:B------:R-:W2:Y:S02]  /*21670*/  SYNCS.PHASECHK.TRANS64.TRYWAIT P0, [R4+URZ], R5 ;  /* 0x00000005040075a7 */ /* 0x000ea4000800017f */
[----:B--2---:R-:W-:Y:S05]  /*21680*/  @!P0 BRA `(.L_x_12285) ;  /* 0x0000003000208947 */ /* 0x004fea0003800000 */
.L_x_12409:
[----:B------:R-:W-:-:S07]  /*21690*/  IMAD R3, R3, 0x8, R0 ;  /* 0x0000000803037824 */ /* 0x000fce00078e0200 */
.L_x_12286:
[----:B---3--:R3:W4:Y:S02]  /*216a0*/  SYNCS.PHASECHK.TRANS64.TRYWAIT P0, [R3+URZ], R2 ;  /* 0x00000002030075a7 */ /* 0x008724000800017f */
[----:B----4-:R-:W-:Y:S05]  /*216b0*/  @!P0 NANOSLEEP.SYNCS 0x989680 ;  /* 0x009896800000895d */ /* 0x010fea0003900000 */
[----:B------:R-:W4:Y:S02]  /*216c0*/  @!P0 SYNCS.PHASECHK.TRANS64 P0, [R3+URZ], R2 ;  /* 0x00000002030085a7 */ /* 0x000f24000800007f */
[----:B----4-:R-:W-:Y:S05]  /*216d0*/  @!P0 BRA `(.L_x_12286) ;  /* 0xfffffffc00f08947 */ /* 0x010fea000383ffff */
.L_x_11904:
[----:B------:R-:W-:Y:S05]  /*216e0*/  BSYNC B9 ;  /* 0x0000000000097941 */ /* 0x000fea0003800000 */
.L_x_11901:
[----:B------:R-:W-:Y:S05]  /*216f0*/  EXIT ;  /* 0x000000000000794d */ /* 0x000fea0003800000 */
.L_x_11930:
[----:B0-----:R0:W1:Y:S02]  /*21700*/  SYNCS.PHASECHK.TRANS64.TRYWAIT P6, [R98+URZ+0x22890], R103 ;  /* 0x02289067620075a7 */ /* 0x00106400080c017f */
[----:B-1----:R-:W-:Y:S05]  /*21710*/  @!P6 NANOSLEEP.SYNCS 0x989680 ;  /* 0x009896800000e95d */ /* 0x002fea0003900000 */
[----:B------:R-:W1:Y:S02]  /*21720*/  @!P6 SYNCS.PHASECHK.TRANS64 P6, [R98+URZ+0x22890], R103 ;  /* 0x022890676200e5a7 */ /* 0x000e6400080c007f */
[----:B-1----:R-:W-:Y:S05]  /*21730*/  @!P6 BRA `(.L_x_11930) ;  /* 0xfffffffc00f0e947 */ /* 0x002fea000383ffff */
[----:B------:R-:W-:Y:S05]  /*21740*/  BRA `(.L_x_12287) ;  /* 0xfffffe1800187947 */ /* 0x000fea000383ffff */
.L_x_11948:
[----:B0-----:R0:W1:Y:S02]  /*21750*/  SYNCS.PHASECHK.TRANS64.TRYWAIT P5, [R98+URZ+0x22890], R103 ;  /* 0x02289067620075a7 */ /* 0x00106400080a017f */
[----:B-1----:R-:W-:Y:S05]  /*21760*/  @!P5 NANOSLEEP.SYNCS 0x989680 ;  /* 0x009896800000d95d */ /* 0x002fea0003900000 */
[----:B------:R-:W1:Y:S02]  /*21770*/  @!P5 SYNCS.PHASECHK.TRANS64 P5, [R98+URZ+0x22890], R103 ;  /* 0x022890676200d5a7 */ /* 0x000e6400080a007f */
[----:B-1----:R-:W-:Y:S05]  /*21780*/  @!P5 BRA `(.L_x_11948) ;  /* 0xfffffffc00f0d947 */ /* 0x002fea000383ffff */
[----:B------:R-:W-:Y:S05]  /*21790*/  BRA `(.L_x_12288) ;  /* 0xfffffe2800c07947 */ /* 0x000fea000383ffff */
.L_x_11957:
[----:B0-----:R0:W1:Y:S02]  /*217a0*/  SYNCS.PHASECHK.TRANS64.TRYWAIT P4, [R98+URZ+0x22890], R103 ;  /* 0x02289067620075a7 */ /* 0x001064000808017f */
[----:B-1----:R-:W-:Y:S05]  /*217b0*/  @!P4 NANOSLEEP.SYNCS 0x989680 ;  /* 0x009896800000c95d */ /* 0x002fea0003900000 */
[----:B------:R-:W1:Y:S02]  /*217c0*/  @!P4 SYNCS.PHASECHK.TRANS64 P4, [R98+URZ+0x22890], R103 ;  /* 0x022890676200c5a7 */ /* 0x000e64000808007f */
[----:B-1----:R-:W-:Y:S05]  /*217d0*/  @!P4 BRA `(.L_x_11957) ;  /* 0xfffffffc00f0c947 */ /* 0x002fea000383ffff */
[----:B------:R-:W-:Y:S05]  /*217e0*/  BRA `(.L_x_12289) ;  /* 0xfffffe3800e87947 */ /* 0x000fea000383ffff */
.L_x_11963:
[----:B-1----:R1:W2:Y:S02]  /*217f0*/  SYNCS.PHASECHK.TRANS64.TRYWAIT P3, [R98+URZ+0x228b0], R103 ;  /* 0x0228b067620075a7 */ /* 0x0022a4000806017f */
[----:B--2---:R-:W-:Y:S05]  /*21800*/  @!P3 NANOSLEEP.SYNCS 0x989680 ;  /* 0x009896800000b95d */ /* 0x004fea0003900000 */
[----:B------:R-:W2:Y:S02]  /*21810*/  @!P3 SYNCS.PHASECHK.TRANS64 P3, [R98+URZ+0x228b0], R103 ;  /* 0x0228b0676200b5a7 */ /* 0x000ea4000806007f */
[----:B--2---:R-:W-:Y:S05]  /*21820*/  @!P3 BRA `(.L_x_11963) ;  /* 0xfffffffc00f0b947 */ /* 0x004fea000383ffff */
[----:B------:R-:W-:Y:S05]  /*21830*/  BRA `(.L_x_12290) ;  /* 0xfffffe3c00787947 */ /* 0x000fea000383ffff */
.L_x_11979:
[----:B------:R-:W0:Y:S01]  /*21840*/  S2R R12, SR_TID.X ;  /* 0x00000000000c7919 */ /* 0x000e220000002100 */
[----:B------:R-:W-:Y:S01]  /*21850*/  BSSY B0, `(.L_x_12291) ;  /* 0x000000c000007945 */ /* 0x000fe20003800000 */
[----:B------:R-:W-:Y:S02]  /*21860*/  IMAD.MOV.U32 R11, RZ, RZ, 0x1f ;  /* 0x0000001fff0b7424 */ /* 0x000fe400078e00ff */
[----:B------:R-:W-:Y:S02]  /*21870*/  IMAD.MOV.U32 R15, RZ, RZ, -0x1 ;  /* 0xffffffffff0f7424 */ /* 0x000fe400078e00ff */
[----:B0-----:R-:W-:-:S05]  /*21880*/  VIADD R12, R12, 0xffffff80 ;  /* 0xffffff800c0c7836 */ /* 0x001fca0000000000 */
[----:B------:R-:W-:-:S04]  /*21890*/  SHF.R.S32.HI R7, RZ, 0x1f, R12 ;  /* 0x0000001fff077819 */ /* 0x000fc8000001140c */
[----:B------:R-:W-:Y:S01]  /*218a0*/  LEA.HI R7, R7, R12, RZ, 0x7 ;  /* 0x0000000c07077211 */ /* 0x000fe200078f38ff */
[----:B------:R-:W-:-:S03]  /*218b0*/  IMAD.MOV.U32 R12, RZ, RZ, RZ ;  /* 0x000000ffff0c7224 */ /* 0x000fc600078e00ff */
[----:B------:R-:W-:-:S05]  /*218c0*/  SHF.R.S32.HI R7, RZ, 0x7, R7 ;  /* 0x00000007ff077819 */ /* 0x000fca0000011407 */
[----:B------:R-:W-:-:S07]  /*218d0*/  IMAD.MOV.U32 R13, RZ, RZ, R7 ;  /* 0x000000ffff0d7224 */ /* 0x000fce00078e0007 */
[----:B-----5:R-:W-:Y:S05]  /*218e0*/  WARPSYNC.COLLECTIVE R15, `(.L_x_12292) ;  /* 0x000000000f087348 */ /* 0x020fea0003c00000 */
[----:B------:R0:W1:Y:S02]  /*218f0*/  SHFL.IDX P6, R14, R13, R12, R11 ;  /* 0x0000000c0d0e7389 */ /* 0x00006400000c000b */
[----:B01---5:R-:W-:Y:S01]  /*21900*/  ENDCOLLECTIVE ;  /* 0x000000000000791b */ /* 0x023fe20003800000 */
.L_x_12292:
[----:B------:R-:W-:Y:S05]  /*21910*/  BSYNC B0 ;  /* 0x0000000000007941 */ /* 0x000fea0003800000 */
.L_x_12291:
[----:B------:R-:W-:Y:S05]  /*21920*/  BRA `(.L_x_12293) ;  /* 0xfffffe4c00207947 */ /* 0x000fea000383ffff */
.L_x_11991:
        /* <DEDUP_REMOVED lines=8> */
.L_x_12295:
[----:B------:R-:W-:Y:S05]  /*219b0*/  BSYNC B1 ;  /* 0x0000000000017941 */ /* 0x000fea0003800000 */
.L_x_12294:
        /* <DEDUP_REMOVED lines=8> */
.L_x_12296:
[----:B------:R-:W-:Y:S02]  /*21a40*/  IMAD.MOV.U32 R13, RZ, RZ, R8 ;  /* 0x000000ffff0d7224 */ /* 0x000fe400078e0008 */
[----:B------:R-:W-:-:S07]  /*21a50*/  IMAD.MOV.U32 R0, RZ, RZ, R14 ;  /* 0x000000ffff007224 */ /* 0x000fce00078e000e */
[----:B------:R-:W-:Y:S05]  /*21a60*/  WARPSYNC.COLLECTIVE R15, `(.L_x_12297) ;  /* 0x000000000f087348 */ /* 0x000fea0003c00000 */
[----:B------:R0:W1:Y:S02]  /*21a70*/  SHFL.IDX P6, R14, R13, R12, R11 ;  /* 0x0000000c0d0e7389 */ /* 0x00006400000c000b */
[----:B01----:R-:W-:Y:S01]  /*21a80*/  ENDCOLLECTIVE ;  /* 0x000000000000791b */ /* 0x003fe20003800000 */
.L_x_12297:
[----:B------:R-:W-:Y:S02]  /*21a90*/  IMAD.MOV.U32 R13, RZ, RZ, R7 ;  /* 0x000000ffff0d7224 */ /* 0x000fe400078e0007 */
[----:B------:R-:W-:-:S07]  /*21aa0*/  IMAD.MOV.U32 R5, RZ, RZ, R14 ;  /* 0x000000ffff057224 */ /* 0x000fce00078e000e */
[----:B------:R-:W-:Y:S05]  /*21ab0*/  WARPSYNC.COLLECTIVE R15, `(.L_x_12298) ;  /* 0x000000000f087348 */ /* 0x000fea0003c00000 */
[----:B------:R0:W1:Y:S02]  /*21ac0*/  SHFL.IDX P6, R14, R13, R12, R11 ;  /* 0x0000000c0d0e7389 */ /* 0x00006400000c000b */
[----:B01----:R-:W-:Y:S01]  /*21ad0*/  ENDCOLLECTIVE ;  /* 0x000000000000791b */ /* 0x003fe20003800000 */
.L_x_12298:
[----:B------:R-:W-:Y:S05]  /*21ae0*/  BRA `(.L_x_12299) ;  /* 0xfffffe5000847947 */ /* 0x000fea000383ffff */
.L_x_11994:
        /* <DEDUP_REMOVED lines=8> */
.L_x_12301:
[----:B------:R-:W-:Y:S05]  /*21b70*/  BSYNC B1 ;  /* 0x0000000000017941 */ /* 0x000fea0003800000 */
.L_x_12300:
        /* <DEDUP_REMOVED lines=8> */
.L_x_12302:
[----:B------:R-:W-:Y:S02]  /*21c00*/  IMAD.MOV.U32 R13, RZ, RZ, R8 ;  /* 0x000000ffff0d7224 */ /* 0x000fe400078e0008 */
[----:B------:R-:W-:-:S07]  /*21c10*/  IMAD.MOV.U32 R0, RZ, RZ, R14 ;  /* 0x000000ffff007224 */ /* 0x000fce00078e000e */
[----:B------:R-:W-:Y:S05]  /*21c20*/  WARPSYNC.COLLECTIVE R15, `(.L_x_12303) ;  /* 0x000000000f087348 */ /* 0x000fea0003c00000 */
[----:B------:R0:W1:Y:S02]  /*21c30*/  SHFL.IDX P6, R14, R13, R12, R11 ;  /* 0x0000000c0d0e7389 */ /* 0x00006400000c000b */
[----:B01----:R-:W-:Y:S01]  /*21c40*/  ENDCOLLECTIVE ;  /* 0x000000000000791b */ /* 0x003fe20003800000 */
.L_x_12303:
[----:B------:R-:W-:Y:S02]  /*21c50*/  IMAD.MOV.U32 R13, RZ, RZ, R7 ;  /* 0x000000ffff0d7224 */ /* 0x000fe400078e0007 */
[----:B------:R-:W-:-:S07]  /*21c60*/  IMAD.MOV.U32 R5, RZ, RZ, R14 ;  /* 0x000000ffff057224 */ /* 0x000fce00078e000e */
[----:B------:R-:W-:Y:S05]  /*21c70*/  WARPSYNC.COLLECTIVE R15, `(.L_x_12304) ;  /* 0x000000000f087348 */ /* 0x000fea0003c00000 */
[----:B------:R0:W1:Y:S02]  /*21c80*/  SHFL.IDX P6, R14, R13, R12, R11 ;  /* 0x0000000c0d0e7389 */ /* 0x00006400000c000b */
[----:B01----:R-:W-:Y:S01]  /*21c90*/  ENDCOLLECTIVE ;  /* 0x000000000000791b */ /* 0x003fe20003800000 */
.L_x_12304:
[----:B------:R-:W-:Y:S05]  /*21ca0*/  BRA `(.L_x_12305) ;  /* 0xfffffe5000ec7947 */ /* 0x000fea000383ffff */
.L_x_11998:
[----:B0-----:R0:W1:Y:S02]  /*21cb0*/  SYNCS.PHASECHK.TRANS64.TRYWAIT P0, [R16+URZ+0x22800], R35 ;  /* 0x02280023100075a7 */ /* 0x001064000800017f */
[----:B-1----:R-:W-:Y:S05]  /*21cc0*/  @!P0 NANOSLEEP.SYNCS 0x989680 ;  /* 0x009896800000895d */ /* 0x002fea0003900000 */
[----:B------:R-:W1:Y:S02]  /*21cd0*/  @!P0 SYNCS.PHASECHK.TRANS64 P0, [R16+URZ+0x22800], R35 ;  /* 0x02280023100085a7 */ /* 0x000e64000800007f */
[----:B-1----:R-:W-:Y:S05]  /*21ce0*/  @!P0 BRA `(.L_x_11998) ;  /* 0xfffffffc00f08947 */ /* 0x002fea000383ffff */
[----:B------:R-:W-:Y:S05]  /*21cf0*/  BRA `(.L_x_12306) ;  /* 0xfffffe5400d87947 */ /* 0x000fea000383ffff */
.L_x_12006:
        /* <DEDUP_REMOVED lines=9> */
.L_x_12308:
[----:B------:R-:W-:Y:S05]  /*21d90*/  BSYNC B1 ;  /* 0x0000000000017941 */ /* 0x000fea0003800000 */
.L_x_12307:
        /* <DEDUP_REMOVED lines=10> */
.L_x_12309:
        /* <DEDUP_REMOVED lines=8> */
.L_x_12310:
[----:B------:R-:W-:-:S05]  /*21ec0*/  @!P1 IADD3 R4, P2, R3, R9, RZ ;  /* 0x0000000903049210 */ /* 0x000fca0007f5e0ff */
[----:B------:R-:W-:-:S06]  /*21ed0*/  @!P1 IMAD.X R5, R0, 0x1, R21, P2 ;  /* 0x0000000100059824 */ /* 0x000fcc00010e0615 */
[----:B------:R-:W5:Y:S01]  /*21ee0*/  @!P1 LD.E.128 R4, desc[UR38][R4.64] ;  /* 0x0000002604049980 */ /* 0x000f62000c101d00 */
[----:B------:R-:W-:Y:S02]  /*21ef0*/  IMAD.MOV.U32 R13, RZ, RZ, R28 ;  /* 0x000000ffff0d7224 */ /* 0x000fe400078e001c */
[----:B------:R-:W-:-:S07]  /*21f00*/  IMAD.MOV.U32 R8, RZ, RZ, R14 ;  /* 0x000000ffff087224 */ /* 0x000fce00078e000e */
[----:B-----5:R-:W-:Y:S05]  /*21f10*/  WARPSYNC.COLLECTIVE R15, `(.L_x_12311) ;  /* 0x000000000f087348 */ /* 0x020fea0003c00000 */
[----:B------:R0:W1:Y:S02]  /*21f20*/  SHFL.IDX P6, R14, R13, R12, R11 ;  /* 0x0000000c0d0e7389 */ /* 0x00006400000c000b */
[----:B01---5:R-:W-:Y:S01]  /*21f30*/  ENDCOLLECTIVE ;  /* 0x000000000000791b */ /* 0x023fe20003800000 */
.L_x_12311:
[----:B------:R-:W-:-:S05]  /*21f40*/  @!P1 IADD3 R14, P2, R14, R9, RZ ;  /* 0x000000090e0e9210 */ /* 0x000fca0007f5e0ff */
[----:B------:R-:W-:-:S04]  /*21f50*/  @!P1 IMAD.X R3, R8, 0x1, R21, P2 ;  /* 0x0000000108039824 */ /* 0x000fc800010e0615 */
[----:B------:R-:W-:-:S05]  /*21f60*/  @!P1 IMAD.MOV.U32 R15, RZ, RZ, R3 ;  /* 0x000000ffff0f9224 */ /* 0x000fca00078e0003 */
[----:B------:R0:W5:Y:S01]  /*21f70*/  @!P1 LD.E.128 R24, desc[UR38][R14.64] ;  /* 0x000000260e189980 */ /* 0x000162000c101d00 */
[----:B------:R-:W-:Y:S02]  /*21f80*/  IMAD.MOV.U32 R13, RZ, RZ, R20 ;  /* 0x000000ffff0d7224 */ /* 0x000fe400078e0014 */
[----:B------:R-:W-:Y:S02]  /*21f90*/  IMAD.MOV.U32 R12, RZ, RZ, 0x1 ;  /* 0x00000001ff0c7424 */ /* 0x000fe400078e00ff */
[----:B0-----:R-:W-:-:S07]  /*21fa0*/  IMAD.MOV.U32 R15, RZ, RZ, -0x1 ;  /* 0xffffffffff0f7424 */ /* 0x001fce00078e00ff */
[----:B-----5:R-:W-:Y:S05]  /*21fb0*/  WARPSYNC.COLLECTIVE R15, `(.L_x_12312) ;  /* 0x000000000f087348 */ /* 0x020fea0003c00000 */
[----:B------:R0:W1:Y:S02]  /*21fc0*/  SHFL.IDX P6, R14, R13, R12, R11 ;  /* 0x0000000c0d0e7389 */ /* 0x00006400000c000b */
[----:B01---5:R-:W-:Y:S01]  /*21fd0*/  ENDCOLLECTIVE ;  /* 0x000000000000791b */ /* 0x023fe20003800000 */
.L_x_12312:
[----:B------:R-:W-:Y:S01]  /*21fe0*/  CS2R R42, SRZ ;  /* 0x00000000002a7805 */ /* 0x000fe2000001ff00 */
[----:B------:R-:W-:Y:S01]  /*21ff0*/  IMAD.MOV.U32 R13, RZ, RZ, R10 ;  /* 0x000000ffff0d7224 */ /* 0x000fe200078e000a */
[----:B------:R-:W-:Y:S01]  /*22000*/  CS2R R40, SRZ ;  /* 0x0000000000287805 */ /* 0x000fe2000001ff00 */
[----:B------:R-:W-:-:S04]  /*22010*/  @!P1 IMAD.MOV.U32 R42, RZ, RZ, R4 ;  /* 0x000000ffff2a9224 */ /* 0x000fc800078e0004 */
[----:B------:R-:W-:-:S05]  /*22020*/  IMAD.MOV.U32 R0, RZ, RZ, R42 ;  /* 0x000000ffff007224 */ /* 0x000fca00078e002a */
[----:B------:R-:W-:Y:S01]  /*22030*/  PRMT R46, R46, 0x5410, R0 ;  /* 0x000054102e2e7816 */ /* 0x000fe20000000000 */
[----:B------:R-:W-:-:S07]  /*22040*/  IMAD.MOV.U32 R0, RZ, RZ, R14 ;  /* 0x000000ffff007224 */ /* 0x000fce00078e000e */
[----:B------:R-:W-:Y:S05]  /*22050*/  WARPSYNC.COLLECTIVE R15, `(.L_x_12313) ;  /* 0x000000000f087348 */ /* 0x000fea0003c00000 */
[----:B------:R0:W1:Y:S02]  /*22060*/  SHFL.IDX P6, R14, R13, R12, R11 ;  /* 0x0000000c0d0e7389 */ /* 0x00006400000c000b */
[----:B01----:R-:W-:Y:S01]  /*22070*/  ENDCOLLECTIVE ;  /* 0x000000000000791b */ /* 0x003fe20003800000 */
.L_x_12313:
[----:B------:R-:W-:-:S04]  /*22080*/  @!P1 IMAD.MOV.U32 R43, RZ, RZ, R5 ;  /* 0x000000ffff2b9224 */ /* 0x000fc800078e0005 */
[----:B------:R-:W-:-:S05]  /*22090*/  IMAD.MOV.U32 R3, RZ, RZ, R43 ;  /* 0x000000ffff037224 */ /* 0x000fca00078e002b */
[----:B------:R-:W-:Y:S01]  /*220a0*/  PRMT R47, R3, 0x7610, R47 ;  /* 0x00007610032f7816 */ /* 0x000fe2000000002f */
[----:B------:R-:W-:Y:S02]  /*220b0*/  IMAD.MOV.U32 R13, RZ, RZ, R29 ;  /* 0x000000ffff0d7224 */ /* 0x000fe400078e001d */
[----:B------:R-:W-:-:S07]  /*220c0*/  IMAD.MOV.U32 R3, RZ, RZ, R14 ;  /* 0x000000ffff037224 */ /* 0x000fce00078e000e */
[----:B------:R-:W-:Y:S05]  /*220d0*/  WARPSYNC.COLLECTIVE R15, `(.L_x_12314) ;  /* 0x000000000f087348 */ /* 0x000fea0003c00000 */
[----:B------:R0:W1:Y:S02]  /*220e0*/  SHFL.IDX P6, R14, R13, R12, R11 ;  /* 0x0000000c0d0e7389 */ /* 0x00006400000c000b */
[----:B01----:R-:W-:Y:S01]  /*220f0*/  ENDCOLLECTIVE ;  /* 0x000000000000791b */ /* 0x003fe20003800000 */
.L_x_12314:
[----:B------:R-:W-:Y:S02]  /*22100*/  @!P1 IMAD.MOV.U32 R40, RZ, RZ, R6 ;  /* 0x000000ffff289224 */ /* 0x000fe400078e0006 */
[----:B------:R-:W-:Y:S01]  /*22110*/  @!P1 IMAD.MOV.U32 R41, RZ, RZ, R7 ;  /* 0x000000ffff299224 */ /* 0x000fe200078e0007 */
[----:B------:R-:W-:Y:S02]  /*22120*/  CS2R R6, SRZ ;  /* 0x0000000000067805 */ /* 0x000fe4000001ff00 */
[----:B------:R-:W-:Y:S01]  /*22130*/  CS2R R4, SRZ ;  /* 0x0000000000047805 */ /* 0x000fe2000001ff00 */
[----:B------:R-:W-:Y:S02]  /*22140*/  IMAD.MOV.U32 R10, RZ, RZ, R40 ;  /* 0x000000ffff0a7224 */ /* 0x000fe400078e0028 */
[----:B------:R-:W-:Y:S02]  /*22150*/  IMAD.MOV.U32 R21, RZ, RZ, R41 ;  /* 0x000000ffff157224 */ /* 0x000fe400078e0029 */
[----:B------:R-:W-:-:S02]  /*22160*/  @!P1 IMAD.MOV.U32 R6, RZ, RZ, R24 ;  /* 0x000000ffff069224 */ /* 0x000fc400078e0018 */
[----:B------:R-:W-:Y:S02]  /*22170*/  IMAD.MOV.U32 R13, RZ, RZ, R28 ;  /* 0x000000ffff0d7224 */ /* 0x000fe400078e001c */
[----:B------:R-:W-:Y:S02]  /*22180*/  @!P1 IMAD.MOV.U32 R7, RZ, RZ, R25 ;  /* 0x000000ffff079224 */ /* 0x000fe400078e0019 */
[----:B------:R-:W-:Y:S02]  /*22190*/  @!P1 IMAD.MOV.U32 R4, RZ, RZ, R26 ;  /* 0x000000ffff049224 */ /* 0x000fe400078e001a */
[----:B------:R-:W-:Y:S01]  /*221a0*/  @!P1 IMAD.MOV.U32 R5, RZ, RZ, R27 ;  /* 0x000000ffff059224 */ /* 0x000fe200078e001b */
[----:B------:R-:W-:Y:S01]  /*221b0*/  PRMT R9, R10, 0x7610, R9 ;  /* 0x000076100a097816 */ /* 0x000fe20000000009 */
[----:B------:R-:W-:Y:S02]  /*221c0*/  IMAD.MOV.U32 R20, RZ, RZ, R6 ;  /* 0x000000ffff147224 */ /* 0x000fe400078e0006 */
[----:B------:R-:W-:-:S07]  /*221d0*/  IMAD.MOV.U32 R8, RZ, RZ, R14 ;  /* 0x000000ffff087224 */ /* 0x000fce00078e000e */
[----:B------:R-:W-:Y:S05]  /*221e0*/  WARPSYNC.COLLECTIVE R15, `(.L_x_12315) ;  /* 0x000000000f087348 */ /* 0x000fea0003c00000 */
[----:B------:R0:W1:Y:S02]  /*221f0*/  SHFL.IDX P6, R14, R13, R12, R11 ;  /* 0x0000000c0d0e7389 */ /* 0x00006400000c000b */
[----:B01----:R-:W-:Y:S01]  /*22200*/  ENDCOLLECTIVE ;  /* 0x000000000000791b */ /* 0x003fe20003800000 */
.L_x_12315:
[----:B------:R-:W-:Y:S02]  /*22210*/  PRMT R10, R21, 0x7610, R10 ;  /* 0x00007610150a7816 */ /* 0x000fe4000000000a */
[----:B------:R-:W-:Y:S02]  /*22220*/  CS2R R24, SRZ ;  /* 0x0000000000187805 */ /* 0x000fe4000001ff00 */
[----:B------:R-:W-:Y:S01]  /*22230*/  PRMT R9, R9, 0x5410, R20 ;  /* 0x0000541009097816 */ /* 0x000fe20000000014 */
[----:B------:R-:W-:Y:S02]  /*22240*/  IMAD.MOV.U32 R11, RZ, RZ, R7 ;  /* 0x000000ffff0b7224 */ /* 0x000fe400078e0007 */
[----:B------:R-:W-:Y:S02]  /*22250*/  IMAD.MOV.U32 R12, RZ, RZ, R4 ;  /* 0x000000ffff0c7224 */ /* 0x000fe400078e0004 */
[----:B------:R-:W-:Y:S01]  /*22260*/  IMAD.MOV.U32 R13, RZ, RZ, R5 ;  /* 0x000000ffff0d7224 */ /* 0x000fe200078e0005 */
[----:B------:R-:W-:-:S02]  /*22270*/  PRMT R21, R11, 0x7610, R21 ;  /* 0x000076100b157816 */ /* 0x000fc40000000015 */
[----:B------:R-:W-:Y:S02]  /*22280*/  PRMT R10, R10, 0x5410, R12 ;  /* 0x000054100a0a7816 */ /* 0x000fe4000000000c */
[----:B------:R-:W-:Y:S01]  /*22290*/  PRMT R46, R13, 0x7610, R46 ;  /* 0x000076100d2e7816 */ /* 0x000fe2000000002e */
[----:B------:R-:W-:Y:S06]  /*222a0*/  BRA `(.L_x_12316) ;  /* 0xfffffe6000e87947 */ /* 0x000fec000383ffff */
.L_x_12010:
[----:B-1----:R1:W2:Y:S02]  /*222b0*/  SYNCS.PHASECHK.TRANS64.TRYWAIT P1, [R16+URZ+0x22800], R11 ;  /* 0x0228000b100075a7 */ /* 0x0022a4000802017f */
[----:B--2---:R-:W-:Y:S05]  /*222c0*/  @!P1 NANOSLEEP.SYNCS 0x989680 ;  /* 0x009896800000995d */ /* 0x004fea0003900000 */
[----:B------:R-:W2:Y:S02]  /*222d0*/  @!P1 SYNCS.PHASECHK.TRANS64 P1, [R16+URZ+0x22800], R11 ;  /* 0x0228000b100095a7 */ /* 0x000ea4000802007f */
[----:B--2---:R-:W-:Y:S05]  /*222e0*/  @!P1 BRA `(.L_x_12010) ;  /* 0xfffffffc00f09947 */ /* 0x004fea000383ffff */
[----:B------:R-:W-:Y:S05]  /*222f0*/  BRA `(.L_x_12317) ;  /* 0xfffffe6400847947 */ /* 0x000fea000383ffff */
.L_x_12016:
[----:B0-----:R0:W3:Y:S02]  /*22300*/  SYNCS.PHASECHK.TRANS64.TRYWAIT P2, [R6+URZ+0x22830], R21 ;  /* 0x02283015060075a7 */ /* 0x0010e4000804017f */
[----:B---3--:R-:W-:Y:S05]  /*22310*/  @!P2 NANOSLEEP.SYNCS 0x989680 ;  /* 0x009896800000a95d */ /* 0x008fea0003900000 */
[----:B------:R-:W3:Y:S02]  /*22320*/  @!P2 SYNCS.PHASECHK.TRANS64 P2, [R6+URZ+0x22830], R21 ;  /* 0x022830150600a5a7 */ /* 0x000ee4000804007f */
[----:B---3--:R-:W-:Y:S05]  /*22330*/  @!P2 BRA `(.L_x_12016) ;  /* 0xfffffffc00f0a947 */ /* 0x008fea000383ffff */
[----:B------:R-:W-:Y:S05]  /*22340*/  BRA `(.L_x_12015) ;  /* 0xfffffe7400307947 */ /* 0x000fea000383ffff */
.L_x_12029:
[----:B-1----:R1:W2:Y:S02]  /*22350*/  SYNCS.PHASECHK.TRANS64.TRYWAIT P2, [R6+URZ+0x22850], R21 ;  /* 0x02285015060075a7 */ /* 0x0022a4000804017f */
[----:B--2---:R-:W-:Y:S05]  /*22360*/  @!P2 NANOSLEEP.SYNCS 0x989680 ;  /* 0x009896800000a95d */ /* 0x004fea0003900000 */
[----:B------:R-:W2:Y:S02]  /*22370*/  @!P2 SYNCS.PHASECHK.TRANS64 P2, [R6+URZ+0x22850], R21 ;  /* 0x022850150600a5a7 */ /* 0x000ea4000804007f */
[----:B--2---:R-:W-:Y:S05]  /*22380*/  @!P2 BRA `(.L_x_12029) ;  /* 0xfffffffc00f0a947 */ /* 0x004fea000383ffff */
[----:B------:R-:W-:Y:S05]  /*22390*/  BRA `(.L_x_12028) ;  /* 0xfffffe9c00987947 */ /* 0x000fea000383ffff */
.L_x_12038:
[----:B-1----:R1:W2:Y:S02]  /*223a0*/  SYNCS.PHASECHK.TRANS64.TRYWAIT P2, [R210+URZ+0x22830], R209 ;  /* 0x022830d1d20075a7 */ /* 0x0022a4000804017f */
[----:B--2---:R-:W-:Y:S05]  /*223b0*/  @!P2 NANOSLEEP.SYNCS 0x989680 ;  /* 0x009896800000a95d */ /* 0x004fea0003900000 */
[----:B------:R-:W2:Y:S02]  /*223c0*/  @!P2 SYNCS.PHASECHK.TRANS64 P2, [R210+URZ+0x22830], R209 ;  /* 0x022830d1d200a5a7 */ /* 0x000ea4000804007f */
[----:B--2---:R-:W-:Y:S05]  /*223d0*/  @!P2 BRA `(.L_x_12038) ;  /* 0xfffffffc00f0a947 */ /* 0x004fea000383ffff */
[----:B------:R-:W-:Y:S05]  /*223e0*/  BRA `(.L_x_12037) ;  /* 0xfffffea400607947 */ /* 0x000fea000383ffff */
.L_x_12051:
[----:B--2---:R2:W3:Y:S02]  /*223f0*/  SYNCS.PHASECHK.TRANS64.TRYWAIT P2, [R210+URZ+0x22850], R209 ;  /* 0x022850d1d20075a7 */ /* 0x0044e4000804017f */
[----:B---3--:R-:W-:Y:S05]  /*22400*/  @!P2 NANOSLEEP.SYNCS 0x989680 ;  /* 0x009896800000a95d */ /* 0x008fea0003900000 */
[----:B------:R-:W3:Y:S02]  /*22410*/  @!P2 SYNCS.PHASECHK.TRANS64 P2, [R210+URZ+0x22850], R209 ;  /* 0x022850d1d200a5a7 */ /* 0x000ee4000804007f */
[----:B---3--:R-:W-:Y:S05]  /*22420*/  @!P2 BRA `(.L_x_12051) ;  /* 0xfffffffc00f0a947 */ /* 0x008fea000383ffff */
[----:B------:R-:W-:Y:S05]  /*22430*/  BRA `(.L_x_12050) ;  /* 0xfffffed400fc7947 */ /* 0x000fea000383ffff */
.L_x_12061:
[----:B--2---:R2:W3:Y:S02]  /*22440*/  SYNCS.PHASECHK.TRANS64.TRYWAIT P3, [R6+URZ+0x22830], R210 ;  /* 0x022830d2060075a7 */ /* 0x0044e4000806017f */
[----:B---3--:R-:W-:Y:S05]  /*22450*/  @!P3 NANOSLEEP.SYNCS 0x989680 ;  /* 0x009896800000b95d */ /* 0x008fea0003900000 */
[----:B------:R-:W3:Y:S02]  /*22460*/  @!P3 SYNCS.PHASECHK.TRANS64 P3, [R6+URZ+0x22830], R210 ;  /* 0x022830d20600b5a7 */ /* 0x000ee4000806007f */
[----:B---3--:R-:W-:Y:S05]  /*22470*/  @!P3 BRA `(.L_x_12061) ;  /* 0xfffffffc00f0b947 */ /* 0x008fea000383ffff */
[----:B------:R-:W-:Y:S05]  /*22480*/  BRA `(.L_x_12060) ;  /* 0xfffffedc00f47947 */ /* 0x000fea000383ffff */
.L_x_12066:
[----:B-1----:R1:W2:Y:S02]  /*22490*/  SYNCS.PHASECHK.TRANS64.TRYWAIT P3, [R6+URZ+0x22850], R210 ;  /* 0x022850d2060075a7 */ /* 0x0022a4000806017f */
[----:B--2---:R-:W-:Y:S05]  /*224a0*/  @!P3 NANOSLEEP.SYNCS 0x989680 ;  /* 0x009896800000b95d */ /* 0x004fea0003900000 */
[----:B------:R-:W2:Y:S02]  /*224b0*/  @!P3 SYNCS.PHASECHK.TRANS64 P3, [R6+URZ+0x22850], R210 ;  /* 0x022850d20600b5a7 */ /* 0x000ea4000806007f */
[----:B--2---:R-:W-:Y:S05]  /*224c0*/  @!P3 BRA `(.L_x_12066) ;  /* 0xfffffffc00f0b947 */ /* 0x004fea000383ffff */
[----:B------:R-:W-:Y:S05]  /*224d0*/  BRA `(.L_x_12065) ;  /* 0xfffffefc00d07947 */ /* 0x000fea000383ffff */
.L_x_12072:
[----:B--2---:R2:W3:Y:S02]  /*224e0*/  SYNCS.PHASECHK.TRANS64.TRYWAIT P2, [R210+URZ+0x22830], R209 ;  /* 0x022830d1d20075a7 */ /* 0x0044e4000804017f */
[----:B---3--:R-:W-:Y:S05]  /*224f0*/  @!P2 NANOSLEEP.SYNCS 0x989680 ;  /* 0x009896800000a95d */ /* 0x008fea0003900000 */
[----:B------:R-:W3:Y:S02]  /*22500*/  @!P2 SYNCS.PHASECHK.TRANS64 P2, [R210+URZ+0x22830], R209 ;  /* 0x022830d1d200a5a7 */ /* 0x000ee4000804007f */
[----:B---3--:R-:W-:Y:S05]  /*22510*/  @!P2 BRA `(.L_x_12072) ;  /* 0xfffffffc00f0a947 */ /* 0x008fea000383ffff */
[----:B------:R-:W-:Y:S05]  /*22520*/  BRA `(.L_x_12071) ;  /* 0xffffff0400007947 */ /* 0x000fea000383ffff */
.L_x_12085:
[----:B-1----:R1:W3:Y:S02]  /*22530*/  SYNCS.PHASECHK.TRANS64.TRYWAIT P2, [R210+URZ+0x22850], R209 ;  /* 0x022850d1d20075a7 */ /* 0x0022e4000804017f */
[----:B---3--:R-:W-:Y:S05]  /*22540*/  @!P2 NANOSLEEP.SYNCS 0x989680 ;  /* 0x009896800000a95d */ /* 0x008fea0003900000 */
[----:B------:R-:W3:Y:S02]  /*22550*/  @!P2 SYNCS.PHASECHK.TRANS64 P2, [R210+URZ+0x22850], R209 ;  /* 0x022850d1d200a5a7 */ /* 0x000ee4000804007f */
[----:B---3--:R-:W-:Y:S05]  /*22560*/  @!P2 BRA `(.L_x_12085) ;  /* 0xfffffffc00f0a947 */ /* 0x008fea000383ffff */
[----:B------:R-:W-:Y:S05]  /*22570*/  BRA `(.L_x_12084) ;  /* 0xffffff3400987947 */ /* 0x000fea000383ffff */
.L_x_12100:
[----:B------:R-:W-:Y:S02]  /*22580*/  IMAD.MOV.U32 R13, RZ, RZ, R4 ;  /* 0x000000ffff0d7224 */ /* 0x000fe400078e0004 */
[----:B------:R-:W-:Y:S02]  /*22590*/  IMAD.MOV.U32 R12, RZ, RZ, RZ ;  /* 0x000000ffff0c7224 */ /* 0x000fe400078e00ff */
[----:B------:R-:W-:Y:S02]  /*225a0*/  IMAD.MOV.U32 R11, RZ, RZ, 0x181f ;  /* 0x0000181fff0b7424 */ /* 0x000fe400078e00ff */
[----:B------:R-:W-:-:S07]  /*225b0*/  IMAD.MOV.U32 R15, RZ, RZ, -0x1 ;  /* 0xffffffffff0f7424 */ /* 0x000fce00078e00ff */
[----:B--23--:R-:W-:Y:S05]  /*225c0*/  WARPSYNC.COLLECTIVE R15, `(.L_x_12318) ;  /* 0x000000000f087348 */ /* 0x00cfea0003c00000 */
[----:B------:R0:W1:Y:S02]  /*225d0*/  SHFL.IDX P6, R14, R13, R12, R11 ;  /* 0x0000000c0d0e7389 */ /* 0x00006400000c000b */
[----:B0123--:R-:W-:Y:S01]  /*225e0*/  ENDCOLLECTIVE ;  /* 0x000000000000791b */ /* 0x00ffe20003800000 */
.L_x_12318:
[----:B------:R-:W-:Y:S02]  /*225f0*/  IMAD.MOV.U32 R13, RZ, RZ, R3 ;  /* 0x000000ffff0d7224 */ /* 0x000fe400078e0003 */
[----:B------:R-:W-:-:S07]  /*22600*/  IMAD.MOV.U32 R0, RZ, RZ, R14 ;  /* 0x000000ffff007224 */ /* 0x000fce00078e000e */
[----:B------:R-:W-:Y:S05]  /*22610*/  WARPSYNC.COLLECTIVE R15, `(.L_x_12319) ;  /* 0x000000000f087348 */ /* 0x000fea0003c00000 */
[----:B------:R0:W1:Y:S02]  /*22620*/  SHFL.IDX P6, R14, R13, R12, R11 ;  /* 0x0000000c0d0e7389 */ /* 0x00006400000c000b */
[----:B01----:R-:W-:Y:S01]  /*22630*/  ENDCOLLECTIVE ;  /* 0x000000000000791b */ /* 0x003fe20003800000 */
.L_x_12319:
[----:B------:R-:W-:Y:S05]  /*22640*/  BRA `(.L_x_12320) ;  /* 0xffffff6800987947 */ /* 0x000fea000383ffff */
.L_x_12103:
[----:B------:R-:W-:Y:S01]  /*22650*/  BSSY B1, `(.L_x_12321) ;  /* 0x0000008000017945 */ /* 0x000fe20003800000 */
[----:B-1----:R-:W-:Y:S02]  /*22660*/  IMAD.MOV.U32 R13, RZ, RZ, R4 ;  /* 0x000000ffff0d7224 */ /* 0x002fe400078e0004 */
[----:B------:R-:W-:Y:S02]  /*22670*/  IMAD.MOV.U32 R12, RZ, RZ, 0x1 ;  /* 0x00000001ff0c7424 */ /* 0x000fe400078e00ff */
[----:B------:R-:W-:Y:S02]  /*22680*/  IMAD.MOV.U32 R11, RZ, RZ, 0x181f ;  /* 0x0000181fff0b7424 */ /* 0x000fe400078e00ff */
[----:B------:R-:W-:-:S07]  /*22690*/  IMAD.MOV.U32 R15, RZ, RZ, -0x1 ;  /* 0xffffffffff0f7424 */ /* 0x000fce00078e00ff */
[----:B0-234-:R-:W-:Y:S05]  /*226a0*/  WARPSYNC.COLLECTIVE R15, `(.L_x_12322) ;  /* 0x000000000f087348 */ /* 0x01dfea0003c00000 */
[----:B----4-:R1:W4:Y:S02]  /*226b0*/  SHFL.IDX P6, R14, R13, R12, R11 ;  /* 0x0000000c0d0e7389 */ /* 0x01032400000c000b */
[----:B01234-:R-:W-:Y:S01]  /*226c0*/  ENDCOLLECTIVE ;  /* 0x000000000000791b */ /* 0x01ffe20003800000 */
.L_x_12322:
[----:B------:R-:W-:Y:S05]  /*226d0*/  BSYNC B1 ;  /* 0x0000000000017941 */ /* 0x000fea0003800000 */
.L_x_12321:
        /* <DEDUP_REMOVED lines=8> */
.L_x_12323:
[----:B------:R-:W-:Y:S05]  /*22760*/  BRA `(.L_x_12324) ;  /* 0xffffff6800cc7947 */ /* 0x000fea000383ffff */
.L_x_12106:
        /* <DEDUP_REMOVED lines=8> */
.L_x_12326:
[----:B------:R-:W-:Y:S05]  /*227f0*/  BSYNC B1 ;  /* 0x0000000000017941 */ /* 0x000fea0003800000 */
.L_x_12325:
        /* <DEDUP_REMOVED lines=8> */
.L_x_12327:
[----:B------:R-:W-:Y:S05]  /*22880*/  BRA `(.L_x_12328) ;  /* 0xffffff6800fc7947 */ /* 0x000fea000383ffff */
.L_x_12109:
        /* <DEDUP_REMOVED lines=8> */
.L_x_12330:
[----:B------:R-:W-:Y:S05]  /*22910*/  BSYNC B1 ;  /* 0x0000000000017941 */ /* 0x000fea0003800000 */
.L_x_12329:
        /* <DEDUP_REMOVED lines=8> */
.L_x_12331:
[----:B------:R-:W-:Y:S05]  /*229a0*/  BRA `(.L_x_12332) ;  /* 0xffffff6c002c7947 */ /* 0x000fea000383ffff */
.L_x_12134:
        /* <DEDUP_REMOVED lines=11> */
.L_x_12334:
[----:B------:R-:W-:Y:S05]  /*22a60*/  BSYNC B1 ;  /* 0x0000000000017941 */ /* 0x000fea0003800000 */
.L_x_12333:
[----:B------:R-:W-:Y:S05]  /*22a70*/  BRA `(.L_x_12335) ;  /* 0xffffff84005c7947 */ /* 0x000fea000383ffff */
.L_x_12136:
[----:B------:R-:W-:Y:S01]  /*22a80*/  BSSY B1, `(.L_x_12336) ;  /* 0x0000006000017945 */ /* 0x000fe20003800000 */
[----:B------:R-:W-:-:S07]  /*22a90*/  IMAD.MOV.U32 R15, RZ, RZ, -0x1 ;  /* 0xffffffffff0f7424 */ /* 0x000fce00078e00ff */
[----:B01----:R-:W-:Y:S05]  /*22aa0*/  WARPSYNC.COLLECTIVE R15, `(.L_x_12337) ;  /* 0x000000000f0c7348 */ /* 0x003fea0003c00000 */
[----:B------:R-:W-:Y:S02]  /*22ab0*/  ELECT P6, UR62, PT ;  /* 0x00000000003e782f */ /* 0x000fe400038c0000 */
[----:B------:R-:W-:Y:S01]  /*22ac0*/  MOV R14, UR62 ;  /* 0x0000003e000e7c02 */ /* 0x000fe20008000f00 */
[----:B01----:R-:W-:Y:S10]  /*22ad0*/  ENDCOLLECTIVE ;  /* 0x000000000000791b */ /* 0x003ff40003800000 */
.L_x_12337:
[----:B------:R-:W-:Y:S05]  /*22ae0*/  BSYNC B1 ;  /* 0x0000000000017941 */ /* 0x000fea0003800000 */
.L_x_12336:
[----:B------:R-:W-:Y:S05]  /*22af0*/  BRA `(.L_x_12135) ;  /* 0xffffff8400547947 */ /* 0x000fea000383ffff */
.L_x_12138:
[----:B-1----:R-:W2:Y:S02]  /*22b00*/  LDL R6, [R1+0x4] ;  /* 0x0000040001067983 */ /* 0x002ea40000100800 */
[----:B--2---:R1:W2:Y:S02]  /*22b10*/  SYNCS.PHASECHK.TRANS64.TRYWAIT P0, [R6+URZ+0x22820], R5 ;  /* 0x02282005060075a7 */ /* 0x0042a4000800017f */
[----:B--2---:R-:W-:Y:S05]  /*22b20*/  @!P0 NANOSLEEP.SYNCS 0x989680 ;  /* 0x009896800000895d */ /* 0x004fea0003900000 */
[----:B------:R-:W2:Y:S02]  /*22b30*/  @!P0 SYNCS.PHASECHK.TRANS64 P0, [R6+URZ+0x22820], R5 ;  /* 0x02282005060085a7 */ /* 0x000ea4000800007f */
[----:B--2---:R-:W-:Y:S05]  /*22b40*/  @!P0 BRA `(.L_x_12138) ;  /* 0xfffffffc00ec8947 */ /* 0x004fea000383ffff */
[----:B------:R-:W-:Y:S05]  /*22b50*/  BRA `(.L_x_12338) ;  /* 0xffffff8400647947 */ /* 0x000fea000383ffff */
.L_x_12142:
[----:B-1----:R1:W2:Y:S02]  /*22b60*/  SYNCS.PHASECHK.TRANS64.TRYWAIT P0, [R6+URZ+0x228a0], R9 ;  /* 0x0228a009060075a7 */ /* 0x0022a4000800017f */
[----:B--2---:R-:W-:Y:S05]  /*22b70*/  @!P0 NANOSLEEP.SYNCS 0x989680 ;  /* 0x009896800000895d */ /* 0x004fea0003900000 */
[----:B------:R-:W2:Y:S02]  /*22b80*/  @!P0 SYNCS.PHASECHK.TRANS64 P0, [R6+URZ+0x228a0], R9 ;  /* 0x0228a009060085a7 */ /* 0x000ea4000800007f */
[----:B--2---:R-:W-:Y:S05]  /*22b90*/  @!P0 BRA `(.L_x_12142) ;  /* 0xfffffffc00f08947 */ /* 0x004fea000383ffff */
[----:B------:R-:W-:Y:S05]  /*22ba0*/  BRA `(.L_x_12339) ;  /* 0xffffff8400887947 */ /* 0x000fea000383ffff */
.L_x_12147:
[----:B--2---:R2:W3:Y:S02]  /*22bb0*/  SYNCS.PHASECHK.TRANS64.TRYWAIT P0, [R6+URZ+0x228c0], R9 ;  /* 0x0228c009060075a7 */ /* 0x0044e4000800017f */
[----:B---3--:R-:W-:Y:S05]  /*22bc0*/  @!P0 NANOSLEEP.SYNCS 0x989680 ;  /* 0x009896800000895d */ /* 0x008fea0003900000 */
[----:B------:R-:W3:Y:S02]  /*22bd0*/  @!P0 SYNCS.PHASECHK.TRANS64 P0, [R6+URZ+0x228c0], R9 ;  /* 0x0228c009060085a7 */ /* 0x000ee4000800007f */
[----:B---3--:R-:W-:Y:S05]  /*22be0*/  @!P0 BRA `(.L_x_12147) ;  /* 0xfffffffc00f08947 */ /* 0x008fea000383ffff */
[----:B------:R-:W-:Y:S05]  /*22bf0*/  BRA `(.L_x_12340) ;  /* 0xffffff88000c7947 */ /* 0x000fea000383ffff */
.L_x_12157:
[----:B-1----:R1:W2:Y:S02]  /*22c00*/  SYNCS.PHASECHK.TRANS64.TRYWAIT P1, [R5+URZ+0x228a0], R6 ;  /* 0x0228a006050075a7 */ /* 0x0022a4000802017f */
[----:B--2---:R-:W-:Y:S05]  /*22c10*/  @!P1 NANOSLEEP.SYNCS 0x989680 ;  /* 0x009896800000995d */ /* 0x004fea0003900000 */
[----:B------:R-:W2:Y:S02]  /*22c20*/  @!P1 SYNCS.PHASECHK.TRANS64 P1, [R5+URZ+0x228a0], R6 ;  /* 0x0228a006050095a7 */ /* 0x000ea4000802007f */
[----:B--2---:R-:W-:Y:S05]  /*22c30*/  @!P1 BRA `(.L_x_12157) ;  /* 0xfffffffc00f09947 */ /* 0x004fea000383ffff */
[----:B------:R-:W-:Y:S05]  /*22c40*/  BRA `(.L_x_12341) ;  /* 0xffffff8c00a47947 */ /* 0x000fea000383ffff */
.L_x_12162:
[----:B--2---:R2:W3:Y:S02]  /*22c50*/  SYNCS.PHASECHK.TRANS64.TRYWAIT P1, [R5+URZ+0x228c0], R6 ;  /* 0x0228c006050075a7 */ /* 0x0044e4000802017f */
[----:B---3--:R-:W-:Y:S05]  /*22c60*/  @!P1 NANOSLEEP.SYNCS 0x989680 ;  /* 0x009896800000995d */ /* 0x008fea0003900000 */
[----:B------:R-:W3:Y:S02]  /*22c70*/  @!P1 SYNCS.PHASECHK.TRANS64 P1, [R5+URZ+0x228c0], R6 ;  /* 0x0228c006050095a7 */ /* 0x000ee4000802007f */
[----:B---3--:R-:W-:Y:S05]  /*22c80*/  @!P1 BRA `(.L_x_12162) ;  /* 0xfffffffc00f09947 */ /* 0x008fea000383ffff */
[----:B------:R-:W-:Y:S05]  /*22c90*/  BRA `(.L_x_12342) ;  /* 0xffffff9000247947 */ /* 0x000fea000383ffff */
.L_x_12186:
        /* <DEDUP_REMOVED lines=11> */
.L_x_12344:
[----:B------:R-:W-:Y:S05]  /*22d50*/  BSYNC B0 ;  /* 0x0000000000007941 */ /* 0x000fea0003800000 */
.L_x_12343:
[----:B------:R-:W-:Y:S05]  /*22d60*/  BRA `(.L_x_12345) ;  /* 0xffffffa000107947 */ /* 0x000fea000383ffff */
.L_x_12188:
[----:B------:R-:W-:Y:S01]  /*22d70*/  BSSY B0, `(.L_x_12346) ;  /* 0x0000006000007945 */ /* 0x000fe20003800000 */
[----:B------:R-:W-:-:S07]  /*22d80*/  IMAD.MOV.U32 R15, RZ, RZ, -0x1 ;  /* 0xffffffffff0f7424 */ /* 0x000fce00078e00ff */
[----:B01-3--:R-:W-:Y:S05]  /*22d90*/  WARPSYNC.COLLECTIVE R15, `(.L_x_12347) ;  /* 0x000000000f0c7348 */ /* 0x00bfea0003c00000 */
[----:B------:R-:W-:Y:S02]  /*22da0*/  ELECT P6, UR62, PT ;  /* 0x00000000003e782f */ /* 0x000fe400038c0000 */
[----:B------:R-:W-:Y:S01]  /*22db0*/  MOV R14, UR62 ;  /* 0x0000003e000e7c02 */ /* 0x000fe20008000f00 */
[----:B01-3--:R-:W-:Y:S10]  /*22dc0*/  ENDCOLLECTIVE ;  /* 0x000000000000791b */ /* 0x00bff40003800000 */
.L_x_12347:
[----:B------:R-:W-:Y:S05]  /*22dd0*/  BSYNC B0 ;  /* 0x0000000000007941 */ /* 0x000fea0003800000 */
.L_x_12346:
[----:B------:R-:W-:Y:S05]  /*22de0*/  BRA `(.L_x_12348) ;  /* 0xffffffa0001c7947 */ /* 0x000fea000383ffff */
.L_x_12190:
[----:B-1----:R1:W2:Y:S02]  /*22df0*/  SYNCS.PHASECHK.TRANS64.TRYWAIT P0, [R0+URZ+0x22840], R2 ;  /* 0x02284002000075a7 */ /* 0x0022a4000800017f */
[----:B--2---:R-:W-:Y:S05]  /*22e00*/  @!P0 NANOSLEEP.SYNCS 0x989680 ;  /* 0x009896800000895d */ /* 0x004fea0003900000 */
[----:B------:R-:W2:Y:S02]  /*22e10*/  @!P0 SYNCS.PHASECHK.TRANS64 P0, [R0+URZ+0x22840], R2 ;  /* 0x02284002000085a7 */ /* 0x000ea4000800007f */
[----:B--2---:R-:W-:Y:S05]  /*22e20*/  @!P0 BRA `(.L_x_12190) ;  /* 0xfffffffc00f08947 */ /* 0x004fea000383ffff */
[----:B------:R-:W-:Y:S05]  /*22e30*/  BRA `(.L_x_12349) ;  /* 0xffffffa000847947 */ /* 0x000fea000383ffff */
.L_x_12194:
        /* <DEDUP_REMOVED lines=13> */
.L_x_12350:
[----:B------:R-:W-:Y:S02]  /*22f10*/  IMAD.MOV.U32 R13, RZ, RZ, R4 ;  /* 0x000000ffff0d7224 */ /* 0x000fe400078e0004 */
[----:B------:R-:W-:-:S07]  /*22f20*/  IMAD.MOV.U32 R6, RZ, RZ, R14 ;  /* 0x000000ffff067224 */ /* 0x000fce00078e000e */
[----:B------:R-:W-:Y:S05]  /*22f30*/  WARPSYNC.COLLECTIVE R15, `(.L_x_12351) ;  /* 0x000000000f087348 */ /* 0x000fea0003c00000 */
[----:B------:R0:W1:Y:S02]  /*22f40*/  SHFL.IDX P6, R14, R13, R12, R11 ;  /* 0x0000000c0d0e7389 */ /* 0x00006400000c000b */
[----:B01----:R-:W-:Y:S01]  /*22f50*/  ENDCOLLECTIVE ;  /* 0x000000000000791b */ /* 0x003fe20003800000 */
.L_x_12351:
[----:B------:R-:W-:Y:S02]  /*22f60*/  IMAD.MOV.U32 R13, RZ, RZ, R3 ;  /* 0x000000ffff0d7224 */ /* 0x000fe400078e0003 */
[----:B------:R-:W-:Y:S02]  /*22f70*/  IMAD.MOV.U32 R12, RZ, RZ, 0x1 ;  /* 0x00000001ff0c7424 */ /* 0x000fe400078e00ff */
[----:B------:R-:W-:-:S07]  /*22f80*/  IMAD.MOV.U32 R7, RZ, RZ, R14 ;  /* 0x000000ffff077224 */ /* 0x000fce00078e000e */
[----:B------:R-:W-:Y:S05]  /*22f90*/  WARPSYNC.COLLECTIVE R15, `(.L_x_12352) ;  /* 0x000000000f087348 */ /* 0x000fea0003c00000 */
[----:B------:R0:W1:Y:S02]  /*22fa0*/  SHFL.IDX P6, R14, R13, R12, R11 ;  /* 0x0000000c0d0e7389 */ /* 0x00006400000c000b */
[----:B01----:R-:W-:Y:S01]  /*22fb0*/  ENDCOLLECTIVE ;  /* 0x000000000000791b */ /* 0x003fe20003800000 */
.L_x_12352:
        /* <DEDUP_REMOVED lines=15> */
.L_x_12353:
[----:B------:R-:W-:Y:S02]  /*230b0*/  IMAD.MOV.U32 R13, RZ, RZ, R3 ;  /* 0x000000ffff0d7224 */ /* 0x000fe400078e0003 */
[----:B------:R-:W-:Y:S02]  /*230c0*/  IMAD.MOV.U32 R12, RZ, RZ, 0x2 ;  /* 0x00000002ff0c7424 */ /* 0x000fe400078e00ff */
[----:B------:R-:W-:-:S07]  /*230d0*/  IMAD.MOV.U32 R5, RZ, RZ, R14 ;  /* 0x000000ffff057224 */ /* 0x000fce00078e000e */
[----:B------:R-:W-:Y:S05]  /*230e0*/  WARPSYNC.COLLECTIVE R15, `(.L_x_12354) ;  /* 0x000000000f087348 */ /* 0x000fea0003c00000 */
[----:B------:R0:W1:Y:S02]  /*230f0*/  SHFL.IDX P6, R14, R13, R12, R11 ;  /* 0x0000000c0d0e7389 */ /* 0x00006400000c000b */
[----:B01----:R-:W-:Y:S01]  /*23100*/  ENDCOLLECTIVE ;  /* 0x000000000000791b */ /* 0x003fe20003800000 */
.L_x_12354:
        /* <DEDUP_REMOVED lines=15> */
.L_x_12355:
[----:B------:R-:W-:Y:S02]  /*23200*/  IMAD.MOV.U32 R13, RZ, RZ, R3 ;  /* 0x000000ffff0d7224 */ /* 0x000fe400078e0003 */
[----:B------:R-:W-:Y:S02]  /*23210*/  IMAD.MOV.U32 R12, RZ, RZ, 0x3 ;  /* 0x00000003ff0c7424 */ /* 0x000fe400078e00ff */
[----:B------:R-:W-:-:S07]  /*23220*/  IMAD.MOV.U32 R5, RZ, RZ, R14 ;  /* 0x000000ffff057224 */ /* 0x000fce00078e000e */
[----:B------:R-:W-:Y:S05]  /*23230*/  WARPSYNC.COLLECTIVE R15, `(.L_x_12356) ;  /* 0x000000000f087348 */ /* 0x000fea0003c00000 */
[----:B------:R0:W1:Y:S02]  /*23240*/  SHFL.IDX P6, R14, R13, R12, R11 ;  /* 0x0000000c0d0e7389 */ /* 0x00006400000c000b */
[----:B01----:R-:W-:Y:S01]  /*23250*/  ENDCOLLECTIVE ;  /* 0x000000000000791b */ /* 0x003fe20003800000 */
.L_x_12356:
        /* <DEDUP_REMOVED lines=15> */
.L_x_12357:
[----:B------:R-:W-:Y:S02]  /*23350*/  IMAD.MOV.U32 R13, RZ, RZ, R3 ;  /* 0x000000ffff0d7224 */ /* 0x000fe400078e0003 */
[----:B------:R-:W-:Y:S02]  /*23360*/  IMAD.MOV.U32 R12, RZ, RZ, 0x4 ;  /* 0x00000004ff0c7424 */ /* 0x000fe400078e00ff */
[----:B------:R-:W-:-:S07]  /*23370*/  IMAD.MOV.U32 R5, RZ, RZ, R14 ;  /* 0x000000ffff057224 */ /* 0x000fce00078e000e */
[----:B------:R-:W-:Y:S05]  /*23380*/  WARPSYNC.COLLECTIVE R15, `(.L_x_12358) ;  /* 0x000000000f087348 */ /* 0x000fea0003c00000 */
[----:B------:R0:W1:Y:S02]  /*23390*/  SHFL.IDX P6, R14, R13, R12, R11 ;  /* 0x0000000c0d0e7389 */ /* 0x00006400000c000b */
[----:B01----:R-:W-:Y:S01]  /*233a0*/  ENDCOLLECTIVE ;  /* 0x000000000000791b */ /* 0x003fe20003800000 */
.L_x_12358:
        /* <DEDUP_REMOVED lines=15> */
.L_x_12359:
[----:B------:R-:W-:Y:S02]  /*234a0*/  IMAD.MOV.U32 R13, RZ, RZ, R3 ;  /* 0x000000ffff0d7224 */ /* 0x000fe400078e0003 */
[----:B------:R-:W-:Y:S02]  /*234b0*/  IMAD.MOV.U32 R12, RZ, RZ, 0x5 ;  /* 0x00000005ff0c7424 */ /* 0x000fe400078e00ff */
[----:B------:R-:W-:-:S07]  /*234c0*/  IMAD.MOV.U32 R5, RZ, RZ, R14 ;  /* 0x000000ffff057224 */ /* 0x000fce00078e000e */
[----:B------:R-:W-:Y:S05]  /*234d0*/  WARPSYNC.COLLECTIVE R15, `(.L_x_12360) ;  /* 0x000000000f087348 */ /* 0x000fea0003c00000 */
[----:B------:R0:W1:Y:S02]  /*234e0*/  SHFL.IDX P6, R14, R13, R12, R11 ;  /* 0x0000000c0d0e7389 */ /* 0x00006400000c000b */
[----:B01----:R-:W-:Y:S01]  /*234f0*/  ENDCOLLECTIVE ;  /* 0x000000000000791b */ /* 0x003fe20003800000 */
.L_x_12360:
        /* <DEDUP_REMOVED lines=15> */
.L_x_12361:
[----:B------:R-:W-:Y:S02]  /*235f0*/  IMAD.MOV.U32 R13, RZ, RZ, R3 ;  /* 0x000000ffff0d7224 */ /* 0x000fe400078e0003 */
[----:B------:R-:W-:Y:S02]  /*23600*/  IMAD.MOV.U32 R12, RZ, RZ, 0x6 ;  /* 0x00000006ff0c7424 */ /* 0x000fe400078e00ff */
[----:B------:R-:W-:-:S07]  /*23610*/  IMAD.MOV.U32 R5, RZ, RZ, R14 ;  /* 0x000000ffff057224 */ /* 0x000fce00078e000e */
[----:B------:R-:W-:Y:S05]  /*23620*/  WARPSYNC.COLLECTIVE R15, `(.L_x_12362) ;  /* 0x000000000f087348 */ /* 0x000fea0003c00000 */
[----:B------:R0:W1:Y:S02]  /*23630*/  SHFL.IDX P6, R14, R13, R12, R11 ;  /* 0x0000000c0d0e7389 */ /* 0x00006400000c000b */
[----:B01----:R-:W-:Y:S01]  /*23640*/  ENDCOLLECTIVE ;  /* 0x000000000000791b */ /* 0x003fe20003800000 */
.L_x_12362:
        /* <DEDUP_REMOVED lines=13> */
.L_x_12363:
        /* <DEDUP_REMOVED lines=8> */
.L_x_12364:
        /* <DEDUP_REMOVED lines=13> */
.L_x_12365:
[----:B------:R-:W-:Y:S01]  /*23870*/  IMAD.MOV.U32 R3, RZ, RZ, R14 ;  /* 0x000000ffff037224 */ /* 0x000fe200078e000e */
[----:B------:R-:W-:Y:S06]  /*23880*/  BRA `(.L_x_12366) ;  /* 0xffffffa4001c7947 */ /* 0x000fec000383ffff */
.L_x_12197:
[----:B0-----:R-:W2:Y:S02]  /*23890*/  LDL R2, [R1+0x4] ;  /* 0x0000040001027983 */ /* 0x001ea40000100800 */
[----:B--2---:R0:W1:Y:S02]  /*238a0*/  SYNCS.PHASECHK.TRANS64.TRYWAIT P0, [R2+URZ+0x22820], R0 ;  /* 0x02282000020075a7 */ /* 0x004064000800017f */
[----:B-1----:R-:W-:Y:S05]  /*238b0*/  @!P0 NANOSLEEP.SYNCS 0x989680 ;  /* 0x009896800000895d */ /* 0x002fea0003900000 */
[----:B------:R-:W1:Y:S02]  /*238c0*/  @!P0 SYNCS.PHASECHK.TRANS64 P0, [R2+URZ+0x22820], R0 ;  /* 0x02282000020085a7 */ /* 0x000e64000800007f */
[----:B-1----:R-:W-:Y:S05]  /*238d0*/  @!P0 BRA `(.L_x_12197) ;  /* 0xfffffffc00ec8947 */ /* 0x002fea000383ffff */
[----:B------:R-:W-:Y:S05]  /*238e0*/  BRA `(.L_x_12367) ;  /* 0xffffffa4007c7947 */ /* 0x000fea000383ffff */
.L_x_12201:
[----:B0-----:R0:W1:Y:S02]  /*238f0*/  SYNCS.PHASECHK.TRANS64.TRYWAIT P0, [R2+URZ+0x22860], R0 ;  /* 0x02286000020075a7 */ /* 0x001064000800017f */
[----:B-1----:R-:W-:Y:S05]  /*23900*/  @!P0 NANOSLEEP.SYNCS 0x989680 ;  /* 0x009896800000895d */ /* 0x002fea0003900000 */
[----:B------:R-:W1:Y:S02]  /*23910*/  @!P0 SYNCS.PHASECHK.TRANS64 P0, [R2+URZ+0x22860], R0 ;  /* 0x02286000020085a7 */ /* 0x000e64000800007f */
[----:B-1----:R-:W-:Y:S05]  /*23920*/  @!P0 BRA `(.L_x_12201) ;  /* 0xfffffffc00f08947 */ /* 0x002fea000383ffff */
[----:B------:R-:W-:Y:S05]  /*23930*/  BRA `(.L_x_12368) ;  /* 0xffffffa400a87947 */ /* 0x000fea000383ffff */
.L_x_12216:
[----:B-1----:R1:W2:Y:S02]  /*23940*/  SYNCS.PHASECHK.TRANS64.TRYWAIT P0, [R2+URZ+0x22840], R5 ;  /* 0x02284005020075a7 */ /* 0x0022a4000800017f */
[----:B--2---:R-:W-:Y:S05]  /*23950*/  @!P0 NANOSLEEP.SYNCS 0x989680 ;  /* 0x009896800000895d */ /* 0x004fea0003900000 */
[----:B------:R-:W2:Y:S02]  /*23960*/  @!P0 SYNCS.PHASECHK.TRANS64 P0, [R2+URZ+0x22840], R5 ;  /* 0x02284005020085a7 */ /* 0x000ea4000800007f */
[----:B--2---:R-:W-:Y:S05]  /*23970*/  @!P0 BRA `(.L_x_12216) ;  /* 0xfffffffc00f08947 */ /* 0x004fea000383ffff */
[----:B------:R-:W-:Y:S05]  /*23980*/  BRA `(.L_x_12369) ;  /* 0xffffffac00c47947 */ /* 0x000fea000383ffff */
.L_x_12221:
[----:B0-----:R0:W2:Y:S02]  /*23990*/  SYNCS.PHASECHK.TRANS64.TRYWAIT P0, [R2+URZ+0x22860], R5 ;  /* 0x02286005020075a7 */ /* 0x0010a4000800017f */
[----:B--2---:R-:W-:Y:S05]  /*239a0*/  @!P0 NANOSLEEP.SYNCS 0x989680 ;  /* 0x009896800000895d */ /* 0x004fea0003900000 */
[----:B------:R-:W2:Y:S02]  /*239b0*/  @!P0 SYNCS.PHASECHK.TRANS64 P0, [R2+URZ+0x22860], R5 ;  /* 0x02286005020085a7 */ /* 0x000ea4000800007f */
[----:B--2---:R-:W-:Y:S05]  /*239c0*/  @!P0 BRA `(.L_x_12221) ;  /* 0xfffffffc00f08947 */ /* 0x004fea000383ffff */
[----:B------:R-:W-:Y:S05]  /*239d0*/  BRA `(.L_x_12370) ;  /* 0xffffffb000487947 */ /* 0x000fea000383ffff */
.L_x_12232:
[----:B0-----:R0:W1:Y:S02]  /*239e0*/  SYNCS.PHASECHK.TRANS64.TRYWAIT P0, [R3+URZ+0x22840], R2 ;  /* 0x02284002030075a7 */ /* 0x001064000800017f */
[----:B-1----:R-:W-:Y:S05]  /*239f0*/  @!P0 NANOSLEEP.SYNCS 0x989680 ;  /* 0x009896800000895d */ /* 0x002fea0003900000 */
[----:B------:R-:W1:Y:S02]  /*23a00*/  @!P0 SYNCS.PHASECHK.TRANS64 P0, [R3+URZ+0x22840], R2 ;  /* 0x02284002030085a7 */ /* 0x000e64000800007f */
[----:B-1----:R-:W-:Y:S05]  /*23a10*/  @!P0 BRA `(.L_x_12232) ;  /* 0xfffffffc00f08947 */ /* 0x002fea000383ffff */
[----:B------:R-:W-:Y:S05]  /*23a20*/  BRA `(.L_x_12371) ;  /* 0xffffffb800487947 */ /* 0x000fea000383ffff */
.L_x_12237:
[----:B-1----:R1:W2:Y:S02]  /*23a30*/  SYNCS.PHASECHK.TRANS64.TRYWAIT P0, [R3+URZ+0x22860], R2 ;  /* 0x02286002030075a7 */ /* 0x0022a4000800017f */
[----:B--2---:R-:W-:Y:S05]  /*23a40*/  @!P0 NANOSLEEP.SYNCS 0x989680 ;  /* 0x009896800000895d */ /* 0x004fea0003900000 */
[----:B------:R-:W2:Y:S02]  /*23a50*/  @!P0 SYNCS.PHASECHK.TRANS64 P0, [R3+URZ+0x22860], R2 ;  /* 0x02286002030085a7 */ /* 0x000ea4000800007f */
[----:B--2---:R-:W-:Y:S05]  /*23a60*/  @!P0 BRA `(.L_x_12237) ;  /* 0xfffffffc00f08947 */ /* 0x004fea000383ffff */
[----:B------:R-:W-:Y:S05]  /*23a70*/  BRA `(.L_x_12372) ;  /* 0xffffffb800c87947 */ /* 0x000fea000383ffff */
.L_x_12248:
[----:B0-----:R0:W1:Y:S02]  /*23a80*/  SYNCS.PHASECHK.TRANS64.TRYWAIT P0, [R3+URZ+0x22840], R2 ;  /* 0x02284002030075a7 */ /* 0x001064000800017f */
[----:B-1----:R-:W-:Y:S05]  /*23a90*/  @!P0 NANOSLEEP.SYNCS 0x989680 ;  /* 0x009896800000895d */ /* 0x002fea0003900000 */
[----:B------:R-:W1:Y:S02]  /*23aa0*/  @!P0 SYNCS.PHASECHK.TRANS64 P0, [R3+URZ+0x22840], R2 ;  /* 0x02284002030085a7 */ /* 0x000e64000800007f */
[----:B-1----:R-:W-:Y:S05]  /*23ab0*/  @!P0 BRA `(.L_x_12248) ;  /* 0xfffffffc00f08947 */ /* 0x002fea000383ffff */
[----:B------:R-:W-:Y:S05]  /*23ac0*/  BRA `(.L_x_12373) ;  /* 0xffffffc000a47947 */ /* 0x000fea000383ffff */
.L_x_12253:
[----:B-1----:R1:W2:Y:S02]  /*23ad0*/  SYNCS.PHASECHK.TRANS64.TRYWAIT P0, [R3+URZ+0x22860], R2 ;  /* 0x02286002030075a7 */ /* 0x0022a4000800017f */
[----:B--2---:R-:W-:Y:S05]  /*23ae0*/  @!P0 NANOSLEEP.SYNCS 0x989680 ;  /* 0x009896800000895d */ /* 0x004fea0003900000 */
[----:B------:R-:W2:Y:S02]  /*23af0*/  @!P0 SYNCS.PHASECHK.TRANS64 P0, [R3+URZ+0x22860], R2 ;  /* 0x02286002030085a7 */ /* 0x000ea4000800007f */
[----:B--2---:R-:W-:Y:S05]  /*23b00*/  @!P0 BRA `(.L_x_12253) ;  /* 0xfffffffc00f08947 */ /* 0x004fea000383ffff */
[----:B------:R-:W-:Y:S05]  /*23b10*/  BRA `(.L_x_12374) ;  /* 0xffffffc400287947 */ /* 0x000fea000383ffff */
.L_x_12265:
[----:B------:R-:W-:Y:S01]  /*23b20*/  BSSY B0, `(.L_x_12375) ;  /* 0x0000008000007945 */ /* 0x000fe20003800000 */
[----:B------:R-:W-:Y:S02]  /*23b30*/  IMAD.MOV.U32 R13, RZ, RZ, R16 ;  /* 0x000000ffff0d7224 */ /* 0x000fe400078e0010 */
[----:B------:R-:W-:Y:S02]  /*23b40*/  IMAD.MOV.U32 R12, RZ, RZ, RZ ;  /* 0x000000ffff0c7224 */ /* 0x000fe400078e00ff */
[----:B0-----:R-:W-:Y:S02]  /*23b50*/  IMAD.MOV.U32 R11, RZ, RZ, 0x1f ;  /* 0x0000001fff0b7424 */ /* 0x001fe400078e00ff */
[----:B------:R-:W-:-:S07]  /*23b60*/  IMAD.MOV.U32 R15, RZ, RZ, -0x1 ;  /* 0xffffffffff0f7424 */ /* 0x000fce00078e00ff */
[----:B-1---5:R-:W-:Y:S05]  /*23b70*/  WARPSYNC.COLLECTIVE R15, `(.L_x_12376) ;  /* 0x000000000f087348 */ /* 0x022fea0003c00000 */
[----:B------:R0:W2:Y:S02]  /*23b80*/  SHFL.IDX P6, R14, R13, R12, R11 ;  /* 0x0000000c0d0e7389 */ /* 0x0000a400000c000b */
[----:B012--5:R-:W-:Y:S01]  /*23b90*/  ENDCOLLECTIVE ;  /* 0x000000000000791b */ /* 0x027fe20003800000 */
.L_x_12376:
[----:B------:R-:W-:Y:S05]  /*23ba0*/  BSYNC B0 ;  /* 0x0000000000007941 */ /* 0x000fea0003800000 */
.L_x_12375:
        /* <DEDUP_REMOVED lines=9> */
.L_x_12377:
        /* <DEDUP_REMOVED lines=18> */
.L_x_12378:
[----:B------:R-:W-:Y:S01]  /*23d60*/  IMAD.MOV.U32 R12, RZ, RZ, 0x2 ;  /* 0x00000002ff0c7424 */ /* 0x000fe200078e00ff */
[----:B------:R-:W-:-:S05]  /*23d70*/  SEL R14, R14, RZ, P1 ;  /* 0x000000ff0e0e7207 */ /* 0x000fca0000800000 */
[----:B------:R-:W-:-:S04]  /*23d80*/  IMAD.IADD R2, R3, 0x1, R14 ;  /* 0x0000000103027824 */ /* 0x000fc800078e020e */
[----:B------:R-:W-:-:S07]  /*23d90*/  IMAD.MOV.U32 R13, RZ, RZ, R2 ;  /* 0x000000ffff0d7224 */ /* 0x000fce00078e0002 */
[----:B------:R-:W-:Y:S05]  /*23da0*/  WARPSYNC.COLLECTIVE R15, `(.L_x_12379) ;  /* 0x000000000f087348 */ /* 0x000fea0003c00000 */
[----:B------:R0:W1:Y:S02]  /*23db0*/  SHFL.UP P6, R14, R13, R12, R11 ;  /* 0x0400000c0d0e7389 */ /* 0x00006400000c000b */
[----:B01----:R-:W-:Y:S01]  /*23dc0*/  ENDCOLLECTIVE ;  /* 0x000000000000791b */ /* 0x003fe20003800000 */
.L_x_12379:
        /* <DEDUP_REMOVED lines=8> */
.L_x_12380:
        /* <DEDUP_REMOVED lines=8> */
.L_x_12381:
        /* <DEDUP_REMOVED lines=8> */
.L_x_12382:
        /* <DEDUP_REMOVED lines=9> */
.L_x_12383:
[----:B------:R-:W-:Y:S01]  /*23fe0*/  IMAD.MOV.U32 R16, RZ, RZ, R14 ;  /* 0x000000ffff107224 */ /* 0x000fe200078e000e */
[----:B------:R-:W-:Y:S06]  /*23ff0*/  BRA `(.L_x_12384) ;  /* 0xffffffc800787947 */ /* 0x000fec000383ffff */
.L_x_12270:
[----:B------:R-:W-:Y:S01]  /*24000*/  BSSY B0, `(.L_x_12385) ;  /* 0x0000008000007945 */ /* 0x000fe20003800000 */
[----:B-----5:R-:W-:Y:S02]  /*24010*/  IMAD.MOV.U32 R13, RZ, RZ, R3 ;  /* 0x000000ffff0d7224 */ /* 0x020fe400078e0003 */
[----:B------:R-:W-:Y:S02]  /*24020*/  IMAD.MOV.U32 R12, RZ, RZ, 0x1 ;  /* 0x00000001ff0c7424 */ /* 0x000fe400078e00ff */
[----:B0-----:R-:W-:Y:S02]  /*24030*/  IMAD.MOV.U32 R11, RZ, RZ, RZ ;  /* 0x000000ffff0b7224 */ /* 0x001fe400078e00ff */
[----:B------:R-:W-:-:S07]  /*24040*/  IMAD.MOV.U32 R15, RZ, RZ, -0x1 ;  /* 0xffffffffff0f7424 */ /* 0x000fce00078e00ff */
[----:B-1----:R-:W-:Y:S05]  /*24050*/  WARPSYNC.COLLECTIVE R15, `(.L_x_12386) ;  /* 0x000000000f087348 */ /* 0x002fea0003c00000 */
[----:B------:R0:W2:Y:S02]  /*24060*/  SHFL.UP P6, R14, R13, R12, R11 ;  /* 0x0400000c0d0e7389 */ /* 0x0000a400000c000b */
[----:B012---:R-:W-:Y:S01]  /*24070*/  ENDCOLLECTIVE ;  /* 0x000000000000791b */ /* 0x007fe20003800000 */
.L_x_12386:
[----:B------:R-:W-:Y:S05]  /*24080*/  BSYNC B0 ;  /* 0x0000000000007941 */ /* 0x000fea0003800000 */
.L_x_12385:
        /* <DEDUP_REMOVED lines=9> */
.L_x_12387:
[----:B------:R-:W-:Y:S01]  /*24120*/  IMAD.MOV.U32 R12, RZ, RZ, 0x4 ;  /* 0x00000004ff0c7424 */ /* 0x000fe200078e00ff */
[----:B------:R-:W-:-:S05]  /*24130*/  SEL R7, R14, RZ, P2 ;  /* 0x000000ff0e077207 */ /* 0x000fca0001000000 */
[----:B------:R-:W-:-:S04]  /*24140*/  IMAD.IADD R2, R2, 0x1, R7 ;  /* 0x0000000102027824 */ /* 0x000fc800078e0207 */
[----:B------:R-:W-:-:S07]  /*24150*/  IMAD.MOV.U32 R13, RZ, RZ, R2 ;  /* 0x000000ffff0d7224 */ /* 0x000fce00078e0002 */
[----:B------:R-:W-:Y:S05]  /*24160*/  WARPSYNC.COLLECTIVE R15, `(.L_x_12388) ;  /* 0x000000000f087348 */ /* 0x000fea0003c00000 */
[----:B------:R0:W1:Y:S02]  /*24170*/  SHFL.UP P6, R14, R13, R12, R11 ;  /* 0x0400000c0d0e7389 */ /* 0x00006400000c000b */
[----:B01----:R-:W-:Y:S01]  /*24180*/  ENDCOLLECTIVE ;  /* 0x000000000000791b */ /* 0x003fe20003800000 */
.L_x_12388:
[----:B------:R-:W-:Y:S01]  /*24190*/  IMAD.MOV.U32 R12, RZ, RZ, 0x8 ;  /* 0x00000008ff0c7424 */ /* 0x000fe200078e00ff */
[----:B------:R-:W-:-:S05]  /*241a0*/  SEL R7, R14, RZ, P3 ;  /* 0x000000ff0e077207 */ /* 0x000fca0001800000 */
[----:B------:R-:W-:-:S04]  /*241b0*/  IMAD.IADD R2, R2, 0x1, R7 ;  /* 0x0000000102027824 */ /* 0x000fc800078e0207 */
[----:B------:R-:W-:-:S07]  /*241c0*/  IMAD.MOV.U32 R13, RZ, RZ, R2 ;  /* 0x000000ffff0d7224 */ /* 0x000fce00078e0002 */
[----:B------:R-:W-:Y:S05]  /*241d0*/  WARPSYNC.COLLECTIVE R15, `(.L_x_12389) ;  /* 0x000000000f087348 */ /* 0x000fea0003c00000 */
[----:B------:R0:W1:Y:S02]  /*241e0*/  SHFL.UP P6, R14, R13, R12, R11 ;  /* 0x0400000c0d0e7389 */ /* 0x00006400000c000b */
[----:B01----:R-:W-:Y:S01]  /*241f0*/  ENDCOLLECTIVE ;  /* 0x000000000000791b */ /* 0x003fe20003800000 */
.L_x_12389:
[----:B------:R-:W-:Y:S01]  /*24200*/  IMAD.MOV.U32 R12, RZ, RZ, 0x10 ;  /* 0x00000010ff0c7424 */ /* 0x000fe200078e00ff */
[----:B------:R-:W-:-:S05]  /*24210*/  SEL R7, R14, RZ, P4 ;  /* 0x000000ff0e077207 */ /* 0x000fca0002000000 */
[----:B------:R-:W-:-:S04]  /*24220*/  IMAD.IADD R2, R2, 0x1, R7 ;  /* 0x0000000102027824 */ /* 0x000fc800078e0207 */
[----:B------:R-:W-:-:S07]  /*24230*/  IMAD.MOV.U32 R13, RZ, RZ, R2 ;  /* 0x000000ffff0d7224 */ /* 0x000fce00078e0002 */
[----:B------:R-:W-:Y:S05]  /*24240*/  WARPSYNC.COLLECTIVE R15, `(.L_x_12390) ;  /* 0x000000000f087348 */ /* 0x000fea0003c00000 */
[----:B------:R0:W1:Y:S02]  /*24250*/  SHFL.UP P6, R14, R13, R12, R11 ;  /* 0x0400000c0d0e7389 */ /* 0x00006400000c000b */
[----:B01----:R-:W-:Y:S01]  /*24260*/  ENDCOLLECTIVE ;  /* 0x000000000000791b */ /* 0x003fe20003800000 */
.L_x_12390:
        /* <DEDUP_REMOVED lines=8> */
.L_x_12391:
[----:B------:R-:W-:Y:S01]  /*242f0*/  IMAD.MOV.U32 R16, RZ, RZ, R14 ;  /* 0x000000ffff107224 */ /* 0x000fe200078e000e */
[----:B------:R-:W-:Y:S06]  /*24300*/  BRA `(.L_x_12392) ;  /* 0xffffffc800507947 */ /* 0x000fec000383ffff */
.L_x_12272:
[----:B------:R-:W-:Y:S01]  /*24310*/  BSSY B0, `(.L_x_12393) ;  /* 0x0000006000007945 */ /* 0x000fe20003800000 */
[----:B------:R-:W-:Y:S01]  /*24320*/  PLOP3.LUT P6, PT, P6, PT, PT, 0x8, 0x0 ;  /* 0x000000000000781c */ /* 0x000fe200037ce170 */
[----:B------:R-:W-:-:S12]  /*24330*/  IMAD.MOV.U32 R15, RZ, RZ, -0x1 ;  /* 0xffffffffff0f7424 */ /* 0x000fd800078e00ff */
[----:B0----5:R-:W-:Y:S05]  /*24340*/  WARPSYNC.COLLECTIVE R15, `(.L_x_12394) ;  /* 0x000000000f087348 */ /* 0x021fea0003c00000 */
[----:B------:R-:W-:Y:S01]  /*24350*/  VOTE.ANY R14, PT, P6 ;  /* 0x00000000000e7806 */ /* 0x000fe200030e0100 */
[----:B0----5:R-:W-:Y:S06]  /*24360*/  ENDCOLLECTIVE ;  /* 0x000000000000791b */ /* 0x021fec0003800000 */
.L_x_12394:
[----:B------:R-:W-:Y:S05]  /*24370*/  BSYNC B0 ;  /* 0x0000000000007941 */ /* 0x000fea0003800000 */
.L_x_12393:
        /* <DEDUP_REMOVED lines=9> */
.L_x_12395:
[----:B------:R-:W-:Y:S01]  /*24410*/  IMAD.MOV.U32 R17, RZ, RZ, R14 ;  /* 0x000000ffff117224 */ /* 0x000fe200078e000e */
[----:B------:R-:W-:Y:S06]  /*24420*/  BRA `(.L_x_12396) ;  /* 0xffffffc800407947 */ /* 0x000fec000383ffff */
.L_x_12274:
[----:B------:R-:W-:Y:S01]  /*24430*/  BSSY B0, `(.L_x_12397) ;  /* 0x0000007000007945 */ /* 0x000fe20003800000 */
[----:B------:R-:W-:Y:S02]  /*24440*/  IMAD.MOV.U32 R13, RZ, RZ, R2 ;  /* 0x000000ffff0d7224 */ /* 0x000fe400078e0002 */
[----:B0-----:R-:W-:Y:S02]  /*24450*/  IMAD.MOV.U32 R11, RZ, RZ, 0x1f ;  /* 0x0000001fff0b7424 */ /* 0x001fe400078e00ff */
[----:B------:R-:W-:-:S07]  /*24460*/  IMAD.MOV.U32 R15, RZ, RZ, -0x1 ;  /* 0xffffffffff0f7424 */ /* 0x000fce00078e00ff */
[----:B-12--5:R-:W-:Y:S05]  /*24470*/  WARPSYNC.COLLECTIVE R15, `(.L_x_12398) ;  /* 0x000000000f087348 */ /* 0x026fea0003c00000 */
[----:B------:R0:W3:Y:S02]  /*24480*/  SHFL.IDX P6, R14, R13, R12, R11 ;  /* 0x0000000c0d0e7389 */ /* 0x0000e400000c000b */
[----:B0123-5:R-:W-:Y:S01]  /*24490*/  ENDCOLLECTIVE ;  /* 0x000000000000791b */ /* 0x02ffe20003800000 */
.L_x_12398:
[----:B------:R-:W-:Y:S05]  /*244a0*/  BSYNC B0 ;  /* 0x0000000000007941 */ /* 0x000fea0003800000 */
.L_x_12397:
[----:B------:R-:W-:Y:S01]  /*244b0*/  IMAD.MOV.U32 R2, RZ, RZ, R14 ;  /* 0x000000ffff027224 */ /* 0x000fe200078e000e */
[----:B------:R-:W-:Y:S06]  /*244c0*/  BRA `(.L_x_12399) ;  /* 0xffffffc800347947 */ /* 0x000fec000383ffff */
.L_x_12278:
[----:B0-----:R0:W1:Y:S02]  /*244d0*/  SYNCS.PHASECHK.TRANS64.TRYWAIT P0, [R0+URZ+0x22820], R3 ;  /* 0x02282003000075a7 */ /* 0x001064000800017f */
[----:B-1----:R-:W-:Y:S05]  /*244e0*/  @!P0 NANOSLEEP.SYNCS 0x989680 ;  /* 0x009896800000895d */ /* 0x002fea0003900000 */
[----:B------:R-:W1:Y:S02]  /*244f0*/  @!P0 SYNCS.PHASECHK.TRANS64 P0, [R0+URZ+0x22820], R3 ;  /* 0x02282003000085a7 */ /* 0x000e64000800007f */
[----:B-1----:R-:W-:Y:S05]  /*24500*/  @!P0 BRA `(.L_x_12278) ;  /* 0xfffffffc00f08947 */ /* 0x002fea000383ffff */
[----:B------:R-:W-:Y:S05]  /*24510*/  BRA `(.L_x_12400) ;  /* 0xffffffcc00b87947 */ /* 0x000fea000383ffff */
.L_x_12279:
        /* <DEDUP_REMOVED lines=11> */
.L_x_12402:
[----:B------:R-:W-:Y:S05]  /*245d0*/  BSYNC B0 ;  /* 0x0000000000007941 */ /* 0x000fea0003800000 */
.L_x_12401:
[----:B------:R-:W-:Y:S05]  /*245e0*/  BRA `(.L_x_12403) ;  /* 0xffffffcc00a07947 */ /* 0x000fea000383ffff */
.L_x_12280:
[----:B------:R-:W-:Y:S01]  /*245f0*/  BSSY B0, `(.L_x_12404) ;  /* 0x0000006000007945 */ /* 0x000fe20003800000 */
[----:B------:R-:W-:-:S07]  /*24600*/  IMAD.MOV.U32 R15, RZ, RZ, -0x1 ;  /* 0xffffffffff0f7424 */ /* 0x000fce00078e00ff */
[----:B01---5:R-:W-:Y:S05]  /*24610*/  WARPSYNC.COLLECTIVE R15, `(.L_x_12405) ;  /* 0x000000000f0c7348 */ /* 0x023fea0003c00000 */
[----:B------:R-:W-:Y:S02]  /*24620*/  ELECT P6, UR62, PT ;  /* 0x00000000003e782f */ /* 0x000fe400038c0000 */
[----:B------:R-:W-:Y:S01]  /*24630*/  MOV R14, UR62 ;  /* 0x0000003e000e7c02 */ /* 0x000fe20008000f00 */
[----:B01---5:R-:W-:Y:S10]  /*24640*/  ENDCOLLECTIVE ;  /* 0x000000000000791b */ /* 0x023ff40003800000 */
.L_x_12405:
[----:B------:R-:W-:Y:S05]  /*24650*/  BSYNC B0 ;  /* 0x0000000000007941 */ /* 0x000fea0003800000 */
.L_x_12404:
[----:B------:R-:W-:Y:S05]  /*24660*/  BRA `(.L_x_12406) ;  /* 0xffffffcc00947947 */ /* 0x000fea000383ffff */
.L_x_12282:
[----:B0-----:R0:W1:Y:S02]  /*24670*/  SYNCS.PHASECHK.TRANS64.TRYWAIT P0, [R6+URZ], R5 ;  /* 0x00000005060075a7 */ /* 0x001064000800017f */
[----:B-1----:R-:W-:Y:S05]  /*24680*/  @!P0 NANOSLEEP.SYNCS 0x989680 ;  /* 0x009896800000895d */ /* 0x002fea0003900000 */
[----:B------:R-:W1:Y:S02]  /*24690*/  @!P0 SYNCS.PHASECHK.TRANS64 P0, [R6+URZ], R5 ;  /* 0x00000005060085a7 */ /* 0x000e64000800007f */
[----:B-1----:R-:W-:Y:S05]  /*246a0*/  @!P0 BRA `(.L_x_12282) ;  /* 0xfffffffc00f08947 */ /* 0x002fea000383ffff */
[----:B------:R-:W-:Y:S05]  /*246b0*/  BRA `(.L_x_12407) ;  /* 0xffffffcc00d07947 */ /* 0x000fea000383ffff */
.L_x_12283:
[----:B-1----:R1:W2:Y:S02]  /*246c0*/  SYNCS.PHASECHK.TRANS64.TRYWAIT P0, [R7+URZ], R2 ;  /* 0x00000002070075a7 */ /* 0x0022a4000800017f */
[----:B--2---:R-:W-:Y:S05]  /*246d0*/  @!P0 NANOSLEEP.SYNCS 0x989680 ;  /* 0x009896800000895d */ /* 0x004fea0003900000 */
[----:B------:R-:W2:Y:S02]  /*246e0*/  @!P0 SYNCS.PHASECHK.TRANS64 P0, [R7+URZ], R2 ;  /* 0x00000002070085a7 */ /* 0x000ea4000800007f */
[----:B--2---:R-:W-:Y:S05]  /*246f0*/  @!P0 BRA `(.L_x_12283) ;  /* 0xfffffffc00f08947 */ /* 0x004fea000383ffff */
[----:B------:R-:W-:Y:S05]  /*24700*/  BRA `(.L_x_12408) ;  /* 0xffffffcc00c47947 */ /* 0x000fea000383ffff */
.L_x_12285:
[----:B--2---:R2:W3:Y:S02]  /*24710*/  SYNCS.PHASECHK.TRANS64.TRYWAIT P0, [R4+URZ], R5 ;  /* 0x00000005040075a7 */ /* 0x0044e4000800017f */
[----:B---3--:R-:W-:Y:S05]  /*24720*/  @!P0 NANOSLEEP.SYNCS 0x989680 ;  /* 0x009896800000895d */ /* 0x008fea0003900000 */
[----:B------:R-:W3:Y:S02]  /*24730*/  @!P0 SYNCS.PHASECHK.TRANS64 P0, [R4+URZ], R5 ;  /* 0x00000005040085a7 */ /* 0x000ee4000800007f */
[----:B---3--:R-:W-:Y:S05]  /*24740*/  @!P0 BRA `(.L_x_12285) ;  /* 0xfffffffc00f08947 */ /* 0x008fea000383ffff */
[----:B------:R-:W-:Y:S05]  /*24750*/  BRA `(.L_x_12409) ;  /* 0xffffffcc00cc7947 */ /* 0x000fea000383ffff */
.L_x_12410:
        /* <DEDUP_REMOVED lines=10> */
.L_x_15315:


//--------------------- .text._ZN7cutlass13device_kernelIN5flash11enable_sm90INS1_16FlashAttnFwdSm90INS1_25CollectiveMainloopFwdSm90ILi2EN4cute5tupleIJNS5_1CILi1EEES8_S8_EEENS6_IJNS7_ILi128EEENS7_ILi96EEENS7_ILi64EEEEEELi256ENS_10bfloat16_tEfNS_4arch4Sm90ELb0ELb1ELb1ELb1ELb0ELb0ELb1ELb1ELb0ELb1ELb0ELb0EEENS1_21CollectiveEpilogueFwdINS6_IJSA_NS7_ILi256EEESB_EEES9_SE_SG_Li256ELb1ELb1ELb0ELb0EEENS1_36VarlenDynamicPersistentTileSchedulerILi128ELi96ELi256ELi128ELb0ELb1ELb1ELb1ELb0ELb1EEEEEEEEEvNT_6ParamsE --------------------------
	.section	.text._ZN7cutlass13device_kernelIN5flash11enable_sm90INS1_16FlashAttnFwdSm90INS1_25CollectiveMainloopFwdSm90ILi2EN4cute5tupleIJNS5_1CILi1EEES8_S8_EEENS6_IJNS7_ILi128EEENS7_ILi96EEENS7_ILi64EEEEEELi256ENS_10bfloat16_tEfNS_4arch4Sm90ELb0ELb1ELb1ELb1ELb0ELb0ELb1ELb1ELb0ELb1ELb0ELb0EEENS1_21CollectiveEpilogueFwdINS6_IJSA_NS7_ILi256EEESB_EEES9_SE_SG_Li256ELb1ELb1ELb0ELb0EEENS1_36VarlenDynamicPersistentTileSchedulerILi128ELi96ELi256ELi128ELb0ELb1ELb1ELb1ELb0ELb1EEEEEEEEEvNT_6ParamsE,"ax",@progbits
	.align	128
.text._ZN7cutlass13device_kernelIN5flash11enable_sm90INS1_16FlashAttnFwdSm90INS1_25CollectiveMainloopFwdSm90ILi2EN4cute5tupleIJNS5_1CILi1EEES8_S8_EEENS6_IJNS7_ILi128EEENS7_ILi96EEENS7_ILi64EEEEEELi256ENS_10bfloat16_tEfNS_4arch4Sm90ELb0ELb1ELb1ELb1ELb0ELb0ELb1ELb1ELb0ELb1ELb0ELb0EEENS1_21CollectiveEpilogueFwdINS6_IJSA_NS7_ILi256EEESB_EEES9_SE_SG_Li256ELb1ELb1ELb0ELb0EEENS1_36VarlenDynamicPersistentTileSchedulerILi128ELi96ELi256ELi128ELb0ELb1ELb1ELb1ELb0ELb1EEEEEEEEEvNT_6ParamsE:
        .type           _ZN7cutlass13device_kernelIN5flash11enable_sm90INS1_16FlashAttnFwdSm90INS1_25CollectiveMainloopFwdSm90ILi2EN4cute5tupleIJNS5_1CILi1EEES8_S8_EEENS6_IJNS7_ILi128EEENS7_ILi96EEENS7_ILi64EEEEEELi256ENS_10bfloat16_tEfNS_4arch4Sm90ELb0ELb1ELb1ELb1ELb0ELb0ELb1ELb1ELb0ELb1ELb0ELb0EEENS1_21CollectiveEpilogueFwdINS6_IJSA_NS7_ILi256EEESB_EEES9_SE_SG_Li256ELb1ELb1ELb0ELb0EEENS1_36VarlenDynamicPersistentTileSchedulerILi128ELi96ELi256ELi128ELb0ELb1ELb1ELb1ELb0ELb1EEEEEEEEEvNT_6ParamsE,@function
        .size           _ZN7cutlass13device_kernelIN5flash11enable_sm90INS1_16FlashAttnFwdSm90INS1_25CollectiveMainloopFwdSm90ILi2EN4cute5tupleIJNS5_1CILi1EEES8_S8_EEENS6_IJNS7_ILi128EEENS7_ILi96EEENS7_ILi64EEEEEELi256ENS_10bfloat16_tEfNS_4arch4Sm90ELb0ELb1ELb1ELb1ELb0ELb0ELb1ELb1ELb0ELb1ELb0ELb0EEENS1_21CollectiveEpilogueFwdINS6_IJSA_NS7_ILi256EEESB_EEES9_SE_SG_Li256ELb1ELb1ELb0ELb0EEENS1_36VarlenDynamicPersistentTileSchedulerILi128ELi96ELi256ELi128ELb0ELb1ELb1ELb1ELb0ELb1EEEEEEEEEvNT_6ParamsE,(.L_x_15316 - _ZN7cutlass13device_kernelIN5flash11enable_sm90INS1_16FlashAttnFwdSm90INS1_25CollectiveMainloopFwdSm90ILi2EN4cute5tupleIJNS5_1CILi1EEES8_S8_EEENS6_IJNS7_ILi128EEENS7_ILi96EEENS7_ILi64EEEEEELi256ENS_10bfloat16_tEfNS_4arch4Sm90ELb0ELb1ELb1ELb1ELb0ELb0ELb1ELb1ELb0ELb1ELb0ELb0EEENS1_21CollectiveEpilogueFwdINS6_IJSA_NS7_ILi256EEESB_EEES9_SE_SG_Li256ELb1ELb1ELb0ELb0EEENS1_36VarlenDynamicPersistentTileSchedulerILi128ELi96ELi256ELi128ELb0ELb1ELb1ELb1ELb0ELb1EEEEEEEEEvNT_6ParamsE)
        .other          _ZN7cutlass13device_kernelIN5flash11enable_sm90INS1_16FlashAttnFwdSm90INS1_25CollectiveMainloopFwdSm90ILi2EN4cute5tupleIJNS5_1CILi1EEES8_S8_EEENS6_IJNS7_ILi128EEENS7_ILi96EEENS7_ILi64EEEEEELi256ENS_10bfloat16_tEfNS_4arch4Sm90ELb0ELb1ELb1ELb1ELb0ELb0ELb1ELb1ELb0ELb1ELb0ELb0EEENS1_21CollectiveEpilogueFwdINS6_IJSA_NS7_ILi256EEESB_EEES9_SE_SG_Li256ELb1ELb1ELb0ELb0EEENS1_36VarlenDynamicPersistentTileSchedulerILi128ELi96ELi256ELi128ELb0ELb1ELb1ELb1ELb0ELb1EEEEEEEEEvNT_6ParamsE,@"STO_CUDA_ENTRY STV_DEFAULT"
_ZN7cutlass13device_kernelIN5flash11enable_sm90INS1_16FlashAttnFwdSm90INS1_25CollectiveMainloopFwdSm90ILi2EN4cute5tupleIJNS5_1CILi1EEES8_S8_EEENS6_IJNS7_ILi128EEENS7_ILi96EEENS7_ILi64EEEEEELi256ENS_10bfloat16_tEfNS_4arch4Sm90ELb0ELb1ELb1ELb1ELb0ELb0ELb1ELb1ELb0ELb1ELb0ELb0EEENS1_21CollectiveEpilogueFwdINS6_IJSA_NS7_ILi256EEESB_EEES9_SE_SG_Li256ELb1ELb1ELb0ELb0EEENS1_36VarlenDynamicPersistentTileSchedulerILi128ELi96ELi256ELi128ELb0ELb1ELb1ELb1ELb0ELb1EEEEEEEEEvNT_6ParamsE:
        /* <DEDUP_REMOVED lines=22> */
.L_x_12412:
[----:B------:R-:W-:Y:S05]  /*0160*/  BSYNC B0 ;  /* 0x0000000000007941 */ /* 0x000fea0003800000 */
.L_x_12411:
        /* <DEDUP_REMOVED lines=43> */
.L_x_12413:
        /* <DEDUP_REMOVED lines=22> */
.L_x_12414:
        /* <DEDUP_REMOVED lines=18> */
.L_x_12415:
        /* <DEDUP_REMOVED lines=22> */
.L_x_12416:
        /* <DEDUP_REMOVED lines=22> */
.L_x_12417:
        /* <DEDUP_REMOVED lines=11> */
.L_x_12419:
[----:B------:R-:W-:-:S08]  /*0a10*/  NOP ;  /* 0x0000000000007918 */ /* 0x000fd00000000000 */
[----:B------:R-:W0:Y:S02]  /*0a20*/  USETMAXREG.TRY_ALLOC.CTAPOOL UP0, 0xf0 ;  /* 0x000000f0000079c8 */ /* 0x000e240008000600 */
[----:B0-----:R-:W-:-:S13]  /*0a30*/  PLOP3.LUT P0, PT, PT, PT, UP0, 0x80, 0x0 ;  /* 0x000000000000781c */ /* 0x001fda0003f0f008 */
[----:B------:R-:W-:Y:S05]  /*0a40*/  @!P0 BRA `(.L_x_12419) ;  /* 0xfffffffc00f08947 */ /* 0x000fea000383ffff */
[----:B------:R-:W-:Y:S01]  /*0a50*/  ISETP.NE.AND P0, PT, R14, 0x1, PT ;  /* 0x000000010e00780c */ /* 0x000fe20003f05270 */
[----:B------:R-:W0:Y:S08]  /*0a60*/  S2UR UR4, SR_CgaCtaId ;  /* 0x00000000000479c3 */ /* 0x000e300000008800 */
[----:B------:R-:W-:Y:S06]  /*0a70*/  BAR.ARV 0x8, 0x180 ;  /* 0x0206000000007b1d */ /* 0x000fec0000002000 */
[----:B------:R-:W-:-:S02]  /*0a80*/  UMOV UR46, 0x400 ;  /* 0x00000400002e7882 */ /* 0x000fc40000000000 */
[----:B------:R-:W-:Y:S08]  /*0a90*/  @!P0 BAR.ARV 0x9, 0x100 ;  /* 0x0244000000008b1d */ /* 0x000ff00000002000 */
[----:B------:R-:W-:Y:S01]  /*0aa0*/  BAR.SYNC.DEFER_BLOCKING 0x5, 0x180 ;  /* 0x0146000000007b1d */ /* 0x000fe20000010000 */
[C---:B------:R-:W-:Y:S02]  /*0ab0*/  IADD3 R208, P1, R16.reuse, 0x218, RZ ;  /* 0x0000021810d07810 */ /* 0x040fe40007f3e0ff */
[----:B------:R-:W-:Y:S01]  /*0ac0*/  IADD3 R212, P2, R16, 0x224, RZ ;  /* 0x0000022410d47810 */ /* 0x000fe20007f5e0ff */
[----:B0-----:R-:W-:-:S02]  /*0ad0*/  ULEA UR46, UR4, UR46, 0x18 ;  /* 0x0000002e042e7291 */ /* 0x001fc4000f8ec03f */
[--C-:B------:R-:W-:Y:S01]  /*0ae0*/  IMAD.X R209, RZ, RZ, R17.reuse, P1 ;  /* 0x000000ffffd17224 */ /* 0x100fe200008e0611 */
[----:B------:R-:W-:Y:S01]  /*0af0*/  ULDC UR4, c[0x0][0xd3c] ;  /* 0x00034f0000047ab9 */ /* 0x000fe20000000800 */
[----:B------:R-:W-:Y:S01]  /*0b00*/  STL.64 [R1+0x218], RZ ;  /* 0x000218ff01007387 */ /* 0x000fe20000100a00 */
[----:B------:R-:W-:-:S03]  /*0b10*/  IMAD.X R211, RZ, RZ, R17, P2 ;  /* 0x000000ffffd37224 */ /* 0x000fc600010e0611 */
[----:B------:R-:W-:Y:S04]  /*0b20*/  STL [R1+0x220], RZ ;  /* 0x000220ff01007387 */ /* 0x000fe80000100800 */
[----:B------:R-:W-:Y:S04]  /*0b30*/  STL [R1+0x224], RZ ;  /* 0x000224ff01007387 */ /* 0x000fe80000100800 */
[----:B------:R-:W0:Y:S01]  /*0b40*/  LDS.128 R8, [UR46+0x324d0] ;  /* 0x0324d02eff087984 */ /* 0x000e220008000c00 */
[----:B------:R-:W-:Y:S06]  /*0b50*/  BAR.ARV 0x4, 0x180 ;  /* 0x0106000000007b1d */ /* 0x000fec0000002000 */
[----:B0-----:R-:W-:-:S13]  /*0b60*/  ISETP.GE.AND P0, PT, R11, UR4, PT ;  /* 0x000000040b007c0c */ /* 0x001fda000bf06270 */
[----:B------:R-:W-:Y:S05]  /*0b70*/  @P0 EXIT ;  /* 0x000000000000094d */ /* 0x000fea0003800000 */
[----:B------:R-:W0:Y:S01]  /*0b80*/  S2R R0, SR_TID.X ;  /* 0x0000000000007919 */ /* 0x000e220000002100 */
[----:B------:R-:W1:Y:S01]  /*0b90*/  S2UR UR4, SR_SWINHI ;  /* 0x00000000000479c3 */ /* 0x000e620000002f00 */
[----:B------:R-:W-:Y:S01]  /*0ba0*/  IMAD.MOV.U32 R185, RZ, RZ, 0x2 ;  /* 0x00000002ffb97424 */ /* 0x000fe200078e00ff */
[----:B------:R-:W-:Y:S01]  /*0bb0*/  R2UR UR5, R9 ;  /* 0x00000000090572ca */ /* 0x000fe200000e0000 */
[----:B------:R-:W-:Y:S01]  /*0bc0*/  VIADD R205, R14, 0x8 ;  /* 0x000000080ecd7836 */ /* 0x000fe20000000000 */
[----:B------:R-:W-:Y:S02]  /*0bd0*/  R2UR UR6, R11 ;  /* 0x000000000b0672ca */ /* 0x000fe400000e0000 */
[----:B------:R-:W-:Y:S02]  /*0be0*/  R2UR UR7, R10 ;  /* 0x000000000a0772ca */ /* 0x000fe400000e0000 */
[----:B------:R-:W-:Y:S01]  /*0bf0*/  IADD3 R204, -R14, 0xb, RZ ;  /* 0x0000000b0ecc7810 */ /* 0x000fe20007ffe1ff */
[----:B------:R-:W-:Y:S01]  /*0c00*/  UMOV UR38, UR46 ;  /* 0x0000002e00267c82 */ /* 0x000fe20008000000 */
[----:B-1----:R-:W-:Y:S01]  /*0c10*/  UMOV UR39, UR4 ;  /* 0x0000000400277c82 */ /* 0x002fe20008000000 */
[----:B0-----:R-:W-:-:S05]  /*0c20*/  VIADD R202, R0, 0xffffff80 ;  /* 0xffffff8000ca7836 */ /* 0x001fca0000000000 */
[----:B------:R-:W-:-:S04]  /*0c30*/  SHF.R.S32.HI R15, RZ, 0x1f, R202 ;  /* 0x0000001fff0f7819 */ /* 0x000fc800000114ca */
[CC--:B------:R-:W-:Y:S02]  /*0c40*/  LEA.HI R3, R15.reuse, R202.reuse, RZ, 0x5 ;  /* 0x000000ca0f037211 */ /* 0x0c0fe400078f28ff */
[CC--:B----4-:R-:W-:Y:S02]  /*0c50*/  LEA.HI R2, R15.reuse, R202.reuse, RZ, 0x4 ;  /* 0x000000ca0f027211 */ /* 0x0d0fe400078f20ff */
[----:B------:R-:W-:Y:S01]  /*0c60*/  LEA.HI R0, R15, R202, RZ, 0x7 ;  /* 0x000000ca0f007211 */ /* 0x000fe200078f38ff */
[----:B------:R-:W-:Y:S01]  /*0c70*/  IMAD.SHL.U32 R4, R3, 0x20, RZ ;  /* 0x0000002003047824 */ /* 0x000fe200078e00ff */
[----:B------:R-:W-:Y:S02]  /*0c80*/  SHF.R.S32.HI R7, RZ, 0x4, R2 ;  /* 0x00000004ff077819 */ /* 0x000fe40000011402 */
[----:B------:R-:W-:Y:S02]  /*0c90*/  LOP3.LUT R3, R0, 0xffffff80, RZ, 0xc0, !PT ;  /* 0xffffff8000037812 */ /* 0x000fe400078ec0ff */
[----:B------:R-:W-:-:S02]  /*0ca0*/  LOP3.LUT R5, R2, 0x3fffff0, RZ, 0xc0, !PT ;  /* 0x03fffff002057812 */ /* 0x000fc400078ec0ff */
[----:B------:R-:W-:Y:S01]  /*0cb0*/  LEA.HI R2, R2, R7, RZ, 0x1 ;  /* 0x0000000702027211 */ /* 0x000fe200078f08ff */
[----:B------:R-:W-:Y:S01]  /*0cc0*/  IMAD.IADD R210, R202, 0x1, -R3 ;  /* 0x00000001cad27824 */ /* 0x000fe200078e0a03 */
[----:B------:R-:W-:Y:S01]  /*0cd0*/  LOP3.LUT R4, R4, 0xfffffc00, RZ, 0xc0, !PT ;  /* 0xfffffc0004047812 */ /* 0x000fe200078ec0ff */
[----:B------:R-:W-:Y:S01]  /*0ce0*/  IMAD.IADD R5, R202, 0x1, -R5 ;  /* 0x00000001ca057824 */ /* 0x000fe200078e0a05 */
[----:B------:R-:W-:Y:S02]  /*0cf0*/  LOP3.LUT R2, R2, 0x1ffffffe, RZ, 0xc0, !PT ;  /* 0x1ffffffe02027812 */ /* 0x000fe400078ec0ff */
[----:B------:R-:W-:Y:S01]  /*0d00*/  SHF.R.S32.HI R3, RZ, 0x1f, R210 ;  /* 0x0000001fff037819 */ /* 0x000fe200000114d2 */
[----:B------:R-:W-:Y:S01]  /*0d10*/  IMAD R5, R5, 0x40, R4 ;  /* 0x0000004005057824 */ /* 0x000fe200078e0204 */
[----:B------:R-:W-:Y:S01]  /*0d20*/  LEA.HI R6, R15, R202, RZ, 0x2 ;  /* 0x000000ca0f067211 */ /* 0x000fe200078f10ff */
[----:B------:R-:W-:Y:S01]  /*0d30*/  IMAD.IADD R2, R7, 0x1, -R2 ;  /* 0x0000000107027824 */ /* 0x000fe200078e0a02 */
[----:B------:R-:W-:-:S02]  /*0d40*/  LEA.HI R18, R3, R210, RZ, 0x2 ;  /* 0x000000d203127211 */ /* 0x000fc400078f10ff */
[----:B------:R-:W-:Y:S01]  /*0d50*/  LOP3.LUT R7, R6, 0xfffffffc, RZ, 0xc0, !PT ;  /* 0xfffffffc06077812 */ /* 0x000fe200078ec0ff */
[----:B------:R-:W-:Y:S01]  /*0d60*/  IMAD R184, R2, 0x8, R5 ;  /* 0x0000000802b87824 */ /* 0x000fe200078e0205 */
[--C-:B------:R-:W-:Y:S02]  /*0d70*/  SHF.R.S32.HI R2, RZ, 0x2, R18.reuse ;  /* 0x00000002ff027819 */ /* 0x100fe40000011412 */
[----:B------:R-:W-:Y:S01]  /*0d80*/  SHF.R.S32.HI R5, RZ, 0x1f, R18 ;  /* 0x0000001fff057819 */ /* 0x000fe20000011412 */
[----:B------:R-:W-:Y:S01]  /*0d90*/  IMAD.WIDE R184, R184, R185, UR38 ;  /* 0x00000026b8b87e25 */ /* 0x000fe2000f8e02b9 */
[----:B------:R-:W-:Y:S02]  /*0da0*/  LEA.HI R3, R3, R210, RZ, 0x5 ;  /* 0x000000d203037211 */ /* 0x000fe400078f28ff */
[----:B------:R-:W-:Y:S01]  /*0db0*/  LEA.HI R5, R5, R2, RZ, 0x3 ;  /* 0x0000000205057211 */ /* 0x000fe200078f18ff */
[----:B------:R-:W-:Y:S01]  /*0dc0*/  IMAD.IADD R7, R202, 0x1, -R7 ;  /* 0x00000001ca077824 */ /* 0x000fe200078e0a07 */
[----:B------:R-:W-:-:S02]  /*0dd0*/  IADD3 R9, P0, R184, 0x20, RZ ;  /* 0x00000020b8097810 */ /* 0x000fc40007f1e0ff */
[----:B------:R-:W-:Y:S02]  /*0de0*/  LOP3.LUT R5, R5, 0xfffffff8, RZ, 0xc0, !PT ;  /* 0xfffffff805057812 */ /* 0x000fe400078ec0ff */
[----:B------:R-:W-:Y:S02]  /*0df0*/  LOP3.LUT R8, R9, 0x380, RZ, 0xc0, !PT ;  /* 0x0000038009087812 */ /* 0x000fe400078ec0ff */
[----:B------:R-:W-:Y:S01]  /*0e00*/  SHF.R.S32.HI R3, RZ, 0x5, R3 ;  /* 0x00000005ff037819 */ /* 0x000fe20000011403 */
[----:B------:R-:W-:Y:S01]  /*0e10*/  IMAD.IADD R2, R2, 0x1, -R5 ;  /* 0x0000000102027824 */ /* 0x000fe200078e0a05 */
[----:B------:R-:W-:Y:S02]  /*0e20*/  LEA.HI R4, R7, R7, RZ, 0x1 ;  /* 0x0000000707047211 */ /* 0x000fe400078f08ff */
[----:B------:R-:W-:Y:S01]  /*0e30*/  SHF.R.U64 R8, R8, 0x3, RZ ;  /* 0x0000000308087819 */ /* 0x000fe200000012ff */
[----:B------:R-:W-:Y:S01]  /*0e40*/  IMAD R19, R3, 0x10, R2 ;  /* 0x0000001003137824 */ /* 0x000fe200078e0202 */
[----:B------:R-:W-:Y:S01]  /*0e50*/  LOP3.LUT R4, R4, 0x1ffffffe, RZ, 0xc0, !PT ;  /* 0x1ffffffe04047812 */ /* 0x000fe200078ec0ff */
[----:B------:R-:W-:Y:S01]  /*0e60*/  IMAD.X R3, RZ, RZ, R185, P0 ;  /* 0x000000ffff037224 */ /* 0x000fe200000e06b9 */
[----:B------:R-:W-:-:S02]  /*0e70*/  LOP3.LUT R2, R8, R9, RZ, 0x3c, !PT ;  /* 0x0000000908027212 */ /* 0x000fc400078e3cff */
[----:B------:R-:W-:Y:S01]  /*0e80*/  LEA.HI R15, R15, R202, RZ, 0x3 ;  /* 0x000000ca0f0f7211 */ /* 0x000fe200078f18ff */
[----:B------:R-:W-:Y:S01]  /*0e90*/  IMAD.IADD R21, R7, 0x1, -R4 ;  /* 0x0000000107157824 */ /* 0x000fe200078e0a04 */
[----:B------:R-:W-:Y:S02]  /*0ea0*/  SHF.R.S32.HI R223, RZ, 0x7, R0 ;  /* 0x00000007ffdf7819 */ /* 0x000fe40000011400 */
[----:B------:R-:W-:Y:S02]  /*0eb0*/  MOV R233, R2 ;  /* 0x0000000200e97202 */ /* 0x000fe40000000f00 */
[C---:B------:R-:W-:Y:S02]  /*0ec0*/  IADD3 R5, P1, R184.reuse, 0x40, RZ ;  /* 0x00000040b8057810 */ /* 0x040fe40007f3e0ff */
[----:B------:R-:W-:Y:S02]  /*0ed0*/  LOP3.LUT R3, R15, 0xfffffff8, RZ, 0xc0, !PT ;  /* 0xfffffff80f037812 */ /* 0x000fe400078ec0ff */
[----:B------:R-:W-:-:S02]  /*0ee0*/  IADD3 R7, P2, R184, 0x60, RZ ;  /* 0x00000060b8077810 */ /* 0x000fc40007f5e0ff */
[----:B------:R-:W-:Y:S01]  /*0ef0*/  IADD3 R9, P3, R184, 0x4000, RZ ;  /* 0x00004000b8097810 */ /* 0x000fe20007f7e0ff */
[----:B------:R-:W-:Y:S01]  /*0f00*/  IMAD.IADD R3, R202, 0x1, -R3 ;  /* 0x00000001ca037824 */ /* 0x000fe200078e0a03 */
[C---:B------:R-:W-:Y:S02]  /*0f10*/  IADD3 R227, P4, R184.reuse, 0x4020, RZ ;  /* 0x00004020b8e37810 */ /* 0x040fe40007f9e0ff */
[C---:B------:R-:W-:Y:S01]  /*0f20*/  IADD3 R11, P5, R184.reuse, 0x4040, RZ ;  /* 0x00004040b80b7810 */ /* 0x040fe20007fbe0ff */
[----:B------:R-:W-:Y:S01]  /*0f30*/  IMAD.SHL.U32 R190, R3, 0x8, RZ ;  /* 0x0000000803be7824 */ /* 0x000fe200078e00ff */
[----:B------:R-:W-:Y:S02]  /*0f40*/  IADD3 R13, P6, R184, 0xc060, RZ ;  /* 0x0000c060b80d7810 */ /* 0x000fe40007fde0ff */
[----:B------:R-:W-:Y:S01]  /*0f50*/  LEA.HI R0, R0, R223, RZ, 0x1 ;  /* 0x000000df00007211 */ /* 0x000fe200078f08ff */
[C---:B------:R-:W-:Y:S01]  /*0f60*/  VIADD R192, R190.reuse, 0x40 ;  /* 0x00000040bec07836 */ /* 0x040fe20000000000 */
[----:B------:R-:W-:Y:S01]  /*0f70*/  LOP3.LUT R4, R5, 0x380, RZ, 0xc0, !PT ;  /* 0x0000038005047812 */ /* 0x000fe200078ec0ff */
[C---:B------:R-:W-:Y:S01]  /*0f80*/  VIADD R191, R190.reuse, 0x80 ;  /* 0x00000080bebf7836 */ /* 0x040fe20000000000 */
[----:B------:R-:W-:Y:S01]  /*0f90*/  SHF.R.S32.HI R206, RZ, 0x3, R15 ;  /* 0x00000003ffce7819 */ /* 0x000fe2000001140f */
[----:B------:R-:W-:Y:S01]  /*0fa0*/  VIADD R193, R190, 0xc0 ;  /* 0x000000c0bec17836 */ /* 0x000fe20000000000 */
[----:B------:R-:W-:-:S02]  /*0fb0*/  LOP3.LUT R6, R7, 0x380, RZ, 0xc0, !PT ;  /* 0x0000038007067812 */ /* 0x000fc400078ec0ff */
[----:B------:R-:W-:Y:S01]  /*0fc0*/  LOP3.LUT R8, R9, 0x380, RZ, 0xc0, !PT ;  /* 0x0000038009087812 */ /* 0x000fe200078ec0ff */
[----:B------:R-:W-:Y:S01]  /*0fd0*/  IMAD R207, R3, 0x20, R206 ;  /* 0x0000002003cf7824 */ /* 0x000fe200078e02ce */
[----:B------:R-:W-:Y:S02]  /*0fe0*/  LOP3.LUT R226, R227, 0x380, RZ, 0xc0, !PT ;  /* 0x00000380e3e27812 */ /* 0x000fe400078ec0ff */
[----:B------:R-:W-:Y:S02]  /*0ff0*/  LOP3.LUT R10, R11, 0x380, RZ, 0xc0, !PT ;  /* 0x000003800b0a7812 */ /* 0x000fe400078ec0ff */
[----:B------:R-:W-:Y:S02]  /*1000*/  LOP3.LUT R12, R13, 0x380, RZ, 0xc0, !PT ;  /* 0x000003800d0c7812 */ /* 0x000fe400078ec0ff */
[----:B------:R-:W-:Y:S02]  /*1010*/  LOP3.LUT R0, R0, 0x3fffffe, RZ, 0xc0, !PT ;  /* 0x03fffffe00007812 */ /* 0x000fe400078ec0ff */
[----:B------:R-:W-:-:S02]  /*1020*/  SHF.R.U64 R4, R4, 0x3, RZ ;  /* 0x0000000304047819 */ /* 0x000fc400000012ff */
[----:B------:R-:W-:Y:S01]  /*1030*/  SHF.R.U64 R6, R6, 0x3, RZ ;  /* 0x0000000306067819 */ /* 0x000fe200000012ff */
[----:B------:R-:W-:Y:S01]  /*1040*/  IMAD.IADD R0, R223, 0x1, -R0 ;  /* 0x00000001df007824 */ /* 0x000fe200078e0a00 */
[----:B------:R-:W-:Y:S02]  /*1050*/  SHF.R.U64 R8, R8, 0x3, RZ ;  /* 0x0000000308087819 */ /* 0x000fe400000012ff */
[----:B------:R-:W-:Y:S01]  /*1060*/  SHF.R.U64 R226, R226, 0x3, RZ ;  /* 0x00000003e2e27819 */ /* 0x000fe200000012ff */
[----:B------:R-:W-:Y:S01]  /*1070*/  IMAD R200, R0, 0x40, R19 ;  /* 0x0000004000c87824 */ /* 0x000fe200078e0213 */
[----:B------:R-:W-:Y:S02]  /*1080*/  SHF.R.U64 R10, R10, 0x3, RZ ;  /* 0x000000030a0a7819 */ /* 0x000fe400000012ff */
[----:B------:R-:W-:Y:S01]  /*1090*/  SHF.R.U64 R12, R12, 0x3, RZ ;  /* 0x000000030c0c7819 */ /* 0x000fe200000012ff */
[----:B------:R-:W-:Y:S01]  /*10a0*/  IMAD R234, R21, 0x8, R200 ;  /* 0x0000000815ea7824 */ /* 0x000fe200078e02c8 */
[----:B------:R-:W-:-:S02]  /*10b0*/  LOP3.LUT R3, R18, 0x7ffffffc, RZ, 0xc0, !PT ;  /* 0x7ffffffc12037812 */ /* 0x000fc400078ec0ff */
        /* <DEDUP_REMOVED lines=14> */
[----:B------:R-:W-:-:S02]  /*11a0*/  IADD3 R222, P1, R16, 0x230, RZ ;  /* 0x0000023010de7810 */ /* 0x000fc40007f3e0ff */
[----:B------:R-:W-:Y:S01]  /*11b0*/  MOV R232, R4 ;  /* 0x0000000400e87202 */ /* 0x000fe20000000f00 */
[--C-:B------:R-:W-:Y:S01]  /*11c0*/  IMAD.X R23, RZ, RZ, R17.reuse, P0 ;  /* 0x000000ffff177224 */ /* 0x100fe200000e0611 */
[----:B------:R-:W-:Y:S01]  /*11d0*/  MOV R231, R6 ;  /* 0x0000000600e77202 */ /* 0x000fe20000000f00 */
[----:B------:R-:W-:Y:S01]  /*11e0*/  IMAD.X R213, RZ, RZ, R17, P1 ;  /* 0x000000ffffd57224 */ /* 0x000fe200008e0611 */
[----:B------:R-:W-:Y:S01]  /*11f0*/  MOV R230, R8 ;  /* 0x0000000800e67202 */ /* 0x000fe20000000f00 */
[----:B------:R-:W-:Y:S01]  /*1200*/  IMAD.SHL.U32 R201, R3, 0x2, RZ ;  /* 0x0000000203c97824 */ /* 0x000fe200078e00ff */
[----:B------:R-:W-:Y:S02]  /*1210*/  MOV R226, R226 ;  /* 0x000000e200e27202 */ /* 0x000fe40000000f00 */
[----:B------:R-:W-:Y:S02]  /*1220*/  MOV R225, R10 ;  /* 0x0000000a00e17202 */ /* 0x000fe40000000f00 */
[----:B------:R-:W-:-:S02]  /*1230*/  MOV R224, R12 ;  /* 0x0000000c00e07202 */ /* 0x000fc40000000f00 */
[----:B------:R-:W-:Y:S02]  /*1240*/  SHF.R.S32.HI R199, RZ, 0x1f, R190 ;  /* 0x0000001fffc77819 */ /* 0x000fe400000114be */
[----:B------:R-:W-:Y:S02]  /*1250*/  SHF.R.S32.HI R198, RZ, 0x1f, R192 ;  /* 0x0000001fffc67819 */ /* 0x000fe400000114c0 */
[----:B------:R-:W-:Y:S02]  /*1260*/  SHF.R.S32.HI R197, RZ, 0x1f, R191 ;  /* 0x0000001fffc57819 */ /* 0x000fe400000114bf */
[----:B------:R-:W-:-:S07]  /*1270*/  SHF.R.S32.HI R196, RZ, 0x1f, R193 ;  /* 0x0000001fffc47819 */ /* 0x000fce00000114c1 */
.L_x_12545:
        /* <DEDUP_REMOVED lines=12> */
[----:B012---:R-:W-:Y:S02]  /*1340*/  IMAD.U32 R2, RZ, RZ, UR8 ;  /* 0x00000008ff027e24 */ /* 0x007fe4000f8e00ff */
[----:B------:R-:W-:Y:S01]  /*1350*/  IMAD.U32 R3, RZ, RZ, UR9 ;  /* 0x00000009ff037e24 */ /* 0x000fe2000f8e00ff */
[----:B------:R-:W-:-:S03]  /*1360*/  @UP1 UIMAD.WIDE UR8, UR6, 0x4, UR10 ;  /* 0x00000004060818a5 */ /* 0x000fc6000f8e020a */
[----:B------:R-:W-:Y:S01]  /*1370*/  ULDC.64 UR10, c[0x0][0xb18] ;  /* 0x0002c600000a7ab9 */ /* 0x000fe20000000a00 */
[----:B------:R-:W2:Y:S02]  /*1380*/  @P0 LDG.E R2, desc[UR40][R2.64] ;  /* 0x0000002802020981 */ /* 0x000ea4000c1e1900 */
[----:B------:R-:W-:Y:S02]  /*1390*/  IMAD.U32 R4, RZ, RZ, UR8 ;  /* 0x00000008ff047e24 */ /* 0x000fe4000f8e00ff */
[----:B------:R-:W-:Y:S01]  /*13a0*/  IMAD.U32 R5, RZ, RZ, UR9 ;  /* 0x00000009ff057e24 */ /* 0x000fe2000f8e00ff */
[----:B------:R-:W-:-:S04]  /*13b0*/  ULDC.64 UR8, c[0x0][0x418] ;  /* 0x0001060000087ab9 */ /* 0x000fc80000000a00 */
[----:B---3--:R-:W3:Y:S01]  /*13c0*/  @P2 LDG.E R4, desc[UR40][R4.64] ;  /* 0x0000002804042981 */ /* 0x008ee2000c1e1900 */
        /* <DEDUP_REMOVED lines=12> */
[----:B----4-:R-:W-:-:S14]  /*1490*/  @P2 BRA `(.L_x_12420) ;  /* 0x0000000000342947 */ /* 0x010fdc0003800000 */
        /* <DEDUP_REMOVED lines=13> */
.L_x_12420:
        /* <DEDUP_REMOVED lines=9> */
.L_x_12421:
        /* <DEDUP_REMOVED lines=13> */
.L_x_12422:
[----:B------:R-:W0:Y:S01]  /*16d0*/  S2R R0, SR_TID.X ;  /* 0x0000000000007919 */ /* 0x000e220000002100 */
[----:B------:R-:W-:Y:S01]  /*16e0*/  UIADD3 UR6, UP2, UR38, 0x32450, URZ ;  /* 0x0003245026067890 */ /* 0x000fe2000ff5e03f */
[----:B------:R-:W-:Y:S01]  /*16f0*/  IMAD.MOV.U32 R2, RZ, RZ, 0x3000 ;  /* 0x00003000ff027424 */ /* 0x000fe200078e00ff */
[----:B------:R-:W-:Y:S01]  /*1700*/  UIADD3 UR12, UP3, UR38, 0x32460, URZ ;  /* 0x00032460260c7890 */ /* 0x000fe2000ff7e03f */
[----:B------:R-:W-:Y:S01]  /*1710*/  IMAD.U32 R3, RZ, RZ, UR36 ;  /* 0x00000024ff037e24 */ /* 0x000fe2000f8e00ff */
[----:B------:R-:W-:Y:S01]  /*1720*/  UIADD3 UR8, UP0, UR38, 0x32430, URZ ;  /* 0x0003243026087890 */ /* 0x000fe2000ff1e03f */
[----:B------:R-:W-:Y:S01]  /*1730*/  IMAD.MOV.U32 R8, RZ, RZ, 0x1 ;  /* 0x00000001ff087424 */ /* 0x000fe200078e00ff */
[----:B------:R-:W-:Y:S01]  /*1740*/  UIADD3 UR10, UP1, UR38, 0x32440, URZ ;  /* 0x00032440260a7890 */ /* 0x000fe2000ff3e03f */
[----:B------:R-:W-:Y:S01]  /*1750*/  IMAD.MOV.U32 R9, RZ, RZ, RZ ;  /* 0x000000ffff097224 */ /* 0x000fe200078e00ff */
[----:B------:R-:W-:Y:S01]  /*1760*/  UIADD3.X UR7, URZ, UR39, URZ, UP2, !UPT ;  /* 0x000000273f077290 */ /* 0x000fe200097fe43f */
[----:B------:R-:W-:Y:S01]  /*1770*/  IMAD.MOV.U32 R5, RZ, RZ, 0x100 ;  /* 0x00000100ff057424 */ /* 0x000fe200078e00ff */
[----:B------:R-:W-:Y:S01]  /*1780*/  UIADD3.X UR13, URZ, UR39, URZ, UP3, !UPT ;  /* 0x000000273f0d7290 */ /* 0x000fe20009ffe43f */
[----:B------:R-:W-:Y:S01]  /*1790*/  IMAD.MOV.U32 R6, RZ, RZ, 0x1 ;  /* 0x00000001ff067424 */ /* 0x000fe200078e00ff */
[----:B------:R-:W-:Y:S01]  /*17a0*/  UIADD3.X UR9, URZ, UR39, URZ, UP0, !UPT ;  /* 0x000000273f097290 */ /* 0x000fe200087fe43f */
[----:B------:R-:W-:Y:S01]  /*17b0*/  IMAD.MOV.U32 R7, RZ, RZ, RZ ;  /* 0x000000ffff077224 */ /* 0x000fe200078e00ff */
[----:B------:R-:W-:Y:S01]  /*17c0*/  UIADD3.X UR11, URZ, UR39, URZ, UP1, !UPT ;  /* 0x000000273f0b7290 */ /* 0x000fe20008ffe43f */
[----:B------:R-:W-:Y:S01]  /*17d0*/  IMAD.U32 R10, RZ, RZ, UR6 ;  /* 0x00000006ff0a7e24 */ /* 0x000fe2000f8e00ff */
[----:B------:R-:W-:Y:S01]  /*17e0*/  UIADD3 UR48, -UR4, UR48, URZ ;  /* 0x0000003004307290 */ /* 0x000fe2000fffe13f */
[----:B------:R-:W-:Y:S01]  /*17f0*/  IMAD.U32 R18, RZ, RZ, UR12 ;  /* 0x0000000cff127e24 */ /* 0x000fe2000f8e00ff */
[----:B------:R1:W-:Y:S01]  /*1800*/  STL.64 [R1+0x18], R2 ;  /* 0x0000180201007387 */ /* 0x0003e20000100a00 */
[----:B------:R-:W-:Y:S01]  /*1810*/  ULDC UR4, c[0x0][0x448] ;  /* 0x0001120000047ab9 */ /* 0x000fe20000000800 */
[----:B------:R-:W-:Y:S01]  /*1820*/  IMAD.U32 R11, RZ, RZ, UR7 ;  /* 0x00000007ff0b7e24 */ /* 0x000fe2000f8e00ff */
[----:B------:R-:W-:Y:S01]  /*1830*/  UISETP.NE.AND UP0, UPT, UR4, 0x1, UPT ;  /* 0x000000010400788c */ /* 0x000fe2000bf05270 */
[----:B------:R-:W-:Y:S01]  /*1840*/  IMAD.U32 R19, RZ, RZ, UR13 ;  /* 0x0000000dff137e24 */ /* 0x000fe2000f8e00ff */
[----:B------:R2:W-:Y:S01]  /*1850*/  STL.64 [R1+0x60], R8 ;  /* 0x0000600801007387 */ /* 0x0005e20000100a00 */
[----:B------:R-:W-:Y:S01]  /*1860*/  IMAD.U32 R20, RZ, RZ, UR5 ;  /* 0x00000005ff147e24 */ /* 0x000fe2000f8e00ff */
[----:B------:R-:W-:Y:S01]  /*1870*/  USHF.L.U32 UR43, UR5, 0x7, URZ ;  /* 0x00000007052b7899 */ /* 0x000fe2000800063f */
[----:B------:R-:W-:Y:S01]  /*1880*/  IMAD.MOV.U32 R12, RZ, RZ, 0xc000 ;  /* 0x0000c000ff0c7424 */ /* 0x000fe200078e00ff */
[----:B------:R-:W-:Y:S01]  /*1890*/  STL.128 [R1+0x440], RZ ;  /* 0x000440ff01007387 */ /* 0x000fe20000100c00 */
[----:B------:R-:W-:Y:S01]  /*18a0*/  IMAD.U32 R13, RZ, RZ, UR36 ;  /* 0x00000024ff0d7e24 */ /* 0x000fe2000f8e00ff */
[----:B------:R-:W-:Y:S01]  /*18b0*/  ULDC.64 UR4, c[0x0][0xad8] ;  /* 0x0002b60000047ab9 */ /* 0x000fe20000000a00 */
[----:B------:R-:W-:Y:S01]  /*18c0*/  IMAD.MOV.U32 R15, RZ, RZ, 0x100 ;  /* 0x00000100ff0f7424 */ /* 0x000fe200078e00ff */
[----:B0-----:R-:W-:Y:S01]  /*18d0*/  LOP3.LUT R0, R0, 0x7f, RZ, 0xc0, !PT ;  /* 0x0000007f00007812 */ /* 0x001fe200078ec0ff */
[----:B-1----:R-:W-:Y:S01]  /*18e0*/  IMAD.U32 R2, RZ, RZ, UR10 ;  /* 0x0000000aff027e24 */ /* 0x002fe2000f8e00ff */
[----:B------:R-:W-:Y:S01]  /*18f0*/  UISETP.GE.AND UP1, UPT, UR5, 0x1, UPT ;  /* 0x000000010500788c */ /* 0x000fe2000bf26270 */
[----:B------:R-:W-:Y:S01]  /*1900*/  IMAD.U32 R3, RZ, RZ, UR11 ;  /* 0x0000000bff037e24 */ /* 0x000fe2000f8e00ff */
[----:B------:R-:W-:Y:S01]  /*1910*/  ISETP.NE.AND P0, PT, R0, RZ, PT ;  /* 0x000000ff0000720c */ /* 0x000fe20003f05270 */
[----:B--2---:R-:W-:Y:S01]  /*1920*/  IMAD.U32 R8, RZ, RZ, UR8 ;  /* 0x00000008ff087e24 */ /* 0x004fe2000f8e00ff */
[----:B------:R-:W0:Y:S01]  /*1930*/  LDC R0, c[0x0][0xa80] ;  /* 0x0002a000ff007b82 */ /* 0x000e220000000800 */
[----:B------:R-:W-:Y:S01]  /*1940*/  IMAD.U32 R9, RZ, RZ, UR9 ;  /* 0x00000009ff097e24 */ /* 0x000fe2000f8e00ff */
[----:B------:R-:W-:Y:S01]  /*1950*/  SEL R4, RZ, 0x1, P0 ;  /* 0x00000001ff047807 */ /* 0x000fe20000000000 */
[----:B------:R-:W-:Y:S01]  /*1960*/  STL [R1+0x70], R20 ;  /* 0x0000701401007387 */ /* 0x000fe20000100800 */
[----:B------:R-:W-:Y:S01]  /*1970*/  UIADD3 UR8, UR43, 0x7f, URZ ;  /* 0x0000007f2b087890 */ /* 0x000fe2000fffe03f */
[----:B------:R-:W-:Y:S01]  /*1980*/  PLOP3.LUT P2, PT, PT, PT, UP1, 0x80, 0x0 ;  /* 0x000000000000781c */ /* 0x000fe20003f4f018 */
[----:B------:R-:W-:Y:S01]  /*1990*/  @UP0 ULDC UR6, c[0x0][0x44c] ;  /* 0x0001130000060ab9 */ /* 0x000fe20000000800 */
[----:B------:R-:W-:Y:S01]  /*19a0*/  IMAD.MOV.U32 R14, RZ, RZ, R4 ;  /* 0x000000ffff0e7224 */ /* 0x000fe200078e0004 */
[----:B------:R1:W-:Y:S01]  /*19b0*/  STL.128 [R1+0x20], R4 ;  /* 0x0000200401007387 */ /* 0x0003e20000100c00 */
[----:B------:R-:W-:Y:S01]  /*19c0*/  UIMAD.WIDE.U32 UR6, UR8, UR6, URZ ;  /* 0x00000006080672a5 */ /* 0x000fe2000f8e003f */
[C---:B------:R-:W-:Y:S01]  /*19d0*/  IADD3 R33, P0, R16.reuse, 0x440, RZ ;  /* 0x0000044010217810 */ /* 0x040fe20007f1e0ff */
[----:B------:R-:W-:Y:S01]  /*19e0*/  @UP0 ULDC UR9, c[0x0][0x450] ;  /* 0x0001140000090ab9 */ /* 0x000fe20000000800 */
[----:B------:R2:W-:Y:S01]  /*19f0*/  STL.128 [R1+0x50], R12 ;  /* 0x0000500c01007387 */ /* 0x0005e20000100c00 */
[----:B------:R-:W-:Y:S01]  /*1a00*/  UIADD3 UR44, UR48, 0x1, -UR47 ;  /* 0x00000001302c7890 */ /* 0x000fe2000fffe82f */
[----:B------:R-:W-:Y:S01]  /*1a10*/  IADD3 R32, P1, R16, 0x38, RZ ;  /* 0x0000003810207810 */ /* 0x000fe20007f3e0ff */
[----:B------:R-:W-:Y:S01]  /*1a20*/  @UP0 USHF.R.U32.HI UR8, URZ, UR9, UR7 ;  /* 0x000000093f080299 */ /* 0x000fe20008011607 */
[----:B------:R2:W-:Y:S01]  /*1a30*/  STL.64 [R1+0x8], R8 ;  /* 0x0000080801007387 */ /* 0x0005e20000100a00 */
[----:B------:R-:W-:-:S02]  /*1a40*/  IMAD.X R44, RZ, RZ, R17, P0 ;  /* 0x000000ffff2c7224 */ /* 0x000fc400000e0611 */
[----:B------:R-:W-:Y:S01]  /*1a50*/  UIADD3 UR6, UR44, UR8, URZ ;  /* 0x000000082c067290 */ /* 0x000fe2000fffe03f */
[----:B------:R2:W-:Y:S01]  /*1a60*/  STL.64 [R1+0x10], R2 ;  /* 0x0000100201007387 */ /* 0x0005e20000100a00 */
[----:B------:R-:W-:Y:S02]  /*1a70*/  IMAD.X R45, RZ, RZ, R17, P1 ;  /* 0x000000ffff2d7224 */ /* 0x000fe400008e0611 */
[----:B------:R-:W-:Y:S01]  /*1a80*/  UIADD3 UR4, UR6, UR4, URZ ;  /* 0x0000000406047290 */ /* 0x000fe2000fffe03f */
[----:B-1----:R-:W-:Y:S01]  /*1a90*/  IMAD.MOV.U32 R4, RZ, RZ, R10 ;  /* 0x000000ffff047224 */ /* 0x002fe200078e000a */
[----:B------:R2:W-:Y:S01]  /*1aa0*/  STL.64 [R1+0x30], R2 ;  /* 0x0000300201007387 */ /* 0x0005e20000100a00 */
[----:B------:R-:W-:Y:S02]  /*1ab0*/  IMAD.MOV.U32 R5, RZ, RZ, R11 ;  /* 0x000000ffff057224 */ /* 0x000fe400078e000b */
[----:B------:R-:W-:Y:S01]  /*1ac0*/  IMAD.MOV.U32 R6, RZ, RZ, R18 ;  /* 0x000000ffff067224 */ /* 0x000fe200078e0012 */
[----:B0-----:R2:W-:Y:S01]  /*1ad0*/  STL [R1+0x460], R0 ;  /* 0x0004600001007387 */ /* 0x0015e20000100800 */
[----:B------:R-:W-:-:S03]  /*1ae0*/  IMAD.MOV.U32 R7, RZ, RZ, R19 ;  /* 0x000000ffff077224 */ /* 0x000fc600078e0013 */
[----:B------:R2:W-:Y:S04]  /*1af0*/  STL.128 [R1+0x450], RZ ;  /* 0x000450ff01007387 */ /* 0x0005e80000100c00 */
[----:B------:R2:W-:Y:S04]  /*1b00*/  STL.128 [R1+0x40], R4 ;  /* 0x0000400401007387 */ /* 0x0005e80000100c00 */
[----:B------:R2:W-:Y:S04]  /*1b10*/  STL.64 [R1+0x68], R6 ;  /* 0x0000680601007387 */ /* 0x0005e80000100a00 */
        /* <DEDUP_REMOVED lines=45> */
.L_x_12424:
[----:B------:R-:W-:-:S11]  /*1df0*/  UISETP.NE.AND UP1, UPT, UR5, 0x1, UPT ;  /* 0x000000010500788c */ /* 0x000fd6000bf25270 */
[----:B------:R-:W-:Y:S02]  /*1e00*/  @UP1 ULDC.64 UR10, c[0x0][0xae0] ;  /* 0x0002b800000a1ab9 */ /* 0x000fe40000000a00 */
[----:B------:R-:W-:-:S04]  /*1e10*/  UIMAD.WIDE.U32 UR6, UR8, UR10, URZ ;  /* 0x0000000a080672a5 */ /* 0x000fc8000f8e003f */
[----:B------:R-:W-:-:S12]  /*1e20*/  @UP1 USHF.R.U32.HI UR8, URZ, UR11, UR7 ;  /* 0x0000000b3f081299 */ /* 0x000fd80008011607 */
.L_x_12425:
[----:B------:R-:W-:-:S04]  /*1e30*/  UIMAD UR8, UR8, UR5, UR5 ;  /* 0x00000005080872a4 */ /* 0x000fc8000f8e0205 */
[----:B------:R-:W-:-:S04]  /*1e40*/  UISETP.LT.AND UP1, UPT, UR4, UR8, UPT ;  /* 0x000000080400728c */ /* 0x000fc8000bf21270 */
[----:B------:R-:W-:-:S12]  /*1e50*/  USEL UR4, UR4, UR8, UP1 ;  /* 0x0000000804047287 */ /* 0x000fd80008800000 */
.L_x_12423:
        /* <DEDUP_REMOVED lines=31> */
.L_x_12427:
[----:B------:R-:W-:-:S11]  /*2050*/  UISETP.NE.AND UP0, UPT, UR5, 0x1, UPT ;  /* 0x000000010500788c */ /* 0x000fd6000bf05270 */
[----:B------:R-:W-:Y:S02]  /*2060*/  @UP0 ULDC.64 UR10, c[0x0][0xae0] ;  /* 0x0002b800000a0ab9 */ /* 0x000fe40000000a00 */
[----:B------:R-:W-:-:S04]  /*2070*/  UIMAD.WIDE.U32 UR6, UR4, UR10, URZ ;  /* 0x0000000a040672a5 */ /* 0x000fc8000f8e003f */
[----:B------:R-:W-:-:S12]  /*2080*/  @UP0 USHF.R.U32.HI UR4, URZ, UR11, UR7 ;  /* 0x0000000b3f040299 */ /* 0x000fd80008011607 */
.L_x_12428:
[----:B------:R-:W-:-:S04]  /*2090*/  UIMAD UR4, UR4, UR5, URZ ;  /* 0x00000005040472a4 */ /* 0x000fc8000f8e023f */
[----:B------:R-:W-:-:S04]  /*20a0*/  UISETP.LT.AND UP0, UPT, UR8, UR4, UPT ;  /* 0x000000040800728c */ /* 0x000fc8000bf01270 */
[----:B------:R-:W-:-:S12]  /*20b0*/  USEL UR8, UR8, UR4, !UP0 ;  /* 0x0000000408087287 */ /* 0x000fd8000c000000 */
.L_x_12426:
        /* <DEDUP_REMOVED lines=9> */
[----:B--2---:R-:W0:Y:S01]  /*2150*/  SHFL.IDX PT, R0, R223, RZ, 0x1f ;  /* 0x00001fffdf007589 */ /* 0x004e2200000e0000 */
        /* <DEDUP_REMOVED lines=87> */
.L_x_12430:
[----:B------:R-:W1:Y:S01]  /*26d0*/  S2R R20, SR_TID.X ;  /* 0x0000000000147919 */ /* 0x000e620000002100 */
[----:B0-----:R-:W0:Y:S01]  /*26e0*/  LDC.64 R10, c[0x0][0xad0] ;  /* 0x0002b400ff0a7b82 */ /* 0x001e220000000a00 */
[----:B------:R-:W-:Y:S01]  /*26f0*/  IADD3 R8, P0, R16, 0x120, RZ ;  /* 0x0000012010087810 */ /* 0x000fe20007f1e0ff */
[----:B------:R-:W-:Y:S01]  /*2700*/  ULDC UR4, c[0x0][0x20] ;  /* 0x0000080000047ab9 */ /* 0x000fe20000000800 */
[----:B------:R-:W-:Y:S01]  /*2710*/  IMAD.U32 R13, RZ, RZ, UR47 ;  /* 0x0000002fff0d7e24 */ /* 0x000fe2000f8e00ff */
[----:B------:R-:W-:Y:S01]  /*2720*/  STL.64 [R1+0x130], R34 ;  /* 0x0001302201007387 */ /* 0x000fe20000100a00 */
[----:B------:R-:W-:Y:S02]  /*2730*/  VIADD R194, R22, -UR4 ;  /* 0x8000000416c27c36 */ /* 0x000fe40008000000 */
[--C-:B------:R-:W-:Y:S01]  /*2740*/  IMAD.X R9, RZ, RZ, R17.reuse, P0 ;  /* 0x000000ffff097224 */ /* 0x100fe200000e0611 */
[----:B------:R-:W2:Y:S01]  /*2750*/  LDC.64 R4, c[0x0][0xad8] ;  /* 0x0002b600ff047b82 */ /* 0x000ea20000000a00 */
[----:B------:R-:W-:Y:S01]  /*2760*/  IMAD.U32 R15, RZ, RZ, UR48 ;  /* 0x00000030ff0f7e24 */ /* 0x000fe2000f8e00ff */
[----:B------:R-:W-:Y:S04]  /*2770*/  STL.64 [R1+0x120], R200 ;  /* 0x000120c801007387 */ /* 0x000fe80000100a00 */
[----:B------:R-:W-:Y:S02]  /*2780*/  STL.64 [R1+0x128], R8 ;  /* 0x0001280801007387 */ /* 0x000fe40000100a00 */
[----:B------:R-:W3:Y:S02]  /*2790*/  LDC.64 R2, c[0x0][0xae0] ;  /* 0x0002b800ff027b82 */ /* 0x000ee40000000a00 */
[----:B------:R-:W-:Y:S04]  /*27a0*/  STL.U8 [R1+0x138], RZ ;  /* 0x000138ff01007387 */ /* 0x000fe80000100000 */
[----:B------:R4:W-:Y:S02]  /*27b0*/  STL [R194+0x4], R13 ;  /* 0x0000040dc2007387 */ /* 0x0009e40000100800 */
[----:B------:R-:W5:Y:S02]  /*27c0*/  LDC.64 R6, c[0x0][0x448] ;  /* 0x00011200ff067b82 */ /* 0x000f640000000a00 */
[----:B------:R0:W-:Y:S04]  /*27d0*/  STL [R194+0x8], R15 ;  /* 0x0000080fc2007387 */ /* 0x0001e80000100800 */
[----:B0-----:R0:W-:Y:S01]  /*27e0*/  STL [R194+0xc], R11 ;  /* 0x00000c0bc2007387 */ /* 0x0011e20000100800 */
[----:B-1----:R-:W-:Y:S01]  /*27f0*/  VIADD R202, R20, 0xffffff80 ;  /* 0xffffff8014ca7836 */ /* 0x002fe20000000000 */
[----:B------:R-:W1:Y:S02]  /*2800*/  LDC R235, c[0x0][0x450] ;  /* 0x00011400ffeb7b82 */ /* 0x000e640000000800 */
[----:B------:R0:W-:Y:S04]  /*2810*/  STL [R194+0x14], RZ ;  /* 0x000014ffc2007387 */ /* 0x0001e80000100800 */
[----:B------:R0:W-:Y:S04]  /*2820*/  STL [R194], R202 ;  /* 0x000000cac2007387 */ /* 0x0001e80000100800 */
[----:B--2---:R0:W-:Y:S04]  /*2830*/  STL [R194+0x10], R4 ;  /* 0x00001004c2007387 */ /* 0x0041e80000100800 */
[----:B------:R0:W-:Y:S04]  /*2840*/  STL [R194+0x18], R5 ;  /* 0x00001805c2007387 */ /* 0x0001e80000100800 */
[----:B---3--:R0:W-:Y:S04]  /*2850*/  STL [R194+0x1c], R2 ;  /* 0x00001c02c2007387 */ /* 0x0081e80000100800 */
[----:B------:R0:W-:Y:S04]  /*2860*/  STL [R194+0x20], R3 ;  /* 0x00002003c2007387 */ /* 0x0001e80000100800 */
[----:B-----5:R0:W-:Y:S04]  /*2870*/  STL [R194+0x24], R6 ;  /* 0x00002406c2007387 */ /* 0x0201e80000100800 */
[----:B------:R0:W-:Y:S04]  /*2880*/  STL [R194+0x28], R7 ;  /* 0x00002807c2007387 */ /* 0x0001e80000100800 */
[----:B-1----:R0:W-:Y:S04]  /*2890*/  STL [R194+0x2c], R235 ;  /* 0x00002cebc2007387 */ /* 0x0021e80000100800 */
        /* <DEDUP_REMOVED lines=12> */
.L_x_12684:
[----:B------:R-:W-:Y:S05]  /*2960*/  BSYNC B0 ;  /* 0x0000000000007941 */ /* 0x000fea0003800000 */
.L_x_12431:
        /* <DEDUP_REMOVED lines=58> */
.L_x_12434:
[----:B------:R-:W-:Y:S05]  /*2d10*/  BSYNC B0 ;  /* 0x0000000000007941 */ /* 0x000fea0003800000 */
.L_x_12433:
        /* <DEDUP_REMOVED lines=8> */
.L_x_12436:
[----:B------:R-:W-:Y:S05]  /*2da0*/  BSYNC B0 ;  /* 0x0000000000007941 */ /* 0x000fea0003800000 */
.L_x_12435:
[----:B------:R-:W-:Y:S04]  /*2db0*/  BSSY B0, `(.L_x_12437) ;  /* 0x0000004000007945 */ /* 0x000fe80003800000 */
[----:B-1----:R-:W-:Y:S05]  /*2dc0*/  @P0 BRA `(.L_x_12438) ;  /* 0x0000000000080947 */ /* 0x002fea0003800000 */
[----:B------:R-:W1:Y:S02]  /*2dd0*/  SYNCS.PHASECHK.TRANS64.TRYWAIT P0, [R20+URZ], R21 ;  /* 0x00000015140075a7 */ /* 0x000e64000800017f */
[----:B-1----:R-:W-:Y:S05]  /*2de0*/  @!P0 BRA `(.L_x_12439) ;  /* 0x0000027000dc8947 */ /* 0x002fea0003800000 */
.L_x_12438:
[----:B------:R-:W-:Y:S05]  /*2df0*/  BSYNC B0 ;  /* 0x0000000000007941 */ /* 0x000fea0003800000 */
.L_x_12437:
        /* <DEDUP_REMOVED lines=58> */
.L_x_12685:
[----:B------:R-:W-:Y:S05]  /*31a0*/  BSYNC B0 ;  /* 0x0000000000007941 */ /* 0x000fea0003800000 */
.L_x_12440:
[----:B------:R-:W2:Y:S04]  /*31b0*/  LDL R10, [R1+0x54] ;  /* 0x00005400010a7983 */ /* 0x000ea80000100800 */
[----:B0-----:R0:W5:Y:S01]  /*31c0*/  LDL.64 R8, [R1+0x218] ;  /* 0x0002180001087983 */ /* 0x0011620000100a00 */
[----:B------:R-:W-:Y:S01]  /*31d0*/  BSSY B0, `(.L_x_12442) ;  /* 0x0000005000007945 */ /* 0x000fe20003800000 */
[----:B--2---:R-:W-:-:S04]  /*31e0*/  LOP3.LUT R10, R10, 0x1, RZ, 0xfc, !PT ;  /* 0x000000010a0a7812 */ /* 0x004fc800078efcff */
[----:B------:R-:W-:-:S13]  /*31f0*/  ISETP.NE.AND P1, PT, R10, 0x3, PT ;  /* 0x000000030a00780c */ /* 0x000fda0003f25270 */
[----:B0-----:R-:W-:Y:S05]  /*3200*/  @!P1 BRA `(.L_x_12443) ;  /* 0x0000000000049947 */ /* 0x001fea0003800000 */
[----:B------:R-:W-:Y:S01]  /*3210*/  BPT.TRAP 0x1 ;  /* 0x000000040000795c */ /* 0x000fe20000300000 */
.L_x_12443:
[----:B------:R-:W-:Y:S05]  /*3220*/  BSYNC B0 ;  /* 0x0000000000007941 */ /* 0x000fea0003800000 */
.L_x_12442:
        /* <DEDUP_REMOVED lines=8> */
.L_x_12445:
[----:B------:R-:W-:Y:S05]  /*32b0*/  BSYNC B0 ;  /* 0x0000000000007941 */ /* 0x000fea0003800000 */
.L_x_12444:
[----:B------:R-:W-:Y:S04]  /*32c0*/  BSSY B0, `(.L_x_12446) ;  /* 0x0000004000007945 */ /* 0x000fe80003800000 */
[----:B-1----:R-:W-:Y:S05]  /*32d0*/  @P0 BRA `(.L_x_12447) ;  /* 0x0000000000080947 */ /* 0x002fea0003800000 */
[----:B------:R-:W1:Y:S02]  /*32e0*/  SYNCS.PHASECHK.TRANS64.TRYWAIT P0, [R8+URZ], R9 ;  /* 0x00000009080075a7 */ /* 0x000e64000800017f */
[----:B-1----:R-:W-:Y:S05]  /*32f0*/  @!P0 BRA `(.L_x_12448) ;  /* 0x0000026c00c48947 */ /* 0x002fea0003800000 */
.L_x_12447:
[----:B------:R-:W-:Y:S05]  /*3300*/  BSYNC B0 ;  /* 0x0000000000007941 */ /* 0x000fea0003800000 */
.L_x_12446:
        /* <DEDUP_REMOVED lines=209> */
[----:B------:R-:W3:Y:S04]  /*4020*/  LDL R10, [R194+0x18] ;  /* 0x00001800c20a7983 */ /* 0x000ee80000100800 */
[----:B------:R-:W5:Y:S04]  /*4030*/  LDL R9, [R194+0x4] ;  /* 0x00000400c2097983 */ /* 0x000f680000100800 */
        /* <DEDUP_REMOVED lines=8> */
[----:B------:R-:W-:Y:S01]  /*40c0*/  UMOV UR4, 0xffffffa0 ;  /* 0xffffffa000047882 */ /* 0x000fe20000000000 */
[----:B---3--:R-:W-:Y:S01]  /*40d0*/  ISETP.GE.AND P2, PT, R10, 0x1, PT ;  /* 0x000000010a00780c */ /* 0x008fe20003f46270 */
[----:B------:R-:W-:Y:S01]  /*40e0*/  UIMAD UR4, UR49, UR4, 0x60 ;  /* 0x00000060310474a4 */ /* 0x000fe2000f8e0204 */
[----:B-----5:R-:W-:Y:S01]  /*40f0*/  LOP3.LUT R13, RZ, R13, RZ, 0x33, !PT ;  /* 0x0000000dff0d7212 */ /* 0x020fe200078e33ff */
[----:B------:R-:W-:Y:S01]  /*4100*/  BSSY B0, `(.L_x_12449) ;  /* 0x00000a9000007945 */ /* 0x000fe20003800000 */
[-C--:B--2---:R-:W-:Y:S01]  /*4110*/  FMUL.FTZ R141, R25, R14.reuse ;  /* 0x0000000e198d7220 */ /* 0x084fe20000410000 */
[----:B------:R-:W-:Y:S01]  /*4120*/  SHF.R.S32.HI R25, RZ, 0x1f, R18 ;  /* 0x0000001fff197819 */ /* 0x000fe20000011412 */
[----:B------:R-:W-:-:S03]  /*4130*/  FMUL.FTZ R133, R26, R14 ;  /* 0x0000000e1a857220 */ /* 0x000fc60000410000 */
[----:B------:R-:W-:Y:S01]  /*4140*/  LEA.HI R26, R25, R18, RZ, 0x7 ;  /* 0x00000012191a7211 */ /* 0x000fe200078f38ff */
[----:B------:R-:W-:-:S03]  /*4150*/  FMUL.FTZ R131, R27, R14 ;  /* 0x0000000e1b837220 */ /* 0x000fc60000410000 */
[----:B------:R-:W-:Y:S01]  /*4160*/  LOP3.LUT R27, R26, 0xffffff80, RZ, 0xc0, !PT ;  /* 0xffffff801a1b7812 */ /* 0x000fe200078ec0ff */
[----:B------:R-:W-:-:S04]  /*4170*/  FMUL.FTZ R139, R28, R14 ;  /* 0x0000000e1c8b7220 */ /* 0x000fc80000410000 */
[----:B------:R-:W-:Y:S02]  /*4180*/  IMAD.IADD R27, R18, 0x1, -R27 ;  /* 0x00000001121b7824 */ /* 0x000fe400078e0a1b */
[----:B------:R-:W-:-:S03]  /*4190*/  FMUL.FTZ R137, R29, R14 ;  /* 0x0000000e1d897220 */ /* 0x000fc60000410000 */
[----:B------:R-:W-:Y:S01]  /*41a0*/  SHF.R.S32.HI R28, RZ, 0x1f, R27 ;  /* 0x0000001fff1c7819 */ /* 0x000fe2000001141b */
[----:B------:R-:W-:-:S03]  /*41b0*/  FMUL.FTZ R127, R31, R14 ;  /* 0x0000000e1f7f7220 */ /* 0x000fc60000410000 */
[----:B------:R-:W-:Y:S01]  /*41c0*/  LEA.HI R29, R28, R27, RZ, 0x2 ;  /* 0x0000001b1c1d7211 */ /* 0x000fe200078f10ff */
[----:B------:R-:W-:Y:S01]  /*41d0*/  FMUL.FTZ R129, R30, R14 ;  /* 0x0000000e1e817220 */ /* 0x000fe20000410000 */
[----:B------:R-:W-:Y:S02]  /*41e0*/  LEA.HI R31, R25, R18, RZ, 0x2 ;  /* 0x00000012191f7211 */ /* 0x000fe400078f10ff */
[--C-:B------:R-:W-:Y:S02]  /*41f0*/  SHF.R.S32.HI R30, RZ, 0x2, R29.reuse ;  /* 0x00000002ff1e7819 */ /* 0x100fe4000001141d */
[----:B------:R-:W-:Y:S01]  /*4200*/  SHF.R.S32.HI R25, RZ, 0x1f, R29 ;  /* 0x0000001fff197819 */ /* 0x000fe2000001141d */
[----:B------:R-:W-:Y:S01]  /*4210*/  FMUL.FTZ R229, R33, R14 ;  /* 0x0000000e21e57220 */ /* 0x000fe20000410000 */
[----:B------:R-:W-:Y:S02]  /*4220*/  LOP3.LUT R33, R31, 0xfffffffc, RZ, 0xc0, !PT ;  /* 0xfffffffc1f217812 */ /* 0x000fe400078ec0ff */
[----:B------:R-:W-:-:S02]  /*4230*/  LEA.HI R31, R25, R30, RZ, 0x3 ;  /* 0x0000001e191f7211 */ /* 0x000fc400078f18ff */
[----:B------:R-:W-:Y:S02]  /*4240*/  SHF.R.S32.HI R25, RZ, 0x7, R26 ;  /* 0x00000007ff197819 */ /* 0x000fe4000001141a */
[----:B------:R-:W-:Y:S01]  /*4250*/  LEA.HI R28, R28, R27, RZ, 0x5 ;  /* 0x0000001b1c1c7211 */ /* 0x000fe200078f28ff */
[----:B------:R-:W-:Y:S01]  /*4260*/  IMAD.IADD R33, R18, 0x1, -R33 ;  /* 0x0000000112217824 */ /* 0x000fe200078e0a21 */
[----:B------:R-:W-:Y:S02]  /*4270*/  LOP3.LUT R31, R31, 0xfffffff8, RZ, 0xc0, !PT ;  /* 0xfffffff81f1f7812 */ /* 0x000fe400078ec0ff */
[----:B------:R-:W-:Y:S02]  /*4280*/  LEA.HI R26, R26, R25, RZ, 0x1 ;  /* 0x000000191a1a7211 */ /* 0x000fe400078f08ff */
[----:B------:R-:W-:Y:S01]  /*4290*/  SHF.R.S32.HI R28, RZ, 0x5, R28 ;  /* 0x00000005ff1c7819 */ /* 0x000fe2000001141c */
[----:B------:R-:W-:Y:S01]  /*42a0*/  IMAD.IADD R31, R30, 0x1, -R31 ;  /* 0x000000011e1f7824 */ /* 0x000fe200078e0a1f */
[----:B------:R-:W-:-:S02]  /*42b0*/  LOP3.LUT R26, R26, 0x3fffffe, RZ, 0xc0, !PT ;  /* 0x03fffffe1a1a7812 */ /* 0x000fc400078ec0ff */
        /* <DEDUP_REMOVED lines=128> */
.L_x_12454:
[----:B------:R-:W-:Y:S05]  /*4ac0*/  BSYNC B2 ;  /* 0x0000000000027941 */ /* 0x000fea0003800000 */
.L_x_12453:
[----:B------:R-:W-:Y:S01]  /*4ad0*/  LOP3.LUT R13, RZ, R13, RZ, 0x33, !PT ;  /* 0x0000000dff0d7212 */ /* 0x000fe200078e33ff */
[----:B------:R-:W-:Y:S06]  /*4ae0*/  BRA `(.L_x_12455) ;  /* 0x0000000000187947 */ /* 0x000fec0003800000 */
.L_x_12452:
[----:B------:R-:W-:-:S13]  /*4af0*/  ISETP.NE.AND P1, PT, R10, 0x1, PT ;  /* 0x000000010a00780c */ /* 0x000fda0003f25270 */
[----:B------:R-:W-:Y:S05]  /*4b00*/  @!P1 BRA `(.L_x_12455) ;  /* 0x0000000000109947 */ /* 0x000fea0003800000 */
[----:B------:R-:W2:Y:S04]  /*4b10*/  LDL R14, [R194+0x1c] ;  /* 0x00001c00c20e7983 */ /* 0x000ea80000100800 */
[----:B------:R-:W3:Y:S01]  /*4b20*/  LDL R18, [R194+0x20] ;  /* 0x00002000c2127983 */ /* 0x000ee20000100800 */
[----:B--2---:R-:W-:-:S05]  /*4b30*/  IMAD.HI.U32 R13, R13, R14, RZ ;  /* 0x0000000e0d0d7227 */ /* 0x004fca00078e00ff */
[----:B---3--:R-:W-:-:S07]  /*4b40*/  SHF.R.U32.HI R13, RZ, R18, R13 ;  /* 0x00000012ff0d7219 */ /* 0x008fce000001160d */
.L_x_12455:
[----:B------:R-:W-:Y:S05]  /*4b50*/  BSYNC B1 ;  /* 0x0000000000017941 */ /* 0x000fea0003800000 */
.L_x_12451:
[----:B------:R-:W-:-:S05]  /*4b60*/  IMAD R13, R10, R13, R26 ;  /* 0x0000000d0a0d7224 */ /* 0x000fca00078e021a */
[----:B------:R-:W-:Y:S02]  /*4b70*/  VIMNMX R12, R12, R13, !PT ;  /* 0x0000000d0c0c7248 */ /* 0x000fe40007fe0100 */
[----:B------:R-:W-:-:S07]  /*4b80*/  VIADDMNMX R11, R13, R10, R11, PT ;  /* 0x0000000a0d0b7246 */ /* 0x000fce000380010b */
.L_x_12450:
[----:B------:R-:W-:Y:S05]  /*4b90*/  BSYNC B0 ;  /* 0x0000000000007941 */ /* 0x000fea0003800000 */
.L_x_12449:
        /* <DEDUP_REMOVED lines=133> */
.L_x_12461:
[----:B------:R-:W-:Y:S05]  /*53f0*/  BSYNC B2 ;  /* 0x0000000000027941 */ /* 0x000fea0003800000 */
.L_x_12460:
[----:B------:R-:W-:Y:S01]  /*5400*/  LOP3.LUT R9, RZ, R9, RZ, 0x33, !PT ;  /* 0x00000009ff097212 */ /* 0x000fe200078e33ff */
[----:B------:R-:W-:Y:S06]  /*5410*/  BRA `(.L_x_12462) ;  /* 0x0000000000187947 */ /* 0x000fec0003800000 */
.L_x_12459:
[----:B------:R-:W-:-:S13]  /*5420*/  ISETP.NE.AND P6, PT, R10, 0x1, PT ;  /* 0x000000010a00780c */ /* 0x000fda0003fc5270 */
[----:B------:R-:W-:Y:S05]  /*5430*/  @!P6 BRA `(.L_x_12462) ;  /* 0x000000000010e947 */ /* 0x000fea0003800000 */
[----:B------:R-:W2:Y:S04]  /*5440*/  LDL R8, [R194+0x1c] ;  /* 0x00001c00c2087983 */ /* 0x000ea80000100800 */
[----:B------:R-:W3:Y:S01]  /*5450*/  LDL R14, [R194+0x20] ;  /* 0x00002000c20e7983 */ /* 0x000ee20000100800 */
[----:B--2---:R-:W-:-:S05]  /*5460*/  IMAD.HI.U32 R9, R9, R8, RZ ;  /* 0x0000000809097227 */ /* 0x004fca00078e00ff */
[----:B---3--:R-:W-:-:S07]  /*5470*/  SHF.R.U32.HI R9, RZ, R14, R9 ;  /* 0x0000000eff097219 */ /* 0x008fce0000011609 */
.L_x_12462:
[----:B------:R-:W-:Y:S05]  /*5480*/  BSYNC B1 ;  /* 0x0000000000017941 */ /* 0x000fea0003800000 */
.L_x_12458:
[----:B------:R-:W-:-:S05]  /*5490*/  IMAD R9, R10, R9, R26 ;  /* 0x000000090a097224 */ /* 0x000fca00078e021a */
[----:B------:R-:W-:Y:S02]  /*54a0*/  VIADDMNMX R11, R9, R10, R11, PT ;  /* 0x0000000a090b7246 */ /* 0x000fe4000380010b */
[----:B------:R-:W-:-:S07]  /*54b0*/  VIMNMX R12, R12, R9, !PT ;  /* 0x000000090c0c7248 */ /* 0x000fce0007fe0100 */
.L_x_12457:
[----:B------:R-:W-:Y:S05]  /*54c0*/  BSYNC B0 ;  /* 0x0000000000007941 */ /* 0x000fea0003800000 */
.L_x_12456:
        /* <DEDUP_REMOVED lines=13> */
[----:B------:R-:W5:Y:S01]  /*55a0*/  LDL R18, [R1+0x39c] ;  /* 0x00039c0001127983 */ /* 0x000f620000100800 */
[----:B------:R-:W-:Y:S02]  /*55b0*/  ISETP.LT.OR P1, PT, R11, 0xa, P1 ;  /* 0x0000000a0b00780c */ /* 0x000fe40000f21670 */
[----:B------:R-:W-:Y:S01]  /*55c0*/  ISETP.NE.AND P6, PT, R30, RZ, PT ;  /* 0x000000ff1e00720c */ /* 0x000fe20003fc5270 */
[----:B------:R-:W5:Y:S01]  /*55d0*/  LDL R20, [R1+0x3f0] ;  /* 0x0003f00001147983 */ /* 0x000f620000100800 */
[----:B------:R-:W-:-:S02]  /*55e0*/  FSEL R127, R127, -INF , !P1 ;  /* 0xff8000007f7f7808 */ /* 0x000fc40004800000 */
[----:B------:R-:W-:Y:S01]  /*55f0*/  ISETP.NE.AND P1, PT, R27, RZ, PT ;  /* 0x000000ff1b00720c */ /* 0x000fe20003f25270 */
[----:B------:R-:W5:Y:S01]  /*5600*/  LDL R145, [R1+0x218] ;  /* 0x0002180001917983 */ /* 0x000f620000100800 */
[----:B------:R-:W-:Y:S02]  /*5610*/  FMNMX.FTZ R10, R143, R141, !PT ;  /* 0x0000008d8f0a7209 */ /* 0x000fe40007810000 */
[----:B------:R-:W-:Y:S01]  /*5620*/  ISETP.GT.AND P1, PT, R12, 0x10, !P1 ;  /* 0x000000100c00780c */ /* 0x000fe20004f24270 */
[----:B------:R-:W5:Y:S01]  /*5630*/  LDL R27, [R1+0x2a0] ;  /* 0x0002a000011b7983 */ /* 0x000f620000100800 */
[----:B------:R-:W-:Y:S02]  /*5640*/  FMNMX.FTZ R10, R139, R10, !PT ;  /* 0x0000000a8b0a7209 */ /* 0x000fe40007810000 */
[----:B------:R-:W-:Y:S01]  /*5650*/  ISETP.LT.OR P1, PT, R11, 0x11, P1 ;  /* 0x000000110b00780c */ /* 0x000fe20000f21670 */
[----:B------:R-:W5:Y:S01]  /*5660*/  LDL R26, [R1+0x408] ;  /* 0x00040800011a7983 */ /* 0x000f620000100800 */
[----:B------:R-:W-:-:S02]  /*5670*/  FMNMX.FTZ R9, R137, R10, !PT ;  /* 0x0000000a89097209 */ /* 0x000fc40007810000 */
[----:B------:R-:W-:Y:S01]  /*5680*/  FSEL R156, R156, -INF , !P1 ;  /* 0xff8000009c9c7808 */ /* 0x000fe20004800000 */
[----:B------:R-:W5:Y:S01]  /*5690*/  LDL R152, [R1+0x27c] ;  /* 0x00027c0001987983 */ /* 0x000f620000100800 */
[----:B------:R-:W-:Y:S02]  /*56a0*/  ISETP.NE.AND P1, PT, R28, RZ, PT ;  /* 0x000000ff1c00720c */ /* 0x000fe40003f25270 */
[C---:B------:R-:W-:Y:S01]  /*56b0*/  ISETP.GT.AND P3, PT, R12.reuse, 0x50, !P3 ;  /* 0x000000500c00780c */ /* 0x040fe20005f64270 */
[----:B------:R-:W5:Y:S01]  /*56c0*/  LDL R154, [R1+0x280] ;  /* 0x00028000019a7983 */ /* 0x000f620000100800 */
[C---:B------:R-:W-:Y:S02]  /*56d0*/  ISETP.GT.AND P1, PT, R12.reuse, 0x11, !P1 ;  /* 0x000000110c00780c */ /* 0x040fe40004f24270 */
[----:B------:R-:W-:Y:S01]  /*56e0*/  ISETP.GT.AND P4, PT, R12, 0x51, !P4 ;  /* 0x000000510c00780c */ /* 0x000fe20006784270 */
[----:B------:R-:W5:Y:S01]  /*56f0*/  LDL R114, [R1+0x230] ;  /* 0x0002300001727983 */ /* 0x000f620000100800 */
[----:B------:R-:W-:-:S02]  /*5700*/  ISETP.LT.OR P1, PT, R11, 0x12, P1 ;  /* 0x000000120b00780c */ /* 0x000fc40000f21670 */
[----:B------:R-:W-:Y:S01]  /*5710*/  ISETP.LT.OR P3, PT, R11, 0x51, P3 ;  /* 0x000000510b00780c */ /* 0x000fe20001f61670 */
[----:B------:R-:W5:Y:S01]  /*5720*/  LDL R116, [R1+0x234] ;  /* 0x0002340001747983 */ /* 0x000f620000100800 */
[----:B------:R-:W-:Y:S02]  /*5730*/  FSEL R167, R167, -INF , !P1 ;  /* 0xff800000a7a77808 */ /* 0x000fe40004800000 */
[C---:B------:R-:W-:Y:S01]  /*5740*/  ISETP.GT.AND P1, PT, R12.reuse, 0x18, !P2 ;  /* 0x000000180c00780c */ /* 0x040fe20005724270 */
[----:B------:R-:W5:Y:S01]  /*5750*/  LDL R118, [R1+0x238] ;  /* 0x0002380001767983 */ /* 0x000f620000100800 */
[----:B------:R-:W-:Y:S02]  /*5760*/  ISETP.NE.AND P2, PT, R15, RZ, PT ;  /* 0x000000ff0f00720c */ /* 0x000fe40003f45270 */
[----:B------:R-:W-:Y:S01]  /*5770*/  ISETP.LT.OR P1, PT, R11, 0x19, P1 ;  /* 0x000000190b00780c */ /* 0x000fe20000f21670 */
[----:B------:R-:W5:Y:S01]  /*5780*/  LDL R120, [R1+0x23c] ;  /* 0x00023c0001787983 */ /* 0x000f620000100800 */
[----:B------:R-:W-:-:S02]  /*5790*/  ISETP.GT.AND P5, PT, R12, 0x58, !P5 ;  /* 0x000000580c00780c */ /* 0x000fc40006fa4270 */
[----:B------:R-:W-:Y:S01]  /*57a0*/  FSEL R168, R168, -INF , !P1 ;  /* 0xff800000a8a87808 */ /* 0x000fe20004800000 */
[----:B------:R-:W5:Y:S01]  /*57b0*/  LDL R122, [R1+0x240] ;  /* 0x00024000017a7983 */ /* 0x000f620000100800 */
[----:B------:R-:W-:Y:S02]  /*57c0*/  ISETP.GT.AND P1, PT, R12, 0x19, !P6 ;  /* 0x000000190c00780c */ /* 0x000fe40007724270 */
[----:B------:R-:W-:Y:S01]  /*57d0*/  ISETP.NE.AND P6, PT, R41, RZ, PT ;  /* 0x000000ff2900720c */ /* 0x000fe20003fc5270 */
[----:B------:R-:W5:Y:S01]  /*57e0*/  LDL R124, [R1+0x244] ;  /* 0x00024400017c7983 */ /* 0x000f620000100800 */
[C---:B------:R-:W-:Y:S02]  /*57f0*/  ISETP.LT.OR P1, PT, R11.reuse, 0x1a, P1 ;  /* 0x0000001a0b00780c */ /* 0x040fe40000f21670 */
[----:B------:R-:W-:Y:S01]  /*5800*/  ISETP.LT.OR P4, PT, R11, 0x52, P4 ;  /* 0x000000520b00780c */ /* 0x000fe20002781670 */
[----:B------:R-:W5:Y:S01]  /*5810*/  LDL R41, [R1+0x2bc] ;  /* 0x0002bc0001297983 */ /* 0x000f620000100800 */
[----:B------:R-:W-:-:S02]  /*5820*/  FSEL R169, R169, -INF , !P1 ;  /* 0xff800000a9a97808 */ /* 0x000fc40004800000 */
[----:B------:R-:W-:Y:S01]  /*5830*/  ISETP.NE.AND P1, PT, R32, RZ, PT ;  /* 0x000000ff2000720c */ /* 0x000fe20003f25270 */
[----:B------:R-:W5:Y:S01]  /*5840*/  LDL R126, [R1+0x248] ;  /* 0x00024800017e7983 */ /* 0x000f620000100800 */
[----:B------:R-:W-:Y:S02]  /*5850*/  FSEL R180, R180, -INF , !P3 ;  /* 0xff800000b4b47808 */ /* 0x000fe40005800000 */
[----:B------:R-:W-:Y:S01]  /*5860*/  ISETP.GT.AND P1, PT, R12, 0x20, !P1 ;  /* 0x000000200c00780c */ /* 0x000fe20004f24270 */
[----:B------:R-:W5:Y:S01]  /*5870*/  LDL R128, [R1+0x24c] ;  /* 0x00024c0001807983 */ /* 0x000f620000100800 */
[C---:B------:R-:W-:Y:S02]  /*5880*/  ISETP.LT.OR P5, PT, R11.reuse, 0x59, P5 ;  /* 0x000000590b00780c */ /* 0x040fe40002fa1670 */
[----:B------:R-:W-:Y:S01]  /*5890*/  ISETP.LT.OR P1, PT, R11, 0x21, P1 ;  /* 0x000000210b00780c */ /* 0x000fe20000f21670 */
[----:B------:R-:W5:Y:S01]  /*58a0*/  LDL R130, [R1+0x250] ;  /* 0x0002500001827983 */ /* 0x000f620000100800 */
[----:B------:R-:W-:-:S02]  /*58b0*/  FSEL R181, R181, -INF , !P4 ;  /* 0xff800000b5b57808 */ /* 0x000fc40006000000 */
[----:B------:R-:W-:Y:S01]  /*58c0*/  FSEL R172, R172, -INF , !P1 ;  /* 0xff800000acac7808 */ /* 0x000fe20004800000 */
[----:B------:R-:W5:Y:S01]  /*58d0*/  LDL R132, [R1+0x254] ;  /* 0x0002540001847983 */ /* 0x000f620000100800 */
[----:B------:R-:W-:Y:S02]  /*58e0*/  ISETP.NE.AND P1, PT, R33, RZ, PT ;  /* 0x000000ff2100720c */ /* 0x000fe40003f25270 */
[----:B------:R-:W-:Y:S01]  /*58f0*/  FSEL R182, R182, -INF , !P5 ;  /* 0xff800000b6b67808 */ /* 0x000fe20006800000 */
[----:B------:R-:W5:Y:S01]  /*5900*/  LDL R134, [R1+0x258] ;  /* 0x0002580001867983 */ /* 0x000f620000100800 */
[----:B------:R-:W-:-:S03]  /*5910*/  ISETP.GT.AND P1, PT, R12, 0x21, !P1 ;  /* 0x000000210c00780c */ /* 0x000fc60004f24270 */
[----:B------:R-:W5:Y:S01]  /*5920*/  LDL R136, [R1+0x25c] ;  /* 0x00025c0001887983 */ /* 0x000f620000100800 */
[----:B------:R-:W-:-:S03]  /*5930*/  ISETP.LT.OR P1, PT, R11, 0x22, P1 ;  /* 0x000000220b00780c */ /* 0x000fc60000f21670 */
[----:B------:R-:W5:Y:S01]  /*5940*/  LDL R138, [R1+0x260] ;  /* 0x00026000018a7983 */ /* 0x000f620000100800 */
[----:B------:R-:W-:Y:S02]  /*5950*/  FSEL R173, R173, -INF , !P1 ;  /* 0xff800000adad7808 */ /* 0x000fe40004800000 */
[----:B------:R-:W-:Y:S01]  /*5960*/  ISETP.NE.AND P1, PT, R34, RZ, PT ;  /* 0x000000ff2200720c */ /* 0x000fe20003f25270 */
[----:B------:R-:W5:Y:S03]  /*5970*/  LDL R140, [R1+0x264] ;  /* 0x00026400018c7983 */ /* 0x000f660000100800 */
[----:B------:R-:W-:Y:S01]  /*5980*/  ISETP.GT.AND P1, PT, R12, 0x28, !P1 ;  /* 0x000000280c00780c */ /* 0x000fe20004f24270 */
[----:B------:R-:W5:Y:S03]  /*5990*/  LDL R142, [R1+0x268] ;  /* 0x00026800018e7983 */ /* 0x000f660000100800 */
[----:B------:R-:W-:Y:S01]  /*59a0*/  ISETP.LT.OR P1, PT, R11, 0x29, P1 ;  /* 0x000000290b00780c */ /* 0x000fe20000f21670 */
[----:B------:R-:W5:Y:S03]  /*59b0*/  LDL R144, [R1+0x26c] ;  /* 0x00026c0001907983 */ /* 0x000f660000100800 */
[----:B------:R-:W-:Y:S01]  /*59c0*/  FSEL R174, R174, -INF , !P1 ;  /* 0xff800000aeae7808 */ /* 0x000fe20004800000 */
[----:B------:R-:W5:Y:S01]  /*59d0*/  LDL R146, [R1+0x270] ;  /* 0x0002700001927983 */ /* 0x000f620000100800 */
[----:B------:R-:W-:-:S03]  /*59e0*/  ISETP.NE.AND P1, PT, R35, RZ, PT ;  /* 0x000000ff2300720c */ /* 0x000fc60003f25270 */
        /* <DEDUP_REMOVED lines=44> */
[----:B------:R-:W-:-:S02]  /*5cb0*/  ISETP.GT.AND P1, PT, R12, RZ, !P2 ;  /* 0x000000ff0c00720c */ /* 0x000fc40005724270 */
[----:B------:R-:W-:Y:S01]  /*5cc0*/  ISETP.NE.AND P2, PT, R43, RZ, PT ;  /* 0x000000ff2b00720c */ /* 0x000fe20003f45270 */
[----:B------:R-:W5:Y:S01]  /*5cd0*/  LDL R65, [R1+0x2ec] ;  /* 0x0002ec0001417983 */ /* 0x000f620000100800 */
[----:B------:R-:W-:Y:S02]  /*5ce0*/  ISETP.LT.OR P1, PT, R11, 0x1, P1 ;  /* 0x000000010b00780c */ /* 0x000fe40000f21670 */
[C---:B------:R-:W-:Y:S01]  /*5cf0*/  ISETP.GT.AND P2, PT, R12.reuse, 0x49, !P2 ;  /* 0x000000490c00780c */ /* 0x040fe20005744270 */
[----:B------:R-:W5:Y:S01]  /*5d00*/  LDL R43, [R1+0x2c0] ;  /* 0x0002c000012b7983 */ /* 0x000f620000100800 */
[----:B------:R-:W-:Y:S02]  /*5d10*/  FSEL R133, R133, -INF , !P1 ;  /* 0xff80000085857808 */ /* 0x000fe40004800000 */
        /* <DEDUP_REMOVED lines=8> */
[----:B------:R-:W-:Y:S02]  /*5da0*/  FMNMX.FTZ R15, R127, R8, !PT ;  /* 0x000000087f0f7209 */ /* 0x000fe40007810000 */
[----:B------:R-:W-:Y:S01]  /*5db0*/  FMNMX.FTZ R8, R166, R9, !PT ;  /* 0x00000009a6087209 */ /* 0x000fe20007810000 */
[----:B------:R-:W5:Y:S01]  /*5dc0*/  LDL R73, [R1+0x2fc] ;  /* 0x0002fc0001497983 */ /* 0x000f620000100800 */
[----:B------:R-:W-:-:S02]  /*5dd0*/  FMNMX.FTZ R10, R156, R15, !PT ;  /* 0x0000000f9c0a7209 */ /* 0x000fc40007810000 */
[----:B------:R-:W-:Y:S01]  /*5de0*/  FMNMX.FTZ R9, R229, R8, !PT ;  /* 0x00000008e5097209 */ /* 0x000fe20007810000 */
[----:B------:R-:W5:Y:S01]  /*5df0*/  LDL R75, [R1+0x300] ;  /* 0x00030000014b7983 */ /* 0x000f620000100800 */
[----:B------:R-:W-:Y:S02]  /*5e00*/  FMNMX.FTZ R15, R167, R10, !PT ;  /* 0x0000000aa70f7209 */ /* 0x000fe40007810000 */
[----:B------:R-:W-:Y:S01]  /*5e10*/  FMNMX.FTZ R8, R228, R9, !PT ;  /* 0x00000009e4087209 */ /* 0x000fe20007810000 */
        /* <DEDUP_REMOVED lines=25> */
[----:B------:R-:W-:Y:S02]  /*5fb0*/  ISETP.NE.AND P1, PT, R42, RZ, PT ;  /* 0x000000ff2a00720c */ /* 0x000fe40003f25270 */
[----:B------:R-:W-:Y:S01]  /*5fc0*/  FMNMX.FTZ R10, R220, R15, !PT ;  /* 0x0000000fdc0a7209 */ /* 0x000fe20007810000 */
[----:B------:R-:W5:Y:S01]  /*5fd0*/  LDL R95, [R1+0x328] ;  /* 0x00032800015f7983 */ /* 0x000f620000100800 */
[----:B------:R-:W-:Y:S02]  /*5fe0*/  FMNMX.FTZ R8, R187, R8, !PT ;  /* 0x00000008bb087209 */ /* 0x000fe40007810000 */
[----:B------:R-:W-:Y:S01]  /*5ff0*/  ISETP.GT.AND P1, PT, R12, 0x48, !P1 ;  /* 0x000000480c00780c */ /* 0x000fe20004f24270 */
[----:B------:R-:W5:Y:S01]  /*6000*/  LDL R97, [R1+0x32c] ;  /* 0x00032c0001617983 */ /* 0x000f620000100800 */
[----:B------:R-:W-:-:S02]  /*6010*/  FMNMX.FTZ R9, R221, R10, !PT ;  /* 0x0000000add097209 */ /* 0x000fc40007810000 */
[----:B------:R-:W-:Y:S01]  /*6020*/  FMNMX.FTZ R15, R195, R8, !PT ;  /* 0x00000008c30f7209 */ /* 0x000fe20007810000 */
[----:B------:R-:W5:Y:S01]  /*6030*/  LDL R99, [R1+0x330] ;  /* 0x0003300001637983 */ /* 0x000f620000100800 */
[----:B------:R-:W-:Y:S02]  /*6040*/  ISETP.LT.OR P1, PT, R11, 0x49, P1 ;  /* 0x000000490b00780c */ /* 0x000fe40000f21670 */
[----:B------:R-:W-:Y:S01]  /*6050*/  FMNMX.FTZ R8, R176, R9, !PT ;  /* 0x00000009b0087209 */ /* 0x000fe20007810000 */
[----:B------:R-:W5:Y:S01]  /*6060*/  LDL R101, [R1+0x334] ;  /* 0x0003340001657983 */ /* 0x000f620000100800 */
[----:B------:R-:W-:Y:S02]  /*6070*/  FMNMX.FTZ R10, R218, R15, !PT ;  /* 0x0000000fda0a7209 */ /* 0x000fe40007810000 */
[----:B------:R-:W-:Y:S01]  /*6080*/  FSEL R178, R178, -INF , !P1 ;  /* 0xff800000b2b27808 */ /* 0x000fe20004800000 */
        /* <DEDUP_REMOVED lines=11> */
[----:B------:R-:W-:Y:S01]  /*6140*/  ISETP.NE.AND P6, PT, R24, RZ, PT ;  /* 0x000000ff1800720c */ /* 0x000fe20003fc5270 */
[----:B------:R-:W5:Y:S01]  /*6150*/  LDL R111, [R1+0x348] ;  /* 0x00034800016f7983 */ /* 0x000f620000100800 */
[----:B------:R-:W-:Y:S02]  /*6160*/  FMNMX.FTZ R15, R179, R8, !PT ;  /* 0x00000008b30f7209 */ /* 0x000fe40007810000 */
[----:B------:R-:W-:Y:S01]  /*6170*/  FMNMX.FTZ R10, R216, R9, !PT ;  /* 0x00000009d80a7209 */ /* 0x000fe20007810000 */
[----:B------:R-:W5:Y:S01]  /*6180*/  LDL R113, [R1+0x34c] ;  /* 0x00034c0001717983 */ /* 0x000f620000100800 */
[----:B------:R-:W-:Y:S02]  /*6190*/  ISETP.GT.AND P6, PT, R12, 0x59, !P6 ;  /* 0x000000590c00780c */ /* 0x000fe400077c4270 */
[----:B------:R-:W-:Y:S01]  /*61a0*/  FMNMX.FTZ R8, R180, R15, !PT ;  /* 0x0000000fb4087209 */ /* 0x000fe20007810000 */
[----:B------:R-:W5:Y:S01]  /*61b0*/  LDL R115, [R1+0x350] ;  /* 0x0003500001737983 */ /* 0x000f620000100800 */
[----:B------:R-:W-:-:S02]  /*61c0*/  FMNMX.FTZ R10, R215, R10, !PT ;  /* 0x0000000ad70a7209 */ /* 0x000fc40007810000 */
[----:B------:R-:W-:Y:S01]  /*61d0*/  ISETP.LT.OR P6, PT, R11, 0x5a, P6 ;  /* 0x0000005a0b00780c */ /* 0x000fe200037c1670 */
[----:B------:R-:W5:Y:S01]  /*61e0*/  LDL R15, [R1+0x294] ;  /* 0x00029400010f7983 */ /* 0x000f620000100800 */
[----:B------:R-:W-:Y:S02]  /*61f0*/  FMNMX.FTZ R9, R181, R8, !PT ;  /* 0x00000008b5097209 */ /* 0x000fe40007810000 */
[----:B------:R-:W-:Y:S01]  /*6200*/  FMNMX.FTZ R10, R217, R10, !PT ;  /* 0x0000000ad90a7209 */ /* 0x000fe20007810000 */
[----:B------:R-:W5:Y:S01]  /*6210*/  LDL R117, [R1+0x354] ;  /* 0x0003540001757983 */ /* 0x000f620000100800 */
[----:B------:R-:W-:Y:S02]  /*6220*/  FSEL R183, R183, -INF , !P6 ;  /* 0xff800000b7b77808 */ /* 0x000fe40007000000 */
[----:B------:R-:W-:Y:S01]  /*6230*/  FMNMX.FTZ R8, R182, R9, !PT ;  /* 0x00000009b6087209 */ /* 0x000fe20007810000 */
[----:B------:R-:W5:Y:S03]  /*6240*/  LDL R121, [R1+0x358] ;  /* 0x0003580001797983 */ /* 0x000f660000100800 */
[----:B------:R-:W-:Y:S01]  /*6250*/  FMNMX.FTZ R11, R183, R8, !PT ;  /* 0x00000008b70b7209 */ /* 0x000fe20007810000 */
[----:B------:R-:W0:Y:S04]  /*6260*/  SHFL.BFLY PT, R9, R10, 0x2, 0x1f ;  /* 0x0c401f000a097f89 */ /* 0x000e2800000e0000 */
[----:B------:R-:W-:Y:S04]  /*6270*/  STL.64 [R1+0x440], R10 ;  /* 0x0004400a01007387 */ /* 0x000fe80000100a00 */
[----:B------:R-:W5:Y:S04]  /*6280*/  LDL R147, [R1+0x444] ;  /* 0x0004440001937983 */ /* 0x000f680000100800 */
[----:B------:R-:W5:Y:S04]  /*6290*/  LDL R123, [R1+0x35c] ;  /* 0x00035c00017b7983 */ /* 0x000f680000100800 */
[----:B------:R-:W5:Y:S04]  /*62a0*/  LDL R125, [R1+0x360] ;  /* 0x00036000017d7983 */ /* 0x000f680000100800 */
[----:B------:R-:W5:Y:S01]  /*62b0*/  LDL R135, [R1+0x364] ;  /* 0x0003640001877983 */ /* 0x000f620000100800 */
[----:B0-----:R-:W-:-:S03]  /*62c0*/  FMNMX.FTZ R12, R10, R9, !PT ;  /* 0x000000090a0c7209 */ /* 0x001fc60007810000 */
[----:B------:R-:W5:Y:S04]  /*62d0*/  LDL R100, [R1+0x368] ;  /* 0x0003680001647983 */ /* 0x000f680000100800 */
[----:B------:R-:W0:Y:S04]  /*62e0*/  SHFL.BFLY PT, R9, R12, 0x1, 0x1f ;  /* 0x0c201f000c097f89 */ /* 0x000e2800000e0000 */
[----:B------:R-:W5:Y:S04]  /*62f0*/  LDL R102, [R1+0x36c] ;  /* 0x00036c0001667983 */ /* 0x000f680000100800 */
[----:B------:R-:W5:Y:S04]  /*6300*/  LDL R104, [R1+0x370] ;  /* 0x0003700001687983 */ /* 0x000f680000100800 */
[----:B------:R-:W5:Y:S04]  /*6310*/  LDL R106, [R1+0x374] ;  /* 0x00037400016a7983 */ /* 0x000f680000100800 */
[----:B------:R-:W5:Y:S04]  /*6320*/  LDL R108, [R1+0x378] ;  /* 0x00037800016c7983 */ /* 0x000f680000100800 */
[----:B------:R-:W5:Y:S01]  /*6330*/  LDL R110, [R1+0x37c] ;  /* 0x00037c00016e7983 */ /* 0x000f620000100800 */
[----:B0-----:R-:W-:-:S03]  /*6340*/  FMNMX.FTZ R14, R12, R9, !PT ;  /* 0x000000090c0e7209 */ /* 0x001fc60007810000 */
[----:B------:R-:W5:Y:S04]  /*6350*/  LDL R112, [R1+0x380] ;  /* 0x0003800001707983 */ /* 0x000f680000100800 */
[----:B------:R0:W-:Y:S04]  /*6360*/  STL [R1+0x440], R14 ;  /* 0x0004400e01007387 */ /* 0x0001e80000100800 */
[----:B------:R-:W5:Y:S04]  /*6370*/  LDL R119, [R1+0x440] ;  /* 0x0004400001777983 */ /* 0x000f680000100800 */
[----:B------:R-:W5:Y:S04]  /*6380*/  LDL.64 R8, [R1+0xa8] ;  /* 0x0000a80001087983 */ /* 0x000f680000100a00 */
        /* <DEDUP_REMOVED lines=40> */
[----:B--2---:R-:W-:Y:S04]  /*6610*/  STL [R1+0x284], R160 ;  /* 0x000284a001007387 */ /* 0x004fe80000100800 */
[----:B---3--:R-:W-:Y:S04]  /*6620*/  STL [R1+0x288], R162 ;  /* 0x000288a201007387 */ /* 0x008fe80000100800 */
[----:B----4-:R-:W-:Y:S04]  /*6630*/  STL [R1+0x28c], R164 ;  /* 0x00028ca401007387 */ /* 0x010fe80000100800 */
[----:B-----5:R-:W0:Y:S02]  /*6640*/  SHFL.BFLY PT, R10, R147, 0x2, 0x1f ;  /* 0x0c401f00930a7f89 */ /* 0x020e2400000e0000 */
[----:B0-----:R-:W-:-:S05]  /*6650*/  FMNMX.FTZ R149, R10, R147, !PT ;  /* 0x000000930a957209 */ /* 0x001fca0007810000 */
[----:B------:R-:W0:Y:S04]  /*6660*/  SHFL.BFLY PT, R10, R149, 0x1, 0x1f ;  /* 0x0c201f00950a7f89 */ /* 0x000e2800000e0000 */
[----:B------:R1:W-:Y:S04]  /*6670*/  STL [R1+0x294], R15 ;  /* 0x0002940f01007387 */ /* 0x0003e80000100800 */
[----:B------:R2:W-:Y:S01]  /*6680*/  STL [R1+0x298], R19 ;  /* 0x0002981301007387 */ /* 0x0005e20000100800 */
[----:B0-----:R-:W-:Y:S02]  /*6690*/  FMNMX.FTZ R10, R149, R10, !PT ;  /* 0x0000000a950a7209 */ /* 0x001fe40007810000 */
[----:B------:R-:W-:Y:S01]  /*66a0*/  FSETP.NEU.FTZ.AND P1, PT, R119, -INF , PT ;  /* 0xff8000007700780b */ /* 0x000fe20003f3d000 */
[----:B------:R-:W-:-:S02]  /*66b0*/  FMUL.FTZ R160, R14, R119 ;  /* 0x000000770ea07220 */ /* 0x000fc40000410000 */
[----:B-1----:R-:W-:-:S03]  /*66c0*/  FMUL.FTZ R15, R10, R14 ;  /* 0x0000000e0a0f7220 */ /* 0x002fc60000410000 */
[----:B------:R-:W-:Y:S02]  /*66d0*/  FSEL R160, R160, RZ, P1 ;  /* 0x000000ffa0a07208 */ /* 0x000fe40000800000 */
[----:B------:R-:W-:-:S04]  /*66e0*/  FSETP.NEU.FTZ.AND P1, PT, R10, -INF , PT ;  /* 0xff8000000a00780b */ /* 0x000fc80003f3d000 */
[----:B------:R-:W-:Y:S01]  /*66f0*/  FSEL R15, R15, RZ, P1 ;  /* 0x000000ff0f0f7208 */ /* 0x000fe20000800000 */
[----:B------:R0:W-:Y:S01]  /*6700*/  STL [R1+0x39c], R18 ;  /* 0x00039c1201007387 */ /* 0x0001e20000100800 */
[-CC-:B------:R-:W-:Y:S01]  /*6710*/  FFMA.FTZ R161, R143, R14.reuse, -R160.reuse ;  /* 0x0000000e8fa17223 */ /* 0x180fe200000108a0 */
[-CC-:B------:R-:W-:Y:S01]  /*6720*/  FFMA.FTZ R162, R141, R14.reuse, -R160.reuse ;  /* 0x0000000e8da27223 */ /* 0x180fe200000108a0 */
[-CC-:B------:R-:W-:Y:S01]  /*6730*/  FFMA.FTZ R163, R139, R14.reuse, -R160.reuse ;  /* 0x0000000e8ba37223 */ /* 0x180fe200000108a0 */
[----:B------:R1:W-:Y:S01]  /*6740*/  STL [R1+0x3f0], R20 ;  /* 0x0003f01401007387 */ /* 0x0003e20000100800 */
[-CC-:B------:R-:W-:Y:S01]  /*6750*/  FFMA.FTZ R164, R133, R14.reuse, -R15.reuse ;  /* 0x0000000e85a47223 */ /* 0x180fe2000001080f */
[-CC-:B------:R-:W-:Y:S01]  /*6760*/  FFMA.FTZ R165, R131, R14.reuse, -R15.reuse ;  /* 0x0000000e83a57223 */ /* 0x180fe2000001080f */
[-CC-:B--2---:R-:W-:Y:S01]  /*6770*/  FFMA.FTZ R19, R129, R14.reuse, -R15.reuse ;  /* 0x0000000e81137223 */ /* 0x184fe2000001080f */
[-C--:B0-----:R-:W-:Y:S01]  /*6780*/  FFMA.FTZ R18, R137, R14.reuse, -R160 ;  /* 0x0000000e89127223 */ /* 0x081fe200000108a0 */
[----:B-1----:R-:W-:Y:S01]  /*6790*/  FFMA.FTZ R20, R127, R14, -R15 ;  /* 0x0000000e7f147223 */ /* 0x002fe2000001080f */
        /* <DEDUP_REMOVED lines=12> */
[----:B------:R-:W-:-:S03]  /*6860*/  R2UR UR6, R8 ;  /* 0x00000000080672ca */ /* 0x000fc600000e0000 */
[----:B------:R4:W-:Y:S01]  /*6870*/  STL [R1+0x2bc], R41 ;  /* 0x0002bc2901007387 */ /* 0x0009e20000100800 */
[----:B--2---:R-:W-:-:S03]  /*6880*/  IMAD.MOV.U32 R27, RZ, RZ, R9 ;  /* 0x000000ffff1b7224 */ /* 0x004fc600078e0009 */
[----:B------:R2:W-:Y:S01]  /*6890*/  STL [R1+0x3f4], R38 ;  /* 0x0003f42601007387 */ /* 0x0005e20000100800 */
[----:B---3--:R-:W-:-:S03]  /*68a0*/  IMAD.MOV.U32 R39, RZ, RZ, R9 ;  /* 0x000000ffff277224 */ /* 0x008fc600078e0009 */
[----:B------:R3:W-:Y:S01]  /*68b0*/  STL [R1+0x3f8], R40 ;  /* 0x0003f82801007387 */ /* 0x0007e20000100800 */
[----:B----4-:R-:W-:-:S03]  /*68c0*/  IMAD.MOV.U32 R41, RZ, RZ, R9 ;  /* 0x000000ffff297224 */ /* 0x010fc600078e0009 */
[----:B------:R4:W-:Y:S01]  /*68d0*/  STL [R1+0x408], R26 ;  /* 0x0004081a01007387 */ /* 0x0009e20000100800 */
[C---:B--2---:R-:W-:Y:S01]  /*68e0*/  VIADD R38, R8.reuse, 0x80 ;  /* 0x0000008008267836 */ /* 0x044fe20000000000 */
[----:B0-----:R-:W-:Y:S02]  /*68f0*/  F2FP.BF16.F32.PACK_AB R153, R165, R164 ;  /* 0x000000a4a599723e */ /* 0x001fe400000010ff */
[----:B------:R0:W-:Y:S01]  /*6900*/  STL [R1+0x27c], R152 ;  /* 0x00027c9801007387 */ /* 0x0001e20000100800 */
[----:B---3--:R-:W-:Y:S01]  /*6910*/  VIADD R40, R8, 0x100 ;  /* 0x0000010008287836 */ /* 0x008fe20000000000 */
[----:B-1----:R-:W-:Y:S02]  /*6920*/  F2FP.BF16.F32.PACK_AB R155, R20, R19 ;  /* 0x00000013149b723e */ /* 0x002fe400000010ff */
[----:B------:R1:W-:Y:S01]  /*6930*/  STL [R1+0x280], R154 ;  /* 0x0002809a01007387 */ /* 0x0003e20000100800 */
[----:B----4-:R-:W-:Y:S01]  /*6940*/  VIADD R26, R8, 0x180 ;  /* 0x00000180081a7836 */ /* 0x010fe20000000000 */
[----:B------:R-:W-:-:S02]  /*6950*/  R2UR UR10, R38 ;  /* 0x00000000260a72ca */ /* 0x000fc400000e0000 */
[----:B0-----:R-:W-:Y:S01]  /*6960*/  F2FP.BF16.F32.PACK_AB R152, R162, R161 ;  /* 0x000000a1a298723e */ /* 0x001fe200000010ff */
[----:B------:R-:W-:Y:S01]  /*6970*/  STL [R1+0x230], R114 ;  /* 0x0002307201007387 */ /* 0x000fe20000100800 */
[----:B-1----:R-:W-:-:S03]  /*6980*/  F2FP.BF16.F32.PACK_AB R154, R18, R163 ;  /* 0x000000a3129a723e */ /* 0x002fc600000010ff */
[----:B------:R-:W-:Y:S01]  /*6990*/  STL [R1+0x234], R116 ;  /* 0x0002347401007387 */ /* 0x000fe20000100800 */
[----:B------:R-:W-:Y:S02]  /*69a0*/  R2UR UR11, R39 ;  /* 0x00000000270b72ca */ /* 0x000fe400000e0000 */
[----:B------:R-:W-:Y:S01]  /*69b0*/  R2UR UR14, R40 ;  /* 0x00000000280e72ca */ /* 0x000fe200000e0000 */
[----:B------:R-:W-:Y:S01]  /*69c0*/  STL [R1+0x238], R118 ;  /* 0x0002387601007387 */ /* 0x000fe20000100800 */
[----:B------:R-:W-:Y:S02]  /*69d0*/  R2UR UR15, R41 ;  /* 0x00000000290f72ca */ /* 0x000fe400000e0000 */
[----:B------:R-:W-:Y:S01]  /*69e0*/  R2UR UR18, R26 ;  /* 0x000000001a1272ca */ /* 0x000fe200000e0000 */
        /* <DEDUP_REMOVED lines=120> */
[----:B------:R-:W-:Y:S04]  /*7170*/  STL [R1+0x428], R12 ;  /* 0x0004280c01007387 */ /* 0x000fe80000100800 */
[----:B------:R2:W-:Y:S01]  /*7180*/  STL [R1+0x42c], R21 ;  /* 0x00042c1501007387 */ /* 0x0005e20000100800 */
[----:B------:R-:W-:Y:S08]  /*7190*/  MUFU.EX2 R156, R156 ;  /* 0x0000009c009c7308 */ /* 0x000ff00000000800 */
[----:B0-----:R-:W-:Y:S08]  /*71a0*/  MUFU.EX2 R11, R228 ;  /* 0x000000e4000b7308 */ /* 0x001ff00000000800 */
[----:B--2---:R-:W0:Y:S08]  /*71b0*/  MUFU.EX2 R21, R229 ;  /* 0x000000e500157308 */ /* 0x004e300000000800 */
[----:B------:R-:W2:Y:S08]  /*71c0*/  MUFU.EX2 R12, R227 ;  /* 0x000000e3000c7308 */ /* 0x000eb00000000800 */
[----:B------:R-:W3:Y:S08]  /*71d0*/  MUFU.EX2 R167, R167 ;  /* 0x000000a700a77308 */ /* 0x000ef00000000800 */
[----:B------:R-:W-:Y:S08]  /*71e0*/  MUFU.EX2 R168, R168 ;  /* 0x000000a800a87308 */ /* 0x000ff00000000800 */
[----:B------:R-:W4:Y:S01]  /*71f0*/  MUFU.EX2 R169, R169 ;  /* 0x000000a900a97308 */ /* 0x000f220000000800 */
        /* <DEDUP_REMOVED lines=10> */
[----:B------:R-:W5:Y:S08]  /*72a0*/  MUFU.EX2 R13, R13 ;  /* 0x0000000d000d7308 */ /* 0x000f700000000800 */
[----:B------:R-:W-:Y:S08]  /*72b0*/  MUFU.EX2 R170, R170 ;  /* 0x000000aa00aa7308 */ /* 0x000ff00000000800 */
[----:B------:R-:W1:Y:S08]  /*72c0*/  MUFU.EX2 R171, R171 ;  /* 0x000000ab00ab7308 */ /* 0x000e700000000800 */
[----:B------:R-:W-:Y:S01]  /*72d0*/  MUFU.EX2 R172, R172 ;  /* 0x000000ac00ac7308 */ /* 0x000fe20000000800 */
[----:B------:R-:W-:-:S02]  /*72e0*/  WARPGROUP.DEPBAR.LE gsb0, 0x0 ;  /* 0x00008000000079c5 */ /* 0x000fc40000010000 */
[----:B0-----:R-:W-:Y:S02]  /*72f0*/  F2FP.BF16.F32.PACK_AB R152, R21, R166 ;  /* 0x000000a61598723e */ /* 0x001fe400000010ff */
[----:B--2---:R-:W-:Y:S02]  /*7300*/  F2FP.BF16.F32.PACK_AB R154, R12, R11 ;  /* 0x0000000b0c9a723e */ /* 0x004fe400000010ff */
        /* <DEDUP_REMOVED lines=38> */
[----:B------:R-:W2:Y:S01]  /*7570*/  MUFU.EX2 R175, R175 ;  /* 0x000000af00af7308 */ /* 0x000ea20000000800 */
[----:B------:R-:W-:Y:S01]  /*7580*/  FADD.FTZ R162, R161, R162 ;  /* 0x000000a2a1a27221 */ /* 0x000fe20000010000 */
[-CC-:B------:R-:W-:Y:S01]  /*7590*/  FFMA.FTZ R158, R158, R14.reuse, -R160.reuse ;  /* 0x0000000e9e9e7223 */ /* 0x180fe200000108a0 */
[-CC-:B------:R-:W-:Y:S01]  /*75a0*/  FFMA.FTZ R159, R159, R14.reuse, -R160.reuse ;  /* 0x0000000e9f9f7223 */ /* 0x180fe200000108a0 */
[-C--:B------:R-:W-:Y:S01]  /*75b0*/  FFMA.FTZ R186, R186, R14.reuse, -R160 ;  /* 0x0000000ebaba7223 */ /* 0x080fe200000108a0 */
[----:B------:R-:W-:Y:S01]  /*75c0*/  FADD.FTZ R163, R163, R162 ;  /* 0x000000a2a3a37221 */ /* 0x000fe20000010000 */
[-CC-:B------:R-:W-:Y:S01]  /*75d0*/  FFMA.FTZ R187, R187, R14.reuse, -R160.reuse ;  /* 0x0000000ebbbb7223 */ /* 0x180fe200000108a0 */
[-CC-:B------:R-:W-:Y:S01]  /*75e0*/  FFMA.FTZ R188, R188, R14.reuse, -R15.reuse ;  /* 0x0000000ebcbc7223 */ /* 0x180fe2000001080f */
[-CC-:B------:R-:W-:Y:S01]  /*75f0*/  FFMA.FTZ R161, R219, R14.reuse, -R15.reuse ;  /* 0x0000000edba17223 */ /* 0x180fe2000001080f */
[-CC-:B------:R-:W-:Y:S01]  /*7600*/  FFMA.FTZ R162, R221, R14.reuse, -R15.reuse ;  /* 0x0000000edda27223 */ /* 0x180fe2000001080f */
        /* <DEDUP_REMOVED lines=10> */
[----:B------:R-:W3:Y:S08]  /*76b0*/  MUFU.EX2 R159, R159 ;  /* 0x0000009f009f7308 */ /* 0x000ef00000000800 */
[----:B------:R-:W-:Y:S08]  /*76c0*/  MUFU.EX2 R186, R186 ;  /* 0x000000ba00ba7308 */ /* 0x000ff00000000800 */
[----:B------:R-:W4:Y:S08]  /*76d0*/  MUFU.EX2 R187, R187 ;  /* 0x000000bb00bb7308 */ /* 0x000f300000000800 */
[----:B------:R-:W-:Y:S08]  /*76e0*/  MUFU.EX2 R188, R188 ;  /* 0x000000bc00bc7308 */ /* 0x000ff00000000800 */
[----:B------:R-:W4:Y:S08]  /*76f0*/  MUFU.EX2 R161, R161 ;  /* 0x000000a100a17308 */ /* 0x000f300000000800 */
[----:B------:R-:W-:Y:S08]  /*7700*/  MUFU.EX2 R160, R220 ;  /* 0x000000dc00a07308 */ /* 0x000ff00000000800 */
[----:B------:R-:W4:Y:S01]  /*7710*/  MUFU.EX2 R162, R162 ;  /* 0x000000a200a27308 */ /* 0x000f220000000800 */
[----:B------:R-:W-:-:S02]  /*7720*/  WARPGROUP.DEPBAR.LE gsb0, 0x0 ;  /* 0x00008000000079c5 */ /* 0x000fc40000010000 */
[----:B-----5:R-:W-:Y:S02]  /*7730*/  F2FP.BF16.F32.PACK_AB R152, R13, R157 ;  /* 0x0000009d0d98723e */ /* 0x020fe400000010ff */
[----:B-1----:R-:W-:Y:S02]  /*7740*/  F2FP.BF16.F32.PACK_AB R154, R171, R170 ;  /* 0x000000aaab9a723e */ /* 0x002fe400000010ff */
[----:B0-----:R-:W-:Y:S02]  /*7750*/  F2FP.BF16.F32.PACK_AB R153, R173, R172 ;  /* 0x000000acad99723e */ /* 0x001fe400000010ff */
[----:B--2---:R-:W-:Y:S01]  /*7760*/  F2FP.BF16.F32.PACK_AB R155, R175, R174 ;  /* 0x000000aeaf9b723e */ /* 0x004fe200000010ff */
        /* <DEDUP_REMOVED lines=35> */
[----:B------:R-:W-:Y:S01]  /*79a0*/  FADD.FTZ R163, R18, R163 ;  /* 0x000000a312a37221 */ /* 0x000fe20000010000 */
[-CC-:B------:R-:W-:Y:S01]  /*79b0*/  FFMA.FTZ R176, R176, R14.reuse, -R15.reuse ;  /* 0x0000000eb0b07223 */ /* 0x180fe2000001080f */
[-CC-:B------:R-:W-:Y:S01]  /*79c0*/  FFMA.FTZ R178, R178, R14.reuse, -R15.reuse ;  /* 0x0000000eb2b27223 */ /* 0x180fe2000001080f */
[-CC-:B------:R-:W-:Y:S01]  /*79d0*/  FFMA.FTZ R179, R179, R14.reuse, -R15.reuse ;  /* 0x0000000eb3b37223 */ /* 0x180fe2000001080f */
[----:B------:R-:W-:Y:S08]  /*79e0*/  MUFU.EX2 R195, R195 ;  /* 0x000000c300c37308 */ /* 0x000ff00000000800 */
[----:B------:R-:W0:Y:S08]  /*79f0*/  MUFU.EX2 R218, R218 ;  /* 0x000000da00da7308 */ /* 0x000e300000000800 */
[----:B------:R-:W-:Y:S08]  /*7a00*/  MUFU.EX2 R189, R189 ;  /* 0x000000bd00bd7308 */ /* 0x000ff00000000800 */
[----:B------:R-:W1:Y:S08]  /*7a10*/  MUFU.EX2 R203, R203 ;  /* 0x000000cb00cb7308 */ /* 0x000e700000000800 */
[----:B------:R-:W-:Y:S01]  /*7a20*/  MUFU.EX2 R18, R176 ;  /* 0x000000b000127308 */ /* 0x000fe20000000800 */
[-CC-:B------:R-:W-:Y:S01]  /*7a30*/  FFMA.FTZ R180, R180, R14.reuse, -R15.reuse ;  /* 0x0000000eb4b47223 */ /* 0x180fe2000001080f */
[-CC-:B------:R-:W-:Y:S01]  /*7a40*/  FFMA.FTZ R181, R181, R14.reuse, -R15.reuse ;  /* 0x0000000eb5b57223 */ /* 0x180fe2000001080f */
[-CC-:B------:R-:W-:Y:S01]  /*7a50*/  FFMA.FTZ R182, R182, R14.reuse, -R15.reuse ;  /* 0x0000000eb6b67223 */ /* 0x180fe2000001080f */
[----:B------:R-:W-:Y:S01]  /*7a60*/  FFMA.FTZ R183, R183, R14, -R15 ;  /* 0x0000000eb7b77223 */ /* 0x000fe2000001080f */
[----:B------:R-:W-:-:S02]  /*7a70*/  WARPGROUP.DEPBAR.LE gsb0, 0x0 ;  /* 0x00008000000079c5 */ /* 0x000fc40000010000 */
[----:B---3--:R-:W-:Y:S02]  /*7a80*/  F2FP.BF16.F32.PACK_AB R152, R159, R158 ;  /* 0x0000009e9f98723e */ /* 0x008fe400000010ff */
[----:B----4-:R-:W-:Y:S02]  /*7a90*/  F2FP.BF16.F32.PACK_AB R154, R187, R186 ;  /* 0x000000babb9a723e */ /* 0x010fe400000010ff */
[----:B------:R-:W-:Y:S02]  /*7aa0*/  F2FP.BF16.F32.PACK_AB R153, R161, R188 ;  /* 0x000000bca199723e */ /* 0x000fe400000010ff */
[----:B------:R-:W-:Y:S01]  /*7ab0*/  F2FP.BF16.F32.PACK_AB R155, R162, R160 ;  /* 0x000000a0a29b723e */ /* 0x000fe200000010ff */
        /* <DEDUP_REMOVED lines=32> */
[----:B--2---:R-:W-:-:S06]  /*7cc0*/  WARPGROUP.ARRIVE ;  /* 0x00000000000079c5 */ /* 0x004fcc0000000000 */
[----:B------:R-:W-:Y:S01]  /*7cd0*/  HGMMA.64x256x16.F32.BF16 R24, R152, gdesc[UR16].tnspB, R24, gsb0 ;  /* 0x43e0001098187df0 */ /* 0x000fe20008001818 */
[----:B------:R-:W-:Y:S08]  /*7ce0*/  MUFU.EX2 R214, R214 ;  /* 0x000000d600d67308 */ /* 0x000ff00000000800 */
[----:B------:R-:W-:Y:S08]  /*7cf0*/  MUFU.EX2 R215, R215 ;  /* 0x000000d700d77308 */ /* 0x000ff00000000800 */
[----:B------:R-:W-:Y:S08]  /*7d00*/  MUFU.EX2 R180, R180 ;  /* 0x000000b400b47308 */ /* 0x000ff00000000800 */
[----:B------:R-:W-:Y:S08]  /*7d10*/  MUFU.EX2 R181, R181 ;  /* 0x000000b500b57308 */ /* 0x000ff00000000800 */
[----:B------:R-:W-:Y:S08]  /*7d20*/  MUFU.EX2 R182, R182 ;  /* 0x000000b600b67308 */ /* 0x000ff00000000800 */
[----:B------:R-:W-:Y:S01]  /*7d30*/  MUFU.EX2 R183, R183 ;  /* 0x000000b700b77308 */ /* 0x000fe20000000800 */
[----:B------:R-:W-:-:S02]  /*7d40*/  WARPGROUP.DEPBAR.LE gsb0, 0x0 ;  /* 0x00008000000079c5 */ /* 0x000fc40000010000 */
[----:B------:R-:W-:Y:S01]  /*7d50*/  FADD.FTZ R153, R19, R164 ;  /* 0x000000a413997221 */ /* 0x000fe20000010000 */
[----:B------:R-:W-:Y:S01]  /*7d60*/  FFMA.FTZ R19, R177, R14, -R15 ;  /* 0x0000000eb1137223 */ /* 0x000fe2000001080f */
[----:B------:R-:W-:Y:S02]  /*7d70*/  FADD.FTZ R164, R166, R163 ;  /* 0x000000a3a6a47221 */ /* 0x000fe40000010000 */
[----:B------:R-:W-:Y:S02]  /*7d80*/  FADD.FTZ R153, R20, R153 ;  /* 0x0000009914997221 */ /* 0x000fe40000010000 */
[----:B------:R-:W-:Y:S01]  /*7d90*/  FADD.FTZ R164, R21, R164 ;  /* 0x000000a415a47221 */ /* 0x000fe20000010000 */
[----:B------:R-:W2:Y:S08]  /*7da0*/  MUFU.EX2 R19, R19 ;  /* 0x0000001300137308 */ /* 0x000eb00000000800 */
[----:B------:R-:W-:Y:S08]  /*7db0*/  MUFU.EX2 R20, R178 ;  /* 0x000000b200147308 */ /* 0x000ff00000000800 */
[----:B------:R-:W3:Y:S01]  /*7dc0*/  MUFU.EX2 R21, R179 ;  /* 0x000000b300157308 */ /* 0x000ee20000000800 */
[----:B------:R-:W-:-:S02]  /*7dd0*/  VIADD R14, R8, 0x200 ;  /* 0x00000200080e7836 */ /* 0x000fc40000000000 */
[----:B------:R-:W-:Y:S02]  /*7de0*/  IMAD.MOV.U32 R15, RZ, RZ, R9 ;  /* 0x000000ffff0f7224 */ /* 0x000fe400078e0009 */
[----:B------:R-:W-:Y:S01]  /*7df0*/  FADD.FTZ R156, R156, R153 ;  /* 0x000000999c9c7221 */ /* 0x000fe20000010000 */
[----:B------:R-:W-:Y:S02]  /*7e00*/  R2UR UR6, R14 ;  /* 0x000000000e0672ca */ /* 0x000fe400000e0000 */
[----:B------:R-:W-:Y:S02]  /*7e10*/  R2UR UR7, R15 ;  /* 0x000000000f0772ca */ /* 0x000fe400000e0000 */
[----:B0-----:R-:W-:Y:S02]  /*7e20*/  F2FP.BF16.F32.PACK_AB R152, R218, R195 ;  /* 0x000000c3da98723e */ /* 0x001fe400000010ff */
[----:B-1----:R-:W-:Y:S02]  /*7e30*/  F2FP.BF16.F32.PACK_AB R154, R203, R189 ;  /* 0x000000bdcb9a723e */ /* 0x002fe400000010ff */
[----:B--2---:R-:W-:-:S02]  /*7e40*/  F2FP.BF16.F32.PACK_AB R153, R19, R18 ;  /* 0x000000121399723e */ /* 0x004fc400000010ff */
        /* <DEDUP_REMOVED lines=36> */
[----:B------:R-:W1:Y:S01]  /*8090*/  MUFU.EX2 R14, R217 ;  /* 0x000000d9000e7308 */ /* 0x000e620000000800 */
[----:B------:R-:W-:Y:S01]  /*80a0*/  VIADD R8, R8, 0x280 ;  /* 0x0000028008087836 */ /* 0x000fe20000000000 */
[----:B------:R-:W-:-:S04]  /*80b0*/  R2UR UR7, R9 ;  /* 0x00000000090772ca */ /* 0x000fc800000e0000 */
[----:B------:R-:W-:Y:S01]  /*80c0*/  R2UR UR6, R8 ;  /* 0x00000000080672ca */ /* 0x000fe200000e0000 */
[----:B------:R-:W-:Y:S01]  /*80d0*/  FADD.FTZ R11, R11, R164 ;  /* 0x000000a40b0b7221 */ /* 0x000fe20000010000 */
[----:B------:R-:W2:Y:S01]  /*80e0*/  @!P0 LDL.64 R8, [R1+0x68] ;  /* 0x0000680001088983 */ /* 0x000ea20000100a00 */
[----:B------:R-:W-:Y:S02]  /*80f0*/  FADD.FTZ R167, R167, R156 ;  /* 0x0000009ca7a77221 */ /* 0x000fe40000010000 */
[----:B------:R-:W-:Y:S02]  /*8100*/  FADD.FTZ R156, R12, R11 ;  /* 0x0000000b0c9c7221 */ /* 0x000fe40000010000 */
[----:B------:R-:W3:Y:S01]  /*8110*/  @!P0 LDL R11, [R1+0x218] ;  /* 0x00021800010b8983 */ /* 0x000ee20000100800 */
[----:B------:R-:W-:Y:S01]  /*8120*/  FADD.FTZ R168, R168, R167 ;  /* 0x000000a7a8a87221 */ /* 0x000fe20000010000 */
[----:B------:R-:W-:-:S03]  /*8130*/  FADD.FTZ R156, R157, R156 ;  /* 0x0000009c9d9c7221 */ /* 0x000fc60000010000 */
[----:B------:R-:W-:Y:S01]  /*8140*/  FADD.FTZ R169, R169, R168 ;  /* 0x000000a8a9a97221 */ /* 0x000fe20000010000 */
[----:B------:R-:W-:Y:S02]  /*8150*/  WARPGROUP.DEPBAR.LE gsb0, 0x0 ;  /* 0x00008000000079c5 */ /* 0x000fe40000010000 */
[----:B0-----:R-:W-:Y:S02]  /*8160*/  F2FP.BF16.F32.PACK_AB R152, R15, R214 ;  /* 0x000000d60f98723e */ /* 0x001fe400000010ff */
[----:B-1----:R-:W-:Y:S02]  /*8170*/  F2FP.BF16.F32.PACK_AB R154, R14, R215 ;  /* 0x000000d70e9a723e */ /* 0x002fe400000010ff */
        /* <DEDUP_REMOVED lines=238> */
[----:B------:R1:W-:Y:S04]  /*9060*/  STL [R1+0x444], R10 ;  /* 0x0004440a01007387 */ /* 0x0003e80000100800 */
        /* <DEDUP_REMOVED lines=152> */
.L_x_12465:
[----:B------:R-:W-:-:S13]  /*99f0*/  ISETP.NE.AND P1, PT, R5, 0x1, PT ;  /* 0x000000010500780c */ /* 0x000fda0003f25270 */
[----:B------:R-:W-:-:S05]  /*9a00*/  @P1 IMAD.HI.U32 R2, R6, R2, RZ ;  /* 0x0000000206021227 */ /* 0x000fca00078e00ff */
[----:B------:R-:W-:-:S07]  /*9a10*/  @P1 SHF.R.U32.HI R6, RZ, R3, R2 ;  /* 0x00000003ff061219 */ /* 0x000fce0000011602 */
.L_x_12466:
[----:B------:R-:W-:Y:S05]  /*9a20*/  BSYNC B0 ;  /* 0x0000000000007941 */ /* 0x000fea0003800000 */
.L_x_12464:
[----:B------:R-:W-:-:S05]  /*9a30*/  IMAD R5, R6, R5, R5 ;  /* 0x0000000506057224 */ /* 0x000fca00078e0205 */
[----:B------:R-:W-:-:S07]  /*9a40*/  VIMNMX R4, R4, R5, PT ;  /* 0x0000000504047248 */ /* 0x000fce0003fe0100 */
.L_x_12463:
        /* <DEDUP_REMOVED lines=8> */
.L_x_12471:
[----:B------:R-:W-:Y:S01]  /*9ad0*/  BSSY B0, `(.L_x_12470) ;  /* 0x0000004000007945 */ /* 0x000fe20003800000 */
[----:B------:R-:W-:Y:S01]  /*9ae0*/  VIADD R0, R16, 0x178 ;  /* 0x0000017810007836 */ /* 0x000fe20000000000 */
[----:B------:R-:W-:-:S07]  /*9af0*/  MOV R214, 0x9b10 ;  /* 0x00009b1000d67802 */ /* 0x000fce0000000f00 */
[----:B------:R-:W-:Y:S05]  /*9b00*/  CALL.REL.NOINC `($_ZN7cutlass13device_kernelIN5flash11enable_sm90INS1_16FlashAttnFwdSm90INS1_25CollectiveMainloopFwdSm90ILi2EN4cute5tupleIJNS5_1CILi1EEES8_S8_EEENS6_IJNS7_ILi128EEENS7_ILi96EEENS7_ILi64EEEEEELi256ENS_10bfloat16_tEfNS_4arch4Sm90ELb0ELb1ELb1ELb1ELb0ELb0ELb1ELb1ELb0ELb1ELb0ELb0EEENS1_21CollectiveEpilogueFwdINS6_IJSA_NS7_ILi256EEESB_EEES9_SE_SG_Li256ELb1ELb1ELb0ELb0EEENS1_36VarlenDynamicPersistentTileSchedulerILi128ELi96ELi256ELi128ELb0ELb1ELb1ELb1ELb0ELb1EEEEEEEEEvNT_6ParamsE$_ZZN5flash25CollectiveMainloopFwdSm90ILi2EN4cute5tupleIJNS1_1CILi1EEES4_S4_EEENS2_IJNS3_ILi128EEENS3_ILi96EEENS3_ILi64EEEEEELi256EN7cutlass10bfloat16_tEfNSA_4arch4Sm90ELb0ELb1ELb1ELb1ELb0ELb0ELb1ELb1ELb0ELb1ELb0ELb0EE3mmaINS_16FlashAttnFwdSm90ISE_NS_21CollectiveEpilogueFwdINS2_IJS6_NS3_ILi256EEES7_EEES5_SB_SD_Li256ELb1ELb1ELb0ELb0EEENS_36VarlenDynamicPersistentTileSchedulerILi128ELi96ELi256ELi128ELb0ELb1ELb1ELb1ELb0ELb1EEEE13SharedStorageENS1_6TensorINS1_11ArrayEngineIfLm128EEENS1_6LayoutINS2_IJNS2_IJNS3_ILi2EEEST_NS3_ILi32EEEEEES4_S4_EEENS2_IJNS2_IJS4_ST_NS3_ILi4EEEEEENS3_ILi0EEESZ_EEEEEEENS_7SoftmaxILi2ELi0EEEEEbRKNSE_6ParamsENSA_25PipelineTmaAsyncNoClusterILi2ENSA_16PipelineTmaAsyncILi2EEEEES1B_RNSA_13PipelineStateILj2EEERT0_RT1_iRiRKNS_16SeqlenInfoQKNewKILb1ELb0EEENS2_IJiiiiEEERT_ENKUliT_T0_T1_E_clIZSF_ISO_S12_S14_EbS17_S1B_S1B_S1E_S1G_S1I_iS1J_S1N_S1O_S1Q_EUlRS1R_iE1_NS3_ILb0EEENS3_ILb1EEEEEDaiS1R_S1S_S1T_) ;  /* 0x0000023000687944 */ /* 0x000fea0003c00000 */
[----:B------:R-:W-:Y:S05]  /*9b10*/  BSYNC B0 ;  /* 0x0000000000007941 */ /* 0x000fea0003800000 */
.L_x_12470:
[C---:B------:R-:W-:Y:S01]  /*9b20*/  ISETP.GT.AND P1, PT, R10.reuse, R189, PT ;  /* 0x000000bd0a00720c */ /* 0x040fe20003f24270 */
[----:B------:R-:W-:-:S12]  /*9b30*/  VIADD R10, R10, 0xffffffff ;  /* 0xffffffff0a0a7836 */ /* 0x000fd80000000000 */
[----:B------:R-:W-:Y:S05]  /*9b40*/  @P1 BRA `(.L_x_12471) ;  /* 0xfffffffc00e01947 */ /* 0x000fea000383ffff */
[----:B------:R-:W-:Y:S05]  /*9b50*/  BSYNC B1 ;  /* 0x0000000000017941 */ /* 0x000fea0003800000 */
.L_x_12469:
[----:B------:R-:W2:Y:S02]  /*9b60*/  LDL R0, [R1+0x70] ;  /* 0x0000700001007983 */ /* 0x000ea40000100800 */
[----:B--2---:R-:W-:-:S07]  /*9b70*/  IMAD.SHL.U32 R0, R0, 0x80, RZ ;  /* 0x0000008000007824 */ /* 0x004fce00078e00ff */
.L_x_12468:
[----:B------:R-:W-:Y:S05]  /*9b80*/  BSYNC B2 ;  /* 0x0000000000027941 */ /* 0x000fea0003800000 */
.L_x_12467:
        /* <DEDUP_REMOVED lines=23> */
.L_x_12474:
[----:B------:R-:W-:-:S13]  /*9d00*/  ISETP.NE.AND P1, PT, R7, 0x1, PT ;  /* 0x000000010700780c */ /* 0x000fda0003f25270 */
[----:B------:R-:W0:Y:S02]  /*9d10*/  @P1 LDC.64 R4, c[0x0][0xae0] ;  /* 0x0002b800ff041b82 */ /* 0x000e240000000a00 */
[----:B0-----:R-:W-:-:S05]  /*9d20*/  @P1 IMAD.HI.U32 R4, R0, R4, RZ ;  /* 0x0000000400041227 */ /* 0x001fca00078e00ff */
[----:B------:R-:W-:-:S07]  /*9d30*/  @P1 SHF.R.U32.HI R0, RZ, R5, R4 ;  /* 0x00000005ff001219 */ /* 0x000fce0000011604 */
.L_x_12475:
[----:B------:R-:W-:Y:S05]  /*9d40*/  BSYNC B0 ;  /* 0x0000000000007941 */ /* 0x000fea0003800000 */
.L_x_12473:
[----:B------:R-:W-:-:S05]  /*9d50*/  IMAD R3, R0, R7, RZ ;  /* 0x0000000700037224 */ /* 0x000fca00078e02ff */
[----:B------:R-:W-:-:S07]  /*9d60*/  VIMNMX R2, R2, R3, !PT ;  /* 0x0000000302027248 */ /* 0x000fce0007fe0100 */
.L_x_12472:
[----:B------:R-:W-:-:S04]  /*9d70*/  VIADD R2, R2, 0x5f ;  /* 0x0000005f02027836 */ /* 0x000fc80000000000 */
[----:B------:R-:W-:-:S05]  /*9d80*/  IMAD.HI R2, R2, 0x2aaaaaab, RZ ;  /* 0x2aaaaaab02027827 */ /* 0x000fca00078e02ff */
[----:B------:R-:W-:-:S04]  /*9d90*/  SHF.R.U32.HI R3, RZ, 0x1f, R2 ;  /* 0x0000001fff037819 */ /* 0x000fc80000011602 */
[----:B------:R-:W-:-:S04]  /*9da0*/  LEA.HI.SX32 R2, R2, R3, 0x1c ;  /* 0x0000000302027211 */ /* 0x000fc800078fe2ff */
[----:B------:R-:W-:-:S04]  /*9db0*/  VIMNMX R2, R2, UR45, !PT ;  /* 0x0000002d02027c48 */ /* 0x000fc8000ffe0100 */
[----:B------:R-:W-:-:S13]  /*9dc0*/  ISETP.GE.AND P1, PT, R10, R2, PT ;  /* 0x000000020a00720c */ /* 0x000fda0003f26270 */
[----:B------:R-:W-:Y:S05]  /*9dd0*/  @!P1 BRA `(.L_x_12476) ;  /* 0x0000009c00709947 */ /* 0x000fea0003800000 */
.L_x_12493:
        /* <DEDUP_REMOVED lines=24> */
.L_x_12478:
[----:B------:R-:W-:Y:S05]  /*9f60*/  BSYNC B0 ;  /* 0x0000000000007941 */ /* 0x000fea0003800000 */
.L_x_12477:
        /* <DEDUP_REMOVED lines=13> */
.L_x_12480:
[----:B------:R-:W-:Y:S05]  /*a040*/  BSYNC B0 ;  /* 0x0000000000007941 */ /* 0x000fea0003800000 */
.L_x_12479:
        /* <DEDUP_REMOVED lines=8> */
.L_x_12482:
[----:B------:R-:W-:Y:S05]  /*a0d0*/  BSYNC B0 ;  /* 0x0000000000007941 */ /* 0x000fea0003800000 */
.L_x_12481:
        /* <DEDUP_REMOVED lines=59> */
.L_x_12485:
[----:B------:R-:W-:Y:S05]  /*a490*/  BSYNC B0 ;  /* 0x0000000000007941 */ /* 0x000fea0003800000 */
.L_x_12484:
        /* <DEDUP_REMOVED lines=10> */
.L_x_12487:
[----:B------:R-:W-:Y:S05]  /*a540*/  BSYNC B0 ;  /* 0x0000000000007941 */ /* 0x000fea0003800000 */
.L_x_12486:
[----:B------:R-:W-:Y:S04]  /*a550*/  BSSY B0, `(.L_x_12488) ;  /* 0x0000006000007945 */ /* 0x000fe80003800000 */
[----:B-1----:R-:W-:Y:S05]  /*a560*/  @P2 BRA `(.L_x_12489) ;  /* 0x0000000000102947 */ /* 0x002fea0003800000 */
[----:B-----5:R-:W-:Y:S01]  /*a570*/  IMAD R4, R4, 0x8, R6 ;  /* 0x0000000804047824 */ /* 0x020fe200078e0206 */
[----:B------:R-:W-:-:S04]  /*a580*/  SHF.L.U32 R5, R5, 0x1f, RZ ;  /* 0x0000001f05057819 */ /* 0x000fc800000006ff */
[----:B------:R-:W1:Y:S02]  /*a590*/  SYNCS.PHASECHK.TRANS64.TRYWAIT P2, [R4+URZ], R5 ;  /* 0x00000005040075a7 */ /* 0x000e64000804017f */
[----:B-1----:R-:W-:Y:S05]  /*a5a0*/  @!P2 BRA `(.L_x_12490) ;  /* 0x000001fc0040a947 */ /* 0x002fea0003800000 */
.L_x_12489:
[----:B------:R-:W-:Y:S05]  /*a5b0*/  BSYNC B0 ;  /* 0x0000000000007941 */ /* 0x000fea0003800000 */
.L_x_12488:
        /* <DEDUP_REMOVED lines=261> */
[----:B------:R-:W-:-:S04]  /*b610*/  FMUL.FTZ R11, R28, R9 ;  /* 0x000000091c0b7220 */ /* 0x000fc80000410000 */
[----:B------:R-:W3:Y:S01]  /*b620*/  MUFU.TANH R7, R7 ;  /* 0x0000000700077308 */ /* 0x000ee20000002400 */
[-C--:B------:R-:W-:Y:S01]  /*b630*/  FMUL.FTZ R20, R29, R9.reuse ;  /* 0x000000091d147220 */ /* 0x080fe20000410000 */
[----:B------:R-:W-:-:S06]  /*b640*/  FMUL.FTZ R28, R32, R9 ;  /* 0x00000009201c7220 */ /* 0x000fcc0000410000 */
[----:B------:R-:W2:Y:S01]  /*b650*/  MUFU.TANH R8, R8 ;  /* 0x0000000800087308 */ /* 0x000ea20000002400 */
[-C--:B------:R-:W-:Y:S01]  /*b660*/  FMUL.FTZ R122, R30, R9.reuse ;  /* 0x000000091e7a7220 */ /* 0x080fe20000410000 */
[----:B------:R-:W-:-:S06]  /*b670*/  FMUL.FTZ R30, R33, R9 ;  /* 0x00000009211e7220 */ /* 0x000fcc0000410000 */
[----:B------:R3:W0:Y:S01]  /*b680*/  MUFU.TANH R12, R11 ;  /* 0x0000000b000c7308 */ /* 0x0006220000002400 */
[----:B------:R-:W-:-:S07]  /*b690*/  FMUL.FTZ R32, R36, R9 ;  /* 0x0000000924207220 */ /* 0x000fce0000410000 */
[----:B------:R-:W1:Y:S01]  /*b6a0*/  MUFU.TANH R20, R20 ;  /* 0x0000001400147308 */ /* 0x000e620000002400 */
[----:B---3--:R-:W-:Y:S01]  /*b6b0*/  FMNMX.FTZ R11, R7, R4, !PT ;  /* 0x00000004070b7209 */ /* 0x008fe20007810000 */
[-C--:B------:R-:W-:Y:S01]  /*b6c0*/  FMUL.FTZ R36, R37, R9.reuse ;  /* 0x0000000925247220 */ /* 0x080fe20000410000 */
[-C--:B------:R-:W-:Y:S01]  /*b6d0*/  FMUL.FTZ R40, R40, R9.reuse ;  /* 0x0000000928287220 */ /* 0x080fe20000410000 */
[----:B------:R-:W-:-:S04]  /*b6e0*/  FMUL.FTZ R76, R41, R9 ;  /* 0x00000009294c7220 */ /* 0x000fc80000410000 */
[----:B------:R-:W3:Y:S01]  /*b6f0*/  MUFU.TANH R28, R28 ;  /* 0x0000001c001c7308 */ /* 0x000ee20000002400 */
[----:B--2---:R-:W-:Y:S01]  /*b700*/  FMNMX.FTZ R11, R8, R11, !PT ;  /* 0x0000000b080b7209 */ /* 0x004fe20007810000 */
[-C--:B------:R-:W-:Y:S01]  /*b710*/  FMUL.FTZ R78, R44, R9.reuse ;  /* 0x000000092c4e7220 */ /* 0x080fe20000410000 */
[-C--:B------:R-:W-:Y:S01]  /*b720*/  FMUL.FTZ R82, R45, R9.reuse ;  /* 0x000000092d527220 */ /* 0x080fe20000410000 */
[-C--:B------:R-:W-:Y:S01]  /*b730*/  FMUL.FTZ R84, R48, R9.reuse ;  /* 0x0000000930547220 */ /* 0x080fe20000410000 */
[-C--:B------:R-:W-:Y:S01]  /*b740*/  FMUL.FTZ R92, R49, R9.reuse ;  /* 0x00000009315c7220 */ /* 0x080fe20000410000 */
[-C--:B------:R-:W-:Y:S01]  /*b750*/  FMUL.FTZ R88, R52, R9.reuse ;  /* 0x0000000934587220 */ /* 0x080fe20000410000 */
[----:B------:R-:W-:Y:S01]  /*b760*/  FMUL.FTZ R60, R60, R9 ;  /* 0x000000093c3c7220 */ /* 0x000fe20000410000 */
[----:B------:R-:W2:Y:S01]  /*b770*/  MUFU.TANH R30, R30 ;  /* 0x0000001e001e7308 */ /* 0x000ea20000002400 */
[----:B0-----:R-:W-:Y:S01]  /*b780*/  FMNMX.FTZ R11, R12, R11, !PT ;  /* 0x0000000b0c0b7209 */ /* 0x001fe20007810000 */
[-C--:B------:R-:W-:Y:S01]  /*b790*/  FMUL.FTZ R74, R61, R9.reuse ;  /* 0x000000093d4a7220 */ /* 0x080fe20000410000 */
[-C--:B------:R-:W-:Y:S01]  /*b7a0*/  FMUL.FTZ R72, R64, R9.reuse ;  /* 0x0000000940487220 */ /* 0x080fe20000410000 */
[-C--:B------:R-:W-:Y:S01]  /*b7b0*/  FMUL.FTZ R80, R65, R9.reuse ;  /* 0x0000000941507220 */ /* 0x080fe20000410000 */
[-C--:B------:R-:W-:Y:S01]  /*b7c0*/  FMUL.FTZ R86, R68, R9.reuse ;  /* 0x0000000944567220 */ /* 0x080fe20000410000 */
[-C--:B------:R-:W-:Y:S01]  /*b7d0*/  FMUL.FTZ R90, R69, R9.reuse ;  /* 0x00000009455a7220 */ /* 0x080fe20000410000 */
[----:B------:R-:W-:Y:S01]  /*b7e0*/  FMUL.FTZ R6, R26, R9 ;  /* 0x000000091a067220 */ /* 0x000fe20000410000 */
[----:B------:R-:W0:Y:S01]  /*b7f0*/  MUFU.TANH R32, R32 ;  /* 0x0000002000207308 */ /* 0x000e220000002400 */
[----:B-1----:R-:W-:Y:S01]  /*b800*/  FMNMX.FTZ R11, R20, R11, !PT ;  /* 0x0000000b140b7209 */ /* 0x002fe20007810000 */
[-C--:B------:R-:W-:Y:S01]  /*b810*/  FMUL.FTZ R3, R27, R9.reuse ;  /* 0x000000091b037220 */ /* 0x080fe20000410000 */
[-C--:B------:R-:W-:Y:S01]  /*b820*/  FMUL.FTZ R132, R31, R9.reuse ;  /* 0x000000091f847220 */ /* 0x080fe20000410000 */
[-C--:B------:R-:W-:Y:S01]  /*b830*/  FMUL.FTZ R142, R34, R9.reuse ;  /* 0x00000009228e7220 */ /* 0x080fe20000410000 */
[-C--:B------:R-:W-:Y:S01]  /*b840*/  FMUL.FTZ R148, R35, R9.reuse ;  /* 0x0000000923947220 */ /* 0x080fe20000410000 */
[-C--:B------:R-:W-:Y:S01]  /*b850*/  FMUL.FTZ R182, R38, R9.reuse ;  /* 0x0000000926b67220 */ /* 0x080fe20000410000 */
[----:B------:R-:W-:Y:S01]  /*b860*/  FMUL.FTZ R176, R39, R9 ;  /* 0x0000000927b07220 */ /* 0x000fe20000410000 */
[----:B------:R-:W1:Y:S01]  /*b870*/  MUFU.TANH R36, R36 ;  /* 0x0000002400247308 */ /* 0x000e620000002400 */
[----:B---3--:R-:W-:Y:S01]  /*b880*/  FMNMX.FTZ R11, R28, R11, !PT ;  /* 0x0000000b1c0b7209 */ /* 0x008fe20007810000 */
[-C--:B------:R-:W-:Y:S01]  /*b890*/  FMUL.FTZ R166, R42, R9.reuse ;  /* 0x000000092aa67220 */ /* 0x080fe20000410000 */
[-C--:B------:R-:W-:Y:S01]  /*b8a0*/  FMUL.FTZ R158, R43, R9.reuse ;  /* 0x000000092b9e7220 */ /* 0x080fe20000410000 */
[-C--:B------:R-:W-:Y:S01]  /*b8b0*/  FMUL.FTZ R13, R46, R9.reuse ;  /* 0x000000092e0d7220 */ /* 0x080fe20000410000 */
[-C--:B------:R-:W-:Y:S01]  /*b8c0*/  FMUL.FTZ R18, R50, R9.reuse ;  /* 0x0000000932127220 */ /* 0x080fe20000410000 */
[-C--:B------:R-:W-:Y:S01]  /*b8d0*/  FMUL.FTZ R160, R51, R9.reuse ;  /* 0x0000000933a07220 */ /* 0x080fe20000410000 */
[----:B------:R-:W-:Y:S01]  /*b8e0*/  FMUL.FTZ R168, R54, R9 ;  /* 0x0000000936a87220 */ /* 0x000fe20000410000 */
        /* <DEDUP_REMOVED lines=13> */
[----:B------:R-:W-:Y:S01]  /*b9c0*/  FMUL.FTZ R79, R71, R9 ;  /* 0x00000009474f7220 */ /* 0x000fe20000410000 */
[----:B------:R-:W4:Y:S02]  /*b9d0*/  LD.E R37, desc[UR40][R16.64+0x248] ;  /* 0x0002482810257980 */ /* 0x000f24000c101900 */
[----:B------:R-:W0:Y:S01]  /*b9e0*/  MUFU.TANH R78, R78 ;  /* 0x0000004e004e7308 */ /* 0x000e220000002400 */
[----:B-1----:R-:W-:Y:S01]  /*b9f0*/  FMNMX.FTZ R11, R36, R11, !PT ;  /* 0x0000000b240b7209 */ /* 0x002fe20007810000 */
[----:B------:R-:W4:Y:S04]  /*ba00*/  LD.E R33, desc[UR40][R16.64+0x25c] ;  /* 0x00025c2810217980 */ /* 0x000f28000c101900 */
[----:B------:R-:W4:Y:S02]  /*ba10*/  LD.E R41, desc[UR40][R16.64+0x27c] ;  /* 0x00027c2810297980 */ /* 0x000f24000c101900 */
[----:B------:R-:W1:Y:S01]  /*ba20*/  MUFU.TANH R82, R82 ;  /* 0x0000005200527308 */ /* 0x000e620000002400 */
[----:B---3--:R-:W-:Y:S01]  /*ba30*/  FMNMX.FTZ R11, R40, R11, !PT ;  /* 0x0000000b280b7209 */ /* 0x008fe20007810000 */
[----:B------:R-:W-:Y:S01]  /*ba40*/  FMUL.FTZ R48, R56, R9 ;  /* 0x0000000938307220 */ /* 0x000fe20000410000 */
[----:B------:R-:W3:Y:S04]  /*ba50*/  LD.E R49, desc[UR40][R16.64+0x278] ;  /* 0x0002782810317980 */ /* 0x000ee8000c101900 */
[----:B------:R-:W3:Y:S01]  /*ba60*/  LD.E R45, desc[UR40][R16.64+0x28c] ;  /* 0x00028c28102d7980 */ /* 0x000ee2000c101900 */
[----:B------:R-:W1:Y:S01]  /*ba70*/  MUFU.TANH R84, R84 ;  /* 0x0000005400547308 */ /* 0x000e620000002400 */
[----:B--2---:R-:W-:-:S07]  /*ba80*/  FMNMX.FTZ R11, R76, R11, !PT ;  /* 0x0000000b4c0b7209 */ /* 0x004fce0007810000 */
[----:B------:R-:W2:Y:S01]  /*ba90*/  MUFU.TANH R92, R92 ;  /* 0x0000005c005c7308 */ /* 0x000ea20000002400 */
[----:B0-----:R-:W-:Y:S01]  /*baa0*/  FMNMX.FTZ R11, R78, R11, !PT ;  /* 0x0000000b4e0b7209 */ /* 0x001fe20007810000 */
[----:B------:R-:W-:Y:S01]  /*bab0*/  FMUL.FTZ R52, R57, R9 ;  /* 0x0000000939347220 */ /* 0x000fe20000410000 */
[----:B------:R-:W3:Y:S05]  /*bac0*/  LD.E R27, desc[UR40][R16.64+0x42c] ;  /* 0x00042c28101b7980 */ /* 0x000eea000c101900 */
[----:B------:R-:W0:Y:S01]  /*bad0*/  MUFU.TANH R88, R88 ;  /* 0x0000005800587308 */ /* 0x000e220000002400 */
[----:B-1----:R-:W-:Y:S01]  /*bae0*/  FMNMX.FTZ R11, R82, R11, !PT ;  /* 0x0000000b520b7209 */ /* 0x002fe20007810000 */
[----:B------:R-:W3:Y:S04]  /*baf0*/  LD.E R38, desc[UR40][R16.64+0x244] ;  /* 0x0002442810267980 */ /* 0x000ee8000c101900 */
[----:B------:R-:W3:Y:S02]  /*bb00*/  LD.E R34, desc[UR40][R16.64+0x250] ;  /* 0x0002502810227980 */ /* 0x000ee4000c101900 */
[----:B------:R-:W1:Y:S01]  /*bb10*/  MUFU.TANH R44, R44 ;  /* 0x0000002c002c7308 */ /* 0x000e620000002400 */
[----:B------:R-:W-:Y:S01]  /*bb20*/  FMNMX.FTZ R11, R84, R11, !PT ;  /* 0x0000000b540b7209 */ /* 0x000fe20007810000 */
[----:B------:R-:W3:Y:S04]  /*bb30*/  LD.E R46, desc[UR40][R16.64+0x270] ;  /* 0x00027028102e7980 */ /* 0x000ee8000c101900 */
[----:B------:R-:W3:Y:S02]  /*bb40*/  LD.E R42, desc[UR40][R16.64+0x274] ;  /* 0x00027428102a7980 */ /* 0x000ee4000c101900 */
[----:B------:R-:W1:Y:S01]  /*bb50*/  MUFU.TANH R48, R48 ;  /* 0x0000003000307308 */ /* 0x000e620000002400 */
[----:B--2---:R-:W-:Y:S01]  /*bb60*/  FMNMX.FTZ R11, R92, R11, !PT ;  /* 0x0000000b5c0b7209 */ /* 0x004fe20007810000 */
[----:B------:R-:W2:Y:S04]  /*bb70*/  LD.E R50, desc[UR40][R16.64+0x284] ;  /* 0x0002842810327980 */ /* 0x000ea8000c101900 */
[----:B------:R-:W2:Y:S02]  /*bb80*/  LD.E R54, desc[UR40][R16.64+0x290] ;  /* 0x0002902810367980 */ /* 0x000ea4000c101900 */
[----:B------:R-:W1:Y:S01]  /*bb90*/  MUFU.TANH R52, R52 ;  /* 0x0000003400347308 */ /* 0x000e620000002400 */
[----:B0-----:R-:W-:Y:S01]  /*bba0*/  FMNMX.FTZ R11, R88, R11, !PT ;  /* 0x0000000b580b7209 */ /* 0x001fe20007810000 */
[----:B------:R-:W2:Y:S06]  /*bbb0*/  LD.E R56, desc[UR40][R16.64+0x2a0] ;  /* 0x0002a02810387980 */ /* 0x000eac000c101900 */
[----:B------:R-:W0:Y:S01]  /*bbc0*/  MUFU.TANH R60, R60 ;  /* 0x0000003c003c7308 */ /* 0x000e220000002400 */
[----:B-1----:R-:W-:Y:S01]  /*bbd0*/  FMNMX.FTZ R11, R44, R11, !PT ;  /* 0x0000000b2c0b7209 */ /* 0x002fe20007810000 */
[----:B------:R-:W2:Y:S04]  /*bbe0*/  LD.E R58, desc[UR40][R16.64+0x2a4] ;  /* 0x0002a428103a7980 */ /* 0x000ea8000c101900 */
[----:B------:R-:W2:Y:S02]  /*bbf0*/  LD.E R61, desc[UR40][R16.64+0x2ac] ;  /* 0x0002ac28103d7980 */ /* 0x000ea4000c101900 */
[----:B------:R-:W1:Y:S01]  /*bc00*/  MUFU.TANH R74, R74 ;  /* 0x0000004a004a7308 */ /* 0x000e620000002400 */
[----:B------:R-:W-:Y:S01]  /*bc10*/  FMNMX.FTZ R11, R48, R11, !PT ;  /* 0x0000000b300b7209 */ /* 0x000fe20007810000 */
[----:B------:R-:W2:Y:S04]  /*bc20*/  LD.E R68, desc[UR40][R16.64+0x2b0] ;  /* 0x0002b02810447980 */ /* 0x000ea8000c101900 */
[----:B------:R-:W2:Y:S02]  /*bc30*/  LD.E R64, desc[UR40][R16.64+0x2c4] ;  /* 0x0002c42810407980 */ /* 0x000ea4000c101900 */
[----:B------:R-:W1:Y:S01]  /*bc40*/  MUFU.TANH R72, R72 ;  /* 0x0000004800487308 */ /* 0x000e620000002400 */
[----:B------:R-:W-:Y:S01]  /*bc50*/  FMNMX.FTZ R11, R52, R11, !PT ;  /* 0x0000000b340b7209 */ /* 0x000fe20007810000 */
        /* <DEDUP_REMOVED lines=11> */
[----:B------:R-:W2:Y:S03]  /*bd10*/  LD.E R39, desc[UR40][R16.64+0x23c] ;  /* 0x00023c2810277980 */ /* 0x000ea6000c101900 */
[----:B------:R-:W-:Y:S01]  /*bd20*/  FMNMX.FTZ R11, R80, R11, !PT ;  /* 0x0000000b500b7209 */ /* 0x000fe20007810000 */
[----:B------:R-:W2:Y:S02]  /*bd30*/  LD.E R35, desc[UR40][R16.64+0x24c] ;  /* 0x00024c2810237980 */ /* 0x000ea4000c101900 */
[----:B------:R-:W1:Y:S01]  /*bd40*/  MUFU.TANH R6, R6 ;  /* 0x0000000600067308 */ /* 0x000e620000002400 */
[----:B0-----:R-:W-:Y:S01]  /*bd50*/  FMNMX.FTZ R11, R86, R11, !PT ;  /* 0x0000000b560b7209 */ /* 0x001fe20007810000 */
[----:B------:R-:W2:Y:S04]  /*bd60*/  LD.E R51, desc[UR40][R16.64+0x26c] ;  /* 0x00026c2810337980 */ /* 0x000ea8000c101900 */
[----:B------:R-:W2:Y:S02]  /*bd70*/  LD.E R43, desc[UR40][R16.64+0x298] ;  /* 0x00029828102b7980 */ /* 0x000ea4000c101900 */
[----:B------:R-:W0:Y:S01]  /*bd80*/  MUFU.TANH R3, R3 ;  /* 0x0000000300037308 */ /* 0x000e220000002400 */
[----:B-1----:R-:W-:Y:S01]  /*bd90*/  FMNMX.FTZ R15, R90, R11, !PT ;  /* 0x0000000b5a0f7209 */ /* 0x002fe20007810000 */
[----:B------:R-:W2:Y:S06]  /*bda0*/  LD.E R63, desc[UR40][R16.64+0x29c] ;  /* 0x00029c28103f7980 */ /* 0x000eac000c101900 */
[----:B------:R-:W1:Y:S01]  /*bdb0*/  MUFU.TANH R122, R122 ;  /* 0x0000007a007a7308 */ /* 0x000e620000002400 */
[----:B------:R-:W1:Y:S01]  /*bdc0*/  SHFL.BFLY PT, R14, R15, 0x2, 0x1f ;  /* 0x0c401f000f0e7f89 */ /* 0x000e6200000e0000 */
[----:B------:R-:W-:-:S03]  /*bdd0*/  FMNMX.FTZ R24, R6, R5, !PT ;  /* 0x0000000506187209 */ /* 0x000fc60007810000 */
[----:B------:R-:W2:Y:S03]  /*bde0*/  LD.E R55, desc[UR40][R16.64+0x2a8] ;  /* 0x0002a82810377980 */ /* 0x000ea6000c101900 */
[----:B------:R-:W1:Y:S01]  /*bdf0*/  MUFU.TANH R132, R132 ;  /* 0x0000008400847308 */ /* 0x000e620000002400 */
[----:B0-----:R-:W-:Y:S01]  /*be00*/  FMNMX.FTZ R11, R3, R24, !PT ;  /* 0x00000018030b7209 */ /* 0x001fe20007810000 */
[----:B------:R-:W2:Y:S04]  /*be10*/  LD.E R59, desc[UR40][R16.64+0x2b8] ;  /* 0x0002b828103b7980 */ /* 0x000ea8000c101900 */
[----:B------:R-:W2:Y:S02]  /*be20*/  LD.E R57, desc[UR40][R16.64+0x2bc] ;  /* 0x0002bc2810397980 */ /* 0x000ea4000c101900 */
[----:B------:R-:W0:Y:S01]  /*be30*/  MUFU.TANH R142, R142 ;  /* 0x0000008e008e7308 */ /* 0x000e220000002400 */
[----:B-1----:R-:W-:Y:S01]  /*be40*/  FMNMX.FTZ R11, R122, R11, !PT ;  /* 0x0000000b7a0b7209 */ /* 0x002fe20007810000 */
[----:B------:R-:W2:Y:S04]  /*be50*/  LD.E R53, desc[UR40][R16.64+0x2c8] ;  /* 0x0002c82810357980 */ /* 0x000ea8000c101900 */
[----:B------:R-:W2:Y:S02]  /*be60*/  LD.E R71, desc[UR40][R16.64+0x2d8] ;  /* 0x0002d82810477980 */ /* 0x000ea4000c101900 */
[----:B------:R-:W1:Y:S01]  /*be70*/  MUFU.TANH R148, R148 ;  /* 0x0000009400947308 */ /* 0x000e620000002400 */
[----:B------:R-:W-:Y:S01]  /*be80*/  FMNMX.FTZ R11, R132, R11, !PT ;  /* 0x0000000b840b7209 */ /* 0x000fe20007810000 */
[----:B------:R-:W2:Y:S06]  /*be90*/  LD.E R67, desc[UR40][R16.64+0x2e8] ;  /* 0x0002e82810437980 */ /* 0x000eac000c101900 */
[----:B------:R-:W1:Y:S01]  /*bea0*/  MUFU.TANH R182, R182 ;  /* 0x000000b600b67308 */ /* 0x000e620000002400 */
[----:B0-----:R-:W-:-:S07]  /*beb0*/  FMNMX.FTZ R11, R142, R11, !PT ;  /* 0x0000000b8e0b7209 */ /* 0x001fce0007810000 */
[----:B------:R-:W0:Y:S01]  /*bec0*/  MUFU.TANH R176, R176 ;  /* 0x000000b000b07308 */ /* 0x000e220000002400 */
[----:B------:R-:W-:Y:S01]  /*bed0*/  FMNMX.FTZ R19, R15, R14, !PT ;  /* 0x0000000e0f137209 */ /* 0x000fe20007810000 */
[----:B------:R-:W-:Y:S01]  /*bee0*/  FMUL.FTZ R14, R47, R9 ;  /* 0x000000092f0e7220 */ /* 0x000fe20000410000 */
[----:B-1----:R-:W-:-:S05]  /*bef0*/  FMNMX.FTZ R11, R148, R11, !PT ;  /* 0x0000000b940b7209 */ /* 0x002fca0007810000 */
[----:B------:R-:W1:Y:S01]  /*bf00*/  MUFU.TANH R166, R166 ;  /* 0x000000a600a67308 */ /* 0x000e620000002400 */
[----:B------:R-:W-:-:S07]  /*bf10*/  FMNMX.FTZ R11, R182, R11, !PT ;  /* 0x0000000bb60b7209 */ /* 0x000fce0007810000 */
[----:B------:R-:W1:Y:S01]  /*bf20*/  MUFU.TANH R158, R158 ;  /* 0x0000009e009e7308 */ /* 0x000e620000002400 */
[----:B0-----:R-:W-:-:S07]  /*bf30*/  FMNMX.FTZ R11, R176, R11, !PT ;  /* 0x0000000bb00b7209 */ /* 0x001fce0007810000 */
[----:B------:R-:W0:Y:S01]  /*bf40*/  MUFU.TANH R13, R13 ;  /* 0x0000000d000d7308 */ /* 0x000e220000002400 */
[----:B-1----:R-:W-:-:S07]  /*bf50*/  FMNMX.FTZ R11, R166, R11, !PT ;  /* 0x0000000ba60b7209 */ /* 0x002fce0007810000 */
[----:B------:R-:W-:Y:S08]  /*bf60*/  MUFU.TANH R18, R18 ;  /* 0x0000001200127308 */ /* 0x000ff00000002400 */
[----:B------:R-:W-:Y:S08]  /*bf70*/  MUFU.TANH R160, R160 ;  /* 0x000000a000a07308 */ /* 0x000ff00000002400 */
[----:B------:R-:W-:Y:S08]  /*bf80*/  MUFU.TANH R168, R168 ;  /* 0x000000a800a87308 */ /* 0x000ff00000002400 */
[----:B------:R-:W-:Y:S08]  /*bf90*/  MUFU.TANH R174, R174 ;  /* 0x000000ae00ae7308 */ /* 0x000ff00000002400 */
[----:B------:R-:W-:Y:S08]  /*bfa0*/  MUFU.TANH R218, R218 ;  /* 0x000000da00da7308 */ /* 0x000ff00000002400 */
[----:B------:R-:W-:Y:S08]  /*bfb0*/  MUFU.TANH R220, R220 ;  /* 0x000000dc00dc7308 */ /* 0x000ff00000002400 */
[----:B------:R-:W-:Y:S01]  /*bfc0*/  MUFU.TANH R228, R228 ;  /* 0x000000e400e47308 */ /* 0x000fe20000002400 */
[----:B------:R-:W1:Y:S07]  /*bfd0*/  SHFL.BFLY PT, R26, R19, 0x1, 0x1f ;  /* 0x0c201f00131a7f89 */ /* 0x000e6e00000e0000 */
[----:B------:R-:W-:Y:S08]  /*bfe0*/  MUFU.TANH R236, R236 ;  /* 0x000000ec00ec7308 */ /* 0x000ff00000002400 */
[----:B------:R-:W-:Y:S08]  /*bff0*/  MUFU.TANH R73, R73 ;  /* 0x0000004900497308 */ /* 0x000ff00000002400 */
[----:B------:R-:W-:Y:S08]  /*c000*/  MUFU.TANH R75, R75 ;  /* 0x0000004b004b7308 */ /* 0x000ff00000002400 */
[----:B------:R-:W-:Y:S08]  /*c010*/  MUFU.TANH R77, R77 ;  /* 0x0000004d004d7308 */ /* 0x000ff00000002400 */
[----:B------:R-:W-:Y:S01]  /*c020*/  MUFU.TANH R79, R79 ;  /* 0x0000004f004f7308 */ /* 0x000fe20000002400 */
[----:B------:R-:W-:Y:S04]  /*c030*/  ST.E desc[UR40][R16.64+0x440], R15 ;  /* 0x0004400f10007985 */ /* 0x000fe8000c101928 */
[----:B------:R-:W2:Y:S03]  /*c040*/  LD.E R47, desc[UR40][R16.64+0x288] ;  /* 0x00028828102f7980 */ /* 0x000ea6000c101900 */
[----:B------:R-:W1:Y:S01]  /*c050*/  MUFU.TANH R14, R14 ;  /* 0x0000000e000e7308 */ /* 0x000e620000002400 */
[----:B------:R-:W-:-:S04]  /*c060*/  FMNMX.FTZ R24, R158, R11, !PT ;  /* 0x0000000b9e187209 */ /* 0x000fc80007810000 */
        /* <DEDUP_REMOVED lines=13> */
[----:B------:R-:W-:Y:S01]  /*c140*/  FMNMX.FTZ R24, R77, R24, !PT ;  /* 0x000000184d187209 */ /* 0x000fe20007810000 */
[----:B------:R-:W3:Y:S03]  /*c150*/  LD.E R26, desc[UR40][R16.64+0x450] ;  /* 0x00045028101a7980 */ /* 0x000ee6000c101900 */
[----:B------:R-:W-:Y:S01]  /*c160*/  FMNMX.FTZ R9, R79, R24, !PT ;  /* 0x000000184f097209 */ /* 0x000fe20007810000 */
[----:B------:R-:W-:Y:S04]  /*c170*/  ST.E desc[UR40][R16.64+0x440], R19 ;  /* 0x0004401310007985 */ /* 0x000fe8000c101928 */
[----:B------:R-:W4:Y:S04]  /*c180*/  LD.E R25, desc[UR40][R16.64+0x440] ;  /* 0x0004402810197980 */ /* 0x000f28000c101900 */
[----:B------:R-:W-:Y:S04]  /*c190*/  ST.E desc[UR40][R16.64+0x444], R9 ;  /* 0x0004440910007985 */ /* 0x000fe8000c101928 */
[----:B------:R-:W2:Y:S04]  /*c1a0*/  LD.E R11, desc[UR40][R16.64+0x444] ;  /* 0x00044428100b7980 */ /* 0x000ea8000c101900 */
[----:B------:R-:W3:Y:S01]  /*c1b0*/  LD.E R24, desc[UR40][R16.64+0x454] ;  /* 0x0004542810187980 */ /* 0x000ee2000c101900 */
[----:B----4-:R-:W-:-:S04]  /*c1c0*/  FMUL.FTZ R29, R25, R21 ;  /* 0x00000015191d7220 */ /* 0x010fc80000410000 */
[----:B------:R-:W-:Y:S02]  /*c1d0*/  FFMA.FTZ R153, R8, R21, -R29 ;  /* 0x0000001508997223 */ /* 0x000fe4000001081d */
[----:B--2---:R-:W0:Y:S02]  /*c1e0*/  SHFL.BFLY PT, R8, R11, 0x2, 0x1f ;  /* 0x0c401f000b087f89 */ /* 0x004e2400000e0000 */
[----:B0-----:R-:W-:-:S05]  /*c1f0*/  FMNMX.FTZ R8, R11, R8, !PT ;  /* 0x000000080b087209 */ /* 0x001fca0007810000 */
[----:B------:R-:W0:Y:S01]  /*c200*/  SHFL.BFLY PT, R9, R8, 0x1, 0x1f ;  /* 0x0c201f0008097f89 */ /* 0x000e2200000e0000 */
[----:B------:R-:W-:Y:S01]  /*c210*/  FADD.FTZ R4, R4, -R25 ;  /* 0x8000001904047221 */ /* 0x000fe20000010000 */
[----:B------:R-:W-:-:S03]  /*c220*/  FFMA.FTZ R152, R7, R21, -R29 ;  /* 0x0000001507987223 */ /* 0x000fc6000001081d */
[-C--:B------:R-:W-:Y:S01]  /*c230*/  FMUL.FTZ R4, R4, R21.reuse ;  /* 0x0000001504047220 */ /* 0x080fe20000410000 */
[-CC-:B------:R-:W-:Y:S02]  /*c240*/  FFMA.FTZ R164, R92, R21.reuse, -R29.reuse ;  /* 0x000000155ca47223 */ /* 0x180fe4000001081d */
[----:B------:R-:W-:Y:S01]  /*c250*/  MUFU.EX2 R152, R152 ;  /* 0x0000009800987308 */ /* 0x000fe20000000800 */
[-CC-:B------:R-:W-:Y:S01]  /*c260*/  FFMA.FTZ R154, R12, R21.reuse, -R29.reuse ;  /* 0x000000150c9a7223 */ /* 0x180fe2000001081d */
[----:B------:R-:W-:-:S06]  /*c270*/  FFMA.FTZ R155, R20, R21, -R29 ;  /* 0x00000015149b7223 */ /* 0x000fcc000001081d */
[----:B------:R-:W3:Y:S01]  /*c280*/  MUFU.EX2 R25, R4 ;  /* 0x0000000400197308 */ /* 0x000ee20000000800 */
[----:B0-----:R-:W-:Y:S01]  /*c290*/  FMNMX.FTZ R31, R8, R9, !PT ;  /* 0x00000009081f7209 */ /* 0x001fe20007810000 */
[----:B------:R-:W-:-:S06]  /*c2a0*/  FFMA.FTZ R9, R90, R21, -R29 ;  /* 0x000000155a097223 */ /* 0x000fcc000001081d */
[----:B------:R-:W0:Y:S01]  /*c2b0*/  MUFU.EX2 R153, R153 ;  /* 0x0000009900997308 */ /* 0x000e220000000800 */
[-CC-:B------:R-:W-:Y:S01]  /*c2c0*/  FFMA.FTZ R180, R28, R21.reuse, -R29.reuse ;  /* 0x000000151cb47223 */ /* 0x180fe2000001081d */
[-C--:B------:R-:W-:Y:S01]  /*c2d0*/  FFMA.FTZ R7, R30, R21.reuse, -R29 ;  /* 0x000000151e077223 */ /* 0x080fe2000001081d */
[----:B------:R-:W-:Y:S01]  /*c2e0*/  FADD.FTZ R90, R5, -R31 ;  /* 0x8000001f055a7221 */ /* 0x000fe20000010000 */
[----:B------:R-:W-:-:S04]  /*c2f0*/  FMUL.FTZ R81, R31, R21 ;  /* 0x000000151f517220 */ /* 0x000fc80000410000 */
[----:B------:R-:W-:Y:S01]  /*c300*/  MUFU.EX2 R154, R154 ;  /* 0x0000009a009a7308 */ /* 0x000fe20000000800 */
[----:B------:R-:W-:Y:S01]  /*c310*/  FMUL.FTZ R92, R21, R90 ;  /* 0x0000005a155c7220 */ /* 0x000fe20000410000 */
[-CC-:B------:R-:W-:Y:S01]  /*c320*/  FFMA.FTZ R183, R6, R21.reuse, -R81.reuse ;  /* 0x0000001506b77223 */ /* 0x180fe20000010851 */
[-CC-:B------:R-:W-:Y:S01]  /*c330*/  FFMA.FTZ R188, R3, R21.reuse, -R81.reuse ;  /* 0x0000001503bc7223 */ /* 0x180fe20000010851 */
[-CC-:B------:R-:W-:Y:S01]  /*c340*/  FFMA.FTZ R6, R122, R21.reuse, -R81.reuse ;  /* 0x000000157a067223 */ /* 0x180fe20000010851 */
[----:B------:R-:W-:-:S03]  /*c350*/  FFMA.FTZ R181, R132, R21, -R81 ;  /* 0x0000001584b57223 */ /* 0x000fc60000010851 */
[----:B------:R-:W-:Y:S01]  /*c360*/  MUFU.EX2 R155, R155 ;  /* 0x0000009b009b7308 */ /* 0x000fe20000000800 */
[-C--:B------:R-:W-:Y:S01]  /*c370*/  FFMA.FTZ R179, R142, R21.reuse, -R81 ;  /* 0x000000158eb37223 */ /* 0x080fe20000010851 */
[----:B---3--:R-:W-:Y:S01]  /*c380*/  FFMA.FTZ R26, R25, R26, R152 ;  /* 0x0000001a191a7223 */ /* 0x008fe20000010098 */
[-C--:B------:R-:W-:Y:S01]  /*c390*/  FFMA.FTZ R178, R32, R21.reuse, -R29 ;  /* 0x0000001520b27223 */ /* 0x080fe2000001081d */
[-C--:B------:R-:W-:Y:S01]  /*c3a0*/  FFMA.FTZ R177, R182, R21.reuse, -R81 ;  /* 0x00000015b6b17223 */ /* 0x080fe20000010851 */
[-CC-:B------:R-:W-:Y:S01]  /*c3b0*/  FFMA.FTZ R175, R36, R21.reuse, -R29.reuse ;  /* 0x0000001524af7223 */ /* 0x180fe2000001081d */
[-CC-:B------:R-:W-:Y:S01]  /*c3c0*/  FFMA.FTZ R169, R40, R21.reuse, -R29.reuse ;  /* 0x0000001528a97223 */ /* 0x180fe2000001081d */
[-C--:B------:R-:W-:Y:S01]  /*c3d0*/  FFMA.FTZ R172, R76, R21.reuse, -R29 ;  /* 0x000000154cac7223 */ /* 0x080fe2000001081d */
[----:B------:R-:W-:Y:S01]  /*c3e0*/  MUFU.EX2 R92, R92 ;  /* 0x0000005c005c7308 */ /* 0x000fe20000000800 */
[-CC-:B------:R-:W-:Y:S01]  /*c3f0*/  FFMA.FTZ R186, R148, R21.reuse, -R81.reuse ;  /* 0x0000001594ba7223 */ /* 0x180fe20000010851 */
[-C--:B------:R-:W-:Y:S01]  /*c400*/  FFMA.FTZ R173, R166, R21.reuse, -R81 ;  /* 0x00000015a6ad7223 */ /* 0x080fe20000010851 */
[-CC-:B------:R-:W-:Y:S01]  /*c410*/  FFMA.FTZ R170, R78, R21.reuse, -R29.reuse ;  /* 0x000000154eaa7223 */ /* 0x180fe2000001081d */
[-CC-:B------:R-:W-:Y:S01]  /*c420*/  FFMA.FTZ R167, R82, R21.reuse, -R29.reuse ;  /* 0x0000001552a77223 */ /* 0x180fe2000001081d */
[-CC-:B------:R-:W-:Y:S01]  /*c430*/  FFMA.FTZ R161, R84, R21.reuse, -R29.reuse ;  /* 0x0000001554a17223 */ /* 0x180fe2000001081d */
[-CC-:B------:R-:W-:Y:S01]  /*c440*/  FFMA.FTZ R159, R88, R21.reuse, -R29.reuse ;  /* 0x00000015589f7223 */ /* 0x180fe2000001081d */
[-C--:B------:R-:W-:Y:S01]  /*c450*/  FFMA.FTZ R162, R44, R21.reuse, -R29 ;  /* 0x000000152ca27223 */ /* 0x080fe2000001081d */
[----:B------:R-:W1:Y:S01]  /*c460*/  MUFU.EX2 R183, R183 ;  /* 0x000000b700b77308 */ /* 0x000e620000000800 */
[-CC-:B------:R-:W-:Y:S01]  /*c470*/  FFMA.FTZ R171, R13, R21.reuse, -R81.reuse ;  /* 0x000000150dab7223 */ /* 0x180fe20000010851 */
[-C--:B------:R-:W-:Y:S01]  /*c480*/  FFMA.FTZ R89, R14, R21.reuse, -R81 ;  /* 0x000000150e597223 */ /* 0x080fe20000010851 */
[-CC-:B------:R-:W-:Y:S01]  /*c490*/  FFMA.FTZ R156, R48, R21.reuse, -R29.reuse ;  /* 0x00000015309c7223 */ /* 0x180fe2000001081d */
[-CC-:B------:R-:W-:Y:S01]  /*c4a0*/  FFMA.FTZ R19, R52, R21.reuse, -R29.reuse ;  /* 0x0000001534137223 */ /* 0x180fe2000001081d */
[-CC-:B------:R-:W-:Y:S01]  /*c4b0*/  FFMA.FTZ R15, R60, R21.reuse, -R29.reuse ;  /* 0x000000153c0f7223 */ /* 0x180fe2000001081d */
[-CC-:B------:R-:W-:Y:S01]  /*c4c0*/  FFMA.FTZ R20, R74, R21.reuse, -R29.reuse ;  /* 0x000000154a147223 */ /* 0x180fe2000001081d */
[-C--:B------:R-:W-:Y:S01]  /*c4d0*/  FFMA.FTZ R11, R72, R21.reuse, -R29 ;  /* 0x00000015480b7223 */ /* 0x080fe2000001081d */
[----:B------:R-:W2:Y:S01]  /*c4e0*/  MUFU.EX2 R188, R188 ;  /* 0x000000bc00bc7308 */ /* 0x000ea20000000800 */
[-C--:B------:R-:W-:Y:S01]  /*c4f0*/  FFMA.FTZ R182, R176, R21.reuse, -R81 ;  /* 0x00000015b0b67223 */ /* 0x080fe20000010851 */
[----:B0-----:R-:W-:Y:S01]  /*c500*/  FADD.FTZ R103, R153, R26 ;  /* 0x0000001a99677221 */ /* 0x001fe20000010000 */
[-CC-:B------:R-:W-:Y:S01]  /*c510*/  FFMA.FTZ R12, R80, R21.reuse, -R29.reuse ;  /* 0x00000015500c7223 */ /* 0x180fe2000001081d */
[-C--:B------:R-:W-:Y:S01]  /*c520*/  FFMA.FTZ R8, R86, R21.reuse, -R29 ;  /* 0x0000001556087223 */ /* 0x080fe2000001081d */
[----:B------:R-:W3:Y:S03]  /*c530*/  LD.E R4, desc[UR40][R16.64+0x424] ;  /* 0x0004242810047980 */ /* 0x000ee6000c101900 */
[----:B------:R-:W0:Y:S01]  /*c540*/  MUFU.EX2 R6, R6 ;  /* 0x0000000600067308 */ /* 0x000e220000000800 */
[-CC-:B------:R-:W-:Y:S01]  /*c550*/  FFMA.FTZ R176, R158, R21.reuse, -R81.reuse ;  /* 0x000000159eb07223 */ /* 0x180fe20000010851 */
[-CC-:B------:R-:W-:Y:S01]  /*c560*/  FFMA.FTZ R165, R18, R21.reuse, -R81.reuse ;  /* 0x0000001512a57223 */ /* 0x180fe20000010851 */
[----:B------:R-:W4:Y:S05]  /*c570*/  LD.E R28, desc[UR40][R16.64+0x240] ;  /* 0x00024028101c7980 */ /* 0x000f2a000c101900 */
[----:B------:R-:W0:Y:S01]  /*c580*/  MUFU.EX2 R180, R180 ;  /* 0x000000b400b47308 */ /* 0x000e220000000800 */
[-CC-:B------:R-:W-:Y:S01]  /*c590*/  FFMA.FTZ R105, R160, R21.reuse, -R81.reuse ;  /* 0x00000015a0697223 */ /* 0x180fe20000010851 */
[-CC-:B------:R-:W-:Y:S01]  /*c5a0*/  FFMA.FTZ R163, R168, R21.reuse, -R81.reuse ;  /* 0x00000015a8a37223 */ /* 0x180fe20000010851 */
[-CC-:B------:R-:W-:Y:S01]  /*c5b0*/  FFMA.FTZ R166, R174, R21.reuse, -R81.reuse ;  /* 0x00000015aea67223 */ /* 0x180fe20000010851 */
[-CC-:B------:R-:W-:Y:S01]  /*c5c0*/  FFMA.FTZ R157, R218, R21.reuse, -R81.reuse ;  /* 0x00000015da9d7223 */ /* 0x180fe20000010851 */
[-CC-:B------:R-:W-:Y:S01]  /*c5d0*/  FFMA.FTZ R228, R228, R21.reuse, -R81.reuse ;  /* 0x00000015e4e47223 */ /* 0x180fe20000010851 */
[----:B------:R-:W4:Y:S02]  /*c5e0*/  LD.E R30, desc[UR40][R16.64+0x230] ;  /* 0x00023028101e7980 */ /* 0x000f24000c101900 */
[----:B------:R-:W0:Y:S01]  /*c5f0*/  MUFU.EX2 R181, R181 ;  /* 0x000000b500b57308 */ /* 0x000e220000000800 */
[-CC-:B------:R-:W-:Y:S01]  /*c600*/  FFMA.FTZ R160, R220, R21.reuse, -R81.reuse ;  /* 0x00000015dca07223 */ /* 0x180fe20000010851 */
[-CC-:B------:R-:W-:Y:S01]  /*c610*/  FFMA.FTZ R158, R236, R21.reuse, -R81.reuse ;  /* 0x00000015ec9e7223 */ /* 0x180fe20000010851 */
[-CC-:B------:R-:W-:Y:S01]  /*c620*/  FFMA.FTZ R13, R73, R21.reuse, -R81.reuse ;  /* 0x00000015490d7223 */ /* 0x180fe20000010851 */
[-CC-:B------:R-:W-:Y:S01]  /*c630*/  FFMA.FTZ R18, R75, R21.reuse, -R81.reuse ;  /* 0x000000154b127223 */ /* 0x180fe20000010851 */
[----:B------:R-:W-:-:S03]  /*c640*/  FFMA.FTZ R3, R77, R21, -R81 ;  /* 0x000000154d037223 */ /* 0x000fc60000010851 */
[----:B------:R-:W0:Y:S01]  /*c650*/  MUFU.EX2 R7, R7 ;  /* 0x0000000700077308 */ /* 0x000e220000000800 */
[----:B------:R-:W-:Y:S01]  /*c660*/  FFMA.FTZ R14, R79, R21, -R81 ;  /* 0x000000154f0e7223 */ /* 0x000fe20000010851 */
[----:B-1----:R-:W-:Y:S01]  /*c670*/  FFMA.FTZ R21, R92, R24, R183 ;  /* 0x000000185c157223 */ /* 0x002fe200000100b7 */
[----:B------:R-:W-:Y:S01]  /*c680*/  FADD.FTZ R24, R154, R103 ;  /* 0x000000679a187221 */ /* 0x000fe20000010000 */
[----:B------:R-:W4:Y:S04]  /*c690*/  LD.E R32, desc[UR40][R16.64+0x234] ;  /* 0x0002342810207980 */ /* 0x000f28000c101900 */
[----:B------:R-:W1:Y:S01]  /*c6a0*/  MUFU.EX2 R179, R179 ;  /* 0x000000b300b37308 */ /* 0x000e620000000800 */
[----:B--2---:R-:W-:Y:S01]  /*c6b0*/  FADD.FTZ R21, R188, R21 ;  /* 0x00000015bc157221 */ /* 0x004fe20000010000 */
[----:B------:R-:W-:Y:S01]  /*c6c0*/  FADD.FTZ R109, R155, R24 ;  /* 0x000000189b6d7221 */ /* 0x000fe20000010000 */
[----:B------:R-:W2:Y:S04]  /*c6d0*/  LD.E R36, desc[UR40][R16.64+0x254] ;  /* 0x0002542810247980 */ /* 0x000ea8000c101900 */
[----:B------:R-:W2:Y:S01]  /*c6e0*/  LD.E R40, desc[UR40][R16.64+0x260] ;  /* 0x0002602810287980 */ /* 0x000ea2000c101900 */
[----:B------:R-:W1:Y:S01]  /*c6f0*/  MUFU.EX2 R178, R178 ;  /* 0x000000b200b27308 */ /* 0x000e620000000800 */
[----:B0-----:R-:W-:Y:S01]  /*c700*/  FADD.FTZ R24, R6, R21 ;  /* 0x0000001506187221 */ /* 0x001fe20000010000 */
[----:B------:R-:W-:Y:S01]  /*c710*/  FADD.FTZ R26, R180, R109 ;  /* 0x0000006db41a7221 */ /* 0x000fe20000010000 */
[----:B------:R-:W2:Y:S04]  /*c720*/  LD.E R48, desc[UR40][R16.64+0x264] ;  /* 0x0002642810307980 */ /* 0x000ea8000c101900 */
[----:B------:R-:W2:Y:S01]  /*c730*/  LD.E R76, desc[UR40][R16.64+0x2e4] ;  /* 0x0002e428104c7980 */ /* 0x000ea2000c101900 */
[----:B------:R-:W0:Y:S03]  /*c740*/  MUFU.EX2 R186, R186 ;  /* 0x000000ba00ba7308 */ /* 0x000e260000000800 */
[----:B------:R-:W2:Y:S04]  /*c750*/  LD.E R90, desc[UR40][R16.64+0x350] ;  /* 0x00035028105a7980 */ /* 0x000ea8000c101900 */
[----:B------:R-:W2:Y:S01]  /*c760*/  LD.E R122, desc[UR40][R16.64+0x3a4] ;  /* 0x0003a428107a7980 */ /* 0x000ea2000c101900 */
[----:B------:R-:W0:Y:S01]  /*c770*/  MUFU.EX2 R175, R175 ;  /* 0x000000af00af7308 */ /* 0x000e220000000800 */
[----:B------:R-:W-:Y:S01]  /*c780*/  FADD.FTZ R24, R181, R24 ;  /* 0x00000018b5187221 */ /* 0x000fe20000010000 */
[----:B------:R-:W-:Y:S01]  /*c790*/  FADD.FTZ R115, R7, R26 ;  /* 0x0000001a07737221 */ /* 0x000fe20000010000 */
[----:B------:R-:W2:Y:S04]  /*c7a0*/  LD.E R44, desc[UR40][R16.64+0x280] ;  /* 0x00028028102c7980 */ /* 0x000ea8000c101900 */
[----:B------:R-:W2:Y:S01]  /*c7b0*/  LD.E R52, desc[UR40][R16.64+0x294] ;  /* 0x0002942810347980 */ /* 0x000ea2000c101900 */
[----:B------:R-:W0:Y:S03]  /*c7c0*/  MUFU.EX2 R177, R177 ;  /* 0x000000b100b17308 */ /* 0x000e260000000800 */
[----:B------:R-:W2:Y:S04]  /*c7d0*/  LD.E R132, desc[UR40][R16.64+0x3d0] ;  /* 0x0003d02810847980 */ /* 0x000ea8000c101900 */
[----:B------:R-:W2:Y:S01]  /*c7e0*/  LD.E R60, desc[UR40][R16.64+0x2c0] ;  /* 0x0002c028103c7980 */ /* 0x000ea2000c101900 */
[----:B------:R-:W0:Y:S01]  /*c7f0*/  MUFU.EX2 R169, R169 ;  /* 0x000000a900a97308 */ /* 0x000e220000000800 */
[----:B-1----:R-:W-:Y:S01]  /*c800*/  FADD.FTZ R21, R179, R24 ;  /* 0x00000018b3157221 */ /* 0x002fe20000010000 */
[----:B------:R-:W-:Y:S01]  /*c810*/  FADD.FTZ R26, R178, R115 ;  /* 0x00000073b21a7221 */ /* 0x000fe20000010000 */
[----:B------:R-:W2:Y:S04]  /*c820*/  LD.E R78, desc[UR40][R16.64+0x2d4] ;  /* 0x0002d428104e7980 */ /* 0x000ea8000c101900 */
[----:B------:R-:W2:Y:S01]  /*c830*/  LD.E R74, desc[UR40][R16.64+0x2f0] ;  /* 0x0002f028104a7980 */ /* 0x000ea2000c101900 */
[----:B------:R-:W1:Y:S03]  /*c840*/  MUFU.EX2 R182, R182 ;  /* 0x000000b600b67308 */ /* 0x000e660000000800 */
[----:B------:R-:W2:Y:S05]  /*c850*/  LD.E R142, desc[UR40][R16.64+0x3f4] ;  /* 0x0003f428108e7980 */ /* 0x000eaa000c101900 */
[----:B------:R-:W-:Y:S01]  /*c860*/  MUFU.EX2 R164, R164 ;  /* 0x000000a400a47308 */ /* 0x000fe20000000800 */
[----:B------:R1:W-:Y:S04]  /*c870*/  ST.E desc[UR40][R16.64+0x444], R31 ;  /* 0x0004441f10007985 */ /* 0x0003e8000c101928 */
[----:B------:R-:W2:Y:S03]  /*c880*/  LD.E R5, desc[UR40][R16.64+0x238] ;  /* 0x0002382810057980 */ /* 0x000ea6000c101900 */
[----:B------:R-:W1:Y:S01]  /*c890*/  MUFU.EX2 R172, R172 ;  /* 0x000000ac00ac7308 */ /* 0x000e620000000800 */
[----:B0-----:R-:W-:Y:S01]  /*c8a0*/  FADD.FTZ R24, R186, R21 ;  /* 0x00000015ba187221 */ /* 0x001fe20000010000 */
[----:B------:R-:W-:Y:S01]  /*c8b0*/  FADD.FTZ R26, R175, R26 ;  /* 0x0000001aaf1a7221 */ /* 0x000fe20000010000 */
[----:B------:R-:W2:Y:S04]  /*c8c0*/  LD.E R72, desc[UR40][R16.64+0x2f4] ;  /* 0x0002f42810487980 */ /* 0x000ea8000c101900 */
[----:B------:R-:W2:Y:S01]  /*c8d0*/  LD.E R82, desc[UR40][R16.64+0x300] ;  /* 0x0003002810527980 */ /* 0x000ea2000c101900 */
[----:B------:R-:W-:Y:S03]  /*c8e0*/  MUFU.EX2 R170, R170 ;  /* 0x000000aa00aa7308 */ /* 0x000fe60000000800 */
[----:B------:R-:W2:Y:S05]  /*c8f0*/  LD.E R148, desc[UR40][R16.64+0x420] ;  /* 0x0004202810947980 */ /* 0x000eaa000c101900 */
[----:B------:R-:W0:Y:S01]  /*c900*/  MUFU.EX2 R173, R173 ;  /* 0x000000ad00ad7308 */ /* 0x000e220000000800 */
[----:B------:R-:W-:Y:S01]  /*c910*/  FADD.FTZ R21, R177, R24 ;  /* 0x00000018b1157221 */ /* 0x000fe20000010000 */
[----:B------:R-:W-:Y:S01]  /*c920*/  FADD.FTZ R123, R169, R26 ;  /* 0x0000001aa97b7221 */ /* 0x000fe20000010000 */
[----:B------:R-:W2:Y:S04]  /*c930*/  LD.E R80, desc[UR40][R16.64+0x304] ;  /* 0x0003042810507980 */ /* 0x000ea8000c101900 */
[----:B------:R-:W2:Y:S01]  /*c940*/  LD.E R84, desc[UR40][R16.64+0x310] ;  /* 0x0003102810547980 */ /* 0x000ea2000c101900 */
[----:B------:R-:W-:Y:S03]  /*c950*/  MUFU.EX2 R167, R167 ;  /* 0x000000a700a77308 */ /* 0x000fe60000000800 */
[----:B------:R-:W2:Y:S04]  /*c960*/  LD.E R88, desc[UR40][R16.64+0x314] ;  /* 0x0003142810587980 */ /* 0x000ea8000c101900 */
[----:B------:R-:W2:Y:S01]  /*c970*/  LD.E R86, desc[UR40][R16.64+0x320] ;  /* 0x0003202810567980 */ /* 0x000ea2000c101900 */
[----:B------:R-:W0:Y:S01]  /*c980*/  MUFU.EX2 R176, R176 ;  /* 0x000000b000b07308 */ /* 0x000e220000000800 */
[----:B-1----:R-:W-:Y:S01]  /*c990*/  FADD.FTZ R24, R182, R21 ;  /* 0x00000015b6187221 */ /* 0x002fe20000010000 */
[----:B------:R-:W-:Y:S01]  /*c9a0*/  FADD.FTZ R21, R172, R123 ;  /* 0x0000007bac157221 */ /* 0x000fe20000010000 */
[----:B------:R-:W2:Y:S05]  /*c9b0*/  LD.E R29, desc[UR40][R16.64+0x258] ;  /* 0x00025828101d7980 */ /* 0x000eaa000c101900 */
[----:B------:R-:W1:Y:S08]  /*c9c0*/  MUFU.EX2 R161, R161 ;  /* 0x000000a100a17308 */ /* 0x000e700000000800 */
[----:B------:R-:W1:Y:S01]  /*c9d0*/  MUFU.EX2 R171, R171 ;  /* 0x000000ab00ab7308 */ /* 0x000e620000000800 */
[----:B0-----:R-:W-:Y:S01]  /*c9e0*/  FADD.FTZ R129, R173, R24 ;  /* 0x00000018ad817221 */ /* 0x001fe20000010000 */
[----:B------:R-:W-:Y:S01]  /*c9f0*/  FADD.FTZ R26, R170, R21 ;  /* 0x00000015aa1a7221 */ /* 0x000fe20000010000 */
[----:B------:R-:W2:Y:S05]  /*ca00*/  LD.E R31, desc[UR40][R16.64+0x268] ;  /* 0x00026828101f7980 */ /* 0x000eaa000c101900 */
[----:B------:R-:W0:Y:S01]  /*ca10*/  MUFU.EX2 R174, R89 ;  /* 0x0000005900ae7308 */ /* 0x000e220000000800 */
[----:B------:R-:W-:Y:S01]  /*ca20*/  FADD.FTZ R24, R176, R129 ;  /* 0x00000081b0187221 */ /* 0x000fe20000010000 */
[----:B------:R-:W-:Y:S01]  /*ca30*/  FADD.FTZ R26, R167, R26 ;  /* 0x0000001aa71a7221 */ /* 0x000fe20000010000 */
[----:B------:R-:W2:Y:S03]  /*ca40*/  LD.E R73, desc[UR40][R16.64+0x2ec] ;  /* 0x0002ec2810497980 */ /* 0x000ea6000c101900 */
[----:B-1----:R-:W-:Y:S01]  /*ca50*/  FADD.FTZ R137, R161, R26 ;  /* 0x0000001aa1897221 */ /* 0x002fe20000010000 */
[----:B------:R-:W2:Y:S01]  /*ca60*/  LD.E R75, desc[UR40][R16.64+0x2f8] ;  /* 0x0002f828104b7980 */ /* 0x000ea2000c101900 */
[----:B------:R-:W-:Y:S01]  /*ca70*/  FADD.FTZ R135, R171, R24 ;  /* 0x00000018ab877221 */ /* 0x000fe20000010000 */
[----:B------:R1:W-:Y:S01]  /*ca80*/  MUFU.EX2 R168, R105 ;  /* 0x0000006900a87308 */ /* 0x0003e20000000800 */
[----:B------:R-:W-:Y:S01]  /*ca90*/  FADD.FTZ R26, R164, R137 ;  /* 0x00000089a41a7221 */ /* 0x000fe20000010000 */
[----:B------:R-:W2:Y:S04]  /*caa0*/  LD.E R77, desc[UR40][R16.64+0x2fc] ;  /* 0x0002fc28104d7980 */ /* 0x000ea8000c101900 */
[----:B------:R-:W2:Y:S01]  /*cab0*/  LD.E R79, desc[UR40][R16.64+0x308] ;  /* 0x00030828104f7980 */ /* 0x000ea2000c101900 */
[----:B0-----:R-:W-:-:S03]  /*cac0*/  FADD.FTZ R24, R174, R135 ;  /* 0x00000087ae187221 */ /* 0x001fc60000010000 */
[----:B------:R-:W2:Y:S04]  /*cad0*/  LD.E R81, desc[UR40][R16.64+0x30c] ;  /* 0x00030c2810517980 */ /* 0x000ea8000c101900 */
[----:B------:R-:W2:Y:S04]  /*cae0*/  LD.E R89, desc[UR40][R16.64+0x32c] ;  /* 0x00032c2810597980 */ /* 0x000ea8000c101900 */
[----:B------:R-:W2:Y:S04]  /*caf0*/  LD.E R103, desc[UR40][R16.64+0x368] ;  /* 0x0003682810677980 */ /* 0x000ea8000c101900 */
[----:B-1----:R-:W2:Y:S04]  /*cb00*/  LD.E R105, desc[UR40][R16.64+0x36c] ;  /* 0x00036c2810697980 */ /* 0x002ea8000c101900 */
[----:B------:R-:W2:Y:S04]  /*cb10*/  LD.E R109, desc[UR40][R16.64+0x37c] ;  /* 0x00037c28106d7980 */ /* 0x000ea8000c101900 */
[----:B------:R-:W2:Y:S04]  /*cb20*/  LD.E R115, desc[UR40][R16.64+0x398] ;  /* 0x0003982810737980 */ /* 0x000ea8000c101900 */
[----:B------:R-:W2:Y:S04]  /*cb30*/  LD.E R123, desc[UR40][R16.64+0x3bc] ;  /* 0x0003bc28107b7980 */ /* 0x000ea8000c101900 */
[----:B------:R-:W2:Y:S04]  /*cb40*/  LD.E R129, desc[UR40][R16.64+0x3d8] ;  /* 0x0003d82810817980 */ /* 0x000ea8000c101900 */
[----:B------:R-:W2:Y:S04]  /*cb50*/  LD.E R135, desc[UR40][R16.64+0x3e8] ;  /* 0x0003e82810877980 */ /* 0x000ea8000c101900 */
[----:B------:R-:W2:Y:S01]  /*cb60*/  LD.E R137, desc[UR40][R16.64+0x3fc] ;  /* 0x0003fc2810897980 */ /* 0x000ea2000c101900 */
[----:B------:R-:W0:Y:S08]  /*cb70*/  MUFU.EX2 R165, R165 ;  /* 0x000000a500a57308 */ /* 0x000e300000000800 */
[----:B------:R-:W1:Y:S08]  /*cb80*/  MUFU.EX2 R163, R163 ;  /* 0x000000a300a37308 */ /* 0x000e700000000800 */
[----:B------:R-:W1:Y:S01]  /*cb90*/  MUFU.EX2 R166, R166 ;  /* 0x000000a600a67308 */ /* 0x000e620000000800 */
[----:B0-----:R-:W-:-:S07]  /*cba0*/  FADD.FTZ R187, R165, R24 ;  /* 0x00000018a5bb7221 */ /* 0x001fce0000010000 */
[----:B------:R-:W0:Y:S01]  /*cbb0*/  MUFU.EX2 R159, R159 ;  /* 0x0000009f009f7308 */ /* 0x000e220000000800 */
[----:B------:R-:W-:-:S07]  /*cbc0*/  FADD.FTZ R24, R168, R187 ;  /* 0x000000bba8187221 */ /* 0x000fce0000010000 */
[----:B------:R-:W0:Y:S01]  /*cbd0*/  MUFU.EX2 R157, R157 ;  /* 0x0000009d009d7308 */ /* 0x000e220000000800 */
[----:B-1----:R-:W-:-:S07]  /*cbe0*/  FADD.FTZ R187, R163, R24 ;  /* 0x00000018a3bb7221 */ /* 0x002fce0000010000 */
[----:B------:R-:W1:Y:S08]  /*cbf0*/  MUFU.EX2 R162, R162 ;  /* 0x000000a200a27308 */ /* 0x000e700000000800 */
[----:B------:R-:W1:Y:S01]  /*cc00*/  MUFU.EX2 R160, R160 ;  /* 0x000000a000a07308 */ /* 0x000e620000000800 */
[----:B------:R-:W-:-:S07]  /*cc10*/  FADD.FTZ R24, R166, R187 ;  /* 0x000000bba6187221 */ /* 0x000fce0000010000 */
[----:B------:R-:W3:Y:S01]  /*cc20*/  MUFU.EX2 R156, R156 ;  /* 0x0000009c009c7308 */ /* 0x000ee20000000800 */
[----:B0-----:R-:W-:-:S07]  /*cc30*/  FADD.FTZ R189, R159, R26 ;  /* 0x0000001a9fbd7221 */ /* 0x001fce0000010000 */
[----:B------:R-:W0:Y:S01]  /*cc40*/  MUFU.EX2 R21, R228 ;  /* 0x000000e400157308 */ /* 0x000e220000000800 */
[----:B------:R-:W-:-:S07]  /*cc50*/  FADD.FTZ R187, R157, R24 ;  /* 0x000000189dbb7221 */ /* 0x000fce0000010000 */
[----:B------:R-:W0:Y:S01]  /*cc60*/  MUFU.EX2 R19, R19 ;  /* 0x0000001300137308 */ /* 0x000e220000000800 */
[----:B-1----:R-:W-:-:S07]  /*cc70*/  FADD.FTZ R189, R162, R189 ;  /* 0x000000bda2bd7221 */ /* 0x002fce0000010000 */
[----:B------:R-:W1:Y:S01]  /*cc80*/  MUFU.EX2 R158, R158 ;  /* 0x0000009e009e7308 */ /* 0x000e620000000800 */
[----:B------:R-:W-:-:S07]  /*cc90*/  FADD.FTZ R24, R160, R187 ;  /* 0x000000bba0187221 */ /* 0x000fce0000010000 */
[----:B------:R-:W1:Y:S01]  /*cca0*/  MUFU.EX2 R15, R15 ;  /* 0x0000000f000f7308 */ /* 0x000e620000000800 */
[----:B---3--:R-:W-:-:S07]  /*ccb0*/  FADD.FTZ R26, R156, R189 ;  /* 0x000000bd9c1a7221 */ /* 0x008fce0000010000 */
[----:B------:R-:W3:Y:S01]  /*ccc0*/  MUFU.EX2 R13, R13 ;  /* 0x0000000d000d7308 */ /* 0x000ee20000000800 */
[----:B0-----:R-:W-:-:S07]  /*ccd0*/  FADD.FTZ R187, R21, R24 ;  /* 0x0000001815bb7221 */ /* 0x001fce0000010000 */
[----:B------:R-:W0:Y:S01]  /*cce0*/  MUFU.EX2 R20, R20 ;  /* 0x0000001400147308 */ /* 0x000e220000000800 */
[----:B------:R-:W-:-:S07]  /*ccf0*/  FADD.FTZ R26, R19, R26 ;  /* 0x0000001a131a7221 */ /* 0x000fce0000010000 */
[----:B------:R-:W4:Y:S01]  /*cd00*/  MUFU.EX2 R18, R18 ;  /* 0x0000001200127308 */ /* 0x000f220000000800 */
        /* <DEDUP_REMOVED lines=8> */
[----:B----4-:R-:W-:-:S07]  /*cd90*/  FADD.FTZ R24, R18, R187 ;  /* 0x000000bb12187221 */ /* 0x010fce0000010000 */
[----:B------:R-:W4:Y:S01]  /*cda0*/  MUFU.EX2 R8, R8 ;  /* 0x0000000800087308 */ /* 0x000f220000000800 */
[----:B-1----:R-:W-:-:S07]  /*cdb0*/  FADD.FTZ R189, R11, R26 ;  /* 0x0000001a0bbd7221 */ /* 0x002fce0000010000 */
[----:B------:R-:W1:Y:S01]  /*cdc0*/  MUFU.EX2 R9, R9 ;  /* 0x0000000900097308 */ /* 0x000e620000000800 */
[----:B------:R-:W-:Y:S01]  /*cdd0*/  FADD.FTZ R187, R3, R24 ;  /* 0x0000001803bb7221 */ /* 0x000fe20000010000 */
[----:B---3--:R-:W-:-:S03]  /*cde0*/  FADD.FTZ R189, R12, R189 ;  /* 0x000000bd0cbd7221 */ /* 0x008fc60000010000 */
[----:B0-----:R-:W-:Y:S01]  /*cdf0*/  FADD.FTZ R187, R14, R187 ;  /* 0x000000bb0ebb7221 */ /* 0x001fe20000010000 */
[----:B------:R-:W-:Y:S01]  /*ce00*/  FMUL.FTZ R219, R92, R27 ;  /* 0x0000001b5cdb7220 */ /* 0x000fe20000410000 */
[----:B----4-:R-:W-:-:S03]  /*ce10*/  FADD.FTZ R26, R8, R189 ;  /* 0x000000bd081a7221 */ /* 0x010fc60000010000 */
[----:B------:R2:W-:Y:S01]  /*ce20*/  ST.E desc[UR40][R16.64+0x454], R187 ;  /* 0x000454bb10007985 */ /* 0x0005e2000c101928 */
[C---:B------:R-:W-:Y:S01]  /*ce30*/  FMUL.FTZ R217, R25.reuse, R4 ;  /* 0x0000000419d97220 */ /* 0x040fe20000410000 */
[C---:B------:R-:W-:Y:S01]  /*ce40*/  FMUL.FTZ R27, R25.reuse, R30 ;  /* 0x0000001e191b7220 */ /* 0x040fe20000410000 */
[C---:B------:R-:W-:Y:S01]  /*ce50*/  FMUL.FTZ R195, R25.reuse, R32 ;  /* 0x0000002019c37220 */ /* 0x040fe20000410000 */
[----:B------:R-:W-:Y:S01]  /*ce60*/  FMUL.FTZ R203, R25, R28 ;  /* 0x0000001c19cb7220 */ /* 0x000fe20000410000 */
[----:B-1----:R-:W-:Y:S01]  /*ce70*/  FADD.FTZ R189, R9, R26 ;  /* 0x0000001a09bd7221 */ /* 0x002fe20000010000 */
[----:B--2---:R-:W-:-:S04]  /*ce80*/  FMUL.FTZ R187, R25, R36 ;  /* 0x0000002419bb7220 */ /* 0x004fc80000410000 */
        /* <DEDUP_REMOVED lines=11> */
[C---:B---3--:R-:W-:Y:S01]  /*cf40*/  FMUL.FTZ R27, R25.reuse, R46 ;  /* 0x0000002e191b7220 */ /* 0x048fe20000410000 */
[C---:B0-----:R-:W-:Y:S01]  /*cf50*/  FMUL.FTZ R195, R25.reuse, R42 ;  /* 0x0000002a19c37220 */ /* 0x041fe20000410000 */
[C---:B-1----:R-:W-:Y:S01]  /*cf60*/  FMUL.FTZ R203, R25.reuse, R44 ;  /* 0x0000002c19cb7220 */ /* 0x042fe20000410000 */
[C---:B--2---:R-:W-:Y:S01]  /*cf70*/  FMUL.FTZ R187, R25.reuse, R50 ;  /* 0x0000003219bb7220 */ /* 0x044fe20000410000 */
[----:B------:R0:W-:Y:S01]  /*cf80*/  ST.E desc[UR40][R16.64+0x244], R189 ;  /* 0x000244bd10007985 */ /* 0x0001e2000c101928 */
[C---:B------:R-:W-:Y:S01]  /*cf90*/  FMUL.FTZ R221, R25.reuse, R56 ;  /* 0x0000003819dd7220 */ /* 0x040fe20000410000 */
[C---:B------:R-:W-:Y:S02]  /*cfa0*/  FMUL.FTZ R227, R25.reuse, R58 ;  /* 0x0000003a19e37220 */ /* 0x040fe40000410000 */
        /* <DEDUP_REMOVED lines=11> */
[C---:B0-----:R-:W-:Y:S01]  /*d060*/  FMUL.FTZ R27, R25.reuse, R68 ;  /* 0x00000044191b7220 */ /* 0x041fe20000410000 */
[C---:B-1----:R-:W-:Y:S01]  /*d070*/  FMUL.FTZ R195, R25.reuse, R62 ;  /* 0x0000003e19c37220 */ /* 0x042fe20000410000 */
[C---:B--2---:R-:W-:Y:S01]  /*d080*/  FMUL.FTZ R203, R25.reuse, R60 ;  /* 0x0000003c19cb7220 */ /* 0x044fe20000410000 */
[C---:B---3--:R-:W-:Y:S01]  /*d090*/  FMUL.FTZ R187, R25.reuse, R78 ;  /* 0x0000004e19bb7220 */ /* 0x048fe20000410000 */
        /* <DEDUP_REMOVED lines=62> */
[C---:B------:R-:W-:Y:S02]  /*d480*/  FMUL.FTZ R39, R92.reuse, R39 ;  /* 0x000000275c277220 */ /* 0x040fe40000410000 */
        /* <DEDUP_REMOVED lines=146> */
[----:B------:R4:W-:Y:S04]  /*ddb0*/  ST.E desc[UR40][R16.64+0x3e8], R135 ;  /* 0x0003e88710007985 */ /* 0x0009e8000c101928 */
[----:B------:R-:W-:Y:S04]  /*ddc0*/  ST.E desc[UR40][R16.64+0x3ec], R141 ;  /* 0x0003ec8d10007985 */ /* 0x000fe8000c101928 */
        /* <DEDUP_REMOVED lines=1499> */
.L_x_12492:
[----:B------:R-:W-:Y:S05]  /*13b80*/  BSYNC B0 ;  /* 0x0000000000007941 */ /* 0x000fea0003800000 */
.L_x_12491:
[----:B------:R-:W-:Y:S05]  /*13b90*/  @P1 BRA `(.L_x_12493) ;  /* 0xffffff6000901947 */ /* 0x000fea000383ffff */
.L_x_12476:
[----:B------:R-:W-:-:S13]  /*13ba0*/  ISETP.GE.AND P1, PT, R10, UR45, PT ;  /* 0x0000002d0a007c0c */ /* 0x000fda000bf26270 */
[----:B------:R-:W-:Y:S05]  /*13bb0*/  @!P1 BRA `(.L_x_12494) ;  /* 0x000000b000909947 */ /* 0x000fea0003800000 */
[----:B0-----:R0:W5:Y:S02]  /*13bc0*/  LDL.64 R2, [R1+0x178] ;  /* 0x0001780001027983 */ /* 0x0011640000100a00 */
.L_x_12525:
        /* <DEDUP_REMOVED lines=21> */
.L_x_12496:
[----:B------:R-:W-:Y:S05]  /*13d20*/  BSYNC B0 ;  /* 0x0000000000007941 */ /* 0x000fea0003800000 */
.L_x_12495:
        /* <DEDUP_REMOVED lines=13> */
.L_x_12498:
[----:B------:R-:W-:Y:S05]  /*13e00*/  BSYNC B0 ;  /* 0x0000000000007941 */ /* 0x000fea0003800000 */
.L_x_12497:
        /* <DEDUP_REMOVED lines=8> */
.L_x_12500:
[----:B------:R-:W-:Y:S05]  /*13e90*/  BSYNC B0 ;  /* 0x0000000000007941 */ /* 0x000fea0003800000 */
.L_x_12499:
        /* <DEDUP_REMOVED lines=59> */
.L_x_12503:
[----:B------:R-:W-:Y:S05]  /*14250*/  BSYNC B0 ;  /* 0x0000000000007941 */ /* 0x000fea0003800000 */
.L_x_12502:
        /* <DEDUP_REMOVED lines=10> */
.L_x_12505:
[----:B------:R-:W-:Y:S05]  /*14300*/  BSYNC B0 ;  /* 0x0000000000007941 */ /* 0x000fea0003800000 */
.L_x_12504:
[----:B------:R-:W-:Y:S04]  /*14310*/  BSSY B0, `(.L_x_12506) ;  /* 0x0000006000007945 */ /* 0x000fe80003800000 */
[----:B--2---:R-:W-:Y:S05]  /*14320*/  @P1 BRA `(.L_x_12507) ;  /* 0x0000000000101947 */ /* 0x004fea0003800000 */
[----:B-----5:R-:W-:Y:S01]  /*14330*/  IMAD R4, R4, 0x8, R7 ;  /* 0x0000000804047824 */ /* 0x020fe200078e0207 */
[----:B-1----:R-:W-:-:S04]  /*14340*/  SHF.L.U32 R5, R6, 0x1f, RZ ;  /* 0x0000001f06057819 */ /* 0x002fc800000006ff */
[----:B------:R-:W1:Y:S02]  /*14350*/  SYNCS.PHASECHK.TRANS64.TRYWAIT P1, [R4+URZ], R5 ;  /* 0x00000005040075a7 */ /* 0x000e64000802017f */
[----:B-1----:R-:W-:Y:S05]  /*14360*/  @!P1 BRA `(.L_x_12508) ;  /* 0x0000015c00f89947 */ /* 0x002fea0003800000 */
.L_x_12507:
[----:B------:R-:W-:Y:S05]  /*14370*/  BSYNC B0 ;  /* 0x0000000000007941 */ /* 0x000fea0003800000 */
.L_x_12506:
        /* <DEDUP_REMOVED lines=225> */
[-C--:B------:R-:W-:Y:S01]  /*15190*/  FMUL.FTZ R72, R25, R12.reuse ;  /* 0x0000000c19487220 */ /* 0x080fe20000410000 */
[----:B------:R-:W-:-:S03]  /*151a0*/  FMUL.FTZ R25, R34, R12 ;  /* 0x0000000c22197220 */ /* 0x000fc60000410000 */
[----:B------:R-:W-:Y:S02]  /*151b0*/  IMAD.IADD R36, R11, 0x1, -R36 ;  /* 0x000000010b247824 */ /* 0x000fe400078e0a24 */
[-C--:B------:R-:W-:Y:S01]  /*151c0*/  FMUL.FTZ R34, R37, R12.reuse ;  /* 0x0000000c25227220 */ /* 0x080fe20000410000 */
[-C--:B------:R-:W-:Y:S02]  /*151d0*/  FMUL.FTZ R74, R29, R12.reuse ;  /* 0x0000000c1d4a7220 */ /* 0x080fe40000410000 */
[----:B------:R-:W-:Y:S01]  /*151e0*/  SHF.R.S32.HI R37, RZ, 0x1f, R36 ;  /* 0x0000001fff257819 */ /* 0x000fe20000011424 */
[-C--:B------:R-:W-:Y:S01]  /*151f0*/  FMUL.FTZ R29, R38, R12.reuse ;  /* 0x0000000c261d7220 */ /* 0x080fe20000410000 */
[-C--:B------:R-:W-:Y:S01]  /*15200*/  FMUL.FTZ R83, R39, R12.reuse ;  /* 0x0000000c27537220 */ /* 0x080fe20000410000 */
[-C--:B------:R-:W-:Y:S01]  /*15210*/  FMUL.FTZ R40, R40, R12.reuse ;  /* 0x0000000c28287220 */ /* 0x080fe20000410000 */
[----:B------:R-:W-:Y:S01]  /*15220*/  FMUL.FTZ R41, R41, R12 ;  /* 0x0000000c29297220 */ /* 0x000fe20000410000 */
[----:B------:R-:W-:-:S02]  /*15230*/  LEA.HI R39, R37, R36, RZ, 0x2 ;  /* 0x0000002425277211 */ /* 0x000fc400078f10ff */
[----:B------:R-:W-:Y:S01]  /*15240*/  LEA.HI R38, R28, R11, RZ, 0x2 ;  /* 0x0000000b1c267211 */ /* 0x000fe200078f10ff */
[----:B------:R3:W4:Y:S03]  /*15250*/  MUFU.TANH R76, R40 ;  /* 0x00000028004c7308 */ /* 0x0007260000002400 */
[----:B------:R-:W-:-:S05]  /*15260*/  LOP3.LUT R38, R38, 0xfffffffc, RZ, 0xc0, !PT ;  /* 0xfffffffc26267812 */ /* 0x000fca00078ec0ff */
[----:B------:R0:W1:Y:S01]  /*15270*/  MUFU.TANH R78, R41 ;  /* 0x00000029004e7308 */ /* 0x0000620000002400 */
[----:B---3--:R-:W-:Y:S01]  /*15280*/  SHF.R.S32.HI R40, RZ, 0x2, R39 ;  /* 0x00000002ff287819 */ /* 0x008fe20000011427 */
[----:B------:R-:W-:Y:S01]  /*15290*/  IMAD.IADD R11, R11, 0x1, -R38 ;  /* 0x000000010b0b7824 */ /* 0x000fe200078e0a26 */
[----:B------:R-:W-:Y:S02]  /*152a0*/  SHF.R.S32.HI R38, RZ, 0x7, R35 ;  /* 0x00000007ff267819 */ /* 0x000fe40000011423 */
[----:B0-----:R-:W-:Y:S02]  /*152b0*/  SHF.R.S32.HI R41, RZ, 0x1f, R39 ;  /* 0x0000001fff297819 */ /* 0x001fe40000011427 */
[----:B------:R-:W-:Y:S02]  /*152c0*/  LEA.HI R37, R37, R36, RZ, 0x5 ;  /* 0x0000002425257211 */ /* 0x000fe400078f28ff */
[----:B------:R-:W-:Y:S02]  /*152d0*/  LEA.HI R41, R41, R40, RZ, 0x3 ;  /* 0x0000002829297211 */ /* 0x000fe400078f18ff */
[----:B------:R-:W-:-:S02]  /*152e0*/  LEA.HI R35, R35, R38, RZ, 0x1 ;  /* 0x0000002623237211 */ /* 0x000fc400078f08ff */
[----:B------:R-:W-:Y:S02]  /*152f0*/  LOP3.LUT R41, R41, 0xfffffff8, RZ, 0xc0, !PT ;  /* 0xfffffff829297812 */ /* 0x000fe400078ec0ff */
[----:B------:R-:W-:Y:S02]  /*15300*/  SHF.R.S32.HI R37, RZ, 0x5, R37 ;  /* 0x00000005ff257819 */ /* 0x000fe40000011425 */
[----:B------:R-:W-:Y:S01]  /*15310*/  LOP3.LUT R35, R35, 0x3fffffe, RZ, 0xc0, !PT ;  /* 0x03fffffe23237812 */ /* 0x000fe200078ec0ff */
[----:B------:R-:W-:Y:S01]  /*15320*/  IMAD.IADD R41, R40, 0x1, -R41 ;  /* 0x0000000128297824 */ /* 0x000fe200078e0a29 */
        /* <DEDUP_REMOVED lines=119> */
.L_x_12514:
[----:B------:R-:W-:Y:S05]  /*15aa0*/  BSYNC B2 ;  /* 0x0000000000027941 */ /* 0x000fea0003800000 */
.L_x_12513:
[----:B------:R-:W-:Y:S01]  /*15ab0*/  LOP3.LUT R7, RZ, R7, RZ, 0x33, !PT ;  /* 0x00000007ff077212 */ /* 0x000fe200078e33ff */
[----:B------:R-:W-:Y:S06]  /*15ac0*/  BRA `(.L_x_12515) ;  /* 0x0000000000187947 */ /* 0x000fec0003800000 */
.L_x_12512:
[----:B------:R-:W-:-:S13]  /*15ad0*/  ISETP.NE.AND P1, PT, R6, 0x1, PT ;  /* 0x000000010600780c */ /* 0x000fda0003f25270 */
[----:B------:R-:W-:Y:S05]  /*15ae0*/  @!P1 BRA `(.L_x_12515) ;  /* 0x0000000000109947 */ /* 0x000fea0003800000 */
[----:B------:R-:W2:Y:S04]  /*15af0*/  LDL R12, [R194+0x1c] ;  /* 0x00001c00c20c7983 */ /* 0x000ea80000100800 */
[----:B------:R-:W3:Y:S01]  /*15b00*/  LDL R14, [R194+0x20] ;  /* 0x00002000c20e7983 */ /* 0x000ee20000100800 */
[----:B--2---:R-:W-:-:S05]  /*15b10*/  IMAD.HI.U32 R7, R7, R12, RZ ;  /* 0x0000000c07077227 */ /* 0x004fca00078e00ff */
[----:B---3--:R-:W-:-:S07]  /*15b20*/  SHF.R.U32.HI R7, RZ, R14, R7 ;  /* 0x0000000eff077219 */ /* 0x008fce0000011607 */
.L_x_12515:
[----:B------:R-:W-:Y:S05]  /*15b30*/  BSYNC B1 ;  /* 0x0000000000017941 */ /* 0x000fea0003800000 */
.L_x_12511:
[----:B------:R-:W-:-:S05]  /*15b40*/  IMAD R7, R6, R7, R38 ;  /* 0x0000000706077224 */ /* 0x000fca00078e0226 */
[----:B------:R-:W-:Y:S02]  /*15b50*/  VIMNMX R8, R8, R7, !PT ;  /* 0x0000000708087248 */ /* 0x000fe40007fe0100 */
[----:B------:R-:W-:-:S07]  /*15b60*/  VIADDMNMX R9, R7, R6, R9, PT ;  /* 0x0000000607097246 */ /* 0x000fce0003800109 */
.L_x_12510:
[----:B------:R-:W-:Y:S05]  /*15b70*/  BSYNC B0 ;  /* 0x0000000000007941 */ /* 0x000fea0003800000 */
.L_x_12509:
        /* <DEDUP_REMOVED lines=133> */
.L_x_12521:
[----:B------:R-:W-:Y:S05]  /*163d0*/  BSYNC B2 ;  /* 0x0000000000027941 */ /* 0x000fea0003800000 */
.L_x_12520:
[----:B------:R-:W-:Y:S01]  /*163e0*/  LOP3.LUT R5, RZ, R5, RZ, 0x33, !PT ;  /* 0x00000005ff057212 */ /* 0x000fe200078e33ff */
[----:B------:R-:W-:Y:S06]  /*163f0*/  BRA `(.L_x_12522) ;  /* 0x0000000000187947 */ /* 0x000fec0003800000 */
.L_x_12519:
[----:B------:R-:W-:-:S13]  /*16400*/  ISETP.NE.AND P6, PT, R6, 0x1, PT ;  /* 0x000000010600780c */ /* 0x000fda0003fc5270 */
[----:B------:R-:W-:Y:S05]  /*16410*/  @!P6 BRA `(.L_x_12522) ;  /* 0x000000000010e947 */ /* 0x000fea0003800000 */
[----:B------:R-:W2:Y:S04]  /*16420*/  LDL R4, [R194+0x1c] ;  /* 0x00001c00c2047983 */ /* 0x000ea80000100800 */
[----:B------:R-:W3:Y:S01]  /*16430*/  LDL R12, [R194+0x20] ;  /* 0x00002000c20c7983 */ /* 0x000ee20000100800 */
[----:B--2---:R-:W-:-:S05]  /*16440*/  IMAD.HI.U32 R5, R5, R4, RZ ;  /* 0x0000000405057227 */ /* 0x004fca00078e00ff */
[----:B---3--:R-:W-:-:S07]  /*16450*/  SHF.R.U32.HI R5, RZ, R12, R5 ;  /* 0x0000000cff057219 */ /* 0x008fce0000011605 */
.L_x_12522:
[----:B------:R-:W-:Y:S05]  /*16460*/  BSYNC B1 ;  /* 0x0000000000017941 */ /* 0x000fea0003800000 */
.L_x_12518:
[----:B------:R-:W-:-:S05]  /*16470*/  IMAD R5, R6, R5, R38 ;  /* 0x0000000506057224 */ /* 0x000fca00078e0226 */
[----:B------:R-:W-:Y:S02]  /*16480*/  VIADDMNMX R9, R5, R6, R9, PT ;  /* 0x0000000605097246 */ /* 0x000fe40003800109 */
[----:B------:R-:W-:-:S07]  /*16490*/  VIMNMX R8, R8, R5, !PT ;  /* 0x0000000508087248 */ /* 0x000fce0007fe0100 */
.L_x_12517:
[----:B------:R-:W-:Y:S05]  /*164a0*/  BSYNC B0 ;  /* 0x0000000000007941 */ /* 0x000fea0003800000 */
.L_x_12516:
        /* <DEDUP_REMOVED lines=12> */
[----:B------:R-:W4:Y:S01]  /*16570*/  LD.E R20, desc[UR40][R16.64+0x450] ;  /* 0x0004502810147980 */ /* 0x000f22000c101900 */
        /* <DEDUP_REMOVED lines=141> */
[----:B------:R-:W-:Y:S02]  /*16e50*/  FMNMX.FTZ R12, R87, R12, !PT ;  /* 0x0000000c570c7209 */ /* 0x000fe40007810000 */
[----:B------:R-:W-:Y:S02]  /*16e60*/  ISETP.NE.AND P6, PT, R24, RZ, PT ;  /* 0x000000ff1800720c */ /* 0x000fe40003fc5270 */
[----:B------:R-:W-:Y:S01]  /*16e70*/  FMNMX.FTZ R12, R85, R12, !PT ;  /* 0x0000000c550c7209 */ /* 0x000fe20007810000 */
[----:B------:R-:W2:Y:S03]  /*16e80*/  LD.E R24, desc[UR40][R16.64+0x424] ;  /* 0x0004242810187980 */ /* 0x000ea6000c101900 */
        /* <DEDUP_REMOVED lines=40> */
[----:B------:R-:W-:Y:S02]  /*17110*/  ISETP.LT.OR P1, PT, R9, 0x49, P1 ;  /* 0x000000490900780c */ /* 0x000fe40000f21670 */
[----:B------:R-:W-:Y:S02]  /*17120*/  FMNMX.FTZ R12, R97, R12, !PT ;  /* 0x0000000c610c7209 */ /* 0x000fe40007810000 */
[----:B------:R-:W-:-:S02]  /*17130*/  ISETP.LT.OR P2, PT, R9, 0x4a, P2 ;  /* 0x0000004a0900780c */ /* 0x000fc40001741670 */
[----:B------:R-:W-:Y:S02]  /*17140*/  FSEL R103, R27, -INF , !P1 ;  /* 0xff8000001b677808 */ /* 0x000fe40004800000 */
[----:B------:R-:W-:Y:S02]  /*17150*/  FMNMX.FTZ R12, R93, R12, !PT ;  /* 0x0000000c5d0c7209 */ /* 0x000fe40007810000 */
[----:B------:R-:W-:Y:S02]  /*17160*/  FSEL R107, R107, -INF , !P3 ;  /* 0xff8000006b6b7808 */ /* 0x000fe40005800000 */
[----:B------:R-:W-:Y:S02]  /*17170*/  ISETP.LT.OR P5, PT, R9, 0x59, P5 ;  /* 0x000000590900780c */ /* 0x000fe40002fa1670 */
[----:B------:R-:W-:Y:S01]  /*17180*/  FSEL R109, R109, -INF , !P4 ;  /* 0xff8000006d6d7808 */ /* 0x000fe20006000000 */
[----:B------:R0:W-:Y:S01]  /*17190*/  ST.E desc[UR40][R16.64+0x440], R13 ;  /* 0x0004400d10007985 */ /* 0x0001e2000c101928 */
[----:B------:R-:W-:-:S02]  /*171a0*/  FSEL R105, R28, -INF , !P2 ;  /* 0xff8000001c697808 */ /* 0x000fc40005000000 */
[----:B------:R-:W-:Y:S01]  /*171b0*/  FMNMX.FTZ R12, R103, R12, !PT ;  /* 0x0000000c670c7209 */ /* 0x000fe20007810000 */
[----:B------:R-:W1:Y:S03]  /*171c0*/  SHFL.BFLY PT, R25, R14, 0x1, 0x1f ;  /* 0x0c201f000e197f89 */ /* 0x000e6600000e0000 */
[----:B------:R-:W-:Y:S01]  /*171d0*/  FMNMX.FTZ R12, R105, R12, !PT ;  /* 0x0000000c690c7209 */ /* 0x000fe20007810000 */
[----:B------:R-:W5:Y:S01]  /*171e0*/  LD.E R27, desc[UR40][R16.64+0x234] ;  /* 0x00023428101b7980 */ /* 0x000f62000c101900 */
[----:B------:R-:W-:Y:S02]  /*171f0*/  ISETP.GT.AND P1, PT, R8, 0x59, !P6 ;  /* 0x000000590800780c */ /* 0x000fe40007724270 */
[----:B------:R-:W-:Y:S01]  /*17200*/  FMNMX.FTZ R12, R107, R12, !PT ;  /* 0x0000000c6b0c7209 */ /* 0x000fe20007810000 */
[----:B------:R-:W2:Y:S01]  /*17210*/  LD.E R28, desc[UR40][R16.64+0x240] ;  /* 0x00024028101c7980 */ /* 0x000ea2000c101900 */
[----:B------:R-:W-:-:S02]  /*17220*/  ISETP.LT.OR P1, PT, R9, 0x5a, P1 ;  /* 0x0000005a0900780c */ /* 0x000fc40000f21670 */
[----:B------:R-:W-:Y:S01]  /*17230*/  FSEL R111, R111, -INF , !P5 ;  /* 0xff8000006f6f7808 */ /* 0x000fe20006800000 */
[----:B------:R-:W5:Y:S01]  /*17240*/  LD.E R9, desc[UR40][R16.64+0x454] ;  /* 0x0004542810097980 */ /* 0x000f62000c101900 */
[----:B------:R-:W-:Y:S02]  /*17250*/  FMNMX.FTZ R12, R109, R12, !PT ;  /* 0x0000000c6d0c7209 */ /* 0x000fe40007810000 */
[----:B------:R-:W-:Y:S02]  /*17260*/  FSEL R113, R113, -INF , !P1 ;  /* 0xff80000071717808 */ /* 0x000fe40004800000 */
[----:B------:R-:W-:-:S04]  /*17270*/  FMNMX.FTZ R12, R111, R12, !PT ;  /* 0x0000000c6f0c7209 */ /* 0x000fc80007810000 */
[----:B0-----:R-:W-:-:S05]  /*17280*/  FMNMX.FTZ R13, R113, R12, !PT ;  /* 0x0000000c710d7209 */ /* 0x001fca0007810000 */
[----:B------:R-:W-:Y:S04]  /*17290*/  ST.E desc[UR40][R16.64+0x444], R13 ;  /* 0x0004440d10007985 */ /* 0x000fe8000c101928 */
[----:B------:R-:W3:Y:S01]  /*172a0*/  LD.E R8, desc[UR40][R16.64+0x444] ;  /* 0x0004442810087980 */ /* 0x000ee2000c101900 */
[----:B-1----:R-:W-:-:S05]  /*172b0*/  FMNMX.FTZ R25, R14, R25, !PT ;  /* 0x000000190e197209 */ /* 0x002fca0007810000 */
[----:B------:R0:W-:Y:S04]  /*172c0*/  ST.E desc[UR40][R16.64+0x440], R25 ;  /* 0x0004401910007985 */ /* 0x0001e8000c101928 */
[----:B------:R-:W4:Y:S04]  /*172d0*/  LD.E R115, desc[UR40][R16.64+0x440] ;  /* 0x0004402810737980 */ /* 0x000f28000c101900 */
[----:B0-----:R-:W2:Y:S04]  /*172e0*/  LD.E R25, desc[UR40][R16.64+0x42c] ;  /* 0x00042c2810197980 */ /* 0x001ea8000c101900 */
[----:B---3--:R-:W0:Y:S02]  /*172f0*/  SHFL.BFLY PT, R13, R8, 0x2, 0x1f ;  /* 0x0c401f00080d7f89 */ /* 0x008e2400000e0000 */
[----:B0-----:R-:W-:-:S05]  /*17300*/  FMNMX.FTZ R13, R8, R13, !PT ;  /* 0x0000000d080d7209 */ /* 0x001fca0007810000 */
[----:B------:R-:W0:Y:S01]  /*17310*/  SHFL.BFLY PT, R8, R13, 0x1, 0x1f ;  /* 0x0c201f000d087f89 */ /* 0x000e2200000e0000 */
[C---:B----4-:R-:W-:Y:S01]  /*17320*/  FMUL.FTZ R12, R115.reuse, R116 ;  /* 0x00000074730c7220 */ /* 0x050fe20000410000 */
[----:B------:R-:W-:-:S04]  /*17330*/  FSETP.NEU.FTZ.AND P1, PT, R115, -INF , PT ;  /* 0xff8000007300780b */ /* 0x000fc80003f3d000 */
        /* <DEDUP_REMOVED lines=26> */
[----:B------:R-:W-:Y:S01]  /*174e0*/  FADD.FTZ R115, R4, -R115 ;  /* 0x8000007304737221 */ /* 0x000fe20000010000 */
[----:B0-----:R-:W-:Y:S01]  /*174f0*/  FMNMX.FTZ R57, R13, R8, !PT ;  /* 0x000000080d397209 */ /* 0x001fe20007810000 */
[----:B------:R-:W-:Y:S01]  /*17500*/  MUFU.EX2 R187, R187 ;  /* 0x000000bb00bb7308 */ /* 0x000fe20000000800 */
[----:B------:R-:W3:Y:S01]  /*17510*/  LD.E R33, desc[UR40][R16.64+0x264] ;  /* 0x0002642810217980 */ /* 0x000ee2000c101900 */
[-C--:B------:R-:W-:Y:S01]  /*17520*/  FMUL.FTZ R63, R115, R116.reuse ;  /* 0x00000074733f7220 */ /* 0x080fe20000410000 */
[C---:B------:R-:W-:Y:S01]  /*17530*/  FSETP.NEU.FTZ.AND P1, PT, R57.reuse, -INF , PT ;  /* 0xff8000003900780b */ /* 0x040fe20003f3d000 */
[C---:B------:R-:W-:Y:S01]  /*17540*/  FMUL.FTZ R8, R57.reuse, R116 ;  /* 0x0000007439087220 */ /* 0x040fe20000410000 */
[----:B------:R-:W4:Y:S03]  /*17550*/  LD.E R35, desc[UR40][R16.64+0x274] ;  /* 0x0002742810237980 */ /* 0x000f26000c101900 */
[----:B------:R-:W0:Y:S01]  /*17560*/  MUFU.EX2 R63, R63 ;  /* 0x0000003f003f7308 */ /* 0x000e220000000800 */
[----:B------:R-:W-:Y:S01]  /*17570*/  FSEL R118, R8, RZ, P1 ;  /* 0x000000ff08767208 */ /* 0x000fe20000800000 */
[----:B------:R-:W4:Y:S01]  /*17580*/  LD.E R4, desc[UR40][R16.64+0x300] ;  /* 0x0003002810047980 */ /* 0x000f22000c101900 */
[----:B------:R-:W-:-:S03]  /*17590*/  FSEL R8, R57, RZ, P1 ;  /* 0x000000ff39087208 */ /* 0x000fc60000800000 */
[----:B------:R-:W4:Y:S02]  /*175a0*/  LD.E R87, desc[UR40][R16.64+0x288] ;  /* 0x0002882810577980 */ /* 0x000f24000c101900 */
[----:B------:R-:W1:Y:S01]  /*175b0*/  MUFU.EX2 R152, R152 ;  /* 0x0000009800987308 */ /* 0x000e620000000800 */
[----:B------:R-:W-:Y:S01]  /*175c0*/  FADD.FTZ R115, R5, -R8 ;  /* 0x8000000805737221 */ /* 0x000fe20000010000 */
        /* <DEDUP_REMOVED lines=23> */
[-CC-:B-----5:R-:W-:Y:S01]  /*17740*/  FFMA.FTZ R12, R109, R116.reuse, -R118.reuse ;  /* 0x000000746d0c7223 */ /* 0x1a0fe20000010876 */
[-CC-:B------:R-:W-:Y:S01]  /*17750*/  FFMA.FTZ R8, R111, R116.reuse, -R118.reuse ;  /* 0x000000746f087223 */ /* 0x180fe20000010876 */
[----:B------:R-:W-:Y:S01]  /*17760*/  FFMA.FTZ R118, R113, R116, -R118 ;  /* 0x0000007471767223 */ /* 0x000fe20000010876 */
[----:B------:R-:W-:Y:S01]  /*17770*/  FMUL.FTZ R116, R116, R115 ;  /* 0x0000007374747220 */ /* 0x000fe20000410000 */
[----:B------:R-:W5:Y:S01]  /*17780*/  MUFU.EX2 R153, R153 ;  /* 0x0000009900997308 */ /* 0x000f620000000800 */
[----:B0-----:R-:W-:Y:S01]  /*17790*/  FFMA.FTZ R121, R63, R20, R187 ;  /* 0x000000143f797223 */ /* 0x001fe200000100bb */
[----:B------:R-:W4:Y:S04]  /*177a0*/  LD.E R37, desc[UR40][R16.64+0x284] ;  /* 0x0002842810257980 */ /* 0x000f28000c101900 */
[----:B------:R-:W4:Y:S02]  /*177b0*/  LD.E R39, desc[UR40][R16.64+0x294] ;  /* 0x0002942810277980 */ /* 0x000f24000c101900 */
[----:B------:R-:W-:Y:S01]  /*177c0*/  MUFU.EX2 R182, R182 ;  /* 0x000000b600b67308 */ /* 0x000fe20000000800 */
[----:B-1----:R-:W-:Y:S01]  /*177d0*/  FADD.FTZ R121, R152, R121 ;  /* 0x0000007998797221 */ /* 0x002fe20000010000 */
[----:B------:R-:W4:Y:S04]  /*177e0*/  LD.E R41, desc[UR40][R16.64+0x2a4] ;  /* 0x0002a42810297980 */ /* 0x000f28000c101900 */
[----:B------:R-:W4:Y:S02]  /*177f0*/  LD.E R43, desc[UR40][R16.64+0x2b4] ;  /* 0x0002b428102b7980 */ /* 0x000f24000c101900 */
[----:B------:R-:W-:Y:S02]  /*17800*/  MUFU.EX2 R6, R6 ;  /* 0x0000000600067308 */ /* 0x000fe40000000800 */
[----:B------:R-:W4:Y:S04]  /*17810*/  LD.E R5, desc[UR40][R16.64+0x24c] ;  /* 0x00024c2810057980 */ /* 0x000f28000c101900 */
[----:B------:R-:W4:Y:S02]  /*17820*/  LD.E R45, desc[UR40][R16.64+0x2c4] ;  /* 0x0002c428102d7980 */ /* 0x000f24000c101900 */
[----:B------:R-:W0:Y:S01]  /*17830*/  MUFU.EX2 R116, R116 ;  /* 0x0000007400747308 */ /* 0x000e220000000800 */
[----:B--2---:R-:W-:Y:S01]  /*17840*/  FADD.FTZ R20, R154, R121 ;  /* 0x000000799a147221 */ /* 0x004fe20000010000 */
[----:B------:R-:W2:Y:S04]  /*17850*/  LD.E R47, desc[UR40][R16.64+0x2d4] ;  /* 0x0002d428102f7980 */ /* 0x000ea8000c101900 */
[----:B------:R-:W2:Y:S02]  /*17860*/  LD.E R49, desc[UR40][R16.64+0x2e4] ;  /* 0x0002e42810317980 */ /* 0x000ea4000c101900 */
[----:B------:R-:W-:Y:S02]  /*17870*/  MUFU.EX2 R7, R7 ;  /* 0x0000000700077308 */ /* 0x000fe40000000800 */
[----:B------:R-:W2:Y:S04]  /*17880*/  LD.E R51, desc[UR40][R16.64+0x2f4] ;  /* 0x0002f42810337980 */ /* 0x000ea8000c101900 */
[----:B------:R-:W2:Y:S02]  /*17890*/  LD.E R53, desc[UR40][R16.64+0x310] ;  /* 0x0003102810357980 */ /* 0x000ea4000c101900 */
[----:B------:R-:W1:Y:S01]  /*178a0*/  MUFU.EX2 R183, R183 ;  /* 0x000000b700b77308 */ /* 0x000e620000000800 */
[----:B-----5:R-:W-:Y:S01]  /*178b0*/  FADD.FTZ R139, R153, R20 ;  /* 0x00000014998b7221 */ /* 0x020fe20000010000 */
[----:B------:R-:W5:Y:S04]  /*178c0*/  LD.E R55, desc[UR40][R16.64+0x320] ;  /* 0x0003202810377980 */ /* 0x000f68000c101900 */
[----:B------:R-:W5:Y:S02]  /*178d0*/  LD.E R59, desc[UR40][R16.64+0x334] ;  /* 0x00033428103b7980 */ /* 0x000f64000c101900 */
[----:B------:R-:W-:Y:S02]  /*178e0*/  MUFU.EX2 R179, R179 ;  /* 0x000000b300b37308 */ /* 0x000fe40000000800 */
[----:B------:R-:W5:Y:S04]  /*178f0*/  LD.E R61, desc[UR40][R16.64+0x344] ;  /* 0x00034428103d7980 */ /* 0x000f68000c101900 */
[----:B------:R-:W5:Y:S02]  /*17900*/  LD.E R75, desc[UR40][R16.64+0x258] ;  /* 0x00025828104b7980 */ /* 0x000f64000c101900 */
[----:B------:R-:W1:Y:S01]  /*17910*/  MUFU.EX2 R155, R155 ;  /* 0x0000009b009b7308 */ /* 0x000e620000000800 */
[----:B0-----:R-:W-:Y:S01]  /*17920*/  FFMA.FTZ R20, R116, R9, R6 ;  /* 0x0000000974147223 */ /* 0x001fe20000010006 */
[----:B------:R-:W-:Y:S01]  /*17930*/  FADD.FTZ R122, R182, R139 ;  /* 0x0000008bb67a7221 */ /* 0x000fe20000010000 */
[----:B------:R-:W5:Y:S04]  /*17940*/  LD.E R69, desc[UR40][R16.64+0x238] ;  /* 0x0002382810457980 */ /* 0x000f68000c101900 */
[----:B------:R-:W5:Y:S01]  /*17950*/  LD.E R67, desc[UR40][R16.64+0x23c] ;  /* 0x00023c2810437980 */ /* 0x000f62000c101900 */
[----:B------:R-:W-:Y:S03]  /*17960*/  MUFU.EX2 R180, R180 ;  /* 0x000000b400b47308 */ /* 0x000fe60000000800 */
[----:B------:R-:W5:Y:S04]  /*17970*/  LD.E R81, desc[UR40][R16.64+0x25c] ;  /* 0x00025c2810517980 */ /* 0x000f68000c101900 */
[----:B------:R-:W5:Y:S01]  /*17980*/  LD.E R79, desc[UR40][R16.64+0x268] ;  /* 0x00026828104f7980 */ /* 0x000f62000c101900 */
[----:B------:R-:W0:Y:S01]  /*17990*/  MUFU.EX2 R188, R188 ;  /* 0x000000bc00bc7308 */ /* 0x000e220000000800 */
[----:B-1----:R-:W-:Y:S01]  /*179a0*/  FADD.FTZ R20, R183, R20 ;  /* 0x00000014b7147221 */ /* 0x002fe20000010000 */
[----:B------:R-:W-:Y:S01]  /*179b0*/  FADD.FTZ R122, R7, R122 ;  /* 0x0000007a077a7221 */ /* 0x000fe20000010000 */
[----:B------:R-:W5:Y:S04]  /*179c0*/  LD.E R65, desc[UR40][R16.64+0x248] ;  /* 0x0002482810417980 */ /* 0x000f68000c101900 */
[----:B------:R-:W5:Y:S01]  /*179d0*/  LD.E R77, desc[UR40][R16.64+0x26c] ;  /* 0x00026c28104d7980 */ /* 0x000f62000c101900 */
[----:B------:R-:W-:Y:S03]  /*179e0*/  MUFU.EX2 R176, R176 ;  /* 0x000000b000b07308 */ /* 0x000fe60000000800 */
[----:B------:R-:W5:Y:S04]  /*179f0*/  LD.E R73, desc[UR40][R16.64+0x278] ;  /* 0x0002782810497980 */ /* 0x000f68000c101900 */
[----:B------:R-:W5:Y:S01]  /*17a00*/  LD.E R85, desc[UR40][R16.64+0x28c] ;  /* 0x00028c2810557980 */ /* 0x000f62000c101900 */
[----:B------:R-:W1:Y:S01]  /*17a10*/  MUFU.EX2 R181, R181 ;  /* 0x000000b500b57308 */ /* 0x000e620000000800 */
[----:B------:R-:W-:Y:S01]  /*17a20*/  FADD.FTZ R9, R155, R20 ;  /* 0x000000149b097221 */ /* 0x000fe20000010000 */
[----:B------:R-:W-:Y:S01]  /*17a30*/  FADD.FTZ R147, R179, R122 ;  /* 0x0000007ab3937221 */ /* 0x000fe20000010000 */
[----:B------:R-:W5:Y:S05]  /*17a40*/  LD.E R71, desc[UR40][R16.64+0x27c] ;  /* 0x00027c2810477980 */ /* 0x000f6a000c101900 */
[----:B------:R-:W-:Y:S08]  /*17a50*/  MUFU.EX2 R175, R175 ;  /* 0x000000af00af7308 */ /* 0x000ff00000000800 */
[----:B------:R-:W1:Y:S01]  /*17a60*/  MUFU.EX2 R186, R186 ;  /* 0x000000ba00ba7308 */ /* 0x000e620000000800 */
[----:B0-----:R-:W-:Y:S01]  /*17a70*/  FADD.FTZ R20, R188, R9 ;  /* 0x00000009bc147221 */ /* 0x001fe20000010000 */
[----:B------:R-:W-:Y:S01]  /*17a80*/  FADD.FTZ R151, R180, R147 ;  /* 0x00000093b4977221 */ /* 0x000fe20000010000 */
[----:B------:R-:W5:Y:S05]  /*17a90*/  LD.E R83, desc[UR40][R16.64+0x298] ;  /* 0x0002982810537980 */ /* 0x000f6a000c101900 */
[----:B------:R-:W-:Y:S08]  /*17aa0*/  MUFU.EX2 R174, R174 ;  /* 0x000000ae00ae7308 */ /* 0x000ff00000000800 */
[----:B------:R-:W0:Y:S01]  /*17ab0*/  MUFU.EX2 R177, R177 ;  /* 0x000000b100b17308 */ /* 0x000e220000000800 */
[----:B-1----:R-:W-:Y:S01]  /*17ac0*/  FADD.FTZ R9, R181, R20 ;  /* 0x00000014b5097221 */ /* 0x002fe20000010000 */
[----:B------:R-:W-:Y:S01]  /*17ad0*/  FADD.FTZ R122, R176, R151 ;  /* 0x00000097b07a7221 */ /* 0x000fe20000010000 */
[----:B------:R-:W5:Y:S05]  /*17ae0*/  LD.E R97, desc[UR40][R16.64+0x29c] ;  /* 0x00029c2810617980 */ /* 0x000f6a000c101900 */
[----:B------:R-:W-:Y:S08]  /*17af0*/  MUFU.EX2 R173, R173 ;  /* 0x000000ad00ad7308 */ /* 0x000ff00000000800 */
        /* <DEDUP_REMOVED lines=24> */
[----:B------:R-:W0:Y:S08]  /*17c80*/  MUFU.EX2 R160, R160 ;  /* 0x000000a000a07308 */ /* 0x000e300000000800 */
[----:B------:R-:W0:Y:S01]  /*17c90*/  MUFU.EX2 R163, R163 ;  /* 0x000000a300a37308 */ /* 0x000e220000000800 */
[----:B-1----:R-:W-:Y:S01]  /*17ca0*/  FADD.FTZ R9, R169, R20 ;  /* 0x00000014a9097221 */ /* 0x002fe20000010000 */
[----:B------:R-:W-:Y:S01]  /*17cb0*/  FADD.FTZ R229, R165, R122 ;  /* 0x0000007aa5e57221 */ /* 0x000fe20000010000 */
[----:B------:R-:W5:Y:S02]  /*17cc0*/  LD.E R115, desc[UR40][R16.64+0x2dc] ;  /* 0x0002dc2810737980 */ /* 0x000f64000c101900 */
[----:B------:R-:W-:Y:S01]  /*17cd0*/  FADD.FTZ R126, R170, R9 ;  /* 0x00000009aa7e7221 */ /* 0x000fe20000010000 */
[----:B------:R-:W-:Y:S01]  /*17ce0*/  FADD.FTZ R128, R166, R229 ;  /* 0x000000e5a6807221 */ /* 0x000fe20000010000 */
[----:B------:R-:W5:Y:S03]  /*17cf0*/  LD.E R113, desc[UR40][R16.64+0x2e8] ;  /* 0x0002e82810717980 */ /* 0x000f66000c101900 */
[----:B0-----:R-:W-:Y:S01]  /*17d00*/  FADD.FTZ R138, R160, R128 ;  /* 0x00000080a08a7221 */ /* 0x001fe20000010000 */
        /* <DEDUP_REMOVED lines=17> */
[----:B------:R-:W0:Y:S08]  /*17e20*/  MUFU.EX2 R164, R164 ;  /* 0x000000a400a47308 */ /* 0x000e300000000800 */
[----:B------:R-:W1:Y:S08]  /*17e30*/  MUFU.EX2 R159, R159 ;  /* 0x0000009f009f7308 */ /* 0x000e700000000800 */
[----:B------:R-:W3:Y:S08]  /*17e40*/  MUFU.EX2 R161, R161 ;  /* 0x000000a100a17308 */ /* 0x000ef00000000800 */
[----:B------:R-:W4:Y:S08]  /*17e50*/  MUFU.EX2 R157, R157 ;  /* 0x0000009d009d7308 */ /* 0x000f300000000800 */
[----:B------:R-:W-:Y:S08]  /*17e60*/  MUFU.EX2 R162, R162 ;  /* 0x000000a200a27308 */ /* 0x000ff00000000800 */
[----:B------:R-:W2:Y:S01]  /*17e70*/  MUFU.EX2 R158, R158 ;  /* 0x0000009e009e7308 */ /* 0x000ea20000000800 */
[----:B0-----:R-:W-:Y:S01]  /*17e80*/  FADD.FTZ R136, R164, R9 ;  /* 0x00000009a4887221 */ /* 0x001fe20000010000 */
[----:B-1----:R-:W-:-:S06]  /*17e90*/  FADD.FTZ R138, R159, R138 ;  /* 0x0000008a9f8a7221 */ /* 0x002fcc0000010000 */
[----:B------:R-:W-:Y:S08]  /*17ea0*/  MUFU.EX2 R21, R21 ;  /* 0x0000001500157308 */ /* 0x000ff00000000800 */
[----:B------:R-:W0:Y:S01]  /*17eb0*/  MUFU.EX2 R15, R15 ;  /* 0x0000000f000f7308 */ /* 0x000e220000000800 */
[----:B---3--:R-:W-:Y:S01]  /*17ec0*/  FADD.FTZ R9, R161, R136 ;  /* 0x00000088a1097221 */ /* 0x008fe20000010000 */
[----:B----4-:R-:W-:-:S06]  /*17ed0*/  FADD.FTZ R138, R157, R138 ;  /* 0x0000008a9d8a7221 */ /* 0x010fcc0000010000 */
[----:B------:R-:W1:Y:S08]  /*17ee0*/  MUFU.EX2 R156, R156 ;  /* 0x0000009c009c7308 */ /* 0x000e700000000800 */
[----:B------:R-:W3:Y:S01]  /*17ef0*/  MUFU.EX2 R18, R18 ;  /* 0x0000001200127308 */ /* 0x000ee20000000800 */
[----:B--2---:R-:W-:-:S07]  /*17f00*/  FADD.FTZ R138, R158, R138 ;  /* 0x0000008a9e8a7221 */ /* 0x004fce0000010000 */
[----:B------:R2:W-:Y:S01]  /*17f10*/  MUFU.EX2 R20, R120 ;  /* 0x0000007800147308 */ /* 0x0005e20000000800 */
[----:B0-----:R-:W-:Y:S01]  /*17f20*/  FADD.FTZ R138, R15, R138 ;  /* 0x0000008a0f8a7221 */ /* 0x001fe20000010000 */
[----:B--2---:R-:W-:-:S04]  /*17f30*/  FADD.FTZ R120, R162, R9 ;  /* 0x00000009a2787221 */ /* 0x004fc80000010000 */
[----:B------:R-:W-:Y:S01]  /*17f40*/  FADD.FTZ R9, R21, R120 ;  /* 0x0000007815097221 */ /* 0x000fe20000010000 */
[----:B------:R-:W-:-:S03]  /*17f50*/  FMUL.FTZ R27, R63, R27 ;  /* 0x0000001b3f1b7220 */ /* 0x000fc60000410000 */
[----:B-1----:R-:W-:Y:S01]  /*17f60*/  FADD.FTZ R120, R156, R9 ;  /* 0x000000099c787221 */ /* 0x002fe20000010000 */
[----:B---3--:R-:W-:Y:S01]  /*17f70*/  FADD.FTZ R9, R18, R138 ;  /* 0x0000008a12097221 */ /* 0x008fe20000010000 */
[----:B------:R-:W-:Y:S01]  /*17f80*/  FMUL.FTZ R138, R116, R25 ;  /* 0x00000019748a7220 */ /* 0x000fe20000410000 */
[C---:B------:R-:W-:Y:S01]  /*17f90*/  FMUL.FTZ R25, R63.reuse, R26 ;  /* 0x0000001a3f197220 */ /* 0x040fe20000410000 */
[C---:B------:R-:W-:Y:S01]  /*17fa0*/  FMUL.FTZ R29, R63.reuse, R29 ;  /* 0x0000001d3f1d7220 */ /* 0x040fe20000410000 */
[----:B------:R-:W0:Y:S01]  /*17fb0*/  MUFU.EX2 R19, R19 ;  /* 0x0000001300137308 */ /* 0x000e220000000800 */
[----:B------:R1:W-:Y:S01]  /*17fc0*/  ST.E desc[UR40][R16.64+0x234], R27 ;  /* 0x0002341b10007985 */ /* 0x0003e2000c101928 */
[C---:B------:R-:W-:Y:S01]  /*17fd0*/  FMUL.FTZ R31, R63.reuse, R31 ;  /* 0x0000001f3f1f7220 */ /* 0x040fe20000410000 */
[C---:B------:R-:W-:Y:S02]  /*17fe0*/  FMUL.FTZ R33, R63.reuse, R33 ;  /* 0x000000213f217220 */ /* 0x040fe40000410000 */
[----:B------:R2:W-:Y:S04]  /*17ff0*/  ST.E desc[UR40][R16.64+0x230], R25 ;  /* 0x0002301910007985 */ /* 0x0005e8000c101928 */
[----:B------:R3:W-:Y:S01]  /*18000*/  ST.E desc[UR40][R16.64+0x244], R29 ;  /* 0x0002441d10007985 */ /* 0x0007e2000c101928 */
[----:B------:R-:W4:Y:S01]  /*18010*/  MUFU.EX2 R14, R14 ;  /* 0x0000000e000e7308 */ /* 0x000f220000000800 */
[C---:B-1----:R-:W-:Y:S01]  /*18020*/  FMUL.FTZ R27, R63.reuse, R36 ;  /* 0x000000243f1b7220 */ /* 0x042fe20000410000 */
[C---:B--2---:R-:W-:Y:S01]  /*18030*/  FMUL.FTZ R25, R63.reuse, R34 ;  /* 0x000000223f197220 */ /* 0x044fe20000410000 */
[C---:B---3--:R-:W-:Y:S01]  /*18040*/  FMUL.FTZ R29, R63.reuse, R38 ;  /* 0x000000263f1d7220 */ /* 0x048fe20000410000 */
[----:B------:R1:W-:Y:S04]  /*18050*/  ST.E desc[UR40][R16.64+0x254], R31 ;  /* 0x0002541f10007985 */ /* 0x0003e8000c101928 */
[----:B------:R-:W2:Y:S01]  /*18060*/  MUFU.EX2 R11, R11 ;  /* 0x0000000b000b7308 */ /* 0x000ea20000000800 */
[----:B------:R3:W-:Y:S04]  /*18070*/  ST.E desc[UR40][R16.64+0x264], R33 ;  /* 0x0002642110007985 */ /* 0x0007e8000c101928 */
[----:B------:R0:W-:Y:S04]  /*18080*/  ST.E desc[UR40][R16.64+0x270], R25 ;  /* 0x0002701910007985 */ /* 0x0001e8000c101928 */
[----:B------:R4:W-:Y:S01]  /*18090*/  ST.E desc[UR40][R16.64+0x280], R27 ;  /* 0x0002801b10007985 */ /* 0x0009e2000c101928 */
[----:B-1----:R-:W-:-:S03]  /*180a0*/  FMUL.FTZ R31, R63, R40 ;  /* 0x000000283f1f7220 */ /* 0x002fc60000410000 */
[----:B------:R1:W-:Y:S01]  /*180b0*/  ST.E desc[UR40][R16.64+0x290], R29 ;  /* 0x0002901d10007985 */ /* 0x0003e2000c101928 */
[C---:B---3--:R-:W-:Y:S01]  /*180c0*/  FMUL.FTZ R33, R63.reuse, R46 ;  /* 0x0000002e3f217220 */ /* 0x048fe20000410000 */
[C---:B0-----:R-:W-:Y:S01]  /*180d0*/  FMUL.FTZ R25, R63.reuse, R42 ;  /* 0x0000002a3f197220 */ /* 0x041fe20000410000 */
[C---:B----4-:R-:W-:Y:S01]  /*180e0*/  FMUL.FTZ R27, R63.reuse, R44 ;  /* 0x0000002c3f1b7220 */ /* 0x050fe20000410000 */
[C---:B-1----:R-:W-:Y:S01]  /*180f0*/  FMUL.FTZ R29, R63.reuse, R48 ;  /* 0x000000303f1d7220 */ /* 0x042fe20000410000 */
[----:B------:R-:W0:Y:S01]  /*18100*/  MUFU.EX2 R12, R12 ;  /* 0x0000000c000c7308 */ /* 0x000e220000000800 */
[----:B------:R1:W-:Y:S01]  /*18110*/  ST.E desc[UR40][R16.64+0x2a0], R31 ;  /* 0x0002a01f10007985 */ /* 0x0003e2000c101928 */
[----:B------:R-:W-:-:S03]  /*18120*/  FMUL.FTZ R35, R63, R35 ;  /* 0x000000233f237220 */ /* 0x000fc60000410000 */
[----:B------:R3:W-:Y:S04]  /*18130*/  ST.E desc[UR40][R16.64+0x2b0], R25 ;  /* 0x0002b01910007985 */ /* 0x0007e8000c101928 */
[----:B------:R4:W-:Y:S04]  /*18140*/  ST.E desc[UR40][R16.64+0x2c0], R27 ;  /* 0x0002c01b10007985 */ /* 0x0009e8000c101928 */
[----:B------:R2:W-:Y:S01]  /*18150*/  ST.E desc[UR40][R16.64+0x2d0], R33 ;  /* 0x0002d02110007985 */ /* 0x0005e2000c101928 */
[----:B-1----:R-:W-:-:S03]  /*18160*/  FMUL.FTZ R31, R63, R50 ;  /* 0x000000323f1f7220 */ /* 0x002fc60000410000 */
[----:B------:R1:W-:Y:S01]  /*18170*/  ST.E desc[UR40][R16.64+0x2e0], R29 ;  /* 0x0002e01d10007985 */ /* 0x0003e2000c101928 */
[C---:B---3--:R-:W-:Y:S01]  /*18180*/  FMUL.FTZ R25, R63.reuse, R4 ;  /* 0x000000043f197220 */ /* 0x048fe20000410000 */
[C---:B----4-:R-:W-:Y:S01]  /*18190*/  FMUL.FTZ R27, R63.reuse, R52 ;  /* 0x000000343f1b7220 */ /* 0x050fe20000410000 */
[----:B------:R-:W3:Y:S01]  /*181a0*/  MUFU.EX2 R8, R8 ;  /* 0x0000000800087308 */ /* 0x000ee20000000800 */
[C---:B--2---:R-:W-:Y:S01]  /*181b0*/  FMUL.FTZ R33, R63.reuse, R54 ;  /* 0x000000363f217220 */ /* 0x044fe20000410000 */
[----:B-1----:R-:W-:Y:S01]  /*181c0*/  FMUL.FTZ R29, R63, R56 ;  /* 0x000000383f1d7220 */ /* 0x002fe20000410000 */
[----:B------:R-:W-:Y:S01]  /*181d0*/  FADD.FTZ R120, R19, R120 ;  /* 0x0000007813787221 */ /* 0x000fe20000010000 */
[----:B------:R1:W-:Y:S01]  /*181e0*/  ST.E desc[UR40][R16.64+0x274], R35 ;  /* 0x0002742310007985 */ /* 0x0003e2000c101928 */
[C---:B------:R-:W-:Y:S01]  /*181f0*/  FMUL.FTZ R37, R63.reuse, R37 ;  /* 0x000000253f257220 */ /* 0x040fe20000410000 */
[----:B------:R-:W-:Y:S01]  /*18200*/  FMUL.FTZ R39, R63, R39 ;  /* 0x000000273f277220 */ /* 0x000fe20000410000 */
[----:B------:R-:W-:Y:S01]  /*18210*/  FADD.FTZ R136, R14, R9 ;  /* 0x000000090e887221 */ /* 0x000fe20000010000 */
[----:B------:R2:W-:Y:S01]  /*18220*/  ST.E desc[UR40][R16.64+0x2f0], R31 ;  /* 0x0002f01f10007985 */ /* 0x0005e2000c101928 */
[----:B------:R-:W4:Y:S03]  /*18230*/  MUFU.EX2 R9, R118 ;  /* 0x0000007600097308 */ /* 0x000f260000000800 */
[----:B------:R0:W-:Y:S01]  /*18240*/  ST.E desc[UR40][R16.64+0x300], R25 ;  /* 0x0003001910007985 */ /* 0x0001e2000c101928 */
[----:B------:R-:W-:-:S03]  /*18250*/  FADD.FTZ R120, R20, R120 ;  /* 0x0000007814787221 */ /* 0x000fc60000010000 */
[----:B------:R3:W-:Y:S01]  /*18260*/  ST.E desc[UR40][R16.64+0x304], R27 ;  /* 0x0003041b10007985 */ /* 0x0007e2000c101928 */
[----:B-1----:R-:W-:-:S03]  /*18270*/  FMUL.FTZ R35, R63, R60 ;  /* 0x0000003c3f237220 */ /* 0x002fc60000410000 */
[----:B------:R1:W-:Y:S01]  /*18280*/  ST.E desc[UR40][R16.64+0x314], R33 ;  /* 0x0003142110007985 */ /* 0x0003e2000c101928 */
[----:B--2---:R-:W-:-:S03]  /*18290*/  FMUL.FTZ R31, R63, R58 ;  /* 0x0000003a3f1f7220 */ /* 0x004fc60000410000 */
[----:B------:R2:W-:Y:S01]  /*182a0*/  ST.E desc[UR40][R16.64+0x324], R29 ;  /* 0x0003241d10007985 */ /* 0x0005e2000c101928 */
[C---:B0-----:R-:W-:Y:S01]  /*182b0*/  FMUL.FTZ R25, R63.reuse, R62 ;  /* 0x0000003e3f197220 */ /* 0x041fe20000410000 */
[C---:B---3--:R-:W-:Y:S01]  /*182c0*/  FMUL.FTZ R27, R63.reuse, R64 ;  /* 0x000000403f1b7220 */ /* 0x048fe20000410000 */
[C---:B-1----:R-:W-:Y:S01]  /*182d0*/  FMUL.FTZ R33, R63.reuse, R66 ;  /* 0x000000423f217220 */ /* 0x042fe20000410000 */
[C---:B--2---:R-:W-:Y:S01]  /*182e0*/  FMUL.FTZ R29, R63.reuse, R72 ;  /* 0x000000483f1d7220 */ /* 0x044fe20000410000 */
[----:B------:R0:W-:Y:S01]  /*182f0*/  ST.E desc[UR40][R16.64+0x284], R37 ;  /* 0x0002842510007985 */ /* 0x0001e2000c101928 */
[C---:B------:R-:W-:Y:S01]  /*18300*/  FMUL.FTZ R41, R63.reuse, R41 ;  /* 0x000000293f297220 */ /* 0x040fe20000410000 */
[----:B------:R-:W-:Y:S02]  /*18310*/  FMUL.FTZ R43, R63, R43 ;  /* 0x0000002b3f2b7220 */ /* 0x000fe40000410000 */
[----:B------:R1:W-:Y:S01]  /*18320*/  ST.E desc[UR40][R16.64+0x294], R39 ;  /* 0x0002942710007985 */ /* 0x0003e2000c101928 */
[----:B------:R-:W-:-:S03]  /*18330*/  FADD.FTZ R120, R11, R120 ;  /* 0x000000780b787221 */ /* 0x000fc60000010000 */
[----:B------:R2:W-:Y:S04]  /*18340*/  ST.E desc[UR40][R16.64+0x330], R31 ;  /* 0x0003301f10007985 */ /* 0x0005e8000c101928 */
[----:B------:R3:W-:Y:S01]  /*18350*/  ST.E desc[UR40][R16.64+0x340], R35 ;  /* 0x0003402310007985 */ /* 0x0007e2000c101928 */
[C---:B0-----:R-:W-:Y:S01]  /*18360*/  FMUL.FTZ R37, R63.reuse, R68 ;  /* 0x000000443f257220 */ /* 0x041fe20000410000 */
[C---:B-1----:R-:W-:Y:S02]  /*18370*/  FMUL.FTZ R39, R63.reuse, R70 ;  /* 0x000000463f277220 */ /* 0x042fe40000410000 */
[----:B------:R0:W-:Y:S01]  /*18380*/  ST.E desc[UR40][R16.64+0x350], R25 ;  /* 0x0003501910007985 */ /* 0x0001e2000c101928 */
[----:B--2---:R-:W-:-:S03]  /*18390*/  FMUL.FTZ R31, R63, R80 ;  /* 0x000000503f1f7220 */ /* 0x004fc60000410000 */
[----:B------:R1:W-:Y:S01]  /*183a0*/  ST.E desc[UR40][R16.64+0x354], R27 ;  /* 0x0003541b10007985 */ /* 0x0003e2000c101928 */
[----:B---3--:R-:W-:-:S03]  /*183b0*/  FMUL.FTZ R35, R63, R76 ;  /* 0x0000004c3f237220 */ /* 0x008fc60000410000 */
[----:B------:R2:W-:Y:S04]  /*183c0*/  ST.E desc[UR40][R16.64+0x360], R33 ;  /* 0x0003602110007985 */ /* 0x0005e8000c101928 */
[----:B------:R3:W-:Y:S01]  /*183d0*/  ST.E desc[UR40][R16.64+0x374], R29 ;  /* 0x0003741d10007985 */ /* 0x0007e2000c101928 */
[C---:B0-----:R-:W-:Y:S01]  /*183e0*/  FMUL.FTZ R25, R63.reuse, R90 ;  /* 0x0000005a3f197220 */ /* 0x041fe20000410000 */
[C---:B-1----:R-:W-:Y:S01]  /*183f0*/  FMUL.FTZ R27, R63.reuse, R82 ;  /* 0x000000523f1b7220 */ /* 0x042fe20000410000 */
[C---:B--2---:R-:W-:Y:S01]  /*18400*/  FMUL.FTZ R33, R63.reuse, R88 ;  /* 0x000000583f217220 */ /* 0x044fe20000410000 */
[----:B---3--:R-:W-:Y:S01]  /*18410*/  FMUL.FTZ R29, R63, R98 ;  /* 0x000000623f1d7220 */ /* 0x008fe20000410000 */
[----:B------:R-:W-:Y:S01]  /*18420*/  FADD.FTZ R120, R12, R120 ;  /* 0x000000780c787221 */ /* 0x000fe20000010000 */
[----:B------:R0:W-:Y:S01]  /*18430*/  ST.E desc[UR40][R16.64+0x2a4], R41 ;  /* 0x0002a42910007985 */ /* 0x0001e2000c101928 */
[----:B------:R-:W-:-:S03]  /*18440*/  FMUL.FTZ R5, R116, R5 ;  /* 0x0000000574057220 */ /* 0x000fc60000410000 */
[----:B------:R1:W-:Y:S04]  /*18450*/  ST.E desc[UR40][R16.64+0x2b4], R43 ;  /* 0x0002b42b10007985 */ /* 0x0003e8000c101928 */
[----:B------:R2:W-:Y:S04]  /*18460*/  ST.E desc[UR40][R16.64+0x364], R37 ;  /* 0x0003642510007985 */ /* 0x0005e8000c101928 */
[----:B------:R3:W-:Y:S01]  /*18470*/  ST.E desc[UR40][R16.64+0x370], R39 ;  /* 0x0003702710007985 */ /* 0x0007e2000c101928 */
[C---:B0-----:R-:W-:Y:S01]  /*18480*/  FMUL.FTZ R41, R63.reuse, R78 ;  /* 0x0000004e3f297220 */ /* 0x041fe20000410000 */
[----:B-1----:R-:W-:-:S02]  /*18490*/  FMUL.FTZ R43, R63, R74 ;  /* 0x0000004a3f2b7220 */ /* 0x002fc40000410000 */
[----:B------:R0:W-:Y:S01]  /*184a0*/  ST.E desc[UR40][R16.64+0x380], R31 ;  /* 0x0003801f10007985 */ /* 0x0001e2000c101928 */
[----:B--2---:R-:W-:-:S03]  /*184b0*/  FMUL.FTZ R37, R63, R86 ;  /* 0x000000563f257220 */ /* 0x004fc60000410000 */
[----:B------:R1:W-:Y:S01]  /*184c0*/  ST.E desc[UR40][R16.64+0x384], R35 ;  /* 0x0003842310007985 */ /* 0x0003e2000c101928 */
[----:B---3--:R-:W-:-:S03]  /*184d0*/  FMUL.FTZ R39, R63, R84 ;  /* 0x000000543f277220 */ /* 0x008fc60000410000 */
[----:B------:R2:W-:Y:S01]  /*184e0*/  ST.E desc[UR40][R16.64+0x3a0], R25 ;  /* 0x0003a01910007985 */ /* 0x0005e2000c101928 */
[----:B------:R-:W-:-:S03]  /*184f0*/  FADD.FTZ R120, R8, R120 ;  /* 0x0000007808787221 */ /* 0x000fc60000010000 */
        /* <DEDUP_REMOVED lines=20> */
[C---:B-----5:R-:W-:Y:S01]  /*18640*/  FMUL.FTZ R55, R63.reuse, R55 ;  /* 0x000000373f377220 */ /* 0x060fe20000410000 */
[----:B------:R3:W-:Y:S01]  /*18650*/  ST.E desc[UR40][R16.64+0x3b4], R37 ;  /* 0x0003b42510007985 */ /* 0x0007e2000c101928 */
[C---:B0-----:R-:W-:Y:S01]  /*18660*/  FMUL.FTZ R57, R63.reuse, R32 ;  /* 0x000000203f397220 */ /* 0x041fe20000410000 */
[C---:B------:R-:W-:Y:S01]  /*18670*/  FMUL.FTZ R59, R63.reuse, R59 ;  /* 0x0000003b3f3b7220 */ /* 0x040fe20000410000 */
[C---:B------:R-:W-:Y:S01]  /*18680*/  FMUL.FTZ R61, R63.reuse, R61 ;  /* 0x0000003d3f3d7220 */ /* 0x040fe20000410000 */
[----:B------:R0:W-:Y:S01]  /*18690*/  ST.E desc[UR40][R16.64+0x3c0], R39 ;  /* 0x0003c02710007985 */ /* 0x0001e2000c101928 */
[----:B-1----:R-:W-:Y:S01]  /*186a0*/  FMUL.FTZ R41, R63, R94 ;  /* 0x0000005e3f297220 */ /* 0x002fe20000410000 */
[----:B------:R-:W-:Y:S01]  /*186b0*/  FADD.FTZ R136, R13, R136 ;  /* 0x000000880d887221 */ /* 0x000fe20000010000 */
[----:B----4-:R-:W-:Y:S01]  /*186c0*/  FADD.FTZ R120, R9, R120 ;  /* 0x0000007809787221 */ /* 0x010fe20000010000 */
[C---:B--2---:R-:W-:Y:S01]  /*186d0*/  FMUL.FTZ R43, R63.reuse, R110 ;  /* 0x0000006e3f2b7220 */ /* 0x044fe20000410000 */
[----:B------:R-:W-:Y:S01]  /*186e0*/  ST.E desc[UR40][R16.64+0x3d0], R31 ;  /* 0x0003d01f10007985 */ /* 0x000fe2000c101928 */
[C---:B------:R-:W-:Y:S01]  /*186f0*/  FMUL.FTZ R69, R116.reuse, R69 ;  /* 0x0000004574457220 */ /* 0x040fe20000410000 */
[C---:B------:R-:W-:Y:S01]  /*18700*/  FMUL.FTZ R67, R116.reuse, R67 ;  /* 0x0000004374437220 */ /* 0x040fe20000410000 */
[C---:B---3--:R-:W-:Y:S01]  /*18710*/  FMUL.FTZ R37, R63.reuse, R104 ;  /* 0x000000683f257220 */ /* 0x048fe20000410000 */
[----:B------:R-:W-:Y:S01]  /*18720*/  ST.E desc[UR40][R16.64+0x3d4], R35 ;  /* 0x0003d42310007985 */ /* 0x000fe2000c101928 */
[C---:B------:R-:W-:Y:S01]  /*18730*/  FMUL.FTZ R65, R116.reuse, R65 ;  /* 0x0000004174417220 */ /* 0x040fe20000410000 */
[C---:B------:R-:W-:Y:S01]  /*18740*/  FMUL.FTZ R75, R116.reuse, R75 ;  /* 0x0000004b744b7220 */ /* 0x040fe20000410000 */
[C---:B0-----:R-:W-:Y:S01]  /*18750*/  FMUL.FTZ R39, R63.reuse, R102 ;  /* 0x000000663f277220 */ /* 0x041fe20000410000 */
[----:B------:R-:W-:Y:S01]  /*18760*/  ST.E desc[UR40][R16.64+0x3f0], R25 ;  /* 0x0003f01910007985 */ /* 0x000fe2000c101928 */
[----:B------:R-:W-:Y:S01]  /*18770*/  FMUL.FTZ R63, R63, R112 ;  /* 0x000000703f3f7220 */ /* 0x000fe20000410000 */
[C---:B------:R-:W-:Y:S01]  /*18780*/  FMUL.FTZ R81, R116.reuse, R81 ;  /* 0x0000005174517220 */ /* 0x040fe20000410000 */
[C---:B------:R-:W-:Y:S01]  /*18790*/  FMUL.FTZ R79, R116.reuse, R79 ;  /* 0x0000004f744f7220 */ /* 0x040fe20000410000 */
[----:B------:R-:W-:Y:S01]  /*187a0*/  ST.E desc[UR40][R16.64+0x3f4], R27 ;  /* 0x0003f41b10007985 */ /* 0x000fe2000c101928 */
[C---:B------:R-:W-:Y:S01]  /*187b0*/  FMUL.FTZ R77, R116.reuse, R77 ;  /* 0x0000004d744d7220 */ /* 0x040fe20000410000 */
        /* <DEDUP_REMOVED lines=139> */
[----:B------:R5:W-:Y:S01]  /*19070*/  ST.E desc[UR40][R16.64+0x428], R35 ;  /* 0x0004282310007985 */ /* 0x000be2000c101928 */
[----:B------:R2:W-:Y:S06]  /*19080*/  BAR.SYNC.DEFER_BLOCKING R205, 0x100 ;  /* 0x000400cd0000751d */ /* 0x0005ec0000010000 */
[----:B0-----:R-:W5:Y:S04]  /*19090*/  LD.E R5, desc[UR40][R16.64+0x230] ;  /* 0x0002302810057980 */ /* 0x001f68000c101900 */
[----:B-1----:R-:W5:Y:S04]  /*190a0*/  LD.E R25, desc[UR40][R16.64+0x234] ;  /* 0x0002342810197980 */ /* 0x002f68000c101900 */
[----:B------:R-:W5:Y:S04]  /*190b0*/  LD.E R37, desc[UR40][R16.64+0x238] ;  /* 0x0002382810257980 */ /* 0x000f68000c101900 */
[----:B------:R-:W5:Y:S04]  /*190c0*/  LD.E R39, desc[UR40][R16.64+0x23c] ;  /* 0x00023c2810277980 */ /* 0x000f68000c101900 */
[----:B------:R-:W5:Y:S04]  /*190d0*/  LD.E R41, desc[UR40][R16.64+0x240] ;  /* 0x0002402810297980 */ /* 0x000f68000c101900 */
        /* <DEDUP_REMOVED lines=129> */
[----:B--2---:R-:W-:Y:S04]  /*198f0*/  ST.E desc[UR40][R16.64+0x244], R27 ;  /* 0x0002441b10007985 */ /* 0x004fe8000c101928 */
        /* <DEDUP_REMOVED lines=1356> */
.L_x_12524:
[----:B------:R-:W-:Y:S05]  /*1edc0*/  BSYNC B0 ;  /* 0x0000000000007941 */ /* 0x000fea0003800000 */
.L_x_12523:
[C---:B------:R-:W-:Y:S01]  /*1edd0*/  ISETP.GT.AND P1, PT, R10.reuse, UR45, PT ;  /* 0x0000002d0a007c0c */ /* 0x040fe2000bf24270 */
[----:B------:R-:W-:-:S12]  /*1ede0*/  VIADD R10, R10, 0xffffffff ;  /* 0xffffffff0a0a7836 */ /* 0x000fd80000000000 */
[----:B------:R-:W-:Y:S05]  /*1edf0*/  @P1 BRA `(.L_x_12525) ;  /* 0xffffff4c00741947 */ /* 0x000fea000383ffff */
.L_x_12494:
[----:B------:R-:W-:Y:S05]  /*1ee00*/  WARPSYNC.ALL ;  /* 0x0000000000007948 */ /* 0x000fea0003800000 */
[----:B0-----:R-:W1:Y:S04]  /*1ee10*/  LDL R5, [R1+0x450] ;  /* 0x0004500001057983 */ /* 0x001e680000100800 */
[----:B------:R-:W2:Y:S04]  /*1ee20*/  LDL R4, [R1+0x454] ;  /* 0x0004540001047983 */ /* 0x000ea80000100800 */
        /* <DEDUP_REMOVED lines=63> */
[----:B-1----:R-:W0:Y:S02]  /*1f220*/  SHFL.BFLY PT, R0, R5, 0x2, 0x1f ;  /* 0x0c401f0005007f89 */ /* 0x002e2400000e0000 */
[----:B0-----:R-:W-:-:S05]  /*1f230*/  FADD.FTZ R0, R5, R0 ;  /* 0x0000000005007221 */ /* 0x001fca0000010000 */
[----:B------:R-:W0:Y:S02]  /*1f240*/  SHFL.BFLY PT, R3, R0, 0x1, 0x1f ;  /* 0x0c201f0000037f89 */ /* 0x000e2400000e0000 */
[----:B0-----:R-:W-:Y:S01]  /*1f250*/  FADD.FTZ R2, R0, R3 ;  /* 0x0000000300027221 */ /* 0x001fe20000010000 */
[----:B---3--:R-:W-:Y:S01]  /*1f260*/  VIADD R136, R136, 0x1 ;  /* 0x0000000188887836 */ /* 0x008fe20000000000 */
[----:B------:R-:W3:Y:S04]  /*1f270*/  LDL R0, [R1+0x224] ;  /* 0x0002240001007983 */ /* 0x000ee80000100800 */
[----:B------:R-:W-:Y:S04]  /*1f280*/  STL [R1+0x450], R2 ;  /* 0x0004500201007387 */ /* 0x000fe80000100800 */
[----:B------:R-:W4:Y:S04]  /*1f290*/  LDL R147, [R1+0x450] ;  /* 0x0004500001937983 */ /* 0x000f280000100800 */
[----:B--2---:R-:W0:Y:S02]  /*1f2a0*/  SHFL.BFLY PT, R3, R4, 0x2, 0x1f ;  /* 0x0c401f0004037f89 */ /* 0x004e2400000e0000 */
[----:B0-----:R-:W-:Y:S01]  /*1f2b0*/  FADD.FTZ R8, R3, R4 ;  /* 0x0000000403087221 */ /* 0x001fe20000010000 */
[----:B------:R-:W-:Y:S01]  /*1f2c0*/  ISETP.NE.AND P2, PT, R136, 0x2, PT ;  /* 0x000000028800780c */ /* 0x000fe20003f45270 */
[----:B------:R-:W2:Y:S04]  /*1f2d0*/  LDL.64 R4, [R1+0x240] ;  /* 0x0002400001047983 */ /* 0x000ea80000100a00 */
[----:B------:R-:W0:Y:S08]  /*1f2e0*/  SHFL.BFLY PT, R3, R8, 0x1, 0x1f ;  /* 0x0c201f0008037f89 */ /* 0x000e3000000e0000 */
[----:B------:R-:W5:Y:S01]  /*1f2f0*/  @!P2 LDL R134, [R1+0x21c] ;  /* 0x00021c000186a983 */ /* 0x000f620000100800 */
[----:B0-----:R-:W-:-:S03]  /*1f300*/  FADD.FTZ R140, R8, R3 ;  /* 0x00000003088c7221 */ /* 0x001fc60000010000 */
[----:B------:R-:W2:Y:S02]  /*1f310*/  LDL.64 R2, [R1+0x230] ;  /* 0x0002300001027983 */ /* 0x000ea40000100a00 */
[----:B------:R-:W-:Y:S02]  /*1f320*/  FSETP.NE.FTZ.AND P1, PT, R140, RZ, PT ;  /* 0x000000ff8c00720b */ /* 0x000fe40003f35000 */
[----:B------:R-:W2:Y:S11]  /*1f330*/  LDL.64 R8, [R1+0x260] ;  /* 0x0002600001087983 */ /* 0x000eb60000100a00 */
[----:B------:R-:W2:Y:S04]  /*1f340*/  @P1 LDL R143, [R1+0x460] ;  /* 0x00046000018f1983 */ /* 0x000ea80000100800 */
[----:B------:R-:W2:Y:S01]  /*1f350*/  @P1 LDL R145, [R1+0x444] ;  /* 0x0004440001911983 */ /* 0x000ea20000100800 */
[----:B------:R-:W-:-:S02]  /*1f360*/  IMAD.MOV.U32 R137, RZ, RZ, RZ ;  /* 0x000000ffff897224 */ /* 0x000fc400078e00ff */
[----:B------:R-:W-:Y:S02]  /*1f370*/  IMAD.MOV.U32 R142, RZ, RZ, -0x800000 ;  /* 0xff800000ff8e7424 */ /* 0x000fe400078e00ff */
[----:B------:R-:W-:Y:S01]  /*1f380*/  IMAD.MOV.U32 R144, RZ, RZ, -0x800000 ;  /* 0xff800000ff907424 */ /* 0x000fe200078e00ff */
[----:B------:R0:W-:Y:S08]  /*1f390*/  BAR.ARV R204, 0x100 ;  /* 0x000400cc0000751d */ /* 0x0001f00000002000 */
[----:B------:R-:W-:Y:S06]  /*1f3a0*/  BAR.ARV 0x8, 0x180 ;  /* 0x0206000000007b1d */ /* 0x000fec0000002000 */
[----:B----4-:R-:W-:-:S13]  /*1f3b0*/  FSETP.NE.FTZ.AND P0, PT, R147, RZ, PT ;  /* 0x000000ff9300720b */ /* 0x010fda0003f15000 */
[----:B------:R-:W4:Y:S04]  /*1f3c0*/  @P0 LDL R138, [R1+0x460] ;  /* 0x00046000018a0983 */ /* 0x000f280000100800 */
[----:B------:R-:W4:Y:S01]  /*1f3d0*/  @P0 LDL R139, [R1+0x440] ;  /* 0x00044000018b0983 */ /* 0x000f220000100800 */
[----:B------:R-:W1:Y:S08]  /*1f3e0*/  @P0 MUFU.LG2 R141, R147 ;  /* 0x00000093008d0308 */ /* 0x000e700000000c00 */
[----:B------:R-:W2:Y:S01]  /*1f3f0*/  @P0 MUFU.RCP R137, R147 ;  /* 0x0000009300890308 */ /* 0x000ea20000001000 */
[----:B-1----:R-:W-:-:S07]  /*1f400*/  @P0 FMUL.FTZ R141, R141, 0.69314718246459960938 ;  /* 0x3f3172188d8d0820 */ /* 0x002fce0000410000 */
[----:B------:R-:W1:Y:S01]  /*1f410*/  @P1 MUFU.LG2 R146, R140 ;  /* 0x0000008c00921308 */ /* 0x000e620000000c00 */
[----:B---3--:R-:W-:Y:S01]  /*1f420*/  VIADD R0, R0, 0x1 ;  /* 0x0000000100007836 */ /* 0x008fe20000000000 */
[----:B------:R-:W-:Y:S01]  /*1f430*/  STL [R1+0x454], R140 ;  /* 0x0004548c01007387 */ /* 0x000fe20000100800 */
[----:B-----5:R-:W-:Y:S01]  /*1f440*/  @!P2 LOP3.LUT R134, R134, 0x1, RZ, 0x3c, !PT ;  /* 0x000000018686a812 */ /* 0x020fe200078e3cff */
        /* <DEDUP_REMOVED lines=65> */
[----:B--2---:R-:W-:Y:S01]  /*1f860*/  VIADD R2, R135, 0x1 ;  /* 0x0000000187027836 */ /* 0x004fe20000000000 */
        /* <DEDUP_REMOVED lines=36> */
[----:B----4-:R-:W-:-:S04]  /*1fab0*/  @P0 FMUL.FTZ R138, R138, 0.69314718246459960938 ;  /* 0x3f3172188a8a0820 */ /* 0x010fc80000410000 */
[----:B------:R-:W-:Y:S01]  /*1fac0*/  @P0 FFMA.FTZ R142, R138, R139, R141 ;  /* 0x0000008b8a8e0223 */ /* 0x000fe2000001008d */
[----:B------:R-:W-:-:S06]  /*1fad0*/  IMAD.MOV.U32 R138, RZ, RZ, RZ ;  /* 0x000000ffff8a7224 */ /* 0x000fcc00078e00ff */
[----:B------:R-:W2:Y:S01]  /*1fae0*/  @P1 MUFU.RCP R138, R140 ;  /* 0x0000008c008a1308 */ /* 0x000ea20000001000 */
[----:B-1----:R-:W-:Y:S01]  /*1faf0*/  @P1 FMUL.FTZ R139, R146, 0.69314718246459960938 ;  /* 0x3f317218928b1820 */ /* 0x002fe20000410000 */
[----:B------:R-:W-:-:S04]  /*1fb00*/  @P1 FMUL.FTZ R146, R143, 0.69314718246459960938 ;  /* 0x3f3172188f921820 */ /* 0x000fc80000410000 */
[----:B------:R-:W-:Y:S01]  /*1fb10*/  @P1 FFMA.FTZ R144, R146, R145, R139 ;  /* 0x0000009192901223 */ /* 0x000fe2000001008b */
[----:B------:R0:W-:Y:S04]  /*1fb20*/  STL [R1+0x450], R142 ;  /* 0x0004508e01007387 */ /* 0x0001e80000100800 */
[----:B------:R0:W-:Y:S01]  /*1fb30*/  STL [R1+0x454], R144 ;  /* 0x0004549001007387 */ /* 0x0001e20000100800 */
        /* <DEDUP_REMOVED lines=96> */
[----:B------:R-:W-:-:S13]  /*20140*/  PLOP3.LUT P0, PT, PT, PT, PT, 0x8, 0x0 ;  /* 0x000000000000781c */ /* 0x000fda0003f0e170 */
.L_x_12429:
[----:B------:R-:W1:Y:S08]  /*20150*/  S2UR UR4, SR_CgaCtaId ;  /* 0x00000000000479c3 */ /* 0x000e700000008800 */
[----:B------:R-:W-:Y:S06]  /*20160*/  BAR.SYNC.DEFER_BLOCKING 0x5, 0x180 ;  /* 0x0146000000007b1d */ /* 0x000fec0000010000 */
[----:B------:R-:W-:Y:S01]  /*20170*/  UMOV UR46, 0x400 ;  /* 0x00000400002e7882 */ /* 0x000fe20000000000 */
[----:B------:R-:W-:Y:S01]  /*20180*/  BSSY B0, `(.L_x_12526) ;  /* 0x00002c8000007945 */ /* 0x000fe20003800000 */
[----:B-1----:R-:W-:-:S09]  /*20190*/  ULEA UR46, UR4, UR46, 0x18 ;  /* 0x0000002e042e7291 */ /* 0x002fd2000f8ec03f */
[----:B0-2---:R-:W0:Y:S02]  /*201a0*/  LDS.128 R4, [UR46+0x324d0] ;  /* 0x0324d02eff047984 */ /* 0x005e240008000c00 */
[----:B0-----:R-:W-:Y:S02]  /*201b0*/  R2UR UR5, R5 ;  /* 0x00000000050572ca */ /* 0x001fe400000e0000 */
[----:B------:R-:W-:Y:S02]  /*201c0*/  R2UR UR7, R6 ;  /* 0x00000000060772ca */ /* 0x000fe400000e0000 */
[----:B------:R-:W-:Y:S01]  /*201d0*/  R2UR UR6, R7 ;  /* 0x00000000070672ca */ /* 0x000fe200000e0000 */
[----:B------:R-:W-:Y:S06]  /*201e0*/  BAR.ARV 0x4, 0x180 ;  /* 0x0106000000007b1d */ /* 0x000fec0000002000 */
[----:B------:R-:W-:Y:S08]  /*201f0*/  @P0 BRA `(.L_x_12527) ;  /* 0x0000001c00a40947 */ /* 0x000ff00003800000 */
        /* <DEDUP_REMOVED lines=35> */
[----:B------:R-:W-:Y:S02]  /*20430*/  LOP3.LUT R2, R3, 0x380, RZ, 0xc0, !PT ;  /* 0x0000038003027812 */ /* 0x000fe400078ec0ff */
[----:B------:R-:W-:Y:S02]  /*20440*/  LOP3.LUT R146, R21, 0x380, RZ, 0xc0, !PT ;  /* 0x0000038015927812 */ /* 0x000fe400078ec0ff */
[----:B------:R-:W-:Y:S02]  /*20450*/  SHF.R.U64 R2, R2, 0x3, RZ ;  /* 0x0000000302027819 */ /* 0x000fe400000012ff */
[----:B------:R-:W-:Y:S02]  /*20460*/  IADD3 R20, P2, R184, 0x8040, RZ ;  /* 0x00008040b8147810 */ /* 0x000fe40007f5e0ff */
[----:B------:R-:W-:Y:S02]  /*20470*/  LOP3.LUT R2, R2, R3, RZ, 0x3c, !PT ;  /* 0x0000000302027212 */ /* 0x000fe400078e3cff */
[----:B------:R-:W-:-:S02]  /*20480*/  SHF.R.U64 R146, R146, 0x3, RZ ;  /* 0x0000000392927819 */ /* 0x000fc400000012ff */
[C---:B------:R-:W-:Y:S02]  /*20490*/  IADD3 R3, P0, R184.reuse, 0x8000, RZ ;  /* 0x00008000b8037810 */ /* 0x040fe40007f1e0ff */
[----:B------:R-:W-:Y:S02]  /*204a0*/  IADD3 R19, P1, R184, 0x8020, RZ ;  /* 0x00008020b8137810 */ /* 0x000fe40007f3e0ff */
[----:B------:R-:W-:Y:S02]  /*204b0*/  LOP3.LUT R149, R20, 0x380, RZ, 0xc0, !PT ;  /* 0x0000038014957812 */ /* 0x000fe400078ec0ff */
[----:B------:R-:W-:Y:S02]  /*204c0*/  LOP3.LUT R146, R146, R21, RZ, 0x3c, !PT ;  /* 0x0000001592927212 */ /* 0x000fe400078e3cff */
[----:B------:R-:W-:Y:S02]  /*204d0*/  LOP3.LUT R0, R3, 0x380, RZ, 0xc0, !PT ;  /* 0x0000038003007812 */ /* 0x000fe400078ec0ff */
[----:B------:R-:W-:-:S02]  /*204e0*/  LOP3.LUT R21, R184, 0x380, RZ, 0xc0, !PT ;  /* 0x00000380b8157812 */ /* 0x000fc400078ec0ff */
[----:B------:R-:W-:Y:S02]  /*204f0*/  LOP3.LUT R18, R19, 0x380, RZ, 0xc0, !PT ;  /* 0x0000038013127812 */ /* 0x000fe400078ec0ff */
[----:B------:R-:W-:Y:S02]  /*20500*/  SHF.R.U64 R149, R149, 0x3, RZ ;  /* 0x0000000395957819 */ /* 0x000fe400000012ff */
[----:B------:R-:W-:Y:S02]  /*20510*/  SHF.R.U64 R0, R0, 0x3, RZ ;  /* 0x0000000300007819 */ /* 0x000fe400000012ff */
[----:B------:R-:W-:Y:S02]  /*20520*/  SHF.R.U64 R21, R21, 0x3, RZ ;  /* 0x0000000315157819 */ /* 0x000fe400000012ff */
[----:B------:R-:W-:Y:S02]  /*20530*/  SHF.R.U64 R18, R18, 0x3, RZ ;  /* 0x0000000312127819 */ /* 0x000fe400000012ff */
[----:B------:R-:W-:-:S02]  /*20540*/  LOP3.LUT R148, R149, R20, RZ, 0x3c, !PT ;  /* 0x0000001495947212 */ /* 0x000fc400078e3cff */
[----:B------:R-:W-:Y:S01]  /*20550*/  LOP3.LUT R144, R0, R3, RZ, 0x3c, !PT ;  /* 0x0000000300907212 */ /* 0x000fe200078e3cff */
[--C-:B------:R-:W-:Y:S01]  /*20560*/  IMAD.X R3, RZ, RZ, R185.reuse, P6 ;  /* 0x000000ffff037224 */ /* 0x100fe200030e06b9 */
[----:B------:R-:W-:Y:S02]  /*20570*/  IADD3 R143, P4, R184, 0xc000, RZ ;  /* 0x0000c000b88f7810 */ /* 0x000fe40007f9e0ff */
[----:B------:R-:W-:Y:S01]  /*20580*/  LOP3.LUT R20, R21, R184, RZ, 0x3c, !PT ;  /* 0x000000b815147212 */ /* 0x000fe200078e3cff */
[----:B------:R-:W-:Y:S01]  /*20590*/  IMAD.MOV.U32 R21, RZ, RZ, R185 ;  /* 0x000000ffff157224 */ /* 0x000fe200078e00b9 */
[----:B------:R-:W-:Y:S02]  /*205a0*/  LOP3.LUT R150, R18, R19, RZ, 0x3c, !PT ;  /* 0x0000001312967212 */ /* 0x000fe400078e3cff */
[C---:B------:R-:W-:Y:S02]  /*205b0*/  IADD3 R141, P5, R184.reuse, 0xc020, RZ ;  /* 0x0000c020b88d7810 */ /* 0x040fe40007fbe0ff */
[----:B------:R-:W-:-:S02]  /*205c0*/  IADD3 R19, P6, R184, 0xc040, RZ ;  /* 0x0000c040b8137810 */ /* 0x000fc40007fde0ff */
[----:B------:R-:W-:Y:S02]  /*205d0*/  LOP3.LUT R142, R143, 0x380, RZ, 0xc0, !PT ;  /* 0x000003808f8e7812 */ /* 0x000fe400078ec0ff */
[----:B------:R-:W-:Y:S02]  /*205e0*/  LOP3.LUT R140, R141, 0x380, RZ, 0xc0, !PT ;  /* 0x000003808d8c7812 */ /* 0x000fe400078ec0ff */
[----:B------:R-:W-:Y:S02]  /*205f0*/  LOP3.LUT R18, R19, 0x380, RZ, 0xc0, !PT ;  /* 0x0000038013127812 */ /* 0x000fe400078ec0ff */
[----:B------:R-:W-:Y:S01]  /*20600*/  MOV R152, R20 ;  /* 0x0000001400987202 */ /* 0x000fe20000000f00 */
[--C-:B------:R-:W-:Y:S01]  /*20610*/  IMAD.X R145, RZ, RZ, R185.reuse, P0 ;  /* 0x000000ffff917224 */ /* 0x100fe200000e06b9 */
[----:B------:R-:W-:Y:S01]  /*20620*/  SHF.R.U64 R142, R142, 0x3, RZ ;  /* 0x000000038e8e7819 */ /* 0x000fe200000012ff */
[--C-:B------:R-:W-:Y:S01]  /*20630*/  IMAD.X R151, RZ, RZ, R185.reuse, P1 ;  /* 0x000000ffff977224 */ /* 0x100fe200008e06b9 */
[----:B------:R-:W-:Y:S01]  /*20640*/  SHF.R.U64 R140, R140, 0x3, RZ ;  /* 0x000000038c8c7819 */ /* 0x000fe200000012ff */
[--C-:B------:R-:W-:Y:S01]  /*20650*/  IMAD.X R149, RZ, RZ, R185.reuse, P2 ;  /* 0x000000ffff957224 */ /* 0x100fe200010e06b9 */
[----:B------:R-:W-:Y:S01]  /*20660*/  SHF.R.U64 R18, R18, 0x3, RZ ;  /* 0x0000000312127819 */ /* 0x000fe200000012ff */
[--C-:B------:R-:W-:Y:S01]  /*20670*/  IMAD.X R147, RZ, RZ, R185.reuse, P3 ;  /* 0x000000ffff937224 */ /* 0x100fe200018e06b9 */
[----:B------:R-:W-:Y:S01]  /*20680*/  LOP3.LUT R142, R142, R143, RZ, 0x3c, !PT ;  /* 0x0000008f8e8e7212 */ /* 0x000fe200078e3cff */
[--C-:B------:R-:W-:Y:S01]  /*20690*/  IMAD.X R143, RZ, RZ, R185.reuse, P4 ;  /* 0x000000ffff8f7224 */ /* 0x100fe200020e06b9 */
[----:B------:R-:W-:Y:S01]  /*206a0*/  LOP3.LUT R140, R140, R141, RZ, 0x3c, !PT ;  /* 0x0000008d8c8c7212 */ /* 0x000fe200078e3cff */
[--C-:B------:R-:W-:Y:S01]  /*206b0*/  IMAD.X R141, RZ, RZ, R185.reuse, P5 ;  /* 0x000000ffff8d7224 */ /* 0x100fe200028e06b9 */
[----:B------:R-:W-:Y:S01]  /*206c0*/  MOV R2, R2 ;  /* 0x0000000200027202 */ /* 0x000fe20000000f00 */
[----:B------:R-:W-:Y:S01]  /*206d0*/  UISETP.NE.U32.AND UP0, UPT, UR8, URZ, UPT ;  /* 0x0000003f0800728c */ /* 0x000fe2000bf05070 */
[----:B------:R-:W-:Y:S01]  /*206e0*/  LOP3.LUT R18, R18, R19, RZ, 0x3c, !PT ;  /* 0x0000001312127212 */ /* 0x000fe200078e3cff */
[----:B------:R-:W-:Y:S01]  /*206f0*/  IMAD.X R19, RZ, RZ, R185, P6 ;  /* 0x000000ffff137224 */ /* 0x000fe200030e06b9 */
[----:B------:R-:W-:-:S02]  /*20700*/  MOV R20, R144 ;  /* 0x0000009000147202 */ /* 0x000fc40000000f00 */
[----:B------:R-:W-:Y:S02]  /*20710*/  MOV R21, R150 ;  /* 0x0000009600157202 */ /* 0x000fe40000000f00 */
[----:B------:R-:W-:Y:S01]  /*20720*/  MOV R148, R148 ;  /* 0x0000009400947202 */ /* 0x000fe20000000f00 */
[----:B------:R-:W-:Y:S01]  /*20730*/  UISETP.NE.AND.EX UP0, UPT, UR9, URZ, UPT, UP0 ;  /* 0x0000003f0900728c */ /* 0x000fe2000bf05300 */
[----:B------:R-:W-:Y:S02]  /*20740*/  MOV R146, R146 ;  /* 0x0000009200927202 */ /* 0x000fe40000000f00 */
[----:B------:R-:W-:Y:S01]  /*20750*/  MOV R3, R142 ;  /* 0x0000008e00037202 */ /* 0x000fe20000000f00 */
[----:B------:R-:W-:Y:S01]  /*20760*/  ULDC.64 UR8, c[0x0][0xd00] ;  /* 0x0003400000087ab9 */ /* 0x000fe20000000a00 */
[----:B------:R-:W-:Y:S01]  /*20770*/  MOV R0, R140 ;  /* 0x0000008c00007202 */ /* 0x000fe20000000f00 */
[----:B------:R-:W-:Y:S01]  /*20780*/  UIMAD.WIDE UR8, UR42, 0x4, UR8 ;  /* 0x000000042a0878a5 */ /* 0x000fe2000f8e0208 */
[----:B------:R-:W-:-:S02]  /*20790*/  MOV R18, R18 ;  /* 0x0000001200127202 */ /* 0x000fc40000000f00 */
[----:B------:R-:W-:Y:S01]  /*207a0*/  PLOP3.LUT P1, PT, PT, PT, UP0, 0x80, 0x0 ;  /* 0x000000000000781c */ /* 0x000fe20003f2f008 */
[----:B------:R-:W-:Y:S01]  /*207b0*/  ULDC UR4, c[0x0][0xb88] ;  /* 0x0002e20000047ab9 */ /* 0x000fe20000000800 */
[----:B--2---:R-:W-:Y:S02]  /*207c0*/  F2FP.BF16.F32.PACK_AB R136, R137, R136 ;  /* 0x000000888988723e */ /* 0x004fe400000010ff */
[----:B------:R-:W-:Y:S02]  /*207d0*/  F2FP.BF16.F32.PACK_AB R137, R139, R138 ;  /* 0x0000008a8b89723e */ /* 0x000fe400000010ff */
[----:B---3--:R-:W-:Y:S02]  /*207e0*/  F2FP.BF16.F32.PACK_AB R128, R129, R128 ;  /* 0x000000808180723e */ /* 0x008fe400000010ff */
[----:B------:R-:W-:Y:S02]  /*207f0*/  F2FP.BF16.F32.PACK_AB R129, R131, R130 ;  /* 0x000000828381723e */ /* 0x000fe400000010ff */
[----:B----4-:R-:W-:-:S02]  /*20800*/  F2FP.BF16.F32.PACK_AB R138, R133, R132 ;  /* 0x00000084858a723e */ /* 0x010fc400000010ff */
[----:B------:R-:W-:Y:S01]  /*20810*/  F2FP.BF16.F32.PACK_AB R139, R135, R134 ;  /* 0x00000086878b723e */ /* 0x000fe200000010ff */
[----:B------:R-:W-:Y:S01]  /*20820*/  BAR.SYNC.DEFER_BLOCKING 0x1, 0x100 ;  /* 0x0044000000007b1d */ /* 0x000fe20000010000 */
        /* <DEDUP_REMOVED lines=64> */
[----:B------:R-:W-:Y:S01]  /*20c30*/  F2FP.BF16.F32.PACK_AB R9, R11, R10 ;  /* 0x0000000a0b09723e */ /* 0x000fe200000010ff */
[----:B0-----:R-:W0:Y:S01]  /*20c40*/  LDC R20, c[0x0][0xce8] ;  /* 0x00033a00ff147b82 */ /* 0x001e220000000800 */
[----:B------:R-:W-:-:S02]  /*20c50*/  F2FP.BF16.F32.PACK_AB R26, R13, R12 ;  /* 0x0000000c0d1a723e */ /* 0x000fc400000010ff */
[----:B------:R-:W-:Y:S01]  /*20c60*/  F2FP.BF16.F32.PACK_AB R27, R15, R14 ;  /* 0x0000000e0f1b723e */ /* 0x000fe200000010ff */
[----:B------:R-:W-:Y:S01]  /*20c70*/  STSM.16.M88.4 [R146], R48 ;  /* 0x0000003092007844 */ /* 0x000fe20000000200 */
[----:B------:R-:W-:Y:S02]  /*20c80*/  F2FP.BF16.F32.PACK_AB R10, R5, R4 ;  /* 0x00000004050a723e */ /* 0x000fe400000010ff */
        /* <DEDUP_REMOVED lines=8> */
[----:B------:R-:W-:Y:S01]  /*20d10*/  UISETP.NE.U32.AND UP1, UPT, UR8, URZ, UPT ;  /* 0x0000003f0800728c */ /* 0x000fe2000bf25070 */
[----:B------:R-:W-:Y:S03]  /*20d20*/  BAR.SYNC.DEFER_BLOCKING 0x1, 0x100 ;  /* 0x0044000000007b1d */ /* 0x000fe60000010000 */
[----:B------:R-:W-:-:S06]  /*20d30*/  UISETP.NE.AND.EX UP1, UPT, UR9, URZ, UPT, UP1 ;  /* 0x0000003f0900728c */ /* 0x000fcc000bf25310 */
[----:B------:R-:W-:-:S05]  /*20d40*/  PLOP3.LUT P2, PT, PT, PT, UP1, 0x80, 0x0 ;  /* 0x000000000000781c */ /* 0x000fca0003f4f018 */
[----:B------:R-:W-:Y:S02]  /*20d50*/  @UP1 ULDC.64 UR8, c[0x0][0xd08] ;  /* 0x0003420000081ab9 */ /* 0x000fe40000000a00 */
[----:B------:R-:W-:Y:S01]  /*20d60*/  @UP1 UIMAD.WIDE UR8, UR42, 0x4, UR8 ;  /* 0x000000042a0818a5 */ /* 0x000fe2000f8e0208 */
[----:B-1----:R-:W-:-:S05]  /*20d70*/  IMAD.U32 R3, RZ, RZ, UR4 ;  /* 0x00000004ff037e24 */ /* 0x002fca000f8e00ff */
[----:B------:R-:W-:Y:S02]  /*20d80*/  IMAD.U32 R6, RZ, RZ, UR8 ;  /* 0x00000008ff067e24 */ /* 0x000fe4000f8e00ff */
[----:B------:R-:W-:Y:S01]  /*20d90*/  IMAD.U32 R7, RZ, RZ, UR9 ;  /* 0x00000009ff077e24 */ /* 0x000fe2000f8e00ff */
[----:B------:R-:W3:Y:S04]  /*20da0*/  @P1 LDG.E R2, desc[UR40][R4.64] ;  /* 0x0000002804021981 */ /* 0x000ee8000c1e1900 */
[----:B------:R2:W5:Y:S01]  /*20db0*/  @P2 LDG.E R3, desc[UR40][R6.64] ;  /* 0x0000002806032981 */ /* 0x000562000c1e1900 */
[----:B------:R-:W-:Y:S01]  /*20dc0*/  UMOV UR4, URZ ;  /* 0x0000003f00047c82 */ /* 0x000fe20008000000 */
[----:B------:R-:W-:Y:S02]  /*20dd0*/  LOP3.LUT P0, RZ, R210, 0x3, RZ, 0xc0, !PT ;  /* 0x00000003d2ff7812 */ /* 0x000fe4000780c0ff */
[----:B---3--:R-:W-:Y:S01]  /*20de0*/  @P1 R2UR UR4, R2 ;  /* 0x00000000020412ca */ /* 0x008fe200000e0000 */
[----:B0-2---:R-:W-:-:S14]  /*20df0*/  @P2 BRA `(.L_x_12528) ;  /* 0x0000000000102947 */ /* 0x005fdc0003800000 */
[----:B------:R-:W-:Y:S05]  /*20e00*/  @!P1 BRA `(.L_x_12528) ;  /* 0x00000000000c9947 */ /* 0x000fea0003800000 */
[----:B------:R-:W2:Y:S04]  /*20e10*/  LDG.E R0, desc[UR40][R4.64] ;  /* 0x0000002804007981 */ /* 0x000ea8000c1e1900 */
[----:B-----5:R-:W2:Y:S02]  /*20e20*/  LDG.E R3, desc[UR40][R4.64+0x4] ;  /* 0x0000042804037981 */ /* 0x020ea4000c1e1900 */
[----:B--2---:R-:W-:-:S07]  /*20e30*/  IMAD.IADD R3, R3, 0x1, -R0 ;  /* 0x0000000103037824 */ /* 0x004fce00078e0a00 */
.L_x_12528:
[----:B-----5:R-:W-:Y:S02]  /*20e40*/  IMAD R18, R3, R20, RZ ;  /* 0x0000001403127224 */ /* 0x020fe400078e02ff */
[----:B------:R-:W-:Y:S01]  /*20e50*/  VIADD R13, R200, UR43 ;  /* 0x0000002bc80d7c36 */ /* 0x000fe20008000000 */
[----:B------:R-:W-:Y:S01]  /*20e60*/  ISETP.NE.AND P1, PT, R20, 0x1, PT ;  /* 0x000000011400780c */ /* 0x000fe20003f25270 */
[----:B------:R-:W-:Y:S01]  /*20e70*/  VIADD R5, R234, UR43 ;  /* 0x0000002bea057c36 */ /* 0x000fe20008000000 */
[----:B------:R-:W-:Y:S02]  /*20e80*/  USHF.R.S32.HI UR16, URZ, 0x1f, UR37 ;  /* 0x0000001f3f107899 */ /* 0x000fe40008011425 */
[----:B------:R-:W-:Y:S01]  /*20e90*/  ISETP.GE.OR P2, PT, R13, R18, P0 ;  /* 0x000000120d00720c */ /* 0x000fe20000746670 */
[----:B------:R-:W-:-:S08]  /*20ea0*/  ULDC.64 UR14, c[0x0][0xc90] ;  /* 0x00032400000e7ab9 */ /* 0x000fd00000000a00 */
[----:B------:R-:W0:Y:S04]  /*20eb0*/  @P1 LDC R2, c[0x0][0xcec] ;  /* 0x00033b00ff021b82 */ /* 0x000e280000000800 */
[----:B------:R-:W2:Y:S01]  /*20ec0*/  @!P2 LDL R11, [R1+0x450] ;  /* 0x00045000010ba983 */ /* 0x000ea20000100800 */
[----:B------:R-:W-:Y:S01]  /*20ed0*/  USHF.R.S32.HI UR12, URZ, 0x1f, UR42 ;  /* 0x0000001f3f0c7899 */ /* 0x000fe2000801142a */
[----:B------:R-:W-:Y:S01]  /*20ee0*/  IMAD.MOV.U32 R0, RZ, RZ, R5 ;  /* 0x000000ffff007224 */ /* 0x000fe200078e0005 */
[----:B------:R-:W-:Y:S01]  /*20ef0*/  USHF.R.S32.HI UR11, URZ, 0x1f, UR4 ;  /* 0x0000001f3f0b7899 */ /* 0x000fe20008011404 */
[----:B------:R-:W1:Y:S01]  /*20f00*/  @P1 LDC R3, c[0x0][0xcf0] ;  /* 0x00033c00ff031b82 */ /* 0x000e620000000800 */
[----:B------:R-:W-:Y:S01]  /*20f10*/  UIMAD UR13, UR16, UR14, URZ ;  /* 0x0000000e100d72a4 */ /* 0x000fe2000f8e023f */
[----:B------:R-:W-:Y:S01]  /*20f20*/  UMOV UR10, UR4 ;  /* 0x00000004000a7c82 */ /* 0x000fe20008000000 */
[----:B------:R-:W-:-:S02]  /*20f30*/  USEL UR18, UR12, URZ, !UP0 ;  /* 0x0000003f0c127287 */ /* 0x000fc4000c000000 */
[----:B------:R-:W-:Y:S02]  /*20f40*/  UIMAD.WIDE.U32 UR8, UR37, UR14, UR10 ;  /* 0x0000000e250872a5 */ /* 0x000fe4000f8e000a */
[----:B------:R-:W-:Y:S01]  /*20f50*/  UIMAD UR13, UR37, UR15, UR13 ;  /* 0x0000000f250d72a4 */ /* 0x000fe2000f8e020d */
[----:B------:R-:W3:Y:S01]  /*20f60*/  @P1 LDC R21, c[0x0][0xcf0] ;  /* 0x00033c00ff151b82 */ /* 0x000ee20000000800 */
[----:B------:R-:W-:Y:S01]  /*20f70*/  USEL UR17, UR42, URZ, !UP0 ;  /* 0x0000003f2a117287 */ /* 0x000fe2000c000000 */
[----:B------:R-:W-:Y:S01]  /*20f80*/  ULDC.64 UR14, c[0x0][0xc98] ;  /* 0x00032600000e7ab9 */ /* 0x000fe20000000a00 */
[----:B------:R-:W-:Y:S02]  /*20f90*/  UIADD3 UR9, UR9, UR13, URZ ;  /* 0x0000000d09097290 */ /* 0x000fe4000fffe03f */
[----:B------:R-:W-:Y:S01]  /*20fa0*/  UIMAD UR10, UR18, UR14, URZ ;  /* 0x0000000e120a72a4 */ /* 0x000fe2000f8e023f */
[----:B0-----:R-:W-:Y:S01]  /*20fb0*/  @P1 IMAD.HI.U32 R2, R5, R2, RZ ;  /* 0x0000000205021227 */ /* 0x001fe200078e00ff */
[----:B------:R-:W-:-:S02]  /*20fc0*/  UIMAD.WIDE.U32 UR8, UR17, UR14, UR8 ;  /* 0x0000000e110872a5 */ /* 0x000fc4000f8e0008 */
[----:B------:R-:W-:Y:S01]  /*20fd0*/  UIMAD UR10, UR17, UR15, UR10 ;  /* 0x0000000f110a72a4 */ /* 0x000fe2000f8e020a */
[----:B------:R-:W-:Y:S01]  /*20fe0*/  ULDC.64 UR12, c[0x0][0xc88] ;  /* 0x00032200000c7ab9 */ /* 0x000fe20000000a00 */
[----:B-1----:R-:W-:-:S04]  /*20ff0*/  @P1 SHF.R.U32.HI R0, RZ, R3, R2 ;  /* 0x00000003ff001219 */ /* 0x002fc80000011602 */
[----:B------:R-:W-:Y:S01]  /*21000*/  IMAD.U32 R7, RZ, RZ, UR10 ;  /* 0x0000000aff077e24 */ /* 0x000fe2000f8e00ff */
[--C-:B------:R-:W-:Y:S01]  /*21010*/  SHF.R.S32.HI R4, RZ, 0x1f, R0.reuse ;  /* 0x0000001fff047819 */ /* 0x100fe20000011400 */
[----:B------:R-:W-:-:S04]  /*21020*/  IMAD.MOV R2, RZ, RZ, -R0 ;  /* 0x000000ffff027224 */ /* 0x000fc800078e0a00 */
[----:B------:R-:W-:Y:S01]  /*21030*/  IMAD R5, R20, R2, R5 ;  /* 0x0000000214057224 */ /* 0x000fe200078e0205 */
[----:B------:R-:W-:-:S04]  /*21040*/  IADD3 R2, P3, R0, UR8, RZ ;  /* 0x0000000800027c10 */ /* 0x000fc8000ff7e0ff */
[----:B------:R-:W-:-:S05]  /*21050*/  SHF.R.S32.HI R3, RZ, 0x1f, R5 ;  /* 0x0000001fff037819 */ /* 0x000fca0000011405 */
[----:B------:R-:W-:Y:S01]  /*21060*/  IMAD R0, R3, UR12, RZ ;  /* 0x0000000c03007c24 */ /* 0x000fe2000f8e02ff */
[----:B------:R-:W-:Y:S01]  /*21070*/  IADD3.X R3, R4, UR9, R7, P3, !PT ;  /* 0x0000000904037c10 */ /* 0x000fe20009ffe407 */
[----:B------:R-:W-:Y:S02]  /*21080*/  ULDC.64 UR8, c[0x0][0xc50] ;  /* 0x0003140000087ab9 */ /* 0x000fe40000000a00 */
[C---:B------:R-:W-:Y:S02]  /*21090*/  IMAD R7, R5.reuse, UR13, R0 ;  /* 0x0000000d05077c24 */ /* 0x040fe4000f8e0200 */
[----:B------:R-:W-:Y:S01]  /*210a0*/  IMAD.WIDE.U32 R2, R5, UR12, R2 ;  /* 0x0000000c05027c25 */ /* 0x000fe2000f8e0002 */
[----:B------:R-:W-:-:S03]  /*210b0*/  ULDC.64 UR12, c[0x0][0xba0] ;  /* 0x0002e800000c7ab9 */ /* 0x000fc60000000a00 */
[----:B------:R-:W-:Y:S01]  /*210c0*/  IMAD.IADD R3, R3, 0x1, R7 ;  /* 0x0000000103037824 */ /* 0x000fe200078e0207 */
[----:B------:R-:W-:-:S04]  /*210d0*/  LEA R6, P3, R2, UR8, 0x2 ;  /* 0x0000000802067c11 */ /* 0x000fc8000f8610ff */
[----:B------:R-:W-:Y:S01]  /*210e0*/  LEA.HI.X R10, R2, UR9, R3, 0x2, P3 ;  /* 0x00000009020a7c11 */ /* 0x000fe200098f1403 */
[----:B------:R-:W-:Y:S01]  /*210f0*/  SHFL.IDX PT, R8, R6, RZ, 0x1c1f ;  /* 0x001c1fff06087589 */ /* 0x000fe200000e0000 */
[----:B------:R-:W-:-:S03]  /*21100*/  VIADD R3, R13, 0x8 ;  /* 0x000000080d037836 */ /* 0x000fc60000000000 */
[----:B------:R-:W2:Y:S02]  /*21110*/  SHFL.IDX PT, R9, R10, RZ, 0x1c1f ;  /* 0x001c1fff0a097589 */ /* 0x000ea400000e0000 */
[----:B------:R-:W-:Y:S02]  /*21120*/  ISETP.GE.OR P0, PT, R3, R18, P0 ;  /* 0x000000120300720c */ /* 0x000fe40000706670 */
[----:B--2---:R0:W-:Y:S11]  /*21130*/  @!P2 ST.E desc[UR40][R8.64], R11 ;  /* 0x0000000b0800a985 */ /* 0x0041f6000c101928 */
[----:B------:R-:W2:Y:S01]  /*21140*/  @!P0 LDL R19, [R1+0x454] ;  /* 0x0004540001138983 */ /* 0x000ea20000100800 */
[----:B------:R-:W-:-:S02]  /*21150*/  IMAD R0, R206, 0x40, R190 ;  /* 0x00000040ce007824 */ /* 0x000fc400078e02be */
[----:B------:R-:W-:Y:S01]  /*21160*/  IMAD.MOV.U32 R3, RZ, RZ, 0x2 ;  /* 0x00000002ff037424 */ /* 0x000fe200078e00ff */
[----:B------:R-:W-:Y:S03]  /*21170*/  SHFL.IDX PT, R54, R6, 0x1, 0x1c1f ;  /* 0x003c1f0006367f89 */ /* 0x000fe600000e0000 */
[----:B------:R-:W-:Y:S01]  /*21180*/  IMAD.WIDE R2, R0, R3, UR38 ;  /* 0x0000002600027e25 */ /* 0x000fe2000f8e0203 */
[----:B------:R-:W2:Y:S02]  /*21190*/  SHFL.IDX PT, R55, R10, 0x1, 0x1c1f ;  /* 0x003c1f000a377f89 */ /* 0x000ea400000e0000 */
[C---:B------:R-:W-:Y:S02]  /*211a0*/  IADD3 R5, P3, R2.reuse, 0x2000, RZ ;  /* 0x0000200002057810 */ /* 0x040fe40007f7e0ff */
[C---:B------:R-:W-:Y:S02]  /*211b0*/  IADD3 R25, P4, R2.reuse, 0x3000, RZ ;  /* 0x0000300002197810 */ /* 0x040fe40007f9e0ff */
[----:B------:R-:W-:Y:S01]  /*211c0*/  IADD3 R29, P5, R2, 0x4000, RZ ;  /* 0x00004000021d7810 */ /* 0x000fe20007fbe0ff */
[----:B------:R-:W-:Y:S01]  /*211d0*/  IMAD.X R13, RZ, RZ, R3, P3 ;  /* 0x000000ffff0d7224 */ /* 0x000fe200018e0603 */
[----:B------:R-:W-:-:S02]  /*211e0*/  LOP3.LUT R0, R5, 0x380, RZ, 0xc0, !PT ;  /* 0x0000038005007812 */ /* 0x000fc400078ec0ff */
[----:B------:R-:W-:Y:S02]  /*211f0*/  LOP3.LUT R24, R25, 0x380, RZ, 0xc0, !PT ;  /* 0x0000038019187812 */ /* 0x000fe400078ec0ff */
[----:B------:R-:W-:Y:S02]  /*21200*/  LOP3.LUT R28, R29, 0x380, RZ, 0xc0, !PT ;  /* 0x000003801d1c7812 */ /* 0x000fe400078ec0ff */
[C---:B------:R-:W-:Y:S02]  /*21210*/  IADD3 R33, P6, R2.reuse, 0x5000, RZ ;  /* 0x0000500002217810 */ /* 0x040fe40007fde0ff */
[----:B------:R-:W-:Y:S02]  /*21220*/  IADD3 R7, P2, R2, 0x1000, RZ ;  /* 0x0000100002077810 */ /* 0x000fe40007f5e0ff */
[----:B------:R-:W-:Y:S02]  /*21230*/  SHF.R.U64 R0, R0, 0x3, RZ ;  /* 0x0000000300007819 */ /* 0x000fe400000012ff */
[----:B------:R-:W-:-:S02]  /*21240*/  SHF.R.U64 R24, R24, 0x3, RZ ;  /* 0x0000000318187819 */ /* 0x000fc400000012ff */
[----:B------:R-:W-:Y:S02]  /*21250*/  SHF.R.U64 R28, R28, 0x3, RZ ;  /* 0x000000031c1c7819 */ /* 0x000fe400000012ff */
[----:B------:R-:W-:Y:S02]  /*21260*/  LOP3.LUT R32, R33, 0x380, RZ, 0xc0, !PT ;  /* 0x0000038021207812 */ /* 0x000fe400078ec0ff */
        /* <DEDUP_REMOVED lines=10> */
[----:B------:R-:W-:Y:S02]  /*21310*/  SHF.R.U64 R32, R32, 0x3, RZ ;  /* 0x0000000320207819 */ /* 0x000fe400000012ff */
[----:B------:R-:W-:Y:S02]  /*21320*/  LOP3.LUT R36, R37, 0x380, RZ, 0xc0, !PT ;  /* 0x0000038025247812 */ /* 0x000fe400078ec0ff */
[----:B------:R-:W-:-:S02]  /*21330*/  LOP3.LUT R40, R41, 0x380, RZ, 0xc0, !PT ;  /* 0x0000038029287812 */ /* 0x000fc400078ec0ff */
[----:B------:R-:W-:Y:S02]  /*21340*/  LOP3.LUT R44, R45, 0x380, RZ, 0xc0, !PT ;  /* 0x000003802d2c7812 */ /* 0x000fe400078ec0ff */
[----:B------:R-:W-:Y:S02]  /*21350*/  LOP3.LUT R48, R49, 0x380, RZ, 0xc0, !PT ;  /* 0x0000038031307812 */ /* 0x000fe400078ec0ff */
[----:B------:R-:W-:Y:S01]  /*21360*/  LOP3.LUT R32, R32, R33, RZ, 0x3c, !PT ;  /* 0x0000002120207212 */ /* 0x000fe200078e3cff */
[----:B------:R-:W-:Y:S01]  /*21370*/  IMAD.X R33, RZ, RZ, R3, P6 ;  /* 0x000000ffff217224 */ /* 0x000fe200030e0603 */
[----:B------:R-:W-:Y:S02]  /*21380*/  IADD3 R53, P6, R2, 0xa000, RZ ;  /* 0x0000a00002357810 */ /* 0x000fe40007fde0ff */
[----:B------:R-:W-:Y:S02]  /*21390*/  SHF.R.U64 R36, R36, 0x3, RZ ;  /* 0x0000000324247819 */ /* 0x000fe400000012ff */
[----:B------:R-:W-:-:S02]  /*213a0*/  SHF.R.U64 R40, R40, 0x3, RZ ;  /* 0x0000000328287819 */ /* 0x000fc400000012ff */
[----:B------:R-:W-:Y:S02]  /*213b0*/  SHF.R.U64 R44, R44, 0x3, RZ ;  /* 0x000000032c2c7819 */ /* 0x000fe400000012ff */
[----:B------:R-:W-:Y:S02]  /*213c0*/  SHF.R.U64 R48, R48, 0x3, RZ ;  /* 0x0000000330307819 */ /* 0x000fe400000012ff */
[----:B------:R-:W-:Y:S02]  /*213d0*/  LOP3.LUT R52, R53, 0x380, RZ, 0xc0, !PT ;  /* 0x0000038035347812 */ /* 0x000fe400078ec0ff */
        /* <DEDUP_REMOVED lines=13> */
[----:B0-----:R-:W-:Y:S02]  /*214b0*/  LOP3.LUT R9, R2, 0x380, RZ, 0xc0, !PT ;  /* 0x0000038002097812 */ /* 0x001fe400078ec0ff */
[----:B------:R-:W-:Y:S02]  /*214c0*/  SHF.R.U64 R52, R52, 0x3, RZ ;  /* 0x0000000334347819 */ /* 0x000fe400000012ff */
[----:B------:R-:W-:-:S02]  /*214d0*/  SHF.R.U64 R4, R4, 0x3, RZ ;  /* 0x0000000304047819 */ /* 0x000fc400000012ff */
[----:B------:R-:W-:Y:S02]  /*214e0*/  LOP3.LUT R56, R57, 0x380, RZ, 0xc0, !PT ;  /* 0x0000038039387812 */ /* 0x000fe400078ec0ff */
[----:B------:R-:W-:Y:S02]  /*214f0*/  LOP3.LUT R60, R61, 0x380, RZ, 0xc0, !PT ;  /* 0x000003803d3c7812 */ /* 0x000fe400078ec0ff */
[----:B------:R-:W-:Y:S02]  /*21500*/  LOP3.LUT R64, R65, 0x380, RZ, 0xc0, !PT ;  /* 0x0000038041407812 */ /* 0x000fe400078ec0ff */
[----:B------:R-:W-:Y:S02]  /*21510*/  LOP3.LUT R68, R69, 0x380, RZ, 0xc0, !PT ;  /* 0x0000038045447812 */ /* 0x000fe400078ec0ff */
[----:B------:R-:W-:Y:S02]  /*21520*/  SHF.R.U64 R9, R9, 0x3, RZ ;  /* 0x0000000309097819 */ /* 0x000fe400000012ff */
[----:B------:R-:W-:Y:S01]  /*21530*/  LOP3.LUT R52, R52, R53, RZ, 0x3c, !PT ;  /* 0x0000003534347212 */ /* 0x000fe200078e3cff */
[----:B------:R-:W-:Y:S01]  /*21540*/  IMAD.X R53, RZ, RZ, R3, P6 ;  /* 0x000000ffff357224 */ /* 0x000fe200030e0603 */
[----:B------:R-:W-:-:S02]  /*21550*/  LOP3.LUT R4, R4, R7, RZ, 0x3c, !PT ;  /* 0x0000000704047212 */ /* 0x000fc400078e3cff */
[----:B------:R-:W-:Y:S02]  /*21560*/  IADD3 R7, P6, R2, 0xf000, RZ ;  /* 0x0000f00002077810 */ /* 0x000fe40007fde0ff */
[----:B------:R-:W-:Y:S02]  /*21570*/  SHF.R.U64 R56, R56, 0x3, RZ ;  /* 0x0000000338387819 */ /* 0x000fe400000012ff */
[----:B------:R-:W-:Y:S01]  /*21580*/  SHF.R.U64 R60, R60, 0x3, RZ ;  /* 0x000000033c3c7819 */ /* 0x000fe200000012ff */
[----:B------:R-:W-:Y:S01]  /*21590*/  IMAD.X R73, RZ, RZ, R3, P6 ;  /* 0x000000ffff497224 */ /* 0x000fe200030e0603 */
[----:B------:R-:W-:Y:S02]  /*215a0*/  SHF.R.U64 R64, R64, 0x3, RZ ;  /* 0x0000000340407819 */ /* 0x000fe400000012ff */
[----:B------:R-:W-:Y:S02]  /*215b0*/  SHF.R.U64 R68, R68, 0x3, RZ ;  /* 0x0000000344447819 */ /* 0x000fe400000012ff */
[----:B------:R-:W-:-:S02]  /*215c0*/  LOP3.LUT R2, R9, R2, RZ, 0x3c, !PT ;  /* 0x0000000209027212 */ /* 0x000fc400078e3cff */
        /* <DEDUP_REMOVED lines=8> */
[----:B------:R-:W-:Y:S01]  /*21650*/  UIMAD UR10, UR11, UR12, URZ ;  /* 0x0000000c0b0a72a4 */ /* 0x000fe2000f8e023f */
[----:B------:R-:W-:Y:S01]  /*21660*/  LOP3.LUT R0, R7, 0x380, RZ, 0xc0, !PT ;  /* 0x0000038007007812 */ /* 0x000fe200078ec0ff */
[----:B------:R-:W-:-:S02]  /*21670*/  UIMAD.WIDE.U32 UR8, UR4, UR12, URZ ;  /* 0x0000000c040872a5 */ /* 0x000fc4000f8e003f */
[----:B------:R-:W-:Y:S01]  /*21680*/  UIMAD UR10, UR4, UR13, UR10 ;  /* 0x0000000d040a72a4 */ /* 0x000fe2000f8e020a */
[----:B------:R-:W-:Y:S02]  /*21690*/  SHF.R.U64 R0, R0, 0x3, RZ ;  /* 0x0000000300007819 */ /* 0x000fe400000012ff */
[----:B------:R-:W-:Y:S01]  /*216a0*/  ULDC.64 UR12, c[0x0][0xbe8] ;  /* 0x0002fa00000c7ab9 */ /* 0x000fe20000000a00 */
[----:B------:R-:W-:Y:S01]  /*216b0*/  UIADD3 UR9, UR9, UR10, URZ ;  /* 0x0000000a09097290 */ /* 0x000fe2000fffe03f */
[----:B------:R-:W-:Y:S01]  /*216c0*/  VIADD R76, R207, UR43 ;  /* 0x0000002bcf4c7c36 */ /* 0x000fe20008000000 */
[----:B------:R-:W-:Y:S01]  /*216d0*/  UIMAD UR4, UR16, UR12, URZ ;  /* 0x0000000c100472a4 */ /* 0x000fe2000f8e023f */
[----:B------:R-:W-:Y:S01]  /*216e0*/  LOP3.LUT R72, R0, R7, RZ, 0x3c, !PT ;  /* 0x0000000700487212 */ /* 0x000fe200078e3cff */
[----:B------:R-:W-:Y:S02]  /*216f0*/  UIMAD.WIDE.U32 UR8, UR37, UR12, UR8 ;  /* 0x0000000c250872a5 */ /* 0x000fe4000f8e0008 */
[----:B------:R-:W-:Y:S01]  /*21700*/  UIMAD UR4, UR37, UR13, UR4 ;  /* 0x0000000d250472a4 */ /* 0x000fe2000f8e0204 */
[----:B------:R-:W-:-:S03]  /*21710*/  ULDC.64 UR10, c[0x0][0xbf0] ;  /* 0x0002fc00000a7ab9 */ /* 0x000fc60000000a00 */
[----:B------:R-:W-:Y:S02]  /*21720*/  UIADD3 UR9, UR9, UR4, URZ ;  /* 0x0000000409097290 */ /* 0x000fe4000fffe03f */
[----:B------:R-:W-:Y:S02]  /*21730*/  UIMAD UR4, UR18, UR10, URZ ;  /* 0x0000000a120472a4 */ /* 0x000fe4000f8e023f */
[----:B------:R-:W-:Y:S02]  /*21740*/  UIMAD.WIDE.U32 UR8, UR17, UR10, UR8 ;  /* 0x0000000a110872a5 */ /* 0x000fe4000f8e0008 */
[----:B------:R-:W-:-:S03]  /*21750*/  UIMAD UR4, UR17, UR11, UR4 ;  /* 0x0000000b110472a4 */ /* 0x000fc6000f8e0204 */
[----:B------:R-:W-:Y:S01]  /*21760*/  ULDC.64 UR10, c[0x0][0xbe0] ;  /* 0x0002f800000a7ab9 */ /* 0x000fe20000000a00 */
[----:B------:R-:W-:Y:S01]  /*21770*/  UIADD3 UR4, UR9, UR4, URZ ;  /* 0x0000000409047290 */ /* 0x000fe2000fffe03f */
[----:B------:R-:W-:-:S05]  /*21780*/  VIADD R81, R206, UR43 ;  /* 0x0000002bce517c36 */ /* 0x000fca0008000000 */
[----:B------:R-:W-:Y:S01]  /*21790*/  ISETP.GE.AND P2, PT, R81, R18, PT ;  /* 0x000000125100720c */ /* 0x000fe20003f46270 */
[----:B------:R-:W-:Y:S01]  /*217a0*/  BSSY B1, `(.L_x_12529) ;  /* 0x000004a000017945 */ /* 0x000fe20003800000 */
[----:B--2---:R0:W-:Y:S04]  /*217b0*/  @!P0 ST.E desc[UR40][R54.64], R19 ;  /* 0x0000001336008985 */ /* 0x0041e8000c101928 */
[----:B------:R1:W5:Y:S04]  /*217c0*/  LD.E.128 R8, desc[UR40][R2.64] ;  /* 0x0000002802087980 */ /* 0x000368000c101d00 */
[----:B------:R-:W5:Y:S01]  /*217d0*/  LD.E.128 R4, desc[UR40][R4.64] ;  /* 0x0000002804047980 */ /* 0x000f62000c101d00 */
[----:B0-----:R-:W-:-:S03]  /*217e0*/  IMAD.MOV.U32 R19, RZ, RZ, R76 ;  /* 0x000000ffff137224 */ /* 0x001fc600078e004c */
[----:B------:R-:W5:Y:S01]  /*217f0*/  LD.E.128 R12, desc[UR40][R12.64] ;  /* 0x000000280c0c7980 */ /* 0x000f62000c101d00 */
[----:B-1----:R-:W0:Y:S01]  /*21800*/  @P1 LDC R3, c[0x0][0xcec] ;  /* 0x00033b00ff031b82 */ /* 0x002e220000000800 */
[----:B------:R-:W-:Y:S02]  /*21810*/  IMAD.U32 R2, RZ, RZ, UR8 ;  /* 0x00000008ff027e24 */ /* 0x000fe4000f8e00ff */
[----:B------:R-:W5:Y:S04]  /*21820*/  LD.E.128 R24, desc[UR40][R24.64] ;  /* 0x0000002818187980 */ /* 0x000f68000c101d00 */
[----:B------:R-:W5:Y:S04]  /*21830*/  LD.E.128 R28, desc[UR40][R28.64] ;  /* 0x000000281c1c7980 */ /* 0x000f68000c101d00 */
[----:B------:R-:W5:Y:S04]  /*21840*/  LD.E.128 R32, desc[UR40][R32.64] ;  /* 0x0000002820207980 */ /* 0x000f68000c101d00 */
[----:B------:R-:W5:Y:S04]  /*21850*/  LD.E.128 R36, desc[UR40][R36.64] ;  /* 0x0000002824247980 */ /* 0x000f68000c101d00 */
[----:B------:R-:W5:Y:S04]  /*21860*/  LD.E.128 R40, desc[UR40][R40.64] ;  /* 0x0000002828287980 */ /* 0x000f68000c101d00 */
[----:B------:R-:W5:Y:S01]  /*21870*/  LD.E.128 R44, desc[UR40][R44.64] ;  /* 0x000000282c2c7980 */ /* 0x000f62000c101d00 */
[----:B0-----:R-:W-:-:S03]  /*21880*/  @P1 IMAD.HI.U32 R0, R76, R3, RZ ;  /* 0x000000034c001227 */ /* 0x001fc600078e00ff */
[----:B------:R-:W5:Y:S02]  /*21890*/  LD.E.128 R48, desc[UR40][R48.64] ;  /* 0x0000002830307980 */ /* 0x000f64000c101d00 */
[----:B---3--:R-:W-:Y:S02]  /*218a0*/  @P1 SHF.R.U32.HI R19, RZ, R21, R0 ;  /* 0x00000015ff131219 */ /* 0x008fe40000011600 */
[----:B------:R-:W5:Y:S02]  /*218b0*/  LD.E.128 R52, desc[UR40][R52.64] ;  /* 0x0000002834347980 */ /* 0x000f64000c101d00 */
[--C-:B------:R-:W-:Y:S01]  /*218c0*/  SHF.R.S32.HI R0, RZ, 0x1f, R19.reuse ;  /* 0x0000001fff007819 */ /* 0x100fe20000011413 */
[----:B------:R-:W-:Y:S01]  /*218d0*/  IMAD.MOV R21, RZ, RZ, -R19 ;  /* 0x000000ffff157224 */ /* 0x000fe200078e0a13 */
[----:B------:R-:W5:Y:S01]  /*218e0*/  LD.E.128 R56, desc[UR40][R56.64] ;  /* 0x0000002838387980 */ /* 0x000f62000c101d00 */
[----:B------:R-:W-:Y:S01]  /*218f0*/  IMAD.U32 R3, RZ, RZ, UR9 ;  /* 0x00000009ff037e24 */ /* 0x000fe2000f8e00ff */
[----:B------:R-:W-:Y:S01]  /*21900*/  ULDC.64 UR8, c[0x0][0xbd8] ;  /* 0x0002f60000087ab9 */ /* 0x000fe20000000a00 */
[----:B------:R-:W-:Y:S01]  /*21910*/  IMAD R0, R0, UR10, RZ ;  /* 0x0000000a00007c24 */ /* 0x000fe2000f8e02ff */
[----:B------:R-:W5:Y:S01]  /*21920*/  LD.E.128 R60, desc[UR40][R60.64] ;  /* 0x000000283c3c7980 */ /* 0x000f62000c101d00 */
[----:B------:R-:W-:-:S02]  /*21930*/  IMAD R21, R20, R21, R76 ;  /* 0x0000001514157224 */ /* 0x000fc400078e024c */
[----:B------:R-:W-:Y:S01]  /*21940*/  IMAD.U32 R3, RZ, RZ, UR4 ;  /* 0x00000004ff037e24 */ /* 0x000fe2000f8e00ff */
[----:B------:R-:W5:Y:S01]  /*21950*/  LD.E.128 R64, desc[UR40][R64.64] ;  /* 0x0000002840407980 */ /* 0x000f62000c101d00 */
[C---:B------:R-:W-:Y:S01]  /*21960*/  IMAD R77, R19.reuse, UR11, R0 ;  /* 0x0000000b134d7c24 */ /* 0x040fe2000f8e0200 */
[----:B------:R-:W-:Y:S02]  /*21970*/  SHF.R.S32.HI R0, RZ, 0x1f, R21 ;  /* 0x0000001fff007819 */ /* 0x000fe40000011415 */
[----:B------:R-:W5:Y:S01]  /*21980*/  LD.E.128 R68, desc[UR40][R68.64] ;  /* 0x0000002844447980 */ /* 0x000f62000c101d00 */
[----:B------:R-:W-:-:S03]  /*21990*/  IMAD.WIDE.U32 R2, R19, UR10, R2 ;  /* 0x0000000a13027c25 */ /* 0x000fc6000f8e0002 */
[----:B------:R-:W5:Y:S01]  /*219a0*/  LD.E.128 R72, desc[UR40][R72.64] ;  /* 0x0000002848487980 */ /* 0x000f62000c101d00 */
[----:B------:R-:W-:Y:S01]  /*219b0*/  IMAD.IADD R3, R3, 0x1, R77 ;  /* 0x0000000103037824 */ /* 0x000fe200078e024d */
[----:B------:R-:W-:Y:S01]  /*219c0*/  UIADD3 UR4, UR46, 0x32420, URZ ;  /* 0x000324202e047890 */ /* 0x000fe2000fffe03f */
[----:B------:R-:W-:Y:S01]  /*219d0*/  IMAD R0, R0, UR8, RZ ;  /* 0x0000000800007c24 */ /* 0x000fe2000f8e02ff */
[----:B------:R-:W-:Y:S01]  /*219e0*/  @!PT LDS RZ, [RZ] ;  /* 0x00000000fffff984 */ /* 0x000fe20000000800 */
[----:B------:R-:W-:Y:S01]  /*219f0*/  @!PT LDS RZ, [RZ] ;  /* 0x00000000fffff984 */ /* 0x000fe20000000800 */
[----:B------:R-:W-:Y:S01]  /*21a00*/  @!PT LDS RZ, [RZ] ;  /* 0x00000000fffff984 */ /* 0x000fe20000000800 */
[----:B------:R-:W-:Y:S01]  /*21a10*/  @!PT LDS RZ, [RZ] ;  /* 0x00000000fffff984 */ /* 0x000fe20000000800 */
[----:B------:R0:W-:Y:S06]  /*21a20*/  MEMBAR.ALL.CTA ;  /* 0x0000000000007992 */ /* 0x0001ec0000008000 */
[----:B0-----:R-:W0:Y:S01]  /*21a30*/  FENCE.VIEW.ASYNC.S ;  /* 0x00000000000073c6 */ /* 0x001e220000000000 */
[----:B------:R-:W-:Y:S01]  /*21a40*/  VIADD R19, R81, 0x20 ;  /* 0x0000002051137836 */ /* 0x000fe20000000000 */
[----:B------:R-:W-:Y:S01]  /*21a50*/  UPRMT UR4, URZ, 0x654, UR4 ;  /* 0x000006543f047896 */ /* 0x000fe20008000004 */
[----:B------:R-:W-:-:S02]  /*21a60*/  IMAD R77, R21, UR9, R0 ;  /* 0x00000009154d7c24 */ /* 0x000fc4000f8e0200 */
[----:B------:R-:W-:Y:S01]  /*21a70*/  IMAD.WIDE.U32 R2, R21, UR8, R2 ;  /* 0x0000000815027c25 */ /* 0x000fe2000f8e0002 */
[----:B------:R-:W-:Y:S01]  /*21a80*/  ISETP.GE.AND P1, PT, R19, R18, PT ;  /* 0x000000121300720c */ /* 0x000fe20003f26270 */
[----:B------:R-:W-:Y:S02]  /*21a90*/  ULDC.64 UR8, c[0x0][0xb80] ;  /* 0x0002e00000087ab9 */ /* 0x000fe40000000a00 */
[----:B------:R-:W-:Y:S01]  /*21aa0*/  VIADD R19, R81, 0x40 ;  /* 0x0000004051137836 */ /* 0x000fe20000000000 */
[----:B------:R-:W-:Y:S01]  /*21ab0*/  LEA R0, P3, R2, UR8, 0x1 ;  /* 0x0000000802007c11 */ /* 0x000fe2000f8608ff */
[----:B------:R-:W-:-:S03]  /*21ac0*/  IMAD.IADD R3, R3, 0x1, R77 ;  /* 0x0000000103037824 */ /* 0x000fc600078e024d */
[----:B------:R-:W-:Y:S01]  /*21ad0*/  ISETP.GE.AND P0, PT, R19, R18, PT ;  /* 0x000000121300720c */ /* 0x000fe20003f06270 */
[----:B0-----:R0:W1:Y:S01]  /*21ae0*/  SHFL.IDX PT, R78, R0, RZ, 0x181f ;  /* 0x00181fff004e7589 */ /* 0x00106200000e0000 */
[----:B------:R-:W-:-:S05]  /*21af0*/  LEA.HI.X R19, R2, UR9, R3, 0x1, P3 ;  /* 0x0000000902137c11 */ /* 0x000fca00098f0c03 */
[----:B------:R0:W2:Y:S01]  /*21b00*/  SHFL.IDX PT, R79, R19, RZ, 0x181f ;  /* 0x00181fff134f7589 */ /* 0x0000a200000e0000 */
[----:B------:R-:W-:Y:S01]  /*21b10*/  SYNCS.ARRIVE.TRANS64.RED.A1T0 RZ, [UR4], RZ ;  /* 0x000000ffffff79a7 */ /* 0x000fe20008100404 */
        /* <DEDUP_REMOVED lines=18> */
.L_x_12530:
[----:B------:R-:W-:Y:S05]  /*21c40*/  BSYNC B1 ;  /* 0x0000000000017941 */ /* 0x000fea0003800000 */
.L_x_12529:
        /* <DEDUP_REMOVED lines=21> */
.L_x_12532:
[----:B------:R-:W-:Y:S05]  /*21da0*/  BSYNC B1 ;  /* 0x0000000000017941 */ /* 0x000fea0003800000 */
.L_x_12531:
        /* <DEDUP_REMOVED lines=21> */
.L_x_12534:
[----:B------:R-:W-:Y:S05]  /*21f00*/  BSYNC B1 ;  /* 0x0000000000017941 */ /* 0x000fea0003800000 */
.L_x_12533:
[----:B0-----:R-:W-:Y:S01]  /*21f10*/  VIADD R3, R81, 0x60 ;  /* 0x0000006051037836 */ /* 0x001fe20000000000 */
[----:B---3--:R-:W3:Y:S04]  /*21f20*/  SHFL.IDX PT, R19, R19, 0x3, 0x181f ;  /* 0x00781f0013137f89 */ /* 0x008ee800000e0000 */
[----:B------:R-:W-:Y:S01]  /*21f30*/  ISETP.GE.AND P0, PT, R3, R18, PT ;  /* 0x000000120300720c */ /* 0x000fe20003f06270 */
[----:B------:R-:W0:-:S12]  /*21f40*/  SHFL.IDX PT, R0, R0, 0x3, 0x181f ;  /* 0x00781f0000007f89 */ /* 0x000e1800000e0000 */
[----:B------:R-:W-:Y:S05]  /*21f50*/  @P0 BRA `(.L_x_12535) ;  /* 0x0000000c00a80947 */ /* 0x000fea0003800000 */
[----:B------:R-:W-:Y:S02]  /*21f60*/  ULDC UR4, c[0x0][0xbc8] ;  /* 0x0002f20000047ab9 */ /* 0x000fe40000000800 */
[----:B------:R-:W-:Y:S02]  /*21f70*/  ISETP.GE.AND P3, PT, R190, UR4, PT ;  /* 0x00000004be007c0c */ /* 0x000fe4000bf66270 */
[----:B------:R-:W-:Y:S02]  /*21f80*/  ISETP.GE.AND P4, PT, R192, UR4, PT ;  /* 0x00000004c0007c0c */ /* 0x000fe4000bf86270 */
[----:B------:R-:W-:-:S09]  /*21f90*/  ISETP.GE.AND P5, PT, R191, UR4, PT ;  /* 0x00000004bf007c0c */ /* 0x000fd2000bfa6270 */
[-C--:B0-----:R-:W-:Y:S02]  /*21fa0*/  @!P3 LEA R2, P0, R190, R0.reuse, 0x1 ;  /* 0x00000000be02b211 */ /* 0x081fe400078008ff */
[-C--:B------:R-:W-:Y:S02]  /*21fb0*/  @!P4 LEA R4, P1, R192, R0.reuse, 0x1 ;  /* 0x00000000c004c211 */ /* 0x080fe400078208ff */
[C---:B------:R-:W-:Y:S02]  /*21fc0*/  @!P5 LEA R6, P2, R191.reuse, R0, 0x1 ;  /* 0x00000000bf06d211 */ /* 0x040fe400078408ff */
        /* <DEDUP_REMOVED lines=12> */
.L_x_12527:
        /* <DEDUP_REMOVED lines=32> */
.L_x_12536:
        /* <DEDUP_REMOVED lines=47> */
.L_x_12538:
[----:B------:R-:W-:Y:S05]  /*22580*/  BSYNC B1 ;  /* 0x0000000000017941 */ /* 0x000fea0003800000 */
.L_x_12537:
[----:B0-----:R-:W0:Y:S01]  /*22590*/  @P0 LDC R3, c[0x0][0xcf0] ;  /* 0x00033c00ff030b82 */ /* 0x001e220000000800 */
[----:B------:R-:W-:Y:S01]  /*225a0*/  ULDC.64 UR16, c[0x0][0xba0] ;  /* 0x0002e80000107ab9 */ /* 0x000fe20000000a00 */
[----:B------:R-:W-:Y:S01]  /*225b0*/  VIADD R6, R207, UR43 ;  /* 0x0000002bcf067c36 */ /* 0x000fe20008000000 */
[----:B------:R-:W-:Y:S01]  /*225c0*/  UIMAD UR10, UR11, UR16, URZ ;  /* 0x000000100b0a72a4 */ /* 0x000fe2000f8e023f */
[----:B------:R-:W-:Y:S01]  /*225d0*/  BSSY B1, `(.L_x_12539) ;  /* 0x0000040000017945 */ /* 0x000fe20003800000 */
[----:B------:R-:W-:Y:S01]  /*225e0*/  UIMAD.WIDE.U32 UR8, UR4, UR16, URZ ;  /* 0x00000010040872a5 */ /* 0x000fe2000f8e003f */
[----:B------:R-:W-:Y:S01]  /*225f0*/  @P0 IMAD.HI.U32 R2, R6, R9, RZ ;  /* 0x0000000906020227 */ /* 0x000fe200078e00ff */
[----:B------:R-:W-:-:S03]  /*22600*/  UIMAD UR10, UR4, UR17, UR10 ;  /* 0x00000011040a72a4 */ /* 0x000fc6000f8e020a */
[----:B------:R-:W-:Y:S01]  /*22610*/  ULDC.64 UR16, c[0x0][0xbe8] ;  /* 0x0002fa0000107ab9 */ /* 0x000fe20000000a00 */
[----:B------:R-:W-:Y:S01]  /*22620*/  UIADD3 UR9, UR9, UR10, URZ ;  /* 0x0000000a09097290 */ /* 0x000fe2000fffe03f */
[----:B------:R-:W-:Y:S01]  /*22630*/  IMAD.MOV.U32 R5, RZ, RZ, R6 ;  /* 0x000000ffff057224 */ /* 0x000fe200078e0006 */
[----:B------:R-:W-:Y:S02]  /*22640*/  UIMAD UR4, UR12, UR16, URZ ;  /* 0x000000100c0472a4 */ /* 0x000fe4000f8e023f */
[----:B------:R-:W-:Y:S02]  /*22650*/  UIMAD.WIDE.U32 UR8, UR37, UR16, UR8 ;  /* 0x00000010250872a5 */ /* 0x000fe4000f8e0008 */
        /* <DEDUP_REMOVED lines=22> */
[----:B------:R-:W-:Y:S02]  /*227c0*/  VIADD R6, R206, UR43 ;  /* 0x0000002bce067c36 */ /* 0x000fe40008000000 */
        /* <DEDUP_REMOVED lines=32> */
.L_x_12540:
[----:B------:R-:W-:Y:S05]  /*229d0*/  BSYNC B1 ;  /* 0x0000000000017941 */ /* 0x000fea0003800000 */
.L_x_12539:
        /* <DEDUP_REMOVED lines=21> */
.L_x_12542:
[----:B------:R-:W-:Y:S05]  /*22b30*/  BSYNC B1 ;  /* 0x0000000000017941 */ /* 0x000fea0003800000 */
.L_x_12541:
        /* <DEDUP_REMOVED lines=21> */
.L_x_12544:
[----:B------:R-:W-:Y:S05]  /*22c90*/  BSYNC B1 ;  /* 0x0000000000017941 */ /* 0x000fea0003800000 */
.L_x_12543:
[----:B0-----:R-:W-:Y:S01]  /*22ca0*/  VIADD R0, R6, 0x60 ;  /* 0x0000006006007836 */ /* 0x001fe20000000000 */
[----:B--2-4-:R-:W0:Y:S04]  /*22cb0*/  SHFL.IDX PT, R5, R5, 0x3, 0x181f ;  /* 0x00781f0005057f89 */ /* 0x014e2800000e0000 */
[----:B------:R-:W-:Y:S01]  /*22cc0*/  ISETP.GE.AND P0, PT, R0, R11, PT ;  /* 0x0000000b0000720c */ /* 0x000fe20003f06270 */
[----:B-1-3--:R1:W2:-:S12]  /*22cd0*/  SHFL.IDX PT, R2, R4, 0x3, 0x181f ;  /* 0x00781f0004027f89 */ /* 0x00a29800000e0000 */
[----:B-1----:R-:W-:Y:S05]  /*22ce0*/  @P0 BRA `(.L_x_12535) ;  /* 0x0000000000440947 */ /* 0x002fea0003800000 */
[----:B------:R-:W-:Y:S02]  /*22cf0*/  ULDC UR4, c[0x0][0xbc8] ;  /* 0x0002f20000047ab9 */ /* 0x000fe40000000800 */
[----:B------:R-:W-:Y:S02]  /*22d00*/  ISETP.GE.AND P3, PT, R190, UR4, PT ;  /* 0x00000004be007c0c */ /* 0x000fe4000bf66270 */
[----:B------:R-:W-:Y:S02]  /*22d10*/  ISETP.GE.AND P2, PT, R192, UR4, PT ;  /* 0x00000004c0007c0c */ /* 0x000fe4000bf46270 */
[----:B------:R-:W-:Y:S02]  /*22d20*/  ISETP.GE.AND P1, PT, R191, UR4, PT ;  /* 0x00000004bf007c0c */ /* 0x000fe4000bf26270 */
[----:B------:R-:W-:-:S07]  /*22d30*/  ISETP.GE.AND P0, PT, R193, UR4, PT ;  /* 0x00000004c1007c0c */ /* 0x000fce000bf06270 */
[-C--:B--2---:R-:W-:Y:S02]  /*22d40*/  @!P3 LEA R6, P6, R190, R2.reuse, 0x1 ;  /* 0x00000002be06b211 */ /* 0x084fe400078c08ff */
[-C--:B------:R-:W-:Y:S02]  /*22d50*/  @!P2 LEA R8, P5, R192, R2.reuse, 0x1 ;  /* 0x00000002c008a211 */ /* 0x080fe400078a08ff */
[-C--:B------:R-:W-:Y:S02]  /*22d60*/  @!P1 LEA R10, P4, R191, R2.reuse, 0x1 ;  /* 0x00000002bf0a9211 */ /* 0x080fe400078808ff */
[-C--:B0-----:R-:W-:Y:S02]  /*22d70*/  @!P3 LEA.HI.X R7, R190, R5.reuse, R199, 0x1, P6 ;  /* 0x00000005be07b211 */ /* 0x081fe400030f0cc7 */
        /* <DEDUP_REMOVED lines=8> */
.L_x_12535:
[----:B------:R-:W-:Y:S05]  /*22e00*/  BSYNC B0 ;  /* 0x0000000000007941 */ /* 0x000fea0003800000 */
.L_x_12526:
[----:B------:R-:W-:Y:S02]  /*22e10*/  ULDC UR4, c[0x0][0xd3c] ;  /* 0x00034f0000047ab9 */ /* 0x000fe40000000800 */
[----:B------:R-:W-:-:S06]  /*22e20*/  UISETP.GE.AND UP0, UPT, UR6, UR4, UPT ;  /* 0x000000040600728c */ /* 0x000fcc000bf06270 */
[----:B------:R-:W-:-:S13]  /*22e30*/  PLOP3.LUT P0, PT, PT, PT, UP0, 0x80, 0x0 ;  /* 0x000000000000781c */ /* 0x000fda0003f0f008 */
[----:B------:R-:W-:Y:S05]  /*22e40*/  @!P0 BRA `(.L_x_12545) ;  /* 0xfffffde4000c8947 */ /* 0x000fea000383ffff */
[----:B------:R-:W-:Y:S05]  /*22e50*/  EXIT ;  /* 0x000000000000794d */ /* 0x000fea0003800000 */
.L_x_12418:
[----:B------:R-:W-:-:S08]  /*22e60*/  NOP ;  /* 0x0000000000007918 */ /* 0x000fd00000000000 */
[----:B----4-:R-:W0:-:S00]  /*22e70*/  USETMAXREG.DEALLOC.CTAPOOL 0x18 ;  /* 0x00000018000079c8 */ /* 0x010e0000080e0500 */
        /* <DEDUP_REMOVED lines=16> */
.L_x_12546:
        /* <DEDUP_REMOVED lines=42> */
.L_x_12552:
        /* <DEDUP_REMOVED lines=12> */
.L_x_12551:
[----:B------:R-:W-:Y:S05]  /*232e0*/  BSYNC B0 ;  /* 0x0000000000007941 */ /* 0x000fea0003800000 */
.L_x_12550:
        /* <DEDUP_REMOVED lines=21> */
.L_x_12548:
        /* <DEDUP_REMOVED lines=20> */
.L_x_12553:
        /* <DEDUP_REMOVED lines=56> */
.L_x_12549:
[----:B------:R-:W-:Y:S02]  /*23900*/  IMAD.MOV.U32 R17, RZ, RZ, RZ ;  /* 0x000000ffff117224 */ /* 0x000fe400078e00ff */
[----:B------:R-:W-:Y:S02]  /*23910*/  IMAD.U32 R16, RZ, RZ, UR6 ;  /* 0x00000006ff107e24 */ /* 0x000fe4000f8e00ff */
[----:B------:R-:W-:-:S07]  /*23920*/  IMAD.MOV.U32 R18, RZ, RZ, RZ ;  /* 0x000000ffff127224 */ /* 0x000fce00078e00ff */
.L_x_12554:
[----:B------:R-:W-:-:S13]  /*23930*/  ISETP.NE.AND P0, PT, R0, RZ, PT ;  /* 0x000000ff0000720c */ /* 0x000fda0003f05270 */
[----:B------:R-:W1:Y:S01]  /*23940*/  @!P0 S2R R3, SR_CgaCtaId ;  /* 0x0000000000038919 */ /* 0x000e620000008800 */
[----:B------:R-:W-:-:S04]  /*23950*/  @!P0 MOV R0, 0x400 ;  /* 0x0000040000008802 */ /* 0x000fc80000000f00 */
[----:B-1----:R-:W-:-:S05]  /*23960*/  @!P0 LEA R0, R3, R0, 0x18 ;  /* 0x0000000003008211 */ /* 0x002fca00078ec0ff */
[----:B------:R2:W-:Y:S01]  /*23970*/  @!P0 STS.128 [R0+0x324d0], R16 ;  /* 0x0324d01000008388 */ /* 0x0005e20000000c00 */
[----:B------:R-:W-:Y:S06]  /*23980*/  BAR.ARV 0x5, 0x180 ;  /* 0x0146000000007b1d */ /* 0x000fec0000002000 */
.L_x_12547:
        /* <DEDUP_REMOVED lines=31> */
[----:B------:R1:W-:Y:S01]  /*23b80*/  STL [R1+0x480], R2 ;  /* 0x0004800201007387 */ /* 0x0003e20000100800 */
[C---:B0-----:R-:W-:Y:S02]  /*23b90*/  LOP3.LUT R3, R0.reuse, 0x40, RZ, 0xfc, !PT ;  /* 0x0000004000037812 */ /* 0x041fe400078efcff */
[C---:B-1----:R-:W-:Y:S02]  /*23ba0*/  LOP3.LUT R2, R0.reuse, 0x80, RZ, 0xfc, !PT ;  /* 0x0000008000027812 */ /* 0x042fe400078efcff */
[----:B------:R-:W-:-:S07]  /*23bb0*/  LOP3.LUT R0, R0, 0xc0, RZ, 0xfc, !PT ;  /* 0x000000c000007812 */ /* 0x000fce00078efcff */
.L_x_12671:
[----:B------:R-:W-:Y:S05]  /*23bc0*/  YIELD ;  /* 0x0000000000007946 */ /* 0x000fea0003800000 */
[----:B------:R-:W-:Y:S01]  /*23bd0*/  ULDC.64 UR4, c[0x0][0xb20] ;  /* 0x0002c80000047ab9 */ /* 0x000fe20000000a00 */
[----:B---3--:R-:W-:Y:S01]  /*23be0*/  IMAD.MOV.U32 R0, RZ, RZ, RZ ;  /* 0x000000ffff007224 */ /* 0x008fe200078e00ff */
[----:B------:R-:W-:Y:S01]  /*23bf0*/  ISETP.NE.U32.AND P0, PT, RZ, UR4, PT ;  /* 0x00000004ff007c0c */ /* 0x000fe2000bf05070 */
[----:B0-----:R-:W0:Y:S01]  /*23c00*/  LDC.64 R4, c[0x0][0xaf8] ;  /* 0x0002be00ff047b82 */ /* 0x001e220000000a00 */
        /* <DEDUP_REMOVED lines=40> */
.L_x_12556:
        /* <DEDUP_REMOVED lines=10> */
.L_x_12557:
[----:B------:R-:W-:Y:S05]  /*23f30*/  @!P1 BRA `(.L_x_12558) ;  /* 0x00000000000c9947 */ /* 0x000fea0003800000 */
[----:B------:R-:W2:Y:S04]  /*23f40*/  LDG.E R6, desc[UR40][R2.64] ;  /* 0x0000002802067981 */ /* 0x000ea8000c1e1900 */
[----:B------:R-:W2:Y:S02]  /*23f50*/  LDG.E R2, desc[UR40][R2.64+0x4] ;  /* 0x0000042802027981 */ /* 0x000ea4000c1e1900 */
[----:B--2---:R-:W-:-:S07]  /*23f60*/  IMAD.IADD R6, R2, 0x1, -R6 ;  /* 0x0000000102067824 */ /* 0x004fce00078e0a06 */
.L_x_12558:
        /* <DEDUP_REMOVED lines=28> */
.L_x_12561:
[----:B------:R-:W-:-:S13]  /*24130*/  ISETP.NE.AND P0, PT, R3, 0x1, PT ;  /* 0x000000010300780c */ /* 0x000fda0003f05270 */
[----:B------:R-:W2:Y:S02]  /*24140*/  @P0 LDC.64 R4, c[0x0][0xae0] ;  /* 0x0002b800ff040b82 */ /* 0x000ea40000000a00 */
[----:B--2---:R-:W-:-:S05]  /*24150*/  @P0 IMAD.HI.U32 R4, R7, R4, RZ ;  /* 0x0000000407040227 */ /* 0x004fca00078e00ff */
[----:B------:R-:W-:-:S07]  /*24160*/  @P0 SHF.R.U32.HI R7, RZ, R5, R4 ;  /* 0x00000005ff070219 */ /* 0x000fce0000011604 */
.L_x_12562:
[----:B------:R-:W-:Y:S05]  /*24170*/  BSYNC B0 ;  /* 0x0000000000007941 */ /* 0x000fea0003800000 */
.L_x_12560:
[----:B------:R-:W-:-:S05]  /*24180*/  IMAD R7, R7, R3, R3 ;  /* 0x0000000307077224 */ /* 0x000fca00078e0203 */
[----:B------:R-:W-:-:S07]  /*24190*/  VIMNMX R2, R2, R7, PT ;  /* 0x0000000702027248 */ /* 0x000fce0003fe0100 */
.L_x_12559:
        /* <DEDUP_REMOVED lines=29> */
.L_x_12565:
[----:B------:R-:W-:-:S13]  /*24370*/  ISETP.NE.AND P0, PT, R3, 0x1, PT ;  /* 0x000000010300780c */ /* 0x000fda0003f05270 */
[----:B------:R-:W3:Y:S02]  /*24380*/  @P0 LDC.64 R4, c[0x0][0xae0] ;  /* 0x0002b800ff040b82 */ /* 0x000ee40000000a00 */
[----:B---3--:R-:W-:-:S05]  /*24390*/  @P0 IMAD.HI.U32 R4, R2, R4, RZ ;  /* 0x0000000402040227 */ /* 0x008fca00078e00ff */
[----:B------:R-:W-:-:S07]  /*243a0*/  @P0 SHF.R.U32.HI R2, RZ, R5, R4 ;  /* 0x00000005ff020219 */ /* 0x000fce0000011604 */
.L_x_12566:
[----:B------:R-:W-:Y:S05]  /*243b0*/  BSYNC B0 ;  /* 0x0000000000007941 */ /* 0x000fea0003800000 */
.L_x_12564:
[----:B------:R-:W-:-:S05]  /*243c0*/  IMAD R2, R2, R3, RZ ;  /* 0x0000000302027224 */ /* 0x000fca00078e02ff */
[----:B------:R-:W-:-:S07]  /*243d0*/  VIMNMX R0, R0, R2, !PT ;  /* 0x0000000200007248 */ /* 0x000fce0007fe0100 */
.L_x_12563:
        /* <DEDUP_REMOVED lines=25> */
.L_x_12568:
        /* <DEDUP_REMOVED lines=21> */
.L_x_12571:
[----:B------:R-:W-:Y:S05]  /*246c0*/  BSYNC B6 ;  /* 0x0000000000067941 */ /* 0x000fea0003800000 */
.L_x_12570:
        /* <DEDUP_REMOVED lines=20> */
.L_x_12574:
        /* <DEDUP_REMOVED lines=15> */
.L_x_12573:
[----:B------:R-:W-:Y:S05]  /*24900*/  BSYNC B6 ;  /* 0x0000000000067941 */ /* 0x000fea0003800000 */
.L_x_12572:
        /* <DEDUP_REMOVED lines=23> */
.L_x_12688:
        /* <DEDUP_REMOVED lines=11> */
.L_x_12691:
        /* <DEDUP_REMOVED lines=24> */
.L_x_12578:
[----:B--2---:R-:W2:Y:S04]  /*24cb0*/  LDL R7, [R1+0x470] ;  /* 0x0004700001077983 */ /* 0x004ea80000100800 */
[----:B----4-:R-:W2:Y:S04]  /*24cc0*/  LDL R0, [R1+0x474] ;  /* 0x0004740001007983 */ /* 0x010ea80000100800 */
[----:B---3--:R-:W3:Y:S01]  /*24cd0*/  LDL R2, [R1+0x480] ;  /* 0x0004800001027983 */ /* 0x008ee20000100800 */
[----:B--2---:R-:W-:Y:S01]  /*24ce0*/  IMAD R0, R0, 0x8, R7 ;  /* 0x0000000800007824 */ /* 0x004fe200078e0207 */
[----:B---3--:R-:W-:-:S04]  /*24cf0*/  SHF.L.U32 R2, R2, 0x1f, RZ ;  /* 0x0000001f02027819 */ /* 0x008fc800000006ff */
[----:B------:R-:W2:Y:S02]  /*24d00*/  SYNCS.PHASECHK.TRANS64.TRYWAIT P0, [R0+URZ+0x32440], R2 ;  /* 0x03244002000075a7 */ /* 0x000ea4000800017f */
[----:B--2---:R-:W-:Y:S05]  /*24d10*/  @!P0 BRA `(.L_x_12579) ;  /* 0x0000005400f48947 */ /* 0x004fea0003800000 */
.L_x_12692:
        /* <DEDUP_REMOVED lines=11> */
.L_x_12580:
[----:B------:R-:W3:Y:S04]  /*24dd0*/  LDL R6, [R1+0x470] ;  /* 0x0004700001067983 */ /* 0x000ee80000100800 */
[----:B------:R-:W3:Y:S04]  /*24de0*/  LDL R5, [R1+0x474] ;  /* 0x0004740001057983 */ /* 0x000ee80000100800 */
[----:B------:R-:W4:Y:S04]  /*24df0*/  LDL R4, [R1+0x4a8] ;  /* 0x0004a80001047983 */ /* 0x000f280000100800 */
[----:B------:R-:W4:Y:S04]  /*24e00*/  LDL R3, [R1+0x488] ;  /* 0x0004880001037983 */ /* 0x000f280000100800 */
[----:B--2---:R-:W2:Y:S01]  /*24e10*/  LDL.LU R2, [R1+0x48c] ;  /* 0x00048c0001027983 */ /* 0x004ea20000300800 */
        /* <DEDUP_REMOVED lines=17> */
[----:B------:R3:W-:Y:S02]  /*24f30*/  STL [R1+0x48c], R2 ;  /* 0x00048c0201007387 */ /* 0x0007e40000100800 */
[----:B------:R-:W-:-:S06]  /*24f40*/  UMOV UR4, 0x0 ;  /* 0x0000000000047882 */ /* 0x000fcc0000000000 */
[----:B------:R3:W-:Y:S01]  /*24f50*/  UTMALDG.4D [UR8], [UR6], desc[UR4] ;  /* 0x00000408060075b4 */ /* 0x0007e20008019000 */
[----:B------:R-:W-:Y:S02]  /*24f60*/  NOP ;  /* 0x0000000000007918 */ /* 0x000fe40000000000 */
.L_x_12576:
        /* <DEDUP_REMOVED lines=36> */
.L_x_12582:
[----:B------:R-:W-:Y:S05]  /*251b0*/  BSYNC B6 ;  /* 0x0000000000067941 */ /* 0x000fea0003800000 */
.L_x_12581:
        /* <DEDUP_REMOVED lines=65> */
[----:B------:R-:W0:Y:S01]  /*255d0*/  SHFL.IDX PT, R5, R3, RZ, 0x181f ;  /* 0x00181fff03057589 */ /* 0x000e2200000e0000 */
[----:B--2---:R-:W-:-:S03]  /*255e0*/  IMAD R2, R4, R7, RZ ;  /* 0x0000000704027224 */ /* 0x004fc600078e02ff */
[----:B------:R-:W1:Y:S01]  /*255f0*/  SHFL.IDX PT, R4, R0, RZ, 0x181f ;  /* 0x00181fff00047589 */ /* 0x000e6200000e0000 */
[----:B---3--:R-:W-:-:S03]  /*25600*/  IMAD.IADD R8, R8, 0x1, R6 ;  /* 0x0000000108087824 */ /* 0x008fc600078e0206 */
[----:B------:R-:W2:Y:S01]  /*25610*/  SHFL.IDX PT, R6, R3, 0x1, 0x181f ;  /* 0x00381f0003067f89 */ /* 0x000ea200000e0000 */
[C---:B------:R-:W-:Y:S01]  /*25620*/  VIADD R11, R8.reuse, 0x10 ;  /* 0x00000010080b7836 */ /* 0x040fe20000000000 */
[-C--:B------:R-:W-:Y:S02]  /*25630*/  ISETP.GE.AND P1, PT, R8, R2.reuse, PT ;  /* 0x000000020800720c */ /* 0x080fe40003f26270 */
[----:B------:R-:W3:Y:S02]  /*25640*/  SHFL.IDX PT, R7, R0, 0x1, 0x181f ;  /* 0x00381f0000077f89 */ /* 0x000ee400000e0000 */
[----:B------:R-:W-:Y:S02]  /*25650*/  ISETP.GE.AND P2, PT, R11, R2, PT ;  /* 0x000000020b00720c */ /* 0x000fe40003f46270 */
        /* <DEDUP_REMOVED lines=12> */
[----:B---3--:R-:W-:Y:S01]  /*25720*/  @!P2 IMAD.X R4, RZ, RZ, R7, P1 ;  /* 0x000000ffff04a224 */ /* 0x008fe200008e0607 */
        /* <DEDUP_REMOVED lines=58> */
.L_x_12709:
[----:B01----:R-:W2:Y:S04]  /*25ad0*/  LDL R4, [R1+0x494] ;  /* 0x0004940001047983 */ /* 0x003ea80000100800 */
[----:B------:R0:W5:Y:S01]  /*25ae0*/  LDL R8, [R1+0x470] ;  /* 0x0004700001087983 */ /* 0x0001620000100800 */
        /* <DEDUP_REMOVED lines=11> */
.L_x_12584:
[----:B0-----:R-:W2:Y:S01]  /*25ba0*/  LDL R2, [R1+0x470] ;  /* 0x0004700001027983 */ /* 0x001ea20000100800 */
        /* <DEDUP_REMOVED lines=37> */
.L_x_12586:
[----:B------:R-:W-:Y:S05]  /*25e00*/  BSYNC B6 ;  /* 0x0000000000067941 */ /* 0x000fea0003800000 */
.L_x_12585:
        /* <DEDUP_REMOVED lines=60> */
[----:B------:R-:W5:Y:S04]  /*261d0*/  LDL.LU R11, [R1+0x4bc] ;  /* 0x0004bc00010b7983 */ /* 0x000f680000300800 */
[----:B------:R-:W5:Y:S04]  /*261e0*/  LDL.LU R12, [R1+0x4cc] ;  /* 0x0004cc00010c7983 */ /* 0x000f680000300800 */
[----:B------:R-:W-:Y:S01]  /*261f0*/  SHFL.IDX PT, R6, R0, 0x1, 0x181f ;  /* 0x00381f0000067f89 */ /* 0x000fe200000e0000 */
[----:B--2---:R-:W-:-:S03]  /*26200*/  IMAD R3, R10, R7, RZ ;  /* 0x000000070a037224 */ /* 0x004fc600078e02ff */
[----:B------:R-:W2:Y:S02]  /*26210*/  LDL.LU R10, [R1+0x4c8] ;  /* 0x0004c800010a7983 */ /* 0x000ea40000300800 */
[-C--:B---3--:R-:W-:Y:S02]  /*26220*/  ISETP.GE.AND P5, PT, R5, R3.reuse, PT ;  /* 0x000000030500720c */ /* 0x088fe40003fa6270 */
[----:B------:R-:W0:Y:S01]  /*26230*/  SHFL.IDX PT, R5, R2, RZ, 0x181f ;  /* 0x00181fff02057589 */ /* 0x000e2200000e0000 */
[----:B----4-:R-:W-:-:S03]  /*26240*/  ISETP.GE.AND P4, PT, R4, R3, PT ;  /* 0x000000030400720c */ /* 0x010fc60003f86270 */
[----:B------:R-:W1:Y:S07]  /*26250*/  SHFL.IDX PT, R4, R0, RZ, 0x181f ;  /* 0x00181fff00047589 */ /* 0x000e6e00000e0000 */
        /* <DEDUP_REMOVED lines=55> */
[----:B0-----:R-:W0:Y:S04]  /*265d0*/  SHFL.IDX PT, R4, R2, 0x6, 0x181f ;  /* 0x00d81f0002047f89 */ /* 0x001e2800000e0000 */
[----:B------:R-:W1:Y:S01]  /*265e0*/  SHFL.IDX PT, R2, R2, 0x7, 0x181f ;  /* 0x00f81f0002027f89 */ /* 0x000e6200000e0000 */
[----:B--2---:R-:W-:-:S13]  /*265f0*/  ISETP.GE.AND P4, PT, R10, R3, PT ;  /* 0x000000030a00720c */ /* 0x004fda0003f86270 */
[----:B0-----:R-:W-:-:S05]  /*26600*/  @!P4 LEA R4, P5, R8, R4, 0x1 ;  /* 0x000000040804c211 */ /* 0x001fca00078a08ff */
[----:B------:R-:W-:Y:S02]  /*26610*/  @!P4 IMAD.X R5, RZ, RZ, R6, P5 ;  /* 0x000000ffff05c224 */ /* 0x000fe400028e0606 */
[----:B------:R0:W2:Y:S04]  /*26620*/  SHFL.IDX PT, R6, R0, 0x7, 0x181f ;  /* 0x00f81f0000067f89 */ /* 0x0000a800000e0000 */
[----:B------:R0:W-:Y:S04]  /*26630*/  @!P4 LDGSTS.E.BYPASS.LTC128B.128 [R9+0x25400], desc[UR40][R4.64], !P3 ;  /* 0x254000000409cfae */ /* 0x0001e8000d901d68 */
[----:B------:R0:W-:Y:S04]  /*26640*/  @!P4 LDGSTS.E.BYPASS.LTC128B.128 [R9+0x29400], desc[UR40][R4.64+0x80], !P2 ;  /* 0x294000800409cfae */ /* 0x0001e8000d101d68 */
[----:B------:R0:W-:Y:S04]  /*26650*/  @!P4 LDGSTS.E.BYPASS.LTC128B.128 [R9+0x2d400], desc[UR40][R4.64+0x100], !P1 ;  /* 0x2d4001000409cfae */ /* 0x0001e8000c901d68 */
[----:B-1----:R0:W-:Y:S02]  /*26660*/  @!P4 LDGSTS.E.BYPASS.LTC128B.128 [R9+0x31400], desc[UR40][R4.64+0x180], !P0 ;  /* 0x314001800409cfae */ /* 0x0021e4000c101d68 */
.L_x_12727:
[----:B0-----:R-:W3:Y:S01]  /*26670*/  LDL.LU R0, [R1+0x4d8] ;  /* 0x0004d80001007983 */ /* 0x001ee20000300800 */
[----:B------:R-:W-:Y:S01]  /*26680*/  BSSY B0, `(.L_x_12588) ;  /* 0x000000d000007945 */ /* 0x000fe20003800000 */
[----:B---3--:R-:W-:-:S13]  /*26690*/  ISETP.GE.AND P4, PT, R0, R3, PT ;  /* 0x000000030000720c */ /* 0x008fda0003f86270 */
[----:B------:R-:W-:Y:S05]  /*266a0*/  @P4 BRA `(.L_x_12589) ;  /* 0x0000000000284947 */ /* 0x000fea0003800000 */
[----:B------:R-:W3:Y:S01]  /*266b0*/  LDL R0, [R1+0x47c] ;  /* 0x00047c0001007983 */ /* 0x000ee20000100800 */
[----:B------:R-:W-:-:S05]  /*266c0*/  LEA R2, P4, R8, R2, 0x1 ;  /* 0x0000000208027211 */ /* 0x000fca00078808ff */
        /* <DEDUP_REMOVED lines=8> */
.L_x_12589:
[----:B------:R-:W-:Y:S05]  /*26750*/  BSYNC B0 ;  /* 0x0000000000007941 */ /* 0x000fea0003800000 */
.L_x_12588:
[----:B------:R1:W5:Y:S01]  /*26760*/  LDL R8, [R1+0x470] ;  /* 0x0004700001087983 */ /* 0x0003620000100800 */
[----:B------:R-:W-:Y:S01]  /*26770*/  PLOP3.LUT P0, PT, PT, PT, PT, 0x80, 0x0 ;  /* 0x000000000000781c */ /* 0x000fe20003f0f070 */
[----:B------:R-:W-:-:S12]  /*26780*/  NOP ;  /* 0x0000000000007918 */ /* 0x000fd80000000000 */
.L_x_12590:
        /* <DEDUP_REMOVED lines=19> */
.L_x_12728:
[----:B------:R-:W-:Y:S05]  /*268c0*/  BSYNC B0 ;  /* 0x0000000000007941 */ /* 0x000fea0003800000 */
.L_x_12591:
[----:B0-----:R-:W3:Y:S01]  /*268d0*/  LDL R2, [R1+0x48c] ;  /* 0x00048c0001027983 */ /* 0x001ee20000100800 */
[----:B------:R-:W-:Y:S01]  /*268e0*/  BSSY B0, `(.L_x_12593) ;  /* 0x000005f000007945 */ /* 0x000fe20003800000 */
[----:B---3--:R-:W-:-:S13]  /*268f0*/  LOP3.LUT P0, RZ, R2, 0x1, RZ, 0xc0, !PT ;  /* 0x0000000102ff7812 */ /* 0x008fda000780c0ff */
[----:B------:R-:W-:Y:S05]  /*26900*/  @!P0 BRA `(.L_x_12594) ;  /* 0x0000000400708947 */ /* 0x000fea0003800000 */
[----:B------:R-:W3:Y:S04]  /*26910*/  LDL R2, [R1+0x470] ;  /* 0x0004700001027983 */ /* 0x000ee80000100800 */
[----:B------:R-:W4:Y:S01]  /*26920*/  LDL R4, [R1+0x480] ;  /* 0x0004800001047983 */ /* 0x000f220000100800 */
        /* <DEDUP_REMOVED lines=10> */
.L_x_12729:
[----:B------:R-:W-:Y:S05]  /*269d0*/  BSYNC B1 ;  /* 0x0000000000017941 */ /* 0x000fea0003800000 */
.L_x_12595:
[----:B------:R-:W-:Y:S04]  /*269e0*/  BSSY B1, `(.L_x_12597) ;  /* 0x0000009000017945 */ /* 0x000fe80003800000 */
        /* <DEDUP_REMOVED lines=8> */
.L_x_12598:
[----:B------:R-:W-:Y:S05]  /*26a70*/  BSYNC B1 ;  /* 0x0000000000017941 */ /* 0x000fea0003800000 */
.L_x_12597:
        /* <DEDUP_REMOVED lines=12> */
[----:B----4-:R-:W-:Y:S02]  /*26b40*/  IMAD R3, R3, 0x60, R4 ;  /* 0x0000006003037824 */ /* 0x010fe400078e0204 */
[----:B------:R-:W-:-:S07]  /*26b50*/  VIADD R4, R0, 0x400 ;  /* 0x0000040000047836 */ /* 0x000fce0000000000 */
.L_x_12599:
        /* <DEDUP_REMOVED lines=15> */
.L_x_12600:
        /* <DEDUP_REMOVED lines=15> */
.L_x_12601:
        /* <DEDUP_REMOVED lines=15> */
.L_x_12602:
        /* <DEDUP_REMOVED lines=10> */
.L_x_12594:
[----:B------:R-:W-:Y:S05]  /*26ed0*/  BSYNC B0 ;  /* 0x0000000000007941 */ /* 0x000fea0003800000 */
.L_x_12593:
[----:B------:R-:W3:Y:S04]  /*26ee0*/  LDL R4, [R1+0x498] ;  /* 0x0004980001047983 */ /* 0x000ee80000100800 */
[----:B------:R-:W4:Y:S01]  /*26ef0*/  LDL R5, [R1+0x490] ;  /* 0x0004900001057983 */ /* 0x000f220000100800 */
[----:B------:R-:W-:Y:S01]  /*26f00*/  BSSY B0, `(.L_x_12603) ;  /* 0x00001ff000007945 */ /* 0x000fe20003800000 */
[----:B---3--:R-:W-:-:S05]  /*26f10*/  VIADD R0, R4, 0xfffffffe ;  /* 0xfffffffe04007836 */ /* 0x008fca0000000000 */
[----:B----4-:R-:W-:-:S13]  /*26f20*/  ISETP.GE.AND P0, PT, R0, R5, PT ;  /* 0x000000050000720c */ /* 0x010fda0003f06270 */
[----:B------:R-:W-:Y:S05]  /*26f30*/  @!P0 BRA `(.L_x_12604) ;  /* 0x0000001c00ec8947 */ /* 0x000fea0003800000 */
[----:B------:R-:W-:Y:S01]  /*26f40*/  IMAD.MOV R2, RZ, RZ, -R4 ;  /* 0x000000ffff027224 */ /* 0x000fe200078e0a04 */
[----:B--2---:R-:W-:Y:S01]  /*26f50*/  LOP3.LUT R6, RZ, R5, RZ, 0x33, !PT ;  /* 0x00000005ff067212 */ /* 0x004fe200078e33ff */
[----:B------:R-:W-:Y:S03]  /*26f60*/  BSSY B2, `(.L_x_12605) ;  /* 0x00000ab000027945 */ /* 0x000fe60003800000 */
[----:B------:R-:W-:-:S05]  /*26f70*/  VIADDMNMX R6, R2, 0x1, R6, !PT ;  /* 0x0000000102067846 */ /* 0x000fca0007800106 */
[----:B------:R-:W-:-:S05]  /*26f80*/  IMAD.IADD R2, R4, 0x1, R6 ;  /* 0x0000000104027824 */ /* 0x000fca00078e0206 */
[----:B------:R-:W-:-:S04]  /*26f90*/  LOP3.LUT R2, R2, 0x1, RZ, 0xc0, !PT ;  /* 0x0000000102027812 */ /* 0x000fc800078ec0ff */
[----:B------:R-:W-:-:S13]  /*26fa0*/  ISETP.NE.U32.AND P0, PT, R2, 0x1, PT ;  /* 0x000000010200780c */ /* 0x000fda0003f05070 */
[----:B------:R-:W-:Y:S05]  /*26fb0*/  @P0 BRA `(.L_x_12606) ;  /* 0x0000000800940947 */ /* 0x000fea0003800000 */
[----:B------:R-:W2:Y:S04]  /*26fc0*/  LDL.LU R4, [R1+0x474] ;  /* 0x0004740001047983 */ /* 0x000ea80000300800 */
[----:B------:R-:W3:Y:S04]  /*26fd0*/  LDL.LU R7, [R1+0x480] ;  /* 0x0004800001077983 */ /* 0x000ee80000300800 */
[----:B------:R-:W4:Y:S01]  /*26fe0*/  LDL R5, [R1+0x48c] ;  /* 0x00048c0001057983 */ /* 0x000f220000100800 */
[----:B------:R-:W-:Y:S01]  /*26ff0*/  BSSY B1, `(.L_x_12607) ;  /* 0x000009f000017945 */ /* 0x000fe20003800000 */
[----:B--2---:R-:W-:-:S05]  /*27000*/  VIADD R2, R4, 0x1 ;  /* 0x0000000104027836 */ /* 0x004fca0000000000 */
[----:B------:R-:W-:-:S04]  /*27010*/  ISETP.NE.AND P0, PT, R2, 0x2, PT ;  /* 0x000000020200780c */ /* 0x000fc80003f05270 */
[----:B------:R-:W-:Y:S02]  /*27020*/  SEL R3, RZ, 0x1, P0 ;  /* 0x00000001ff037807 */ /* 0x000fe40000000000 */
[----:B-----5:R-:W-:Y:S02]  /*27030*/  SEL R8, R2, RZ, P0 ;  /* 0x000000ff02087207 */ /* 0x020fe40000000000 */
[----:B---3--:R-:W-:-:S03]  /*27040*/  LOP3.LUT R7, R7, R3, RZ, 0x3c, !PT ;  /* 0x0000000307077212 */ /* 0x008fc600078e3cff */
[----:B------:R0:W-:Y:S04]  /*27050*/  STL [R1+0x474], R8 ;  /* 0x0004740801007387 */ /* 0x0001e80000100800 */
[----:B------:R0:W-:Y:S01]  /*27060*/  STL [R1+0x480], R7 ;  /* 0x0004800701007387 */ /* 0x0001e20000100800 */
[----:B----4-:R-:W-:-:S13]  /*27070*/  LOP3.LUT P2, RZ, R5, 0x1, RZ, 0xc0, !PT ;  /* 0x0000000105ff7812 */ /* 0x010fda000784c0ff */
[----:B0-----:R-:W-:Y:S05]  /*27080*/  @!P2 BRA `(.L_x_12608) ;  /* 0x000000080054a947 */ /* 0x001fea0003800000 */
[----:B------:R-:W-:Y:S02]  /*27090*/  ULDC.64 UR4, c[0x0][0x418] ;  /* 0x0001060000047ab9 */ /* 0x000fe40000000a00 */
        /* <DEDUP_REMOVED lines=22> */
.L_x_12609:
        /* <DEDUP_REMOVED lines=9> */
.L_x_12730:
[----:B------:R-:W-:Y:S05]  /*27290*/  BSYNC B3 ;  /* 0x0000000000037941 */ /* 0x000fea0003800000 */
.L_x_12610:
        /* <DEDUP_REMOVED lines=9> */
.L_x_12613:
[----:B------:R-:W-:Y:S05]  /*27330*/  BSYNC B3 ;  /* 0x0000000000037941 */ /* 0x000fea0003800000 */
.L_x_12612:
        /* <DEDUP_REMOVED lines=14> */
.L_x_12614:
        /* <DEDUP_REMOVED lines=13> */
.L_x_12731:
[----:B------:R-:W-:Y:S05]  /*274f0*/  BSYNC B3 ;  /* 0x0000000000037941 */ /* 0x000fea0003800000 */
.L_x_12615:
[----:B------:R-:W-:Y:S01]  /*27500*/  BSSY B3, `(.L_x_12617) ;  /* 0x000000b000037945 */ /* 0x000fe20003800000 */
[----:B------:R-:W-:Y:S02]  /*27510*/  IMAD.MOV.U32 R8, RZ, RZ, 0x0 ;  /* 0x00000000ff087424 */ /* 0x000fe400078e00ff */
[----:B------:R-:W-:Y:S01]  /*27520*/  IMAD.MOV.U32 R9, RZ, RZ, 0x14f00000 ;  /* 0x14f00000ff097424 */ /* 0x000fe200078e00ff */
[----:B------:R-:W-:Y:S06]  /*27530*/  @P1 BRA `(.L_x_12618) ;  /* 0x00000000001c1947 */ /* 0x000fec0003800000 */
[----:B------:R-:W3:Y:S01]  /*27540*/  S2R R4, SR_TID.X ;  /* 0x0000000000047919 */ /* 0x000ee20000002100 */
[----:B0-2---:R-:W-:-:S04]  /*27550*/  IMAD.MOV.U32 R2, RZ, RZ, 0xc000 ;  /* 0x0000c000ff027424 */ /* 0x005fc800078e00ff */
[----:B------:R4:W-:Y:S01]  /*27560*/  SYNCS.ARRIVE.TRANS64 RZ, [R3+URZ+0x32450], R2 ;  /* 0x0324500203ff79a7 */ /* 0x0009e2000800003f */
[----:B---3--:R-:W-:-:S04]  /*27570*/  LOP3.LUT R4, R4, 0x1f, RZ, 0xc0, !PT ;  /* 0x0000001f04047812 */ /* 0x008fc800078ec0ff */
[----:B------:R-:W-:-:S13]  /*27580*/  ISETP.NE.AND P0, PT, R4, RZ, PT ;  /* 0x000000ff0400720c */ /* 0x000fda0003f05270 */
[----:B----4-:R-:W-:Y:S05]  /*27590*/  @!P0 BRA `(.L_x_12618) ;  /* 0x0000000000048947 */ /* 0x010fea0003800000 */
[----:B------:R-:W-:Y:S01]  /*275a0*/  BPT.TRAP 0x1 ;  /* 0x000000040000795c */ /* 0x000fe20000300000 */
.L_x_12618:
[----:B------:R-:W-:Y:S05]  /*275b0*/  BSYNC B3 ;  /* 0x0000000000037941 */ /* 0x000fea0003800000 */
.L_x_12617:
        /* <DEDUP_REMOVED lines=11> */
.L_x_12619:
        /* <DEDUP_REMOVED lines=15> */
.L_x_12620:
        /* <DEDUP_REMOVED lines=15> */
.L_x_12621:
        /* <DEDUP_REMOVED lines=15> */
.L_x_12622:
        /* <DEDUP_REMOVED lines=10> */
.L_x_12608:
[----:B------:R-:W-:Y:S05]  /*279e0*/  BSYNC B1 ;  /* 0x0000000000017941 */ /* 0x000fea0003800000 */
.L_x_12607:
[----:B------:R-:W2:Y:S02]  /*279f0*/  LDL R4, [R1+0x498] ;  /* 0x0004980001047983 */ /* 0x000ea40000100800 */
[----:B--2---:R-:W-:-:S07]  /*27a00*/  VIADD R0, R4, 0xfffffffd ;  /* 0xfffffffd04007836 */ /* 0x004fce0000000000 */
.L_x_12606:
[----:B------:R-:W-:Y:S05]  /*27a10*/  BSYNC B2 ;  /* 0x0000000000027941 */ /* 0x000fea0003800000 */
.L_x_12605:
[----:B------:R-:W2:Y:S01]  /*27a20*/  LDL.LU R2, [R1+0x498] ;  /* 0x0004980001027983 */ /* 0x000ea20000300800 */
[----:B------:R-:W-:Y:S01]  /*27a30*/  VIADD R6, R6, 0xfffffffe ;  /* 0xfffffffe06067836 */ /* 0x000fe20000000000 */
[----:B--2---:R-:W-:-:S04]  /*27a40*/  LOP3.LUT R2, RZ, R2, RZ, 0x33, !PT ;  /* 0x00000002ff027212 */ /* 0x004fc800078e33ff */
[----:B------:R-:W-:-:S13]  /*27a50*/  ISETP.NE.AND P0, PT, R6, R2, PT ;  /* 0x000000020600720c */ /* 0x000fda0003f05270 */
[----:B------:R-:W-:Y:S05]  /*27a60*/  @!P0 BRA `(.L_x_12604) ;  /* 0x0000001400208947 */ /* 0x000fea0003800000 */
.L_x_12655:
        /* <DEDUP_REMOVED lines=36> */
.L_x_12625:
        /* <DEDUP_REMOVED lines=9> */
.L_x_12732:
[----:B------:R-:W-:Y:S05]  /*27d40*/  BSYNC B2 ;  /* 0x0000000000027941 */ /* 0x000fea0003800000 */
.L_x_12626:
        /* <DEDUP_REMOVED lines=9> */
.L_x_12629:
[----:B------:R-:W-:Y:S05]  /*27de0*/  BSYNC B2 ;  /* 0x0000000000027941 */ /* 0x000fea0003800000 */
.L_x_12628:
        /* <DEDUP_REMOVED lines=13> */
.L_x_12630:
        /* <DEDUP_REMOVED lines=13> */
.L_x_12733:
[----:B------:R-:W-:Y:S05]  /*27f90*/  BSYNC B2 ;  /* 0x0000000000027941 */ /* 0x000fea0003800000 */
.L_x_12631:
        /* <DEDUP_REMOVED lines=11> */
.L_x_12634:
[----:B------:R-:W-:Y:S05]  /*28050*/  BSYNC B2 ;  /* 0x0000000000027941 */ /* 0x000fea0003800000 */
.L_x_12633:
[----:B0-2---:R-:W2:Y:S01]  /*28060*/  LDL R3, [R1+0x470] ;  /* 0x0004700001037983 */ /* 0x005ea20000100800 */
        /* <DEDUP_REMOVED lines=9> */
.L_x_12635:
        /* <DEDUP_REMOVED lines=15> */
.L_x_12636:
        /* <DEDUP_REMOVED lines=15> */
.L_x_12637:
        /* <DEDUP_REMOVED lines=15> */
.L_x_12638:
        /* <DEDUP_REMOVED lines=10> */
.L_x_12624:
[----:B------:R-:W-:Y:S05]  /*28470*/  BSYNC B1 ;  /* 0x0000000000017941 */ /* 0x000fea0003800000 */
.L_x_12623:
[----:B------:R-:W2:Y:S01]  /*28480*/  LDL R5, [R1+0x48c] ;  /* 0x00048c0001057983 */ /* 0x000ea20000100800 */
[----:B------:R-:W-:Y:S01]  /*28490*/  VIADD R7, R7, 0x1 ;  /* 0x0000000107077836 */ /* 0x000fe20000000000 */
[----:B------:R-:W-:Y:S04]  /*284a0*/  BSSY B1, `(.L_x_12639) ;  /* 0x00000a0000017945 */ /* 0x000fe80003800000 */
[----:B------:R-:W-:-:S04]  /*284b0*/  ISETP.NE.AND P0, PT, R7, 0x2, PT ;  /* 0x000000020700780c */ /* 0x000fc80003f05270 */
[----:B------:R-:W-:Y:S02]  /*284c0*/  SEL R2, RZ, 0x1, P0 ;  /* 0x00000001ff027807 */ /* 0x000fe40000000000 */
[----:B------:R-:W-:Y:S02]  /*284d0*/  SEL R9, R7, RZ, P0 ;  /* 0x000000ff07097207 */ /* 0x000fe40000000000 */
[----:B-----5:R-:W-:Y:S01]  /*284e0*/  LOP3.LUT R8, R6, R2, RZ, 0x3c, !PT ;  /* 0x0000000206087212 */ /* 0x020fe200078e3cff */
[----:B------:R-:W-:Y:S02]  /*284f0*/  VIADD R6, R0, 0xffffffff ;  /* 0xffffffff00067836 */ /* 0x000fe40000000000 */
        /* <DEDUP_REMOVED lines=28> */
.L_x_12641:
        /* <DEDUP_REMOVED lines=9> */
.L_x_12734:
[----:B------:R-:W-:Y:S05]  /*28750*/  BSYNC B2 ;  /* 0x0000000000027941 */ /* 0x000fea0003800000 */
.L_x_12642:
        /* <DEDUP_REMOVED lines=9> */
.L_x_12645:
[----:B------:R-:W-:Y:S05]  /*287f0*/  BSYNC B2 ;  /* 0x0000000000027941 */ /* 0x000fea0003800000 */
.L_x_12644:
        /* <DEDUP_REMOVED lines=14> */
.L_x_12646:
        /* <DEDUP_REMOVED lines=13> */
.L_x_12735:
[----:B------:R-:W-:Y:S05]  /*289b0*/  BSYNC B2 ;  /* 0x0000000000027941 */ /* 0x000fea0003800000 */
.L_x_12647:
        /* <DEDUP_REMOVED lines=11> */
.L_x_12650:
[----:B------:R-:W-:Y:S05]  /*28a70*/  BSYNC B2 ;  /* 0x0000000000027941 */ /* 0x000fea0003800000 */
.L_x_12649:
        /* <DEDUP_REMOVED lines=11> */
.L_x_12651:
        /* <DEDUP_REMOVED lines=15> */
.L_x_12652:
        /* <DEDUP_REMOVED lines=15> */
.L_x_12653:
        /* <DEDUP_REMOVED lines=15> */
.L_x_12654:
        /* <DEDUP_REMOVED lines=10> */
.L_x_12640:
[----:B------:R-:W-:Y:S05]  /*28ea0*/  BSYNC B1 ;  /* 0x0000000000017941 */ /* 0x000fea0003800000 */
.L_x_12639:
[----:B------:R-:W2:Y:S01]  /*28eb0*/  LDL R5, [R1+0x490] ;  /* 0x0004900001057983 */ /* 0x000ea20000100800 */
[----:B------:R-:W-:Y:S01]  /*28ec0*/  VIADD R0, R0, 0xfffffffe ;  /* 0xfffffffe00007836 */ /* 0x000fe20000000000 */
[----:B--2---:R-:W-:-:S13]  /*28ed0*/  ISETP.GT.AND P0, PT, R6, R5, PT ;  /* 0x000000050600720c */ /* 0x004fda0003f04270 */
[----:B------:R-:W-:Y:S05]  /*28ee0*/  @P0 BRA `(.L_x_12655) ;  /* 0xffffffe800e00947 */ /* 0x000fea000383ffff */
.L_x_12604:
[----:B------:R-:W-:Y:S05]  /*28ef0*/  BSYNC B0 ;  /* 0x0000000000007941 */ /* 0x000fea0003800000 */
.L_x_12603:
        /* <DEDUP_REMOVED lines=13> */
[----:B------:R-:W-:Y:S02]  /*28fd0*/  VOTEU.ANY UR4, UPT, PT ;  /* 0x0000000000047886 */ /* 0x000fe400038e0100 */
[----:B------:R-:W0:Y:S08]  /*28fe0*/  FLO.U32 R4, UR4 ;  /* 0x0000000400047d00 */ /* 0x000e3000080e0000 */
[----:B------:R-:W3:Y:S01]  /*28ff0*/  POPC R5, UR4 ;  /* 0x0000000400057d09 */ /* 0x000ee20008000000 */
[----:B0-----:R-:W-:-:S02]  /*29000*/  ISETP.EQ.U32.AND P1, PT, R4, R3, PT ;  /* 0x000000030400720c */ /* 0x001fc40003f22070 */
[----:B------:R-:W3:Y:S11]  /*29010*/  LDC.64 R2, c[0x0][0xd60] ;  /* 0x00035800ff027b82 */ /* 0x000ef60000000a00 */
[----:B---3--:R-:W3:Y:S01]  /*29020*/  @P1 ATOMG.E.ADD.STRONG.GPU PT, R3, desc[UR40][R2.64], R5 ;  /* 0x00000005020319a8 */ /* 0x008ee200081ee1e8 */
[----:B--2---:R-:W0:Y:S02]  /*29030*/  S2R R6, SR_LTMASK ;  /* 0x0000000000067919 */ /* 0x004e240000003900 */
[----:B0-----:R-:W-:-:S04]  /*29040*/  LOP3.LUT R6, R6, UR4, RZ, 0xc0, !PT ;  /* 0x0000000406067c12 */ /* 0x001fc8000f8ec0ff */
[----:B------:R-:W0:Y:S01]  /*29050*/  POPC R7, R6 ;  /* 0x0000000600077309 */ /* 0x000e220000000000 */
[----:B---3--:R-:W0:Y:S02]  /*29060*/  SHFL.IDX PT, R4, R3, R4, 0x1f ;  /* 0x00001f0403047589 */ /* 0x008e2400000e0000 */
[----:B0-----:R-:W-:-:S07]  /*29070*/  IADD3 R16, R4, UR37, R7 ;  /* 0x0000002504107c10 */ /* 0x001fce000fffe007 */
.L_x_12657:
[----:B------:R-:W-:Y:S05]  /*29080*/  BSYNC B0 ;  /* 0x0000000000007941 */ /* 0x000fea0003800000 */
.L_x_12656:
[----:B------:R-:W-:-:S05]  /*29090*/  SEL R0, R0, RZ, P0 ;  /* 0x000000ff00007207 */ /* 0x000fca0000000000 */
[----:B------:R3:W-:Y:S02]  /*290a0*/  STL [R1+0x474], R0 ;  /* 0x0004740001007387 */ /* 0x0007e40000100800 */
.L_x_12569:
[----:B------:R-:W-:Y:S05]  /*290b0*/  BSYNC B7 ;  /* 0x0000000000077941 */ /* 0x000fea0003800000 */
.L_x_12567:
        /* <DEDUP_REMOVED lines=13> */
.L_x_12658:
        /* <DEDUP_REMOVED lines=8> */
[----:B0-----:R-:W0:Y:S02]  /*29210*/  @!P1 LDC.64 R2, c[0x0][0xd80] ;  /* 0x00036000ff029b82 */ /* 0x001e240000000a00 */
[----:B0-----:R-:W-:-:S06]  /*29220*/  @!P1 IMAD.WIDE R2, R5, 0x4, R2 ;  /* 0x0000000405029825 */ /* 0x001fcc00078e0202 */
[----:B------:R0:W2:Y:S01]  /*29230*/  @!P1 LDG.E R3, desc[UR40][R2.64] ;  /* 0x0000002802039981 */ /* 0x0000a2000c1e1900 */
[C---:B------:R-:W-:Y:S02]  /*29240*/  ISETP.GE.U32.AND P2, PT, R6.reuse, 0x2, PT ;  /* 0x000000020600780c */ /* 0x040fe40003f46070 */
[C---:B------:R-:W-:Y:S01]  /*29250*/  ISETP.GE.U32.AND P3, PT, R6.reuse, 0x4, PT ;  /* 0x000000040600780c */ /* 0x040fe20003f66070 */
[----:B------:R-:W-:Y:S01]  /*29260*/  SHFL.IDX PT, R0, R16, RZ, 0x1f ;  /* 0x00001fff10007589 */ /* 0x000fe200000e0000 */
[C---:B------:R-:W-:Y:S02]  /*29270*/  ISETP.GE.U32.AND P4, PT, R6.reuse, 0x8, PT ;  /* 0x000000080600780c */ /* 0x040fe40003f86070 */
[C---:B------:R-:W-:Y:S01]  /*29280*/  ISETP.GE.U32.AND P5, PT, R6.reuse, 0x10, PT ;  /* 0x000000100600780c */ /* 0x040fe20003fa6070 */
[----:B0-----:R-:W-:Y:S02]  /*29290*/  IMAD.MOV.U32 R2, RZ, RZ, RZ ;  /* 0x000000ffff027224 */ /* 0x001fe400078e00ff */
[----:B--2---:R-:W-:Y:S01]  /*292a0*/  @!P1 IMAD.MOV.U32 R2, RZ, RZ, R3 ;  /* 0x000000ffff029224 */ /* 0x004fe200078e0003 */
        /* <DEDUP_REMOVED lines=18> */
.L_x_12745:
[----:B------:R-:W-:Y:S02]  /*293d0*/  ULDC UR4, c[0x0][0xd38] ;  /* 0x00034e0000047ab9 */ /* 0x000fe40000000800 */
[----:B------:R-:W-:-:S04]  /*293e0*/  IMAD.U32 R4, RZ, RZ, UR4 ;  /* 0x00000004ff047e24 */ /* 0x000fc8000f8e00ff */
[----:B--2---:R-:W-:-:S04]  /*293f0*/  IMAD R16, R16, R4, RZ ;  /* 0x0000000410107224 */ /* 0x004fc800078e02ff */
[----:B------:R-:W-:-:S05]  /*29400*/  IMAD.IADD R5, R5, 0x1, R16 ;  /* 0x0000000105057824 */ /* 0x000fca00078e0210 */
[----:B------:R-:W-:-:S13]  /*29410*/  ISETP.GT.AND P6, PT, R5, R0, PT ;  /* 0x000000000500720c */ /* 0x000fda0003fc4270 */
[----:B------:R-:W-:Y:S05]  /*29420*/  @P6 BRA `(.L_x_12661) ;  /* 0x00000000009c6947 */ /* 0x000fea0003800000 */
.L_x_12666:
[----:B------:R-:W2:Y:S01]  /*29430*/  LDC R2, c[0x0][0xd3c] ;  /* 0x00034f00ff027b82 */ /* 0x000ea20000000800 */
[----:B------:R-:W-:-:S05]  /*29440*/  VIADD R19, R19, 0x1f ;  /* 0x0000001f13137836 */ /* 0x000fca0000000000 */
[----:B--2---:R-:W-:-:S13]  /*29450*/  ISETP.GE.AND P6, PT, R19, R2, PT ;  /* 0x000000021300720c */ /* 0x004fda0003fc6270 */
        /* <DEDUP_REMOVED lines=11> */
.L_x_12664:
[----:B------:R-:W-:Y:S05]  /*29510*/  BSYNC B0 ;  /* 0x0000000000007941 */ /* 0x000fea0003800000 */
.L_x_12663:
        /* <DEDUP_REMOVED lines=18> */
.L_x_12753:
[----:B------:R-:W-:Y:S02]  /*29640*/  ULDC UR4, c[0x0][0xd38] ;  /* 0x00034e0000047ab9 */ /* 0x000fe40000000800 */
[----:B------:R-:W-:-:S04]  /*29650*/  IMAD.U32 R4, RZ, RZ, UR4 ;  /* 0x00000004ff047e24 */ /* 0x000fc8000f8e00ff */
[----:B--2---:R-:W-:-:S04]  /*29660*/  IMAD R16, R16, R4, RZ ;  /* 0x0000000410107224 */ /* 0x004fc800078e02ff */
[----:B------:R-:W-:-:S05]  /*29670*/  IMAD.IADD R5, R16, 0x1, R5 ;  /* 0x0000000110057824 */ /* 0x000fca00078e0205 */
[----:B------:R-:W-:-:S13]  /*29680*/  ISETP.GT.AND P6, PT, R5, R0, PT ;  /* 0x000000000500720c */ /* 0x000fda0003fc4270 */
[----:B------:R-:W-:Y:S05]  /*29690*/  @!P6 BRA `(.L_x_12666) ;  /* 0xfffffffc0064e947 */ /* 0x000fea000383ffff */
.L_x_12661:
        /* <DEDUP_REMOVED lines=8> */
.L_x_12757:
[----:B------:R-:W-:Y:S01]  /*29720*/  ISETP.NE.AND P0, PT, R5, RZ, PT ;  /* 0x000000ff0500720c */ /* 0x000fe20003f05270 */
[----:B------:R-:W-:-:S12]  /*29730*/  IMAD.MOV.U32 R5, RZ, RZ, RZ ;  /* 0x000000ffff057224 */ /* 0x000fd800078e00ff */
[----:B------:R-:W-:Y:S05]  /*29740*/  @!P0 BRA `(.L_x_12668) ;  /* 0x0000000000148947 */ /* 0x000fea0003800000 */
[----:B------:R-:W-:Y:S01]  /*29750*/  UMOV UR4, 0xffffffff ;  /* 0xffffffff00047882 */ /* 0x000fe20000000000 */
[----:B------:R-:W-:Y:S02]  /*29760*/  VIADD R12, R6, 0xffffffff ;  /* 0xffffffff060c7836 */ /* 0x000fe40000000000 */
[----:B------:R-:W-:Y:S05]  /*29770*/  BRA.DIV UR4, `(.L_x_12669) ;  /* 0x0000003204807947 */ /* 0x000fea000b800000 */
[----:B0-----:R0:W4:Y:S02]  /*29780*/  SHFL.IDX PT, R3, R3, R12, 0x1f ;  /* 0x00001f0c03037589 */ /* 0x00112400000e0000 */
.L_x_12760:
[----:B----4-:R-:W-:-:S07]  /*29790*/  IMAD.MOV.U32 R5, RZ, RZ, R3 ;  /* 0x000000ffff057224 */ /* 0x010fce00078e0003 */
.L_x_12668:
[----:B0-2---:R-:W0:Y:S01]  /*297a0*/  LDC.64 R2, c[0x0][0xd90] ;  /* 0x00036400ff027b82 */ /* 0x005e220000000a00 */
[----:B------:R-:W-:-:S04]  /*297b0*/  IMAD.IADD R19, R6, 0x1, R19 ;  /* 0x0000000106137824 */ /* 0x000fc800078e0213 */
[----:B0-----:R-:W-:-:S05]  /*297c0*/  IMAD.WIDE R2, R19, 0x4, R2 ;  /* 0x0000000413027825 */ /* 0x001fca00078e0202 */
[----:B------:R-:W3:Y:S01]  /*297d0*/  LDG.E R7, desc[UR40][R2.64] ;  /* 0x0000002802077981 */ /* 0x000ee2000c1e1900 */
        /* <DEDUP_REMOVED lines=62> */
.L_x_12662:
[----:B------:R-:W-:Y:S01]  /*29bc0*/  UMOV UR4, URZ ;  /* 0x0000003f00047c82 */ /* 0x000fe20008000000 */
[----:B------:R-:W-:Y:S01]  /*29bd0*/  UMOV UR5, URZ ;  /* 0x0000003f00057c82 */ /* 0x000fe20008000000 */
[----:B------:R-:W-:Y:S01]  /*29be0*/  ULDC UR6, c[0x0][0xd3c] ;  /* 0x00034f0000067ab9 */ /* 0x000fe20000000800 */
[----:B------:R-:W-:Y:S02]  /*29bf0*/  IMAD.MOV.U32 R16, RZ, RZ, R0 ;  /* 0x000000ffff107224 */ /* 0x000fe400078e0000 */
[----:B------:R-:W-:Y:S02]  /*29c00*/  IMAD.U32 R17, RZ, RZ, UR4 ;  /* 0x00000004ff117e24 */ /* 0x000fe4000f8e00ff */
[----:B------:R-:W-:Y:S02]  /*29c10*/  IMAD.U32 R18, RZ, RZ, UR5 ;  /* 0x00000005ff127e24 */ /* 0x000fe4000f8e00ff */
[----:B------:R-:W-:-:S07]  /*29c20*/  IMAD.U32 R19, RZ, RZ, UR6 ;  /* 0x00000006ff137e24 */ /* 0x000fce000f8e00ff */
.L_x_12670:
[----:B------:R2:W3:Y:S01]  /*29c30*/  LDL R2, [R1+0x470] ;  /* 0x0004700001027983 */ /* 0x0004e20000100800 */
[----:B------:R-:W4:Y:S01]  /*29c40*/  S2R R0, SR_TID.X ;  /* 0x0000000000007919 */ /* 0x000f220000002100 */
[----:B------:R-:W-:Y:S05]  /*29c50*/  WARPSYNC.ALL ;  /* 0x0000000000007948 */ /* 0x000fea0003800000 */
[----:B----4-:R-:W-:Y:S01]  /*29c60*/  LOP3.LUT R0, R0, 0x1f, RZ, 0xc0, !PT ;  /* 0x0000001f00007812 */ /* 0x010fe200078ec0ff */
[----:B------:R-:W-:Y:S03]  /*29c70*/  BAR.SYNC.DEFER_BLOCKING 0x4, 0x180 ;  /* 0x0106000000007b1d */ /* 0x000fe60000010000 */
[----:B------:R-:W-:-:S13]  /*29c80*/  ISETP.NE.AND P0, PT, R0, RZ, PT ;  /* 0x000000ff0000720c */ /* 0x000fda0003f05270 */
[----:B0-----:R-:W3:Y:S01]  /*29c90*/  @!P0 S2R R3, SR_CgaCtaId ;  /* 0x0000000000038919 */ /* 0x001ee20000008800 */
[----:B------:R-:W-:-:S04]  /*29ca0*/  @!P0 MOV R0, 0x400 ;  /* 0x0000040000008802 */ /* 0x000fc80000000f00 */
[----:B---3--:R-:W-:-:S05]  /*29cb0*/  @!P0 LEA R2, R3, R0, 0x18 ;  /* 0x0000000003028211 */ /* 0x008fca00078ec0ff */
[----:B------:R2:W-:Y:S04]  /*29cc0*/  @!P0 STS.128 [R2+0x324d0], R16 ;  /* 0x0324d01002008388 */ /* 0x0005e80000000c00 */
[----:B------:R2:W-:Y:S01]  /*29cd0*/  @!P0 STL [R1+0x470], R2 ;  /* 0x0004700201008387 */ /* 0x0005e20000100800 */
[----:B------:R-:W-:Y:S06]  /*29ce0*/  BAR.ARV 0x5, 0x180 ;  /* 0x0146000000007b1d */ /* 0x000fec0000002000 */
.L_x_12659:
[----:B------:R-:W-:Y:S02]  /*29cf0*/  ULDC UR4, c[0x0][0xd3c] ;  /* 0x00034f0000047ab9 */ /* 0x000fe40000000800 */
[----:B----4-:R-:W-:-:S13]  /*29d00*/  ISETP.GE.AND P0, PT, R19, UR4, PT ;  /* 0x0000000413007c0c */ /* 0x010fda000bf06270 */
[----:B------:R-:W-:Y:S05]  /*29d10*/  @!P0 BRA `(.L_x_12671) ;  /* 0xffffff9c00a88947 */ /* 0x000fea000383ffff */
[----:B------:R-:W-:Y:S05]  /*29d20*/  BSYNC B8 ;  /* 0x0000000000087941 */ /* 0x000fea0003800000 */
.L_x_12555:
[----:B---3--:R-:W3:Y:S01]  /*29d30*/  LDL.LU R0, [R1+0x4dc] ;  /* 0x0004dc0001007983 */ /* 0x008ee20000300800 */
[----:B------:R-:W-:Y:S01]  /*29d40*/  BSSY B0, `(.L_x_12672) ;  /* 0x000000b000007945 */ /* 0x000fe20003800000 */
[----:B------:R-:W4:Y:S01]  /*29d50*/  S2R R5, SR_CgaCtaId ;  /* 0x0000000000057919 */ /* 0x000f220000008800 */
[----:B---3--:R-:W-:-:S05]  /*29d60*/  VIADD R0, R0, 0x1 ;  /* 0x0000000100007836 */ /* 0x008fca0000000000 */
[----:B0-2---:R-:W-:-:S04]  /*29d70*/  LEA.HI R2, R0, R0, RZ, 0x1 ;  /* 0x0000000000027211 */ /* 0x005fc800078f08ff */
[----:B------:R-:W-:-:S05]  /*29d80*/  LOP3.LUT R3, R2, 0xfffffffe, RZ, 0xc0, !PT ;  /* 0xfffffffe02037812 */ /* 0x000fca00078ec0ff */
[----:B------:R-:W-:Y:S01]  /*29d90*/  IMAD.IADD R3, R0, 0x1, -R3 ;  /* 0x0000000100037824 */ /* 0x000fe200078e0a03 */
[----:B------:R-:W-:-:S04]  /*29da0*/  MOV R0, 0x400 ;  /* 0x0000040000007802 */ /* 0x000fc80000000f00 */
[----:B----4-:R-:W-:Y:S02]  /*29db0*/  LEA R0, R5, R0, 0x18 ;  /* 0x0000000005007211 */ /* 0x010fe400078ec0ff */
[----:B------:R-:W-:-:S04]  /*29dc0*/  SHF.L.U32 R3, R3, 0x1f, RZ ;  /* 0x0000001f03037819 */ /* 0x000fc800000006ff */
[----:B------:R-:W0:Y:S02]  /*29dd0*/  SYNCS.PHASECHK.TRANS64.TRYWAIT P0, [R0+URZ+0x32420], R3 ;  /* 0x03242003000075a7 */ /* 0x000e24000800017f */
[----:B0-----:R-:W-:Y:S05]  /*29de0*/  @!P0 BRA `(.L_x_12673) ;  /* 0x0000002c000c8947 */ /* 0x001fea0003800000 */
.L_x_12761:
[----:B------:R-:W-:Y:S05]  /*29df0*/  BSYNC B0 ;  /* 0x0000000000007941 */ /* 0x000fea0003800000 */
.L_x_12672:
[----:B------:R-:W-:-:S03]  /*29e00*/  UMOV UR4, 0xffffffff ;  /* 0xffffffff00047882 */ /* 0x000fc60000000000 */
[----:B------:R-:W-:Y:S05]  /*29e10*/  BRA.DIV UR4, `(.L_x_12674) ;  /* 0x0000002e04147947 */ /* 0x000fea000b800000 */
[----:B------:R-:W2:Y:S02]  /*29e20*/  S2R R2, SR_TID.X ;  /* 0x0000000000027919 */ /* 0x000ea40000002100 */
[----:B--2---:R-:W-:-:S04]  /*29e30*/  SHF.R.U32.HI R2, RZ, 0x5, R2 ;  /* 0x00000005ff027819 */ /* 0x004fc80000011602 */
[----:B------:R-:W-:-:S05]  /*29e40*/  LOP3.LUT R2, R2, 0x3, RZ, 0xc0, !PT ;  /* 0x0000000302027812 */ /* 0x000fca00078ec0ff */
[----:B------:R2:W3:Y:S02]  /*29e50*/  SHFL.IDX PT, R14, R2, RZ, 0x1f ;  /* 0x00001fff020e7589 */ /* 0x0004e400000e0000 */
.L_x_12764:
[----:B---3--:R-:W-:Y:S01]  /*29e60*/  ISETP.NE.AND P0, PT, R14, RZ, PT ;  /* 0x000000ff0e00720c */ /* 0x008fe20003f05270 */
[----:B------:R-:W-:-:S12]  /*29e70*/  BSSY B0, `(.L_x_12675) ;  /* 0x0000027000007945 */ /* 0x000fd80003800000 */
[----:B------:R-:W-:Y:S05]  /*29e80*/  @P0 BRA `(.L_x_12676) ;  /* 0x0000000000940947 */ /* 0x000fea0003800000 */
[----:B------:R-:W-:-:S03]  /*29e90*/  UMOV UR4, 0xffffffff ;  /* 0xffffffff00047882 */ /* 0x000fc60000000000 */
[----:B------:R-:W-:Y:S05]  /*29ea0*/  BRA.DIV UR4, `(.L_x_12677) ;  /* 0x0000002e04247947 */ /* 0x000fea000b800000 */
[----:B------:R-:W-:-:S13]  /*29eb0*/  ELECT P6, URZ, PT ;  /* 0x00000000003f782f */ /* 0x000fda00038c0000 */
.L_x_12767:
[----:B------:R-:W-:Y:S05]  /*29ec0*/  @!P6 BRA `(.L_x_12676) ;  /* 0x000000000084e947 */ /* 0x000fea0003800000 */
[----:B------:R-:W-:-:S06]  /*29ed0*/  ULOP3.LUT UR4, UR36, 0x2, URZ, 0xfc, !UPT ;  /* 0x0000000224047892 */ /* 0x000fcc000f8efc3f */
[----:B--2---:R-:W-:-:S05]  /*29ee0*/  IMAD.U32 R2, RZ, RZ, UR4 ;  /* 0x00000004ff027e24 */ /* 0x004fca000f8e00ff */
[----:B------:R-:W-:-:S13]  /*29ef0*/  ISETP.NE.AND P2, PT, R2, 0x3, PT ;  /* 0x000000030200780c */ /* 0x000fda0003f45270 */
[----:B------:R-:W-:Y:S05]  /*29f00*/  @!P2 BRA `(.L_x_12678) ;  /* 0x000000000004a947 */ /* 0x000fea0003800000 */
[----:B------:R-:W-:Y:S01]  /*29f10*/  BPT.TRAP 0x1 ;  /* 0x000000040000795c */ /* 0x000fe20000300000 */
.L_x_12678:
        /* <DEDUP_REMOVED lines=14> */
.L_x_12768:
[----:B------:R-:W2:Y:S02]  /*2a000*/  SYNCS.PHASECHK.TRANS64.TRYWAIT P0, [R7+URZ], R2 ;  /* 0x00000002070075a7 */ /* 0x000ea4000800017f */
[----:B--2---:R-:W-:Y:S05]  /*2a010*/  @!P0 BRA `(.L_x_12680) ;  /* 0x0000002800fc8947 */ /* 0x004fea0003800000 */
.L_x_12769:
[----:B------:R-:W-:Y:S05]  /*2a020*/  @!P2 BRA `(.L_x_12681) ;  /* 0x000000000004a947 */ /* 0x000fea0003800000 */
[----:B------:R-:W-:Y:S01]  /*2a030*/  BPT.TRAP 0x1 ;  /* 0x000000040000795c */ /* 0x000fe20000300000 */
.L_x_12681:
[----:B------:R-:W3:Y:S01]  /*2a040*/  LDL.LU R4, [R1+0x474] ;  /* 0x0004740001047983 */ /* 0x000ee20000300800 */
[----:B------:R-:W-:-:S04]  /*2a050*/  VIADD R0, R0, 0x32460 ;  /* 0x0003246000007836 */ /* 0x000fc80000000000 */
[----:B---3--:R-:W-:-:S04]  /*2a060*/  IMAD R4, R4, 0x8, R0 ;  /* 0x0000000804047824 */ /* 0x008fc800078e0200 */
[----:B------:R-:W3:Y:S02]  /*2a070*/  SYNCS.PHASECHK.TRANS64.TRYWAIT P0, [R4+URZ], R5 ;  /* 0x00000005040075a7 */ /* 0x000ee4000800017f */
[----:B---3--:R-:W-:Y:S05]  /*2a080*/  @!P0 BRA `(.L_x_12682) ;  /* 0x0000002800f48947 */ /* 0x008fea0003800000 */
.L_x_12770:
[----:B------:R-:W-:-:S07]  /*2a090*/  IMAD R3, R3, 0x8, R0 ;  /* 0x0000000803037824 */ /* 0x000fce00078e0200 */
.L_x_12683:
[----:B----4-:R4:W0:Y:S02]  /*2a0a0*/  SYNCS.PHASECHK.TRANS64.TRYWAIT P0, [R3+URZ], R2 ;  /* 0x00000002030075a7 */ /* 0x010824000800017f */
[----:B0-----:R-:W-:Y:S05]  /*2a0b0*/  @!P0 NANOSLEEP.SYNCS 0x989680 ;  /* 0x009896800000895d */ /* 0x001fea0003900000 */
[----:B------:R-:W0:Y:S02]  /*2a0c0*/  @!P0 SYNCS.PHASECHK.TRANS64 P0, [R3+URZ], R2 ;  /* 0x00000002030085a7 */ /* 0x000e24000800007f */
[----:B0-----:R-:W-:Y:S05]  /*2a0d0*/  @!P0 BRA `(.L_x_12683) ;  /* 0xfffffffc00f08947 */ /* 0x001fea000383ffff */
.L_x_12676:
[----:B------:R-:W-:Y:S05]  /*2a0e0*/  BSYNC B0 ;  /* 0x0000000000007941 */ /* 0x000fea0003800000 */
.L_x_12675:
[----:B------:R-:W-:Y:S05]  /*2a0f0*/  EXIT ;  /* 0x000000000000794d */ /* 0x000fea0003800000 */
.L_x_12432:
[----:B0-----:R-:W-:-:S04]  /*2a100*/  IMAD.U32 R9, RZ, RZ, UR46 ;  /* 0x0000002eff097e24 */ /* 0x001fc8000f8e00ff */
[----:B------:R0:W1:Y:S03]  /*2a110*/  SYNCS.PHASECHK.TRANS64.TRYWAIT P0, [R9+URZ+0x32400], R0 ;  /* 0x03240000090075a7 */ /* 0x000066000800017f */
[----:B-1----:R-:W-:Y:S05]  /*2a120*/  @!P0 NANOSLEEP.SYNCS 0x989680 ;  /* 0x009896800000895d */ /* 0x002fea0003900000 */
[----:B------:R-:W1:Y:S02]  /*2a130*/  @!P0 SYNCS.PHASECHK.TRANS64 P0, [R9+URZ+0x32400], R0 ;  /* 0x03240000090085a7 */ /* 0x000e64000800007f */
[----:B-1----:R-:W-:Y:S05]  /*2a140*/  @!P0 BRA `(.L_x_12432) ;  /* 0xfffffffc00ec8947 */ /* 0x002fea000383ffff */
[----:B------:R-:W-:Y:S05]  /*2a150*/  BRA `(.L_x_12684) ;  /* 0xfffffd8800007947 */ /* 0x000fea000383ffff */
.L_x_12439:
[----:B-1----:R1:W2:Y:S02]  /*2a160*/  SYNCS.PHASECHK.TRANS64.TRYWAIT P0, [R20+URZ], R21 ;  /* 0x00000015140075a7 */ /* 0x0022a4000800017f */
[----:B--2---:R-:W-:Y:S05]  /*2a170*/  @!P0 NANOSLEEP.SYNCS 0x989680 ;  /* 0x009896800000895d */ /* 0x004fea0003900000 */
[----:B------:R-:W2:Y:S02]  /*2a180*/  @!P0 SYNCS.PHASECHK.TRANS64 P0, [R20+URZ], R21 ;  /* 0x00000015140085a7 */ /* 0x000ea4000800007f */
[----:B--2---:R-:W-:Y:S05]  /*2a190*/  @!P0 BRA `(.L_x_12439) ;  /* 0xfffffffc00f08947 */ /* 0x004fea000383ffff */
[----:B------:R-:W-:Y:S05]  /*2a1a0*/  BRA `(.L_x_12438) ;  /* 0xfffffd8c00107947 */ /* 0x000fea000383ffff */
.L_x_12441:
[----:B0-----:R-:W-:-:S04]  /*2a1b0*/  IMAD.U32 R9, RZ, RZ, UR46 ;  /* 0x0000002eff097e24 */ /* 0x001fc8000f8e00ff */
[----:B------:R0:W1:Y:S03]  /*2a1c0*/  SYNCS.PHASECHK.TRANS64.TRYWAIT P0, [R9+URZ+0x32410], R8 ;  /* 0x03241008090075a7 */ /* 0x000066000800017f */
[----:B-1----:R-:W-:Y:S05]  /*2a1d0*/  @!P0 NANOSLEEP.SYNCS 0x989680 ;  /* 0x009896800000895d */ /* 0x002fea0003900000 */
[----:B------:R-:W1:Y:S02]  /*2a1e0*/  @!P0 SYNCS.PHASECHK.TRANS64 P0, [R9+URZ+0x32410], R8 ;  /* 0x03241008090085a7 */ /* 0x000e64000800007f */
[----:B-1----:R-:W-:Y:S05]  /*2a1f0*/  @!P0 BRA `(.L_x_12441) ;  /* 0xfffffffc00ec8947 */ /* 0x002fea000383ffff */
[----:B------:R-:W-:Y:S05]  /*2a200*/  BRA `(.L_x_12685) ;  /* 0xfffffd8c00e47947 */ /* 0x000fea000383ffff */
.L_x_12448:
[----:B-1----:R1:W2:Y:S02]  /*2a210*/  SYNCS.PHASECHK.TRANS64.TRYWAIT P0, [R8+URZ], R9 ;  /* 0x00000009080075a7 */ /* 0x0022a4000800017f */
[----:B--2---:R-:W-:Y:S05]  /*2a220*/  @!P0 NANOSLEEP.SYNCS 0x989680 ;  /* 0x009896800000895d */ /* 0x004fea0003900000 */
[----:B------:R-:W2:Y:S02]  /*2a230*/  @!P0 SYNCS.PHASECHK.TRANS64 P0, [R8+URZ], R9 ;  /* 0x00000009080085a7 */ /* 0x000ea4000800007f */
[----:B--2---:R-:W-:Y:S05]  /*2a240*/  @!P0 BRA `(.L_x_12448) ;  /* 0xfffffffc00f08947 */ /* 0x004fea000383ffff */
[----:B------:R-:W-:Y:S05]  /*2a250*/  BRA `(.L_x_12447) ;  /* 0xfffffd9000287947 */ /* 0x000fea000383ffff */
.L_x_12483:
[----:B0-----:R0:W1:Y:S02]  /*2a260*/  SYNCS.PHASECHK.TRANS64.TRYWAIT P2, [R0+URZ], R3 ;  /* 0x00000003000075a7 */ /* 0x001064000804017f */
[----:B-1----:R-:W-:Y:S05]  /*2a270*/  @!P2 NANOSLEEP.SYNCS 0x989680 ;  /* 0x009896800000a95d */ /* 0x002fea0003900000 */
[----:B------:R-:W1:Y:S02]  /*2a280*/  @!P2 SYNCS.PHASECHK.TRANS64 P2, [R0+URZ], R3 ;  /* 0x000000030000a5a7 */ /* 0x000e64000804007f */
[----:B-1----:R-:W-:Y:S05]  /*2a290*/  @!P2 BRA `(.L_x_12483) ;  /* 0xfffffffc00f0a947 */ /* 0x002fea000383ffff */
[----:B------:R-:W-:Y:S05]  /*2a2a0*/  BRA `(.L_x_12482) ;  /* 0xfffffdfc00887947 */ /* 0x000fea000383ffff */
.L_x_12490:
[----:B-1----:R1:W2:Y:S02]  /*2a2b0*/  SYNCS.PHASECHK.TRANS64.TRYWAIT P2, [R4+URZ], R5 ;  /* 0x00000005040075a7 */ /* 0x0022a4000804017f */
[----:B--2---:R-:W-:Y:S05]  /*2a2c0*/  @!P2 NANOSLEEP.SYNCS 0x989680 ;  /* 0x009896800000a95d */ /* 0x004fea0003900000 */
[----:B------:R-:W2:Y:S02]  /*2a2d0*/  @!P2 SYNCS.PHASECHK.TRANS64 P2, [R4+URZ], R5 ;  /* 0x000000050400a5a7 */ /* 0x000ea4000804007f */
[----:B--2---:R-:W-:Y:S05]  /*2a2e0*/  @!P2 BRA `(.L_x_12490) ;  /* 0xfffffffc00f0a947 */ /* 0x004fea000383ffff */
[----:B------:R-:W-:Y:S05]  /*2a2f0*/  BRA `(.L_x_12489) ;  /* 0xfffffe0000ac7947 */ /* 0x000fea000383ffff */
.L_x_12501:
[----:B-1----:R1:W2:Y:S02]  /*2a300*/  SYNCS.PHASECHK.TRANS64.TRYWAIT P1, [R0+URZ], R7 ;  /* 0x00000007000075a7 */ /* 0x0022a4000802017f */
[----:B--2---:R-:W-:Y:S05]  /*2a310*/  @!P1 NANOSLEEP.SYNCS 0x989680 ;  /* 0x009896800000995d */ /* 0x004fea0003900000 */
[----:B------:R-:W2:Y:S02]  /*2a320*/  @!P1 SYNCS.PHASECHK.TRANS64 P1, [R0+URZ], R7 ;  /* 0x00000007000095a7 */ /* 0x000ea4000802007f */
[----:B--2---:R-:W-:Y:S05]  /*2a330*/  @!P1 BRA `(.L_x_12501) ;  /* 0xfffffffc00f09947 */ /* 0x004fea000383ffff */
[----:B------:R-:W-:Y:S05]  /*2a340*/  BRA `(.L_x_12500) ;  /* 0xfffffe9800d07947 */ /* 0x000fea000383ffff */
.L_x_12508:
[----:B-1----:R1:W2:Y:S02]  /*2a350*/  SYNCS.PHASECHK.TRANS64.TRYWAIT P1, [R4+URZ], R5 ;  /* 0x00000005040075a7 */ /* 0x0022a4000802017f */
[----:B--2---:R-:W-:Y:S05]  /*2a360*/  @!P1 NANOSLEEP.SYNCS 0x989680 ;  /* 0x009896800000995d */ /* 0x004fea0003900000 */
[----:B------:R-:W2:Y:S02]  /*2a370*/  @!P1 SYNCS.PHASECHK.TRANS64 P1, [R4+URZ], R5 ;  /* 0x00000005040095a7 */ /* 0x000ea4000802007f */
[----:B--2---:R-:W-:Y:S05]  /*2a380*/  @!P1 BRA `(.L_x_12508) ;  /* 0xfffffffc00f09947 */ /* 0x004fea000383ffff */
[----:B------:R-:W-:Y:S05]  /*2a390*/  BRA `(.L_x_12507) ;  /* 0xfffffe9c00f47947 */ /* 0x000fea000383ffff */
.L_x_12575:
        /* <DEDUP_REMOVED lines=11> */
.L_x_12687:
[----:B------:R-:W-:Y:S05]  /*2a450*/  BSYNC B0 ;  /* 0x0000000000007941 */ /* 0x000fea0003800000 */
.L_x_12686:
[----:B------:R-:W-:Y:S05]  /*2a460*/  BRA `(.L_x_12688) ;  /* 0xffffffa400847947 */ /* 0x000fea000383ffff */
.L_x_12577:
[----:B------:R-:W-:Y:S01]  /*2a470*/  BSSY B0, `(.L_x_12689) ;  /* 0x0000006000007945 */ /* 0x000fe20003800000 */
[----:B------:R-:W-:-:S07]  /*2a480*/  IMAD.MOV.U32 R15, RZ, RZ, -0x1 ;  /* 0xffffffffff0f7424 */ /* 0x000fce00078e00ff */
[----:B012-4-:R-:W-:Y:S05]  /*2a490*/  WARPSYNC.COLLECTIVE R15, `(.L_x_12690) ;  /* 0x000000000f0c7348 */ /* 0x017fea0003c00000 */
[----:B------:R-:W-:Y:S02]  /*2a4a0*/  ELECT P6, UR62, PT ;  /* 0x00000000003e782f */ /* 0x000fe400038c0000 */
[----:B------:R-:W-:Y:S01]  /*2a4b0*/  MOV R14, UR62 ;  /* 0x0000003e000e7c02 */ /* 0x000fe20008000f00 */
[----:B012-4-:R-:W-:Y:S10]  /*2a4c0*/  ENDCOLLECTIVE ;  /* 0x000000000000791b */ /* 0x017ff40003800000 */
.L_x_12690:
[----:B------:R-:W-:Y:S05]  /*2a4d0*/  BSYNC B0 ;  /* 0x0000000000007941 */ /* 0x000fea0003800000 */
.L_x_12689:
[----:B------:R-:W-:Y:S05]  /*2a4e0*/  BRA `(.L_x_12691) ;  /* 0xffffffa400907947 */ /* 0x000fea000383ffff */
.L_x_12579:
[----:B--2---:R2:W3:Y:S02]  /*2a4f0*/  SYNCS.PHASECHK.TRANS64.TRYWAIT P0, [R0+URZ+0x32440], R2 ;  /* 0x03244002000075a7 */ /* 0x0044e4000800017f */
[----:B---3--:R-:W-:Y:S05]  /*2a500*/  @!P0 NANOSLEEP.SYNCS 0x989680 ;  /* 0x009896800000895d */ /* 0x008fea0003900000 */
[----:B------:R-:W3:Y:S02]  /*2a510*/  @!P0 SYNCS.PHASECHK.TRANS64 P0, [R0+URZ+0x32440], R2 ;  /* 0x03244002000085a7 */ /* 0x000ee4000800007f */
[----:B---3--:R-:W-:Y:S05]  /*2a520*/  @!P0 BRA `(.L_x_12579) ;  /* 0xfffffffc00f08947 */ /* 0x008fea000383ffff */
[----:B------:R-:W-:Y:S05]  /*2a530*/  BRA `(.L_x_12692) ;  /* 0xffffffa400f87947 */ /* 0x000fea000383ffff */
.L_x_12583:
        /* <DEDUP_REMOVED lines=10> */
.L_x_12693:
[----:B------:R0:W-:Y:S01]  /*2a5e0*/  STL [R1+0x494], R8 ;  /* 0x0004940801007387 */ /* 0x0001e20000100800 */
[----:B------:R-:W-:Y:S02]  /*2a5f0*/  IMAD.MOV.U32 R13, RZ, RZ, R3 ;  /* 0x000000ffff0d7224 */ /* 0x000fe400078e0003 */
[----:B------:R-:W-:-:S07]  /*2a600*/  IMAD.MOV.U32 R4, RZ, RZ, R14 ;  /* 0x000000ffff047224 */ /* 0x000fce00078e000e */
[----:B0-----:R-:W-:Y:S05]  /*2a610*/  WARPSYNC.COLLECTIVE R15, `(.L_x_12694) ;  /* 0x000000000f087348 */ /* 0x001fea0003c00000 */
[----:B------:R1:W2:Y:S02]  /*2a620*/  SHFL.IDX P6, R14, R13, R12, R11 ;  /* 0x0000000c0d0e7389 */ /* 0x0002a400000c000b */
[----:B012---:R-:W-:Y:S01]  /*2a630*/  ENDCOLLECTIVE ;  /* 0x000000000000791b */ /* 0x007fe20003800000 */
.L_x_12694:
[----:B------:R-:W-:Y:S02]  /*2a640*/  IMAD.MOV.U32 R13, RZ, RZ, R0 ;  /* 0x000000ffff0d7224 */ /* 0x000fe400078e0000 */
[----:B------:R-:W-:Y:S02]  /*2a650*/  IMAD.MOV.U32 R12, RZ, RZ, 0x1 ;  /* 0x00000001ff0c7424 */ /* 0x000fe400078e00ff */
[----:B------:R-:W-:-:S07]  /*2a660*/  IMAD.MOV.U32 R5, RZ, RZ, R14 ;  /* 0x000000ffff057224 */ /* 0x000fce00078e000e */
[----:B------:R-:W-:Y:S05]  /*2a670*/  WARPSYNC.COLLECTIVE R15, `(.L_x_12695) ;  /* 0x000000000f087348 */ /* 0x000fea0003c00000 */
[----:B------:R0:W1:Y:S02]  /*2a680*/  SHFL.IDX P6, R14, R13, R12, R11 ;  /* 0x0000000c0d0e7389 */ /* 0x00006400000c000b */
[----:B01----:R-:W-:Y:S01]  /*2a690*/  ENDCOLLECTIVE ;  /* 0x000000000000791b */ /* 0x003fe20003800000 */
.L_x_12695:
[----:B------:R-:W-:Y:S02]  /*2a6a0*/  IMAD.MOV.U32 R13, RZ, RZ, R3 ;  /* 0x000000ffff0d7224 */ /* 0x000fe400078e0003 */
[----:B------:R-:W-:Y:S02]  /*2a6b0*/  IMAD R2, R2, R7, RZ ;  /* 0x0000000702027224 */ /* 0x000fe400078e02ff */
[----:B------:R-:W-:-:S07]  /*2a6c0*/  IMAD.MOV.U32 R7, RZ, RZ, R14 ;  /* 0x000000ffff077224 */ /* 0x000fce00078e000e */
[----:B------:R-:W-:Y:S05]  /*2a6d0*/  WARPSYNC.COLLECTIVE R15, `(.L_x_12696) ;  /* 0x000000000f087348 */ /* 0x000fea0003c00000 */
[----:B------:R0:W1:Y:S02]  /*2a6e0*/  SHFL.IDX P6, R14, R13, R12, R11 ;  /* 0x0000000c0d0e7389 */ /* 0x00006400000c000b */
[----:B01----:R-:W-:Y:S01]  /*2a6f0*/  ENDCOLLECTIVE ;  /* 0x000000000000791b */ /* 0x003fe20003800000 */
.L_x_12696:
[----:B------:R-:W-:-:S13]  /*2a700*/  ISETP.GE.AND P1, PT, R8, R2, PT ;  /* 0x000000020800720c */ /* 0x000fda0003f26270 */
[----:B------:R-:W-:Y:S01]  /*2a710*/  @!P1 LEA R5, P3, R10, R5, 0x1 ;  /* 0x000000050a059211 */ /* 0x000fe200078608ff */
[----:B------:R-:W-:Y:S02]  /*2a720*/  IMAD.MOV.U32 R13, RZ, RZ, R0 ;  /* 0x000000ffff0d7224 */ /* 0x000fe400078e0000 */
[----:B------:R-:W-:Y:S02]  /*2a730*/  IMAD.MOV.U32 R12, RZ, RZ, 0x2 ;  /* 0x00000002ff0c7424 */ /* 0x000fe400078e00ff */
[----:B------:R-:W-:-:S05]  /*2a740*/  @!P1 IMAD.X R4, RZ, RZ, R4, P3 ;  /* 0x000000ffff049224 */ /* 0x000fca00018e0604 */
[----:B------:R-:W-:Y:S01]  /*2a750*/  @!P1 LOP3.LUT R5, R5, R4, RZ, 0x3c, !PT ;  /* 0x0000000405059212 */ /* 0x000fe200078e3cff */
[----:B------:R-:W-:-:S07]  /*2a760*/  IMAD.MOV.U32 R6, RZ, RZ, R14 ;  /* 0x000000ffff067224 */ /* 0x000fce00078e000e */
[----:B------:R-:W-:Y:S05]  /*2a770*/  WARPSYNC.COLLECTIVE R15, `(.L_x_12697) ;  /* 0x000000000f087348 */ /* 0x000fea0003c00000 */
[----:B------:R0:W1:Y:S02]  /*2a780*/  SHFL.IDX P6, R14, R13, R12, R11 ;  /* 0x0000000c0d0e7389 */ /* 0x00006400000c000b */
[----:B01----:R-:W-:Y:S01]  /*2a790*/  ENDCOLLECTIVE ;  /* 0x000000000000791b */ /* 0x003fe20003800000 */
.L_x_12697:
[----:B------:R-:W-:-:S04]  /*2a7a0*/  @!P1 LOP3.LUT R4, R5, R4, RZ, 0x3c, !PT ;  /* 0x0000000405049212 */ /* 0x000fc800078e3cff */
[----:B------:R-:W-:-:S05]  /*2a7b0*/  @!P1 LOP3.LUT R5, R5, R4, RZ, 0x3c, !PT ;  /* 0x0000000405059212 */ /* 0x000fca00078e3cff */
[----:B------:R-:W-:Y:S01]  /*2a7c0*/  @!PT LDS RZ, [RZ] ;  /* 0x00000000fffff984 */ /* 0x000fe20000000800 */
[----:B------:R-:W-:Y:S01]  /*2a7d0*/  @!PT LDS RZ, [RZ] ;  /* 0x00000000fffff984 */ /* 0x000fe20000000800 */
[----:B------:R-:W-:Y:S01]  /*2a7e0*/  @!PT LDS RZ, [RZ] ;  /* 0x00000000fffff984 */ /* 0x000fe20000000800 */
[----:B------:R0:W-:Y:S01]  /*2a7f0*/  @!P1 LDGSTS.E.BYPASS.LTC128B.128 [R9+0x18400], desc[UR40][R4.64], !P0 ;  /* 0x1840000004099fae */ /* 0x0001e2000c101d68 */
[----:B------:R-:W-:Y:S02]  /*2a800*/  IMAD.MOV.U32 R13, RZ, RZ, R3 ;  /* 0x000000ffff0d7224 */ /* 0x000fe400078e0003 */
[----:B0-----:R-:W-:-:S05]  /*2a810*/  VIADD R5, R8, 0x10 ;  /* 0x0000001008057836 */ /* 0x001fca0000000000 */
[----:B------:R-:W-:Y:S01]  /*2a820*/  ISETP.GE.AND P2, PT, R5, R2, PT ;  /* 0x000000020500720c */ /* 0x000fe20003f46270 */
[----:B------:R0:W-:-:S12]  /*2a830*/  STL [R1+0x4b8], R5 ;  /* 0x0004b80501007387 */ /* 0x0001d80000100800 */
[----:B0-----:R-:W-:Y:S01]  /*2a840*/  @!P2 LEA R5, P1, R10, R6, 0x1 ;  /* 0x000000060a05a211 */ /* 0x001fe200078208ff */
[----:B------:R-:W-:-:S12]  /*2a850*/  IMAD.MOV.U32 R6, RZ, RZ, R14 ;  /* 0x000000ffff067224 */ /* 0x000fd800078e000e */
[----:B------:R-:W-:Y:S05]  /*2a860*/  WARPSYNC.COLLECTIVE R15, `(.L_x_12698) ;  /* 0x000000000f087348 */ /* 0x000fea0003c00000 */
[----:B------:R0:W1:Y:S02]  /*2a870*/  SHFL.IDX P6, R14, R13, R12, R11 ;  /* 0x0000000c0d0e7389 */ /* 0x00006400000c000b */
[----:B01----:R-:W-:Y:S01]  /*2a880*/  ENDCOLLECTIVE ;  /* 0x000000000000791b */ /* 0x003fe20003800000 */
.L_x_12698:
[----:B------:R-:W-:Y:S02]  /*2a890*/  @!P2 IMAD.X R4, RZ, RZ, R7, P1 ;  /* 0x000000ffff04a224 */ /* 0x000fe400008e0607 */
[----:B------:R-:W-:-:S03]  /*2a8a0*/  VIADD R7, R8, 0x20 ;  /* 0x0000002008077836 */ /* 0x000fc60000000000 */
[----:B------:R-:W-:Y:S02]  /*2a8b0*/  @!P2 LOP3.LUT R5, R5, R4, RZ, 0x3c, !PT ;  /* 0x000000040505a212 */ /* 0x000fe400078e3cff */
[----:B------:R-:W-:Y:S01]  /*2a8c0*/  ISETP.GE.AND P1, PT, R7, R2, PT ;  /* 0x000000020700720c */ /* 0x000fe20003f26270 */
[----:B------:R0:W-:Y:S01]  /*2a8d0*/  STL [R1+0x4bc], R7 ;  /* 0x0004bc0701007387 */ /* 0x0001e20000100800 */
[----:B------:R-:W-:Y:S01]  /*2a8e0*/  @!P2 LOP3.LUT R4, R5, R4, RZ, 0x3c, !PT ;  /* 0x000000040504a212 */ /* 0x000fe200078e3cff */
[----:B------:R-:W-:-:S03]  /*2a8f0*/  IMAD.MOV.U32 R13, RZ, RZ, R0 ;  /* 0x000000ffff0d7224 */ /* 0x000fc600078e0000 */
[----:B------:R-:W-:Y:S01]  /*2a900*/  @!P2 LOP3.LUT R5, R5, R4, RZ, 0x3c, !PT ;  /* 0x000000040505a212 */ /* 0x000fe200078e3cff */
[----:B------:R-:W-:-:S04]  /*2a910*/  IMAD.MOV.U32 R12, RZ, RZ, 0x3 ;  /* 0x00000003ff0c7424 */ /* 0x000fc800078e00ff */
[----:B------:R-:W-:Y:S01]  /*2a920*/  @!PT LDS RZ, [RZ] ;  /* 0x00000000fffff984 */ /* 0x000fe20000000800 */
[----:B------:R-:W-:Y:S01]  /*2a930*/  @!PT LDS RZ, [RZ] ;  /* 0x00000000fffff984 */ /* 0x000fe20000000800 */
[----:B------:R-:W-:Y:S01]  /*2a940*/  @!PT LDS RZ, [RZ] ;  /* 0x00000000fffff984 */ /* 0x000fe20000000800 */
[----:B------:R1:W-:Y:S01]  /*2a950*/  @!P2 LDGSTS.E.BYPASS.LTC128B.128 [R9+0x18c00], desc[UR40][R4.64], !P0 ;  /* 0x18c000000409afae */ /* 0x0003e2000c101d68 */
[----:B0-----:R-:W-:-:S05]  /*2a960*/  VIADD R7, R8, 0x30 ;  /* 0x0000003008077836 */ /* 0x001fca0000000000 */
[----:B------:R0:W-:Y:S01]  /*2a970*/  STL [R1+0x4c8], R7 ;  /* 0x0004c80701007387 */ /* 0x0001e20000100800 */
[----:B-1----:R-:W-:-:S07]  /*2a980*/  IMAD.MOV.U32 R4, RZ, RZ, R14 ;  /* 0x000000ffff047224 */ /* 0x002fce00078e000e */
[----:B0-----:R-:W-:Y:S05]  /*2a990*/  WARPSYNC.COLLECTIVE R15, `(.L_x_12699) ;  /* 0x000000000f087348 */ /* 0x001fea0003c00000 */
[----:B------:R1:W2:Y:S02]  /*2a9a0*/  SHFL.IDX P6, R14, R13, R12, R11 ;  /* 0x0000000c0d0e7389 */ /* 0x0002a400000c000b */
[----:B012---:R-:W-:Y:S01]  /*2a9b0*/  ENDCOLLECTIVE ;  /* 0x000000000000791b */ /* 0x007fe20003800000 */
.L_x_12699:
        /* <DEDUP_REMOVED lines=10> */
.L_x_12700:
        /* <DEDUP_REMOVED lines=13> */
.L_x_12701:
        /* <DEDUP_REMOVED lines=10> */
.L_x_12702:
        /* <DEDUP_REMOVED lines=13> */
.L_x_12703:
        /* <DEDUP_REMOVED lines=10> */
.L_x_12704:
        /* <DEDUP_REMOVED lines=13> */
.L_x_12705:
        /* <DEDUP_REMOVED lines=10> */
.L_x_12706:
        /* <DEDUP_REMOVED lines=11> */
.L_x_12707:
        /* <DEDUP_REMOVED lines=10> */
.L_x_12708:
[----:B------:R-:W-:Y:S01]  /*2b000*/  @!PT LDS RZ, [RZ] ;  /* 0x00000000fffff984 */ /* 0x000fe20000000800 */
[----:B------:R-:W-:Y:S01]  /*2b010*/  @!PT LDS RZ, [RZ] ;  /* 0x00000000fffff984 */ /* 0x000fe20000000800 */
[----:B------:R-:W-:Y:S01]  /*2b020*/  @!PT LDS RZ, [RZ] ;  /* 0x00000000fffff984 */ /* 0x000fe20000000800 */
[----:B------:R1:W-:Y:S01]  /*2b030*/  @!P1 LDGSTS.E.BYPASS.LTC128B.128 [R9+0x1b400], desc[UR40][R4.64], !P0 ;  /* 0x1b40000004099fae */ /* 0x0003e2000c101d68 */
[----:B------:R-:W-:Y:S01]  /*2b040*/  IMAD.MOV.U32 R3, RZ, RZ, R14 ;  /* 0x000000ffff037224 */ /* 0x000fe200078e000e */
[----:B------:R-:W-:Y:S06]  /*2b050*/  BRA `(.L_x_12709) ;  /* 0xffffffa8009c7947 */ /* 0x000fec000383ffff */
.L_x_12587:
[----:B------:R-:W2:Y:S04]  /*2b060*/  LDL.LU R3, [R1+0x4a4] ;  /* 0x0004a40001037983 */ /* 0x000ea80000300800 */
[----:B------:R-:W3:Y:S04]  /*2b070*/  LDL.LU R6, [R1+0x494] ;  /* 0x0004940001067983 */ /* 0x000ee80000300800 */
[----:B------:R-:W4:Y:S04]  /*2b080*/  LDL.LU R15, [R1+0x4b8] ;  /* 0x0004b800010f7983 */ /* 0x000f280000300800 */
[----:B------:R-:W5:Y:S04]  /*2b090*/  LDL.LU R9, [R1+0x48c] ;  /* 0x00048c0001097983 */ /* 0x000f680000300800 */
[----:B------:R-:W5:Y:S04]  /*2b0a0*/  LDL.LU R14, [R1+0x4bc] ;  /* 0x0004bc00010e7983 */ /* 0x000f680000300800 */
[----:B------:R-:W5:Y:S04]  /*2b0b0*/  LDL.LU R13, [R1+0x4c8] ;  /* 0x0004c800010d7983 */ /* 0x000f680000300800 */
[----:B------:R-:W5:Y:S04]  /*2b0c0*/  LDL.LU R11, [R1+0x4d0] ;  /* 0x0004d000010b7983 */ /* 0x000f680000300800 */
[----:B------:R-:W5:Y:S04]  /*2b0d0*/  LDL.LU R12, [R1+0x4cc] ;  /* 0x0004cc00010c7983 */ /* 0x000f680000300800 */
[----:B------:R-:W5:Y:S01]  /*2b0e0*/  LDL.LU R10, [R1+0x4d4] ;  /* 0x0004d400010a7983 */ /* 0x000f620000300800 */
[----:B------:R-:W-:Y:S01]  /*2b0f0*/  BSSY B0, `(.L_x_12710) ;  /* 0x000001b000007945 */ /* 0x000fe20003800000 */
[----:B--2---:R-:W-:-:S05]  /*2b100*/  IMAD R3, R3, R7, RZ ;  /* 0x0000000703037224 */ /* 0x004fca00078e02ff */
[-C--:B---3--:R-:W-:Y:S02]  /*2b110*/  ISETP.GE.AND P4, PT, R6, R3.reuse, PT ;  /* 0x000000030600720c */ /* 0x088fe40003f86270 */
[----:B----4-:R-:W-:Y:S02]  /*2b120*/  ISETP.GE.AND P5, PT, R15, R3, PT ;  /* 0x000000030f00720c */ /* 0x010fe40003fa6270 */
[----:B-----5:R-:W-:-:S09]  /*2b130*/  LOP3.LUT R9, R9, 0xffffffef, RZ, 0xc0, !PT ;  /* 0xffffffef09097812 */ /* 0x020fd200078ec0ff */
[----:B------:R-:W-:Y:S02]  /*2b140*/  @P4 LOP3.LUT R9, R9, 0x10, RZ, 0xfc, !PT ;  /* 0x0000001009094812 */ /* 0x000fe400078efcff */
[----:B------:R-:W-:Y:S02]  /*2b150*/  ISETP.GE.AND P6, PT, R14, R3, PT ;  /* 0x000000030e00720c */ /* 0x000fe40003fc6270 */
[----:B------:R-:W-:-:S04]  /*2b160*/  LOP3.LUT R9, R9, 0xfffffff7, RZ, 0xc0, !PT ;  /* 0xfffffff709097812 */ /* 0x000fc800078ec0ff */
[----:B------:R-:W-:Y:S02]  /*2b170*/  @P5 LOP3.LUT R9, R9, 0x8, RZ, 0xfc, !PT ;  /* 0x0000000809095812 */ /* 0x000fe400078efcff */
[----:B------:R-:W-:Y:S02]  /*2b180*/  ISETP.GE.AND P4, PT, R13, R3, PT ;  /* 0x000000030d00720c */ /* 0x000fe40003f86270 */
[----:B------:R-:W-:-:S04]  /*2b190*/  LOP3.LUT R9, R9, 0xfffffffb, RZ, 0xc0, !PT ;  /* 0xfffffffb09097812 */ /* 0x000fc800078ec0ff */
[----:B------:R-:W-:Y:S02]  /*2b1a0*/  @P6 LOP3.LUT R9, R9, 0x4, RZ, 0xfc, !PT ;  /* 0x0000000409096812 */ /* 0x000fe400078efcff */
[----:B------:R-:W-:Y:S02]  /*2b1b0*/  ISETP.GE.AND P6, PT, R11, R3, PT ;  /* 0x000000030b00720c */ /* 0x000fe40003fc6270 */
[----:B------:R-:W-:-:S04]  /*2b1c0*/  LOP3.LUT R9, R9, 0xfffffffd, RZ, 0xc0, !PT ;  /* 0xfffffffd09097812 */ /* 0x000fc800078ec0ff */
[----:B------:R-:W-:-:S04]  /*2b1d0*/  @P4 LOP3.LUT R9, R9, 0x2, RZ, 0xfc, !PT ;  /* 0x0000000209094812 */ /* 0x000fc800078efcff */
[----:B------:R-:W-:-:S04]  /*2b1e0*/  LOP3.LUT R9, R9, 0xffffffdf, RZ, 0xc0, !PT ;  /* 0xffffffdf09097812 */ /* 0x000fc800078ec0ff */
[----:B------:R-:W-:-:S05]  /*2b1f0*/  @P6 LOP3.LUT R9, R9, 0x20, RZ, 0xfc, !PT ;  /* 0x0000002009096812 */ /* 0x000fca00078efcff */
[----:B------:R0:W-:Y:S01]  /*2b200*/  STL [R1+0x48c], R9 ;  /* 0x00048c0901007387 */ /* 0x0001e20000100800 */
[-C--:B------:R-:W-:Y:S01]  /*2b210*/  ISETP.GE.AND P5, PT, R12, R3.reuse, PT ;  /* 0x000000030c00720c */ /* 0x080fe20003fa6270 */
[----:B------:R-:W-:Y:S01]  /*2b220*/  IMAD.MOV.U32 R13, RZ, RZ, R0 ;  /* 0x000000ffff0d7224 */ /* 0x000fe200078e0000 */
[----:B------:R-:W-:Y:S01]  /*2b230*/  ISETP.GE.AND P4, PT, R10, R3, PT ;  /* 0x000000030a00720c */ /* 0x000fe20003f86270 */
[----:B------:R-:W-:Y:S02]  /*2b240*/  IMAD.MOV.U32 R12, RZ, RZ, RZ ;  /* 0x000000ffff0c7224 */ /* 0x000fe400078e00ff */
[----:B------:R-:W-:Y:S02]  /*2b250*/  IMAD.MOV.U32 R11, RZ, RZ, 0x181f ;  /* 0x0000181fff0b7424 */ /* 0x000fe400078e00ff */
[----:B------:R-:W-:-:S08]  /*2b260*/  IMAD.MOV.U32 R15, RZ, RZ, -0x1 ;  /* 0xffffffffff0f7424 */ /* 0x000fd000078e00ff */
[----:B0-----:R-:W-:Y:S05]  /*2b270*/  WARPSYNC.COLLECTIVE R15, `(.L_x_12711) ;  /* 0x000000000f087348 */ /* 0x001fea0003c00000 */
[----:B------:R1:W2:Y:S02]  /*2b280*/  SHFL.IDX P6, R14, R13, R12, R11 ;  /* 0x0000000c0d0e7389 */ /* 0x0002a400000c000b */
[----:B012---:R-:W-:Y:S01]  /*2b290*/  ENDCOLLECTIVE ;  /* 0x000000000000791b */ /* 0x007fe20003800000 */
.L_x_12711:
[----:B------:R-:W-:Y:S05]  /*2b2a0*/  BSYNC B0 ;  /* 0x0000000000007941 */ /* 0x000fea0003800000 */
.L_x_12710:
[----:B------:R0:W5:Y:S04]  /*2b2b0*/  LDL.LU R9, [R1+0x48c] ;  /* 0x00048c0001097983 */ /* 0x0001680000300800 */
[----:B------:R0:W5:Y:S01]  /*2b2c0*/  LDL R7, [R1+0x47c] ;  /* 0x00047c0001077983 */ /* 0x0001620000100800 */
[----:B------:R-:W-:Y:S02]  /*2b2d0*/  IMAD.MOV.U32 R13, RZ, RZ, R2 ;  /* 0x000000ffff0d7224 */ /* 0x000fe400078e0002 */
[----:B------:R-:W-:Y:S02]  /*2b2e0*/  IMAD.MOV.U32 R12, RZ, RZ, RZ ;  /* 0x000000ffff0c7224 */ /* 0x000fe400078e00ff */
[----:B------:R-:W-:Y:S02]  /*2b2f0*/  IMAD.MOV.U32 R11, RZ, RZ, 0x181f ;  /* 0x0000181fff0b7424 */ /* 0x000fe400078e00ff */
[----:B------:R-:W-:-:S02]  /*2b300*/  IMAD.MOV.U32 R15, RZ, RZ, -0x1 ;  /* 0xffffffffff0f7424 */ /* 0x000fc400078e00ff */
[----:B0-----:R-:W-:-:S07]  /*2b310*/  IMAD.MOV.U32 R4, RZ, RZ, R14 ;  /* 0x000000ffff047224 */ /* 0x001fce00078e000e */
[----:B-----5:R-:W-:Y:S05]  /*2b320*/  WARPSYNC.COLLECTIVE R15, `(.L_x_12712) ;  /* 0x000000000f087348 */ /* 0x020fea0003c00000 */
[----:B------:R0:W1:Y:S02]  /*2b330*/  SHFL.IDX P6, R14, R13, R12, R11 ;  /* 0x0000000c0d0e7389 */ /* 0x00006400000c000b */
[----:B01---5:R-:W-:Y:S01]  /*2b340*/  ENDCOLLECTIVE ;  /* 0x000000000000791b */ /* 0x023fe20003800000 */
.L_x_12712:
[----:B------:R-:W-:Y:S02]  /*2b350*/  IMAD.MOV.U32 R13, RZ, RZ, R0 ;  /* 0x000000ffff0d7224 */ /* 0x000fe400078e0000 */
[----:B------:R-:W-:Y:S02]  /*2b360*/  IMAD.MOV.U32 R12, RZ, RZ, 0x1 ;  /* 0x00000001ff0c7424 */ /* 0x000fe400078e00ff */
[----:B------:R-:W-:Y:S01]  /*2b370*/  IMAD.MOV.U32 R5, RZ, RZ, R14 ;  /* 0x000000ffff057224 */ /* 0x000fe200078e000e */
[----:B------:R-:W-:-:S04]  /*2b380*/  LOP3.LUT R9, R9, 0xffbfffff, RZ, 0xc0, !PT ;  /* 0xffbfffff09097812 */ /* 0x000fc800078ec0ff */
[----:B------:R-:W-:-:S04]  /*2b390*/  @P5 LOP3.LUT R9, R9, 0x400000, RZ, 0xfc, !PT ;  /* 0x0040000009095812 */ /* 0x000fc800078efcff */
[C---:B------:R-:W-:Y:S02]  /*2b3a0*/  LOP3.LUT P5, RZ, R9.reuse, 0x10, RZ, 0xc0, !PT ;  /* 0x0000001009ff7812 */ /* 0x040fe400078ac0ff */
[----:B------:R-:W-:-:S04]  /*2b3b0*/  LOP3.LUT R9, R9, 0xffdfffff, RZ, 0xc0, !PT ;  /* 0xffdfffff09097812 */ /* 0x000fc800078ec0ff */
[----:B------:R-:W-:-:S04]  /*2b3c0*/  @P4 LOP3.LUT R9, R9, 0x200000, RZ, 0xfc, !PT ;  /* 0x0020000009094812 */ /* 0x000fc800078efcff */
[----:B------:R-:W-:Y:S01]  /*2b3d0*/  LOP3.LUT P4, RZ, R9, 0x8, RZ, 0xc0, !PT ;  /* 0x0000000809ff7812 */ /* 0x000fe2000788c0ff */
[----:B------:R0:W-:Y:S02]  /*2b3e0*/  STL [R1+0x48c], R9 ;  /* 0x00048c0901007387 */ /* 0x0001e40000100800 */
[----:B------:R-:W-:-:S05]  /*2b3f0*/  @!P5 LEA R5, P6, R8, R5, 0x1 ;  /* 0x000000050805d211 */ /* 0x000fca00078c08ff */
[----:B------:R-:W-:-:S05]  /*2b400*/  @!P5 IMAD.X R4, RZ, RZ, R4, P6 ;  /* 0x000000ffff04d224 */ /* 0x000fca00030e0604 */
[----:B0-----:R-:W-:-:S07]  /*2b410*/  @!P5 LOP3.LUT R5, R5, R4, RZ, 0x3c, !PT ;  /* 0x000000040505d212 */ /* 0x001fce00078e3cff */
[----:B------:R-:W-:Y:S05]  /*2b420*/  WARPSYNC.COLLECTIVE R15, `(.L_x_12713) ;  /* 0x000000000f087348 */ /* 0x000fea0003c00000 */
[----:B------:R0:W1:Y:S02]  /*2b430*/  SHFL.IDX P6, R14, R13, R12, R11 ;  /* 0x0000000c0d0e7389 */ /* 0x00006400000c000b */
[----:B01----:R-:W-:Y:S01]  /*2b440*/  ENDCOLLECTIVE ;  /* 0x000000000000791b */ /* 0x003fe20003800000 */
.L_x_12713:
        /* <DEDUP_REMOVED lines=15> */
.L_x_12714:
        /* <DEDUP_REMOVED lines=12> */
.L_x_12715:
        /* <DEDUP_REMOVED lines=12> */
.L_x_12716:
        /* <DEDUP_REMOVED lines=12> */
.L_x_12717:
        /* <DEDUP_REMOVED lines=12> */
.L_x_12718:
        /* <DEDUP_REMOVED lines=12> */
.L_x_12719:
        /* <DEDUP_REMOVED lines=12> */
.L_x_12720:
        /* <DEDUP_REMOVED lines=12> */
.L_x_12721:
        /* <DEDUP_REMOVED lines=11> */
.L_x_12722:
        /* <DEDUP_REMOVED lines=16> */
.L_x_12723:
[----:B------:R-:W-:Y:S02]  /*2bc30*/  IMAD.MOV.U32 R13, RZ, RZ, R2 ;  /* 0x000000ffff0d7224 */ /* 0x000fe400078e0002 */
[----:B------:R-:W-:-:S07]  /*2bc40*/  IMAD.MOV.U32 R6, RZ, RZ, R14 ;  /* 0x000000ffff067224 */ /* 0x000fce00078e000e */
[----:B------:R-:W-:Y:S05]  /*2bc50*/  WARPSYNC.COLLECTIVE R15, `(.L_x_12724) ;  /* 0x000000000f087348 */ /* 0x000fea0003c00000 */
[----:B------:R0:W1:Y:S02]  /*2bc60*/  SHFL.IDX P6, R14, R13, R12, R11 ;  /* 0x0000000c0d0e7389 */ /* 0x00006400000c000b */
[----:B01----:R-:W-:Y:S01]  /*2bc70*/  ENDCOLLECTIVE ;  /* 0x000000000000791b */ /* 0x003fe20003800000 */
.L_x_12724:
[----:B------:R-:W-:Y:S02]  /*2bc80*/  IMAD.MOV.U32 R13, RZ, RZ, R0 ;  /* 0x000000ffff0d7224 */ /* 0x000fe400078e0000 */
[----:B------:R-:W-:Y:S02]  /*2bc90*/  IMAD.MOV.U32 R12, RZ, RZ, 0x7 ;  /* 0x00000007ff0c7424 */ /* 0x000fe400078e00ff */
[----:B------:R-:W-:-:S07]  /*2bca0*/  IMAD.MOV.U32 R4, RZ, RZ, R14 ;  /* 0x000000ffff047224 */ /* 0x000fce00078e000e */
[----:B------:R-:W-:Y:S05]  /*2bcb0*/  WARPSYNC.COLLECTIVE R15, `(.L_x_12725) ;  /* 0x000000000f087348 */ /* 0x000fea0003c00000 */
[----:B------:R0:W1:Y:S02]  /*2bcc0*/  SHFL.IDX P6, R14, R13, R12, R11 ;  /* 0x0000000c0d0e7389 */ /* 0x00006400000c000b */
[----:B01----:R-:W-:Y:S01]  /*2bcd0*/  ENDCOLLECTIVE ;  /* 0x000000000000791b */ /* 0x003fe20003800000 */
.L_x_12725:
        /* <DEDUP_REMOVED lines=14> */
.L_x_12726:
[----:B------:R-:W-:Y:S01]  /*2bdc0*/  IMAD.MOV.U32 R2, RZ, RZ, R14 ;  /* 0x000000ffff027224 */ /* 0x000fe200078e000e */
[----:B------:R-:W-:Y:S06]  /*2bdd0*/  BRA `(.L_x_12727) ;  /* 0xffffffa800247947 */ /* 0x000fec000383ffff */
.L_x_12592:
[----:B0-----:R-:W3:Y:S02]  /*2bde0*/  LDL R2, [R1+0x470] ;  /* 0x0004700001027983 */ /* 0x001ee40000100800 */
[----:B---3--:R0:W3:Y:S02]  /*2bdf0*/  SYNCS.PHASECHK.TRANS64.TRYWAIT P0, [R2+URZ+0x32420], R0 ;  /* 0x03242000020075a7 */ /* 0x0080e4000800017f */
[----:B---3--:R-:W-:Y:S05]  /*2be00*/  @!P0 NANOSLEEP.SYNCS 0x989680 ;  /* 0x009896800000895d */ /* 0x008fea0003900000 */
[----:B------:R-:W3:Y:S02]  /*2be10*/  @!P0 SYNCS.PHASECHK.TRANS64 P0, [R2+URZ+0x32420], R0 ;  /* 0x03242000020085a7 */ /* 0x000ee4000800007f */
[----:B---3--:R-:W-:Y:S05]  /*2be20*/  @!P0 BRA `(.L_x_12592) ;  /* 0xfffffffc00ec8947 */ /* 0x008fea000383ffff */
[----:B------:R-:W-:Y:S05]  /*2be30*/  BRA `(.L_x_12728) ;  /* 0xffffffa800a07947 */ /* 0x000fea000383ffff */
.L_x_12596:
[----:B0-----:R0:W3:Y:S02]  /*2be40*/  SYNCS.PHASECHK.TRANS64.TRYWAIT P0, [R2+URZ+0x32460], R0 ;  /* 0x03246000020075a7 */ /* 0x0010e4000800017f */
[----:B---3--:R-:W-:Y:S05]  /*2be50*/  @!P0 NANOSLEEP.SYNCS 0x989680 ;  /* 0x009896800000895d */ /* 0x008fea0003900000 */
[----:B------:R-:W3:Y:S02]  /*2be60*/  @!P0 SYNCS.PHASECHK.TRANS64 P0, [R2+URZ+0x32460], R0 ;  /* 0x03246000020085a7 */ /* 0x000ee4000800007f */
[----:B---3--:R-:W-:Y:S05]  /*2be70*/  @!P0 BRA `(.L_x_12596) ;  /* 0xfffffffc00f08947 */ /* 0x008fea000383ffff */
[----:B------:R-:W-:Y:S05]  /*2be80*/  BRA `(.L_x_12729) ;  /* 0xffffffa800d07947 */ /* 0x000fea000383ffff */
.L_x_12611:
[----:B0-----:R0:W2:Y:S02]  /*2be90*/  SYNCS.PHASECHK.TRANS64.TRYWAIT P0, [R3+URZ+0x32440], R2 ;  /* 0x03244002030075a7 */ /* 0x0010a4000800017f */
[----:B--2---:R-:W-:Y:S05]  /*2bea0*/  @!P0 NANOSLEEP.SYNCS 0x989680 ;  /* 0x009896800000895d */ /* 0x004fea0003900000 */
[----:B------:R-:W2:Y:S02]  /*2beb0*/  @!P0 SYNCS.PHASECHK.TRANS64 P0, [R3+URZ+0x32440], R2 ;  /* 0x03244002030085a7 */ /* 0x000ea4000800007f */
[----:B--2---:R-:W-:Y:S05]  /*2bec0*/  @!P0 BRA `(.L_x_12611) ;  /* 0xfffffffc00f08947 */ /* 0x004fea000383ffff */
[----:B------:R-:W-:Y:S05]  /*2bed0*/  BRA `(.L_x_12730) ;  /* 0xffffffb000ec7947 */ /* 0x000fea000383ffff */
.L_x_12616:
[----:B--2---:R2:W3:Y:S02]  /*2bee0*/  SYNCS.PHASECHK.TRANS64.TRYWAIT P0, [R3+URZ+0x32460], R2 ;  /* 0x03246002030075a7 */ /* 0x0044e4000800017f */
[----:B---3--:R-:W-:Y:S05]  /*2bef0*/  @!P0 NANOSLEEP.SYNCS 0x989680 ;  /* 0x009896800000895d */ /* 0x008fea0003900000 */
[----:B------:R-:W3:Y:S02]  /*2bf00*/  @!P0 SYNCS.PHASECHK.TRANS64 P0, [R3+URZ+0x32460], R2 ;  /* 0x03246002030085a7 */ /* 0x000ee4000800007f */
[----:B---3--:R-:W-:Y:S05]  /*2bf10*/  @!P0 BRA `(.L_x_12616) ;  /* 0xfffffffc00f08947 */ /* 0x008fea000383ffff */
[----:B------:R-:W-:Y:S05]  /*2bf20*/  BRA `(.L_x_12731) ;  /* 0xffffffb400707947 */ /* 0x000fea000383ffff */
.L_x_12627:
[----:B0-----:R0:W2:Y:S02]  /*2bf30*/  SYNCS.PHASECHK.TRANS64.TRYWAIT P0, [R2+URZ+0x32440], R3 ;  /* 0x03244003020075a7 */ /* 0x0010a4000800017f */
[----:B--2---:R-:W-:Y:S05]  /*2bf40*/  @!P0 NANOSLEEP.SYNCS 0x989680 ;  /* 0x009896800000895d */ /* 0x004fea0003900000 */
[----:B------:R-:W2:Y:S02]  /*2bf50*/  @!P0 SYNCS.PHASECHK.TRANS64 P0, [R2+URZ+0x32440], R3 ;  /* 0x03244003020085a7 */ /* 0x000ea4000800007f */
[----:B--2---:R-:W-:Y:S05]  /*2bf60*/  @!P0 BRA `(.L_x_12627) ;  /* 0xfffffffc00f08947 */ /* 0x004fea000383ffff */
[----:B------:R-:W-:Y:S05]  /*2bf70*/  BRA `(.L_x_12732) ;  /* 0xffffffbc00707947 */ /* 0x000fea000383ffff */
.L_x_12632:
[----:B--2---:R2:W3:Y:S02]  /*2bf80*/  SYNCS.PHASECHK.TRANS64.TRYWAIT P0, [R2+URZ+0x32460], R3 ;  /* 0x03246003020075a7 */ /* 0x0044e4000800017f */
[----:B---3--:R-:W-:Y:S05]  /*2bf90*/  @!P0 NANOSLEEP.SYNCS 0x989680 ;  /* 0x009896800000895d */ /* 0x008fea0003900000 */
[----:B------:R-:W3:Y:S02]  /*2bfa0*/  @!P0 SYNCS.PHASECHK.TRANS64 P0, [R2+URZ+0x32460], R3 ;  /* 0x03246003020085a7 */ /* 0x000ee4000800007f */
[----:B---3--:R-:W-:Y:S05]  /*2bfb0*/  @!P0 BRA `(.L_x_12632) ;  /* 0xfffffffc00f08947 */ /* 0x008fea000383ffff */
[----:B------:R-:W-:Y:S05]  /*2bfc0*/  BRA `(.L_x_12733) ;  /* 0xffffffbc00f07947 */ /* 0x000fea000383ffff */
.L_x_12643:
[----:B0-----:R0:W2:Y:S02]  /*2bfd0*/  SYNCS.PHASECHK.TRANS64.TRYWAIT P0, [R3+URZ+0x32440], R2 ;  /* 0x03244002030075a7 */ /* 0x0010a4000800017f */
[----:B--2---:R-:W-:Y:S05]  /*2bfe0*/  @!P0 NANOSLEEP.SYNCS 0x989680 ;  /* 0x009896800000895d */ /* 0x004fea0003900000 */
[----:B------:R-:W2:Y:S02]  /*2bff0*/  @!P0 SYNCS.PHASECHK.TRANS64 P0, [R3+URZ+0x32440], R2 ;  /* 0x03244002030085a7 */ /* 0x000ea4000800007f */
[----:B--2---:R-:W-:Y:S05]  /*2c000*/  @!P0 BRA `(.L_x_12643) ;  /* 0xfffffffc00f08947 */ /* 0x004fea000383ffff */
[----:B------:R-:W-:Y:S05]  /*2c010*/  BRA `(.L_x_12734) ;  /* 0xffffffc400cc7947 */ /* 0x000fea000383ffff */
.L_x_12648:
[----:B--2---:R2:W3:Y:S02]  /*2c020*/  SYNCS.PHASECHK.TRANS64.TRYWAIT P0, [R3+URZ+0x32460], R2 ;  /* 0x03246002030075a7 */ /* 0x0044e4000800017f */
[----:B---3--:R-:W-:Y:S05]  /*2c030*/  @!P0 NANOSLEEP.SYNCS 0x989680 ;  /* 0x009896800000895d */ /* 0x008fea0003900000 */
[----:B------:R-:W3:Y:S02]  /*2c040*/  @!P0 SYNCS.PHASECHK.TRANS64 P0, [R3+URZ+0x32460], R2 ;  /* 0x03246002030085a7 */ /* 0x000ee4000800007f */
[----:B---3--:R-:W-:Y:S05]  /*2c050*/  @!P0 BRA `(.L_x_12648) ;  /* 0xfffffffc00f08947 */ /* 0x008fea000383ffff */
[----:B------:R-:W-:Y:S05]  /*2c060*/  BRA `(.L_x_12735) ;  /* 0xffffffc800507947 */ /* 0x000fea000383ffff */
.L_x_12660:
        /* <DEDUP_REMOVED lines=8> */
.L_x_12737:
[----:B------:R-:W-:Y:S05]  /*2c0f0*/  BSYNC B0 ;  /* 0x0000000000007941 */ /* 0x000fea0003800000 */
.L_x_12736:
        /* <DEDUP_REMOVED lines=9> */
.L_x_12738:
        /* <DEDUP_REMOVED lines=18> */
.L_x_12739:
[----:B------:R-:W-:Y:S01]  /*2c2b0*/  IMAD.MOV.U32 R12, RZ, RZ, 0x2 ;  /* 0x00000002ff0c7424 */ /* 0x000fe200078e00ff */
[----:B------:R-:W-:-:S05]  /*2c2c0*/  SEL R7, R14, RZ, P1 ;  /* 0x000000ff0e077207 */ /* 0x000fca0000800000 */
[----:B------:R-:W-:-:S04]  /*2c2d0*/  IMAD.IADD R3, R2, 0x1, R7 ;  /* 0x0000000102037824 */ /* 0x000fc800078e0207 */
[----:B------:R-:W-:-:S07]  /*2c2e0*/  IMAD.MOV.U32 R13, RZ, RZ, R3 ;  /* 0x000000ffff0d7224 */ /* 0x000fce00078e0003 */
[----:B------:R-:W-:Y:S05]  /*2c2f0*/  WARPSYNC.COLLECTIVE R15, `(.L_x_12740) ;  /* 0x000000000f087348 */ /* 0x000fea0003c00000 */
[----:B------:R0:W1:Y:S02]  /*2c300*/  SHFL.UP P6, R14, R13, R12, R11 ;  /* 0x0400000c0d0e7389 */ /* 0x00006400000c000b */
[----:B01----:R-:W-:Y:S01]  /*2c310*/  ENDCOLLECTIVE ;  /* 0x000000000000791b */ /* 0x003fe20003800000 */
.L_x_12740:
        /* <DEDUP_REMOVED lines=8> */
.L_x_12741:
        /* <DEDUP_REMOVED lines=8> */
.L_x_12742:
        /* <DEDUP_REMOVED lines=8> */
.L_x_12743:
        /* <DEDUP_REMOVED lines=9> */
.L_x_12744:
[----:B------:R-:W-:Y:S01]  /*2c530*/  IMAD.MOV.U32 R16, RZ, RZ, R14 ;  /* 0x000000ffff107224 */ /* 0x000fe200078e000e */
[----:B------:R-:W-:Y:S06]  /*2c540*/  BRA `(.L_x_12745) ;  /* 0xffffffcc00a07947 */ /* 0x000fec000383ffff */
.L_x_12665:
        /* <DEDUP_REMOVED lines=8> */
.L_x_12747:
[----:B------:R-:W-:Y:S05]  /*2c5d0*/  BSYNC B0 ;  /* 0x0000000000007941 */ /* 0x000fea0003800000 */
.L_x_12746:
        /* <DEDUP_REMOVED lines=9> */
.L_x_12748:
[----:B------:R-:W-:Y:S01]  /*2c670*/  IMAD.MOV.U32 R12, RZ, RZ, 0x4 ;  /* 0x00000004ff0c7424 */ /* 0x000fe200078e00ff */
[----:B------:R-:W-:-:S05]  /*2c680*/  SEL R14, R14, RZ, P2 ;  /* 0x000000ff0e0e7207 */ /* 0x000fca0001000000 */
[----:B------:R-:W-:-:S04]  /*2c690*/  IMAD.IADD R3, R3, 0x1, R14 ;  /* 0x0000000103037824 */ /* 0x000fc800078e020e */
[----:B------:R-:W-:-:S07]  /*2c6a0*/  IMAD.MOV.U32 R13, RZ, RZ, R3 ;  /* 0x000000ffff0d7224 */ /* 0x000fce00078e0003 */
[----:B------:R-:W-:Y:S05]  /*2c6b0*/  WARPSYNC.COLLECTIVE R15, `(.L_x_12749) ;  /* 0x000000000f087348 */ /* 0x000fea0003c00000 */
[----:B------:R0:W1:Y:S02]  /*2c6c0*/  SHFL.UP P6, R14, R13, R12, R11 ;  /* 0x0400000c0d0e7389 */ /* 0x00006400000c000b */
[----:B01----:R-:W-:Y:S01]  /*2c6d0*/  ENDCOLLECTIVE ;  /* 0x000000000000791b */ /* 0x003fe20003800000 */
.L_x_12749:
[----:B------:R-:W-:Y:S01]  /*2c6e0*/  IMAD.MOV.U32 R12, RZ, RZ, 0x8 ;  /* 0x00000008ff0c7424 */ /* 0x000fe200078e00ff */
[----:B------:R-:W-:-:S05]  /*2c6f0*/  SEL R14, R14, RZ, P3 ;  /* 0x000000ff0e0e7207 */ /* 0x000fca0001800000 */
[----:B------:R-:W-:-:S04]  /*2c700*/  IMAD.IADD R3, R3, 0x1, R14 ;  /* 0x0000000103037824 */ /* 0x000fc800078e020e */
[----:B------:R-:W-:-:S07]  /*2c710*/  IMAD.MOV.U32 R13, RZ, RZ, R3 ;  /* 0x000000ffff0d7224 */ /* 0x000fce00078e0003 */
[----:B------:R-:W-:Y:S05]  /*2c720*/  WARPSYNC.COLLECTIVE R15, `(.L_x_12750) ;  /* 0x000000000f087348 */ /* 0x000fea0003c00000 */
[----:B------:R0:W1:Y:S02]  /*2c730*/  SHFL.UP P6, R14, R13, R12, R11 ;  /* 0x0400000c0d0e7389 */ /* 0x00006400000c000b */
[----:B01----:R-:W-:Y:S01]  /*2c740*/  ENDCOLLECTIVE ;  /* 0x000000000000791b */ /* 0x003fe20003800000 */
.L_x_12750:
[----:B------:R-:W-:Y:S01]  /*2c750*/  IMAD.MOV.U32 R12, RZ, RZ, 0x10 ;  /* 0x00000010ff0c7424 */ /* 0x000fe200078e00ff */
[----:B------:R-:W-:-:S05]  /*2c760*/  SEL R14, R14, RZ, P4 ;  /* 0x000000ff0e0e7207 */ /* 0x000fca0002000000 */
[----:B------:R-:W-:-:S04]  /*2c770*/  IMAD.IADD R3, R3, 0x1, R14 ;  /* 0x0000000103037824 */ /* 0x000fc800078e020e */
[----:B------:R-:W-:-:S07]  /*2c780*/  IMAD.MOV.U32 R13, RZ, RZ, R3 ;  /* 0x000000ffff0d7224 */ /* 0x000fce00078e0003 */
[----:B------:R-:W-:Y:S05]  /*2c790*/  WARPSYNC.COLLECTIVE R15, `(.L_x_12751) ;  /* 0x000000000f087348 */ /* 0x000fea0003c00000 */
[----:B------:R0:W1:Y:S02]  /*2c7a0*/  SHFL.UP P6, R14, R13, R12, R11 ;  /* 0x0400000c0d0e7389 */ /* 0x00006400000c000b */
[----:B01----:R-:W-:Y:S01]  /*2c7b0*/  ENDCOLLECTIVE ;  /* 0x000000000000791b */ /* 0x003fe20003800000 */
.L_x_12751:
        /* <DEDUP_REMOVED lines=8> */
.L_x_12752:
[----:B------:R-:W-:Y:S01]  /*2c840*/  IMAD.MOV.U32 R16, RZ, RZ, R14 ;  /* 0x000000ffff107224 */ /* 0x000fe200078e000e */
[----:B------:R-:W-:Y:S06]  /*2c850*/  BRA `(.L_x_12753) ;  /* 0xffffffcc00787947 */ /* 0x000fec000383ffff */
.L_x_12667:
[----:B------:R-:W-:Y:S01]  /*2c860*/  BSSY B0, `(.L_x_12754) ;  /* 0x0000006000007945 */ /* 0x000fe20003800000 */
[----:B------:R-:W-:Y:S01]  /*2c870*/  PLOP3.LUT P6, PT, P6, PT, PT, 0x8, 0x0 ;  /* 0x000000000000781c */ /* 0x000fe200037ce170 */
[----:B------:R-:W-:-:S12]  /*2c880*/  IMAD.MOV.U32 R15, RZ, RZ, -0x1 ;  /* 0xffffffffff0f7424 */ /* 0x000fd800078e00ff */
[----:B01---5:R-:W-:Y:S05]  /*2c890*/  WARPSYNC.COLLECTIVE R15, `(.L_x_12755) ;  /* 0x000000000f087348 */ /* 0x023fea0003c00000 */
[----:B------:R-:W-:Y:S01]  /*2c8a0*/  VOTE.ANY R14, PT, P6 ;  /* 0x00000000000e7806 */ /* 0x000fe200030e0100 */
[----:B01---5:R-:W-:Y:S06]  /*2c8b0*/  ENDCOLLECTIVE ;  /* 0x000000000000791b */ /* 0x023fec0003800000 */
.L_x_12755:
[----:B------:R-:W-:Y:S05]  /*2c8c0*/  BSYNC B0 ;  /* 0x0000000000007941 */ /* 0x000fea0003800000 */
.L_x_12754:
        /* <DEDUP_REMOVED lines=9> */
.L_x_12756:
[----:B------:R-:W-:Y:S01]  /*2c960*/  IMAD.MOV.U32 R17, RZ, RZ, R14 ;  /* 0x000000ffff117224 */ /* 0x000fe200078e000e */
[----:B------:R-:W-:Y:S06]  /*2c970*/  BRA `(.L_x_12757) ;  /* 0xffffffcc00687947 */ /* 0x000fec000383ffff */
.L_x_12669:
[----:B------:R-:W-:Y:S01]  /*2c980*/  BSSY B0, `(.L_x_12758) ;  /* 0x0000007000007945 */ /* 0x000fe20003800000 */
[----:B------:R-:W-:Y:S02]  /*2c990*/  IMAD.MOV.U32 R13, RZ, RZ, R3 ;  /* 0x000000ffff0d7224 */ /* 0x000fe400078e0003 */
[----:B------:R-:W-:Y:S02]  /*2c9a0*/  IMAD.MOV.U32 R11, RZ, RZ, 0x1f ;  /* 0x0000001fff0b7424 */ /* 0x000fe400078e00ff */
[----:B------:R-:W-:-:S07]  /*2c9b0*/  IMAD.MOV.U32 R15, RZ, RZ, -0x1 ;  /* 0xffffffffff0f7424 */ /* 0x000fce00078e00ff */
[----:B0123-5:R-:W-:Y:S05]  /*2c9c0*/  WARPSYNC.COLLECTIVE R15, `(.L_x_12759) ;  /* 0x000000000f087348 */ /* 0x02ffea0003c00000 */
[----:B------:R4:W0:Y:S02]  /*2c9d0*/  SHFL.IDX P6, R14, R13, R12, R11 ;  /* 0x0000000c0d0e7389 */ /* 0x00082400000c000b */
[----:B012345:R-:W-:Y:S01]  /*2c9e0*/  ENDCOLLECTIVE ;  /* 0x000000000000791b */ /* 0x03ffe20003800000 */
.L_x_12759:
[----:B------:R-:W-:Y:S05]  /*2c9f0*/  BSYNC B0 ;  /* 0x0000000000007941 */ /* 0x000fea0003800000 */
.L_x_12758:
[----:B------:R-:W-:Y:S01]  /*2ca00*/  IMAD.MOV.U32 R3, RZ, RZ, R14 ;  /* 0x000000ffff037224 */ /* 0x000fe200078e000e */
[----:B------:R-:W-:Y:S06]  /*2ca10*/  BRA `(.L_x_12760) ;  /* 0xffffffcc005c7947 */ /* 0x000fec000383ffff */
.L_x_12673:
[----:B0-----:R0:W2:Y:S02]  /*2ca20*/  SYNCS.PHASECHK.TRANS64.TRYWAIT P0, [R0+URZ+0x32420], R3 ;  /* 0x03242003000075a7 */ /* 0x0010a4000800017f */
[----:B--2---:R-:W-:Y:S05]  /*2ca30*/  @!P0 NANOSLEEP.SYNCS 0x989680 ;  /* 0x009896800000895d */ /* 0x004fea0003900000 */
[----:B------:R-:W2:Y:S02]  /*2ca40*/  @!P0 SYNCS.PHASECHK.TRANS64 P0, [R0+URZ+0x32420], R3 ;  /* 0x03242003000085a7 */ /* 0x000ea4000800007f */
[----:B--2---:R-:W-:Y:S05]  /*2ca50*/  @!P0 BRA `(.L_x_12673) ;  /* 0xfffffffc00f08947 */ /* 0x004fea000383ffff */
[----:B------:R-:W-:Y:S05]  /*2ca60*/  BRA `(.L_x_12761) ;  /* 0xffffffd000e07947 */ /* 0x000fea000383ffff */
.L_x_12674:
        /* <DEDUP_REMOVED lines=11> */
.L_x_12763:
[----:B------:R-:W-:Y:S05]  /*2cb20*/  BSYNC B0 ;  /* 0x0000000000007941 */ /* 0x000fea0003800000 */
.L_x_12762:
[----:B------:R-:W-:Y:S05]  /*2cb30*/  BRA `(.L_x_12764) ;  /* 0xffffffd000c87947 */ /* 0x000fea000383ffff */
.L_x_12677:
[----:B------:R-:W-:Y:S01]  /*2cb40*/  BSSY B1, `(.L_x_12765) ;  /* 0x0000006000017945 */ /* 0x000fe20003800000 */
[----:B------:R-:W-:-:S07]  /*2cb50*/  IMAD.MOV.U32 R15, RZ, RZ, -0x1 ;  /* 0xffffffffff0f7424 */ /* 0x000fce00078e00ff */
[----:B012--5:R-:W-:Y:S05]  /*2cb60*/  WARPSYNC.COLLECTIVE R15, `(.L_x_12766) ;  /* 0x000000000f0c7348 */ /* 0x027fea0003c00000 */
[----:B------:R-:W-:Y:S02]  /*2cb70*/  ELECT P6, UR62, PT ;  /* 0x00000000003e782f */ /* 0x000fe400038c0000 */
[----:B------:R-:W-:Y:S01]  /*2cb80*/  MOV R14, UR62 ;  /* 0x0000003e000e7c02 */ /* 0x000fe20008000f00 */
[----:B012--5:R-:W-:Y:S10]  /*2cb90*/  ENDCOLLECTIVE ;  /* 0x000000000000791b */ /* 0x027ff40003800000 */
.L_x_12766:
[----:B------:R-:W-:Y:S05]  /*2cba0*/  BSYNC B1 ;  /* 0x0000000000017941 */ /* 0x000fea0003800000 */
.L_x_12765:
[----:B------:R-:W-:Y:S05]  /*2cbb0*/  BRA `(.L_x_12767) ;  /* 0xffffffd000c07947 */ /* 0x000fea000383ffff */
.L_x_12679:
[----:B0-----:R0:W2:Y:S02]  /*2cbc0*/  SYNCS.PHASECHK.TRANS64.TRYWAIT P0, [R6+URZ], R5 ;  /* 0x00000005060075a7 */ /* 0x0010a4000800017f */
[----:B--2---:R-:W-:Y:S05]  /*2cbd0*/  @!P0 NANOSLEEP.SYNCS 0x989680 ;  /* 0x009896800000895d */ /* 0x004fea0003900000 */
[----:B------:R-:W2:Y:S02]  /*2cbe0*/  @!P0 SYNCS.PHASECHK.TRANS64 P0, [R6+URZ], R5 ;  /* 0x00000005060085a7 */ /* 0x000ea4000800007f */
[----:B--2---:R-:W-:Y:S05]  /*2cbf0*/  @!P0 BRA `(.L_x_12679) ;  /* 0xfffffffc00f08947 */ /* 0x004fea000383ffff */
[----:B------:R-:W-:Y:S05]  /*2cc00*/  BRA `(.L_x_12768) ;  /* 0xffffffd000fc7947 */ /* 0x000fea000383ffff */
.L_x_12680:
[----:B--2---:R2:W3:Y:S02]  /*2cc10*/  SYNCS.PHASECHK.TRANS64.TRYWAIT P0, [R7+URZ], R2 ;  /* 0x00000002070075a7 */ /* 0x0044e4000800017f */
[----:B---3--:R-:W-:Y:S05]  /*2cc20*/  @!P0 NANOSLEEP.SYNCS 0x989680 ;  /* 0x009896800000895d */ /* 0x008fea0003900000 */
[----:B------:R-:W3:Y:S02]  /*2cc30*/  @!P0 SYNCS.PHASECHK.TRANS64 P0, [R7+URZ], R2 ;  /* 0x00000002070085a7 */ /* 0x000ee4000800007f */
[----:B---3--:R-:W-:Y:S05]  /*2cc40*/  @!P0 BRA `(.L_x_12680) ;  /* 0xfffffffc00f08947 */ /* 0x008fea000383ffff */
[----:B------:R-:W-:Y:S05]  /*2cc50*/  BRA `(.L_x_12769) ;  /* 0xffffffd000f07947 */ /* 0x000fea000383ffff */
.L_x_12682:
[----:B---3--:R3:W4:Y:S02]  /*2cc60*/  SYNCS.PHASECHK.TRANS64.TRYWAIT P0, [R4+URZ], R5 ;  /* 0x00000005040075a7 */ /* 0x008724000800017f */
[----:B----4-:R-:W-:Y:S05]  /*2cc70*/  @!P0 NANOSLEEP.SYNCS 0x989680 ;  /* 0x009896800000895d */ /* 0x010fea0003900000 */
[----:B------:R-:W4:Y:S02]  /*2cc80*/  @!P0 SYNCS.PHASECHK.TRANS64 P0, [R4+URZ], R5 ;  /* 0x00000005040085a7 */ /* 0x000f24000800007f */
[----:B----4-:R-:W-:Y:S05]  /*2cc90*/  @!P0 BRA `(.L_x_12682) ;  /* 0xfffffffc00f08947 */ /* 0x010fea000383ffff */
[----:B------:R-:W-:Y:S05]  /*2cca0*/  BRA `(.L_x_12770) ;  /* 0xffffffd000f87947 */ /* 0x000fea000383ffff */
        .type           $_ZN7cutlass13device_kernelIN5flash11enable_sm90INS1_16FlashAttnFwdSm90INS1_25CollectiveMainloopFwdSm90ILi2EN4cute5tupleIJNS5_1CILi1EEES8_S8_EEENS6_IJNS7_ILi128EEENS7_ILi96EEENS7_ILi64EEEEEELi256ENS_10bfloat16_tEfNS_4arch4Sm90ELb0ELb1ELb1ELb1ELb0ELb0ELb1ELb1ELb0ELb1ELb0ELb0EEENS1_21CollectiveEpilogueFwdINS6_IJSA_NS7_ILi256EEESB_EEES9_SE_SG_Li256ELb1ELb1ELb0ELb0EEENS1_36VarlenDynamicPersistentTileSchedulerILi128ELi96ELi256ELi128ELb0ELb1ELb1ELb1ELb0ELb1EEEEEEEEEvNT_6ParamsE$_ZZN5flash25CollectiveMainloopFwdSm90ILi2EN4cute5tupleIJNS1_1CILi1EEES4_S4_EEENS2_IJNS3_ILi128EEENS3_ILi96EEENS3_ILi64EEEEEELi256EN7cutlass10bfloat16_tEfNSA_4arch4Sm90ELb0ELb1ELb1ELb1ELb0ELb0ELb1ELb1ELb0ELb1ELb0ELb0EE3mmaINS_16FlashAttnFwdSm90ISE_NS_21CollectiveEpilogueFwdINS2_IJS6_NS3_ILi256EEES7_EEES5_SB_SD_Li256ELb1ELb1ELb0ELb0EEENS_36VarlenDynamicPersistentTileSchedulerILi128ELi96ELi256ELi128ELb0ELb1ELb1ELb1ELb0ELb1EEEE13SharedStorageENS1_6TensorINS1_11ArrayEngineIfLm128EEENS1_6LayoutINS2_IJNS2_IJNS3_ILi2EEEST_NS3_ILi32EEEEEES4_S4_EEENS2_IJNS2_IJS4_ST_NS3_ILi4EEEEEENS3_ILi0EEESZ_EEEEEEENS_7SoftmaxILi2ELi0EEEEEbRKNSE_6ParamsENSA_25PipelineTmaAsyncNoClusterILi2ENSA_16PipelineTmaAsyncILi2EEEEES1B_RNSA_13PipelineStateILj2EEERT0_RT1_iRiRKNS_16SeqlenInfoQKNewKILb1ELb0EEENS2_IJiiiiEEERT_ENKUliT_T0_T1_E_clIZSF_ISO_S12_S14_EbS17_S1B_S1B_S1E_S1G_S1I_iS1J_S1N_S1O_S1Q_EUlRS1R_iE1_NS3_ILb0EEENS3_ILb1EEEEEDaiS1R_S1S_S1T_,@function
        .size           $_ZN7cutlass13device_kernelIN5flash11enable_sm90INS1_16FlashAttnFwdSm90INS1_25CollectiveMainloopFwdSm90ILi2EN4cute5tupleIJNS5_1CILi1EEES8_S8_EEENS6_IJNS7_ILi128EEENS7_ILi96EEENS7_ILi64EEEEEELi256ENS_10bfloat16_tEfNS_4arch4Sm90ELb0ELb1ELb1ELb1ELb0ELb0ELb1ELb1ELb0ELb1ELb0ELb0EEENS1_21CollectiveEpilogueFwdINS6_IJSA_NS7_ILi256EEESB_EEES9_SE_SG_Li256ELb1ELb1ELb0ELb0EEENS1_36VarlenDynamicPersistentTileSchedulerILi128ELi96ELi256ELi128ELb0ELb1ELb1ELb1ELb0ELb1EEEEEEEEEvNT_6ParamsE$_ZZN5flash25CollectiveMainloopFwdSm90ILi2EN4cute5tupleIJNS1_1CILi1EEES4_S4_EEENS2_IJNS3_ILi128EEENS3_ILi96EEENS3_ILi64EEEEEELi256EN7cutlass10bfloat16_tEfNSA_4arch4Sm90ELb0ELb1ELb1ELb1ELb0ELb0ELb1ELb1ELb0ELb1ELb0ELb0EE3mmaINS_16FlashAttnFwdSm90ISE_NS_21CollectiveEpilogueFwdINS2_IJS6_NS3_ILi256EEES7_EEES5_SB_SD_Li256ELb1ELb1ELb0ELb0EEENS_36VarlenDynamicPersistentTileSchedulerILi128ELi96ELi256ELi128ELb0ELb1ELb1ELb1ELb0ELb1EEEE13SharedStorageENS1_6TensorINS1_11ArrayEngineIfLm128EEENS1_6LayoutINS2_IJNS2_IJNS3_ILi2EEEST_NS3_ILi32EEEEEES4_S4_EEENS2_IJNS2_IJS4_ST_NS3_ILi4EEEEEENS3_ILi0EEESZ_EEEEEEENS_7SoftmaxILi2ELi0EEEEEbRKNSE_6ParamsENSA_25PipelineTmaAsyncNoClusterILi2ENSA_16PipelineTmaAsyncILi2EEEEES1B_RNSA_13PipelineStateILj2EEERT0_RT1_iRiRKNS_16SeqlenInfoQKNewKILb1ELb0EEENS2_IJiiiiEEERT_ENKUliT_T0_T1_E_clIZSF_ISO_S12_S14_EbS17_S1B_S1B_S1E_S1G_S1I_iS1J_S1N_S1O_S1Q_EUlRS1R_iE1_NS3_ILb0EEENS3_ILb1EEEEEDaiS1R_S1S_S1T_,(.L_x_15316 - $_ZN7cutlass13device_kernelIN5flash11enable_sm90INS1_16FlashAttnFwdSm90INS1_25CollectiveMainloopFwdSm90ILi2EN4cute5tupleIJNS5_1CILi1EEES8_S8_EEENS6_IJNS7_ILi128EEENS7_ILi96EEENS7_ILi64EEEEEELi256ENS_10bfloat16_tEfNS_4arch4Sm90ELb0ELb1ELb1ELb1ELb0ELb0ELb1ELb1ELb0ELb1ELb0ELb0EEENS1_21CollectiveEpilogueFwdINS6_IJSA_NS7_ILi256EEESB_EEES9_SE_SG_Li256ELb1ELb1ELb0ELb0EEENS1_36VarlenDynamicPersistentTileSchedulerILi128ELi96ELi256ELi128ELb0ELb1ELb1ELb1ELb0ELb1EEEEEEEEEvNT_6ParamsE$_ZZN5flash25CollectiveMainloopFwdSm90ILi2EN4cute5tupleIJNS1_1CILi1EEES4_S4_EEENS2_IJNS3_ILi128EEENS3_ILi96EEENS3_ILi64EEEEEELi256EN7cutlass10bfloat16_tEfNSA_4arch4Sm90ELb0ELb1ELb1ELb1ELb0ELb0ELb1ELb1ELb0ELb1ELb0ELb0EE3mmaINS_16FlashAttnFwdSm90ISE_NS_21CollectiveEpilogueFwdINS2_IJS6_NS3_ILi256EEES7_EEES5_SB_SD_Li256ELb1ELb1ELb0ELb0EEENS_36VarlenDynamicPersistentTileSchedulerILi128ELi96ELi256ELi128ELb0ELb1ELb1ELb1ELb0ELb1EEEE13SharedStorageENS1_6TensorINS1_11ArrayEngineIfLm128EEENS1_6LayoutINS2_IJNS2_IJNS3_ILi2EEEST_NS3_ILi32EEEEEES4_S4_EEENS2_IJNS2_IJS4_ST_NS3_ILi4EEEEEENS3_ILi0EEESZ_EEEEEEENS_7SoftmaxILi2ELi0EEEEEbRKNSE_6ParamsENSA_25PipelineTmaAsyncNoClusterILi2ENSA_16PipelineTmaAsyncILi2EEEEES1B_RNSA_13PipelineStateILj2EEERT0_RT1_iRiRKNS_16SeqlenInfoQKNewKILb1ELb0EEENS2_IJiiiiEEERT_ENKUliT_T0_T1_E_clIZSF_ISO_S12_S14_EbS17_S1B_S1B_S1E_S1G_S1I_iS1J_S1N_S1O_S1Q_EUlRS1R_iE1_NS3_ILb0EEENS3_ILb1EEEEEDaiS1R_S1S_S1T_)
$_ZN7cutlass13device_kernelIN5flash11enable_sm90INS1_16FlashAttnFwdSm90INS1_25CollectiveMainloopFwdSm90ILi2EN4cute5tupleIJNS5_1CILi1EEES8_S8_EEENS6_IJNS7_ILi128EEENS7_ILi96EEENS7_ILi64EEEEEELi256ENS_10bfloat16_tEfNS_4arch4Sm90ELb0ELb1ELb1ELb1ELb0ELb0ELb1ELb1ELb0ELb1ELb0ELb0EEENS1_21CollectiveEpilogueFwdINS6_IJSA_NS7_ILi256EEESB_EEES9_SE_SG_Li256ELb1ELb1ELb0ELb0EEENS1_36VarlenDynamicPersistentTileSchedulerILi128ELi96ELi256ELi128ELb0ELb1ELb1ELb1ELb0ELb1EEEEEEEEEvNT_6ParamsE$_ZZN5flash25CollectiveMainloopFwdSm90ILi2EN4cute5tupleIJNS1_1CILi1EEES4_S4_EEENS2_IJNS3_ILi128EEENS3_ILi96EEENS3_ILi64EEEEEELi256EN7cutlass10bfloat16_tEfNSA_4arch4Sm90ELb0ELb1ELb1ELb1ELb0ELb0ELb1ELb1ELb0ELb1ELb0ELb0EE3mmaINS_16FlashAttnFwdSm90ISE_NS_21CollectiveEpilogueFwdINS2_IJS6_NS3_ILi256EEES7_EEES5_SB_SD_Li256ELb1ELb1ELb0ELb0EEENS_36VarlenDynamicPersistentTileSchedulerILi128ELi96ELi256ELi128ELb0ELb1ELb1ELb1ELb0ELb1EEEE13SharedStorageENS1_6TensorINS1_11ArrayEngineIfLm128EEENS1_6LayoutINS2_IJNS2_IJNS3_ILi2EEEST_NS3_ILi32EEEEEES4_S4_EEENS2_IJNS2_IJS4_ST_NS3_ILi4EEEEEENS3_ILi0EEESZ_EEEEEEENS_7SoftmaxILi2ELi0EEEEEbRKNSE_6ParamsENSA_25PipelineTmaAsyncNoClusterILi2ENSA_16PipelineTmaAsyncILi2EEEEES1B_RNSA_13PipelineStateILj2EEERT0_RT1_iRiRKNS_16SeqlenInfoQKNewKILb1ELb0EEENS2_IJiiiiEEERT_ENKUliT_T0_T1_E_clIZSF_ISO_S12_S14_EbS17_S1B_S1B_S1E_S1G_S1I_iS1J_S1N_S1O_S1Q_EUlRS1R_iE1_NS3_ILb0EEENS3_ILb1EEEEEDaiS1R_S1S_S1T_:
        /* <DEDUP_REMOVED lines=46> */
.L_x_12772:
[----:B------:R-:W-:Y:S05]  /*2cf90*/  BSYNC B3 ;  /* 0x0000000000037941 */ /* 0x000fea0003800000 */
.L_x_12771:
        /* <DEDUP_REMOVED lines=17> */
.L_x_12774:
[----:B------:R-:W-:Y:S05]  /*2d0b0*/  BSYNC B3 ;  /* 0x0000000000037941 */ /* 0x000fea0003800000 */
.L_x_12773:
        /* <DEDUP_REMOVED lines=10> */
.L_x_12776:
[----:B------:R-:W-:Y:S05]  /*2d160*/  BSYNC B3 ;  /* 0x0000000000037941 */ /* 0x000fea0003800000 */
.L_x_12775:
        /* <DEDUP_REMOVED lines=92> */
.L_x_12779:
[----:B------:R-:W-:Y:S05]  /*2d730*/  BSYNC B3 ;  /* 0x0000000000037941 */ /* 0x000fea0003800000 */
.L_x_12778:
        /* <DEDUP_REMOVED lines=17> */
.L_x_12781:
[----:B------:R-:W-:Y:S05]  /*2d850*/  BSYNC B3 ;  /* 0x0000000000037941 */ /* 0x000fea0003800000 */
.L_x_12780:
        /* <DEDUP_REMOVED lines=10> */
.L_x_12783:
[----:B------:R-:W-:Y:S05]  /*2d900*/  BSYNC B3 ;  /* 0x0000000000037941 */ /* 0x000fea0003800000 */
.L_x_12782:
        /* <DEDUP_REMOVED lines=324> */
[----:B------:R-:W3:Y:S02]  /*2ed50*/  LD.E R78, desc[UR4][R2.64] ;  /* 0x00000004024e7980 */ /* 0x000ee4000c101900 */
        /* <DEDUP_REMOVED lines=19> */
[----:B------:R-:W-:-:S02]  /*2ee90*/  FMUL.FTZ R34, R49, R75 ;  /* 0x0000004b31227220 */ /* 0x000fc40000410000 */
[----:B------:R0:W1:Y:S01]  /*2eea0*/  MUFU.TANH R81, R35 ;  /* 0x0000002300517308 */ /* 0x0000620000002400 */
[-C--:B------:R-:W-:Y:S01]  /*2eeb0*/  FMUL.FTZ R21, R25, R75.reuse ;  /* 0x0000004b19157220 */ /* 0x080fe20000410000 */
[-C--:B------:R-:W-:Y:S01]  /*2eec0*/  FMUL.FTZ R25, R29, R75.reuse ;  /* 0x0000004b1d197220 */ /* 0x080fe20000410000 */
[----:B------:R-:W-:-:S05]  /*2eed0*/  FMUL.FTZ R29, R37, R75 ;  /* 0x0000004b251d7220 */ /* 0x000fca0000410000 */
[----:B------:R2:W4:Y:S01]  /*2eee0*/  MUFU.TANH R79, R34 ;  /* 0x00000022004f7308 */ /* 0x0005220000002400 */
[----:B0-----:R-:W-:-:S04]  /*2eef0*/  SHF.R.S32.HI R35, RZ, 0x1f, R76 ;  /* 0x0000001fff237819 */ /* 0x001fc8000001144c */
[----:B--2---:R-:W-:Y:S01]  /*2ef00*/  LEA.HI R34, R35, R76, RZ, 0x7 ;  /* 0x0000004c23227211 */ /* 0x004fe200078f38ff */
[----:B------:R-:W-:-:S03]  /*2ef10*/  FMUL.FTZ R8, R24, R75 ;  /* 0x0000004b18087220 */ /* 0x000fc60000410000 */
[----:B------:R-:W-:Y:S01]  /*2ef20*/  LOP3.LUT R37, R34, 0xffffff80, RZ, 0xc0, !PT ;  /* 0xffffff8022257812 */ /* 0x000fe200078ec0ff */
[-C--:B------:R-:W-:Y:S01]  /*2ef30*/  FMUL.FTZ R24, R28, R75.reuse ;  /* 0x0000004b1c187220 */ /* 0x080fe20000410000 */
[-C--:B------:R-:W-:Y:S01]  /*2ef40*/  FMUL.FTZ R28, R36, R75.reuse ;  /* 0x0000004b241c7220 */ /* 0x080fe20000410000 */
[-C--:B------:R-:W-:Y:S02]  /*2ef50*/  FMUL.FTZ R36, R53, R75.reuse ;  /* 0x0000004b35247220 */ /* 0x080fe40000410000 */
[----:B------:R-:W-:Y:S02]  /*2ef60*/  IMAD.IADD R37, R76, 0x1, -R37 ;  /* 0x000000014c257824 */ /* 0x000fe400078e0a25 */
[----:B------:R0:W2:Y:S01]  /*2ef70*/  MUFU.TANH R82, R36 ;  /* 0x0000002400527308 */ /* 0x0000a20000002400 */
[----:B------:R-:W-:Y:S01]  /*2ef80*/  LEA.HI R35, R35, R76, RZ, 0x2 ;  /* 0x0000004c23237211 */ /* 0x000fe200078f10ff */
[-C--:B------:R-:W-:Y:S01]  /*2ef90*/  FMUL.FTZ R15, R38, R75.reuse ;  /* 0x0000004b260f7220 */ /* 0x080fe20000410000 */
[-C--:B------:R-:W-:Y:S01]  /*2efa0*/  FMUL.FTZ R12, R31, R75.reuse ;  /* 0x0000004b1f0c7220 */ /* 0x080fe20000410000 */
[----:B0-----:R-:W-:Y:S01]  /*2efb0*/  SHF.R.S32.HI R36, RZ, 0x1f, R37 ;  /* 0x0000001fff247819 */ /* 0x001fe20000011425 */
[----:B------:R-:W-:Y:S01]  /*2efc0*/  FMUL.FTZ R18, R39, R75 ;  /* 0x0000004b27127220 */ /* 0x000fe20000410000 */
[----:B------:R-:W-:-:S02]  /*2efd0*/  LOP3.LUT R35, R35, 0xfffffffc, RZ, 0xc0, !PT ;  /* 0xfffffffc23237812 */ /* 0x000fc400078ec0ff */
[C---:B------:R-:W-:Y:S01]  /*2efe0*/  LEA.HI R38, R36.reuse, R37, RZ, 0x2 ;  /* 0x0000002524267211 */ /* 0x040fe200078f10ff */
[----:B------:R-:W-:Y:S01]  /*2eff0*/  FMUL.FTZ R31, R41, R75 ;  /* 0x0000004b291f7220 */ /* 0x000fe20000410000 */
[----:B------:R-:W-:Y:S02]  /*2f000*/  LEA.HI R39, R36, R37, RZ, 0x5 ;  /* 0x0000002524277211 */ /* 0x000fe400078f28ff */
[--C-:B------:R-:W-:Y:S02]  /*2f010*/  SHF.R.S32.HI R36, RZ, 0x2, R38.reuse ;  /* 0x00000002ff247819 */ /* 0x100fe40000011426 */
[----:B------:R-:W-:Y:S01]  /*2f020*/  SHF.R.S32.HI R41, RZ, 0x1f, R38 ;  /* 0x0000001fff297819 */ /* 0x000fe20000011426 */
[----:B------:R-:W-:Y:S01]  /*2f030*/  IMAD.IADD R76, R76, 0x1, -R35 ;  /* 0x000000014c4c7824 */ /* 0x000fe200078e0a23 */
[----:B------:R-:W-:Y:S02]  /*2f040*/  SHF.R.S32.HI R35, RZ, 0x7, R34 ;  /* 0x00000007ff237819 */ /* 0x000fe40000011422 */
[----:B------:R-:W-:-:S02]  /*2f050*/  LEA.HI R41, R41, R36, RZ, 0x3 ;  /* 0x0000002429297211 */ /* 0x000fc400078f18ff */
[----:B------:R-:W-:Y:S02]  /*2f060*/  SHF.R.S32.HI R39, RZ, 0x5, R39 ;  /* 0x00000005ff277819 */ /* 0x000fe40000011427 */
[----:B------:R-:W-:Y:S02]  /*2f070*/  LEA.HI R34, R34, R35, RZ, 0x1 ;  /* 0x0000002322227211 */ /* 0x000fe400078f08ff */
[----:B------:R-:W-:Y:S01]  /*2f080*/  LOP3.LUT R41, R41, 0xfffffff8, RZ, 0xc0, !PT ;  /* 0xfffffff829297812 */ /* 0x000fe200078ec0ff */
[----:B---3--:R-:W-:Y:S01]  /*2f090*/  IMAD R78, R78, 0x8, R39 ;  /* 0x000000084e4e7824 */ /* 0x008fe200078e0227 */
[----:B------:R-:W-:Y:S02]  /*2f0a0*/  LOP3.LUT R34, R34, 0x3fffffe, RZ, 0xc0, !PT ;  /* 0x03fffffe22227812 */ /* 0x000fe400078ec0ff */
[----:B------:R-:W-:Y:S01]  /*2f0b0*/  LEA.HI R39, R76, R76, RZ, 0x1 ;  /* 0x0000004c4c277211 */ /* 0x000fe200078f08ff */
[----:B------:R-:W-:Y:S02]  /*2f0c0*/  IMAD.IADD R41, R36, 0x1, -R41 ;  /* 0x0000000124297824 */ /* 0x000fe400078e0a29 */
[----:B------:R-:W-:Y:S01]  /*2f0d0*/  IMAD.IADD R34, R35, 0x1, -R34 ;  /* 0x0000000123227824 */ /* 0x000fe200078e0a22 */
[----:B------:R-:W-:Y:S01]  /*2f0e0*/  LOP3.LUT R39, R39, 0x1ffffffe, RZ, 0xc0, !PT ;  /* 0x1ffffffe27277812 */ /* 0x000fe200078ec0ff */
[----:B------:R-:W-:-:S02]  /*2f0f0*/  IMAD.U32 R41, R78, 0x10, R41 ;  /* 0x000000104e297824 */ /* 0x000fc400078e0029 */
[-C--:B------:R-:W-:Y:S02]  /*2f100*/  FMUL.FTZ R53, R55, R75.reuse ;  /* 0x0000004b37357220 */ /* 0x080fe40000410000 */
[----:B------:R-:W-:Y:S02]  /*2f110*/  IMAD.IADD R39, R76, 0x1, -R39 ;  /* 0x000000014c277824 */ /* 0x000fe400078e0a27 */
[----:B------:R-:W-:Y:S02]  /*2f120*/  IMAD R34, R34, 0x40, R41 ;  /* 0x0000004022227824 */ /* 0x000fe400078e0229 */
[----:B------:R-:W-:Y:S02]  /*2f130*/  FMUL.FTZ R55, R59, R75 ;  /* 0x0000004b3b377220 */ /* 0x000fe40000410000 */
[----:B------:R-:W-:-:S04]  /*2f140*/  IMAD R59, R39, 0x8, R34 ;  /* 0x00000008273b7824 */ /* 0x000fc800078e0222 */
[----:B------:R-:W-:-:S05]  /*2f150*/  @P1 IMAD.HI.U32 R80, R59, R80, RZ ;  /* 0x000000503b501227 */ /* 0x000fca00078e00ff */
[----:B------:R-:W-:Y:S01]  /*2f160*/  @P1 SHF.R.U32.HI R59, RZ, R77, R80 ;  /* 0x0000004dff3b1219 */ /* 0x000fe20000011650 */
[-C--:B------:R-:W-:Y:S01]  /*2f170*/  FMUL.FTZ R20, R48, R75.reuse ;  /* 0x0000004b30147220 */ /* 0x080fe20000410000 */
[-C--:B------:R-:W-:Y:S01]  /*2f180*/  FMUL.FTZ R56, R56, R75.reuse ;  /* 0x0000004b38387220 */ /* 0x080fe20000410000 */
[-C--:B------:R-:W-:Y:S01]  /*2f190*/  FMUL.FTZ R57, R57, R75.reuse ;  /* 0x0000004b39397220 */ /* 0x080fe20000410000 */
[----:B------:R-:W-:Y:S01]  /*2f1a0*/  LOP3.LUT R38, R38, 0x7ffffffc, RZ, 0xc0, !PT ;  /* 0x7ffffffc26267812 */ /* 0x000fe200078ec0ff */
[----:B------:R-:W0:Y:S01]  /*2f1b0*/  SHFL.IDX PT, R39, R59, RZ, 0x1c1f ;  /* 0x001c1fff3b277589 */ /* 0x000e2200000e0000 */
[-C--:B------:R-:W-:Y:S01]  /*2f1c0*/  FMUL.FTZ R9, R27, R75.reuse ;  /* 0x0000004b1b097220 */ /* 0x080fe20000410000 */
[----:B------:R-:W-:Y:S02]  /*2f1d0*/  IMAD.MOV.U32 R35, RZ, RZ, -0x60 ;  /* 0xffffffa0ff237424 */ /* 0x000fe400078e00ff */
        /* <DEDUP_REMOVED lines=18> */
[-C--:B---3--:R-:W-:Y:S01]  /*2f300*/  FMUL.FTZ R20, R63, R75.reuse ;  /* 0x0000004b3f147220 */ /* 0x088fe20000410000 */
[-C--:B------:R-:W-:Y:S01]  /*2f310*/  FMUL.FTZ R64, R64, R75.reuse ;  /* 0x0000004b40407220 */ /* 0x080fe20000410000 */
[-C--:B------:R-:W-:Y:S01]  /*2f320*/  FMUL.FTZ R65, R65, R75.reuse ;  /* 0x0000004b41417220 */ /* 0x080fe20000410000 */
[-C--:B------:R-:W-:Y:S01]  /*2f330*/  FMUL.FTZ R50, R66, R75.reuse ;  /* 0x0000004b42327220 */ /* 0x080fe20000410000 */
[----:B------:R3:W0:Y:S01]  /*2f340*/  MUFU.TANH R84, R57 ;  /* 0x0000003900547308 */ /* 0x0006220000002400 */
[-C--:B------:R-:W-:Y:S01]  /*2f350*/  FMUL.FTZ R51, R67, R75.reuse ;  /* 0x0000004b43337220 */ /* 0x080fe20000410000 */
[-C--:B------:R-:W-:Y:S01]  /*2f360*/  FMUL.FTZ R68, R68, R75.reuse ;  /* 0x0000004b44447220 */ /* 0x080fe20000410000 */
[-C--:B------:R-:W-:Y:S01]  /*2f370*/  FMUL.FTZ R69, R69, R75.reuse ;  /* 0x0000004b45457220 */ /* 0x080fe20000410000 */
[----:B-1----:R-:W-:Y:S01]  /*2f380*/  FMUL.FTZ R56, R70, R75 ;  /* 0x0000004b46387220 */ /* 0x002fe20000410000 */
[----:B------:R-:W-:-:S02]  /*2f390*/  IMAD.IADD R38, R37, 0x1, -R38 ;  /* 0x0000000125267824 */ /* 0x000fc400078e0a26 */
[----:B------:R-:W-:Y:S02]  /*2f3a0*/  IMAD R35, R10, R35, 0x1 ;  /* 0x000000010a237424 */ /* 0x000fe400078e0223 */
[-C--:B---3--:R-:W-:Y:S01]  /*2f3b0*/  FMUL.FTZ R57, R71, R75.reuse ;  /* 0x0000004b47397220 */ /* 0x088fe20000410000 */
[----:B------:R-:W-:Y:S01]  /*2f3c0*/  FMUL.FTZ R44, R44, R75 ;  /* 0x0000004b2c2c7220 */ /* 0x000fe20000410000 */
[----:B------:R-:W-:Y:S01]  /*2f3d0*/  IMAD R35, R38, -0x2, R35 ;  /* 0xfffffffe26237824 */ /* 0x000fe200078e0223 */
[----:B------:R-:W1:Y:S04]  /*2f3e0*/  MUFU.TANH R8, R8 ;  /* 0x0000000800087308 */ /* 0x000e680000002400 */
[----:B------:R-:W-:-:S04]  /*2f3f0*/  IADD3 R37, -R6, R35, R3 ;  /* 0x0000002306257210 */ /* 0x000fc80007ffe103 */
[----:B------:R-:W3:Y:S01]  /*2f400*/  MUFU.TANH R21, R21 ;  /* 0x0000001500157308 */ /* 0x000ee20000002400 */
        /* <DEDUP_REMOVED lines=63> */
.L_x_12790:
[----:B------:R-:W-:Y:S05]  /*2f800*/  BSYNC B5 ;  /* 0x0000000000057941 */ /* 0x000fea0003800000 */
.L_x_12789:
[----:B------:R-:W-:Y:S01]  /*2f810*/  LOP3.LUT R34, RZ, R34, RZ, 0x33, !PT ;  /* 0x00000022ff227212 */ /* 0x000fe200078e33ff */
[----:B------:R-:W-:Y:S06]  /*2f820*/  BRA `(.L_x_12791) ;  /* 0x0000000000287947 */ /* 0x000fec0003800000 */
.L_x_12788:
        /* <DEDUP_REMOVED lines=10> */
.L_x_12791:
[----:B------:R-:W-:Y:S05]  /*2f8d0*/  BSYNC B4 ;  /* 0x0000000000047941 */ /* 0x000fea0003800000 */
.L_x_12787:
[----:B------:R-:W-:-:S05]  /*2f8e0*/  IMAD R35, R7, R34, R66 ;  /* 0x0000002207237224 */ /* 0x000fca00078e0242 */
[----:B------:R-:W-:Y:S02]  /*2f8f0*/  VIMNMX R62, R62, R35, !PT ;  /* 0x000000233e3e7248 */ /* 0x000fe40007fe0100 */
[----:B------:R-:W-:-:S07]  /*2f900*/  VIADDMNMX R60, R35, R7, R60, PT ;  /* 0x00000007233c7246 */ /* 0x000fce000380013c */
.L_x_12786:
[----:B------:R-:W-:Y:S05]  /*2f910*/  BSYNC B3 ;  /* 0x0000000000037941 */ /* 0x000fea0003800000 */
.L_x_12785:
        /* <DEDUP_REMOVED lines=90> */
[----:B-1----:R-:W-:Y:S02]  /*2fec0*/  FSEL R27, R85, -INF , !P3 ;  /* 0xff800000551b7808 */ /* 0x002fe40005800000 */
        /* <DEDUP_REMOVED lines=46> */
.L_x_12797:
[----:B------:R-:W-:Y:S05]  /*301b0*/  BSYNC B5 ;  /* 0x0000000000057941 */ /* 0x000fea0003800000 */
.L_x_12796:
[----:B------:R-:W-:Y:S01]  /*301c0*/  LOP3.LUT R6, RZ, R6, RZ, 0x33, !PT ;  /* 0x00000006ff067212 */ /* 0x000fe200078e33ff */
[----:B------:R-:W-:Y:S06]  /*301d0*/  BRA `(.L_x_12798) ;  /* 0x0000000000287947 */ /* 0x000fec0003800000 */
.L_x_12795:
        /* <DEDUP_REMOVED lines=10> */
.L_x_12798:
[----:B------:R-:W-:Y:S05]  /*30280*/  BSYNC B4 ;  /* 0x0000000000047941 */ /* 0x000fea0003800000 */
.L_x_12794:
[----:B------:R-:W-:-:S05]  /*30290*/  IMAD R6, R7, R6, R66 ;  /* 0x0000000607067224 */ /* 0x000fca00078e0242 */
[----:B------:R-:W-:Y:S02]  /*302a0*/  VIADDMNMX R62, R6, R7, R62, PT ;  /* 0x00000007063e7246 */ /* 0x000fe4000380013e */
[----:B------:R-:W-:-:S07]  /*302b0*/  VIMNMX R63, R63, R6, !PT ;  /* 0x000000063f3f7248 */ /* 0x000fce0007fe0100 */
.L_x_12793:
[----:B------:R-:W-:Y:S05]  /*302c0*/  BSYNC B3 ;  /* 0x0000000000037941 */ /* 0x000fea0003800000 */
.L_x_12792:
        /* <DEDUP_REMOVED lines=135> */
[----:B------:R-:W-:Y:S01]  /*30b40*/  FMNMX.FTZ R9, R58, R9, !PT ;  /* 0x000000093a097209 */ /* 0x000fe20007810000 */
[----:B------:R-:W2:Y:S01]  /*30b50*/  LD.E R66, desc[UR4][R6.64+0x20] ;  /* 0x0000200406427980 */ /* 0x000ea2000c101900 */
        /* <DEDUP_REMOVED lines=93> */
[----:B------:R-:W-:Y:S01]  /*31130*/  FFMA.FTZ R156, R20, R69, -R66 ;  /* 0x00000045149c7223 */ /* 0x000fe20000010842 */
[----:B0-----:R-:W-:-:S05]  /*31140*/  FADD.FTZ R8, R218, R63 ;  /* 0x0000003fda087221 */ /* 0x001fca0000010000 */
[----:B------:R-:W0:Y:S01]  /*31150*/  MUFU.EX2 R21, R37 ;  /* 0x0000002500157308 */ /* 0x000e220000000800 */
[----:B-1----:R-:W-:Y:S01]  /*31160*/  FADD.FTZ R24, R216, R7 ;  /* 0x00000007d8187221 */ /* 0x002fe20000010000 */
[----:B------:R-:W-:-:S06]  /*31170*/  FFMA.FTZ R12, R18, R69, -R66 ;  /* 0x00000045120c7223 */ /* 0x000fcc0000010842 */
[----:B------:R-:W1:Y:S01]  /*31180*/  MUFU.EX2 R15, R6 ;  /* 0x00000006000f7308 */ /* 0x000e620000000800 */
[----:B------:R-:W-:Y:S01]  /*31190*/  FFMA.FTZ R11, R19, R69, -R66 ;  /* 0x00000045130b7223 */ /* 0x000fe20000010842 */
[----:B--2---:R-:W-:-:S06]  /*311a0*/  FADD.FTZ R7, R217, R8 ;  /* 0x00000008d9077221 */ /* 0x004fcc0000010000 */
[----:B------:R-:W2:Y:S01]  /*311b0*/  MUFU.EX2 R20, R38 ;  /* 0x0000002600147308 */ /* 0x000ea20000000800 */
[----:B-----5:R-:W-:-:S07]  /*311c0*/  FADD.FTZ R24, R155, R24 ;  /* 0x000000189b187221 */ /* 0x020fce0000010000 */
        /* <DEDUP_REMOVED lines=487> */
[----:B--2---:R-:W2:Y:S01]  /*33040*/  LD.E R3, desc[UR6][R6.64+0x1fc] ;  /* 0x0001fc0606037980 */ /* 0x004ea2000c101900 */
[----:B------:R-:W-:Y:S01]  /*33050*/  LEA.HI R28, R203, 0x8, RZ, 0x19 ;  /* 0x00000008cb1c7811 */ /* 0x000fe200078fc8ff */
[----:B--2---:R-:W-:-:S05]  /*33060*/  FMUL.FTZ R29, R32, R3 ;  /* 0x00000003201d7220 */ /* 0x004fca0000410000 */
[----:B------:R2:W-:Y:S04]  /*33070*/  ST.E desc[UR4][R6.64+0x1fc], R29 ;  /* 0x0001fc1d06007985 */ /* 0x0005e8000c101904 */
[----:B------:R-:W3:Y:S01]  /*33080*/  LDL.64 R2, [R0+0x80] ;  /* 0x0000800000027983 */ /* 0x000ee20000100a00 */
[----:B------:R4:W-:Y:S06]  /*33090*/  BAR.SYNC.DEFER_BLOCKING R28, 0x100 ;  /* 0x0004001c0000751d */ /* 0x0009ec0000010000 */
[----:B------:R-:W5:Y:S04]  /*330a0*/  LDL.64 R26, [R0] ;  /* 0x00000000001a7983 */ /* 0x000f680000100a00 */
[----:B-1----:R-:W2:Y:S04]  /*330b0*/  LDL.64 R24, [R0+0x98] ;  /* 0x0000980000187983 */ /* 0x002ea80000100a00 */
[----:B0-----:R-:W4:Y:S04]  /*330c0*/  LDL.64 R8, [R0+0x88] ;  /* 0x0000880000087983 */ /* 0x001f280000100a00 */
[----:B---3--:R-:W3:Y:S04]  /*330d0*/  LD.E R31, desc[UR4][R2.64] ;  /* 0x00000004021f7980 */ /* 0x008ee8000c101900 */
[----:B-----5:R-:W5:Y:S04]  /*330e0*/  LD.E R221, desc[UR6][R26.64] ;  /* 0x000000061add7980 */ /* 0x020f68000c101900 */
[----:B--2---:R-:W5:Y:S04]  /*330f0*/  LD.E.64 R6, desc[UR4][R24.64] ;  /* 0x0000000418067980 */ /* 0x004f68000c101b00 */
        /* <DEDUP_REMOVED lines=13> */
[----:B-1----:R-:W4:Y:S04]  /*331d0*/  LD.E R27, desc[UR6][R2.64+0x1c] ;  /* 0x00001c06021b7980 */ /* 0x002f28000c101900 */
[----:B----4-:R1:W-:Y:S04]  /*331e0*/  ST.E desc[UR4][R2.64+0x1c], R27 ;  /* 0x00001c1b02007985 */ /* 0x0103e8000c101904 */
[----:B--2---:R-:W2:Y:S04]  /*331f0*/  LD.E R25, desc[UR6][R2.64+0x20] ;  /* 0x0000200602197980 */ /* 0x004ea8000c101900 */
[----:B--2---:R2:W-:Y:S04]  /*33200*/  ST.E desc[UR4][R2.64+0x20], R25 ;  /* 0x0000201902007985 */ /* 0x0045e8000c101904 */
[----:B0-----:R-:W4:Y:S04]  /*33210*/  LD.E R29, desc[UR6][R2.64+0x24] ;  /* 0x00002406021d7980 */ /* 0x001f28000c101900 */
[----:B----4-:R0:W-:Y:S04]  /*33220*/  ST.E desc[UR4][R2.64+0x24], R29 ;  /* 0x0000241d02007985 */ /* 0x0101e8000c101904 */
[----:B---3--:R-:W3:Y:S04]  /*33230*/  LD.E R31, desc[UR6][R2.64+0x28] ;  /* 0x00002806021f7980 */ /* 0x008ee8000c101900 */
        /* <DEDUP_REMOVED lines=230> */
[----:B----4-:R-:W-:Y:S04]  /*340a0*/  ST.E desc[UR4][R2.64+0x1f4], R29 ;  /* 0x0001f41d02007985 */ /* 0x010fe8000c101904 */
        /* <DEDUP_REMOVED lines=37> */
[----:B------:R-:W4:Y:S04]  /*34300*/  LD.E R24, desc[UR30][R2.64] ;  /* 0x0000001e02187980 */ /* 0x000f28000c101900 */
[----:B--2---:R-:W4:Y:S04]  /*34310*/  LD.E R25, desc[UR32][R2.64+0x4] ;  /* 0x0000042002197980 */ /* 0x004f28000c101900 */
[----:B------:R-:W4:Y:S04]  /*34320*/  LD.E R26, desc[UR34][R2.64+0x8] ;  /* 0x00000822021a7980 */ /* 0x000f28000c101900 */
[----:B0-----:R-:W4:Y:S04]  /*34330*/  LD.E R27, desc[UR46][R2.64+0xc] ;  /* 0x00000c2e021b7980 */ /* 0x001f28000c101900 */
        /* <DEDUP_REMOVED lines=123> */
[----:B------:R-:W4:Y:S01]  /*34af0*/  LD.E R151, desc[UR54][R2.64+0x1fc] ;  /* 0x0001fc3602977980 */ /* 0x000f22000c101900 */
[----:B-----5:R-:W-:Y:S01]  /*34b00*/  IMAD R6, R221, 0xc00, R6 ;  /* 0x00000c00dd067824 */ /* 0x020fe200078e0206 */
        /* <DEDUP_REMOVED lines=28> */
[----:B----4-:R-:W-:-:S06]  /*34cd0*/  WARPGROUP.ARRIVE ;  /* 0x00000000000079c5 */ /* 0x010fcc0000000000 */
        /* <DEDUP_REMOVED lines=23> */
[----:B------:R-:W-:Y:S02]  /*34e50*/  R2UR UR6, R4 ;  /* 0x00000000040672ca */ /* 0x000fe400000e0000 */
[----:B------:R-:W-:-:S09]  /*34e60*/  R2UR UR7, R5 ;  /* 0x00000000050772ca */ /* 0x000fd200000e0000 */
        /* <DEDUP_REMOVED lines=3857> */
[----:B------:R-:W-:-:S04]  /*43f80*/  R2UR UR7, R7 ;  /* 0x00000000070772ca */ /* 0x000fc800000e0000 */
[----:B------:R-:W-:Y:S02]  /*43f90*/  R2UR UR6, R6 ;  /* 0x00000000060672ca */ /* 0x000fe400000e0000 */
[----:B------:R-:W-:Y:S02]  /*43fa0*/  F2FP.BF16.F32.PACK_AB R152, R187, R188 ;  /* 0x000000bcbb98723e */ /* 0x000fe400000010ff */
        /* <DEDUP_REMOVED lines=1175> */
.L_x_12799:
[----:B------:R-:W-:-:S04]  /*48920*/  IMAD.MOV.U32 R215, RZ, RZ, 0x0 ;  /* 0x00000000ffd77424 */ /* 0x000fc800078e00ff */
[----:B01----:R-:W-:Y:S05]  /*48930*/  RET.REL.NODEC R214 `(_ZN7cutlass13device_kernelIN5flash11enable_sm90INS1_16FlashAttnFwdSm90INS1_25CollectiveMainloopFwdSm90ILi2EN4cute5tupleIJNS5_1CILi1EEES8_S8_EEENS6_IJNS7_ILi128EEENS7_ILi96EEENS7_ILi64EEEEEELi256ENS_10bfloat16_tEfNS_4arch4Sm90ELb0ELb1ELb1ELb1ELb0ELb0ELb1ELb1ELb0ELb1ELb0ELb0EEENS1_21CollectiveEpilogueFwdINS6_IJSA_NS7_ILi256EEESB_EEES9_SE_SG_Li256ELb1ELb1ELb0ELb0EEENS1_36VarlenDynamicPersistentTileSchedulerILi128ELi96ELi256ELi128ELb0ELb1ELb1ELb1ELb0ELb1EEEEEEEEEvNT_6ParamsE) ;  /* 0xfffffb74d6b07950 */ /* 0x003fea0003c3ffff */
.L_x_12777:
[----:B0-----:R0:W1:Y:S02]  /*48940*/  SYNCS.PHASECHK.TRANS64.TRYWAIT P1, [R2+URZ], R3 ;  /* 0x00000003020075a7 */ /* 0x001064000802017f */
[----:B-1----:R-:W-:Y:S05]  /*48950*/  @!P1 NANOSLEEP.SYNCS 0x989680 ;  /* 0x009896800000995d */ /* 0x002fea0003900000 */
[----:B------:R-:W1:Y:S02]  /*48960*/  @!P1 SYNCS.PHASECHK.TRANS64 P1, [R2+URZ], R3 ;  /* 0x00000003020095a7 */ /* 0x000e64000802007f */
[----:B-1----:R-:W-:Y:S05]  /*48970*/  @!P1 BRA `(.L_x_12777) ;  /* 0xfffffffc00f09947 */ /* 0x002fea000383ffff */
[----:B------:R-:W-:Y:S05]  /*48980*/  BRA `(.L_x_12776) ;  /* 0xfffffe4400f47947 */ /* 0x000fea000383ffff */
.L_x_12784:
[----:B0-----:R0:W1:Y:S02]  /*48990*/  SYNCS.PHASECHK.TRANS64.TRYWAIT P1, [R8+URZ], R9 ;  /* 0x00000009080075a7 */ /* 0x001064000802017f */
[----:B-1----:R-:W-:Y:S05]  /*489a0*/  @!P1 NANOSLEEP.SYNCS 0x989680 ;  /* 0x009896800000995d */ /* 0x002fea0003900000 */
[----:B------:R-:W1:Y:S02]  /*489b0*/  @!P1 SYNCS.PHASECHK.TRANS64 P1, [R8+URZ], R9 ;  /* 0x00000009080095a7 */ /* 0x000e64000802007f */
[----:B-1----:R-:W-:Y:S05]  /*489c0*/  @!P1 BRA `(.L_x_12784) ;  /* 0xfffffffc00f09947 */ /* 0x002fea000383ffff */
[----:B------:R-:W-:Y:S05]  /*489d0*/  BRA `(.L_x_12783) ;  /* 0xfffffe4c00c87947 */ /* 0x000fea000383ffff */
.L_x_12800:
        /* <DEDUP_REMOVED lines=10> */
.L_x_15316:


//--------------------- .text._ZN7cutlass13device_kernelIN5flash11enable_sm90INS1_16FlashAttnFwdSm90INS1_25CollectiveMainloopFwdSm90ILi2EN4cute5tupleIJNS5_1CILi1EEES8_S8_EEENS6_IJNS7_ILi128EEENS7_ILi96EEENS7_ILi64EEEEEELi256ENS_10bfloat16_tEfNS_4arch4Sm90ELb0ELb1ELb1ELb1ELb0ELb1ELb1ELb1ELb0ELb1ELb0ELb0EEENS1_21CollectiveEpilogueFwdINS6_IJSA_NS7_ILi256EEESB_EEES9_SE_SG_Li256ELb1ELb1ELb0ELb0EEENS1_36VarlenDynamicPersistentTileSchedulerILi128ELi96ELi256ELi128ELb0ELb1ELb1ELb1ELb0ELb1EEEEEEEEEvNT_6ParamsE --------------------------
	.section	.text._ZN7cutlass13device_kernelIN5flash11enable_sm90INS1_16FlashAttnFwdSm90INS1_25CollectiveMainloopFwdSm90ILi2EN4cute5tupleIJNS5_1CILi1EEES8_S8_EEENS6_IJNS7_ILi128EEENS7_ILi96EEENS7_ILi64EEEEEELi256ENS_10bfloat16_tEfNS_4arch4Sm90ELb0ELb1ELb1ELb1ELb0ELb1ELb1ELb1ELb0ELb1ELb0ELb0EEENS1_21CollectiveEpilogueFwdINS6_IJSA_NS7_ILi256EEESB_EEES9_SE_SG_Li256ELb1ELb1ELb0ELb0EEENS1_36VarlenDynamicPersistentTileSchedulerILi128ELi96ELi256ELi128ELb0ELb1ELb1ELb1ELb0ELb1EEEEEEEEEvNT_6ParamsE,"ax",@progbits
	.align	128
.text._ZN7cutlass13device_kernelIN5flash11enable_sm90INS1_16FlashAttnFwdSm90INS1_25CollectiveMainloopFwdSm90ILi2EN4cute5tupleIJNS5_1CILi1EEES8_S8_EEENS6_IJNS7_ILi128EEENS7_ILi96EEENS7_ILi64EEEEEELi256ENS_10bfloat16_tEfNS_4arch4Sm90ELb0ELb1ELb1ELb1ELb0ELb1ELb1ELb1ELb0ELb1ELb0ELb0EEENS1_21CollectiveEpilogueFwdINS6_IJSA_NS7_ILi256EEESB_EEES9_SE_SG_Li256ELb1ELb1ELb0ELb0EEENS1_36VarlenDynamicPersistentTileSchedulerILi128ELi96ELi256ELi128ELb0ELb1ELb1ELb1ELb0ELb1EEEEEEEEEvNT_6ParamsE:
        .type           _ZN7cutlass13device_kernelIN5flash11enable_sm90INS1_16FlashAttnFwdSm90INS1_25CollectiveMainloopFwdSm90ILi2EN4cute5tupleIJNS5_1CILi1EEES8_S8_EEENS6_IJNS7_ILi128EEENS7_ILi96EEENS7_ILi64EEEEEELi256ENS_10bfloat16_tEfNS_4arch4Sm90ELb0ELb1ELb1ELb1ELb0ELb1ELb1ELb1ELb0ELb1ELb0ELb0EEENS1_21CollectiveEpilogueFwdINS6_IJSA_NS7_ILi256EEESB_EEES9_SE_SG_Li256ELb1ELb1ELb0ELb0EEENS1_36VarlenDynamicPersistentTileSchedulerILi128ELi96ELi256ELi128ELb0ELb1ELb1ELb1ELb0ELb1EEEEEEEEEvNT_6ParamsE,@function
        .size           _ZN7cutlass13device_kernelIN5flash11enable_sm90INS1_16FlashAttnFwdSm90INS1_25CollectiveMainloopFwdSm90ILi2EN4cute5tupleIJNS5_1CILi1EEES8_S8_EEENS6_IJNS7_ILi128EEENS7_ILi96EEENS7_ILi64EEEEEELi256ENS_10bfloat16_tEfNS_4arch4Sm90ELb0ELb1ELb1ELb1ELb0ELb1ELb1ELb1ELb0ELb1ELb0ELb0EEENS1_21CollectiveEpilogueFwdINS6_IJSA_NS7_ILi256EEESB_EEES9_SE_SG_Li256ELb1ELb1ELb0ELb0EEENS1_36VarlenDynamicPersistentTileSchedulerILi128ELi96ELi256ELi128ELb0ELb1ELb1ELb1ELb0ELb1EEEEEEEEEvNT_6ParamsE,(.L_x_15318 - _ZN7cutlass13device_kernelIN5flash11enable_sm90INS1_16FlashAttnFwdSm90INS1_25CollectiveMainloopFwdSm90ILi2EN4cute5tupleIJNS5_1CILi1EEES8_S8_EEENS6_IJNS7_ILi128EEENS7_ILi96EEENS7_ILi64EEEEEELi256ENS_10bfloat16_tEfNS_4arch4Sm90ELb0ELb1ELb1ELb1ELb0ELb1ELb1ELb1ELb0ELb1ELb0ELb0EEENS1_21CollectiveEpilogueFwdINS6_IJSA_NS7_ILi256EEESB_EEES9_SE_SG_Li256ELb1ELb1ELb0ELb0EEENS1_36VarlenDynamicPersistentTileSchedulerILi128ELi96ELi256ELi128ELb0ELb1ELb1ELb1ELb0ELb1EEEEEEEEEvNT_6ParamsE)
        .other          _ZN7cutlass13device_kernelIN5flash11enable_sm90INS1_16FlashAttnFwdSm90INS1_25CollectiveMainloopFwdSm90ILi2EN4cute5tupleIJNS5_1CILi1EEES8_S8_EEENS6_IJNS7_ILi128EEENS7_ILi96EEENS7_ILi64EEEEEELi256ENS_10bfloat16_tEfNS_4arch4Sm90ELb0ELb1ELb1ELb1ELb0ELb1ELb1ELb1ELb0ELb1ELb0ELb0EEENS1_21CollectiveEpilogueFwdINS6_IJSA_NS7_ILi256EEESB_EEES9_SE_SG_Li256ELb1ELb1ELb0ELb0EEENS1_36VarlenDynamicPersistentTileSchedulerILi128ELi96ELi256ELi128ELb0ELb1ELb1ELb1ELb0ELb1EEEEEEEEEvNT_6ParamsE,@"STO_CUDA_ENTRY STV_DEFAULT"
_ZN7cutlass13device_kernelIN5flash11enable_sm90INS1_16FlashAttnFwdSm90INS1_25CollectiveMainloopFwdSm90ILi2EN4cute5tupleIJNS5_1CILi1EEES8_S8_EEENS6_IJNS7_ILi128EEENS7_ILi96EEENS7_ILi64EEEEEELi256ENS_10bfloat16_tEfNS_4arch4Sm90ELb0ELb1ELb1ELb1ELb0ELb1ELb1ELb1ELb0ELb1ELb0ELb0EEENS1_21CollectiveEpilogueFwdINS6_IJSA_NS7_ILi256EEESB_EEES9_SE_SG_Li256ELb1ELb1ELb0ELb0EEENS1_36VarlenDynamicPersistentTileSchedulerILi128ELi96ELi256ELi128ELb0ELb1ELb1ELb1ELb0ELb1EEEEEEEEEvNT_6ParamsE:
        /* <DEDUP_REMOVED lines=29> */
.L_x_12802:
[----:B------:R-:W-:Y:S05]  /*01d0*/  BSYNC B0 ;  /* 0x0000000000007941 */ /* 0x000fea0003800000 */
.L_x_12801:
        /* <DEDUP_REMOVED lines=43> */
.L_x_12803:
        /* <DEDUP_REMOVED lines=22> */
.L_x_12804:
        /* <DEDUP_REMOVED lines=18> */
.L_x_12805:
        /* <DEDUP_REMOVED lines=22> */
.L_x_12806:
        /* <DEDUP_REMOVED lines=22> */
.L_x_12807:
        /* <DEDUP_REMOVED lines=10> */
.L_x_12810:
[----:B------:R-:W-:-:S08]  /*0a70*/  NOP ;  /* 0x0000000000007918 */ /* 0x000fd00000000000 */
[----:B------:R-:W0:Y:S02]  /*0a80*/  USETMAXREG.TRY_ALLOC.CTAPOOL UP0, 0xf0 ;  /* 0x000000f0000079c8 */ /* 0x000e240008000600 */
[----:B0-----:R-:W-:-:S13]  /*0a90*/  PLOP3.LUT P0, PT, PT, PT, UP0, 0x80, 0x0 ;  /* 0x000000000000781c */ /* 0x001fda0003f0f008 */
[----:B------:R-:W-:Y:S05]  /*0aa0*/  @!P0 BRA `(.L_x_12810) ;  /* 0xfffffffc00f08947 */ /* 0x000fea000383ffff */
[----:B------:R-:W2:Y:S01]  /*0ab0*/  LDL.LU R2, [R1+0x49c] ;  /* 0x00049c0001027983 */ /* 0x000ea20000300800 */
[----:B------:R-:W0:Y:S01]  /*0ac0*/  S2UR UR5, SR_CgaCtaId ;  /* 0x00000000000579c3 */ /* 0x000e220000008800 */
[----:B------:R-:W-:Y:S01]  /*0ad0*/  UMOV UR4, 0x400 ;  /* 0x0000040000047882 */ /* 0x000fe20000000000 */
[----:B------:R-:W-:Y:S01]  /*0ae0*/  UIADD3 UR39, UP0, UR37, 0x218, URZ ;  /* 0x0000021825277890 */ /* 0x000fe2000ff1e03f */
[----:B------:R-:W1:Y:S01]  /*0af0*/  S2R R0, SR_TID.X ;  /* 0x0000000000007919 */ /* 0x000e620000002100 */
[----:B------:R-:W-:Y:S02]  /*0b00*/  UIADD3 UR46, UP1, UR37, 0x224, URZ ;  /* 0x00000224252e7890 */ /* 0x000fe4000ff3e03f */
[----:B------:R-:W-:Y:S01]  /*0b10*/  UIADD3.X UR47, URZ, UR36, URZ, UP0, !UPT ;  /* 0x000000243f2f7290 */ /* 0x000fe200087fe43f */
[----:B------:R-:W-:Y:S01]  /*0b20*/  STL.64 [R1+0x218], RZ ;  /* 0x000218ff01007387 */ /* 0x000fe20000100a00 */
[----:B------:R-:W-:-:S03]  /*0b30*/  UIADD3.X UR48, URZ, UR36, URZ, UP1, !UPT ;  /* 0x000000243f307290 */ /* 0x000fc60008ffe43f */
[----:B------:R-:W-:Y:S04]  /*0b40*/  STL [R1+0x220], RZ ;  /* 0x000220ff01007387 */ /* 0x000fe80000100800 */
[----:B------:R-:W-:Y:S01]  /*0b50*/  STL [R1+0x224], RZ ;  /* 0x000224ff01007387 */ /* 0x000fe20000100800 */
[----:B0-----:R-:W-:-:S06]  /*0b60*/  ULEA UR4, UR5, UR4, 0x18 ;  /* 0x0000000405047291 */ /* 0x001fcc000f8ec03f */
[----:B------:R-:W-:Y:S01]  /*0b70*/  IMAD.U32 R144, RZ, RZ, UR4 ;  /* 0x00000004ff907e24 */ /* 0x000fe2000f8e00ff */
[----:B------:R-:W-:Y:S06]  /*0b80*/  BAR.ARV 0x8, 0x180 ;  /* 0x0206000000007b1d */ /* 0x000fec0000002000 */
[----:B-1----:R-:W-:Y:S01]  /*0b90*/  SHF.R.U32.HI R11, RZ, 0x7, R0 ;  /* 0x00000007ff0b7819 */ /* 0x002fe20000011600 */
[----:B------:R-:W-:-:S03]  /*0ba0*/  ULDC UR4, c[0x0][0xd3c] ;  /* 0x00034f0000047ab9 */ /* 0x000fc60000000800 */
[----:B------:R-:W-:-:S13]  /*0bb0*/  ISETP.NE.AND P0, PT, R11, 0x1, PT ;  /* 0x000000010b00780c */ /* 0x000fda0003f05270 */
[----:B------:R-:W-:Y:S08]  /*0bc0*/  @!P0 BAR.ARV 0x9, 0x100 ;  /* 0x0244000000008b1d */ /* 0x000ff00000002000 */
[----:B------:R-:W-:Y:S06]  /*0bd0*/  BAR.SYNC.DEFER_BLOCKING 0x5, 0x180 ;  /* 0x0146000000007b1d */ /* 0x000fec0000010000 */
[----:B------:R-:W0:Y:S02]  /*0be0*/  LDS.128 R120, [R144+0x324d0] ;  /* 0x0324d00090787984 */ /* 0x000e240000000c00 */
[----:B------:R-:W-:Y:S06]  /*0bf0*/  BAR.ARV 0x4, 0x180 ;  /* 0x0106000000007b1d */ /* 0x000fec0000002000 */
[----:B--2---:R-:W-:-:S04]  /*0c00*/  LOP3.LUT R2, R2, 0xffefffff, RZ, 0xc0, !PT ;  /* 0xffefffff02027812 */ /* 0x004fc800078ec0ff */
[----:B------:R-:W-:Y:S02]  /*0c10*/  @P0 LOP3.LUT R2, R2, 0x100000, RZ, 0xfc, !PT ;  /* 0x0010000002020812 */ /* 0x000fe400078efcff */
[----:B0-----:R-:W-:-:S03]  /*0c20*/  ISETP.GE.AND P0, PT, R123, UR4, PT ;  /* 0x000000047b007c0c */ /* 0x001fc6000bf06270 */
[----:B------:R0:W-:Y:S10]  /*0c30*/  STL [R1+0x49c], R2 ;  /* 0x00049c0201007387 */ /* 0x0001f40000100800 */
[----:B0-----:R-:W-:Y:S05]  /*0c40*/  @P0 BRA `(.L_x_12811) ;  /* 0x0000036c00940947 */ /* 0x001fea0003800000 */
[----:B------:R-:W-:Y:S01]  /*0c50*/  VIADD R201, R0, 0xffffff80 ;  /* 0xffffff8000c97836 */ /* 0x000fe20000000000 */
[C---:B------:R-:W-:Y:S01]  /*0c60*/  IADD3 R188, -R11.reuse, 0xb, RZ ;  /* 0x0000000b0bbc7810 */ /* 0x040fe20007ffe1ff */
[----:B------:R-:W-:Y:S02]  /*0c70*/  VIADD R180, R11, 0x8 ;  /* 0x000000080bb47836 */ /* 0x000fe40000000000 */
[----:B------:R-:W-:Y:S01]  /*0c80*/  IMAD.MOV.U32 R152, RZ, RZ, RZ ;  /* 0x000000ffff987224 */ /* 0x000fe200078e00ff */
[----:B------:R-:W-:Y:S01]  /*0c90*/  SHF.R.S32.HI R0, RZ, 0x1f, R201 ;  /* 0x0000001fff007819 */ /* 0x000fe200000114c9 */
[----:B------:R-:W-:-:S03]  /*0ca0*/  IMAD.MOV.U32 R157, RZ, RZ, RZ ;  /* 0x000000ffff9d7224 */ /* 0x000fc600078e00ff */
[CC--:B------:R-:W-:Y:S02]  /*0cb0*/  LEA.HI R2, R0.reuse, R201.reuse, RZ, 0x7 ;  /* 0x000000c900027211 */ /* 0x0c0fe400078f38ff */
[-C--:B------:R-:W-:Y:S02]  /*0cc0*/  LEA.HI R7, R0, R201.reuse, RZ, 0x4 ;  /* 0x000000c900077211 */ /* 0x080fe400078f20ff */
[----:B------:R-:W-:Y:S02]  /*0cd0*/  LOP3.LUT R226, R2, 0xffffff80, RZ, 0xc0, !PT ;  /* 0xffffff8002e27812 */ /* 0x000fe400078ec0ff */
[----:B------:R-:W-:Y:S02]  /*0ce0*/  SHF.R.S32.HI R233, RZ, 0x7, R2 ;  /* 0x00000007ffe97819 */ /* 0x000fe40000011402 */
[----:B------:R-:W-:Y:S01]  /*0cf0*/  LEA.HI R9, R0, R201, RZ, 0x5 ;  /* 0x000000c900097211 */ /* 0x000fe200078f28ff */
[----:B------:R-:W-:Y:S01]  /*0d00*/  IMAD.IADD R226, R201, 0x1, -R226 ;  /* 0x00000001c9e27824 */ /* 0x000fe200078e0ae2 */
[----:B------:R-:W-:-:S02]  /*0d10*/  LEA.HI R2, R2, R233, RZ, 0x1 ;  /* 0x000000e902027211 */ /* 0x000fc400078f08ff */
[----:B------:R-:W-:Y:S02]  /*0d20*/  SHF.R.S32.HI R10, RZ, 0x4, R7 ;  /* 0x00000004ff0a7819 */ /* 0x000fe40000011407 */
        /* <DEDUP_REMOVED lines=9> */
[C---:B------:R-:W-:Y:S02]  /*0dc0*/  LOP3.LUT R8, R7.reuse, 0x3fffff0, RZ, 0xc0, !PT ;  /* 0x03fffff007087812 */ /* 0x040fe400078ec0ff */
[----:B------:R-:W-:Y:S02]  /*0dd0*/  LOP3.LUT R6, R6, 0xfffffff8, RZ, 0xc0, !PT ;  /* 0xfffffff806067812 */ /* 0x000fe400078ec0ff */
[----:B------:R-:W-:Y:S01]  /*0de0*/  LEA.HI R7, R7, R10, RZ, 0x1 ;  /* 0x0000000a07077211 */ /* 0x000fe200078f08ff */
[----:B------:R-:W-:Y:S01]  /*0df0*/  IMAD.IADD R8, R201, 0x1, -R8 ;  /* 0x00000001c9087824 */ /* 0x000fe200078e0a08 */
[----:B------:R-:W-:Y:S01]  /*0e00*/  SHF.R.S32.HI R9, RZ, 0x5, R9 ;  /* 0x00000005ff097819 */ /* 0x000fe20000011409 */
[----:B------:R-:W-:Y:S01]  /*0e10*/  IMAD.IADD R6, R5, 0x1, -R6 ;  /* 0x0000000105067824 */ /* 0x000fe200078e0a06 */
[----:B------:R-:W-:-:S03]  /*0e20*/  LOP3.LUT R7, R7, 0x1ffffffe, RZ, 0xc0, !PT ;  /* 0x1ffffffe07077812 */ /* 0x000fc600078ec0ff */
[----:B------:R-:W-:Y:S02]  /*0e30*/  IMAD R3, R3, 0x10, R6 ;  /* 0x0000001003037824 */ /* 0x000fe400078e0206 */
[----:B------:R-:W-:Y:S02]  /*0e40*/  IMAD.IADD R7, R10, 0x1, -R7 ;  /* 0x000000010a077824 */ /* 0x000fe400078e0a07 */
[----:B------:R-:W-:Y:S01]  /*0e50*/  IMAD R192, R2, 0x40, R3 ;  /* 0x0000004002c07824 */ /* 0x000fe200078e0203 */
[CC--:B------:R-:W-:Y:S01]  /*0e60*/  LEA.HI R2, R0.reuse, R201.reuse, RZ, 0x2 ;  /* 0x000000c900027211 */ /* 0x0c0fe200078f10ff */
[C---:B------:R-:W-:Y:S01]  /*0e70*/  IMAD R8, R9.reuse, 0x10, R8 ;  /* 0x0000001009087824 */ /* 0x040fe200078e0208 */
[----:B------:R-:W-:Y:S01]  /*0e80*/  LEA.HI R3, R0, R201, RZ, 0x3 ;  /* 0x000000c900037211 */ /* 0x000fe200078f18ff */
[----:B------:R-:W-:Y:S01]  /*0e90*/  IMAD.SHL.U32 R167, R9, 0x200, RZ ;  /* 0x0000020009a77824 */ /* 0x000fe200078e00ff */
[----:B------:R-:W-:Y:S01]  /*0ea0*/  LOP3.LUT R0, R2, 0xfffffffc, RZ, 0xc0, !PT ;  /* 0xfffffffc02007812 */ /* 0x000fe200078ec0ff */
[----:B------:R-:W-:Y:S01]  /*0eb0*/  IMAD R8, R8, 0x8, R7 ;  /* 0x0000000808087824 */ /* 0x000fe200078e0207 */
[----:B------:R-:W-:-:S02]  /*0ec0*/  SHF.R.S32.HI R153, RZ, 0x2, R2 ;  /* 0x00000002ff997819 */ /* 0x000fc40000011402 */
[----:B------:R-:W-:Y:S01]  /*0ed0*/  SHF.R.S32.HI R2, RZ, 0x1f, R2 ;  /* 0x0000001fff027819 */ /* 0x000fe20000011402 */
[----:B------:R-:W-:Y:S01]  /*0ee0*/  IMAD.IADD R221, R201, 0x1, -R0 ;  /* 0x00000001c9dd7824 */ /* 0x000fe200078e0a00 */
[----:B------:R-:W-:Y:S01]  /*0ef0*/  LOP3.LUT R6, R3, 0xfffffff8, RZ, 0xc0, !PT ;  /* 0xfffffff803067812 */ /* 0x000fe200078ec0ff */
[----:B------:R-:W-:Y:S01]  /*0f00*/  VIADD R156, R153, 0x40 ;  /* 0x00000040999c7836 */ /* 0x000fe20000000000 */
[----:B------:R-:W-:Y:S01]  /*0f10*/  LEA.HI R2, R2, R153, RZ, 0x3 ;  /* 0x0000009902027211 */ /* 0x000fe200078f18ff */
[----:B------:R-:W-:Y:S01]  /*0f20*/  IMAD.SHL.U32 R22, R221, 0x8, RZ ;  /* 0x00000008dd167824 */ /* 0x000fe200078e00ff */
[----:B------:R-:W-:Y:S01]  /*0f30*/  SHF.R.S32.HI R210, RZ, 0x3, R3 ;  /* 0x00000003ffd27819 */ /* 0x000fe20000011403 */
[----:B------:R-:W-:Y:S01]  /*0f40*/  IMAD.IADD R3, R201, 0x1, -R6 ;  /* 0x00000001c9037824 */ /* 0x000fe200078e0a06 */
[----:B------:R-:W-:Y:S01]  /*0f50*/  LOP3.LUT R2, R2, 0xfffffff8, RZ, 0xc0, !PT ;  /* 0xfffffff802027812 */ /* 0x000fe200078ec0ff */
[----:B------:R-:W-:Y:S01]  /*0f60*/  IMAD.SHL.U32 R172, R156, 0x40, RZ ;  /* 0x000000409cac7824 */ /* 0x000fe200078e00ff */
[----:B------:R-:W-:Y:S01]  /*0f70*/  LEA.HI R0, R221, R221, RZ, 0x1 ;  /* 0x000000dddd007211 */ /* 0x000fe200078f08ff */
[C---:B------:R-:W-:Y:S01]  /*0f80*/  IMAD.SHL.U32 R160, R3.reuse, 0x8, RZ ;  /* 0x0000000803a07824 */ /* 0x040fe200078e00ff */
[----:B------:R-:W-:Y:S01]  /*0f90*/  SHF.R.S32.HI R164, RZ, 0x1f, R153 ;  /* 0x0000001fffa47819 */ /* 0x000fe20000011499 */
[----:B------:R-:W-:Y:S01]  /*0fa0*/  IMAD R220, R3, 0x20, R210 ;  /* 0x0000002003dc7824 */ /* 0x000fe200078e02d2 */
[----:B------:R-:W-:Y:S01]  /*0fb0*/  SHF.R.S32.HI R3, RZ, 0x1f, R156 ;  /* 0x0000001fff037819 */ /* 0x000fe2000001149c */
[----:B------:R-:W-:Y:S01]  /*0fc0*/  IMAD.IADD R223, R153, 0x1, -R2 ;  /* 0x0000000199df7824 */ /* 0x000fe200078e0a02 */
[----:B------:R-:W-:Y:S01]  /*0fd0*/  LOP3.LUT R0, R0, 0x1ffffffe, RZ, 0xc0, !PT ;  /* 0x1ffffffe00007812 */ /* 0x000fe200078ec0ff */
[----:B------:R-:W-:Y:S01]  /*0fe0*/  IMAD.SHL.U32 R154, R221, 0x4, RZ ;  /* 0x00000004dd9a7824 */ /* 0x000fe200078e00ff */
[----:B------:R-:W-:Y:S01]  /*0ff0*/  LEA.HI R2, R3, R156, RZ, 0x3 ;  /* 0x0000009c03027211 */ /* 0x000fe200078f18ff */
[----:B------:R-:W-:Y:S01]  /*1000*/  IMAD.SHL.U32 R166, R223, 0x40, RZ ;  /* 0x00000040dfa67824 */ /* 0x000fe200078e00ff */
[----:B------:R-:W-:Y:S01]  /*1010*/  LOP3.LUT R172, R172, 0x1c0, RZ, 0xc0, !PT ;  /* 0x000001c0acac7812 */ /* 0x000fe200078ec0ff */
[----:B------:R-:W-:Y:S01]  /*1020*/  IMAD.IADD R5, R221, 0x1, -R0 ;  /* 0x00000001dd057824 */ /* 0x000fe200078e0a00 */
[----:B------:R-:W-:Y:S01]  /*1030*/  LOP3.LUT R3, R4, 0x7ffffffc, RZ, 0xc0, !PT ;  /* 0x7ffffffc04037812 */ /* 0x000fe200078ec0ff */
[----:B------:R-:W-:Y:S01]  /*1040*/  IMAD.SHL.U32 R2, R2, 0x40, RZ ;  /* 0x0000004002027824 */ /* 0x000fe200078e00ff */
[----:B------:R-:W-:Y:S01]  /*1050*/  LOP3.LUT R166, R166, 0x1c0, RZ, 0xc0, !PT ;  /* 0x000001c0a6a67812 */ /* 0x000fe200078ec0ff */
[----:B------:R-:W-:Y:S01]  /*1060*/  VIADD R158, R154, 0x10 ;  /* 0x000000109a9e7836 */ /* 0x000fe20000000000 */
[----:B------:R-:W-:Y:S01]  /*1070*/  SHF.R.U32.HI R174, RZ, 0x3, R172 ;  /* 0x00000003ffae7819 */ /* 0x000fe200000116ac */
[----:B------:R-:W-:Y:S01]  /*1080*/  VIADD R162, R160, 0x40 ;  /* 0x00000040a0a27836 */ /* 0x000fe20000000000 */
[--C-:B------:R-:W-:Y:S01]  /*1090*/  LOP3.LUT R4, R172, 0x38, R22.reuse, 0xf8, !PT ;  /* 0x00000038ac047812 */ /* 0x100fe200078ef816 */
[----:B------:R-:W-:Y:S01]  /*10a0*/  VIADD R161, R160, 0x80 ;  /* 0x00000080a0a17836 */ /* 0x000fe20000000000 */
[----:B------:R-:W-:Y:S01]  /*10b0*/  LOP3.LUT R175, R2, 0xfffffe00, RZ, 0xc0, !PT ;  /* 0xfffffe0002af7812 */ /* 0x000fe200078ec0ff */
[----:B------:R-:W-:Y:S01]  /*10c0*/  VIADD R163, R160, 0xc0 ;  /* 0x000000c0a0a37836 */ /* 0x000fe20000000000 */
[----:B------:R-:W-:Y:S01]  /*10d0*/  LOP3.LUT R0, R166, 0x18, R22, 0xf8, !PT ;  /* 0x00000018a6007812 */ /* 0x000fe200078ef816 */
[----:B------:R-:W-:Y:S01]  /*10e0*/  IMAD.IADD R3, R226, 0x1, -R3 ;  /* 0x00000001e2037824 */ /* 0x000fe200078e0a03 */
[----:B------:R-:W-:Y:S01]  /*10f0*/  SHF.R.U32.HI R173, RZ, 0x3, R166 ;  /* 0x00000003ffad7819 */ /* 0x000fe200000116a6 */
[----:B------:R-:W-:Y:S01]  /*1100*/  IMAD.SHL.U32 R235, R8, 0x8, RZ ;  /* 0x0000000808eb7824 */ /* 0x000fe200078e00ff */
[----:B------:R-:W-:Y:S01]  /*1110*/  LOP3.LUT R7, R175, R4, R174, 0xf6, !PT ;  /* 0x00000004af077212 */ /* 0x000fe200078ef6ae */
[----:B------:R-:W-:Y:S01]  /*1120*/  IMAD.SHL.U32 R193, R3, 0x2, RZ ;  /* 0x0000000203c17824 */ /* 0x000fe200078e00ff */
[----:B------:R-:W-:Y:S01]  /*1130*/  LOP3.LUT R227, R0, R173, RZ, 0x3c, !PT ;  /* 0x000000ad00e37212 */ /* 0x000fe200078e3cff */
[----:B------:R-:W-:Y:S01]  /*1140*/  IMAD R234, R5, 0x8, R192 ;  /* 0x0000000805ea7824 */ /* 0x000fe200078e02c0 */
[----:B------:R-:W-:Y:S01]  /*1150*/  SHF.R.S32.HI R176, RZ, 0x1f, R156 ;  /* 0x0000001fffb07819 */ /* 0x000fe2000001149c */
[----:B------:R-:W-:Y:S01]  /*1160*/  IMAD R224, R7, 0x2, R144 ;  /* 0x0000000207e07824 */ /* 0x000fe200078e0290 */
[----:B------:R-:W-:-:S02]  /*1170*/  SHF.R.S32.HI R23, RZ, 0x1f, R22 ;  /* 0x0000001fff177819 */ /* 0x000fc40000011416 */
[----:B------:R-:W-:Y:S02]  /*1180*/  SHF.R.S32.HI R184, RZ, 0x1f, R160 ;  /* 0x0000001fffb87819 */ /* 0x000fe400000114a0 */
[----:B------:R-:W-:Y:S02]  /*1190*/  SHF.R.S32.HI R222, RZ, 0x1f, R158 ;  /* 0x0000001fffde7819 */ /* 0x000fe4000001149e */
[----:B------:R-:W-:Y:S02]  /*11a0*/  SHF.R.S32.HI R183, RZ, 0x1f, R162 ;  /* 0x0000001fffb77819 */ /* 0x000fe400000114a2 */
[----:B------:R-:W-:Y:S02]  /*11b0*/  SHF.R.S32.HI R182, RZ, 0x1f, R161 ;  /* 0x0000001fffb67819 */ /* 0x000fe400000114a1 */
[----:B------:R-:W-:Y:S02]  /*11c0*/  SHF.R.S32.HI R181, RZ, 0x1f, R163 ;  /* 0x0000001fffb57819 */ /* 0x000fe400000114a3 */
[----:B------:R-:W-:-:S07]  /*11d0*/  LOP3.LUT R159, R227, R167, RZ, 0xfc, !PT ;  /* 0x000000a7e39f7212 */ /* 0x000fce00078efcff */
.L_x_13026:
        /* <DEDUP_REMOVED lines=12> */
[----:B------:R-:W1:Y:S01]  /*12a0*/  @P1 LDC.64 R2, c[0x0][0xb20] ;  /* 0x0002c800ff021b82 */ /* 0x000e620000000a00 */
[----:B------:R-:W-:Y:S01]  /*12b0*/  ISETP.NE.AND.EX P0, PT, RZ, UR5, PT, P0 ;  /* 0x00000005ff007c0c */ /* 0x000fe2000bf05300 */
[----:B0--3--:R-:W-:-:S06]  /*12c0*/  IMAD.WIDE R8, R123, 0x4, R4 ;  /* 0x000000047b087825 */ /* 0x009fcc00078e0204 */
        /* <DEDUP_REMOVED lines=28> */
.L_x_12812:
        /* <DEDUP_REMOVED lines=10> */
.L_x_12813:
[----:B------:R-:W-:Y:S05]  /*1530*/  @!P0 BRA `(.L_x_12814) ;  /* 0x00000000000c8947 */ /* 0x000fea0003800000 */
[----:B------:R-:W2:Y:S04]  /*1540*/  LDG.E R3, desc[UR42][R8.64] ;  /* 0x0000002a08037981 */ /* 0x000ea8000c1e1900 */
[----:B------:R-:W2:Y:S02]  /*1550*/  LDG.E R28, desc[UR42][R8.64+0x4] ;  /* 0x0000042a081c7981 */ /* 0x000ea4000c1e1900 */
[----:B--2---:R-:W-:-:S07]  /*1560*/  IMAD.IADD R28, R28, 0x1, -R3 ;  /* 0x000000011c1c7824 */ /* 0x004fce00078e0a03 */
.L_x_12814:
[----:B------:R-:W-:Y:S01]  /*1570*/  ULDC.64 UR4, c[0x0][0xb08] ;  /* 0x0002c20000047ab9 */ /* 0x000fe20000000a00 */
[----:B------:R-:W1:Y:S01]  /*1580*/  LDC R8, c[0x0][0x448] ;  /* 0x00011200ff087b82 */ /* 0x000e620000000800 */
[----:B------:R-:W-:-:S04]  /*1590*/  ISETP.NE.U32.AND P0, PT, RZ, UR4, PT ;  /* 0x00000004ff007c0c */ /* 0x000fc8000bf05070 */
[----:B------:R-:W-:Y:S01]  /*15a0*/  ISETP.NE.AND.EX P0, PT, RZ, UR5, PT, P0 ;  /* 0x00000005ff007c0c */ /* 0x000fe2000bf05300 */
[----:B------:R-:W-:Y:S02]  /*15b0*/  ULDC.64 UR4, c[0x0][0xb28] ;  /* 0x0002ca0000047ab9 */ /* 0x000fe40000000a00 */
[----:B------:R-:W-:Y:S01]  /*15c0*/  ISETP.NE.U32.AND P1, PT, RZ, UR4, PT ;  /* 0x00000004ff007c0c */ /* 0x000fe2000bf25070 */
[----:B0----5:R-:W-:Y:S01]  /*15d0*/  IMAD.MOV.U32 R2, RZ, RZ, R28 ;  /* 0x000000ffff027224 */ /* 0x021fe200078e001c */
[----:B------:R-:W0:Y:S02]  /*15e0*/  LDC.64 R12, c[0x0][0xad8] ;  /* 0x0002b600ff0c7b82 */ /* 0x000e240000000a00 */
[----:B------:R-:W-:-:S06]  /*15f0*/  ISETP.NE.AND.EX P1, PT, RZ, UR5, PT, P1 ;  /* 0x00000005ff007c0c */ /* 0x000fcc000bf25310 */
[----:B------:R-:W2:Y:S08]  /*1600*/  @P0 LDC.64 R4, c[0x0][0xb08] ;  /* 0x0002c200ff040b82 */ /* 0x000eb00000000a00 */
[----:B------:R-:W3:Y:S01]  /*1610*/  @P1 LDC.64 R6, c[0x0][0xb28] ;  /* 0x0002ca00ff061b82 */ /* 0x000ee20000000a00 */
[----:B--2---:R-:W-:-:S05]  /*1620*/  @P0 IMAD.WIDE R4, R123, 0x4, R4 ;  /* 0x000000047b040825 */ /* 0x004fca00078e0204 */
[----:B------:R-:W2:Y:S04]  /*1630*/  @P0 LDG.E R0, desc[UR42][R4.64] ;  /* 0x0000002a04000981 */ /* 0x000ea8000c1e1900 */
[----:B------:R-:W2:Y:S01]  /*1640*/  @P0 LDG.E R3, desc[UR42][R4.64+0x4] ;  /* 0x0000042a04030981 */ /* 0x000ea2000c1e1900 */
[----:B---3--:R-:W-:-:S05]  /*1650*/  @P1 IMAD.WIDE R6, R123, 0x4, R6 ;  /* 0x000000047b061825 */ /* 0x008fca00078e0206 */
[----:B------:R3:W5:Y:S01]  /*1660*/  @P1 LDG.E R2, desc[UR42][R6.64] ;  /* 0x0000002a06021981 */ /* 0x000762000c1e1900 */
[----:B-1----:R-:W-:Y:S01]  /*1670*/  ISETP.NE.AND P1, PT, R8, 0x1, PT ;  /* 0x000000010800780c */ /* 0x002fe20003f25270 */
[----:B------:R-:W-:Y:S01]  /*1680*/  IMAD.SHL.U32 R177, R121, 0x80, RZ ;  /* 0x0000008079b17824 */ /* 0x000fe200078e00ff */
[----:B0-----:R-:W-:Y:S01]  /*1690*/  ISETP.GE.AND P2, PT, R13, 0x1, PT ;  /* 0x000000010d00780c */ /* 0x001fe20003f46270 */
[----:B------:R-:W-:-:S10]  /*16a0*/  IMAD.IADD R11, R28, 0x1, -R11 ;  /* 0x000000011c0b7824 */ /* 0x000fd400078e0a0b */
[----:B------:R-:W0:Y:S08]  /*16b0*/  @P1 LDC R8, c[0x0][0x44c] ;  /* 0x00011300ff081b82 */ /* 0x000e300000000800 */
[----:B------:R-:W1:Y:S01]  /*16c0*/  @P1 LDC R9, c[0x0][0x450] ;  /* 0x00011400ff091b82 */ /* 0x000e620000000800 */
[----:B--2---:R-:W-:Y:S02]  /*16d0*/  @P0 IMAD.IADD R58, R3, 0x1, -R0 ;  /* 0x00000001033a0824 */ /* 0x004fe400078e0a00 */
[----:B------:R-:W-:-:S02]  /*16e0*/  VIADD R3, R177, 0x7f ;  /* 0x0000007fb1037836 */ /* 0x000fc40000000000 */
[----:B------:R-:W-:Y:S02]  /*16f0*/  IMAD.IADD R25, R11, 0x1, R58 ;  /* 0x000000010b197824 */ /* 0x000fe400078e023a */
[----:B0-----:R-:W-:-:S03]  /*1700*/  @P1 IMAD.HI.U32 R4, R3, R8, RZ ;  /* 0x0000000803041227 */ /* 0x001fc600078e00ff */
[C---:B------:R-:W-:Y:S01]  /*1710*/  IADD3 R187, R25.reuse, 0x1, -R24 ;  /* 0x0000000119bb7810 */ /* 0x040fe20007ffe818 */
[----:B------:R-:W-:Y:S01]  /*1720*/  VIADD R0, R25, 0x5f ;  /* 0x0000005f19007836 */ /* 0x000fe20000000000 */
[----:B-1----:R-:W-:-:S03]  /*1730*/  @P1 SHF.R.U32.HI R3, RZ, R9, R4 ;  /* 0x00000009ff031219 */ /* 0x002fc60000011604 */
[----:B------:R-:W-:-:S04]  /*1740*/  IMAD.HI R0, R0, 0x2aaaaaab, RZ ;  /* 0x2aaaaaab00007827 */ /* 0x000fc800078e02ff */
[----:B---3--:R-:W-:Y:S01]  /*1750*/  IMAD.IADD R7, R187, 0x1, R3 ;  /* 0x00000001bb077824 */ /* 0x008fe200078e0203 */
[----:B------:R-:W-:-:S04]  /*1760*/  SHF.R.U32.HI R185, RZ, 0x1f, R0 ;  /* 0x0000001fffb97819 */ /* 0x000fc80000011600 */
        /* <DEDUP_REMOVED lines=14> */
.L_x_12817:
[----:B------:R-:W-:-:S13]  /*1850*/  ISETP.NE.AND P0, PT, R13, 0x1, PT ;  /* 0x000000010d00780c */ /* 0x000fda0003f05270 */
[----:B------:R-:W0:Y:S02]  /*1860*/  @P0 LDC.64 R4, c[0x0][0xae0] ;  /* 0x0002b800ff040b82 */ /* 0x000e240000000a00 */
[----:B0-----:R-:W-:-:S05]  /*1870*/  @P0 IMAD.HI.U32 R4, R3, R4, RZ ;  /* 0x0000000403040227 */ /* 0x001fca00078e00ff */
[----:B------:R-:W-:-:S07]  /*1880*/  @P0 SHF.R.U32.HI R3, RZ, R5, R4 ;  /* 0x00000005ff030219 */ /* 0x000fce0000011604 */
.L_x_12818:
[----:B------:R-:W-:Y:S05]  /*1890*/  BSYNC B0 ;  /* 0x0000000000007941 */ /* 0x000fea0003800000 */
.L_x_12816:
[----:B------:R-:W-:-:S05]  /*18a0*/  IMAD R3, R3, R13, R13 ;  /* 0x0000000d03037224 */ /* 0x000fca00078e020d */
[----:B------:R-:W-:-:S07]  /*18b0*/  VIMNMX R0, R0, R3, PT ;  /* 0x0000000300007248 */ /* 0x000fce0003fe0100 */
.L_x_12815:
        /* <DEDUP_REMOVED lines=20> */
.L_x_12821:
[----:B------:R-:W-:-:S13]  /*1a00*/  ISETP.NE.AND P0, PT, R13, 0x1, PT ;  /* 0x000000010d00780c */ /* 0x000fda0003f05270 */
[----:B------:R-:W0:Y:S02]  /*1a10*/  @P0 LDC.64 R6, c[0x0][0xae0] ;  /* 0x0002b800ff060b82 */ /* 0x000e240000000a00 */
[----:B0-----:R-:W-:-:S05]  /*1a20*/  @P0 IMAD.HI.U32 R6, R3, R6, RZ ;  /* 0x0000000603060227 */ /* 0x001fca00078e00ff */
[----:B------:R-:W-:-:S07]  /*1a30*/  @P0 SHF.R.U32.HI R3, RZ, R7, R6 ;  /* 0x00000007ff030219 */ /* 0x000fce0000011606 */
.L_x_12822:
[----:B------:R-:W-:Y:S05]  /*1a40*/  BSYNC B0 ;  /* 0x0000000000007941 */ /* 0x000fea0003800000 */
.L_x_12820:
[----:B------:R-:W-:-:S05]  /*1a50*/  IMAD R3, R3, R13, RZ ;  /* 0x0000000d03037224 */ /* 0x000fca00078e02ff */
[----:B------:R-:W-:-:S07]  /*1a60*/  VIMNMX R4, R4, R3, !PT ;  /* 0x0000000304047248 */ /* 0x000fce0007fe0100 */
.L_x_12819:
        /* <DEDUP_REMOVED lines=44> */
.L_x_12825:
[----:B------:R-:W-:Y:S05]  /*1d30*/  BSYNC B6 ;  /* 0x0000000000067941 */ /* 0x000fea0003800000 */
.L_x_12824:
        /* <DEDUP_REMOVED lines=20> */
.L_x_12827:
[----:B------:R-:W-:Y:S05]  /*1e80*/  BSYNC B6 ;  /* 0x0000000000067941 */ /* 0x000fea0003800000 */
.L_x_12826:
        /* <DEDUP_REMOVED lines=8> */
[----:B------:R-:W-:Y:S01]  /*1f10*/  SHF.R.S32.HI R10, RZ, 0x1f, R122 ;  /* 0x0000001fff0a7819 */ /* 0x000fe2000001147a */
[C---:B------:R-:W-:Y:S02]  /*1f20*/  VIADD R60, R22.reuse, 0x20 ;  /* 0x00000020163c7836 */ /* 0x040fe40000000000 */
[C---:B------:R-:W-:Y:S01]  /*1f30*/  VIADD R11, R22.reuse, 0xc0 ;  /* 0x000000c0160b7836 */ /* 0x040fe20000000000 */
[----:B------:R-:W2:Y:S08]  /*1f40*/  LDC R73, c[0x0][0x3f4] ;  /* 0x0000fd00ff497b82 */ /* 0x000eb00000000800 */
[----:B------:R-:W3:Y:S01]  /*1f50*/  @P0 LDC.64 R4, c[0x0][0xaf0] ;  /* 0x0002bc00ff040b82 */ /* 0x000ee20000000a00 */
[----:B------:R-:W-:-:S02]  /*1f60*/  VIADD R61, R22, 0x40 ;  /* 0x00000040163d7836 */ /* 0x000fc40000000000 */
[C---:B------:R-:W-:Y:S02]  /*1f70*/  VIADD R62, R22.reuse, 0x60 ;  /* 0x00000060163e7836 */ /* 0x040fe40000000000 */
[----:B------:R-:W-:-:S03]  /*1f80*/  VIADD R12, R22, 0xe0 ;  /* 0x000000e0160c7836 */ /* 0x000fc60000000000 */
[----:B------:R-:W4:Y:S08]  /*1f90*/  LDC.64 R14, c[0x0][0x408] ;  /* 0x00010200ff0e7b82 */ /* 0x000f300000000a00 */
[----:B------:R-:W2:Y:S01]  /*1fa0*/  LDC.64 R54, c[0x0][0x3f8] ;  /* 0x0000fe00ff367b82 */ /* 0x000ea20000000a00 */
[----:B---3--:R-:W-:-:S05]  /*1fb0*/  @P0 IMAD.WIDE R4, R123, 0x4, R4 ;  /* 0x000000047b040825 */ /* 0x008fca00078e0204 */
[----:B------:R3:W3:Y:S01]  /*1fc0*/  @P0 LDG.E R123, desc[UR42][R4.64] ;  /* 0x0000002a047b0981 */ /* 0x0006e2000c1e1900 */
[----:B------:R-:W-:Y:S01]  /*1fd0*/  SHF.R.S32.HI R43, RZ, 0x1f, R56 ;  /* 0x0000001fff2b7819 */ /* 0x000fe20000011438 */
[-C--:B-1----:R-:W-:Y:S01]  /*1fe0*/  IMAD.WIDE.U32 R6, R56, R8.reuse, RZ ;  /* 0x0000000838067225 */ /* 0x082fe200078e00ff */
[----:B------:R-:W-:Y:S02]  /*1ff0*/  ISETP.NE.U32.AND P0, PT, RZ, UR6, PT ;  /* 0x00000006ff007c0c */ /* 0x000fe4000bf05070 */
[----:B0-----:R-:W-:Y:S01]  /*2000*/  SHF.R.U32.HI R21, RZ, 0x7, R21 ;  /* 0x00000007ff157819 */ /* 0x001fe20000011615 */
[----:B------:R-:W-:Y:S01]  /*2010*/  IMAD R0, R43, R8, RZ ;  /* 0x000000082b007224 */ /* 0x000fe200078e02ff */
[----:B------:R-:W-:Y:S01]  /*2020*/  ISETP.NE.AND.EX P0, PT, RZ, UR7, PT, P0 ;  /* 0x00000007ff007c0c */ /* 0x000fe2000bf05300 */
[----:B------:R-:W-:Y:S01]  /*2030*/  VIADD R63, R22, 0x80 ;  /* 0x00000080163f7836 */ /* 0x000fe20000000000 */
[----:B------:R-:W-:Y:S01]  /*2040*/  ISETP.NE.AND P6, PT, R21, 0x1, PT ;  /* 0x000000011500780c */ /* 0x000fe20003fc5270 */
[----:B------:R-:W-:Y:S01]  /*2050*/  IMAD R3, R56, R9, R0 ;  /* 0x0000000938037224 */ /* 0x000fe200078e0200 */
[----:B------:R-:W-:Y:S01]  /*2060*/  SHF.R.S32.HI R155, RZ, 0x1f, R154 ;  /* 0x0000001fff9b7819 */ /* 0x000fe2000001149a */
[----:B------:R-:W-:Y:S01]  /*2070*/  VIADD R64, R22, 0xa0 ;  /* 0x000000a016407836 */ /* 0x000fe20000000000 */
[----:B------:R-:W-:Y:S01]  /*2080*/  SHF.L.U64.HI R65, R8, 0x6, R9 ;  /* 0x0000000608417819 */ /* 0x000fe20000010209 */
[----:B------:R-:W-:Y:S01]  /*2090*/  IMAD.IADD R7, R7, 0x1, R3 ;  /* 0x0000000107077824 */ /* 0x000fe200078e0203 */
[----:B----4-:R-:W-:Y:S01]  /*20a0*/  SHF.L.U64.HI R67, R14, 0x6, R15 ;  /* 0x000000060e437819 */ /* 0x010fe2000001020f */
[----:B------:R-:W-:Y:S01]  /*20b0*/  IMAD R3, R10, UR4, RZ ;  /* 0x000000040a037c24 */ /* 0x000fe2000f8e02ff */
[----:B--2---:R-:W-:Y:S01]  /*20c0*/  SHF.L.U64.HI R69, R54, 0x6, R55 ;  /* 0x0000000636457819 */ /* 0x004fe20000010237 */
[----:B---3--:R-:W-:-:S04]  /*20d0*/  IMAD.WIDE.U32 R4, R122, UR4, R6 ;  /* 0x000000047a047c25 */ /* 0x008fc8000f8e0006 */
[----:B------:R-:W-:Y:S01]  /*20e0*/  IMAD R3, R122, UR5, R3 ;  /* 0x000000057a037c24 */ /* 0x000fe2000f8e0203 */
[----:B------:R-:W-:Y:S01]  /*20f0*/  ULDC.64 UR4, c[0x0][0x310] ;  /* 0x0000c40000047ab9 */ /* 0x000fe20000000a00 */
[----:B------:R-:W-:-:S04]  /*2100*/  IMAD.WIDE.U32 R6, R153, R8, R22 ;  /* 0x0000000899067225 */ /* 0x000fc800078e0016 */
[----:B------:R-:W-:Y:S02]  /*2110*/  IMAD.IADD R5, R5, 0x1, R3 ;  /* 0x0000000105057824 */ /* 0x000fe400078e0203 */
[-C--:B------:R-:W-:Y:S02]  /*2120*/  IMAD R28, R164, R54.reuse, RZ ;  /* 0x00000036a41c7224 */ /* 0x080fe400078e02ff */
[----:B------:R-:W-:Y:S02]  /*2130*/  IMAD.MOV.U32 R71, RZ, RZ, 0x20 ;  /* 0x00000020ff477424 */ /* 0x000fe400078e00ff */
[C---:B------:R-:W-:Y:S02]  /*2140*/  IMAD R35, R153.reuse, R55, R28 ;  /* 0x0000003799237224 */ /* 0x040fe400078e021c */
[----:B------:R-:W-:-:S04]  /*2150*/  IMAD.WIDE.U32 R28, R153, R54, R22 ;  /* 0x00000036991c7225 */ /* 0x000fc800078e0016 */
[----:B------:R-:W-:Y:S02]  /*2160*/  IMAD.IADD R29, R35, 0x1, R29 ;  /* 0x00000001231d7824 */ /* 0x000fe400078e021d */
[----:B------:R-:W-:Y:S02]  /*2170*/  IMAD R37, R9, 0x60, RZ ;  /* 0x0000006009257824 */ /* 0x000fe400078e02ff */
[----:B-----5:R-:W-:-:S04]  /*2180*/  IMAD.WIDE.U32 R52, R2, R54, R28 ;  /* 0x0000003602347225 */ /* 0x020fc800078e001c */
[----:B------:R-:W-:Y:S02]  /*2190*/  IMAD.SHL.U32 R66, R8, 0x40, RZ ;  /* 0x0000004008427824 */ /* 0x000fe400078e00ff */
[----:B------:R-:W-:Y:S02]  /*21a0*/  IMAD R75, R15, 0x60, RZ ;  /* 0x000000600f4b7824 */ /* 0x000fe400078e02ff */
[----:B------:R-:W-:Y:S02]  /*21b0*/  IMAD.SHL.U32 R68, R14, 0x40, RZ ;  /* 0x000000400e447824 */ /* 0x000fe400078e00ff */
[----:B------:R-:W-:Y:S02]  /*21c0*/  IMAD.U32 R72, RZ, RZ, UR38 ;  /* 0x00000026ff487e24 */ /* 0x000fe4000f8e00ff */
[----:B------:R-:W-:-:S03]  /*21d0*/  IMAD.SHL.U32 R70, R54, 0x40, RZ ;  /* 0x0000004036467824 */ /* 0x000fc600078e00ff */
[----:B------:R-:W-:Y:S02]  /*21e0*/  LOP3.LUT R72, R72, 0x1, RZ, 0xfc, !PT ;  /* 0x0000000148487812 */ /* 0x000fe400078efcff */
        /* <DEDUP_REMOVED lines=12> */
[----:B------:R-:W-:Y:S01]  /*22b0*/  ISETP.GE.AND P2, PT, R60, UR4, PT ;  /* 0x000000043c007c0c */ /* 0x000fe2000bf46270 */
[----:B------:R-:W-:Y:S01]  /*22c0*/  IMAD R0, R153, R9, R0 ;  /* 0x0000000999007224 */ /* 0x000fe200078e0200 */
[----:B------:R-:W-:Y:S01]  /*22d0*/  ISETP.GE.AND P1, PT, R22, UR4, PT ;  /* 0x0000000416007c0c */ /* 0x000fe2000bf26270 */
[----:B------:R-:W-:Y:S01]  /*22e0*/  IMAD.WIDE.U32 R8, R8, 0x60, RZ ;  /* 0x0000006008087825 */ /* 0x000fe200078e00ff */
[----:B------:R-:W-:Y:S01]  /*22f0*/  SEL R6, RZ, 0xffffffff, P2 ;  /* 0xffffffffff067807 */ /* 0x000fe20001000000 */
[----:B------:R-:W-:Y:S01]  /*2300*/  ULDC.64 UR6, c[0x0][0x330] ;  /* 0x0000cc0000067ab9 */ /* 0x000fe20000000a00 */
[----:B------:R-:W-:Y:S01]  /*2310*/  IADD3.X R0, R59, R7, R0, P0, !PT ;  /* 0x000000073b007210 */ /* 0x000fe200007fe400 */
[----:B------:R-:W-:Y:S01]  /*2320*/  IMAD R7, R10, UR6, RZ ;  /* 0x000000060a077c24 */ /* 0x000fe2000f8e02ff */
[----:B------:R-:W-:Y:S01]  /*2330*/  ISETP.GE.AND P0, PT, R11, UR4, PT ;  /* 0x000000040b007c0c */ /* 0x000fe2000bf06270 */
[----:B------:R-:W-:Y:S01]  /*2340*/  IMAD.SHL.U32 R11, R6, 0x2, RZ ;  /* 0x00000002060b7824 */ /* 0x000fe200078e00ff */
[----:B------:R-:W-:Y:S01]  /*2350*/  SEL R10, RZ, 0x1, P1 ;  /* 0x00000001ff0a7807 */ /* 0x000fe20000800000 */
[C---:B------:R-:W-:Y:S01]  /*2360*/  IMAD R13, R122.reuse, UR7, R7 ;  /* 0x000000077a0d7c24 */ /* 0x040fe2000f8e0207 */
[----:B------:R-:W-:Y:S01]  /*2370*/  ISETP.GE.AND P1, PT, R61, UR4, PT ;  /* 0x000000043d007c0c */ /* 0x000fe2000bf26270 */
[----:B------:R-:W-:Y:S01]  /*2380*/  IMAD.WIDE.U32 R6, R122, UR6, R22 ;  /* 0x000000067a067c25 */ /* 0x000fe2000f8e0016 */
[----:B------:R-:W-:-:S02]  /*2390*/  ISETP.GE.AND P2, PT, R62, UR4, PT ;  /* 0x000000043e007c0c */ /* 0x000fc4000bf46270 */
[----:B------:R-:W-:Y:S01]  /*23a0*/  ISETP.GE.AND P3, PT, R12, UR4, PT ;  /* 0x000000040c007c0c */ /* 0x000fe2000bf66270 */
[----:B------:R-:W-:Y:S01]  /*23b0*/  IMAD.IADD R7, R7, 0x1, R13 ;  /* 0x0000000107077824 */ /* 0x000fe200078e020d */
[----:B------:R-:W-:Y:S01]  /*23c0*/  LOP3.LUT R10, R11, 0x2, R10, 0xe2, !PT ;  /* 0x000000020b0a7812 */ /* 0x000fe200078ee20a */
[----:B------:R-:W-:Y:S01]  /*23d0*/  IMAD.IADD R74, R9, 0x1, R37 ;  /* 0x00000001094a7824 */ /* 0x000fe200078e0225 */
        /* <DEDUP_REMOVED lines=8> */
[----:B------:R-:W-:Y:S01]  /*2460*/  IMAD.WIDE.U32 R20, R153, R14, R22 ;  /* 0x0000000e99147225 */ /* 0x000fe200078e0016 */
[----:B------:R-:W-:-:S02]  /*2470*/  SEL R12, RZ, 0x20, P2 ;  /* 0x00000020ff0c7807 */ /* 0x000fc40001000000 */
[----:B------:R-:W-:Y:S01]  /*2480*/  IADD3 R56, P2, R153, R56, RZ ;  /* 0x0000003899387210 */ /* 0x000fe20007f5e0ff */
[----:B------:R-:W-:Y:S01]  /*2490*/  IMAD R41, R123, UR5, R13 ;  /* 0x000000057b297c24 */ /* 0x000fe2000f8e020d */
[----:B------:R-:W-:Y:S01]  /*24a0*/  LOP3.LUT R11, R12, R10, R11, 0xfe, !PT ;  /* 0x0000000a0c0b7212 */ /* 0x000fe200078efe0b */
[----:B------:R-:W-:Y:S01]  /*24b0*/  IMAD.WIDE.U32 R12, R153, R14, R154 ;  /* 0x0000000e990c7225 */ /* 0x000fe200078e009a */
[----:B------:R-:W-:Y:S02]  /*24c0*/  SEL R10, RZ, 0x40, P0 ;  /* 0x00000040ff0a7807 */ /* 0x000fe40000000000 */
[----:B------:R-:W-:Y:S01]  /*24d0*/  ISETP.GE.AND P0, PT, R22, R73, PT ;  /* 0x000000491600720c */ /* 0x000fe20003f06270 */
[----:B------:R-:W-:Y:S01]  /*24e0*/  IMAD.MOV.U32 R30, RZ, RZ, R20 ;  /* 0x000000ffff1e7224 */ /* 0x000fe200078e0014 */
[----:B------:R-:W-:Y:S01]  /*24f0*/  LOP3.LUT R88, R11, R10, RZ, 0xfc, !PT ;  /* 0x0000000a0b587212 */ /* 0x000fe200078efcff */
[----:B------:R-:W-:Y:S01]  /*2500*/  IMAD R10, R164, R14, RZ ;  /* 0x0000000ea40a7224 */ /* 0x000fe200078e02ff */
[----:B------:R-:W-:Y:S01]  /*2510*/  SEL R33, R73, RZ, P0 ;  /* 0x000000ff49217207 */ /* 0x000fe20000000000 */
[----:B------:R-:W-:Y:S01]  /*2520*/  IMAD.WIDE.U32 R6, R123, UR4, R6 ;  /* 0x000000047b067c25 */ /* 0x000fe2000f8e0006 */
[----:B------:R-:W-:Y:S01]  /*2530*/  LOP3.LUT P1, RZ, R223, 0x4, RZ, 0xc0, !PT ;  /* 0x00000004dfff7812 */ /* 0x000fe2000782c0ff */
[----:B------:R-:W-:Y:S01]  /*2540*/  ULDC UR4, c[0x0][0x2f4] ;  /* 0x0000bd0000047ab9 */ /* 0x000fe20000000800 */
[----:B------:R-:W-:Y:S01]  /*2550*/  SEL R87, RZ, 0xffffff80, P3 ;  /* 0xffffff80ff577807 */ /* 0x000fe20001800000 */
[----:B------:R-:W-:Y:S01]  /*2560*/  IMAD R31, R153, R15, R10 ;  /* 0x0000000f991f7224 */ /* 0x000fe200078e020a */
[----:B------:R-:W-:Y:S01]  /*2570*/  SEL R71, R71, 0xffffffe0, !P1 ;  /* 0xffffffe047477807 */ /* 0x000fe20004800000 */
[----:B------:R-:W-:Y:S01]  /*2580*/  IMAD.WIDE.U32 R10, R153, R54, R154 ;  /* 0x00000036990a7225 */ /* 0x000fe200078e009a */
[----:B------:R-:W-:-:S02]  /*2590*/  LOP3.LUT R87, R88, 0x80, R87, 0xc8, !PT ;  /* 0x0000008058577812 */ /* 0x000fc400078ec857 */
[C---:B------:R-:W-:Y:S01]  /*25a0*/  ISETP.GE.AND P1, PT, R22.reuse, UR4, PT ;  /* 0x0000000416007c0c */ /* 0x040fe2000bf26270 */
[----:B------:R-:W-:Y:S01]  /*25b0*/  IMAD.IADD R33, R22, 0x1, R33 ;  /* 0x0000000116217824 */ /* 0x000fe200078e0221 */
[----:B------:R-:W-:Y:S01]  /*25c0*/  LOP3.LUT R88, R88, 0x40, RZ, 0xc0, !PT ;  /* 0x0000004058587812 */ /* 0x000fe200078ec0ff */
[----:B------:R-:W-:Y:S02]  /*25d0*/  IMAD.IADD R13, R13, 0x1, R31 ;  /* 0x000000010d0d7824 */ /* 0x000fe400078e021f */
[----:B------:R-:W-:Y:S01]  /*25e0*/  IMAD.IADD R31, R31, 0x1, R21 ;  /* 0x000000011f1f7824 */ /* 0x000fe200078e0215 */
[----:B------:R-:W-:Y:S01]  /*25f0*/  SHF.R.S32.HI R32, RZ, 0x1f, R33 ;  /* 0x0000001fff207819 */ /* 0x000fe20000011421 */
[----:B------:R-:W-:Y:S01]  /*2600*/  IMAD.IADD R21, R11, 0x1, R35 ;  /* 0x000000010b157824 */ /* 0x000fe200078e0223 */
[----:B------:R-:W-:Y:S01]  /*2610*/  SHF.R.S32.HI R35, RZ, 0x1f, R2 ;  /* 0x0000001fff237819 */ /* 0x000fe20000011402 */
[----:B------:R-:W-:Y:S01]  /*2620*/  IMAD.MOV.U32 R20, RZ, RZ, R10 ;  /* 0x000000ffff147224 */ /* 0x000fe200078e000a */
[----:B------:R-:W-:Y:S01]  /*2630*/  LEA.HI R33, R32, R33, RZ, 0x3 ;  /* 0x0000002120217211 */ /* 0x000fe200078f18ff */
[----:B------:R-:W-:Y:S01]  /*2640*/  IMAD.X R57, R164, 0x1, R43, P2 ;  /* 0x00000001a4397824 */ /* 0x000fe200010e062b */
[----:B------:R-:W-:Y:S01]  /*2650*/  ISETP.GE.AND P2, PT, R60, UR4, PT ;  /* 0x000000043c007c0c */ /* 0x000fe2000bf46270 */
[C---:B------:R-:W-:Y:S01]  /*2660*/  IMAD R10, R35.reuse, R14, RZ ;  /* 0x0000000e230a7224 */ /* 0x040fe200078e02ff */
[--C-:B------:R-:W-:Y:S01]  /*2670*/  LOP3.LUT R28, R166, 0x38, R33.reuse, 0xf8, !PT ;  /* 0x00000038a61c7812 */ /* 0x100fe200078ef821 */
[----:B------:R-:W-:Y:S01]  /*2680*/  IMAD R35, R35, R54, RZ ;  /* 0x0000003623237224 */ /* 0x000fe200078e02ff */
[----:B------:R-:W-:Y:S01]  /*2690*/  LOP3.LUT R29, R172, 0x38, R33, 0xf8, !PT ;  /* 0x00000038ac1d7812 */ /* 0x000fe200078ef821 */
[----:B------:R-:W-:Y:S01]  /*26a0*/  IMAD R39, R2, R15, R10 ;  /* 0x0000000f02277224 */ /* 0x000fe200078e020a */
[----:B------:R-:W-:Y:S01]  /*26b0*/  LOP3.LUT R28, R28, R173, RZ, 0x3c, !PT ;  /* 0x000000ad1c1c7212 */ /* 0x000fe200078e3cff */
[----:B------:R-:W-:Y:S01]  /*26c0*/  IMAD.WIDE.U32 R10, R2, R14, R12 ;  /* 0x0000000e020a7225 */ /* 0x000fe200078e000c */
[----:B------:R-:W-:-:S02]  /*26d0*/  LOP3.LUT R82, R33, 0xfffffff8, RZ, 0xc0, !PT ;  /* 0xfffffff821527812 */ /* 0x000fc400078ec0ff */
[----:B------:R-:W-:Y:S01]  /*26e0*/  SHF.R.S32.HI R81, RZ, 0x3, R33 ;  /* 0x00000003ff517819 */ /* 0x000fe20000011421 */
[C---:B------:R-:W-:Y:S01]  /*26f0*/  IMAD.WIDE.U32 R12, R2.reuse, R14, R30 ;  /* 0x0000000e020c7225 */ /* 0x040fe200078e001e */
[----:B------:R-:W-:Y:S02]  /*2700*/  LOP3.LUT R30, R29, R174, RZ, 0x3c, !PT ;  /* 0x000000ae1d1e7212 */ /* 0x000fe400078e3cff */
[----:B------:R-:W-:Y:S01]  /*2710*/  SHF.R.S32.HI R83, RZ, 0x1f, R82 ;  /* 0x0000001fff537819 */ /* 0x000fe20000011452 */
[C---:B------:R-:W-:Y:S02]  /*2720*/  IMAD R35, R2.reuse, R55, R35 ;  /* 0x0000003702237224 */ /* 0x040fe400078e0223 */
[----:B------:R-:W-:Y:S02]  /*2730*/  IMAD R31, R55, 0x60, RZ ;  /* 0x00000060371f7824 */ /* 0x000fe400078e02ff */
[----:B------:R-:W-:-:S04]  /*2740*/  IMAD.WIDE.U32 R20, R2, R54, R20 ;  /* 0x0000003602147225 */ /* 0x000fc800078e0014 */
[----:B------:R-:W-:-:S04]  /*2750*/  IMAD.WIDE.U32 R14, R14, 0x60, RZ ;  /* 0x000000600e0e7825 */ /* 0x000fc800078e00ff */
[----:B------:R-:W-:-:S04]  /*2760*/  IMAD.WIDE.U32 R54, R54, 0x60, RZ ;  /* 0x0000006036367825 */ /* 0x000fc800078e00ff */
[----:B------:R-:W-:Y:S02]  /*2770*/  IMAD.SHL.U32 R73, R73, 0x2, RZ ;  /* 0x0000000249497824 */ /* 0x000fe400078e00ff */
        /* <DEDUP_REMOVED lines=8> */
[----:B------:R-:W-:-:S07]  /*2800*/  IMAD.IADD R86, R7, 0x1, R41 ;  /* 0x0000000107567824 */ /* 0x000fce00078e0229 */
.L_x_12875:
        /* <DEDUP_REMOVED lines=10> */
[----:B------:R-:W-:Y:S01]  /*28b0*/  IMAD R98, R152, 0x1800, R159 ;  /* 0x0000180098627824 */ /* 0x000fe200078e029f */
[----:B------:R-:W-:Y:S01]  /*28c0*/  IADD3 R30, P5, R3, R94, RZ ;  /* 0x0000005e031e7210 */ /* 0x000fe20007fbe0ff */
[----:B------:R-:W-:Y:S02]  /*28d0*/  IMAD.IADD R99, R95, 0x1, R29 ;  /* 0x000000015f637824 */ /* 0x000fe400078e021d */
[----:B------:R-:W-:Y:S02]  /*28e0*/  IMAD.IADD R29, R159, 0x1, R71 ;  /* 0x000000019f1d7824 */ /* 0x000fe400078e0247 */
[----:B------:R-:W-:Y:S01]  /*28f0*/  IMAD.X R31, R99, 0x1, R0, P5 ;  /* 0x00000001631f7824 */ /* 0x000fe200028e0600 */
[----:B------:R-:W-:Y:S01]  /*2900*/  IADD3.X R28, R0, R99, R65, P3, P4 ;  /* 0x00000063001c7210 */ /* 0x000fe20001fe8441 */
[----:B------:R-:W-:Y:S01]  /*2910*/  IMAD R96, R152, 0x1800, R29 ;  /* 0x0000180098607824 */ /* 0x000fe200078e021d */
[-C--:B0-----:R-:W-:Y:S01]  /*2920*/  LEA R36, P3, R26, R92.reuse, 0x1 ;  /* 0x0000005c1a247211 */ /* 0x081fe200078608ff */
[--C-:B------:R-:W-:Y:S01]  /*2930*/  IMAD R98, R98, 0x2, R19.reuse ;  /* 0x0000000262627824 */ /* 0x100fe200078e0213 */
[----:B------:R-:W-:Y:S01]  /*2940*/  LEA R38, P5, R30, R92, 0x1 ;  /* 0x0000005c1e267211 */ /* 0x000fe200078a08ff */
[----:B------:R-:W-:Y:S01]  /*2950*/  IMAD R96, R96, 0x2, R19 ;  /* 0x0000000260607824 */ /* 0x000fe200078e0213 */
[----:B------:R-:W-:Y:S01]  /*2960*/  LEA.HI.X R37, R26, R93, R28, 0x1, P3 ;  /* 0x0000005d1a257211 */ /* 0x000fe200018f0c1c */
[----:B------:R-:W-:Y:S01]  /*2970*/  IMAD.MOV.U32 R26, RZ, RZ, R41 ;  /* 0x000000ffff1a7224 */ /* 0x000fe200078e0029 */
[----:B-1----:R-:W-:-:S02]  /*2980*/  ISETP.GE.AND P3, PT, R97, 0x1, PT ;  /* 0x000000016100780c */ /* 0x002fc40003f66270 */
        /* <DEDUP_REMOVED lines=45> */
.L_x_12832:
[----:B------:R-:W-:Y:S05]  /*2c60*/  BSYNC B1 ;  /* 0x0000000000017941 */ /* 0x000fea0003800000 */
.L_x_12831:
        /* <DEDUP_REMOVED lines=28> */
.L_x_12834:
[----:B------:R-:W-:Y:S05]  /*2e30*/  BSYNC B1 ;  /* 0x0000000000017941 */ /* 0x000fea0003800000 */
.L_x_12833:
        /* <DEDUP_REMOVED lines=17> */
[--C-:B------:R-:W-:Y:S01]  /*2f50*/  PRMT R93, R93, 0x5410, R92.reuse ;  /* 0x000054105d5d7816 */ /* 0x100fe2000000005c */
        /* <DEDUP_REMOVED lines=15> */
.L_x_12835:
[----:B------:R-:W-:Y:S01]  /*3050*/  IMAD R89, R152, 0x8, R144 ;  /* 0x0000000898597824 */ /* 0x000fe200078e0290 */
[----:B------:R-:W-:Y:S01]  /*3060*/  SHF.L.U32 R100, R157, 0x1f, RZ ;  /* 0x0000001f9d647819 */ /* 0x000fe200000006ff */
[----:B------:R-:W-:Y:S03]  /*3070*/  BSSY B1, `(.L_x_12836) ;  /* 0x0000003000017945 */ /* 0x000fe60003800000 */
[----:B------:R-:W0:Y:S02]  /*3080*/  SYNCS.PHASECHK.TRANS64.TRYWAIT P6, [R89+URZ+0x32490], R100 ;  /* 0x03249064590075a7 */ /* 0x000e2400080c017f */
[----:B0-----:R-:W-:Y:S05]  /*3090*/  @!P6 BRA `(.L_x_12837) ;  /* 0x000003480088e947 */ /* 0x001fea0003800000 */
.L_x_13209:
[----:B------:R-:W-:Y:S05]  /*30a0*/  BSYNC B1 ;  /* 0x0000000000017941 */ /* 0x000fea0003800000 */
.L_x_12836:
        /* <DEDUP_REMOVED lines=54> */
.L_x_12843:
[----:B------:R-:W-:Y:S05]  /*3410*/  BSYNC B3 ;  /* 0x0000000000037941 */ /* 0x000fea0003800000 */
.L_x_12842:
[----:B--2---:R1:W-:Y:S02]  /*3420*/  STG.E.128 desc[UR42][R38.64], R28 ;  /* 0x0000001c26007986 */ /* 0x0043e4000c101d2a */
.L_x_12841:
[----:B------:R-:W-:Y:S05]  /*3430*/  BSYNC B2 ;  /* 0x0000000000027941 */ /* 0x000fea0003800000 */
.L_x_12840:
        /* <DEDUP_REMOVED lines=31> */
[----:B------:R-:W-:Y:S02]  /*3630*/  IMAD.U32 R29, R28, 0x10000, RZ ;  /* 0x000100001c1d7824 */ /* 0x000fe400078e00ff */
[----:B------:R-:W-:Y:S01]  /*3640*/  FFMA.FTZ R31, R44, R51, -R31 ;  /* 0x000000332c1f7223 */ /* 0x000fe2000001081f */
[----:B------:R-:W-:Y:S01]  /*3650*/  LOP3.LUT R28, R28, 0xffff0000, RZ, 0xc0, !PT ;  /* 0xffff00001c1c7812 */ /* 0x000fe200078ec0ff */
[----:B------:R-:W-:Y:S01]  /*3660*/  FFMA.FTZ R44, R44, R103, R45 ;  /* 0x000000672c2c7223 */ /* 0x000fe2000001002d */
[C---:B------:R-:W-:Y:S01]  /*3670*/  FMUL.FTZ R45, R47.reuse, R102 ;  /* 0x000000662f2d7220 */ /* 0x040fe20000410000 */
[-C--:B------:R-:W-:Y:S01]  /*3680*/  FMUL.FTZ R47, R47, R50.reuse ;  /* 0x000000322f2f7220 */ /* 0x080fe20000410000 */
[C---:B------:R-:W-:Y:S01]  /*3690*/  FFMA.FTZ R105, R30.reuse, R49, -R105 ;  /* 0x000000311e697223 */ /* 0x040fe20000010869 */
[----:B------:R-:W-:Y:S01]  /*36a0*/  FFMA.FTZ R104, R30, R101, R104 ;  /* 0x000000651e687223 */ /* 0x000fe20000010068 */
[----:B------:R-:W-:Y:S01]  /*36b0*/  FMUL.FTZ R30, R28, R99 ;  /* 0x000000631c1e7220 */ /* 0x000fe20000410000 */
[----:B------:R-:W-:Y:S01]  /*36c0*/  FFMA.FTZ R45, R46, R50, -R45 ;  /* 0x000000322e2d7223 */ /* 0x000fe2000001082d */
[----:B------:R-:W-:Y:S01]  /*36d0*/  FMUL.FTZ R28, R28, R48 ;  /* 0x000000301c1c7220 */ /* 0x000fe20000410000 */
[----:B------:R-:W-:Y:S01]  /*36e0*/  FFMA.FTZ R46, R46, R102, R47 ;  /* 0x000000662e2e7223 */ /* 0x000fe2000001002f */
[C---:B------:R-:W-:Y:S01]  /*36f0*/  FFMA.FTZ R30, R29.reuse, R48, -R30 ;  /* 0x000000301d1e7223 */ /* 0x040fe2000001081e */
[----:B------:R-:W-:Y:S01]  /*3700*/  F2FP.BF16.F32.PACK_AB R104, R104, R105 ;  /* 0x000000696868723e */ /* 0x000fe200000010ff */
[----:B------:R-:W-:Y:S01]  /*3710*/  FFMA.FTZ R29, R29, R99, R28 ;  /* 0x000000631d1d7223 */ /* 0x000fe2000001001c */
[----:B------:R-:W-:-:S02]  /*3720*/  F2FP.BF16.F32.PACK_AB R44, R44, R31 ;  /* 0x0000001f2c2c723e */ /* 0x000fc400000010ff */
[----:B------:R-:W-:Y:S02]  /*3730*/  F2FP.BF16.F32.PACK_AB R45, R46, R45 ;  /* 0x0000002d2e2d723e */ /* 0x000fe400000010ff */
[----:B------:R-:W-:Y:S01]  /*3740*/  F2FP.BF16.F32.PACK_AB R28, R29, R30 ;  /* 0x0000001e1d1c723e */ /* 0x000fe200000010ff */
[----:B------:R-:W-:Y:S02]  /*3750*/  IMAD.MOV.U32 R30, RZ, RZ, R44 ;  /* 0x000000ffff1e7224 */ /* 0x000fe400078e002c */
[----:B------:R-:W-:Y:S02]  /*3760*/  IMAD.MOV.U32 R31, RZ, RZ, R45 ;  /* 0x000000ffff1f7224 */ /* 0x000fe400078e002d */
[----:B------:R-:W-:-:S07]  /*3770*/  IMAD.MOV.U32 R29, RZ, RZ, R104 ;  /* 0x000000ffff1d7224 */ /* 0x000fce00078e0068 */
.L_x_12845:
[----:B------:R-:W-:Y:S05]  /*3780*/  BSYNC B2 ;  /* 0x0000000000027941 */ /* 0x000fea0003800000 */
.L_x_12844:
[----:B--2---:R2:W-:Y:S02]  /*3790*/  STG.E.128 desc[UR42][R38.64+0x40], R28 ;  /* 0x0000401c26007986 */ /* 0x0045e4000c101d2a */
.L_x_12839:
[----:B------:R-:W-:Y:S05]  /*37a0*/  BSYNC B1 ;  /* 0x0000000000017941 */ /* 0x000fea0003800000 */
.L_x_12838:
        /* <DEDUP_REMOVED lines=53> */
.L_x_12850:
[----:B------:R-:W-:Y:S05]  /*3b00*/  BSYNC B2 ;  /* 0x0000000000027941 */ /* 0x000fea0003800000 */
.L_x_12849:
[----:B--2---:R3:W-:Y:S02]  /*3b10*/  STG.E.128 desc[UR42][R36.64], R28 ;  /* 0x0000001c24007986 */ /* 0x0047e4000c101d2a */
.L_x_12848:
[----:B------:R-:W-:Y:S05]  /*3b20*/  BSYNC B1 ;  /* 0x0000000000017941 */ /* 0x000fea0003800000 */
.L_x_12847:
        /* <DEDUP_REMOVED lines=51> */
.L_x_12852:
[----:B------:R-:W-:Y:S05]  /*3e60*/  BSYNC B1 ;  /* 0x0000000000017941 */ /* 0x000fea0003800000 */
.L_x_12851:
[----:B--2---:R4:W-:Y:S01]  /*3e70*/  STG.E.128 desc[UR42][R36.64+0x40], R28 ;  /* 0x0000401c24007986 */ /* 0x0049e2000c101d2a */
[----:B------:R-:W-:Y:S05]  /*3e80*/  BRA `(.L_x_12846) ;  /* 0x0000001400b47947 */ /* 0x000fea0003800000 */
.L_x_12830:
        /* <DEDUP_REMOVED lines=30> */
[----:B-1----:R-:W-:-:S04]  /*4070*/  @!P3 LEA R44, P4, R42, R40, 0x1 ;  /* 0x000000282a2cb211 */ /* 0x002fc800078808ff */
[----:B------:R-:W-:Y:S01]  /*4080*/  @!P3 LEA.HI.X R45, R42, R41, R43, 0x1, P4 ;  /* 0x000000292a2db211 */ /* 0x000fe200020f0c2b */
[----:B------:R2:W4:Y:S01]  /*4090*/  @!P3 LDG.E.128 R36, desc[UR42][R46.64] ;  /* 0x0000002a2e24b981 */ /* 0x000522000c1e1d00 */
[----:B------:R-:W-:Y:S02]  /*40a0*/  CS2R R42, SRZ ;  /* 0x00000000002a7805 */ /* 0x000fe4000001ff00 */
        /* <DEDUP_REMOVED lines=38> */
.L_x_12853:
        /* <DEDUP_REMOVED lines=9> */
.L_x_13210:
[----:B------:R-:W-:Y:S05]  /*43a0*/  BSYNC B1 ;  /* 0x0000000000017941 */ /* 0x000fea0003800000 */
.L_x_12854:
        /* <DEDUP_REMOVED lines=11> */
[----:B------:R-:W-:Y:S01]  /*4460*/  LEA.HI R44, R45, R44, RZ, 0x4 ;  /* 0x0000002c2d2c7211 */ /* 0x000fe200078f20ff */
[----:B------:R-:W-:Y:S01]  /*4470*/  IMAD R45, R152, 0x1800, R84 ;  /* 0x00001800982d7824 */ /* 0x000fe200078e0254 */
[----:B------:R-:W-:Y:S02]  /*4480*/  IADD3.X R106, R59, R108, R83, P5, P6 ;  /* 0x0000006c3b6a7210 */ /* 0x000fe40002fec453 */
[----:B------:R-:W-:Y:S01]  /*4490*/  LEA.HI.SX32 R44, R44, R81, 0x1c ;  /* 0x000000512c2c7211 */ /* 0x000fe200078fe2ff */
[----:B------:R-:W-:-:S04]  /*44a0*/  IMAD R45, R45, 0x2, R144 ;  /* 0x000000022d2d7824 */ /* 0x000fc800078e0290 */
        /* <DEDUP_REMOVED lines=25> */
[----:B------:R-:W-:Y:S01]  /*4640*/  SHF.R.U64 R118, R30, 0x10, R31 ;  /* 0x000000101e767819 */ /* 0x000fe2000000121f */
[C---:B------:R-:W-:Y:S01]  /*4650*/  IMAD.U32 R30, R45.reuse, 0x10000, RZ ;  /* 0x000100002d1e7824 */ /* 0x040fe200078e00ff */
[----:B------:R-:W-:Y:S01]  /*4660*/  LOP3.LUT R31, R45, 0xffff0000, RZ, 0xc0, !PT ;  /* 0xffff00002d1f7812 */ /* 0x000fe200078ec0ff */
[----:B------:R-:W-:Y:S01]  /*4670*/  FMUL.FTZ R127, R35, R123 ;  /* 0x0000007b237f7220 */ /* 0x000fe20000410000 */
        /* <DEDUP_REMOVED lines=8> */
[----:B------:R-:W-:Y:S01]  /*4700*/  IMAD.U32 R49, R51, 0x10000, RZ ;  /* 0x0001000033317824 */ /* 0x000fe200078e00ff */
[----:B------:R-:W-:Y:S01]  /*4710*/  SHF.R.U64 R120, R32, 0x10, R33 ;  /* 0x0000001020787819 */ /* 0x000fe20000001221 */
[----:B------:R-:W-:-:S02]  /*4720*/  IMAD.U32 R35, R125, 0x10000, RZ ;  /* 0x000100007d237824 */ /* 0x000fc400078e00ff */
[-C--:B------:R-:W-:Y:S01]  /*4730*/  FMUL.FTZ R130, R45, R116.reuse ;  /* 0x000000742d827220 */ /* 0x080fe20000410000 */
[----:B------:R-:W-:Y:S02]  /*4740*/  IMAD.U32 R30, R119, 0x10000, RZ ;  /* 0x00010000771e7824 */ /* 0x000fe400078e00ff */
[----:B------:R-:W-:Y:S01]  /*4750*/  FFMA.FTZ R128, R31, R116, -R126 ;  /* 0x000000741f807223 */ /* 0x000fe2000001087e */
[----:B------:R-:W-:Y:S01]  /*4760*/  IMAD.U32 R32, R47, 0x10000, RZ ;  /* 0x000100002f207824 */ /* 0x000fe200078e00ff */
[----:B------:R-:W-:Y:S01]  /*4770*/  LOP3.LUT R51, R51, 0xffff0000, RZ, 0xc0, !PT ;  /* 0xffff000033337812 */ /* 0x000fe200078ec0ff */
[-C--:B------:R-:W-:Y:S01]  /*4780*/  FMUL.FTZ R45, R49, R35.reuse ;  /* 0x00000023312d7220 */ /* 0x080fe20000410000 */
[----:B------:R-:W-:Y:S01]  /*4790*/  LOP3.LUT R126, R125, 0xffff0000, RZ, 0xc0, !PT ;  /* 0xffff00007d7e7812 */ /* 0x000fe200078ec0ff */
[----:B------:R-:W-:Y:S01]  /*47a0*/  FMUL.FTZ R132, R49, R30 ;  /* 0x0000001e31847220 */ /* 0x000fe20000410000 */
[----:B------:R-:W-:Y:S01]  /*47b0*/  LOP3.LUT R116, R119, 0xffff0000, RZ, 0xc0, !PT ;  /* 0xffff000077747812 */ /* 0x000fe200078ec0ff */
[----:B------:R-:W-:Y:S01]  /*47c0*/  FFMA.FTZ R130, R31, R122, R130 ;  /* 0x0000007a1f827223 */ /* 0x000fe20000010082 */
[----:B------:R-:W-:Y:S01]  /*47d0*/  PRMT R120, R110, 0x5432, R120 ;  /* 0x000054326e787816 */ /* 0x000fe20000000078 */
[C---:B------:R-:W-:Y:S01]  /*47e0*/  FFMA.FTZ R117, R32.reuse, R30, -R45 ;  /* 0x0000001e20757223 */ /* 0x040fe2000001082d */
[----:B------:R-:W-:Y:S01]  /*47f0*/  LOP3.LUT R33, R47, 0xffff0000, RZ, 0xc0, !PT ;  /* 0xffff00002f217812 */ /* 0x000fe200078ec0ff */
[----:B------:R-:W-:Y:S01]  /*4800*/  FFMA.FTZ R132, R32, R35, R132 ;  /* 0x0000002320847223 */ /* 0x000fe20000010084 */
[----:B------:R-:W-:Y:S01]  /*4810*/  LOP3.LUT R48, R48, 0xffff0000, RZ, 0xc0, !PT ;  /* 0xffff000030307812 */ /* 0x000fe200078ec0ff */
[C---:B------:R-:W-:Y:S01]  /*4820*/  FMUL.FTZ R32, R51.reuse, R126 ;  /* 0x0000007e33207220 */ /* 0x040fe20000410000 */
[-C--:B------:R-:W-:Y:S01]  /*4830*/  FMUL.FTZ R122, R51, R116.reuse ;  /* 0x00000074337a7220 */ /* 0x080fe20000410000 */
[C---:B------:R-:W-:Y:S01]  /*4840*/  LOP3.LUT R35, R120.reuse, 0xffff0000, RZ, 0xc0, !PT ;  /* 0xffff000078237812 */ /* 0x040fe200078ec0ff */
[----:B------:R-:W-:Y:S01]  /*4850*/  IMAD.U32 R31, R120, 0x10000, RZ ;  /* 0x00010000781f7824 */ /* 0x000fe200078e00ff */
[----:B------:R-:W-:Y:S01]  /*4860*/  LOP3.LUT R44, R44, 0xffff0000, RZ, 0xc0, !PT ;  /* 0xffff00002c2c7812 */ /* 0x000fe200078ec0ff */
[C---:B------:R-:W-:Y:S01]  /*4870*/  IMAD.U32 R30, R115.reuse, 0x10000, RZ ;  /* 0x00010000731e7824 */ /* 0x040fe200078e00ff */
[----:B------:R-:W-:Y:S01]  /*4880*/  LOP3.LUT R115, R115, 0xffff0000, RZ, 0xc0, !PT ;  /* 0xffff000073737812 */ /* 0x000fe200078ec0ff */
[C---:B------:R-:W-:Y:S01]  /*4890*/  FFMA.FTZ R116, R33.reuse, R116, -R32 ;  /* 0x0000007421747223 */ /* 0x040fe20000010820 */
[----:B------:R-:W-:Y:S01]  /*48a0*/  FFMA.FTZ R51, R33, R126, R122 ;  /* 0x0000007e21337223 */ /* 0x000fe2000001007a */
[----:B------:R-:W-:Y:S01]  /*48b0*/  FMUL.FTZ R32, R34, R31 ;  /* 0x0000001f22207220 */ /* 0x000fe20000410000 */
[----:B------:R-:W-:Y:S01]  /*48c0*/  FMUL.FTZ R33, R48, R35 ;  /* 0x0000002330217220 */ /* 0x000fe20000410000 */
[----:B------:R-:W-:Y:S01]  /*48d0*/  PRMT R124, R109, 0x5432, R124 ;  /* 0x000054326d7c7816 */ /* 0x000fe2000000007c */
[----:B------:R-:W-:Y:S01]  /*48e0*/  FMUL.FTZ R34, R34, R30 ;  /* 0x0000001e22227220 */ /* 0x000fe20000410000 */
[----:B------:R-:W-:Y:S01]  /*48f0*/  PRMT R118, R105, 0x5432, R118 ;  /* 0x0000543269767816 */ /* 0x000fe20000000076 */
[----:B------:R-:W-:Y:S01]  /*4900*/  FMUL.FTZ R45, R48, R115 ;  /* 0x00000073302d7220 */ /* 0x000fe20000410000 */
[----:B------:R-:W-:-:S02]  /*4910*/  IMAD.U32 R47, R50, 0x10000, RZ ;  /* 0x00010000322f7824 */ /* 0x000fc400078e00ff */
[----:B------:R-:W-:Y:S01]  /*4920*/  FFMA.FTZ R115, R44, R115, -R33 ;  /* 0x000000732c737223 */ /* 0x000fe20000010821 */
[----:B------:R-:W-:Y:S01]  /*4930*/  LOP3.LUT R50, R50, 0xffff0000, RZ, 0xc0, !PT ;  /* 0xffff000032327812 */ /* 0x000fe200078ec0ff */
[C---:B------:R-:W-:Y:S01]  /*4940*/  FFMA.FTZ R32, R29.reuse, R30, -R32 ;  /* 0x0000001e1d207223 */ /* 0x040fe20000010820 */
[----:B------:R-:W-:Y:S01]  /*4950*/  FFMA.FTZ R34, R29, R31, R34 ;  /* 0x0000001f1d227223 */ /* 0x000fe20000010022 */
[C---:B------:R-:W-:Y:S01]  /*4960*/  LOP3.LUT R33, R124.reuse, 0xffff0000, RZ, 0xc0, !PT ;  /* 0xffff00007c217812 */ /* 0x040fe200078ec0ff */
[----:B------:R-:W-:Y:S01]  /*4970*/  IMAD.U32 R30, R124, 0x10000, RZ ;  /* 0x000100007c1e7824 */ /* 0x000fe200078e00ff */
[C---:B------:R-:W-:Y:S01]  /*4980*/  LOP3.LUT R31, R118.reuse, 0xffff0000, RZ, 0xc0, !PT ;  /* 0xffff0000761f7812 */ /* 0x040fe200078ec0ff */
[----:B------:R-:W-:Y:S02]  /*4990*/  IMAD.U32 R29, R118, 0x10000, RZ ;  /* 0x00010000761d7824 */ /* 0x000fe400078e00ff */
[----:B------:R-:W-:Y:S01]  /*49a0*/  FFMA.FTZ R45, R44, R35, R45 ;  /* 0x000000232c2d7223 */ /* 0x000fe2000001002d */
[----:B------:R-:W-:Y:S01]  /*49b0*/  LOP3.LUT R46, R46, 0xffff0000, RZ, 0xc0, !PT ;  /* 0xffff00002e2e7812 */ /* 0x000fe200078ec0ff */
[CC--:B------:R-:W-:Y:S01]  /*49c0*/  FMUL.FTZ R35, R47.reuse, R30.reuse ;  /* 0x0000001e2f237220 */ /* 0x0c0fe20000410000 */
[C---:B------:R-:W-:Y:S01]  /*49d0*/  FMUL.FTZ R49, R50.reuse, R33 ;  /* 0x0000002132317220 */ /* 0x040fe20000410000 */
[----:B------:R-:W-:Y:S01]  /*49e0*/  FMUL.FTZ R47, R47, R29 ;  /* 0x0000001d2f2f7220 */ /* 0x000fe20000410000 */
[----:B------:R-:W-:Y:S01]  /*49f0*/  FMUL.FTZ R50, R50, R31 ;  /* 0x0000001f32327220 */ /* 0x000fe20000410000 */
[----:B------:R-:W-:Y:S01]  /*4a00*/  FFMA.FTZ R35, R28, R29, -R35 ;  /* 0x0000001d1c237223 */ /* 0x000fe20000010823 */
[----:B------:R-:W-:Y:S01]  /*4a10*/  F2FP.BF16.F32.PACK_AB R127, R128, R127 ;  /* 0x0000007f807f723e */ /* 0x000fe200000010ff */
[----:B------:R-:W-:Y:S01]  /*4a20*/  FFMA.FTZ R47, R28, R30, R47 ;  /* 0x0000001e1c2f7223 */ /* 0x000fe2000001002f */
[C---:B------:R-:W-:Y:S01]  /*4a30*/  FFMA.FTZ R50, R46.reuse, R33, R50 ;  /* 0x000000212e327223 */ /* 0x040fe20000010032 */
[----:B------:R-:W-:Y:S01]  /*4a40*/  FFMA.FTZ R28, R46, R31, -R49 ;  /* 0x0000001f2e1c7223 */ /* 0x000fe20000010831 */
[----:B------:R-:W-:-:S02]  /*4a50*/  F2FP.BF16.F32.PACK_AB R116, R116, R117 ;  /* 0x000000757474723e */ /* 0x000fc400000010ff */
[----:B------:R-:W-:Y:S01]  /*4a60*/  F2FP.BF16.F32.PACK_AB R48, R45, R34 ;  /* 0x000000222d30723e */ /* 0x000fe200000010ff */
[----:B------:R-:W-:Y:S01]  /*4a70*/  IMAD.MOV.U32 R45, RZ, RZ, R127 ;  /* 0x000000ffff2d7224 */ /* 0x000fe200078e007f */
[----:B------:R-:W-:Y:S01]  /*4a80*/  F2FP.BF16.F32.PACK_AB R50, R50, R47 ;  /* 0x0000002f3232723e */ /* 0x000fe200000010ff */
[----:B------:R-:W-:Y:S01]  /*4a90*/  IMAD.MOV.U32 R47, RZ, RZ, R116 ;  /* 0x000000ffff2f7224 */ /* 0x000fe200078e0074 */
[----:B------:R-:W-:Y:S02]  /*4aa0*/  F2FP.BF16.F32.PACK_AB R49, R130, R129 ;  /* 0x000000818231723e */ /* 0x000fe400000010ff */
[----:B------:R-:W-:Y:S02]  /*4ab0*/  F2FP.BF16.F32.PACK_AB R51, R51, R132 ;  /* 0x000000843333723e */ /* 0x000fe400000010ff */
[----:B------:R-:W-:Y:S02]  /*4ac0*/  F2FP.BF16.F32.PACK_AB R44, R115, R32 ;  /* 0x00000020732c723e */ /* 0x000fe400000010ff */
[----:B------:R-:W-:-:S07]  /*4ad0*/  F2FP.BF16.F32.PACK_AB R46, R28, R35 ;  /* 0x000000231c2e723e */ /* 0x000fce00000010ff */
.L_x_12859:
[----:B------:R-:W-:Y:S05]  /*4ae0*/  BSYNC B2 ;  /* 0x0000000000027941 */ /* 0x000fea0003800000 */
.L_x_12858:
[----:B------:R-:W-:Y:S02]  /*4af0*/  ISETP.GE.AND P5, PT, R103, R102, PT ;  /* 0x000000666700720c */ /* 0x000fe40003fa6270 */
[----:B------:R-:W-:-:S11]  /*4b00*/  P2R R29, PR, RZ, 0x1 ;  /* 0x00000001ff1d7803 */ /* 0x000fd60000000000 */
[--C-:B------:R-:W-:Y:S02]  /*4b10*/  @!P5 SHF.R.S32.HI R28, RZ, 0x1f, R103.reuse ;  /* 0x0000001fff1cd819 */ /* 0x100fe40000011467 */
[----:B------:R-:W-:-:S04]  /*4b20*/  @!P5 IADD3 R98, P0, P6, R4, R98, R103 ;  /* 0x000000620462d210 */ /* 0x000fc80007e1e067 */
[----:B------:R-:W-:Y:S02]  /*4b30*/  @!P5 IADD3.X R108, R59, R108, R28, P0, P6 ;  /* 0x0000006c3b6cd210 */ /* 0x000fe400007ec41c */
[-C--:B------:R-:W-:Y:S02]  /*4b40*/  LEA R28, P6, R101, R92.reuse, 0x1 ;  /* 0x0000005c651c7211 */ /* 0x080fe400078c08ff */
[----:B------:R-:W-:Y:S02]  /*4b50*/  ISETP.NE.AND P0, PT, R29, RZ, PT ;  /* 0x000000ff1d00720c */ /* 0x000fe40003f05270 */
[----:B------:R-:W-:Y:S02]  /*4b60*/  LEA.HI.X R29, R101, R93, R106, 0x1, P6 ;  /* 0x0000005d651d7211 */ /* 0x000fe400030f0c6a */
[----:B------:R-:W-:-:S03]  /*4b70*/  @!P5 LEA R30, P6, R98, R92, 0x1 ;  /* 0x0000005c621ed211 */ /* 0x000fc600078c08ff */
[----:B-1----:R1:W-:Y:S01]  /*4b80*/  STG.E.128 desc[UR42][R28.64], R44 ;  /* 0x0000002c1c007986 */ /* 0x0023e2000c101d2a */
[----:B------:R-:W-:-:S05]  /*4b90*/  @!P5 LEA.HI.X R31, R98, R93, R108, 0x1, P6 ;  /* 0x0000005d621fd211 */ /* 0x000fca00030f0c6c */
[----:B--2---:R1:W-:Y:S04]  /*4ba0*/  @!P5 STG.E.128 desc[UR42][R30.64], R48 ;  /* 0x000000301e00d986 */ /* 0x0043e8000c101d2a */
.L_x_12857:
[----:B------:R-:W-:Y:S05]  /*4bb0*/  BSYNC B1 ;  /* 0x0000000000017941 */ /* 0x000fea0003800000 */
.L_x_12856:
        /* <DEDUP_REMOVED lines=10> */
[----:B------:R-:W-:-:S04]  /*4c60*/  LEA R44, P5, R28, R92, 0x1 ;  /* 0x0000005c1c2c7211 */ /* 0x000fc800078a08ff */
[----:B------:R-:W-:Y:S02]  /*4c70*/  LEA.HI.X R45, R28, R93, R29, 0x1, P5 ;  /* 0x0000005d1c2d7211 */ /* 0x000fe400028f0c1d */
[----:B------:R-:W-:-:S04]  /*4c80*/  SHF.R.S32.HI R29, RZ, 0x1f, R104 ;  /* 0x0000001fff1d7819 */ /* 0x000fc80000011468 */
[----:B------:R-:W-:-:S04]  /*4c90*/  LEA.HI R104, R29, R104, RZ, 0x4 ;  /* 0x000000681d687211 */ /* 0x000fc800078f20ff */
[----:B------:R-:W-:-:S05]  /*4ca0*/  LEA.HI.SX32 R47, R104, R81, 0x1c ;  /* 0x00000051682f7211 */ /* 0x000fca00078fe2ff */
[----:B------:R-:W-:-:S05]  /*4cb0*/  IMAD.SHL.U32 R47, R47, 0x8, RZ ;  /* 0x000000082f2f7824 */ /* 0x000fca00078e00ff */
[----:B------:R-:W-:-:S04]  /*4cc0*/  LOP3.LUT R29, R172, 0x38, R47, 0xf8, !PT ;  /* 0x00000038ac1d7812 */ /* 0x000fc800078ef82f */
[----:B------:R-:W-:Y:S01]  /*4cd0*/  LOP3.LUT R28, R29, R174, RZ, 0x3c, !PT ;  /* 0x000000ae1d1c7212 */ /* 0x000fe200078e3cff */
[----:B------:R-:W-:-:S04]  /*4ce0*/  IMAD R29, R152, 0x1800, R85 ;  /* 0x00001800981d7824 */ /* 0x000fc800078e0255 */
[----:B------:R-:W-:Y:S02]  /*4cf0*/  IMAD.IADD R31, R175, 0x1, R28 ;  /* 0x00000001af1f7824 */ /* 0x000fe400078e021c */
        /* <DEDUP_REMOVED lines=8> */
[----:B------:R-:W-:Y:S02]  /*4d80*/  PRMT R110, R110, 0x5410, R51 ;  /* 0x000054106e6e7816 */ /* 0x000fe40000000033 */
[----:B------:R-:W-:Y:S02]  /*4d90*/  PRMT R114, R114, 0x5410, R49 ;  /* 0x0000541072727816 */ /* 0x000fe40000000031 */
[----:B------:R-:W-:Y:S01]  /*4da0*/  SHF.R.U64 R50, R40, 0x10, R41 ;  /* 0x0000001028327819 */ /* 0x000fe20000001229 */
[----:B--2---:R-:W-:Y:S01]  /*4db0*/  IMAD.U32 R40, R33, 0x10000, RZ ;  /* 0x0001000021287824 */ /* 0x004fe200078e00ff */
[----:B------:R-:W-:Y:S01]  /*4dc0*/  SHF.R.U32.HI R99, RZ, 0x10, R43 ;  /* 0x00000010ff637819 */ /* 0x000fe2000001162b */
[----:B------:R-:W-:Y:S01]  /*4dd0*/  IMAD.U32 R51, R114, 0x10000, RZ ;  /* 0x0001000072337824 */ /* 0x000fe200078e00ff */
[----:B------:R-:W-:Y:S01]  /*4de0*/  SHF.R.U32.HI R96, RZ, 0x10, R39 ;  /* 0x00000010ff607819 */ /* 0x000fe20000011627 */
[----:B------:R-:W-:Y:S01]  /*4df0*/  IMAD.U32 R49, R110, 0x10000, RZ ;  /* 0x000100006e317824 */ /* 0x000fe200078e00ff */
[----:B------:R-:W-:Y:S01]  /*4e00*/  SHF.R.U64 R104, R36, 0x10, R37 ;  /* 0x0000001024687819 */ /* 0x000fe20000001225 */
[----:B-1----:R-:W-:Y:S01]  /*4e10*/  IMAD.U32 R36, R29, 0x10000, RZ ;  /* 0x000100001d247824 */ /* 0x002fe200078e00ff */
[----:B------:R-:W-:Y:S01]  /*4e20*/  SHF.R.U64 R48, R42, 0x10, R43 ;  /* 0x000000102a307819 */ /* 0x000fe2000000122b */
[----:B------:R-:W-:Y:S01]  /*4e30*/  FMUL.FTZ R97, R40, R51 ;  /* 0x0000003328617220 */ /* 0x000fe20000410000 */
[----:B------:R-:W-:Y:S01]  /*4e40*/  PRMT R112, R112, 0x5410, R99 ;  /* 0x0000541070707816 */ /* 0x000fe20000000063 */
[----:B------:R-:W-:Y:S01]  /*4e50*/  FMUL.FTZ R99, R40, R49 ;  /* 0x0000003128637220 */ /* 0x000fe20000410000 */
[----:B------:R-:W-:Y:S01]  /*4e60*/  LOP3.LUT R41, R33, 0xffff0000, RZ, 0xc0, !PT ;  /* 0xffff000021297812 */ /* 0x000fe200078ec0ff */
[----:B------:R-:W-:Y:S01]  /*4e70*/  IMAD.U32 R42, R35, 0x10000, RZ ;  /* 0x00010000232a7824 */ /* 0x000fe200078e00ff */
[----:B------:R-:W-:Y:S01]  /*4e80*/  LOP3.LUT R110, R110, 0xffff0000, RZ, 0xc0, !PT ;  /* 0xffff00006e6e7812 */ /* 0x000fe200078ec0ff */
[----:B------:R-:W-:Y:S01]  /*4e90*/  FFMA.FTZ R99, R36, R51, R99 ;  /* 0x0000003324637223 */ /* 0x000fe20000010063 */
[----:B------:R-:W-:-:S02]  /*4ea0*/  LOP3.LUT R114, R114, 0xffff0000, RZ, 0xc0, !PT ;  /* 0xffff000072727812 */ /* 0x000fc400078ec0ff */
[----:B------:R-:W-:Y:S02]  /*4eb0*/  PRMT R107, R107, 0x5410, R96 ;  /* 0x000054106b6b7816 */ /* 0x000fe40000000060 */
[----:B------:R-:W-:Y:S01]  /*4ec0*/  PRMT R111, R111, 0x5410, R48 ;  /* 0x000054106f6f7816 */ /* 0x000fe20000000030 */
[----:B------:R-:W-:Y:S01]  /*4ed0*/  FFMA.FTZ R48, R36, R49, -R97 ;  /* 0x0000003124307223 */ /* 0x000fe20000010861 */
[----:B------:R-:W-:Y:S01]  /*4ee0*/  LOP3.LUT R37, R29, 0xffff0000, RZ, 0xc0, !PT ;  /* 0xffff00001d257812 */ /* 0x000fe200078ec0ff */
[C---:B------:R-:W-:Y:S02]  /*4ef0*/  IMAD.U32 R97, R112.reuse, 0x10000, RZ ;  /* 0x0001000070617824 */ /* 0x040fe400078e00ff */
[----:B------:R-:W-:Y:S01]  /*4f00*/  FMUL.FTZ R36, R41, R110 ;  /* 0x0000006e29247220 */ /* 0x000fe20000410000 */
[----:B------:R-:W-:Y:S01]  /*4f10*/  LOP3.LUT R43, R35, 0xffff0000, RZ, 0xc0, !PT ;  /* 0xffff0000232b7812 */ /* 0x000fe200078ec0ff */
[-C--:B------:R-:W-:Y:S01]  /*4f20*/  FMUL.FTZ R40, R41, R114.reuse ;  /* 0x0000007229287220 */ /* 0x080fe20000410000 */
[----:B------:R-:W-:Y:S01]  /*4f30*/  LOP3.LUT R112, R112, 0xffff0000, RZ, 0xc0, !PT ;  /* 0xffff000070707812 */ /* 0x000fe200078ec0ff */
[----:B------:R-:W-:Y:S01]  /*4f40*/  IMAD.U32 R49, R107, 0x10000, RZ ;  /* 0x000100006b317824 */ /* 0x000fe200078e00ff */
[----:B------:R-:W-:Y:S01]  /*4f50*/  PRMT R113, R113, 0x5410, R50 ;  /* 0x0000541071717816 */ /* 0x000fe20000000032 */
[C---:B------:R-:W-:Y:S01]  /*4f60*/  FFMA.FTZ R114, R37.reuse, R114, R36 ;  /* 0x0000007225727223 */ /* 0x040fe20000010024 */
[----:B------:R-:W-:Y:S01]  /*4f70*/  SHF.R.U64 R98, R38, 0x10, R39 ;  /* 0x0000001026627819 */ /* 0x000fe20000001227 */
[C---:B------:R-:W-:Y:S01]  /*4f80*/  IMAD.U32 R38, R32.reuse, 0x10000, RZ ;  /* 0x0001000020267824 */ /* 0x040fe200078e00ff */
[----:B------:R-:W-:Y:S01]  /*4f90*/  LOP3.LUT R39, R32, 0xffff0000, RZ, 0xc0, !PT ;  /* 0xffff000020277812 */ /* 0x000fe200078ec0ff */
[----:B------:R-:W-:Y:S01]  /*4fa0*/  FFMA.FTZ R51, R37, R110, -R40 ;  /* 0x0000006e25337223 */ /* 0x000fe20000010828 */
[----:B------:R-:W-:Y:S01]  /*4fb0*/  LOP3.LUT R33, R31, 0xffff0000, RZ, 0xc0, !PT ;  /* 0xffff00001f217812 */ /* 0x000fe200078ec0ff */
[C---:B------:R-:W-:Y:S01]  /*4fc0*/  FMUL.FTZ R41, R42.reuse, R97 ;  /* 0x000000612a297220 */ /* 0x040fe20000410000 */
[----:B------:R-:W-:Y:S01]  /*4fd0*/  LOP3.LUT R36, R107, 0xffff0000, RZ, 0xc0, !PT ;  /* 0xffff00006b247812 */ /* 0x000fe200078ec0ff */
[----:B------:R-:W-:Y:S01]  /*4fe0*/  IMAD.U32 R32, R31, 0x10000, RZ ;  /* 0x000100001f207824 */ /* 0x000fe200078e00ff */
[----:B------:R-:W-:Y:S01]  /*4ff0*/  PRMT R109, R109, 0x5410, R104 ;  /* 0x000054106d6d7816 */ /* 0x000fe20000000068 */
[----:B------:R-:W-:Y:S01]  /*5000*/  FMUL.FTZ R42, R42, R49 ;  /* 0x000000312a2a7220 */ /* 0x000fe20000410000 */
[----:B------:R-:W-:Y:S01]  /*5010*/  FMUL.FTZ R40, R43, R112 ;  /* 0x000000702b287220 */ /* 0x000fe20000410000 */
[----:B------:R-:W-:-:S02]  /*5020*/  IMAD.U32 R37, R113, 0x10000, RZ ;  /* 0x0001000071257824 */ /* 0x000fc400078e00ff */
[C---:B------:R-:W-:Y:S01]  /*5030*/  FFMA.FTZ R49, R32.reuse, R49, -R41 ;  /* 0x0000003120317223 */ /* 0x040fe20000010829 */
[----:B------:R-:W-:Y:S01]  /*5040*/  FFMA.FTZ R42, R32, R97, R42 ;  /* 0x00000061202a7223 */ /* 0x000fe2000001002a */
[-C--:B------:R-:W-:Y:S01]  /*5050*/  FMUL.FTZ R96, R43, R36.reuse ;  /* 0x000000242b607220 */ /* 0x080fe20000410000 */
[----:B------:R-:W-:Y:S01]  /*5060*/  FFMA.FTZ R50, R33, R36, -R40 ;  /* 0x0000002421327223 */ /* 0x000fe20000010828 */
[----:B------:R-:W-:Y:S01]  /*5070*/  IMAD.U32 R29, R28, 0x10000, RZ ;  /* 0x000100001c1d7824 */ /* 0x000fe200078e00ff */
[----:B------:R-:W-:Y:S01]  /*5080*/  LOP3.LUT R113, R113, 0xffff0000, RZ, 0xc0, !PT ;  /* 0xffff000071717812 */ /* 0x000fe200078ec0ff */
[----:B------:R-:W-:Y:S02]  /*5090*/  IMAD.U32 R32, R109, 0x10000, RZ ;  /* 0x000100006d207824 */ /* 0x000fe400078e00ff */
[----:B------:R-:W-:Y:S01]  /*50a0*/  FMUL.FTZ R36, R38, R37 ;  /* 0x0000002526247220 */ /* 0x000fe20000410000 */
[----:B------:R-:W-:Y:S01]  /*50b0*/  PRMT R105, R105, 0x5410, R98 ;  /* 0x0000541069697816 */ /* 0x000fe20000000062 */
[----:B------:R-:W-:Y:S01]  /*50c0*/  FFMA.FTZ R43, R33, R112, R96 ;  /* 0x00000070212b7223 */ /* 0x000fe20000010060 */
[----:B------:R-:W-:Y:S01]  /*50d0*/  LOP3.LUT R109, R109, 0xffff0000, RZ, 0xc0, !PT ;  /* 0xffff00006d6d7812 */ /* 0x000fe200078ec0ff */
[----:B------:R-:W-:Y:S01]  /*50e0*/  FFMA.FTZ R33, R29, R32, -R36 ;  /* 0x000000201d217223 */ /* 0x000fe20000010824 */
[----:B------:R-:W-:Y:S01]  /*50f0*/  LOP3.LUT R28, R28, 0xffff0000, RZ, 0xc0, !PT ;  /* 0xffff00001c1c7812 */ /* 0x000fe200078ec0ff */
[----:B------:R-:W-:-:S02]  /*5100*/  IMAD.U32 R35, R34, 0x10000, RZ ;  /* 0x0001000022237824 */ /* 0x000fc400078e00ff */
[----:B------:R-:W-:Y:S01]  /*5110*/  FMUL.FTZ R38, R38, R32 ;  /* 0x0000002026267220 */ /* 0x000fe20000410000 */
[----:B------:R-:W-:Y:S01]  /*5120*/  FMUL.FTZ R41, R39, R113 ;  /* 0x0000007127297220 */ /* 0x000fe20000410000 */
[----:B------:R-:W-:Y:S01]  /*5130*/  IMAD.U32 R36, R111, 0x10000, RZ ;  /* 0x000100006f247824 */ /* 0x000fe200078e00ff */
[----:B------:R-:W-:Y:S01]  /*5140*/  LOP3.LUT R34, R34, 0xffff0000, RZ, 0xc0, !PT ;  /* 0xffff000022227812 */ /* 0x000fe200078ec0ff */
[----:B------:R-:W-:Y:S01]  /*5150*/  FMUL.FTZ R39, R39, R109 ;  /* 0x0000006d27277220 */ /* 0x000fe20000410000 */
[----:B------:R-:W-:Y:S01]  /*5160*/  IMAD.U32 R32, R105, 0x10000, RZ ;  /* 0x0001000069207824 */ /* 0x000fe200078e00ff */
[----:B------:R-:W-:Y:S01]  /*5170*/  LOP3.LUT R111, R111, 0xffff0000, RZ, 0xc0, !PT ;  /* 0xffff00006f6f7812 */ /* 0x000fe200078ec0ff */
[C---:B------:R-:W-:Y:S01]  /*5180*/  IMAD.U32 R31, R30.reuse, 0x10000, RZ ;  /* 0x000100001e1f7824 */ /* 0x040fe200078e00ff */
        /* <DEDUP_REMOVED lines=25> */
.L_x_12861:
[----:B------:R-:W-:Y:S05]  /*5320*/  BSYNC B1 ;  /* 0x0000000000017941 */ /* 0x000fea0003800000 */
.L_x_12860:
        /* <DEDUP_REMOVED lines=10> */
.L_x_12829:
[----:B------:R-:W-:-:S13]  /*53d0*/  ISETP.NE.AND P3, PT, R72, 0x3, PT ;  /* 0x000000034800780c */ /* 0x000fda0003f65270 */
[----:B------:R-:W-:Y:S05]  /*53e0*/  @!P3 BRA `(.L_x_12862) ;  /* 0x000000000004b947 */ /* 0x000fea0003800000 */
[----:B------:R-:W-:Y:S01]  /*53f0*/  BPT.TRAP 0x1 ;  /* 0x000000040000795c */ /* 0x000fe20000300000 */
.L_x_12862:
[----:B------:R-:W-:Y:S01]  /*5400*/  IMAD R89, R152, 0x8, R144 ;  /* 0x0000000898597824 */ /* 0x000fe200078e0290 */
[----:B------:R-:W-:Y:S01]  /*5410*/  SHF.L.U32 R100, R157, 0x1f, RZ ;  /* 0x0000001f9d647819 */ /* 0x000fe200000006ff */
[----:B------:R-:W-:Y:S01]  /*5420*/  IMAD R91, R26, -0x60, R58 ;  /* 0xffffffa01a5b7824 */ /* 0x000fe200078e023a */
[----:B------:R-:W-:Y:S02]  /*5430*/  BSSY B1, `(.L_x_12863) ;  /* 0x0000004000017945 */ /* 0x000fe40003800000 */
[----:B------:R-:W0:Y:S02]  /*5440*/  SYNCS.PHASECHK.TRANS64.TRYWAIT P4, [R89+URZ+0x32490], R100 ;  /* 0x03249064590075a7 */ /* 0x000e24000808017f */
[----:B------:R-:W-:Y:S01]  /*5450*/  VIMNMX R91, R91, 0x60, PT ;  /* 0x000000605b5b7848 */ /* 0x000fe20003fe0100 */
[----:B0-----:R-:W-:Y:S06]  /*5460*/  @!P4 BRA `(.L_x_12864) ;  /* 0x0000032400bcc947 */ /* 0x001fec0003800000 */
.L_x_13211:
[----:B------:R-:W-:Y:S05]  /*5470*/  BSYNC B1 ;  /* 0x0000000000017941 */ /* 0x000fea0003800000 */
.L_x_12863:
        /* <DEDUP_REMOVED lines=8> */
.L_x_12866:
[----:B------:R-:W-:Y:S05]  /*5500*/  BSYNC B1 ;  /* 0x0000000000017941 */ /* 0x000fea0003800000 */
.L_x_12865:
[----:B------:R-:W-:Y:S05]  /*5510*/  @P4 BRA `(.L_x_12846) ;  /* 0x0000000000104947 */ /* 0x000fea0003800000 */
[----:B-1----:R-:W1:Y:S04]  /*5520*/  @!P1 LDS.128 R28, [R98+0x2000] ;  /* 0x00200000621c9984 */ /* 0x002e680000000c00 */
[----:B------:R-:W2:Y:S04]  /*5530*/  @!P2 LDS.128 R32, [R96+0x2000] ;  /* 0x002000006020a984 */ /* 0x000ea80000000c00 */
[----:B-1----:R1:W-:Y:S04]  /*5540*/  @!P1 STG.E.128 desc[UR42][R36.64], R28 ;  /* 0x0000001c24009986 */ /* 0x0023e8000c101d2a */
[----:B--2---:R1:W-:Y:S02]  /*5550*/  @!P2 STG.E.128 desc[UR42][R36.64+0x40], R32 ;  /* 0x000040202400a986 */ /* 0x0043e4000c101d2a */
.L_x_12846:
[----:B------:R-:W-:Y:S05]  /*5560*/  BSYNC B0 ;  /* 0x0000000000007941 */ /* 0x000fea0003800000 */
.L_x_12828:
        /* <DEDUP_REMOVED lines=17> */
.L_x_12868:
[----:B------:R-:W-:Y:S05]  /*5680*/  BSYNC B0 ;  /* 0x0000000000007941 */ /* 0x000fea0003800000 */
.L_x_12867:
[----:B------:R-:W2:Y:S01]  /*5690*/  SYNCS.PHASECHK.TRANS64.TRYWAIT P3, [R89+URZ+0x324b0], R100 ;  /* 0x0324b064590075a7 */ /* 0x000ea2000806017f */
[----:B------:R-:W-:Y:S01]  /*56a0*/  ULDC UR49, c[0x0][0x320] ;  /* 0x0000c80000317ab9 */ /* 0x000fe20000000800 */
[----:B------:R-:W-:Y:S01]  /*56b0*/  ULDC.64 UR44, c[0x0][0x328] ;  /* 0x0000ca00002c7ab9 */ /* 0x000fe20000000a00 */
[----:B------:R-:W-:Y:S01]  /*56c0*/  ULDC.64 UR40, c[0x0][0x318] ;  /* 0x0000c60000287ab9 */ /* 0x000fe20000000a00 */
[----:B------:R-:W-:Y:S01]  /*56d0*/  BSSY B0, `(.L_x_12869) ;  /* 0x0000003000007945 */ /* 0x000fe20003800000 */
[----:B-1----:R-:W-:-:S03]  /*56e0*/  IMAD R28, R152, 0x6000, R159 ;  /* 0x00006000981c7824 */ /* 0x002fc600078e029f */
[----:B--2---:R-:W-:Y:S05]  /*56f0*/  @!P3 BRA `(.L_x_12870) ;  /* 0x00000324002cb947 */ /* 0x004fea0003800000 */
.L_x_13212:
[----:B------:R-:W-:Y:S05]  /*5700*/  BSYNC B0 ;  /* 0x0000000000007941 */ /* 0x000fea0003800000 */
.L_x_12869:
        /* <DEDUP_REMOVED lines=39> */
.L_x_12872:
[----:B------:R-:W-:Y:S05]  /*5980*/  BSYNC B0 ;  /* 0x0000000000007941 */ /* 0x000fea0003800000 */
.L_x_12871:
        /* <DEDUP_REMOVED lines=37> */
.L_x_12874:
[----:B------:R-:W-:Y:S05]  /*5be0*/  BSYNC B0 ;  /* 0x0000000000007941 */ /* 0x000fea0003800000 */
.L_x_12873:
        /* <DEDUP_REMOVED lines=22> */
.L_x_12823:
[----:B------:R-:W0:Y:S01]  /*5d50*/  S2R R0, SR_TID.X ;  /* 0x0000000000007919 */ /* 0x000e220000002100 */
[----:B------:R-:W1:Y:S01]  /*5d60*/  LDC R15, c[0x0][0x448] ;  /* 0x00011200ff0f7b82 */ /* 0x000e620000000800 */
[----:B------:R-:W-:Y:S01]  /*5d70*/  IMAD.MOV.U32 R12, RZ, RZ, 0x3000 ;  /* 0x00003000ff0c7424 */ /* 0x000fe200078e00ff */
[----:B------:R-:W2:Y:S01]  /*5d80*/  S2R R3, SR_SWINHI ;  /* 0x0000000000037919 */ /* 0x000ea20000002f00 */
[----:B------:R-:W-:Y:S02]  /*5d90*/  IMAD.U32 R13, RZ, RZ, UR38 ;  /* 0x00000026ff0d7e24 */ /* 0x000fe4000f8e00ff */
[----:B------:R-:W-:Y:S01]  /*5da0*/  IMAD.MOV.U32 R9, RZ, RZ, 0x100 ;  /* 0x00000100ff097424 */ /* 0x000fe200078e00ff */
[----:B------:R-:W-:Y:S02]  /*5db0*/  STL [R1+0x70], R121 ;  /* 0x0000707901007387 */ /* 0x000fe40000100800 */
[----:B------:R-:W3:Y:S01]  /*5dc0*/  LDC R14, c[0x0][0xa80] ;  /* 0x0002a000ff0e7b82 */ /* 0x000ee20000000800 */
[----:B------:R-:W-:Y:S01]  /*5dd0*/  IMAD.MOV.U32 R10, RZ, RZ, 0x1 ;  /* 0x00000001ff0a7424 */ /* 0x000fe200078e00ff */
[----:B------:R4:W-:Y:S01]  /*5de0*/  STL.64 [R1+0x18], R12 ;  /* 0x0000180c01007387 */ /* 0x0009e20000100a00 */
[----:B------:R-:W-:-:S02]  /*5df0*/  IMAD.MOV.U32 R11, RZ, RZ, RZ ;  /* 0x000000ffff0b7224 */ /* 0x000fc400078e00ff */
[----:B------:R-:W-:Y:S01]  /*5e00*/  IMAD.MOV.U32 R4, RZ, RZ, 0xc000 ;  /* 0x0000c000ff047424 */ /* 0x000fe200078e00ff */
[----:B------:R-:W-:Y:S01]  /*5e10*/  STL.128 [R1+0x440], RZ ;  /* 0x000440ff01007387 */ /* 0x000fe20000100c00 */
[----:B------:R-:W-:Y:S02]  /*5e20*/  IMAD.U32 R5, RZ, RZ, UR38 ;  /* 0x00000026ff057e24 */ /* 0x000fe4000f8e00ff */
[----:B------:R-:W-:Y:S01]  /*5e30*/  IMAD.MOV.U32 R7, RZ, RZ, 0x100 ;  /* 0x00000100ff077424 */ /* 0x000fe200078e00ff */
[----:B------:R-:W-:Y:S01]  /*5e40*/  STL.128 [R1+0x450], RZ ;  /* 0x000450ff01007387 */ /* 0x000fe20000100c00 */
[----:B------:R-:W-:Y:S02]  /*5e50*/  IMAD.MOV.U32 R18, RZ, RZ, 0x1 ;  /* 0x00000001ff127424 */ /* 0x000fe400078e00ff */
[----:B------:R-:W-:Y:S01]  /*5e60*/  IMAD.MOV.U32 R19, RZ, RZ, RZ ;  /* 0x000000ffff137224 */ /* 0x000fe200078e00ff */
[----:B------:R-:W-:Y:S01]  /*5e70*/  STL.128 [R1+0x230], RZ ;  /* 0x000230ff01007387 */ /* 0x000fe20000100c00 */
[----:B------:R-:W-:-:S02]  /*5e80*/  IMAD.U32 R36, RZ, RZ, UR37 ;  /* 0x00000025ff247e24 */ /* 0x000fc4000f8e00ff */
[----:B------:R-:W-:Y:S01]  /*5e90*/  IMAD.U32 R72, RZ, RZ, UR37 ;  /* 0x00000025ff487e24 */ /* 0x000fe2000f8e00ff */
[----:B------:R-:W-:Y:S01]  /*5ea0*/  STL.128 [R1+0x240], RZ ;  /* 0x000240ff01007387 */ /* 0x000fe20000100c00 */
[----:B0-----:R-:W-:-:S03]  /*5eb0*/  LOP3.LUT R0, R0, 0x7f, RZ, 0xc0, !PT ;  /* 0x0000007f00007812 */ /* 0x001fc600078ec0ff */
[----:B---3--:R-:W-:Y:S01]  /*5ec0*/  STL [R1+0x460], R14 ;  /* 0x0004600e01007387 */ /* 0x008fe20000100800 */
[----:B------:R-:W-:Y:S02]  /*5ed0*/  IADD3 R72, P5, R72, 0x70, RZ ;  /* 0x0000007048487810 */ /* 0x000fe40007fbe0ff */
[----:B------:R-:W-:Y:S01]  /*5ee0*/  ISETP.NE.AND P1, PT, R0, RZ, PT ;  /* 0x000000ff0000720c */ /* 0x000fe20003f25270 */
[----:B------:R-:W-:Y:S01]  /*5ef0*/  STL.128 [R1+0x250], RZ ;  /* 0x000250ff01007387 */ /* 0x000fe20000100c00 */
[----:B------:R-:W-:Y:S02]  /*5f00*/  MOV R30, R144 ;  /* 0x00000090001e7202 */ /* 0x000fe40000000f00 */
[----:B--2---:R-:W-:Y:S02]  /*5f10*/  MOV R31, R3 ;  /* 0x00000003001f7202 */ /* 0x004fe40000000f00 */
[----:B------:R-:W-:Y:S01]  /*5f20*/  SEL R8, RZ, 0x1, P1 ;  /* 0x00000001ff087807 */ /* 0x000fe20000800000 */
[----:B------:R-:W-:Y:S01]  /*5f30*/  STL.128 [R1+0x260], RZ ;  /* 0x000260ff01007387 */ /* 0x000fe20000100c00 */
[----:B----4-:R-:W-:-:S02]  /*5f40*/  IADD3 R12, P1, R30, 0x32430, RZ ;  /* 0x000324301e0c7810 */ /* 0x010fc40007f3e0ff */
[C---:B------:R-:W-:Y:S01]  /*5f50*/  IADD3 R0, P3, R30.reuse, 0x32450, RZ ;  /* 0x000324501e007810 */ /* 0x040fe20007f7e0ff */
[----:B------:R-:W-:Y:S01]  /*5f60*/  IMAD.MOV.U32 R6, RZ, RZ, R8 ;  /* 0x000000ffff067224 */ /* 0x000fe200078e0008 */
[C---:B------:R-:W-:Y:S01]  /*5f70*/  IADD3 R3, P4, R30.reuse, 0x32460, RZ ;  /* 0x000324601e037810 */ /* 0x040fe20007f9e0ff */
[--C-:B------:R-:W-:Y:S01]  /*5f80*/  IMAD.X R13, RZ, RZ, R31.reuse, P1 ;  /* 0x000000ffff0d7224 */ /* 0x100fe200008e061f */
[----:B-1----:R-:W-:Y:S01]  /*5f90*/  ISETP.NE.AND P1, PT, R15, 0x1, PT ;  /* 0x000000010f00780c */ /* 0x002fe20003f25270 */
[----:B------:R0:W-:Y:S04]  /*5fa0*/  STL.128 [R1+0x20], R8 ;  /* 0x0000200801007387 */ /* 0x0001e80000100c00 */
[----:B------:R1:W-:Y:S04]  /*5fb0*/  STL.128 [R1+0x50], R4 ;  /* 0x0000500401007387 */ /* 0x0003e80000100c00 */
[----:B------:R-:W-:Y:S04]  /*5fc0*/  STL.64 [R1+0x8], R12 ;  /* 0x0000080c01007387 */ /* 0x000fe80000100a00 */
[----:B------:R-:W-:Y:S01]  /*5fd0*/  STL.128 [R1+0x270], RZ ;  /* 0x000270ff01007387 */ /* 0x000fe20000100c00 */
[--C-:B0-----:R-:W-:Y:S01]  /*5fe0*/  IMAD.X R11, RZ, RZ, R31.reuse, P3 ;  /* 0x000000ffff0b7224 */ /* 0x101fe200018e061f */
[----:B------:R-:W-:Y:S01]  /*5ff0*/  IADD3 R8, P2, R30, 0x32440, RZ ;  /* 0x000324401e087810 */ /* 0x000fe20007f5e0ff */
[----:B------:R-:W-:Y:S01]  /*6000*/  IMAD.X R10, RZ, RZ, R31, P4 ;  /* 0x000000ffff0a7224 */ /* 0x000fe200020e061f */
[----:B------:R-:W-:Y:S01]  /*6010*/  STL.128 [R1+0x280], RZ ;  /* 0x000280ff01007387 */ /* 0x000fe20000100c00 */
[----:B-1----:R-:W-:Y:S01]  /*6020*/  IMAD.MOV.U32 R4, RZ, RZ, R0 ;  /* 0x000000ffff047224 */ /* 0x002fe200078e0000 */
[----:B------:R-:W-:Y:S01]  /*6030*/  IADD3 R36, P4, R36, 0x38, RZ ;  /* 0x0000003824247810 */ /* 0x000fe20007f9e0ff */
[----:B------:R-:W-:Y:S01]  /*6040*/  IMAD.MOV.U32 R5, RZ, RZ, R11 ;  /* 0x000000ffff057224 */ /* 0x000fe200078e000b */
[----:B------:R-:W-:Y:S01]  /*6050*/  STL.128 [R1+0x290], RZ ;  /* 0x000290ff01007387 */ /* 0x000fe20000100c00 */
[----:B------:R-:W-:-:S02]  /*6060*/  IMAD.MOV.U32 R6, RZ, RZ, R3 ;  /* 0x000000ffff067224 */ /* 0x000fc400078e0003 */
[----:B------:R-:W-:Y:S01]  /*6070*/  IMAD.MOV.U32 R7, RZ, RZ, R10 ;  /* 0x000000ffff077224 */ /* 0x000fe200078e000a */
[----:B------:R-:W0:Y:S01]  /*6080*/  @P1 LDC R3, c[0x0][0x44c] ;  /* 0x00011300ff031b82 */ /* 0x000e220000000800 */
[----:B------:R-:W-:Y:S01]  /*6090*/  IMAD.X R9, RZ, RZ, R31, P2 ;  /* 0x000000ffff097224 */ /* 0x000fe200010e061f */
[----:B------:R-:W-:Y:S01]  /*60a0*/  STL.128 [R1+0x2a0], RZ ;  /* 0x0002a0ff01007387 */ /* 0x000fe20000100c00 */
[----:B------:R-:W-:-:S03]  /*60b0*/  VIADD R0, R177, 0x7f ;  /* 0x0000007fb1007836 */ /* 0x000fc60000000000 */
[----:B------:R1:W-:Y:S04]  /*60c0*/  STL.128 [R1+0x40], R4 ;  /* 0x0000400401007387 */ /* 0x0003e80000100c00 */
[----:B------:R2:W-:Y:S04]  /*60d0*/  STL.64 [R1+0x68], R6 ;  /* 0x0000680601007387 */ /* 0x0005e80000100a00 */
[----:B------:R-:W-:Y:S04]  /*60e0*/  STL.64 [R1+0x10], R8 ;  /* 0x0000100801007387 */ /* 0x000fe80000100a00 */
[----:B------:R-:W-:Y:S01]  /*60f0*/  STL.64 [R1+0x30], R8 ;  /* 0x0000300801007387 */ /* 0x000fe20000100a00 */
[----:B-1----:R-:W1:Y:S03]  /*6100*/  @P1 LDC R4, c[0x0][0x450] ;  /* 0x00011400ff041b82 */ /* 0x002e660000000800 */
[----:B------:R-:W-:Y:S01]  /*6110*/  STL.128 [R1+0x2b0], RZ ;  /* 0x0002b0ff01007387 */ /* 0x000fe20000100c00 */
[----:B0-----:R-:W-:-:S03]  /*6120*/  @P1 IMAD.HI.U32 R3, R0, R3, RZ ;  /* 0x0000000300031227 */ /* 0x001fc600078e00ff */
[----:B------:R-:W-:Y:S01]  /*6130*/  STL.128 [R1+0x2c0], RZ ;  /* 0x0002c0ff01007387 */ /* 0x000fe20000100c00 */
[----:B--2---:R-:W0:Y:S03]  /*6140*/  LDC.64 R6, c[0x0][0xad8] ;  /* 0x0002b600ff067b82 */ /* 0x004e260000000a00 */
[----:B------:R-:W-:Y:S04]  /*6150*/  STL.128 [R1+0x2d0], RZ ;  /* 0x0002d0ff01007387 */ /* 0x000fe80000100c00 */
[----:B------:R-:W-:Y:S04]  /*6160*/  STL.128 [R1+0x2e0], RZ ;  /* 0x0002e0ff01007387 */ /* 0x000fe80000100c00 */
[----:B------:R-:W-:Y:S04]  /*6170*/  STL.128 [R1+0x2f0], RZ ;  /* 0x0002f0ff01007387 */ /* 0x000fe80000100c00 */
[----:B------:R-:W-:Y:S01]  /*6180*/  STL.128 [R1+0x300], RZ ;  /* 0x000300ff01007387 */ /* 0x000fe20000100c00 */
[----:B-1----:R-:W-:-:S03]  /*6190*/  @P1 SHF.R.U32.HI R0, RZ, R4, R3 ;  /* 0x00000004ff001219 */ /* 0x002fc60000011603 */
[----:B------:R-:W-:Y:S04]  /*61a0*/  STL.128 [R1+0x310], RZ ;  /* 0x000310ff01007387 */ /* 0x000fe80000100c00 */
[----:B------:R-:W-:Y:S01]  /*61b0*/  STL.128 [R1+0x320], RZ ;  /* 0x000320ff01007387 */ /* 0x000fe20000100c00 */
[----:B0-----:R-:W-:-:S03]  /*61c0*/  ISETP.GE.AND P6, PT, R7, 0x1, PT ;  /* 0x000000010700780c */ /* 0x001fc60003fc6270 */
[----:B------:R-:W-:Y:S04]  /*61d0*/  STL.128 [R1+0x330], RZ ;  /* 0x000330ff01007387 */ /* 0x000fe80000100c00 */
        /* <DEDUP_REMOVED lines=15> */
[----:B------:R-:W-:Y:S04]  /*62d0*/  STL.64 [R1], RZ ;  /* 0x000000ff01007387 */ /* 0x000fe80000100a00 */
[----:B------:R-:W-:Y:S04]  /*62e0*/  STL.64 [R1+0x38], RZ ;  /* 0x000038ff01007387 */ /* 0x000fe80000100a00 */
[----:B------:R0:W-:Y:S02]  /*62f0*/  STL.64 [R1+0x60], R18 ;  /* 0x0000601201007387 */ /* 0x0001e40000100a00 */
[----:B0-----:R-:W-:-:S02]  /*6300*/  IMAD.U32 R19, RZ, RZ, UR37 ;  /* 0x00000025ff137e24 */ /* 0x001fc4000f8e00ff */
[----:B------:R-:W-:-:S03]  /*6310*/  IMAD.U32 R18, RZ, RZ, UR37 ;  /* 0x00000025ff127e24 */ /* 0x000fc6000f8e00ff */
[----:B------:R-:W-:Y:S02]  /*6320*/  IADD3 R19, P2, R19, 0x440, RZ ;  /* 0x0000044013137810 */ /* 0x000fe40007f5e0ff */
[----:B------:R-:W-:Y:S01]  /*6330*/  IADD3 R18, P3, R18, 0x230, RZ ;  /* 0x0000023012127810 */ /* 0x000fe20007f7e0ff */
[----:B------:R-:W-:-:S12]  /*6340*/  @P0 BRA `(.L_x_12876) ;  /* 0x00000000000c0947 */ /* 0x000fd80003800000 */
[----:B------:R-:W0:Y:S01]  /*6350*/  FENCE.VIEW.ASYNC.G ;  /* 0x00000000000073c6 */ /* 0x000e220000000100 */
[----:B------:R-:W-:Y:S05]  /*6360*/  WARPSYNC.ALL ;  /* 0x0000000000007948 */ /* 0x000fea0003800000 */
[----:B0-----:R-:W-:Y:S06]  /*6370*/  BAR.ARV 0xc, 0x180 ;  /* 0x0306000000007b1d */ /* 0x001fec0000002000 */
.L_x_12876:
[----:B------:R-:W-:Y:S02]  /*6380*/  IMAD.IADD R3, R187, 0x1, R0 ;  /* 0x00000001bb037824 */ /* 0x000fe400078e0200 */
[----:B------:R-:W-:Y:S02]  /*6390*/  IMAD.X R44, RZ, RZ, UR36, P2 ;  /* 0x00000024ff2c7e24 */ /* 0x000fe400090e06ff */
[----:B------:R-:W-:Y:S02]  /*63a0*/  IMAD.X R47, RZ, RZ, UR36, P3 ;  /* 0x00000024ff2f7e24 */ /* 0x000fe400098e06ff */
[----:B------:R-:W-:Y:S02]  /*63b0*/  IMAD.X R45, RZ, RZ, UR36, P4 ;  /* 0x00000024ff2d7e24 */ /* 0x000fe4000a0e06ff */
[----:B------:R-:W-:Y:S02]  /*63c0*/  IMAD.X R73, RZ, RZ, UR36, P5 ;  /* 0x00000024ff497e24 */ /* 0x000fe4000a8e06ff */
        /* <DEDUP_REMOVED lines=13> */
.L_x_12879:
[----:B------:R-:W-:-:S13]  /*64a0*/  ISETP.NE.AND P0, PT, R7, 0x1, PT ;  /* 0x000000010700780c */ /* 0x000fda0003f05270 */
[----:B------:R-:W0:Y:S02]  /*64b0*/  @P0 LDC.64 R4, c[0x0][0xae0] ;  /* 0x0002b800ff040b82 */ /* 0x000e240000000a00 */
[----:B0-----:R-:W-:-:S05]  /*64c0*/  @P0 IMAD.HI.U32 R4, R0, R4, RZ ;  /* 0x0000000400040227 */ /* 0x001fca00078e00ff */
[----:B------:R-:W-:-:S07]  /*64d0*/  @P0 SHF.R.U32.HI R0, RZ, R5, R4 ;  /* 0x00000005ff000219 */ /* 0x000fce0000011604 */
.L_x_12880:
[----:B------:R-:W-:Y:S05]  /*64e0*/  BSYNC B0 ;  /* 0x0000000000007941 */ /* 0x000fea0003800000 */
.L_x_12878:
[----:B------:R-:W-:-:S05]  /*64f0*/  IMAD R3, R0, R7, R7 ;  /* 0x0000000700037224 */ /* 0x000fca00078e0207 */
[----:B------:R-:W-:-:S07]  /*6500*/  VIMNMX R6, R6, R3, PT ;  /* 0x0000000306067248 */ /* 0x000fce0003fe0100 */
.L_x_12877:
[----:B------:R-:W0:Y:S01]  /*6510*/  @P1 LDC R0, c[0x0][0x44c] ;  /* 0x00011300ff001b82 */ /* 0x000e220000000800 */
[----:B------:R-:W-:Y:S01]  /*6520*/  VIADD R6, R6, 0x5f ;  /* 0x0000005f06067836 */ /* 0x000fe20000000000 */
[----:B------:R-:W-:Y:S01]  /*6530*/  ULDC UR4, c[0x0][0xad4] ;  /* 0x0002b50000047ab9 */ /* 0x000fe20000000800 */
[----:B------:R-:W-:Y:S02]  /*6540*/  IMAD.MOV.U32 R5, RZ, RZ, R177 ;  /* 0x000000ffff057224 */ /* 0x000fe400078e00b1 */
[----:B------:R-:W-:-:S03]  /*6550*/  IMAD.HI R6, R6, 0x2aaaaaab, RZ ;  /* 0x2aaaaaab06067827 */ /* 0x000fc600078e02ff */
[----:B------:R-:W1:Y:S02]  /*6560*/  @P1 LDC R9, c[0x0][0x450] ;  /* 0x00011400ff091b82 */ /* 0x000e640000000800 */
[----:B------:R-:W-:-:S04]  /*6570*/  SHF.R.U32.HI R3, RZ, 0x1f, R6 ;  /* 0x0000001fff037819 */ /* 0x000fc80000011606 */
[----:B------:R-:W-:-:S04]  /*6580*/  LEA.HI.SX32 R6, R6, R3, 0x1c ;  /* 0x0000000306067211 */ /* 0x000fc800078fe2ff */
[----:B------:R-:W-:Y:S01]  /*6590*/  VIMNMX R185, R185, R6, PT ;  /* 0x00000006b9b97248 */ /* 0x000fe20003fe0100 */
        /* <DEDUP_REMOVED lines=15> */
.L_x_12883:
[----:B------:R-:W-:-:S13]  /*6690*/  ISETP.NE.AND P0, PT, R7, 0x1, PT ;  /* 0x000000010700780c */ /* 0x000fda0003f05270 */
[----:B------:R-:W0:Y:S02]  /*66a0*/  @P0 LDC.64 R4, c[0x0][0xae0] ;  /* 0x0002b800ff040b82 */ /* 0x000e240000000a00 */
[----:B0-----:R-:W-:-:S05]  /*66b0*/  @P0 IMAD.HI.U32 R4, R0, R4, RZ ;  /* 0x0000000400040227 */ /* 0x001fca00078e00ff */
[----:B------:R-:W-:-:S07]  /*66c0*/  @P0 SHF.R.U32.HI R0, RZ, R5, R4 ;  /* 0x00000005ff000219 */ /* 0x000fce0000011604 */
.L_x_12884:
[----:B------:R-:W-:Y:S05]  /*66d0*/  BSYNC B0 ;  /* 0x0000000000007941 */ /* 0x000fea0003800000 */
.L_x_12882:
[----:B------:R-:W-:-:S05]  /*66e0*/  IMAD R0, R0, R7, RZ ;  /* 0x0000000700007224 */ /* 0x000fca00078e02ff */
[----:B------:R-:W-:-:S07]  /*66f0*/  VIMNMX R3, R3, R0, !PT ;  /* 0x0000000003037248 */ /* 0x000fce0007fe0100 */
.L_x_12881:
[----:B------:R-:W-:Y:S01]  /*6700*/  IMAD.HI R3, R3, 0x2aaaaaab, RZ ;  /* 0x2aaaaaab03037827 */ /* 0x000fe200078e02ff */
[----:B------:R-:W-:-:S04]  /*6710*/  PLOP3.LUT P0, PT, PT, PT, PT, 0x80, 0x0 ;  /* 0x000000000000781c */ /* 0x000fc80003f0f070 */
[----:B------:R-:W-:-:S04]  /*6720*/  SHF.R.U32.HI R0, RZ, 0x1f, R3 ;  /* 0x0000001fff007819 */ /* 0x000fc80000011603 */
[----:B------:R-:W-:-:S04]  /*6730*/  LEA.HI.SX32 R0, R3, R0, 0x1c ;  /* 0x0000000003007211 */ /* 0x000fc800078fe2ff */
[----:B------:R-:W-:-:S04]  /*6740*/  VIMNMX R165, RZ, R0, !PT ;  /* 0x00000000ffa57248 */ /* 0x000fc80007fe0100 */
[----:B------:R-:W-:-:S13]  /*6750*/  ISETP.GT.AND P1, PT, R185, R165, PT ;  /* 0x000000a5b900720c */ /* 0x000fda0003f24270 */
[----:B------:R-:W-:Y:S05]  /*6760*/  @!P1 BRA `(.L_x_12885) ;  /* 0x0000025400bc9947 */ /* 0x000fea0003800000 */
[----:B------:R0:W-:Y:S01]  /*6770*/  STL.64 [R1+0x78], RZ ;  /* 0x000078ff01007387 */ /* 0x0001e20000100a00 */
[----:B------:R-:W-:Y:S01]  /*6780*/  IMAD.U32 R34, RZ, RZ, UR37 ;  /* 0x00000025ff227e24 */ /* 0x000fe2000f8e00ff */
[----:B------:R-:W-:Y:S01]  /*6790*/  UMOV UR4, 0xffffffff ;  /* 0xffffffff00047882 */ /* 0x000fe20000000000 */
[----:B------:R-:W-:Y:S02]  /*67a0*/  IMAD.U32 R35, RZ, RZ, UR37 ;  /* 0x00000025ff237e24 */ /* 0x000fe4000f8e00ff */
[----:B------:R-:W-:Y:S01]  /*67b0*/  IMAD.U32 R32, RZ, RZ, UR37 ;  /* 0x00000025ff207e24 */ /* 0x000fe2000f8e00ff */
[----:B------:R-:W-:Y:S01]  /*67c0*/  IADD3 R34, P0, R34, 0x118, RZ ;  /* 0x0000011822227810 */ /* 0x000fe20007f1e0ff */
[----:B------:R-:W-:Y:S01]  /*67d0*/  IMAD.U32 R40, RZ, RZ, UR37 ;  /* 0x00000025ff287e24 */ /* 0x000fe2000f8e00ff */
[----:B------:R-:W-:Y:S01]  /*67e0*/  IADD3 R35, P1, R35, 0x110, RZ ;  /* 0x0000011023237810 */ /* 0x000fe20007f3e0ff */
[----:B------:R-:W-:Y:S01]  /*67f0*/  IMAD.U32 R50, RZ, RZ, UR37 ;  /* 0x00000025ff327e24 */ /* 0x000fe2000f8e00ff */
[----:B------:R-:W-:Y:S01]  /*6800*/  IADD3 R32, P2, R32, 0xa8, RZ ;  /* 0x000000a820207810 */ /* 0x000fe20007f5e0ff */
[----:B------:R-:W-:Y:S01]  /*6810*/  IMAD.X R43, RZ, RZ, UR36, P0 ;  /* 0x00000024ff2b7e24 */ /* 0x000fe200080e06ff */
[----:B------:R-:W-:Y:S01]  /*6820*/  IADD3 R40, P3, R40, 0x78, RZ ;  /* 0x0000007828287810 */ /* 0x000fe20007f7e0ff */
[----:B------:R-:W-:Y:S01]  /*6830*/  IMAD.X R46, RZ, RZ, UR36, P1 ;  /* 0x00000024ff2e7e24 */ /* 0x000fe200088e06ff */
[----:B------:R-:W-:Y:S01]  /*6840*/  IADD3 R50, P4, R50, 0x80, RZ ;  /* 0x0000008032327810 */ /* 0x000fe20007f9e0ff */
[----:B------:R-:W-:-:S02]  /*6850*/  IMAD.X R33, RZ, RZ, UR36, P2 ;  /* 0x00000024ff217e24 */ /* 0x000fc400090e06ff */
[----:B------:R-:W-:Y:S02]  /*6860*/  IMAD.X R41, RZ, RZ, UR36, P3 ;  /* 0x00000024ff297e24 */ /* 0x000fe400098e06ff */
[----:B------:R-:W-:Y:S01]  /*6870*/  IMAD.X R49, RZ, RZ, UR36, P4 ;  /* 0x00000024ff317e24 */ /* 0x000fe2000a0e06ff */
[----:B0-----:R-:W-:Y:S07]  /*6880*/  BRA.DIV UR4, `(.L_x_12886) ;  /* 0x0000031204dc7947 */ /* 0x001fee000b800000 */
[----:B------:R0:W1:Y:S02]  /*6890*/  SHFL.IDX PT, R14, R233, RZ, 0x1f ;  /* 0x00001fffe90e7589 */ /* 0x00006400000e0000 */
.L_x_13215:
[----:B-1----:R-:W-:Y:S01]  /*68a0*/  LEA.HI R0, R14, R14, RZ, 0x1 ;  /* 0x0000000e0e007211 */ /* 0x002fe200078f08ff */
[C---:B------:R-:W-:Y:S01]  /*68b0*/  VIADD R61, R144.reuse, 0x18400 ;  /* 0x00018400903d7836 */ /* 0x040fe20000000000 */
[----:B------:R-:W-:Y:S01]  /*68c0*/  STL.128 [R1+0xb0], RZ ;  /* 0x0000b0ff01007387 */ /* 0x000fe20000100c00 */
[----:B------:R-:W-:Y:S01]  /*68d0*/  VIADD R8, R144, 0x400 ;  /* 0x0000040090087836 */ /* 0x000fe20000000000 */
[----:B------:R-:W-:Y:S01]  /*68e0*/  LOP3.LUT R3, R0, 0x7fffe, RZ, 0xc0, !PT ;  /* 0x0007fffe00037812 */ /* 0x000fe200078ec0ff */
[----:B------:R-:W-:Y:S01]  /*68f0*/  IMAD.MOV.U32 R4, RZ, RZ, 0x1 ;  /* 0x00000001ff047424 */ /* 0x000fe200078e00ff */
[----:B------:R-:W-:Y:S01]  /*6900*/  STL.128 [R1+0xc0], RZ ;  /* 0x0000c0ff01007387 */ /* 0x000fe20000100c00 */
[----:B------:R-:W-:Y:S01]  /*6910*/  IMAD.MOV.U32 R5, RZ, RZ, RZ ;  /* 0x000000ffff057224 */ /* 0x000fe200078e00ff */
[----:B------:R-:W-:Y:S01]  /*6920*/  SHF.R.U32.HI R8, RZ, 0x4, R8 ;  /* 0x00000004ff087819 */ /* 0x000fe20000011608 */
[----:B------:R-:W-:Y:S01]  /*6930*/  IMAD.IADD R0, R14, 0x1, -R3 ;  /* 0x000000010e007824 */ /* 0x000fe200078e0a03 */
[----:B------:R-:W-:Y:S01]  /*6940*/  STL.128 [R1+0xd0], RZ ;  /* 0x0000d0ff01007387 */ /* 0x000fe20000100c00 */
[----:B------:R-:W-:Y:S01]  /*6950*/  VIADD R3, R144, 0x1c400 ;  /* 0x0001c40090037836 */ /* 0x000fe20000000000 */
[----:B------:R-:W-:Y:S01]  /*6960*/  LOP3.LUT R8, R8, 0x3fff, RZ, 0xc0, !PT ;  /* 0x00003fff08087812 */ /* 0x000fe200078ec0ff */
[----:B------:R-:W-:Y:S01]  /*6970*/  IMAD R0, R0, 0x2000, R61 ;  /* 0x0000200000007824 */ /* 0x000fe200078e023d */
[----:B------:R-:W-:Y:S01]  /*6980*/  STL.128 [R1+0xe0], RZ ;  /* 0x0000e0ff01007387 */ /* 0x000fe20000100c00 */
[----:B------:R-:W-:Y:S01]  /*6990*/  IMAD.MOV.U32 R6, RZ, RZ, 0x1 ;  /* 0x00000001ff067424 */ /* 0x000fe200078e00ff */
[----:B------:R-:W-:Y:S01]  /*69a0*/  SHF.R.U32.HI R3, RZ, 0x4, R3 ;  /* 0x00000004ff037819 */ /* 0x000fe20000011603 */
[----:B------:R-:W-:Y:S01]  /*69b0*/  VIADD R9, R0, 0xa000 ;  /* 0x0000a00000097836 */ /* 0x000fe20000000000 */
[----:B------:R-:W-:Y:S01]  /*69c0*/  SHF.R.U32.HI R0, RZ, 0x4, R0 ;  /* 0x00000004ff007819 */ /* 0x000fe20000011600 */
[----:B------:R-:W-:Y:S01]  /*69d0*/  IMAD.MOV.U32 R7, RZ, RZ, RZ ;  /* 0x000000ffff077224 */ /* 0x000fe200078e00ff */
[----:B------:R-:W-:Y:S01]  /*69e0*/  LOP3.LUT R3, R3, 0x3fff, RZ, 0xc0, !PT ;  /* 0x00003fff03037812 */ /* 0x000fe200078ec0ff */
[----:B------:R-:W-:Y:S01]  /*69f0*/  IMAD.MOV.U32 R12, RZ, RZ, 0x1 ;  /* 0x00000001ff0c7424 */ /* 0x000fe200078e00ff */
[----:B------:R-:W-:Y:S01]  /*6a00*/  SHF.R.U32.HI R9, RZ, 0x4, R9 ;  /* 0x00000004ff097819 */ /* 0x000fe20000011609 */
[----:B------:R-:W-:Y:S01]  /*6a10*/  IMAD.MOV.U32 R13, RZ, RZ, RZ ;  /* 0x000000ffff0d7224 */ /* 0x000fe200078e00ff */
[----:B------:R-:W-:Y:S01]  /*6a20*/  LOP3.LUT R3, R3, 0x10000, RZ, 0xfc, !PT ;  /* 0x0001000003037812 */ /* 0x000fe200078efcff */
[----:B------:R1:W-:Y:S01]  /*6a30*/  STL.128 [R1+0x80], R4 ;  /* 0x0000800401007387 */ /* 0x0003e20000100c00 */
[----:B------:R-:W-:Y:S01]  /*6a40*/  LOP3.LUT R9, R9, 0x3fff, RZ, 0xc0, !PT ;  /* 0x00003fff09097812 */ /* 0x000fe200078ec0ff */
[----:B------:R-:W-:Y:S01]  /*6a50*/  IMAD.MOV.U32 R11, RZ, RZ, 0x40000040 ;  /* 0x40000040ff0b7424 */ /* 0x000fe200078e00ff */
[----:B------:R-:W-:Y:S01]  /*6a60*/  LOP3.LUT R0, R0, 0x3fff, RZ, 0xc0, !PT ;  /* 0x00003fff00007812 */ /* 0x000fe200078ec0ff */
[----:B------:R2:W-:Y:S01]  /*6a70*/  STL.64 [R1+0x90], R12 ;  /* 0x0000900c01007387 */ /* 0x0005e20000100a00 */
[----:B------:R-:W-:Y:S01]  /*6a80*/  LOP3.LUT R10, R8, 0x10000, RZ, 0xfc, !PT ;  /* 0x00010000080a7812 */ /* 0x000fe200078efcff */
[----:B------:R-:W-:Y:S01]  /*6a90*/  IMAD.U32 R38, RZ, RZ, UR37 ;  /* 0x00000025ff267e24 */ /* 0x000fe2000f8e00ff */
[----:B------:R-:W-:Y:S01]  /*6aa0*/  LOP3.LUT P0, RZ, R61, 0x1bf, RZ, 0xc0, !PT ;  /* 0x000001bf3dff7812 */ /* 0x000fe2000780c0ff */
[----:B------:R3:W-:Y:S01]  /*6ab0*/  STL.128 [R1+0xf0], RZ ;  /* 0x0000f0ff01007387 */ /* 0x0007e20000100c00 */
[----:B------:R-:W-:Y:S01]  /*6ac0*/  IMAD.U32 R39, RZ, RZ, UR37 ;  /* 0x00000025ff277e24 */ /* 0x000fe2000f8e00ff */
[----:B------:R-:W-:Y:S01]  /*6ad0*/  BSSY B6, `(.L_x_12887) ;  /* 0x000002b000067945 */ /* 0x000fe20003800000 */
[----:B------:R-:W-:Y:S01]  /*6ae0*/  IMAD.U32 R37, RZ, RZ, UR37 ;  /* 0x00000025ff257e24 */ /* 0x000fe2000f8e00ff */
[----:B------:R3:W-:Y:S01]  /*6af0*/  STL.128 [R1+0x100], RZ ;  /* 0x000100ff01007387 */ /* 0x0007e20000100c00 */
[----:B------:R-:W-:Y:S01]  /*6b00*/  IMAD.U32 R28, RZ, RZ, UR37 ;  /* 0x00000025ff1c7e24 */ /* 0x000fe2000f8e00ff */
[----:B------:R-:W-:Y:S01]  /*6b10*/  IADD3 R38, P1, R38, 0x88, RZ ;  /* 0x0000008826267810 */ /* 0x000fe20007f3e0ff */
[----:B------:R-:W-:Y:S01]  /*6b20*/  IMAD.U32 R52, RZ, RZ, UR37 ;  /* 0x00000025ff347e24 */ /* 0x000fe2000f8e00ff */
[----:B-1----:R-:W-:Y:S01]  /*6b30*/  LOP3.LUT R6, R8, 0x3000000, RZ, 0xfc, !PT ;  /* 0x0300000008067812 */ /* 0x002fe200078efcff */
[----:B------:R-:W-:Y:S01]  /*6b40*/  IMAD.MOV.U32 R4, RZ, RZ, R3 ;  /* 0x000000ffff047224 */ /* 0x000fe200078e0003 */
[----:B------:R-:W-:Y:S01]  /*6b50*/  LOP3.LUT R8, R9, 0x10000, RZ, 0xfc, !PT ;  /* 0x0001000009087812 */ /* 0x000fe200078efcff */
[----:B------:R-:W-:Y:S01]  /*6b60*/  IMAD.MOV.U32 R5, RZ, RZ, 0x40000040 ;  /* 0x40000040ff057424 */ /* 0x000fe200078e00ff */
[----:B--2---:R-:W-:Y:S01]  /*6b70*/  LOP3.LUT R12, R0, 0x10000, RZ, 0xfc, !PT ;  /* 0x00010000000c7812 */ /* 0x004fe200078efcff */
[----:B------:R-:W-:Y:S01]  /*6b80*/  IMAD.MOV.U32 R7, RZ, RZ, 0x40000040 ;  /* 0x40000040ff077424 */ /* 0x000fe200078e00ff */
[----:B------:R-:W-:Y:S01]  /*6b90*/  IADD3 R39, P2, R39, 0x90, RZ ;  /* 0x0000009027277810 */ /* 0x000fe20007f5e0ff */
[----:B------:R-:W-:Y:S01]  /*6ba0*/  IMAD.MOV.U32 R13, RZ, RZ, 0x40000040 ;  /* 0x40000040ff0d7424 */ /* 0x000fe200078e00ff */
[----:B------:R-:W-:Y:S01]  /*6bb0*/  IADD3 R37, P3, R37, 0x98, RZ ;  /* 0x0000009825257810 */ /* 0x000fe20007f7e0ff */
[----:B------:R-:W-:Y:S01]  /*6bc0*/  IMAD.MOV.U32 R9, RZ, RZ, 0x40000040 ;  /* 0x40000040ff097424 */ /* 0x000fe200078e00ff */
[----:B------:R3:W-:Y:S01]  /*6bd0*/  STL.128 [R1+0xa0], R4 ;  /* 0x0000a00401007387 */ /* 0x0007e20000100c00 */
[----:B------:R-:W-:Y:S01]  /*6be0*/  IADD3 R28, P4, R28, 0xa0, RZ ;  /* 0x000000a01c1c7810 */ /* 0x000fe20007f9e0ff */
[----:B------:R-:W-:Y:S01]  /*6bf0*/  IMAD.X R53, RZ, RZ, UR36, P1 ;  /* 0x00000024ff357e24 */ /* 0x000fe200088e06ff */
[----:B------:R-:W-:Y:S01]  /*6c00*/  IADD3 R52, P5, R52, 0xb0, RZ ;  /* 0x000000b034347810 */ /* 0x000fe20007fbe0ff */
[----:B------:R3:W-:Y:S01]  /*6c10*/  STL.64 [R1+0x98], R12 ;  /* 0x0000980c01007387 */ /* 0x0007e20000100a00 */
[----:B------:R-:W-:-:S02]  /*6c20*/  IMAD.X R54, RZ, RZ, UR36, P2 ;  /* 0x00000024ff367e24 */ /* 0x000fc400090e06ff */
[----:B------:R-:W-:Y:S01]  /*6c30*/  IMAD.X R48, RZ, RZ, UR36, P3 ;  /* 0x00000024ff307e24 */ /* 0x000fe200098e06ff */
[----:B------:R3:W-:Y:S01]  /*6c40*/  STL.128 [R1+0x110], R8 ;  /* 0x0001100801007387 */ /* 0x0007e20000100c00 */
[----:B------:R-:W-:Y:S02]  /*6c50*/  IMAD.X R57, RZ, RZ, UR36, P4 ;  /* 0x00000024ff397e24 */ /* 0x000fe4000a0e06ff */
[----:B------:R-:W-:Y:S01]  /*6c60*/  IMAD.X R51, RZ, RZ, UR36, P5 ;  /* 0x00000024ff337e24 */ /* 0x000fe2000a8e06ff */
[----:B------:R-:W-:Y:S06]  /*6c70*/  @!P0 BRA `(.L_x_12888) ;  /* 0x0000000000408947 */ /* 0x000fec0003800000 */
[----:B------:R-:W-:Y:S01]  /*6c80*/  MOV R0, 0x0 ;  /* 0x0000000000007802 */ /* 0x000fe20000000f00 */
[----:B------:R-:W-:Y:S01]  /*6c90*/  ULDC.64 UR4, c[0x4][0x118] ;  /* 0x0100460000047ab9 */ /* 0x000fe20000000a00 */
[----:B------:R-:W-:Y:S01]  /*6ca0*/  ULDC.64 UR6, c[0x4][0x120] ;  /* 0x0100480000067ab9 */ /* 0x000fe20000000a00 */
[----:B---3--:R-:W-:Y:S01]  /*6cb0*/  IMAD.U32 R4, RZ, RZ, UR4 ;  /* 0x00000004ff047e24 */ /* 0x008fe2000f8e00ff */
        /* <DEDUP_REMOVED lines=12> */
.L_x_12888:
[----:B------:R-:W-:Y:S05]  /*6d80*/  BSYNC B6 ;  /* 0x0000000000067941 */ /* 0x000fea0003800000 */
.L_x_12887:
[----:B------:R-:W1:Y:S01]  /*6d90*/  S2R R29, SR_TID.X ;  /* 0x00000000001d7919 */ /* 0x000e620000002100 */
[----:B---3--:R-:W2:Y:S01]  /*6da0*/  LDC.64 R10, c[0x0][0xad0] ;  /* 0x0002b400ff0a7b82 */ /* 0x008ea20000000a00 */
[----:B------:R-:W-:Y:S01]  /*6db0*/  UIADD3 UR5, UP0, UR37, 0x120, URZ ;  /* 0x0000012025057890 */ /* 0x000fe2000ff1e03f */
[----:B------:R-:W-:Y:S01]  /*6dc0*/  IMAD.MOV.U32 R8, RZ, RZ, RZ ;  /* 0x000000ffff087224 */ /* 0x000fe200078e00ff */
[----:B------:R-:W-:Y:S01]  /*6dd0*/  STL.64 [R1+0x120], R192 ;  /* 0x000120c001007387 */ /* 0x000fe20000100a00 */
[----:B------:R-:W-:Y:S01]  /*6de0*/  IMAD.U32 R42, RZ, RZ, UR37 ;  /* 0x00000025ff2a7e24 */ /* 0x000fe2000f8e00ff */
[----:B------:R-:W-:Y:S02]  /*6df0*/  UIADD3.X UR6, URZ, UR36, URZ, UP0, !UPT ;  /* 0x000000243f067290 */ /* 0x000fe400087fe43f */
[----:B------:R-:W-:Y:S01]  /*6e00*/  UIADD3 UR4, UP0, UR37, 0x16c, URZ ;  /* 0x0000016c25047890 */ /* 0x000fe2000ff1e03f */
[----:B------:R-:W3:Y:S01]  /*6e10*/  LDC.64 R20, c[0x0][0xad8] ;  /* 0x0002b600ff147b82 */ /* 0x000ee20000000a00 */
[----:B------:R-:W-:Y:S01]  /*6e20*/  IMAD.U32 R12, RZ, RZ, UR5 ;  /* 0x00000005ff0c7e24 */ /* 0x000fe2000f8e00ff */
[----:B------:R-:W-:Y:S01]  /*6e30*/  STL.U8 [R1+0x138], RZ ;  /* 0x000138ff01007387 */ /* 0x000fe20000100000 */
[----:B------:R-:W-:Y:S01]  /*6e40*/  UIADD3.X UR5, URZ, UR36, URZ, UP0, !UPT ;  /* 0x000000243f057290 */ /* 0x000fe200087fe43f */
[----:B------:R-:W-:Y:S01]  /*6e50*/  IMAD.U32 R13, RZ, RZ, UR6 ;  /* 0x00000006ff0d7e24 */ /* 0x000fe2000f8e00ff */
[----:B------:R-:W-:Y:S01]  /*6e60*/  IADD3 R42, P4, R42, 0x170, RZ ;  /* 0x000001702a2a7810 */ /* 0x000fe20007f9e0ff */
[----:B------:R-:W-:Y:S01]  /*6e70*/  IMAD.U32 R14, RZ, RZ, UR4 ;  /* 0x00000004ff0e7e24 */ /* 0x000fe2000f8e00ff */
[----:B------:R-:W-:Y:S01]  /*6e80*/  ULDC UR4, c[0x0][0x3f4] ;  /* 0x0000fd0000047ab9 */ /* 0x000fe20000000800 */
[----:B------:R-:W4:Y:S01]  /*6e90*/  LDC.64 R58, c[0x0][0xae0] ;  /* 0x0002b800ff3a7b82 */ /* 0x000f220000000a00 */
[----:B------:R-:W-:Y:S01]  /*6ea0*/  IMAD.U32 R15, RZ, RZ, UR5 ;  /* 0x00000005ff0f7e24 */ /* 0x000fe2000f8e00ff */
[----:B------:R-:W-:Y:S01]  /*6eb0*/  STL.64 [R1+0x128], R12 ;  /* 0x0001280c01007387 */ /* 0x000fe20000100a00 */
[----:B------:R-:W-:-:S03]  /*6ec0*/  ISETP.LT.AND P0, PT, RZ, UR4, PT ;  /* 0x00000004ff007c0c */ /* 0x000fc6000bf01270 */
[----:B------:R-:W-:Y:S02]  /*6ed0*/  STL.64 [R1+0x170], R14 ;  /* 0x0001700e01007387 */ /* 0x000fe40000100a00 */
[----:B------:R-:W0:Y:S01]  /*6ee0*/  LDC R6, c[0x0][0x450] ;  /* 0x00011400ff067b82 */ /* 0x000e220000000800 */
[----:B--2---:R-:W-:Y:S01]  /*6ef0*/  IMAD.MOV.U32 R26, RZ, RZ, R11 ;  /* 0x000000ffff1a7224 */ /* 0x004fe200078e000b */
[----:B------:R2:W-:Y:S01]  /*6f00*/  STL.64 [R1+0x130], R40 ;  /* 0x0001302801007387 */ /* 0x0005e20000100a00 */
[----:B------:R-:W-:Y:S02]  /*6f10*/  IMAD.MOV.U32 R7, RZ, RZ, R10 ;  /* 0x000000ffff077224 */ /* 0x000fe400078e000a */
[----:B-1----:R-:W-:-:S03]  /*6f20*/  VIADD R201, R29, 0xffffff80 ;  /* 0xffffff801dc97836 */ /* 0x002fc60000000000 */
[----:B------:R-:W0:Y:S01]  /*6f30*/  LDC.64 R4, c[0x0][0x448] ;  /* 0x00011200ff047b82 */ /* 0x000e220000000a00 */
[----:B---3--:R-:W-:Y:S02]  /*6f40*/  IMAD.MOV.U32 R27, RZ, RZ, R20 ;  /* 0x000000ffff1b7224 */ /* 0x008fe400078e0014 */
[----:B------:R-:W-:Y:S01]  /*6f50*/  IMAD.MOV.U32 R9, RZ, RZ, R21 ;  /* 0x000000ffff097224 */ /* 0x000fe200078e0015 */
[----:B------:R1:W-:Y:S01]  /*6f60*/  STL [R1+0x13c], R201 ;  /* 0x00013cc901007387 */ /* 0x0003e20000100800 */
[----:B------:R-:W-:Y:S02]  /*6f70*/  IMAD.U32 R29, RZ, RZ, UR37 ;  /* 0x00000025ff1d7e24 */ /* 0x000fe4000f8e00ff */
[----:B--2---:R-:W-:Y:S01]  /*6f80*/  IMAD.U32 R40, RZ, RZ, UR37 ;  /* 0x00000025ff287e24 */ /* 0x004fe2000f8e00ff */
[----:B------:R1:W-:Y:S01]  /*6f90*/  STL.128 [R1+0x140], R24 ;  /* 0x0001401801007387 */ /* 0x0003e20000100c00 */
[----:B----4-:R-:W-:Y:S01]  /*6fa0*/  IMAD.MOV.U32 R10, RZ, RZ, R58 ;  /* 0x000000ffff0a7224 */ /* 0x010fe200078e003a */
[----:B------:R-:W-:Y:S01]  /*6fb0*/  IADD3 R29, P2, R29, 0x138, RZ ;  /* 0x000001381d1d7810 */ /* 0x000fe20007f5e0ff */
[----:B------:R-:W-:Y:S01]  /*6fc0*/  IMAD.MOV.U32 R11, RZ, RZ, R59 ;  /* 0x000000ffff0b7224 */ /* 0x000fe200078e003b */
[----:B------:R-:W-:Y:S01]  /*6fd0*/  IADD3 R40, P1, R40, 0x13c, RZ ;  /* 0x0000013c28287810 */ /* 0x000fe20007f3e0ff */
[----:B------:R-:W-:-:S02]  /*6fe0*/  IMAD.U32 R41, RZ, RZ, UR37 ;  /* 0x00000025ff297e24 */ /* 0x000fc4000f8e00ff */
[----:B------:R-:W-:Y:S01]  /*6ff0*/  IMAD.X R58, RZ, RZ, UR36, P2 ;  /* 0x00000024ff3a7e24 */ /* 0x000fe200090e06ff */
[----:B------:R1:W-:Y:S01]  /*7000*/  STL.128 [R1+0x150], R8 ;  /* 0x0001500801007387 */ /* 0x0003e20000100c00 */
[----:B------:R-:W-:Y:S01]  /*7010*/  IMAD.X R55, RZ, RZ, UR36, P1 ;  /* 0x00000024ff377e24 */ /* 0x000fe200088e06ff */
[----:B------:R-:W-:Y:S01]  /*7020*/  IADD3 R41, P3, R41, 0x128, RZ ;  /* 0x0000012829297810 */ /* 0x000fe20007f7e0ff */
[----:B------:R-:W-:-:S04]  /*7030*/  IMAD.X R59, RZ, RZ, UR36, P4 ;  /* 0x00000024ff3b7e24 */ /* 0x000fc8000a0e06ff */
[----:B------:R-:W-:Y:S01]  /*7040*/  IMAD.X R56, RZ, RZ, UR36, P3 ;  /* 0x00000024ff387e24 */ /* 0x000fe200098e06ff */
[----:B0-----:R1:W-:Y:S01]  /*7050*/  STL.128 [R1+0x160], R4 ;  /* 0x0001600401007387 */ /* 0x0013e20000100c00 */
        /* <DEDUP_REMOVED lines=11> */
.L_x_12892:
[----:B--2---:R2:W3:Y:S02]  /*7110*/  SYNCS.PHASECHK.TRANS64.TRYWAIT P0, [R144+URZ+0x32400], R3 ;  /* 0x03240003900075a7 */ /* 0x0044e4000800017f */
[----:B---3--:R-:W-:Y:S05]  /*7120*/  @!P0 NANOSLEEP.SYNCS 0x989680 ;  /* 0x009896800000895d */ /* 0x008fea0003900000 */
[----:B------:R-:W3:Y:S02]  /*7130*/  @!P0 SYNCS.PHASECHK.TRANS64 P0, [R144+URZ+0x32400], R3 ;  /* 0x03240003900085a7 */ /* 0x000ee4000800007f */
[----:B---3--:R-:W-:Y:S05]  /*7140*/  @!P0 BRA `(.L_x_12892) ;  /* 0xfffffffc00f08947 */ /* 0x008fea000383ffff */
.L_x_12891:
[----:B------:R-:W-:Y:S05]  /*7150*/  BSYNC B0 ;  /* 0x0000000000007941 */ /* 0x000fea0003800000 */
.L_x_12890:
[----:B------:R-:W-:Y:S05]  /*7160*/  BRA `(.L_x_12893) ;  /* 0x0000002c00487947 */ /* 0x000fea0003800000 */
.L_x_12889:
[----:B------:R-:W-:Y:S01]  /*7170*/  LOP3.LUT P0, RZ, R61, 0x3ff, RZ, 0xc0, !PT ;  /* 0x000003ff3dff7812 */ /* 0x000fe2000780c0ff */
[----:B------:R-:W-:Y:S01]  /*7180*/  ULDC.64 UR4, c[0x0][0x3f8] ;  /* 0x0000fe0000047ab9 */ /* 0x000fe20000000a00 */
[----:B-----5:R-:W-:Y:S01]  /*7190*/  SHF.R.S32.HI R0, RZ, 0x1f, R2 ;  /* 0x0000001fff007819 */ /* 0x020fe20000011402 */
[----:B------:R-:W-:Y:S01]  /*71a0*/  ULDC.64 UR6, c[0x0][0x408] ;  /* 0x0001020000067ab9 */ /* 0x000fe20000000a00 */
[----:B------:R-:W-:Y:S01]  /*71b0*/  IMAD.WIDE.U32 R60, R2, UR4, RZ ;  /* 0x00000004023c7c25 */ /* 0x000fe2000f8e00ff */
[----:B------:R-:W-:Y:S03]  /*71c0*/  BSSY B6, `(.L_x_12894) ;  /* 0x0000019000067945 */ /* 0x000fe60003800000 */
[C---:B------:R-:W-:Y:S02]  /*71d0*/  IMAD R3, R0.reuse, UR4, RZ ;  /* 0x0000000400037c24 */ /* 0x040fe4000f8e02ff */
[----:B-1----:R-:W-:-:S02]  /*71e0*/  IMAD R5, R0, UR6, RZ ;  /* 0x0000000600057c24 */ /* 0x002fc4000f8e02ff */
        /* <DEDUP_REMOVED lines=22> */
.L_x_12895:
[----:B------:R-:W-:Y:S05]  /*7350*/  BSYNC B6 ;  /* 0x0000000000067941 */ /* 0x000fea0003800000 */
.L_x_12894:
        /* <DEDUP_REMOVED lines=23> */
[C---:B------:R-:W-:Y:S01]  /*74d0*/  IMAD R9, R5.reuse, UR5, R8 ;  /* 0x0000000505097c24 */ /* 0x040fe2000f8e0208 */
[----:B------:R-:W-:Y:S01]  /*74e0*/  ULDC.64 UR4, c[0x0][0x3e8] ;  /* 0x0000fa0000047ab9 */ /* 0x000fe20000000a00 */
[----:B------:R-:W-:-:S04]  /*74f0*/  IMAD.WIDE.U32 R2, R5, UR6, R2 ;  /* 0x0000000605027c25 */ /* 0x000fc8000f8e0002 */
        /* <DEDUP_REMOVED lines=14> */
.L_x_13221:
        /* <DEDUP_REMOVED lines=11> */
[----:B------:R-:W-:Y:S01]  /*7690*/  ISETP.GE.AND P2, PT, R154, UR4, PT ;  /* 0x000000049a007c0c */ /* 0x000fe2000bf46270 */
[----:B---3--:R-:W-:-:S10]  /*76a0*/  IMAD.MOV.U32 R15, RZ, RZ, R5 ;  /* 0x000000ffff0f7224 */ /* 0x008fd400078e0005 */
[C---:B------:R-:W-:Y:S01]  /*76b0*/  @!P3 IMAD.SHL.U32 R21, R158.reuse, 0x2, RZ ;  /* 0x000000029e15b824 */ /* 0x040fe200078e00ff */
[----:B------:R-:W-:Y:S01]  /*76c0*/  @!P3 SHF.L.U64.HI R26, R158, 0x1, R222 ;  /* 0x000000019e1ab819 */ /* 0x000fe200000102de */
[----:B-12---:R-:W-:-:S03]  /*76d0*/  @!P2 IMAD.WIDE R10, R154, 0x2, R2 ;  /* 0x000000029a0aa825 */ /* 0x006fc600078e0202 */
[-C--:B------:R-:W-:Y:S02]  /*76e0*/  @!P3 IADD3 R2, P0, R2, R21.reuse, RZ ;  /* 0x000000150202b210 */ /* 0x080fe40007f1e0ff */
[----:B----4-:R-:W-:Y:S02]  /*76f0*/  @!P3 IADD3 R20, P1, R14, R21, RZ ;  /* 0x000000150e14b210 */ /* 0x010fe40007f3e0ff */
[----:B------:R-:W-:Y:S02]  /*7700*/  CS2R R62, SRZ ;  /* 0x00000000003e7805 */ /* 0x000fe4000001ff00 */
[----:B------:R-:W-:Y:S01]  /*7710*/  CS2R R24, SRZ ;  /* 0x0000000000187805 */ /* 0x000fe2000001ff00 */
[--C-:B------:R-:W-:Y:S01]  /*7720*/  @!P3 IMAD.X R3, R3, 0x1, R26.reuse, P0 ;  /* 0x000000010303b824 */ /* 0x100fe200000e061a */
[----:B------:R1:W5:Y:S01]  /*7730*/  @!P2 LD.E.64 R60, desc[UR42][R10.64] ;  /* 0x0000002a0a3ca980 */ /* 0x000362000c101b00 */
[----:B------:R-:W-:Y:S01]  /*7740*/  @!P3 IMAD.X R21, R5, 0x1, R26, P1 ;  /* 0x000000010515b824 */ /* 0x000fe200008e061a */
[----:B------:R-:W-:Y:S01]  /*7750*/  CS2R R26, SRZ ;  /* 0x00000000001a7805 */ /* 0x000fe2000001ff00 */
[----:B------:R-:W-:Y:S01]  /*7760*/  @!P2 IMAD.WIDE R12, R154, 0x2, R14 ;  /* 0x000000029a0ca825 */ /* 0x000fe200078e020e */
[----:B------:R1:W5:Y:S04]  /*7770*/  @!P3 LD.E.64 R24, desc[UR42][R2.64] ;  /* 0x0000002a0218b980 */ /* 0x000368000c101b00 */
[----:B------:R1:W5:Y:S04]  /*7780*/  @!P2 LD.E.64 R62, desc[UR42][R12.64] ;  /* 0x0000002a0c3ea980 */ /* 0x000368000c101b00 */
[----:B------:R1:W5:Y:S02]  /*7790*/  @!P3 LD.E.64 R26, desc[UR42][R20.64] ;  /* 0x0000002a141ab980 */ /* 0x000364000c101b00 */
.L_x_12900:
[----:B------:R-:W-:Y:S05]  /*77a0*/  BSYNC B1 ;  /* 0x0000000000017941 */ /* 0x000fea0003800000 */
.L_x_12899:
[----:B-12--5:R-:W-:Y:S01]  /*77b0*/  IMAD.MOV.U32 R2, RZ, RZ, R24 ;  /* 0x000000ffff027224 */ /* 0x026fe200078e0018 */
[----:B------:R-:W-:Y:S01]  /*77c0*/  UMOV UR4, 0xffffffff ;  /* 0xffffffff00047882 */ /* 0x000fe20000000000 */
[----:B------:R-:W-:Y:S01]  /*77d0*/  IMAD.MOV.U32 R3, RZ, RZ, R25 ;  /* 0x000000ffff037224 */ /* 0x000fe200078e0019 */
[----:B------:R-:W-:Y:S01]  /*77e0*/  CS2R R20, SRZ ;  /* 0x0000000000147805 */ /* 0x000fe2000001ff00 */
[----:B---3--:R-:W-:Y:S02]  /*77f0*/  IMAD.MOV.U32 R5, RZ, RZ, R60 ;  /* 0x000000ffff057224 */ /* 0x008fe400078e003c */
        /* <DEDUP_REMOVED lines=9> */
[----:B------:R-:W-:Y:S06]  /*7890*/  BRA.DIV UR4, `(.L_x_12901) ;  /* 0x0000030604707947 */ /* 0x000fec000b800000 */
[----:B------:R1:W2:Y:S04]  /*78a0*/  SHFL.IDX PT, R5, R6, 0x1, 0x1c1f ;  /* 0x003c1f0006057f89 */ /* 0x0002a800000e0000 */
[----:B0-----:R-:W0:Y:S04]  /*78b0*/  SHFL.IDX PT, R4, R4, 0x1, 0x1c1f ;  /* 0x003c1f0004047f89 */ /* 0x001e2800000e0000 */
[----:B------:R-:W3:Y:S04]  /*78c0*/  SHFL.IDX PT, R7, R7, 0x1, 0x1c1f ;  /* 0x003c1f0007077f89 */ /* 0x000ee800000e0000 */
[----:B----4-:R1:W4:Y:S02]  /*78d0*/  SHFL.IDX PT, R14, R8, 0x1, 0x1c1f ;  /* 0x003c1f00080e7f89 */ /* 0x01032400000e0000 */
.L_x_13227:
[----:B------:R-:W5:Y:S01]  /*78e0*/  LDL R3, [R1+0x224] ;  /* 0x0002240001037983 */ /* 0x000f620000100800 */
[----:B------:R-:W-:Y:S01]  /*78f0*/  VIADD R0, R0, 0x40 ;  /* 0x0000004000007836 */ /* 0x000fe20000000000 */
[----:B------:R-:W-:Y:S01]  /*7900*/  BSSY B1, `(.L_x_12902) ;  /* 0x000001e000017945 */ /* 0x000fe20003800000 */
[----:B-1----:R-:W-:Y:S02]  /*7910*/  CS2R R8, SRZ ;  /* 0x0000000000087805 */ /* 0x002fe4000001ff00 */
[----:B------:R-:W-:Y:S02]  /*7920*/  CS2R R10, SRZ ;  /* 0x00000000000a7805 */ /* 0x000fe4000001ff00 */
[----:B------:R-:W-:Y:S02]  /*7930*/  ISETP.GE.AND P0, PT, R0, R67, PT ;  /* 0x000000430000720c */ /* 0x000fe40003f06270 */
[----:B-----5:R-:W-:-:S04]  /*7940*/  LEA.HI R2, R3, R3, RZ, 0x1 ;  /* 0x0000000303027211 */ /* 0x020fc800078f08ff */
[----:B------:R-:W-:-:S05]  /*7950*/  LOP3.LUT R2, R2, 0xfffffffe, RZ, 0xc0, !PT ;  /* 0xfffffffe02027812 */ /* 0x000fca00078ec0ff */
[----:B------:R-:W-:Y:S01]  /*7960*/  IMAD.IADD R0, R3, 0x1, -R2 ;  /* 0x0000000103007824 */ /* 0x000fe200078e0a02 */
[----:B------:R-:W-:-:S04]  /*7970*/  CS2R R2, SRZ ;  /* 0x0000000000027805 */ /* 0x000fc8000001ff00 */
[----:B------:R-:W-:Y:S01]  /*7980*/  SHF.L.U32 R13, R0, 0x1f, RZ ;  /* 0x0000001f000d7819 */ /* 0x000fe200000006ff */
[----:B------:R-:W-:Y:S06]  /*7990*/  @P0 BRA `(.L_x_12903) ;  /* 0x0000000000500947 */ /* 0x000fec0003800000 */
[----:B------:R-:W-:Y:S01]  /*79a0*/  ULDC UR4, c[0x0][0x3f4] ;  /* 0x0000fd0000047ab9 */ /* 0x000fe20000000800 */
[----:B------:R-:W-:Y:S02]  /*79b0*/  CS2R R8, SRZ ;  /* 0x0000000000087805 */ /* 0x000fe4000001ff00 */
[----:B------:R-:W-:Y:S02]  /*79c0*/  ISETP.GE.AND P3, PT, R158, UR4, PT ;  /* 0x000000049e007c0c */ /* 0x000fe4000bf66270 */
[----:B------:R-:W-:Y:S01]  /*79d0*/  ISETP.GE.AND P2, PT, R154, UR4, PT ;  /* 0x000000049a007c0c */ /* 0x000fe2000bf46270 */
[----:B---3--:R-:W-:Y:S01]  /*79e0*/  IMAD.MOV.U32 R15, RZ, RZ, R7 ;  /* 0x000000ffff0f7224 */ /* 0x008fe200078e0007 */
[----:B------:R-:W-:-:S09]  /*79f0*/  CS2R R10, SRZ ;  /* 0x00000000000a7805 */ /* 0x000fd2000001ff00 */
[C---:B------:R-:W-:Y:S01]  /*7a00*/  @!P3 IMAD.SHL.U32 R3, R158.reuse, 0x2, RZ ;  /* 0x000000029e03b824 */ /* 0x040fe200078e00ff */
[----:B------:R-:W-:Y:S01]  /*7a10*/  @!P3 SHF.L.U64.HI R0, R158, 0x1, R222 ;  /* 0x000000019e00b819 */ /* 0x000fe200000102de */
[----:B0-2---:R-:W-:-:S03]  /*7a20*/  @!P2 IMAD.WIDE R64, R154, 0x2, R4 ;  /* 0x000000029a40a825 */ /* 0x005fc600078e0204 */
[-C--:B------:R-:W-:Y:S02]  /*7a30*/  @!P3 IADD3 R4, P0, R4, R3.reuse, RZ ;  /* 0x000000030404b210 */ /* 0x080fe40007f1e0ff */
[----:B----4-:R-:W-:Y:S02]  /*7a40*/  @!P3 IADD3 R6, P1, R14, R3, RZ ;  /* 0x000000030e06b210 */ /* 0x010fe40007f3e0ff */
[----:B------:R-:W-:Y:S02]  /*7a50*/  CS2R R20, SRZ ;  /* 0x0000000000147805 */ /* 0x000fe4000001ff00 */
[----:B------:R-:W-:Y:S01]  /*7a60*/  CS2R R2, SRZ ;  /* 0x0000000000027805 */ /* 0x000fe2000001ff00 */
[----:B------:R-:W-:Y:S01]  /*7a70*/  @!P2 IMAD.WIDE R14, R154, 0x2, R14 ;  /* 0x000000029a0ea825 */ /* 0x000fe200078e020e */
[----:B------:R1:W5:Y:S03]  /*7a80*/  @!P2 LD.E.64 R8, desc[UR42][R64.64] ;  /* 0x0000002a4008a980 */ /* 0x000366000c101b00 */
[--C-:B------:R-:W-:Y:S01]  /*7a90*/  @!P3 IMAD.X R5, R5, 0x1, R0.reuse, P0 ;  /* 0x000000010505b824 */ /* 0x100fe200000e0600 */
[----:B------:R1:W5:Y:S01]  /*7aa0*/  @!P2 LD.E.64 R10, desc[UR42][R14.64] ;  /* 0x0000002a0e0aa980 */ /* 0x000362000c101b00 */
[----:B------:R-:W-:-:S03]  /*7ab0*/  @!P3 IMAD.X R7, R7, 0x1, R0, P1 ;  /* 0x000000010707b824 */ /* 0x000fc600008e0600 */
[----:B------:R1:W5:Y:S04]  /*7ac0*/  @!P3 LD.E.64 R20, desc[UR42][R4.64] ;  /* 0x0000002a0414b980 */ /* 0x000368000c101b00 */
[----:B------:R1:W5:Y:S02]  /*7ad0*/  @!P3 LD.E.64 R2, desc[UR42][R6.64] ;  /* 0x0000002a0602b980 */ /* 0x000364000c101b00 */
.L_x_12903:
[----:B------:R-:W-:Y:S05]  /*7ae0*/  BSYNC B1 ;  /* 0x0000000000017941 */ /* 0x000fea0003800000 */
.L_x_12902:
[----:B------:R-:W0:Y:S01]  /*7af0*/  SYNCS.PHASECHK.TRANS64.TRYWAIT P0, [R144+URZ+0x32400], R13 ;  /* 0x0324000d900075a7 */ /* 0x000e22000800017f */
[----:B------:R-:W-:Y:S04]  /*7b00*/  BSSY B1, `(.L_x_12904) ;  /* 0x0000002000017945 */ /* 0x000fe80003800000 */
[----:B0-----:R-:W-:Y:S05]  /*7b10*/  @!P0 BRA `(.L_x_12905) ;  /* 0x0000030400408947 */ /* 0x001fea0003800000 */
.L_x_13228:
[----:B------:R-:W-:Y:S05]  /*7b20*/  BSYNC B1 ;  /* 0x0000000000017941 */ /* 0x000fea0003800000 */
.L_x_12904:
[----:B-1----:R-:W4:Y:S01]  /*7b30*/  LDL R6, [R1+0x70] ;  /* 0x0000700001067983 */ /* 0x002f220000100800 */
[----:B------:R-:W-:Y:S01]  /*7b40*/  LOP3.LUT P0, RZ, R223, 0x4, RZ, 0xc0, !PT ;  /* 0x00000004dfff7812 */ /* 0x000fe2000780c0ff */
[----:B--2---:R-:W-:Y:S01]  /*7b50*/  IMAD.IADD R5, R167, 0x1, R227 ;  /* 0x00000001a7057824 */ /* 0x004fe200078e02e3 */
[----:B------:R-:W-:Y:S01]  /*7b60*/  BSSY B1, `(.L_x_12906) ;  /* 0x000007a000017945 */ /* 0x000fe20003800000 */
[----:B---3-5:R-:W-:Y:S02]  /*7b70*/  IMAD.MOV.U32 R7, RZ, RZ, R8 ;  /* 0x000000ffff077224 */ /* 0x028fe400078e0008 */
[----:B------:R-:W-:Y:S02]  /*7b80*/  IMAD R144, R5, 0x2, R144 ;  /* 0x0000000205907824 */ /* 0x000fe400078e0290 */
[----:B------:R-:W-:Y:S02]  /*7b90*/  IMAD.MOV.U32 R5, RZ, RZ, R20 ;  /* 0x000000ffff057224 */ /* 0x000fe400078e0014 */
[----:B------:R-:W-:-:S02]  /*7ba0*/  VIADD R4, R144, 0x18400 ;  /* 0x0001840090047836 */ /* 0x000fc40000000000 */
[----:B------:R-:W-:Y:S01]  /*7bb0*/  VIADD R0, R144, 0x18440 ;  /* 0x0001844090007836 */ /* 0x000fe20000000000 */
[----:B------:R-:W-:Y:S01]  /*7bc0*/  PRMT R12, R5, 0x5410, R7 ;  /* 0x00005410050c7816 */ /* 0x000fe20000000007 */
[----:B------:R-:W-:Y:S02]  /*7bd0*/  @P0 VIADD R0, R4, 0xffffffc0 ;  /* 0xffffffc004000836 */ /* 0x000fe40000000000 */
[----:B------:R-:W-:Y:S02]  /*7be0*/  IMAD.MOV.U32 R5, RZ, RZ, R9 ;  /* 0x000000ffff057224 */ /* 0x000fe400078e0009 */
[----:B------:R-:W-:-:S03]  /*7bf0*/  IMAD.MOV.U32 R7, RZ, RZ, R11 ;  /* 0x000000ffff077224 */ /* 0x000fc600078e000b */
[----:B------:R-:W-:Y:S01]  /*7c00*/  PRMT R78, R5, 0x7610, R78 ;  /* 0x00007610054e7816 */ /* 0x000fe2000000004e */
[----:B------:R-:W-:-:S05]  /*7c10*/  IMAD.MOV.U32 R5, RZ, RZ, R3 ;  /* 0x000000ffff057224 */ /* 0x000fca00078e0003 */
[----:B----4-:R-:W-:Y:S01]  /*7c20*/  PRMT R14, R5, 0x5410, R7 ;  /* 0x00005410050e7816 */ /* 0x010fe20000000007 */
[----:B------:R-:W-:Y:S02]  /*7c30*/  IMAD R4, R6, -0x80, R67 ;  /* 0xffffff8006047824 */ /* 0x000fe400078e0243 */
[----:B------:R-:W-:-:S03]  /*7c40*/  IMAD.MOV.U32 R6, RZ, RZ, R21 ;  /* 0x000000ffff067224 */ /* 0x000fc600078e0015 */
[----:B------:R-:W-:Y:S01]  /*7c50*/  VIMNMX R74, R4, 0x80, PT ;  /* 0x00000080044a7848 */ /* 0x000fe20003fe0100 */
[----:B------:R-:W-:Y:S01]  /*7c60*/  IMAD.MOV.U32 R4, RZ, RZ, R2 ;  /* 0x000000ffff047224 */ /* 0x000fe200078e0002 */
[----:B------:R-:W-:Y:S01]  /*7c70*/  PRMT R13, R6, 0x7610, R13 ;  /* 0x00007610060d7816 */ /* 0x000fe2000000000d */
[----:B------:R-:W-:Y:S01]  /*7c80*/  IMAD.MOV.U32 R6, RZ, RZ, R10 ;  /* 0x000000ffff067224 */ /* 0x000fe200078e000a */
[----:B------:R-:W-:Y:S02]  /*7c90*/  ISETP.GE.AND P0, PT, R153, R74, PT ;  /* 0x0000004a9900720c */ /* 0x000fe40003f06270 */
[----:B------:R-:W-:Y:S02]  /*7ca0*/  PRMT R15, R4, 0x7610, R15 ;  /* 0x00007610040f7816 */ /* 0x000fe4000000000f */
[----:B------:R-:W-:-:S09]  /*7cb0*/  PRMT R13, R13, 0x5410, R6 ;  /* 0x000054100d0d7816 */ /* 0x000fd20000000006 */
[----:B------:R-:W-:Y:S05]  /*7cc0*/  @P0 BRA `(.L_x_12907) ;  /* 0x00000004008c0947 */ /* 0x000fea0003800000 */
        /* <DEDUP_REMOVED lines=8> */
[----:B------:R-:W-:Y:S02]  /*7d50*/  SHF.R.U64 R67, R62, 0x10, R63 ;  /* 0x000000103e437819 */ /* 0x000fe4000000123f */
[----:B------:R-:W-:Y:S02]  /*7d60*/  PRMT R68, R69, 0x5432, R68 ;  /* 0x0000543245447816 */ /* 0x000fe40000000044 */
[----:B------:R-:W-:Y:S02]  /*7d70*/  SHF.R.U64 R64, R60, 0x10, R61 ;  /* 0x000000103c407819 */ /* 0x000fe4000000123d */
        /* <DEDUP_REMOVED lines=40> */
.L_x_12909:
[----:B------:R-:W-:Y:S05]  /*8000*/  BSYNC B2 ;  /* 0x0000000000027941 */ /* 0x000fea0003800000 */
.L_x_12908:
        /* <DEDUP_REMOVED lines=47> */
.L_x_12907:
[----:B------:R-:W-:Y:S05]  /*8300*/  BSYNC B1 ;  /* 0x0000000000017941 */ /* 0x000fea0003800000 */
.L_x_12906:
        /* <DEDUP_REMOVED lines=53> */
.L_x_12912:
[----:B------:R-:W-:Y:S05]  /*8660*/  BSYNC B1 ;  /* 0x0000000000017941 */ /* 0x000fea0003800000 */
.L_x_12911:
        /* <DEDUP_REMOVED lines=10> */
[C---:B------:R-:W-:Y:S01]  /*8710*/  LOP3.LUT R10, R13.reuse, 0xffff0000, RZ, 0xc0, !PT ;  /* 0xffff00000d0a7812 */ /* 0x040fe200078ec0ff */
[----:B------:R-:W-:Y:S01]  /*8720*/  IMAD.U32 R11, R13, 0x10000, RZ ;  /* 0x000100000d0b7824 */ /* 0x000fe200078e00ff */
        /* <DEDUP_REMOVED lines=36> */
.L_x_12897:
        /* <DEDUP_REMOVED lines=41> */
[----:B--2---:R-:W-:Y:S01]  /*8c00*/  @!P1 IMAD.X R7, R2, 0x1, R9, P2 ;  /* 0x0000000102079824 */ /* 0x004fe200010e0609 */
[----:B---3--:R-:W-:-:S04]  /*8c10*/  @!P1 IADD3 R14, P2, R14, R5, RZ ;  /* 0x000000050e0e9210 */ /* 0x008fc80007f5e0ff */
[----:B------:R-:W2:Y:S01]  /*8c20*/  @!P1 LD.E.128 R24, desc[UR42][R6.64] ;  /* 0x0000002a06189980 */ /* 0x000ea2000c101d00 */
[----:B----4-:R-:W-:-:S04]  /*8c30*/  @!P1 IMAD.X R3, R4, 0x1, R9, P2 ;  /* 0x0000000104039824 */ /* 0x010fc800010e0609 */
[----:B------:R-:W-:-:S05]  /*8c40*/  @!P1 IMAD.MOV.U32 R15, RZ, RZ, R3 ;  /* 0x000000ffff0f9224 */ /* 0x000fca00078e0003 */
[----:B------:R0:W3:Y:S01]  /*8c50*/  @!P1 LD.E.128 R4, desc[UR42][R14.64] ;  /* 0x0000002a0e049980 */ /* 0x0000e2000c101d00 */
[----:B------:R-:W-:Y:S02]  /*8c60*/  CS2R R60, SRZ ;  /* 0x00000000003c7805 */ /* 0x000fe4000001ff00 */
[----:B------:R-:W-:Y:S02]  /*8c70*/  CS2R R62, SRZ ;  /* 0x00000000003e7805 */ /* 0x000fe4000001ff00 */
[----:B------:R-:W-:Y:S01]  /*8c80*/  CS2R R20, SRZ ;  /* 0x0000000000147805 */ /* 0x000fe2000001ff00 */
[----:B0-----:R0:W1:Y:S01]  /*8c90*/  SHFL.IDX PT, R14, R64, 0x1, 0x1c1f ;  /* 0x003c1f00400e7f89 */ /* 0x00106200000e0000 */
[----:B--2---:R-:W-:Y:S02]  /*8ca0*/  @!P1 IMAD.MOV.U32 R60, RZ, RZ, R26 ;  /* 0x000000ffff3c9224 */ /* 0x004fe400078e001a */
[----:B------:R-:W-:Y:S01]  /*8cb0*/  @!P1 IMAD.MOV.U32 R61, RZ, RZ, R27 ;  /* 0x000000ffff3d9224 */ /* 0x000fe200078e001b */
[----:B------:R2:W4:Y:S01]  /*8cc0*/  SHFL.IDX PT, R26, R65, 0x1, 0x1c1f ;  /* 0x003c1f00411a7f89 */ /* 0x00052200000e0000 */
[----:B------:R-:W-:-:S02]  /*8cd0*/  @!P1 IMAD.MOV.U32 R62, RZ, RZ, R24 ;  /* 0x000000ffff3e9224 */ /* 0x000fc400078e0018 */
[----:B------:R-:W-:Y:S01]  /*8ce0*/  @!P1 IMAD.MOV.U32 R63, RZ, RZ, R25 ;  /* 0x000000ffff3f9224 */ /* 0x000fe200078e0019 */
[----:B------:R2:W0:Y:S01]  /*8cf0*/  SHFL.IDX PT, R24, R10, 0x1, 0x1c1f ;  /* 0x003c1f000a187f89 */ /* 0x00042200000e0000 */
[----:B------:R-:W-:Y:S02]  /*8d00*/  IMAD.MOV.U32 R2, RZ, RZ, R60 ;  /* 0x000000ffff027224 */ /* 0x000fe400078e003c */
[----:B------:R-:W-:Y:S01]  /*8d10*/  IMAD.MOV.U32 R3, RZ, RZ, R61 ;  /* 0x000000ffff037224 */ /* 0x000fe200078e003d */
[----:B------:R2:W0:Y:S01]  /*8d20*/  SHFL.IDX PT, R25, R8, 0x1, 0x1c1f ;  /* 0x003c1f0008197f89 */ /* 0x00042200000e0000 */
[----:B---3--:R-:W-:Y:S02]  /*8d30*/  @!P1 IMAD.MOV.U32 R20, RZ, RZ, R4 ;  /* 0x000000ffff149224 */ /* 0x008fe400078e0004 */
[----:B------:R-:W-:Y:S01]  /*8d40*/  @!P1 IMAD.MOV.U32 R21, RZ, RZ, R5 ;  /* 0x000000ffff159224 */ /* 0x000fe200078e0005 */
[----:B------:R-:W-:Y:S02]  /*8d50*/  PRMT R74, R2, 0x5410, R3 ;  /* 0x00005410024a7816 */ /* 0x000fe40000000003 */
[----:B------:R-:W-:Y:S01]  /*8d60*/  CS2R R2, SRZ ;  /* 0x0000000000027805 */ /* 0x000fe2000001ff00 */
[----:B------:R-:W-:-:S02]  /*8d70*/  IMAD.MOV.U32 R9, RZ, RZ, R62 ;  /* 0x000000ffff097224 */ /* 0x000fc400078e003e */
[----:B------:R-:W-:Y:S02]  /*8d80*/  @!P1 IMAD.MOV.U32 R2, RZ, RZ, R6 ;  /* 0x000000ffff029224 */ /* 0x000fe400078e0006 */
[----:B------:R-:W-:Y:S01]  /*8d90*/  @!P1 IMAD.MOV.U32 R3, RZ, RZ, R7 ;  /* 0x000000ffff039224 */ /* 0x000fe200078e0007 */
[----:B------:R-:W-:Y:S01]  /*8da0*/  PRMT R66, R9, 0x7610, R66 ;  /* 0x0000761009427816 */ /* 0x000fe20000000042 */
[----:B------:R-:W-:Y:S02]  /*8db0*/  IMAD.MOV.U32 R6, RZ, RZ, R20 ;  /* 0x000000ffff067224 */ /* 0x000fe400078e0014 */
[----:B------:R-:W-:Y:S02]  /*8dc0*/  IMAD.MOV.U32 R7, RZ, RZ, R21 ;  /* 0x000000ffff077224 */ /* 0x000fe400078e0015 */
        /* <DEDUP_REMOVED lines=8> */
[----:B012-4-:R-:W-:-:S07]  /*8e50*/  PRMT R64, R64, 0x5410, R5 ;  /* 0x0000541040407816 */ /* 0x017fce0000000005 */
.L_x_13238:
        /* <DEDUP_REMOVED lines=24> */
.L_x_12915:
[----:B------:R-:W-:Y:S05]  /*8fe0*/  BSYNC B1 ;  /* 0x0000000000017941 */ /* 0x000fea0003800000 */
.L_x_12914:
[----:B------:R-:W0:Y:S01]  /*8ff0*/  SYNCS.PHASECHK.TRANS64.TRYWAIT P1, [R144+URZ+0x32400], R13 ;  /* 0x0324000d900075a7 */ /* 0x000e22000802017f */
[----:B------:R-:W-:Y:S04]  /*9000*/  BSSY B1, `(.L_x_12916) ;  /* 0x0000002000017945 */ /* 0x000fe80003800000 */
[----:B0-----:R-:W-:Y:S05]  /*9010*/  @!P1 BRA `(.L_x_12917) ;  /* 0x000002f4007c9947 */ /* 0x001fea0003800000 */
.L_x_13239:
[----:B------:R-:W-:Y:S05]  /*9020*/  BSYNC B1 ;  /* 0x0000000000017941 */ /* 0x000fea0003800000 */
.L_x_12916:
[----:B------:R-:W2:Y:S01]  /*9030*/  LDL R0, [R1+0x70] ;  /* 0x0000700001007983 */ /* 0x000ea20000100800 */
[----:B-----5:R-:W-:Y:S01]  /*9040*/  IMAD.MOV.U32 R12, RZ, RZ, R6 ;  /* 0x000000ffff0c7224 */ /* 0x020fe200078e0006 */
[----:B------:R-:W-:Y:S01]  /*9050*/  BSSY B1, `(.L_x_12918) ;  /* 0x0000077000017945 */ /* 0x000fe20003800000 */
[----:B0-----:R-:W-:Y:S02]  /*9060*/  IMAD.MOV.U32 R13, RZ, RZ, R7 ;  /* 0x000000ffff0d7224 */ /* 0x001fe400078e0007 */
        /* <DEDUP_REMOVED lines=17> */
[----:B------:R-:W-:Y:S02]  /*9180*/  LOP3.LUT R0, R166, 0x38, R22, 0xf8, !PT ;  /* 0x00000038a6007812 */ /* 0x000fe400078ef816 */
[----:B------:R-:W-:Y:S02]  /*9190*/  SHF.R.U64 R71, R20, 0x10, R21 ;  /* 0x0000001014477819 */ /* 0x000fe40000001215 */
[----:B------:R-:W-:Y:S02]  /*91a0*/  LOP3.LUT R12, R166, 0x38, R13, 0xf8, !PT ;  /* 0x00000038a60c7812 */ /* 0x000fe400078ef80d */
[-C--:B------:R-:W-:Y:S02]  /*91b0*/  LOP3.LUT R0, R0, R173.reuse, RZ, 0x3c, !PT ;  /* 0x000000ad00007212 */ /* 0x080fe400078e3cff */
[----:B------:R-:W-:Y:S02]  /*91c0*/  LOP3.LUT R12, R12, R173, RZ, 0x3c, !PT ;  /* 0x000000ad0c0c7212 */ /* 0x000fe400078e3cff */
[----:B------:R-:W-:Y:S01]  /*91d0*/  SHF.R.U64 R79, R62, 0x10, R63 ;  /* 0x000000103e4f7819 */ /* 0x000fe2000000123f */
[C---:B------:R-:W-:Y:S01]  /*91e0*/  IMAD.IADD R13, R167.reuse, 0x1, R0 ;  /* 0x00000001a70d7824 */ /* 0x040fe200078e0200 */
[--C-:B------:R-:W-:Y:S01]  /*91f0*/  SHF.R.U64 R67, R60, 0x10, R61.reuse ;  /* 0x000000103c437819 */ /* 0x100fe2000000123d */
[----:B------:R-:W-:Y:S01]  /*9200*/  IMAD.IADD R25, R167, 0x1, R12 ;  /* 0x00000001a7197824 */ /* 0x000fe200078e020c */
[----:B------:R-:W-:Y:S01]  /*9210*/  SHF.R.U32.HI R70, RZ, 0x10, R61 ;  /* 0x00000010ff467819 */ /* 0x000fe2000001163d */
[--C-:B------:R-:W-:Y:S01]  /*9220*/  IMAD R83, R13, 0x2, R144.reuse ;  /* 0x000000020d537824 */ /* 0x100fe200078e0290 */
[----:B------:R-:W-:Y:S01]  /*9230*/  SHF.R.U32.HI R75, RZ, 0x10, R21 ;  /* 0x00000010ff4b7819 */ /* 0x000fe20000011615 */
[----:B------:R-:W-:Y:S01]  /*9240*/  IMAD R84, R25, 0x2, R144 ;  /* 0x0000000219547824 */ /* 0x000fe200078e0290 */
[----:B------:R-:W-:-:S02]  /*9250*/  PRMT R71, R80, 0x5410, R71 ;  /* 0x0000541050477816 */ /* 0x000fc40000000047 */
[----:B------:R-:W0:Y:S01]  /*9260*/  LDS.128 R12, [R83+0x18400] ;  /* 0x01840000530c7984 */ /* 0x000e220000000c00 */
[----:B------:R-:W-:Y:S02]  /*9270*/  SHF.R.U32.HI R63, RZ, 0x10, R63 ;  /* 0x00000010ff3f7819 */ /* 0x000fe4000001163f */
[----:B------:R-:W-:Y:S01]  /*9280*/  PRMT R66, R66, 0x5410, R79 ;  /* 0x0000541042427816 */ /* 0x000fe2000000004f */
[----:B------:R-:W1:Y:S01]  /*9290*/  LDS.128 R24, [R84+0x18400] ;  /* 0x0184000054187984 */ /* 0x000e620000000c00 */
[----:B------:R-:W-:Y:S02]  /*92a0*/  SHF.R.U64 R77, R2, 0x10, R3 ;  /* 0x00000010024d7819 */ /* 0x000fe40000001203 */
[C---:B------:R-:W-:Y:S02]  /*92b0*/  PRMT R67, R74.reuse, 0x5410, R67 ;  /* 0x000054104a437816 */ /* 0x040fe40000000043 */
[----:B------:R-:W-:Y:S01]  /*92c0*/  PRMT R70, R74, 0x5432, R70 ;  /* 0x000054324a467816 */ /* 0x000fe20000000046 */
[----:B------:R-:W-:Y:S01]  /*92d0*/  IMAD.U32 R74, R71, 0x10000, RZ ;  /* 0x00010000474a7824 */ /* 0x000fe200078e00ff */
[----:B------:R-:W-:-:S02]  /*92e0*/  PRMT R75, R81, 0x5410, R75 ;  /* 0x00005410514b7816 */ /* 0x000fc4000000004b */
[----:B------:R-:W-:Y:S02]  /*92f0*/  SHF.R.U32.HI R78, RZ, 0x10, R3 ;  /* 0x00000010ff4e7819 */ /* 0x000fe40000011603 */
[----:B------:R-:W-:Y:S01]  /*9300*/  PRMT R68, R68, 0x5410, R63 ;  /* 0x0000541044447816 */ /* 0x000fe2000000003f */
[----:B------:R-:W-:Y:S01]  /*9310*/  IMAD.U32 R63, R66, 0x10000, RZ ;  /* 0x00010000423f7824 */ /* 0x000fe200078e00ff */
        /* <DEDUP_REMOVED lines=16> */
[----:B------:R-:W-:Y:S01]  /*9420*/  FMUL.FTZ R82, R60, R76 ;  /* 0x0000004c3c527220 */ /* 0x000fe20000410000 */
[----:B------:R-:W-:Y:S01]  /*9430*/  FFMA.FTZ R80, R0, R63, -R79 ;  /* 0x0000003f00507223 */ /* 0x000fe2000001084f */
[----:B------:R-:W-:Y:S02]  /*9440*/  IMAD.U32 R62, R27, 0x10000, RZ ;  /* 0x000100001b3e7824 */ /* 0x000fe400078e00ff */
[-C--:B------:R-:W-:Y:S01]  /*9450*/  FMUL.FTZ R60, R60, R21.reuse ;  /* 0x000000153c3c7220 */ /* 0x080fe20000410000 */
[----:B------:R-:W-:Y:S02]  /*9460*/  IMAD.U32 R79, R78, 0x10000, RZ ;  /* 0x000100004e4f7824 */ /* 0x000fe400078e00ff */
[----:B------:R-:W-:Y:S01]  /*9470*/  FFMA.FTZ R82, R3, R21, -R82 ;  /* 0x0000001503527223 */ /* 0x000fe20000010852 */
[----:B------:R-:W-:Y:S02]  /*9480*/  IMAD.U32 R20, R15, 0x10000, RZ ;  /* 0x000100000f147824 */ /* 0x000fe400078e00ff */
[----:B------:R-:W-:Y:S01]  /*9490*/  FFMA.FTZ R81, R0, R74, R81 ;  /* 0x0000004a00517223 */ /* 0x000fe20000010051 */
[----:B------:R-:W-:-:S02]  /*94a0*/  IMAD.U32 R63, R70, 0x10000, RZ ;  /* 0x00010000463f7824 */ /* 0x000fc400078e00ff */
[----:B------:R-:W-:Y:S01]  /*94b0*/  FMUL.FTZ R21, R62, R79 ;  /* 0x0000004f3e157220 */ /* 0x000fe20000410000 */
[----:B------:R-:W-:Y:S01]  /*94c0*/  FFMA.FTZ R60, R3, R76, R60 ;  /* 0x0000004c033c7223 */ /* 0x000fe2000001003c */
[----:B------:R-:W-:Y:S01]  /*94d0*/  LOP3.LUT R3, R66, 0xffff0000, RZ, 0xc0, !PT ;  /* 0xffff000042037812 */ /* 0x000fe200078ec0ff */
[-C--:B------:R-:W-:Y:S01]  /*94e0*/  FMUL.FTZ R62, R62, R63.reuse ;  /* 0x0000003f3e3e7220 */ /* 0x080fe20000410000 */
[----:B------:R-:W-:Y:S01]  /*94f0*/  FFMA.FTZ R74, R20, R63, -R21 ;  /* 0x0000003f144a7223 */ /* 0x000fe20000010815 */
[----:B------:R-:W-:Y:S01]  /*9500*/  FMUL.FTZ R21, R24, R71 ;  /* 0x0000004718157220 */ /* 0x000fe20000410000 */
[----:B------:R-:W-:Y:S01]  /*9510*/  LOP3.LUT R68, R68, 0xffff0000, RZ, 0xc0, !PT ;  /* 0xffff000044447812 */ /* 0x000fe200078ec0ff */
[----:B------:R-:W-:Y:S01]  /*9520*/  FFMA.FTZ R79, R20, R79, R62 ;  /* 0x0000004f144f7223 */ /* 0x000fe2000001003e */
[-C--:B------:R-:W-:Y:S01]  /*9530*/  FMUL.FTZ R63, R24, R3.reuse ;  /* 0x00000003183f7220 */ /* 0x080fe20000410000 */
[----:B------:R-:W-:Y:S01]  /*9540*/  FFMA.FTZ R21, R2, R3, -R21 ;  /* 0x0000000302157223 */ /* 0x000fe20000010815 */
[C---:B------:R-:W-:Y:S01]  /*9550*/  FMUL.FTZ R3, R25.reuse, R75 ;  /* 0x0000004b19037220 */ /* 0x040fe20000410000 */
[----:B------:R-:W-:Y:S01]  /*9560*/  FMUL.FTZ R62, R25, R68 ;  /* 0x00000044193e7220 */ /* 0x000fe20000410000 */
[----:B------:R-:W-:-:S02]  /*9570*/  IMAD.U32 R61, R26, 0x10000, RZ ;  /* 0x000100001a3d7824 */ /* 0x000fc400078e00ff */
[----:B------:R-:W-:Y:S01]  /*9580*/  FFMA.FTZ R24, R2, R71, R63 ;  /* 0x0000004702187223 */ /* 0x000fe2000001003f */
[----:B------:R-:W-:Y:S02]  /*9590*/  IMAD.U32 R20, R77, 0x10000, RZ ;  /* 0x000100004d147824 */ /* 0x000fe400078e00ff */
[C---:B------:R-:W-:Y:S01]  /*95a0*/  FFMA.FTZ R3, R12.reuse, R68, -R3 ;  /* 0x000000440c037223 */ /* 0x040fe20000010803 */
        /* <DEDUP_REMOVED lines=14> */
[----:B------:R-:W-:Y:S01]  /*9690*/  FMUL.FTZ R0, R27, R78 ;  /* 0x0000004e1b007220 */ /* 0x000fe20000410000 */
[----:B------:R-:W-:Y:S01]  /*96a0*/  LOP3.LUT R14, R14, 0xffff0000, RZ, 0xc0, !PT ;  /* 0xffff00000e0e7812 */ /* 0x000fe200078ec0ff */
[-C--:B------:R-:W-:Y:S01]  /*96b0*/  FMUL.FTZ R26, R26, R67.reuse ;  /* 0x000000431a1a7220 */ /* 0x080fe20000410000 */
[----:B------:R-:W-:Y:S01]  /*96c0*/  LOP3.LUT R15, R15, 0xffff0000, RZ, 0xc0, !PT ;  /* 0xffff00000f0f7812 */ /* 0x000fe200078ec0ff */
[----:B------:R-:W-:Y:S01]  /*96d0*/  FMUL.FTZ R61, R27, R70 ;  /* 0x000000461b3d7220 */ /* 0x000fe20000410000 */
[----:B------:R-:W-:Y:S01]  /*96e0*/  F2FP.BF16.F32.PACK_AB R12, R21, R80 ;  /* 0x00000050150c723e */ /* 0x000fe200000010ff */
        /* <DEDUP_REMOVED lines=13> */
.L_x_12919:
[----:B------:R-:W-:Y:S05]  /*97c0*/  BSYNC B1 ;  /* 0x0000000000017941 */ /* 0x000fea0003800000 */
.L_x_12918:
[----:B------:R-:W-:Y:S01]  /*97d0*/  PRMT R2, R87, 0x5410, R88 ;  /* 0x0000541057027816 */ /* 0x000fe20000000058 */
[----:B------:R-:W-:Y:S06]  /*97e0*/  @P0 BRA `(.L_x_12910) ;  /* 0x0000000400840947 */ /* 0x000fec0003800000 */
[----:B------:R-:W-:Y:S01]  /*97f0*/  IMAD.IADD R3, R22, 0x1, R69 ;  /* 0x0000000116037824 */ /* 0x000fe200078e0245 */
[----:B0-----:R-:W0:Y:S01]  /*9800*/  LDS.128 R12, [R224+0x18400] ;  /* 0x01840000e00c7984 */ /* 0x001e220000000c00 */
[----:B------:R-:W-:Y:S02]  /*9810*/  SHF.R.U64 R61, R8, 0x10, R9 ;  /* 0x00000010083d7819 */ /* 0x000fe40000001209 */
[----:B------:R-:W-:Y:S02]  /*9820*/  SHF.R.U64 R20, R4, 0x10, R5 ;  /* 0x0000001004147819 */ /* 0x000fe40000001205 */
[----:B------:R-:W-:Y:S02]  /*9830*/  LOP3.LUT R3, R172, 0x38, R3, 0xf8, !PT ;  /* 0x00000038ac037812 */ /* 0x000fe400078ef803 */
[----:B------:R-:W-:Y:S02]  /*9840*/  PRMT R61, R2, 0x5410, R61 ;  /* 0x00005410023d7816 */ /* 0x000fe4000000003d */
[----:B------:R-:W-:-:S02]  /*9850*/  LOP3.LUT R0, R3, R174, RZ, 0x3c, !PT ;  /* 0x000000ae03007212 */ /* 0x000fc400078e3cff */
[----:B------:R-:W-:Y:S02]  /*9860*/  SHF.R.U32.HI R62, RZ, 0x10, R9 ;  /* 0x00000010ff3e7819 */ /* 0x000fe40000011609 */
[----:B------:R-:W-:Y:S01]  /*9870*/  PRMT R20, R65, 0x5432, R20 ;  /* 0x0000543241147816 */ /* 0x000fe20000000014 */
[----:B------:R-:W-:Y:S01]  /*9880*/  IMAD.IADD R3, R175, 0x1, R0 ;  /* 0x00000001af037824 */ /* 0x000fe200078e0200 */
[----:B------:R-:W-:Y:S02]  /*9890*/  SHF.R.U64 R63, R10, 0x10, R11 ;  /* 0x000000100a3f7819 */ /* 0x000fe4000000120b */
[----:B------:R-:W-:Y:S01]  /*98a0*/  SHF.R.U32.HI R60, RZ, 0x10, R5 ;  /* 0x00000010ff3c7819 */ /* 0x000fe20000011605 */
[----:B------:R-:W-:Y:S01]  /*98b0*/  IMAD R3, R3, 0x2, R144 ;  /* 0x0000000203037824 */ /* 0x000fe200078e0290 */
[--C-:B------:R-:W-:Y:S01]  /*98c0*/  SHF.R.U64 R5, R6, 0x10, R7.reuse ;  /* 0x0000001006057819 */ /* 0x100fe20000001207 */
[----:B------:R-:W-:Y:S01]  /*98d0*/  IMAD.U32 R21, R20, 0x10000, RZ ;  /* 0x0001000014157824 */ /* 0x000fe200078e00ff */
[----:B------:R-:W-:-:S02]  /*98e0*/  SHF.R.U32.HI R6, RZ, 0x10, R7 ;  /* 0x00000010ff067819 */ /* 0x000fc40000011607 */
[----:B------:R-:W1:Y:S01]  /*98f0*/  LDS.128 R24, [R3+0x18400] ;  /* 0x0184000003187984 */ /* 0x000e620000000c00 */
[----:B------:R-:W-:Y:S02]  /*9900*/  SHF.R.U32.HI R66, RZ, 0x10, R11 ;  /* 0x00000010ff427819 */ /* 0x000fe4000001160b */
[----:B------:R-:W-:Y:S02]  /*9910*/  PRMT R60, R85, 0x5432, R60 ;  /* 0x00005432553c7816 */ /* 0x000fe4000000003c */
[----:B------:R-:W-:Y:S02]  /*9920*/  PRMT R62, R2, 0x5432, R62 ;  /* 0x00005432023e7816 */ /* 0x000fe4000000003e */
[----:B------:R-:W-:Y:S02]  /*9930*/  PRMT R64, R64, 0x5410, R5 ;  /* 0x0000541040407816 */ /* 0x000fe40000000005 */
[----:B------:R-:W-:Y:S02]  /*9940*/  PRMT R65, R65, 0x5410, R6 ;  /* 0x0000541041417816 */ /* 0x000fe40000000006 */
[----:B------:R-:W-:-:S02]  /*9950*/  PRMT R66, R86, 0x5432, R66 ;  /* 0x0000543256427816 */ /* 0x000fc40000000042 */
        /* <DEDUP_REMOVED lines=22> */
[----:B------:R-:W-:Y:S01]  /*9ac0*/  FFMA.FTZ R67, R0, R21, -R67 ;  /* 0x0000001500437223 */ /* 0x000fe20000010843 */
[----:B------:R-:W-:Y:S02]  /*9ad0*/  IMAD.U32 R21, R60, 0x10000, RZ ;  /* 0x000100003c157824 */ /* 0x000fe400078e00ff */
[----:B------:R-:W-:Y:S01]  /*9ae0*/  FFMA.FTZ R69, R0, R25, R69 ;  /* 0x0000001900457223 */ /* 0x000fe20000010045 */
[----:B------:R-:W-:-:S02]  /*9af0*/  IMAD.U32 R8, R66, 0x10000, RZ ;  /* 0x0001000042087824 */ /* 0x000fc400078e00ff */
[C---:B------:R-:W-:Y:S01]  /*9b00*/  FMUL.FTZ R71, R10.reuse, R27 ;  /* 0x0000001b0a477220 */ /* 0x040fe20000410000 */
[----:B------:R-:W-:Y:S02]  /*9b10*/  IMAD.U32 R0, R65, 0x10000, RZ ;  /* 0x0001000041007824 */ /* 0x000fe400078e00ff */
[-C--:B------:R-:W-:Y:S01]  /*9b20*/  FMUL.FTZ R25, R10, R21.reuse ;  /* 0x000000150a197220 */ /* 0x080fe20000410000 */
[----:B------:R-:W-:Y:S01]  /*9b30*/  FMUL.FTZ R10, R15, R8 ;  /* 0x000000080f0a7220 */ /* 0x000fe20000410000 */
[----:B------:R-:W-:Y:S01]  /*9b40*/  LOP3.LUT R61, R61, 0xffff0000, RZ, 0xc0, !PT ;  /* 0xffff00003d3d7812 */ /* 0x000fe200078ec0ff */
[-C--:B------:R-:W-:Y:S01]  /*9b50*/  FMUL.FTZ R15, R15, R0.reuse ;  /* 0x000000000f0f7220 */ /* 0x080fe20000410000 */
[C---:B------:R-:W-:Y:S01]  /*9b60*/  FFMA.FTZ R71, R4.reuse, R21, -R71 ;  /* 0x0000001504477223 */ /* 0x040fe20000010847 */
[----:B------:R-:W-:Y:S01]  /*9b70*/  FFMA.FTZ R25, R4, R27, R25 ;  /* 0x0000001b04197223 */ /* 0x000fe20000010019 */
[C---:B------:R-:W-:Y:S01]  /*9b80*/  FFMA.FTZ R27, R7.reuse, R0, -R10 ;  /* 0x00000000071b7223 */ /* 0x040fe2000001080a */
[----:B------:R-:W-:Y:S01]  /*9b90*/  FFMA.FTZ R68, R7, R8, R15 ;  /* 0x0000000807447223 */ /* 0x000fe2000001000f */
[C---:B------:R-:W-:Y:S01]  /*9ba0*/  FMUL.FTZ R21, R9.reuse, R61 ;  /* 0x0000003d09157220 */ /* 0x040fe20000410000 */
[----:B------:R-:W-:Y:S01]  /*9bb0*/  LOP3.LUT R15, R62, 0xffff0000, RZ, 0xc0, !PT ;  /* 0xffff00003e0f7812 */ /* 0x000fe200078ec0ff */
[-C--:B------:R-:W-:Y:S01]  /*9bc0*/  FMUL.FTZ R9, R9, R20.reuse ;  /* 0x0000001409097220 */ /* 0x080fe20000410000 */
[----:B------:R-:W-:Y:S01]  /*9bd0*/  LOP3.LUT R7, R60, 0xffff0000, RZ, 0xc0, !PT ;  /* 0xffff00003c077812 */ /* 0x000fe200078ec0ff */
[----:B------:R-:W-:Y:S01]  /*9be0*/  FFMA.FTZ R20, R2, R20, -R21 ;  /* 0x0000001402147223 */ /* 0x000fe20000010815 */
[----:B------:R-:W-:-:S02]  /*9bf0*/  IMAD.U32 R4, R63, 0x10000, RZ ;  /* 0x000100003f047824 */ /* 0x000fc400078e00ff */
[----:B------:R-:W-:Y:S01]  /*9c00*/  FMUL.FTZ R21, R24, R15 ;  /* 0x0000000f18157220 */ /* 0x000fe20000410000 */
[----:B------:R-:W-:Y:S02]  /*9c10*/  IMAD.U32 R0, R64, 0x10000, RZ ;  /* 0x0001000040007824 */ /* 0x000fe400078e00ff */
[----:B------:R-:W-:Y:S01]  /*9c20*/  FMUL.FTZ R24, R24, R7 ;  /* 0x0000000718187220 */ /* 0x000fe20000410000 */
[----:B------:R-:W-:Y:S01]  /*9c30*/  FFMA.FTZ R8, R2, R61, R9 ;  /* 0x0000003d02087223 */ /* 0x000fe20000010009 */
[C---:B------:R-:W-:Y:S01]  /*9c40*/  FMUL.FTZ R10, R11.reuse, R4 ;  /* 0x000000040b0a7220 */ /* 0x040fe20000410000 */
[C---:B------:R-:W-:Y:S01]  /*9c50*/  FFMA.FTZ R2, R12.reuse, R7, -R21 ;  /* 0x000000070c027223 */ /* 0x040fe20000010815 */
[----:B------:R-:W-:Y:S01]  /*9c60*/  FFMA.FTZ R24, R12, R15, R24 ;  /* 0x0000000f0c187223 */ /* 0x000fe20000010018 */
[----:B------:R-:W-:Y:S01]  /*9c70*/  LOP3.LUT R64, R64, 0xffff0000, RZ, 0xc0, !PT ;  /* 0xffff000040407812 */ /* 0x000fe200078ec0ff */
[-C--:B------:R-:W-:Y:S01]  /*9c80*/  FMUL.FTZ R12, R11, R0.reuse ;  /* 0x000000000b0c7220 */ /* 0x080fe20000410000 */
[----:B------:R-:W-:Y:S01]  /*9c90*/  LOP3.LUT R63, R63, 0xffff0000, RZ, 0xc0, !PT ;  /* 0xffff00003f3f7812 */ /* 0x000fe200078ec0ff */
[C---:B------:R-:W-:Y:S01]  /*9ca0*/  FFMA.FTZ R10, R5.reuse, R0, -R10 ;  /* 0x00000000050a7223 */ /* 0x040fe2000001080a */
[----:B------:R-:W-:Y:S01]  /*9cb0*/  LOP3.LUT R7, R66, 0xffff0000, RZ, 0xc0, !PT ;  /* 0xffff000042077812 */ /* 0x000fe200078ec0ff */
[----:B------:R-:W-:Y:S01]  /*9cc0*/  FFMA.FTZ R12, R5, R4, R12 ;  /* 0x00000004050c7223 */ /* 0x000fe2000001000c */
[----:B------:R-:W-:Y:S01]  /*9cd0*/  LOP3.LUT R65, R65, 0xffff0000, RZ, 0xc0, !PT ;  /* 0xffff000041417812 */ /* 0x000fe200078ec0ff */
[CC--:B------:R-:W-:Y:S01]  /*9ce0*/  FMUL.FTZ R0, R13.reuse, R64.reuse ;  /* 0x000000400d007220 */ /* 0x0c0fe20000410000 */
[----:B------:R-:W-:Y:S01]  /*9cf0*/  FMUL.FTZ R5, R13, R63 ;  /* 0x0000003f0d057220 */ /* 0x000fe20000410000 */
[----:B------:R-:W-:Y:S01]  /*9d00*/  FMUL.FTZ R9, R26, R7 ;  /* 0x000000071a097220 */ /* 0x000fe20000410000 */
[----:B------:R-:W-:Y:S01]  /*9d10*/  F2FP.BF16.F32.PACK_AB R4, R20, R67 ;  /* 0x000000431404723e */ /* 0x000fe200000010ff */
[----:B------:R-:W-:Y:S01]  /*9d20*/  FMUL.FTZ R26, R26, R65 ;  /* 0x000000411a1a7220 */ /* 0x000fe20000410000 */
        /* <DEDUP_REMOVED lines=13> */
.L_x_12910:
[----:B------:R-:W-:Y:S05]  /*9e00*/  BSYNC B0 ;  /* 0x0000000000007941 */ /* 0x000fea0003800000 */
.L_x_12896:
[----:B------:R-:W-:Y:S01]  /*9e10*/  @!PT LDS RZ, [RZ] ;  /* 0x00000000fffff984 */ /* 0x000fe20000000800 */
[----:B------:R-:W-:Y:S01]  /*9e20*/  @!PT LDS RZ, [RZ] ;  /* 0x00000000fffff984 */ /* 0x000fe20000000800 */
[----:B------:R-:W-:Y:S01]  /*9e30*/  @!PT LDS RZ, [RZ] ;  /* 0x00000000fffff984 */ /* 0x000fe20000000800 */
[----:B------:R-:W-:Y:S01]  /*9e40*/  @!PT LDS RZ, [RZ] ;  /* 0x00000000fffff984 */ /* 0x000fe20000000800 */
[----:B------:R3:W-:Y:S06]  /*9e50*/  MEMBAR.ALL.CTA ;  /* 0x0000000000007992 */ /* 0x0007ec0000008000 */
[----:B---3--:R-:W3:Y:S01]  /*9e60*/  FENCE.VIEW.ASYNC.S ;  /* 0x00000000000073c6 */ /* 0x008ee20000000000 */
[----:B------:R-:W-:Y:S05]  /*9e70*/  WARPSYNC.ALL ;  /* 0x0000000000007948 */ /* 0x000fea0003800000 */
[----:B---3--:R-:W-:Y:S06]  /*9e80*/  BAR.SYNC.DEFER_BLOCKING 0xd, 0x100 ;  /* 0x0344000000007b1d */ /* 0x008fec0000010000 */
.L_x_12893:
[----:B012---:R-:W-:Y:S01]  /*9e90*/  IMAD.MOV.U32 R4, RZ, RZ, R50 ;  /* 0x000000ffff047224 */ /* 0x007fe200078e0032 */
[----:B------:R-:W-:Y:S05]  /*9ea0*/  WARPSYNC.ALL ;  /* 0x0000000000007948 */ /* 0x000fea0003800000 */
[----:B------:R-:W-:Y:S01]  /*9eb0*/  IMAD.MOV.U32 R5, RZ, RZ, R49 ;  /* 0x000000ffff057224 */ /* 0x000fe200078e0031 */
[----:B------:R-:W-:Y:S01]  /*9ec0*/  UIADD3 UR4, UP0, UR37, 0x430, URZ ;  /* 0x0000043025047890 */ /* 0x000fe2000ff1e03f */
[----:B------:R-:W-:Y:S01]  /*9ed0*/  IMAD.MOV.U32 R6, RZ, RZ, R29 ;  /* 0x000000ffff067224 */ /* 0x000fe200078e001d */
[----:B------:R-:W-:Y:S01]  /*9ee0*/  STL.64 [R1+0x210], R32 ;  /* 0x0002102001007387 */ /* 0x000fe20000100a00 */
[----:B------:R-:W-:Y:S01]  /*9ef0*/  IMAD.MOV.U32 R7, RZ, RZ, R58 ;  /* 0x000000ffff077224 */ /* 0x000fe200078e003a */
[----:B------:R-:W-:Y:S01]  /*9f00*/  UIADD3.X UR5, URZ, UR36, URZ, UP0, !UPT ;  /* 0x000000243f057290 */ /* 0x000fe200087fe43f */
[----:B------:R-:W-:Y:S01]  /*9f10*/  IMAD.U32 R0, RZ, RZ, UR46 ;  /* 0x0000002eff007e24 */ /* 0x000fe2000f8e00ff */
[----:B------:R-:W-:Y:S01]  /*9f20*/  BSSY B0, `(.L_x_12920) ;  /* 0x0000031000007945 */ /* 0x000fe20003800000 */
[----:B------:R-:W-:Y:S01]  /*9f30*/  IMAD.U32 R3, RZ, RZ, UR48 ;  /* 0x00000030ff037e24 */ /* 0x000fe2000f8e00ff */
[----:B------:R0:W-:Y:S01]  /*9f40*/  STL.128 [R1+0x180], R4 ;  /* 0x0001800401007387 */ /* 0x0001e20000100c00 */
[----:B------:R-:W-:Y:S01]  /*9f50*/  IMAD.MOV.U32 R8, RZ, RZ, R39 ;  /* 0x000000ffff087224 */ /* 0x000fe200078e0027 */
[----:B------:R-:W-:Y:S01]  /*9f60*/  MOV R236, 0xa230 ;  /* 0x0000a23000ec7802 */ /* 0x000fe20000000f00 */
[----:B------:R-:W-:-:S02]  /*9f70*/  IMAD.MOV.U32 R9, RZ, RZ, R54 ;  /* 0x000000ffff097224 */ /* 0x000fc400078e0036 */
[----:B------:R-:W-:Y:S02]  /*9f80*/  IMAD.MOV.U32 R10, RZ, RZ, R35 ;  /* 0x000000ffff0a7224 */ /* 0x000fe400078e0023 */
[----:B------:R-:W-:Y:S02]  /*9f90*/  IMAD.MOV.U32 R11, RZ, RZ, R46 ;  /* 0x000000ffff0b7224 */ /* 0x000fe400078e002e */
[----:B------:R-:W-:Y:S02]  /*9fa0*/  IMAD.MOV.U32 R29, RZ, RZ, R57 ;  /* 0x000000ffff1d7224 */ /* 0x000fe400078e0039 */
[----:B-----5:R-:W-:Y:S01]  /*9fb0*/  IMAD.U32 R2, RZ, RZ, UR37 ;  /* 0x00000025ff027e24 */ /* 0x020fe2000f8e00ff */
[----:B------:R1:W-:Y:S03]  /*9fc0*/  STL.128 [R1+0x1c0], R8 ;  /* 0x0001c00801007387 */ /* 0x0003e60000100c00 */
[----:B------:R-:W-:Y:S01]  /*9fd0*/  VIADD R2, R2, 0x178 ;  /* 0x0000017802027836 */ /* 0x000fe20000000000 */
[----:B------:R-:W-:Y:S01]  /*9fe0*/  STL.128 [R1+0x1a0], R28 ;  /* 0x0001a01c01007387 */ /* 0x000fe20000100c00 */
[----:B0-----:R-:W-:-:S02]  /*9ff0*/  IMAD.MOV.U32 R4, RZ, RZ, R42 ;  /* 0x000000ffff047224 */ /* 0x001fc400078e002a */
[----:B------:R-:W-:Y:S02]  /*a000*/  IMAD.MOV.U32 R5, RZ, RZ, R59 ;  /* 0x000000ffff057224 */ /* 0x000fe400078e003b */
[----:B------:R-:W-:Y:S02]  /*a010*/  IMAD.MOV.U32 R6, RZ, RZ, R19 ;  /* 0x000000ffff067224 */ /* 0x000fe400078e0013 */
[----:B------:R-:W-:Y:S02]  /*a020*/  IMAD.MOV.U32 R7, RZ, RZ, R44 ;  /* 0x000000ffff077224 */ /* 0x000fe400078e002c */
[----:B------:R-:W-:-:S03]  /*a030*/  IMAD.MOV.U32 R19, RZ, RZ, R48 ;  /* 0x000000ffff137224 */ /* 0x000fc600078e0030 */
[----:B------:R0:W-:Y:S01]  /*a040*/  STL.128 [R1+0x1e0], R4 ;  /* 0x0001e00401007387 */ /* 0x0001e20000100c00 */
[----:B-1----:R-:W-:Y:S02]  /*a050*/  IMAD.U32 R8, RZ, RZ, UR39 ;  /* 0x00000027ff087e24 */ /* 0x002fe4000f8e00ff */
[----:B------:R-:W-:-:S05]  /*a060*/  IMAD.U32 R9, RZ, RZ, UR47 ;  /* 0x0000002fff097e24 */ /* 0x000fca000f8e00ff */
[----:B------:R-:W-:Y:S01]  /*a070*/  STL.64 [R1+0x178], R8 ;  /* 0x0001780801007387 */ /* 0x000fe20000100a00 */
[----:B0-----:R-:W-:Y:S02]  /*a080*/  IMAD.MOV.U32 R4, RZ, RZ, R41 ;  /* 0x000000ffff047224 */ /* 0x001fe400078e0029 */
[----:B------:R-:W-:Y:S02]  /*a090*/  IMAD.MOV.U32 R5, RZ, RZ, R56 ;  /* 0x000000ffff057224 */ /* 0x000fe400078e0038 */
[----:B------:R-:W-:Y:S02]  /*a0a0*/  IMAD.MOV.U32 R6, RZ, RZ, R18 ;  /* 0x000000ffff067224 */ /* 0x000fe400078e0012 */
[----:B------:R-:W-:Y:S02]  /*a0b0*/  IMAD.MOV.U32 R7, RZ, RZ, R47 ;  /* 0x000000ffff077224 */ /* 0x000fe400078e002f */
[----:B------:R-:W-:-:S03]  /*a0c0*/  IMAD.MOV.U32 R18, RZ, RZ, R37 ;  /* 0x000000ffff127224 */ /* 0x000fc600078e0025 */
[----:B------:R0:W-:Y:S04]  /*a0d0*/  STL.128 [R1+0x1f0], R4 ;  /* 0x0001f00401007387 */ /* 0x0001e80000100c00 */
[----:B------:R-:W-:Y:S01]  /*a0e0*/  STL.128 [R1+0x190], R16 ;  /* 0x0001901001007387 */ /* 0x000fe20000100c00 */
[----:B0-----:R-:W-:Y:S02]  /*a0f0*/  IMAD.MOV.U32 R4, RZ, RZ, R38 ;  /* 0x000000ffff047224 */ /* 0x001fe400078e0026 */
[----:B------:R-:W-:Y:S02]  /*a100*/  IMAD.MOV.U32 R5, RZ, RZ, R53 ;  /* 0x000000ffff057224 */ /* 0x000fe400078e0035 */
[----:B------:R-:W-:Y:S02]  /*a110*/  IMAD.MOV.U32 R6, RZ, RZ, R52 ;  /* 0x000000ffff067224 */ /* 0x000fe400078e0034 */
[----:B------:R-:W-:-:S05]  /*a120*/  IMAD.MOV.U32 R7, RZ, RZ, R51 ;  /* 0x000000ffff077224 */ /* 0x000fca00078e0033 */
[----:B------:R0:W-:Y:S02]  /*a130*/  STL.128 [R1+0x200], R4 ;  /* 0x0002000401007387 */ /* 0x0001e40000100c00 */
[----:B0-----:R-:W-:Y:S02]  /*a140*/  IMAD.MOV.U32 R6, RZ, RZ, R36 ;  /* 0x000000ffff067224 */ /* 0x001fe400078e0024 */
[----:B------:R-:W-:Y:S02]  /*a150*/  IMAD.MOV.U32 R7, RZ, RZ, R45 ;  /* 0x000000ffff077224 */ /* 0x000fe400078e002d */
[----:B------:R-:W-:Y:S02]  /*a160*/  IMAD.MOV.U32 R4, RZ, RZ, R0 ;  /* 0x000000ffff047224 */ /* 0x000fe400078e0000 */
[----:B------:R-:W-:Y:S02]  /*a170*/  IMAD.MOV.U32 R5, RZ, RZ, R3 ;  /* 0x000000ffff057224 */ /* 0x000fe400078e0003 */
[----:B------:R-:W-:-:S02]  /*a180*/  IMAD.U32 R0, RZ, RZ, UR4 ;  /* 0x00000004ff007e24 */ /* 0x000fc4000f8e00ff */
[----:B------:R-:W-:Y:S01]  /*a190*/  IMAD.U32 R3, RZ, RZ, UR5 ;  /* 0x00000005ff037e24 */ /* 0x000fe2000f8e00ff */
[----:B------:R0:W-:Y:S02]  /*a1a0*/  STL.128 [R1+0x1b0], R4 ;  /* 0x0001b00401007387 */ /* 0x0001e40000100c00 */
[----:B0-----:R-:W-:Y:S02]  /*a1b0*/  IMAD.MOV.U32 R4, RZ, RZ, R34 ;  /* 0x000000ffff047224 */ /* 0x001fe400078e0022 */
[----:B------:R-:W-:Y:S02]  /*a1c0*/  IMAD.MOV.U32 R5, RZ, RZ, R43 ;  /* 0x000000ffff057224 */ /* 0x000fe400078e002b */
[----:B------:R-:W-:Y:S02]  /*a1d0*/  IMAD.MOV.U32 R6, RZ, RZ, R0 ;  /* 0x000000ffff067224 */ /* 0x000fe400078e0000 */
[----:B------:R-:W-:Y:S02]  /*a1e0*/  IMAD.MOV.U32 R7, RZ, RZ, R3 ;  /* 0x000000ffff077224 */ /* 0x000fe400078e0003 */
[----:B------:R-:W-:-:S03]  /*a1f0*/  VIADD R0, R185, 0xffffffff ;  /* 0xffffffffb9007836 */ /* 0x000fc60000000000 */
[----:B------:R0:W-:Y:S01]  /*a200*/  STL.128 [R1+0x1d0], R4 ;  /* 0x0001d00401007387 */ /* 0x0001e20000100c00 */
[----:B------:R0:W-:Y:S06]  /*a210*/  BAR.SYNC.DEFER_BLOCKING R180, 0x100 ;  /* 0x000400b40000751d */ /* 0x0001ec0000010000 */
[----:B0-----:R-:W-:Y:S05]  /*a220*/  CALL.REL.NOINC `($_ZN7cutlass13device_kernelIN5flash11enable_sm90INS1_16FlashAttnFwdSm90INS1_25CollectiveMainloopFwdSm90ILi2EN4cute5tupleIJNS5_1CILi1EEES8_S8_EEENS6_IJNS7_ILi128EEENS7_ILi96EEENS7_ILi64EEEEEELi256ENS_10bfloat16_tEfNS_4arch4Sm90ELb0ELb1ELb1ELb1ELb0ELb1ELb1ELb1ELb0ELb1ELb0ELb0EEENS1_21CollectiveEpilogueFwdINS6_IJSA_NS7_ILi256EEESB_EEES9_SE_SG_Li256ELb1ELb1ELb0ELb0EEENS1_36VarlenDynamicPersistentTileSchedulerILi128ELi96ELi256ELi128ELb0ELb1ELb1ELb1ELb0ELb1EEEEEEEEEvNT_6ParamsE$_ZZN5flash25CollectiveMainloopFwdSm90ILi2EN4cute5tupleIJNS1_1CILi1EEES4_S4_EEENS2_IJNS3_ILi128EEENS3_ILi96EEENS3_ILi64EEEEEELi256EN7cutlass10bfloat16_tEfNSA_4arch4Sm90ELb0ELb1ELb1ELb1ELb0ELb1ELb1ELb1ELb0ELb1ELb0ELb0EE3mmaINS_16FlashAttnFwdSm90ISE_NS_21CollectiveEpilogueFwdINS2_IJS6_NS3_ILi256EEES7_EEES5_SB_SD_Li256ELb1ELb1ELb0ELb0EEENS_36VarlenDynamicPersistentTileSchedulerILi128ELi96ELi256ELi128ELb0ELb1ELb1ELb1ELb0ELb1EEEE13SharedStorageENS1_6TensorINS1_11ArrayEngineIfLm128EEENS1_6LayoutINS2_IJNS2_IJNS3_ILi2EEEST_NS3_ILi32EEEEEES4_S4_EEENS2_IJNS2_IJS4_ST_NS3_ILi4EEEEEENS3_ILi0EEESZ_EEEEEEENS_7SoftmaxILi2ELi0EEEEEbRKNSE_6ParamsENSA_25PipelineTmaAsyncNoClusterILi2ENSA_16PipelineTmaAsyncILi2EEEEES1B_RNSA_13PipelineStateILj2EEERT0_RT1_iRiRKNS_16SeqlenInfoQKNewKILb1ELb1EEENS2_IJiiiiEEERT_ENKUliT_T0_T1_E_clIZSF_ISO_S12_S14_EbS17_S1B_S1B_S1E_S1G_S1I_iS1J_S1N_S1O_S1Q_EUlRS1R_iE0_NS3_ILb1EEES1Y_EEDaiS1R_S1S_S1T_) ;  /* 0x0000031400c07944 */ /* 0x001fea0003c00000 */
[----:B------:R-:W-:Y:S05]  /*a230*/  BSYNC B0 ;  /* 0x0000000000007941 */ /* 0x000fea0003800000 */
.L_x_12920:
        /* <DEDUP_REMOVED lines=9> */
[----:B---3--:R-:W-:Y:S01]  /*a2d0*/  @P0 SHF.R.U32.HI R3, RZ, R5, R0 ;  /* 0x00000005ff030219 */ /* 0x008fe20000011600 */
[----:B------:R-:W-:Y:S01]  /*a2e0*/  VIADD R0, R185, 0xfffffffe ;  /* 0xfffffffeb9007836 */ /* 0x000fe20000000000 */
[----:B-1----:R-:W-:-:S03]  /*a2f0*/  ISETP.GE.AND P0, PT, R7, 0x1, PT ;  /* 0x000000010700780c */ /* 0x002fc60003f06270 */
[----:B------:R-:W-:-:S04]  /*a300*/  IMAD.IADD R5, R186, 0x1, R3 ;  /* 0x00000001ba057824 */ /* 0x000fc800078e0203 */
        /* <DEDUP_REMOVED lines=13> */
.L_x_12923:
[----:B------:R-:W-:-:S13]  /*a3e0*/  ISETP.NE.AND P0, PT, R7, 0x1, PT ;  /* 0x000000010700780c */ /* 0x000fda0003f05270 */
[----:B------:R-:W0:Y:S02]  /*a3f0*/  @P0 LDC.64 R4, c[0x0][0xae0] ;  /* 0x0002b800ff040b82 */ /* 0x000e240000000a00 */
[----:B0-----:R-:W-:-:S05]  /*a400*/  @P0 IMAD.HI.U32 R4, R3, R4, RZ ;  /* 0x0000000403040227 */ /* 0x001fca00078e00ff */
[----:B------:R-:W-:-:S07]  /*a410*/  @P0 SHF.R.U32.HI R3, RZ, R5, R4 ;  /* 0x00000005ff030219 */ /* 0x000fce0000011604 */
.L_x_12924:
[----:B------:R-:W-:Y:S05]  /*a420*/  BSYNC B0 ;  /* 0x0000000000007941 */ /* 0x000fea0003800000 */
.L_x_12922:
[----:B------:R-:W-:-:S05]  /*a430*/  IMAD R3, R3, R7, R7 ;  /* 0x0000000703037224 */ /* 0x000fca00078e0207 */
[----:B------:R-:W-:-:S07]  /*a440*/  VIMNMX R6, R6, R3, PT ;  /* 0x0000000306067248 */ /* 0x000fce0003fe0100 */
.L_x_12921:
[----:B------:R-:W-:-:S05]  /*a450*/  IMAD.HI R6, R6, 0x2aaaaaab, RZ ;  /* 0x2aaaaaab06067827 */ /* 0x000fca00078e02ff */
[----:B------:R-:W-:-:S04]  /*a460*/  SHF.R.U32.HI R3, RZ, 0x1f, R6 ;  /* 0x0000001fff037819 */ /* 0x000fc80000011606 */
[----:B------:R-:W-:-:S04]  /*a470*/  LEA.HI.SX32 R6, R6, R3, 0x1c ;  /* 0x0000000306067211 */ /* 0x000fc800078fe2ff */
[----:B------:R-:W-:-:S04]  /*a480*/  VIMNMX R3, R165, R6, !PT ;  /* 0x00000006a5037248 */ /* 0x000fc80007fe0100 */
[----:B------:R-:W-:-:S13]  /*a490*/  ISETP.GE.AND P0, PT, R0, R3, PT ;  /* 0x000000030000720c */ /* 0x000fda0003f06270 */
[----:B------:R-:W-:Y:S05]  /*a4a0*/  @!P0 BRA `(.L_x_12925) ;  /* 0x000000b000688947 */ /* 0x000fea0003800000 */
.L_x_12952:
        /* <DEDUP_REMOVED lines=16> */
[----:B-1----:R-:W-:Y:S01]  /*a5b0*/  @!P0 IMAD.MOV.U32 R5, RZ, RZ, RZ ;  /* 0x000000ffff058224 */ /* 0x002fe200078e00ff */
[----:B--2---:R-:W-:-:S04]  /*a5c0*/  LOP3.LUT R2, R2, 0x1, RZ, 0xfc, !PT ;  /* 0x0000000102027812 */ /* 0x004fc800078efcff */
[----:B------:R-:W-:-:S13]  /*a5d0*/  ISETP.NE.AND P1, PT, R2, 0x3, PT ;  /* 0x000000030200780c */ /* 0x000fda0003f25270 */
[----:B0-----:R-:W-:Y:S05]  /*a5e0*/  @!P1 BRA `(.L_x_12927) ;  /* 0x0000000000049947 */ /* 0x001fea0003800000 */
[----:B------:R-:W-:Y:S01]  /*a5f0*/  BPT.TRAP 0x1 ;  /* 0x000000040000795c */ /* 0x000fe20000300000 */
.L_x_12927:
[----:B------:R-:W-:Y:S05]  /*a600*/  BSYNC B0 ;  /* 0x0000000000007941 */ /* 0x000fea0003800000 */
.L_x_12926:
        /* <DEDUP_REMOVED lines=13> */
.L_x_12929:
[----:B------:R-:W-:Y:S05]  /*a6e0*/  BSYNC B0 ;  /* 0x0000000000007941 */ /* 0x000fea0003800000 */
.L_x_12928:
        /* <DEDUP_REMOVED lines=8> */
.L_x_12931:
[----:B------:R-:W-:Y:S05]  /*a770*/  BSYNC B0 ;  /* 0x0000000000007941 */ /* 0x000fea0003800000 */
.L_x_12930:
[----:B------:R-:W2:Y:S04]  /*a780*/  LD.E R5, desc[UR42][R16.64+0x218] ;  /* 0x0002182a10057980 */ /* 0x000ea8000c101900 */
[----:B------:R-:W2:Y:S01]  /*a790*/  LDL.64 R8, [R1+0xa0] ;  /* 0x0000a00001087983 */ /* 0x000ea20000100a00 */
[----:B------:R-:W-:Y:S05]  /*a7a0*/  WARPSYNC.ALL ;  /* 0x0000000000007948 */ /* 0x000fea0003800000 */
[----:B------:R-:W3:Y:S04]  /*a7b0*/  LDL.64 R14, [R1+0x98] ;  /* 0x00009800010e7983 */ /* 0x000ee80000100a00 */
[----:B0----5:R-:W4:Y:S04]  /*a7c0*/  LDL.64 R6, [R1+0x98] ;  /* 0x0000980001067983 */ /* 0x021f280000100a00 */
        /* <DEDUP_REMOVED lines=15> */
[----:B------:R-:W-:Y:S02]  /*a8c0*/  R2UR UR5, R15 ;  /* 0x000000000f0572ca */ /* 0x000fe400000e0000 */
[----:B------:R-:W3:Y:S11]  /*a8d0*/  LDL R15, [R1+0x54] ;  /* 0x00005400010f7983 */ /* 0x000ef60000100800 */
[----:B------:R-:W-:Y:S01]  /*a8e0*/  HGMMA.64x96x16.F32.BF16 R24, gdesc[UR4], RZ, !UPT, gsb0 ;  /* 0x01600000041879f0 */ /* 0x000fe2000c0018ff */
[----:B----4-:R-:W-:Y:S01]  /*a8f0*/  VIADD R6, R6, 0x2 ;  /* 0x0000000206067836 */ /* 0x010fe20000000000 */
[----:B------:R-:W-:-:S02]  /*a900*/  R2UR UR6, R8 ;  /* 0x00000000080672ca */ /* 0x000fc400000e0000 */
[----:B------:R-:W-:Y:S02]  /*a910*/  R2UR UR7, R9 ;  /* 0x00000000090772ca */ /* 0x000fe400000e0000 */
[----:B------:R-:W-:Y:S02]  /*a920*/  R2UR UR4, R6 ;  /* 0x00000000060472ca */ /* 0x000fe400000e0000 */
[----:B------:R-:W-:Y:S01]  /*a930*/  R2UR UR5, R7 ;  /* 0x00000000070572ca */ /* 0x000fe200000e0000 */
[----:B------:R-:W-:Y:S02]  /*a940*/  VIADD R10, R10, 0x4 ;  /* 0x000000040a0a7836 */ /* 0x000fe40000000000 */
[----:B------:R-:W-:Y:S02]  /*a950*/  VIADD R6, R4, 0x4 ;  /* 0x0000000404067836 */ /* 0x000fe40000000000 */
[----:B------:R-:W-:Y:S01]  /*a960*/  IMAD.MOV.U32 R7, RZ, RZ, R9 ;  /* 0x000000ffff077224 */ /* 0x000fe200078e0009 */
[----:B------:R-:W-:-:S02]  /*a970*/  WARPGROUP.DEPBAR.LE gsb0, 0x0 ;  /* 0x00008000000079c5 */ /* 0x000fc40000010000 */
        /* <DEDUP_REMOVED lines=25> */
[----:B0-----:R-:W-:Y:S05]  /*ab10*/  @!P1 BRA `(.L_x_12934) ;  /* 0x0000000000049947 */ /* 0x001fea0003800000 */
[----:B------:R-:W-:Y:S01]  /*ab20*/  BPT.TRAP 0x1 ;  /* 0x000000040000795c */ /* 0x000fe20000300000 */
.L_x_12934:
[----:B------:R-:W-:Y:S05]  /*ab30*/  BSYNC B0 ;  /* 0x0000000000007941 */ /* 0x000fea0003800000 */
.L_x_12933:
        /* <DEDUP_REMOVED lines=10> */
.L_x_12936:
[----:B------:R-:W-:Y:S05]  /*abe0*/  BSYNC B0 ;  /* 0x0000000000007941 */ /* 0x000fea0003800000 */
.L_x_12935:
[----:B------:R-:W-:Y:S04]  /*abf0*/  BSSY B0, `(.L_x_12937) ;  /* 0x0000006000007945 */ /* 0x000fe80003800000 */
[----:B-1----:R-:W-:Y:S05]  /*ac00*/  @P0 BRA `(.L_x_12938) ;  /* 0x0000000000100947 */ /* 0x002fea0003800000 */
[----:B-----5:R-:W-:Y:S01]  /*ac10*/  IMAD R4, R4, 0x8, R7 ;  /* 0x0000000804047824 */ /* 0x020fe200078e0207 */
[----:B0-----:R-:W-:-:S04]  /*ac20*/  SHF.L.U32 R5, R6, 0x1f, RZ ;  /* 0x0000001f06057819 */ /* 0x001fc800000006ff */
[----:B------:R-:W0:Y:S02]  /*ac30*/  SYNCS.PHASECHK.TRANS64.TRYWAIT P0, [R4+URZ], R5 ;  /* 0x00000005040075a7 */ /* 0x000e24000800017f */
[----:B0-----:R-:W-:Y:S05]  /*ac40*/  @!P0 BRA `(.L_x_12939) ;  /* 0x000002d800988947 */ /* 0x001fea0003800000 */
.L_x_12938:
[----:B------:R-:W-:Y:S05]  /*ac50*/  BSYNC B0 ;  /* 0x0000000000007941 */ /* 0x000fea0003800000 */
.L_x_12937:
[----:B0-----:R-:W2:Y:S04]  /*ac60*/  LDL R5, [R1+0x90] ;  /* 0x0000900001057983 */ /* 0x001ea80000100800 */
[----:B------:R-:W3:Y:S04]  /*ac70*/  LD.E R15, desc[UR42][R16.64+0x218] ;  /* 0x0002182a100f7980 */ /* 0x000ee8000c101900 */
[----:B------:R-:W3:Y:S04]  /*ac80*/  LDL.64 R20, [R1+0x118] ;  /* 0x0001180001147983 */ /* 0x000ee80000100a00 */
[----:B-----5:R-:W4:Y:S04]  /*ac90*/  LDL.64 R6, [R1+0x110] ;  /* 0x0001100001067983 */ /* 0x020f280000100a00 */
[----:B------:R-:W4:Y:S04]  /*aca0*/  LDL.64 R8, [R1+0x110] ;  /* 0x0001100001087983 */ /* 0x000f280000100a00 */
[----:B------:R-:W4:Y:S04]  /*acb0*/  LDL.64 R10, [R1+0x110] ;  /* 0x00011000010a7983 */ /* 0x000f280000100a00 */
[----:B------:R-:W4:Y:S01]  /*acc0*/  LDL.64 R12, [R1+0x110] ;  /* 0x00011000010c7983 */ /* 0x000f220000100a00 */
[----:B------:R-:W-:Y:S05]  /*acd0*/  WARPSYNC.ALL ;  /* 0x0000000000007948 */ /* 0x000fea0003800000 */
[----:B------:R-:W-:Y:S01]  /*ace0*/  WARPGROUP.ARRIVE ;  /* 0x00000000000079c5 */ /* 0x000fe20000000000 */
[----:B--2---:R-:W-:Y:S01]  /*acf0*/  ISETP.NE.U32.AND P0, PT, R5, RZ, PT ;  /* 0x000000ff0500720c */ /* 0x004fe20003f05070 */
[----:B---3--:R-:W-:-:S02]  /*ad00*/  IMAD R4, R15, 0xc00, R20 ;  /* 0x00000c000f047824 */ /* 0x008fc400078e0214 */
[----:B------:R-:W-:Y:S01]  /*ad10*/  IMAD.MOV.U32 R5, RZ, RZ, R21 ;  /* 0x000000ffff057224 */ /* 0x000fe200078e0015 */
[----:B------:R-:W2:Y:S01]  /*ad20*/  LDL.64 R14, [R1+0x110] ;  /* 0x00011000010e7983 */ /* 0x000ea20000100a00 */
[----:B----4-:R-:W-:Y:S02]  /*ad30*/  R2UR UR4, R6 ;  /* 0x00000000060472ca */ /* 0x010fe400000e0000 */
[----:B------:R-:W-:Y:S02]  /*ad40*/  R2UR UR6, R4 ;  /* 0x00000000040672ca */ /* 0x000fe400000e0000 */
[----:B------:R-:W-:Y:S02]  /*ad50*/  R2UR UR7, R5 ;  /* 0x00000000050772ca */ /* 0x000fe400000e0000 */
[----:B------:R-:W-:Y:S02]  /*ad60*/  R2UR UR5, R7 ;  /* 0x00000000070572ca */ /* 0x000fe400000e0000 */
[----:B------:R-:W-:-:S11]  /*ad70*/  VOTEU.ANY UP0, P0 ;  /* 0x00000000003f7886 */ /* 0x000fd60000000100 */
        /* <DEDUP_REMOVED lines=129> */
[----:B---3--:R-:W-:Y:S01]  /*b590*/  VIADD R8, R8, 0xc02 ;  /* 0x00000c0208087836 */ /* 0x008fe20000000000 */
[----:B------:R-:W-:Y:S02]  /*b5a0*/  WARPGROUP.DEPBAR.LE gsb0, 0x0 ;  /* 0x00008000000079c5 */ /* 0x000fe40000010000 */
[----:B------:R-:W-:-:S09]  /*b5b0*/  WARPGROUP.ARRIVE ;  /* 0x00000000000079c5 */ /* 0x000fd20000000000 */
[----:B------:R-:W-:Y:S01]  /*b5c0*/  HGMMA.64x96x16.F32.BF16 R24, gdesc[UR4], R24, gsb0 ;  /* 0x01600000041879f0 */ /* 0x000fe20008001818 */
[----:B------:R-:W-:Y:S01]  /*b5d0*/  VIADD R20, R4, 0x902 ;  /* 0x0000090204147836 */ /* 0x000fe20000000000 */
        /* <DEDUP_REMOVED lines=22> */
[----:B------:R-:W0:Y:S01]  /*b740*/  S2R R72, SR_TID.X ;  /* 0x0000000000487919 */ /* 0x000e220000002100 */
[----:B------:R-:W-:Y:S04]  /*b750*/  STL [R1+0x90], R2 ;  /* 0x0000900201007387 */ /* 0x000fe80000100800 */
[----:B------:R-:W-:Y:S01]  /*b760*/  STL [R1+0x90], R2 ;  /* 0x0000900201007387 */ /* 0x000fe20000100800 */
[----:B------:R-:W-:-:S02]  /*b770*/  WARPGROUP.DEPBAR.LE gsb0, 0x0 ;  /* 0x00008000000079c5 */ /* 0x000fc40000010000 */
[----:B------:R-:W-:-:S06]  /*b780*/  WARPGROUP.ARRIVE ;  /* 0x00000000000079c5 */ /* 0x000fcc0000000000 */
[----:B------:R-:W-:Y:S01]  /*b790*/  HGMMA.64x96x16.F32.BF16 R24, gdesc[UR4], R24, gsb0 ;  /* 0x01600000041879f0 */ /* 0x000fe20008001818 */
[----:B0-----:R-:W-:Y:S01]  /*b7a0*/  LOP3.LUT R72, R72, 0x7f, RZ, 0xc0, !PT ;  /* 0x0000007f48487812 */ /* 0x001fe200078ec0ff */
[----:B------:R-:W-:Y:S03]  /*b7b0*/  STL [R1+0x90], R2 ;  /* 0x0000900201007387 */ /* 0x000fe60000100800 */
[----:B------:R-:W-:Y:S01]  /*b7c0*/  ISETP.NE.AND P0, PT, R72, RZ, PT ;  /* 0x000000ff4800720c */ /* 0x000fe20003f05270 */
        /* <DEDUP_REMOVED lines=22> */
[----:B------:R-:W3:Y:S04]  /*b930*/  LDL R72, [R1+0x13c] ;  /* 0x00013c0001487983 */ /* 0x000ee80000100800 */
[----:B------:R-:W4:Y:S04]  /*b940*/  LDL R73, [R1+0x70] ;  /* 0x0000700001497983 */ /* 0x000f280000100800 */
[----:B------:R-:W3:Y:S04]  /*b950*/  LDL.64 R12, [R1+0x160] ;  /* 0x00016000010c7983 */ /* 0x000ee80000100a00 */
[----:B------:R-:W4:Y:S04]  /*b960*/  LDL R74, [R1+0x168] ;  /* 0x00016800014a7983 */ /* 0x000f280000100800 */
[----:B------:R-:W4:Y:S04]  /*b970*/  LDL.128 R8, [R1+0x150] ;  /* 0x0001500001087983 */ /* 0x000f280000100c00 */
[----:B-1----:R-:W4:Y:S04]  /*b980*/  LDL.128 R4, [R1+0x140] ;  /* 0x0001400001047983 */ /* 0x002f280000100c00 */
[----:B--2---:R-:W2:Y:S01]  /*b990*/  LD.E R21, desc[UR42][R20.64] ;  /* 0x0000002a14157980 */ /* 0x004ea2000c101900 */
[----:B---3--:R-:W-:-:S02]  /*b9a0*/  ISETP.NE.AND P1, PT, R12, 0x1, PT ;  /* 0x000000010c00780c */ /* 0x008fc40003f25270 */
[----:B----4-:R-:W-:Y:S01]  /*b9b0*/  ISETP.GE.AND P2, PT, R9, 0x1, PT ;  /* 0x000000010900780c */ /* 0x010fe20003f46270 */
[----:B------:R-:W-:Y:S01]  /*b9c0*/  BSSY B0, `(.L_x_12940) ;  /* 0x000009e000007945 */ /* 0x000fe20003800000 */
        /* <DEDUP_REMOVED lines=10> */
[----:B------:R1:W2:Y:S01]  /*ba70*/  MUFU.TANH R82, R41 ;  /* 0x0000002900527308 */ /* 0x0002a20000002400 */
[-C--:B------:R-:W-:Y:S01]  /*ba80*/  FMUL.FTZ R19, R25, R21.reuse ;  /* 0x0000001519137220 */ /* 0x080fe20000410000 */
[----:B------:R-:W-:Y:S01]  /*ba90*/  FMUL.FTZ R25, R31, R21 ;  /* 0x000000151f197220 */ /* 0x000fe20000410000 */
[----:B-1----:R-:W-:-:S05]  /*baa0*/  SHF.R.S32.HI R41, RZ, 0x1f, R72 ;  /* 0x0000001fff297819 */ /* 0x002fca0000011448 */
[----:B------:R1:W3:Y:S01]  /*bab0*/  MUFU.TANH R81, R40 ;  /* 0x0000002800517308 */ /* 0x0002e20000002400 */
[-C--:B------:R-:W-:Y:S01]  /*bac0*/  FMUL.FTZ R31, R43, R21.reuse ;  /* 0x000000152b1f7220 */ /* 0x080fe20000410000 */
[-C--:B------:R-:W-:Y:S01]  /*bad0*/  FMUL.FTZ R14, R24, R21.reuse ;  /* 0x00000015180e7220 */ /* 0x080fe20000410000 */
[----:B-1----:R-:W-:Y:S01]  /*bae0*/  LEA.HI R40, R41, R72, RZ, 0x7 ;  /* 0x0000004829287211 */ /* 0x002fe200078f38ff */
[----:B------:R-:W-:-:S03]  /*baf0*/  FMUL.FTZ R24, R30, R21 ;  /* 0x000000151e187220 */ /* 0x000fc60000410000 */
[----:B------:R-:W-:Y:S01]  /*bb00*/  LOP3.LUT R43, R40, 0xffffff80, RZ, 0xc0, !PT ;  /* 0xffffff80282b7812 */ /* 0x000fe200078ec0ff */
[-C--:B------:R-:W-:Y:S01]  /*bb10*/  FMUL.FTZ R30, R42, R21.reuse ;  /* 0x000000152a1e7220 */ /* 0x080fe20000410000 */
[----:B------:R-:W-:-:S03]  /*bb20*/  FMUL.FTZ R42, R53, R21 ;  /* 0x00000015352a7220 */ /* 0x000fc60000410000 */
[----:B------:R-:W-:Y:S01]  /*bb30*/  IMAD.IADD R43, R72, 0x1, -R43 ;  /* 0x00000001482b7824 */ /* 0x000fe200078e0a2b */
[----:B------:R1:W4:Y:S01]  /*bb40*/  MUFU.TANH R83, R42 ;  /* 0x0000002a00537308 */ /* 0x0003220000002400 */
[-C--:B------:R-:W-:Y:S01]  /*bb50*/  FMUL.FTZ R20, R28, R21.reuse ;  /* 0x000000151c147220 */ /* 0x080fe20000410000 */
[-C--:B------:R-:W-:Y:S01]  /*bb60*/  FMUL.FTZ R28, R38, R21.reuse ;  /* 0x00000015261c7220 */ /* 0x080fe20000410000 */
[-C--:B------:R-:W-:Y:S01]  /*bb70*/  FMUL.FTZ R38, R44, R21.reuse ;  /* 0x000000152c267220 */ /* 0x080fe20000410000 */
[----:B------:R-:W-:Y:S02]  /*bb80*/  LEA.HI R41, R41, R72, RZ, 0x2 ;  /* 0x0000004829297211 */ /* 0x000fe400078f10ff */
[----:B-1----:R-:W-:Y:S01]  /*bb90*/  SHF.R.S32.HI R42, RZ, 0x1f, R43 ;  /* 0x0000001fff2a7819 */ /* 0x002fe2000001142b */
[-C--:B------:R-:W-:Y:S01]  /*bba0*/  FMUL.FTZ R76, R29, R21.reuse ;  /* 0x000000151d4c7220 */ /* 0x080fe20000410000 */
[----:B------:R-:W-:Y:S02]  /*bbb0*/  FMUL.FTZ R29, R39, R21 ;  /* 0x00000015271d7220 */ /* 0x000fe40000410000 */
[----:B------:R-:W-:Y:S01]  /*bbc0*/  LEA.HI R44, R42, R43, RZ, 0x2 ;  /* 0x0000002b2a2c7211 */ /* 0x000fe200078f10ff */
[-C--:B------:R-:W-:Y:S01]  /*bbd0*/  FMUL.FTZ R39, R45, R21.reuse ;  /* 0x000000152d277220 */ /* 0x080fe20000410000 */
[----:B------:R-:W-:Y:S01]  /*bbe0*/  FMUL.FTZ R75, R46, R21 ;  /* 0x000000152e4b7220 */ /* 0x000fe20000410000 */
[----:B------:R-:W-:-:S02]  /*bbf0*/  LOP3.LUT R41, R41, 0xfffffffc, RZ, 0xc0, !PT ;  /* 0xfffffffc29297812 */ /* 0x000fc400078ec0ff */
        /* <DEDUP_REMOVED lines=19> */
[----:B------:R-:W-:-:S04]  /*bd30*/  @P1 IMAD.HI.U32 R13, R46, R13, RZ ;  /* 0x0000000d2e0d1227 */ /* 0x000fc800078e00ff */
[-C--:B------:R-:W-:Y:S01]  /*bd40*/  FMUL.FTZ R77, R32, R21.reuse ;  /* 0x00000015204d7220 */ /* 0x080fe20000410000 */
[----:B------:R-:W-:Y:S01]  /*bd50*/  FMUL.FTZ R32, R48, R21 ;  /* 0x0000001530207220 */ /* 0x000fe20000410000 */
[----:B------:R-:W-:-:S03]  /*bd60*/  @P1 SHF.R.U32.HI R46, RZ, R74, R13 ;  /* 0x0000004aff2e1219 */ /* 0x000fc6000001160d */
[----:B------:R1:W0:Y:S01]  /*bd70*/  MUFU.TANH R79, R32 ;  /* 0x00000020004f7308 */ /* 0x0002220000002400 */
[----:B------:R-:W-:Y:S01]  /*bd80*/  LOP3.LUT R44, R44, 0x7ffffffc, RZ, 0xc0, !PT ;  /* 0x7ffffffc2c2c7812 */ /* 0x000fe200078ec0ff */
[----:B------:R-:W-:Y:S01]  /*bd90*/  IMAD.MOV.U32 R41, RZ, RZ, -0x60 ;  /* 0xffffffa0ff297424 */ /* 0x000fe200078e00ff */
[----:B------:R-:W2:Y:S01]  /*bda0*/  SHFL.IDX PT, R40, R46, RZ, 0x1c1f ;  /* 0x001c1fff2e287589 */ /* 0x000ea200000e0000 */
[-C--:B------:R-:W-:Y:S01]  /*bdb0*/  FMUL.FTZ R48, R50, R21.reuse ;  /* 0x0000001532307220 */ /* 0x080fe20000410000 */
[-C--:B-1----:R-:W-:Y:S01]  /*bdc0*/  FMUL.FTZ R32, R57, R21.reuse ;  /* 0x0000001539207220 */ /* 0x082fe20000410000 */
        /* <DEDUP_REMOVED lines=21> */
[----:B------:R-:W-:Y:S01]  /*bf20*/  FMUL.FTZ R21, R71, R21 ;  /* 0x0000001547157220 */ /* 0x000fe20000410000 */
[----:B------:R-:W-:Y:S01]  /*bf30*/  IMAD R41, R0, R41, 0x1 ;  /* 0x0000000100297424 */ /* 0x000fe200078e0229 */
[----:B------:R-:W1:Y:S03]  /*bf40*/  MUFU.TANH R14, R14 ;  /* 0x0000000e000e7308 */ /* 0x000e660000002400 */
[----:B------:R-:W-:Y:S01]  /*bf50*/  IMAD R41, R44, -0x2, R41 ;  /* 0xfffffffe2c297824 */ /* 0x000fe200078e0229 */
[----:B------:R-:W-:-:S04]  /*bf60*/  LOP3.LUT R43, RZ, R6, RZ, 0x33, !PT ;  /* 0x00000006ff2b7212 */ /* 0x000fc800078e33ff */
[----:B------:R-:W0:Y:S01]  /*bf70*/  MUFU.TANH R19, R19 ;  /* 0x0000001300137308 */ /* 0x000e220000002400 */
[----:B------:R-:W-:-:S07]  /*bf80*/  IADD3 R12, -R4, R41, R5 ;  /* 0x00000029040c7210 */ /* 0x000fce0007ffe105 */
        /* <DEDUP_REMOVED lines=40> */
[----:B------:R-:W0:Y:S01]  /*c210*/  MUFU.TANH R21, R21 ;  /* 0x0000001500157308 */ /* 0x000e220000002400 */
[----:B------:R-:W-:-:S02]  /*c220*/  IMAD.IADD R44, R12, 0x1, R7 ;  /* 0x000000010c2c7824 */ /* 0x000fc400078e0207 */
[----:B------:R-:W-:Y:S02]  /*c230*/  IMAD.IADD R43, R12, 0x1, R43 ;  /* 0x000000010c2b7824 */ /* 0x000fe400078e022b */
[----:B------:R-:W-:Y:S02]  /*c240*/  IMAD R67, R0, -0x60, R8 ;  /* 0xffffffa000437824 */ /* 0x000fe400078e0208 */
[----:B------:R-:W-:Y:S02]  /*c250*/  VIADD R71, R41, 0xffffffff ;  /* 0xffffffff29477836 */ /* 0x000fe40000000000 */
[--C-:B--2---:R-:W-:Y:S02]  /*c260*/  IMAD.IADD R6, R44, 0x1, R40.reuse ;  /* 0x000000012c067824 */ /* 0x104fe400078e0228 */
        /* <DEDUP_REMOVED lines=12> */
.L_x_12943:
[----:B------:R-:W-:-:S13]  /*c330*/  ISETP.NE.AND P1, PT, R9, 0x1, PT ;  /* 0x000000010900780c */ /* 0x000fda0003f25270 */
[----:B------:R-:W-:-:S05]  /*c340*/  @P1 IMAD.HI.U32 R12, R8, R10, RZ ;  /* 0x0000000a080c1227 */ /* 0x000fca00078e00ff */
[----:B------:R-:W-:-:S07]  /*c350*/  @P1 SHF.R.U32.HI R8, RZ, R11, R12 ;  /* 0x0000000bff081219 */ /* 0x000fce000001160c */
.L_x_12944:
[----:B------:R-:W-:Y:S05]  /*c360*/  BSYNC B1 ;  /* 0x0000000000017941 */ /* 0x000fea0003800000 */
.L_x_12942:
[----:B------:R-:W-:-:S05]  /*c370*/  IMAD R8, R8, R9, R71 ;  /* 0x0000000908087224 */ /* 0x000fca00078e0247 */
[----:B------:R-:W-:Y:S02]  /*c380*/  VIMNMX R7, R7, R8, !PT ;  /* 0x0000000807077248 */ /* 0x000fe40007fe0100 */
[----:B------:R-:W-:-:S07]  /*c390*/  VIADDMNMX R6, R8, R9, R6, PT ;  /* 0x0000000908067246 */ /* 0x000fce0003800106 */
.L_x_12941:
[----:B------:R-:W-:Y:S05]  /*c3a0*/  BSYNC B0 ;  /* 0x0000000000007941 */ /* 0x000fea0003800000 */
.L_x_12940:
        /* <DEDUP_REMOVED lines=91> */
[----:B------:R-:W-:Y:S02]  /*c960*/  P2R R19, PR, RZ, 0x8 ;  /* 0x00000008ff137803 */ /* 0x000fe40000000000 */
[----:B------:R-:W-:-:S02]  /*c970*/  FSEL R40, R85, -INF , !P1 ;  /* 0xff80000055287808 */ /* 0x000fc40004800000 */
        /* <DEDUP_REMOVED lines=38> */
.L_x_12948:
[----:B------:R-:W-:-:S13]  /*cbe0*/  ISETP.NE.AND P6, PT, R9, 0x1, PT ;  /* 0x000000010900780c */ /* 0x000fda0003fc5270 */
[----:B------:R-:W-:-:S05]  /*cbf0*/  @P6 IMAD.HI.U32 R10, R4, R10, RZ ;  /* 0x0000000a040a6227 */ /* 0x000fca00078e00ff */
[----:B------:R-:W-:-:S07]  /*cc00*/  @P6 SHF.R.U32.HI R4, RZ, R11, R10 ;  /* 0x0000000bff046219 */ /* 0x000fce000001160a */
.L_x_12949:
[----:B------:R-:W-:Y:S05]  /*cc10*/  BSYNC B1 ;  /* 0x0000000000017941 */ /* 0x000fea0003800000 */
.L_x_12947:
[----:B------:R-:W-:-:S05]  /*cc20*/  IMAD R4, R4, R9, R71 ;  /* 0x0000000904047224 */ /* 0x000fca00078e0247 */
[----:B------:R-:W-:Y:S02]  /*cc30*/  VIADDMNMX R8, R4, R9, R8, PT ;  /* 0x0000000904087246 */ /* 0x000fe40003800108 */
[----:B------:R-:W-:-:S07]  /*cc40*/  VIMNMX R7, R7, R4, !PT ;  /* 0x0000000407077248 */ /* 0x000fce0007fe0100 */
.L_x_12946:
[----:B------:R-:W-:Y:S05]  /*cc50*/  BSYNC B0 ;  /* 0x0000000000007941 */ /* 0x000fea0003800000 */
.L_x_12945:
        /* <DEDUP_REMOVED lines=60> */
[----:B------:R-:W-:Y:S01]  /*d020*/  ISETP.NE.AND P5, PT, R93, RZ, PT ;  /* 0x000000ff5d00720c */ /* 0x000fe20003fa5270 */
[----:B------:R-:W2:Y:S03]  /*d030*/  LDL R52, [R1+0x460] ;  /* 0x0004600001347983 */ /* 0x000ea60000100800 */
        /* <DEDUP_REMOVED lines=12> */
[----:B------:R-:W-:Y:S02]  /*d100*/  ISETP.NE.AND P6, PT, R14, RZ, PT ;  /* 0x000000ff0e00720c */ /* 0x000fe40003fc5270 */
[----:B------:R-:W3:Y:S01]  /*d110*/  LDL.64 R14, [R1+0x440] ;  /* 0x00044000010e7983 */ /* 0x000ee20000100a00 */
        /* <DEDUP_REMOVED lines=13> */
[----:B------:R-:W-:Y:S02]  /*d1f0*/  FSEL R49, R51, -INF , !P3 ;  /* 0xff80000033317808 */ /* 0x000fe40005800000 */
[----:B------:R-:W-:-:S02]  /*d200*/  ISETP.LT.OR P1, PT, R8, 0x5a, P1 ;  /* 0x0000005a0800780c */ /* 0x000fc40000f21670 */
[----:B------:R-:W-:Y:S02]  /*d210*/  FSEL R50, R13, -INF , !P4 ;  /* 0xff8000000d327808 */ /* 0x000fe40006000000 */
[----:B------:R-:W-:Y:S02]  /*d220*/  FSEL R51, R21, -INF , !P1 ;  /* 0xff80000015337808 */ /* 0x000fe40004800000 */
[----:B---3--:R-:W-:-:S04]  /*d230*/  FMNMX.FTZ R4, R82, R14, !PT ;  /* 0x0000000e52047209 */ /* 0x008fc80007810000 */
        /* <DEDUP_REMOVED lines=50> */
[----:B------:R-:W3:Y:S01]  /*d560*/  LDL.64 R4, [R1+0x450] ;  /* 0x0004500001047983 */ /* 0x000ee20000100a00 */
[----:B0-----:R-:W-:-:S03]  /*d570*/  FMNMX.FTZ R8, R9, R10, !PT ;  /* 0x0000000a09087209 */ /* 0x001fc60007810000 */
[----:B------:R0:W-:Y:S04]  /*d580*/  STL.64 [R1+0x440], R6 ;  /* 0x0004400601007387 */ /* 0x0001e80000100a00 */
[----:B------:R-:W4:Y:S04]  /*d590*/  LDL R10, [R1+0x444] ;  /* 0x00044400010a7983 */ /* 0x000f280000100800 */
[----:B------:R-:W-:Y:S04]  /*d5a0*/  STL [R1+0x440], R8 ;  /* 0x0004400801007387 */ /* 0x000fe80000100800 */
[----:B------:R-:W2:Y:S04]  /*d5b0*/  LDL R11, [R1+0x440] ;  /* 0x00044000010b7983 */ /* 0x000ea80000100800 */
[----:B----4-:R-:W1:Y:S01]  /*d5c0*/  SHFL.BFLY PT, R7, R10, 0x2, 0x1f ;  /* 0x0c401f000a077f89 */ /* 0x010e6200000e0000 */
[----:B--2---:R-:W-:Y:S01]  /*d5d0*/  FMUL.FTZ R9, R52, R11 ;  /* 0x0000000b34097220 */ /* 0x004fe20000410000 */
[----:B------:R-:W-:-:S04]  /*d5e0*/  FSETP.NEU.FTZ.AND P1, PT, R11, -INF , PT ;  /* 0xff8000000b00780b */ /* 0x000fc80003f3d000 */
[----:B------:R-:W-:-:S05]  /*d5f0*/  FSEL R9, R9, RZ, P1 ;  /* 0x000000ff09097208 */ /* 0x000fca0000800000 */
[----:B0-----:R-:W-:Y:S01]  /*d600*/  FFMA.FTZ R6, R80, R52, -R9 ;  /* 0x0000003450067223 */ /* 0x001fe20000010809 */
[----:B-1----:R-:W-:-:S03]  /*d610*/  FMNMX.FTZ R7, R7, R10, !PT ;  /* 0x0000000a07077209 */ /* 0x002fc60007810000 */
[----:B------:R0:W-:Y:S02]  /*d620*/  MUFU.EX2 R47, R6 ;  /* 0x00000006002f7308 */ /* 0x0001e40000000800 */
[----:B0-----:R-:W0:Y:S01]  /*d630*/  SHFL.BFLY PT, R6, R7, 0x1, 0x1f ;  /* 0x0c201f0007067f89 */ /* 0x001e2200000e0000 */
[----:B------:R-:W-:Y:S01]  /*d640*/  FSEL R11, R11, RZ, P1 ;  /* 0x000000ff0b0b7208 */ /* 0x000fe20000800000 */
[-CC-:B------:R-:W-:Y:S01]  /*d650*/  FFMA.FTZ R13, R82, R52.reuse, -R9.reuse ;  /* 0x00000034520d7223 */ /* 0x180fe20000010809 */
[----:B------:R-:W-:-:S03]  /*d660*/  FFMA.FTZ R21, R34, R52, -R9 ;  /* 0x0000003422157223 */ /* 0x000fc60000010809 */
[----:B------:R-:W-:Y:S01]  /*d670*/  FADD.FTZ R11, R14, -R11 ;  /* 0x8000000b0e0b7221 */ /* 0x000fe20000010000 */
[----:B0-----:R-:W-:-:S04]  /*d680*/  FMNMX.FTZ R6, R7, R6, !PT ;  /* 0x0000000607067209 */ /* 0x001fc80007810000 */
[C---:B------:R-:W-:Y:S01]  /*d690*/  FSETP.NEU.FTZ.AND P1, PT, R6.reuse, -INF , PT ;  /* 0xff8000000600780b */ /* 0x040fe20003f3d000 */
[----:B------:R-:W-:-:S03]  /*d6a0*/  FMUL.FTZ R7, R6, R52 ;  /* 0x0000003406077220 */ /* 0x000fc60000410000 */
[----:B------:R-:W-:Y:S02]  /*d6b0*/  FSEL R8, R6, RZ, P1 ;  /* 0x000000ff06087208 */ /* 0x000fe40000800000 */
[----:B------:R-:W-:-:S03]  /*d6c0*/  FSEL R7, R7, RZ, P1 ;  /* 0x000000ff07077208 */ /* 0x000fc60000800000 */
[----:B------:R-:W-:Y:S01]  /*d6d0*/  FADD.FTZ R15, R15, -R8 ;  /* 0x800000080f0f7221 */ /* 0x000fe20000010000 */
[-C--:B------:R-:W-:Y:S01]  /*d6e0*/  FMUL.FTZ R11, R11, R52.reuse ;  /* 0x000000340b0b7220 */ /* 0x080fe20000410000 */
[-C--:B------:R-:W-:Y:S01]  /*d6f0*/  FFMA.FTZ R34, R44, R52.reuse, -R7 ;  /* 0x000000342c227223 */ /* 0x080fe20000010807 */
[-CC-:B------:R-:W-:Y:S01]  /*d700*/  FFMA.FTZ R168, R168, R52.reuse, -R9.reuse ;  /* 0x00000034a8a87223 */ /* 0x180fe20000010809 */
[----:B------:R-:W-:Y:S01]  /*d710*/  FMUL.FTZ R15, R52, R15 ;  /* 0x0000000f340f7220 */ /* 0x000fe20000410000 */
[-C--:B------:R-:W-:Y:S01]  /*d720*/  FFMA.FTZ R185, R36, R52.reuse, -R9 ;  /* 0x0000003424b97223 */ /* 0x080fe20000010809 */
[-CC-:B------:R-:W-:Y:S01]  /*d730*/  FFMA.FTZ R169, R46, R52.reuse, -R7.reuse ;  /* 0x000000342ea97223 */ /* 0x180fe20000010807 */
[----:B------:R-:W-:Y:S01]  /*d740*/  MUFU.EX2 R13, R13 ;  /* 0x0000000d000d7308 */ /* 0x000fe20000000800 */
[-C--:B------:R-:W-:Y:S01]  /*d750*/  FFMA.FTZ R208, R30, R52.reuse, -R7 ;  /* 0x000000341ed07223 */ /* 0x080fe20000010807 */
[-C--:B------:R-:W-:Y:S01]  /*d760*/  FFMA.FTZ R170, R170, R52.reuse, -R9 ;  /* 0x00000034aaaa7223 */ /* 0x080fe20000010809 */
[----:B------:R-:W-:-:S05]  /*d770*/  FFMA.FTZ R171, R43, R52, -R7 ;  /* 0x000000342bab7223 */ /* 0x000fca0000010807 */
[----:B------:R-:W3:Y:S01]  /*d780*/  MUFU.EX2 R36, R11 ;  /* 0x0000000b00247308 */ /* 0x000ee20000000800 */
[-CC-:B------:R-:W-:Y:S01]  /*d790*/  FFMA.FTZ R186, R20, R52.reuse, -R9.reuse ;  /* 0x0000003414ba7223 */ /* 0x180fe20000010809 */
[----:B------:R-:W-:-:S06]  /*d7a0*/  FFMA.FTZ R20, R12, R52, -R9 ;  /* 0x000000340c147223 */ /* 0x000fcc0000010809 */
[----:B------:R-:W-:Y:S01]  /*d7b0*/  MUFU.EX2 R34, R34 ;  /* 0x0000002200227308 */ /* 0x000fe20000000800 */
[----:B------:R-:W-:-:S07]  /*d7c0*/  FFMA.FTZ R12, R41, R52, -R7 ;  /* 0x00000034290c7223 */ /* 0x000fce0000010807 */
[----:B------:R-:W0:Y:S01]  /*d7d0*/  MUFU.EX2 R30, R15 ;  /* 0x0000000f001e7308 */ /* 0x000e220000000800 */
[----:B------:R-:W-:-:S07]  /*d7e0*/  FFMA.FTZ R230, R78, R52, -R9 ;  /* 0x000000344ee67223 */ /* 0x000fce0000010809 */
[----:B------:R-:W1:Y:S01]  /*d7f0*/  MUFU.EX2 R168, R168 ;  /* 0x000000a800a87308 */ /* 0x000e620000000800 */
[----:B------:R-:W-:-:S07]  /*d800*/  FFMA.FTZ R219, R45, R52, -R7 ;  /* 0x000000342ddb7223 */ /* 0x000fce0000010807 */
[----:B------:R-:W2:Y:S01]  /*d810*/  MUFU.EX2 R169, R169 ;  /* 0x000000a900a97308 */ /* 0x000ea20000000800 */
[----:B------:R-:W-:-:S07]  /*d820*/  FFMA.FTZ R231, R76, R52, -R9 ;  /* 0x000000344ce77223 */ /* 0x000fce0000010809 */
[----:B------:R-:W4:Y:S01]  /*d830*/  MUFU.EX2 R170, R170 ;  /* 0x000000aa00aa7308 */ /* 0x000f220000000800 */
[----:B------:R-:W-:-:S07]  /*d840*/  FFMA.FTZ R225, R39, R52, -R7 ;  /* 0x0000003427e17223 */ /* 0x000fce0000010807 */
[----:B------:R-:W5:Y:S01]  /*d850*/  MUFU.EX2 R171, R171 ;  /* 0x000000ab00ab7308 */ /* 0x000f620000000800 */
        /* <DEDUP_REMOVED lines=15> */
[----:B------:R-:W-:Y:S01]  /*d950*/  FFMA.FTZ R196, R38, R52, -R9 ;  /* 0x0000003426c47223 */ /* 0x000fe20000010809 */
[----:B---3--:R-:W-:Y:S01]  /*d960*/  FFMA.FTZ R9, R36, R4, R13 ;  /* 0x0000000424097223 */ /* 0x008fe2000001000d */
[----:B0-----:R-:W-:Y:S01]  /*d970*/  FFMA.FTZ R4, R5, R30, R34 ;  /* 0x0000001e05047223 */ /* 0x001fe20000010022 */
[----:B------:R-:W-:-:S03]  /*d980*/  FFMA.FTZ R217, R35, R52, -R7 ;  /* 0x0000003423d97223 */ /* 0x000fc60000010807 */
[----:B------:R-:W0:Y:S01]  /*d990*/  MUFU.EX2 R219, R219 ;  /* 0x000000db00db7308 */ /* 0x000e220000000800 */
[----:B-1----:R-:W-:Y:S01]  /*d9a0*/  FADD.FTZ R9, R168, R9 ;  /* 0x00000009a8097221 */ /* 0x002fe20000010000 */
[----:B--2---:R-:W-:Y:S01]  /*d9b0*/  FADD.FTZ R4, R169, R4 ;  /* 0x00000004a9047221 */ /* 0x004fe20000010000 */
[----:B------:R-:W-:-:S05]  /*d9c0*/  FFMA.FTZ R218, R37, R52, -R7 ;  /* 0x0000003425da7223 */ /* 0x000fca0000010807 */
[----:B------:R-:W1:Y:S01]  /*d9d0*/  MUFU.EX2 R231, R231 ;  /* 0x000000e700e77308 */ /* 0x000e620000000800 */
[----:B----4-:R-:W-:Y:S01]  /*d9e0*/  FADD.FTZ R8, R170, R9 ;  /* 0x00000009aa087221 */ /* 0x010fe20000010000 */
[----:B-----5:R-:W-:-:S06]  /*d9f0*/  FADD.FTZ R5, R171, R4 ;  /* 0x00000004ab057221 */ /* 0x020fcc0000010000 */
[----:B------:R-:W2:Y:S01]  /*da00*/  MUFU.EX2 R225, R225 ;  /* 0x000000e100e17308 */ /* 0x000ea20000000800 */
[----:B------:R-:W-:Y:S01]  /*da10*/  FFMA.FTZ R211, R33, R52, -R7 ;  /* 0x0000003421d37223 */ /* 0x000fe20000010807 */
[----:B------:R-:W-:-:S06]  /*da20*/  FADD.FTZ R9, R47, R8 ;  /* 0x000000082f097221 */ /* 0x000fcc0000010000 */
[----:B------:R-:W3:Y:S01]  /*da30*/  MUFU.EX2 R228, R228 ;  /* 0x000000e400e47308 */ /* 0x000ee20000000800 */
[----:B------:R-:W-:Y:S01]  /*da40*/  FADD.FTZ R4, R12, R5 ;  /* 0x000000050c047221 */ /* 0x000fe20000010000 */
[----:B------:R-:W-:-:S06]  /*da50*/  FFMA.FTZ R212, R31, R52, -R7 ;  /* 0x000000341fd47223 */ /* 0x000fcc0000010807 */
[----:B------:R-:W4:Y:S01]  /*da60*/  MUFU.EX2 R217, R217 ;  /* 0x000000d900d97308 */ /* 0x000f220000000800 */
[----:B------:R-:W-:Y:S01]  /*da70*/  FADD.FTZ R8, R230, R9 ;  /* 0x00000009e6087221 */ /* 0x000fe20000010000 */
[----:B0-----:R-:W-:-:S06]  /*da80*/  FADD.FTZ R4, R219, R4 ;  /* 0x00000004db047221 */ /* 0x001fcc0000010000 */
[----:B------:R-:W0:Y:S08]  /*da90*/  MUFU.EX2 R229, R229 ;  /* 0x000000e500e57308 */ /* 0x000e300000000800 */
[----:B------:R-:W5:Y:S01]  /*daa0*/  MUFU.EX2 R218, R218 ;  /* 0x000000da00da7308 */ /* 0x000f620000000800 */
[----:B-1----:R-:W-:Y:S01]  /*dab0*/  FADD.FTZ R5, R231, R8 ;  /* 0x00000008e7057221 */ /* 0x002fe20000010000 */
[----:B--2---:R-:W-:-:S06]  /*dac0*/  FADD.FTZ R4, R225, R4 ;  /* 0x00000004e1047221 */ /* 0x004fcc0000010000 */
[----:B------:R-:W1:Y:S01]  /*dad0*/  MUFU.EX2 R216, R216 ;  /* 0x000000d800d87308 */ /* 0x000e620000000800 */
[----:B------:R-:W-:-:S07]  /*dae0*/  FFMA.FTZ R209, R18, R52, -R7 ;  /* 0x0000003412d17223 */ /* 0x000fce0000010807 */
[----:B------:R-:W2:Y:S01]  /*daf0*/  MUFU.EX2 R211, R211 ;  /* 0x000000d300d37308 */ /* 0x000ea20000000800 */
[----:B---3--:R-:W-:Y:S01]  /*db00*/  FADD.FTZ R8, R228, R5 ;  /* 0x00000005e4087221 */ /* 0x008fe20000010000 */
[----:B----4-:R-:W-:-:S06]  /*db10*/  FADD.FTZ R5, R217, R4 ;  /* 0x00000004d9057221 */ /* 0x010fcc0000010000 */
[----:B------:R-:W3:Y:S01]  /*db20*/  MUFU.EX2 R215, R215 ;  /* 0x000000d700d77308 */ /* 0x000ee20000000800 */
[----:B------:R-:W-:-:S07]  /*db30*/  FFMA.FTZ R202, R29, R52, -R7 ;  /* 0x000000341dca7223 */ /* 0x000fce0000010807 */
[----:B------:R-:W4:Y:S01]  /*db40*/  MUFU.EX2 R212, R212 ;  /* 0x000000d400d47308 */ /* 0x000f220000000800 */
[----:B0-----:R-:W-:Y:S01]  /*db50*/  FADD.FTZ R9, R229, R8 ;  /* 0x00000008e5097221 */ /* 0x001fe20000010000 */
[----:B-----5:R-:W-:-:S06]  /*db60*/  FADD.FTZ R4, R218, R5 ;  /* 0x00000005da047221 */ /* 0x020fcc0000010000 */
[----:B------:R-:W0:Y:S01]  /*db70*/  MUFU.EX2 R214, R214 ;  /* 0x000000d600d67308 */ /* 0x000e220000000800 */
[----:B------:R-:W-:-:S07]  /*db80*/  FFMA.FTZ R203, R28, R52, -R7 ;  /* 0x000000341ccb7223 */ /* 0x000fce0000010807 */
        /* <DEDUP_REMOVED lines=53> */
[----:B------:R-:W3:Y:S08]  /*dee0*/  MUFU.EX2 R186, R186 ;  /* 0x000000ba00ba7308 */ /* 0x000ef00000000800 */
[----:B------:R-:W4:Y:S01]  /*def0*/  MUFU.EX2 R19, R19 ;  /* 0x0000001300137308 */ /* 0x000f220000000800 */
[----:B0-----:R-:W-:Y:S01]  /*df00*/  FADD.FTZ R4, R196, R5 ;  /* 0x00000005c4047221 */ /* 0x001fe20000010000 */
[----:B-----5:R-:W-:-:S06]  /*df10*/  FADD.FTZ R7, R190, R7 ;  /* 0x00000007be077221 */ /* 0x020fcc0000010000 */
[----:B------:R-:W0:Y:S08]  /*df20*/  MUFU.EX2 R20, R20 ;  /* 0x0000001400147308 */ /* 0x000e300000000800 */
[----:B------:R-:W5:Y:S01]  /*df30*/  MUFU.EX2 R14, R14 ;  /* 0x0000000e000e7308 */ /* 0x000f620000000800 */
[----:B-1----:R-:W-:Y:S01]  /*df40*/  FADD.FTZ R5, R185, R4 ;  /* 0x00000004b9057221 */ /* 0x002fe20000010000 */
[----:B--2---:R-:W-:-:S06]  /*df50*/  FADD.FTZ R4, R18, R7 ;  /* 0x0000000712047221 */ /* 0x004fcc0000010000 */
[----:B------:R-:W1:Y:S08]  /*df60*/  MUFU.EX2 R21, R21 ;  /* 0x0000001500157308 */ /* 0x000e700000000800 */
[----:B------:R-:W2:Y:S01]  /*df70*/  MUFU.EX2 R15, R15 ;  /* 0x0000000f000f7308 */ /* 0x000ea20000000800 */
[----:B---3--:R-:W-:Y:S01]  /*df80*/  FADD.FTZ R5, R186, R5 ;  /* 0x00000005ba057221 */ /* 0x008fe20000010000 */
[----:B----4-:R-:W-:-:S03]  /*df90*/  FADD.FTZ R7, R19, R4 ;  /* 0x0000000413077221 */ /* 0x010fc60000010000 */
[----:B0-----:R-:W-:Y:S01]  /*dfa0*/  FADD.FTZ R8, R20, R5 ;  /* 0x0000000514087221 */ /* 0x001fe20000010000 */
[----:B-----5:R-:W-:-:S03]  /*dfb0*/  FADD.FTZ R4, R14, R7 ;  /* 0x000000070e047221 */ /* 0x020fc60000010000 */
[----:B-1----:R-:W-:Y:S01]  /*dfc0*/  FADD.FTZ R8, R21, R8 ;  /* 0x0000000815087221 */ /* 0x002fe20000010000 */
[----:B------:R-:W-:Y:S01]  /*dfd0*/  STL [R1+0x444], R6 ;  /* 0x0004440601007387 */ /* 0x000fe20000100800 */
[----:B--2---:R-:W-:-:S05]  /*dfe0*/  FADD.FTZ R9, R15, R4 ;  /* 0x000000040f097221 */ /* 0x004fca0000010000 */
[----:B------:R0:W-:Y:S04]  /*dff0*/  STL.64 [R1+0x450], R8 ;  /* 0x0004500801007387 */ /* 0x0001e80000100a00 */
        /* <DEDUP_REMOVED lines=73> */
[----:B------:R-:W-:-:S06]  /*e490*/  ULOP3.LUT UR5, UR4, 0x8, URZ, 0xfc, !UPT ;  /* 0x0000000804057892 */ /* 0x000fcc000f8efc3f */
[----:B------:R-:W-:Y:S02]  /*e4a0*/  IMAD.U32 R8, RZ, RZ, UR5 ;  /* 0x00000005ff087e24 */ /* 0x000fe4000f8e00ff */
[C---:B---3--:R-:W-:Y:S01]  /*e4b0*/  FMUL.FTZ R9, R36.reuse, R9 ;  /* 0x0000000924097220 */ /* 0x048fe20000410000 */
[----:B----4-:R-:W-:-:S04]  /*e4c0*/  FMUL.FTZ R143, R36, R143 ;  /* 0x0000008f248f7220 */ /* 0x010fc80000410000 */
[----:B------:R0:W-:Y:S01]  /*e4d0*/  ST.E desc[UR42][R16.64+0x240], R9 ;  /* 0x0002400910007985 */ /* 0x0001e2000c10192a */
[C---:B-----5:R-:W-:Y:S01]  /*e4e0*/  FMUL.FTZ R25, R36.reuse, R25 ;  /* 0x0000001924197220 */ /* 0x060fe20000410000 */
        /* <DEDUP_REMOVED lines=123> */
[----:B------:R-:W-:-:S05]  /*eca0*/  IMAD.U32 R7, RZ, RZ, UR6 ;  /* 0x00000006ff077e24 */ /* 0x000fca000f8e00ff */
        /* <DEDUP_REMOVED lines=191> */
[----:B------:R-:W-:Y:S01]  /*f8a0*/  ST.E desc[UR42][R16.64+0x428], R145 ;  /* 0x0004289110007985 */ /* 0x000fe2000c10192a */
[----:B------:R2:W-:Y:S06]  /*f8b0*/  BAR.SYNC.DEFER_BLOCKING R180, 0x100 ;  /* 0x000400b40000751d */ /* 0x0005ec0000010000 */
        /* <DEDUP_REMOVED lines=9> */
[----:B-----5:R5:W-:Y:S04]  /*f950*/  ST.E desc[UR42][R6.64], R33 ;  /* 0x0000002106007985 */ /* 0x020be8000c10192a */
[----:B------:R-:W2:Y:S04]  /*f960*/  LD.E R35, desc[UR42][R16.64+0x240] ;  /* 0x0002402a10237980 */ /* 0x000ea8000c101900 */
[----:B------:R-:W4:Y:S04]  /*f970*/  LD.E R37, desc[UR42][R16.64+0x244] ;  /* 0x0002442a10257980 */ /* 0x000f28000c101900 */
[----:B0-----:R-:W4:Y:S04]  /*f980*/  LD.E R27, desc[UR42][R16.64+0x248] ;  /* 0x0002482a101b7980 */ /* 0x001f28000c101900 */
[----:B------:R-:W4:Y:S04]  /*f990*/  LD.E R39, desc[UR42][R16.64+0x24c] ;  /* 0x00024c2a10277980 */ /* 0x000f28000c101900 */
[----:B------:R-:W4:Y:S04]  /*f9a0*/  LD.E R41, desc[UR42][R16.64+0x250] ;  /* 0x0002502a10297980 */ /* 0x000f28000c101900 */
[----:B------:R-:W4:Y:S04]  /*f9b0*/  LD.E R43, desc[UR42][R16.64+0x254] ;  /* 0x0002542a102b7980 */ /* 0x000f28000c101900 */
[----:B-1----:R-:W4:Y:S04]  /*f9c0*/  LD.E R29, desc[UR42][R16.64+0x258] ;  /* 0x0002582a101d7980 */ /* 0x002f28000c101900 */
[----:B------:R-:W4:Y:S04]  /*f9d0*/  LD.E R45, desc[UR42][R16.64+0x25c] ;  /* 0x00025c2a102d7980 */ /* 0x000f28000c101900 */
[----:B---3--:R-:W3:Y:S04]  /*f9e0*/  LD.E R31, desc[UR42][R16.64+0x260] ;  /* 0x0002602a101f7980 */ /* 0x008ee8000c101900 */
[----:B------:R-:W3:Y:S04]  /*f9f0*/  LD.E R49, desc[UR42][R16.64+0x264] ;  /* 0x0002642a10317980 */ /* 0x000ee8000c101900 */
        /* <DEDUP_REMOVED lines=114> */
[----:B--2---:R-:W-:Y:S04]  /*10120*/  ST.E desc[UR42][R16.64+0x240], R35 ;  /* 0x0002402310007985 */ /* 0x004fe8000c10192a */
[----:B----4-:R-:W-:Y:S04]  /*10130*/  ST.E desc[UR42][R16.64+0x244], R37 ;  /* 0x0002442510007985 */ /* 0x010fe8000c10192a */
[----:B------:R-:W-:Y:S04]  /*10140*/  ST.E desc[UR42][R16.64+0x248], R27 ;  /* 0x0002481b10007985 */ /* 0x000fe8000c10192a */
[----:B------:R-:W-:Y:S04]  /*10150*/  ST.E desc[UR42][R16.64+0x24c], R39 ;  /* 0x00024c2710007985 */ /* 0x000fe8000c10192a */
[----:B------:R-:W-:Y:S04]  /*10160*/  ST.E desc[UR42][R16.64+0x250], R41 ;  /* 0x0002502910007985 */ /* 0x000fe8000c10192a */
[----:B------:R-:W-:Y:S04]  /*10170*/  ST.E desc[UR42][R16.64+0x254], R43 ;  /* 0x0002542b10007985 */ /* 0x000fe8000c10192a */
[----:B------:R-:W-:Y:S04]  /*10180*/  ST.E desc[UR42][R16.64+0x258], R29 ;  /* 0x0002581d10007985 */ /* 0x000fe8000c10192a */
[----:B------:R-:W-:Y:S04]  /*10190*/  ST.E desc[UR42][R16.64+0x25c], R45 ;  /* 0x00025c2d10007985 */ /* 0x000fe8000c10192a */
[----:B---3--:R-:W-:Y:S04]  /*101a0*/  ST.E desc[UR42][R16.64+0x260], R31 ;  /* 0x0002601f10007985 */ /* 0x008fe8000c10192a */
[----:B------:R-:W-:Y:S04]  /*101b0*/  ST.E desc[UR42][R16.64+0x264], R49 ;  /* 0x0002643110007985 */ /* 0x000fe8000c10192a */
        /* <DEDUP_REMOVED lines=114> */
[----:B0-----:R-:W5:Y:S01]  /*108e0*/  LDL R24, [R1+0x88] ;  /* 0x0000880001187983 */ /* 0x001f620000100800 */
[----:B------:R-:W-:Y:S01]  /*108f0*/  IMAD R10, R25, 0xc00, R10 ;  /* 0x00000c00190a7824 */ /* 0x000fe200078e020a */
[----:B------:R-:W-:-:S02]  /*10900*/  F2FP.BF16.F32.PACK_AB R170, R47, R170 ;  /* 0x000000aa2faa723e */ /* 0x000fc400000010ff */
[----:B------:R-:W-:Y:S01]  /*10910*/  F2FP.BF16.F32.PACK_AB R169, R169, R34 ;  /* 0x00000022a9a9723e */ /* 0x000fe200000010ff */
[----:B-1----:R-:W5:Y:S04]  /*10920*/  LD.E R28, desc[UR42][R16.64+0x240] ;  /* 0x0002402a101c7980 */ /* 0x002f68000c101900 */
[----:B------:R-:W5:Y:S04]  /*10930*/  LD.E R29, desc[UR42][R16.64+0x244] ;  /* 0x0002442a101d7980 */ /* 0x000f68000c101900 */
[----:B--2---:R-:W2:Y:S04]  /*10940*/  LD.E R30, desc[UR42][R16.64+0x248] ;  /* 0x0002482a101e7980 */ /* 0x004ea8000c101900 */
[----:B------:R-:W2:Y:S04]  /*10950*/  LD.E R31, desc[UR42][R16.64+0x24c] ;  /* 0x00024c2a101f7980 */ /* 0x000ea8000c101900 */
[----:B---3--:R-:W2:Y:S04]  /*10960*/  LD.E R32, desc[UR42][R16.64+0x250] ;  /* 0x0002502a10207980 */ /* 0x008ea8000c101900 */
[----:B------:R-:W2:Y:S04]  /*10970*/  LD.E R33, desc[UR42][R16.64+0x254] ;  /* 0x0002542a10217980 */ /* 0x000ea8000c101900 */
[----:B------:R-:W2:Y:S04]  /*10980*/  LD.E R34, desc[UR42][R16.64+0x258] ;  /* 0x0002582a10227980 */ /* 0x000ea8000c101900 */
        /* <DEDUP_REMOVED lines=67> */
[----:B------:R-:W-:-:S03]  /*10dc0*/  ISETP.NE.U32.AND P1, PT, R24, RZ, PT ;  /* 0x000000ff1800720c */ /* 0x000fc60003f25070 */
        /* <DEDUP_REMOVED lines=54> */
[----:B------:R-:W-:-:S02]  /*11130*/  R2UR UR6, R10 ;  /* 0x000000000a0672ca */ /* 0x000fc400000e0000 */
[----:B------:R-:W-:Y:S02]  /*11140*/  R2UR UR7, R11 ;  /* 0x000000000b0772ca */ /* 0x000fe400000e0000 */
[----:B------:R-:W-:Y:S02]  /*11150*/  F2FP.BF16.F32.PACK_AB R168, R168, R13 ;  /* 0x0000000da8a8723e */ /* 0x000fe400000010ff */
[----:B------:R-:W-:Y:S01]  /*11160*/  F2FP.BF16.F32.PACK_AB R171, R12, R171 ;  /* 0x000000ab0cab723e */ /* 0x000fe200000010ff */
[----:B------:R-:W-:Y:S01]  /*11170*/  VOTEU.ANY UP0, P1 ;  /* 0x00000000003f7886 */ /* 0x000fe20000800100 */
[----:B------:R-:W-:Y:S02]  /*11180*/  VIADD R12, R10, 0x80 ;  /* 0x000000800a0c7836 */ /* 0x000fe40000000000 */
[----:B------:R-:W-:Y:S01]  /*11190*/  IMAD.MOV.U32 R13, RZ, RZ, R11 ;  /* 0x000000ffff0d7224 */ /* 0x000fe200078e000b */
[----:B--2---:R-:W-:-:S06]  /*111a0*/  WARPGROUP.ARRIVE ;  /* 0x00000000000079c5 */ /* 0x004fcc0000000000 */
[----:B------:R-:W-:Y:S01]  /*111b0*/  HGMMA.64x256x16.F32.BF16 R24, R168, gdesc[UR4].tnspB, R24, UP0, gsb0 ;  /* 0x43e00004a8187df0 */ /* 0x000fe2000b801818 */
[----:B------:R-:W-:Y:S02]  /*111c0*/  R2UR UR6, R12 ;  /* 0x000000000c0672ca */ /* 0x000fe400000e0000 */
[----:B------:R-:W-:Y:S01]  /*111d0*/  R2UR UR7, R13 ;  /* 0x000000000d0772ca */ /* 0x000fe200000e0000 */
[----:B------:R-:W-:Y:S02]  /*111e0*/  VIADD R12, R10, 0x100 ;  /* 0x000001000a0c7836 */ /* 0x000fe40000000000 */
[----:B------:R-:W-:Y:S01]  /*111f0*/  IMAD.MOV.U32 R13, RZ, RZ, R11 ;  /* 0x000000ffff0d7224 */ /* 0x000fe200078e000b */
[----:B------:R-:W-:Y:S02]  /*11200*/  WARPGROUP.DEPBAR.LE gsb0, 0x0 ;  /* 0x00008000000079c5 */ /* 0x000fe40000010000 */
[----:B------:R-:W-:Y:S01]  /*11210*/  ST.E desc[UR42][R16.64+0x230], R24 ;  /* 0x0002301810007985 */ /* 0x000fe2000c10192a */
[----:B------:R-:W-:-:S02]  /*11220*/  F2FP.BF16.F32.PACK_AB R168, R231, R230 ;  /* 0x000000e6e7a8723e */ /* 0x000fc400000010ff */
[----:B------:R-:W-:Y:S01]  /*11230*/  F2FP.BF16.F32.PACK_AB R170, R229, R228 ;  /* 0x000000e4e5aa723e */ /* 0x000fe200000010ff */
[----:B------:R-:W-:Y:S01]  /*11240*/  ST.E desc[UR42][R4.64], R25 ;  /* 0x0000001904007985 */ /* 0x000fe2000c10192a */
        /* <DEDUP_REMOVED lines=130> */
[----:B------:R-:W-:Y:S01]  /*11a70*/  R2UR UR6, R12 ;  /* 0x000000000c0672ca */ /* 0x000fe200000e0000 */
[----:B------:R-:W-:Y:S01]  /*11a80*/  STL [R1+0x88], R2 ;  /* 0x0000880201007387 */ /* 0x000fe20000100800 */
        /* <DEDUP_REMOVED lines=281> */
[----:B------:R-:W-:Y:S01]  /*12c20*/  VIADD R10, R10, 0x280 ;  /* 0x000002800a0a7836 */ /* 0x000fe20000000000 */
[----:B------:R-:W-:Y:S02]  /*12c30*/  WARPGROUP.DEPBAR.LE gsb0, 0x0 ;  /* 0x00008000000079c5 */ /* 0x000fe40000010000 */
[----:B------:R-:W-:Y:S01]  /*12c40*/  ST.E desc[UR42][R16.64+0x230], R24 ;  /* 0x0002301810007985 */ /* 0x000fe2000c10192a */
[----:B------:R-:W-:Y:S02]  /*12c50*/  F2FP.BF16.F32.PACK_AB R168, R198, R197 ;  /* 0x000000c5c6a8723e */ /* 0x000fe400000010ff */
[----:B------:R-:W-:Y:S01]  /*12c60*/  F2FP.BF16.F32.PACK_AB R170, R196, R195 ;  /* 0x000000c3c4aa723e */ /* 0x000fe200000010ff */
[----:B------:R-:W-:Y:S01]  /*12c70*/  ST.E desc[UR42][R4.64], R25 ;  /* 0x0000001904007985 */ /* 0x000fe2000c10192a */
        /* <DEDUP_REMOVED lines=398> */
[----:B------:R-:W-:Y:S04]  /*14560*/  STL [R1+0x88], R2 ;  /* 0x0000880201007387 */ /* 0x000fe80000100800 */
[----:B------:R-:W3:Y:S04]  /*14570*/  LD.E R11, desc[UR42][R16.64+0x230] ;  /* 0x0002302a100b7980 */ /* 0x000ee8000c101900 */
[----:B---3--:R3:W-:Y:S04]  /*14580*/  ST.E desc[UR42][R16.64+0x230], R11 ;  /* 0x0002300b10007985 */ /* 0x0087e8000c10192a */
[----:B------:R-:W4:Y:S04]  /*14590*/  LD.E R13, desc[UR42][R4.64] ;  /* 0x0000002a040d7980 */ /* 0x000f28000c101900 */
[----:B----4-:R4:W-:Y:S04]  /*145a0*/  ST.E desc[UR42][R4.64], R13 ;  /* 0x0000000d04007985 */ /* 0x0109e8000c10192a */
[----:B------:R-:W5:Y:S04]  /*145b0*/  LD.E R15, desc[UR42][R8.64] ;  /* 0x0000002a080f7980 */ /* 0x000f68000c101900 */
[----:B-----5:R5:W-:Y:S04]  /*145c0*/  ST.E desc[UR42][R8.64], R15 ;  /* 0x0000000f08007985 */ /* 0x020be8000c10192a */
[----:B------:R-:W2:Y:S04]  /*145d0*/  LD.E R19, desc[UR42][R6.64] ;  /* 0x0000002a06137980 */ /* 0x000ea8000c101900 */
[----:B--2---:R2:W-:Y:S04]  /*145e0*/  ST.E desc[UR42][R6.64], R19 ;  /* 0x0000001306007985 */ /* 0x0045e8000c10192a */
[----:B------:R-:W2:Y:S04]  /*145f0*/  LD.E R21, desc[UR42][R16.64+0x240] ;  /* 0x0002402a10157980 */ /* 0x000ea8000c101900 */
[----:B0-----:R-:W2:Y:S04]  /*14600*/  LD.E R25, desc[UR42][R16.64+0x244] ;  /* 0x0002442a10197980 */ /* 0x001ea8000c101900 */
[----:B-1----:R-:W2:Y:S04]  /*14610*/  LD.E R27, desc[UR42][R16.64+0x248] ;  /* 0x0002482a101b7980 */ /* 0x002ea8000c101900 */
[----:B------:R-:W2:Y:S04]  /*14620*/  LD.E R29, desc[UR42][R16.64+0x24c] ;  /* 0x00024c2a101d7980 */ /* 0x000ea8000c101900 */
[----:B---3--:R-:W3:Y:S04]  /*14630*/  LD.E R11, desc[UR42][R16.64+0x250] ;  /* 0x0002502a100b7980 */ /* 0x008ee8000c101900 */
[----:B------:R-:W3:Y:S04]  /*14640*/  LD.E R31, desc[UR42][R16.64+0x254] ;  /* 0x0002542a101f7980 */ /* 0x000ee8000c101900 */
[----:B----4-:R-:W4:Y:S04]  /*14650*/  LD.E R5, desc[UR42][R16.64+0x258] ;  /* 0x0002582a10057980 */ /* 0x010f28000c101900 */
[----:B------:R-:W4:Y:S04]  /*14660*/  LD.E R13, desc[UR42][R16.64+0x25c] ;  /* 0x00025c2a100d7980 */ /* 0x000f28000c101900 */
[----:B-----5:R-:W5:Y:S04]  /*14670*/  LD.E R9, desc[UR42][R16.64+0x260] ;  /* 0x0002602a10097980 */ /* 0x020f68000c101900 */
        /* <DEDUP_REMOVED lines=115> */
[----:B------:R0:W-:Y:S04]  /*14db0*/  ST.E desc[UR42][R16.64+0x240], R21 ;  /* 0x0002401510007985 */ /* 0x0001e8000c10192a */
[----:B------:R0:W-:Y:S04]  /*14dc0*/  ST.E desc[UR42][R16.64+0x244], R25 ;  /* 0x0002441910007985 */ /* 0x0001e8000c10192a */
[----:B------:R0:W-:Y:S04]  /*14dd0*/  ST.E desc[UR42][R16.64+0x248], R27 ;  /* 0x0002481b10007985 */ /* 0x0001e8000c10192a */
[----:B------:R0:W-:Y:S04]  /*14de0*/  ST.E desc[UR42][R16.64+0x24c], R29 ;  /* 0x00024c1d10007985 */ /* 0x0001e8000c10192a */
[----:B---3--:R0:W-:Y:S04]  /*14df0*/  ST.E desc[UR42][R16.64+0x250], R11 ;  /* 0x0002500b10007985 */ /* 0x0081e8000c10192a */
[----:B------:R0:W-:Y:S04]  /*14e00*/  ST.E desc[UR42][R16.64+0x254], R31 ;  /* 0x0002541f10007985 */ /* 0x0001e8000c10192a */
[----:B----4-:R0:W-:Y:S04]  /*14e10*/  ST.E desc[UR42][R16.64+0x258], R5 ;  /* 0x0002580510007985 */ /* 0x0101e8000c10192a */
[----:B------:R0:W-:Y:S04]  /*14e20*/  ST.E desc[UR42][R16.64+0x25c], R13 ;  /* 0x00025c0d10007985 */ /* 0x0001e8000c10192a */
[----:B-----5:R0:W-:Y:S04]  /*14e30*/  ST.E desc[UR42][R16.64+0x260], R9 ;  /* 0x0002600910007985 */ /* 0x0201e8000c10192a */
[----:B------:R0:W-:Y:S04]  /*14e40*/  ST.E desc[UR42][R16.64+0x264], R15 ;  /* 0x0002640f10007985 */ /* 0x0001e8000c10192a */
[----:B--2---:R0:W-:Y:S04]  /*14e50*/  ST.E desc[UR42][R16.64+0x268], R7 ;  /* 0x0002680710007985 */ /* 0x0041e8000c10192a */
        /* <DEDUP_REMOVED lines=121> */
.L_x_12951:
[----:B------:R-:W-:Y:S05]  /*155f0*/  BSYNC B0 ;  /* 0x0000000000007941 */ /* 0x000fea0003800000 */
.L_x_12950:
[C---:B------:R-:W-:Y:S01]  /*15600*/  ISETP.GT.AND P0, PT, R0.reuse, R3, PT ;  /* 0x000000030000720c */ /* 0x040fe20003f04270 */
[----:B------:R-:W-:-:S12]  /*15610*/  VIADD R0, R0, 0xffffffff ;  /* 0xffffffff00007836 */ /* 0x000fd80000000000 */
[----:B------:R-:W-:Y:S05]  /*15620*/  @P0 BRA `(.L_x_12952) ;  /* 0xffffff4c00a00947 */ /* 0x000fea000383ffff */
[----:B01----:R-:W2:Y:S02]  /*15630*/  LDL R2, [R1+0x70] ;  /* 0x0000700001027983 */ /* 0x003ea40000100800 */
[----:B--2---:R-:W-:-:S07]  /*15640*/  IMAD.SHL.U32 R2, R2, 0x80, RZ ;  /* 0x0000008002027824 */ /* 0x004fce00078e00ff */
.L_x_12925:
        /* <DEDUP_REMOVED lines=23> */
.L_x_12955:
[----:B------:R-:W-:-:S13]  /*157c0*/  ISETP.NE.AND P0, PT, R7, 0x1, PT ;  /* 0x000000010700780c */ /* 0x000fda0003f05270 */
[----:B------:R-:W0:Y:S02]  /*157d0*/  @P0 LDC.64 R4, c[0x0][0xae0] ;  /* 0x0002b800ff040b82 */ /* 0x000e240000000a00 */
[----:B0-----:R-:W-:-:S05]  /*157e0*/  @P0 IMAD.HI.U32 R4, R2, R4, RZ ;  /* 0x0000000402040227 */ /* 0x001fca00078e00ff */
[----:B------:R-:W-:-:S07]  /*157f0*/  @P0 SHF.R.U32.HI R2, RZ, R5, R4 ;  /* 0x00000005ff020219 */ /* 0x000fce0000011604 */
.L_x_12956:
[----:B------:R-:W-:Y:S05]  /*15800*/  BSYNC B0 ;  /* 0x0000000000007941 */ /* 0x000fea0003800000 */
.L_x_12954:
[----:B------:R-:W-:-:S05]  /*15810*/  IMAD R2, R2, R7, RZ ;  /* 0x0000000702027224 */ /* 0x000fca00078e02ff */
[----:B------:R-:W-:-:S07]  /*15820*/  VIMNMX R3, R3, R2, !PT ;  /* 0x0000000203037248 */ /* 0x000fce0007fe0100 */
.L_x_12953:
[----:B------:R-:W-:-:S04]  /*15830*/  VIADD R3, R3, 0x5f ;  /* 0x0000005f03037836 */ /* 0x000fc80000000000 */
[----:B------:R-:W-:-:S05]  /*15840*/  IMAD.HI R3, R3, 0x2aaaaaab, RZ ;  /* 0x2aaaaaab03037827 */ /* 0x000fca00078e02ff */
[----:B------:R-:W-:-:S04]  /*15850*/  SHF.R.U32.HI R2, RZ, 0x1f, R3 ;  /* 0x0000001fff027819 */ /* 0x000fc80000011603 */
[----:B------:R-:W-:-:S04]  /*15860*/  LEA.HI.SX32 R2, R3, R2, 0x1c ;  /* 0x0000000203027211 */ /* 0x000fc800078fe2ff */
[----:B------:R-:W-:-:S04]  /*15870*/  VIMNMX R4, R165, R2, !PT ;  /* 0x00000002a5047248 */ /* 0x000fc80007fe0100 */
[----:B------:R-:W-:-:S13]  /*15880*/  ISETP.GE.AND P0, PT, R0, R4, PT ;  /* 0x000000040000720c */ /* 0x000fda0003f06270 */
[----:B------:R-:W-:Y:S05]  /*15890*/  @!P0 BRA `(.L_x_12957) ;  /* 0x0000009c00c48947 */ /* 0x000fea0003800000 */
[----:B------:R0:W5:Y:S01]  /*158a0*/  LDL.64 R2, [R1+0x178] ;  /* 0x0001780001027983 */ /* 0x0001620000100a00 */
[----:B------:R-:W-:-:S07]  /*158b0*/  IMAD.MOV.U32 R5, RZ, RZ, R0 ;  /* 0x000000ffff057224 */ /* 0x000fce00078e0000 */
.L_x_12974:
        /* <DEDUP_REMOVED lines=19> */
[----:B---3--:R-:W-:Y:S01]  /*159f0*/  @!P1 IMAD.MOV.U32 R7, RZ, RZ, RZ ;  /* 0x000000ffff079224 */ /* 0x008fe200078e00ff */
[----:B--2---:R-:W-:-:S04]  /*15a00*/  LOP3.LUT R0, R0, 0x1, RZ, 0xfc, !PT ;  /* 0x0000000100007812 */ /* 0x004fc800078efcff */
[----:B------:R-:W-:-:S13]  /*15a10*/  ISETP.NE.AND P2, PT, R0, 0x3, PT ;  /* 0x000000030000780c */ /* 0x000fda0003f45270 */
[----:B-1----:R-:W-:Y:S05]  /*15a20*/  @!P2 BRA `(.L_x_12959) ;  /* 0x000000000004a947 */ /* 0x002fea0003800000 */
[----:B------:R-:W-:Y:S01]  /*15a30*/  BPT.TRAP 0x1 ;  /* 0x000000040000795c */ /* 0x000fe20000300000 */
.L_x_12959:
[----:B------:R-:W-:Y:S05]  /*15a40*/  BSYNC B0 ;  /* 0x0000000000007941 */ /* 0x000fea0003800000 */
.L_x_12958:
        /* <DEDUP_REMOVED lines=13> */
.L_x_12961:
[----:B------:R-:W-:Y:S05]  /*15b20*/  BSYNC B0 ;  /* 0x0000000000007941 */ /* 0x000fea0003800000 */
.L_x_12960:
        /* <DEDUP_REMOVED lines=8> */
.L_x_12963:
[----:B------:R-:W-:Y:S05]  /*15bb0*/  BSYNC B0 ;  /* 0x0000000000007941 */ /* 0x000fea0003800000 */
.L_x_12962:
        /* <DEDUP_REMOVED lines=59> */
.L_x_12966:
[----:B------:R-:W-:Y:S05]  /*15f70*/  BSYNC B0 ;  /* 0x0000000000007941 */ /* 0x000fea0003800000 */
.L_x_12965:
        /* <DEDUP_REMOVED lines=10> */
.L_x_12968:
[----:B------:R-:W-:Y:S05]  /*16020*/  BSYNC B0 ;  /* 0x0000000000007941 */ /* 0x000fea0003800000 */
.L_x_12967:
[----:B------:R-:W-:Y:S04]  /*16030*/  BSSY B0, `(.L_x_12969) ;  /* 0x0000006000007945 */ /* 0x000fe80003800000 */
[----:B--2---:R-:W-:Y:S05]  /*16040*/  @P1 BRA `(.L_x_12970) ;  /* 0x0000000000101947 */ /* 0x004fea0003800000 */
[----:B-----5:R-:W-:Y:S01]  /*16050*/  IMAD R6, R6, 0x8, R9 ;  /* 0x0000000806067824 */ /* 0x020fe200078e0209 */
[----:B-1----:R-:W-:-:S04]  /*16060*/  SHF.L.U32 R7, R8, 0x1f, RZ ;  /* 0x0000001f08077819 */ /* 0x002fc800000006ff */
[----:B------:R-:W1:Y:S02]  /*16070*/  SYNCS.PHASECHK.TRANS64.TRYWAIT P1, [R6+URZ], R7 ;  /* 0x00000007060075a7 */ /* 0x000e64000802017f */
[----:B-1----:R-:W-:Y:S05]  /*16080*/  @!P1 BRA `(.L_x_12971) ;  /* 0x0000022400b09947 */ /* 0x002fea0003800000 */
.L_x_12970:
[----:B------:R-:W-:Y:S05]  /*16090*/  BSYNC B0 ;  /* 0x0000000000007941 */ /* 0x000fea0003800000 */
.L_x_12969:
[----:B-1----:R-:W2:Y:S04]  /*160a0*/  LDL R7, [R1+0x90] ;  /* 0x0000900001077983 */ /* 0x002ea80000100800 */
        /* <DEDUP_REMOVED lines=173> */
[----:B------:R-:W1:Y:S01]  /*16b80*/  S2R R74, SR_TID.X ;  /* 0x00000000004a7919 */ /* 0x000e620000002100 */
[----:B------:R-:W-:Y:S04]  /*16b90*/  STL [R1+0x90], R0 ;  /* 0x0000900001007387 */ /* 0x000fe80000100800 */
[----:B------:R-:W-:Y:S01]  /*16ba0*/  STL [R1+0x90], R0 ;  /* 0x0000900001007387 */ /* 0x000fe20000100800 */
[----:B------:R-:W-:-:S02]  /*16bb0*/  WARPGROUP.DEPBAR.LE gsb0, 0x0 ;  /* 0x00008000000079c5 */ /* 0x000fc40000010000 */
[----:B------:R-:W-:-:S06]  /*16bc0*/  WARPGROUP.ARRIVE ;  /* 0x00000000000079c5 */ /* 0x000fcc0000000000 */
[----:B------:R-:W-:Y:S01]  /*16bd0*/  HGMMA.64x96x16.F32.BF16 R24, gdesc[UR4], R24, gsb0 ;  /* 0x01600000041879f0 */ /* 0x000fe20008001818 */
[----:B-1----:R-:W-:Y:S01]  /*16be0*/  LOP3.LUT R74, R74, 0x7f, RZ, 0xc0, !PT ;  /* 0x0000007f4a4a7812 */ /* 0x002fe200078ec0ff */
        /* <DEDUP_REMOVED lines=24> */
[----:B--2---:R-:W2:Y:S04]  /*16d70*/  LD.E.64 R6, desc[UR42][R16.64+0x440] ;  /* 0x0004402a10067980 */ /* 0x004ea8000c101b00 */
[----:B---3--:R-:W3:Y:S01]  /*16d80*/  LD.E R12, desc[UR42][R12.64] ;  /* 0x0000002a0c0c7980 */ /* 0x008ee2000c101900 */
[----:B------:R-:W-:-:S04]  /*16d90*/  UIADD3 UR4, UP0, UR37, 0x440, URZ ;  /* 0x0000044025047890 */ /* 0x000fc8000ff1e03f */
[----:B------:R-:W-:Y:S02]  /*16da0*/  ULOP3.LUT UR4, UR4, 0x4, URZ, 0xfc, !UPT ;  /* 0x0000000404047892 */ /* 0x000fe4000f8efc3f */
[----:B------:R-:W-:Y:S01]  /*16db0*/  UIADD3.X UR5, URZ, UR36, URZ, UP0, !UPT ;  /* 0x000000243f057290 */ /* 0x000fe200087fe43f */
[-C--:B---3--:R-:W-:Y:S01]  /*16dc0*/  FMUL.FTZ R11, R24, R12.reuse ;  /* 0x0000000c180b7220 */ /* 0x088fe20000410000 */
[-C--:B------:R-:W-:Y:S01]  /*16dd0*/  FMUL.FTZ R10, R25, R12.reuse ;  /* 0x0000000c190a7220 */ /* 0x080fe20000410000 */
[----:B------:R-:W-:-:S04]  /*16de0*/  FMUL.FTZ R20, R28, R12 ;  /* 0x0000000c1c147220 */ /* 0x000fc80000410000 */
[----:B------:R-:W2:Y:S01]  /*16df0*/  MUFU.TANH R11, R11 ;  /* 0x0000000b000b7308 */ /* 0x000ea20000002400 */
[-C--:B------:R-:W-:Y:S01]  /*16e00*/  FMUL.FTZ R21, R29, R12.reuse ;  /* 0x0000000c1d157220 */ /* 0x080fe20000410000 */
[----:B------:R-:W-:-:S06]  /*16e10*/  FMUL.FTZ R29, R32, R12 ;  /* 0x0000000c201d7220 */ /* 0x000fcc0000410000 */
[----:B------:R-:W3:Y:S01]  /*16e20*/  MUFU.TANH R10, R10 ;  /* 0x0000000a000a7308 */ /* 0x000ee20000002400 */
[-C--:B------:R-:W-:Y:S01]  /*16e30*/  FMUL.FTZ R13, R30, R12.reuse ;  /* 0x0000000c1e0d7220 */ /* 0x080fe20000410000 */
[----:B------:R-:W-:-:S06]  /*16e40*/  FMUL.FTZ R30, R33, R12 ;  /* 0x0000000c211e7220 */ /* 0x000fcc0000410000 */
[----:B------:R-:W4:Y:S01]  /*16e50*/  MUFU.TANH R20, R20 ;  /* 0x0000001400147308 */ /* 0x000f220000002400 */
[-C--:B------:R-:W-:Y:S01]  /*16e60*/  FMUL.FTZ R19, R38, R12.reuse ;  /* 0x0000000c26137220 */ /* 0x080fe20000410000 */
[----:B------:R-:W-:Y:S01]  /*16e70*/  FMUL.FTZ R38, R41, R12 ;  /* 0x0000000c29267220 */ /* 0x000fe20000410000 */
[----:B--2---:R-:W-:-:S05]  /*16e80*/  FMNMX.FTZ R41, R11, R6, !PT ;  /* 0x000000060b297209 */ /* 0x004fca0007810000 */
[----:B------:R-:W2:Y:S01]  /*16e90*/  MUFU.TANH R21, R21 ;  /* 0x0000001500157308 */ /* 0x000ea20000002400 */
[-C--:B------:R-:W-:Y:S01]  /*16ea0*/  FMUL.FTZ R33, R36, R12.reuse ;  /* 0x0000000c24217220 */ /* 0x080fe20000410000 */
[----:B------:R-:W-:Y:S01]  /*16eb0*/  FMUL.FTZ R15, R34, R12 ;  /* 0x0000000c220f7220 */ /* 0x000fe20000410000 */
[----:B---3--:R-:W-:-:S05]  /*16ec0*/  FMNMX.FTZ R41, R10, R41, !PT ;  /* 0x000000290a297209 */ /* 0x008fca0007810000 */
[----:B------:R-:W3:Y:S01]  /*16ed0*/  MUFU.TANH R29, R29 ;  /* 0x0000001d001d7308 */ /* 0x000ee20000002400 */
[-C--:B------:R-:W-:Y:S01]  /*16ee0*/  FMUL.FTZ R34, R37, R12.reuse ;  /* 0x0000000c25227220 */ /* 0x080fe20000410000 */
[-C--:B------:R-:W-:Y:S01]  /*16ef0*/  FMUL.FTZ R25, R42, R12.reuse ;  /* 0x0000000c2a197220 */ /* 0x080fe20000410000 */
[----:B------:R-:W-:-:S05]  /*16f00*/  FMUL.FTZ R42, R48, R12 ;  /* 0x0000000c302a7220 */ /* 0x000fca0000410000 */
[----:B------:R-:W0:Y:S01]  /*16f10*/  MUFU.TANH R30, R30 ;  /* 0x0000001e001e7308 */ /* 0x000e220000002400 */
[----:B----4-:R-:W-:Y:S01]  /*16f20*/  FMNMX.FTZ R48, R20, R41, !PT ;  /* 0x0000002914307209 */ /* 0x010fe20007810000 */
[----:B------:R-:W-:-:S06]  /*16f30*/  FMUL.FTZ R37, R40, R12 ;  /* 0x0000000c28257220 */ /* 0x000fcc0000410000 */
[----:B------:R-:W4:Y:S01]  /*16f40*/  MUFU.TANH R33, R33 ;  /* 0x0000002100217308 */ /* 0x000f220000002400 */
[----:B--2---:R-:W-:Y:S01]  /*16f50*/  FMNMX.FTZ R48, R21, R48, !PT ;  /* 0x0000003015307209 */ /* 0x004fe20007810000 */
[----:B------:R-:W-:-:S06]  /*16f60*/  FMUL.FTZ R24, R39, R12 ;  /* 0x0000000c27187220 */ /* 0x000fcc0000410000 */
[----:B------:R-:W2:Y:S01]  /*16f70*/  MUFU.TANH R34, R34 ;  /* 0x0000002200227308 */ /* 0x000ea20000002400 */
[----:B---3--:R-:W-:Y:S01]  /*16f80*/  FMNMX.FTZ R41, R29, R48, !PT ;  /* 0x000000301d297209 */ /* 0x008fe20007810000 */
[----:B------:R-:W-:-:S06]  /*16f90*/  FMUL.FTZ R39, R44, R12 ;  /* 0x0000000c2c277220 */ /* 0x000fcc0000410000 */
[----:B------:R-:W3:Y:S01]  /*16fa0*/  MUFU.TANH R37, R37 ;  /* 0x0000002500257308 */ /* 0x000ee20000002400 */
[----:B0-----:R-:W-:Y:S01]  /*16fb0*/  FMNMX.FTZ R48, R30, R41, !PT ;  /* 0x000000291e307209 */ /* 0x001fe20007810000 */
[-C--:B------:R-:W-:Y:S01]  /*16fc0*/  FMUL.FTZ R40, R45, R12.reuse ;  /* 0x0000000c2d287220 */ /* 0x080fe20000410000 */
[----:B------:R-:W-:-:S05]  /*16fd0*/  FMUL.FTZ R28, R47, R12 ;  /* 0x0000000c2f1c7220 */ /* 0x000fca0000410000 */
[----:B------:R-:W0:Y:S01]  /*16fe0*/  MUFU.TANH R38, R38 ;  /* 0x0000002600267308 */ /* 0x000e220000002400 */
[----:B----4-:R-:W-:Y:S01]  /*16ff0*/  FMNMX.FTZ R47, R33, R48, !PT ;  /* 0x00000030212f7209 */ /* 0x010fe20007810000 */
[-C--:B------:R-:W-:Y:S01]  /*17000*/  FMUL.FTZ R8, R26, R12.reuse ;  /* 0x0000000c1a087220 */ /* 0x080fe20000410000 */
[----:B------:R-:W-:-:S05]  /*17010*/  FMUL.FTZ R26, R43, R12 ;  /* 0x0000000c2b1a7220 */ /* 0x000fca0000410000 */
[----:B------:R-:W4:Y:S01]  /*17020*/  MUFU.TANH R39, R39 ;  /* 0x0000002700277308 */ /* 0x000f220000002400 */
[----:B--2---:R-:W-:Y:S01]  /*17030*/  FMNMX.FTZ R48, R34, R47, !PT ;  /* 0x0000002f22307209 */ /* 0x004fe20007810000 */
[----:B------:R-:W-:-:S06]  /*17040*/  FMUL.FTZ R43, R49, R12 ;  /* 0x0000000c312b7220 */ /* 0x000fcc0000410000 */
[----:B------:R-:W2:Y:S01]  /*17050*/  MUFU.TANH R40, R40 ;  /* 0x0000002800287308 */ /* 0x000ea20000002400 */
[----:B---3--:R-:W-:Y:S01]  /*17060*/  FMNMX.FTZ R47, R37, R48, !PT ;  /* 0x00000030252f7209 */ /* 0x008fe20007810000 */
[-C--:B------:R-:W-:Y:S01]  /*17070*/  FMUL.FTZ R44, R52, R12.reuse ;  /* 0x0000000c342c7220 */ /* 0x080fe20000410000 */
[----:B------:R-:W-:-:S05]  /*17080*/  FMUL.FTZ R9, R27, R12 ;  /* 0x0000000c1b097220 */ /* 0x000fca0000410000 */
[----:B------:R-:W3:Y:S01]  /*17090*/  MUFU.TANH R42, R42 ;  /* 0x0000002a002a7308 */ /* 0x000ee20000002400 */
[----:B0-----:R-:W-:Y:S01]  /*170a0*/  FMNMX.FTZ R48, R38, R47, !PT ;  /* 0x0000002f26307209 */ /* 0x001fe20007810000 */
[-C--:B------:R-:W-:Y:S01]  /*170b0*/  FMUL.FTZ R45, R53, R12.reuse ;  /* 0x0000000c352d7220 */ /* 0x080fe20000410000 */
[----:B------:R-:W-:-:S05]  /*170c0*/  FMUL.FTZ R27, R46, R12 ;  /* 0x0000000c2e1b7220 */ /* 0x000fca0000410000 */
[----:B------:R-:W0:Y:S01]  /*170d0*/  MUFU.TANH R43, R43 ;  /* 0x0000002b002b7308 */ /* 0x000e220000002400 */
[----:B----4-:R-:W-:Y:S01]  /*170e0*/  FMNMX.FTZ R47, R39, R48, !PT ;  /* 0x00000030272f7209 */ /* 0x010fe20007810000 */
[----:B------:R-:W-:-:S06]  /*170f0*/  FMUL.FTZ R46, R56, R12 ;  /* 0x0000000c382e7220 */ /* 0x000fcc0000410000 */
[----:B------:R-:W4:Y:S01]  /*17100*/  MUFU.TANH R8, R8 ;  /* 0x0000000800087308 */ /* 0x000f220000002400 */
[----:B------:R-:W-:Y:S01]  /*17110*/  FMUL.FTZ R14, R31, R12 ;  /* 0x0000000c1f0e7220 */ /* 0x000fe20000410000 */
[----:B--2---:R-:W-:-:S06]  /*17120*/  FMNMX.FTZ R47, R40, R47, !PT ;  /* 0x0000002f282f7209 */ /* 0x004fcc0007810000 */
[----:B------:R-:W2:Y:S01]  /*17130*/  MUFU.TANH R44, R44 ;  /* 0x0000002c002c7308 */ /* 0x000ea20000002400 */
[----:B------:R-:W-:Y:S01]  /*17140*/  FMUL.FTZ R52, R57, R12 ;  /* 0x0000000c39347220 */ /* 0x000fe20000410000 */
[----:B---3--:R-:W-:-:S06]  /*17150*/  FMNMX.FTZ R48, R42, R47, !PT ;  /* 0x0000002f2a307209 */ /* 0x008fcc0007810000 */
[----:B------:R-:W3:Y:S08]  /*17160*/  MUFU.TANH R9, R9 ;  /* 0x0000000900097308 */ /* 0x000ef00000002400 */
[----:B------:R-:W1:Y:S01]  /*17170*/  MUFU.TANH R45, R45 ;  /* 0x0000002d002d7308 */ /* 0x000e620000002400 */
[-C--:B------:R-:W-:Y:S01]  /*17180*/  FMUL.FTZ R60, R60, R12.reuse ;  /* 0x0000000c3c3c7220 */ /* 0x080fe20000410000 */
[----:B------:R-:W-:-:S06]  /*17190*/  FMUL.FTZ R18, R35, R12 ;  /* 0x0000000c23127220 */ /* 0x000fcc0000410000 */
[----:B------:R-:W1:Y:S01]  /*171a0*/  MUFU.TANH R13, R13 ;  /* 0x0000000d000d7308 */ /* 0x000e620000002400 */
[----:B0-----:R-:W-:Y:S01]  /*171b0*/  FMNMX.FTZ R47, R43, R48, !PT ;  /* 0x000000302b2f7209 */ /* 0x001fe20007810000 */
[----:B------:R-:W-:-:S06]  /*171c0*/  FMUL.FTZ R61, R61, R12 ;  /* 0x0000000c3d3d7220 */ /* 0x000fcc0000410000 */
[----:B------:R-:W0:Y:S01]  /*171d0*/  MUFU.TANH R46, R46 ;  /* 0x0000002e002e7308 */ /* 0x000e220000002400 */
[----:B------:R-:W-:Y:S01]  /*171e0*/  FMUL.FTZ R31, R50, R12 ;  /* 0x0000000c321f7220 */ /* 0x000fe20000410000 */
[----:B----4-:R-:W-:-:S06]  /*171f0*/  FMNMX.FTZ R48, R8, R7, !PT ;  /* 0x0000000708307209 */ /* 0x010fcc0007810000 */
[----:B------:R-:W4:Y:S01]  /*17200*/  MUFU.TANH R14, R14 ;  /* 0x0000000e000e7308 */ /* 0x000f220000002400 */
[----:B--2---:R-:W-:-:S07]  /*17210*/  FMNMX.FTZ R50, R44, R47, !PT ;  /* 0x0000002f2c327209 */ /* 0x004fce0007810000 */
[----:B------:R-:W2:Y:S01]  /*17220*/  MUFU.TANH R52, R52 ;  /* 0x0000003400347308 */ /* 0x000ea20000002400 */
[----:B------:R-:W-:Y:S01]  /*17230*/  FMUL.FTZ R64, R64, R12 ;  /* 0x0000000c40407220 */ /* 0x000fe20000410000 */
[----:B---3--:R-:W-:-:S06]  /*17240*/  FMNMX.FTZ R48, R9, R48, !PT ;  /* 0x0000003009307209 */ /* 0x008fcc0007810000 */
[----:B------:R-:W3:Y:S01]  /*17250*/  MUFU.TANH R15, R15 ;  /* 0x0000000f000f7308 */ /* 0x000ee20000002400 */
[----:B-1----:R-:W-:Y:S01]  /*17260*/  FMNMX.FTZ R49, R45, R50, !PT ;  /* 0x000000322d317209 */ /* 0x002fe20007810000 */
[----:B------:R-:W-:-:S06]  /*17270*/  FMUL.FTZ R65, R65, R12 ;  /* 0x0000000c41417220 */ /* 0x000fcc0000410000 */
[----:B------:R-:W1:Y:S01]  /*17280*/  MUFU.TANH R73, R60 ;  /* 0x0000003c00497308 */ /* 0x000e620000002400 */
[----:B------:R-:W-:-:S07]  /*17290*/  FMNMX.FTZ R47, R13, R48, !PT ;  /* 0x000000300d2f7209 */ /* 0x000fce0007810000 */
[----:B------:R-:W1:Y:S01]  /*172a0*/  MUFU.TANH R18, R18 ;  /* 0x0000001200127308 */ /* 0x000e620000002400 */
[----:B0-----:R-:W-:-:S07]  /*172b0*/  FMNMX.FTZ R49, R46, R49, !PT ;  /* 0x000000312e317209 */ /* 0x001fce0007810000 */
[----:B------:R-:W0:Y:S01]  /*172c0*/  MUFU.TANH R61, R61 ;  /* 0x0000003d003d7308 */ /* 0x000e220000002400 */
[----:B------:R-:W-:Y:S01]  /*172d0*/  FMUL.FTZ R68, R68, R12 ;  /* 0x0000000c44447220 */ /* 0x000fe20000410000 */
[----:B----4-:R-:W-:-:S06]  /*172e0*/  FMNMX.FTZ R48, R14, R47, !PT ;  /* 0x0000002f0e307209 */ /* 0x010fcc0007810000 */
[----:B------:R-:W4:Y:S01]  /*172f0*/  MUFU.TANH R19, R19 ;  /* 0x0000001300137308 */ /* 0x000f220000002400 */
[----:B--2---:R-:W-:Y:S01]  /*17300*/  FMNMX.FTZ R50, R52, R49, !PT ;  /* 0x0000003134327209 */ /* 0x004fe20007810000 */
[----:B------:R-:W-:-:S06]  /*17310*/  FMUL.FTZ R69, R69, R12 ;  /* 0x0000000c45457220 */ /* 0x000fcc0000410000 */
[----:B------:R-:W2:Y:S01]  /*17320*/  MUFU.TANH R75, R64 ;  /* 0x00000040004b7308 */ /* 0x000ea20000002400 */
[----:B---3--:R-:W-:Y:S02]  /*17330*/  FMNMX.FTZ R47, R15, R48, !PT ;  /* 0x000000300f2f7209 */ /* 0x008fe40007810000 */
[----:B-1----:R-:W-:-:S05]  /*17340*/  FMNMX.FTZ R50, R73, R50, !PT ;  /* 0x0000003249327209 */ /* 0x002fca0007810000 */
[----:B------:R-:W1:Y:S01]  /*17350*/  MUFU.TANH R65, R65 ;  /* 0x0000004100417308 */ /* 0x000e620000002400 */
[----:B------:R-:W-:-:S07]  /*17360*/  FMNMX.FTZ R48, R18, R47, !PT ;  /* 0x0000002f12307209 */ /* 0x000fce0007810000 */
[----:B------:R-:W3:Y:S01]  /*17370*/  MUFU.TANH R24, R24 ;  /* 0x0000001800187308 */ /* 0x000ee20000002400 */
[----:B0-----:R-:W-:-:S07]  /*17380*/  FMNMX.FTZ R50, R61, R50, !PT ;  /* 0x000000323d327209 */ /* 0x001fce0007810000 */
[----:B------:R-:W0:Y:S01]  /*17390*/  MUFU.TANH R77, R68 ;  /* 0x00000044004d7308 */ /* 0x000e220000002400 */
[----:B----4-:R-:W-:-:S07]  /*173a0*/  FMNMX.FTZ R49, R19, R48, !PT ;  /* 0x0000003013317209 */ /* 0x010fce0007810000 */
[----:B------:R-:W4:Y:S01]  /*173b0*/  MUFU.TANH R25, R25 ;  /* 0x0000001900197308 */ /* 0x000f220000002400 */
[----:B--2---:R-:W-:-:S07]  /*173c0*/  FMNMX.FTZ R48, R75, R50, !PT ;  /* 0x000000324b307209 */ /* 0x004fce0007810000 */
[----:B------:R-:W2:Y:S01]  /*173d0*/  MUFU.TANH R69, R69 ;  /* 0x0000004500457308 */ /* 0x000ea20000002400 */
[----:B------:R-:W-:-:S07]  /*173e0*/  FMUL.FTZ R35, R54, R12 ;  /* 0x0000000c36237220 */ /* 0x000fce0000410000 */
[----:B------:R-:W2:Y:S01]  /*173f0*/  MUFU.TANH R26, R26 ;  /* 0x0000001a001a7308 */ /* 0x000ea20000002400 */
[----:B-1----:R-:W-:Y:S01]  /*17400*/  FMNMX.FTZ R54, R65, R48, !PT ;  /* 0x0000003041367209 */ /* 0x002fe20007810000 */
[----:B------:R-:W-:Y:S01]  /*17410*/  FMUL.FTZ R32, R51, R12 ;  /* 0x0000000c33207220 */ /* 0x000fe20000410000 */
[----:B---3--:R-:W-:-:S05]  /*17420*/  FMNMX.FTZ R50, R24, R49, !PT ;  /* 0x0000003118327209 */ /* 0x008fca0007810000 */
[----:B------:R-:W1:Y:S01]  /*17430*/  MUFU.TANH R27, R27 ;  /* 0x0000001b001b7308 */ /* 0x000e620000002400 */
[----:B0-----:R-:W-:Y:S02]  /*17440*/  FMNMX.FTZ R54, R77, R54, !PT ;  /* 0x000000364d367209 */ /* 0x001fe40007810000 */
[----:B----4-:R-:W-:-:S05]  /*17450*/  FMNMX.FTZ R49, R25, R50, !PT ;  /* 0x0000003219317209 */ /* 0x010fca0007810000 */
[----:B------:R-:W0:Y:S01]  /*17460*/  MUFU.TANH R28, R28 ;  /* 0x0000001c001c7308 */ /* 0x000e220000002400 */
[----:B--2---:R-:W-:Y:S01]  /*17470*/  FMNMX.FTZ R57, R69, R54, !PT ;  /* 0x0000003645397209 */ /* 0x004fe20007810000 */
[----:B------:R-:W-:Y:S01]  /*17480*/  FMUL.FTZ R36, R55, R12 ;  /* 0x0000000c37247220 */ /* 0x000fe20000410000 */
[----:B------:R-:W-:-:S05]  /*17490*/  FMNMX.FTZ R50, R26, R49, !PT ;  /* 0x000000311a327209 */ /* 0x000fca0007810000 */
[----:B------:R-:W2:Y:S01]  /*174a0*/  MUFU.TANH R31, R31 ;  /* 0x0000001f001f7308 */ /* 0x000ea20000002400 */
[----:B-1----:R-:W-:Y:S01]  /*174b0*/  FMNMX.FTZ R51, R27, R50, !PT ;  /* 0x000000321b337209 */ /* 0x002fe20007810000 */
[----:B------:R-:W1:Y:S06]  /*174c0*/  SHFL.BFLY PT, R56, R57, 0x2, 0x1f ;  /* 0x0c401f0039387f89 */ /* 0x000e6c00000e0000 */
[----:B------:R-:W3:Y:S01]  /*174d0*/  MUFU.TANH R32, R32 ;  /* 0x0000002000207308 */ /* 0x000ee20000002400 */
[----:B------:R-:W-:Y:S01]  /*174e0*/  FMUL.FTZ R41, R58, R12 ;  /* 0x0000000c3a297220 */ /* 0x000fe20000410000 */
[----:B0-----:R-:W-:-:S06]  /*174f0*/  FMNMX.FTZ R54, R28, R51, !PT ;  /* 0x000000331c367209 */ /* 0x001fcc0007810000 */
[----:B------:R-:W0:Y:S01]  /*17500*/  MUFU.TANH R35, R35 ;  /* 0x0000002300237308 */ /* 0x000e220000002400 */
[----:B------:R-:W-:Y:S01]  /*17510*/  FMUL.FTZ R47, R59, R12 ;  /* 0x0000000c3b2f7220 */ /* 0x000fe20000410000 */
[----:B--2---:R-:W-:-:S06]  /*17520*/  FMNMX.FTZ R51, R31, R54, !PT ;  /* 0x000000361f337209 */ /* 0x004fcc0007810000 */
[----:B------:R-:W2:Y:S01]  /*17530*/  MUFU.TANH R36, R36 ;  /* 0x0000002400247308 */ /* 0x000ea20000002400 */
[----:B------:R-:W-:Y:S01]  /*17540*/  FMUL.FTZ R48, R62, R12 ;  /* 0x0000000c3e307220 */ /* 0x000fe20000410000 */
[----:B---3--:R-:W-:-:S06]  /*17550*/  FMNMX.FTZ R54, R32, R51, !PT ;  /* 0x0000003320367209 */ /* 0x008fcc0007810000 */
        /* <DEDUP_REMOVED lines=10> */
[----:B-1----:R-:W-:Y:S01]  /*17600*/  FMNMX.FTZ R56, R57, R56, !PT ;  /* 0x0000003839387209 */ /* 0x002fe20007810000 */
[----:B------:R-:W-:Y:S01]  /*17610*/  FMUL.FTZ R53, R70, R12 ;  /* 0x0000000c46357220 */ /* 0x000fe20000410000 */
[----:B0-----:R-:W-:-:S05]  /*17620*/  FMNMX.FTZ R55, R47, R54, !PT ;  /* 0x000000362f377209 */ /* 0x001fca0007810000 */
[----:B------:R-:W0:Y:S01]  /*17630*/  MUFU.TANH R50, R50 ;  /* 0x0000003200327308 */ /* 0x000e220000002400 */
[----:B------:R-:W1:Y:S01]  /*17640*/  SHFL.BFLY PT, R63, R56, 0x1, 0x1f ;  /* 0x0c201f00383f7f89 */ /* 0x000e6200000e0000 */
[----:B------:R-:W-:Y:S01]  /*17650*/  FMUL.FTZ R12, R71, R12 ;  /* 0x0000000c470c7220 */ /* 0x000fe20000410000 */
[----:B--2---:R-:W-:-:S05]  /*17660*/  FMNMX.FTZ R54, R48, R55, !PT ;  /* 0x0000003730367209 */ /* 0x004fca0007810000 */
[----:B------:R-:W2:Y:S01]  /*17670*/  MUFU.TANH R51, R51 ;  /* 0x0000003300337308 */ /* 0x000ea20000002400 */
[----:B---3--:R-:W-:-:S07]  /*17680*/  FMNMX.FTZ R55, R49, R54, !PT ;  /* 0x0000003631377209 */ /* 0x008fce0007810000 */
[----:B------:R-:W3:Y:S01]  /*17690*/  MUFU.TANH R53, R53 ;  /* 0x0000003500357308 */ /* 0x000ee20000002400 */
[----:B0-----:R-:W-:-:S07]  /*176a0*/  FMNMX.FTZ R54, R50, R55, !PT ;  /* 0x0000003732367209 */ /* 0x001fce0007810000 */
[----:B------:R-:W0:Y:S01]  /*176b0*/  MUFU.TANH R12, R12 ;  /* 0x0000000c000c7308 */ /* 0x000e220000002400 */
[----:B--2---:R-:W-:Y:S01]  /*176c0*/  FMNMX.FTZ R54, R51, R54, !PT ;  /* 0x0000003633367209 */ /* 0x004fe20007810000 */
[----:B------:R-:W-:Y:S01]  /*176d0*/  IMAD.U32 R58, RZ, RZ, UR4 ;  /* 0x00000004ff3a7e24 */ /* 0x000fe2000f8e00ff */
[----:B-1----:R-:W-:Y:S01]  /*176e0*/  FMNMX.FTZ R63, R56, R63, !PT ;  /* 0x0000003f383f7209 */ /* 0x002fe20007810000 */
        /* <DEDUP_REMOVED lines=16> */
[----:B------:R-:W4:Y:S01]  /*177f0*/  LD.E R55, desc[UR42][R16.64+0x230] ;  /* 0x0002302a10377980 */ /* 0x000f22000c101900 */
[----:B------:R-:W-:Y:S01]  /*17800*/  FADD.FTZ R7, R7, -R71 ;  /* 0x8000004707077221 */ /* 0x000fe20000010000 */
[----:B------:R-:W-:-:S04]  /*17810*/  UIADD3 UR4, UP0, UR37, 0x230, URZ ;  /* 0x0000023025047890 */ /* 0x000fc8000ff1e03f */
[----:B------:R-:W-:Y:S02]  /*17820*/  ULOP3.LUT UR6, UR4, 0x4, URZ, 0xfc, !UPT ;  /* 0x0000000404067892 */ /* 0x000fe4000f8efc3f */
[----:B------:R-:W-:Y:S01]  /*17830*/  UIADD3.X UR5, URZ, UR36, URZ, UP0, !UPT ;  /* 0x000000243f057290 */ /* 0x000fe200087fe43f */
[----:B--2---:R-:W-:Y:S01]  /*17840*/  FMUL.FTZ R54, R56, R7 ;  /* 0x0000000738367220 */ /* 0x004fe20000410000 */
[-C--:B0-----:R-:W-:Y:S01]  /*17850*/  FMUL.FTZ R71, R71, R56.reuse ;  /* 0x0000003847477220 */ /* 0x081fe20000410000 */
[----:B---3--:R-:W-:Y:S01]  /*17860*/  FADD.FTZ R7, R6, -R79 ;  /* 0x8000004f06077221 */ /* 0x008fe20000010000 */
[-C--:B------:R-:W-:Y:S02]  /*17870*/  FMUL.FTZ R79, R79, R56.reuse ;  /* 0x000000384f4f7220 */ /* 0x080fe40000410000 */
[-C--:B------:R-:W-:Y:S01]  /*17880*/  FFMA.FTZ R169, R8, R56.reuse, -R71 ;  /* 0x0000003808a97223 */ /* 0x080fe20000010847 */
[-C--:B------:R-:W-:Y:S01]  /*17890*/  FMUL.FTZ R7, R7, R56.reuse ;  /* 0x0000003807077220 */ /* 0x080fe20000410000 */
[-CC-:B------:R-:W-:Y:S01]  /*178a0*/  FFMA.FTZ R168, R11, R56.reuse, -R79.reuse ;  /* 0x000000380ba87223 */ /* 0x180fe2000001084f */
[-CC-:B------:R-:W-:Y:S01]  /*178b0*/  FFMA.FTZ R57, R10, R56.reuse, -R79.reuse ;  /* 0x000000380a397223 */ /* 0x180fe2000001084f */
[-C--:B------:R-:W-:Y:S01]  /*178c0*/  FFMA.FTZ R232, R30, R56.reuse, -R79 ;  /* 0x000000381ee87223 */ /* 0x080fe2000001084f */
[-C--:B------:R-:W-:Y:S01]  /*178d0*/  FFMA.FTZ R30, R9, R56.reuse, -R71 ;  /* 0x00000038091e7223 */ /* 0x080fe20000010847 */
[----:B------:R-:W-:Y:S01]  /*178e0*/  MUFU.EX2 R54, R54 ;  /* 0x0000003600367308 */ /* 0x000fe20000000800 */
[-C--:B------:R-:W-:Y:S01]  /*178f0*/  FFMA.FTZ R170, R20, R56.reuse, -R79 ;  /* 0x0000003814aa7223 */ /* 0x080fe2000001084f */
[----:B------:R-:W-:-:S06]  /*17900*/  FFMA.FTZ R171, R13, R56, -R71 ;  /* 0x000000380dab7223 */ /* 0x000fcc0000010847 */
[----:B------:R-:W-:Y:S01]  /*17910*/  MUFU.EX2 R7, R7 ;  /* 0x0000000700077308 */ /* 0x000fe20000000800 */
[----:B------:R-:W-:-:S07]  /*17920*/  FFMA.FTZ R59, R21, R56, -R79 ;  /* 0x00000038153b7223 */ /* 0x000fce000001084f */
[----:B------:R-:W4:Y:S01]  /*17930*/  MUFU.EX2 R168, R168 ;  /* 0x000000a800a87308 */ /* 0x000f220000000800 */
[----:B------:R-:W-:-:S07]  /*17940*/  FFMA.FTZ R14, R14, R56, -R71 ;  /* 0x000000380e0e7223 */ /* 0x000fce0000010847 */
[----:B------:R-:W0:Y:S01]  /*17950*/  MUFU.EX2 R169, R169 ;  /* 0x000000a900a97308 */ /* 0x000e220000000800 */
[----:B------:R-:W-:-:S07]  /*17960*/  FFMA.FTZ R231, R29, R56, -R79 ;  /* 0x000000381de77223 */ /* 0x000fce000001084f */
[----:B------:R-:W1:Y:S01]  /*17970*/  MUFU.EX2 R57, R57 ;  /* 0x0000003900397308 */ /* 0x000e620000000800 */
[----:B------:R-:W-:-:S07]  /*17980*/  FFMA.FTZ R229, R15, R56, -R71 ;  /* 0x000000380fe57223 */ /* 0x000fce0000010847 */
[----:B------:R-:W2:Y:S01]  /*17990*/  MUFU.EX2 R30, R30 ;  /* 0x0000001e001e7308 */ /* 0x000ea20000000800 */
[----:B------:R-:W-:-:S07]  /*179a0*/  FFMA.FTZ R230, R18, R56, -R71 ;  /* 0x0000003812e67223 */ /* 0x000fce0000010847 */
[----:B------:R-:W3:Y:S08]  /*179b0*/  MUFU.EX2 R170, R170 ;  /* 0x000000aa00aa7308 */ /* 0x000ef00000000800 */
[----:B------:R-:W3:Y:S01]  /*179c0*/  MUFU.EX2 R171, R171 ;  /* 0x000000ab00ab7308 */ /* 0x000ee20000000800 */
[----:B----4-:R-:W-:Y:S01]  /*179d0*/  FFMA.FTZ R60, R7, R60, R168 ;  /* 0x0000003c073c7223 */ /* 0x010fe200000100a8 */
[----:B------:R-:W-:-:S06]  /*179e0*/  FFMA.FTZ R225, R33, R56, -R79 ;  /* 0x0000003821e17223 */ /* 0x000fcc000001084f */
[----:B------:R-:W4:Y:S01]  /*179f0*/  MUFU.EX2 R59, R59 ;  /* 0x0000003b003b7308 */ /* 0x000f220000000800 */
[----:B0-----:R-:W-:Y:S01]  /*17a00*/  FFMA.FTZ R9, R54, R62, R169 ;  /* 0x0000003e36097223 */ /* 0x001fe200000100a9 */
[----:B------:R-:W-:-:S06]  /*17a10*/  FFMA.FTZ R218, R19, R56, -R71 ;  /* 0x0000003813da7223 */ /* 0x000fcc0000010847 */
[----:B------:R-:W0:Y:S01]  /*17a20*/  MUFU.EX2 R14, R14 ;  /* 0x0000000e000e7308 */ /* 0x000e220000000800 */
[----:B-1----:R-:W-:Y:S01]  /*17a30*/  FADD.FTZ R11, R57, R60 ;  /* 0x0000003c390b7221 */ /* 0x002fe20000010000 */
[----:B------:R-:W-:-:S06]  /*17a40*/  FFMA.FTZ R228, R34, R56, -R79 ;  /* 0x0000003822e47223 */ /* 0x000fcc000001084f */
[----:B------:R-:W1:Y:S01]  /*17a50*/  MUFU.EX2 R231, R231 ;  /* 0x000000e700e77308 */ /* 0x000e620000000800 */
[----:B--2---:R-:W-:Y:S01]  /*17a60*/  FADD.FTZ R6, R30, R9 ;  /* 0x000000091e067221 */ /* 0x004fe20000010000 */
[----:B------:R-:W-:-:S06]  /*17a70*/  FFMA.FTZ R219, R24, R56, -R71 ;  /* 0x0000003818db7223 */ /* 0x000fcc0000010847 */
[----:B------:R-:W2:Y:S01]  /*17a80*/  MUFU.EX2 R229, R229 ;  /* 0x000000e500e57308 */ /* 0x000ea20000000800 */
[----:B---3--:R-:W-:Y:S01]  /*17a90*/  FADD.FTZ R8, R170, R11 ;  /* 0x0000000baa087221 */ /* 0x008fe20000010000 */
[----:B------:R-:W-:-:S06]  /*17aa0*/  FFMA.FTZ R216, R37, R56, -R79 ;  /* 0x0000003825d87223 */ /* 0x000fcc000001084f */
[----:B------:R-:W3:Y:S01]  /*17ab0*/  MUFU.EX2 R232, R232 ;  /* 0x000000e800e87308 */ /* 0x000ee20000000800 */
[----:B------:R-:W-:Y:S01]  /*17ac0*/  FADD.FTZ R9, R171, R6 ;  /* 0x00000006ab097221 */ /* 0x000fe20000010000 */
[----:B------:R-:W-:-:S06]  /*17ad0*/  FFMA.FTZ R214, R25, R56, -R71 ;  /* 0x0000003819d67223 */ /* 0x000fcc0000010847 */
[----:B------:R-:W3:Y:S01]  /*17ae0*/  MUFU.EX2 R230, R230 ;  /* 0x000000e600e67308 */ /* 0x000ee20000000800 */
[----:B----4-:R-:W-:Y:S01]  /*17af0*/  FADD.FTZ R8, R59, R8 ;  /* 0x000000083b087221 */ /* 0x010fe20000010000 */
[----:B------:R-:W-:-:S06]  /*17b00*/  FFMA.FTZ R217, R38, R56, -R79 ;  /* 0x0000003826d97223 */ /* 0x000fcc000001084f */
[----:B------:R-:W4:Y:S01]  /*17b10*/  MUFU.EX2 R225, R225 ;  /* 0x000000e100e17308 */ /* 0x000f220000000800 */
[----:B0-----:R-:W-:Y:S01]  /*17b20*/  FADD.FTZ R6, R14, R9 ;  /* 0x000000090e067221 */ /* 0x001fe20000010000 */
        /* <DEDUP_REMOVED lines=57> */
[----:B--2---:R-:W-:-:S06]  /*17ec0*/  FADD.FTZ R9, R206, R9 ;  /* 0x00000009ce097221 */ /* 0x004fcc0000010000 */
[----:B------:R-:W1:Y:S01]  /*17ed0*/  MUFU.EX2 R198, R198 ;  /* 0x000000c600c67308 */ /* 0x000e620000000800 */
[-C--:B------:R-:W-:Y:S01]  /*17ee0*/  FFMA.FTZ R194, R61, R56.reuse, -R79 ;  /* 0x000000383dc27223 */ /* 0x080fe2000001084f */
[----:B------:R-:W-:-:S06]  /*17ef0*/  FFMA.FTZ R191, R49, R56, -R71 ;  /* 0x0000003831bf7223 */ /* 0x000fcc0000010847 */
[----:B------:R-:W2:Y:S01]  /*17f00*/  MUFU.EX2 R196, R196 ;  /* 0x000000c400c47308 */ /* 0x000ea20000000800 */
[----:B---3--:R-:W-:Y:S01]  /*17f10*/  FADD.FTZ R11, R203, R6 ;  /* 0x00000006cb0b7221 */ /* 0x008fe20000010000 */
[----:B------:R-:W-:-:S06]  /*17f20*/  FADD.FTZ R9, R200, R9 ;  /* 0x00000009c8097221 */ /* 0x000fcc0000010000 */
[----:B------:R-:W3:Y:S01]  /*17f30*/  MUFU.EX2 R199, R199 ;  /* 0x000000c700c77308 */ /* 0x000ee20000000800 */
[-C--:B------:R-:W-:Y:S01]  /*17f40*/  FFMA.FTZ R187, R75, R56.reuse, -R79 ;  /* 0x000000384bbb7223 */ /* 0x080fe2000001084f */
[----:B------:R-:W-:-:S06]  /*17f50*/  FFMA.FTZ R185, R50, R56, -R71 ;  /* 0x0000003832b97223 */ /* 0x000fcc0000010847 */
[----:B------:R-:W3:Y:S01]  /*17f60*/  MUFU.EX2 R197, R197 ;  /* 0x000000c500c57308 */ /* 0x000ee20000000800 */
[----:B----4-:R-:W-:Y:S01]  /*17f70*/  FADD.FTZ R11, R204, R11 ;  /* 0x0000000bcc0b7221 */ /* 0x010fe20000010000 */
[----:B0-----:R-:W-:-:S06]  /*17f80*/  FADD.FTZ R9, R202, R9 ;  /* 0x00000009ca097221 */ /* 0x001fcc0000010000 */
[----:B------:R-:W0:Y:S01]  /*17f90*/  MUFU.EX2 R195, R195 ;  /* 0x000000c300c37308 */ /* 0x000e220000000800 */
[-C--:B------:R-:W-:Y:S01]  /*17fa0*/  FFMA.FTZ R189, R65, R56.reuse, -R79 ;  /* 0x0000003841bd7223 */ /* 0x080fe2000001084f */
[----:B------:R-:W-:-:S06]  /*17fb0*/  FFMA.FTZ R186, R51, R56, -R71 ;  /* 0x0000003833ba7223 */ /* 0x000fcc0000010847 */
[----:B------:R-:W4:Y:S01]  /*17fc0*/  MUFU.EX2 R190, R190 ;  /* 0x000000be00be7308 */ /* 0x000f220000000800 */
        /* <DEDUP_REMOVED lines=12> */
[----:B0-----:R-:W-:Y:S01]  /*18090*/  FADD.FTZ R11, R195, R6 ;  /* 0x00000006c30b7221 */ /* 0x001fe20000010000 */
[----:B----4-:R-:W-:-:S06]  /*180a0*/  FADD.FTZ R6, R190, R9 ;  /* 0x00000009be067221 */ /* 0x010fcc0000010000 */
[----:B------:R-:W0:Y:S08]  /*180b0*/  MUFU.EX2 R189, R189 ;  /* 0x000000bd00bd7308 */ /* 0x000e300000000800 */
[----:B------:R-:W4:Y:S01]  /*180c0*/  MUFU.EX2 R186, R186 ;  /* 0x000000ba00ba7308 */ /* 0x000f220000000800 */
[----:B-1----:R-:W-:Y:S01]  /*180d0*/  FADD.FTZ R8, R194, R11 ;  /* 0x0000000bc2087221 */ /* 0x002fe20000010000 */
[----:B--2---:R-:W-:-:S06]  /*180e0*/  FADD.FTZ R6, R191, R6 ;  /* 0x00000006bf067221 */ /* 0x004fcc0000010000 */
[----:B------:R-:W1:Y:S08]  /*180f0*/  MUFU.EX2 R20, R20 ;  /* 0x0000001400147308 */ /* 0x000e700000000800 */
[----:B------:R-:W2:Y:S01]  /*18100*/  MUFU.EX2 R18, R18 ;  /* 0x0000001200127308 */ /* 0x000ea20000000800 */
[----:B---3--:R-:W-:Y:S01]  /*18110*/  FADD.FTZ R8, R187, R8 ;  /* 0x00000008bb087221 */ /* 0x008fe20000010000 */
[----:B------:R-:W-:-:S06]  /*18120*/  FADD.FTZ R9, R185, R6 ;  /* 0x00000006b9097221 */ /* 0x000fcc0000010000 */
[----:B------:R-:W3:Y:S08]  /*18130*/  MUFU.EX2 R21, R21 ;  /* 0x0000001500157308 */ /* 0x000ef00000000800 */
[----:B------:R-:W3:Y:S01]  /*18140*/  MUFU.EX2 R19, R19 ;  /* 0x0000001300137308 */ /* 0x000ee20000000800 */
[----:B0-----:R-:W-:Y:S01]  /*18150*/  FADD.FTZ R11, R189, R8 ;  /* 0x00000008bd0b7221 */ /* 0x001fe20000010000 */
[----:B----4-:R-:W-:-:S03]  /*18160*/  FADD.FTZ R9, R186, R9 ;  /* 0x00000009ba097221 */ /* 0x010fc60000010000 */
[----:B-1----:R-:W-:Y:S01]  /*18170*/  FADD.FTZ R6, R20, R11 ;  /* 0x0000000b14067221 */ /* 0x002fe20000010000 */
[----:B--2---:R-:W-:Y:S01]  /*18180*/  FADD.FTZ R8, R18, R9 ;  /* 0x0000000912087221 */ /* 0x004fe20000010000 */
[----:B------:R-:W-:Y:S01]  /*18190*/  FMUL.FTZ R55, R7, R55 ;  /* 0x0000003707377220 */ /* 0x000fe20000410000 */
[----:B------:R-:W-:Y:S02]  /*181a0*/  IMAD.U32 R10, RZ, RZ, UR6 ;  /* 0x00000006ff0a7e24 */ /* 0x000fe4000f8e00ff */
[----:B---3--:R-:W-:Y:S01]  /*181b0*/  FADD.FTZ R9, R21, R6 ;  /* 0x0000000615097221 */ /* 0x008fe20000010000 */
[----:B------:R-:W-:Y:S01]  /*181c0*/  IMAD.U32 R11, RZ, RZ, UR5 ;  /* 0x00000005ff0b7e24 */ /* 0x000fe2000f8e00ff */
[----:B------:R-:W-:Y:S01]  /*181d0*/  ST.E desc[UR42][R16.64+0x230], R55 ;  /* 0x0002303710007985 */ /* 0x000fe2000c10192a */
[----:B------:R-:W-:-:S03]  /*181e0*/  FADD.FTZ R13, R19, R8 ;  /* 0x00000008130d7221 */ /* 0x000fc60000010000 */
[----:B------:R-:W-:Y:S04]  /*181f0*/  ST.E desc[UR42][R16.64+0x450], R9 ;  /* 0x0004500910007985 */ /* 0x000fe8000c10192a */
[----:B------:R0:W-:Y:S04]  /*18200*/  ST.E desc[UR42][R16.64+0x454], R13 ;  /* 0x0004540d10007985 */ /* 0x0001e8000c10192a */
[----:B------:R-:W2:Y:S02]  /*18210*/  LD.E R6, desc[UR42][R10.64] ;  /* 0x0000002a0a067980 */ /* 0x000ea4000c101900 */
[----:B--2---:R-:W-:-:S05]  /*18220*/  FMUL.FTZ R15, R7, R6 ;  /* 0x00000006070f7220 */ /* 0x004fca0000410000 */
[----:B------:R1:W-:Y:S04]  /*18230*/  ST.E desc[UR42][R10.64], R15 ;  /* 0x0000000f0a007985 */ /* 0x0003e8000c10192a */
[----:B------:R-:W0:Y:S04]  /*18240*/  LD.E R8, desc[UR42][R16.64+0x244] ;  /* 0x0002442a10087980 */ /* 0x000e28000c101900 */
[----:B------:R-:W2:Y:S04]  /*18250*/  LD.E R6, desc[UR42][R16.64+0x240] ;  /* 0x0002402a10067980 */ /* 0x000ea8000c101900 */
[----:B------:R-:W3:Y:S04]  /*18260*/  LD.E R144, desc[UR42][R16.64+0x424] ;  /* 0x0004242a10907980 */ /* 0x000ee8000c101900 */
[----:B------:R-:W1:Y:S04]  /*18270*/  LD.E R12, desc[UR42][R16.64+0x250] ;  /* 0x0002502a100c7980 */ /* 0x000e68000c101900 */
        /* <DEDUP_REMOVED lines=58> */
[----:B------:R-:W-:Y:S01]  /*18620*/  ULOP3.LUT UR6, UR4, 0x8, URZ, 0xfc, !UPT ;  /* 0x0000000804067892 */ /* 0x000fe2000f8efc3f */
[C---:B0-----:R-:W-:Y:S01]  /*18630*/  FMUL.FTZ R13, R7.reuse, R8 ;  /* 0x00000008070d7220 */ /* 0x041fe20000410000 */
[----:B--2---:R-:W-:-:S04]  /*18640*/  FMUL.FTZ R9, R7, R6 ;  /* 0x0000000607097220 */ /* 0x004fc80000410000 */
[----:B------:R0:W-:Y:S01]  /*18650*/  ST.E desc[UR42][R16.64+0x244], R13 ;  /* 0x0002440d10007985 */ /* 0x0001e2000c10192a */
[----:B---3--:R-:W-:-:S03]  /*18660*/  FMUL.FTZ R33, R7, R144 ;  /* 0x0000009007217220 */ /* 0x008fc60000410000 */
[----:B------:R2:W-:Y:S01]  /*18670*/  ST.E desc[UR42][R16.64+0x240], R9 ;  /* 0x0002400910007985 */ /* 0x0005e2000c10192a */
[C---:B-1----:R-:W-:Y:S01]  /*18680*/  FMUL.FTZ R15, R7.reuse, R12 ;  /* 0x0000000c070f7220 */ /* 0x042fe20000410000 */
[C---:B----4-:R-:W-:Y:S01]  /*18690*/  FMUL.FTZ R25, R7.reuse, R24 ;  /* 0x0000001807197220 */ /* 0x050fe20000410000 */
[C---:B------:R-:W-:Y:S01]  /*186a0*/  FMUL.FTZ R27, R7.reuse, R26 ;  /* 0x0000001a071b7220 */ /* 0x040fe20000410000 */
[C---:B0-----:R-:W-:Y:S01]  /*186b0*/  FMUL.FTZ R13, R7.reuse, R36 ;  /* 0x00000024070d7220 */ /* 0x041fe20000410000 */
[C---:B--2---:R-:W-:Y:S01]  /*186c0*/  FMUL.FTZ R9, R7.reuse, R34 ;  /* 0x0000002207097220 */ /* 0x044fe20000410000 */
[----:B------:R0:W-:Y:S01]  /*186d0*/  ST.E desc[UR42][R16.64+0x424], R33 ;  /* 0x0004242110007985 */ /* 0x0001e2000c10192a */
[----:B------:R-:W-:-:S03]  /*186e0*/  FMUL.FTZ R29, R7, R28 ;  /* 0x0000001c071d7220 */ /* 0x000fc60000410000 */
[----:B------:R1:W-:Y:S01]  /*186f0*/  ST.E desc[UR42][R16.64+0x250], R15 ;  /* 0x0002500f10007985 */ /* 0x0003e2000c10192a */
[----:B------:R-:W-:-:S03]  /*18700*/  FMUL.FTZ R31, R7, R32 ;  /* 0x00000020071f7220 */ /* 0x000fc60000410000 */
[----:B------:R2:W-:Y:S04]  /*18710*/  ST.E desc[UR42][R16.64+0x254], R25 ;  /* 0x0002541910007985 */ /* 0x0005e8000c10192a */
[----:B------:R3:W-:Y:S01]  /*18720*/  ST.E desc[UR42][R16.64+0x260], R27 ;  /* 0x0002601b10007985 */ /* 0x0007e2000c10192a */
[C---:B0-----:R-:W-:Y:S01]  /*18730*/  FMUL.FTZ R33, R7.reuse, R38 ;  /* 0x0000002607217220 */ /* 0x041fe20000410000 */
[C---:B------:R-:W-:Y:S02]  /*18740*/  FMUL.FTZ R35, R7.reuse, R40 ;  /* 0x0000002807237220 */ /* 0x040fe40000410000 */
        /* <DEDUP_REMOVED lines=79> */
[----:B------:R0:W-:Y:S01]  /*18c40*/  ST.E desc[UR42][R16.64+0x394], R15 ;  /* 0x0003940f10007985 */ /* 0x0001e2000c10192a */
[C---:B------:R-:W-:Y:S01]  /*18c50*/  FMUL.FTZ R37, R7.reuse, R142 ;  /* 0x0000008e07257220 */ /* 0x040fe20000410000 */
[----:B------:R-:W-:Y:S02]  /*18c60*/  IMAD.U32 R8, RZ, RZ, UR6 ;  /* 0x00000006ff087e24 */ /* 0x000fe4000f8e00ff */
        /* <DEDUP_REMOVED lines=15> */
[----:B---3--:R-:W-:Y:S01]  /*18d60*/  FMUL.FTZ R13, R7, R136 ;  /* 0x00000088070d7220 */ /* 0x008fe20000410000 */
[----:B0-----:R-:W-:Y:S01]  /*18d70*/  IMAD.U32 R9, RZ, RZ, UR5 ;  /* 0x00000005ff097e24 */ /* 0x001fe2000f8e00ff */
[----:B------:R0:W-:Y:S04]  /*18d80*/  ST.E desc[UR42][R16.64+0x3e0], R15 ;  /* 0x0003e00f10007985 */ /* 0x0001e8000c10192a */
[----:B------:R1:W-:Y:S04]  /*18d90*/  ST.E desc[UR42][R16.64+0x3e4], R25 ;  /* 0x0003e41910007985 */ /* 0x0003e8000c10192a */
[----:B------:R-:W-:Y:S04]  /*18da0*/  ST.E desc[UR42][R16.64+0x3f0], R29 ;  /* 0x0003f01d10007985 */ /* 0x000fe8000c10192a */
[----:B------:R-:W-:Y:S04]  /*18db0*/  ST.E desc[UR42][R16.64+0x3f4], R31 ;  /* 0x0003f41f10007985 */ /* 0x000fe8000c10192a */
[----:B------:R-:W-:Y:S04]  /*18dc0*/  ST.E desc[UR42][R16.64+0x400], R27 ;  /* 0x0004001b10007985 */ /* 0x000fe8000c10192a */
[----:B------:R2:W-:Y:S04]  /*18dd0*/  ST.E desc[UR42][R16.64+0x404], R13 ;  /* 0x0004040d10007985 */ /* 0x0005e8000c10192a */
[----:B------:R3:W-:Y:S04]  /*18de0*/  ST.E desc[UR42][R16.64+0x410], R33 ;  /* 0x0004102110007985 */ /* 0x0007e8000c10192a */
[----:B------:R4:W-:Y:S04]  /*18df0*/  ST.E desc[UR42][R16.64+0x414], R35 ;  /* 0x0004142310007985 */ /* 0x0009e8000c10192a */
[----:B------:R-:W-:Y:S04]  /*18e00*/  ST.E desc[UR42][R16.64+0x420], R37 ;  /* 0x0004202510007985 */ /* 0x000fe8000c10192a */
[----:B0-----:R-:W2:Y:S01]  /*18e10*/  LD.E R15, desc[UR42][R8.64] ;  /* 0x0000002a080f7980 */ /* 0x001ea2000c101900 */
[----:B------:R-:W-:Y:S01]  /*18e20*/  ULOP3.LUT UR4, UR4, 0xc, URZ, 0xfc, !UPT ;  /* 0x0000000c04047892 */ /* 0x000fe2000f8efc3f */
[----:B------:R-:W-:-:S05]  /*18e30*/  IMAD.U32 R7, RZ, RZ, UR5 ;  /* 0x00000005ff077e24 */ /* 0x000fca000f8e00ff */
[----:B------:R-:W-:Y:S02]  /*18e40*/  IMAD.U32 R6, RZ, RZ, UR4 ;  /* 0x00000004ff067e24 */ /* 0x000fe4000f8e00ff */
[----:B--2---:R-:W-:-:S05]  /*18e50*/  FMUL.FTZ R15, R54, R15 ;  /* 0x0000000f360f7220 */ /* 0x004fca0000410000 */
[----:B------:R0:W-:Y:S04]  /*18e60*/  ST.E desc[UR42][R8.64], R15 ;  /* 0x0000000f08007985 */ /* 0x0001e8000c10192a */
[----:B-1----:R-:W2:Y:S02]  /*18e70*/  LD.E R25, desc[UR42][R6.64] ;  /* 0x0000002a06197980 */ /* 0x002ea4000c101900 */
[----:B--2---:R-:W-:-:S05]  /*18e80*/  FMUL.FTZ R25, R54, R25 ;  /* 0x0000001936197220 */ /* 0x004fca0000410000 */
[----:B------:R1:W-:Y:S04]  /*18e90*/  ST.E desc[UR42][R6.64], R25 ;  /* 0x0000001906007985 */ /* 0x0003e8000c10192a */
[----:B------:R-:W2:Y:S04]  /*18ea0*/  LD.E R147, desc[UR42][R16.64+0x42c] ;  /* 0x00042c2a10937980 */ /* 0x000ea8000c101900 */
[----:B------:R-:W2:Y:S04]  /*18eb0*/  LD.E R13, desc[UR42][R16.64+0x248] ;  /* 0x0002482a100d7980 */ /* 0x000ea8000c101900 */
[----:B------:R-:W2:Y:S04]  /*18ec0*/  LD.E R27, desc[UR42][R16.64+0x24c] ;  /* 0x00024c2a101b7980 */ /* 0x000ea8000c101900 */
[----:B------:R-:W2:Y:S04]  /*18ed0*/  LD.E R29, desc[UR42][R16.64+0x258] ;  /* 0x0002582a101d7980 */ /* 0x000ea8000c101900 */
[----:B------:R-:W2:Y:S04]  /*18ee0*/  LD.E R31, desc[UR42][R16.64+0x25c] ;  /* 0x00025c2a101f7980 */ /* 0x000ea8000c101900 */
[----:B---3--:R-:W3:Y:S04]  /*18ef0*/  LD.E R33, desc[UR42][R16.64+0x268] ;  /* 0x0002682a10217980 */ /* 0x008ee8000c101900 */
[----:B----4-:R-:W4:Y:S04]  /*18f00*/  LD.E R35, desc[UR42][R16.64+0x26c] ;  /* 0x00026c2a10237980 */ /* 0x010f28000c101900 */
[----:B0-----:R-:W4:Y:S04]  /*18f10*/  LD.E R15, desc[UR42][R16.64+0x278] ;  /* 0x0002782a100f7980 */ /* 0x001f28000c101900 */
[----:B------:R-:W4:Y:S04]  /*18f20*/  LD.E R37, desc[UR42][R16.64+0x27c] ;  /* 0x00027c2a10257980 */ /* 0x000f28000c101900 */
[----:B------:R-:W4:Y:S04]  /*18f30*/  LD.E R39, desc[UR42][R16.64+0x288] ;  /* 0x0002882a10277980 */ /* 0x000f28000c101900 */
[----:B-1----:R-:W4:Y:S04]  /*18f40*/  LD.E R25, desc[UR42][R16.64+0x28c] ;  /* 0x00028c2a10197980 */ /* 0x002f28000c101900 */
        /* <DEDUP_REMOVED lines=51> */
[C---:B--2---:R-:W-:Y:S01]  /*19280*/  FMUL.FTZ R147, R54.reuse, R147 ;  /* 0x0000009336937220 */ /* 0x044fe20000410000 */
[C---:B------:R-:W-:Y:S01]  /*19290*/  FMUL.FTZ R13, R54.reuse, R13 ;  /* 0x0000000d360d7220 */ /* 0x040fe20000410000 */
[C---:B------:R-:W-:Y:S01]  /*192a0*/  FMUL.FTZ R27, R54.reuse, R27 ;  /* 0x0000001b361b7220 */ /* 0x040fe20000410000 */
[C---:B------:R-:W-:Y:S01]  /*192b0*/  FMUL.FTZ R29, R54.reuse, R29 ;  /* 0x0000001d361d7220 */ /* 0x040fe20000410000 */
[C---:B------:R-:W-:Y:S01]  /*192c0*/  FMUL.FTZ R31, R54.reuse, R31 ;  /* 0x0000001f361f7220 */ /* 0x040fe20000410000 */
[C---:B---3--:R-:W-:Y:S01]  /*192d0*/  FMUL.FTZ R33, R54.reuse, R33 ;  /* 0x0000002136217220 */ /* 0x048fe20000410000 */
[C---:B----4-:R-:W-:Y:S01]  /*192e0*/  FMUL.FTZ R35, R54.reuse, R35 ;  /* 0x0000002336237220 */ /* 0x050fe20000410000 */
        /* <DEDUP_REMOVED lines=118> */
[----:B0-----:R-:W2:Y:S04]  /*19a50*/  LD.E R27, desc[UR42][R16.64+0x230] ;  /* 0x0002302a101b7980 */ /* 0x001ea8000c101900 */
[----:B-1----:R-:W4:Y:S04]  /*19a60*/  LD.E R15, desc[UR42][R2.64] ;  /* 0x0000002a020f7980 */ /* 0x002f28000c101900 */
[----:B------:R-:W4:Y:S04]  /*19a70*/  LD.E.64 R12, desc[UR42][R16.64+0xa8] ;  /* 0x0000a82a100c7980 */ /* 0x000f28000c101b00 */
[----:B--2---:R0:W-:Y:S04]  /*19a80*/  ST.E desc[UR42][R16.64+0x230], R27 ;  /* 0x0002301b10007985 */ /* 0x0041e8000c10192a */
[----:B------:R-:W2:Y:S04]  /*19a90*/  LD.E R29, desc[UR42][R10.64] ;  /* 0x0000002a0a1d7980 */ /* 0x000ea8000c101900 */
[----:B--2---:R1:W-:Y:S04]  /*19aa0*/  ST.E desc[UR42][R10.64], R29 ;  /* 0x0000001d0a007985 */ /* 0x0043e8000c10192a */
[----:B------:R-:W2:Y:S04]  /*19ab0*/  LD.E R31, desc[UR42][R8.64] ;  /* 0x0000002a081f7980 */ /* 0x000ea8000c101900 */
[----:B--2---:R2:W-:Y:S04]  /*19ac0*/  ST.E desc[UR42][R8.64], R31 ;  /* 0x0000001f08007985 */ /* 0x0045e8000c10192a */
[----:B------:R-:W3:Y:S04]  /*19ad0*/  LD.E R33, desc[UR42][R6.64] ;  /* 0x0000002a06217980 */ /* 0x000ee8000c101900 */
[----:B---3--:R3:W-:Y:S04]  /*19ae0*/  ST.E desc[UR42][R6.64], R33 ;  /* 0x0000002106007985 */ /* 0x0087e8000c10192a */
[----:B------:R-:W4:Y:S04]  /*19af0*/  LD.E R35, desc[UR42][R16.64+0x240] ;  /* 0x0002402a10237980 */ /* 0x000f28000c101900 */
[----:B------:R-:W4:Y:S04]  /*19b00*/  LD.E R37, desc[UR42][R16.64+0x244] ;  /* 0x0002442a10257980 */ /* 0x000f28000c101900 */
[----:B------:R-:W4:Y:S04]  /*19b10*/  LD.E R25, desc[UR42][R16.64+0x248] ;  /* 0x0002482a10197980 */ /* 0x000f28000c101900 */
[----:B0-----:R-:W4:Y:S04]  /*19b20*/  LD.E R27, desc[UR42][R16.64+0x24c] ;  /* 0x00024c2a101b7980 */ /* 0x001f28000c101900 */
[----:B-1----:R-:W4:Y:S04]  /*19b30*/  LD.E R29, desc[UR42][R16.64+0x250] ;  /* 0x0002502a101d7980 */ /* 0x002f28000c101900 */
[----:B------:R-:W4:Y:S04]  /*19b40*/  LD.E R39, desc[UR42][R16.64+0x254] ;  /* 0x0002542a10277980 */ /* 0x000f28000c101900 */
[----:B--2---:R-:W2:Y:S04]  /*19b50*/  LD.E R31, desc[UR42][R16.64+0x258] ;  /* 0x0002582a101f7980 */ /* 0x004ea8000c101900 */
        /* <DEDUP_REMOVED lines=69> */
[----:B------:R1:W-:Y:S04]  /*19fb0*/  ST.E desc[UR42][R16.64+0x244], R37 ;  /* 0x0002442510007985 */ /* 0x0003e8000c10192a */
[----:B------:R-:W4:Y:S04]  /*19fc0*/  LD.E R50, desc[UR42][R16.64+0x374] ;  /* 0x0003742a10327980 */ /* 0x000f28000c101900 */
[----:B0-----:R-:W4:Y:S04]  /*19fd0*/  LD.E R35, desc[UR42][R16.64+0x270] ;  /* 0x0002702a10237980 */ /* 0x001f28000c101900 */
        /* <DEDUP_REMOVED lines=169> */
[----:B0-----:R-:W4:Y:S01]  /*1aa70*/  LDL R24, [R1+0x88] ;  /* 0x0000880001187983 */ /* 0x001f220000100800 */
[----:B------:R-:W-:-:S02]  /*1aa80*/  F2FP.BF16.F32.PACK_AB R168, R57, R168 ;  /* 0x000000a839a8723e */ /* 0x000fc400000010ff */
[----:B------:R-:W-:Y:S01]  /*1aa90*/  F2FP.BF16.F32.PACK_AB R169, R30, R169 ;  /* 0x000000a91ea9723e */ /* 0x000fe200000010ff */
[----:B-1----:R-:W4:Y:S01]  /*1aaa0*/  LD.E R28, desc[UR42][R16.64+0x240] ;  /* 0x0002402a101c7980 */ /* 0x002f22000c101900 */
[----:B------:R-:W-:-:S03]  /*1aab0*/  F2FP.BF16.F32.PACK_AB R170, R59, R170 ;  /* 0x000000aa3baa723e */ /* 0x000fc600000010ff */
[----:B------:R-:W4:Y:S04]  /*1aac0*/  LD.E R29, desc[UR42][R16.64+0x244] ;  /* 0x0002442a101d7980 */ /* 0x000f28000c101900 */
[----:B------:R-:W4:Y:S04]  /*1aad0*/  LD.E R30, desc[UR42][R16.64+0x248] ;  /* 0x0002482a101e7980 */ /* 0x000f28000c101900 */
[----:B------:R-:W4:Y:S04]  /*1aae0*/  LD.E R31, desc[UR42][R16.64+0x24c] ;  /* 0x00024c2a101f7980 */ /* 0x000f28000c101900 */
        /* <DEDUP_REMOVED lines=127> */
[----:B------:R-:W-:Y:S02]  /*1b2e0*/  R2UR UR6, R12 ;  /* 0x000000000c0672ca */ /* 0x000fe400000e0000 */
        /* <DEDUP_REMOVED lines=833> */
[----:B------:R-:W4:Y:S04]  /*1e700*/  LD.E R13, desc[UR42][R16.64+0x230] ;  /* 0x0002302a100d7980 */ /* 0x000f28000c101900 */
[----:B----4-:R4:W-:Y:S04]  /*1e710*/  ST.E desc[UR42][R16.64+0x230], R13 ;  /* 0x0002300d10007985 */ /* 0x0109e8000c10192a */
[----:B------:R-:W2:Y:S04]  /*1e720*/  LD.E R15, desc[UR42][R10.64] ;  /* 0x0000002a0a0f7980 */ /* 0x000ea8000c101900 */
[----:B--2---:R2:W-:Y:S04]  /*1e730*/  ST.E desc[UR42][R10.64], R15 ;  /* 0x0000000f0a007985 */ /* 0x0045e8000c10192a */
        /* <DEDUP_REMOVED lines=8> */
[----:B------:R-:W4:Y:S04]  /*1e7c0*/  LD.E R13, desc[UR42][R16.64+0x250] ;  /* 0x0002502a100d7980 */ /* 0x000f28000c101900 */
[----:B------:R-:W4:Y:S04]  /*1e7d0*/  LD.E R33, desc[UR42][R16.64+0x254] ;  /* 0x0002542a10217980 */ /* 0x000f28000c101900 */
[----:B--2---:R-:W2:Y:S04]  /*1e7e0*/  LD.E R11, desc[UR42][R16.64+0x258] ;  /* 0x0002582a100b7980 */ /* 0x004ea8000c101900 */
[----:B------:R-:W2:Y:S04]  /*1e7f0*/  LD.E R15, desc[UR42][R16.64+0x25c] ;  /* 0x00025c2a100f7980 */ /* 0x000ea8000c101900 */
        /* <DEDUP_REMOVED lines=248> */
.L_x_12973:
[----:B------:R-:W-:Y:S05]  /*1f780*/  BSYNC B0 ;  /* 0x0000000000007941 */ /* 0x000fea0003800000 */
.L_x_12972:
[----:B------:R-:W-:Y:S05]  /*1f790*/  @P0 BRA `(.L_x_12974) ;  /* 0xffffff6000480947 */ /* 0x000fea000383ffff */
[----:B01----:R-:W-:-:S07]  /*1f7a0*/  IMAD.MOV.U32 R0, RZ, RZ, R5 ;  /* 0x000000ffff007224 */ /* 0x003fce00078e0005 */
.L_x_12957:
[----:B------:R-:W-:-:S13]  /*1f7b0*/  ISETP.GE.AND P0, PT, R0, R165, PT ;  /* 0x000000a50000720c */ /* 0x000fda0003f06270 */
[----:B------:R-:W-:Y:S05]  /*1f7c0*/  @!P0 BRA `(.L_x_12975) ;  /* 0x000000b000d08947 */ /* 0x000fea0003800000 */
[----:B------:R0:W5:Y:S02]  /*1f7d0*/  LDL.64 R2, [R1+0x178] ;  /* 0x0001780001027983 */ /* 0x0001640000100a00 */
.L_x_13002:
        /* <DEDUP_REMOVED lines=21> */
.L_x_12977:
[----:B------:R-:W-:Y:S05]  /*1f930*/  BSYNC B0 ;  /* 0x0000000000007941 */ /* 0x000fea0003800000 */
.L_x_12976:
        /* <DEDUP_REMOVED lines=13> */
.L_x_12979:
[----:B------:R-:W-:Y:S05]  /*1fa10*/  BSYNC B0 ;  /* 0x0000000000007941 */ /* 0x000fea0003800000 */
.L_x_12978:
        /* <DEDUP_REMOVED lines=8> */
.L_x_12981:
[----:B------:R-:W-:Y:S05]  /*1faa0*/  BSYNC B0 ;  /* 0x0000000000007941 */ /* 0x000fea0003800000 */
.L_x_12980:
[----:B-1---5:R-:W2:Y:S04]  /*1fab0*/  LD.E R7, desc[UR42][R2.64] ;  /* 0x0000002a02077980 */ /* 0x022ea8000c101900 */
[----:B------:R-:W2:Y:S01]  /*1fac0*/  LDL.64 R10, [R1+0xa0] ;  /* 0x0000a000010a7983 */ /* 0x000ea20000100a00 */
[----:B------:R-:W-:Y:S05]  /*1fad0*/  WARPSYNC.ALL ;  /* 0x0000000000007948 */ /* 0x000fea0003800000 */
[----:B------:R-:W3:Y:S04]  /*1fae0*/  LDL.64 R4, [R1+0x98] ;  /* 0x0000980001047983 */ /* 0x000ee80000100a00 */
[----:B------:R-:W4:Y:S04]  /*1faf0*/  LDL.64 R8, [R1+0x98] ;  /* 0x0000980001087983 */ /* 0x000f280000100a00 */
        /* <DEDUP_REMOVED lines=8> */
[----:B------:R-:W-:Y:S01]  /*1fb80*/  VIADD R10, R6, 0x2 ;  /* 0x00000002060a7836 */ /* 0x000fe20000000000 */
[----:B------:R1:W-:Y:S01]  /*1fb90*/  STL [R1+0x80], RZ ;  /* 0x000080ff01007387 */ /* 0x0003e20000100800 */
[----:B---3--:R-:W-:Y:S02]  /*1fba0*/  R2UR UR4, R4 ;  /* 0x00000000040472ca */ /* 0x008fe400000e0000 */
[----:B------:R-:W-:-:S13]  /*1fbb0*/  R2UR UR5, R5 ;  /* 0x00000000050572ca */ /* 0x000fda00000e0000 */
[----:B------:R-:W-:Y:S01]  /*1fbc0*/  HGMMA.64x96x16.F32.BF16 R24, gdesc[UR4], RZ, !UPT, gsb0 ;  /* 0x01600000041879f0 */ /* 0x000fe2000c0018ff */
[----:B----4-:R-:W-:Y:S02]  /*1fbd0*/  VIADD R8, R8, 0x2 ;  /* 0x0000000208087836 */ /* 0x010fe40000000000 */
[----:B------:R-:W-:Y:S01]  /*1fbe0*/  IMAD.MOV.U32 R4, RZ, RZ, 0x1 ;  /* 0x00000001ff047424 */ /* 0x000fe200078e00ff */
[----:B------:R-:W-:Y:S02]  /*1fbf0*/  R2UR UR6, R10 ;  /* 0x000000000a0672ca */ /* 0x000fe400000e0000 */
[----:B------:R-:W-:Y:S02]  /*1fc00*/  R2UR UR7, R11 ;  /* 0x000000000b0772ca */ /* 0x000fe400000e0000 */
[----:B------:R-:W-:Y:S02]  /*1fc10*/  R2UR UR4, R8 ;  /* 0x00000000080472ca */ /* 0x000fe400000e0000 */
[----:B------:R-:W-:Y:S01]  /*1fc20*/  R2UR UR5, R9 ;  /* 0x00000000090572ca */ /* 0x000fe200000e0000 */
[----:B------:R1:W-:Y:S04]  /*1fc30*/  STL [R1+0x80], R4 ;  /* 0x0000800401007387 */ /* 0x0003e80000100800 */
[----:B------:R1:W-:Y:S04]  /*1fc40*/  STL [R1+0x80], R4 ;  /* 0x0000800401007387 */ /* 0x0003e80000100800 */
[----:B------:R1:W-:Y:S04]  /*1fc50*/  STL [R1+0x80], R4 ;  /* 0x0000800401007387 */ /* 0x0003e80000100800 */
[----:B------:R1:W-:Y:S01]  /*1fc60*/  STL [R1+0x80], R4 ;  /* 0x0000800401007387 */ /* 0x0003e20000100800 */
[----:B------:R-:W-:-:S03]  /*1fc70*/  WARPGROUP.DEPBAR.LE gsb0, 0x0 ;  /* 0x00008000000079c5 */ /* 0x000fc60000010000 */
[----:B------:R1:W5:Y:S04]  /*1fc80*/  LD.E R5, desc[UR42][R2.64] ;  /* 0x0000002a02057980 */ /* 0x000368000c101900 */
[----:B------:R1:W5:Y:S01]  /*1fc90*/  LD.E R7, desc[UR42][R2.64+0x4] ;  /* 0x0000042a02077980 */ /* 0x000362000c101900 */
[----:B------:R-:W-:-:S06]  /*1fca0*/  WARPGROUP.ARRIVE ;  /* 0x00000000000079c5 */ /* 0x000fcc0000000000 */
        /* <DEDUP_REMOVED lines=12> */
[----:B--2---:R-:W-:Y:S02]  /*1fd70*/  VIADD R14, R14, 0x6 ;  /* 0x000000060e0e7836 */ /* 0x004fe40000000000 */
[----:B------:R-:W-:Y:S01]  /*1fd80*/  IMAD.MOV.U32 R9, RZ, RZ, R11 ;  /* 0x000000ffff097224 */ /* 0x000fe200078e000b */
[----:B------:R-:W-:Y:S02]  /*1fd90*/  R2UR UR6, R8 ;  /* 0x00000000080672ca */ /* 0x000fe400000e0000 */
[----:B------:R-:W-:Y:S02]  /*1fda0*/  R2UR UR4, R14 ;  /* 0x000000000e0472ca */ /* 0x000fe400000e0000 */
[----:B------:R-:W-:Y:S02]  /*1fdb0*/  R2UR UR7, R9 ;  /* 0x00000000090772ca */ /* 0x000fe400000e0000 */
[----:B------:R-:W-:-:S02]  /*1fdc0*/  R2UR UR5, R15 ;  /* 0x000000000f0572ca */ /* 0x000fc400000e0000 */
[----:B------:R-:W-:Y:S01]  /*1fdd0*/  LOP3.LUT R18, R18, 0x1, RZ, 0xfc, !PT ;  /* 0x0000000112127812 */ /* 0x000fe200078efcff */
[----:B------:R-:W-:Y:S02]  /*1fde0*/  WARPGROUP.DEPBAR.LE gsb0, 0x0 ;  /* 0x00008000000079c5 */ /* 0x000fe40000010000 */
[----:B------:R-:W-:-:S08]  /*1fdf0*/  WARPGROUP.ARRIVE ;  /* 0x00000000000079c5 */ /* 0x000fd00000000000 */
[----:B------:R-:W-:Y:S01]  /*1fe00*/  HGMMA.64x96x16.F32.BF16 R24, gdesc[UR4], R24, gsb0 ;  /* 0x01600000041879f0 */ /* 0x000fe20008001818 */
[----:B------:R-:W-:Y:S01]  /*1fe10*/  ISETP.NE.AND P1, PT, R18, 0x3, PT ;  /* 0x000000031200780c */ /* 0x000fe20003f25270 */
[----:B------:R-:W-:Y:S01]  /*1fe20*/  BSSY B0, `(.L_x_12983) ;  /* 0x0000004000007945 */ /* 0x000fe20003800000 */
[----:B------:R-:W-:-:S11]  /*1fe30*/  WARPGROUP.DEPBAR.LE gsb0, 0x0 ;  /* 0x00008000000079c5 */ /* 0x000fd60000010000 */
[----:B-1----:R-:W-:Y:S05]  /*1fe40*/  @!P1 BRA `(.L_x_12984) ;  /* 0x0000000000049947 */ /* 0x002fea0003800000 */
[----:B------:R-:W-:Y:S01]  /*1fe50*/  BPT.TRAP 0x1 ;  /* 0x000000040000795c */ /* 0x000fe20000300000 */
.L_x_12984:
[----:B------:R-:W-:Y:S05]  /*1fe60*/  BSYNC B0 ;  /* 0x0000000000007941 */ /* 0x000fea0003800000 */
.L_x_12983:
        /* <DEDUP_REMOVED lines=10> */
.L_x_12986:
[----:B------:R-:W-:Y:S05]  /*1ff10*/  BSYNC B0 ;  /* 0x0000000000007941 */ /* 0x000fea0003800000 */
.L_x_12985:
[----:B------:R-:W-:Y:S04]  /*1ff20*/  BSSY B0, `(.L_x_12987) ;  /* 0x0000006000007945 */ /* 0x000fe80003800000 */
[----:B--2---:R-:W-:Y:S05]  /*1ff30*/  @P0 BRA `(.L_x_12988) ;  /* 0x0000000000100947 */ /* 0x004fea0003800000 */
[----:B-----5:R-:W-:Y:S01]  /*1ff40*/  IMAD R6, R6, 0x8, R8 ;  /* 0x0000000806067824 */ /* 0x020fe200078e0208 */
[----:B------:R-:W-:-:S04]  /*1ff50*/  SHF.L.U32 R7, R7, 0x1f, RZ ;  /* 0x0000001f07077819 */ /* 0x000fc800000006ff */
[----:B------:R-:W2:Y:S02]  /*1ff60*/  SYNCS.PHASECHK.TRANS64.TRYWAIT P0, [R6+URZ], R7 ;  /* 0x00000007060075a7 */ /* 0x000ea4000800017f */
[----:B--2---:R-:W-:Y:S05]  /*1ff70*/  @!P0 BRA `(.L_x_12989) ;  /* 0x00000188001c8947 */ /* 0x004fea0003800000 */
.L_x_12988:
[----:B------:R-:W-:Y:S05]  /*1ff80*/  BSYNC B0 ;  /* 0x0000000000007941 */ /* 0x000fea0003800000 */
.L_x_12987:
[----:B------:R-:W3:Y:S04]  /*1ff90*/  LD.E R19, desc[UR42][R2.64] ;  /* 0x0000002a02137980 */ /* 0x000ee8000c101900 */
[----:B--2--5:R-:W3:Y:S04]  /*1ffa0*/  LDL.64 R6, [R1+0x118] ;  /* 0x0001180001067983 */ /* 0x024ee80000100a00 */
[----:B-1----:R-:W2:Y:S04]  /*1ffb0*/  LDL R5, [R1+0x90] ;  /* 0x0000900001057983 */ /* 0x002ea80000100800 */
[----:B------:R-:W4:Y:S04]  /*1ffc0*/  LDL.64 R8, [R1+0x110] ;  /* 0x0001100001087983 */ /* 0x000f280000100a00 */
[----:B------:R-:W4:Y:S04]  /*1ffd0*/  LDL.64 R10, [R1+0x110] ;  /* 0x00011000010a7983 */ /* 0x000f280000100a00 */
[----:B------:R-:W4:Y:S04]  /*1ffe0*/  LDL.64 R12, [R1+0x110] ;  /* 0x00011000010c7983 */ /* 0x000f280000100a00 */
[----:B------:R-:W4:Y:S01]  /*1fff0*/  LDL.64 R14, [R1+0x110] ;  /* 0x00011000010e7983 */ /* 0x000f220000100a00 */
[----:B------:R-:W-:Y:S05]  /*20000*/  WARPSYNC.ALL ;  /* 0x0000000000007948 */ /* 0x000fea0003800000 */
[----:B------:R-:W-:Y:S01]  /*20010*/  WARPGROUP.ARRIVE ;  /* 0x00000000000079c5 */ /* 0x000fe20000000000 */
[----:B---3--:R-:W-:Y:S01]  /*20020*/  IMAD R6, R19, 0xc00, R6 ;  /* 0x00000c0013067824 */ /* 0x008fe200078e0206 */
[----:B------:R-:W-:Y:S01]  /*20030*/  R2UR UR7, R7 ;  /* 0x00000000070772ca */ /* 0x000fe200000e0000 */
[----:B------:R-:W3:Y:S01]  /*20040*/  LDL.64 R18, [R1+0x110] ;  /* 0x0001100001127983 */ /* 0x000ee20000100a00 */
[----:B--2---:R-:W-:-:S02]  /*20050*/  ISETP.NE.U32.AND P0, PT, R5, RZ, PT ;  /* 0x000000ff0500720c */ /* 0x004fc40003f05070 */
        /* <DEDUP_REMOVED lines=143> */
[----:B----4-:R-:W-:-:S02]  /*20950*/  VIADD R12, R12, 0xc04 ;  /* 0x00000c040c0c7836 */ /* 0x010fc40000000000 */
        /* <DEDUP_REMOVED lines=49> */
[----:B------:R-:W4:Y:S04]  /*20c70*/  LDL R74, [R1+0x13c] ;  /* 0x00013c00014a7983 */ /* 0x000f280000100800 */
[----:B------:R-:W2:Y:S04]  /*20c80*/  LDL R75, [R1+0x70] ;  /* 0x00007000014b7983 */ /* 0x000ea80000100800 */
[----:B------:R-:W4:Y:S04]  /*20c90*/  LDL.64 R6, [R1+0x160] ;  /* 0x0001600001067983 */ /* 0x000f280000100a00 */
[----:B------:R-:W2:Y:S04]  /*20ca0*/  LDL R76, [R1+0x168] ;  /* 0x00016800014c7983 */ /* 0x000ea80000100800 */
[----:B------:R-:W2:Y:S04]  /*20cb0*/  LDL.128 R12, [R1+0x150] ;  /* 0x00015000010c7983 */ /* 0x000ea80000100c00 */
[----:B------:R-:W2:Y:S04]  /*20cc0*/  LDL.128 R8, [R1+0x140] ;  /* 0x0001400001087983 */ /* 0x000ea80000100c00 */
[----:B---3--:R-:W3:Y:S01]  /*20cd0*/  LD.E R72, desc[UR42][R72.64] ;  /* 0x0000002a48487980 */ /* 0x008ee2000c101900 */
[----:B----4-:R-:W-:-:S02]  /*20ce0*/  ISETP.NE.AND P1, PT, R6, 0x1, PT ;  /* 0x000000010600780c */ /* 0x010fc40003f25270 */
[----:B--2---:R-:W-:Y:S01]  /*20cf0*/  ISETP.GE.AND P2, PT, R13, 0x1, PT ;  /* 0x000000010d00780c */ /* 0x004fe20003f46270 */
[----:B------:R-:W-:Y:S01]  /*20d00*/  BSSY B0, `(.L_x_12990) ;  /* 0x000009e000007945 */ /* 0x000fe20003800000 */
[-C--:B---3--:R-:W-:Y:S01]  /*20d10*/  FMUL.FTZ R20, R25, R72.reuse ;  /* 0x0000004819147220 */ /* 0x088fe20000410000 */
[-C--:B------:R-:W-:Y:S01]  /*20d20*/  FMUL.FTZ R25, R31, R72.reuse ;  /* 0x000000481f197220 */ /* 0x080fe20000410000 */
[-C--:B------:R-:W-:Y:S01]  /*20d30*/  FMUL.FTZ R31, R43, R72.reuse ;  /* 0x000000482b1f7220 */ /* 0x080fe20000410000 */
[----:B------:R-:W-:Y:S01]  /*20d40*/  SHF.R.S32.HI R43, RZ, 0x1f, R74 ;  /* 0x0000001fff2b7819 */ /* 0x000fe2000001144a */
[-C--:B------:R-:W-:Y:S01]  /*20d50*/  FMUL.FTZ R21, R28, R72.reuse ;  /* 0x000000481c157220 */ /* 0x080fe20000410000 */
[-C--:B------:R-:W-:Y:S01]  /*20d60*/  FMUL.FTZ R28, R38, R72.reuse ;  /* 0x00000048261c7220 */ /* 0x080fe20000410000 */
[-C--:B------:R-:W-:Y:S01]  /*20d70*/  FMUL.FTZ R38, R44, R72.reuse ;  /* 0x000000482c267220 */ /* 0x080fe20000410000 */
[----:B------:R-:W-:Y:S01]  /*20d80*/  FMUL.FTZ R53, R53, R72 ;  /* 0x0000004835357220 */ /* 0x000fe20000410000 */
[----:B------:R-:W-:-:S03]  /*20d90*/  LEA.HI R44, R43, R74, RZ, 0x7 ;  /* 0x0000004a2b2c7211 */ /* 0x000fc600078f38ff */
[----:B------:R2:W3:Y:S01]  /*20da0*/  MUFU.TANH R83, R53 ;  /* 0x0000003500537308 */ /* 0x0004e20000002400 */
[----:B------:R-:W-:Y:S01]  /*20db0*/  FMUL.FTZ R48, R48, R72 ;  /* 0x0000004830307220 */ /* 0x000fe20000410000 */
[----:B--2---:R-:W-:-:S06]  /*20dc0*/  LOP3.LUT R53, R44, 0xffffff80, RZ, 0xc0, !PT ;  /* 0xffffff802c357812 */ /* 0x004fcc00078ec0ff */
[----:B------:R2:W4:Y:S01]  /*20dd0*/  MUFU.TANH R79, R48 ;  /* 0x00000030004f7308 */ /* 0x0005220000002400 */
[----:B------:R-:W-:Y:S02]  /*20de0*/  IMAD.IADD R53, R74, 0x1, -R53 ;  /* 0x000000014a357824 */ /* 0x000fe400078e0a35 */
[-C--:B------:R-:W-:Y:S01]  /*20df0*/  FMUL.FTZ R5, R24, R72.reuse ;  /* 0x0000004818057220 */ /* 0x080fe20000410000 */
[-C--:B------:R-:W-:Y:S01]  /*20e00*/  FMUL.FTZ R24, R30, R72.reuse ;  /* 0x000000481e187220 */ /* 0x080fe20000410000 */
[-C--:B------:R-:W-:Y:S01]  /*20e10*/  FMUL.FTZ R30, R42, R72.reuse ;  /* 0x000000482a1e7220 */ /* 0x080fe20000410000 */
[----:B--2---:R-:W-:Y:S01]  /*20e20*/  SHF.R.S32.HI R48, RZ, 0x1f, R53 ;  /* 0x0000001fff307819 */ /* 0x004fe20000011435 */
[-C--:B------:R-:W-:Y:S01]  /*20e30*/  FMUL.FTZ R73, R29, R72.reuse ;  /* 0x000000481d497220 */ /* 0x080fe20000410000 */
[-C--:B------:R-:W-:Y:S01]  /*20e40*/  FMUL.FTZ R42, R50, R72.reuse ;  /* 0x00000048322a7220 */ /* 0x080fe20000410000 */
[-C--:B------:R-:W-:Y:S01]  /*20e50*/  FMUL.FTZ R52, R52, R72.reuse ;  /* 0x0000004834347220 */ /* 0x080fe20000410000 */
[-C--:B------:R-:W-:Y:S01]  /*20e60*/  FMUL.FTZ R29, R39, R72.reuse ;  /* 0x00000048271d7220 */ /* 0x080fe20000410000 */
[----:B------:R-:W-:Y:S01]  /*20e70*/  LEA.HI R50, R48, R53, RZ, 0x2 ;  /* 0x0000003530327211 */ /* 0x000fe200078f10ff */
[-C--:B------:R-:W-:Y:S01]  /*20e80*/  FMUL.FTZ R39, R46, R72.reuse ;  /* 0x000000482e277220 */ /* 0x080fe20000410000 */
[-C--:B------:R-:W-:Y:S01]  /*20e90*/  FMUL.FTZ R46, R54, R72.reuse ;  /* 0x00000048362e7220 */ /* 0x080fe20000410000 */
[----:B------:R-:W-:Y:S01]  /*20ea0*/  FMUL.FTZ R57, R57, R72 ;  /* 0x0000004839397220 */ /* 0x000fe20000410000 */
[----:B------:R2:W0:Y:S01]  /*20eb0*/  MUFU.TANH R82, R52 ;  /* 0x0000003400527308 */ /* 0x0004220000002400 */
[----:B------:R-:W-:-:S02]  /*20ec0*/  LEA.HI R54, R43, R74, RZ, 0x2 ;  /* 0x0000004a2b367211 */ /* 0x000fc400078f10ff */
[--C-:B------:R-:W-:Y:S02]  /*20ed0*/  SHF.R.S32.HI R43, RZ, 0x1f, R50.reuse ;  /* 0x0000001fff2b7819 */ /* 0x100fe40000011432 */
[----:B--2---:R-:W-:-:S03]  /*20ee0*/  SHF.R.S32.HI R52, RZ, 0x2, R50 ;  /* 0x00000002ff347819 */ /* 0x004fc60000011432 */
[----:B------:R2:W0:Y:S01]  /*20ef0*/  MUFU.TANH R85, R57 ;  /* 0x0000003900557308 */ /* 0x0004220000002400 */
[----:B------:R-:W-:Y:S02]  /*20f00*/  LEA.HI R48, R48, R53, RZ, 0x5 ;  /* 0x0000003530307211 */ /* 0x000fe400078f28ff */
[----:B--2---:R-:W-:Y:S02]  /*20f10*/  LOP3.LUT R57, R54, 0xfffffffc, RZ, 0xc0, !PT ;  /* 0xfffffffc36397812 */ /* 0x004fe400078ec0ff */
[----:B------:R-:W-:Y:S02]  /*20f20*/  LEA.HI R54, R43, R52, RZ, 0x3 ;  /* 0x000000342b367211 */ /* 0x000fe400078f18ff */
[----:B------:R-:W-:Y:S01]  /*20f30*/  SHF.R.S32.HI R43, RZ, 0x7, R44 ;  /* 0x00000007ff2b7819 */ /* 0x000fe2000001142c */
[----:B------:R-:W-:Y:S01]  /*20f40*/  IMAD.IADD R74, R74, 0x1, -R57 ;  /* 0x000000014a4a7824 */ /* 0x000fe200078e0a39 */
[----:B------:R-:W-:Y:S02]  /*20f50*/  LOP3.LUT R57, R54, 0xfffffff8, RZ, 0xc0, !PT ;  /* 0xfffffff836397812 */ /* 0x000fe400078ec0ff */
[----:B------:R-:W-:-:S02]  /*20f60*/  LEA.HI R44, R44, R43, RZ, 0x1 ;  /* 0x0000002b2c2c7211 */ /* 0x000fc400078f08ff */
        /* <DEDUP_REMOVED lines=11> */
[----:B------:R-:W-:-:S05]  /*21020*/  @P1 IMAD.HI.U32 R7, R6, R7, RZ ;  /* 0x0000000706071227 */ /* 0x000fca00078e00ff */
[----:B------:R-:W-:Y:S01]  /*21030*/  @P1 SHF.R.U32.HI R6, RZ, R76, R7 ;  /* 0x0000004cff061219 */ /* 0x000fe20000011607 */
[-C--:B------:R-:W-:Y:S01]  /*21040*/  FMUL.FTZ R18, R26, R72.reuse ;  /* 0x000000481a127220 */ /* 0x080fe20000410000 */
[-C--:B------:R-:W-:Y:S01]  /*21050*/  FMUL.FTZ R19, R27, R72.reuse ;  /* 0x000000481b137220 */ /* 0x080fe20000410000 */
[----:B------:R-:W-:Y:S01]  /*21060*/  LOP3.LUT R50, R50, 0x7ffffffc, RZ, 0xc0, !PT ;  /* 0x7ffffffc32327812 */ /* 0x000fe200078ec0ff */
[-C--:B------:R-:W-:Y:S01]  /*21070*/  FMUL.FTZ R26, R34, R72.reuse ;  /* 0x00000048221a7220 */ /* 0x080fe20000410000 */
[----:B------:R-:W2:Y:S01]  /*21080*/  SHFL.IDX PT, R52, R6, RZ, 0x1c1f ;  /* 0x001c1fff06347589 */ /* 0x000ea200000e0000 */
        /* <DEDUP_REMOVED lines=13> */
[----:B------:R-:W-:Y:S02]  /*21160*/  IMAD.IADD R50, R53, 0x1, -R50 ;  /* 0x0000000135327824 */ /* 0x000fe400078e0a32 */
        /* <DEDUP_REMOVED lines=10> */
[----:B------:R-:W-:Y:S01]  /*21210*/  FMUL.FTZ R48, R70, R72 ;  /* 0x0000004846307220 */ /* 0x000fe20000410000 */
[----:B------:R-:W-:-:S02]  /*21220*/  IMAD R7, R0, R7, 0x1 ;  /* 0x0000000100077424 */ /* 0x000fc400078e0207 */
[-C--:B------:R-:W-:Y:S01]  /*21230*/  FMUL.FTZ R53, R71, R72.reuse ;  /* 0x0000004847357220 */ /* 0x080fe20000410000 */
[-C--:B------:R-:W-:Y:S01]  /*21240*/  FMUL.FTZ R56, R56, R72.reuse ;  /* 0x0000004838387220 */ /* 0x080fe20000410000 */
[-C--:B------:R-:W-:Y:S01]  /*21250*/  FMUL.FTZ R60, R60, R72.reuse ;  /* 0x000000483c3c7220 */ /* 0x080fe20000410000 */
[-C--:B------:R-:W-:Y:S01]  /*21260*/  FMUL.FTZ R64, R64, R72.reuse ;  /* 0x0000004840407220 */ /* 0x080fe20000410000 */
[----:B------:R-:W-:Y:S01]  /*21270*/  FMUL.FTZ R68, R68, R72 ;  /* 0x0000004844447220 */ /* 0x000fe20000410000 */
[----:B------:R-:W-:Y:S01]  /*21280*/  IMAD R7, R50, -0x2, R7 ;  /* 0xfffffffe32077824 */ /* 0x000fe200078e0207 */
[----:B------:R-:W1:Y:S01]  /*21290*/  MUFU.TANH R5, R5 ;  /* 0x0000000500057308 */ /* 0x000e620000002400 */
        /* <DEDUP_REMOVED lines=46> */
[----:B------:R-:W-:Y:S02]  /*21580*/  VIADD R86, R7, 0xffffffff ;  /* 0xffffffff07567836 */ /* 0x000fe40000000000 */
[----:B------:R-:W-:Y:S02]  /*21590*/  IMAD R75, R0, -0x60, R12 ;  /* 0xffffffa0004b7824 */ /* 0x000fe400078e020c */
        /* <DEDUP_REMOVED lines=13> */
.L_x_12993:
[----:B------:R-:W-:-:S13]  /*21670*/  ISETP.NE.AND P1, PT, R13, 0x1, PT ;  /* 0x000000010d00780c */ /* 0x000fda0003f25270 */
[----:B------:R-:W-:-:S05]  /*21680*/  @P1 IMAD.HI.U32 R12, R10, R14, RZ ;  /* 0x0000000e0a0c1227 */ /* 0x000fca00078e00ff */
[----:B------:R-:W-:-:S07]  /*21690*/  @P1 SHF.R.U32.HI R10, RZ, R15, R12 ;  /* 0x0000000fff0a1219 */ /* 0x000fce000001160c */
.L_x_12994:
[----:B------:R-:W-:Y:S05]  /*216a0*/  BSYNC B1 ;  /* 0x0000000000017941 */ /* 0x000fea0003800000 */
.L_x_12992:
[----:B------:R-:W-:-:S05]  /*216b0*/  IMAD R10, R10, R13, R86 ;  /* 0x0000000d0a0a7224 */ /* 0x000fca00078e0256 */
[----:B------:R-:W-:Y:S02]  /*216c0*/  VIMNMX R7, R7, R10, !PT ;  /* 0x0000000a07077248 */ /* 0x000fe40007fe0100 */
[----:B------:R-:W-:-:S07]  /*216d0*/  VIADDMNMX R80, R10, R13, R80, PT ;  /* 0x0000000d0a507246 */ /* 0x000fce0003800150 */
.L_x_12991:
[----:B------:R-:W-:Y:S05]  /*216e0*/  BSYNC B0 ;  /* 0x0000000000007941 */ /* 0x000fea0003800000 */
.L_x_12990:
        /* <DEDUP_REMOVED lines=131> */
.L_x_12998:
[----:B------:R-:W-:-:S13]  /*21f20*/  ISETP.NE.AND P6, PT, R13, 0x1, PT ;  /* 0x000000010d00780c */ /* 0x000fda0003fc5270 */
[----:B------:R-:W-:-:S05]  /*21f30*/  @P6 IMAD.HI.U32 R14, R8, R14, RZ ;  /* 0x0000000e080e6227 */ /* 0x000fca00078e00ff */
[----:B------:R-:W-:-:S07]  /*21f40*/  @P6 SHF.R.U32.HI R8, RZ, R15, R14 ;  /* 0x0000000fff086219 */ /* 0x000fce000001160e */
.L_x_12999:
[----:B------:R-:W-:Y:S05]  /*21f50*/  BSYNC B1 ;  /* 0x0000000000017941 */ /* 0x000fea0003800000 */
.L_x_12997:
[----:B------:R-:W-:-:S05]  /*21f60*/  IMAD R8, R8, R13, R86 ;  /* 0x0000000d08087224 */ /* 0x000fca00078e0256 */
[----:B------:R-:W-:Y:S02]  /*21f70*/  VIADDMNMX R80, R8, R13, R80, PT ;  /* 0x0000000d08507246 */ /* 0x000fe40003800150 */
[----:B------:R-:W-:-:S07]  /*21f80*/  VIMNMX R57, R57, R8, !PT ;  /* 0x0000000839397248 */ /* 0x000fce0007fe0100 */
.L_x_12996:
[----:B------:R-:W-:Y:S05]  /*21f90*/  BSYNC B0 ;  /* 0x0000000000007941 */ /* 0x000fea0003800000 */
.L_x_12995:
        /* <DEDUP_REMOVED lines=70> */
[----:B------:R-:W3:Y:S03]  /*22400*/  LD.E R49, desc[UR42][R16.64+0x450] ;  /* 0x0004502a10317980 */ /* 0x000ee6000c101900 */
[----:B------:R-:W-:-:S04]  /*22410*/  ISETP.GT.AND P5, PT, R57, 0x41, !P5 ;  /* 0x000000413900780c */ /* 0x000fc80006fa4270 */
[----:B------:R-:W-:-:S04]  /*22420*/  ISETP.LT.OR P5, PT, R80, 0x42, P5 ;  /* 0x000000425000780c */ /* 0x000fc80002fa1670 */
[----:B------:R-:W-:Y:S02]  /*22430*/  FSEL R8, R51, -INF , !P5 ;  /* 0xff80000033087808 */ /* 0x000fe40006800000 */
[C---:B------:R-:W-:Y:S01]  /*22440*/  ISETP.GT.AND P5, PT, R57.reuse, 0x48, !P6 ;  /* 0x000000483900780c */ /* 0x040fe200077a4270 */
[----:B------:R-:W4:Y:S01]  /*22450*/  LD.E R51, desc[UR42][R16.64+0x454] ;  /* 0x0004542a10337980 */ /* 0x000f22000c101900 */
[----:B------:R-:W-:Y:S02]  /*22460*/  ISETP.GT.AND P1, PT, R57, 0x49, !P1 ;  /* 0x000000493900780c */ /* 0x000fe40004f24270 */
[----:B------:R-:W-:Y:S02]  /*22470*/  ISETP.LT.OR P5, PT, R80, 0x49, P5 ;  /* 0x000000495000780c */ /* 0x000fe40002fa1670 */
[----:B--2---:R-:W-:Y:S02]  /*22480*/  FMNMX.FTZ R19, R168, R6, !PT ;  /* 0x00000006a8137209 */ /* 0x004fe40007810000 */
[----:B------:R-:W-:-:S02]  /*22490*/  FSEL R9, R55, -INF , !P5 ;  /* 0xff80000037097808 */ /* 0x000fc40006800000 */
[----:B------:R-:W-:Y:S02]  /*224a0*/  FMNMX.FTZ R19, R78, R19, !PT ;  /* 0x000000134e137209 */ /* 0x000fe40007810000 */
[C---:B------:R-:W-:Y:S02]  /*224b0*/  ISETP.GT.AND P2, PT, R57.reuse, 0x50, !P2 ;  /* 0x000000503900780c */ /* 0x040fe40005744270 */
[----:B------:R-:W-:Y:S02]  /*224c0*/  FMNMX.FTZ R19, R76, R19, !PT ;  /* 0x000000134c137209 */ /* 0x000fe40007810000 */
[----:B------:R-:W-:Y:S02]  /*224d0*/  ISETP.GT.AND P3, PT, R57, 0x51, !P3 ;  /* 0x000000513900780c */ /* 0x000fe40005f64270 */
[----:B------:R-:W-:Y:S02]  /*224e0*/  FMNMX.FTZ R19, R74, R19, !PT ;  /* 0x000000134a137209 */ /* 0x000fe40007810000 */
[----:B------:R-:W-:-:S02]  /*224f0*/  ISETP.NE.AND P6, PT, R59, RZ, PT ;  /* 0x000000ff3b00720c */ /* 0x000fc40003fc5270 */
        /* <DEDUP_REMOVED lines=31> */
[----:B------:R-:W-:Y:S01]  /*226f0*/  FMNMX.FTZ R42, R31, R42, !PT ;  /* 0x0000002a1f2a7209 */ /* 0x000fe20007810000 */
[----:B------:R-:W0:Y:S03]  /*22700*/  SHFL.BFLY PT, R46, R39, 0x1, 0x1f ;  /* 0x0c201f00272e7f89 */ /* 0x000e2600000e0000 */
[----:B------:R-:W-:-:S04]  /*22710*/  FMNMX.FTZ R19, R27, R42, !PT ;  /* 0x0000002a1b137209 */ /* 0x000fc80007810000 */
[----:B------:R-:W-:-:S04]  /*22720*/  FMNMX.FTZ R42, R26, R19, !PT ;  /* 0x000000131a2a7209 */ /* 0x000fc80007810000 */
[----:B------:R-:W-:-:S04]  /*22730*/  FMNMX.FTZ R19, R25, R42, !PT ;  /* 0x0000002a19137209 */ /* 0x000fc80007810000 */
[----:B------:R-:W-:-:S04]  /*22740*/  FMNMX.FTZ R19, R24, R19, !PT ;  /* 0x0000001318137209 */ /* 0x000fc80007810000 */
[----:B------:R-:W-:-:S04]  /*22750*/  FMNMX.FTZ R42, R18, R19, !PT ;  /* 0x00000013122a7209 */ /* 0x000fc80007810000 */
[----:B------:R-:W-:-:S04]  /*22760*/  FMNMX.FTZ R19, R15, R42, !PT ;  /* 0x0000002a0f137209 */ /* 0x000fc80007810000 */
[----:B------:R-:W-:Y:S02]  /*22770*/  FMNMX.FTZ R19, R14, R19, !PT ;  /* 0x000000130e137209 */ /* 0x000fe40007810000 */
[----:B0-----:R-:W-:Y:S02]  /*22780*/  FMNMX.FTZ R45, R39, R46, !PT ;  /* 0x0000002e272d7209 */ /* 0x001fe40007810000 */
[C---:B------:R-:W-:Y:S02]  /*22790*/  ISETP.LT.OR P1, PT, R80.reuse, 0x4a, P1 ;  /* 0x0000004a5000780c */ /* 0x040fe40000f21670 */
[C---:B------:R-:W-:Y:S02]  /*227a0*/  ISETP.LT.OR P2, PT, R80.reuse, 0x51, P2 ;  /* 0x000000515000780c */ /* 0x040fe40001741670 */
[----:B------:R-:W-:Y:S02]  /*227b0*/  ISETP.GT.AND P4, PT, R57, 0x58, !P4 ;  /* 0x000000583900780c */ /* 0x000fe40006784270 */
[----:B------:R-:W-:Y:S01]  /*227c0*/  ISETP.LT.OR P3, PT, R80, 0x52, P3 ;  /* 0x000000525000780c */ /* 0x000fe20001f61670 */
[----:B------:R-:W-:Y:S01]  /*227d0*/  ST.E desc[UR42][R16.64+0x440], R41 ;  /* 0x0004402910007985 */ /* 0x000fe2000c10192a */
[----:B------:R-:W-:-:S02]  /*227e0*/  FMNMX.FTZ R46, R8, R19, !PT ;  /* 0x00000013082e7209 */ /* 0x000fc40007810000 */
[----:B------:R-:W-:Y:S01]  /*227f0*/  FSEL R42, R32, -INF , !P1 ;  /* 0xff800000202a7808 */ /* 0x000fe20004800000 */
[----:B------:R-:W2:Y:S01]  /*22800*/  LD.E R39, desc[UR42][R16.64+0x460] ;  /* 0x0004602a10277980 */ /* 0x000ea2000c101900 */
[----:B------:R-:W-:Y:S02]  /*22810*/  FMNMX.FTZ R19, R9, R46, !PT ;  /* 0x0000002e09137209 */ /* 0x000fe40007810000 */
[----:B------:R-:W-:Y:S02]  /*22820*/  FSEL R32, R43, -INF , !P2 ;  /* 0xff8000002b207808 */ /* 0x000fe40005000000 */
[----:B------:R-:W-:Y:S02]  /*22830*/  FMNMX.FTZ R19, R42, R19, !PT ;  /* 0x000000132a137209 */ /* 0x000fe40007810000 */
[----:B------:R-:W-:Y:S02]  /*22840*/  ISETP.LT.OR P4, PT, R80, 0x59, P4 ;  /* 0x000000595000780c */ /* 0x000fe40002781670 */
[----:B------:R-:W-:Y:S01]  /*22850*/  FSEL R44, R44, -INF , !P3 ;  /* 0xff8000002c2c7808 */ /* 0x000fe20005800000 */
[----:B------:R0:W-:Y:S01]  /*22860*/  ST.E desc[UR42][R16.64+0x440], R45 ;  /* 0x0004402d10007985 */ /* 0x0001e2000c10192a */
[----:B------:R-:W-:-:S02]  /*22870*/  ISETP.GT.AND P1, PT, R57, 0x59, !P6 ;  /* 0x000000593900780c */ /* 0x000fc40007724270 */
[----:B------:R-:W-:Y:S01]  /*22880*/  FMNMX.FTZ R19, R32, R19, !PT ;  /* 0x0000001320137209 */ /* 0x000fe20007810000 */
[----:B------:R-:W2:Y:S01]  /*22890*/  LD.E R82, desc[UR42][R16.64+0x440] ;  /* 0x0004402a10527980 */ /* 0x000ea2000c101900 */
[----:B------:R-:W-:Y:S02]  /*228a0*/  ISETP.LT.OR P1, PT, R80, 0x5a, P1 ;  /* 0x0000005a5000780c */ /* 0x000fe40000f21670 */
[----:B------:R-:W-:Y:S01]  /*228b0*/  FSEL R46, R48, -INF , !P4 ;  /* 0xff800000302e7808 */ /* 0x000fe20006000000 */
[----:B------:R-:W5:Y:S01]  /*228c0*/  LD.E R43, desc[UR42][R16.64+0x230] ;  /* 0x0002302a102b7980 */ /* 0x000f62000c101900 */
[----:B------:R-:W-:Y:S02]  /*228d0*/  FMNMX.FTZ R19, R44, R19, !PT ;  /* 0x000000132c137209 */ /* 0x000fe40007810000 */
[----:B------:R-:W-:Y:S02]  /*228e0*/  FSEL R48, R53, -INF , !P1 ;  /* 0xff80000035307808 */ /* 0x000fe40004800000 */
[----:B------:R-:W-:-:S04]  /*228f0*/  FMNMX.FTZ R19, R46, R19, !PT ;  /* 0x000000132e137209 */ /* 0x000fc80007810000 */
[----:B------:R-:W-:-:S05]  /*22900*/  FMNMX.FTZ R19, R48, R19, !PT ;  /* 0x0000001330137209 */ /* 0x000fca0007810000 */
[----:B------:R-:W-:Y:S04]  /*22910*/  ST.E desc[UR42][R16.64+0x444], R19 ;  /* 0x0004441310007985 */ /* 0x000fe8000c10192a */
[----:B0-----:R-:W3:Y:S01]  /*22920*/  LD.E R45, desc[UR42][R16.64+0x444] ;  /* 0x0004442a102d7980 */ /* 0x001ee2000c101900 */
[----:B------:R-:W-:-:S04]  /*22930*/  UIADD3 UR4, UP0, UR37, 0x230, URZ ;  /* 0x0000023025047890 */ /* 0x000fc8000ff1e03f */
[----:B------:R-:W-:Y:S02]  /*22940*/  ULOP3.LUT UR5, UR4, 0x4, URZ, 0xfc, !UPT ;  /* 0x0000000404057892 */ /* 0x000fe4000f8efc3f */
[----:B------:R-:W-:Y:S01]  /*22950*/  UIADD3.X UR7, URZ, UR36, URZ, UP0, !UPT ;  /* 0x000000243f077290 */ /* 0x000fe200087fe43f */
[C---:B--2---:R-:W-:Y:S01]  /*22960*/  FMUL.FTZ R41, R82.reuse, R39 ;  /* 0x0000002752297220 */ /* 0x044fe20000410000 */
[----:B------:R-:W-:-:S04]  /*22970*/  FSETP.NEU.FTZ.AND P1, PT, R82, -INF , PT ;  /* 0xff8000005200780b */ /* 0x000fc80003f3d000 */
[----:B------:R-:W-:-:S05]  /*22980*/  FSEL R47, R41, RZ, P1 ;  /* 0x000000ff292f7208 */ /* 0x000fca0000800000 */
[-CC-:B------:R-:W-:Y:S02]  /*22990*/  FFMA.FTZ R205, R56, R39.reuse, -R47.reuse ;  /* 0x0000002738cd7223 */ /* 0x180fe4000001082f */
[----:B---3--:R-:W0:Y:S01]  /*229a0*/  SHFL.BFLY PT, R56, R45, 0x2, 0x1f ;  /* 0x0c401f002d387f89 */ /* 0x008e2200000e0000 */
[----:B------:R-:W-:Y:S01]  /*229b0*/  FFMA.FTZ R185, R11, R39, -R47 ;  /* 0x000000270bb97223 */ /* 0x000fe2000001082f */
[----:B0-----:R-:W-:-:S05]  /*229c0*/  FMNMX.FTZ R56, R45, R56, !PT ;  /* 0x000000382d387209 */ /* 0x001fca0007810000 */
[----:B------:R-:W0:Y:S01]  /*229d0*/  SHFL.BFLY PT, R19, R56, 0x1, 0x1f ;  /* 0x0c201f0038137f89 */ /* 0x000e2200000e0000 */
[----:B------:R-:W-:Y:S01]  /*229e0*/  FSEL R11, R82, RZ, P1 ;  /* 0x000000ff520b7208 */ /* 0x000fe20000800000 */
[----:B------:R-:W-:-:S04]  /*229f0*/  FFMA.FTZ R194, R20, R39, -R47 ;  /* 0x0000002714c27223 */ /* 0x000fc8000001082f */
[----:B------:R-:W-:Y:S01]  /*22a00*/  FADD.FTZ R6, R6, -R11 ;  /* 0x8000000b06067221 */ /* 0x000fe20000010000 */
[----:B------:R-:W-:-:S03]  /*22a10*/  FFMA.FTZ R20, R5, R39, -R47 ;  /* 0x0000002705147223 */ /* 0x000fc6000001082f */
[-C--:B------:R-:W-:Y:S01]  /*22a20*/  FMUL.FTZ R6, R6, R39.reuse ;  /* 0x0000002706067220 */ /* 0x080fe20000410000 */
[----:B------:R-:W-:-:S03]  /*22a30*/  FFMA.FTZ R196, R40, R39, -R47 ;  /* 0x0000002728c47223 */ /* 0x000fc6000001082f */
[----:B------:R1:W-:Y:S01]  /*22a40*/  MUFU.EX2 R11, R6 ;  /* 0x00000006000b7308 */ /* 0x0003e20000000800 */
[----:B0-----:R-:W-:-:S04]  /*22a50*/  FMNMX.FTZ R56, R56, R19, !PT ;  /* 0x0000001338387209 */ /* 0x001fc80007810000 */
[C---:B------:R-:W-:Y:S01]  /*22a60*/  FSETP.NEU.FTZ.AND P1, PT, R56.reuse, -INF , PT ;  /* 0xff8000003800780b */ /* 0x040fe20003f3d000 */
[----:B------:R-:W-:-:S03]  /*22a70*/  FMUL.FTZ R5, R56, R39 ;  /* 0x0000002738057220 */ /* 0x000fc60000410000 */
[----:B-1----:R-:W-:Y:S02]  /*22a80*/  FSEL R6, R56, RZ, P1 ;  /* 0x000000ff38067208 */ /* 0x002fe40000800000 */
[----:B------:R-:W-:Y:S01]  /*22a90*/  FSEL R40, R5, RZ, P1 ;  /* 0x000000ff05287208 */ /* 0x000fe20000800000 */
[-CC-:B------:R-:W-:Y:S02]  /*22aa0*/  FFMA.FTZ R168, R168, R39.reuse, -R47.reuse ;  /* 0x00000027a8a87223 */ /* 0x180fe4000001082f */
[----:B------:R-:W-:Y:S01]  /*22ab0*/  FADD.FTZ R6, R7, -R6 ;  /* 0x8000000607067221 */ /* 0x000fe20000010000 */
[-CC-:B------:R-:W-:Y:S01]  /*22ac0*/  FFMA.FTZ R10, R10, R39.reuse, -R47.reuse ;  /* 0x000000270a0a7223 */ /* 0x180fe2000001082f */
[-CC-:B------:R-:W-:Y:S01]  /*22ad0*/  FFMA.FTZ R169, R34, R39.reuse, -R40.reuse ;  /* 0x0000002722a97223 */ /* 0x180fe20000010828 */
[-CC-:B------:R-:W-:Y:S01]  /*22ae0*/  FFMA.FTZ R41, R78, R39.reuse, -R47.reuse ;  /* 0x000000274e297223 */ /* 0x180fe2000001082f */
[----:B------:R-:W-:Y:S01]  /*22af0*/  FMUL.FTZ R6, R39, R6 ;  /* 0x0000000627067220 */ /* 0x000fe20000410000 */
[-CC-:B------:R-:W-:Y:S01]  /*22b00*/  FFMA.FTZ R13, R13, R39.reuse, -R40.reuse ;  /* 0x000000270d0d7223 */ /* 0x180fe20000010828 */
[----:B------:R-:W0:Y:S01]  /*22b10*/  MUFU.EX2 R168, R168 ;  /* 0x000000a800a87308 */ /* 0x000e220000000800 */
[-CC-:B------:R-:W-:Y:S01]  /*22b20*/  FFMA.FTZ R170, R76, R39.reuse, -R47.reuse ;  /* 0x000000274caa7223 */ /* 0x180fe2000001082f */
[-C--:B------:R-:W-:Y:S01]  /*22b30*/  FFMA.FTZ R171, R37, R39.reuse, -R40 ;  /* 0x0000002725ab7223 */ /* 0x080fe20000010828 */
[----:B------:R-:W-:-:S05]  /*22b40*/  FFMA.FTZ R191, R21, R39, -R47 ;  /* 0x0000002715bf7223 */ /* 0x000fca000001082f */
[----:B------:R-:W-:Y:S01]  /*22b50*/  MUFU.EX2 R19, R10 ;  /* 0x0000000a00137308 */ /* 0x000fe20000000800 */
[-CC-:B------:R-:W-:Y:S01]  /*22b60*/  FFMA.FTZ R230, R74, R39.reuse, -R47.reuse ;  /* 0x000000274ae67223 */ /* 0x180fe2000001082f */
[----:B------:R-:W-:-:S06]  /*22b70*/  FFMA.FTZ R21, R12, R39, -R47 ;  /* 0x000000270c157223 */ /* 0x000fcc000001082f */
[----:B------:R-:W-:Y:S01]  /*22b80*/  MUFU.EX2 R169, R169 ;  /* 0x000000a900a97308 */ /* 0x000fe20000000800 */
[----:B------:R-:W-:-:S07]  /*22b90*/  FFMA.FTZ R12, R38, R39, -R40 ;  /* 0x00000027260c7223 */ /* 0x000fce0000010828 */
[----:B------:R-:W4:Y:S01]  /*22ba0*/  MUFU.EX2 R10, R6 ;  /* 0x00000006000a7308 */ /* 0x000f220000000800 */
[----:B------:R-:W-:-:S07]  /*22bb0*/  FFMA.FTZ R228, R72, R39, -R47 ;  /* 0x0000002748e47223 */ /* 0x000fce000001082f */
[----:B------:R-:W1:Y:S01]  /*22bc0*/  MUFU.EX2 R41, R41 ;  /* 0x0000002900297308 */ /* 0x000e620000000800 */
[----:B------:R-:W-:-:S07]  /*22bd0*/  FFMA.FTZ R217, R36, R39, -R40 ;  /* 0x0000002724d97223 */ /* 0x000fce0000010828 */
[----:B------:R-:W2:Y:S01]  /*22be0*/  MUFU.EX2 R13, R13 ;  /* 0x0000000d000d7308 */ /* 0x000ea20000000800 */
[----:B------:R-:W-:-:S07]  /*22bf0*/  FFMA.FTZ R229, R70, R39, -R47 ;  /* 0x0000002746e57223 */ /* 0x000fce000001082f */
[----:B------:R-:W3:Y:S01]  /*22c00*/  MUFU.EX2 R170, R170 ;  /* 0x000000aa00aa7308 */ /* 0x000ee20000000800 */
[----:B------:R-:W-:-:S07]  /*22c10*/  FFMA.FTZ R218, R35, R39, -R40 ;  /* 0x0000002723da7223 */ /* 0x000fce0000010828 */
[----:B------:R-:W5:Y:S01]  /*22c20*/  MUFU.EX2 R171, R171 ;  /* 0x000000ab00ab7308 */ /* 0x000f620000000800 */
[-CC-:B------:R-:W-:Y:S01]  /*22c30*/  FFMA.FTZ R197, R18, R39.reuse, -R40.reuse ;  /* 0x0000002712c57223 */ /* 0x180fe20000010828 */
[----:B------:R-:W-:Y:S01]  /*22c40*/  FFMA.FTZ R200, R24, R39, -R40 ;  /* 0x0000002718c87223 */ /* 0x000fe20000010828 */
[----:B0-----:R-:W-:-:S05]  /*22c50*/  FFMA.FTZ R18, R11, R49, R168 ;  /* 0x000000310b127223 */ /* 0x001fca00000100a8 */
[----:B------:R-:W0:Y:S01]  /*22c60*/  MUFU.EX2 R230, R230 ;  /* 0x000000e600e67308 */ /* 0x000e220000000800 */
[----:B------:R-:W-:Y:S01]  /*22c70*/  FFMA.FTZ R219, R68, R39, -R47 ;  /* 0x0000002744db7223 */ /* 0x000fe2000001082f */
[----:B----4-:R-:W-:-:S06]  /*22c80*/  FFMA.FTZ R24, R10, R51, R169 ;  /* 0x000000330a187223 */ /* 0x010fcc00000100a9 */
[----:B------:R-:W4:Y:S01]  /*22c90*/  MUFU.EX2 R12, R12 ;  /* 0x0000000c000c7308 */ /* 0x000f220000000800 */
[----:B------:R-:W-:Y:S01]  /*22ca0*/  FFMA.FTZ R215, R28, R39, -R40 ;  /* 0x000000271cd77223 */ /* 0x000fe20000010828 */
[----:B-1----:R-:W-:-:S06]  /*22cb0*/  FADD.FTZ R5, R41, R18 ;  /* 0x0000001229057221 */ /* 0x002fcc0000010000 */
[----:B------:R-:W1:Y:S01]  /*22cc0*/  MUFU.EX2 R228, R228 ;  /* 0x000000e400e47308 */ /* 0x000e620000000800 */
[----:B------:R-:W-:Y:S01]  /*22cd0*/  FFMA.FTZ R225, R66, R39, -R47 ;  /* 0x0000002742e17223 */ /* 0x000fe2000001082f */
[----:B--2---:R-:W-:-:S06]  /*22ce0*/  FADD.FTZ R24, R13, R24 ;  /* 0x000000180d187221 */ /* 0x004fcc0000010000 */
[----:B------:R-:W2:Y:S01]  /*22cf0*/  MUFU.EX2 R217, R217 ;  /* 0x000000d900d97308 */ /* 0x000ea20000000800 */
[----:B------:R-:W-:Y:S01]  /*22d00*/  FFMA.FTZ R216, R29, R39, -R40 ;  /* 0x000000271dd87223 */ /* 0x000fe20000010828 */
[----:B---3--:R-:W-:-:S06]  /*22d10*/  FADD.FTZ R5, R170, R5 ;  /* 0x00000005aa057221 */ /* 0x008fcc0000010000 */
[----:B------:R-:W3:Y:S01]  /*22d20*/  MUFU.EX2 R229, R229 ;  /* 0x000000e500e57308 */ /* 0x000ee20000000800 */
[----:B------:R-:W-:Y:S01]  /*22d30*/  FFMA.FTZ R214, R64, R39, -R47 ;  /* 0x0000002740d67223 */ /* 0x000fe2000001082f */
[----:B-----5:R-:W-:-:S06]  /*22d40*/  FADD.FTZ R7, R171, R24 ;  /* 0x00000018ab077221 */ /* 0x020fcc0000010000 */
[----:B------:R-:W5:Y:S01]  /*22d50*/  MUFU.EX2 R218, R218 ;  /* 0x000000da00da7308 */ /* 0x000f620000000800 */
[----:B------:R-:W-:Y:S01]  /*22d60*/  FFMA.FTZ R208, R30, R39, -R40 ;  /* 0x000000271ed07223 */ /* 0x000fe20000010828 */
[----:B0-----:R-:W-:-:S06]  /*22d70*/  FADD.FTZ R5, R230, R5 ;  /* 0x00000005e6057221 */ /* 0x001fcc0000010000 */
[----:B------:R-:W0:Y:S01]  /*22d80*/  MUFU.EX2 R219, R219 ;  /* 0x000000db00db7308 */ /* 0x000e220000000800 */
[----:B------:R-:W-:Y:S01]  /*22d90*/  FFMA.FTZ R213, R62, R39, -R47 ;  /* 0x000000273ed57223 */ /* 0x000fe2000001082f */
[----:B----4-:R-:W-:-:S06]  /*22da0*/  FADD.FTZ R6, R12, R7 ;  /* 0x000000070c067221 */ /* 0x010fcc0000010000 */
[----:B------:R-:W4:Y:S01]  /*22db0*/  MUFU.EX2 R215, R215 ;  /* 0x000000d700d77308 */ /* 0x000f220000000800 */
[-CC-:B------:R-:W-:Y:S01]  /*22dc0*/  FFMA.FTZ R209, R31, R39.reuse, -R40.reuse ;  /* 0x000000271fd17223 */ /* 0x180fe20000010828 */
[----:B------:R-:W-:Y:S01]  /*22dd0*/  FFMA.FTZ R189, R14, R39, -R40 ;  /* 0x000000270ebd7223 */ /* 0x000fe20000010828 */
[----:B-1----:R-:W-:-:S05]  /*22de0*/  FADD.FTZ R14, R228, R5 ;  /* 0x00000005e40e7221 */ /* 0x002fca0000010000 */
        /* <DEDUP_REMOVED lines=13> */
[----:B----4-:R-:W-:Y:S01]  /*22ec0*/  FADD.FTZ R5, R215, R6 ;  /* 0x00000006d7057221 */ /* 0x010fe20000010000 */
[----:B------:R-:W-:-:S06]  /*22ed0*/  FFMA.FTZ R199, R25, R39, -R40 ;  /* 0x0000002719c77223 */ /* 0x000fcc0000010828 */
[----:B------:R-:W4:Y:S01]  /*22ee0*/  MUFU.EX2 R209, R209 ;  /* 0x000000d100d17308 */ /* 0x000f220000000800 */
[----:B-1----:R-:W-:Y:S01]  /*22ef0*/  FADD.FTZ R7, R225, R14 ;  /* 0x0000000ee1077221 */ /* 0x002fe20000010000 */
[----:B------:R-:W-:-:S06]  /*22f00*/  FFMA.FTZ R204, R54, R39, -R47 ;  /* 0x0000002736cc7223 */ /* 0x000fcc000001082f */
[----:B------:R-:W1:Y:S01]  /*22f10*/  MUFU.EX2 R211, R211 ;  /* 0x000000d300d37308 */ /* 0x000e620000000800 */
[----:B--2---:R-:W-:-:S07]  /*22f20*/  FADD.FTZ R5, R216, R5 ;  /* 0x00000005d8057221 */ /* 0x004fce0000010000 */
[----:B------:R-:W2:Y:S01]  /*22f30*/  MUFU.EX2 R206, R206 ;  /* 0x000000ce00ce7308 */ /* 0x000ea20000000800 */
[----:B------:R-:W-:Y:S01]  /*22f40*/  FFMA.FTZ R190, R8, R39, -R40 ;  /* 0x0000002708be7223 */ /* 0x000fe20000010828 */
[----:B---3--:R-:W-:-:S06]  /*22f50*/  FADD.FTZ R6, R214, R7 ;  /* 0x00000007d6067221 */ /* 0x008fcc0000010000 */
[----:B------:R-:W3:Y:S01]  /*22f60*/  MUFU.EX2 R212, R212 ;  /* 0x000000d400d47308 */ /* 0x000ee20000000800 */
[----:B------:R-:W-:Y:S01]  /*22f70*/  FFMA.FTZ R202, R52, R39, -R47 ;  /* 0x0000002734ca7223 */ /* 0x000fe2000001082f */
[----:B-----5:R-:W-:-:S06]  /*22f80*/  FADD.FTZ R8, R208, R5 ;  /* 0x00000005d0087221 */ /* 0x020fcc0000010000 */
[----:B------:R-:W5:Y:S01]  /*22f90*/  MUFU.EX2 R207, R207 ;  /* 0x000000cf00cf7308 */ /* 0x000f620000000800 */
[----:B0-----:R-:W-:Y:S01]  /*22fa0*/  FADD.FTZ R6, R213, R6 ;  /* 0x00000006d5067221 */ /* 0x001fe20000010000 */
[----:B------:R-:W-:-:S06]  /*22fb0*/  FFMA.FTZ R203, R50, R39, -R47 ;  /* 0x0000002732cb7223 */ /* 0x000fcc000001082f */
[----:B------:R-:W0:Y:S01]  /*22fc0*/  MUFU.EX2 R205, R205 ;  /* 0x000000cd00cd7308 */ /* 0x000e220000000800 */
[----:B----4-:R-:W-:Y:S01]  /*22fd0*/  FADD.FTZ R5, R209, R8 ;  /* 0x00000008d1057221 */ /* 0x010fe20000010000 */
[----:B------:R-:W-:-:S06]  /*22fe0*/  FFMA.FTZ R198, R15, R39, -R40 ;  /* 0x000000270fc67223 */ /* 0x000fcc0000010828 */
[----:B------:R-:W4:Y:S01]  /*22ff0*/  MUFU.EX2 R199, R199 ;  /* 0x000000c700c77308 */ /* 0x000f220000000800 */
[----:B-1----:R-:W-:Y:S01]  /*23000*/  FADD.FTZ R7, R211, R6 ;  /* 0x00000006d3077221 */ /* 0x002fe20000010000 */
[----:B--2---:R-:W-:-:S06]  /*23010*/  FADD.FTZ R6, R206, R5 ;  /* 0x00000005ce067221 */ /* 0x004fcc0000010000 */
[----:B------:R-:W1:Y:S08]  /*23020*/  MUFU.EX2 R204, R204 ;  /* 0x000000cc00cc7308 */ /* 0x000e700000000800 */
[----:B------:R-:W2:Y:S01]  /*23030*/  MUFU.EX2 R200, R200 ;  /* 0x000000c800c87308 */ /* 0x000ea20000000800 */
[----:B---3--:R-:W-:Y:S01]  /*23040*/  FADD.FTZ R8, R212, R7 ;  /* 0x00000007d4087221 */ /* 0x008fe20000010000 */
[----:B-----5:R-:W-:-:S06]  /*23050*/  FADD.FTZ R6, R207, R6 ;  /* 0x00000006cf067221 */ /* 0x020fcc0000010000 */
[----:B------:R-:W3:Y:S01]  /*23060*/  MUFU.EX2 R202, R202 ;  /* 0x000000ca00ca7308 */ /* 0x000ee20000000800 */
[----:B------:R-:W-:-:S07]  /*23070*/  FFMA.FTZ R195, R33, R39, -R47 ;  /* 0x0000002721c37223 */ /* 0x000fce000001082f */
[----:B------:R-:W5:Y:S01]  /*23080*/  MUFU.EX2 R197, R197 ;  /* 0x000000c500c57308 */ /* 0x000f620000000800 */
[----:B0-----:R-:W-:Y:S01]  /*23090*/  FADD.FTZ R5, R205, R8 ;  /* 0x00000008cd057221 */ /* 0x001fe20000010000 */
[----:B----4-:R-:W-:-:S06]  /*230a0*/  FADD.FTZ R7, R199, R6 ;  /* 0x00000006c7077221 */ /* 0x010fcc0000010000 */
[----:B------:R-:W0:Y:S01]  /*230b0*/  MUFU.EX2 R203, R203 ;  /* 0x000000cb00cb7308 */ /* 0x000e220000000800 */
[----:B------:R-:W-:-:S07]  /*230c0*/  FFMA.FTZ R186, R9, R39, -R40 ;  /* 0x0000002709ba7223 */ /* 0x000fce0000010828 */
[----:B------:R-:W4:Y:S01]  /*230d0*/  MUFU.EX2 R198, R198 ;  /* 0x000000c600c67308 */ /* 0x000f220000000800 */
[----:B-1----:R-:W-:Y:S01]  /*230e0*/  FADD.FTZ R5, R204, R5 ;  /* 0x00000005cc057221 */ /* 0x002fe20000010000 */
[----:B--2---:R-:W-:-:S06]  /*230f0*/  FADD.FTZ R6, R200, R7 ;  /* 0x00000007c8067221 */ /* 0x004fcc0000010000 */
[----:B------:R-:W1:Y:S01]  /*23100*/  MUFU.EX2 R196, R196 ;  /* 0x000000c400c47308 */ /* 0x000e620000000800 */
[----:B------:R-:W-:-:S07]  /*23110*/  FFMA.FTZ R187, R42, R39, -R40 ;  /* 0x000000272abb7223 */ /* 0x000fce0000010828 */
        /* <DEDUP_REMOVED lines=23> */
[----:B------:R-:W0:Y:S08]  /*23290*/  MUFU.EX2 R185, R185 ;  /* 0x000000b900b97308 */ /* 0x000e300000000800 */
[----:B------:R-:W4:Y:S01]  /*232a0*/  MUFU.EX2 R18, R18 ;  /* 0x0000001200127308 */ /* 0x000f220000000800 */
[----:B-1----:R-:W-:Y:S01]  /*232b0*/  FADD.FTZ R8, R194, R9 ;  /* 0x00000009c2087221 */ /* 0x002fe20000010000 */
[----:B--2---:R-:W-:-:S06]  /*232c0*/  FADD.FTZ R6, R187, R6 ;  /* 0x00000006bb067221 */ /* 0x004fcc0000010000 */
[----:B------:R-:W1:Y:S01]  /*232d0*/  MUFU.EX2 R5, R5 ;  /* 0x0000000500057308 */ /* 0x000e620000000800 */
[----:B---3--:R-:W-:Y:S01]  /*232e0*/  FADD.FTZ R8, R21, R8 ;  /* 0x0000000815087221 */ /* 0x008fe20000010000 */
[----:B-----5:R-:W-:-:S06]  /*232f0*/  FADD.FTZ R7, R15, R6 ;  /* 0x000000060f077221 */ /* 0x020fcc0000010000 */
[----:B------:R-:W2:Y:S08]  /*23300*/  MUFU.EX2 R20, R20 ;  /* 0x0000001400147308 */ /* 0x000eb00000000800 */
[----:B------:R-:W3:Y:S01]  /*23310*/  MUFU.EX2 R14, R14 ;  /* 0x0000000e000e7308 */ /* 0x000ee20000000800 */
[----:B0-----:R-:W-:Y:S01]  /*23320*/  FADD.FTZ R8, R185, R8 ;  /* 0x00000008b9087221 */ /* 0x001fe20000010000 */
[----:B----4-:R-:W-:-:S03]  /*23330*/  FADD.FTZ R6, R18, R7 ;  /* 0x0000000712067221 */ /* 0x010fc60000010000 */
[----:B------:R-:W-:Y:S01]  /*23340*/  FADD.FTZ R7, R19, R8 ;  /* 0x0000000813077221 */ /* 0x000fe20000010000 */
[----:B-1----:R-:W-:Y:S01]  /*23350*/  FADD.FTZ R9, R5, R6 ;  /* 0x0000000605097221 */ /* 0x002fe20000010000 */
[C---:B------:R-:W-:Y:S01]  /*23360*/  FMUL.FTZ R43, R11.reuse, R43 ;  /* 0x0000002b0b2b7220 */ /* 0x040fe20000410000 */
[----:B------:R-:W-:Y:S02]  /*23370*/  IMAD.U32 R8, RZ, RZ, UR5 ;  /* 0x00000005ff087e24 */ /* 0x000fe4000f8e00ff */
[----:B--2---:R-:W-:Y:S01]  /*23380*/  FADD.FTZ R7, R20, R7 ;  /* 0x0000000714077221 */ /* 0x004fe20000010000 */
[----:B------:R0:W-:Y:S01]  /*23390*/  ST.E desc[UR42][R16.64+0x444], R56 ;  /* 0x0004443810007985 */ /* 0x0001e2000c10192a */
[----:B---3--:R-:W-:Y:S01]  /*233a0*/  FADD.FTZ R25, R14, R9 ;  /* 0x000000090e197221 */ /* 0x008fe20000010000 */
[----:B------:R-:W-:Y:S02]  /*233b0*/  IMAD.U32 R9, RZ, RZ, UR7 ;  /* 0x00000007ff097e24 */ /* 0x000fe4000f8e00ff */
[----:B------:R1:W-:Y:S04]  /*233c0*/  ST.E desc[UR42][R16.64+0x450], R7 ;  /* 0x0004500710007985 */ /* 0x0003e8000c10192a */
[----:B------:R2:W-:Y:S04]  /*233d0*/  ST.E desc[UR42][R16.64+0x454], R25 ;  /* 0x0004541910007985 */ /* 0x0005e8000c10192a */
[----:B------:R-:W-:Y:S04]  /*233e0*/  ST.E desc[UR42][R16.64+0x230], R43 ;  /* 0x0002302b10007985 */ /* 0x000fe8000c10192a */
[----:B------:R-:W3:Y:S02]  /*233f0*/  LD.E R6, desc[UR42][R8.64] ;  /* 0x0000002a08067980 */ /* 0x000ee4000c101900 */
[----:B---3--:R-:W-:-:S05]  /*23400*/  FMUL.FTZ R27, R11, R6 ;  /* 0x000000060b1b7220 */ /* 0x008fca0000410000 */
[----:B------:R3:W-:Y:S04]  /*23410*/  ST.E desc[UR42][R8.64], R27 ;  /* 0x0000001b08007985 */ /* 0x0007e8000c10192a */
[----:B------:R-:W1:Y:S04]  /*23420*/  LD.E R6, desc[UR42][R16.64+0x240] ;  /* 0x0002402a10067980 */ /* 0x000e68000c101900 */
[----:B------:R-:W4:Y:S04]  /*23430*/  LD.E R144, desc[UR42][R16.64+0x424] ;  /* 0x0004242a10907980 */ /* 0x000f28000c101900 */
[----:B------:R-:W2:Y:S04]  /*23440*/  LD.E R24, desc[UR42][R16.64+0x244] ;  /* 0x0002442a10187980 */ /* 0x000ea8000c101900 */
[----:B------:R-:W3:Y:S04]  /*23450*/  LD.E R26, desc[UR42][R16.64+0x250] ;  /* 0x0002502a101a7980 */ /* 0x000ee8000c101900 */
        /* <DEDUP_REMOVED lines=59> */
[C---:B-1----:R-:W-:Y:S01]  /*23810*/  FMUL.FTZ R7, R11.reuse, R6 ;  /* 0x000000060b077220 */ /* 0x042fe20000410000 */
[----:B----4-:R-:W-:-:S04]  /*23820*/  FMUL.FTZ R37, R11, R144 ;  /* 0x000000900b257220 */ /* 0x010fc80000410000 */
[----:B------:R0:W-:Y:S01]  /*23830*/  ST.E desc[UR42][R16.64+0x240], R7 ;  /* 0x0002400710007985 */ /* 0x0001e2000c10192a */
[C---:B--2---:R-:W-:Y:S01]  /*23840*/  FMUL.FTZ R25, R11.reuse, R24 ;  /* 0x000000180b197220 */ /* 0x044fe20000410000 */
[C---:B---3--:R-:W-:Y:S01]  /*23850*/  FMUL.FTZ R27, R11.reuse, R26 ;  /* 0x0000001a0b1b7220 */ /* 0x048fe20000410000 */
[C---:B-----5:R-:W-:Y:S01]  /*23860*/  FMUL.FTZ R29, R11.reuse, R28 ;  /* 0x0000001c0b1d7220 */ /* 0x060fe20000410000 */
[C---:B------:R-:W-:Y:S01]  /*23870*/  FMUL.FTZ R31, R11.reuse, R30 ;  /* 0x0000001e0b1f7220 */ /* 0x040fe20000410000 */
[----:B------:R-:W-:Y:S01]  /*23880*/  ST.E desc[UR42][R16.64+0x424], R37 ;  /* 0x0004242510007985 */ /* 0x000fe2000c10192a */
[----:B0-----:R-:W-:-:S03]  /*23890*/  FMUL.FTZ R7, R11, R36 ;  /* 0x000000240b077220 */ /* 0x001fc60000410000 */
        /* <DEDUP_REMOVED lines=9> */
[C---:B------:R-:W-:Y:S01]  /*23930*/  FMUL.FTZ R39, R11.reuse, R42 ;  /* 0x0000002a0b277220 */ /* 0x040fe20000410000 */
[C---:B-1----:R-:W-:Y:S01]  /*23940*/  FMUL.FTZ R27, R11.reuse, R44 ;  /* 0x0000002c0b1b7220 */ /* 0x042fe20000410000 */
[C---:B--2---:R-:W-:Y:S01]  /*23950*/  FMUL.FTZ R29, R11.reuse, R46 ;  /* 0x0000002e0b1d7220 */ /* 0x044fe20000410000 */
[C---:B---3--:R-:W-:Y:S01]  /*23960*/  FMUL.FTZ R31, R11.reuse, R48 ;  /* 0x000000300b1f7220 */ /* 0x048fe20000410000 */
[----:B------:R1:W-:Y:S01]  /*23970*/  ST.E desc[UR42][R16.64+0x264], R33 ;  /* 0x0002642110007985 */ /* 0x0003e2000c10192a */
[----:B0-----:R-:W-:-:S03]  /*23980*/  FMUL.FTZ R7, R11, R54 ;  /* 0x000000360b077220 */ /* 0x001fc60000410000 */
[----:B------:R0:W-:Y:S04]  /*23990*/  ST.E desc[UR42][R16.64+0x270], R35 ;  /* 0x0002702310007985 */ /* 0x0001e8000c10192a */
[----:B------:R2:W-:Y:S04]  /*239a0*/  ST.E desc[UR42][R16.64+0x280], R25 ;  /* 0x0002801910007985 */ /* 0x0005e8000c10192a */
[----:B------:R3:W-:Y:S01]  /*239b0*/  ST.E desc[UR42][R16.64+0x284], R37 ;  /* 0x0002842510007985 */ /* 0x0007e2000c10192a */
[----:B-1----:R-:W-:-:S03]  /*239c0*/  FMUL.FTZ R33, R11, R50 ;  /* 0x000000320b217220 */ /* 0x002fc60000410000 */
[----:B------:R1:W-:Y:S01]  /*239d0*/  ST.E desc[UR42][R16.64+0x290], R39 ;  /* 0x0002902710007985 */ /* 0x0003e2000c10192a */
[----:B0-----:R-:W-:-:S03]  /*239e0*/  FMUL.FTZ R35, R11, R52 ;  /* 0x000000340b237220 */ /* 0x001fc60000410000 */
[----:B------:R0:W-:Y:S01]  /*239f0*/  ST.E desc[UR42][R16.64+0x294], R27 ;  /* 0x0002941b10007985 */ /* 0x0001e2000c10192a */
[----:B--2---:R-:W-:-:S03]  /*23a00*/  FMUL.FTZ R25, R11, R56 ;  /* 0x000000380b197220 */ /* 0x004fc60000410000 */
[----:B------:R2:W-:Y:S01]  /*23a10*/  ST.E desc[UR42][R16.64+0x2a0], R29 ;  /* 0x0002a01d10007985 */ /* 0x0005e2000c10192a */
[----:B---3--:R-:W-:-:S03]  /*23a20*/  FMUL.FTZ R37, R11, R60 ;  /* 0x0000003c0b257220 */ /* 0x008fc60000410000 */
[----:B------:R3:W-:Y:S01]  /*23a30*/  ST.E desc[UR42][R16.64+0x2a4], R31 ;  /* 0x0002a41f10007985 */ /* 0x0007e2000c10192a */
[C---:B-1----:R-:W-:Y:S01]  /*23a40*/  FMUL.FTZ R39, R11.reuse, R62 ;  /* 0x0000003e0b277220 */ /* 0x042fe20000410000 */
[C---:B0-----:R-:W-:Y:S02]  /*23a50*/  FMUL.FTZ R27, R11.reuse, R58 ;  /* 0x0000003a0b1b7220 */ /* 0x041fe40000410000 */
[----:B------:R0:W-:Y:S01]  /*23a60*/  ST.E desc[UR42][R16.64+0x2c0], R7 ;  /* 0x0002c00710007985 */ /* 0x0001e2000c10192a */
[C---:B--2---:R-:W-:Y:S01]  /*23a70*/  FMUL.FTZ R29, R11.reuse, R64 ;  /* 0x000000400b1d7220 */ /* 0x044fe20000410000 */
[C---:B---3--:R-:W-:Y:S02]  /*23a80*/  FMUL.FTZ R31, R11.reuse, R66 ;  /* 0x000000420b1f7220 */ /* 0x048fe40000410000 */
[----:B------:R1:W-:Y:S01]  /*23a90*/  ST.E desc[UR42][R16.64+0x2b0], R33 ;  /* 0x0002b02110007985 */ /* 0x0003e2000c10192a */
[----:B0-----:R-:W-:-:S03]  /*23aa0*/  FMUL.FTZ R7, R11, R68 ;  /* 0x000000440b077220 */ /* 0x001fc60000410000 */
[----:B------:R0:W-:Y:S04]  /*23ab0*/  ST.E desc[UR42][R16.64+0x2b4], R35 ;  /* 0x0002b42310007985 */ /* 0x0001e8000c10192a */
[----:B------:R2:W-:Y:S01]  /*23ac0*/  ST.E desc[UR42][R16.64+0x2c4], R25 ;  /* 0x0002c41910007985 */ /* 0x0005e2000c10192a */
[----:B-1----:R-:W-:-:S03]  /*23ad0*/  FMUL.FTZ R33, R11, R70 ;  /* 0x000000460b217220 */ /* 0x002fc60000410000 */
[----:B------:R1:W-:Y:S04]  /*23ae0*/  ST.E desc[UR42][R16.64+0x2d0], R27 ;  /* 0x0002d01b10007985 */ /* 0x0003e8000c10192a */
[----:B------:R3:W-:Y:S01]  /*23af0*/  ST.E desc[UR42][R16.64+0x2d4], R37 ;  /* 0x0002d42510007985 */ /* 0x0007e2000c10192a */
[----:B0-----:R-:W-:-:S03]  /*23b00*/  FMUL.FTZ R35, R11, R72 ;  /* 0x000000480b237220 */ /* 0x001fc60000410000 */
[----:B------:R0:W-:Y:S01]  /*23b10*/  ST.E desc[UR42][R16.64+0x2e0], R39 ;  /* 0x0002e02710007985 */ /* 0x0001e2000c10192a */
[----:B--2---:R-:W-:-:S03]  /*23b20*/  FMUL.FTZ R25, R11, R74 ;  /* 0x0000004a0b197220 */ /* 0x004fc60000410000 */
[----:B------:R2:W-:Y:S01]  /*23b30*/  ST.E desc[UR42][R16.64+0x2e4], R29 ;  /* 0x0002e41d10007985 */ /* 0x0005e2000c10192a */
[----:B-1----:R-:W-:-:S03]  /*23b40*/  FMUL.FTZ R27, R11, R76 ;  /* 0x0000004c0b1b7220 */ /* 0x002fc60000410000 */
[----:B------:R1:W-:Y:S01]  /*23b50*/  ST.E desc[UR42][R16.64+0x2f0], R31 ;  /* 0x0002f01f10007985 */ /* 0x0003e2000c10192a */
[C---:B---3--:R-:W-:Y:S01]  /*23b60*/  FMUL.FTZ R37, R11.reuse, R80 ;  /* 0x000000500b257220 */ /* 0x048fe20000410000 */
[C---:B0-----:R-:W-:Y:S02]  /*23b70*/  FMUL.FTZ R39, R11.reuse, R82 ;  /* 0x000000520b277220 */ /* 0x041fe40000410000 */
[----:B------:R0:W-:Y:S01]  /*23b80*/  ST.E desc[UR42][R16.64+0x2f4], R7 ;  /* 0x0002f40710007985 */ /* 0x0001e2000c10192a */
[C---:B--2---:R-:W-:Y:S01]  /*23b90*/  FMUL.FTZ R29, R11.reuse, R78 ;  /* 0x0000004e0b1d7220 */ /* 0x044fe20000410000 */
[C---:B-1----:R-:W-:Y:S02]  /*23ba0*/  FMUL.FTZ R31, R11.reuse, R84 ;  /* 0x000000540b1f7220 */ /* 0x042fe40000410000 */
        /* <DEDUP_REMOVED lines=38> */
[----:B------:R0:W-:Y:S01]  /*23e10*/  ST.E desc[UR42][R16.64+0x394], R27 ;  /* 0x0003941b10007985 */ /* 0x0001e2000c10192a */
[----:B------:R-:W-:-:S03]  /*23e20*/  IMAD.U32 R6, RZ, RZ, UR5 ;  /* 0x00000005ff067e24 */ /* 0x000fc6000f8e00ff */
[----:B------:R2:W-:Y:S01]  /*23e30*/  ST.E desc[UR42][R16.64+0x3a0], R33 ;  /* 0x0003a02110007985 */ /* 0x0005e2000c10192a */
[----:B-1----:R-:W-:-:S03]  /*23e40*/  FMUL.FTZ R25, R11, R124 ;  /* 0x0000007c0b197220 */ /* 0x002fc60000410000 */
[----:B------:R1:W-:Y:S01]  /*23e50*/  ST.E desc[UR42][R16.64+0x3a4], R35 ;  /* 0x0003a42310007985 */ /* 0x0003e2000c10192a */
[----:B------:R-:W-:-:S03]  /*23e60*/  FMUL.FTZ R43, R11, R140 ;  /* 0x0000008c0b2b7220 */ /* 0x000fc60000410000 */
        /* <DEDUP_REMOVED lines=11> */
[C---:B-1----:R-:W-:Y:S01]  /*23f20*/  FMUL.FTZ R39, R11.reuse, R138 ;  /* 0x0000008a0b277220 */ /* 0x042fe20000410000 */
[----:B------:R-:W-:Y:S01]  /*23f30*/  FMUL.FTZ R11, R11, R142 ;  /* 0x0000008e0b0b7220 */ /* 0x000fe20000410000 */
[----:B0-----:R-:W-:Y:S01]  /*23f40*/  IMAD.U32 R7, RZ, RZ, UR7 ;  /* 0x00000007ff077e24 */ /* 0x001fe2000f8e00ff */
        /* <DEDUP_REMOVED lines=9> */
[----:B------:R3:W-:Y:S04]  /*23fe0*/  ST.E desc[UR42][R16.64+0x420], R11 ;  /* 0x0004200b10007985 */ /* 0x0007e8000c10192a */
[----:B0-----:R-:W1:Y:S01]  /*23ff0*/  LD.E R25, desc[UR42][R6.64] ;  /* 0x0000002a06197980 */ /* 0x001e62000c101900 */
[----:B------:R-:W-:-:S06]  /*24000*/  ULOP3.LUT UR6, UR4, 0xc, URZ, 0xfc, !UPT ;  /* 0x0000000c04067892 */ /* 0x000fcc000f8efc3f */
[----:B------:R-:W-:Y:S02]  /*24010*/  IMAD.U32 R24, RZ, RZ, UR6 ;  /* 0x00000006ff187e24 */ /* 0x000fe4000f8e00ff */
[----:B-1----:R-:W-:Y:S01]  /*24020*/  FMUL.FTZ R29, R10, R25 ;  /* 0x000000190a1d7220 */ /* 0x002fe20000410000 */
[----:B------:R-:W-:-:S04]  /*24030*/  IMAD.U32 R25, RZ, RZ, UR7 ;  /* 0x00000007ff197e24 */ /* 0x000fc8000f8e00ff */
[----:B------:R0:W-:Y:S04]  /*24040*/  ST.E desc[UR42][R6.64], R29 ;  /* 0x0000001d06007985 */ /* 0x0001e8000c10192a */
[----:B------:R-:W2:Y:S01]  /*24050*/  LD.E R25, desc[UR42][R24.64] ;  /* 0x0000002a18197980 */ /* 0x000ea2000c101900 */
[----:B------:R-:W-:Y:S02]  /*24060*/  IMAD.U32 R26, RZ, RZ, UR6 ;  /* 0x00000006ff1a7e24 */ /* 0x000fe4000f8e00ff */
[----:B------:R-:W-:Y:S02]  /*24070*/  IMAD.U32 R27, RZ, RZ, UR7 ;  /* 0x00000007ff1b7e24 */ /* 0x000fe4000f8e00ff */
[----:B--2---:R-:W-:-:S05]  /*24080*/  FMUL.FTZ R31, R10, R25 ;  /* 0x000000190a1f7220 */ /* 0x004fca0000410000 */
[----:B------:R1:W-:Y:S04]  /*24090*/  ST.E desc[UR42][R26.64], R31 ;  /* 0x0000001f1a007985 */ /* 0x0003e8000c10192a */
[----:B------:R-:W2:Y:S04]  /*240a0*/  LD.E R147, desc[UR42][R16.64+0x42c] ;  /* 0x00042c2a10937980 */ /* 0x000ea8000c101900 */
[----:B---3--:R-:W3:Y:S04]  /*240b0*/  LD.E R11, desc[UR42][R16.64+0x248] ;  /* 0x0002482a100b7980 */ /* 0x008ee8000c101900 */
[----:B------:R-:W4:Y:S04]  /*240c0*/  LD.E R33, desc[UR42][R16.64+0x24c] ;  /* 0x00024c2a10217980 */ /* 0x000f28000c101900 */
[----:B------:R-:W5:Y:S04]  /*240d0*/  LD.E R35, desc[UR42][R16.64+0x258] ;  /* 0x0002582a10237980 */ /* 0x000f68000c101900 */
[----:B------:R-:W5:Y:S04]  /*240e0*/  LD.E R37, desc[UR42][R16.64+0x25c] ;  /* 0x00025c2a10257980 */ /* 0x000f68000c101900 */
[----:B------:R-:W5:Y:S04]  /*240f0*/  LD.E R39, desc[UR42][R16.64+0x268] ;  /* 0x0002682a10277980 */ /* 0x000f68000c101900 */
        /* <DEDUP_REMOVED lines=182> */
[----:B------:R-:W3:Y:S04]  /*24c60*/  LD.E R25, desc[UR42][R2.64] ;  /* 0x0000002a02197980 */ /* 0x000ee8000c101900 */
[----:B------:R-:W3:Y:S04]  /*24c70*/  LD.E.64 R10, desc[UR42][R16.64+0xa8] ;  /* 0x0000a82a100a7980 */ /* 0x000ee8000c101b00 */
[----:B--2---:R0:W-:Y:S04]  /*24c80*/  ST.E desc[UR42][R16.64+0x230], R31 ;  /* 0x0002301f10007985 */ /* 0x0041e8000c10192a */
[----:B------:R-:W2:Y:S01]  /*24c90*/  LD.E R33, desc[UR42][R8.64] ;  /* 0x0000002a08217980 */ /* 0x000ea2000c101900 */
[----:B------:R-:W-:-:S03]  /*24ca0*/  IMAD.U32 R27, RZ, RZ, UR7 ;  /* 0x00000007ff1b7e24 */ /* 0x000fc6000f8e00ff */
[----:B--2---:R2:W-:Y:S04]  /*24cb0*/  ST.E desc[UR42][R8.64], R33 ;  /* 0x0000002108007985 */ /* 0x0045e8000c10192a */
[----:B------:R-:W4:Y:S01]  /*24cc0*/  LD.E R35, desc[UR42][R6.64] ;  /* 0x0000002a06237980 */ /* 0x000f22000c101900 */
[----:B------:R-:W-:Y:S02]  /*24cd0*/  IMAD.U32 R28, RZ, RZ, UR6 ;  /* 0x00000006ff1c7e24 */ /* 0x000fe4000f8e00ff */
[----:B------:R-:W-:Y:S01]  /*24ce0*/  IMAD.U32 R29, RZ, RZ, UR7 ;  /* 0x00000007ff1d7e24 */ /* 0x000fe2000f8e00ff */
[----:B----4-:R4:W-:Y:S04]  /*24cf0*/  ST.E desc[UR42][R6.64], R35 ;  /* 0x0000002306007985 */ /* 0x0109e8000c10192a */
[----:B------:R-:W5:Y:S04]  /*24d00*/  LD.E R27, desc[UR42][R26.64] ;  /* 0x0000002a1a1b7980 */ /* 0x000f68000c101900 */
[----:B-----5:R5:W-:Y:S04]  /*24d10*/  ST.E desc[UR42][R28.64], R27 ;  /* 0x0000001b1c007985 */ /* 0x020be8000c10192a */
[----:B------:R-:W3:Y:S04]  /*24d20*/  LD.E R37, desc[UR42][R16.64+0x240] ;  /* 0x0002402a10257980 */ /* 0x000ee8000c101900 */
[----:B0-----:R-:W3:Y:S04]  /*24d30*/  LD.E R31, desc[UR42][R16.64+0x244] ;  /* 0x0002442a101f7980 */ /* 0x001ee8000c101900 */
[----:B------:R-:W3:Y:S04]  /*24d40*/  LD.E R39, desc[UR42][R16.64+0x248] ;  /* 0x0002482a10277980 */ /* 0x000ee8000c101900 */
[----:B------:R-:W3:Y:S04]  /*24d50*/  LD.E R43, desc[UR42][R16.64+0x24c] ;  /* 0x00024c2a102b7980 */ /* 0x000ee8000c101900 */
[----:B--2---:R-:W2:Y:S04]  /*24d60*/  LD.E R33, desc[UR42][R16.64+0x250] ;  /* 0x0002502a10217980 */ /* 0x004ea8000c101900 */
[----:B------:R-:W2:Y:S04]  /*24d70*/  LD.E R45, desc[UR42][R16.64+0x254] ;  /* 0x0002542a102d7980 */ /* 0x000ea8000c101900 */
[----:B------:R-:W2:Y:S04]  /*24d80*/  LD.E R47, desc[UR42][R16.64+0x258] ;  /* 0x0002582a102f7980 */ /* 0x000ea8000c101900 */
[----:B----4-:R-:W4:Y:S04]  /*24d90*/  LD.E R35, desc[UR42][R16.64+0x25c] ;  /* 0x00025c2a10237980 */ /* 0x010f28000c101900 */
[----:B------:R-:W4:Y:S04]  /*24da0*/  LD.E R49, desc[UR42][R16.64+0x260] ;  /* 0x0002602a10317980 */ /* 0x000f28000c101900 */
        /* <DEDUP_REMOVED lines=115> */
[----:B---3--:R-:W-:Y:S04]  /*254e0*/  ST.E desc[UR42][R16.64+0x240], R37 ;  /* 0x0002402510007985 */ /* 0x008fe8000c10192a */
[----:B------:R-:W-:Y:S04]  /*254f0*/  ST.E desc[UR42][R16.64+0x244], R31 ;  /* 0x0002441f10007985 */ /* 0x000fe8000c10192a */
[----:B------:R-:W-:Y:S04]  /*25500*/  ST.E desc[UR42][R16.64+0x248], R39 ;  /* 0x0002482710007985 */ /* 0x000fe8000c10192a */
[----:B------:R-:W-:Y:S04]  /*25510*/  ST.E desc[UR42][R16.64+0x24c], R43 ;  /* 0x00024c2b10007985 */ /* 0x000fe8000c10192a */
[----:B--2---:R-:W-:Y:S04]  /*25520*/  ST.E desc[UR42][R16.64+0x250], R33 ;  /* 0x0002502110007985 */ /* 0x004fe8000c10192a */
[----:B------:R-:W-:Y:S04]  /*25530*/  ST.E desc[UR42][R16.64+0x254], R45 ;  /* 0x0002542d10007985 */ /* 0x000fe8000c10192a */
[----:B------:R-:W-:Y:S04]  /*25540*/  ST.E desc[UR42][R16.64+0x258], R47 ;  /* 0x0002582f10007985 */ /* 0x000fe8000c10192a */
[----:B----4-:R-:W-:Y:S04]  /*25550*/  ST.E desc[UR42][R16.64+0x25c], R35 ;  /* 0x00025c2310007985 */ /* 0x010fe8000c10192a */
[----:B------:R-:W-:Y:S04]  /*25560*/  ST.E desc[UR42][R16.64+0x260], R49 ;  /* 0x0002603110007985 */ /* 0x000fe8000c10192a */
        /* <DEDUP_REMOVED lines=116> */
[----:B------:R-:W-:-:S02]  /*25cb0*/  IMAD.U32 R27, RZ, RZ, UR7 ;  /* 0x00000007ff1b7e24 */ /* 0x000fc4000f8e00ff */
[----:B--2---:R-:W-:Y:S01]  /*25cc0*/  IMAD.U32 R26, RZ, RZ, UR6 ;  /* 0x00000006ff1a7e24 */ /* 0x004fe2000f8e00ff */
[----:B------:R-:W-:Y:S01]  /*25cd0*/  F2FP.BF16.F32.PACK_AB R168, R41, R168 ;  /* 0x000000a829a8723e */ /* 0x000fe200000010ff */
[----:B------:R-:W-:Y:S01]  /*25ce0*/  IMAD R10, R25, 0xc00, R10 ;  /* 0x00000c00190a7824 */ /* 0x000fe200078e020a */
[----:B---3--:R-:W2:Y:S04]  /*25cf0*/  LD.E R28, desc[UR42][R16.64+0x240] ;  /* 0x0002402a101c7980 */ /* 0x008ea8000c101900 */
[----:B------:R-:W2:Y:S04]  /*25d00*/  LD.E R27, desc[UR42][R26.64] ;  /* 0x0000002a1a1b7980 */ /* 0x000ea8000c101900 */
[----:B------:R-:W2:Y:S04]  /*25d10*/  LD.E R29, desc[UR42][R16.64+0x244] ;  /* 0x0002442a101d7980 */ /* 0x000ea8000c101900 */
[----:B----4-:R-:W2:Y:S04]  /*25d20*/  LD.E R30, desc[UR42][R16.64+0x248] ;  /* 0x0002482a101e7980 */ /* 0x010ea8000c101900 */
[----:B------:R-:W2:Y:S04]  /*25d30*/  LD.E R31, desc[UR42][R16.64+0x24c] ;  /* 0x00024c2a101f7980 */ /* 0x000ea8000c101900 */
[----:B-----5:R-:W2:Y:S04]  /*25d40*/  LD.E R32, desc[UR42][R16.64+0x250] ;  /* 0x0002502a10207980 */ /* 0x020ea8000c101900 */
[----:B------:R-:W2:Y:S04]  /*25d50*/  LD.E R33, desc[UR42][R16.64+0x254] ;  /* 0x0002542a10217980 */ /* 0x000ea8000c101900 */
[----:B-1----:R-:W2:Y:S04]  /*25d60*/  LD.E R34, desc[UR42][R16.64+0x258] ;  /* 0x0002582a10227980 */ /* 0x002ea8000c101900 */
        /* <DEDUP_REMOVED lines=124> */
[----:B------:R-:W-:Y:S02]  /*26530*/  F2FP.BF16.F32.PACK_AB R169, R13, R169 ;  /* 0x000000a90da9723e */ /* 0x000fe400000010ff */
[----:B------:R-:W-:Y:S01]  /*26540*/  F2FP.BF16.F32.PACK_AB R171, R12, R171 ;  /* 0x000000ab0cab723e */ /* 0x000fe200000010ff */
[----:B------:R-:W-:Y:S01]  /*26550*/  VOTEU.ANY UP0, P1 ;  /* 0x00000000003f7886 */ /* 0x000fe20000800100 */
[----:B------:R-:W-:Y:S02]  /*26560*/  VIADD R12, R10, 0x80 ;  /* 0x000000800a0c7836 */ /* 0x000fe40000000000 */
[----:B------:R-:W-:Y:S01]  /*26570*/  IMAD.MOV.U32 R13, RZ, RZ, R11 ;  /* 0x000000ffff0d7224 */ /* 0x000fe200078e000b */
[----:B--2---:R-:W-:-:S06]  /*26580*/  WARPGROUP.ARRIVE ;  /* 0x00000000000079c5 */ /* 0x004fcc0000000000 */
[----:B------:R-:W-:Y:S01]  /*26590*/  HGMMA.64x256x16.F32.BF16 R24, R168, gdesc[UR8].tnspB, R24, UP0, gsb0 ;  /* 0x43e00008a8187df0 */ /* 0x000fe2000b801818 */
[----:B------:R-:W-:Y:S01]  /*265a0*/  R2UR UR10, R12 ;  /* 0x000000000c0a72ca */ /* 0x000fe200000e0000 */
[----:B------:R-:W-:Y:S01]  /*265b0*/  IMAD.U32 R12, RZ, RZ, UR6 ;  /* 0x00000006ff0c7e24 */ /* 0x000fe2000f8e00ff */
[----:B------:R-:W-:Y:S01]  /*265c0*/  R2UR UR11, R13 ;  /* 0x000000000d0b72ca */ /* 0x000fe200000e0000 */
[----:B------:R-:W-:Y:S01]  /*265d0*/  IMAD.U32 R13, RZ, RZ, UR7 ;  /* 0x00000007ff0d7e24 */ /* 0x000fe2000f8e00ff */
        /* <DEDUP_REMOVED lines=135> */
[----:B------:R-:W-:Y:S02]  /*26e50*/  VIADD R12, R10, 0x100 ;  /* 0x000001000a0c7836 */ /* 0x000fe40000000000 */
[----:B------:R-:W-:Y:S01]  /*26e60*/  IMAD.MOV.U32 R13, RZ, RZ, R11 ;  /* 0x000000ffff0d7224 */ /* 0x000fe200078e000b */
[----:B------:R-:W-:Y:S02]  /*26e70*/  STL [R1+0x88], R4 ;  /* 0x0000880401007387 */ /* 0x000fe40000100800 */
[----:B------:R-:W-:Y:S01]  /*26e80*/  R2UR UR10, R12 ;  /* 0x000000000c0a72ca */ /* 0x000fe200000e0000 */
[----:B------:R-:W-:Y:S01]  /*26e90*/  IMAD.U32 R12, RZ, RZ, UR6 ;  /* 0x00000006ff0c7e24 */ /* 0x000fe2000f8e00ff */
[----:B------:R-:W-:Y:S01]  /*26ea0*/  R2UR UR11, R13 ;  /* 0x000000000d0b72ca */ /* 0x000fe200000e0000 */
[----:B------:R-:W-:Y:S01]  /*26eb0*/  IMAD.U32 R13, RZ, RZ, UR7 ;  /* 0x00000007ff0d7e24 */ /* 0x000fe2000f8e00ff */
[----:B------:R-:W-:-:S02]  /*26ec0*/  WARPGROUP.DEPBAR.LE gsb0, 0x0 ;  /* 0x00008000000079c5 */ /* 0x000fc40000010000 */
[----:B------:R-:W-:Y:S01]  /*26ed0*/  ST.E desc[UR42][R16.64+0x230], R24 ;  /* 0x0002301810007985 */ /* 0x000fe2000c10192a */
[----:B------:R-:W-:Y:S02]  /*26ee0*/  F2FP.BF16.F32.PACK_AB R168, R213, R214 ;  /* 0x000000d6d5a8723e */ /* 0x000fe400000010ff */
        /* <DEDUP_REMOVED lines=280> */
[----:B------:R-:W-:Y:S02]  /*28070*/  IMAD.U32 R13, RZ, RZ, UR7 ;  /* 0x00000007ff0d7e24 */ /* 0x000fe4000f8e00ff */
[----:B------:R-:W-:Y:S01]  /*28080*/  VIADD R10, R10, 0x280 ;  /* 0x000002800a0a7836 */ /* 0x000fe20000000000 */
        /* <DEDUP_REMOVED lines=136> */
[----:B------:R-:W-:Y:S01]  /*28910*/  IMAD.U32 R10, RZ, RZ, UR6 ;  /* 0x00000006ff0a7e24 */ /* 0x000fe2000f8e00ff */
[----:B------:R-:W-:Y:S01]  /*28920*/  R2UR UR11, R11 ;  /* 0x000000000b0b72ca */ /* 0x000fe200000e0000 */
[----:B------:R-:W-:Y:S01]  /*28930*/  IMAD.U32 R11, RZ, RZ, UR7 ;  /* 0x00000007ff0b7e24 */ /* 0x000fe2000f8e00ff */
[----:B------:R-:W-:Y:S01]  /*28940*/  STL [R1+0x88], R4 ;  /* 0x0000880401007387 */ /* 0x000fe20000100800 */
[----:B------:R-:W-:-:S03]  /*28950*/  WARPGROUP.DEPBAR.LE gsb0, 0x0 ;  /* 0x00008000000079c5 */ /* 0x000fc60000010000 */
        /* <DEDUP_REMOVED lines=135> */
[----:B------:R-:W-:Y:S01]  /*291d0*/  STL [R1+0x88], R4 ;  /* 0x0000880401007387 */ /* 0x000fe20000100800 */
[----:B------:R-:W-:Y:S01]  /*291e0*/  IMAD.U32 R11, RZ, RZ, UR7 ;  /* 0x00000007ff0b7e24 */ /* 0x000fe2000f8e00ff */
[----:B------:R-:W-:Y:S02]  /*291f0*/  WARPGROUP.DEPBAR.LE gsb0, 0x0 ;  /* 0x00008000000079c5 */ /* 0x000fe40000010000 */
        /* <DEDUP_REMOVED lines=129> */
[----:B------:R-:W2:Y:S04]  /*29a10*/  LD.E R5, desc[UR42][R16.64+0x230] ;  /* 0x0002302a10057980 */ /* 0x000ea8000c101900 */
[----:B--2---:R1:W-:Y:S04]  /*29a20*/  ST.E desc[UR42][R16.64+0x230], R5 ;  /* 0x0002300510007985 */ /* 0x0043e8000c10192a */
[----:B0-----:R-:W2:Y:S01]  /*29a30*/  LD.E R11, desc[UR42][R8.64] ;  /* 0x0000002a080b7980 */ /* 0x001ea2000c101900 */
[----:B------:R-:W-:-:S02]  /*29a40*/  IMAD.U32 R14, RZ, RZ, UR6 ;  /* 0x00000006ff0e7e24 */ /* 0x000fc4000f8e00ff */
        /* <DEDUP_REMOVED lines=264> */
.L_x_13001:
[----:B------:R-:W-:Y:S05]  /*2aad0*/  BSYNC B0 ;  /* 0x0000000000007941 */ /* 0x000fea0003800000 */
.L_x_13000:
[C---:B------:R-:W-:Y:S01]  /*2aae0*/  ISETP.GT.AND P0, PT, R0.reuse, R165, PT ;  /* 0x000000a50000720c */ /* 0x040fe20003f04270 */
[----:B------:R-:W-:-:S12]  /*2aaf0*/  VIADD R0, R0, 0xffffffff ;  /* 0xffffffff00007836 */ /* 0x000fd80000000000 */
[----:B------:R-:W-:Y:S05]  /*2ab00*/  @P0 BRA `(.L_x_13002) ;  /* 0xffffff4c00340947 */ /* 0x000fea000383ffff */
.L_x_12975:
[----:B0-----:R-:W2:Y:S01]  /*2ab10*/  LDL R5, [R1+0x450] ;  /* 0x0004500001057983 */ /* 0x001ea20000100800 */
[----:B------:R-:W-:Y:S05]  /*2ab20*/  WARPSYNC.ALL ;  /* 0x0000000000007948 */ /* 0x000fea0003800000 */
[----:B------:R-:W3:Y:S04]  /*2ab30*/  LDL R6, [R1+0x454] ;  /* 0x0004540001067983 */ /* 0x000ee80000100800 */
[----:B------:R-:W4:Y:S04]  /*2ab40*/  LDL R136, [R1+0x218] ;  /* 0x0002180001887983 */ /* 0x000f280000100800 */
        /* <DEDUP_REMOVED lines=62> */
[----:B--2---:R-:W0:Y:S02]  /*2af30*/  SHFL.BFLY PT, R0, R5, 0x2, 0x1f ;  /* 0x0c401f0005007f89 */ /* 0x004e2400000e0000 */
[----:B0-----:R-:W-:-:S05]  /*2af40*/  FADD.FTZ R0, R5, R0 ;  /* 0x0000000005007221 */ /* 0x001fca0000010000 */
[----:B------:R-:W0:Y:S02]  /*2af50*/  SHFL.BFLY PT, R3, R0, 0x1, 0x1f ;  /* 0x0c201f0000037f89 */ /* 0x000e2400000e0000 */
[----:B0-----:R-:W-:Y:S01]  /*2af60*/  FADD.FTZ R2, R0, R3 ;  /* 0x0000000300027221 */ /* 0x001fe20000010000 */
[----:B----4-:R-:W-:Y:S01]  /*2af70*/  VIADD R136, R136, 0x1 ;  /* 0x0000000188887836 */ /* 0x010fe20000000000 */
[----:B------:R-:W2:Y:S04]  /*2af80*/  LDL R0, [R1+0x224] ;  /* 0x0002240001007983 */ /* 0x000ea80000100800 */
[----:B------:R-:W-:Y:S04]  /*2af90*/  STL [R1+0x450], R2 ;  /* 0x0004500201007387 */ /* 0x000fe80000100800 */
[----:B------:R-:W4:Y:S04]  /*2afa0*/  LDL R147, [R1+0x450] ;  /* 0x0004500001937983 */ /* 0x000f280000100800 */
[----:B---3--:R-:W0:Y:S02]  /*2afb0*/  SHFL.BFLY PT, R3, R6, 0x2, 0x1f ;  /* 0x0c401f0006037f89 */ /* 0x008e2400000e0000 */
[----:B0-----:R-:W-:Y:S01]  /*2afc0*/  FADD.FTZ R3, R3, R6 ;  /* 0x0000000603037221 */ /* 0x001fe20000010000 */
[----:B------:R-:W-:Y:S01]  /*2afd0*/  ISETP.NE.AND P2, PT, R136, 0x2, PT ;  /* 0x000000028800780c */ /* 0x000fe20003f45270 */
[----:B------:R-:W3:Y:S04]  /*2afe0*/  LDL.64 R6, [R1+0x418] ;  /* 0x0004180001067983 */ /* 0x000ee80000100a00 */
[----:B-1----:R-:W0:Y:S08]  /*2aff0*/  SHFL.BFLY PT, R4, R3, 0x1, 0x1f ;  /* 0x0c201f0003047f89 */ /* 0x002e3000000e0000 */
[----:B------:R-:W5:Y:S01]  /*2b000*/  @!P2 LDL R134, [R1+0x21c] ;  /* 0x00021c000186a983 */ /* 0x000f620000100800 */
[----:B0-----:R-:W-:-:S03]  /*2b010*/  FADD.FTZ R140, R3, R4 ;  /* 0x00000004038c7221 */ /* 0x001fc60000010000 */
[----:B------:R-:W3:Y:S02]  /*2b020*/  LDL.64 R4, [R1+0x408] ;  /* 0x0004080001047983 */ /* 0x000ee40000100a00 */
[----:B------:R-:W-:Y:S02]  /*2b030*/  FSETP.NE.FTZ.AND P1, PT, R140, RZ, PT ;  /* 0x000000ff8c00720b */ /* 0x000fe40003f35000 */
[----:B------:R-:W3:Y:S11]  /*2b040*/  LDL.64 R2, [R1+0x428] ;  /* 0x0004280001027983 */ /* 0x000ef60000100a00 */
[----:B------:R-:W3:Y:S04]  /*2b050*/  @P1 LDL R143, [R1+0x460] ;  /* 0x00046000018f1983 */ /* 0x000ee80000100800 */
[----:B------:R-:W3:Y:S01]  /*2b060*/  @P1 LDL R145, [R1+0x444] ;  /* 0x0004440001911983 */ /* 0x000ee20000100800 */
[----:B------:R-:W-:-:S02]  /*2b070*/  IMAD.MOV.U32 R142, RZ, RZ, -0x800000 ;  /* 0xff800000ff8e7424 */ /* 0x000fc400078e00ff */
[----:B------:R-:W-:Y:S02]  /*2b080*/  IMAD.MOV.U32 R137, RZ, RZ, RZ ;  /* 0x000000ffff897224 */ /* 0x000fe400078e00ff */
[----:B------:R-:W-:Y:S01]  /*2b090*/  IMAD.MOV.U32 R144, RZ, RZ, -0x800000 ;  /* 0xff800000ff907424 */ /* 0x000fe200078e00ff */
[----:B------:R0:W-:Y:S08]  /*2b0a0*/  BAR.ARV R188, 0x100 ;  /* 0x000400bc0000751d */ /* 0x0001f00000002000 */
[----:B------:R-:W-:Y:S06]  /*2b0b0*/  BAR.ARV 0x8, 0x180 ;  /* 0x0206000000007b1d */ /* 0x000fec0000002000 */
[----:B----4-:R-:W-:-:S13]  /*2b0c0*/  FSETP.NE.FTZ.AND P0, PT, R147, RZ, PT ;  /* 0x000000ff9300720b */ /* 0x010fda0003f15000 */
[----:B------:R-:W4:Y:S04]  /*2b0d0*/  @P0 LDL R138, [R1+0x460] ;  /* 0x00046000018a0983 */ /* 0x000f280000100800 */
[----:B------:R-:W3:Y:S01]  /*2b0e0*/  @P0 LDL R139, [R1+0x440] ;  /* 0x00044000018b0983 */ /* 0x000ee20000100800 */
[----:B------:R-:W1:Y:S02]  /*2b0f0*/  @P0 MUFU.LG2 R141, R147 ;  /* 0x00000093008d0308 */ /* 0x000e640000000c00 */
[----:B-1----:R-:W-:-:S06]  /*2b100*/  @P0 FMUL.FTZ R141, R141, 0.69314718246459960938 ;  /* 0x3f3172188d8d0820 */ /* 0x002fcc0000410000 */
[----:B------:R-:W-:Y:S08]  /*2b110*/  @P1 MUFU.LG2 R146, R140 ;  /* 0x0000008c00921308 */ /* 0x000ff00000000c00 */
[----:B------:R-:W1:Y:S01]  /*2b120*/  @P0 MUFU.RCP R137, R147 ;  /* 0x0000009300890308 */ /* 0x000e620000001000 */
[----:B-----5:R-:W-:Y:S01]  /*2b130*/  @!P2 LOP3.LUT R134, R134, 0x1, RZ, 0x3c, !PT ;  /* 0x000000018686a812 */ /* 0x020fe200078e3cff */
[----:B--2---:R-:W-:Y:S01]  /*2b140*/  VIADD R0, R0, 0x1 ;  /* 0x0000000100007836 */ /* 0x004fe20000000000 */
        /* <DEDUP_REMOVED lines=101> */
[----:B----4-:R-:W-:-:S04]  /*2b7a0*/  @P0 FMUL.FTZ R138, R138, 0.69314718246459960938 ;  /* 0x3f3172188a8a0820 */ /* 0x010fc80000410000 */
[----:B---3--:R-:W-:Y:S01]  /*2b7b0*/  @P0 FFMA.FTZ R142, R138, R139, R141 ;  /* 0x0000008b8a8e0223 */ /* 0x008fe2000001008d */
        /* <DEDUP_REMOVED lines=106> */
.L_x_12885:
[----:B------:R-:W-:Y:S05]  /*2be60*/  WARPSYNC.ALL ;  /* 0x0000000000007948 */ /* 0x000fea0003800000 */
[----:B------:R-:W1:Y:S08]  /*2be70*/  S2UR UR5, SR_CgaCtaId ;  /* 0x00000000000579c3 */ /* 0x000e700000008800 */
[----:B------:R-:W-:Y:S06]  /*2be80*/  BAR.SYNC.DEFER_BLOCKING 0x5, 0x180 ;  /* 0x0146000000007b1d */ /* 0x000fec0000010000 */
[----:B------:R-:W-:Y:S01]  /*2be90*/  UMOV UR4, 0x400 ;  /* 0x0000040000047882 */ /* 0x000fe20000000000 */
[----:B------:R-:W-:Y:S01]  /*2bea0*/  BSSY B0, `(.L_x_13003) ;  /* 0x00002e3000007945 */ /* 0x000fe20003800000 */
[----:B-1----:R-:W-:-:S06]  /*2beb0*/  ULEA UR4, UR5, UR4, 0x18 ;  /* 0x0000000405047291 */ /* 0x002fcc000f8ec03f */
[----:B0-----:R-:W-:-:S05]  /*2bec0*/  IMAD.U32 R144, RZ, RZ, UR4 ;  /* 0x00000004ff907e24 */ /* 0x001fca000f8e00ff */
[----:B------:R0:W1:Y:S01]  /*2bed0*/  LDS.128 R120, [R144+0x324d0] ;  /* 0x0324d00090787984 */ /* 0x0000620000000c00 */
[----:B------:R-:W-:Y:S06]  /*2bee0*/  BAR.ARV 0x4, 0x180 ;  /* 0x0106000000007b1d */ /* 0x000fec0000002000 */
[----:B------:R-:W-:Y:S05]  /*2bef0*/  @P0 BRA `(.L_x_13004) ;  /* 0x0000002000280947 */ /* 0x000fea0003800000 */
        /* <DEDUP_REMOVED lines=32> */
[----:B------:R-:W0:Y:S01]  /*2c100*/  S2R R19, SR_SWINHI ;  /* 0x0000000000137919 */ /* 0x000e220000002f00 */
[----:B------:R-:W-:Y:S05]  /*2c110*/  WARPSYNC.ALL ;  /* 0x0000000000007948 */ /* 0x000fea0003800000 */
[----:B------:R-:W-:Y:S01]  /*2c120*/  ULDC.64 UR4, c[0x0][0xd00] ;  /* 0x0003400000047ab9 */ /* 0x000fe20000000a00 */
[----:B-----5:R-:W-:-:S02]  /*2c130*/  MOV R2, R144 ;  /* 0x0000009000027202 */ /* 0x020fc40000000f00 */
[----:B0-----:R-:W-:-:S03]  /*2c140*/  MOV R3, R19 ;  /* 0x0000001300037202 */ /* 0x001fc60000000f00 */
[----:B------:R-:W-:-:S03]  /*2c150*/  IMAD.WIDE R18, R235, 0x2, R2 ;  /* 0x00000002eb127825 */ /* 0x000fc600078e0202 */
[----:B------:R-:W-:-:S04]  /*2c160*/  IADD3 R0, P1, R18, 0x20, RZ ;  /* 0x0000002012007810 */ /* 0x000fc80007f3e0ff */
[----:B------:R-:W-:Y:S02]  /*2c170*/  LOP3.LUT R213, R0, 0x380, RZ, 0xc0, !PT ;  /* 0x0000038000d57812 */ /* 0x000fe400078ec0ff */
[C---:B------:R-:W-:Y:S02]  /*2c180*/  IADD3 R146, P3, R18.reuse, 0x60, RZ ;  /* 0x0000006012927810 */ /* 0x040fe40007f7e0ff */
[----:B------:R-:W-:Y:S02]  /*2c190*/  SHF.R.U64 R213, R213, 0x3, RZ ;  /* 0x00000003d5d57819 */ /* 0x000fe400000012ff */
[C---:B------:R-:W-:Y:S02]  /*2c1a0*/  IADD3 R148, P2, R18.reuse, 0x40, RZ ;  /* 0x0000004012947810 */ /* 0x040fe40007f5e0ff */
[C---:B------:R-:W-:Y:S01]  /*2c1b0*/  IADD3 R20, P4, R18.reuse, 0x4000, RZ ;  /* 0x0000400012147810 */ /* 0x040fe20007f9e0ff */
[----:B------:R-:W-:Y:S01]  /*2c1c0*/  IMAD.X R207, RZ, RZ, R19, P1 ;  /* 0x000000ffffcf7224 */ /* 0x000fe200008e0613 */
[----:B------:R-:W-:-:S02]  /*2c1d0*/  IADD3 R145, P0, R18, 0x4040, RZ ;  /* 0x0000404012917810 */ /* 0x000fc40007f1e0ff */
[----:B------:R-:W-:Y:S02]  /*2c1e0*/  IADD3 R170, P1, R18, 0x4060, RZ ;  /* 0x0000406012aa7810 */ /* 0x000fe40007f3e0ff */
[----:B------:R-:W-:Y:S02]  /*2c1f0*/  LOP3.LUT R190, R146, 0x380, RZ, 0xc0, !PT ;  /* 0x0000038092be7812 */ /* 0x000fe400078ec0ff */
[----:B------:R-:W-:Y:S02]  /*2c200*/  LOP3.LUT R206, R213, R0, RZ, 0x3c, !PT ;  /* 0x00000000d5ce7212 */ /* 0x000fe400078e3cff */
[----:B------:R-:W-:Y:S02]  /*2c210*/  LOP3.LUT R186, R148, 0x380, RZ, 0xc0, !PT ;  /* 0x0000038094ba7812 */ /* 0x000fe400078ec0ff */
[----:B------:R-:W-:Y:S02]  /*2c220*/  LOP3.LUT R213, R20, 0x380, RZ, 0xc0, !PT ;  /* 0x0000038014d57812 */ /* 0x000fe400078ec0ff */
[----:B------:R-:W-:Y:S01]  /*2c230*/  LOP3.LUT R0, R145, 0x380, RZ, 0xc0, !PT ;  /* 0x0000038091007812 */ /* 0x000fe200078ec0ff */
[--C-:B------:R-:W-:Y:S01]  /*2c240*/  IMAD.X R203, RZ, RZ, R19.reuse, P3 ;  /* 0x000000ffffcb7224 */ /* 0x100fe200018e0613 */
[----:B------:R-:W-:Y:S01]  /*2c250*/  SHF.R.U64 R217, R190, 0x3, RZ ;  /* 0x00000003bed97819 */ /* 0x000fe200000012ff */
[--C-:B------:R-:W-:Y:S01]  /*2c260*/  IMAD.X R191, RZ, RZ, R19.reuse, P1 ;  /* 0x000000ffffbf7224 */ /* 0x100fe200008e0613 */
[----:B------:R-:W-:Y:S01]  /*2c270*/  SHF.R.U64 R215, R186, 0x3, RZ ;  /* 0x00000003bad77819 */ /* 0x000fe200000012ff */
[----:B------:R-:W-:Y:S01]  /*2c280*/  IMAD.X R199, RZ, RZ, R19, P4 ;  /* 0x000000ffffc77224 */ /* 0x000fe200020e0613 */
[----:B------:R-:W-:-:S02]  /*2c290*/  SHF.R.U64 R213, R213, 0x3, RZ ;  /* 0x00000003d5d57819 */ /* 0x000fc400000012ff */
[C---:B-1----:R-:W-:Y:S02]  /*2c2a0*/  IADD3 R120, P5, R18.reuse, 0x4020, RZ ;  /* 0x0000402012787810 */ /* 0x042fe40007fbe0ff */
[C---:B------:R-:W-:Y:S02]  /*2c2b0*/  IADD3 R168, P3, R18.reuse, 0x8020, RZ ;  /* 0x0000802012a87810 */ /* 0x040fe40007f7e0ff */
[----:B------:R-:W-:Y:S02]  /*2c2c0*/  IADD3 R189, P1, R18, 0xc020, RZ ;  /* 0x0000c02012bd7810 */ /* 0x000fe40007f3e0ff */
[----:B------:R-:W-:Y:S01]  /*2c2d0*/  SHF.R.U64 R0, R0, 0x3, RZ ;  /* 0x0000000300007819 */ /* 0x000fe200000012ff */
[----:B------:R-:W-:Y:S01]  /*2c2e0*/  IMAD.X R205, RZ, RZ, R19, P2 ;  /* 0x000000ffffcd7224 */ /* 0x000fe200010e0613 */
[C---:B------:R-:W-:Y:S02]  /*2c2f0*/  IADD3 R211, P4, R18.reuse, 0x8040, RZ ;  /* 0x0000804012d37810 */ /* 0x040fe40007f9e0ff */
[----:B------:R-:W-:-:S02]  /*2c300*/  LOP3.LUT R21, R18, 0x380, RZ, 0xc0, !PT ;  /* 0x0000038012157812 */ /* 0x000fc400078ec0ff */
[----:B------:R-:W-:Y:S02]  /*2c310*/  LOP3.LUT R202, R217, R146, RZ, 0x3c, !PT ;  /* 0x00000092d9ca7212 */ /* 0x000fe400078e3cff */
[----:B------:R-:W-:Y:S02]  /*2c320*/  IADD3 R150, P2, R18, 0x8000, RZ ;  /* 0x0000800012967810 */ /* 0x000fe40007f5e0ff */
[----:B------:R-:W-:Y:S02]  /*2c330*/  LOP3.LUT R204, R215, R148, RZ, 0x3c, !PT ;  /* 0x00000094d7cc7212 */ /* 0x000fe400078e3cff */
[----:B------:R-:W-:Y:S02]  /*2c340*/  LOP3.LUT R217, R170, 0x380, RZ, 0xc0, !PT ;  /* 0x00000380aad97812 */ /* 0x000fe400078ec0ff */
[----:B------:R-:W-:Y:S01]  /*2c350*/  LOP3.LUT R198, R213, R20, RZ, 0x3c, !PT ;  /* 0x00000014d5c67212 */ /* 0x000fe200078e3cff */
[----:B------:R-:W-:Y:S01]  /*2c360*/  IMAD.X R147, RZ, RZ, R19, P1 ;  /* 0x000000ffff937224 */ /* 0x000fe200008e0613 */
[----:B------:R-:W-:-:S02]  /*2c370*/  LOP3.LUT R215, R120, 0x380, RZ, 0xc0, !PT ;  /* 0x0000038078d77812 */ /* 0x000fc400078ec0ff */
[----:B------:R-:W-:Y:S02]  /*2c380*/  LOP3.LUT R194, R0, R145, RZ, 0x3c, !PT ;  /* 0x0000009100c27212 */ /* 0x000fe400078e3cff */
[----:B------:R-:W-:Y:S01]  /*2c390*/  LOP3.LUT R213, R168, 0x380, RZ, 0xc0, !PT ;  /* 0x00000380a8d57812 */ /* 0x000fe200078ec0ff */
[--C-:B------:R-:W-:Y:S01]  /*2c3a0*/  IMAD.X R195, RZ, RZ, R19.reuse, P0 ;  /* 0x000000ffffc37224 */ /* 0x100fe200000e0613 */
[----:B------:R-:W-:Y:S02]  /*2c3b0*/  LOP3.LUT R0, R211, 0x380, RZ, 0xc0, !PT ;  /* 0x00000380d3007812 */ /* 0x000fe400078ec0ff */
[----:B------:R-:W-:Y:S02]  /*2c3c0*/  SHF.R.U64 R209, R21, 0x3, RZ ;  /* 0x0000000315d17819 */ /* 0x000fe400000012ff */
[----:B------:R-:W-:Y:S01]  /*2c3d0*/  ISETP.NE.U32.AND P1, PT, RZ, UR4, PT ;  /* 0x00000004ff007c0c */ /* 0x000fe2000bf25070 */
[--C-:B------:R-:W-:Y:S01]  /*2c3e0*/  IMAD.X R197, RZ, RZ, R19.reuse, P5 ;  /* 0x000000ffffc57224 */ /* 0x100fe200028e0613 */
[----:B------:R-:W-:Y:S01]  /*2c3f0*/  IADD3 R165, P0, R18, 0xc000, RZ ;  /* 0x0000c00012a57810 */ /* 0x000fe20007f1e0ff */
[--C-:B------:R-:W-:Y:S01]  /*2c400*/  IMAD.X R187, RZ, RZ, R19.reuse, P2 ;  /* 0x000000ffffbb7224 */ /* 0x100fe200010e0613 */
[----:B------:R-:W-:Y:S01]  /*2c410*/  SHF.R.U64 R217, R217, 0x3, RZ ;  /* 0x00000003d9d97819 */ /* 0x000fe200000012ff */
[----:B------:R-:W-:Y:S01]  /*2c420*/  IMAD.X R171, RZ, RZ, R19, P3 ;  /* 0x000000ffffab7224 */ /* 0x000fe200018e0613 */
[----:B------:R-:W-:-:S02]  /*2c430*/  LOP3.LUT R145, R150, 0x380, RZ, 0xc0, !PT ;  /* 0x0000038096917812 */ /* 0x000fc400078ec0ff */
[----:B------:R-:W-:Y:S02]  /*2c440*/  SHF.R.U64 R215, R215, 0x3, RZ ;  /* 0x00000003d7d77819 */ /* 0x000fe400000012ff */
[----:B------:R-:W-:Y:S02]  /*2c450*/  SHF.R.U64 R213, R213, 0x3, RZ ;  /* 0x00000003d5d57819 */ /* 0x000fe400000012ff */
[C---:B------:R-:W-:Y:S02]  /*2c460*/  IADD3 R208, P5, R18.reuse, 0x8060, RZ ;  /* 0x0000806012d07810 */ /* 0x040fe40007fbe0ff */
[C---:B------:R-:W-:Y:S02]  /*2c470*/  IADD3 R200, P2, R18.reuse, 0xc040, RZ ;  /* 0x0000c04012c87810 */ /* 0x040fe40007f5e0ff */
[----:B------:R-:W-:Y:S02]  /*2c480*/  IADD3 R185, P3, R18, 0xc060, RZ ;  /* 0x0000c06012b97810 */ /* 0x000fe40007f7e0ff */
[----:B------:R-:W-:-:S02]  /*2c490*/  SHF.R.U64 R0, R0, 0x3, RZ ;  /* 0x0000000300007819 */ /* 0x000fc400000012ff */
[----:B------:R-:W-:Y:S02]  /*2c4a0*/  LOP3.LUT R18, R209, R18, RZ, 0x3c, !PT ;  /* 0x00000012d1127212 */ /* 0x000fe400078e3cff */
[----:B------:R-:W-:Y:S01]  /*2c4b0*/  ISETP.NE.AND.EX P1, PT, RZ, UR5, PT, P1 ;  /* 0x00000005ff007c0c */ /* 0x000fe2000bf25310 */
[----:B------:R-:W-:Y:S01]  /*2c4c0*/  ULDC.64 UR4, c[0x0][0xd08] ;  /* 0x0003420000047ab9 */ /* 0x000fe20000000a00 */
[----:B------:R-:W-:Y:S01]  /*2c4d0*/  LOP3.LUT R190, R217, R170, RZ, 0x3c, !PT ;  /* 0x000000aad9be7212 */ /* 0x000fe200078e3cff */
[----:B------:R-:W-:Y:S01]  /*2c4e0*/  IMAD.X R149, RZ, RZ, R19, P0 ;  /* 0x000000ffff957224 */ /* 0x000fe200000e0613 */
[----:B------:R-:W-:Y:S02]  /*2c4f0*/  SHF.R.U64 R145, R145, 0x3, RZ ;  /* 0x0000000391917819 */ /* 0x000fe400000012ff */
[----:B------:R-:W-:Y:S02]  /*2c500*/  LOP3.LUT R196, R215, R120, RZ, 0x3c, !PT ;  /* 0x00000078d7c47212 */ /* 0x000fe400078e3cff */
[----:B------:R-:W-:-:S02]  /*2c510*/  LOP3.LUT R170, R213, R168, RZ, 0x3c, !PT ;  /* 0x000000a8d5aa7212 */ /* 0x000fc400078e3cff */
[----:B------:R-:W-:Y:S02]  /*2c520*/  LOP3.LUT R215, R208, 0x380, RZ, 0xc0, !PT ;  /* 0x00000380d0d77812 */ /* 0x000fe400078ec0ff */
[----:B------:R-:W-:Y:S02]  /*2c530*/  LOP3.LUT R168, R0, R211, RZ, 0x3c, !PT ;  /* 0x000000d300a87212 */ /* 0x000fe400078e3cff */
[----:B------:R-:W-:Y:S02]  /*2c540*/  ISETP.NE.U32.AND P0, PT, RZ, UR4, PT ;  /* 0x00000004ff007c0c */ /* 0x000fe4000bf05070 */
[----:B------:R-:W-:Y:S02]  /*2c550*/  LOP3.LUT R0, R165, 0x380, RZ, 0xc0, !PT ;  /* 0x00000380a5007812 */ /* 0x000fe400078ec0ff */
[----:B------:R-:W-:Y:S02]  /*2c560*/  MOV R18, R18 ;  /* 0x0000001200127202 */ /* 0x000fe40000000f00 */
[----:B------:R-:W-:-:S02]  /*2c570*/  LOP3.LUT R186, R145, R150, RZ, 0x3c, !PT ;  /* 0x0000009691ba7212 */ /* 0x000fc400078e3cff */
[----:B------:R-:W-:Y:S02]  /*2c580*/  LOP3.LUT R20, R189, 0x380, RZ, 0xc0, !PT ;  /* 0x00000380bd147812 */ /* 0x000fe400078ec0ff */
[----:B------:R-:W-:Y:S02]  /*2c590*/  MOV R206, R206 ;  /* 0x000000ce00ce7202 */ /* 0x000fe40000000f00 */
[----:B------:R-:W-:Y:S02]  /*2c5a0*/  LOP3.LUT R145, R200, 0x380, RZ, 0xc0, !PT ;  /* 0x00000380c8917812 */ /* 0x000fe400078ec0ff */
[----:B------:R-:W-:Y:S02]  /*2c5b0*/  MOV R204, R204 ;  /* 0x000000cc00cc7202 */ /* 0x000fe40000000f00 */
[----:B------:R-:W-:Y:S02]  /*2c5c0*/  SHF.R.U64 R215, R215, 0x3, RZ ;  /* 0x00000003d7d77819 */ /* 0x000fe400000012ff */
[----:B------:R-:W-:-:S02]  /*2c5d0*/  LOP3.LUT R120, R185, 0x380, RZ, 0xc0, !PT ;  /* 0x00000380b9787812 */ /* 0x000fc400078ec0ff */
[----:B------:R-:W-:Y:S02]  /*2c5e0*/  MOV R202, R202 ;  /* 0x000000ca00ca7202 */ /* 0x000fe40000000f00 */
[----:B------:R-:W-:Y:S02]  /*2c5f0*/  ISETP.NE.AND.EX P0, PT, RZ, UR5, PT, P0 ;  /* 0x00000005ff007c0c */ /* 0x000fe4000bf05300 */
        /* <DEDUP_REMOVED lines=20> */
[----:B------:R-:W-:Y:S01]  /*2c740*/  IMAD.X R169, RZ, RZ, R19, P4 ;  /* 0x000000ffffa97224 */ /* 0x000fe200020e0613 */
[----:B------:R-:W-:Y:S01]  /*2c750*/  SHF.R.U64 R0, R0, 0x3, RZ ;  /* 0x0000000300007819 */ /* 0x000fe200000012ff */
[----:B------:R0:W-:Y:S01]  /*2c760*/  STSM.16.M88.4 [R18], R140 ;  /* 0x0000008c12007844 */ /* 0x0001e20000000200 */
[----:B------:R-:W-:Y:S02]  /*2c770*/  MOV R198, R198 ;  /* 0x000000c600c67202 */ /* 0x000fe40000000f00 */
        /* <DEDUP_REMOVED lines=12> */
[----:B------:R1:W-:Y:S01]  /*2c840*/  STSM.16.M88.4 [R204], R124 ;  /* 0x0000007ccc007844 */ /* 0x0003e20000000200 */
[----:B------:R-:W-:Y:S02]  /*2c850*/  SHF.R.U64 R145, R145, 0x3, RZ ;  /* 0x0000000391917819 */ /* 0x000fe400000012ff */
[----:B------:R-:W-:Y:S02]  /*2c860*/  MOV R194, R194 ;  /* 0x000000c200c27202 */ /* 0x000fe40000000f00 */
[----:B------:R-:W-:-:S02]  /*2c870*/  F2FP.BF16.F32.PACK_AB R90, R85, R84 ;  /* 0x00000054555a723e */ /* 0x000fc400000010ff */
[----:B------:R-:W-:Y:S02]  /*2c880*/  F2FP.BF16.F32.PACK_AB R91, R87, R86 ;  /* 0x00000056575b723e */ /* 0x000fe400000010ff */
[----:B------:R-:W-:Y:S02]  /*2c890*/  F2FP.BF16.F32.PACK_AB R81, R83, R82 ;  /* 0x000000525351723e */ /* 0x000fe400000010ff */
[----:B------:R-:W-:Y:S01]  /*2c8a0*/  F2FP.BF16.F32.PACK_AB R72, R73, R72 ;  /* 0x000000484948723e */ /* 0x000fe200000010ff */
[----:B------:R1:W-:Y:S01]  /*2c8b0*/  STSM.16.M88.4 [R202], R112 ;  /* 0x00000070ca007844 */ /* 0x0003e20000000200 */
[----:B------:R-:W-:Y:S02]  /*2c8c0*/  LOP3.LUT R150, R215, R208, RZ, 0x3c, !PT ;  /* 0x000000d0d7967212 */ /* 0x000fe400078e3cff */
[----:B------:R-:W-:Y:S02]  /*2c8d0*/  SHF.R.U64 R120, R120, 0x3, RZ ;  /* 0x0000000378787819 */ /* 0x000fe400000012ff */
[----:B------:R-:W-:-:S02]  /*2c8e0*/  MOV R190, R190 ;  /* 0x000000be00be7202 */ /* 0x000fc40000000f00 */
[----:B------:R-:W-:Y:S02]  /*2c8f0*/  F2FP.BF16.F32.PACK_AB R82, R77, R76 ;  /* 0x0000004c4d52723e */ /* 0x000fe400000010ff */
[----:B------:R-:W-:Y:S02]  /*2c900*/  F2FP.BF16.F32.PACK_AB R83, R79, R78 ;  /* 0x0000004e4f53723e */ /* 0x000fe400000010ff */
[----:B------:R-:W-:Y:S02]  /*2c910*/  F2FP.BF16.F32.PACK_AB R73, R75, R74 ;  /* 0x0000004a4b49723e */ /* 0x000fe400000010ff */
[----:B------:R-:W-:Y:S01]  /*2c920*/  F2FP.BF16.F32.PACK_AB R64, R65, R64 ;  /* 0x000000404140723e */ /* 0x000fe200000010ff */
[----:B------:R-:W-:Y:S01]  /*2c930*/  IMAD.X R21, RZ, RZ, R19, P2 ;  /* 0x000000ffff157224 */ /* 0x000fe200010e0613 */
[----:B------:R-:W-:Y:S01]  /*2c940*/  LOP3.LUT R148, R0, R165, RZ, 0x3c, !PT ;  /* 0x000000a500947212 */ /* 0x000fe200078e3cff */
[----:B------:R1:W-:Y:S01]  /*2c950*/  STSM.16.M88.4 [R198], R104 ;  /* 0x00000068c6007844 */ /* 0x0003e20000000200 */
        /* <DEDUP_REMOVED lines=13> */
[----:B------:R1:W-:Y:S01]  /*2ca30*/  STSM.16.M88.4 [R194], R88 ;  /* 0x00000058c2007844 */ /* 0x0003e20000000200 */
[----:B------:R-:W-:Y:S02]  /*2ca40*/  LOP3.LUT R20, R145, R200, RZ, 0x3c, !PT ;  /* 0x000000c891147212 */ /* 0x000fe400078e3cff */
        /* <DEDUP_REMOVED lines=13> */
[----:B------:R-:W-:Y:S01]  /*2cb20*/  MOV R148, R148 ;  /* 0x0000009400947202 */ /* 0x000fe20000000f00 */
[----:B------:R-:W2:Y:S01]  /*2cb30*/  LDC.64 R44, c[0x0][0xd00] ;  /* 0x00034000ff2c7b82 */ /* 0x000ea20000000a00 */
[----:B------:R-:W-:-:S02]  /*2cb40*/  F2FP.BF16.F32.PACK_AB R42, R37, R36 ;  /* 0x00000024252a723e */ /* 0x000fc400000010ff */
[----:B------:R-:W-:Y:S02]  /*2cb50*/  F2FP.BF16.F32.PACK_AB R43, R39, R38 ;  /* 0x00000026272b723e */ /* 0x000fe400000010ff */
[----:B------:R-:W-:Y:S02]  /*2cb60*/  F2FP.BF16.F32.PACK_AB R33, R35, R34 ;  /* 0x000000222321723e */ /* 0x000fe400000010ff */
[----:B------:R-:W-:Y:S01]  /*2cb70*/  F2FP.BF16.F32.PACK_AB R24, R25, R24 ;  /* 0x000000181918723e */ /* 0x000fe200000010ff */
[----:B------:R1:W-:Y:S01]  /*2cb80*/  STSM.16.M88.4 [R170], R64 ;  /* 0x00000040aa007844 */ /* 0x0003e20000000200 */
[----:B------:R-:W-:Y:S02]  /*2cb90*/  MOV R146, R146 ;  /* 0x0000009200927202 */ /* 0x000fe40000000f00 */
        /* <DEDUP_REMOVED lines=8> */
[----:B------:R-:W-:Y:S01]  /*2cc20*/  F2FP.BF16.F32.PACK_AB R9, R11, R10 ;  /* 0x0000000a0b09723e */ /* 0x000fe200000010ff */
[----:B------:R1:W-:Y:S01]  /*2cc30*/  STSM.16.M88.4 [R150], R48 ;  /* 0x0000003096007844 */ /* 0x0003e20000000200 */
[----:B------:R-:W-:Y:S01]  /*2cc40*/  MOV R208, R208 ;  /* 0x000000d000d07202 */ /* 0x000fe20000000f00 */
[----:B------:R-:W-:Y:S01]  /*2cc50*/  ULDC UR4, c[0x0][0xb88] ;  /* 0x0002e20000047ab9 */ /* 0x000fe20000000800 */
[----:B------:R-:W-:Y:S01]  /*2cc60*/  F2FP.BF16.F32.PACK_AB R10, R5, R4 ;  /* 0x00000004050a723e */ /* 0x000fe200000010ff */
[----:B0-----:R-:W-:Y:S01]  /*2cc70*/  IMAD.MOV.U32 R18, RZ, RZ, RZ ;  /* 0x000000ffff127224 */ /* 0x001fe200078e00ff */
[----:B------:R-:W-:Y:S01]  /*2cc80*/  F2FP.BF16.F32.PACK_AB R11, R7, R6 ;  /* 0x00000006070b723e */ /* 0x000fe200000010ff */
[----:B------:R-:W0:Y:S01]  /*2cc90*/  @P0 LDC.64 R4, c[0x0][0xd08] ;  /* 0x00034200ff040b82 */ /* 0x000e220000000a00 */
[----:B------:R1:W-:Y:S04]  /*2cca0*/  STSM.16.M88.4 [R148], R40 ;  /* 0x0000002894007844 */ /* 0x0003e80000000200 */
[----:B------:R1:W-:Y:S01]  /*2ccb0*/  STSM.16.M88.4 [R146], R32 ;  /* 0x0000002092007844 */ /* 0x0003e20000000200 */
[----:B--2---:R-:W-:-:S02]  /*2ccc0*/  IMAD.WIDE R44, R179, 0x4, R44 ;  /* 0x00000004b32c7825 */ /* 0x004fc400078e022c */
[----:B------:R-:W2:Y:S01]  /*2ccd0*/  LDC R21, c[0x0][0xce8] ;  /* 0x00033a00ff157b82 */ /* 0x000ea20000000800 */
[----:B------:R1:W-:Y:S04]  /*2cce0*/  STSM.16.M88.4 [R20], R24 ;  /* 0x0000001814007844 */ /* 0x0003e80000000200 */
[----:B------:R1:W-:Y:S03]  /*2ccf0*/  STSM.16.M88.4 [R208], R8 ;  /* 0x00000008d0007844 */ /* 0x0003e60000000200 */
[----:B------:R-:W-:Y:S01]  /*2cd00*/  BAR.SYNC.DEFER_BLOCKING 0x1, 0x100 ;  /* 0x0044000000007b1d */ /* 0x000fe20000010000 */
[----:B------:R-:W-:Y:S02]  /*2cd10*/  IMAD.U32 R0, RZ, RZ, UR4 ;  /* 0x00000004ff007e24 */ /* 0x000fe4000f8e00ff */
[----:B0-----:R-:W-:-:S03]  /*2cd20*/  @P0 IMAD.WIDE R4, R179, 0x4, R4 ;  /* 0x00000004b3040825 */ /* 0x001fc600078e0204 */
[----:B------:R1:W5:Y:S04]  /*2cd30*/  @P1 LDG.E R18, desc[UR42][R44.64] ;  /* 0x0000002a2c121981 */ /* 0x000368000c1e1900 */
[----:B------:R1:W5:Y:S01]  /*2cd40*/  @P0 LDG.E R0, desc[UR42][R4.64] ;  /* 0x0000002a04000981 */ /* 0x000362000c1e1900 */
[----:B------:R-:W-:Y:S05]  /*2cd50*/  @P0 BRA `(.L_x_13005) ;  /* 0x0000000000100947 */ /* 0x000fea0003800000 */
[----:B------:R-:W-:Y:S05]  /*2cd60*/  @!P1 BRA `(.L_x_13005) ;  /* 0x00000000000c9947 */ /* 0x000fea0003800000 */
[----:B-1----:R-:W3:Y:S04]  /*2cd70*/  LDG.E R5, desc[UR42][R44.64] ;  /* 0x0000002a2c057981 */ /* 0x002ee8000c1e1900 */
[----:B-----5:R-:W3:Y:S02]  /*2cd80*/  LDG.E R0, desc[UR42][R44.64+0x4] ;  /* 0x0000042a2c007981 */ /* 0x020ee4000c1e1900 */
[----:B---3--:R-:W-:-:S07]  /*2cd90*/  IMAD.IADD R0, R0, 0x1, -R5 ;  /* 0x0000000100007824 */ /* 0x008fce00078e0a05 */
.L_x_13005:
[----:B-12--5:R-:W-:Y:S01]  /*2cda0*/  IMAD R20, R0, R21, RZ ;  /* 0x0000001500147224 */ /* 0x026fe200078e02ff */
[----:B------:R-:W-:Y:S01]  /*2cdb0*/  LOP3.LUT P0, RZ, R226, 0x3, RZ, 0xc0, !PT ;  /* 0x00000003e2ff7812 */ /* 0x000fe2000780c0ff */
[--C-:B------:R-:W-:Y:S01]  /*2cdc0*/  IMAD.IADD R15, R192, 0x1, R177.reuse ;  /* 0x00000001c00f7824 */ /* 0x100fe200078e02b1 */
[----:B------:R-:W-:Y:S01]  /*2cdd0*/  ISETP.NE.AND P2, PT, R21, 0x1, PT ;  /* 0x000000011500780c */ /* 0x000fe20003f45270 */
[----:B------:R-:W-:Y:S01]  /*2cde0*/  IMAD.IADD R8, R234, 0x1, R177 ;  /* 0x00000001ea087824 */ /* 0x000fe200078e02b1 */
[----:B------:R-:W-:Y:S02]  /*2cdf0*/  ULDC.64 UR4, c[0x0][0xc90] ;  /* 0x0003240000047ab9 */ /* 0x000fe40000000a00 */
[----:B------:R-:W-:-:S09]  /*2ce00*/  ISETP.GE.OR P3, PT, R15, R20, P0 ;  /* 0x000000140f00720c */ /* 0x000fd20000766670 */
[----:B------:R-:W0:Y:S04]  /*2ce10*/  @P2 LDC R5, c[0x0][0xcec] ;  /* 0x00033b00ff052b82 */ /* 0x000e280000000800 */
[----:B------:R-:W2:Y:S01]  /*2ce20*/  @!P3 LDL R11, [R1+0x450] ;  /* 0x00045000010bb983 */ /* 0x000ea20000100800 */
[----:B------:R-:W-:Y:S01]  /*2ce30*/  SHF.R.S32.HI R0, RZ, 0x1f, R178 ;  /* 0x0000001fff007819 */ /* 0x000fe200000114b2 */
[----:B------:R-:W-:Y:S01]  /*2ce40*/  IMAD.MOV.U32 R4, RZ, RZ, R8 ;  /* 0x000000ffff047224 */ /* 0x000fe200078e0008 */
[----:B------:R-:W-:Y:S01]  /*2ce50*/  SHF.R.S32.HI R19, RZ, 0x1f, R18 ;  /* 0x0000001fff137819 */ /* 0x000fe20000011412 */
[----:B------:R-:W1:Y:S01]  /*2ce60*/  @P2 LDC R6, c[0x0][0xcf0] ;  /* 0x00033c00ff062b82 */ /* 0x000e620000000800 */
[----:B------:R-:W-:Y:S01]  /*2ce70*/  SHF.R.S32.HI R76, RZ, 0x1f, R179 ;  /* 0x0000001fff4c7819 */ /* 0x000fe200000114b3 */
[----:B------:R-:W-:Y:S01]  /*2ce80*/  IMAD R7, R0, UR4, RZ ;  /* 0x0000000400077c24 */ /* 0x000fe2000f8e02ff */
[----:B------:R-:W-:-:S02]  /*2ce90*/  SEL R77, R179, RZ, !P1 ;  /* 0x000000ffb34d7207 */ /* 0x000fc40004800000 */
[----:B------:R-:W-:-:S03]  /*2cea0*/  SEL R76, R76, RZ, !P1 ;  /* 0x000000ff4c4c7207 */ /* 0x000fc60004800000 */
[----:B------:R-:W3:Y:S01]  /*2ceb0*/  @P2 LDC R79, c[0x0][0xcec] ;  /* 0x00033b00ff4f2b82 */ /* 0x000ee20000000800 */
[----:B0-----:R-:W-:-:S07]  /*2cec0*/  @P2 IMAD.HI.U32 R5, R8, R5, RZ ;  /* 0x0000000508052227 */ /* 0x001fce00078e00ff */
[----:B------:R-:W0:Y:S01]  /*2ced0*/  @P2 LDC R81, c[0x0][0xcf0] ;  /* 0x00033c00ff512b82 */ /* 0x000e220000000800 */
[----:B-1----:R-:W-:Y:S01]  /*2cee0*/  @P2 SHF.R.U32.HI R4, RZ, R6, R5 ;  /* 0x00000006ff042219 */ /* 0x002fe20000011605 */
[C---:B------:R-:W-:Y:S02]  /*2cef0*/  IMAD R5, R178.reuse, UR5, R7 ;  /* 0x00000005b2057c24 */ /* 0x040fe4000f8e0207 */
[----:B------:R-:W-:Y:S01]  /*2cf00*/  IMAD.WIDE.U32 R6, R178, UR4, R18 ;  /* 0x00000004b2067c25 */ /* 0x000fe2000f8e0012 */
[----:B------:R-:W-:Y:S01]  /*2cf10*/  ULDC.64 UR4, c[0x0][0xc98] ;  /* 0x0003260000047ab9 */ /* 0x000fe20000000a00 */
[--C-:B------:R-:W-:Y:S02]  /*2cf20*/  SHF.R.S32.HI R13, RZ, 0x1f, R4.reuse ;  /* 0x0000001fff0d7819 */ /* 0x100fe40000011404 */
[----:B------:R-:W-:Y:S02]  /*2cf30*/  IMAD.MOV R9, RZ, RZ, -R4 ;  /* 0x000000ffff097224 */ /* 0x000fe400078e0a04 */
[----:B------:R-:W-:-:S02]  /*2cf40*/  IMAD.IADD R7, R7, 0x1, R5 ;  /* 0x0000000107077824 */ /* 0x000fc400078e0205 */
[----:B------:R-:W-:Y:S02]  /*2cf50*/  IMAD R9, R21, R9, R8 ;  /* 0x0000000915097224 */ /* 0x000fe400078e0208 */
[----:B------:R-:W-:Y:S02]  /*2cf60*/  IMAD R8, R76, UR4, RZ ;  /* 0x000000044c087c24 */ /* 0x000fe4000f8e02ff */
[----:B------:R-:W-:Y:S01]  /*2cf70*/  IMAD.WIDE.U32 R6, R77, UR4, R6 ;  /* 0x000000044d067c25 */ /* 0x000fe2000f8e0006 */
[----:B------:R-:W-:-:S03]  /*2cf80*/  SHF.R.S32.HI R5, RZ, 0x1f, R9 ;  /* 0x0000001fff057819 */ /* 0x000fc60000011409 */
[----:B------:R-:W-:Y:S01]  /*2cf90*/  IMAD R8, R77, UR5, R8 ;  /* 0x000000054d087c24 */ /* 0x000fe2000f8e0208 */
[----:B------:R-:W-:Y:S01]  /*2cfa0*/  IADD3 R4, P1, R4, R6, RZ ;  /* 0x0000000604047210 */ /* 0x000fe20007f3e0ff */
[----:B------:R-:W-:Y:S02]  /*2cfb0*/  ULDC.64 UR4, c[0x0][0xc88] ;  /* 0x0003220000047ab9 */ /* 0x000fe40000000a00 */
[----:B------:R-:W-:Y:S01]  /*2cfc0*/  IMAD R6, R5, UR4, RZ ;  /* 0x0000000405067c24 */ /* 0x000fe2000f8e02ff */
[----:B------:R-:W-:-:S03]  /*2cfd0*/  IADD3.X R5, R13, R7, R8, P1, !PT ;  /* 0x000000070d057210 */ /* 0x000fc60000ffe408 */
[C---:B------:R-:W-:Y:S02]  /*2cfe0*/  IMAD R7, R9.reuse, UR5, R6 ;  /* 0x0000000509077c24 */ /* 0x040fe4000f8e0206 */
[----:B------:R-:W-:Y:S01]  /*2cff0*/  IMAD.WIDE.U32 R4, R9, UR4, R4 ;  /* 0x0000000409047c25 */ /* 0x000fe2000f8e0004 */
[----:B------:R-:W-:-:S03]  /*2d000*/  ULDC.64 UR4, c[0x0][0xc50] ;  /* 0x0003140000047ab9 */ /* 0x000fc60000000a00 */
[----:B------:R-:W-:Y:S01]  /*2d010*/  IMAD.IADD R5, R5, 0x1, R7 ;  /* 0x0000000105057824 */ /* 0x000fe200078e0207 */
[----:B------:R-:W-:-:S04]  /*2d020*/  LEA R10, P1, R4, UR4, 0x2 ;  /* 0x00000004040a7c11 */ /* 0x000fc8000f8210ff */
[----:B------:R-:W-:Y:S01]  /*2d030*/  LEA.HI.X R4, R4, UR5, R5, 0x2, P1 ;  /* 0x0000000504047c11 */ /* 0x000fe200088f1405 */
[----:B------:R-:W-:Y:S01]  /*2d040*/  SHFL.IDX PT, R6, R10, RZ, 0x1c1f ;  /* 0x001c1fff0a067589 */ /* 0x000fe200000e0000 */
[----:B------:R-:W-:Y:S01]  /*2d050*/  VIADD R5, R15, 0x8 ;  /* 0x000000080f057836 */ /* 0x000fe20000000000 */
[----:B------:R-:W-:Y:S02]  /*2d060*/  ULDC.64 UR4, c[0x0][0xba0] ;  /* 0x0002e80000047ab9 */ /* 0x000fe40000000a00 */
[----:B------:R-:W2:Y:S02]  /*2d070*/  SHFL.IDX PT, R7, R4, RZ, 0x1c1f ;  /* 0x001c1fff04077589 */ /* 0x000ea400000e0000 */
[----:B------:R-:W-:Y:S02]  /*2d080*/  ISETP.GE.OR P0, PT, R5, R20, P0 ;  /* 0x000000140500720c */ /* 0x000fe40000706670 */
[----:B--2---:R1:W-:Y:S11]  /*2d090*/  @!P3 ST.E desc[UR42][R6.64], R11 ;  /* 0x0000000b0600b985 */ /* 0x0043f6000c10192a */
[----:B------:R-:W2:Y:S01]  /*2d0a0*/  @!P0 LDL R59, [R1+0x454] ;  /* 0x00045400013b8983 */ /* 0x000ea20000100800 */
[----:B------:R-:W-:-:S03]  /*2d0b0*/  IMAD R5, R210, 0x40, R160 ;  /* 0x00000040d2057824 */ /* 0x000fc600078e02a0 */
[----:B------:R-:W-:Y:S01]  /*2d0c0*/  SHFL.IDX PT, R54, R10, 0x1, 0x1c1f ;  /* 0x003c1f000a367f89 */ /* 0x000fe200000e0000 */
[----:B------:R-:W-:-:S03]  /*2d0d0*/  IMAD.WIDE R2, R5, 0x2, R2 ;  /* 0x0000000205027825 */ /* 0x000fc600078e0202 */
[----:B------:R4:W2:Y:S01]  /*2d0e0*/  SHFL.IDX PT, R55, R4, 0x1, 0x1c1f ;  /* 0x003c1f0004377f89 */ /* 0x0008a200000e0000 */
[C---:B------:R-:W-:Y:S02]  /*2d0f0*/  IADD3 R25, P4, R2.reuse, 0x3000, RZ ;  /* 0x0000300002197810 */ /* 0x040fe40007f9e0ff */
[C---:B------:R-:W-:Y:S02]  /*2d100*/  IADD3 R9, P1, R2.reuse, 0x1000, RZ ;  /* 0x0000100002097810 */ /* 0x040fe40007f3e0ff */
[----:B------:R-:W-:Y:S02]  /*2d110*/  IADD3 R13, P5, R2, 0x2000, RZ ;  /* 0x00002000020d7810 */ /* 0x000fe40007fbe0ff */
[----:B------:R-:W-:Y:S02]  /*2d120*/  LOP3.LUT R24, R25, 0x380, RZ, 0xc0, !PT ;  /* 0x0000038019187812 */ /* 0x000fe400078ec0ff */
[----:B------:R-:W-:Y:S02]  /*2d130*/  LOP3.LUT R8, R9, 0x380, RZ, 0xc0, !PT ;  /* 0x0000038009087812 */ /* 0x000fe400078ec0ff */
[----:B------:R-:W-:-:S02]  /*2d140*/  LOP3.LUT R12, R13, 0x380, RZ, 0xc0, !PT ;  /* 0x000003800d0c7812 */ /* 0x000fc400078ec0ff */
        /* <DEDUP_REMOVED lines=53> */
[C---:B------:R-:W-:Y:S02]  /*2d4a0*/  IADD3 R69, P5, R2.reuse, 0xe000, RZ ;  /* 0x0000e00002457810 */ /* 0x040fe40007fbe0ff */
[----:B-1----:R-:W-:Y:S02]  /*2d4b0*/  LOP3.LUT R7, R2, 0x380, RZ, 0xc0, !PT ;  /* 0x0000038002077812 */ /* 0x002fe400078ec0ff */
[----:B----4-:R-:W-:Y:S02]  /*2d4c0*/  LOP3.LUT R4, R5, 0x380, RZ, 0xc0, !PT ;  /* 0x0000038005047812 */ /* 0x010fe400078ec0ff */
        /* <DEDUP_REMOVED lines=9> */
[----:B------:R-:W-:Y:S01]  /*2d560*/  LOP3.LUT R60, R60, R61, RZ, 0x3c, !PT ;  /* 0x0000003d3c3c7212 */ /* 0x000fe200078e3cff */
[--C-:B------:R-:W-:Y:S01]  /*2d570*/  IMAD.X R61, RZ, RZ, R3.reuse, P3 ;  /* 0x000000ffff3d7224 */ /* 0x100fe200018e0603 */
[----:B------:R-:W-:Y:S01]  /*2d580*/  LOP3.LUT R64, R64, R65, RZ, 0x3c, !PT ;  /* 0x0000004140407212 */ /* 0x000fe200078e3cff */
[--C-:B------:R-:W-:Y:S01]  /*2d590*/  IMAD.X R65, RZ, RZ, R3.reuse, P1 ;  /* 0x000000ffff417224 */ /* 0x100fe200008e0603 */
[----:B------:R-:W-:Y:S01]  /*2d5a0*/  LOP3.LUT R68, R68, R69, RZ, 0x3c, !PT ;  /* 0x0000004544447212 */ /* 0x000fe200078e3cff */
[----:B------:R-:W-:Y:S01]  /*2d5b0*/  IMAD.X R69, RZ, RZ, R3, P5 ;  /* 0x000000ffff457224 */ /* 0x000fe200028e0603 */
[----:B------:R-:W-:Y:S01]  /*2d5c0*/  LOP3.LUT R72, R4, R5, RZ, 0x3c, !PT ;  /* 0x0000000504487212 */ /* 0x000fe200078e3cff */
[----:B------:R-:W-:-:S02]  /*2d5d0*/  IMAD.IADD R78, R220, 0x1, R177 ;  /* 0x00000001dc4e7824 */ /* 0x000fc400078e02b1 */
[----:B------:R-:W-:Y:S01]  /*2d5e0*/  IMAD.IADD R177, R210, 0x1, R177 ;  /* 0x00000001d2b17824 */ /* 0x000fe200078e02b1 */
[----:B------:R-:W-:Y:S01]  /*2d5f0*/  BSSY B1, `(.L_x_13006) ;  /* 0x0000056000017945 */ /* 0x000fe20003800000 */
[----:B--2---:R1:W-:Y:S04]  /*2d600*/  @!P0 ST.E desc[UR42][R54.64], R59 ;  /* 0x0000003b36008985 */ /* 0x0043e8000c10192a */
[----:B------:R2:W5:Y:S04]  /*2d610*/  LD.E.128 R4, desc[UR42][R2.64] ;  /* 0x0000002a02047980 */ /* 0x000568000c101d00 */
        /* <DEDUP_REMOVED lines=11> */
[----:B------:R-:W-:-:S03]  /*2d6d0*/  IMAD.WIDE.U32 R2, R178, UR4, R2 ;  /* 0x00000004b2027c25 */ /* 0x000fc6000f8e0002 */
[----:B------:R-:W5:Y:S01]  /*2d6e0*/  LD.E.128 R36, desc[UR42][R36.64] ;  /* 0x0000002a24247980 */ /* 0x000f62000c101d00 */
[----:B------:R-:W-:Y:S01]  /*2d6f0*/  IMAD R19, R178, UR5, R19 ;  /* 0x00000005b2137c24 */ /* 0x000fe2000f8e0213 */
[----:B------:R-:W-:Y:S01]  /*2d700*/  ULDC.64 UR4, c[0x0][0xbf0] ;  /* 0x0002fc0000047ab9 */ /* 0x000fe20000000a00 */
[----:B---3--:R-:W-:Y:S01]  /*2d710*/  @P2 IMAD.HI.U32 R0, R78, R79, RZ ;  /* 0x0000004f4e002227 */ /* 0x008fe200078e00ff */
[----:B------:R-:W5:Y:S03]  /*2d720*/  LD.E.128 R40, desc[UR42][R40.64] ;  /* 0x0000002a28287980 */ /* 0x000f66000c101d00 */
[----:B------:R-:W-:Y:S01]  /*2d730*/  IMAD.IADD R3, R3, 0x1, R19 ;  /* 0x0000000103037824 */ /* 0x000fe200078e0213 */
[----:B------:R-:W5:Y:S01]  /*2d740*/  LD.E.128 R44, desc[UR42][R44.64] ;  /* 0x0000002a2c2c7980 */ /* 0x000f62000c101d00 */
[----:B------:R-:W-:Y:S01]  /*2d750*/  IMAD.MOV.U32 R19, RZ, RZ, R78 ;  /* 0x000000ffff137224 */ /* 0x000fe200078e004e */
[----:B0-----:R-:W-:Y:S01]  /*2d760*/  @P2 SHF.R.U32.HI R19, RZ, R81, R0 ;  /* 0x00000051ff132219 */ /* 0x001fe20000011600 */
[----:B------:R-:W-:Y:S01]  /*2d770*/  IMAD R76, R76, UR4, RZ ;  /* 0x000000044c4c7c24 */ /* 0x000fe2000f8e02ff */
[----:B------:R-:W5:Y:S02]  /*2d780*/  LD.E.128 R48, desc[UR42][R48.64] ;  /* 0x0000002a30307980 */ /* 0x000f64000c101d00 */
[--C-:B------:R-:W-:Y:S01]  /*2d790*/  SHF.R.S32.HI R0, RZ, 0x1f, R19.reuse ;  /* 0x0000001fff007819 */ /* 0x100fe20000011413 */
[----:B------:R-:W-:Y:S01]  /*2d7a0*/  IMAD.MOV R18, RZ, RZ, -R19 ;  /* 0x000000ffff127224 */ /* 0x000fe200078e0a13 */
[----:B-1----:R-:W5:Y:S01]  /*2d7b0*/  LD.E.128 R52, desc[UR42][R52.64] ;  /* 0x0000002a34347980 */ /* 0x002f62000c101d00 */
[----:B------:R-:W-:-:S02]  /*2d7c0*/  IMAD R79, R77, UR5, R76 ;  /* 0x000000054d4f7c24 */ /* 0x000fc4000f8e024c */
[----:B------:R-:W-:Y:S01]  /*2d7d0*/  IMAD.WIDE.U32 R2, R77, UR4, R2 ;  /* 0x000000044d027c25 */ /* 0x000fe2000f8e0002 */
[----:B------:R-:W-:Y:S01]  /*2d7e0*/  ULDC.64 UR4, c[0x0][0xbe0] ;  /* 0x0002f80000047ab9 */ /* 0x000fe20000000a00 */
[----:B------:R-:W5:Y:S02]  /*2d7f0*/  LD.E.128 R56, desc[UR42][R56.64] ;  /* 0x0000002a38387980 */ /* 0x000f64000c101d00 */
[----:B------:R-:W-:Y:S02]  /*2d800*/  IMAD R0, R0, UR4, RZ ;  /* 0x0000000400007c24 */ /* 0x000fe4000f8e02ff */
[----:B------:R-:W-:Y:S01]  /*2d810*/  IMAD R21, R21, R18, R78 ;  /* 0x0000001215157224 */ /* 0x000fe200078e024e */
[----:B------:R-:W5:Y:S01]  /*2d820*/  LD.E.128 R60, desc[UR42][R60.64] ;  /* 0x0000002a3c3c7980 */ /* 0x000f62000c101d00 */
[----:B------:R-:W-:-:S03]  /*2d830*/  IMAD.IADD R3, R3, 0x1, R79 ;  /* 0x0000000103037824 */ /* 0x000fc600078e024f */
[----:B------:R-:W5:Y:S01]  /*2d840*/  LD.E.128 R64, desc[UR42][R64.64] ;  /* 0x0000002a40407980 */ /* 0x000f62000c101d00 */
[----:B------:R-:W-:-:S03]  /*2d850*/  IMAD R77, R19, UR5, R0 ;  /* 0x00000005134d7c24 */ /* 0x000fc6000f8e0200 */
[----:B------:R-:W5:Y:S01]  /*2d860*/  LD.E.128 R68, desc[UR42][R68.64] ;  /* 0x0000002a44447980 */ /* 0x000f62000c101d00 */
[----:B------:R-:W-:-:S03]  /*2d870*/  SHF.R.S32.HI R0, RZ, 0x1f, R21 ;  /* 0x0000001fff007819 */ /* 0x000fc60000011415 */
[----:B------:R-:W5:Y:S01]  /*2d880*/  LD.E.128 R72, desc[UR42][R72.64] ;  /* 0x0000002a48487980 */ /* 0x000f62000c101d00 */
[----:B------:R-:W-:Y:S01]  /*2d890*/  IMAD.WIDE.U32 R2, R19, UR4, R2 ;  /* 0x0000000413027c25 */ /* 0x000fe2000f8e0002 */
[----:B------:R-:W-:Y:S01]  /*2d8a0*/  ULDC.64 UR4, c[0x0][0xbd8] ;  /* 0x0002f60000047ab9 */ /* 0x000fe20000000a00 */
[----:B------:R-:W-:Y:S01]  /*2d8b0*/  ISETP.GE.AND P2, PT, R177, R20, PT ;  /* 0x00000014b100720c */ /* 0x000fe20003f46270 */
        /* <DEDUP_REMOVED lines=8> */
[----:B------:R-:W-:-:S04]  /*2d940*/  IMAD.WIDE.U32 R2, R21, UR4, R2 ;  /* 0x0000000415027c25 */ /* 0x000fc8000f8e0002 */
[----:B------:R-:W-:Y:S01]  /*2d950*/  IMAD R77, R21, UR5, R0 ;  /* 0x00000005154d7c24 */ /* 0x000fe2000f8e0200 */
[----:B------:R-:W-:Y:S01]  /*2d960*/  ULDC.64 UR4, c[0x0][0xb80] ;  /* 0x0002e00000047ab9 */ /* 0x000fe20000000a00 */
[----:B------:R-:W-:Y:S01]  /*2d970*/  VIADD R0, R144, 0x32420 ;  /* 0x0003242090007836 */ /* 0x000fe20000000000 */
[C---:B------:R-:W-:Y:S01]  /*2d980*/  LEA R21, P3, R2.reuse, UR4, 0x1 ;  /* 0x0000000402157c11 */ /* 0x040fe2000f8608ff */
[----:B------:R-:W-:Y:S02]  /*2d990*/  IMAD.IADD R3, R3, 0x1, R77 ;  /* 0x0000000103037824 */ /* 0x000fe400078e024d */
[----:B------:R-:W-:Y:S01]  /*2d9a0*/  VIADD R19, R177, 0x20 ;  /* 0x00000020b1137836 */ /* 0x000fe20000000000 */
[----:B------:R-:W-:Y:S01]  /*2d9b0*/  PRMT R0, RZ, 0x654, R0 ;  /* 0x00000654ff007816 */ /* 0x000fe20000000000 */
[----:B0-----:R0:W1:Y:S01]  /*2d9c0*/  SHFL.IDX PT, R78, R21, RZ, 0x181f ;  /* 0x00181fff154e7589 */ /* 0x00106200000e0000 */
[----:B------:R-:W-:Y:S02]  /*2d9d0*/  LEA.HI.X R80, R2, UR5, R3, 0x1, P3 ;  /* 0x0000000502507c11 */ /* 0x000fe400098f0c03 */
[-C--:B------:R-:W-:Y:S01]  /*2d9e0*/  ISETP.GE.AND P1, PT, R19, R20.reuse, PT ;  /* 0x000000141300720c */ /* 0x080fe20003f26270 */
[----:B------:R-:W-:Y:S01]  /*2d9f0*/  VIADD R19, R177, 0x40 ;  /* 0x00000040b1137836 */ /* 0x000fe20000000000 */
[----:B------:R2:W-:Y:S04]  /*2da00*/  SYNCS.ARRIVE.TRANS64.RED.A1T0 RZ, [R0+URZ], RZ ;  /* 0x000000ff00ff79a7 */ /* 0x0005e8000810043f */
[----:B------:R-:W-:Y:S01]  /*2da10*/  ISETP.GE.AND P0, PT, R19, R20, PT ;  /* 0x000000141300720c */ /* 0x000fe20003f06270 */
[----:B--2---:R0:W2:Y:S01]  /*2da20*/  SHFL.IDX PT, R0, R80, RZ, 0x181f ;  /* 0x00181fff50007589 */ /* 0x0040a200000e0000 */
[----:B------:R-:W-:Y:S11]  /*2da30*/  @P2 BRA `(.L_x_13007) ;  /* 0x0000000000442947 */ /* 0x000ff60003800000 */
[----:B------:R-:W-:Y:S02]  /*2da40*/  ULDC UR4, c[0x0][0xbc8] ;  /* 0x0002f20000047ab9 */ /* 0x000fe40000000800 */
[----:B------:R-:W-:Y:S02]  /*2da50*/  ISETP.GE.AND P2, PT, R160, UR4, PT ;  /* 0x00000004a0007c0c */ /* 0x000fe4000bf46270 */
[----:B------:R-:W-:Y:S02]  /*2da60*/  ISETP.GE.AND P3, PT, R162, UR4, PT ;  /* 0x00000004a2007c0c */ /* 0x000fe4000bf66270 */
[----:B------:R-:W-:-:S09]  /*2da70*/  ISETP.GE.AND P4, PT, R161, UR4, PT ;  /* 0x00000004a1007c0c */ /* 0x000fd2000bf86270 */
[----:B-1----:R-:W-:-:S04]  /*2da80*/  @!P2 LEA R2, P5, R160, R78, 0x1 ;  /* 0x0000004ea002a211 */ /* 0x002fc800078a08ff */
[----:B--2---:R-:W-:Y:S02]  /*2da90*/  @!P2 LEA.HI.X R3, R160, R0, R184, 0x1, P5 ;  /* 0x00000000a003a211 */ /* 0x004fe400028f0cb8 */
        /* <DEDUP_REMOVED lines=11> */
.L_x_13007:
[----:B------:R-:W-:Y:S05]  /*2db50*/  BSYNC B1 ;  /* 0x0000000000017941 */ /* 0x000fea0003800000 */
.L_x_13006:
        /* <DEDUP_REMOVED lines=11> */
[----:B-----5:R-:W-:-:S03]  /*2dc10*/  @!P3 LEA R4, P5, R162, R18, 0x1 ;  /* 0x00000012a204b211 */ /* 0x020fc600078a08ff */
        /* <DEDUP_REMOVED lines=9> */
.L_x_13009:
[----:B------:R-:W-:Y:S05]  /*2dcb0*/  BSYNC B1 ;  /* 0x0000000000017941 */ /* 0x000fea0003800000 */
.L_x_13008:
        /* <DEDUP_REMOVED lines=10> */
[----:B------:R-:W-:Y:S02]  /*2dd60*/  @!P2 LEA R4, P4, R162, R8, 0x1 ;  /* 0x00000008a204a211 */ /* 0x000fe400078808ff */
        /* <DEDUP_REMOVED lines=10> */
.L_x_13011:
[----:B------:R-:W-:Y:S05]  /*2de10*/  BSYNC B1 ;  /* 0x0000000000017941 */ /* 0x000fea0003800000 */
.L_x_13010:
[----:B0-----:R-:W-:Y:S01]  /*2de20*/  VIADD R3, R177, 0x60 ;  /* 0x00000060b1037836 */ /* 0x001fe20000000000 */
[----:B--2-4-:R-:W2:Y:S04]  /*2de30*/  SHFL.IDX PT, R80, R80, 0x3, 0x181f ;  /* 0x00781f0050507f89 */ /* 0x014ea800000e0000 */
[----:B------:R-:W-:Y:S01]  /*2de40*/  ISETP.GE.AND P0, PT, R3, R20, PT ;  /* 0x000000140300720c */ /* 0x000fe20003f06270 */
[----:B------:R-:W4:-:S12]  /*2de50*/  SHFL.IDX PT, R21, R21, 0x3, 0x181f ;  /* 0x00781f0015157f89 */ /* 0x000f1800000e0000 */
[----:B------:R-:W-:Y:S05]  /*2de60*/  @P0 BRA `(.L_x_13012) ;  /* 0x0000000c00980947 */ /* 0x000fea0003800000 */
[----:B------:R-:W-:Y:S02]  /*2de70*/  ULDC UR4, c[0x0][0xbc8] ;  /* 0x0002f20000047ab9 */ /* 0x000fe40000000800 */
[----:B------:R-:W-:Y:S02]  /*2de80*/  ISETP.GE.AND P3, PT, R160, UR4, PT ;  /* 0x00000004a0007c0c */ /* 0x000fe4000bf66270 */
[----:B------:R-:W-:Y:S02]  /*2de90*/  ISETP.GE.AND P4, PT, R162, UR4, PT ;  /* 0x00000004a2007c0c */ /* 0x000fe4000bf86270 */
[----:B------:R-:W-:-:S09]  /*2dea0*/  ISETP.GE.AND P5, PT, R161, UR4, PT ;  /* 0x00000004a1007c0c */ /* 0x000fd2000bfa6270 */
[-C--:B----4-:R-:W-:Y:S02]  /*2deb0*/  @!P3 LEA R2, P0, R160, R21.reuse, 0x1 ;  /* 0x00000015a002b211 */ /* 0x090fe400078008ff */
[-C--:B------:R-:W-:Y:S02]  /*2dec0*/  @!P4 LEA R4, P1, R162, R21.reuse, 0x1 ;  /* 0x00000015a204c211 */ /* 0x080fe400078208ff */
[C---:B------:R-:W-:Y:S02]  /*2ded0*/  @!P5 LEA R6, P2, R161.reuse, R21, 0x1 ;  /* 0x00000015a106d211 */ /* 0x040fe400078408ff */
[-C--:B--2---:R-:W-:Y:S02]  /*2dee0*/  @!P3 LEA.HI.X R3, R160, R80.reuse, R184, 0x1, P0 ;  /* 0x00000050a003b211 */ /* 0x084fe400000f0cb8 */
        /* <DEDUP_REMOVED lines=11> */
.L_x_13004:
[----:B------:R-:W-:Y:S01]  /*2dfa0*/  ULDC.64 UR4, c[0x0][0xd00] ;  /* 0x0003400000047ab9 */ /* 0x000fe20000000a00 */
[----:B-----5:R-:W2:Y:S01]  /*2dfb0*/  LDC.64 R2, c[0x0][0xd00] ;  /* 0x00034000ff027b82 */ /* 0x020ea20000000a00 */
[----:B------:R-:W-:Y:S01]  /*2dfc0*/  ISETP.NE.U32.AND P0, PT, RZ, UR4, PT ;  /* 0x00000004ff007c0c */ /* 0x000fe2000bf05070 */
[----:B------:R-:W-:-:S03]  /*2dfd0*/  IMAD.MOV.U32 R0, RZ, RZ, RZ ;  /* 0x000000ffff007224 */ /* 0x000fc600078e00ff */
[----:B------:R-:W-:Y:S01]  /*2dfe0*/  ISETP.NE.AND.EX P0, PT, RZ, UR5, PT, P0 ;  /* 0x00000005ff007c0c */ /* 0x000fe2000bf05300 */
[----:B------:R-:W-:Y:S02]  /*2dff0*/  ULDC.64 UR4, c[0x0][0xd08] ;  /* 0x0003420000047ab9 */ /* 0x000fe40000000a00 */
[----:B------:R-:W-:Y:S01]  /*2e000*/  ISETP.NE.U32.AND P1, PT, RZ, UR4, PT ;  /* 0x00000004ff007c0c */ /* 0x000fe2000bf25070 */
[----:B------:R-:W3:Y:S03]  /*2e010*/  LDC R21, c[0x0][0xce8] ;  /* 0x00033a00ff157b82 */ /* 0x000ee60000000800 */
        /* <DEDUP_REMOVED lines=8> */
[----:B---3--:R-:W-:Y:S02]  /*2e0a0*/  ISETP.NE.AND P2, PT, R21, 0x1, PT ;  /* 0x000000011500780c */ /* 0x008fe40003f45270 */
[----:B------:R-:W-:Y:S02]  /*2e0b0*/  ISETP.GE.AND P3, PT, R201, 0x80, PT ;  /* 0x00000080c900780c */ /* 0x000fe40003f66270 */
[----:B------:R-:W-:-:S09]  /*2e0c0*/  SHF.R.S32.HI R7, RZ, 0x1f, R179 ;  /* 0x0000001fff077819 */ /* 0x000fd200000114b3 */
[----:B------:R-:W2:Y:S01]  /*2e0d0*/  @P2 LDC R25, c[0x0][0xcec] ;  /* 0x00033b00ff192b82 */ /* 0x000ea20000000800 */
[----:B----4-:R-:W-:Y:S05]  /*2e0e0*/  @P1 BRA `(.L_x_13013) ;  /* 0x0000000000101947 */ /* 0x010fea0003800000 */
[----:B------:R-:W-:Y:S05]  /*2e0f0*/  @!P0 BRA `(.L_x_13013) ;  /* 0x00000000000c8947 */ /* 0x000fea0003800000 */
[----:B------:R-:W3:Y:S04]  /*2e100*/  LDG.E R5, desc[UR42][R2.64] ;  /* 0x0000002a02057981 */ /* 0x000ee8000c1e1900 */
[----:B-----5:R-:W3:Y:S02]  /*2e110*/  LDG.E R6, desc[UR42][R2.64+0x4] ;  /* 0x0000042a02067981 */ /* 0x020ee4000c1e1900 */
[----:B---3--:R-:W-:-:S07]  /*2e120*/  IMAD.IADD R6, R6, 0x1, -R5 ;  /* 0x0000000106067824 */ /* 0x008fce00078e0a05 */
.L_x_13013:
        /* <DEDUP_REMOVED lines=8> */
[----:B----4-:R-:W-:Y:S01]  /*2e1b0*/  IMAD R2, R6, R9, RZ ;  /* 0x0000000906027224 */ /* 0x010fe200078e02ff */
[----:B---3--:R-:W-:-:S04]  /*2e1c0*/  IADD3 R8, R177, -0x80, R3 ;  /* 0xffffff80b1087810 */ /* 0x008fc80007ffe003 */
        /* <DEDUP_REMOVED lines=35> */
.L_x_13015:
[----:B------:R-:W-:Y:S05]  /*2e400*/  BSYNC B1 ;  /* 0x0000000000017941 */ /* 0x000fea0003800000 */
.L_x_13014:
[----:B------:R-:W4:Y:S01]  /*2e410*/  @P2 LDC R9, c[0x0][0xcf0] ;  /* 0x00033c00ff092b82 */ /* 0x000f220000000800 */
[----:B------:R-:W-:Y:S01]  /*2e420*/  ULDC.64 UR4, c[0x0][0xba0] ;  /* 0x0002e80000047ab9 */ /* 0x000fe20000000a00 */
[----:B------:R-:W-:Y:S02]  /*2e430*/  IMAD.IADD R8, R220, 0x1, R177 ;  /* 0x00000001dc087824 */ /* 0x000fe400078e02b1 */
[----:B---3--:R-:W-:-:S04]  /*2e440*/  IMAD R3, R11, UR4, RZ ;  /* 0x000000040b037c24 */ /* 0x008fc8000f8e02ff */
[C---:B------:R-:W-:Y:S02]  /*2e450*/  IMAD R5, R0.reuse, UR5, R3 ;  /* 0x0000000500057c24 */ /* 0x040fe4000f8e0203 */
[----:B------:R-:W-:Y:S01]  /*2e460*/  IMAD.WIDE.U32 R2, R0, UR4, RZ ;  /* 0x0000000400027c25 */ /* 0x000fe2000f8e00ff */
[----:B------:R-:W-:-:S03]  /*2e470*/  ULDC.64 UR4, c[0x0][0xbe8] ;  /* 0x0002fa0000047ab9 */ /* 0x000fc60000000a00 */
[----:B------:R-:W-:Y:S02]  /*2e480*/  IMAD.IADD R3, R3, 0x1, R5 ;  /* 0x0000000103037824 */ /* 0x000fe400078e0205 */
[----:B------:R-:W-:Y:S02]  /*2e490*/  IMAD R5, R10, UR4, RZ ;  /* 0x000000040a057c24 */ /* 0x000fe4000f8e02ff */
[----:B--2---:R-:W-:-:S04]  /*2e4a0*/  @P2 IMAD.HI.U32 R0, R8, R25, RZ ;  /* 0x0000001908002227 */ /* 0x004fc800078e00ff */
[C---:B------:R-:W-:Y:S02]  /*2e4b0*/  IMAD R7, R178.reuse, UR5, R5 ;  /* 0x00000005b2077c24 */ /* 0x040fe4000f8e0205 */
        /* <DEDUP_REMOVED lines=30> */
.L_x_13242:
[----:B------:R-:W-:Y:S01]  /*2e6a0*/  IMAD R21, R6, R21, RZ ;  /* 0x0000001506157224 */ /* 0x000fe200078e02ff */
[----:B------:R-:W-:Y:S01]  /*2e6b0*/  BSSY B1, `(.L_x_13017) ;  /* 0x0000015000017945 */ /* 0x000fe20003800000 */
[----:B------:R-:W-:-:S05]  /*2e6c0*/  IMAD.IADD R6, R210, 0x1, R177 ;  /* 0x00000001d2067824 */ /* 0x000fca00078e02b1 */
[----:B------:R-:W-:-:S13]  /*2e6d0*/  ISETP.GE.AND P0, PT, R6, R21, PT ;  /* 0x000000150600720c */ /* 0x000fda0003f06270 */
[----:B------:R-:W-:Y:S05]  /*2e6e0*/  @P0 BRA `(.L_x_13018) ;  /* 0x0000000000440947 */ /* 0x000fea0003800000 */
[----:B------:R-:W-:Y:S02]  /*2e6f0*/  ULDC UR4, c[0x0][0xbc8] ;  /* 0x0002f20000047ab9 */ /* 0x000fe40000000800 */
[----:B------:R-:W-:Y:S02]  /*2e700*/  ISETP.GE.AND P3, PT, R160, UR4, PT ;  /* 0x00000004a0007c0c */ /* 0x000fe4000bf66270 */
[----:B------:R-:W-:Y:S02]  /*2e710*/  ISETP.GE.AND P2, PT, R162, UR4, PT ;  /* 0x00000004a2007c0c */ /* 0x000fe4000bf46270 */
[----:B------:R-:W-:Y:S02]  /*2e720*/  ISETP.GE.AND P1, PT, R161, UR4, PT ;  /* 0x00000004a1007c0c */ /* 0x000fe4000bf26270 */
[----:B------:R-:W-:-:S07]  /*2e730*/  ISETP.GE.AND P0, PT, R163, UR4, PT ;  /* 0x00000004a3007c0c */ /* 0x000fce000bf06270 */
[-C--:B----4-:R-:W-:Y:S02]  /*2e740*/  @!P3 LEA R4, P5, R160, R14.reuse, 0x1 ;  /* 0x0000000ea004b211 */ /* 0x090fe400078a08ff */
[----:B------:R-:W-:Y:S02]  /*2e750*/  @!P2 LEA R8, P4, R162, R14, 0x1 ;  /* 0x0000000ea208a211 */ /* 0x000fe400078808ff */
        /* <DEDUP_REMOVED lines=10> */
.L_x_13018:
[----:B------:R-:W-:Y:S05]  /*2e800*/  BSYNC B1 ;  /* 0x0000000000017941 */ /* 0x000fea0003800000 */
.L_x_13017:
[----:B------:R-:W-:-:S03]  /*2e810*/  UMOV UR4, 0xffffffff ;  /* 0xffffffff00047882 */ /* 0x000fc60000000000 */
[----:B------:R-:W-:Y:S05]  /*2e820*/  BRA.DIV UR4, `(.L_x_13019) ;  /* 0x000000a204387947 */ /* 0x000fea000b800000 */
[----:B---3--:R3:W0:Y:S04]  /*2e830*/  SHFL.IDX PT, R0, R3, 0x1, 0x181f ;  /* 0x00381f0003007f89 */ /* 0x00862800000e0000 */
[----:B----4-:R3:W4:Y:S02]  /*2e840*/  SHFL.IDX PT, R14, R2, 0x1, 0x181f ;  /* 0x00381f00020e7f89 */ /* 0x01072400000e0000 */
.L_x_13246:
[----:B------:R-:W-:Y:S01]  /*2e850*/  VIADD R4, R6, 0x20 ;  /* 0x0000002006047836 */ /* 0x000fe20000000000 */
[----:B------:R-:W-:Y:S04]  /*2e860*/  BSSY B1, `(.L_x_13020) ;  /* 0x0000014000017945 */ /* 0x000fe80003800000 */
        /* <DEDUP_REMOVED lines=9> */
[----:B0-----:R-:W-:Y:S02]  /*2e900*/  @!P3 LEA.HI.X R5, R160, R0, R184, 0x1, P5 ;  /* 0x00000000a005b211 */ /* 0x001fe400028f0cb8 */
        /* <DEDUP_REMOVED lines=9> */
.L_x_13021:
[----:B------:R-:W-:Y:S05]  /*2e9a0*/  BSYNC B1 ;  /* 0x0000000000017941 */ /* 0x000fea0003800000 */
.L_x_13020:
[----:B------:R-:W-:-:S03]  /*2e9b0*/  UMOV UR4, 0xffffffff ;  /* 0xffffffff00047882 */ /* 0x000fc60000000000 */
[----:B------:R-:W-:Y:S05]  /*2e9c0*/  BRA.DIV UR4, `(.L_x_13022) ;  /* 0x000000a204187947 */ /* 0x000fea000b800000 */
[----:B0-----:R0:W0:Y:S04]  /*2e9d0*/  SHFL.IDX PT, R0, R3, 0x2, 0x181f ;  /* 0x00581f0003007f89 */ /* 0x00102800000e0000 */
[----:B----4-:R4:W0:Y:S02]  /*2e9e0*/  SHFL.IDX PT, R14, R2, 0x2, 0x181f ;  /* 0x00581f00020e7f89 */ /* 0x01082400000e0000 */
.L_x_13250:
        /* <DEDUP_REMOVED lines=9> */
[-C--:B0-----:R-:W-:Y:S02]  /*2ea80*/  @!P3 LEA R4, P5, R160, R14.reuse, 0x1 ;  /* 0x0000000ea004b211 */ /* 0x081fe400078a08ff */
[----:B------:R-:W-:Y:S02]  /*2ea90*/  @!P2 LEA R8, P4, R162, R14, 0x1 ;  /* 0x0000000ea208a211 */ /* 0x000fe400078808ff */
[----:B------:R-:W-:Y:S02]  /*2eaa0*/  @!P3 LEA.HI.X R5, R160, R0, R184, 0x1, P5 ;  /* 0x00000000a005b211 */ /* 0x000fe400028f0cb8 */
        /* <DEDUP_REMOVED lines=9> */
.L_x_13024:
[----:B------:R-:W-:Y:S05]  /*2eb40*/  BSYNC B1 ;  /* 0x0000000000017941 */ /* 0x000fea0003800000 */
.L_x_13023:
[----:B------:R-:W-:-:S03]  /*2eb50*/  UMOV UR4, 0xffffffff ;  /* 0xffffffff00047882 */ /* 0x000fc60000000000 */
[----:B------:R-:W-:Y:S05]  /*2eb60*/  BRA.DIV UR4, `(.L_x_13025) ;  /* 0x0000009e04f87947 */ /* 0x000fea000b800000 */
[----:B0-----:R0:W0:Y:S04]  /*2eb70*/  SHFL.IDX PT, R0, R3, 0x3, 0x181f ;  /* 0x00781f0003007f89 */ /* 0x00102800000e0000 */
[----:B------:R0:W0:Y:S02]  /*2eb80*/  SHFL.IDX PT, R14, R2, 0x3, 0x181f ;  /* 0x00781f00020e7f89 */ /* 0x00002400000e0000 */
.L_x_13254:
[----:B0-234-:R-:W-:-:S05]  /*2eb90*/  VIADD R2, R6, 0x60 ;  /* 0x0000006006027836 */ /* 0x01dfca0000000000 */
[----:B------:R-:W-:-:S13]  /*2eba0*/  ISETP.GE.AND P0, PT, R2, R21, PT ;  /* 0x000000150200720c */ /* 0x000fda0003f06270 */
[----:B------:R-:W-:Y:S05]  /*2ebb0*/  @P0 BRA `(.L_x_13012) ;  /* 0x0000000000440947 */ /* 0x000fea0003800000 */
[----:B------:R-:W-:Y:S02]  /*2ebc0*/  ULDC UR4, c[0x0][0xbc8] ;  /* 0x0002f20000047ab9 */ /* 0x000fe40000000800 */
[----:B------:R-:W-:Y:S02]  /*2ebd0*/  ISETP.GE.AND P3, PT, R160, UR4, PT ;  /* 0x00000004a0007c0c */ /* 0x000fe4000bf66270 */
[----:B------:R-:W-:Y:S02]  /*2ebe0*/  ISETP.GE.AND P2, PT, R162, UR4, PT ;  /* 0x00000004a2007c0c */ /* 0x000fe4000bf46270 */
[----:B------:R-:W-:Y:S02]  /*2ebf0*/  ISETP.GE.AND P1, PT, R161, UR4, PT ;  /* 0x00000004a1007c0c */ /* 0x000fe4000bf26270 */
[----:B------:R-:W-:-:S07]  /*2ec00*/  ISETP.GE.AND P0, PT, R163, UR4, PT ;  /* 0x00000004a3007c0c */ /* 0x000fce000bf06270 */
[-C--:B------:R-:W-:Y:S02]  /*2ec10*/  @!P3 LEA R2, P5, R160, R14.reuse, 0x1 ;  /* 0x0000000ea002b211 */ /* 0x080fe400078a08ff */
        /* <DEDUP_REMOVED lines=11> */
.L_x_13012:
[----:B------:R-:W-:Y:S05]  /*2ecd0*/  BSYNC B0 ;  /* 0x0000000000007941 */ /* 0x000fea0003800000 */
.L_x_13003:
[----:B------:R-:W-:Y:S02]  /*2ece0*/  ULDC UR4, c[0x0][0xd3c] ;  /* 0x00034f0000047ab9 */ /* 0x000fe40000000800 */
[----:B-1----:R-:W-:-:S13]  /*2ecf0*/  ISETP.GE.AND P0, PT, R123, UR4, PT ;  /* 0x000000047b007c0c */ /* 0x002fda000bf06270 */
[----:B------:R-:W-:Y:S05]  /*2ed00*/  @!P0 BRA `(.L_x_13026) ;  /* 0xfffffd2400348947 */ /* 0x000fea000383ffff */
[----:B------:R-:W-:Y:S05]  /*2ed10*/  BRA `(.L_x_12811) ;  /* 0x0000008c00607947 */ /* 0x000fea0003800000 */
.L_x_12809:
        /* <DEDUP_REMOVED lines=18> */
.L_x_13027:
        /* <DEDUP_REMOVED lines=42> */
.L_x_13033:
        /* <DEDUP_REMOVED lines=12> */
.L_x_13032:
[----:B------:R-:W-:Y:S05]  /*2f1a0*/  BSYNC B0 ;  /* 0x0000000000007941 */ /* 0x000fea0003800000 */
.L_x_13031:
        /* <DEDUP_REMOVED lines=21> */
.L_x_13029:
        /* <DEDUP_REMOVED lines=20> */
.L_x_13034:
        /* <DEDUP_REMOVED lines=56> */
.L_x_13030:
[----:B------:R-:W-:Y:S02]  /*2f7c0*/  IMAD.MOV.U32 R17, RZ, RZ, RZ ;  /* 0x000000ffff117224 */ /* 0x000fe400078e00ff */
[----:B------:R-:W-:Y:S02]  /*2f7d0*/  IMAD.U32 R16, RZ, RZ, UR6 ;  /* 0x00000006ff107e24 */ /* 0x000fe4000f8e00ff */
[----:B------:R-:W-:-:S07]  /*2f7e0*/  IMAD.MOV.U32 R18, RZ, RZ, RZ ;  /* 0x000000ffff127224 */ /* 0x000fce00078e00ff */
.L_x_13035:
[----:B------:R-:W-:-:S13]  /*2f7f0*/  ISETP.NE.AND P0, PT, R0, RZ, PT ;  /* 0x000000ff0000720c */ /* 0x000fda0003f05270 */
[----:B------:R-:W1:Y:S01]  /*2f800*/  @!P0 S2R R3, SR_CgaCtaId ;  /* 0x0000000000038919 */ /* 0x000e620000008800 */
[----:B------:R-:W-:-:S04]  /*2f810*/  @!P0 MOV R0, 0x400 ;  /* 0x0000040000008802 */ /* 0x000fc80000000f00 */
[----:B-1----:R-:W-:-:S05]  /*2f820*/  @!P0 LEA R0, R3, R0, 0x18 ;  /* 0x0000000003008211 */ /* 0x002fca00078ec0ff */
[----:B------:R2:W-:Y:S01]  /*2f830*/  @!P0 STS.128 [R0+0x324d0], R16 ;  /* 0x0324d01000008388 */ /* 0x0005e20000000c00 */
[----:B------:R-:W-:Y:S06]  /*2f840*/  BAR.ARV 0x5, 0x180 ;  /* 0x0146000000007b1d */ /* 0x000fec0000002000 */
.L_x_13028:
        /* <DEDUP_REMOVED lines=33> */
[----:B0-----:R-:W-:Y:S01]  /*2fa60*/  IMAD.MOV.U32 R4, RZ, RZ, 0x1 ;  /* 0x00000001ff047424 */ /* 0x001fe200078e00ff */
[----:B-1----:R-:W-:-:S04]  /*2fa70*/  LOP3.LUT R3, R0, 0x40, RZ, 0xfc, !PT ;  /* 0x0000004000037812 */ /* 0x002fc800078efcff */
[----:B------:R0:W-:Y:S01]  /*2fa80*/  STL [R1+0x484], R4 ;  /* 0x0004840401007387 */ /* 0x0001e20000100800 */
[C---:B--2---:R-:W-:Y:S02]  /*2fa90*/  LOP3.LUT R2, R0.reuse, 0x80, RZ, 0xfc, !PT ;  /* 0x0000008000027812 */ /* 0x044fe400078efcff */
[----:B------:R-:W-:-:S07]  /*2faa0*/  LOP3.LUT R0, R0, 0xc0, RZ, 0xfc, !PT ;  /* 0x000000c000007812 */ /* 0x000fce00078efcff */
.L_x_13198:
[----:B------:R-:W-:Y:S05]  /*2fab0*/  YIELD ;  /* 0x0000000000007946 */ /* 0x000fea0003800000 */
[----:B------:R-:W-:Y:S01]  /*2fac0*/  ULDC.64 UR4, c[0x0][0xb20] ;  /* 0x0002c80000047ab9 */ /* 0x000fe20000000a00 */
[----:B------:R-:W-:Y:S02]  /*2fad0*/  CS2R R6, SRZ ;  /* 0x0000000000067805 */ /* 0x000fe4000001ff00 */
[----:B------:R-:W-:Y:S01]  /*2fae0*/  ISETP.NE.U32.AND P0, PT, RZ, UR4, PT ;  /* 0x00000004ff007c0c */ /* 0x000fe2000bf05070 */
[----:B-1----:R-:W1:Y:S01]  /*2faf0*/  LDC.64 R12, c[0x0][0xaf8] ;  /* 0x0002be00ff0c7b82 */ /* 0x002e620000000a00 */
[----:B------:R-:W-:Y:S01]  /*2fb00*/  ULDC.64 UR6, c[0x0][0xb00] ;  /* 0x0002c00000067ab9 */ /* 0x000fe20000000a00 */
[----:B------:R-:W-:Y:S01]  /*2fb10*/  ULDC.64 UR8, c[0x0][0xb08] ;  /* 0x0002c20000087ab9 */ /* 0x000fe20000000a00 */
[----:B------:R-:W-:Y:S01]  /*2fb20*/  ISETP.NE.AND.EX P0, PT, RZ, UR5, PT, P0 ;  /* 0x00000005ff007c0c */ /* 0x000fe2000bf05300 */
[----:B------:R-:W-:-:S04]  /*2fb30*/  ULDC.64 UR4, c[0x0][0xb10] ;  /* 0x0002c40000047ab9 */ /* 0x000fc80000000a00 */
[----:B0-----:R-:W0:Y:S08]  /*2fb40*/  LDC.64 R4, c[0x0][0xb00] ;  /* 0x0002c000ff047b82 */ /* 0x001e300000000a00 */
[----:B------:R-:W2:Y:S02]  /*2fb50*/  @P0 LDC.64 R2, c[0x0][0xb20] ;  /* 0x0002c800ff020b82 */ /* 0x000ea40000000a00 */
[----:B--2---:R-:W-:-:S05]  /*2fb60*/  @P0 IMAD.WIDE R2, R19, 0x4, R2 ;  /* 0x0000000413020825 */ /* 0x004fca00078e0202 */
        /* <DEDUP_REMOVED lines=9> */
[----:B--2---:R-:W1:Y:S01]  /*2fc00*/  LDC.64 R2, c[0x0][0xb08] ;  /* 0x0002c200ff027b82 */ /* 0x004e620000000a00 */
[----:B------:R-:W-:-:S02]  /*2fc10*/  IMAD.MOV.U32 R0, RZ, RZ, RZ ;  /* 0x000000ffff007224 */ /* 0x000fc400078e00ff */
[----:B------:R-:W-:Y:S01]  /*2fc20*/  ISETP.NE.AND.EX P3, PT, RZ, UR5, PT, P1 ;  /* 0x00000005ff007c0c */ /* 0x000fe2000bf65310 */
[----:B0-----:R-:W-:-:S04]  /*2fc30*/  IMAD.WIDE R4, R19, 0x4, R4 ;  /* 0x0000000413047825 */ /* 0x001fc800078e0204 */
[----:B------:R-:W0:Y:S01]  /*2fc40*/  @P0 LDC.64 R10, c[0x0][0xb10] ;  /* 0x0002c400ff0a0b82 */ /* 0x000e220000000a00 */
[----:B------:R-:W-:Y:S01]  /*2fc50*/  ULDC UR4, c[0x0][0x288] ;  /* 0x0000a20000047ab9 */ /* 0x000fe20000000800 */
[----:B------:R-:W-:Y:S02]  /*2fc60*/  ISETP.NE.AND.EX P1, PT, RZ, UR7, PT, P2 ;  /* 0x00000007ff007c0c */ /* 0x000fe4000bf25320 */
[----:B------:R-:W-:-:S04]  /*2fc70*/  ISETP.NE.AND.EX P2, PT, RZ, UR9, PT, P4 ;  /* 0x00000009ff007c0c */ /* 0x000fc8000bf45340 */
[----:B------:R-:W2:Y:S07]  /*2fc80*/  @P3 LDG.E R7, desc[UR42][R12.64] ;  /* 0x0000002a0c073981 */ /* 0x000eae000c1e1900 */
[----:B------:R-:W5:Y:S01]  /*2fc90*/  @P1 LDG.E R8, desc[UR42][R4.64] ;  /* 0x0000002a04081981 */ /* 0x000f62000c1e1900 */
[----:B-1----:R-:W-:-:S05]  /*2fca0*/  IMAD.WIDE R2, R19, 0x4, R2 ;  /* 0x0000000413027825 */ /* 0x002fca00078e0202 */
[----:B------:R-:W5:Y:S01]  /*2fcb0*/  @P2 LDG.E R0, desc[UR42][R2.64] ;  /* 0x0000002a02002981 */ /* 0x000f62000c1e1900 */
[----:B0-----:R-:W-:-:S03]  /*2fcc0*/  @P0 IMAD.WIDE R10, R19, 0x4, R10 ;  /* 0x00000004130a0825 */ /* 0x001fc600078e020a */
        /* <DEDUP_REMOVED lines=15> */
[----:B---3--:R-:W-:Y:S06]  /*2fdc0*/  @P0 BRA `(.L_x_13037) ;  /* 0x0000000000140947 */ /* 0x008fec0003800000 */
[----:B------:R-:W-:Y:S05]  /*2fdd0*/  @!P3 BRA `(.L_x_13037) ;  /* 0x000000000010b947 */ /* 0x000fea0003800000 */
[----:B------:R-:W2:Y:S04]  /*2fde0*/  LDG.E R9, desc[UR42][R12.64] ;  /* 0x0000002a0c097981 */ /* 0x000ea8000c1e1900 */
[----:B------:R-:W2:Y:S02]  /*2fdf0*/  LDG.E R12, desc[UR42][R12.64+0x4] ;  /* 0x0000042a0c0c7981 */ /* 0x000ea4000c1e1900 */
[----:B--2---:R-:W-:-:S05]  /*2fe00*/  IMAD.IADD R11, R12, 0x1, -R9 ;  /* 0x000000010c0b7824 */ /* 0x004fca00078e0a09 */
[----:B------:R0:W-:Y:S02]  /*2fe10*/  STL [R1+0x4b0], R11 ;  /* 0x0004b00b01007387 */ /* 0x0001e40000100800 */
.L_x_13037:
        /* <DEDUP_REMOVED lines=10> */
.L_x_13038:
[----:B------:R-:W-:Y:S05]  /*2fec0*/  @!P1 BRA `(.L_x_13039) ;  /* 0x00000000000c9947 */ /* 0x000fea0003800000 */
[----:B------:R-:W2:Y:S04]  /*2fed0*/  LDG.E R7, desc[UR42][R4.64] ;  /* 0x0000002a04077981 */ /* 0x000ea8000c1e1900 */
[----:B------:R-:W2:Y:S02]  /*2fee0*/  LDG.E R4, desc[UR42][R4.64+0x4] ;  /* 0x0000042a04047981 */ /* 0x000ea4000c1e1900 */
[----:B--2---:R-:W-:-:S07]  /*2fef0*/  IMAD.IADD R7, R4, 0x1, -R7 ;  /* 0x0000000104077824 */ /* 0x004fce00078e0a07 */
.L_x_13039:
        /* <DEDUP_REMOVED lines=35> */
.L_x_13042:
[----:B------:R-:W-:-:S13]  /*30130*/  ISETP.NE.AND P0, PT, R3, 0x1, PT ;  /* 0x000000010300780c */ /* 0x000fda0003f05270 */
[----:B------:R-:W1:Y:S02]  /*30140*/  @P0 LDC.64 R4, c[0x0][0xae0] ;  /* 0x0002b800ff040b82 */ /* 0x000e640000000a00 */
[----:B-1----:R-:W-:-:S05]  /*30150*/  @P0 IMAD.HI.U32 R4, R2, R4, RZ ;  /* 0x0000000402040227 */ /* 0x002fca00078e00ff */
[----:B------:R-:W-:-:S07]  /*30160*/  @P0 SHF.R.U32.HI R2, RZ, R5, R4 ;  /* 0x00000005ff020219 */ /* 0x000fce0000011604 */
.L_x_13043:
[----:B------:R-:W-:Y:S05]  /*30170*/  BSYNC B0 ;  /* 0x0000000000007941 */ /* 0x000fea0003800000 */
.L_x_13041:
[----:B------:R-:W-:-:S05]  /*30180*/  IMAD R2, R2, R3, R3 ;  /* 0x0000000302027224 */ /* 0x000fca00078e0203 */
[----:B------:R-:W-:-:S07]  /*30190*/  VIMNMX R8, R8, R2, PT ;  /* 0x0000000208087248 */ /* 0x000fce0003fe0100 */
.L_x_13040:
        /* <DEDUP_REMOVED lines=20> */
.L_x_13046:
[----:B------:R-:W-:-:S13]  /*302e0*/  ISETP.NE.AND P0, PT, R3, 0x1, PT ;  /* 0x000000010300780c */ /* 0x000fda0003f05270 */
[----:B------:R-:W1:Y:S02]  /*302f0*/  @P0 LDC.64 R4, c[0x0][0xae0] ;  /* 0x0002b800ff040b82 */ /* 0x000e640000000a00 */
[----:B-1----:R-:W-:-:S05]  /*30300*/  @P0 IMAD.HI.U32 R4, R2, R4, RZ ;  /* 0x0000000402040227 */ /* 0x002fca00078e00ff */
[----:B------:R-:W-:-:S07]  /*30310*/  @P0 SHF.R.U32.HI R2, RZ, R5, R4 ;  /* 0x00000005ff020219 */ /* 0x000fce0000011604 */
.L_x_13047:
[----:B------:R-:W-:Y:S05]  /*30320*/  BSYNC B0 ;  /* 0x0000000000007941 */ /* 0x000fea0003800000 */
.L_x_13045:
[----:B------:R-:W-:-:S05]  /*30330*/  IMAD R2, R2, R3, RZ ;  /* 0x0000000302027224 */ /* 0x000fca00078e02ff */
[----:B------:R-:W-:-:S07]  /*30340*/  VIMNMX R6, R6, R2, !PT ;  /* 0x0000000206067248 */ /* 0x000fce0007fe0100 */
.L_x_13044:
        /* <DEDUP_REMOVED lines=32> */
.L_x_13257:
[----:B--2---:R-:W-:Y:S02]  /*30550*/  ISETP.NE.AND P0, PT, R14, RZ, PT ;  /* 0x000000ff0e00720c */ /* 0x004fe40003f05270 */
[----:B------:R-:W-:-:S11]  /*30560*/  PLOP3.LUT P6, PT, PT, PT, PT, 0x8, 0x0 ;  /* 0x000000000000781c */ /* 0x000fd60003fce170 */
[----:B------:R-:W-:Y:S05]  /*30570*/  @P0 BRA `(.L_x_13051) ;  /* 0x00000000000c0947 */ /* 0x000fea0003800000 */
[----:B------:R-:W-:-:S03]  /*30580*/  UMOV UR4, 0xffffffff ;  /* 0xffffffff00047882 */ /* 0x000fc60000000000 */
[----:B------:R-:W-:Y:S05]  /*30590*/  BRA.DIV UR4, `(.L_x_13052) ;  /* 0x0000008604e87947 */ /* 0x000fea000b800000 */
[----:B------:R-:W-:-:S13]  /*305a0*/  ELECT P6, URZ, PT ;  /* 0x00000000003f782f */ /* 0x000fda00038c0000 */
.L_x_13051:
        /* <DEDUP_REMOVED lines=10> */
.L_x_13260:
[----:B------:R-:W-:Y:S05]  /*30650*/  BSYNC B1 ;  /* 0x0000000000017941 */ /* 0x000fea0003800000 */
.L_x_13053:
[----:B------:R-:W-:Y:S04]  /*30660*/  BSSY B1, `(.L_x_13055) ;  /* 0x0000083000017945 */ /* 0x000fe80003800000 */
[----:B------:R-:W-:Y:S05]  /*30670*/  @!P6 BRA `(.L_x_13056) ;  /* 0x000000080004e947 */ /* 0x000fea0003800000 */
[----:B------:R-:W2:Y:S04]  /*30680*/  LDL R6, [R1+0x470] ;  /* 0x0004700001067983 */ /* 0x000ea80000100800 */
[----:B------:R-:W3:Y:S01]  /*30690*/  LDL R7, [R1+0x478] ;  /* 0x0004780001077983 */ /* 0x000ee20000100800 */
[----:B-1----:R-:W1:Y:S01]  /*306a0*/  S2R R5, SR_TID.X ;  /* 0x0000000000057919 */ /* 0x002e620000002100 */
[----:B--2---:R-:W-:Y:S02]  /*306b0*/  IMAD.MOV.U32 R9, RZ, RZ, R6 ;  /* 0x000000ffff097224 */ /* 0x004fe400078e0006 */
[----:B------:R-:W2:Y:S02]  /*306c0*/  LDL R6, [R1+0x488] ;  /* 0x0004880001067983 */ /* 0x000ea40000100800 */
[----:B---3--:R-:W-:Y:S01]  /*306d0*/  IMAD R4, R7, 0x8, R9 ;  /* 0x0000000807047824 */ /* 0x008fe200078e0209 */
[----:B-1----:R-:W-:Y:S01]  /*306e0*/  LOP3.LUT R5, R5, 0x7f, RZ, 0xc0, !PT ;  /* 0x0000007f05057812 */ /* 0x002fe200078ec0ff */
[----:B------:R-:W-:Y:S03]  /*306f0*/  BSSY B2, `(.L_x_13057) ;  /* 0x0000005000027945 */ /* 0x000fe60003800000 */
[----:B------:R-:W-:-:S02]  /*30700*/  ISETP.NE.AND P1, PT, R5, RZ, PT ;  /* 0x000000ff0500720c */ /* 0x000fc40003f25270 */
[----:B--2---:R-:W-:-:S04]  /*30710*/  SHF.L.U32 R9, R6, 0x1f, RZ ;  /* 0x0000001f06097819 */ /* 0x004fc800000006ff */
[----:B------:R-:W1:Y:S02]  /*30720*/  SYNCS.PHASECHK.TRANS64.TRYWAIT P0, [R4+URZ+0x324a0], R9 ;  /* 0x0324a009040075a7 */ /* 0x000e64000800017f */
[----:B-1----:R-:W-:Y:S05]  /*30730*/  @!P0 BRA `(.L_x_13058) ;  /* 0x0000008400b88947 */ /* 0x002fea0003800000 */
.L_x_13261:
[----:B------:R-:W-:Y:S05]  /*30740*/  BSYNC B2 ;  /* 0x0000000000027941 */ /* 0x000fea0003800000 */
.L_x_13057:
        /* <DEDUP_REMOVED lines=9> */
.L_x_13060:
[----:B------:R-:W-:Y:S05]  /*307e0*/  BSYNC B2 ;  /* 0x0000000000027941 */ /* 0x000fea0003800000 */
.L_x_13059:
        /* <DEDUP_REMOVED lines=14> */
.L_x_13061:
        /* <DEDUP_REMOVED lines=13> */
.L_x_13262:
[----:B------:R-:W-:Y:S05]  /*309a0*/  BSYNC B2 ;  /* 0x0000000000027941 */ /* 0x000fea0003800000 */
.L_x_13062:
        /* <DEDUP_REMOVED lines=11> */
.L_x_13065:
[----:B------:R-:W-:Y:S05]  /*30a60*/  BSYNC B2 ;  /* 0x0000000000027941 */ /* 0x000fea0003800000 */
.L_x_13064:
        /* <DEDUP_REMOVED lines=11> */
.L_x_13066:
        /* <DEDUP_REMOVED lines=15> */
.L_x_13067:
        /* <DEDUP_REMOVED lines=15> */
.L_x_13068:
        /* <DEDUP_REMOVED lines=15> */
.L_x_13069:
        /* <DEDUP_REMOVED lines=10> */
.L_x_13056:
[----:B------:R-:W-:Y:S05]  /*30e90*/  BSYNC B1 ;  /* 0x0000000000017941 */ /* 0x000fea0003800000 */
.L_x_13055:
        /* <DEDUP_REMOVED lines=13> */
.L_x_13085:
        /* <DEDUP_REMOVED lines=14> */
.L_x_13263:
[----:B------:R-:W-:Y:S05]  /*31050*/  BSYNC B2 ;  /* 0x0000000000027941 */ /* 0x000fea0003800000 */
.L_x_13072:
        /* <DEDUP_REMOVED lines=9> */
.L_x_13075:
[----:B------:R-:W-:Y:S05]  /*310f0*/  BSYNC B2 ;  /* 0x0000000000027941 */ /* 0x000fea0003800000 */
.L_x_13074:
        /* <DEDUP_REMOVED lines=13> */
.L_x_13076:
        /* <DEDUP_REMOVED lines=13> */
.L_x_13264:
[----:B------:R-:W-:Y:S05]  /*312a0*/  BSYNC B2 ;  /* 0x0000000000027941 */ /* 0x000fea0003800000 */
.L_x_13077:
        /* <DEDUP_REMOVED lines=11> */
.L_x_13080:
[----:B------:R-:W-:Y:S05]  /*31360*/  BSYNC B2 ;  /* 0x0000000000027941 */ /* 0x000fea0003800000 */
.L_x_13079:
        /* <DEDUP_REMOVED lines=11> */
.L_x_13081:
        /* <DEDUP_REMOVED lines=15> */
.L_x_13082:
        /* <DEDUP_REMOVED lines=15> */
.L_x_13083:
        /* <DEDUP_REMOVED lines=15> */
.L_x_13084:
        /* <DEDUP_REMOVED lines=10> */
.L_x_13071:
[----:B------:R-:W-:Y:S05]  /*31790*/  BSYNC B1 ;  /* 0x0000000000017941 */ /* 0x000fea0003800000 */
.L_x_13070:
[----:B-1----:R-:W2:Y:S04]  /*317a0*/  LDL.LU R9, [R1+0x478] ;  /* 0x0004780001097983 */ /* 0x002ea80000300800 */
[----:B------:R-:W3:Y:S01]  /*317b0*/  LDL.LU R7, [R1+0x488] ;  /* 0x0004880001077983 */ /* 0x000ee20000300800 */
        /* <DEDUP_REMOVED lines=10> */
.L_x_13049:
[----:B------:R-:W-:Y:S05]  /*31860*/  BSYNC B0 ;  /* 0x0000000000007941 */ /* 0x000fea0003800000 */
.L_x_13048:
        /* <DEDUP_REMOVED lines=9> */
[----:B----4-:R-:W-:-:S05]  /*31900*/  @P1 SHF.R.U32.HI R2, RZ, R3, R0 ;  /* 0x00000003ff021219 */ /* 0x010fca0000011600 */
[----:B------:R-:W-:Y:S02]  /*31910*/  IMAD.IADD R0, R17, 0x1, R2 ;  /* 0x0000000111007824 */ /* 0x000fe400078e0202 */
[----:B------:R-:W2:Y:S02]  /*31920*/  LDC.64 R2, c[0x0][0xad8] ;  /* 0x0002b600ff027b82 */ /* 0x000ea40000000a00 */
[----:B--2---:R-:W-:Y:S01]  /*31930*/  ISETP.GE.AND P2, PT, R3, 0x1, PT ;  /* 0x000000010300780c */ /* 0x004fe20003f46270 */
[----:B------:R-:W-:-:S12]  /*31940*/  IMAD.IADD R2, R0, 0x1, R2 ;  /* 0x0000000100027824 */ /* 0x000fd800078e0202 */
        /* <DEDUP_REMOVED lines=12> */
.L_x_13088:
[----:B------:R-:W-:-:S13]  /*31a10*/  ISETP.NE.AND P0, PT, R3, 0x1, PT ;  /* 0x000000010300780c */ /* 0x000fda0003f05270 */
[----:B-1----:R-:W1:Y:S02]  /*31a20*/  @P0 LDC.64 R4, c[0x0][0xae0] ;  /* 0x0002b800ff040b82 */ /* 0x002e640000000a00 */
[----:B-1----:R-:W-:-:S05]  /*31a30*/  @P0 IMAD.HI.U32 R4, R6, R4, RZ ;  /* 0x0000000406040227 */ /* 0x002fca00078e00ff */
[----:B------:R-:W-:-:S07]  /*31a40*/  @P0 SHF.R.U32.HI R6, RZ, R5, R4 ;  /* 0x00000005ff060219 */ /* 0x000fce0000011604 */
.L_x_13089:
[----:B------:R-:W-:Y:S05]  /*31a50*/  BSYNC B0 ;  /* 0x0000000000007941 */ /* 0x000fea0003800000 */
.L_x_13087:
[----:B------:R-:W-:-:S05]  /*31a60*/  IMAD R6, R6, R3, R3 ;  /* 0x0000000306067224 */ /* 0x000fca00078e0203 */
[----:B------:R-:W-:-:S07]  /*31a70*/  VIMNMX R2, R2, R6, PT ;  /* 0x0000000602027248 */ /* 0x000fce0003fe0100 */
.L_x_13086:
        /* <DEDUP_REMOVED lines=25> */
.L_x_13092:
[----:B------:R-:W-:-:S13]  /*31c10*/  ISETP.NE.AND P0, PT, R3, 0x1, PT ;  /* 0x000000010300780c */ /* 0x000fda0003f05270 */
[----:B-1----:R-:W1:Y:S02]  /*31c20*/  @P0 LDC.64 R4, c[0x0][0xae0] ;  /* 0x0002b800ff040b82 */ /* 0x002e640000000a00 */
[----:B-1----:R-:W-:-:S05]  /*31c30*/  @P0 IMAD.HI.U32 R4, R0, R4, RZ ;  /* 0x0000000400040227 */ /* 0x002fca00078e00ff */
[----:B------:R-:W-:-:S07]  /*31c40*/  @P0 SHF.R.U32.HI R0, RZ, R5, R4 ;  /* 0x00000005ff000219 */ /* 0x000fce0000011604 */
.L_x_13093:
[----:B------:R-:W-:Y:S05]  /*31c50*/  BSYNC B0 ;  /* 0x0000000000007941 */ /* 0x000fea0003800000 */
.L_x_13091:
[----:B------:R-:W-:-:S05]  /*31c60*/  IMAD R0, R0, R3, RZ ;  /* 0x0000000300007224 */ /* 0x000fca00078e02ff */
[----:B------:R-:W-:-:S07]  /*31c70*/  VIMNMX R2, R2, R0, !PT ;  /* 0x0000000002027248 */ /* 0x000fce0007fe0100 */
.L_x_13090:
        /* <DEDUP_REMOVED lines=14> */
[----:B-1----:R-:W1:Y:S01]  /*31d60*/  LDC.64 R4, c[0x0][0xd60] ;  /* 0x00035800ff047b82 */ /* 0x002e620000000a00 */
[----:B------:R-:W2:Y:S08]  /*31d70*/  FLO.U32 R0, UR4 ;  /* 0x0000000400007d00 */ /* 0x000eb000080e0000 */
[----:B------:R-:W1:Y:S01]  /*31d80*/  POPC R2, UR4 ;  /* 0x0000000400027d09 */ /* 0x000e620008000000 */
[----:B--2---:R-:W-:-:S13]  /*31d90*/  ISETP.EQ.U32.AND P0, PT, R0, R3, PT ;  /* 0x000000030000720c */ /* 0x004fda0003f02070 */
[----:B-1----:R-:W2:Y:S01]  /*31da0*/  @P0 ATOMG.E.ADD.STRONG.GPU PT, R5, desc[UR42][R4.64], R2 ;  /* 0x00000002040509a8 */ /* 0x002ea200081ee1ea */
[----:B------:R-:W1:Y:S02]  /*31db0*/  S2R R3, SR_LTMASK ;  /* 0x0000000000037919 */ /* 0x000e640000003900 */
[----:B-1----:R-:W-:-:S06]  /*31dc0*/  LOP3.LUT R3, R3, UR4, RZ, 0xc0, !PT ;  /* 0x0000000403037c12 */ /* 0x002fcc000f8ec0ff */
[----:B------:R-:W1:Y:S01]  /*31dd0*/  POPC R3, R3 ;  /* 0x0000000300037309 */ /* 0x000e620000000000 */
[----:B--2---:R-:W1:Y:S02]  /*31de0*/  SHFL.IDX PT, R0, R5, R0, 0x1f ;  /* 0x00001f0005007589 */ /* 0x004e6400000e0000 */
[----:B-1----:R-:W-:Y:S01]  /*31df0*/  IADD3 R16, R0, UR39, R3 ;  /* 0x0000002700107c10 */ /* 0x002fe2000fffe003 */
[----:B------:R-:W-:Y:S06]  /*31e00*/  BRA `(.L_x_13096) ;  /* 0x0000004c001c7947 */ /* 0x000fec0003800000 */
.L_x_13095:
        /* <DEDUP_REMOVED lines=21> */
.L_x_13098:
[----:B------:R-:W-:Y:S05]  /*31f60*/  BSYNC B6 ;  /* 0x0000000000067941 */ /* 0x000fea0003800000 */
.L_x_13097:
        /* <DEDUP_REMOVED lines=20> */
.L_x_13101:
        /* <DEDUP_REMOVED lines=15> */
.L_x_13100:
[----:B------:R-:W-:Y:S05]  /*321a0*/  BSYNC B6 ;  /* 0x0000000000067941 */ /* 0x000fea0003800000 */
.L_x_13099:
        /* <DEDUP_REMOVED lines=8> */
[----:B------:R3:W4:Y:S02]  /*32230*/  @P0 LDG.E R7, desc[UR42][R2.64] ;  /* 0x0000002a02070981 */ /* 0x000724000c1e1900 */
[----:B---3--:R-:W3:Y:S02]  /*32240*/  LDC.64 R2, c[0x0][0x418] ;  /* 0x00010600ff027b82 */ /* 0x008ee40000000a00 */
[----:B---3--:R-:W-:Y:S01]  /*32250*/  LOP3.LUT P0, RZ, R2, UR4, RZ, 0xfc, !PT ;  /* 0x0000000402ff7c12 */ /* 0x008fe2000f80fcff */
[----:B------:R-:W-:-:S03]  /*32260*/  UMOV UR4, 0xffffffff ;  /* 0xffffffff00047882 */ /* 0x000fc60000000000 */
[----:B------:R-:W-:Y:S01]  /*32270*/  LOP3.LUT P0, RZ, R3, UR5, RZ, 0xfc, P0 ;  /* 0x0000000503ff7c12 */ /* 0x000fe2000800fcff */
[----:B--2---:R-:W-:Y:S01]  /*32280*/  VIADD R0, R17, 0xffffffff ;  /* 0xffffffff11007836 */ /* 0x004fe20000000000 */
        /* <DEDUP_REMOVED lines=9> */
.L_x_13267:
        /* <DEDUP_REMOVED lines=11> */
.L_x_13270:
[----:B------:R-:W-:Y:S05]  /*323d0*/  @!P6 BRA `(.L_x_13103) ;  /* 0x00000004000ce947 */ /* 0x000fea0003800000 */
[----:B------:R-:W-:-:S04]  /*323e0*/  ISETP.NE.U32.AND P0, PT, R2, RZ, PT ;  /* 0x000000ff0200720c */ /* 0x000fc80003f05070 */
[----:B------:R-:W-:-:S13]  /*323f0*/  ISETP.NE.AND.EX P0, PT, R3, RZ, PT, P0 ;  /* 0x000000ff0300720c */ /* 0x000fda0003f05300 */
[----:B------:R-:W-:Y:S05]  /*32400*/  @!P0 BRA `(.L_x_13105) ;  /* 0x0000000000508947 */ /* 0x000fea0003800000 */
[----:B------:R-:W3:Y:S01]  /*32410*/  LDC R6, c[0x0][0x43c] ;  /* 0x00010f00ff067b82 */ /* 0x000ee20000000800 */
[----:B-1----:R-:W-:Y:S01]  /*32420*/  IMAD.MOV.U32 R9, RZ, RZ, R0 ;  /* 0x000000ffff097224 */ /* 0x002fe200078e0000 */
[----:B------:R-:W-:-:S03]  /*32430*/  ULDC.64 UR4, c[0x0][0x428] ;  /* 0x00010a0000047ab9 */ /* 0x000fc60000000a00 */
[----:B----4-:R-:W-:Y:S01]  /*32440*/  IMAD.MOV.U32 R0, RZ, RZ, R9 ;  /* 0x000000ffff007224 */ /* 0x010fe200078e0009 */
[----:B---3--:R-:W-:-:S13]  /*32450*/  ISETP.NE.AND P0, PT, R6, 0x1, PT ;  /* 0x000000010600780c */ /* 0x008fda0003f05270 */
        /* <DEDUP_REMOVED lines=15> */
.L_x_13105:
[----:B--2---:R-:W2:Y:S04]  /*32550*/  LDL R7, [R1+0x470] ;  /* 0x0004700001077983 */ /* 0x004ea80000100800 */
[----:B----4-:R-:W2:Y:S04]  /*32560*/  LDL R0, [R1+0x474] ;  /* 0x0004740001007983 */ /* 0x010ea80000100800 */
[----:B---3--:R-:W3:Y:S01]  /*32570*/  LDL R2, [R1+0x484] ;  /* 0x0004840001027983 */ /* 0x008ee20000100800 */
[----:B--2---:R-:W-:Y:S01]  /*32580*/  IMAD R0, R0, 0x8, R7 ;  /* 0x0000000800007824 */ /* 0x004fe200078e0207 */
[----:B---3--:R-:W-:-:S04]  /*32590*/  SHF.L.U32 R2, R2, 0x1f, RZ ;  /* 0x0000001f02027819 */ /* 0x008fc800000006ff */
[----:B------:R-:W2:Y:S02]  /*325a0*/  SYNCS.PHASECHK.TRANS64.TRYWAIT P0, [R0+URZ+0x32440], R2 ;  /* 0x03244002000075a7 */ /* 0x000ea4000800017f */
[----:B--2---:R-:W-:Y:S05]  /*325b0*/  @!P0 BRA `(.L_x_13106) ;  /* 0x0000006800bc8947 */ /* 0x004fea0003800000 */
.L_x_13271:
        /* <DEDUP_REMOVED lines=11> */
.L_x_13107:
[----:B------:R-:W3:Y:S04]  /*32670*/  LDL R6, [R1+0x470] ;  /* 0x0004700001067983 */ /* 0x000ee80000100800 */
[----:B-1----:R-:W3:Y:S04]  /*32680*/  LDL R5, [R1+0x474] ;  /* 0x0004740001057983 */ /* 0x002ee80000100800 */
        /* <DEDUP_REMOVED lines=24> */
.L_x_13103:
        /* <DEDUP_REMOVED lines=26> */
[----:B-1----:R-:W-:Y:S02]  /*329b0*/  IMAD.U32 R5, RZ, RZ, UR5 ;  /* 0x00000005ff057e24 */ /* 0x002fe4000f8e00ff */
[----:B------:R-:W-:Y:S02]  /*329c0*/  IMAD.U32 R6, RZ, RZ, UR6 ;  /* 0x00000006ff067e24 */ /* 0x000fe4000f8e00ff */
[----:B--2---:R-:W-:-:S02]  /*329d0*/  IMAD.U32 R7, RZ, RZ, UR7 ;  /* 0x00000007ff077e24 */ /* 0x004fc4000f8e00ff */
[----:B------:R-:W-:Y:S02]  /*329e0*/  IMAD.U32 R10, RZ, RZ, UR8 ;  /* 0x00000008ff0a7e24 */ /* 0x000fe4000f8e00ff */
[----:B0-----:R-:W-:Y:S02]  /*329f0*/  IMAD.U32 R11, RZ, RZ, UR9 ;  /* 0x00000009ff0b7e24 */ /* 0x001fe4000f8e00ff */
[----:B------:R-:W-:Y:S02]  /*32a00*/  IMAD.MOV.U32 R8, RZ, RZ, 0x70 ;  /* 0x00000070ff087424 */ /* 0x000fe400078e00ff */
[----:B------:R-:W-:Y:S02]  /*32a10*/  IMAD.MOV.U32 R12, RZ, RZ, 0x1 ;  /* 0x00000001ff0c7424 */ /* 0x000fe400078e00ff */
[----:B------:R-:W-:-:S07]  /*32a20*/  IMAD.MOV.U32 R13, RZ, RZ, RZ ;  /* 0x000000ffff0d7224 */ /* 0x000fce00078e00ff */
[----:B------:R-:W-:-:S07]  /*32a30*/  LEPC R20, `(.L_x_13109) ;  /* 0x000000001014794e */ /* 0x000fce0000000000 */
[----:B---34-:R-:W-:Y:S05]  /*32a40*/  CALL.ABS.NOINC R2 ;  /* 0x0000000002007343 */ /* 0x018fea0003c00000 */
.L_x_13109:
[----:B------:R-:W-:Y:S05]  /*32a50*/  BSYNC B6 ;  /* 0x0000000000067941 */ /* 0x000fea0003800000 */
.L_x_13108:
[----:B0-----:R-:W4:Y:S01]  /*32a60*/  LDL R11, [R1+0x498] ;  /* 0x00049800010b7983 */ /* 0x001f220000100800 */
[----:B--2---:R-:W0:Y:S01]  /*32a70*/  LDC R7, c[0x0][0x448] ;  /* 0x00011200ff077b82 */ /* 0x004e220000000800 */
[----:B------:R-:W-:Y:S01]  /*32a80*/  ULDC.64 UR4, c[0x0][0x298] ;  /* 0x0000a60000047ab9 */ /* 0x000fe20000000a00 */
[----:B------:R-:W-:Y:S01]  /*32a90*/  ULDC.64 UR6, c[0x0][0x280] ;  /* 0x0000a00000067ab9 */ /* 0x000fe20000000a00 */
[----:B------:R-:W2:Y:S04]  /*32aa0*/  LDL R4, [R1+0x4b8] ;  /* 0x0004b80001047983 */ /* 0x000ea80000100800 */
[----:B------:R-:W2:Y:S04]  /*32ab0*/  LDL R10, [R1+0x4ac] ;  /* 0x0004ac00010a7983 */ /* 0x000ea80000100800 */
[----:B-1----:R-:W2:Y:S01]  /*32ac0*/  LDL R9, [R1+0x4c8] ;  /* 0x0004c80001097983 */ /* 0x002ea20000100800 */
[----:B------:R-:W1:Y:S01]  /*32ad0*/  S2R R2, SR_TID.X ;  /* 0x0000000000027919 */ /* 0x000e620000002100 */
[----:B---3--:R-:W3:Y:S02]  /*32ae0*/  S2R R0, SR_TID.X ;  /* 0x0000000000007919 */ /* 0x008ee40000002100 */
[----:B------:R-:W2:Y:S01]  /*32af0*/  LDL R8, [R1+0x4cc] ;  /* 0x0004cc0001087983 */ /* 0x000ea20000100800 */
[----:B0-----:R-:W-:-:S03]  /*32b00*/  ISETP.NE.AND P0, PT, R7, 0x1, PT ;  /* 0x000000010700780c */ /* 0x001fc60003f05270 */
[----:B------:R-:W2:Y:S10]  /*32b10*/  LDL R6, [R1+0x4b4] ;  /* 0x0004b40001067983 */ /* 0x000eb40000100800 */
[----:B------:R-:W0:Y:S01]  /*32b20*/  @P0 LDC R3, c[0x0][0x450] ;  /* 0x00011400ff030b82 */ /* 0x000e220000000800 */
[----:B-1----:R-:W-:-:S04]  /*32b30*/  LOP3.LUT R2, R2, 0x7f, RZ, 0xc0, !PT ;  /* 0x0000007f02027812 */ /* 0x002fc800078ec0ff */
[----:B------:R-:W-:Y:S01]  /*32b40*/  SHF.R.U32.HI R2, RZ, 0x3, R2 ;  /* 0x00000003ff027819 */ /* 0x000fe20000011602 */
[----:B---3--:R-:W-:-:S05]  /*32b50*/  IMAD.SHL.U32 R0, R0, 0x10, RZ ;  /* 0x0000001000007824 */ /* 0x008fca00078e00ff */
[----:B------:R-:W-:Y:S02]  /*32b60*/  LOP3.LUT R0, R2, 0x70, R0, 0xf8, !PT ;  /* 0x0000007002007812 */ /* 0x000fe400078ef800 */
[----:B------:R-:W1:Y:S03]  /*32b70*/  @P0 LDC R2, c[0x0][0x44c] ;  /* 0x00011300ff020b82 */ /* 0x000e660000000800 */
[----:B----4-:R-:W-:-:S04]  /*32b80*/  IMAD.IADD R5, R0, 0x1, R11 ;  /* 0x0000000100057824 */ /* 0x010fc800078e020b */
[----:B-1----:R-:W-:-:S04]  /*32b90*/  @P0 IMAD.HI.U32 R2, R5, R2, RZ ;  /* 0x0000000205020227 */ /* 0x002fc800078e00ff */
[----:B------:R-:W-:Y:S01]  /*32ba0*/  IMAD.MOV.U32 R0, RZ, RZ, R5 ;  /* 0x000000ffff007224 */ /* 0x000fe200078e0005 */
[----:B0-----:R-:W-:Y:S01]  /*32bb0*/  @P0 SHF.R.U32.HI R0, RZ, R3, R2 ;  /* 0x00000003ff000219 */ /* 0x001fe20000011602 */
[----:B--2---:R-:W-:-:S04]  /*32bc0*/  IMAD R2, R4, UR4, RZ ;  /* 0x0000000404027c24 */ /* 0x004fc8000f8e02ff */
        /* <DEDUP_REMOVED lines=44> */
[----:B--2---:R-:W-:-:S03]  /*32e90*/  IMAD R0, R11, R7, RZ ;  /* 0x000000070b007224 */ /* 0x004fc600078e02ff */
[----:B------:R-:W-:Y:S01]  /*32ea0*/  SHFL.IDX PT, R7, R2, 0x1, 0x181f ;  /* 0x00381f0002077f89 */ /* 0x000fe200000e0000 */
[----:B---3--:R-:W-:-:S03]  /*32eb0*/  IMAD.IADD R8, R8, 0x1, R6 ;  /* 0x0000000108087824 */ /* 0x008fc600078e0206 */
[----:B------:R-:W2:Y:S01]  /*32ec0*/  SHFL.IDX PT, R6, R3, 0x1, 0x181f ;  /* 0x00381f0003067f89 */ /* 0x000ea200000e0000 */
[C---:B------:R-:W-:Y:S01]  /*32ed0*/  VIADD R11, R8.reuse, 0x10 ;  /* 0x00000010080b7836 */ /* 0x040fe20000000000 */
[-C--:B------:R-:W-:Y:S02]  /*32ee0*/  ISETP.GE.AND P1, PT, R8, R0.reuse, PT ;  /* 0x000000000800720c */ /* 0x080fe40003f26270 */
[----:B------:R-:W-:Y:S02]  /*32ef0*/  STL [R1+0x498], R8 ;  /* 0x0004980801007387 */ /* 0x000fe40000100800 */
[----:B------:R-:W-:Y:S02]  /*32f00*/  ISETP.GE.AND P2, PT, R11, R0, PT ;  /* 0x000000000b00720c */ /* 0x000fe40003f46270 */
[----:B------:R3:W-:Y:S07]  /*32f10*/  STL [R1+0x4c0], R11 ;  /* 0x0004c00b01007387 */ /* 0x0007ee0000100800 */
[----:B0-----:R-:W-:Y:S01]  /*32f20*/  @!P1 LEA R5, P3, R10, R5, 0x1 ;  /* 0x000000050a059211 */ /* 0x001fe200078608ff */
[----:B---3--:R-:W-:-:S04]  /*32f30*/  VIADD R11, R8, 0x20 ;  /* 0x00000020080b7836 */ /* 0x008fc80000000000 */
        /* <DEDUP_REMOVED lines=8> */
[----:B------:R-:W-:Y:S01]  /*32fc0*/  @!P2 IMAD.X R4, RZ, RZ, R7, P1 ;  /* 0x000000ffff04a224 */ /* 0x000fe200008e0607 */
        /* <DEDUP_REMOVED lines=58> */
.L_x_13288:
        /* <DEDUP_REMOVED lines=13> */
.L_x_13111:
        /* <DEDUP_REMOVED lines=38> */
.L_x_13113:
[----:B------:R-:W-:Y:S05]  /*336a0*/  BSYNC B6 ;  /* 0x0000000000067941 */ /* 0x000fea0003800000 */
.L_x_13112:
        /* <DEDUP_REMOVED lines=61> */
[----:B------:R-:W-:Y:S04]  /*33a80*/  SHFL.IDX PT, R6, R0, RZ, 0x181f ;  /* 0x00181fff00067589 */ /* 0x000fe800000e0000 */
[----:B------:R-:W5:Y:S01]  /*33a90*/  LDL.LU R12, [R1+0x4d4] ;  /* 0x0004d400010c7983 */ /* 0x000f620000300800 */
[----:B--2---:R-:W-:-:S03]  /*33aa0*/  IMAD R3, R10, R7, RZ ;  /* 0x000000070a037224 */ /* 0x004fc600078e02ff */
[----:B------:R-:W2:Y:S02]  /*33ab0*/  LDL.LU R10, [R1+0x4d0] ;  /* 0x0004d000010a7983 */ /* 0x000ea40000300800 */
[-C--:B---3--:R-:W-:Y:S02]  /*33ac0*/  ISETP.GE.AND P4, PT, R4, R3.reuse, PT ;  /* 0x000000030400720c */ /* 0x088fe40003f86270 */
[----:B------:R-:W0:Y:S01]  /*33ad0*/  SHFL.IDX PT, R4, R2, RZ, 0x181f ;  /* 0x00181fff02047589 */ /* 0x000e2200000e0000 */
[----:B----4-:R-:W-:-:S13]  /*33ae0*/  ISETP.GE.AND P5, PT, R5, R3, PT ;  /* 0x000000030500720c */ /* 0x010fda0003fa6270 */
        /* <DEDUP_REMOVED lines=84> */
[----:B-1----:R0:W-:Y:S02]  /*34030*/  @!P4 LDGSTS.E.BYPASS.LTC128B.128 [R9+0x31400], desc[UR42][R4.64+0x180], !P0 ;  /* 0x314001800409cfae */ /* 0x0021e4000c101d6a */
.L_x_13306:
        /* <DEDUP_REMOVED lines=14> */
.L_x_13116:
[----:B------:R-:W-:Y:S05]  /*34120*/  BSYNC B0 ;  /* 0x0000000000007941 */ /* 0x000fea0003800000 */
.L_x_13115:
[----:B------:R3:W5:Y:S01]  /*34130*/  LDL R8, [R1+0x470] ;  /* 0x0004700001087983 */ /* 0x0007620000100800 */
[----:B------:R-:W-:Y:S01]  /*34140*/  PLOP3.LUT P0, PT, PT, PT, PT, 0x80, 0x0 ;  /* 0x000000000000781c */ /* 0x000fe20003f0f070 */
[----:B------:R-:W-:-:S12]  /*34150*/  NOP ;  /* 0x0000000000007918 */ /* 0x000fd80000000000 */
.L_x_13117:
[----:B0-----:R-:W4:Y:S01]  /*34160*/  LDL R2, [R1+0x470] ;  /* 0x0004700001027983 */ /* 0x001f220000100800 */
        /* <DEDUP_REMOVED lines=16> */
[----:B------:R-:W4:Y:S03]  /*34270*/  SYNCS.PHASECHK.TRANS64.TRYWAIT P0, [R2+URZ+0x32420], R0 ;  /* 0x03242000020075a7 */ /* 0x000f26000800017f */
[----:B0---4-:R-:W-:Y:S05]  /*34280*/  @!P0 BRA `(.L_x_13119) ;  /* 0x0000006400dc8947 */ /* 0x011fea0003800000 */
.L_x_13307:
[----:B------:R-:W-:Y:S05]  /*34290*/  BSYNC B0 ;  /* 0x0000000000007941 */ /* 0x000fea0003800000 */
.L_x_13118:
[----:B0-----:R-:W4:Y:S01]  /*342a0*/  LDL R2, [R1+0x49c] ;  /* 0x00049c0001027983 */ /* 0x001f220000100800 */
[----:B------:R-:W-:Y:S01]  /*342b0*/  BSSY B0, `(.L_x_13120) ;  /* 0x000005f000007945 */ /* 0x000fe20003800000 */
[----:B----4-:R-:W-:-:S13]  /*342c0*/  LOP3.LUT P0, RZ, R2, 0x1, RZ, 0xc0, !PT ;  /* 0x0000000102ff7812 */ /* 0x010fda000780c0ff */
[----:B------:R-:W-:Y:S05]  /*342d0*/  @!P0 BRA `(.L_x_13121) ;  /* 0x0000000400708947 */ /* 0x000fea0003800000 */
[----:B------:R-:W4:Y:S04]  /*342e0*/  LDL R2, [R1+0x470] ;  /* 0x0004700001027983 */ /* 0x000f280000100800 */
[----:B-1----:R-:W2:Y:S01]  /*342f0*/  LDL R4, [R1+0x484] ;  /* 0x0004840001047983 */ /* 0x002ea20000100800 */
        /* <DEDUP_REMOVED lines=10> */
.L_x_13308:
[----:B------:R-:W-:Y:S05]  /*343a0*/  BSYNC B1 ;  /* 0x0000000000017941 */ /* 0x000fea0003800000 */
.L_x_13122:
        /* <DEDUP_REMOVED lines=9> */
.L_x_13125:
[----:B------:R-:W-:Y:S05]  /*34440*/  BSYNC B1 ;  /* 0x0000000000017941 */ /* 0x000fea0003800000 */
.L_x_13124:
[----:B------:R-:W2:Y:S04]  /*34450*/  LDL R5, [R1+0x470] ;  /* 0x0004700001057983 */ /* 0x000ea80000100800 */
[----:B0-----:R-:W2:Y:S04]  /*34460*/  LDL R0, [R1+0x474] ;  /* 0x0004740001007983 */ /* 0x001ea80000100800 */
        /* <DEDUP_REMOVED lines=12> */
.L_x_13126:
        /* <DEDUP_REMOVED lines=15> */
.L_x_13127:
        /* <DEDUP_REMOVED lines=15> */
.L_x_13128:
        /* <DEDUP_REMOVED lines=15> */
.L_x_13129:
        /* <DEDUP_REMOVED lines=10> */
.L_x_13121:
[----:B------:R-:W-:Y:S05]  /*348a0*/  BSYNC B0 ;  /* 0x0000000000007941 */ /* 0x000fea0003800000 */
.L_x_13120:
[----:B-1----:R-:W4:Y:S04]  /*348b0*/  LDL R4, [R1+0x4a0] ;  /* 0x0004a00001047983 */ /* 0x002f280000100800 */
[----:B------:R-:W2:Y:S01]  /*348c0*/  LDL R5, [R1+0x494] ;  /* 0x0004940001057983 */ /* 0x000ea20000100800 */
[----:B------:R-:W-:Y:S01]  /*348d0*/  BSSY B0, `(.L_x_13130) ;  /* 0x00001ff000007945 */ /* 0x000fe20003800000 */
[----:B----4-:R-:W-:-:S05]  /*348e0*/  VIADD R0, R4, 0xfffffffe ;  /* 0xfffffffe04007836 */ /* 0x010fca0000000000 */
[----:B--2---:R-:W-:-:S13]  /*348f0*/  ISETP.GE.AND P0, PT, R0, R5, PT ;  /* 0x000000050000720c */ /* 0x004fda0003f06270 */
        /* <DEDUP_REMOVED lines=9> */
[----:B------:R-:W2:Y:S04]  /*34990*/  LDL.LU R4, [R1+0x474] ;  /* 0x0004740001047983 */ /* 0x000ea80000300800 */
[----:B------:R-:W4:Y:S04]  /*349a0*/  LDL.LU R7, [R1+0x484] ;  /* 0x0004840001077983 */ /* 0x000f280000300800 */
[----:B------:R-:W3:Y:S01]  /*349b0*/  LDL R5, [R1+0x49c] ;  /* 0x00049c0001057983 */ /* 0x000ee20000100800 */
[----:B------:R-:W-:Y:S01]  /*349c0*/  BSSY B1, `(.L_x_13134) ;  /* 0x000009f000017945 */ /* 0x000fe20003800000 */
[----:B--2---:R-:W-:-:S05]  /*349d0*/  VIADD R2, R4, 0x1 ;  /* 0x0000000104027836 */ /* 0x004fca0000000000 */
[----:B------:R-:W-:-:S04]  /*349e0*/  ISETP.NE.AND P0, PT, R2, 0x2, PT ;  /* 0x000000020200780c */ /* 0x000fc80003f05270 */
[----:B------:R-:W-:Y:S02]  /*349f0*/  SEL R3, RZ, 0x1, P0 ;  /* 0x00000001ff037807 */ /* 0x000fe40000000000 */
[----:B-----5:R-:W-:Y:S02]  /*34a00*/  SEL R8, R2, RZ, P0 ;  /* 0x000000ff02087207 */ /* 0x020fe40000000000 */
[----:B----4-:R-:W-:-:S03]  /*34a10*/  LOP3.LUT R7, R7, R3, RZ, 0x3c, !PT ;  /* 0x0000000307077212 */ /* 0x010fc600078e3cff */
[----:B------:R0:W-:Y:S04]  /*34a20*/  STL [R1+0x474], R8 ;  /* 0x0004740801007387 */ /* 0x0001e80000100800 */
[----:B------:R0:W-:Y:S01]  /*34a30*/  STL [R1+0x484], R7 ;  /* 0x0004840701007387 */ /* 0x0001e20000100800 */
[----:B---3--:R-:W-:-:S13]  /*34a40*/  LOP3.LUT P2, RZ, R5, 0x1, RZ, 0xc0, !PT ;  /* 0x0000000105ff7812 */ /* 0x008fda000784c0ff */
        /* <DEDUP_REMOVED lines=24> */
.L_x_13136:
[----:B------:R-:W2:Y:S01]  /*34bd0*/  LDL R2, [R1+0x470] ;  /* 0x0004700001027983 */ /* 0x000ea20000100800 */
[----:B0-----:R-:W-:Y:S01]  /*34be0*/  SHF.L.U32 R5, R7, 0x1f, RZ ;  /* 0x0000001f07057819 */ /* 0x001fe200000006ff */
[----:B------:R-:W0:Y:S01]  /*34bf0*/  S2R R3, SR_TID.X ;  /* 0x0000000000037919 */ /* 0x000e220000002100 */
[----:B------:R-:W-:Y:S01]  /*34c00*/  BSSY B3, `(.L_x_13137) ;  /* 0x0000006000037945 */ /* 0x000fe20003800000 */
[----:B0-----:R-:W-:-:S04]  /*34c10*/  LOP3.LUT R3, R3, 0x7f, RZ, 0xc0, !PT ;  /* 0x0000007f03037812 */ /* 0x001fc800078ec0ff */
[----:B------:R-:W-:Y:S01]  /*34c20*/  ISETP.NE.AND P1, PT, R3, RZ, PT ;  /* 0x000000ff0300720c */ /* 0x000fe20003f25270 */
[----:B--2---:R-:W-:-:S04]  /*34c30*/  IMAD R2, R8, 0x8, R2 ;  /* 0x0000000808027824 */ /* 0x004fc800078e0202 */
[----:B------:R-:W0:Y:S02]  /*34c40*/  SYNCS.PHASECHK.TRANS64.TRYWAIT P0, [R2+URZ+0x32440], R5 ;  /* 0x03244005020075a7 */ /* 0x000e24000800017f */
[----:B0-----:R-:W-:Y:S06]  /*34c50*/  @!P0 BRA `(.L_x_13138) ;  /* 0x0000005c00948947 */ /* 0x001fec0003800000 */
.L_x_13309:
[----:B------:R-:W-:Y:S05]  /*34c60*/  BSYNC B3 ;  /* 0x0000000000037941 */ /* 0x000fea0003800000 */
.L_x_13137:
        /* <DEDUP_REMOVED lines=9> */
.L_x_13140:
[----:B------:R-:W-:Y:S05]  /*34d00*/  BSYNC B3 ;  /* 0x0000000000037941 */ /* 0x000fea0003800000 */
.L_x_13139:
        /* <DEDUP_REMOVED lines=14> */
.L_x_13141:
        /* <DEDUP_REMOVED lines=13> */
.L_x_13310:
[----:B------:R-:W-:Y:S05]  /*34ec0*/  BSYNC B3 ;  /* 0x0000000000037941 */ /* 0x000fea0003800000 */
.L_x_13142:
        /* <DEDUP_REMOVED lines=11> */
.L_x_13145:
[----:B------:R-:W-:Y:S05]  /*34f80*/  BSYNC B3 ;  /* 0x0000000000037941 */ /* 0x000fea0003800000 */
.L_x_13144:
        /* <DEDUP_REMOVED lines=11> */
.L_x_13146:
        /* <DEDUP_REMOVED lines=15> */
.L_x_13147:
        /* <DEDUP_REMOVED lines=15> */
.L_x_13148:
        /* <DEDUP_REMOVED lines=15> */
.L_x_13149:
        /* <DEDUP_REMOVED lines=10> */
.L_x_13135:
[----:B------:R-:W-:Y:S05]  /*353b0*/  BSYNC B1 ;  /* 0x0000000000017941 */ /* 0x000fea0003800000 */
.L_x_13134:
[----:B------:R-:W2:Y:S02]  /*353c0*/  LDL R4, [R1+0x4a0] ;  /* 0x0004a00001047983 */ /* 0x000ea40000100800 */
[----:B--2---:R-:W-:-:S07]  /*353d0*/  VIADD R0, R4, 0xfffffffd ;  /* 0xfffffffd04007836 */ /* 0x004fce0000000000 */
.L_x_13133:
[----:B------:R-:W-:Y:S05]  /*353e0*/  BSYNC B2 ;  /* 0x0000000000027941 */ /* 0x000fea0003800000 */
.L_x_13132:
[----:B------:R-:W2:Y:S01]  /*353f0*/  LDL.LU R2, [R1+0x4a0] ;  /* 0x0004a00001027983 */ /* 0x000ea20000300800 */
[----:B------:R-:W-:Y:S01]  /*35400*/  VIADD R6, R6, 0xfffffffe ;  /* 0xfffffffe06067836 */ /* 0x000fe20000000000 */
[----:B--2---:R-:W-:-:S04]  /*35410*/  LOP3.LUT R2, RZ, R2, RZ, 0x33, !PT ;  /* 0x00000002ff027212 */ /* 0x004fc800078e33ff */
[----:B------:R-:W-:-:S13]  /*35420*/  ISETP.NE.AND P0, PT, R6, R2, PT ;  /* 0x000000020600720c */ /* 0x000fda0003f05270 */
[----:B------:R-:W-:Y:S05]  /*35430*/  @!P0 BRA `(.L_x_13131) ;  /* 0x0000001400208947 */ /* 0x000fea0003800000 */
.L_x_13182:
[----:B------:R-:W2:Y:S04]  /*35440*/  LDL R4, [R1+0x49c] ;  /* 0x00049c0001047983 */ /* 0x000ea80000100800 */
[----:B------:R-:W4:Y:S04]  /*35450*/  LDL.LU R3, [R1+0x474] ;  /* 0x0004740001037983 */ /* 0x000f280000300800 */
[----:B------:R-:W3:Y:S01]  /*35460*/  LDL.LU R2, [R1+0x484] ;  /* 0x0004840001027983 */ /* 0x000ee20000300800 */
        /* <DEDUP_REMOVED lines=33> */
.L_x_13152:
        /* <DEDUP_REMOVED lines=9> */
.L_x_13311:
[----:B------:R-:W-:Y:S05]  /*35710*/  BSYNC B2 ;  /* 0x0000000000027941 */ /* 0x000fea0003800000 */
.L_x_13153:
        /* <DEDUP_REMOVED lines=9> */
.L_x_13156:
[----:B------:R-:W-:Y:S05]  /*357b0*/  BSYNC B2 ;  /* 0x0000000000027941 */ /* 0x000fea0003800000 */
.L_x_13155:
        /* <DEDUP_REMOVED lines=13> */
.L_x_13157:
        /* <DEDUP_REMOVED lines=13> */
.L_x_13312:
[----:B------:R-:W-:Y:S05]  /*35960*/  BSYNC B2 ;  /* 0x0000000000027941 */ /* 0x000fea0003800000 */
.L_x_13158:
        /* <DEDUP_REMOVED lines=11> */
.L_x_13161:
[----:B------:R-:W-:Y:S05]  /*35a20*/  BSYNC B2 ;  /* 0x0000000000027941 */ /* 0x000fea0003800000 */
.L_x_13160:
        /* <DEDUP_REMOVED lines=10> */
.L_x_13162:
        /* <DEDUP_REMOVED lines=15> */
.L_x_13163:
        /* <DEDUP_REMOVED lines=15> */
.L_x_13164:
        /* <DEDUP_REMOVED lines=15> */
.L_x_13165:
        /* <DEDUP_REMOVED lines=10> */
.L_x_13151:
[----:B------:R-:W-:Y:S05]  /*35e40*/  BSYNC B1 ;  /* 0x0000000000017941 */ /* 0x000fea0003800000 */
.L_x_13150:
        /* <DEDUP_REMOVED lines=36> */
.L_x_13168:
        /* <DEDUP_REMOVED lines=9> */
.L_x_13313:
[----:B------:R-:W-:Y:S05]  /*36120*/  BSYNC B2 ;  /* 0x0000000000027941 */ /* 0x000fea0003800000 */
.L_x_13169:
        /* <DEDUP_REMOVED lines=9> */
.L_x_13172:
[----:B------:R-:W-:Y:S05]  /*361c0*/  BSYNC B2 ;  /* 0x0000000000027941 */ /* 0x000fea0003800000 */
.L_x_13171:
        /* <DEDUP_REMOVED lines=14> */
.L_x_13173:
        /* <DEDUP_REMOVED lines=13> */
.L_x_13314:
[----:B------:R-:W-:Y:S05]  /*36380*/  BSYNC B2 ;  /* 0x0000000000027941 */ /* 0x000fea0003800000 */
.L_x_13174:
        /* <DEDUP_REMOVED lines=11> */
.L_x_13177:
[----:B------:R-:W-:Y:S05]  /*36440*/  BSYNC B2 ;  /* 0x0000000000027941 */ /* 0x000fea0003800000 */
.L_x_13176:
        /* <DEDUP_REMOVED lines=11> */
.L_x_13178:
        /* <DEDUP_REMOVED lines=15> */
.L_x_13179:
        /* <DEDUP_REMOVED lines=15> */
.L_x_13180:
        /* <DEDUP_REMOVED lines=15> */
.L_x_13181:
        /* <DEDUP_REMOVED lines=10> */
.L_x_13167:
[----:B------:R-:W-:Y:S05]  /*36870*/  BSYNC B1 ;  /* 0x0000000000017941 */ /* 0x000fea0003800000 */
.L_x_13166:
[----:B------:R-:W2:Y:S01]  /*36880*/  LDL R5, [R1+0x494] ;  /* 0x0004940001057983 */ /* 0x000ea20000100800 */
[----:B------:R-:W-:Y:S01]  /*36890*/  VIADD R0, R0, 0xfffffffe ;  /* 0xfffffffe00007836 */ /* 0x000fe20000000000 */
[----:B--2---:R-:W-:-:S13]  /*368a0*/  ISETP.GT.AND P0, PT, R6, R5, PT ;  /* 0x000000050600720c */ /* 0x004fda0003f04270 */
[----:B------:R-:W-:Y:S05]  /*368b0*/  @P0 BRA `(.L_x_13182) ;  /* 0xffffffe800e00947 */ /* 0x000fea000383ffff */
.L_x_13131:
[----:B------:R-:W-:Y:S05]  /*368c0*/  BSYNC B0 ;  /* 0x0000000000007941 */ /* 0x000fea0003800000 */
.L_x_13130:
[----:B------:R-:W2:Y:S04]  /*368d0*/  LDL.LU R4, [R1+0x474] ;  /* 0x0004740001047983 */ /* 0x000ea80000300800 */
[----:B------:R-:W4:Y:S01]  /*368e0*/  LDL.LU R3, [R1+0x484] ;  /* 0x0004840001037983 */ /* 0x000f220000300800 */
[----:B------:R-:W0:Y:S01]  /*368f0*/  S2R R2, SR_TID.X ;  /* 0x0000000000027919 */ /* 0x000e220000002100 */
[----:B------:R-:W-:Y:S01]  /*36900*/  BSSY B0, `(.L_x_13183) ;  /* 0x0000015000007945 */ /* 0x000fe20003800000 */
[----:B0-----:R-:W-:-:S04]  /*36910*/  LOP3.LUT R2, R2, 0x7f, RZ, 0xc0, !PT ;  /* 0x0000007f02027812 */ /* 0x001fc800078ec0ff */
[----:B------:R-:W-:Y:S01]  /*36920*/  ISETP.NE.AND P1, PT, R2, RZ, PT ;  /* 0x000000ff0200720c */ /* 0x000fe20003f25270 */
[----:B--2---:R-:W-:-:S05]  /*36930*/  VIADD R0, R4, 0x1 ;  /* 0x0000000104007836 */ /* 0x004fca0000000000 */
        /* <DEDUP_REMOVED lines=16> */
[----:B0-----:R-:W-:-:S07]  /*36a40*/  IADD3 R16, R2, UR39, R7 ;  /* 0x0000002702107c10 */ /* 0x001fce000fffe007 */
.L_x_13184:
[----:B------:R-:W-:Y:S05]  /*36a50*/  BSYNC B0 ;  /* 0x0000000000007941 */ /* 0x000fea0003800000 */
.L_x_13183:
[----:B------:R-:W-:-:S05]  /*36a60*/  SEL R0, R0, RZ, P0 ;  /* 0x000000ff00007207 */ /* 0x000fca0000000000 */
[----:B------:R1:W-:Y:S02]  /*36a70*/  STL [R1+0x474], R0 ;  /* 0x0004740001007387 */ /* 0x0003e40000100800 */
.L_x_13096:
[----:B------:R-:W-:Y:S05]  /*36a80*/  BSYNC B7 ;  /* 0x0000000000077941 */ /* 0x000fea0003800000 */
.L_x_13094:
[----:B-1----:R-:W2:Y:S02]  /*36a90*/  LDL R0, [R1+0x49c] ;  /* 0x00049c0001007983 */ /* 0x002ea40000100800 */
[----:B--2---:R-:W-:-:S13]  /*36aa0*/  LOP3.LUT P0, RZ, R0, 0x40, RZ, 0xc0, !PT ;  /* 0x0000004000ff7812 */ /* 0x004fda000780c0ff */
[----:B------:R-:W-:Y:S05]  /*36ab0*/  @!P0 BRA `(.L_x_13185) ;  /* 0x0000000000288947 */ /* 0x000fea0003800000 */
[----:B------:R-:W-:Y:S05]  /*36ac0*/  WARPSYNC.ALL ;  /* 0x0000000000007948 */ /* 0x000fea0003800000 */
[----:B------:R-:W1:Y:S08]  /*36ad0*/  S2UR UR5, SR_CgaCtaId ;  /* 0x00000000000579c3 */ /* 0x000e700000008800 */
[----:B------:R-:W-:Y:S06]  /*36ae0*/  BAR.SYNC.DEFER_BLOCKING 0x5, 0x180 ;  /* 0x0146000000007b1d */ /* 0x000fec0000010000 */
[----:B------:R-:W-:-:S02]  /*36af0*/  UMOV UR4, 0x400 ;  /* 0x0000040000047882 */ /* 0x000fc40000000000 */
[----:B-1----:R-:W-:-:S06]  /*36b00*/  ULEA UR4, UR5, UR4, 0x18 ;  /* 0x0000000405047291 */ /* 0x002fcc000f8ec03f */
[----:B------:R-:W-:-:S05]  /*36b10*/  IMAD.U32 R0, RZ, RZ, UR4 ;  /* 0x00000004ff007e24 */ /* 0x000fca000f8e00ff */
[----:B------:R1:W2:Y:S04]  /*36b20*/  LDS.128 R16, [R0+0x324d0] ;  /* 0x0324d00000107984 */ /* 0x0002a80000000c00 */
[----:B------:R1:W-:Y:S01]  /*36b30*/  STL [R1+0x470], R0 ;  /* 0x0004700001007387 */ /* 0x0003e20000100800 */
[----:B------:R-:W-:Y:S06]  /*36b40*/  BAR.ARV 0x4, 0x180 ;  /* 0x0106000000007b1d */ /* 0x000fec0000002000 */
[----:B------:R-:W-:Y:S05]  /*36b50*/  BRA `(.L_x_13186) ;  /* 0x0000000800d87947 */ /* 0x000fea0003800000 */
.L_x_13185:
        /* <DEDUP_REMOVED lines=22> */
[----:B------:R-:W-:Y:S04]  /*36cc0*/  SHFL.IDX PT, R0, R16, RZ, 0x1f ;  /* 0x00001fff10007589 */ /* 0x000fe800000e0000 */
        /* <DEDUP_REMOVED lines=13> */
.L_x_13324:
[----:B------:R-:W-:Y:S02]  /*36da0*/  ULDC UR4, c[0x0][0xd38] ;  /* 0x00034e0000047ab9 */ /* 0x000fe40000000800 */
[----:B------:R-:W-:-:S04]  /*36db0*/  IMAD.U32 R4, RZ, RZ, UR4 ;  /* 0x00000004ff047e24 */ /* 0x000fc8000f8e00ff */
[----:B-1----:R-:W-:-:S04]  /*36dc0*/  IMAD R16, R16, R4, RZ ;  /* 0x0000000410107224 */ /* 0x002fc800078e02ff */
[----:B------:R-:W-:-:S05]  /*36dd0*/  IMAD.IADD R5, R5, 0x1, R16 ;  /* 0x0000000105057824 */ /* 0x000fca00078e0210 */
[----:B------:R-:W-:-:S13]  /*36de0*/  ISETP.GT.AND P6, PT, R5, R0, PT ;  /* 0x000000000500720c */ /* 0x000fda0003fc4270 */
[----:B------:R-:W-:Y:S05]  /*36df0*/  @P6 BRA `(.L_x_13188) ;  /* 0x00000000009c6947 */ /* 0x000fea0003800000 */
.L_x_13193:
        /* <DEDUP_REMOVED lines=14> */
.L_x_13191:
[----:B------:R-:W-:Y:S05]  /*36ee0*/  BSYNC B0 ;  /* 0x0000000000007941 */ /* 0x000fea0003800000 */
.L_x_13190:
        /* <DEDUP_REMOVED lines=18> */
.L_x_13332:
[----:B------:R-:W-:Y:S02]  /*37010*/  ULDC UR4, c[0x0][0xd38] ;  /* 0x00034e0000047ab9 */ /* 0x000fe40000000800 */
[----:B------:R-:W-:-:S04]  /*37020*/  IMAD.U32 R4, RZ, RZ, UR4 ;  /* 0x00000004ff047e24 */ /* 0x000fc8000f8e00ff */
[----:B-1----:R-:W-:-:S04]  /*37030*/  IMAD R16, R16, R4, RZ ;  /* 0x0000000410107224 */ /* 0x002fc800078e02ff */
[----:B------:R-:W-:-:S05]  /*37040*/  IMAD.IADD R5, R16, 0x1, R5 ;  /* 0x0000000110057824 */ /* 0x000fca00078e0205 */
[----:B------:R-:W-:-:S13]  /*37050*/  ISETP.GT.AND P6, PT, R5, R0, PT ;  /* 0x000000000500720c */ /* 0x000fda0003fc4270 */
[----:B------:R-:W-:Y:S05]  /*37060*/  @!P6 BRA `(.L_x_13193) ;  /* 0xfffffffc0064e947 */ /* 0x000fea000383ffff */
.L_x_13188:
        /* <DEDUP_REMOVED lines=8> */
.L_x_13336:
[----:B------:R-:W-:Y:S01]  /*370f0*/  ISETP.NE.AND P0, PT, R5, RZ, PT ;  /* 0x000000ff0500720c */ /* 0x000fe20003f05270 */
[----:B------:R-:W-:-:S12]  /*37100*/  IMAD.MOV.U32 R5, RZ, RZ, RZ ;  /* 0x000000ffff057224 */ /* 0x000fd800078e00ff */
[----:B------:R-:W-:Y:S05]  /*37110*/  @!P0 BRA `(.L_x_13195) ;  /* 0x0000000000148947 */ /* 0x000fea0003800000 */
[----:B------:R-:W-:Y:S01]  /*37120*/  UMOV UR4, 0xffffffff ;  /* 0xffffffff00047882 */ /* 0x000fe20000000000 */
[----:B------:R-:W-:Y:S02]  /*37130*/  VIADD R12, R6, 0xffffffff ;  /* 0xffffffff060c7836 */ /* 0x000fe40000000000 */
[----:B------:R-:W-:Y:S05]  /*37140*/  BRA.DIV UR4, `(.L_x_13196) ;  /* 0x00000046042c7947 */ /* 0x000fea000b800000 */
[----:B0-----:R0:W4:Y:S02]  /*37150*/  SHFL.IDX PT, R2, R2, R12, 0x1f ;  /* 0x00001f0c02027589 */ /* 0x00112400000e0000 */
.L_x_13339:
[----:B----4-:R-:W-:-:S07]  /*37160*/  IMAD.MOV.U32 R5, RZ, RZ, R2 ;  /* 0x000000ffff057224 */ /* 0x010fce00078e0002 */
.L_x_13195:
        /* <DEDUP_REMOVED lines=66> */
.L_x_13189:
[----:B------:R-:W-:Y:S01]  /*37590*/  UMOV UR4, URZ ;  /* 0x0000003f00047c82 */ /* 0x000fe20008000000 */
[----:B------:R-:W-:Y:S01]  /*375a0*/  UMOV UR5, URZ ;  /* 0x0000003f00057c82 */ /* 0x000fe20008000000 */
[----:B------:R-:W-:Y:S01]  /*375b0*/  ULDC UR6, c[0x0][0xd3c] ;  /* 0x00034f0000067ab9 */ /* 0x000fe20000000800 */
[----:B------:R-:W-:Y:S02]  /*375c0*/  IMAD.MOV.U32 R16, RZ, RZ, R0 ;  /* 0x000000ffff107224 */ /* 0x000fe400078e0000 */
[----:B------:R-:W-:Y:S02]  /*375d0*/  IMAD.U32 R17, RZ, RZ, UR4 ;  /* 0x00000004ff117e24 */ /* 0x000fe4000f8e00ff */
[----:B------:R-:W-:Y:S02]  /*375e0*/  IMAD.U32 R18, RZ, RZ, UR5 ;  /* 0x00000005ff127e24 */ /* 0x000fe4000f8e00ff */
[----:B------:R-:W-:-:S07]  /*375f0*/  IMAD.U32 R19, RZ, RZ, UR6 ;  /* 0x00000006ff137e24 */ /* 0x000fce000f8e00ff */
.L_x_13197:
        /* <DEDUP_REMOVED lines=12> */
.L_x_13186:
[----:B------:R-:W-:Y:S02]  /*376c0*/  ULDC UR4, c[0x0][0xd3c] ;  /* 0x00034f0000047ab9 */ /* 0x000fe40000000800 */
[----:B--2---:R-:W-:-:S13]  /*376d0*/  ISETP.GE.AND P0, PT, R19, UR4, PT ;  /* 0x0000000413007c0c */ /* 0x004fda000bf06270 */
[----:B------:R-:W-:Y:S05]  /*376e0*/  @!P0 BRA `(.L_x_13198) ;  /* 0xffffff8000f08947 */ /* 0x000fea000383ffff */
[----:B------:R-:W-:Y:S05]  /*376f0*/  BSYNC B8 ;  /* 0x0000000000087941 */ /* 0x000fea0003800000 */
.L_x_13036:
[----:B-1----:R-:W2:Y:S01]  /*37700*/  LDL.LU R0, [R1+0x4e4] ;  /* 0x0004e40001007983 */ /* 0x002ea20000300800 */
[----:B------:R-:W-:Y:S01]  /*37710*/  BSSY B0, `(.L_x_13199) ;  /* 0x000000b000007945 */ /* 0x000fe20003800000 */
[----:B------:R-:W1:Y:S01]  /*37720*/  S2R R5, SR_CgaCtaId ;  /* 0x0000000000057919 */ /* 0x000e620000008800 */
        /* <DEDUP_REMOVED lines=9> */
.L_x_13340:
[----:B------:R-:W-:Y:S05]  /*377c0*/  BSYNC B0 ;  /* 0x0000000000007941 */ /* 0x000fea0003800000 */
.L_x_13199:
[----:B------:R-:W-:-:S03]  /*377d0*/  UMOV UR4, 0xffffffff ;  /* 0xffffffff00047882 */ /* 0x000fc60000000000 */
[----:B------:R-:W-:Y:S05]  /*377e0*/  BRA.DIV UR4, `(.L_x_13201) ;  /* 0x0000003e04c07947 */ /* 0x000fea000b800000 */
[----:B------:R-:W1:Y:S02]  /*377f0*/  S2R R2, SR_TID.X ;  /* 0x0000000000027919 */ /* 0x000e640000002100 */
[----:B-1----:R-:W-:-:S04]  /*37800*/  SHF.R.U32.HI R2, RZ, 0x5, R2 ;  /* 0x00000005ff027819 */ /* 0x002fc80000011602 */
[----:B------:R-:W-:-:S05]  /*37810*/  LOP3.LUT R2, R2, 0x3, RZ, 0xc0, !PT ;  /* 0x0000000302027812 */ /* 0x000fca00078ec0ff */
[----:B------:R1:W2:Y:S02]  /*37820*/  SHFL.IDX PT, R14, R2, RZ, 0x1f ;  /* 0x00001fff020e7589 */ /* 0x0002a400000e0000 */
.L_x_13343:
[----:B--2---:R-:W-:-:S13]  /*37830*/  ISETP.NE.AND P0, PT, R14, RZ, PT ;  /* 0x000000ff0e00720c */ /* 0x004fda0003f05270 */
[----:B------:R-:W-:Y:S05]  /*37840*/  @P0 BRA `(.L_x_12811) ;  /* 0x0000000000940947 */ /* 0x000fea0003800000 */
[----:B------:R-:W-:-:S03]  /*37850*/  UMOV UR4, 0xffffffff ;  /* 0xffffffff00047882 */ /* 0x000fc60000000000 */
[----:B------:R-:W-:Y:S05]  /*37860*/  BRA.DIV UR4, `(.L_x_13202) ;  /* 0x0000003e04d47947 */ /* 0x000fea000b800000 */
[----:B------:R-:W-:-:S13]  /*37870*/  ELECT P6, URZ, PT ;  /* 0x00000000003f782f */ /* 0x000fda00038c0000 */
.L_x_13346:
[----:B------:R-:W-:Y:S05]  /*37880*/  @!P6 BRA `(.L_x_12811) ;  /* 0x000000000084e947 */ /* 0x000fea0003800000 */
[----:B------:R-:W-:-:S06]  /*37890*/  ULOP3.LUT UR4, UR38, 0x2, URZ, 0xfc, !UPT ;  /* 0x0000000226047892 */ /* 0x000fcc000f8efc3f */
[----:B-1----:R-:W-:-:S05]  /*378a0*/  IMAD.U32 R2, RZ, RZ, UR4 ;  /* 0x00000004ff027e24 */ /* 0x002fca000f8e00ff */
[----:B------:R-:W-:-:S13]  /*378b0*/  ISETP.NE.AND P2, PT, R2, 0x3, PT ;  /* 0x000000030200780c */ /* 0x000fda0003f45270 */
[----:B------:R-:W-:Y:S05]  /*378c0*/  @!P2 BRA `(.L_x_13203) ;  /* 0x000000000004a947 */ /* 0x000fea0003800000 */
[----:B------:R-:W-:Y:S01]  /*378d0*/  BPT.TRAP 0x1 ;  /* 0x000000040000795c */ /* 0x000fe20000300000 */
.L_x_13203:
[----:B0-----:R-:W2:Y:S04]  /*378e0*/  LDL R3, [R1+0x474] ;  /* 0x0004740001037983 */ /* 0x001ea80000100800 */
[----:B------:R-:W4:Y:S01]  /*378f0*/  LDL.LU R7, [R1+0x484] ;  /* 0x0004840001077983 */ /* 0x000f220000300800 */
[----:B------:R-:W-:-:S04]  /*37900*/  VIADD R2, R0, 0x32440 ;  /* 0x0003244000027836 */ /* 0x000fc80000000000 */
[C---:B--2---:R-:W-:Y:S02]  /*37910*/  IMAD R6, R3.reuse, 0x8, R2 ;  /* 0x0000000803067824 */ /* 0x044fe400078e0202 */
        /* <DEDUP_REMOVED lines=10> */
.L_x_13347:
[----:B------:R-:W1:Y:S02]  /*379c0*/  SYNCS.PHASECHK.TRANS64.TRYWAIT P0, [R7+URZ], R2 ;  /* 0x00000002070075a7 */ /* 0x000e64000800017f */
[----:B-1----:R-:W-:Y:S05]  /*379d0*/  @!P0 BRA `(.L_x_13205) ;  /* 0x0000003c00ac8947 */ /* 0x002fea0003800000 */
.L_x_13348:
[----:B------:R-:W-:Y:S05]  /*379e0*/  @!P2 BRA `(.L_x_13206) ;  /* 0x000000000004a947 */ /* 0x000fea0003800000 */
[----:B------:R-:W-:Y:S01]  /*379f0*/  BPT.TRAP 0x1 ;  /* 0x000000040000795c */ /* 0x000fe20000300000 */
.L_x_13206:
[----:B------:R-:W2:Y:S01]  /*37a00*/  LDL.LU R4, [R1+0x474] ;  /* 0x0004740001047983 */ /* 0x000ea20000300800 */
[----:B------:R-:W-:-:S04]  /*37a10*/  VIADD R0, R0, 0x32460 ;  /* 0x0003246000007836 */ /* 0x000fc80000000000 */
[----:B--2---:R-:W-:-:S04]  /*37a20*/  IMAD R4, R4, 0x8, R0 ;  /* 0x0000000804047824 */ /* 0x004fc800078e0200 */
[----:B------:R-:W2:Y:S02]  /*37a30*/  SYNCS.PHASECHK.TRANS64.TRYWAIT P0, [R4+URZ], R5 ;  /* 0x00000005040075a7 */ /* 0x000ea4000800017f */
[----:B--2---:R-:W-:Y:S05]  /*37a40*/  @!P0 BRA `(.L_x_13207) ;  /* 0x0000003c00a48947 */ /* 0x004fea0003800000 */
.L_x_13349:
[----:B------:R-:W-:-:S07]  /*37a50*/  IMAD R3, R3, 0x8, R0 ;  /* 0x0000000803037824 */ /* 0x000fce00078e0200 */
.L_x_13208:
[----:B----4-:R4:W0:Y:S02]  /*37a60*/  SYNCS.PHASECHK.TRANS64.TRYWAIT P0, [R3+URZ], R2 ;  /* 0x00000002030075a7 */ /* 0x010824000800017f */
[----:B0-----:R-:W-:Y:S05]  /*37a70*/  @!P0 NANOSLEEP.SYNCS 0x989680 ;  /* 0x009896800000895d */ /* 0x001fea0003900000 */
[----:B------:R-:W0:Y:S02]  /*37a80*/  @!P0 SYNCS.PHASECHK.TRANS64 P0, [R3+URZ], R2 ;  /* 0x00000002030085a7 */ /* 0x000e24000800007f */
[----:B0-----:R-:W-:Y:S05]  /*37a90*/  @!P0 BRA `(.L_x_13208) ;  /* 0xfffffffc00f08947 */ /* 0x001fea000383ffff */
.L_x_12811:
[----:B------:R-:W-:Y:S05]  /*37aa0*/  BSYNC B9 ;  /* 0x0000000000097941 */ /* 0x000fea0003800000 */
.L_x_12808:
[----:B------:R-:W-:Y:S05]  /*37ab0*/  EXIT ;  /* 0x000000000000794d */ /* 0x000fea0003800000 */
.L_x_12837:
[----:B0-----:R0:W1:Y:S02]  /*37ac0*/  SYNCS.PHASECHK.TRANS64.TRYWAIT P6, [R89+URZ+0x32490], R100 ;  /* 0x03249064590075a7 */ /* 0x00106400080c017f */
[----:B-1----:R-:W-:Y:S05]  /*37ad0*/  @!P6 NANOSLEEP.SYNCS 0x989680 ;  /* 0x009896800000e95d */ /* 0x002fea0003900000 */
[----:B------:R-:W1:Y:S02]  /*37ae0*/  @!P6 SYNCS.PHASECHK.TRANS64 P6, [R89+URZ+0x32490], R100 ;  /* 0x032490645900e5a7 */ /* 0x000e6400080c007f */
[----:B-1----:R-:W-:Y:S05]  /*37af0*/  @!P6 BRA `(.L_x_12837) ;  /* 0xfffffffc00f0e947 */ /* 0x002fea000383ffff */
[----:B------:R-:W-:Y:S05]  /*37b00*/  BRA `(.L_x_13209) ;  /* 0xfffffcb400647947 */ /* 0x000fea000383ffff */
.L_x_12855:
[----:B0-----:R0:W1:Y:S02]  /*37b10*/  SYNCS.PHASECHK.TRANS64.TRYWAIT P5, [R89+URZ+0x32490], R100 ;  /* 0x03249064590075a7 */ /* 0x00106400080a017f */
[----:B-1----:R-:W-:Y:S05]  /*37b20*/  @!P5 NANOSLEEP.SYNCS 0x989680 ;  /* 0x009896800000d95d */ /* 0x002fea0003900000 */
[----:B------:R-:W1:Y:S02]  /*37b30*/  @!P5 SYNCS.PHASECHK.TRANS64 P5, [R89+URZ+0x32490], R100 ;  /* 0x032490645900d5a7 */ /* 0x000e6400080a007f */
[----:B-1----:R-:W-:Y:S05]  /*37b40*/  @!P5 BRA `(.L_x_12855) ;  /* 0xfffffffc00f0d947 */ /* 0x002fea000383ffff */
[----:B------:R-:W-:Y:S05]  /*37b50*/  BRA `(.L_x_13210) ;  /* 0xfffffcc800107947 */ /* 0x000fea000383ffff */
.L_x_12864:
[----:B0-----:R0:W1:Y:S02]  /*37b60*/  SYNCS.PHASECHK.TRANS64.TRYWAIT P4, [R89+URZ+0x32490], R100 ;  /* 0x03249064590075a7 */ /* 0x001064000808017f */
[----:B-1----:R-:W-:Y:S05]  /*37b70*/  @!P4 NANOSLEEP.SYNCS 0x989680 ;  /* 0x009896800000c95d */ /* 0x002fea0003900000 */
[----:B------:R-:W1:Y:S02]  /*37b80*/  @!P4 SYNCS.PHASECHK.TRANS64 P4, [R89+URZ+0x32490], R100 ;  /* 0x032490645900c5a7 */ /* 0x000e64000808007f */
[----:B-1----:R-:W-:Y:S05]  /*37b90*/  @!P4 BRA `(.L_x_12864) ;  /* 0xfffffffc00f0c947 */ /* 0x002fea000383ffff */
[----:B------:R-:W-:Y:S05]  /*37ba0*/  BRA `(.L_x_13211) ;  /* 0xfffffcd800307947 */ /* 0x000fea000383ffff */
.L_x_12870:
[----:B-1----:R1:W2:Y:S02]  /*37bb0*/  SYNCS.PHASECHK.TRANS64.TRYWAIT P3, [R89+URZ+0x324b0], R100 ;  /* 0x0324b064590075a7 */ /* 0x0022a4000806017f */
[----:B--2---:R-:W-:Y:S05]  /*37bc0*/  @!P3 NANOSLEEP.SYNCS 0x989680 ;  /* 0x009896800000b95d */ /* 0x004fea0003900000 */
[----:B------:R-:W2:Y:S02]  /*37bd0*/  @!P3 SYNCS.PHASECHK.TRANS64 P3, [R89+URZ+0x324b0], R100 ;  /* 0x0324b0645900b5a7 */ /* 0x000ea4000806007f */
[----:B--2---:R-:W-:Y:S05]  /*37be0*/  @!P3 BRA `(.L_x_12870) ;  /* 0xfffffffc00f0b947 */ /* 0x004fea000383ffff */
[----:B------:R-:W-:Y:S05]  /*37bf0*/  BRA `(.L_x_13212) ;  /* 0xfffffcd800c07947 */ /* 0x000fea000383ffff */
.L_x_12886:
        /* <DEDUP_REMOVED lines=8> */
.L_x_13214:
[----:B------:R-:W-:Y:S05]  /*37c80*/  BSYNC B0 ;  /* 0x0000000000007941 */ /* 0x000fea0003800000 */
.L_x_13213:
[----:B------:R-:W-:Y:S05]  /*37c90*/  BRA `(.L_x_13215) ;  /* 0xfffffcec00007947 */ /* 0x000fea000383ffff */
.L_x_12898:
        /* <DEDUP_REMOVED lines=8> */
.L_x_13217:
[----:B------:R-:W-:Y:S05]  /*37d20*/  BSYNC B1 ;  /* 0x0000000000017941 */ /* 0x000fea0003800000 */
.L_x_13216:
        /* <DEDUP_REMOVED lines=8> */
.L_x_13218:
[----:B------:R-:W-:Y:S02]  /*37db0*/  IMAD.MOV.U32 R13, RZ, RZ, R7 ;  /* 0x000000ffff0d7224 */ /* 0x000fe400078e0007 */
[----:B------:R-:W-:-:S07]  /*37dc0*/  IMAD.MOV.U32 R2, RZ, RZ, R14 ;  /* 0x000000ffff027224 */ /* 0x000fce00078e000e */
[----:B------:R-:W-:Y:S05]  /*37dd0*/  WARPSYNC.COLLECTIVE R15, `(.L_x_13219) ;  /* 0x000000000f087348 */ /* 0x000fea0003c00000 */
[----:B------:R0:W1:Y:S02]  /*37de0*/  SHFL.IDX P6, R14, R13, R12, R11 ;  /* 0x0000000c0d0e7389 */ /* 0x00006400000c000b */
[----:B01----:R-:W-:Y:S01]  /*37df0*/  ENDCOLLECTIVE ;  /* 0x000000000000791b */ /* 0x003fe20003800000 */
.L_x_13219:
[----:B------:R-:W-:Y:S02]  /*37e00*/  IMAD.MOV.U32 R13, RZ, RZ, R8 ;  /* 0x000000ffff0d7224 */ /* 0x000fe400078e0008 */
[----:B------:R-:W-:-:S07]  /*37e10*/  IMAD.MOV.U32 R5, RZ, RZ, R14 ;  /* 0x000000ffff057224 */ /* 0x000fce00078e000e */
[----:B------:R-:W-:Y:S05]  /*37e20*/  WARPSYNC.COLLECTIVE R15, `(.L_x_13220) ;  /* 0x000000000f087348 */ /* 0x000fea0003c00000 */
[----:B------:R0:W1:Y:S02]  /*37e30*/  SHFL.IDX P6, R14, R13, R12, R11 ;  /* 0x0000000c0d0e7389 */ /* 0x00006400000c000b */
[----:B01----:R-:W-:Y:S01]  /*37e40*/  ENDCOLLECTIVE ;  /* 0x000000000000791b */ /* 0x003fe20003800000 */
.L_x_13220:
[----:B------:R-:W-:Y:S05]  /*37e50*/  BRA `(.L_x_13221) ;  /* 0xfffffcf400e07947 */ /* 0x000fea000383ffff */
.L_x_12901:
        /* <DEDUP_REMOVED lines=8> */
.L_x_13223:
[----:B------:R-:W-:Y:S05]  /*37ee0*/  BSYNC B1 ;  /* 0x0000000000017941 */ /* 0x000fea0003800000 */
.L_x_13222:
        /* <DEDUP_REMOVED lines=8> */
.L_x_13224:
[----:B------:R-:W-:Y:S02]  /*37f70*/  IMAD.MOV.U32 R13, RZ, RZ, R7 ;  /* 0x000000ffff0d7224 */ /* 0x000fe400078e0007 */
[----:B------:R-:W-:-:S07]  /*37f80*/  IMAD.MOV.U32 R4, RZ, RZ, R14 ;  /* 0x000000ffff047224 */ /* 0x000fce00078e000e */
[----:B------:R-:W-:Y:S05]  /*37f90*/  WARPSYNC.COLLECTIVE R15, `(.L_x_13225) ;  /* 0x000000000f087348 */ /* 0x000fea0003c00000 */
[----:B------:R0:W1:Y:S02]  /*37fa0*/  SHFL.IDX P6, R14, R13, R12, R11 ;  /* 0x0000000c0d0e7389 */ /* 0x00006400000c000b */
[----:B01----:R-:W-:Y:S01]  /*37fb0*/  ENDCOLLECTIVE ;  /* 0x000000000000791b */ /* 0x003fe20003800000 */
.L_x_13225:
[----:B------:R-:W-:Y:S02]  /*37fc0*/  IMAD.MOV.U32 R13, RZ, RZ, R8 ;  /* 0x000000ffff0d7224 */ /* 0x000fe400078e0008 */
[----:B------:R-:W-:-:S07]  /*37fd0*/  IMAD.MOV.U32 R7, RZ, RZ, R14 ;  /* 0x000000ffff077224 */ /* 0x000fce00078e000e */
[----:B------:R-:W-:Y:S05]  /*37fe0*/  WARPSYNC.COLLECTIVE R15, `(.L_x_13226) ;  /* 0x000000000f087348 */ /* 0x000fea0003c00000 */
[----:B------:R0:W1:Y:S02]  /*37ff0*/  SHFL.IDX P6, R14, R13, R12, R11 ;  /* 0x0000000c0d0e7389 */ /* 0x00006400000c000b */
[----:B01----:R-:W-:Y:S01]  /*38000*/  ENDCOLLECTIVE ;  /* 0x000000000000791b */ /* 0x003fe20003800000 */
.L_x_13226:
[----:B------:R-:W-:Y:S05]  /*38010*/  BRA `(.L_x_13227) ;  /* 0xfffffcf800307947 */ /* 0x000fea000383ffff */
.L_x_12905:
[----:B------:R0:W0:Y:S02]  /*38020*/  SYNCS.PHASECHK.TRANS64.TRYWAIT P0, [R144+URZ+0x32400], R13 ;  /* 0x0324000d900075a7 */ /* 0x000024000800017f */
[----:B0-----:R-:W-:Y:S05]  /*38030*/  @!P0 NANOSLEEP.SYNCS 0x989680 ;  /* 0x009896800000895d */ /* 0x001fea0003900000 */
[----:B------:R-:W0:Y:S02]  /*38040*/  @!P0 SYNCS.PHASECHK.TRANS64 P0, [R144+URZ+0x32400], R13 ;  /* 0x0324000d900085a7 */ /* 0x000e24000800007f */
[----:B0-----:R-:W-:Y:S05]  /*38050*/  @!P0 BRA `(.L_x_12905) ;  /* 0xfffffffc00f08947 */ /* 0x001fea000383ffff */
[----:B------:R-:W-:Y:S05]  /*38060*/  BRA `(.L_x_13228) ;  /* 0xfffffcf800ac7947 */ /* 0x000fea000383ffff */
.L_x_12913:
        /* <DEDUP_REMOVED lines=9> */
.L_x_13230:
[----:B------:R-:W-:Y:S05]  /*38100*/  BSYNC B1 ;  /* 0x0000000000017941 */ /* 0x000fea0003800000 */
.L_x_13229:
        /* <DEDUP_REMOVED lines=10> */
.L_x_13231:
        /* <DEDUP_REMOVED lines=8> */
.L_x_13232:
[----:B------:R-:W-:-:S05]  /*38230*/  @!P1 IADD3 R6, P2, R3, R5, RZ ;  /* 0x0000000503069210 */ /* 0x000fca0007f5e0ff */
[----:B------:R-:W-:-:S05]  /*38240*/  @!P1 IMAD.X R7, R2, 0x1, R9, P2 ;  /* 0x0000000102079824 */ /* 0x000fca00010e0609 */
[----:B------:R0:W5:Y:S01]  /*38250*/  @!P1 LD.E.128 R24, desc[UR42][R6.64] ;  /* 0x0000002a06189980 */ /* 0x000162000c101d00 */
[----:B------:R-:W-:Y:S02]  /*38260*/  IMAD.MOV.U32 R13, RZ, RZ, R64 ;  /* 0x000000ffff0d7224 */ /* 0x000fe400078e0040 */
[----:B------:R-:W-:-:S07]  /*38270*/  IMAD.MOV.U32 R4, RZ, RZ, R14 ;  /* 0x000000ffff047224 */ /* 0x000fce00078e000e */
[----:B0----5:R-:W-:Y:S05]  /*38280*/  WARPSYNC.COLLECTIVE R15, `(.L_x_13233) ;  /* 0x000000000f087348 */ /* 0x021fea0003c00000 */
[----:B------:R1:W2:Y:S02]  /*38290*/  SHFL.IDX P6, R14, R13, R12, R11 ;  /* 0x0000000c0d0e7389 */ /* 0x0002a400000c000b */
[----:B012--5:R-:W-:Y:S01]  /*382a0*/  ENDCOLLECTIVE ;  /* 0x000000000000791b */ /* 0x027fe20003800000 */
.L_x_13233:
        /* <DEDUP_REMOVED lines=10> */
.L_x_13234:
[----:B------:R-:W-:Y:S01]  /*38350*/  CS2R R62, SRZ ;  /* 0x00000000003e7805 */ /* 0x000fe2000001ff00 */
[----:B------:R-:W-:Y:S01]  /*38360*/  IMAD.MOV.U32 R13, RZ, RZ, R8 ;  /* 0x000000ffff0d7224 */ /* 0x000fe200078e0008 */
[----:B------:R-:W-:Y:S02]  /*38370*/  CS2R R60, SRZ ;  /* 0x00000000003c7805 */ /* 0x000fe4000001ff00 */
[----:B------:R-:W-:Y:S01]  /*38380*/  CS2R R20, SRZ ;  /* 0x0000000000147805 */ /* 0x000fe2000001ff00 */
[----:B------:R-:W-:Y:S02]  /*38390*/  @!P1 IMAD.MOV.U32 R62, RZ, RZ, R24 ;  /* 0x000000ffff3e9224 */ /* 0x000fe400078e0018 */
[----:B------:R-:W-:-:S07]  /*383a0*/  IMAD.MOV.U32 R24, RZ, RZ, R14 ;  /* 0x000000ffff187224 */ /* 0x000fce00078e000e */
[----:B------:R-:W-:Y:S05]  /*383b0*/  WARPSYNC.COLLECTIVE R15, `(.L_x_13235) ;  /* 0x000000000f087348 */ /* 0x000fea0003c00000 */
[----:B------:R0:W1:Y:S02]  /*383c0*/  SHFL.IDX P6, R14, R13, R12, R11 ;  /* 0x0000000c0d0e7389 */ /* 0x00006400000c000b */
[----:B01----:R-:W-:Y:S01]  /*383d0*/  ENDCOLLECTIVE ;  /* 0x000000000000791b */ /* 0x003fe20003800000 */
.L_x_13235:
[----:B------:R-:W-:Y:S02]  /*383e0*/  @!P1 IMAD.MOV.U32 R63, RZ, RZ, R25 ;  /* 0x000000ffff3f9224 */ /* 0x000fe400078e0019 */
[----:B------:R-:W-:Y:S02]  /*383f0*/  IMAD.MOV.U32 R13, RZ, RZ, R65 ;  /* 0x000000ffff0d7224 */ /* 0x000fe400078e0041 */
[----:B------:R-:W-:-:S07]  /*38400*/  IMAD.MOV.U32 R25, RZ, RZ, R14 ;  /* 0x000000ffff197224 */ /* 0x000fce00078e000e */
[----:B------:R-:W-:Y:S05]  /*38410*/  WARPSYNC.COLLECTIVE R15, `(.L_x_13236) ;  /* 0x000000000f087348 */ /* 0x000fea0003c00000 */
[----:B------:R0:W1:Y:S02]  /*38420*/  SHFL.IDX P6, R14, R13, R12, R11 ;  /* 0x0000000c0d0e7389 */ /* 0x00006400000c000b */
[----:B01----:R-:W-:Y:S01]  /*38430*/  ENDCOLLECTIVE ;  /* 0x000000000000791b */ /* 0x003fe20003800000 */
.L_x_13236:
[----:B------:R-:W-:Y:S02]  /*38440*/  @!P1 IMAD.MOV.U32 R60, RZ, RZ, R26 ;  /* 0x000000ffff3c9224 */ /* 0x000fe400078e001a */
[----:B------:R-:W-:Y:S02]  /*38450*/  @!P1 IMAD.MOV.U32 R61, RZ, RZ, R27 ;  /* 0x000000ffff3d9224 */ /* 0x000fe400078e001b */
[----:B------:R-:W-:Y:S02]  /*38460*/  IMAD.MOV.U32 R2, RZ, RZ, R60 ;  /* 0x000000ffff027224 */ /* 0x000fe400078e003c */
[----:B------:R-:W-:Y:S02]  /*38470*/  IMAD.MOV.U32 R13, RZ, RZ, R64 ;  /* 0x000000ffff0d7224 */ /* 0x000fe400078e0040 */
[----:B------:R-:W-:Y:S02]  /*38480*/  IMAD.MOV.U32 R3, RZ, RZ, R61 ;  /* 0x000000ffff037224 */ /* 0x000fe400078e003d */
[----:B------:R-:W-:-:S07]  /*38490*/  IMAD.MOV.U32 R26, RZ, RZ, R14 ;  /* 0x000000ffff1a7224 */ /* 0x000fce00078e000e */
[----:B------:R-:W-:Y:S05]  /*384a0*/  WARPSYNC.COLLECTIVE R15, `(.L_x_13237) ;  /* 0x000000000f087348 */ /* 0x000fea0003c00000 */
[----:B------:R0:W1:Y:S02]  /*384b0*/  SHFL.IDX P6, R14, R13, R12, R11 ;  /* 0x0000000c0d0e7389 */ /* 0x00006400000c000b */
[----:B01----:R-:W-:Y:S01]  /*384c0*/  ENDCOLLECTIVE ;  /* 0x000000000000791b */ /* 0x003fe20003800000 */
.L_x_13237:
[----:B------:R-:W-:Y:S02]  /*384d0*/  PRMT R74, R2, 0x5410, R3 ;  /* 0x00005410024a7816 */ /* 0x000fe40000000003 */
[----:B------:R-:W-:Y:S01]  /*384e0*/  CS2R R2, SRZ ;  /* 0x0000000000027805 */ /* 0x000fe2000001ff00 */
[----:B------:R-:W-:Y:S02]  /*384f0*/  @!P1 IMAD.MOV.U32 R20, RZ, RZ, R4 ;  /* 0x000000ffff149224 */ /* 0x000fe400078e0004 */
[----:B------:R-:W-:Y:S02]  /*38500*/  @!P1 IMAD.MOV.U32 R21, RZ, RZ, R5 ;  /* 0x000000ffff159224 */ /* 0x000fe400078e0005 */
[----:B------:R-:W-:Y:S02]  /*38510*/  @!P1 IMAD.MOV.U32 R2, RZ, RZ, R6 ;  /* 0x000000ffff029224 */ /* 0x000fe400078e0006 */
[----:B------:R-:W-:Y:S02]  /*38520*/  @!P1 IMAD.MOV.U32 R3, RZ, RZ, R7 ;  /* 0x000000ffff039224 */ /* 0x000fe400078e0007 */
[----:B------:R-:W-:-:S02]  /*38530*/  IMAD.MOV.U32 R6, RZ, RZ, R20 ;  /* 0x000000ffff067224 */ /* 0x000fc400078e0014 */
[----:B------:R-:W-:Y:S02]  /*38540*/  IMAD.MOV.U32 R7, RZ, RZ, R21 ;  /* 0x000000ffff077224 */ /* 0x000fe400078e0015 */
[----:B------:R-:W-:Y:S02]  /*38550*/  IMAD.MOV.U32 R8, RZ, RZ, R62 ;  /* 0x000000ffff087224 */ /* 0x000fe400078e003e */
[----:B------:R-:W-:Y:S02]  /*38560*/  IMAD.MOV.U32 R9, RZ, RZ, R63 ;  /* 0x000000ffff097224 */ /* 0x000fe400078e003f */
[----:B------:R-:W-:Y:S02]  /*38570*/  IMAD.MOV.U32 R4, RZ, RZ, R2 ;  /* 0x000000ffff047224 */ /* 0x000fe400078e0002 */
[----:B------:R-:W-:Y:S01]  /*38580*/  IMAD.MOV.U32 R5, RZ, RZ, R3 ;  /* 0x000000ffff057224 */ /* 0x000fe200078e0003 */
[----:B------:R-:W-:Y:S02]  /*38590*/  PRMT R80, R6, 0x7610, R80 ;  /* 0x0000761006507816 */ /* 0x000fe40000000050 */
[----:B------:R-:W-:-:S02]  /*385a0*/  PRMT R81, R7, 0x7610, R81 ;  /* 0x0000761007517816 */ /* 0x000fc40000000051 */
[----:B------:R-:W-:Y:S02]  /*385b0*/  CS2R R6, SRZ ;  /* 0x0000000000067805 */ /* 0x000fe4000001ff00 */
[----:B------:R-:W-:Y:S02]  /*385c0*/  PRMT R66, R8, 0x7610, R66 ;  /* 0x0000761008427816 */ /* 0x000fe40000000042 */
[----:B------:R-:W-:Y:S02]  /*385d0*/  PRMT R68, R9, 0x7610, R68 ;  /* 0x0000761009447816 */ /* 0x000fe40000000044 */
[----:B------:R-:W-:Y:S02]  /*385e0*/  PRMT R76, R4, 0x7610, R76 ;  /* 0x00007610044c7816 */ /* 0x000fe4000000004c */
[----:B------:R-:W-:Y:S01]  /*385f0*/  PRMT R64, R64, 0x5410, R5 ;  /* 0x0000541040407816 */ /* 0x000fe20000000005 */
[----:B------:R-:W-:Y:S06]  /*38600*/  BRA `(.L_x_13238) ;  /* 0xfffffd0800147947 */ /* 0x000fec000383ffff */
.L_x_12917:
[----:B0-----:R0:W1:Y:S02]  /*38610*/  SYNCS.PHASECHK.TRANS64.TRYWAIT P1, [R144+URZ+0x32400], R13 ;  /* 0x0324000d900075a7 */ /* 0x001064000802017f */
[----:B-1----:R-:W-:Y:S05]  /*38620*/  @!P1 NANOSLEEP.SYNCS 0x989680 ;  /* 0x009896800000995d */ /* 0x002fea0003900000 */
[----:B------:R-:W1:Y:S02]  /*38630*/  @!P1 SYNCS.PHASECHK.TRANS64 P1, [R144+URZ+0x32400], R13 ;  /* 0x0324000d900095a7 */ /* 0x000e64000802007f */
[----:B-1----:R-:W-:Y:S05]  /*38640*/  @!P1 BRA `(.L_x_12917) ;  /* 0xfffffffc00f09947 */ /* 0x002fea000383ffff */
[----:B------:R-:W-:Y:S05]  /*38650*/  BRA `(.L_x_13239) ;  /* 0xfffffd0800707947 */ /* 0x000fea000383ffff */
.L_x_12932:
[----:B0-----:R0:W1:Y:S02]  /*38660*/  SYNCS.PHASECHK.TRANS64.TRYWAIT P0, [R2+URZ], R7 ;  /* 0x00000007020075a7 */ /* 0x001064000800017f */
[----:B-1----:R-:W-:Y:S05]  /*38670*/  @!P0 NANOSLEEP.SYNCS 0x989680 ;  /* 0x009896800000895d */ /* 0x002fea0003900000 */
[----:B------:R-:W1:Y:S02]  /*38680*/  @!P0 SYNCS.PHASECHK.TRANS64 P0, [R2+URZ], R7 ;  /* 0x00000007020085a7 */ /* 0x000e64000800007f */
[----:B-1----:R-:W-:Y:S05]  /*38690*/  @!P0 BRA `(.L_x_12932) ;  /* 0xfffffffc00f08947 */ /* 0x002fea000383ffff */
[----:B------:R-:W-:Y:S05]  /*386a0*/  BRA `(.L_x_12931) ;  /* 0xfffffd2000307947 */ /* 0x000fea000383ffff */
.L_x_12939:
[----:B0-----:R0:W1:Y:S02]  /*386b0*/  SYNCS.PHASECHK.TRANS64.TRYWAIT P0, [R4+URZ], R5 ;  /* 0x00000005040075a7 */ /* 0x001064000800017f */
[----:B-1----:R-:W-:Y:S05]  /*386c0*/  @!P0 NANOSLEEP.SYNCS 0x989680 ;  /* 0x009896800000895d */ /* 0x002fea0003900000 */
[----:B------:R-:W1:Y:S02]  /*386d0*/  @!P0 SYNCS.PHASECHK.TRANS64 P0, [R4+URZ], R5 ;  /* 0x00000005040085a7 */ /* 0x000e64000800007f */
[----:B-1----:R-:W-:Y:S05]  /*386e0*/  @!P0 BRA `(.L_x_12939) ;  /* 0xfffffffc00f08947 */ /* 0x002fea000383ffff */
[----:B------:R-:W-:Y:S05]  /*386f0*/  BRA `(.L_x_12938) ;  /* 0xfffffd2400547947 */ /* 0x000fea000383ffff */
.L_x_12964:
[----:B-1----:R1:W2:Y:S02]  /*38700*/  SYNCS.PHASECHK.TRANS64.TRYWAIT P1, [R0+URZ], R9 ;  /* 0x00000009000075a7 */ /* 0x0022a4000802017f */
[----:B--2---:R-:W-:Y:S05]  /*38710*/  @!P1 NANOSLEEP.SYNCS 0x989680 ;  /* 0x009896800000995d */ /* 0x004fea0003900000 */
[----:B------:R-:W2:Y:S02]  /*38720*/  @!P1 SYNCS.PHASECHK.TRANS64 P1, [R0+URZ], R9 ;  /* 0x00000009000095a7 */ /* 0x000ea4000802007f */
[----:B--2---:R-:W-:Y:S05]  /*38730*/  @!P1 BRA `(.L_x_12964) ;  /* 0xfffffffc00f09947 */ /* 0x004fea000383ffff */
[----:B------:R-:W-:Y:S05]  /*38740*/  BRA `(.L_x_12963) ;  /* 0xfffffdd400187947 */ /* 0x000fea000383ffff */
.L_x_12971:
[----:B-1----:R1:W2:Y:S02]  /*38750*/  SYNCS.PHASECHK.TRANS64.TRYWAIT P1, [R6+URZ], R7 ;  /* 0x00000007060075a7 */ /* 0x0022a4000802017f */
[----:B--2---:R-:W-:Y:S05]  /*38760*/  @!P1 NANOSLEEP.SYNCS 0x989680 ;  /* 0x009896800000995d */ /* 0x004fea0003900000 */
[----:B------:R-:W2:Y:S02]  /*38770*/  @!P1 SYNCS.PHASECHK.TRANS64 P1, [R6+URZ], R7 ;  /* 0x00000007060095a7 */ /* 0x000ea4000802007f */
[----:B--2---:R-:W-:Y:S05]  /*38780*/  @!P1 BRA `(.L_x_12971) ;  /* 0xfffffffc00f09947 */ /* 0x004fea000383ffff */
[----:B------:R-:W-:Y:S05]  /*38790*/  BRA `(.L_x_12970) ;  /* 0xfffffdd8003c7947 */ /* 0x000fea000383ffff */
.L_x_12982:
[----:B-1----:R1:W2:Y:S02]  /*387a0*/  SYNCS.PHASECHK.TRANS64.TRYWAIT P0, [R6+URZ], R7 ;  /* 0x00000007060075a7 */ /* 0x0022a4000800017f */
[----:B--2---:R-:W-:Y:S05]  /*387b0*/  @!P0 NANOSLEEP.SYNCS 0x989680 ;  /* 0x009896800000895d */ /* 0x004fea0003900000 */
[----:B------:R-:W2:Y:S02]  /*387c0*/  @!P0 SYNCS.PHASECHK.TRANS64 P0, [R6+URZ], R7 ;  /* 0x00000007060085a7 */ /* 0x000ea4000800007f */
[----:B--2---:R-:W-:Y:S05]  /*387d0*/  @!P0 BRA `(.L_x_12982) ;  /* 0xfffffffc00f08947 */ /* 0x004fea000383ffff */
[----:B------:R-:W-:Y:S05]  /*387e0*/  BRA `(.L_x_12981) ;  /* 0xfffffe7000ac7947 */ /* 0x000fea000383ffff */
.L_x_12989:
[----:B--2---:R2:W3:Y:S02]  /*387f0*/  SYNCS.PHASECHK.TRANS64.TRYWAIT P0, [R6+URZ], R7 ;  /* 0x00000007060075a7 */ /* 0x0044e4000800017f */
[----:B---3--:R-:W-:Y:S05]  /*38800*/  @!P0 NANOSLEEP.SYNCS 0x989680 ;  /* 0x009896800000895d */ /* 0x008fea0003900000 */
[----:B------:R-:W3:Y:S02]  /*38810*/  @!P0 SYNCS.PHASECHK.TRANS64 P0, [R6+URZ], R7 ;  /* 0x00000007060085a7 */ /* 0x000ee4000800007f */
[----:B---3--:R-:W-:Y:S05]  /*38820*/  @!P0 BRA `(.L_x_12989) ;  /* 0xfffffffc00f08947 */ /* 0x008fea000383ffff */
[----:B------:R-:W-:Y:S05]  /*38830*/  BRA `(.L_x_12988) ;  /* 0xfffffe7400d07947 */ /* 0x000fea000383ffff */
.L_x_13016:
[----:B------:R-:W-:Y:S02]  /*38840*/  IMAD.MOV.U32 R13, RZ, RZ, R3 ;  /* 0x000000ffff0d7224 */ /* 0x000fe400078e0003 */
[----:B------:R-:W-:Y:S02]  /*38850*/  IMAD.MOV.U32 R12, RZ, RZ, RZ ;  /* 0x000000ffff0c7224 */ /* 0x000fe400078e00ff */
[----:B------:R-:W-:Y:S02]  /*38860*/  IMAD.MOV.U32 R11, RZ, RZ, 0x181f ;  /* 0x0000181fff0b7424 */ /* 0x000fe400078e00ff */
[----:B------:R-:W-:-:S07]  /*38870*/  IMAD.MOV.U32 R15, RZ, RZ, -0x1 ;  /* 0xffffffffff0f7424 */ /* 0x000fce00078e00ff */
[----:B01----:R-:W-:Y:S05]  /*38880*/  WARPSYNC.COLLECTIVE R15, `(.L_x_13240) ;  /* 0x000000000f087348 */ /* 0x003fea0003c00000 */
[----:B------:R2:W3:Y:S02]  /*38890*/  SHFL.IDX P6, R14, R13, R12, R11 ;  /* 0x0000000c0d0e7389 */ /* 0x0004e400000c000b */
[----:B0123--:R-:W-:Y:S01]  /*388a0*/  ENDCOLLECTIVE ;  /* 0x000000000000791b */ /* 0x00ffe20003800000 */
.L_x_13240:
[----:B------:R-:W-:Y:S02]  /*388b0*/  IMAD.MOV.U32 R13, RZ, RZ, R2 ;  /* 0x000000ffff0d7224 */ /* 0x000fe400078e0002 */
[----:B------:R-:W-:-:S07]  /*388c0*/  IMAD.MOV.U32 R0, RZ, RZ, R14 ;  /* 0x000000ffff007224 */ /* 0x000fce00078e000e */
[----:B------:R-:W-:Y:S05]  /*388d0*/  WARPSYNC.COLLECTIVE R15, `(.L_x_13241) ;  /* 0x000000000f087348 */ /* 0x000fea0003c00000 */
[----:B------:R0:W1:Y:S02]  /*388e0*/  SHFL.IDX P6, R14, R13, R12, R11 ;  /* 0x0000000c0d0e7389 */ /* 0x00006400000c000b */
[----:B01----:R-:W-:Y:S01]  /*388f0*/  ENDCOLLECTIVE ;  /* 0x000000000000791b */ /* 0x003fe20003800000 */
.L_x_13241:
[----:B------:R-:W-:Y:S05]  /*38900*/  BRA `(.L_x_13242) ;  /* 0xffffff5c00647947 */ /* 0x000fea000383ffff */
.L_x_13019:
[----:B------:R-:W-:Y:S01]  /*38910*/  BSSY B1, `(.L_x_13243) ;  /* 0x0000008000017945 */ /* 0x000fe20003800000 */
[----:B------:R-:W-:Y:S02]  /*38920*/  IMAD.MOV.U32 R13, RZ, RZ, R3 ;  /* 0x000000ffff0d7224 */ /* 0x000fe400078e0003 */
[----:B------:R-:W-:Y:S02]  /*38930*/  IMAD.MOV.U32 R12, RZ, RZ, 0x1 ;  /* 0x00000001ff0c7424 */ /* 0x000fe400078e00ff */
[----:B---3--:R-:W-:Y:S02]  /*38940*/  IMAD.MOV.U32 R11, RZ, RZ, 0x181f ;  /* 0x0000181fff0b7424 */ /* 0x008fe400078e00ff */
[----:B------:R-:W-:-:S07]  /*38950*/  IMAD.MOV.U32 R15, RZ, RZ, -0x1 ;  /* 0xffffffffff0f7424 */ /* 0x000fce00078e00ff */
[----:B012-4-:R-:W-:Y:S05]  /*38960*/  WARPSYNC.COLLECTIVE R15, `(.L_x_13244) ;  /* 0x000000000f087348 */ /* 0x017fea0003c00000 */
[----:B----4-:R3:W4:Y:S02]  /*38970*/  SHFL.IDX P6, R14, R13, R12, R11 ;  /* 0x0000000c0d0e7389 */ /* 0x01072400000c000b */
[----:B01234-:R-:W-:Y:S01]  /*38980*/  ENDCOLLECTIVE ;  /* 0x000000000000791b */ /* 0x01ffe20003800000 */
.L_x_13244:
[----:B------:R-:W-:Y:S05]  /*38990*/  BSYNC B1 ;  /* 0x0000000000017941 */ /* 0x000fea0003800000 */
.L_x_13243:
        /* <DEDUP_REMOVED lines=8> */
.L_x_13245:
[----:B------:R-:W-:Y:S05]  /*38a20*/  BRA `(.L_x_13246) ;  /* 0xffffff5c00887947 */ /* 0x000fea000383ffff */
.L_x_13022:
[----:B------:R-:W-:Y:S01]  /*38a30*/  BSSY B1, `(.L_x_13247) ;  /* 0x0000008000017945 */ /* 0x000fe20003800000 */
[----:B------:R-:W-:Y:S02]  /*38a40*/  IMAD.MOV.U32 R13, RZ, RZ, R3 ;  /* 0x000000ffff0d7224 */ /* 0x000fe400078e0003 */
[----:B------:R-:W-:Y:S02]  /*38a50*/  IMAD.MOV.U32 R12, RZ, RZ, 0x2 ;  /* 0x00000002ff0c7424 */ /* 0x000fe400078e00ff */
[----:B0-----:R-:W-:Y:S02]  /*38a60*/  IMAD.MOV.U32 R11, RZ, RZ, 0x181f ;  /* 0x0000181fff0b7424 */ /* 0x001fe400078e00ff */
[----:B------:R-:W-:-:S07]  /*38a70*/  IMAD.MOV.U32 R15, RZ, RZ, -0x1 ;  /* 0xffffffffff0f7424 */ /* 0x000fce00078e00ff */
[----:B-1234-:R-:W-:Y:S05]  /*38a80*/  WARPSYNC.COLLECTIVE R15, `(.L_x_13248) ;  /* 0x000000000f087348 */ /* 0x01efea0003c00000 */
[----:B----4-:R0:W4:Y:S02]  /*38a90*/  SHFL.IDX P6, R14, R13, R12, R11 ;  /* 0x0000000c0d0e7389 */ /* 0x01012400000c000b */
[----:B01234-:R-:W-:Y:S01]  /*38aa0*/  ENDCOLLECTIVE ;  /* 0x000000000000791b */ /* 0x01ffe20003800000 */
.L_x_13248:
[----:B------:R-:W-:Y:S05]  /*38ab0*/  BSYNC B1 ;  /* 0x0000000000017941 */ /* 0x000fea0003800000 */
.L_x_13247:
        /* <DEDUP_REMOVED lines=8> */
.L_x_13249:
[----:B------:R-:W-:Y:S05]  /*38b40*/  BRA `(.L_x_13250) ;  /* 0xffffff5c00a87947 */ /* 0x000fea000383ffff */
.L_x_13025:
[----:B------:R-:W-:Y:S01]  /*38b50*/  BSSY B1, `(.L_x_13251) ;  /* 0x0000008000017945 */ /* 0x000fe20003800000 */
[----:B------:R-:W-:Y:S02]  /*38b60*/  IMAD.MOV.U32 R13, RZ, RZ, R3 ;  /* 0x000000ffff0d7224 */ /* 0x000fe400078e0003 */
[----:B------:R-:W-:Y:S02]  /*38b70*/  IMAD.MOV.U32 R12, RZ, RZ, 0x3 ;  /* 0x00000003ff0c7424 */ /* 0x000fe400078e00ff */
[----:B0-----:R-:W-:Y:S02]  /*38b80*/  IMAD.MOV.U32 R11, RZ, RZ, 0x181f ;  /* 0x0000181fff0b7424 */ /* 0x001fe400078e00ff */
[----:B------:R-:W-:-:S07]  /*38b90*/  IMAD.MOV.U32 R15, RZ, RZ, -0x1 ;  /* 0xffffffffff0f7424 */ /* 0x000fce00078e00ff */
[----:B-1234-:R-:W-:Y:S05]  /*38ba0*/  WARPSYNC.COLLECTIVE R15, `(.L_x_13252) ;  /* 0x000000000f087348 */ /* 0x01efea0003c00000 */
[----:B------:R0:W0:Y:S02]  /*38bb0*/  SHFL.IDX P6, R14, R13, R12, R11 ;  /* 0x0000000c0d0e7389 */ /* 0x00002400000c000b */
[----:B01234-:R-:W-:Y:S01]  /*38bc0*/  ENDCOLLECTIVE ;  /* 0x000000000000791b */ /* 0x01ffe20003800000 */
.L_x_13252:
[----:B------:R-:W-:Y:S05]  /*38bd0*/  BSYNC B1 ;  /* 0x0000000000017941 */ /* 0x000fea0003800000 */
.L_x_13251:
        /* <DEDUP_REMOVED lines=8> */
.L_x_13253:
[----:B------:R-:W-:Y:S05]  /*38c60*/  BRA `(.L_x_13254) ;  /* 0xffffff5c00c87947 */ /* 0x000fea000383ffff */
.L_x_13050:
        /* <DEDUP_REMOVED lines=11> */
.L_x_13256:
[----:B------:R-:W-:Y:S05]  /*38d20*/  BSYNC B1 ;  /* 0x0000000000017941 */ /* 0x000fea0003800000 */
.L_x_13255:
[----:B------:R-:W-:Y:S05]  /*38d30*/  BRA `(.L_x_13257) ;  /* 0xffffff7800047947 */ /* 0x000fea000383ffff */
.L_x_13052:
[----:B------:R-:W-:Y:S01]  /*38d40*/  BSSY B1, `(.L_x_13258) ;  /* 0x0000006000017945 */ /* 0x000fe20003800000 */
[----:B------:R-:W-:-:S07]  /*38d50*/  IMAD.MOV.U32 R15, RZ, RZ, -0x1 ;  /* 0xffffffffff0f7424 */ /* 0x000fce00078e00ff */
[----:B01----:R-:W-:Y:S05]  /*38d60*/  WARPSYNC.COLLECTIVE R15, `(.L_x_13259) ;  /* 0x000000000f0c7348 */ /* 0x003fea0003c00000 */
[----:B------:R-:W-:Y:S02]  /*38d70*/  ELECT P6, UR62, PT ;  /* 0x00000000003e782f */ /* 0x000fe400038c0000 */
[----:B------:R-:W-:Y:S01]  /*38d80*/  MOV R14, UR62 ;  /* 0x0000003e000e7c02 */ /* 0x000fe20008000f00 */
[----:B01----:R-:W-:Y:S10]  /*38d90*/  ENDCOLLECTIVE ;  /* 0x000000000000791b */ /* 0x003ff40003800000 */
.L_x_13259:
[----:B------:R-:W-:Y:S05]  /*38da0*/  BSYNC B1 ;  /* 0x0000000000017941 */ /* 0x000fea0003800000 */
.L_x_13258:
[----:B------:R-:W-:Y:S05]  /*38db0*/  BRA `(.L_x_13051) ;  /* 0xffffff7400fc7947 */ /* 0x000fea000383ffff */
.L_x_13054:
[----:B-1----:R-:W2:Y:S02]  /*38dc0*/  LDL R5, [R1+0x470] ;  /* 0x0004700001057983 */ /* 0x002ea40000100800 */
[----:B--2---:R1:W2:Y:S02]  /*38dd0*/  SYNCS.PHASECHK.TRANS64.TRYWAIT P0, [R5+URZ+0x32420], R4 ;  /* 0x03242004050075a7 */ /* 0x0042a4000800017f */
[----:B--2---:R-:W-:Y:S05]  /*38de0*/  @!P0 NANOSLEEP.SYNCS 0x989680 ;  /* 0x009896800000895d */ /* 0x004fea0003900000 */
[----:B------:R-:W2:Y:S02]  /*38df0*/  @!P0 SYNCS.PHASECHK.TRANS64 P0, [R5+URZ+0x32420], R4 ;  /* 0x03242004050085a7 */ /* 0x000ea4000800007f */
[----:B--2---:R-:W-:Y:S05]  /*38e00*/  @!P0 BRA `(.L_x_13054) ;  /* 0xfffffffc00ec8947 */ /* 0x004fea000383ffff */
[----:B------:R-:W-:Y:S05]  /*38e10*/  BRA `(.L_x_13260) ;  /* 0xffffff78000c7947 */ /* 0x000fea000383ffff */
.L_x_13058:
[----:B-1----:R1:W2:Y:S02]  /*38e20*/  SYNCS.PHASECHK.TRANS64.TRYWAIT P0, [R4+URZ+0x324a0], R9 ;  /* 0x0324a009040075a7 */ /* 0x0022a4000800017f */
[----:B--2---:R-:W-:Y:S05]  /*38e30*/  @!P0 NANOSLEEP.SYNCS 0x989680 ;  /* 0x009896800000895d */ /* 0x004fea0003900000 */
[----:B------:R-:W2:Y:S02]  /*38e40*/  @!P0 SYNCS.PHASECHK.TRANS64 P0, [R4+URZ+0x324a0], R9 ;  /* 0x0324a009040085a7 */ /* 0x000ea4000800007f */
[----:B--2---:R-:W-:Y:S05]  /*38e50*/  @!P0 BRA `(.L_x_13058) ;  /* 0xfffffffc00f08947 */ /* 0x004fea000383ffff */
[----:B------:R-:W-:Y:S05]  /*38e60*/  BRA `(.L_x_13261) ;  /* 0xffffff7800347947 */ /* 0x000fea000383ffff */
.L_x_13063:
[----:B--2---:R2:W3:Y:S02]  /*38e70*/  SYNCS.PHASECHK.TRANS64.TRYWAIT P0, [R4+URZ+0x324c0], R9 ;  /* 0x0324c009040075a7 */ /* 0x0044e4000800017f */
[----:B---3--:R-:W-:Y:S05]  /*38e80*/  @!P0 NANOSLEEP.SYNCS 0x989680 ;  /* 0x009896800000895d */ /* 0x008fea0003900000 */
[----:B------:R-:W3:Y:S02]  /*38e90*/  @!P0 SYNCS.PHASECHK.TRANS64 P0, [R4+URZ+0x324c0], R9 ;  /* 0x0324c009040085a7 */ /* 0x000ee4000800007f */
[----:B---3--:R-:W-:Y:S05]  /*38ea0*/  @!P0 BRA `(.L_x_13063) ;  /* 0xfffffffc00f08947 */ /* 0x008fea000383ffff */
[----:B------:R-:W-:Y:S05]  /*38eb0*/  BRA `(.L_x_13262) ;  /* 0xffffff7800b87947 */ /* 0x000fea000383ffff */
.L_x_13073:
[----:B-1----:R1:W2:Y:S02]  /*38ec0*/  SYNCS.PHASECHK.TRANS64.TRYWAIT P1, [R5+URZ+0x324a0], R6 ;  /* 0x0324a006050075a7 */ /* 0x0022a4000802017f */
[----:B--2---:R-:W-:Y:S05]  /*38ed0*/  @!P1 NANOSLEEP.SYNCS 0x989680 ;  /* 0x009896800000995d */ /* 0x004fea0003900000 */
[----:B------:R-:W2:Y:S02]  /*38ee0*/  @!P1 SYNCS.PHASECHK.TRANS64 P1, [R5+URZ+0x324a0], R6 ;  /* 0x0324a006050095a7 */ /* 0x000ea4000802007f */
[----:B--2---:R-:W-:Y:S05]  /*38ef0*/  @!P1 BRA `(.L_x_13073) ;  /* 0xfffffffc00f09947 */ /* 0x004fea000383ffff */
[----:B------:R-:W-:Y:S05]  /*38f00*/  BRA `(.L_x_13263) ;  /* 0xffffff8000507947 */ /* 0x000fea000383ffff */
.L_x_13078:
[----:B--2---:R2:W3:Y:S02]  /*38f10*/  SYNCS.PHASECHK.TRANS64.TRYWAIT P1, [R5+URZ+0x324c0], R6 ;  /* 0x0324c006050075a7 */ /* 0x0044e4000802017f */
[----:B---3--:R-:W-:Y:S05]  /*38f20*/  @!P1 NANOSLEEP.SYNCS 0x989680 ;  /* 0x009896800000995d */ /* 0x008fea0003900000 */
[----:B------:R-:W3:Y:S02]  /*38f30*/  @!P1 SYNCS.PHASECHK.TRANS64 P1, [R5+URZ+0x324c0], R6 ;  /* 0x0324c006050095a7 */ /* 0x000ee4000802007f */
[----:B---3--:R-:W-:Y:S05]  /*38f40*/  @!P1 BRA `(.L_x_13078) ;  /* 0xfffffffc00f09947 */ /* 0x008fea000383ffff */
[----:B------:R-:W-:Y:S05]  /*38f50*/  BRA `(.L_x_13264) ;  /* 0xffffff8000d07947 */ /* 0x000fea000383ffff */
.L_x_13102:
[----:B------:R-:W3:Y:S01]  /*38f60*/  S2R R4, SR_TID.X ;  /* 0x0000000000047919 */ /* 0x000ee20000002100 */
[----:B------:R-:W-:Y:S01]  /*38f70*/  BSSY B0, `(.L_x_13265) ;  /* 0x000000a000007945 */ /* 0x000fe20003800000 */
[----:B------:R-:W-:Y:S02]  /*38f80*/  IMAD.MOV.U32 R12, RZ, RZ, RZ ;  /* 0x000000ffff0c7224 */ /* 0x000fe400078e00ff */
[----:B0-----:R-:W-:Y:S02]  /*38f90*/  IMAD.MOV.U32 R11, RZ, RZ, 0x1f ;  /* 0x0000001fff0b7424 */ /* 0x001fe400078e00ff */
[----:B------:R-:W-:Y:S01]  /*38fa0*/  IMAD.MOV.U32 R15, RZ, RZ, -0x1 ;  /* 0xffffffffff0f7424 */ /* 0x000fe200078e00ff */
[----:B---3--:R-:W-:-:S04]  /*38fb0*/  SHF.R.U32.HI R4, RZ, 0x5, R4 ;  /* 0x00000005ff047819 */ /* 0x008fc80000011604 */
[----:B------:R-:W-:-:S05]  /*38fc0*/  LOP3.LUT R4, R4, 0x3, RZ, 0xc0, !PT ;  /* 0x0000000304047812 */ /* 0x000fca00078ec0ff */
[----:B------:R-:W-:-:S07]  /*38fd0*/  IMAD.MOV.U32 R13, RZ, RZ, R4 ;  /* 0x000000ffff0d7224 */ /* 0x000fce00078e0004 */
[----:B-12---:R-:W-:Y:S05]  /*38fe0*/  WARPSYNC.COLLECTIVE R15, `(.L_x_13266) ;  /* 0x000000000f087348 */ /* 0x006fea0003c00000 */
[----:B------:R0:W3:Y:S02]  /*38ff0*/  SHFL.IDX P6, R14, R13, R12, R11 ;  /* 0x0000000c0d0e7389 */ /* 0x0000e400000c000b */
[----:B0123--:R-:W-:Y:S01]  /*39000*/  ENDCOLLECTIVE ;  /* 0x000000000000791b */ /* 0x00ffe20003800000 */
.L_x_13266:
[----:B------:R-:W-:Y:S05]  /*39010*/  BSYNC B0 ;  /* 0x0000000000007941 */ /* 0x000fea0003800000 */
.L_x_13265:
[----:B------:R-:W-:Y:S05]  /*39020*/  BRA `(.L_x_13267) ;  /* 0xffffff9000bc7947 */ /* 0x000fea000383ffff */
.L_x_13104:
[----:B------:R-:W-:Y:S01]  /*39030*/  BSSY B0, `(.L_x_13268) ;  /* 0x0000006000007945 */ /* 0x000fe20003800000 */
[----:B------:R-:W-:-:S07]  /*39040*/  IMAD.MOV.U32 R15, RZ, RZ, -0x1 ;  /* 0xffffffffff0f7424 */ /* 0x000fce00078e00ff */
[----:B012-4-:R-:W-:Y:S05]  /*39050*/  WARPSYNC.COLLECTIVE R15, `(.L_x_13269) ;  /* 0x000000000f0c7348 */ /* 0x017fea0003c00000 */
[----:B------:R-:W-:Y:S02]  /*39060*/  ELECT P6, UR62, PT ;  /* 0x00000000003e782f */ /* 0x000fe400038c0000 */
[----:B------:R-:W-:Y:S01]  /*39070*/  MOV R14, UR62 ;  /* 0x0000003e000e7c02 */ /* 0x000fe20008000f00 */
[----:B012-4-:R-:W-:Y:S10]  /*39080*/  ENDCOLLECTIVE ;  /* 0x000000000000791b */ /* 0x017ff40003800000 */
.L_x_13269:
[----:B------:R-:W-:Y:S05]  /*39090*/  BSYNC B0 ;  /* 0x0000000000007941 */ /* 0x000fea0003800000 */
.L_x_13268:
[----:B------:R-:W-:Y:S05]  /*390a0*/  BRA `(.L_x_13270) ;  /* 0xffffff9000c87947 */ /* 0x000fea000383ffff */
.L_x_13106:
[----:B--2---:R2:W3:Y:S02]  /*390b0*/  SYNCS.PHASECHK.TRANS64.TRYWAIT P0, [R0+URZ+0x32440], R2 ;  /* 0x03244002000075a7 */ /* 0x0044e4000800017f */
[----:B---3--:R-:W-:Y:S05]  /*390c0*/  @!P0 NANOSLEEP.SYNCS 0x989680 ;  /* 0x009896800000895d */ /* 0x008fea0003900000 */
[----:B------:R-:W3:Y:S02]  /*390d0*/  @!P0 SYNCS.PHASECHK.TRANS64 P0, [R0+URZ+0x32440], R2 ;  /* 0x03244002000085a7 */ /* 0x000ee4000800007f */
[----:B---3--:R-:W-:Y:S05]  /*390e0*/  @!P0 BRA `(.L_x_13106) ;  /* 0xfffffffc00f08947 */ /* 0x008fea000383ffff */
[----:B------:R-:W-:Y:S05]  /*390f0*/  BRA `(.L_x_13271) ;  /* 0xffffff9400307947 */ /* 0x000fea000383ffff */
.L_x_13110:
        /* <DEDUP_REMOVED lines=10> */
.L_x_13272:
[----:B------:R0:W-:Y:S01]  /*391a0*/  STL [R1+0x498], R8 ;  /* 0x0004980801007387 */ /* 0x0001e20000100800 */
[----:B------:R-:W-:Y:S02]  /*391b0*/  IMAD.MOV.U32 R13, RZ, RZ, R3 ;  /* 0x000000ffff0d7224 */ /* 0x000fe400078e0003 */
[----:B------:R-:W-:-:S07]  /*391c0*/  IMAD.MOV.U32 R4, RZ, RZ, R14 ;  /* 0x000000ffff047224 */ /* 0x000fce00078e000e */
[----:B0-----:R-:W-:Y:S05]  /*391d0*/  WARPSYNC.COLLECTIVE R15, `(.L_x_13273) ;  /* 0x000000000f087348 */ /* 0x001fea0003c00000 */
[----:B------:R1:W2:Y:S02]  /*391e0*/  SHFL.IDX P6, R14, R13, R12, R11 ;  /* 0x0000000c0d0e7389 */ /* 0x0002a400000c000b */
[----:B012---:R-:W-:Y:S01]  /*391f0*/  ENDCOLLECTIVE ;  /* 0x000000000000791b */ /* 0x007fe20003800000 */
.L_x_13273:
[----:B------:R-:W-:Y:S02]  /*39200*/  IMAD.MOV.U32 R13, RZ, RZ, R2 ;  /* 0x000000ffff0d7224 */ /* 0x000fe400078e0002 */
[----:B------:R-:W-:Y:S02]  /*39210*/  IMAD.MOV.U32 R12, RZ, RZ, 0x1 ;  /* 0x00000001ff0c7424 */ /* 0x000fe400078e00ff */
[----:B------:R-:W-:-:S07]  /*39220*/  IMAD.MOV.U32 R5, RZ, RZ, R14 ;  /* 0x000000ffff057224 */ /* 0x000fce00078e000e */
[----:B------:R-:W-:Y:S05]  /*39230*/  WARPSYNC.COLLECTIVE R15, `(.L_x_13274) ;  /* 0x000000000f087348 */ /* 0x000fea0003c00000 */
[----:B------:R0:W1:Y:S02]  /*39240*/  SHFL.IDX P6, R14, R13, R12, R11 ;  /* 0x0000000c0d0e7389 */ /* 0x00006400000c000b */
[----:B01----:R-:W-:Y:S01]  /*39250*/  ENDCOLLECTIVE ;  /* 0x000000000000791b */ /* 0x003fe20003800000 */
.L_x_13274:
[----:B------:R-:W-:Y:S02]  /*39260*/  IMAD.MOV.U32 R13, RZ, RZ, R3 ;  /* 0x000000ffff0d7224 */ /* 0x000fe400078e0003 */
[----:B------:R-:W-:Y:S02]  /*39270*/  IMAD R0, R0, R7, RZ ;  /* 0x0000000700007224 */ /* 0x000fe400078e02ff */
[----:B------:R-:W-:-:S07]  /*39280*/  IMAD.MOV.U32 R7, RZ, RZ, R14 ;  /* 0x000000ffff077224 */ /* 0x000fce00078e000e */
[----:B------:R-:W-:Y:S05]  /*39290*/  WARPSYNC.COLLECTIVE R15, `(.L_x_13275) ;  /* 0x000000000f087348 */ /* 0x000fea0003c00000 */
[----:B------:R0:W1:Y:S02]  /*392a0*/  SHFL.IDX P6, R14, R13, R12, R11 ;  /* 0x0000000c0d0e7389 */ /* 0x00006400000c000b */
[----:B01----:R-:W-:Y:S01]  /*392b0*/  ENDCOLLECTIVE ;  /* 0x000000000000791b */ /* 0x003fe20003800000 */
.L_x_13275:
        /* <DEDUP_REMOVED lines=10> */
.L_x_13276:
        /* <DEDUP_REMOVED lines=15> */
.L_x_13277:
        /* <DEDUP_REMOVED lines=19> */
.L_x_13278:
        /* <DEDUP_REMOVED lines=10> */
.L_x_13279:
        /* <DEDUP_REMOVED lines=13> */
.L_x_13280:
        /* <DEDUP_REMOVED lines=10> */
.L_x_13281:
        /* <DEDUP_REMOVED lines=13> */
.L_x_13282:
        /* <DEDUP_REMOVED lines=10> */
.L_x_13283:
        /* <DEDUP_REMOVED lines=13> */
.L_x_13284:
        /* <DEDUP_REMOVED lines=10> */
.L_x_13285:
        /* <DEDUP_REMOVED lines=11> */
.L_x_13286:
        /* <DEDUP_REMOVED lines=14> */
.L_x_13287:
[----:B------:R-:W-:Y:S01]  /*39c00*/  IMAD.MOV.U32 R3, RZ, RZ, R14 ;  /* 0x000000ffff037224 */ /* 0x000fe200078e000e */
[----:B------:R-:W-:Y:S06]  /*39c10*/  BRA `(.L_x_13288) ;  /* 0xffffff9400d47947 */ /* 0x000fec000383ffff */
.L_x_13114:
        /* <DEDUP_REMOVED lines=36> */
.L_x_13290:
[----:B------:R-:W-:Y:S05]  /*39e60*/  BSYNC B0 ;  /* 0x0000000000007941 */ /* 0x000fea0003800000 */
.L_x_13289:
        /* <DEDUP_REMOVED lines=10> */
.L_x_13291:
        /* <DEDUP_REMOVED lines=16> */
.L_x_13292:
        /* <DEDUP_REMOVED lines=15> */
.L_x_13293:
        /* <DEDUP_REMOVED lines=9> */
.L_x_13294:
        /* <DEDUP_REMOVED lines=15> */
.L_x_13295:
        /* <DEDUP_REMOVED lines=9> */
.L_x_13296:
        /* <DEDUP_REMOVED lines=15> */
.L_x_13297:
        /* <DEDUP_REMOVED lines=9> */
.L_x_13298:
        /* <DEDUP_REMOVED lines=15> */
.L_x_13299:
        /* <DEDUP_REMOVED lines=9> */
.L_x_13300:
        /* <DEDUP_REMOVED lines=14> */
.L_x_13301:
        /* <DEDUP_REMOVED lines=19> */
.L_x_13302:
[----:B------:R-:W-:Y:S02]  /*3a820*/  IMAD.MOV.U32 R13, RZ, RZ, R2 ;  /* 0x000000ffff0d7224 */ /* 0x000fe400078e0002 */
[----:B------:R-:W-:-:S07]  /*3a830*/  IMAD.MOV.U32 R6, RZ, RZ, R14 ;  /* 0x000000ffff067224 */ /* 0x000fce00078e000e */
[----:B------:R-:W-:Y:S05]  /*3a840*/  WARPSYNC.COLLECTIVE R15, `(.L_x_13303) ;  /* 0x000000000f087348 */ /* 0x000fea0003c00000 */
[----:B------:R0:W1:Y:S02]  /*3a850*/  SHFL.IDX P6, R14, R13, R12, R11 ;  /* 0x0000000c0d0e7389 */ /* 0x00006400000c000b */
[----:B01----:R-:W-:Y:S01]  /*3a860*/  ENDCOLLECTIVE ;  /* 0x000000000000791b */ /* 0x003fe20003800000 */
.L_x_13303:
[----:B------:R-:W-:Y:S02]  /*3a870*/  IMAD.MOV.U32 R13, RZ, RZ, R0 ;  /* 0x000000ffff0d7224 */ /* 0x000fe400078e0000 */
[----:B------:R-:W-:Y:S02]  /*3a880*/  IMAD.MOV.U32 R12, RZ, RZ, 0x7 ;  /* 0x00000007ff0c7424 */ /* 0x000fe400078e00ff */
[----:B------:R-:W-:-:S07]  /*3a890*/  IMAD.MOV.U32 R4, RZ, RZ, R14 ;  /* 0x000000ffff047224 */ /* 0x000fce00078e000e */
[----:B------:R-:W-:Y:S05]  /*3a8a0*/  WARPSYNC.COLLECTIVE R15, `(.L_x_13304) ;  /* 0x000000000f087348 */ /* 0x000fea0003c00000 */
[----:B------:R0:W1:Y:S02]  /*3a8b0*/  SHFL.IDX P6, R14, R13, R12, R11 ;  /* 0x0000000c0d0e7389 */ /* 0x00006400000c000b */
[----:B01----:R-:W-:Y:S01]  /*3a8c0*/  ENDCOLLECTIVE ;  /* 0x000000000000791b */ /* 0x003fe20003800000 */
.L_x_13304:
        /* <DEDUP_REMOVED lines=10> */
.L_x_13305:
        /* <DEDUP_REMOVED lines=9> */
.L_x_13119:
[----:B0-----:R-:W4:Y:S02]  /*3aa00*/  LDL R2, [R1+0x470] ;  /* 0x0004700001027983 */ /* 0x001f240000100800 */
[----:B----4-:R0:W4:Y:S02]  /*3aa10*/  SYNCS.PHASECHK.TRANS64.TRYWAIT P0, [R2+URZ+0x32420], R0 ;  /* 0x03242000020075a7 */ /* 0x010124000800017f */
[----:B----4-:R-:W-:Y:S05]  /*3aa20*/  @!P0 NANOSLEEP.SYNCS 0x989680 ;  /* 0x009896800000895d */ /* 0x010fea0003900000 */
[----:B------:R-:W4:Y:S02]  /*3aa30*/  @!P0 SYNCS.PHASECHK.TRANS64 P0, [R2+URZ+0x32420], R0 ;  /* 0x03242000020085a7 */ /* 0x000f24000800007f */
[----:B----4-:R-:W-:Y:S05]  /*3aa40*/  @!P0 BRA `(.L_x_13119) ;  /* 0xfffffffc00ec8947 */ /* 0x010fea000383ffff */
[----:B------:R-:W-:Y:S05]  /*3aa50*/  BRA `(.L_x_13307) ;  /* 0xffffff98000c7947 */ /* 0x000fea000383ffff */
.L_x_13123:
[----:B0-----:R0:W1:Y:S02]  /*3aa60*/  SYNCS.PHASECHK.TRANS64.TRYWAIT P0, [R2+URZ+0x32460], R0 ;  /* 0x03246000020075a7 */ /* 0x001064000800017f */
[----:B-1----:R-:W-:Y:S05]  /*3aa70*/  @!P0 NANOSLEEP.SYNCS 0x989680 ;  /* 0x009896800000895d */ /* 0x002fea0003900000 */
[----:B------:R-:W1:Y:S02]  /*3aa80*/  @!P0 SYNCS.PHASECHK.TRANS64 P0, [R2+URZ+0x32460], R0 ;  /* 0x03246000020085a7 */ /* 0x000e64000800007f */
[----:B-1----:R-:W-:Y:S05]  /*3aa90*/  @!P0 BRA `(.L_x_13123) ;  /* 0xfffffffc00f08947 */ /* 0x002fea000383ffff */
[----:B------:R-:W-:Y:S05]  /*3aaa0*/  BRA `(.L_x_13308) ;  /* 0xffffff98003c7947 */ /* 0x000fea000383ffff */
.L_x_13138:
[----:B0-----:R0:W1:Y:S02]  /*3aab0*/  SYNCS.PHASECHK.TRANS64.TRYWAIT P0, [R2+URZ+0x32440], R5 ;  /* 0x03244005020075a7 */ /* 0x001064000800017f */
[----:B-1----:R-:W-:Y:S05]  /*3aac0*/  @!P0 NANOSLEEP.SYNCS 0x989680 ;  /* 0x009896800000895d */ /* 0x002fea0003900000 */
[----:B------:R-:W1:Y:S02]  /*3aad0*/  @!P0 SYNCS.PHASECHK.TRANS64 P0, [R2+URZ+0x32440], R5 ;  /* 0x03244005020085a7 */ /* 0x000e64000800007f */
[----:B-1----:R-:W-:Y:S05]  /*3aae0*/  @!P0 BRA `(.L_x_13138) ;  /* 0xfffffffc00f08947 */ /* 0x002fea000383ffff */
[----:B------:R-:W-:Y:S05]  /*3aaf0*/  BRA `(.L_x_13309) ;  /* 0xffffffa000587947 */ /* 0x000fea000383ffff */
.L_x_13143:
[----:B-1----:R1:W2:Y:S02]  /*3ab00*/  SYNCS.PHASECHK.TRANS64.TRYWAIT P0, [R2+URZ+0x32460], R5 ;  /* 0x03246005020075a7 */ /* 0x0022a4000800017f */
[----:B--2---:R-:W-:Y:S05]  /*3ab10*/  @!P0 NANOSLEEP.SYNCS 0x989680 ;  /* 0x009896800000895d */ /* 0x004fea0003900000 */
[----:B------:R-:W2:Y:S02]  /*3ab20*/  @!P0 SYNCS.PHASECHK.TRANS64 P0, [R2+URZ+0x32460], R5 ;  /* 0x03246005020085a7 */ /* 0x000ea4000800007f */
[----:B--2---:R-:W-:Y:S05]  /*3ab30*/  @!P0 BRA `(.L_x_13143) ;  /* 0xfffffffc00f08947 */ /* 0x004fea000383ffff */
[----:B------:R-:W-:Y:S05]  /*3ab40*/  BRA `(.L_x_13310) ;  /* 0xffffffa000dc7947 */ /* 0x000fea000383ffff */
.L_x_13154:
[----:B0-----:R0:W1:Y:S02]  /*3ab50*/  SYNCS.PHASECHK.TRANS64.TRYWAIT P0, [R3+URZ+0x32440], R2 ;  /* 0x03244002030075a7 */ /* 0x001064000800017f */
[----:B-1----:R-:W-:Y:S05]  /*3ab60*/  @!P0 NANOSLEEP.SYNCS 0x989680 ;  /* 0x009896800000895d */ /* 0x002fea0003900000 */
[----:B------:R-:W1:Y:S02]  /*3ab70*/  @!P0 SYNCS.PHASECHK.TRANS64 P0, [R3+URZ+0x32440], R2 ;  /* 0x03244002030085a7 */ /* 0x000e64000800007f */
[----:B-1----:R-:W-:Y:S05]  /*3ab80*/  @!P0 BRA `(.L_x_13154) ;  /* 0xfffffffc00f08947 */ /* 0x002fea000383ffff */
[----:B------:R-:W-:Y:S05]  /*3ab90*/  BRA `(.L_x_13311) ;  /* 0xffffffa800dc7947 */ /* 0x000fea000383ffff */
.L_x_13159:
[----:B-1----:R1:W2:Y:S02]  /*3aba0*/  SYNCS.PHASECHK.TRANS64.TRYWAIT P0, [R3+URZ+0x32460], R2 ;  /* 0x03246002030075a7 */ /* 0x0022a4000800017f */
[----:B--2---:R-:W-:Y:S05]  /*3abb0*/  @!P0 NANOSLEEP.SYNCS 0x989680 ;  /* 0x009896800000895d */ /* 0x004fea0003900000 */
[----:B------:R-:W2:Y:S02]  /*3abc0*/  @!P0 SYNCS.PHASECHK.TRANS64 P0, [R3+URZ+0x32460], R2 ;  /* 0x03246002030085a7 */ /* 0x000ea4000800007f */
[----:B--2---:R-:W-:Y:S05]  /*3abd0*/  @!P0 BRA `(.L_x_13159) ;  /* 0xfffffffc00f08947 */ /* 0x004fea000383ffff */
[----:B------:R-:W-:Y:S05]  /*3abe0*/  BRA `(.L_x_13312) ;  /* 0xffffffac005c7947 */ /* 0x000fea000383ffff */
.L_x_13170:
[----:B0-----:R0:W1:Y:S02]  /*3abf0*/  SYNCS.PHASECHK.TRANS64.TRYWAIT P0, [R3+URZ+0x32440], R2 ;  /* 0x03244002030075a7 */ /* 0x001064000800017f */
[----:B-1----:R-:W-:Y:S05]  /*3ac00*/  @!P0 NANOSLEEP.SYNCS 0x989680 ;  /* 0x009896800000895d */ /* 0x002fea0003900000 */
[----:B------:R-:W1:Y:S02]  /*3ac10*/  @!P0 SYNCS.PHASECHK.TRANS64 P0, [R3+URZ+0x32440], R2 ;  /* 0x03244002030085a7 */ /* 0x000e64000800007f */
[----:B-1----:R-:W-:Y:S05]  /*3ac20*/  @!P0 BRA `(.L_x_13170) ;  /* 0xfffffffc00f08947 */ /* 0x002fea000383ffff */
[----:B------:R-:W-:Y:S05]  /*3ac30*/  BRA `(.L_x_13313) ;  /* 0xffffffb400387947 */ /* 0x000fea000383ffff */
.L_x_13175:
[----:B-1----:R1:W2:Y:S02]  /*3ac40*/  SYNCS.PHASECHK.TRANS64.TRYWAIT P0, [R3+URZ+0x32460], R2 ;  /* 0x03246002030075a7 */ /* 0x0022a4000800017f */
[----:B--2---:R-:W-:Y:S05]  /*3ac50*/  @!P0 NANOSLEEP.SYNCS 0x989680 ;  /* 0x009896800000895d */ /* 0x004fea0003900000 */
[----:B------:R-:W2:Y:S02]  /*3ac60*/  @!P0 SYNCS.PHASECHK.TRANS64 P0, [R3+URZ+0x32460], R2 ;  /* 0x03246002030085a7 */ /* 0x000ea4000800007f */
[----:B--2---:R-:W-:Y:S05]  /*3ac70*/  @!P0 BRA `(.L_x_13175) ;  /* 0xfffffffc00f08947 */ /* 0x004fea000383ffff */
[----:B------:R-:W-:Y:S05]  /*3ac80*/  BRA `(.L_x_13314) ;  /* 0xffffffb400bc7947 */ /* 0x000fea000383ffff */
.L_x_13187:
[----:B------:R-:W-:Y:S01]  /*3ac90*/  BSSY B0, `(.L_x_13315) ;  /* 0x0000008000007945 */ /* 0x000fe20003800000 */
[----:B------:R-:W-:Y:S02]  /*3aca0*/  IMAD.MOV.U32 R13, RZ, RZ, R16 ;  /* 0x000000ffff0d7224 */ /* 0x000fe400078e0010 */
[----:B------:R-:W-:Y:S02]  /*3acb0*/  IMAD.MOV.U32 R12, RZ, RZ, RZ ;  /* 0x000000ffff0c7224 */ /* 0x000fe400078e00ff */
[----:B0-----:R-:W-:Y:S02]  /*3acc0*/  IMAD.MOV.U32 R11, RZ, RZ, 0x1f ;  /* 0x0000001fff0b7424 */ /* 0x001fe400078e00ff */
[----:B------:R-:W-:-:S07]  /*3acd0*/  IMAD.MOV.U32 R15, RZ, RZ, -0x1 ;  /* 0xffffffffff0f7424 */ /* 0x000fce00078e00ff */
[----:B---3-5:R-:W-:Y:S05]  /*3ace0*/  WARPSYNC.COLLECTIVE R15, `(.L_x_13316) ;  /* 0x000000000f087348 */ /* 0x028fea0003c00000 */
[----:B------:R0:W1:Y:S02]  /*3acf0*/  SHFL.IDX P6, R14, R13, R12, R11 ;  /* 0x0000000c0d0e7389 */ /* 0x00006400000c000b */
[----:B01-3-5:R-:W-:Y:S01]  /*3ad00*/  ENDCOLLECTIVE ;  /* 0x000000000000791b */ /* 0x02bfe20003800000 */
.L_x_13316:
[----:B------:R-:W-:Y:S05]  /*3ad10*/  BSYNC B0 ;  /* 0x0000000000007941 */ /* 0x000fea0003800000 */
.L_x_13315:
        /* <DEDUP_REMOVED lines=9> */
.L_x_13317:
        /* <DEDUP_REMOVED lines=18> */
.L_x_13318:
        /* <DEDUP_REMOVED lines=8> */
.L_x_13319:
        /* <DEDUP_REMOVED lines=8> */
.L_x_13320:
        /* <DEDUP_REMOVED lines=8> */
.L_x_13321:
        /* <DEDUP_REMOVED lines=8> */
.L_x_13322:
        /* <DEDUP_REMOVED lines=9> */
.L_x_13323:
[----:B------:R-:W-:Y:S01]  /*3b160*/  IMAD.MOV.U32 R16, RZ, RZ, R14 ;  /* 0x000000ffff107224 */ /* 0x000fe200078e000e */
[----:B------:R-:W-:Y:S06]  /*3b170*/  BRA `(.L_x_13324) ;  /* 0xffffffbc00087947 */ /* 0x000fec000383ffff */
.L_x_13192:
[----:B------:R-:W-:Y:S01]  /*3b180*/  BSSY B0, `(.L_x_13325) ;  /* 0x0000008000007945 */ /* 0x000fe20003800000 */
[----:B-----5:R-:W-:Y:S02]  /*3b190*/  IMAD.MOV.U32 R13, RZ, RZ, R3 ;  /* 0x000000ffff0d7224 */ /* 0x020fe400078e0003 */
[----:B------:R-:W-:Y:S02]  /*3b1a0*/  IMAD.MOV.U32 R12, RZ, RZ, 0x1 ;  /* 0x00000001ff0c7424 */ /* 0x000fe400078e00ff */
[----:B------:R-:W-:Y:S02]  /*3b1b0*/  IMAD.MOV.U32 R11, RZ, RZ, RZ ;  /* 0x000000ffff0b7224 */ /* 0x000fe400078e00ff */
[----:B------:R-:W-:-:S07]  /*3b1c0*/  IMAD.MOV.U32 R15, RZ, RZ, -0x1 ;  /* 0xffffffffff0f7424 */ /* 0x000fce00078e00ff */
[----:B0--3--:R-:W-:Y:S05]  /*3b1d0*/  WARPSYNC.COLLECTIVE R15, `(.L_x_13326) ;  /* 0x000000000f087348 */ /* 0x009fea0003c00000 */
[----:B------:R1:W2:Y:S02]  /*3b1e0*/  SHFL.UP P6, R14, R13, R12, R11 ;  /* 0x0400000c0d0e7389 */ /* 0x0002a400000c000b */
[----:B0123--:R-:W-:Y:S01]  /*3b1f0*/  ENDCOLLECTIVE ;  /* 0x000000000000791b */ /* 0x00ffe20003800000 */
.L_x_13326:
[----:B------:R-:W-:Y:S05]  /*3b200*/  BSYNC B0 ;  /* 0x0000000000007941 */ /* 0x000fea0003800000 */
.L_x_13325:
        /* <DEDUP_REMOVED lines=10> */
.L_x_13327:
        /* <DEDUP_REMOVED lines=8> */
.L_x_13328:
        /* <DEDUP_REMOVED lines=8> */
.L_x_13329:
        /* <DEDUP_REMOVED lines=8> */
.L_x_13330:
        /* <DEDUP_REMOVED lines=9> */
.L_x_13331:
[----:B------:R-:W-:Y:S01]  /*3b4c0*/  IMAD.MOV.U32 R16, RZ, RZ, R14 ;  /* 0x000000ffff107224 */ /* 0x000fe200078e000e */
[----:B------:R-:W-:Y:S06]  /*3b4d0*/  BRA `(.L_x_13332) ;  /* 0xffffffb800cc7947 */ /* 0x000fec000383ffff */
.L_x_13194:
[----:B------:R-:W-:Y:S01]  /*3b4e0*/  BSSY B0, `(.L_x_13333) ;  /* 0x0000006000007945 */ /* 0x000fe20003800000 */
[----:B------:R-:W-:Y:S01]  /*3b4f0*/  PLOP3.LUT P6, PT, P6, PT, PT, 0x8, 0x0 ;  /* 0x000000000000781c */ /* 0x000fe200037ce170 */
[----:B------:R-:W-:-:S12]  /*3b500*/  IMAD.MOV.U32 R15, RZ, RZ, -0x1 ;  /* 0xffffffffff0f7424 */ /* 0x000fd800078e00ff */
[----:B0--3-5:R-:W-:Y:S05]  /*3b510*/  WARPSYNC.COLLECTIVE R15, `(.L_x_13334) ;  /* 0x000000000f087348 */ /* 0x029fea0003c00000 */
[----:B------:R-:W-:Y:S01]  /*3b520*/  VOTE.ANY R14, PT, P6 ;  /* 0x00000000000e7806 */ /* 0x000fe200030e0100 */
[----:B0--3-5:R-:W-:Y:S06]  /*3b530*/  ENDCOLLECTIVE ;  /* 0x000000000000791b */ /* 0x029fec0003800000 */
.L_x_13334:
[----:B------:R-:W-:Y:S05]  /*3b540*/  BSYNC B0 ;  /* 0x0000000000007941 */ /* 0x000fea0003800000 */
.L_x_13333:
        /* <DEDUP_REMOVED lines=9> */
.L_x_13335:
[----:B------:R-:W-:Y:S01]  /*3b5e0*/  IMAD.MOV.U32 R17, RZ, RZ, R14 ;  /* 0x000000ffff117224 */ /* 0x000fe200078e000e */
[----:B------:R-:W-:Y:S06]  /*3b5f0*/  BRA `(.L_x_13336) ;  /* 0xffffffb800bc7947 */ /* 0x000fec000383ffff */
.L_x_13196:
[----:B------:R-:W-:Y:S01]  /*3b600*/  BSSY B0, `(.L_x_13337) ;  /* 0x0000007000007945 */ /* 0x000fe20003800000 */
[----:B------:R-:W-:Y:S02]  /*3b610*/  IMAD.MOV.U32 R13, RZ, RZ, R2 ;  /* 0x000000ffff0d7224 */ /* 0x000fe400078e0002 */
[----:B------:R-:W-:Y:S02]  /*3b620*/  IMAD.MOV.U32 R11, RZ, RZ, 0x1f ;  /* 0x0000001fff0b7424 */ /* 0x000fe400078e00ff */
[----:B------:R-:W-:-:S07]  /*3b630*/  IMAD.MOV.U32 R15, RZ, RZ, -0x1 ;  /* 0xffffffffff0f7424 */ /* 0x000fce00078e00ff */
[----:B0123-5:R-:W-:Y:S05]  /*3b640*/  WARPSYNC.COLLECTIVE R15, `(.L_x_13338) ;  /* 0x000000000f087348 */ /* 0x02ffea0003c00000 */
[----:B------:R4:W0:Y:S02]  /*3b650*/  SHFL.IDX P6, R14, R13, R12, R11 ;  /* 0x0000000c0d0e7389 */ /* 0x00082400000c000b */
[----:B012345:R-:W-:Y:S01]  /*3b660*/  ENDCOLLECTIVE ;  /* 0x000000000000791b */ /* 0x03ffe20003800000 */
.L_x_13338:
[----:B------:R-:W-:Y:S05]  /*3b670*/  BSYNC B0 ;  /* 0x0000000000007941 */ /* 0x000fea0003800000 */
.L_x_13337:
[----:B------:R-:W-:Y:S01]  /*3b680*/  IMAD.MOV.U32 R2, RZ, RZ, R14 ;  /* 0x000000ffff027224 */ /* 0x000fe200078e000e */
[----:B------:R-:W-:Y:S06]  /*3b690*/  BRA `(.L_x_13339) ;  /* 0xffffffb800b07947 */ /* 0x000fec000383ffff */
.L_x_13200:
[----:B0-----:R0:W1:Y:S02]  /*3b6a0*/  SYNCS.PHASECHK.TRANS64.TRYWAIT P0, [R0+URZ+0x32420], R3 ;  /* 0x03242003000075a7 */ /* 0x001064000800017f */
[----:B-1----:R-:W-:Y:S05]  /*3b6b0*/  @!P0 NANOSLEEP.SYNCS 0x989680 ;  /* 0x009896800000895d */ /* 0x002fea0003900000 */
[----:B------:R-:W1:Y:S02]  /*3b6c0*/  @!P0 SYNCS.PHASECHK.TRANS64 P0, [R0+URZ+0x32420], R3 ;  /* 0x03242003000085a7 */ /* 0x000e64000800007f */
[----:B-1----:R-:W-:Y:S05]  /*3b6d0*/  @!P0 BRA `(.L_x_13200) ;  /* 0xfffffffc00f08947 */ /* 0x002fea000383ffff */
[----:B------:R-:W-:Y:S05]  /*3b6e0*/  BRA `(.L_x_13340) ;  /* 0xffffffc000347947 */ /* 0x000fea000383ffff */
.L_x_13201:
        /* <DEDUP_REMOVED lines=8> */
[----:B0--3-5:R-:W-:Y:S05]  /*3b770*/  WARPSYNC.COLLECTIVE R15, `(.L_x_13342) ;  /* 0x000000000f087348 */ /* 0x029fea0003c00000 */
[----:B------:R1:W2:Y:S02]  /*3b780*/  SHFL.IDX P6, R14, R13, R12, R11 ;  /* 0x0000000c0d0e7389 */ /* 0x0002a400000c000b */
[----:B0123-5:R-:W-:Y:S01]  /*3b790*/  ENDCOLLECTIVE ;  /* 0x000000000000791b */ /* 0x02ffe20003800000 */
.L_x_13342:
[----:B------:R-:W-:Y:S05]  /*3b7a0*/  BSYNC B0 ;  /* 0x0000000000007941 */ /* 0x000fea0003800000 */
.L_x_13341:
[----:B------:R-:W-:Y:S05]  /*3b7b0*/  BRA `(.L_x_13343) ;  /* 0xffffffc0001c7947 */ /* 0x000fea000383ffff */
.L_x_13202:
[----:B------:R-:W-:Y:S01]  /*3b7c0*/  BSSY B0, `(.L_x_13344) ;  /* 0x0000006000007945 */ /* 0x000fe20003800000 */
[----:B------:R-:W-:-:S07]  /*3b7d0*/  IMAD.MOV.U32 R15, RZ, RZ, -0x1 ;  /* 0xffffffffff0f7424 */ /* 0x000fce00078e00ff */
[----:B01-3-5:R-:W-:Y:S05]  /*3b7e0*/  WARPSYNC.COLLECTIVE R15, `(.L_x_13345) ;  /* 0x000000000f0c7348 */ /* 0x02bfea0003c00000 */
[----:B------:R-:W-:Y:S02]  /*3b7f0*/  ELECT P6, UR62, PT ;  /* 0x00000000003e782f */ /* 0x000fe400038c0000 */
[----:B------:R-:W-:Y:S01]  /*3b800*/  MOV R14, UR62 ;  /* 0x0000003e000e7c02 */ /* 0x000fe20008000f00 */
[----:B01-3-5:R-:W-:Y:S10]  /*3b810*/  ENDCOLLECTIVE ;  /* 0x000000000000791b */ /* 0x02bff40003800000 */
.L_x_13345:
[----:B------:R-:W-:Y:S05]  /*3b820*/  BSYNC B0 ;  /* 0x0000000000007941 */ /* 0x000fea0003800000 */
.L_x_13344:
[----:B------:R-:W-:Y:S05]  /*3b830*/  BRA `(.L_x_13346) ;  /* 0xffffffc000107947 */ /* 0x000fea000383ffff */
.L_x_13204:
[----:B0-----:R0:W1:Y:S02]  /*3b840*/  SYNCS.PHASECHK.TRANS64.TRYWAIT P0, [R6+URZ], R5 ;  /* 0x00000005060075a7 */ /* 0x001064000800017f */
[----:B-1----:R-:W-:Y:S05]  /*3b850*/  @!P0 NANOSLEEP.SYNCS 0x989680 ;  /* 0x009896800000895d */ /* 0x002fea0003900000 */
[----:B------:R-:W1:Y:S02]  /*3b860*/  @!P0 SYNCS.PHASECHK.TRANS64 P0, [R6+URZ], R5 ;  /* 0x00000005060085a7 */ /* 0x000e64000800007f */
[----:B-1----:R-:W-:Y:S05]  /*3b870*/  @!P0 BRA `(.L_x_13204) ;  /* 0xfffffffc00f08947 */ /* 0x002fea000383ffff */
[----:B------:R-:W-:Y:S05]  /*3b880*/  BRA `(.L_x_13347) ;  /* 0xffffffc0004c7947 */ /* 0x000fea000383ffff */
.L_x_13205:
[----:B-1----:R1:W2:Y:S02]  /*3b890*/  SYNCS.PHASECHK.TRANS64.TRYWAIT P0, [R7+URZ], R2 ;  /* 0x00000002070075a7 */ /* 0x0022a4000800017f */
[----:B--2---:R-:W-:Y:S05]  /*3b8a0*/  @!P0 NANOSLEEP.SYNCS 0x989680 ;  /* 0x009896800000895d */ /* 0x004fea0003900000 */
[----:B------:R-:W2:Y:S02]  /*3b8b0*/  @!P0 SYNCS.PHASECHK.TRANS64 P0, [R7+URZ], R2 ;  /* 0x00000002070085a7 */ /* 0x000ea4000800007f */
[----:B--2---:R-:W-:Y:S05]  /*3b8c0*/  @!P0 BRA `(.L_x_13205) ;  /* 0xfffffffc00f08947 */ /* 0x004fea000383ffff */
[----:B------:R-:W-:Y:S05]  /*3b8d0*/  BRA `(.L_x_13348) ;  /* 0xffffffc000407947 */ /* 0x000fea000383ffff */
.L_x_13207:
[----:B--2---:R2:W4:Y:S02]  /*3b8e0*/  SYNCS.PHASECHK.TRANS64.TRYWAIT P0, [R4+URZ], R5 ;  /* 0x00000005040075a7 */ /* 0x004524000800017f */
[----:B----4-:R-:W-:Y:S05]  /*3b8f0*/  @!P0 NANOSLEEP.SYNCS 0x989680 ;  /* 0x009896800000895d */ /* 0x010fea0003900000 */
[----:B------:R-:W4:Y:S02]  /*3b900*/  @!P0 SYNCS.PHASECHK.TRANS64 P0, [R4+URZ], R5 ;  /* 0x00000005040085a7 */ /* 0x000f24000800007f */
[----:B----4-:R-:W-:Y:S05]  /*3b910*/  @!P0 BRA `(.L_x_13207) ;  /* 0xfffffffc00f08947 */ /* 0x010fea000383ffff */
[----:B------:R-:W-:Y:S05]  /*3b920*/  BRA `(.L_x_13349) ;  /* 0xffffffc000487947 */ /* 0x000fea000383ffff */
        .type           $_ZN7cutlass13device_kernelIN5flash11enable_sm90INS1_16FlashAttnFwdSm90INS1_25CollectiveMainloopFwdSm90ILi2EN4cute5tupleIJNS5_1CILi1EEES8_S8_EEENS6_IJNS7_ILi128EEENS7_ILi96EEENS7_ILi64EEEEEELi256ENS_10bfloat16_tEfNS_4arch4Sm90ELb0ELb1ELb1ELb1ELb0ELb1ELb1ELb1ELb0ELb1ELb0ELb0EEENS1_21CollectiveEpilogueFwdINS6_IJSA_NS7_ILi256EEESB_EEES9_SE_SG_Li256ELb1ELb1ELb0ELb0EEENS1_36VarlenDynamicPersistentTileSchedulerILi128ELi96ELi256ELi128ELb0ELb1ELb1ELb1ELb0ELb1EEEEEEEEEvNT_6ParamsE$_ZZN5flash25CollectiveMainloopFwdSm90ILi2EN4cute5tupleIJNS1_1CILi1EEES4_S4_EEENS2_IJNS3_ILi128EEENS3_ILi96EEENS3_ILi64EEEEEELi256EN7cutlass10bfloat16_tEfNSA_4arch4Sm90ELb0ELb1ELb1ELb1ELb0ELb1ELb1ELb1ELb0ELb1ELb0ELb0EE3mmaINS_16FlashAttnFwdSm90ISE_NS_21CollectiveEpilogueFwdINS2_IJS6_NS3_ILi256EEES7_EEES5_SB_SD_Li256ELb1ELb1ELb0ELb0EEENS_36VarlenDynamicPersistentTileSchedulerILi128ELi96ELi256ELi128ELb0ELb1ELb1ELb1ELb0ELb1EEEE13SharedStorageENS1_6TensorINS1_11ArrayEngineIfLm128EEENS1_6LayoutINS2_IJNS2_IJNS3_ILi2EEEST_NS3_ILi32EEEEEES4_S4_EEENS2_IJNS2_IJS4_ST_NS3_ILi4EEEEEENS3_ILi0EEESZ_EEEEEEENS_7SoftmaxILi2ELi0EEEEEbRKNSE_6ParamsENSA_25PipelineTmaAsyncNoClusterILi2ENSA_16PipelineTmaAsyncILi2EEEEES1B_RNSA_13PipelineStateILj2EEERT0_RT1_iRiRKNS_16SeqlenInfoQKNewKILb1ELb1EEENS2_IJiiiiEEERT_ENKUliT_T0_T1_E_clIZSF_ISO_S12_S14_EbS17_S1B_S1B_S1E_S1G_S1I_iS1J_S1N_S1O_S1Q_EUlRS1R_iE0_NS3_ILb1EEES1Y_EEDaiS1R_S1S_S1T_,@function
        .size           $_ZN7cutlass13device_kernelIN5flash11enable_sm90INS1_16FlashAttnFwdSm90INS1_25CollectiveMainloopFwdSm90ILi2EN4cute5tupleIJNS5_1CILi1EEES8_S8_EEENS6_IJNS7_ILi128EEENS7_ILi96EEENS7_ILi64EEEEEELi256ENS_10bfloat16_tEfNS_4arch4Sm90ELb0ELb1ELb1ELb1ELb0ELb1ELb1ELb1ELb0ELb1ELb0ELb0EEENS1_21CollectiveEpilogueFwdINS6_IJSA_NS7_ILi256EEESB_EEES9_SE_SG_Li256ELb1ELb1ELb0ELb0EEENS1_36VarlenDynamicPersistentTileSchedulerILi128ELi96ELi256ELi128ELb0ELb1ELb1ELb1ELb0ELb1EEEEEEEEEvNT_6ParamsE$_ZZN5flash25CollectiveMainloopFwdSm90ILi2EN4cute5tupleIJNS1_1CILi1EEES4_S4_EEENS2_IJNS3_ILi128EEENS3_ILi96EEENS3_ILi64EEEEEELi256EN7cutlass10bfloat16_tEfNSA_4arch4Sm90ELb0ELb1ELb1ELb1ELb0ELb1ELb1ELb1ELb0ELb1ELb0ELb0EE3mmaINS_16FlashAttnFwdSm90ISE_NS_21CollectiveEpilogueFwdINS2_IJS6_NS3_ILi256EEES7_EEES5_SB_SD_Li256ELb1ELb1ELb0ELb0EEENS_36VarlenDynamicPersistentTileSchedulerILi128ELi96ELi256ELi128ELb0ELb1ELb1ELb1ELb0ELb1EEEE13SharedStorageENS1_6TensorINS1_11ArrayEngineIfLm128EEENS1_6LayoutINS2_IJNS2_IJNS3_ILi2EEEST_NS3_ILi32EEEEEES4_S4_EEENS2_IJNS2_IJS4_ST_NS3_ILi4EEEEEENS3_ILi0EEESZ_EEEEEEENS_7SoftmaxILi2ELi0EEEEEbRKNSE_6ParamsENSA_25PipelineTmaAsyncNoClusterILi2ENSA_16PipelineTmaAsyncILi2EEEEES1B_RNSA_13PipelineStateILj2EEERT0_RT1_iRiRKNS_16SeqlenInfoQKNewKILb1ELb1EEENS2_IJiiiiEEERT_ENKUliT_T0_T1_E_clIZSF_ISO_S12_S14_EbS17_S1B_S1B_S1E_S1G_S1I_iS1J_S1N_S1O_S1Q_EUlRS1R_iE0_NS3_ILb1EEES1Y_EEDaiS1R_S1S_S1T_,(.L_x_15318 - $_ZN7cutlass13device_kernelIN5flash11enable_sm90INS1_16FlashAttnFwdSm90INS1_25CollectiveMainloopFwdSm90ILi2EN4cute5tupleIJNS5_1CILi1EEES8_S8_EEENS6_IJNS7_ILi128EEENS7_ILi96EEENS7_ILi64EEEEEELi256ENS_10bfloat16_tEfNS_4arch4Sm90ELb0ELb1ELb1ELb1ELb0ELb1ELb1ELb1ELb0ELb1ELb0ELb0EEENS1_21CollectiveEpilogueFwdINS6_IJSA_NS7_ILi256EEESB_EEES9_SE_SG_Li256ELb1ELb1ELb0ELb0EEENS1_36VarlenDynamicPersistentTileSchedulerILi128ELi96ELi256ELi128ELb0ELb1ELb1ELb1ELb0ELb1EEEEEEEEEvNT_6ParamsE$_ZZN5flash25CollectiveMainloopFwdSm90ILi2EN4cute5tupleIJNS1_1CILi1EEES4_S4_EEENS2_IJNS3_ILi128EEENS3_ILi96EEENS3_ILi64EEEEEELi256EN7cutlass10bfloat16_tEfNSA_4arch4Sm90ELb0ELb1ELb1ELb1ELb0ELb1ELb1ELb1ELb0ELb1ELb0ELb0EE3mmaINS_16FlashAttnFwdSm90ISE_NS_21CollectiveEpilogueFwdINS2_IJS6_NS3_ILi256EEES7_EEES5_SB_SD_Li256ELb1ELb1ELb0ELb0EEENS_36VarlenDynamicPersistentTileSchedulerILi128ELi96ELi256ELi128ELb0ELb1ELb1ELb1ELb0ELb1EEEE13SharedStorageENS1_6TensorINS1_11ArrayEngineIfLm128EEENS1_6LayoutINS2_IJNS2_IJNS3_ILi2EEEST_NS3_ILi32EEEEEES4_S4_EEENS2_IJNS2_IJS4_ST_NS3_ILi4EEEEEENS3_ILi0EEESZ_EEEEEEENS_7SoftmaxILi2ELi0EEEEEbRKNSE_6ParamsENSA_25PipelineTmaAsyncNoClusterILi2ENSA_16PipelineTmaAsyncILi2EEEEES1B_RNSA_13PipelineStateILj2EEERT0_RT1_iRiRKNS_16SeqlenInfoQKNewKILb1ELb1EEENS2_IJiiiiEEERT_ENKUliT_T0_T1_E_clIZSF_ISO_S12_S14_EbS17_S1B_S1B_S1E_S1G_S1I_iS1J_S1N_S1O_S1Q_EUlRS1R_iE0_NS3_ILb1EEES1Y_EEDaiS1R_S1S_S1T_)
$_ZN7cutlass13device_kernelIN5flash11enable_sm90INS1_16FlashAttnFwdSm90INS1_25CollectiveMainloopFwdSm90ILi2EN4cute5tupleIJNS5_1CILi1EEES8_S8_EEENS6_IJNS7_ILi128EEENS7_ILi96EEENS7_ILi64EEEEEELi256ENS_10bfloat16_tEfNS_4arch4Sm90ELb0ELb1ELb1ELb1ELb0ELb1ELb1ELb1ELb0ELb1ELb0ELb0EEENS1_21CollectiveEpilogueFwdINS6_IJSA_NS7_ILi256EEESB_EEES9_SE_SG_Li256ELb1ELb1ELb0ELb0EEENS1_36VarlenDynamicPersistentTileSchedulerILi128ELi96ELi256ELi128ELb0ELb1ELb1ELb1ELb0ELb1EEEEEEEEEvNT_6ParamsE$_ZZN5flash25CollectiveMainloopFwdSm90ILi2EN4cute5tupleIJNS1_1CILi1EEES4_S4_EEENS2_IJNS3_ILi128EEENS3_ILi96EEENS3_ILi64EEEEEELi256EN7cutlass10bfloat16_tEfNSA_4arch4Sm90ELb0ELb1ELb1ELb1ELb0ELb1ELb1ELb1ELb0ELb1ELb0ELb0EE3mmaINS_16FlashAttnFwdSm90ISE_NS_21CollectiveEpilogueFwdINS2_IJS6_NS3_ILi256EEES7_EEES5_SB_SD_Li256ELb1ELb1ELb0ELb0EEENS_36VarlenDynamicPersistentTileSchedulerILi128ELi96ELi256ELi128ELb0ELb1ELb1ELb1ELb0ELb1EEEE13SharedStorageENS1_6TensorINS1_11ArrayEngineIfLm128EEENS1_6LayoutINS2_IJNS2_IJNS3_ILi2EEEST_NS3_ILi32EEEEEES4_S4_EEENS2_IJNS2_IJS4_ST_NS3_ILi4EEEEEENS3_ILi0EEESZ_EEEEEEENS_7SoftmaxILi2ELi0EEEEEbRKNSE_6ParamsENSA_25PipelineTmaAsyncNoClusterILi2ENSA_16PipelineTmaAsyncILi2EEEEES1B_RNSA_13PipelineStateILj2EEERT0_RT1_iRiRKNS_16SeqlenInfoQKNewKILb1ELb1EEENS2_IJiiiiEEERT_ENKUliT_T0_T1_E_clIZSF_ISO_S12_S14_EbS17_S1B_S1B_S1E_S1G_S1I_iS1J_S1N_S1O_S1Q_EUlRS1R_iE0_NS3_ILb1EEES1Y_EEDaiS1R_S1S_S1T_:
[----:B------:R-:W-:Y:S01]  /*3b930*/  R2UR UR5, R2 ;  /* 0x00000000020572ca */ /* 0x000fe200000e0000 */
[----:B------:R-:W-:-:S12]  /*3b940*/  ULDC UR4, c[0x0][0x20] ;  /* 0x0000080000047ab9 */ /* 0x000fd80000000800 */
[----:B------:R-:W-:-:S09]  /*3b950*/  UIADD3 UR4, -UR4, UR5, URZ ;  /* 0x0000000504047290 */ /* 0x000fd2000fffe13f */
[----:B------:R-:W2:Y:S04]  /*3b960*/  LDL.64 R6, [UR4+0x18] ;  /* 0x00001804ff067983 */ /* 0x000ea80008100a00 */
[----:B------:R-:W3:Y:S01]  /*3b970*/  LDL.64 R4, [UR4] ;  /* 0x00000004ff047983 */ /* 0x000ee20008100a00 */
[----:B------:R-:W-:-:S03]  /*3b980*/  ULDC.64 UR6, c[0x0][0x208] ;  /* 0x0000820000067ab9 */ /* 0x000fc60000000a00 */
[----:B--2---:R-:W2:Y:S04]  /*3b990*/  LD.E R2, desc[UR6][R6.64+0x1c] ;  /* 0x00001c0606027980 */ /* 0x004ea8000c101900 */
[----:B---3--:R0:W5:Y:S04]  /*3b9a0*/  LD.E R10, desc[UR6][R4.64] ;  /* 0x00000006040a7980 */ /* 0x008168000c101900 */
[----:B------:R0:W5:Y:S01]  /*3b9b0*/  LD.E R11, desc[UR6][R4.64+0x4] ;  /* 0x00000406040b7980 */ /* 0x000162000c101900 */
[----:B------:R-:W-:Y:S01]  /*3b9c0*/  BSSY B1, `(.L_x_13350) ;  /* 0x0000007000017945 */ /* 0x000fe20003800000 */
[----:B------:R-:W-:Y:S01]  /*3b9d0*/  IMAD.MOV.U32 R3, RZ, RZ, R55 ;  /* 0x000000ffff037224 */ /* 0x000fe200078e0037 */
[----:B--2---:R-:W-:-:S04]  /*3b9e0*/  LOP3.LUT R2, R2, 0x1, RZ, 0xfc, !PT ;  /* 0x0000000102027812 */ /* 0x004fc800078efcff */
[----:B------:R-:W-:Y:S01]  /*3b9f0*/  ISETP.NE.AND P0, PT, R2, 0x3, PT ;  /* 0x000000030200780c */ /* 0x000fe20003f05270 */
[----:B------:R-:W-:-:S12]  /*3ba00*/  IMAD.MOV.U32 R2, RZ, RZ, R40 ;  /* 0x000000ffff027224 */ /* 0x000fd800078e0028 */
[----:B0-----:R-:W-:Y:S05]  /*3ba10*/  @!P0 BRA `(.L_x_13351) ;  /* 0x0000000000048947 */ /* 0x001fea0003800000 */
[----:B------:R-:W-:Y:S01]  /*3ba20*/  BPT.TRAP 0x1 ;  /* 0x000000040000795c */ /* 0x000fe20000300000 */
.L_x_13351:
[----:B------:R-:W-:Y:S05]  /*3ba30*/  BSYNC B1 ;  /* 0x0000000000017941 */ /* 0x000fea0003800000 */
.L_x_13350:
        /* <DEDUP_REMOVED lines=13> */
.L_x_13353:
[----:B------:R-:W-:Y:S05]  /*3bb10*/  BSYNC B1 ;  /* 0x0000000000017941 */ /* 0x000fea0003800000 */
.L_x_13352:
        /* <DEDUP_REMOVED lines=8> */
.L_x_13355:
[----:B------:R-:W-:Y:S05]  /*3bba0*/  BSYNC B1 ;  /* 0x0000000000017941 */ /* 0x000fea0003800000 */
.L_x_13354:
[----:B0----5:R-:W2:Y:S04]  /*3bbb0*/  LDL.64 R8, [UR4] ;  /* 0x00000004ff087983 */ /* 0x021ea80008100a00 */
[----:B------:R-:W3:Y:S04]  /*3bbc0*/  LDL.64 R6, [UR4+0x28] ;  /* 0x00002804ff067983 */ /* 0x000ee80008100a00 */
[----:B------:R-:W4:Y:S04]  /*3bbd0*/  LDL.64 R4, [UR4+0x20] ;  /* 0x00002004ff047983 */ /* 0x000f280008100a00 */
[----:B------:R-:W4:Y:S04]  /*3bbe0*/  LDL.64 R10, [UR4+0x8] ;  /* 0x00000804ff0a7983 */ /* 0x000f280008100a00 */
[----:B--2---:R-:W2:Y:S04]  /*3bbf0*/  LD.E R9, desc[UR6][R8.64] ;  /* 0x0000000608097980 */ /* 0x004ea8000c101900 */
[----:B---3--:R-:W2:Y:S01]  /*3bc00*/  LD.E.64 R12, desc[UR6][R6.64] ;  /* 0x00000006060c7980 */ /* 0x008ea2000c101b00 */
[----:B------:R-:W-:Y:S05]  /*3bc10*/  WARPSYNC.ALL ;  /* 0x0000000000007948 */ /* 0x000fea0003800000 */
[----:B----4-:R0:W-:Y:S04]  /*3bc20*/  ST.E desc[UR6][R10.64], RZ ;  /* 0x000000ff0a007985 */ /* 0x0101e8000c101906 */
[----:B------:R-:W3:Y:S01]  /*3bc30*/  LD.E.64 R6, desc[UR6][R4.64] ;  /* 0x0000000604067980 */ /* 0x000ee2000c101b00 */
[----:B--2---:R-:W-:Y:S01]  /*3bc40*/  IMAD R8, R9, 0x300, R12 ;  /* 0x0000030009087824 */ /* 0x004fe200078e020c */
[----:B------:R-:W-:Y:S01]  /*3bc50*/  WARPGROUP.ARRIVE ;  /* 0x00000000000079c5 */ /* 0x000fe20000000000 */
[----:B------:R-:W-:-:S02]  /*3bc60*/  IMAD.MOV.U32 R9, RZ, RZ, R13 ;  /* 0x000000ffff097224 */ /* 0x000fc400078e000d */
[----:B------:R-:W-:Y:S01]  /*3bc70*/  IMAD.MOV.U32 R225, RZ, RZ, 0x1 ;  /* 0x00000001ffe17424 */ /* 0x000fe200078e00ff */
        /* <DEDUP_REMOVED lines=10> */
[----:B------:R-:W-:-:S03]  /*3bd20*/  WARPGROUP.ARRIVE ;  /* 0x00000000000079c5 */ /* 0x000fc60000000000 */
        /* <DEDUP_REMOVED lines=21> */
[----:B------:R-:W-:-:S03]  /*3be80*/  IMAD.MOV.U32 R9, RZ, RZ, R13 ;  /* 0x000000ffff097224 */ /* 0x000fc600078e000d */
        /* <DEDUP_REMOVED lines=8> */
[----:B------:R-:W2:Y:S04]  /*3bf10*/  LDL.64 R6, [UR4+0x38] ;  /* 0x00003804ff067983 */ /* 0x000ea80008100a00 */
[----:B------:R-:W3:Y:S04]  /*3bf20*/  LDL.64 R4, [UR4+0x30] ;  /* 0x00003004ff047983 */ /* 0x000ee80008100a00 */
        /* <DEDUP_REMOVED lines=9> */
.L_x_13381:
[----:B------:R-:W-:Y:S05]  /*3bfc0*/  BSYNC B1 ;  /* 0x0000000000017941 */ /* 0x000fea0003800000 */
.L_x_13357:
[----:B------:R-:W2:Y:S04]  /*3bfd0*/  LDL.64 R6, [UR4+0x40] ;  /* 0x00004004ff067983 */ /* 0x000ea80008100a00 */
[----:B0-----:R-:W3:Y:S04]  /*3bfe0*/  LDL.64 R4, [UR4] ;  /* 0x00000004ff047983 */ /* 0x001ee80008100a00 */
[----:B--2---:R-:W2:Y:S04]  /*3bff0*/  LD.E R8, desc[UR6][R6.64+0x1c] ;  /* 0x00001c0606087980 */ /* 0x004ea8000c101900 */
[----:B---3--:R0:W5:Y:S04]  /*3c000*/  LD.E R10, desc[UR6][R4.64] ;  /* 0x00000006040a7980 */ /* 0x008168000c101900 */
[----:B------:R0:W5:Y:S01]  /*3c010*/  LD.E R11, desc[UR6][R4.64+0x4] ;  /* 0x00000406040b7980 */ /* 0x000162000c101900 */
[----:B------:R-:W-:Y:S01]  /*3c020*/  BSSY B1, `(.L_x_13359) ;  /* 0x0000005000017945 */ /* 0x000fe20003800000 */
[----:B--2---:R-:W-:-:S04]  /*3c030*/  LOP3.LUT R8, R8, 0x1, RZ, 0xfc, !PT ;  /* 0x0000000108087812 */ /* 0x004fc800078efcff */
[----:B------:R-:W-:-:S13]  /*3c040*/  ISETP.NE.AND P0, PT, R8, 0x3, PT ;  /* 0x000000030800780c */ /* 0x000fda0003f05270 */
[----:B0-----:R-:W-:Y:S05]  /*3c050*/  @!P0 BRA `(.L_x_13360) ;  /* 0x0000000000048947 */ /* 0x001fea0003800000 */
[----:B------:R-:W-:Y:S01]  /*3c060*/  BPT.TRAP 0x1 ;  /* 0x000000040000795c */ /* 0x000fe20000300000 */
.L_x_13360:
[----:B------:R-:W-:Y:S05]  /*3c070*/  BSYNC B1 ;  /* 0x0000000000017941 */ /* 0x000fea0003800000 */
.L_x_13359:
        /* <DEDUP_REMOVED lines=13> */
.L_x_13362:
[----:B------:R-:W-:Y:S05]  /*3c150*/  BSYNC B1 ;  /* 0x0000000000017941 */ /* 0x000fea0003800000 */
.L_x_13361:
        /* <DEDUP_REMOVED lines=8> */
.L_x_13364:
[----:B------:R-:W-:Y:S05]  /*3c1e0*/  BSYNC B1 ;  /* 0x0000000000017941 */ /* 0x000fea0003800000 */
.L_x_13363:
[----:B------:R-:W2:Y:S04]  /*3c1f0*/  LDL.64 R12, [UR4] ;  /* 0x00000004ff0c7983 */ /* 0x000ea80008100a00 */
[----:B------:R-:W3:Y:S04]  /*3c200*/  LDL.64 R10, [UR4+0x58] ;  /* 0x00005804ff0a7983 */ /* 0x000ee80008100a00 */
[----:B------:R-:W4:Y:S04]  /*3c210*/  LDL.64 R4, [UR4+0x48] ;  /* 0x00004804ff047983 */ /* 0x000f280008100a00 */
[----:B0----5:R-:W4:Y:S04]  /*3c220*/  LDL.64 R8, [UR4+0x50] ;  /* 0x00005004ff087983 */ /* 0x021f280008100a00 */
[----:B------:R-:W4:Y:S04]  /*3c230*/  LDL.LU R19, [R1+0x49c] ;  /* 0x00049c0001137983 */ /* 0x000f280000300800 */
[----:B--2---:R-:W2:Y:S04]  /*3c240*/  LD.E R13, desc[UR6][R12.64] ;  /* 0x000000060c0d7980 */ /* 0x004ea8000c101900 */
[----:B---3--:R-:W2:Y:S04]  /*3c250*/  LD.E.64 R6, desc[UR6][R10.64] ;  /* 0x000000060a067980 */ /* 0x008ea8000c101b00 */
[----:B----4-:R-:W3:Y:S04]  /*3c260*/  LD.E R18, desc[UR6][R4.64] ;  /* 0x0000000604127980 */ /* 0x010ee8000c101900 */
[----:B------:R-:W4:Y:S01]  /*3c270*/  LD.E.64 R14, desc[UR6][R8.64] ;  /* 0x00000006080e7980 */ /* 0x000f22000c101b00 */
[----:B------:R-:W-:Y:S05]  /*3c280*/  WARPSYNC.ALL ;  /* 0x0000000000007948 */ /* 0x000fea0003800000 */
[----:B------:R-:W-:Y:S01]  /*3c290*/  WARPGROUP.ARRIVE ;  /* 0x00000000000079c5 */ /* 0x000fe20000000000 */
[----:B--2---:R-:W-:Y:S01]  /*3c2a0*/  IMAD R6, R13, 0xc00, R6 ;  /* 0x00000c000d067824 */ /* 0x004fe200078e0206 */
[----:B---3--:R-:W-:-:S04]  /*3c2b0*/  ISETP.NE.U32.AND P0, PT, R18, RZ, PT ;  /* 0x000000ff1200720c */ /* 0x008fc80003f05070 */
[----:B------:R-:W-:Y:S02]  /*3c2c0*/  R2UR UR10, R6 ;  /* 0x00000000060a72ca */ /* 0x000fe400000e0000 */
[----:B----4-:R-:W-:Y:S02]  /*3c2d0*/  R2UR UR8, R14 ;  /* 0x000000000e0872ca */ /* 0x010fe400000e0000 */
[----:B------:R-:W-:Y:S02]  /*3c2e0*/  R2UR UR9, R15 ;  /* 0x000000000f0972ca */ /* 0x000fe400000e0000 */
[----:B------:R-:W-:-:S03]  /*3c2f0*/  R2UR UR11, R7 ;  /* 0x00000000070b72ca */ /* 0x000fc600000e0000 */
[----:B------:R-:W-:-:S10]  /*3c300*/  VOTEU.ANY UP0, P0 ;  /* 0x00000000003f7886 */ /* 0x000fd40000000100 */
        /* <DEDUP_REMOVED lines=177> */
[----:B------:R-:W0:Y:S02]  /*3ce20*/  S2R R232, SR_TID.X ;  /* 0x0000000000e87919 */ /* 0x000e240000002100 */
        /* <DEDUP_REMOVED lines=8> */
[----:B------:R-:W2:Y:S04]  /*3ceb0*/  @!P1 LDL.64 R6, [UR4+0x18] ;  /* 0x00001804ff069983 */ /* 0x000ea80008100a00 */
[----:B------:R-:W3:Y:S01]  /*3cec0*/  @!P1 LDL.64 R8, [UR4] ;  /* 0x00000004ff089983 */ /* 0x000ee20008100a00 */
[----:B------:R-:W-:-:S04]  /*3ced0*/  SHF.R.U32.HI R10, RZ, 0x7, R232 ;  /* 0x00000007ff0a7819 */ /* 0x000fc800000116e8 */
[----:B------:R-:W-:-:S05]  /*3cee0*/  IADD3 R12, -R10, 0xb, RZ ;  /* 0x0000000b0a0c7810 */ /* 0x000fca0007ffe1ff */
[----:B------:R1:W-:Y:S06]  /*3cef0*/  BAR.ARV R12, 0x100 ;  /* 0x0004000c0000751d */ /* 0x0003ec0000002000 */
[----:B--2---:R-:W2:Y:S04]  /*3cf00*/  @!P1 LD.E.64 R6, desc[UR6][R6.64+0x30] ;  /* 0x0000300606069980 */ /* 0x004ea8000c101b00 */
[----:B---3--:R-:W3:Y:S01]  /*3cf10*/  @!P1 LD.E R8, desc[UR6][R8.64] ;  /* 0x0000000608089980 */ /* 0x008ee2000c101900 */
[----:B--2---:R-:W-:-:S05]  /*3cf20*/  @!P1 MOV R11, R6 ;  /* 0x00000006000b9202 */ /* 0x004fca0000000f00 */
[----:B---3--:R-:W-:-:S05]  /*3cf30*/  @!P1 IMAD R10, R8, 0x8, R11 ;  /* 0x00000008080a9824 */ /* 0x008fca00078e020b */
[----:B------:R-:W-:-:S04]  /*3cf40*/  @!P1 PRMT R10, RZ, 0x654, R10 ;  /* 0x00000654ff0a9816 */ /* 0x000fc8000000000a */
[----:B------:R2:W-:Y:S01]  /*3cf50*/  @!P1 SYNCS.ARRIVE.TRANS64.RED.A1T0 RZ, [R10+URZ], RZ ;  /* 0x000000ff0aff99a7 */ /* 0x0005e2000810043f */
[----:B0-----:R-:W3:Y:S04]  /*3cf60*/  LD.E R4, desc[UR6][R2.64+0x24] ;  /* 0x0000240602047980 */ /* 0x001ee8000c101900 */
[----:B------:R-:W4:Y:S04]  /*3cf70*/  LD.E R74, desc[UR6][R2.64] ;  /* 0x00000006024a7980 */ /* 0x000f28000c101900 */
[----:B--2---:R-:W2:Y:S04]  /*3cf80*/  LDL.64 R10, [UR4+0x68] ;  /* 0x00006804ff0a7983 */ /* 0x004ea80008100a00 */
[----:B------:R0:W4:Y:S04]  /*3cf90*/  LD.E R76, desc[UR6][R72.64] ;  /* 0x00000006484c7980 */ /* 0x000128000c101900 */
[----:B------:R-:W4:Y:S04]  /*3cfa0*/  LD.E R5, desc[UR6][R2.64+0x8] ;  /* 0x0000080602057980 */ /* 0x000f28000c101900 */
[----:B------:R-:W4:Y:S01]  /*3cfb0*/  LD.E R7, desc[UR6][R2.64+0x18] ;  /* 0x0000180602077980 */ /* 0x000f22000c101900 */
[----:B------:R-:W-:-:S03]  /*3cfc0*/  LOP3.LUT R19, R19, 0xfff7ffff, RZ, 0xc0, !PT ;  /* 0xfff7ffff13137812 */ /* 0x000fc600078ec0ff */
[----:B------:R-:W4:Y:S04]  /*3cfd0*/  LD.E R72, desc[UR6][R2.64+0xc] ;  /* 0x00000c0602487980 */ /* 0x000f28000c101900 */
[----:B------:R-:W4:Y:S04]  /*3cfe0*/  LD.E R6, desc[UR6][R2.64+0x4] ;  /* 0x0000040602067980 */ /* 0x000f28000c101900 */
[----:B------:R-:W4:Y:S04]  /*3cff0*/  LD.E R15, desc[UR6][R2.64+0x10] ;  /* 0x00001006020f7980 */ /* 0x000f28000c101900 */
[----:B--2---:R-:W2:Y:S01]  /*3d000*/  LD.E.64 R10, desc[UR6][R10.64] ;  /* 0x000000060a0a7980 */ /* 0x004ea2000c101b00 */
[----:B---3--:R-:W-:-:S13]  /*3d010*/  ISETP.NE.AND P0, PT, R4, 0x1, PT ;  /* 0x000000010400780c */ /* 0x008fda0003f05270 */
[----:B------:R-:W3:Y:S04]  /*3d020*/  @P0 LD.E R75, desc[UR6][R2.64+0x28] ;  /* 0x00002806024b0980 */ /* 0x000ee8000c101900 */
[----:B------:R-:W3:Y:S01]  /*3d030*/  @P0 LD.E R78, desc[UR6][R2.64+0x2c] ;  /* 0x00002c06024e0980 */ /* 0x000ee2000c101900 */
[----:B------:R-:W-:-:S05]  /*3d040*/  @P1 LOP3.LUT R19, R19, 0x80000, RZ, 0xfc, !PT ;  /* 0x0008000013131812 */ /* 0x000fca00078efcff */
[----:B------:R1:W-:Y:S04]  /*3d050*/  STL [R1+0x49c], R19 ;  /* 0x00049c1301007387 */ /* 0x0003e80000100800 */
[----:B-1----:R-:W3:Y:S04]  /*3d060*/  LD.E R19, desc[UR6][R2.64+0x14] ;  /* 0x0000140602137980 */ /* 0x002ee8000c101900 */
[----:B--2---:R-:W2:Y:S01]  /*3d070*/  LD.E R14, desc[UR6][R10.64] ;  /* 0x000000060a0e7980 */ /* 0x004ea2000c101900 */
[----:B----4-:R-:W-:Y:S01]  /*3d080*/  ISETP.GE.AND P1, PT, R7, 0x1, PT ;  /* 0x000000010700780c */ /* 0x010fe20003f26270 */
[----:B------:R-:W-:Y:S01]  /*3d090*/  BSSY B1, `(.L_x_13366) ;  /* 0x00000a8000017945 */ /* 0x000fe20003800000 */
[-C--:B--2---:R-:W-:Y:S01]  /*3d0a0*/  FMUL.FTZ R20, R39, R14.reuse ;  /* 0x0000000e27147220 */ /* 0x084fe20000410000 */
[-C--:B------:R-:W-:Y:S01]  /*3d0b0*/  FMUL.FTZ R39, R41, R14.reuse ;  /* 0x0000000e29277220 */ /* 0x080fe20000410000 */
[-C--:B------:R-:W-:Y:S01]  /*3d0c0*/  FMUL.FTZ R41, R45, R14.reuse ;  /* 0x0000000e2d297220 */ /* 0x080fe20000410000 */
[----:B------:R-:W-:Y:S01]  /*3d0d0*/  SHF.R.S32.HI R45, RZ, 0x1f, R74 ;  /* 0x0000001fff2d7819 */ /* 0x000fe2000001144a */
[-C--:B------:R-:W-:Y:S01]  /*3d0e0*/  FMUL.FTZ R18, R38, R14.reuse ;  /* 0x0000000e26127220 */ /* 0x080fe20000410000 */
[-C--:B------:R-:W-:Y:S01]  /*3d0f0*/  FMUL.FTZ R38, R40, R14.reuse ;  /* 0x0000000e28267220 */ /* 0x080fe20000410000 */
[----:B------:R-:W-:Y:S01]  /*3d100*/  FMUL.FTZ R40, R44, R14 ;  /* 0x0000000e2c287220 */ /* 0x000fe20000410000 */
[----:B------:R-:W-:Y:S01]  /*3d110*/  LEA.HI R44, R45, R74, RZ, 0x7 ;  /* 0x0000004a2d2c7211 */ /* 0x000fe200078f38ff */
[-C--:B------:R-:W-:Y:S01]  /*3d120*/  FMUL.FTZ R9, R27, R14.reuse ;  /* 0x0000000e1b097220 */ /* 0x080fe20000410000 */
[-C--:B------:R-:W-:Y:S01]  /*3d130*/  FMUL.FTZ R27, R29, R14.reuse ;  /* 0x0000000e1d1b7220 */ /* 0x080fe20000410000 */
[-C--:B------:R-:W-:Y:S01]  /*3d140*/  FMUL.FTZ R29, R47, R14.reuse ;  /* 0x0000000e2f1d7220 */ /* 0x080fe20000410000 */
[----:B------:R-:W-:Y:S01]  /*3d150*/  LOP3.LUT R47, R44, 0xffffff80, RZ, 0xc0, !PT ;  /* 0xffffff802c2f7812 */ /* 0x000fe200078ec0ff */
[-C--:B------:R-:W-:Y:S01]  /*3d160*/  FMUL.FTZ R4, R26, R14.reuse ;  /* 0x0000000e1a047220 */ /* 0x080fe20000410000 */
[-C--:B------:R-:W-:Y:S01]  /*3d170*/  FMUL.FTZ R26, R28, R14.reuse ;  /* 0x0000000e1c1a7220 */ /* 0x080fe20000410000 */
[----:B------:R-:W-:-:S02]  /*3d180*/  FMUL.FTZ R28, R46, R14 ;  /* 0x0000000e2e1c7220 */ /* 0x000fc40000410000 */
[----:B------:R-:W-:Y:S01]  /*3d190*/  IMAD.IADD R46, R74, 0x1, -R47 ;  /* 0x000000014a2e7824 */ /* 0x000fe200078e0a2f */
[----:B------:R-:W-:Y:S01]  /*3d1a0*/  LEA.HI R47, R45, R74, RZ, 0x2 ;  /* 0x0000004a2d2f7211 */ /* 0x000fe200078f10ff */
[-C--:B------:R-:W-:Y:S01]  /*3d1b0*/  FMUL.FTZ R52, R52, R14.reuse ;  /* 0x0000000e34347220 */ /* 0x080fe20000410000 */
[-C--:B------:R-:W-:Y:S01]  /*3d1c0*/  FMUL.FTZ R13, R35, R14.reuse ;  /* 0x0000000e230d7220 */ /* 0x080fe20000410000 */
[-C--:B------:R-:W-:Y:S01]  /*3d1d0*/  FMUL.FTZ R35, R51, R14.reuse ;  /* 0x0000000e33237220 */ /* 0x080fe20000410000 */
[----:B------:R-:W-:Y:S01]  /*3d1e0*/  SHF.R.S32.HI R45, RZ, 0x1f, R46 ;  /* 0x0000001fff2d7819 */ /* 0x000fe2000001142e */
[----:B0-----:R0:W1:Y:S01]  /*3d1f0*/  MUFU.TANH R73, R52 ;  /* 0x0000003400497308 */ /* 0x0010620000002400 */
[----:B------:R-:W-:Y:S01]  /*3d200*/  LOP3.LUT R51, R47, 0xfffffffc, RZ, 0xc0, !PT ;  /* 0xfffffffc2f337812 */ /* 0x000fe200078ec0ff */
[-C--:B------:R-:W-:Y:S01]  /*3d210*/  FMUL.FTZ R53, R53, R14.reuse ;  /* 0x0000000e35357220 */ /* 0x080fe20000410000 */
[-C--:B------:R-:W-:Y:S01]  /*3d220*/  FMUL.FTZ R12, R34, R14.reuse ;  /* 0x0000000e220c7220 */ /* 0x080fe20000410000 */
[----:B------:R-:W-:-:S02]  /*3d230*/  FMUL.FTZ R34, R54, R14 ;  /* 0x0000000e36227220 */ /* 0x000fc40000410000 */
[----:B------:R-:W-:Y:S01]  /*3d240*/  IMAD.IADD R74, R74, 0x1, -R51 ;  /* 0x000000014a4a7824 */ /* 0x000fe200078e0a33 */
[CC--:B0-----:R-:W-:Y:S01]  /*3d250*/  LEA.HI R52, R45.reuse, R46.reuse, RZ, 0x2 ;  /* 0x0000002e2d347211 */ /* 0x0c1fe200078f10ff */
[----:B------:R0:W2:Y:S03]  /*3d260*/  MUFU.TANH R77, R53 ;  /* 0x00000035004d7308 */ /* 0x0000a60000002400 */
[--C-:B------:R-:W-:Y:S02]  /*3d270*/  SHF.R.S32.HI R51, RZ, 0x2, R52.reuse ;  /* 0x00000002ff337819 */ /* 0x100fe40000011434 */
[----:B------:R-:W-:Y:S02]  /*3d280*/  SHF.R.S32.HI R54, RZ, 0x1f, R52 ;  /* 0x0000001fff367819 */ /* 0x000fe40000011434 */
[----:B0-----:R-:W-:Y:S02]  /*3d290*/  LEA.HI R53, R45, R46, RZ, 0x5 ;  /* 0x0000002e2d357211 */ /* 0x001fe400078f28ff */
[----:B------:R-:W-:-:S02]  /*3d2a0*/  SHF.R.S32.HI R45, RZ, 0x7, R44 ;  /* 0x00000007ff2d7819 */ /* 0x000fc4000001142c */
[----:B------:R-:W-:Y:S02]  /*3d2b0*/  LEA.HI R54, R54, R51, RZ, 0x3 ;  /* 0x0000003336367211 */ /* 0x000fe400078f18ff */
[----:B------:R-:W-:Y:S01]  /*3d2c0*/  SHF.R.S32.HI R53, RZ, 0x5, R53 ;  /* 0x00000005ff357819 */ /* 0x000fe20000011435 */
[-C--:B------:R-:W-:Y:S01]  /*3d2d0*/  FMUL.FTZ R11, R31, R14.reuse ;  /* 0x0000000e1f0b7220 */ /* 0x080fe20000410000 */
[----:B------:R-:W-:Y:S01]  /*3d2e0*/  LEA.HI R44, R44, R45, RZ, 0x1 ;  /* 0x0000002d2c2c7211 */ /* 0x000fe200078f08ff */
[-C--:B------:R-:W-:Y:S01]  /*3d2f0*/  FMUL.FTZ R31, R33, R14.reuse ;  /* 0x0000000e211f7220 */ /* 0x080fe20000410000 */
[----:B------:R-:W-:Y:S01]  /*3d300*/  LOP3.LUT R54, R54, 0xfffffff8, RZ, 0xc0, !PT ;  /* 0xfffffff836367812 */ /* 0x000fe200078ec0ff */
[----:B------:R-:W-:Y:S01]  /*3d310*/  FMUL.FTZ R33, R55, R14 ;  /* 0x0000000e37217220 */ /* 0x000fe20000410000 */
[----:B------:R-:W-:Y:S01]  /*3d320*/  IMAD R55, R76, 0x8, R53 ;  /* 0x000000084c377824 */ /* 0x000fe200078e0235 */
[----:B------:R-:W-:Y:S02]  /*3d330*/  LOP3.LUT R44, R44, 0x3fffffe, RZ, 0xc0, !PT ;  /* 0x03fffffe2c2c7812 */ /* 0x000fe400078ec0ff */
[----:B------:R-:W-:Y:S01]  /*3d340*/  LEA.HI R53, R74, R74, RZ, 0x1 ;  /* 0x0000004a4a357211 */ /* 0x000fe200078f08ff */
[----:B------:R-:W-:-:S02]  /*3d350*/  IMAD.IADD R54, R51, 0x1, -R54 ;  /* 0x0000000133367824 */ /* 0x000fc400078e0a36 */
[----:B------:R-:W-:Y:S01]  /*3d360*/  IMAD.IADD R44, R45, 0x1, -R44 ;  /* 0x000000012d2c7824 */ /* 0x000fe200078e0a2c */
[----:B------:R-:W-:Y:S01]  /*3d370*/  LOP3.LUT R53, R53, 0x1ffffffe, RZ, 0xc0, !PT ;  /* 0x1ffffffe35357812 */ /* 0x000fe200078ec0ff */
[----:B------:R-:W-:-:S04]  /*3d380*/  IMAD.U32 R45, R55, 0x10, R54 ;  /* 0x00000010372d7824 */ /* 0x000fc800078e0036 */
[----:B------:R-:W-:Y:S02]  /*3d390*/  IMAD.IADD R53, R74, 0x1, -R53 ;  /* 0x000000014a357824 */ /* 0x000fe400078e0a35 */
[----:B------:R-:W-:-:S04]  /*3d3a0*/  IMAD R44, R44, 0x40, R45 ;  /* 0x000000402c2c7824 */ /* 0x000fc800078e022d */
[----:B------:R-:W-:-:S04]  /*3d3b0*/  IMAD R44, R53, 0x8, R44 ;  /* 0x00000008352c7824 */ /* 0x000fc800078e022c */
[----:B---3--:R-:W-:-:S05]  /*3d3c0*/  @P0 IMAD.HI.U32 R75, R44, R75, RZ ;  /* 0x0000004b2c4b0227 */ /* 0x008fca00078e00ff */
[----:B------:R-:W-:Y:S01]  /*3d3d0*/  @P0 SHF.R.U32.HI R44, RZ, R78, R75 ;  /* 0x0000004eff2c0219 */ /* 0x000fe2000001164b */
[-C--:B------:R-:W-:Y:S01]  /*3d3e0*/  FMUL.FTZ R57, R57, R14.reuse ;  /* 0x0000000e39397220 */ /* 0x080fe20000410000 */
[----:B------:R-:W-:Y:S01]  /*3d3f0*/  LOP3.LUT R45, R52, 0x7ffffffc, RZ, 0xc0, !PT ;  /* 0x7ffffffc342d7812 */ /* 0x000fe200078ec0ff */
[-C--:B------:R-:W-:Y:S02]  /*3d400*/  FMUL.FTZ R10, R30, R14.reuse ;  /* 0x0000000e1e0a7220 */ /* 0x080fe40000410000 */
[----:B------:R-:W0:Y:S01]  /*3d410*/  SHFL.IDX PT, R54, R44, RZ, 0x1c1f ;  /* 0x001c1fff2c367589 */ /* 0x000e2200000e0000 */
[-C--:B------:R-:W-:Y:S01]  /*3d420*/  FMUL.FTZ R8, R24, R14.reuse ;  /* 0x0000000e18087220 */ /* 0x080fe20000410000 */
[-C--:B------:R-:W-:Y:S01]  /*3d430*/  FMUL.FTZ R21, R25, R14.reuse ;  /* 0x0000000e19157220 */ /* 0x080fe20000410000 */
[-C--:B------:R-:W-:Y:S01]  /*3d440*/  FMUL.FTZ R30, R32, R14.reuse ;  /* 0x0000000e201e7220 */ /* 0x080fe20000410000 */
[----:B------:R-:W-:Y:S02]  /*3d450*/  IMAD R52, R0, -0x60, R5 ;  /* 0xffffffa000347824 */ /* 0x000fe400078e0205 */
[-C--:B------:R-:W-:Y:S01]  /*3d460*/  FMUL.FTZ R32, R36, R14.reuse ;  /* 0x0000000e24207220 */ /* 0x080fe20000410000 */
[-C--:B------:R-:W-:Y:S01]  /*3d470*/  FMUL.FTZ R24, R42, R14.reuse ;  /* 0x0000000e2a187220 */ /* 0x080fe20000410000 */
[-C--:B------:R-:W-:Y:S01]  /*3d480*/  FMUL.FTZ R25, R43, R14.reuse ;  /* 0x0000000e2b197220 */ /* 0x080fe20000410000 */
[-C--:B------:R-:W-:Y:S01]  /*3d490*/  FMUL.FTZ R42, R48, R14.reuse ;  /* 0x0000000e302a7220 */ /* 0x080fe20000410000 */
[-C--:B------:R-:W-:Y:S01]  /*3d4a0*/  FMUL.FTZ R43, R49, R14.reuse ;  /* 0x0000000e312b7220 */ /* 0x080fe20000410000 */
[-C--:B------:R-:W-:Y:S01]  /*3d4b0*/  FMUL.FTZ R36, R50, R14.reuse ;  /* 0x0000000e32247220 */ /* 0x080fe20000410000 */
[----:B------:R3:W4:Y:S01]  /*3d4c0*/  MUFU.TANH R80, R57 ;  /* 0x0000003900507308 */ /* 0x0007220000002400 */
        /* <DEDUP_REMOVED lines=11> */
[-C--:B---3--:R-:W-:Y:S01]  /*3d580*/  FMUL.FTZ R57, R71, R14.reuse ;  /* 0x0000000e47397220 */ /* 0x088fe20000410000 */
[----:B------:R-:W-:Y:S02]  /*3d590*/  VIADD R46, R52, 0x1 ;  /* 0x00000001342e7836 */ /* 0x000fe40000000000 */
[-C--:B------:R-:W-:Y:S01]  /*3d5a0*/  FMUL.FTZ R56, R56, R14.reuse ;  /* 0x0000000e38387220 */ /* 0x080fe20000410000 */
[-C--:B------:R-:W-:Y:S01]  /*3d5b0*/  FMUL.FTZ R60, R60, R14.reuse ;  /* 0x0000000e3c3c7220 */ /* 0x080fe20000410000 */
[-C--:B------:R-:W-:Y:S01]  /*3d5c0*/  FMUL.FTZ R64, R64, R14.reuse ;  /* 0x0000000e40407220 */ /* 0x080fe20000410000 */
[-C--:B------:R-:W-:Y:S01]  /*3d5d0*/  FMUL.FTZ R68, R68, R14.reuse ;  /* 0x0000000e44447220 */ /* 0x080fe20000410000 */
[----:B------:R-:W-:Y:S01]  /*3d5e0*/  FMUL.FTZ R61, R61, R14 ;  /* 0x0000000e3d3d7220 */ /* 0x000fe20000410000 */
[----:B------:R-:W-:Y:S01]  /*3d5f0*/  IMAD R59, R45, -0x2, R46 ;  /* 0xfffffffe2d3b7824 */ /* 0x000fe200078e022e */
[----:B------:R-:W3:Y:S03]  /*3d600*/  MUFU.TANH R8, R8 ;  /* 0x0000000800087308 */ /* 0x000ee60000002400 */
[----:B------:R-:W-:-:S05]  /*3d610*/  IMAD.IADD R14, R59, 0x1, -R6 ;  /* 0x000000013b0e7824 */ /* 0x000fca00078e0a06 */
[----:B------:R-:W0:Y:S01]  /*3d620*/  MUFU.TANH R21, R21 ;  /* 0x0000001500157308 */ /* 0x000e220000002400 */
[----:B------:R-:W-:-:S07]  /*3d630*/  IMAD.SHL.U32 R59, R45, 0x2, RZ ;  /* 0x000000022d3b7824 */ /* 0x000fce00078e00ff */
        /* <DEDUP_REMOVED lines=44> */
[----:B------:R1:W2:Y:S01]  /*3d900*/  MUFU.TANH R82, R61 ;  /* 0x0000003d00527308 */ /* 0x0002a20000002400 */
[C---:B------:R-:W-:Y:S01]  /*3d910*/  IMAD R75, R0.reuse, -0x60, -R59 ;  /* 0xffffffa0004b7824 */ /* 0x040fe200078e0a3b */
[----:B-1----:R-:W-:Y:S01]  /*3d920*/  LOP3.LUT R61, RZ, R72, RZ, 0x33, !PT ;  /* 0x00000048ff3d7212 */ /* 0x002fe200078e33ff */
[----:B------:R-:W-:-:S04]  /*3d930*/  IMAD R59, R0, -0x60, R19 ;  /* 0xffffffa0003b7824 */ /* 0x000fc800078e0213 */
[----:B------:R-:W-:Y:S01]  /*3d940*/  IMAD.IADD R61, R14, 0x1, R61 ;  /* 0x000000010e3d7824 */ /* 0x000fe200078e023d */
[----:B0-----:R-:W-:-:S03]  /*3d950*/  VIADDMNMX R76, R54, R78, R71, PT ;  /* 0x0000004e364c7246 */ /* 0x001fc60003800147 */
        /* <DEDUP_REMOVED lines=10> */
[----:B------:R-:W2:Y:S04]  /*3da00*/  LD.E R15, desc[UR6][R2.64+0x1c] ;  /* 0x00001c06020f7980 */ /* 0x000ea8000c101900 */
[----:B------:R-:W3:Y:S01]  /*3da10*/  LD.E R45, desc[UR6][R2.64+0x20] ;  /* 0x00002006022d7980 */ /* 0x000ee2000c101900 */
[----:B--2---:R-:W-:-:S05]  /*3da20*/  IMAD.HI.U32 R0, R0, R15, RZ ;  /* 0x0000000f00007227 */ /* 0x004fca00078e00ff */
[----:B---3--:R-:W-:-:S07]  /*3da30*/  SHF.R.U32.HI R0, RZ, R45, R0 ;  /* 0x0000002dff007219 */ /* 0x008fce0000011600 */
.L_x_13371:
[----:B------:R-:W-:Y:S05]  /*3da40*/  BSYNC B3 ;  /* 0x0000000000037941 */ /* 0x000fea0003800000 */
.L_x_13370:
[----:B------:R-:W-:Y:S01]  /*3da50*/  LOP3.LUT R0, RZ, R0, RZ, 0x33, !PT ;  /* 0x00000000ff007212 */ /* 0x000fe200078e33ff */
[----:B------:R-:W-:Y:S06]  /*3da60*/  BRA `(.L_x_13372) ;  /* 0x0000000000187947 */ /* 0x000fec0003800000 */
.L_x_13369:
[----:B------:R-:W-:-:S13]  /*3da70*/  ISETP.NE.AND P0, PT, R7, 0x1, PT ;  /* 0x000000010700780c */ /* 0x000fda0003f05270 */
[----:B------:R-:W-:Y:S05]  /*3da80*/  @!P0 BRA `(.L_x_13372) ;  /* 0x0000000000108947 */ /* 0x000fea0003800000 */
[----:B------:R-:W2:Y:S04]  /*3da90*/  LD.E R15, desc[UR6][R2.64+0x1c] ;  /* 0x00001c06020f7980 */ /* 0x000ea8000c101900 */
[----:B------:R-:W3:Y:S01]  /*3daa0*/  LD.E R45, desc[UR6][R2.64+0x20] ;  /* 0x00002006022d7980 */ /* 0x000ee2000c101900 */
[----:B--2---:R-:W-:-:S05]  /*3dab0*/  IMAD.HI.U32 R0, R0, R15, RZ ;  /* 0x0000000f00007227 */ /* 0x004fca00078e00ff */
[----:B---3--:R-:W-:-:S07]  /*3dac0*/  SHF.R.U32.HI R0, RZ, R45, R0 ;  /* 0x0000002dff007219 */ /* 0x008fce0000011600 */
.L_x_13372:
[----:B------:R-:W-:Y:S05]  /*3dad0*/  BSYNC B2 ;  /* 0x0000000000027941 */ /* 0x000fea0003800000 */
.L_x_13368:
[----:B------:R-:W-:-:S05]  /*3dae0*/  IMAD R0, R7, R0, R75 ;  /* 0x0000000007007224 */ /* 0x000fca00078e024b */
[----:B------:R-:W-:Y:S02]  /*3daf0*/  VIMNMX R19, R19, R0, !PT ;  /* 0x0000000013137248 */ /* 0x000fe40007fe0100 */
[----:B------:R-:W-:-:S07]  /*3db00*/  VIADDMNMX R76, R0, R7, R76, PT ;  /* 0x00000007004c7246 */ /* 0x000fce000380014c */
.L_x_13367:
[----:B------:R-:W-:Y:S05]  /*3db10*/  BSYNC B1 ;  /* 0x0000000000017941 */ /* 0x000fea0003800000 */
.L_x_13366:
        /* <DEDUP_REMOVED lines=112> */
[----:B0-----:R-:W-:-:S03]  /*3e220*/  IMAD.IADD R59, R61, 0x1, R44 ;  /* 0x000000013d3b7824 */ /* 0x001fc600078e022c */
        /* <DEDUP_REMOVED lines=19> */
.L_x_13378:
[----:B------:R-:W-:Y:S05]  /*3e360*/  BSYNC B3 ;  /* 0x0000000000037941 */ /* 0x000fea0003800000 */
.L_x_13377:
[----:B------:R-:W-:Y:S01]  /*3e370*/  LOP3.LUT R6, RZ, R6, RZ, 0x33, !PT ;  /* 0x00000006ff067212 */ /* 0x000fe200078e33ff */
[----:B------:R-:W-:Y:S06]  /*3e380*/  BRA `(.L_x_13379) ;  /* 0x0000000000187947 */ /* 0x000fec0003800000 */
.L_x_13376:
[----:B------:R-:W-:-:S13]  /*3e390*/  ISETP.NE.AND P6, PT, R7, 0x1, PT ;  /* 0x000000010700780c */ /* 0x000fda0003fc5270 */
[----:B------:R-:W-:Y:S05]  /*3e3a0*/  @!P6 BRA `(.L_x_13379) ;  /* 0x000000000010e947 */ /* 0x000fea0003800000 */
[----:B------:R-:W2:Y:S04]  /*3e3b0*/  LD.E R5, desc[UR6][R2.64+0x1c] ;  /* 0x00001c0602057980 */ /* 0x000ea8000c101900 */
[----:B------:R-:W3:Y:S01]  /*3e3c0*/  LD.E R37, desc[UR6][R2.64+0x20] ;  /* 0x0000200602257980 */ /* 0x000ee2000c101900 */
[----:B--2---:R-:W-:-:S05]  /*3e3d0*/  IMAD.HI.U32 R6, R6, R5, RZ ;  /* 0x0000000506067227 */ /* 0x004fca00078e00ff */
[----:B---3--:R-:W-:-:S07]  /*3e3e0*/  SHF.R.U32.HI R6, RZ, R37, R6 ;  /* 0x00000025ff067219 */ /* 0x008fce0000011606 */
.L_x_13379:
[----:B------:R-:W-:Y:S05]  /*3e3f0*/  BSYNC B2 ;  /* 0x0000000000027941 */ /* 0x000fea0003800000 */
.L_x_13375:
[----:B------:R-:W-:-:S05]  /*3e400*/  IMAD R6, R7, R6, R75 ;  /* 0x0000000607067224 */ /* 0x000fca00078e024b */
[----:B------:R-:W-:Y:S02]  /*3e410*/  VIADDMNMX R76, R6, R7, R76, PT ;  /* 0x00000007064c7246 */ /* 0x000fe4000380014c */
[----:B------:R-:W-:-:S07]  /*3e420*/  VIMNMX R59, R59, R6, !PT ;  /* 0x000000063b3b7248 */ /* 0x000fce0007fe0100 */
.L_x_13374:
[----:B------:R-:W-:Y:S05]  /*3e430*/  BSYNC B1 ;  /* 0x0000000000017941 */ /* 0x000fea0003800000 */
.L_x_13373:
[C---:B------:R-:W-:Y:S01]  /*3e440*/  ISETP.GT.AND P0, PT, R59.reuse, 0x1, !P0 ;  /* 0x000000013b00780c */ /* 0x040fe20004704270 */
[----:B------:R-:W2:Y:S01]  /*3e450*/  LDL.64 R2, [UR4+0x70] ;  /* 0x00007004ff027983 */ /* 0x000ea20008100a00 */
        /* <DEDUP_REMOVED lines=70> */
[C---:B------:R-:W-:Y:S02]  /*3e8c0*/  ISETP.GT.AND P0, PT, R59.reuse, RZ, !P6 ;  /* 0x000000ff3b00720c */ /* 0x040fe40007704270 */
[C---:B------:R-:W-:Y:S02]  /*3e8d0*/  ISETP.GT.AND P2, PT, R59.reuse, 0x49, !P2 ;  /* 0x000000493b00780c */ /* 0x040fe40005744270 */
[----:B------:R-:W-:Y:S02]  /*3e8e0*/  ISETP.LT.OR P0, PT, R76, 0x1, P0 ;  /* 0x000000014c00780c */ /* 0x000fe40000701670 */
[----:B------:R-:W-:Y:S02]  /*3e8f0*/  ISETP.GT.AND P3, PT, R59, 0x50, !P3 ;  /* 0x000000503b00780c */ /* 0x000fe40005f64270 */
[----:B------:R-:W-:-:S02]  /*3e900*/  FSEL R24, R4, -INF , !P0 ;  /* 0xff80000004187808 */ /* 0x000fc40004000000 */
[----:B------:R-:W-:Y:S02]  /*3e910*/  ISETP.GT.AND P4, PT, R59, 0x51, !P4 ;  /* 0x000000513b00780c */ /* 0x000fe40006784270 */
[----:B------:R-:W-:Y:S02]  /*3e920*/  FMNMX.FTZ R7, R24, R5, !PT ;  /* 0x0000000518077209 */ /* 0x000fe40007810000 */
[----:B------:R-:W-:Y:S02]  /*3e930*/  ISETP.NE.AND P6, PT, R63, RZ, PT ;  /* 0x000000ff3f00720c */ /* 0x000fe40003fc5270 */
        /* <DEDUP_REMOVED lines=15> */
[----:B------:R-:W-:Y:S02]  /*3ea30*/  ISETP.LT.OR P2, PT, R76, 0x4a, P2 ;  /* 0x0000004a4c00780c */ /* 0x000fe40001741670 */
[----:B------:R-:W-:Y:S02]  /*3ea40*/  FMNMX.FTZ R6, R18, R7, !PT ;  /* 0x0000000712067209 */ /* 0x000fe40007810000 */
[----:B------:R-:W-:Y:S02]  /*3ea50*/  ISETP.LT.OR P3, PT, R76, 0x51, P3 ;  /* 0x000000514c00780c */ /* 0x000fe40001f61670 */
[----:B------:R-:W-:Y:S02]  /*3ea60*/  FSEL R4, R47, -INF , !P2 ;  /* 0xff8000002f047808 */ /* 0x000fe40005000000 */
[----:B------:R-:W-:-:S02]  /*3ea70*/  FMNMX.FTZ R7, R29, R6, !PT ;  /* 0x000000061d077209 */ /* 0x000fc40007810000 */
[----:B------:R-:W-:Y:S02]  /*3ea80*/  ISETP.GT.AND P5, PT, R59, 0x58, !P5 ;  /* 0x000000583b00780c */ /* 0x000fe40006fa4270 */
[----:B------:R-:W-:Y:S02]  /*3ea90*/  ISETP.LT.OR P4, PT, R76, 0x52, P4 ;  /* 0x000000524c00780c */ /* 0x000fe40002781670 */
[----:B------:R-:W-:Y:S02]  /*3eaa0*/  FSEL R47, R51, -INF , !P3 ;  /* 0xff800000332f7808 */ /* 0x000fe40005800000 */
[----:B------:R-:W-:Y:S02]  /*3eab0*/  FMNMX.FTZ R6, R4, R7, !PT ;  /* 0x0000000704067209 */ /* 0x000fe40007810000 */
[----:B------:R-:W-:Y:S02]  /*3eac0*/  ISETP.GT.AND P0, PT, R59, 0x59, !P6 ;  /* 0x000000593b00780c */ /* 0x000fe40007704270 */
[----:B------:R-:W-:-:S02]  /*3ead0*/  ISETP.LT.OR P5, PT, R76, 0x59, P5 ;  /* 0x000000594c00780c */ /* 0x000fc40002fa1670 */
[----:B------:R-:W-:Y:S02]  /*3eae0*/  FSEL R48, R53, -INF , !P4 ;  /* 0xff80000035307808 */ /* 0x000fe40006000000 */
[----:B------:R-:W-:Y:S02]  /*3eaf0*/  FMNMX.FTZ R7, R47, R6, !PT ;  /* 0x000000062f077209 */ /* 0x000fe40007810000 */
[----:B------:R-:W-:Y:S02]  /*3eb00*/  ISETP.LT.OR P0, PT, R76, 0x5a, P0 ;  /* 0x0000005a4c00780c */ /* 0x000fe40000701670 */
[----:B------:R-:W-:Y:S02]  /*3eb10*/  FSEL R49, R55, -INF , !P5 ;  /* 0xff80000037317808 */ /* 0x000fe40006800000 */
[----:B------:R-:W-:Y:S02]  /*3eb20*/  FMNMX.FTZ R6, R48, R7, !PT ;  /* 0x0000000730067209 */ /* 0x000fe40007810000 */
[----:B------:R-:W-:-:S02]  /*3eb30*/  FSEL R50, R57, -INF , !P0 ;  /* 0xff80000039327808 */ /* 0x000fc40004000000 */
[----:B------:R-:W-:-:S04]  /*3eb40*/  FMNMX.FTZ R7, R49, R6, !PT ;  /* 0x0000000631077209 */ /* 0x000fc80007810000 */
[----:B------:R-:W-:-:S05]  /*3eb50*/  FMNMX.FTZ R9, R50, R7, !PT ;  /* 0x0000000732097209 */ /* 0x000fca0007810000 */
[----:B--2---:R0:W-:Y:S04]  /*3eb60*/  ST.E desc[UR6][R2.64+0x4], R9 ;  /* 0x0000040902007985 */ /* 0x0041e8000c101906 */
        /* <DEDUP_REMOVED lines=23> */
[----:B0-----:R-:W-:-:S05]  /*3ece0*/  FMNMX.FTZ R9, R19, R6, !PT ;  /* 0x0000000613097209 */ /* 0x001fca0007810000 */
[----:B------:R-:W0:Y:S02]  /*3ecf0*/  SHFL.BFLY PT, R6, R9, 0x2, 0x1f ;  /* 0x0c401f0009067f89 */ /* 0x000e2400000e0000 */
[----:B0-----:R-:W-:-:S05]  /*3ed00*/  FMNMX.FTZ R10, R9, R6, !PT ;  /* 0x00000006090a7209 */ /* 0x001fca0007810000 */
[----:B------:R-:W0:Y:S04]  /*3ed10*/  SHFL.BFLY PT, R7, R10, 0x1, 0x1f ;  /* 0x0c201f000a077f89 */ /* 0x000e2800000e0000 */
[----:B------:R-:W-:Y:S01]  /*3ed20*/  ST.E desc[UR6][R2.64], R9 ;  /* 0x0000000902007985 */ /* 0x000fe2000c101906 */
[----:B0-----:R-:W-:-:S05]  /*3ed30*/  FMNMX.FTZ R11, R10, R7, !PT ;  /* 0x000000070a0b7209 */ /* 0x001fca0007810000 */
[----:B------:R-:W-:Y:S04]  /*3ed40*/  ST.E desc[UR6][R2.64], R11 ;  /* 0x0000000b02007985 */ /* 0x000fe8000c101906 */
[----:B--2---:R-:W0:Y:S02]  /*3ed50*/  SHFL.BFLY PT, R28, R13, 0x2, 0x1f ;  /* 0x0c401f000d1c7f89 */ /* 0x004e2400000e0000 */
[----:B0-----:R-:W-:-:S05]  /*3ed60*/  FMNMX.FTZ R28, R13, R28, !PT ;  /* 0x0000001c0d1c7209 */ /* 0x001fca0007810000 */
[----:B------:R-:W0:Y:S02]  /*3ed70*/  SHFL.BFLY PT, R25, R28, 0x1, 0x1f ;  /* 0x0c201f001c197f89 */ /* 0x000e2400000e0000 */
[----:B0-----:R-:W-:-:S05]  /*3ed80*/  FMNMX.FTZ R25, R28, R25, !PT ;  /* 0x000000191c197209 */ /* 0x001fca0007810000 */
[----:B------:R0:W-:Y:S04]  /*3ed90*/  ST.E desc[UR6][R2.64+0x4], R25 ;  /* 0x0000041902007985 */ /* 0x0001e8000c101906 */
[----:B------:R-:W2:Y:S04]  /*3eda0*/  LDL.64 R6, [UR4+0x70] ;  /* 0x00007004ff067983 */ /* 0x000ea80008100a00 */
        /* <DEDUP_REMOVED lines=8> */
[----:B------:R-:W-:Y:S01]  /*3ee30*/  FMUL.FTZ R0, R51, R78 ;  /* 0x0000004e33007220 */ /* 0x000fe20000410000 */
[----:B------:R-:W-:-:S04]  /*3ee40*/  FFMA.FTZ R168, R8, R51, -R13 ;  /* 0x0000003308a87223 */ /* 0x000fc8000001080d */
[----:B0-----:R-:W-:Y:S01]  /*3ee50*/  FSEL R2, R0, RZ, P0 ;  /* 0x000000ff00027208 */ /* 0x001fe20000000000 */
[-CC-:B------:R-:W-:Y:S01]  /*3ee60*/  FFMA.FTZ R28, R74, R51.reuse, -R13.reuse ;  /* 0x000000334a1c7223 */ /* 0x180fe2000001080d */
[----:B------:R-:W-:-:S03]  /*3ee70*/  FFMA.FTZ R26, R26, R51, -R13 ;  /* 0x000000331a1a7223 */ /* 0x000fc6000001080d */
[-CC-:B------:R-:W-:Y:S01]  /*3ee80*/  FFMA.FTZ R25, R24, R51.reuse, -R2.reuse ;  /* 0x0000003318197223 */ /* 0x180fe20000010802 */
[-CC-:B------:R-:W-:Y:S01]  /*3ee90*/  FFMA.FTZ R169, R5, R51.reuse, -R2.reuse ;  /* 0x0000003305a97223 */ /* 0x180fe20000010802 */
[-CC-:B------:R-:W-:Y:S01]  /*3eea0*/  FFMA.FTZ R24, R44, R51.reuse, -R2.reuse ;  /* 0x000000332c187223 */ /* 0x180fe20000010802 */
[----:B------:R-:W-:Y:S01]  /*3eeb0*/  MUFU.EX2 R168, R168 ;  /* 0x000000a800a87308 */ /* 0x000fe20000000800 */
[-C--:B------:R-:W-:Y:S01]  /*3eec0*/  FFMA.FTZ R170, R72, R51.reuse, -R13 ;  /* 0x0000003348aa7223 */ /* 0x080fe2000001080d */
[----:B------:R-:W-:-:S06]  /*3eed0*/  FFMA.FTZ R171, R45, R51, -R2 ;  /* 0x000000332dab7223 */ /* 0x000fcc0000010802 */
[----:B------:R-:W0:Y:S01]  /*3eee0*/  MUFU.EX2 R28, R28 ;  /* 0x0000001c001c7308 */ /* 0x000e220000000800 */
[-CC-:B------:R-:W-:Y:S01]  /*3eef0*/  FFMA.FTZ R9, R70, R51.reuse, -R13.reuse ;  /* 0x0000003346097223 */ /* 0x180fe2000001080d */
[-CC-:B------:R-:W-:Y:S01]  /*3ef00*/  FFMA.FTZ R8, R68, R51.reuse, -R13.reuse ;  /* 0x0000003344087223 */ /* 0x180fe2000001080d */
[----:B------:R-:W-:-:S05]  /*3ef10*/  FFMA.FTZ R11, R66, R51, -R13 ;  /* 0x00000033420b7223 */ /* 0x000fca000001080d */
[----:B------:R-:W-:Y:S01]  /*3ef20*/  MUFU.EX2 R25, R25 ;  /* 0x0000001900197308 */ /* 0x000fe20000000800 */
[-CC-:B------:R-:W-:Y:S01]  /*3ef30*/  FFMA.FTZ R10, R64, R51.reuse, -R13.reuse ;  /* 0x00000033400a7223 */ /* 0x180fe2000001080d */
[-CC-:B------:R-:W-:Y:S01]  /*3ef40*/  FFMA.FTZ R195, R62, R51.reuse, -R13.reuse ;  /* 0x000000333ec37223 */ /* 0x180fe2000001080d */
[----:B------:R-:W-:-:S05]  /*3ef50*/  FFMA.FTZ R194, R60, R51, -R13 ;  /* 0x000000333cc27223 */ /* 0x000fca000001080d */
[----:B------:R-:W1:Y:S01]  /*3ef60*/  MUFU.EX2 R169, R169 ;  /* 0x000000a900a97308 */ /* 0x000e620000000800 */
[-CC-:B------:R-:W-:Y:S01]  /*3ef70*/  FFMA.FTZ R197, R58, R51.reuse, -R13.reuse ;  /* 0x000000333ac57223 */ /* 0x180fe2000001080d */
[-CC-:B------:R-:W-:Y:S01]  /*3ef80*/  FFMA.FTZ R196, R56, R51.reuse, -R13.reuse ;  /* 0x0000003338c47223 */ /* 0x180fe2000001080d */
[-CC-:B------:R-:W-:Y:S01]  /*3ef90*/  FFMA.FTZ R203, R54, R51.reuse, -R13.reuse ;  /* 0x0000003336cb7223 */ /* 0x180fe2000001080d */
[-CC-:B------:R-:W-:Y:S01]  /*3efa0*/  FFMA.FTZ R202, R52, R51.reuse, -R13.reuse ;  /* 0x0000003334ca7223 */ /* 0x180fe2000001080d */
[-CC-:B------:R-:W-:Y:S01]  /*3efb0*/  FFMA.FTZ R205, R46, R51.reuse, -R13.reuse ;  /* 0x000000332ecd7223 */ /* 0x180fe2000001080d */
[-CC-:B------:R-:W-:Y:S02]  /*3efc0*/  FFMA.FTZ R204, R32, R51.reuse, -R13.reuse ;  /* 0x0000003320cc7223 */ /* 0x180fe4000001080d */
[----:B------:R-:W2:Y:S01]  /*3efd0*/  MUFU.EX2 R26, R26 ;  /* 0x0000001a001a7308 */ /* 0x000ea20000000800 */
        /* <DEDUP_REMOVED lines=8> */
[-CC-:B------:R-:W-:Y:S01]  /*3f060*/  FFMA.FTZ R13, R43, R51.reuse, -R2.reuse ;  /* 0x000000332b0d7223 */ /* 0x180fe20000010802 */
[----:B------:R-:W-:-:S06]  /*3f070*/  FFMA.FTZ R12, R12, R51, -R2 ;  /* 0x000000330c0c7223 */ /* 0x000fcc0000010802 */
[----:B------:R-:W4:Y:S01]  /*3f080*/  MUFU.EX2 R170, R170 ;  /* 0x000000aa00aa7308 */ /* 0x000f220000000800 */
        /* <DEDUP_REMOVED lines=8> */
[----:B---3--:R-:W-:-:S06]  /*3f110*/  FADD.FTZ R30, R24, R5 ;  /* 0x00000005181e7221 */ /* 0x008fcc0000010000 */
[----:B------:R-:W2:Y:S01]  /*3f120*/  MUFU.EX2 R8, R8 ;  /* 0x0000000800087308 */ /* 0x000ea20000000800 */
[----:B------:R-:W-:-:S07]  /*3f130*/  FFMA.FTZ R0, R40, R51, -R2 ;  /* 0x0000003328007223 */ /* 0x000fce0000010802 */
[----:B------:R-:W3:Y:S01]  /*3f140*/  MUFU.EX2 R12, R12 ;  /* 0x0000000c000c7308 */ /* 0x000ee20000000800 */
[----:B----4-:R-:W-:Y:S01]  /*3f150*/  FADD.FTZ R32, R170, R3 ;  /* 0x00000003aa207221 */ /* 0x010fe20000010000 */
[----:B-----5:R-:W-:-:S06]  /*3f160*/  FADD.FTZ R30, R171, R30 ;  /* 0x0000001eab1e7221 */ /* 0x020fcc0000010000 */
        /* <DEDUP_REMOVED lines=8> */
[----:B------:R-:W-:Y:S01]  /*3f1f0*/  FFMA.FTZ R215, R20, R51, -R2 ;  /* 0x0000003314d77223 */ /* 0x000fe20000010802 */
[----:B--2---:R-:W-:-:S06]  /*3f200*/  FADD.FTZ R20, R8, R3 ;  /* 0x0000000308147221 */ /* 0x004fcc0000010000 */
[----:B------:R-:W2:Y:S01]  /*3f210*/  MUFU.EX2 R195, R195 ;  /* 0x000000c300c37308 */ /* 0x000ea20000000800 */
[----:B---3--:R-:W-:Y:S01]  /*3f220*/  FADD.FTZ R30, R12, R5 ;  /* 0x000000050c1e7221 */ /* 0x008fe20000010000 */
[----:B------:R-:W-:-:S06]  /*3f230*/  FFMA.FTZ R199, R39, R51, -R2 ;  /* 0x0000003327c77223 */ /* 0x000fcc0000010802 */
        /* <DEDUP_REMOVED lines=21> */
[----:B------:R-:W-:Y:S01]  /*3f390*/  FFMA.FTZ R19, R4, R51, -R2 ;  /* 0x0000003304137223 */ /* 0x000fe20000010802 */
[----:B0-----:R-:W-:-:S06]  /*3f3a0*/  FADD.FTZ R3, R197, R30 ;  /* 0x0000001ec5037221 */ /* 0x001fcc0000010000 */
[----:B------:R-:W0:Y:S01]  /*3f3b0*/  MUFU.EX2 R202, R202 ;  /* 0x000000ca00ca7308 */ /* 0x000e220000000800 */
[----:B-1----:R-:W-:-:S07]  /*3f3c0*/  FADD.FTZ R4, R200, R5 ;  /* 0x00000005c8047221 */ /* 0x002fce0000010000 */
        /* <DEDUP_REMOVED lines=13> */
[----:B------:R-:W0:Y:S08]  /*3f4a0*/  MUFU.EX2 R212, R212 ;  /* 0x000000d400d47308 */ /* 0x000e300000000800 */
        /* <DEDUP_REMOVED lines=23> */
[----:B------:R-:W4:Y:S08]  /*3f620*/  MUFU.EX2 R216, R216 ;  /* 0x000000d800d87308 */ /* 0x000f300000000800 */
[----:B------:R-:W5:Y:S01]  /*3f630*/  MUFU.EX2 R21, R21 ;  /* 0x0000001500157308 */ /* 0x000f620000000800 */
[----:B0-----:R-:W-:Y:S01]  /*3f640*/  FADD.FTZ R2, R213, R2 ;  /* 0x00000002d5027221 */ /* 0x001fe20000010000 */
[----:B-1----:R-:W-:-:S06]  /*3f650*/  FADD.FTZ R4, R19, R4 ;  /* 0x0000000413047221 */ /* 0x002fcc0000010000 */
[----:B------:R-:W0:Y:S08]  /*3f660*/  MUFU.EX2 R219, R219 ;  /* 0x000000db00db7308 */ /* 0x000e300000000800 */
[----:B------:R-:W1:Y:S01]  /*3f670*/  MUFU.EX2 R191, R191 ;  /* 0x000000bf00bf7308 */ /* 0x000e620000000800 */
[----:B--2---:R-:W-:Y:S01]  /*3f680*/  FADD.FTZ R3, R217, R2 ;  /* 0x00000002d9037221 */ /* 0x004fe20000010000 */
[----:B---3--:R-:W-:-:S06]  /*3f690*/  FADD.FTZ R4, R189, R4 ;  /* 0x00000004bd047221 */ /* 0x008fcc0000010000 */
[----:B------:R-:W2:Y:S08]  /*3f6a0*/  MUFU.EX2 R218, R218 ;  /* 0x000000da00da7308 */ /* 0x000eb00000000800 */
[----:B------:R-:W3:Y:S01]  /*3f6b0*/  MUFU.EX2 R190, R190 ;  /* 0x000000be00be7308 */ /* 0x000ee20000000800 */
[----:B----4-:R-:W-:Y:S01]  /*3f6c0*/  FADD.FTZ R2, R216, R3 ;  /* 0x00000003d8027221 */ /* 0x010fe20000010000 */
[----:B-----5:R-:W-:-:S03]  /*3f6d0*/  FADD.FTZ R4, R21, R4 ;  /* 0x0000000415047221 */ /* 0x020fc60000010000 */
[----:B0-----:R-:W-:Y:S01]  /*3f6e0*/  FADD.FTZ R3, R219, R2 ;  /* 0x00000002db037221 */ /* 0x001fe20000010000 */
[----:B-1----:R-:W-:-:S03]  /*3f6f0*/  FADD.FTZ R5, R191, R4 ;  /* 0x00000004bf057221 */ /* 0x002fc60000010000 */
[----:B--2---:R-:W-:Y:S01]  /*3f700*/  FADD.FTZ R31, R218, R3 ;  /* 0x00000003da1f7221 */ /* 0x004fe20000010000 */
[----:B---3--:R-:W-:-:S04]  /*3f710*/  FADD.FTZ R33, R190, R5 ;  /* 0x00000005be217221 */ /* 0x008fc80000010000 */
[----:B------:R-:W-:Y:S04]  /*3f720*/  ST.E desc[UR6][R6.64+0x10], R31 ;  /* 0x0000101f06007985 */ /* 0x000fe8000c101906 */
[----:B------:R0:W-:Y:S04]  /*3f730*/  ST.E desc[UR6][R6.64+0x14], R33 ;  /* 0x0000142106007985 */ /* 0x0001e8000c101906 */
[----:B------:R-:W2:Y:S04]  /*3f740*/  LDL.64 R36, [UR4] ;  /* 0x00000004ff247983 */ /* 0x000ea80008100a00 */
[----:B------:R-:W3:Y:S01]  /*3f750*/  LDL.64 R38, [UR4+0x98] ;  /* 0x00009804ff267983 */ /* 0x000ee20008100a00 */
[----:B------:R-:W-:-:S03]  /*3f760*/  LEA.HI R34, R232, 0x8, RZ, 0x19 ;  /* 0x00000008e8227811 */ /* 0x000fc600078fc8ff */
[----:B------:R-:W4:Y:S02]  /*3f770*/  LDL.64 R2, [UR4+0x80] ;  /* 0x00008004ff027983 */ /* 0x000f240008100a00 */
[----:B------:R1:W-:Y:S06]  /*3f780*/  BAR.SYNC.DEFER_BLOCKING R34, 0x100 ;  /* 0x000400220000751d */ /* 0x0003ec0000010000 */
[----:B0-----:R-:W5:Y:S04]  /*3f790*/  LDL.64 R6, [UR4+0x88] ;  /* 0x00008804ff067983 */ /* 0x001f680008100a00 */
[----:B--2---:R-:W2:Y:S04]  /*3f7a0*/  LD.E R37, desc[UR6][R36.64] ;  /* 0x0000000624257980 */ /* 0x004ea8000c101900 */
[----:B---3--:R-:W2:Y:S04]  /*3f7b0*/  LD.E.64 R4, desc[UR6][R38.64] ;  /* 0x0000000626047980 */ /* 0x008ea8000c101b00 */
[----:B----4-:R-:W3:Y:S04]  /*3f7c0*/  LD.E R27, desc[UR6][R2.64] ;  /* 0x00000006021b7980 */ /* 0x010ee8000c101900 */
[----:B------:R-:W4:Y:S04]  /*3f7d0*/  LD.E R29, desc[UR6][R2.64+0x4] ;  /* 0x00000406021d7980 */ /* 0x000f28000c101900 */
        /* <DEDUP_REMOVED lines=72> */
[----:B--2---:R-:W-:-:S03]  /*3fc60*/  IMAD R4, R37, 0xc00, R4 ;  /* 0x00000c0025047824 */ /* 0x004fc600078e0204 */
        /* <DEDUP_REMOVED lines=58> */
[----:B------:R-:W-:Y:S02]  /*40010*/  F2FP.BF16.F32.PACK_AB R169, R169, R25 ;  /* 0x00000019a9a9723e */ /* 0x000fe400000010ff */
[----:B------:R-:W-:Y:S01]  /*40020*/  F2FP.BF16.F32.PACK_AB R171, R171, R24 ;  /* 0x00000018abab723e */ /* 0x000fe200000010ff */
        /* <DEDUP_REMOVED lines=128> */
[----:B------:R-:W-:Y:S01]  /*40830*/  ST.E desc[UR6][R6.64], RZ ;  /* 0x000000ff06007985 */ /* 0x000fe2000c101906 */
[----:B0-----:R-:W-:-:S06]  /*40840*/  WARPGROUP.ARRIVE ;  /* 0x00000000000079c5 */ /* 0x001fcc0000000000 */
[----:B------:R-:W-:Y:S03]  /*40850*/  HGMMA.64x256x16.F32.BF16 R24, R168, gdesc[UR8].tnspB, RZ, !UPT, gsb0 ;  /* 0x43e00008a8187df0 */ /* 0x000fe6000c0018ff */
[----:B------:R-:W-:Y:S02]  /*40860*/  WARPGROUP.DEPBAR.LE gsb0, 0x0 ;  /* 0x00008000000079c5 */ /* 0x000fe40000010000 */
        /* <DEDUP_REMOVED lines=129> */
[----:B0-----:R-:W5:Y:S04]  /*41080*/  LD.E R24, desc[UR6][R2.64] ;  /* 0x0000000602187980 */ /* 0x001f68000c101900 */
[----:B-1----:R-:W5:Y:S04]  /*41090*/  LD.E R25, desc[UR6][R2.64+0x4] ;  /* 0x0000040602197980 */ /* 0x002f68000c101900 */
[----:B--2---:R-:W2:Y:S04]  /*410a0*/  LD.E R26, desc[UR6][R2.64+0x8] ;  /* 0x00000806021a7980 */ /* 0x004ea8000c101900 */
[----:B---3--:R-:W2:Y:S04]  /*410b0*/  LD.E R27, desc[UR6][R2.64+0xc] ;  /* 0x00000c06021b7980 */ /* 0x008ea8000c101900 */
[----:B----4-:R-:W2:Y:S04]  /*410c0*/  LD.E R28, desc[UR6][R2.64+0x10] ;  /* 0x00001006021c7980 */ /* 0x010ea8000c101900 */
        /* <DEDUP_REMOVED lines=130> */
[----:B------:R-:W-:-:S04]  /*418f0*/  F2FP.BF16.F32.PACK_AB R171, R14, R15 ;  /* 0x0000000f0eab723e */ /* 0x000fc800000010ff */
[----:B--2---:R-:W-:-:S06]  /*41900*/  WARPGROUP.ARRIVE ;  /* 0x00000000000079c5 */ /* 0x004fcc0000000000 */
[----:B------:R-:W-:Y:S03]  /*41910*/  HGMMA.64x256x16.F32.BF16 R24, R168, gdesc[UR8].tnspB, R24, gsb0 ;  /* 0x43e00008a8187df0 */ /* 0x000fe60008001818 */
        /* <DEDUP_REMOVED lines=1457> */
[----:B------:R-:W-:-:S13]  /*47430*/  LOP3.LUT P6, RZ, R232, 0x7f, RZ, 0xc0, !PT ;  /* 0x0000007fe8ff7812 */ /* 0x000fda00078cc0ff */
[----:B0-----:R-:W-:Y:S05]  /*47440*/  @P6 BRA `(.L_x_13380) ;  /* 0x0000000000206947 */ /* 0x001fea0003800000 */
[----:B------:R-:W2:Y:S04]  /*47450*/  LDL.64 R2, [UR4+0x40] ;  /* 0x00004004ff027983 */ /* 0x000ea80008100a00 */
[----:B------:R-:W3:Y:S04]  /*47460*/  LDL.64 R4, [UR4] ;  /* 0x00000004ff047983 */ /* 0x000ee80008100a00 */
[----:B--2---:R-:W2:Y:S04]  /*47470*/  LD.E.64 R2, desc[UR6][R2.64+0x30] ;  /* 0x0000300602027980 */ /* 0x004ea8000c101b00 */
[----:B---3--:R-:W3:Y:S01]  /*47480*/  LD.E R4, desc[UR6][R4.64] ;  /* 0x0000000604047980 */ /* 0x008ee2000c101900 */
[----:B--2---:R-:W-:-:S05]  /*47490*/  MOV R7, R2 ;  /* 0x0000000200077202 */ /* 0x004fca0000000f00 */
[----:B---3--:R-:W-:-:S05]  /*474a0*/  IMAD R0, R4, 0x8, R7 ;  /* 0x0000000804007824 */ /* 0x008fca00078e0207 */
[----:B------:R-:W-:-:S04]  /*474b0*/  PRMT R0, RZ, 0x654, R0 ;  /* 0x00000654ff007816 */ /* 0x000fc80000000000 */
[----:B------:R0:W-:Y:S03]  /*474c0*/  SYNCS.ARRIVE.TRANS64.RED.A1T0 RZ, [R0+URZ], RZ ;  /* 0x000000ff00ff79a7 */ /* 0x0001e6000810043f */
.L_x_13380:
[----:B------:R-:W-:-:S04]  /*474d0*/  IMAD.MOV.U32 R237, RZ, RZ, 0x0 ;  /* 0x00000000ffed7424 */ /* 0x000fc800078e00ff */
[----:B0-----:R-:W-:Y:S05]  /*474e0*/  RET.REL.NODEC R236 `(_ZN7cutlass13device_kernelIN5flash11enable_sm90INS1_16FlashAttnFwdSm90INS1_25CollectiveMainloopFwdSm90ILi2EN4cute5tupleIJNS5_1CILi1EEES8_S8_EEENS6_IJNS7_ILi128EEENS7_ILi96EEENS7_ILi64EEEEEELi256ENS_10bfloat16_tEfNS_4arch4Sm90ELb0ELb1ELb1ELb1ELb0ELb1ELb1ELb1ELb0ELb1ELb0ELb0EEENS1_21CollectiveEpilogueFwdINS6_IJSA_NS7_ILi256EEESB_EEES9_SE_SG_Li256ELb1ELb1ELb0ELb0EEENS1_36VarlenDynamicPersistentTileSchedulerILi128ELi96ELi256ELi128ELb0ELb1ELb1ELb1ELb0ELb1EEEEEEEEEvNT_6ParamsE) ;  /* 0xfffffb88ecc47950 */ /* 0x001fea0003c3ffff */
.L_x_13356:
[----:B0-----:R0:W1:Y:S02]  /*474f0*/  SYNCS.PHASECHK.TRANS64.TRYWAIT P0, [R8+URZ], R9 ;  /* 0x00000009080075a7 */ /* 0x001064000800017f */
[----:B-1----:R-:W-:Y:S05]  /*47500*/  @!P0 NANOSLEEP.SYNCS 0x989680 ;  /* 0x009896800000895d */ /* 0x002fea0003900000 */
[----:B------:R-:W1:Y:S02]  /*47510*/  @!P0 SYNCS.PHASECHK.TRANS64 P0, [R8+URZ], R9 ;  /* 0x00000009080085a7 */ /* 0x000e64000800007f */
[----:B-1----:R-:W-:Y:S05]  /*47520*/  @!P0 BRA `(.L_x_13356) ;  /* 0xfffffffc00f08947 */ /* 0x002fea000383ffff */
[----:B------:R-:W-:Y:S05]  /*47530*/  BRA `(.L_x_13355) ;  /* 0xffffff4400987947 */ /* 0x000fea000383ffff */
.L_x_13358:
[----:B0-----:R0:W1:Y:S02]  /*47540*/  SYNCS.PHASECHK.TRANS64.TRYWAIT P0, [R4+URZ+0x32410], R9 ;  /* 0x03241009040075a7 */ /* 0x001064000800017f */
[----:B-1----:R-:W-:Y:S05]  /*47550*/  @!P0 NANOSLEEP.SYNCS 0x989680 ;  /* 0x009896800000895d */ /* 0x002fea0003900000 */
[----:B------:R-:W1:Y:S02]  /*47560*/  @!P0 SYNCS.PHASECHK.TRANS64 P0, [R4+URZ+0x32410], R9 ;  /* 0x03241009040085a7 */ /* 0x000e64000800007f */
[----:B-1----:R-:W-:Y:S05]  /*47570*/  @!P0 BRA `(.L_x_13358) ;  /* 0xfffffffc00f08947 */ /* 0x002fea000383ffff */
[----:B------:R-:W-:Y:S05]  /*47580*/  BRA `(.L_x_13381) ;  /* 0xffffff48008c7947 */ /* 0x000fea000383ffff */
.L_x_13365:
[----:B0-----:R0:W1:Y:S02]  /*47590*/  SYNCS.PHASECHK.TRANS64.TRYWAIT P0, [R8+URZ], R9 ;  /* 0x00000009080075a7 */ /* 0x001064000800017f */
[----:B-1----:R-:W-:Y:S05]  /*475a0*/  @!P0 NANOSLEEP.SYNCS 0x989680 ;  /* 0x009896800000895d */ /* 0x002fea0003900000 */
[----:B------:R-:W1:Y:S02]  /*475b0*/  @!P0 SYNCS.PHASECHK.TRANS64 P0, [R8+URZ], R9 ;  /* 0x00000009080085a7 */ /* 0x000e64000800007f */
[----:B-1----:R-:W-:Y:S05]  /*475c0*/  @!P0 BRA `(.L_x_13365) ;  /* 0xfffffffc00f08947 */ /* 0x002fea000383ffff */
[----:B------:R-:W-:Y:S05]  /*475d0*/  BRA `(.L_x_13364) ;  /* 0xffffff4c00007947 */ /* 0x000fea000383ffff */
.L_x_13382:
        /* <DEDUP_REMOVED lines=10> */
.L_x_15318:


//--------------------- .text._ZN7cutlass13device_kernelIN5flash11enable_sm90INS1_16FlashAttnFwdSm90INS1_25CollectiveMainloopFwdSm90ILi2EN4cute5tupleIJNS5_1CILi1EEES8_S8_EEENS6_IJNS7_ILi128EEENS7_ILi96EEENS7_ILi64EEEEEELi256ENS_10bfloat16_tEfNS_4arch4Sm90ELb1ELb0ELb1ELb0ELb0ELb0ELb0ELb1ELb0ELb1ELb0ELb0EEENS1_21CollectiveEpilogueFwdINS6_IJSA_NS7_ILi256EEESB_EEES9_SE_SG_Li256ELb0ELb1ELb0ELb0EEENS1_30DynamicPersistentTileSchedulerILi256ELi128ELb0ELb1ELb1EEEEEEEEEvNT_6ParamsE --------------------------
	.section	.text._ZN7cutlass13device_kernelIN5flash11enable_sm90INS1_16FlashAttnFwdSm90INS1_25CollectiveMainloopFwdSm90ILi2EN4cute5tupleIJNS5_1CILi1EEES8_S8_EEENS6_IJNS7_ILi128EEENS7_ILi96EEENS7_ILi64EEEEEELi256ENS_10bfloat16_tEfNS_4arch4Sm90ELb1ELb0ELb1ELb0ELb0ELb0ELb0ELb1ELb0ELb1ELb0ELb0EEENS1_21CollectiveEpilogueFwdINS6_IJSA_NS7_ILi256EEESB_EEES9_SE_SG_Li256ELb0ELb1ELb0ELb0EEENS1_30DynamicPersistentTileSchedulerILi256ELi128ELb0ELb1ELb1EEEEEEEEEvNT_6ParamsE,"ax",@progbits
	.align	128
.text._ZN7cutlass13device_kernelIN5flash11enable_sm90INS1_16FlashAttnFwdSm90INS1_25CollectiveMainloopFwdSm90ILi2EN4cute5tupleIJNS5_1CILi1EEES8_S8_EEENS6_IJNS7_ILi128EEENS7_ILi96EEENS7_ILi64EEEEEELi256ENS_10bfloat16_tEfNS_4arch4Sm90ELb1ELb0ELb1ELb0ELb0ELb0ELb0ELb1ELb0ELb1ELb0ELb0EEENS1_21CollectiveEpilogueFwdINS6_IJSA_NS7_ILi256EEESB_EEES9_SE_SG_Li256ELb0ELb1ELb0ELb0EEENS1_30DynamicPersistentTileSchedulerILi256ELi128ELb0ELb1ELb1EEEEEEEEEvNT_6ParamsE:
        .type           _ZN7cutlass13device_kernelIN5flash11enable_sm90INS1_16FlashAttnFwdSm90INS1_25CollectiveMainloopFwdSm90ILi2EN4cute5tupleIJNS5_1CILi1EEES8_S8_EEENS6_IJNS7_ILi128EEENS7_ILi96EEENS7_ILi64EEEEEELi256ENS_10bfloat16_tEfNS_4arch4Sm90ELb1ELb0ELb1ELb0ELb0ELb0ELb0ELb1ELb0ELb1ELb0ELb0EEENS1_21CollectiveEpilogueFwdINS6_IJSA_NS7_ILi256EEESB_EEES9_SE_SG_Li256ELb0ELb1ELb0ELb0EEENS1_30DynamicPersistentTileSchedulerILi256ELi128ELb0ELb1ELb1EEEEEEEEEvNT_6ParamsE,@function
        .size           _ZN7cutlass13device_kernelIN5flash11enable_sm90INS1_16FlashAttnFwdSm90INS1_25CollectiveMainloopFwdSm90ILi2EN4cute5tupleIJNS5_1CILi1EEES8_S8_EEENS6_IJNS7_ILi128EEENS7_ILi96EEENS7_ILi64EEEEEELi256ENS_10bfloat16_tEfNS_4arch4Sm90ELb1ELb0ELb1ELb0ELb0ELb0ELb0ELb1ELb0ELb1ELb0ELb0EEENS1_21CollectiveEpilogueFwdINS6_IJSA_NS7_ILi256EEESB_EEES9_SE_SG_Li256ELb0ELb1ELb0ELb0EEENS1_30DynamicPersistentTileSchedulerILi256ELi128ELb0ELb1ELb1EEEEEEEEEvNT_6ParamsE,(.L_x_15320 - _ZN7cutlass13device_kernelIN5flash11enable_sm90INS1_16FlashAttnFwdSm90INS1_25CollectiveMainloopFwdSm90ILi2EN4cute5tupleIJNS5_1CILi1EEES8_S8_EEENS6_IJNS7_ILi128EEENS7_ILi96EEENS7_ILi64EEEEEELi256ENS_10bfloat16_tEfNS_4arch4Sm90ELb1ELb0ELb1ELb0ELb0ELb0ELb0ELb1ELb0ELb1ELb0ELb0EEENS1_21CollectiveEpilogueFwdINS6_IJSA_NS7_ILi256EEESB_EEES9_SE_SG_Li256ELb0ELb1ELb0ELb0EEENS1_30DynamicPersistentTileSchedulerILi256ELi128ELb0ELb1ELb1EEEEEEEEEvNT_6ParamsE)
        .other          _ZN7cutlass13device_kernelIN5flash11enable_sm90INS1_16FlashAttnFwdSm90INS1_25CollectiveMainloopFwdSm90ILi2EN4cute5tupleIJNS5_1CILi1EEES8_S8_EEENS6_IJNS7_ILi128EEENS7_ILi96EEENS7_ILi64EEEEEELi256ENS_10bfloat16_tEfNS_4arch4Sm90ELb1ELb0ELb1ELb0ELb0ELb0ELb0ELb1ELb0ELb1ELb0ELb0EEENS1_21CollectiveEpilogueFwdINS6_IJSA_NS7_ILi256EEESB_EEES9_SE_SG_Li256ELb0ELb1ELb0ELb0EEENS1_30DynamicPersistentTileSchedulerILi256ELi128ELb0ELb1ELb1EEEEEEEEEvNT_6ParamsE,@"STO_CUDA_ENTRY STV_DEFAULT"
_ZN7cutlass13device_kernelIN5flash11enable_sm90INS1_16FlashAttnFwdSm90INS1_25CollectiveMainloopFwdSm90ILi2EN4cute5tupleIJNS5_1CILi1EEES8_S8_EEENS6_IJNS7_ILi128EEENS7_ILi96EEENS7_ILi64EEEEEELi256ENS_10bfloat16_tEfNS_4arch4Sm90ELb1ELb0ELb1ELb0ELb0ELb0ELb0ELb1ELb0ELb1ELb0ELb0EEENS1_21CollectiveEpilogueFwdINS6_IJSA_NS7_ILi256EEESB_EEES9_SE_SG_Li256ELb0ELb1ELb0ELb0EEENS1_30DynamicPersistentTileSchedulerILi256ELi128ELb0ELb1ELb1EEEEEEEEEvNT_6ParamsE:
        /* <DEDUP_REMOVED lines=18> */
.L_x_13384:
[----:B------:R-:W-:Y:S05]  /*0120*/  BSYNC B0 ;  /* 0x0000000000007941 */ /* 0x000fea0003800000 */
.L_x_13383:
        /* <DEDUP_REMOVED lines=41> */
.L_x_13385:
        /* <DEDUP_REMOVED lines=22> */
.L_x_13386:
        /* <DEDUP_REMOVED lines=18> */
.L_x_13387:
        /* <DEDUP_REMOVED lines=22> */
.L_x_13388:
        /* <DEDUP_REMOVED lines=22> */
.L_x_13389:
[----:B------:R-:W-:Y:S01]  /*0900*/  PLOP3.LUT P0, PT, PT, PT, UP0, 0x80, 0x0 ;  /* 0x000000000000781c */ /* 0x000fe20003f0f008 */
[----:B------:R-:W-:Y:S01]  /*0910*/  UMOV UR40, 0x1 ;  /* 0x0000000100287882 */ /* 0x000fe20000000000 */
[----:B------:R-:W-:Y:S01]  /*0920*/  NOP ;  /* 0x0000000000007918 */ /* 0x000fe20000000000 */
[----:B------:R-:W-:Y:S01]  /*0930*/  USEL UR40, UR40, 0x2, !UP0 ;  /* 0x0000000228287887 */ /* 0x000fe2000c000000 */
[----:B------:R-:W-:Y:S01]  /*0940*/  ULDC.64 UR46, c[0x0][0x208] ;  /* 0x00008200002e7ab9 */ /* 0x000fe20000000a00 */
[----:B012-4-:R-:W-:Y:S08]  /*0950*/  BAR.SYNC.DEFER_BLOCKING 0x0 ;  /* 0x0000000000007b1d */ /* 0x017ff00000010000 */
[----:B------:R-:W-:Y:S05]  /*0960*/  @!P0 BRA `(.L_x_13390) ;  /* 0x000000b400488947 */ /* 0x000fea0003800000 */
.L_x_13391:
        /* <DEDUP_REMOVED lines=39> */
[----:B------:R-:W-:Y:S02]  /*0be0*/  LEA.HI R3, R3, R212, RZ, 0x3 ;  /* 0x000000d403037211 */ /* 0x000fe400078f18ff */
[----:B------:R-:W-:Y:S01]  /*0bf0*/  LEA.HI R11, R11, R8, RZ, 0x3 ;  /* 0x000000080b0b7211 */ /* 0x000fe200078f18ff */
[----:B------:R-:W-:Y:S01]  /*0c00*/  IMAD.IADD R7, R212, 0x1, -R7 ;  /* 0x00000001d4077824 */ /* 0x000fe200078e0a07 */
[----:B------:R-:W-:Y:S02]  /*0c10*/  SHF.R.S32.HI R205, RZ, 0x7, R0 ;  /* 0x00000007ffcd7819 */ /* 0x000fe40000011400 */
[----:B------:R-:W-:-:S02]  /*0c20*/  LOP3.LUT R4, R4, 0xfffffc00, RZ, 0xc0, !PT ;  /* 0xfffffc0004047812 */ /* 0x000fc400078ec0ff */
[----:B------:R-:W-:Y:S02]  /*0c30*/  LOP3.LUT R23, R3, 0xfffffff8, RZ, 0xc0, !PT ;  /* 0xfffffff803177812 */ /* 0x000fe400078ec0ff */
[----:B------:R-:W-:Y:S01]  /*0c40*/  LOP3.LUT R11, R11, 0xfffffff8, RZ, 0xc0, !PT ;  /* 0xfffffff80b0b7812 */ /* 0x000fe200078ec0ff */
[----:B------:R-:W-:Y:S01]  /*0c50*/  IMAD R5, R5, 0x40, R4 ;  /* 0x0000004005057824 */ /* 0x000fe200078e0204 */
        /* <DEDUP_REMOVED lines=25> */
.L_x_13442:
        /* <DEDUP_REMOVED lines=21> */
.L_x_13392:
[----:B------:R-:W-:Y:S01]  /*0f40*/  ULDC UR8, c[0x0][0xc54] ;  /* 0x0003150000087ab9 */ /* 0x000fe20000000800 */
[----:B------:R-:W-:Y:S01]  /*0f50*/  UMOV UR4, UR9 ;  /* 0x0000000900047c82 */ /* 0x000fe20008000000 */
[----:B------:R-:W-:-:S11]  /*0f60*/  UISETP.NE.AND UP0, UPT, UR8, 0x1, UPT ;  /* 0x000000010800788c */ /* 0x000fd6000bf05270 */
[----:B------:R-:W-:Y:S02]  /*0f70*/  @UP0 ULDC.64 UR10, c[0x0][0xc58] ;  /* 0x00031600000a0ab9 */ /* 0x000fe40000000a00 */
[----:B------:R-:W-:-:S04]  /*0f80*/  UIMAD.WIDE.U32 UR6, UR9, UR10, URZ ;  /* 0x0000000a090672a5 */ /* 0x000fc8000f8e003f */
[----:B------:R-:W-:-:S04]  /*0f90*/  @UP0 USHF.R.U32.HI UR4, URZ, UR11, UR7 ;  /* 0x0000000b3f040299 */ /* 0x000fc80008011607 */
[----:B------:R-:W-:-:S12]  /*0fa0*/  UIMAD UR6, UR4, UR8, URZ ;  /* 0x00000008040672a4 */ /* 0x000fd8000f8e023f */
.L_x_13393:
[----:B------:R-:W-:Y:S01]  /*0fb0*/  ULOP3.LUT UR4, URZ, UR4, URZ, 0x33, !UPT ;  /* 0x000000043f047292 */ /* 0x000fe2000f8e333f */
[----:B------:R-:W-:Y:S01]  /*0fc0*/  PLOP3.LUT P0, PT, PT, PT, PT, 0x80, 0x0 ;  /* 0x000000000000781c */ /* 0x000fe20003f0f070 */
[----:B------:R-:W-:Y:S01]  /*0fd0*/  UIADD3 UR10, UR9, -UR6, URZ ;  /* 0x80000006090a7290 */ /* 0x000fe2000fffe03f */
[----:B------:R-:W-:Y:S01]  /*0fe0*/  CS2R R4, SRZ ;  /* 0x0000000000047805 */ /* 0x000fe2000001ff00 */
[----:B------:R-:W-:Y:S01]  /*0ff0*/  ULDC UR7, c[0x0][0x448] ;  /* 0x0001120000077ab9 */ /* 0x000fe20000000800 */
[----:B------:R-:W-:Y:S01]  /*1000*/  ULDC UR6, c[0x0][0xc3c] ;  /* 0x00030f0000067ab9 */ /* 0x000fe20000000800 */
[----:B------:R-:W-:Y:S01]  /*1010*/  UISETP.NE.AND UP2, UPT, UR7, 0x1, UPT ;  /* 0x000000010700788c */ /* 0x000fe2000bf45270 */
[----:B------:R-:W-:Y:S01]  /*1020*/  CS2R R6, SRZ ;  /* 0x0000000000067805 */ /* 0x000fe2000001ff00 */
[----:B------:R-:W-:Y:S01]  /*1030*/  UIADD3 UR4, UR4, UR6, URZ ;  /* 0x0000000604047290 */ /* 0x000fe2000fffe03f */
[----:B------:R-:W-:Y:S01]  /*1040*/  CS2R R180, SRZ ;  /* 0x0000000000b47805 */ /* 0x000fe2000001ff00 */
[----:B------:R-:W-:Y:S01]  /*1050*/  ULDC.64 UR12, c[0x0][0x418] ;  /* 0x00010600000c7ab9 */ /* 0x000fe20000000a00 */
[----:B------:R-:W-:Y:S01]  /*1060*/  ULDC UR43, c[0x0][0x424] ;  /* 0x00010900002b7ab9 */ /* 0x000fe20000000800 */
[----:B------:R-:W-:Y:S01]  /*1070*/  UISETP.NE.U32.AND UP0, UPT, UR12, URZ, UPT ;  /* 0x0000003f0c00728c */ /* 0x000fe2000bf05070 */
[----:B------:R-:W-:Y:S01]  /*1080*/  CS2R R148, SRZ ;  /* 0x0000000000947805 */ /* 0x000fe2000001ff00 */
[----:B------:R-:W-:Y:S01]  /*1090*/  USHF.L.U32 UR44, UR4, 0x7, URZ ;  /* 0x00000007042c7899 */ /* 0x000fe2000800063f */
[----:B------:R-:W-:Y:S01]  /*10a0*/  CS2R R178, SRZ ;  /* 0x0000000000b27805 */ /* 0x000fe2000001ff00 */
[----:B------:R-:W-:Y:S01]  /*10b0*/  UISETP.NE.AND.EX UP0, UPT, UR13, URZ, UPT, UP0 ;  /* 0x0000003f0d00728c */ /* 0x000fe2000bf05300 */
[----:B------:R-:W-:Y:S01]  /*10c0*/  CS2R R144, SRZ ;  /* 0x0000000000907805 */ /* 0x000fe2000001ff00 */
[----:B------:R-:W-:Y:S01]  /*10d0*/  UIADD3 UR4, UR44, 0x7f, URZ ;  /* 0x0000007f2c047890 */ /* 0x000fe2000fffe03f */
[----:B------:R-:W-:Y:S01]  /*10e0*/  CS2R R176, SRZ ;  /* 0x0000000000b07805 */ /* 0x000fe2000001ff00 */
        /* <DEDUP_REMOVED lines=18> */
[----:B------:R-:W-:Y:S01]  /*1210*/  UIMAD.WIDE UR6, UR6, 0x2aaaaaab, URZ ;  /* 0x2aaaaaab060678a5 */ /* 0x000fe2000f8e023f */
[----:B------:R-:W-:Y:S01]  /*1220*/  CS2R R128, SRZ ;  /* 0x0000000000807805 */ /* 0x000fe2000001ff00 */
[----:B------:R-:W-:Y:S01]  /*1230*/  UIMAD.WIDE UR8, UR8, 0x2aaaaaab, URZ ;  /* 0x2aaaaaab080878a5 */ /* 0x000fe2000f8e023f */
[----:B------:R-:W-:Y:S01]  /*1240*/  CS2R R108, SRZ ;  /* 0x00000000006c7805 */ /* 0x000fe2000001ff00 */
[----:B------:R-:W-:Y:S01]  /*1250*/  ULDC UR11, c[0x0][0xc54] ;  /* 0x00031500000b7ab9 */ /* 0x000fe20000000800 */
[----:B------:R-:W-:Y:S01]  /*1260*/  USHF.R.U32.HI UR4, URZ, 0x1f, UR7 ;  /* 0x0000001f3f047899 */ /* 0x000fe20008011607 */
[----:B------:R-:W-:Y:S01]  /*1270*/  CS2R R104, SRZ ;  /* 0x0000000000687805 */ /* 0x000fe2000001ff00 */
[----:B------:R-:W-:Y:S01]  /*1280*/  UIMAD UR11, UR5, UR11, UR10 ;  /* 0x0000000b050b72a4 */ /* 0x000fe2000f8e020a */
[----:B------:R-:W-:Y:S01]  /*1290*/  CS2R R124, SRZ ;  /* 0x00000000007c7805 */ /* 0x000fe2000001ff00 */
[----:B------:R-:W-:Y:S01]  /*12a0*/  USHF.R.U32.HI UR5, URZ, 0x1f, UR9 ;  /* 0x0000001f3f057899 */ /* 0x000fe20008011609 */
[----:B------:R-:W-:Y:S01]  /*12b0*/  CS2R R100, SRZ ;  /* 0x0000000000647805 */ /* 0x000fe2000001ff00 */
[----:B------:R-:W-:Y:S01]  /*12c0*/  ULEA.HI.SX32 UR7, UR7, UR4, 0x1c ;  /* 0x0000000407077291 */ /* 0x000fe2000f8fe23f */
[----:B------:R-:W-:Y:S01]  /*12d0*/  CS2R R96, SRZ ;  /* 0x0000000000607805 */ /* 0x000fe2000001ff00 */
[----:B------:R-:W-:Y:S01]  /*12e0*/  ULEA.HI.SX32 UR9, UR9, UR5, 0x1c ;  /* 0x0000000509097291 */ /* 0x000fe2000f8fe23f */
[----:B------:R-:W-:Y:S01]  /*12f0*/  IMAD.MOV.U32 R202, RZ, RZ, RZ ;  /* 0x000000ffffca7224 */ /* 0x000fe200078e00ff */
[----:B------:R-:W-:Y:S01]  /*1300*/  ULDC UR39, c[0x0][0xc48] ;  /* 0x0003120000277ab9 */ /* 0x000fe20000000800 */
[----:B------:R-:W-:Y:S01]  /*1310*/  UMOV UR42, UR11 ;  /* 0x0000000b002a7c82 */ /* 0x000fe20008000000 */
[----:B------:R-:W-:Y:S01]  /*1320*/  UISETP.LT.AND UP0, UPT, UR7, UR9, UPT ;  /* 0x000000090700728c */ /* 0x000fe2000bf01270 */
[----:B------:R-:W-:Y:S01]  /*1330*/  CS2R R92, SRZ ;  /* 0x00000000005c7805 */ /* 0x000fe2000001ff00 */
[----:B------:R-:W-:Y:S01]  /*1340*/  UISETP.NE.AND UP1, UPT, UR39, 0x1, UPT ;  /* 0x000000012700788c */ /* 0x000fe2000bf25270 */
[----:B------:R-:W-:Y:S01]  /*1350*/  CS2R R88, SRZ ;  /* 0x0000000000587805 */ /* 0x000fe2000001ff00 */
[----:B------:R-:W-:Y:S01]  /*1360*/  USEL UR41, UR7, UR9, UP0 ;  /* 0x0000000907297287 */ /* 0x000fe20008000000 */
[----:B------:R-:W-:Y:S01]  /*1370*/  IMAD.MOV.U32 R201, RZ, RZ, RZ ;  /* 0x000000ffffc97224 */ /* 0x000fe200078e00ff */
[----:B------:R-:W-:-:S02]  /*1380*/  CS2R R84, SRZ ;  /* 0x0000000000547805 */ /* 0x000fc4000001ff00 */
[----:B------:R-:W-:Y:S01]  /*1390*/  CS2R R80, SRZ ;  /* 0x0000000000507805 */ /* 0x000fe2000001ff00 */
[----:B------:R-:W-:Y:S01]  /*13a0*/  UISETP.GE.AND UP0, UPT, UR41, 0x1, UPT ;  /* 0x000000012900788c */ /* 0x000fe2000bf06270 */
[----:B------:R-:W-:Y:S02]  /*13b0*/  CS2R R198, SRZ ;  /* 0x0000000000c67805 */ /* 0x000fe4000001ff00 */
[----:B------:R-:W-:Y:S02]  /*13c0*/  CS2R R76, SRZ ;  /* 0x00000000004c7805 */ /* 0x000fe4000001ff00 */
[----:B------:R-:W-:Y:S02]  /*13d0*/  CS2R R72, SRZ ;  /* 0x0000000000487805 */ /* 0x000fe4000001ff00 */
[----:B------:R-:W-:Y:S01]  /*13e0*/  CS2R R68, SRZ ;  /* 0x0000000000447805 */ /* 0x000fe2000001ff00 */
[----:B------:R-:W-:Y:S01]  /*13f0*/  @UP1 ULDC UR10, c[0x0][0xc4c] ;  /* 0x00031300000a1ab9 */ /* 0x000fe20000000800 */
[----:B------:R-:W-:Y:S01]  /*1400*/  PLOP3.LUT P1, PT, PT, PT, UP0, 0x80, 0x0 ;  /* 0x000000000000781c */ /* 0x000fe20003f2f008 */
[----:B------:R-:W-:Y:S01]  /*1410*/  UIMAD.WIDE.U32 UR4, UR11, UR10, URZ ;  /* 0x0000000a0b0472a5 */ /* 0x000fe2000f8e003f */
[----:B------:R-:W-:Y:S01]  /*1420*/  CS2R R64, SRZ ;  /* 0x0000000000407805 */ /* 0x000fe2000001ff00 */
[----:B------:R-:W-:Y:S01]  /*1430*/  @UP1 ULDC UR6, c[0x0][0xc50] ;  /* 0x0003140000061ab9 */ /* 0x000fe20000000800 */
[----:B------:R-:W-:Y:S01]  /*1440*/  CS2R R196, SRZ ;  /* 0x0000000000c47805 */ /* 0x000fe2000001ff00 */
[----:B------:R-:W-:Y:S01]  /*1450*/  @UP1 USHF.R.U32.HI UR42, URZ, UR6, UR5 ;  /* 0x000000063f2a1299 */ /* 0x000fe20008011605 */
[----:B------:R-:W-:-:S02]  /*1460*/  CS2R R60, SRZ ;  /* 0x00000000003c7805 */ /* 0x000fc4000001ff00 */
[----:B------:R-:W-:Y:S02]  /*1470*/  CS2R R56, SRZ ;  /* 0x0000000000387805 */ /* 0x000fe4000001ff00 */
[----:B------:R-:W-:Y:S01]  /*1480*/  CS2R R52, SRZ ;  /* 0x0000000000347805 */ /* 0x000fe2000001ff00 */
[----:B------:R-:W-:Y:S01]  /*1490*/  UIADD3 UR4, -UR42, URZ, URZ ;  /* 0x0000003f2a047290 */ /* 0x000fe2000fffe13f */
        /* <DEDUP_REMOVED lines=64> */
.L_x_13395:
        /* <DEDUP_REMOVED lines=13> */
.L_x_13546:
[----:B0-----:R-:W-:Y:S01]  /*1970*/  IMAD.U32 R0, RZ, RZ, UR45 ;  /* 0x0000002dff007e24 */ /* 0x001fe2000f8e00ff */
[----:B------:R-:W-:Y:S05]  /*1980*/  WARPSYNC.ALL ;  /* 0x0000000000007948 */ /* 0x000fea0003800000 */
[----:B------:R0:W-:Y:S01]  /*1990*/  BAR.SYNC.DEFER_BLOCKING R8, 0x100 ;  /* 0x000400080000751d */ /* 0x0001e20000010000 */
[----:B------:R-:W-:-:S13]  /*19a0*/  ISETP.NE.AND P0, PT, R0, 0x3, PT ;  /* 0x000000030000780c */ /* 0x000fda0003f05270 */
[----:B0-----:R-:W-:Y:S05]  /*19b0*/  @!P0 BRA `(.L_x_13397) ;  /* 0x0000000000048947 */ /* 0x001fea0003800000 */
[----:B------:R-:W-:Y:S01]  /*19c0*/  BPT.TRAP 0x1 ;  /* 0x000000040000795c */ /* 0x000fe20000300000 */
.L_x_13397:
[----:B------:R-:W-:Y:S02]  /*19d0*/  IMAD.U32 R11, RZ, RZ, UR37 ;  /* 0x00000025ff0b7e24 */ /* 0x000fe4000f8e00ff */
[----:B------:R-:W-:-:S03]  /*19e0*/  IMAD.U32 R6, RZ, RZ, UR36 ;  /* 0x00000024ff067e24 */ /* 0x000fc6000f8e00ff */
[----:B------:R-:W-:Y:S01]  /*19f0*/  SHF.L.U32 R11, R11, 0x1f, RZ ;  /* 0x0000001f0b0b7819 */ /* 0x000fe200000006ff */
[----:B------:R-:W-:-:S04]  /*1a00*/  IMAD R6, R6, 0x8, R7 ;  /* 0x0000000806067824 */ /* 0x000fc800078e0207 */
[----:B------:R0:W1:Y:S01]  /*1a10*/  SYNCS.PHASECHK.TRANS64.TRYWAIT P1, [R6+URZ+0x22830], R11 ;  /* 0x0228300b060075a7 */ /* 0x000062000802017f */
[----:B------:R-:W-:Y:S05]  /*1a20*/  @!P0 BRA `(.L_x_13398) ;  /* 0x0000000000048947 */ /* 0x000fea0003800000 */
[----:B------:R-:W-:Y:S01]  /*1a30*/  BPT.TRAP 0x1 ;  /* 0x000000040000795c */ /* 0x000fe20000300000 */
.L_x_13398:
[----:B-1----:R-:W-:Y:S05]  /*1a40*/  @P1 BRA `(.L_x_13399) ;  /* 0x0000000000081947 */ /* 0x002fea0003800000 */
[----:B------:R-:W1:Y:S02]  /*1a50*/  SYNCS.PHASECHK.TRANS64.TRYWAIT P1, [R6+URZ+0x22830], R11 ;  /* 0x0228300b060075a7 */ /* 0x000e64000802017f */
[----:B-1----:R-:W-:Y:S05]  /*1a60*/  @!P1 BRA `(.L_x_13400) ;  /* 0x000000ec000c9947 */ /* 0x002fea0003800000 */
.L_x_13399:
        /* <DEDUP_REMOVED lines=10> */
[----:B------:R-:W-:Y:S01]  /*1b10*/  VIADD R0, R16, UR44 ;  /* 0x0000002c10007c36 */ /* 0x000fe20008000000 */
        /* <DEDUP_REMOVED lines=14> */
[----:B------:R-:W-:Y:S02]  /*1c00*/  ULDC UR7, c[0x0][0x9d8] ;  /* 0x0002760000077ab9 */ /* 0x000fe40000000800 */
        /* <DEDUP_REMOVED lines=9> */
[----:B------:R-:W3:Y:S04]  /*1ca0*/  SHFL.IDX PT, R5, R0, 0x1, 0x1c1f ;  /* 0x003c1f0000057f89 */ /* 0x000ee800000e0000 */
[----:B------:R-:W4:Y:S01]  /*1cb0*/  SHFL.IDX PT, R0, R0, RZ, 0x1c1f ;  /* 0x001c1fff00007589 */ /* 0x000f2200000e0000 */
[----:B------:R-:W-:-:S02]  /*1cc0*/  WARPGROUP.DEPBAR.LE gsb0, 0x0 ;  /* 0x00008000000079c5 */ /* 0x000fc40000010000 */
[----:B------:R-:W-:-:S06]  /*1cd0*/  WARPGROUP.ARRIVE ;  /* 0x00000000000079c5 */ /* 0x000fcc0000000000 */
[----:B------:R-:W-:Y:S01]  /*1ce0*/  HGMMA.64x96x16.F32.BF16 R24, gdesc[UR8], R24, gsb0 ;  /* 0x01600000081879f0 */ /* 0x000fe20008001818 */
[----:B------:R-:W-:Y:S02]  /*1cf0*/  ULDC UR10, c[0x0][0x988] ;  /* 0x00026200000a7ab9 */ /* 0x000fe40000000800 */
[----:B------:R-:W-:Y:S02]  /*1d00*/  WARPGROUP.DEPBAR.LE gsb0, 0x0 ;  /* 0x00008000000079c5 */ /* 0x000fe40000010000 */
[----:B------:R-:W-:-:S06]  /*1d10*/  WARPGROUP.ARRIVE ;  /* 0x00000000000079c5 */ /* 0x000fcc0000000000 */
[----:B------:R-:W-:Y:S01]  /*1d20*/  HGMMA.64x96x16.F32.BF16 R24, gdesc[UR12], R24, gsb0 ;  /* 0x016000000c1879f0 */ /* 0x000fe20008001818 */
[----:B------:R-:W-:Y:S01]  /*1d30*/  ULDC UR14, c[0x0][0x2f0] ;  /* 0x0000bc00000e7ab9 */ /* 0x000fe20000000800 */
[----:B------:R-:W-:Y:S01]  /*1d40*/  ULDC UR15, c[0x0][0x288] ;  /* 0x0000a200000f7ab9 */ /* 0x000fe20000000800 */
[----:B------:R-:W-:-:S06]  /*1d50*/  UIMAD UR6, UR43, UR14, UR6 ;  /* 0x0000000e2b0672a4 */ /* 0x000fcc000f8e0206 */
[----:B------:R-:W-:-:S04]  /*1d60*/  IMAD.U32 R4, RZ, RZ, UR6 ;  /* 0x00000006ff047e24 */ /* 0x000fc8000f8e00ff */
[----:B------:R-:W-:Y:S02]  /*1d70*/  IMAD R3, R17, -0x2, R4 ;  /* 0xfffffffe11037824 */ /* 0x000fe400078e0204 */
[----:B------:R-:W-:-:S05]  /*1d80*/  IMAD.U32 R4, RZ, RZ, UR15 ;  /* 0x0000000fff047e24 */ /* 0x000fca000f8e00ff */
[----:B------:R-:W-:-:S04]  /*1d90*/  IADD3 R4, R3, 0x1, -R4 ;  /* 0x0000000103047810 */ /* 0x000fc80007ffe804 */
[-CC-:B---3--:R-:W-:Y:S02]  /*1da0*/  VIADDMNMX R5, R5, R4.reuse, R3.reuse, PT ;  /* 0x0000000405057246 */ /* 0x188fe40003800103 */
[----:B----4-:R-:W-:Y:S02]  /*1db0*/  VIADDMNMX R3, R0, R4, R3, PT ;  /* 0x0000000400037246 */ /* 0x010fe40003800103 */
[C---:B------:R-:W-:Y:S02]  /*1dc0*/  ISETP.GT.AND P2, PT, R5.reuse, RZ, PT ;  /* 0x000000ff0500720c */ /* 0x040fe40003f44270 */
[C---:B------:R-:W-:Y:S02]  /*1dd0*/  ISETP.GT.AND P3, PT, R5.reuse, 0x1, PT ;  /* 0x000000010500780c */ /* 0x040fe40003f64270 */
[----:B------:R-:W-:Y:S02]  /*1de0*/  ISETP.GT.AND P4, PT, R5, 0x8, PT ;  /* 0x000000080500780c */ /* 0x000fe40003f84270 */
[----:B------:R-:W-:-:S02]  /*1df0*/  ISETP.GT.AND P5, PT, R3, RZ, PT ;  /* 0x000000ff0300720c */ /* 0x000fc40003fa4270 */
[----:B------:R-:W-:Y:S01]  /*1e00*/  ISETP.GT.AND P6, PT, R3, 0x1, PT ;  /* 0x000000010300780c */ /* 0x000fe20003fc4270 */
        /* <DEDUP_REMOVED lines=32> */
[----:B------:R-:W-:Y:S01]  /*2010*/  MUFU.TANH R12, R25 ;  /* 0x00000019000c7308 */ /* 0x000fe20000002400 */
[----:B----4-:R-:W-:Y:S01]  /*2020*/  FSEL R20, R20, -INF , P3 ;  /* 0xff80000014147808 */ /* 0x010fe20001800000 */
[----:B------:R-:W-:Y:S01]  /*2030*/  FMUL.FTZ R59, R59, UR7 ;  /* 0x000000073b3b7c20 */ /* 0x000fe20008410000 */
[----:B------:R-:W-:Y:S01]  /*2040*/  ISETP.GT.AND P3, PT, R5, 0x10, PT ;  /* 0x000000100500780c */ /* 0x000fe20003f64270 */
[----:B------:R-:W-:Y:S01]  /*2050*/  FMUL.FTZ R62, R62, UR7 ;  /* 0x000000073e3e7c20 */ /* 0x000fe20008410000 */
[----:B------:R-:W-:Y:S01]  /*2060*/  FMNMX.FTZ R10, R13, R20, !PT ;  /* 0x000000140d0a7209 */ /* 0x000fe20007810000 */
[----:B------:R-:W-:Y:S01]  /*2070*/  FMUL.FTZ R63, R63, UR7 ;  /* 0x000000073f3f7c20 */ /* 0x000fe20008410000 */
[----:B------:R-:W-:Y:S01]  /*2080*/  FMUL.FTZ R66, R66, UR7 ;  /* 0x0000000742427c20 */ /* 0x000fe20008410000 */
[----:B------:R-:W3:Y:S01]  /*2090*/  MUFU.TANH R25, R31 ;  /* 0x0000001f00197308 */ /* 0x000ee20000002400 */
[----:B-----5:R-:W-:Y:S01]  /*20a0*/  FSEL R21, R21, -INF , P4 ;  /* 0xff80000015157808 */ /* 0x020fe20002000000 */
[----:B------:R-:W-:Y:S01]  /*20b0*/  FMUL.FTZ R67, R67, UR7 ;  /* 0x0000000743437c20 */ /* 0x000fe20008410000 */
[----:B------:R-:W-:Y:S01]  /*20c0*/  FMUL.FTZ R70, R70, UR7 ;  /* 0x0000000746467c20 */ /* 0x000fe20008410000 */
[----:B------:R-:W-:Y:S01]  /*20d0*/  FMUL.FTZ R71, R71, UR7 ;  /* 0x0000000747477c20 */ /* 0x000fe20008410000 */
[----:B------:R-:W-:Y:S01]  /*20e0*/  FMNMX.FTZ R10, R21, R10, !PT ;  /* 0x0000000a150a7209 */ /* 0x000fe20007810000 */
[----:B------:R-:W-:Y:S01]  /*20f0*/  FMUL.FTZ R24, R24, UR7 ;  /* 0x0000000718187c20 */ /* 0x000fe20008410000 */
[----:B------:R-:W-:Y:S01]  /*2100*/  FMUL.FTZ R28, R28, UR7 ;  /* 0x000000071c1c7c20 */ /* 0x000fe20008410000 */
[----:B------:R-:W4:Y:S01]  /*2110*/  MUFU.TANH R34, R34 ;  /* 0x0000002200227308 */ /* 0x000f220000002400 */
[----:B------:R-:W-:Y:S01]  /*2120*/  FMUL.FTZ R32, R32, UR7 ;  /* 0x0000000720207c20 */ /* 0x000fe20008410000 */
[----:B------:R-:W-:Y:S01]  /*2130*/  FMUL.FTZ R36, R36, UR7 ;  /* 0x0000000724247c20 */ /* 0x000fe20008410000 */
[----:B------:R-:W-:Y:S01]  /*2140*/  ISETP.GT.AND P4, PT, R3, 0x8, PT ;  /* 0x000000080300780c */ /* 0x000fe20003f84270 */
[----:B------:R-:W-:Y:S01]  /*2150*/  FMUL.FTZ R48, R48, UR7 ;  /* 0x0000000730307c20 */ /* 0x000fe20008410000 */
[----:B------:R-:W-:Y:S01]  /*2160*/  FMUL.FTZ R44, R44, UR7 ;  /* 0x000000072c2c7c20 */ /* 0x000fe20008410000 */
[----:B------:R-:W-:Y:S01]  /*2170*/  FMUL.FTZ R45, R45, UR7 ;  /* 0x000000072d2d7c20 */ /* 0x000fe20008410000 */
[----:B------:R-:W-:Y:S01]  /*2180*/  FMUL.FTZ R49, R49, UR7 ;  /* 0x0000000731317c20 */ /* 0x000fe20008410000 */
[----:B------:R-:W-:Y:S01]  /*2190*/  MUFU.TANH R14, R29 ;  /* 0x0000001d000e7308 */ /* 0x000fe20000002400 */
[----:B---3--:R-:W-:Y:S01]  /*21a0*/  FSEL R25, R25, -INF , P2 ;  /* 0xff80000019197808 */ /* 0x008fe20001000000 */
[----:B------:R-:W-:Y:S01]  /*21b0*/  FMUL.FTZ R52, R52, UR7 ;  /* 0x0000000734347c20 */ /* 0x000fe20008410000 */
[----:B------:R-:W-:Y:S01]  /*21c0*/  ISETP.GT.AND P2, PT, R5, 0x11, PT ;  /* 0x000000110500780c */ /* 0x000fe20003f44270 */
[----:B------:R-:W-:Y:S01]  /*21d0*/  FMUL.FTZ R53, R53, UR7 ;  /* 0x0000000735357c20 */ /* 0x000fe20008410000 */
[----:B------:R-:W-:Y:S01]  /*21e0*/  FMNMX.FTZ R10, R25, R10, !PT ;  /* 0x0000000a190a7209 */ /* 0x000fe20007810000 */
[----:B------:R-:W-:Y:S01]  /*21f0*/  FMUL.FTZ R56, R56, UR7 ;  /* 0x0000000738387c20 */ /* 0x000fe20008410000 */
[----:B------:R-:W-:Y:S01]  /*2200*/  FMUL.FTZ R57, R57, UR7 ;  /* 0x0000000739397c20 */ /* 0x000fe20008410000 */
[----:B------:R-:W3:Y:S01]  /*2210*/  MUFU.TANH R29, R35 ;  /* 0x00000023001d7308 */ /* 0x000ee20000002400 */
[----:B----4-:R-:W-:Y:S01]  /*2220*/  FSEL R27, R34, -INF , P3 ;  /* 0xff800000221b7808 */ /* 0x010fe20001800000 */
[----:B------:R-:W-:Y:S01]  /*2230*/  FMUL.FTZ R60, R60, UR7 ;  /* 0x000000073c3c7c20 */ /* 0x000fe20008410000 */
[----:B------:R-:W-:Y:S01]  /*2240*/  ISETP.GT.AND P3, PT, R5, 0x18, PT ;  /* 0x000000180500780c */ /* 0x000fe20003f64270 */
[----:B------:R-:W-:Y:S01]  /*2250*/  FMUL.FTZ R61, R61, UR7 ;  /* 0x000000073d3d7c20 */ /* 0x000fe20008410000 */
[----:B------:R-:W-:Y:S01]  /*2260*/  FMNMX.FTZ R10, R27, R10, !PT ;  /* 0x0000000a1b0a7209 */ /* 0x000fe20007810000 */
[----:B------:R-:W-:Y:S01]  /*2270*/  FMUL.FTZ R64, R64, UR7 ;  /* 0x0000000740407c20 */ /* 0x000fe20008410000 */
[----:B------:R-:W-:Y:S01]  /*2280*/  FMUL.FTZ R65, R65, UR7 ;  /* 0x0000000741417c20 */ /* 0x000fe20008410000 */
[----:B------:R-:W4:Y:S01]  /*2290*/  MUFU.TANH R38, R38 ;  /* 0x0000002600267308 */ /* 0x000f220000002400 */
[----:B------:R-:W-:Y:S01]  /*22a0*/  FMUL.FTZ R68, R68, UR7 ;  /* 0x0000000744447c20 */ /* 0x000fe20008410000 */
[----:B------:R-:W-:-:S06]  /*22b0*/  FMUL.FTZ R69, R69, UR7 ;  /* 0x0000000745457c20 */ /* 0x000fcc0008410000 */
[----:B------:R-:W-:Y:S01]  /*22c0*/  MUFU.TANH R72, R33 ;  /* 0x0000002100487308 */ /* 0x000fe20000002400 */
[----:B---3--:R-:W-:Y:S02]  /*22d0*/  FSEL R29, R29, -INF , P2 ;  /* 0xff8000001d1d7808 */ /* 0x008fe40001000000 */
[----:B------:R-:W-:Y:S02]  /*22e0*/  ISETP.GT.AND P2, PT, R5, 0x19, PT ;  /* 0x000000190500780c */ /* 0x000fe40003f44270 */
[----:B------:R-:W-:-:S03]  /*22f0*/  FMNMX.FTZ R10, R29, R10, !PT ;  /* 0x0000000a1d0a7209 */ /* 0x000fc60007810000 */
[----:B------:R-:W3:Y:S01]  /*2300*/  MUFU.TANH R33, R39 ;  /* 0x0000002700217308 */ /* 0x000ee20000002400 */
[----:B----4-:R-:W-:Y:S02]  /*2310*/  FSEL R31, R38, -INF , P3 ;  /* 0xff800000261f7808 */ /* 0x010fe40001800000 */
[----:B------:R-:W-:Y:S02]  /*2320*/  ISETP.GT.AND P3, PT, R5, 0x20, PT ;  /* 0x000000200500780c */ /* 0x000fe40003f64270 */
[----:B------:R-:W-:-:S03]  /*2330*/  FMNMX.FTZ R10, R31, R10, !PT ;  /* 0x0000000a1f0a7209 */ /* 0x000fc60007810000 */
[----:B------:R-:W4:Y:S08]  /*2340*/  MUFU.TANH R42, R42 ;  /* 0x0000002a002a7308 */ /* 0x000f300000002400 */
[----:B------:R-:W-:Y:S01]  /*2350*/  MUFU.TANH R73, R37 ;  /* 0x0000002500497308 */ /* 0x000fe20000002400 */
[----:B---3--:R-:W-:Y:S02]  /*2360*/  FSEL R33, R33, -INF , P2 ;  /* 0xff80000021217808 */ /* 0x008fe40001000000 */
[----:B------:R-:W-:-:S02]  /*2370*/  ISETP.GT.AND P2, PT, R5, 0x21, PT ;  /* 0x000000210500780c */ /* 0x000fc40003f44270 */
[----:B------:R-:W-:-:S03]  /*2380*/  FMNMX.FTZ R10, R33, R10, !PT ;  /* 0x0000000a210a7209 */ /* 0x000fc60007810000 */
[----:B------:R-:W3:Y:S01]  /*2390*/  MUFU.TANH R37, R43 ;  /* 0x0000002b00257308 */ /* 0x000ee20000002400 */
[----:B----4-:R-:W-:Y:S02]  /*23a0*/  FSEL R35, R42, -INF , P3 ;  /* 0xff8000002a237808 */ /* 0x010fe40001800000 */
[----:B------:R-:W-:Y:S02]  /*23b0*/  ISETP.GT.AND P3, PT, R5, 0x28, PT ;  /* 0x000000280500780c */ /* 0x000fe40003f64270 */
[----:B------:R-:W-:-:S03]  /*23c0*/  FMNMX.FTZ R10, R35, R10, !PT ;  /* 0x0000000a230a7209 */ /* 0x000fc60007810000 */
[----:B------:R-:W4:Y:S08]  /*23d0*/  MUFU.TANH R46, R46 ;  /* 0x0000002e002e7308 */ /* 0x000f300000002400 */
[----:B------:R-:W5:Y:S01]  /*23e0*/  MUFU.TANH R39, R47 ;  /* 0x0000002f00277308 */ /* 0x000f620000002400 */
[----:B---3--:R-:W-:Y:S02]  /*23f0*/  FSEL R37, R37, -INF , P2 ;  /* 0xff80000025257808 */ /* 0x008fe40001000000 */
[----:B------:R-:W-:-:S02]  /*2400*/  ISETP.GT.AND P2, PT, R5, 0x29, PT ;  /* 0x000000290500780c */ /* 0x000fc40003f44270 */
[----:B------:R-:W-:-:S03]  /*2410*/  FMNMX.FTZ R9, R37, R10, !PT ;  /* 0x0000000a25097209 */ /* 0x000fc60007810000 */
[----:B------:R-:W-:Y:S01]  /*2420*/  MUFU.TANH R74, R40 ;  /* 0x00000028004a7308 */ /* 0x000fe20000002400 */
[----:B----4-:R-:W-:Y:S02]  /*2430*/  FSEL R38, R46, -INF , P3 ;  /* 0xff8000002e267808 */ /* 0x010fe40001800000 */
[----:B------:R-:W-:Y:S02]  /*2440*/  ISETP.GT.AND P3, PT, R5, 0x30, PT ;  /* 0x000000300500780c */ /* 0x000fe40003f64270 */
[----:B------:R-:W-:-:S03]  /*2450*/  FMNMX.FTZ R10, R38, R9, !PT ;  /* 0x00000009260a7209 */ /* 0x000fc60007810000 */
[----:B------:R-:W3:Y:S01]  /*2460*/  MUFU.TANH R40, R50 ;  /* 0x0000003200287308 */ /* 0x000ee20000002400 */
[----:B-----5:R-:W-:Y:S02]  /*2470*/  FSEL R39, R39, -INF , P2 ;  /* 0xff80000027277808 */ /* 0x020fe40001000000 */
[----:B------:R-:W-:Y:S02]  /*2480*/  ISETP.GT.AND P2, PT, R5, 0x31, PT ;  /* 0x000000310500780c */ /* 0x000fe40003f44270 */
[----:B------:R-:W-:-:S03]  /*2490*/  FMNMX.FTZ R9, R39, R10, !PT ;  /* 0x0000000a27097209 */ /* 0x000fc60007810000 */
[----:B------:R-:W-:Y:S08]  /*24a0*/  MUFU.TANH R75, R41 ;  /* 0x00000029004b7308 */ /* 0x000ff00000002400 */
[----:B------:R-:W4:Y:S01]  /*24b0*/  MUFU.TANH R41, R51 ;  /* 0x0000003300297308 */ /* 0x000f220000002400 */
[----:B---3--:R-:W-:Y:S02]  /*24c0*/  FSEL R40, R40, -INF , P3 ;  /* 0xff80000028287808 */ /* 0x008fe40001800000 */
[----:B------:R-:W-:-:S02]  /*24d0*/  ISETP.GT.AND P3, PT, R5, 0x38, PT ;  /* 0x000000380500780c */ /* 0x000fc40003f64270 */
[----:B------:R-:W-:-:S03]  /*24e0*/  FMNMX.FTZ R10, R40, R9, !PT ;  /* 0x00000009280a7209 */ /* 0x000fc60007810000 */
[----:B------:R-:W3:Y:S08]  /*24f0*/  MUFU.TANH R54, R54 ;  /* 0x0000003600367308 */ /* 0x000ef00000002400 */
[----:B------:R-:W5:Y:S01]  /*2500*/  MUFU.TANH R43, R55 ;  /* 0x00000037002b7308 */ /* 0x000f620000002400 */
[----:B----4-:R-:W-:Y:S02]  /*2510*/  FSEL R41, R41, -INF , P2 ;  /* 0xff80000029297808 */ /* 0x010fe40001000000 */
[----:B------:R-:W-:-:S02]  /*2520*/  ISETP.GT.AND P2, PT, R5, 0x39, PT ;  /* 0x000000390500780c */ /* 0x000fc40003f44270 */
[----:B------:R-:W-:-:S03]  /*2530*/  FMNMX.FTZ R9, R41, R10, !PT ;  /* 0x0000000a29097209 */ /* 0x000fc60007810000 */
[----:B------:R-:W4:Y:S01]  /*2540*/  MUFU.TANH R58, R58 ;  /* 0x0000003a003a7308 */ /* 0x000f220000002400 */
[----:B---3--:R-:W-:Y:S02]  /*2550*/  FSEL R42, R54, -INF , P3 ;  /* 0xff800000362a7808 */ /* 0x008fe40001800000 */
[----:B------:R-:W-:Y:S02]  /*2560*/  ISETP.GT.AND P3, PT, R5, 0x40, PT ;  /* 0x000000400500780c */ /* 0x000fe40003f64270 */
[----:B------:R-:W-:-:S03]  /*2570*/  FMNMX.FTZ R10, R42, R9, !PT ;  /* 0x000000092a0a7209 */ /* 0x000fc60007810000 */
[----:B------:R-:W3:Y:S01]  /*2580*/  MUFU.TANH R47, R59 ;  /* 0x0000003b002f7308 */ /* 0x000ee20000002400 */
[----:B-----5:R-:W-:Y:S02]  /*2590*/  FSEL R43, R43, -INF , P2 ;  /* 0xff8000002b2b7808 */ /* 0x020fe40001000000 */
[----:B------:R-:W-:Y:S02]  /*25a0*/  ISETP.GT.AND P2, PT, R5, 0x41, PT ;  /* 0x000000410500780c */ /* 0x000fe40003f44270 */
[----:B------:R-:W-:-:S03]  /*25b0*/  FMNMX.FTZ R9, R43, R10, !PT ;  /* 0x0000000a2b097209 */ /* 0x000fc60007810000 */
[----:B------:R-:W5:Y:S01]  /*25c0*/  MUFU.TANH R50, R62 ;  /* 0x0000003e00327308 */ /* 0x000f620000002400 */
[----:B----4-:R-:W-:Y:S02]  /*25d0*/  FSEL R46, R58, -INF , P3 ;  /* 0xff8000003a2e7808 */ /* 0x010fe40001800000 */
[----:B------:R-:W-:Y:S02]  /*25e0*/  ISETP.GT.AND P3, PT, R5, 0x48, PT ;  /* 0x000000480500780c */ /* 0x000fe40003f64270 */
        /* <DEDUP_REMOVED lines=30> */
[----:B-----5:R-:W-:Y:S01]  /*27d0*/  FSEL R4, R24, -INF , P5 ;  /* 0xff80000018047808 */ /* 0x020fe20002800000 */
[----:B------:R-:W5:Y:S06]  /*27e0*/  SHFL.BFLY PT, R5, R10, 0x2, 0x1f ;  /* 0x0c401f000a057f89 */ /* 0x000f6c00000e0000 */
[----:B------:R-:W0:Y:S01]  /*27f0*/  MUFU.TANH R36, R36 ;  /* 0x0000002400247308 */ /* 0x000e220000002400 */
[----:B----4-:R-:W-:-:S07]  /*2800*/  FSEL R9, R28, -INF , P4 ;  /* 0xff8000001c097808 */ /* 0x010fce0002000000 */
[----:B------:R4:W-:Y:S08]  /*2810*/  MUFU.TANH R62, R48 ;  /* 0x00000030003e7308 */ /* 0x0009f00000002400 */
[----:B------:R-:W1:Y:S01]  /*2820*/  MUFU.TANH R44, R44 ;  /* 0x0000002c002c7308 */ /* 0x000e620000002400 */
[----:B-----5:R-:W-:-:S05]  /*2830*/  FMNMX.FTZ R5, R10, R5, !PT ;  /* 0x000000050a057209 */ /* 0x020fca0007810000 */
[----:B------:R-:W5:Y:S02]  /*2840*/  SHFL.BFLY PT, R10, R5, 0x1, 0x1f ;  /* 0x0c201f00050a7f89 */ /* 0x000f6400000e0000 */
[----:B------:R2:W1:Y:S08]  /*2850*/  MUFU.TANH R34, R45 ;  /* 0x0000002d00227308 */ /* 0x0004700000002400 */
[----:B------:R-:W1:Y:S08]  /*2860*/  MUFU.TANH R49, R49 ;  /* 0x0000003100317308 */ /* 0x000e700000002400 */
[----:B------:R-:W1:Y:S01]  /*2870*/  MUFU.TANH R63, R52 ;  /* 0x00000034003f7308 */ /* 0x000e620000002400 */
[----:B-----5:R-:W-:-:S07]  /*2880*/  FMNMX.FTZ R0, R5, R10, !PT ;  /* 0x0000000a05007209 */ /* 0x020fce0007810000 */
[----:B------:R-:W5:Y:S01]  /*2890*/  MUFU.TANH R53, R53 ;  /* 0x0000003500357308 */ /* 0x000f620000002400 */
[----:B------:R-:W-:Y:S02]  /*28a0*/  FSEL R5, R12, -INF , P6 ;  /* 0xff8000000c057808 */ /* 0x000fe40003000000 */
[C---:B------:R-:W-:Y:S01]  /*28b0*/  FSETP.NEU.FTZ.AND P5, PT, R0.reuse, -INF , PT ;  /* 0xff8000000000780b */ /* 0x040fe20003fbd000 */
[----:B------:R-:W-:Y:S01]  /*28c0*/  FMUL.FTZ R10, R0, UR10 ;  /* 0x0000000a000a7c20 */ /* 0x000fe20008410000 */
[----:B------:R-:W-:-:S03]  /*28d0*/  FMNMX.FTZ R12, R4, R5, !PT ;  /* 0x00000005040c7209 */ /* 0x000fc60007810000 */
[----:B------:R-:W5:Y:S01]  /*28e0*/  MUFU.TANH R66, R56 ;  /* 0x0000003800427308 */ /* 0x000f620000002400 */
[----:B----4-:R-:W-:Y:S02]  /*28f0*/  FSEL R48, R10, RZ, P5 ;  /* 0x000000ff0a307208 */ /* 0x010fe40002800000 */
[----:B------:R-:W-:Y:S02]  /*2900*/  FSEL R10, R14, -INF , P3 ;  /* 0xff8000000e0a7808 */ /* 0x000fe40001800000 */
[----:B------:R-:W-:Y:S01]  /*2910*/  FMNMX.FTZ R15, R9, R12, !PT ;  /* 0x0000000c090f7209 */ /* 0x000fe20007810000 */
[--C-:B------:R-:W-:Y:S01]  /*2920*/  FFMA.FTZ R153, R13, UR10, -R48.reuse ;  /* 0x0000000a0d997c23 */ /* 0x100fe20008010830 */
[----:B------:R-:W-:Y:S01]  /*2930*/  ISETP.GT.AND P3, PT, R3, 0x11, PT ;  /* 0x000000110300780c */ /* 0x000fe20003f64270 */
[--C-:B------:R-:W-:Y:S01]  /*2940*/  FFMA.FTZ R28, R20, UR10, -R48.reuse ;  /* 0x0000000a141c7c23 */ /* 0x100fe20008010830 */
[----:B---3--:R-:W-:Y:S01]  /*2950*/  FSEL R12, R32, -INF , P2 ;  /* 0xff800000200c7808 */ /* 0x008fe20001000000 */
[--C-:B------:R-:W-:Y:S01]  /*2960*/  FFMA.FTZ R30, R21, UR10, -R48.reuse ;  /* 0x0000000a151e7c23 */ /* 0x100fe20008010830 */
[----:B------:R-:W-:Y:S01]  /*2970*/  FMNMX.FTZ R15, R10, R15, !PT ;  /* 0x0000000f0a0f7209 */ /* 0x000fe20007810000 */
[----:B------:R3:W-:Y:S01]  /*2980*/  MUFU.EX2 R52, R28 ;  /* 0x0000001c00347308 */ /* 0x0007e20000000800 */
[----:B------:R-:W-:Y:S01]  /*2990*/  ISETP.GT.AND P2, PT, R3, 0x18, PT ;  /* 0x000000180300780c */ /* 0x000fe20003f44270 */
[--C-:B------:R-:W-:Y:S01]  /*29a0*/  FFMA.FTZ R32, R25, UR10, -R48.reuse ;  /* 0x0000000a19207c23 */ /* 0x100fe20008010830 */
[----:B------:R-:W-:Y:S01]  /*29b0*/  FSEL R13, R72, -INF , P3 ;  /* 0xff800000480d7808 */ /* 0x000fe20001800000 */
[--C-:B------:R-:W-:Y:S01]  /*29c0*/  FFMA.FTZ R38, R38, UR10, -R48.reuse ;  /* 0x0000000a26267c23 */ /* 0x100fe20008010830 */
[----:B------:R-:W-:Y:S01]  /*29d0*/  FMNMX.FTZ R24, R12, R15, !PT ;  /* 0x0000000f0c187209 */ /* 0x000fe20007810000 */
[--C-:B------:R-:W-:Y:S01]  /*29e0*/  FFMA.FTZ R39, R39, UR10, -R48.reuse ;  /* 0x0000000a27277c23 */ /* 0x100fe20008010830 */
[----:B------:R-:W-:Y:S01]  /*29f0*/  ISETP.GT.AND P3, PT, R3, 0x19, PT ;  /* 0x000000190300780c */ /* 0x000fe20003f64270 */
[----:B------:R-:W4:Y:S01]  /*2a00*/  MUFU.TANH R57, R57 ;  /* 0x0000003900397308 */ /* 0x000f220000002400 */
[----:B0-----:R-:W-:Y:S01]  /*2a10*/  FSEL R14, R36, -INF , P2 ;  /* 0xff800000240e7808 */ /* 0x001fe20001000000 */
[--C-:B------:R-:W-:Y:S01]  /*2a20*/  FFMA.FTZ R36, R29, UR10, -R48.reuse ;  /* 0x0000000a1d247c23 */ /* 0x100fe20008010830 */
[----:B--2---:R-:W-:Y:S01]  /*2a30*/  FMNMX.FTZ R45, R13, R24, !PT ;  /* 0x000000180d2d7209 */ /* 0x004fe20007810000 */
[--C-:B------:R-:W-:Y:S01]  /*2a40*/  FFMA.FTZ R40, R40, UR10, -R48.reuse ;  /* 0x0000000a28287c23 */ /* 0x100fe20008010830 */
[----:B------:R-:W-:Y:S01]  /*2a50*/  ISETP.GT.AND P2, PT, R3, 0x20, PT ;  /* 0x000000200300780c */ /* 0x000fe20003f44270 */
[--C-:B------:R-:W-:Y:S01]  /*2a60*/  FFMA.FTZ R41, R41, UR10, -R48.reuse ;  /* 0x0000000a29297c23 */ /* 0x100fe20008010830 */
[----:B------:R-:W-:Y:S01]  /*2a70*/  FSEL R15, R73, -INF , P3 ;  /* 0xff800000490f7808 */ /* 0x000fe20001800000 */
[----:B------:R0:W-:Y:S01]  /*2a80*/  MUFU.EX2 R155, R30 ;  /* 0x0000001e009b7308 */ /* 0x0001e20000000800 */
[----:B------:R-:W-:Y:S01]  /*2a90*/  FMNMX.FTZ R24, R14, R45, !PT ;  /* 0x0000002d0e187209 */ /* 0x000fe20007810000 */
[--C-:B------:R-:W-:Y:S01]  /*2aa0*/  FFMA.FTZ R42, R42, UR10, -R48.reuse ;  /* 0x0000000a2a2a7c23 */ /* 0x100fe20008010830 */
[----:B------:R-:W-:Y:S01]  /*2ab0*/  ISETP.GT.AND P3, PT, R3, 0x21, PT ;  /* 0x000000210300780c */ /* 0x000fe20003f64270 */
[--C-:B------:R-:W-:Y:S01]  /*2ac0*/  FFMA.FTZ R43, R43, UR10, -R48.reuse ;  /* 0x0000000a2b2b7c23 */ /* 0x100fe20008010830 */
[----:B------:R-:W-:Y:S01]  /*2ad0*/  FSEL R20, R74, -INF , P2 ;  /* 0xff8000004a147808 */ /* 0x000fe20001000000 */
[--C-:B------:R-:W-:Y:S01]  /*2ae0*/  FFMA.FTZ R46, R46, UR10, -R48.reuse ;  /* 0x0000000a2e2e7c23 */ /* 0x100fe20008010830 */
[----:B------:R-:W-:Y:S01]  /*2af0*/  FMNMX.FTZ R45, R15, R24, !PT ;  /* 0x000000180f2d7209 */ /* 0x000fe20007810000 */
[----:B------:R-:W2:Y:S01]  /*2b00*/  MUFU.TANH R67, R60 ;  /* 0x0000003c00437308 */ /* 0x000ea20000002400 */
[----:B------:R-:W-:Y:S01]  /*2b10*/  ISETP.GT.AND P2, PT, R3, 0x28, PT ;  /* 0x000000280300780c */ /* 0x000fe20003f44270 */
[--C-:B------:R-:W-:Y:S01]  /*2b20*/  FFMA.FTZ R47, R47, UR10, -R48.reuse ;  /* 0x0000000a2f2f7c23 */ /* 0x100fe20008010830 */
[----:B------:R-:W-:Y:S01]  /*2b30*/  FSEL R21, R75, -INF , P3 ;  /* 0xff8000004b157808 */ /* 0x000fe20001800000 */
[--C-:B------:R-:W-:Y:S01]  /*2b40*/  FFMA.FTZ R50, R50, UR10, -R48.reuse ;  /* 0x0000000a32327c23 */ /* 0x100fe20008010830 */
[----:B------:R-:W-:Y:S01]  /*2b50*/  FMNMX.FTZ R26, R20, R45, !PT ;  /* 0x0000002d141a7209 */ /* 0x000fe20007810000 */
[--C-:B------:R-:W-:Y:S01]  /*2b60*/  FFMA.FTZ R51, R51, UR10, -R48.reuse ;  /* 0x0000000a33337c23 */ /* 0x100fe20008010830 */
[----:B------:R-:W-:Y:S01]  /*2b70*/  ISETP.GT.AND P3, PT, R3, 0x29, PT ;  /* 0x000000290300780c */ /* 0x000fe20003f64270 */
[----:B------:R-:W2:Y:S01]  /*2b80*/  MUFU.TANH R61, R61 ;  /* 0x0000003d003d7308 */ /* 0x000ea20000002400 */
[----:B-1----:R-:W-:Y:S01]  /*2b90*/  FSEL R24, R44, -INF , P2 ;  /* 0xff8000002c187808 */ /* 0x002fe20001000000 */
[--C-:B------:R-:W-:Y:S01]  /*2ba0*/  FFMA.FTZ R44, R31, UR10, -R48.reuse ;  /* 0x0000000a1f2c7c23 */ /* 0x100fe20008010830 */
[----:B------:R-:W-:Y:S01]  /*2bb0*/  FMNMX.FTZ R45, R21, R26, !PT ;  /* 0x0000001a152d7209 */ /* 0x000fe20007810000 */
[--C-:B------:R-:W-:Y:S01]  /*2bc0*/  FFMA.FTZ R54, R54, UR10, -R48.reuse ;  /* 0x0000000a36367c23 */ /* 0x100fe20008010830 */
[----:B------:R-:W-:Y:S01]  /*2bd0*/  ISETP.GT.AND P2, PT, R3, 0x30, PT ;  /* 0x000000300300780c */ /* 0x000fe20003f44270 */
[--C-:B------:R-:W-:Y:S01]  /*2be0*/  FFMA.FTZ R55, R55, UR10, -R48.reuse ;  /* 0x0000000a37377c23 */ /* 0x100fe20008010830 */
[----:B------:R-:W-:Y:S01]  /*2bf0*/  FSEL R25, R34, -INF , P3 ;  /* 0xff80000022197808 */ /* 0x000fe20001800000 */
[--C-:B------:R-:W-:Y:S01]  /*2c00*/  FFMA.FTZ R34, R27, UR10, -R48.reuse ;  /* 0x0000000a1b227c23 */ /* 0x100fe20008010830 */
[----:B---3--:R-:W-:Y:S01]  /*2c10*/  FMNMX.FTZ R28, R24, R45, !PT ;  /* 0x0000002d181c7209 */ /* 0x008fe20007810000 */
[----:B------:R1:W-:Y:S01]  /*2c20*/  MUFU.EX2 R56, R32 ;  /* 0x0000002000387308 */ /* 0x0003e20000000800 */
[----:B------:R-:W-:Y:S01]  /*2c30*/  ISETP.GT.AND P3, PT, R3, 0x31, PT ;  /* 0x000000310300780c */ /* 0x000fe20003f64270 */
[----:B------:R-:W-:Y:S01]  /*2c40*/  FFMA.FTZ R58, R58, UR10, -R48 ;  /* 0x0000000a3a3a7c23 */ /* 0x000fe20008010830 */
[----:B------:R-:W-:-:S02]  /*2c50*/  FSEL R26, R62, -INF , P2 ;  /* 0xff8000003e1a7808 */ /* 0x000fc40001000000 */
[----:B------:R-:W-:Y:S02]  /*2c60*/  FMNMX.FTZ R45, R25, R28, !PT ;  /* 0x0000001c192d7209 */ /* 0x000fe40007810000 */
[----:B------:R-:W-:Y:S01]  /*2c70*/  ISETP.GT.AND P2, PT, R3, 0x38, PT ;  /* 0x000000380300780c */ /* 0x000fe20003f44270 */
[----:B------:R-:W3:Y:S01]  /*2c80*/  MUFU.TANH R64, R64 ;  /* 0x0000004000407308 */ /* 0x000ee20000002400 */
[----:B------:R-:W-:Y:S01]  /*2c90*/  FSEL R27, R49, -INF , P3 ;  /* 0xff800000311b7808 */ /* 0x000fe20001800000 */
[----:B------:R-:W-:Y:S01]  /*2ca0*/  FFMA.FTZ R49, R33, UR10, -R48 ;  /* 0x0000000a21317c23 */ /* 0x000fe20008010830 */
[----:B0-----:R-:W-:Y:S02]  /*2cb0*/  FMNMX.FTZ R30, R26, R45, !PT ;  /* 0x0000002d1a1e7209 */ /* 0x001fe40007810000 */
[----:B------:R-:W-:Y:S02]  /*2cc0*/  ISETP.GT.AND P3, PT, R3, 0x39, PT ;  /* 0x000000390300780c */ /* 0x000fe40003f64270 */
[----:B------:R-:W-:Y:S01]  /*2cd0*/  FSEL R28, R63, -INF , P2 ;  /* 0xff8000003f1c7808 */ /* 0x000fe20001000000 */
[----:B------:R-:W0:Y:S01]  /*2ce0*/  MUFU.TANH R65, R65 ;  /* 0x0000004100417308 */ /* 0x000e220000002400 */
[----:B------:R-:W-:-:S02]  /*2cf0*/  FMNMX.FTZ R45, R27, R30, !PT ;  /* 0x0000001e1b2d7209 */ /* 0x000fc40007810000 */
[----:B------:R-:W-:Y:S02]  /*2d00*/  ISETP.GT.AND P2, PT, R3, 0x40, PT ;  /* 0x000000400300780c */ /* 0x000fe40003f44270 */
[----:B-----5:R-:W-:Y:S01]  /*2d10*/  FSEL R29, R53, -INF , P3 ;  /* 0xff800000351d7808 */ /* 0x020fe20001800000 */
[----:B------:R-:W-:Y:S01]  /*2d20*/  FFMA.FTZ R53, R35, UR10, -R48 ;  /* 0x0000000a23357c23 */ /* 0x000fe20008010830 */
[----:B-1----:R-:W-:Y:S01]  /*2d30*/  FMNMX.FTZ R32, R28, R45, !PT ;  /* 0x0000002d1c207209 */ /* 0x002fe20007810000 */
[----:B------:R1:W-:Y:S01]  /*2d40*/  MUFU.EX2 R157, R34 ;  /* 0x00000022009d7308 */ /* 0x0003e20000000800 */
[----:B------:R-:W-:Y:S02]  /*2d50*/  ISETP.GT.AND P3, PT, R3, 0x41, PT ;  /* 0x000000410300780c */ /* 0x000fe40003f64270 */
[----:B------:R-:W-:Y:S02]  /*2d60*/  FSEL R30, R66, -INF , P2 ;  /* 0xff800000421e7808 */ /* 0x000fe40001000000 */
[----:B------:R-:W-:-:S02]  /*2d70*/  FMNMX.FTZ R45, R29, R32, !PT ;  /* 0x000000201d2d7209 */ /* 0x000fc40007810000 */
[----:B------:R-:W-:Y:S01]  /*2d80*/  ISETP.GT.AND P2, PT, R3, 0x48, PT ;  /* 0x000000480300780c */ /* 0x000fe20003f44270 */
[----:B------:R-:W5:Y:S01]  /*2d90*/  MUFU.TANH R68, R68 ;  /* 0x0000004400447308 */ /* 0x000f620000002400 */
[----:B----4-:R-:W-:Y:S02]  /*2da0*/  FSEL R31, R57, -INF , P3 ;  /* 0xff800000391f7808 */ /* 0x010fe40001800000 */
[----:B-1----:R-:W-:Y:S02]  /*2db0*/  FMNMX.FTZ R34, R30, R45, !PT ;  /* 0x0000002d1e227209 */ /* 0x002fe40007810000 */
[----:B------:R-:W-:Y:S02]  /*2dc0*/  ISETP.GT.AND P3, PT, R3, 0x49, PT ;  /* 0x000000490300780c */ /* 0x000fe40003f64270 */
[----:B--2---:R-:W-:Y:S01]  /*2dd0*/  FSEL R32, R67, -INF , P2 ;  /* 0xff80000043207808 */ /* 0x004fe20001000000 */
[----:B------:R-:W1:Y:S01]  /*2de0*/  MUFU.TANH R69, R69 ;  /* 0x0000004500457308 */ /* 0x000e620000002400 */
[----:B------:R-:W-:-:S02]  /*2df0*/  FMNMX.FTZ R45, R31, R34, !PT ;  /* 0x000000221f2d7209 */ /* 0x000fc40007810000 */
[----:B------:R-:W-:Y:S02]  /*2e00*/  ISETP.GT.AND P2, PT, R3, 0x50, PT ;  /* 0x000000500300780c */ /* 0x000fe40003f44270 */
[----:B------:R-:W-:Y:S02]  /*2e10*/  FSEL R33, R61, -INF , P3 ;  /* 0xff8000003d217808 */ /* 0x000fe40001800000 */
[C---:B------:R-:W-:Y:S01]  /*2e20*/  ISETP.GT.AND P3, PT, R3.reuse, 0x51, PT ;  /* 0x000000510300780c */ /* 0x040fe20003f64270 */
[----:B------:R2:W-:Y:S01]  /*2e30*/  MUFU.EX2 R60, R36 ;  /* 0x00000024003c7308 */ /* 0x0005e20000000800 */
[----:B---3--:R-:W-:Y:S02]  /*2e40*/  FSEL R34, R64, -INF , P2 ;  /* 0xff80000040227808 */ /* 0x008fe40001000000 */
[----:B------:R-:W-:Y:S02]  /*2e50*/  ISETP.GT.AND P2, PT, R3, 0x58, PT ;  /* 0x000000580300780c */ /* 0x000fe40003f44270 */
[----:B0-----:R-:W-:-:S02]  /*2e60*/  FSEL R35, R65, -INF , P3 ;  /* 0xff80000041237808 */ /* 0x001fc40001800000 */
[----:B------:R-:W-:Y:S01]  /*2e70*/  ISETP.GT.AND P3, PT, R3, 0x59, PT ;  /* 0x000000590300780c */ /* 0x000fe20003f64270 */
[----:B------:R0:W-:Y:S01]  /*2e80*/  MUFU.EX2 R159, R44 ;  /* 0x0000002c009f7308 */ /* 0x0001e20000000800 */
[----:B--2---:R-:W-:-:S04]  /*2e90*/  FMNMX.FTZ R36, R32, R45, !PT ;  /* 0x0000002d20247209 */ /* 0x004fc80007810000 */
[----:B------:R-:W-:Y:S02]  /*2ea0*/  FMNMX.FTZ R45, R33, R36, !PT ;  /* 0x00000024212d7209 */ /* 0x000fe40007810000 */
[----:B-----5:R-:W-:Y:S01]  /*2eb0*/  FSEL R36, R68, -INF , P2 ;  /* 0xff80000044247808 */ /* 0x020fe20001000000 */
[----:B------:R2:W-:Y:S01]  /*2ec0*/  MUFU.EX2 R163, R38 ;  /* 0x0000002600a37308 */ /* 0x0005e20000000800 */
[----:B0-----:R-:W-:Y:S01]  /*2ed0*/  FMNMX.FTZ R44, R34, R45, !PT ;  /* 0x0000002d222c7209 */ /* 0x001fe20007810000 */
[--C-:B------:R-:W-:Y:S01]  /*2ee0*/  FFMA.FTZ R45, R37, UR10, -R48.reuse ;  /* 0x0000000a252d7c23 */ /* 0x100fe20008010830 */
[----:B-1----:R-:W-:Y:S01]  /*2ef0*/  FSEL R37, R69, -INF , P3 ;  /* 0xff80000045257808 */ /* 0x002fe20001800000 */
[----:B------:R-:W-:Y:S01]  /*2f00*/  FFMA.FTZ R48, R59, UR10, -R48 ;  /* 0x0000000a3b307c23 */ /* 0x000fe20008010830 */
[----:B------:R-:W-:-:S03]  /*2f10*/  FMNMX.FTZ R3, R35, R44, !PT ;  /* 0x0000002c23037209 */ /* 0x000fc60007810000 */
[----:B------:R-:W-:Y:S01]  /*2f20*/  MUFU.EX2 R153, R153 ;  /* 0x0000009900997308 */ /* 0x000fe20000000800 */
[----:B------:R-:W-:-:S04]  /*2f30*/  FMNMX.FTZ R44, R36, R3, !PT ;  /* 0x00000003242c7209 */ /* 0x000fc80007810000 */
[----:B------:R-:W-:-:S03]  /*2f40*/  FMNMX.FTZ R44, R37, R44, !PT ;  /* 0x0000002c252c7209 */ /* 0x000fc60007810000 */
[----:B------:R-:W-:Y:S02]  /*2f50*/  MUFU.EX2 R66, R39 ;  /* 0x0000002700427308 */ /* 0x000fe40000000800 */
[----:B------:R-:W2:Y:S06]  /*2f60*/  SHFL.BFLY PT, R3, R44, 0x2, 0x1f ;  /* 0x0c401f002c037f89 */ /* 0x000eac00000e0000 */
[----:B------:R-:W-:Y:S08]  /*2f70*/  MUFU.EX2 R62, R49 ;  /* 0x00000031003e7308 */ /* 0x000ff00000000800 */
[----:B------:R-:W-:Y:S08]  /*2f80*/  MUFU.EX2 R53, R53 ;  /* 0x0000003500357308 */ /* 0x000ff00000000800 */
[----:B------:R-:W0:Y:S01]  /*2f90*/  MUFU.EX2 R64, R45 ;  /* 0x0000002d00407308 */ /* 0x000e220000000800 */
[----:B--2---:R-:W-:-:S05]  /*2fa0*/  FMNMX.FTZ R38, R44, R3, !PT ;  /* 0x000000032c267209 */ /* 0x004fca0007810000 */
        /* <DEDUP_REMOVED lines=9> */
[----:B------:R-:W-:-:S04]  /*3040*/  FMUL.FTZ R38, R3, UR10 ;  /* 0x0000000a03267c20 */ /* 0x000fc80008410000 */
[----:B------:R-:W-:Y:S01]  /*3050*/  MUFU.EX2 R46, R46 ;  /* 0x0000002e002e7308 */ /* 0x000fe20000000800 */
[----:B------:R-:W-:Y:S02]  /*3060*/  FSEL R38, R38, RZ, P2 ;  /* 0x000000ff26267208 */ /* 0x000fe40001000000 */
[----:B------:R-:W-:Y:S02]  /*3070*/  LOP3.LUT P2, RZ, R76, 0x7f, RZ, 0xc0, !PT ;  /* 0x0000007f4cff7812 */ /* 0x000fe4000784c0ff */
[----:B------:R-:W-:Y:S01]  /*3080*/  SHF.R.U32.HI R76, RZ, 0x7, R76 ;  /* 0x00000007ff4c7819 */ /* 0x000fe2000001164c */
[--C-:B------:R-:W-:Y:S01]  /*3090*/  FFMA.FTZ R5, R5, UR10, -R38.reuse ;  /* 0x0000000a05057c23 */ /* 0x100fe20008010826 */
        /* <DEDUP_REMOVED lines=12> */
[----:B------:R-:W2:Y:S01]  /*3160*/  MUFU.EX2 R5, R5 ;  /* 0x0000000500057308 */ /* 0x000ea20000000800 */
[----:B-1----:R-:W-:Y:S01]  /*3170*/  FADD.FTZ R4, R153, R52 ;  /* 0x0000003499047221 */ /* 0x002fe20000010000 */
[--C-:B------:R-:W-:Y:S01]  /*3180*/  FFMA.FTZ R26, R26, UR10, -R38.reuse ;  /* 0x0000000a1a1a7c23 */ /* 0x100fe20008010826 */
[--C-:B------:R-:W-:Y:S01]  /*3190*/  FFMA.FTZ R27, R27, UR10, -R38.reuse ;  /* 0x0000000a1b1b7c23 */ /* 0x100fe20008010826 */
[--C-:B------:R-:W-:Y:S01]  /*31a0*/  FFMA.FTZ R28, R28, UR10, -R38.reuse ;  /* 0x0000000a1c1c7c23 */ /* 0x100fe20008010826 */
[--C-:B------:R-:W-:Y:S01]  /*31b0*/  FFMA.FTZ R29, R29, UR10, -R38.reuse ;  /* 0x0000000a1d1d7c23 */ /* 0x100fe20008010826 */
[--C-:B------:R-:W-:Y:S01]  /*31c0*/  FFMA.FTZ R30, R30, UR10, -R38.reuse ;  /* 0x0000000a1e1e7c23 */ /* 0x100fe20008010826 */
[--C-:B------:R-:W-:Y:S01]  /*31d0*/  FFMA.FTZ R31, R31, UR10, -R38.reuse ;  /* 0x0000000a1f1f7c23 */ /* 0x100fe20008010826 */
[----:B------:R1:W3:Y:S01]  /*31e0*/  MUFU.EX2 R154, R9 ;  /* 0x00000009009a7308 */ /* 0x0002e20000000800 */
[--C-:B------:R-:W-:Y:S01]  /*31f0*/  FFMA.FTZ R32, R32, UR10, -R38.reuse ;  /* 0x0000000a20207c23 */ /* 0x100fe20008010826 */
[--C-:B------:R-:W-:Y:S01]  /*3200*/  FFMA.FTZ R33, R33, UR10, -R38.reuse ;  /* 0x0000000a21217c23 */ /* 0x100fe20008010826 */
[--C-:B------:R-:W-:Y:S01]  /*3210*/  FFMA.FTZ R34, R34, UR10, -R38.reuse ;  /* 0x0000000a22227c23 */ /* 0x100fe20008010826 */
[--C-:B------:R-:W-:Y:S01]  /*3220*/  FFMA.FTZ R35, R35, UR10, -R38.reuse ;  /* 0x0000000a23237c23 */ /* 0x100fe20008010826 */
[--C-:B------:R-:W-:Y:S01]  /*3230*/  FFMA.FTZ R36, R36, UR10, -R38.reuse ;  /* 0x0000000a24247c23 */ /* 0x100fe20008010826 */
[----:B------:R-:W-:Y:S01]  /*3240*/  FFMA.FTZ R37, R37, UR10, -R38 ;  /* 0x0000000a25257c23 */ /* 0x000fe20008010826 */
[----:B0-----:R-:W-:Y:S01]  /*3250*/  F2FP.BF16.F32.PACK_AB R167, R43, R42 ;  /* 0x0000002a2ba7723e */ /* 0x001fe200000010ff */
[----:B------:R0:W4:Y:S01]  /*3260*/  MUFU.EX2 R39, R10 ;  /* 0x0000000a00277308 */ /* 0x0001220000000800 */
[----:B-1----:R-:W-:Y:S01]  /*3270*/  FADD.FTZ R9, R155, R4 ;  /* 0x000000049b097221 */ /* 0x002fe20000010000 */
[----:B------:R-:W-:-:S02]  /*3280*/  F2FP.BF16.F32.PACK_AB R153, R52, R153 ;  /* 0x000000993499723e */ /* 0x000fc400000010ff */
[C---:B------:R-:W-:Y:S01]  /*3290*/  F2FP.BF16.F32.PACK_AB R155, R56.reuse, R155 ;  /* 0x0000009b389b723e */ /* 0x040fe200000010ff */
[----:B------:R-:W-:Y:S01]  /*32a0*/  FADD.FTZ R4, R56, R9 ;  /* 0x0000000938047221 */ /* 0x000fe20000010000 */
[----:B--2---:R-:W-:Y:S01]  /*32b0*/  FADD.FTZ R9, R152, R5 ;  /* 0x0000000598097221 */ /* 0x004fe20000010000 */
[----:B------:R-:W-:Y:S01]  /*32c0*/  F2FP.BF16.F32.PACK_AB R152, R5, R152 ;  /* 0x000000980598723e */ /* 0x000fe200000010ff */
[----:B------:R-:W1:Y:S01]  /*32d0*/  MUFU.EX2 R12, R12 ;  /* 0x0000000c000c7308 */ /* 0x000e620000000800 */
[----:B------:R-:W-:Y:S01]  /*32e0*/  FADD.FTZ R45, R157, R4 ;  /* 0x000000049d2d7221 */ /* 0x000fe20000010000 */
[----:B---3--:R-:W-:Y:S01]  /*32f0*/  FADD.FTZ R4, R154, R9 ;  /* 0x000000099a047221 */ /* 0x008fe20000010000 */
[----:B------:R-:W-:Y:S02]  /*3300*/  IADD3 R9, -R76, 0xb, RZ ;  /* 0x0000000b4c097810 */ /* 0x000fe40007ffe1ff */
[C---:B0-----:R-:W-:Y:S01]  /*3310*/  FADD.FTZ R10, R60.reuse, R45 ;  /* 0x0000002d3c0a7221 */ /* 0x041fe20000010000 */
[----:B------:R-:W-:-:S02]  /*3320*/  F2FP.BF16.F32.PACK_AB R157, R60, R157 ;  /* 0x0000009d3c9d723e */ /* 0x000fc400000010ff */
[----:B------:R-:W0:Y:S01]  /*3330*/  MUFU.EX2 R13, R13 ;  /* 0x0000000d000d7308 */ /* 0x000e220000000800 */
[----:B------:R-:W-:Y:S01]  /*3340*/  FADD.FTZ R49, R159, R10 ;  /* 0x0000000a9f317221 */ /* 0x000fe20000010000 */
[C---:B----4-:R-:W-:Y:S01]  /*3350*/  FADD.FTZ R45, R39.reuse, R4 ;  /* 0x00000004272d7221 */ /* 0x050fe20000010000 */
[----:B------:R-:W-:Y:S01]  /*3360*/  @!P2 VIADD R4, R6, 0x22840 ;  /* 0x000228400604a836 */ /* 0x000fe20000000000 */
[C---:B------:R-:W-:Y:S01]  /*3370*/  F2FP.BF16.F32.PACK_AB R159, R62.reuse, R159 ;  /* 0x0000009f3e9f723e */ /* 0x040fe200000010ff */
[----:B------:R-:W-:Y:S01]  /*3380*/  FADD.FTZ R44, R62, R49 ;  /* 0x000000313e2c7221 */ /* 0x000fe20000010000 */
[----:B------:R-:W-:Y:S02]  /*3390*/  F2FP.BF16.F32.PACK_AB R154, R39, R154 ;  /* 0x0000009a279a723e */ /* 0x000fe400000010ff */
[----:B------:R-:W2:Y:S01]  /*33a0*/  MUFU.EX2 R14, R14 ;  /* 0x0000000e000e7308 */ /* 0x000ea20000000800 */
[----:B-1----:R-:W-:Y:S01]  /*33b0*/  FADD.FTZ R10, R12, R45 ;  /* 0x0000002d0c0a7221 */ /* 0x002fe20000010000 */
[----:B------:R-:W-:Y:S01]  /*33c0*/  FADD.FTZ R49, R53, R44 ;  /* 0x0000002c35317221 */ /* 0x000fe20000010000 */
[----:B------:R-:W-:Y:S01]  /*33d0*/  @!P2 PRMT R4, RZ, 0x654, R4 ;  /* 0x00000654ff04a816 */ /* 0x000fe20000000004 */
[----:B------:R1:W-:Y:S06]  /*33e0*/  BAR.ARV R9, 0x100 ;  /* 0x000400090000751d */ /* 0x0003ec0000002000 */
[----:B------:R-:W3:Y:S01]  /*33f0*/  MUFU.EX2 R15, R15 ;  /* 0x0000000f000f7308 */ /* 0x000ee20000000800 */
[C---:B0-----:R-:W-:Y:S01]  /*3400*/  FADD.FTZ R45, R13.reuse, R10 ;  /* 0x0000000a0d2d7221 */ /* 0x041fe20000010000 */
[----:B------:R-:W-:Y:S01]  /*3410*/  FADD.FTZ R44, R64, R49 ;  /* 0x00000031402c7221 */ /* 0x000fe20000010000 */
[----:B------:R0:W-:Y:S01]  /*3420*/  @!P2 SYNCS.ARRIVE.TRANS64.RED.A1T0 RZ, [R4+URZ], RZ ;  /* 0x000000ff04ffa9a7 */ /* 0x0001e2000810043f */
[----:B------:R-:W-:-:S02]  /*3430*/  F2FP.BF16.F32.PACK_AB R156, R13, R12 ;  /* 0x0000000c0d9c723e */ /* 0x000fc400000010ff */
[----:B------:R-:W-:Y:S01]  /*3440*/  FADD.FTZ R49, R163, R44 ;  /* 0x0000002ca3317221 */ /* 0x000fe20000010000 */
[----:B--2---:R-:W-:Y:S01]  /*3450*/  FADD.FTZ R10, R14, R45 ;  /* 0x0000002d0e0a7221 */ /* 0x004fe20000010000 */
[----:B------:R-:W0:Y:S01]  /*3460*/  MUFU.EX2 R20, R20 ;  /* 0x0000001400147308 */ /* 0x000e220000000800 */
[C---:B------:R-:W-:Y:S01]  /*3470*/  F2FP.BF16.F32.PACK_AB R163, R66.reuse, R163 ;  /* 0x000000a342a3723e */ /* 0x040fe200000010ff */
[----:B------:R-:W-:-:S06]  /*3480*/  FADD.FTZ R49, R66, R49 ;  /* 0x0000003142317221 */ /* 0x000fcc0000010000 */
[----:B------:R-:W2:Y:S01]  /*3490*/  MUFU.EX2 R21, R21 ;  /* 0x0000001500157308 */ /* 0x000ea20000000800 */
[C---:B---3--:R-:W-:Y:S01]  /*34a0*/  FADD.FTZ R45, R15.reuse, R10 ;  /* 0x0000000a0f2d7221 */ /* 0x048fe20000010000 */
[----:B------:R-:W-:Y:S01]  /*34b0*/  FADD.FTZ R10, R40, R49 ;  /* 0x00000031280a7221 */ /* 0x000fe20000010000 */
[----:B------:R-:W-:-:S03]  /*34c0*/  F2FP.BF16.F32.PACK_AB R158, R15, R14 ;  /* 0x0000000e0f9e723e */ /* 0x000fc600000010ff */
[----:B------:R-:W-:Y:S02]  /*34d0*/  FADD.FTZ R49, R41, R10 ;  /* 0x0000000a29317221 */ /* 0x000fe40000010000 */
[----:B------:R-:W3:Y:S01]  /*34e0*/  MUFU.EX2 R24, R24 ;  /* 0x0000001800187308 */ /* 0x000ee20000000800 */
[----:B0-----:R-:W-:Y:S01]  /*34f0*/  FADD.FTZ R4, R20, R45 ;  /* 0x0000002d14047221 */ /* 0x001fe20000010000 */
[----:B------:R-:W-:-:S04]  /*3500*/  FADD.FTZ R10, R42, R49 ;  /* 0x000000312a0a7221 */ /* 0x000fc80000010000 */
[----:B------:R-:W-:Y:S02]  /*3510*/  FADD.FTZ R49, R43, R10 ;  /* 0x0000000a2b317221 */ /* 0x000fe40000010000 */
[----:B------:R-:W0:Y:S01]  /*3520*/  MUFU.EX2 R25, R25 ;  /* 0x0000001900197308 */ /* 0x000e220000000800 */
[C---:B--2---:R-:W-:Y:S01]  /*3530*/  FADD.FTZ R45, R21.reuse, R4 ;  /* 0x00000004152d7221 */ /* 0x044fe20000010000 */
[----:B------:R-:W-:Y:S01]  /*3540*/  FADD.FTZ R10, R46, R49 ;  /* 0x000000312e0a7221 */ /* 0x000fe20000010000 */
[----:B------:R-:W-:-:S05]  /*3550*/  F2FP.BF16.F32.PACK_AB R160, R21, R20 ;  /* 0x0000001415a0723e */ /* 0x000fca00000010ff */
[----:B------:R-:W2:Y:S01]  /*3560*/  MUFU.EX2 R26, R26 ;  /* 0x0000001a001a7308 */ /* 0x000ea20000000800 */
[----:B---3--:R-:W-:-:S07]  /*3570*/  FADD.FTZ R4, R24, R45 ;  /* 0x0000002d18047221 */ /* 0x008fce0000010000 */
[----:B------:R-:W3:Y:S01]  /*3580*/  MUFU.EX2 R27, R27 ;  /* 0x0000001b001b7308 */ /* 0x000ee20000000800 */
[C---:B0-----:R-:W-:Y:S01]  /*3590*/  FADD.FTZ R45, R25.reuse, R4 ;  /* 0x00000004192d7221 */ /* 0x041fe20000010000 */
[----:B------:R-:W-:-:S06]  /*35a0*/  F2FP.BF16.F32.PACK_AB R162, R25, R24 ;  /* 0x0000001819a2723e */ /* 0x000fcc00000010ff */
[----:B------:R-:W0:Y:S01]  /*35b0*/  MUFU.EX2 R47, R47 ;  /* 0x0000002f002f7308 */ /* 0x000e220000000800 */
[----:B--2---:R-:W-:-:S07]  /*35c0*/  FADD.FTZ R4, R26, R45 ;  /* 0x0000002d1a047221 */ /* 0x004fce0000010000 */
[----:B------:R-:W2:Y:S01]  /*35d0*/  MUFU.EX2 R28, R28 ;  /* 0x0000001c001c7308 */ /* 0x000ea20000000800 */
[C---:B---3--:R-:W-:Y:S01]  /*35e0*/  FADD.FTZ R45, R27.reuse, R4 ;  /* 0x000000041b2d7221 */ /* 0x048fe20000010000 */
[----:B------:R-:W-:-:S06]  /*35f0*/  F2FP.BF16.F32.PACK_AB R164, R27, R26 ;  /* 0x0000001a1ba4723e */ /* 0x000fcc00000010ff */
[----:B------:R-:W3:Y:S01]  /*3600*/  MUFU.EX2 R50, R50 ;  /* 0x0000003200327308 */ /* 0x000ee20000000800 */
[C---:B0-----:R-:W-:Y:S01]  /*3610*/  FADD.FTZ R49, R47.reuse, R10 ;  /* 0x0000000a2f317221 */ /* 0x041fe20000010000 */
[----:B------:R-:W-:-:S06]  /*3620*/  F2FP.BF16.F32.PACK_AB R169, R47, R46 ;  /* 0x0000002e2fa9723e */ /* 0x000fcc00000010ff */
[----:B------:R-:W0:Y:S01]  /*3630*/  MUFU.EX2 R29, R29 ;  /* 0x0000001d001d7308 */ /* 0x000e220000000800 */
[----:B--2---:R-:W-:-:S07]  /*3640*/  FADD.FTZ R4, R28, R45 ;  /* 0x0000002d1c047221 */ /* 0x004fce0000010000 */
[----:B------:R-:W2:Y:S01]  /*3650*/  MUFU.EX2 R51, R51 ;  /* 0x0000003300337308 */ /* 0x000ea20000000800 */
[----:B---3--:R-:W-:-:S07]  /*3660*/  FADD.FTZ R10, R50, R49 ;  /* 0x00000031320a7221 */ /* 0x008fce0000010000 */
[----:B------:R-:W3:Y:S01]  /*3670*/  MUFU.EX2 R30, R30 ;  /* 0x0000001e001e7308 */ /* 0x000ee20000000800 */
[C---:B0-----:R-:W-:Y:S01]  /*3680*/  FADD.FTZ R45, R29.reuse, R4 ;  /* 0x000000041d2d7221 */ /* 0x041fe20000010000 */
[----:B------:R-:W-:-:S06]  /*3690*/  F2FP.BF16.F32.PACK_AB R166, R29, R28 ;  /* 0x0000001c1da6723e */ /* 0x000fcc00000010ff */
[----:B------:R-:W0:Y:S01]  /*36a0*/  MUFU.EX2 R54, R54 ;  /* 0x0000003600367308 */ /* 0x000e220000000800 */
[C---:B--2---:R-:W-:Y:S01]  /*36b0*/  FADD.FTZ R49, R51.reuse, R10 ;  /* 0x0000000a33317221 */ /* 0x044fe20000010000 */
[----:B------:R-:W-:-:S06]  /*36c0*/  F2FP.BF16.F32.PACK_AB R171, R51, R50 ;  /* 0x0000003233ab723e */ /* 0x000fcc00000010ff */
[----:B------:R-:W2:Y:S01]  /*36d0*/  MUFU.EX2 R31, R31 ;  /* 0x0000001f001f7308 */ /* 0x000ea20000000800 */
[----:B---3--:R-:W-:-:S07]  /*36e0*/  FADD.FTZ R4, R30, R45 ;  /* 0x0000002d1e047221 */ /* 0x008fce0000010000 */
[----:B------:R-:W3:Y:S01]  /*36f0*/  MUFU.EX2 R55, R55 ;  /* 0x0000003700377308 */ /* 0x000ee20000000800 */
[----:B0-----:R-:W-:-:S07]  /*3700*/  FADD.FTZ R10, R54, R49 ;  /* 0x00000031360a7221 */ /* 0x001fce0000010000 */
[----:B------:R-:W0:Y:S01]  /*3710*/  MUFU.EX2 R32, R32 ;  /* 0x0000002000207308 */ /* 0x000e220000000800 */
[C---:B--2---:R-:W-:Y:S01]  /*3720*/  FADD.FTZ R41, R31.reuse, R4 ;  /* 0x000000041f297221 */ /* 0x044fe20000010000 */
[----:B------:R-:W-:-:S06]  /*3730*/  F2FP.BF16.F32.PACK_AB R168, R31, R30 ;  /* 0x0000001e1fa8723e */ /* 0x000fcc00000010ff */
[----:B------:R-:W2:Y:S01]  /*3740*/  MUFU.EX2 R58, R58 ;  /* 0x0000003a003a7308 */ /* 0x000ea20000000800 */
[C---:B---3--:R-:W-:Y:S01]  /*3750*/  FADD.FTZ R43, R55.reuse, R10 ;  /* 0x0000000a372b7221 */ /* 0x048fe20000010000 */
[----:B------:R-:W-:-:S06]  /*3760*/  F2FP.BF16.F32.PACK_AB R173, R55, R54 ;  /* 0x0000003637ad723e */ /* 0x000fcc00000010ff */
[----:B------:R-:W3:Y:S01]  /*3770*/  MUFU.EX2 R33, R33 ;  /* 0x0000002100217308 */ /* 0x000ee20000000800 */
[----:B0-----:R-:W-:-:S07]  /*3780*/  FADD.FTZ R4, R32, R41 ;  /* 0x0000002920047221 */ /* 0x001fce0000010000 */
        /* <DEDUP_REMOVED lines=11> */
[C---:B---3--:R-:W-:Y:S01]  /*3840*/  FADD.FTZ R5, R35.reuse, R10 ;  /* 0x0000000a23057221 */ /* 0x048fe20000010000 */
[----:B------:R-:W-:-:S03]  /*3850*/  F2FP.BF16.F32.PACK_AB R172, R35, R34 ;  /* 0x0000002223ac723e */ /* 0x000fc600000010ff */
[----:B0-----:R-:W-:-:S04]  /*3860*/  FADD.FTZ R10, R36, R5 ;  /* 0x00000005240a7221 */ /* 0x001fc80000010000 */
[C---:B--2---:R-:W-:Y:S01]  /*3870*/  FADD.FTZ R5, R37.reuse, R10 ;  /* 0x0000000a25057221 */ /* 0x044fe20000010000 */
[----:B------:R-:W-:Y:S01]  /*3880*/  F2FP.BF16.F32.PACK_AB R174, R37, R36 ;  /* 0x0000002425ae723e */ /* 0x000fe200000010ff */
[----:B-1----:R-:W-:Y:S06]  /*3890*/  @!P0 BRA `(.L_x_13401) ;  /* 0x0000000000048947 */ /* 0x002fec0003800000 */
[----:B------:R-:W-:Y:S01]  /*38a0*/  BPT.TRAP 0x1 ;  /* 0x000000040000795c */ /* 0x000fe20000300000 */
.L_x_13401:
[----:B------:R0:W1:Y:S01]  /*38b0*/  SYNCS.PHASECHK.TRANS64.TRYWAIT P3, [R6+URZ+0x22850], R11 ;  /* 0x0228500b060075a7 */ /* 0x000062000806017f */
[----:B------:R-:W-:Y:S05]  /*38c0*/  @!P0 BRA `(.L_x_13402) ;  /* 0x0000000000048947 */ /* 0x000fea0003800000 */
[----:B------:R-:W-:Y:S01]  /*38d0*/  BPT.TRAP 0x1 ;  /* 0x000000040000795c */ /* 0x000fe20000300000 */
.L_x_13402:
[----:B-1----:R-:W-:Y:S05]  /*38e0*/  @P3 BRA `(.L_x_13403) ;  /* 0x0000000000083947 */ /* 0x002fea0003800000 */
[----:B------:R-:W1:Y:S02]  /*38f0*/  SYNCS.PHASECHK.TRANS64.TRYWAIT P3, [R6+URZ+0x22850], R11 ;  /* 0x0228500b060075a7 */ /* 0x000e64000806017f */
[----:B-1----:R-:W-:Y:S05]  /*3900*/  @!P3 BRA `(.L_x_13404) ;  /* 0x000000cc0078b947 */ /* 0x002fea0003800000 */
.L_x_13403:
[----:B------:R-:W-:Y:S01]  /*3910*/  R2UR UR6, R7 ;  /* 0x00000000070672ca */ /* 0x000fe200000e0000 */
[----:B------:R2:W-:Y:S01]  /*3920*/  BAR.SYNC.DEFER_BLOCKING R8, 0x100 ;  /* 0x000400080000751d */ /* 0x0005e20000010000 */
[----:B------:R-:W-:Y:S01]  /*3930*/  UIMAD UR14, UR43, UR14, -UR15 ;  /* 0x0000000e2b0e72a4 */ /* 0x000fe2000f8e0a0f */
[----:B01----:R-:W-:Y:S01]  /*3940*/  @!P2 VIADD R6, R6, 0x22860 ;  /* 0x000228600606a836 */ /* 0x003fe20000000000 */
[----:B------:R-:W-:-:S03]  /*3950*/  UIADD3 UR23, UR41, -0x2, URZ ;  /* 0xfffffffe29177890 */ /* 0x000fc6000fffe03f */
[----:B------:R-:W-:Y:S01]  /*3960*/  UMOV UR7, 0x40000040 ;  /* 0x4000004000077882 */ /* 0x000fe20000000000 */
[----:B------:R-:W-:Y:S01]  /*3970*/  @UP0 ULDC UR18, c[0x0][0x450] ;  /* 0x0001140000120ab9 */ /* 0x000fe20000000800 */
[----:B------:R-:W-:-:S04]  /*3980*/  @!P2 PRMT R6, RZ, 0x654, R6 ;  /* 0x00000654ff06a816 */ /* 0x000fc80000000006 */
        /* <DEDUP_REMOVED lines=43> */
[----:B------:R-:W-:-:S04]  /*3c40*/  UIMAD.WIDE UR6, UR6, 0x2aaaaaab, URZ ;  /* 0x2aaaaaab060678a5 */ /* 0x000fc8000f8e023f */
[----:B------:R-:W-:-:S04]  /*3c50*/  USHF.R.U32.HI UR6, URZ, 0x1f, UR7 ;  /* 0x0000001f3f067899 */ /* 0x000fc80008011607 */
[----:B------:R-:W-:-:S04]  /*3c60*/  ULEA.HI.SX32 UR6, UR7, UR6, 0x1c ;  /* 0x0000000607067291 */ /* 0x000fc8000f8fe23f */
[----:B------:R-:W-:-:S04]  /*3c70*/  UISETP.LT.AND UP1, UPT, URZ, UR6, UPT ;  /* 0x000000063f00728c */ /* 0x000fc8000bf21270 */
[----:B------:R-:W-:-:S04]  /*3c80*/  USEL UR22, URZ, UR6, !UP1 ;  /* 0x000000063f167287 */ /* 0x000fc8000c800000 */
[----:B------:R-:W-:-:S06]  /*3c90*/  UISETP.GE.AND UP1, UPT, UR23, UR22, UPT ;  /* 0x000000161700728c */ /* 0x000fcc000bf26270 */
[----:B------:R-:W-:Y:S01]  /*3ca0*/  PLOP3.LUT P3, PT, PT, PT, UP1, 0x80, 0x0 ;  /* 0x000000000000781c */ /* 0x000fe20003f6f018 */
[----:B------:R-:W-:Y:S02]  /*3cb0*/  WARPGROUP.DEPBAR.LE gsb0, 0x0 ;  /* 0x00008000000079c5 */ /* 0x000fe40000010000 */
[----:B------:R2:W-:Y:S10]  /*3cc0*/  @!P2 SYNCS.ARRIVE.TRANS64.RED.A1T0 RZ, [R6+URZ], RZ ;  /* 0x000000ff06ffa9a7 */ /* 0x0005f4000810043f */
[----:B--2---:R-:W-:Y:S05]  /*3cd0*/  @!P3 BRA `(.L_x_13405) ;  /* 0x0000002800acb947 */ /* 0x004fea0003800000 */
[----:B------:R-:W-:Y:S01]  /*3ce0*/  IMAD.MOV.U32 R7, RZ, RZ, R0 ;  /* 0x000000ffff077224 */ /* 0x000fe200078e0000 */
[----:B------:R-:W-:Y:S01]  /*3cf0*/  ULDC UR25, c[0x0][0x288] ;  /* 0x0000a20000197ab9 */ /* 0x000fe20000000800 */
[----:B------:R-:W-:Y:S01]  /*3d00*/  IMAD.MOV.U32 R8, RZ, RZ, R3 ;  /* 0x000000ffff087224 */ /* 0x000fe200078e0003 */
[----:B------:R-:W-:Y:S01]  /*3d10*/  ULDC UR26, c[0x0][0x9d8] ;  /* 0x00027600001a7ab9 */ /* 0x000fe20000000800 */
[----:B------:R-:W-:-:S05]  /*3d20*/  ULDC UR24, c[0x0][0x988] ;  /* 0x0002620000187ab9 */ /* 0x000fca0000000800 */
.L_x_13414:
[----:B------:R-:W-:-:S04]  /*3d30*/  UIADD3 UR36, UR36, 0x1, URZ ;  /* 0x0000000124247890 */ /* 0x000fc8000fffe03f */
[----:B------:R-:W-:-:S04]  /*3d40*/  UISETP.NE.AND UP1, UPT, UR36, 0x2, UPT ;  /* 0x000000022400788c */ /* 0x000fc8000bf25270 */
[----:B------:R-:W-:Y:S02]  /*3d50*/  USEL UR6, URZ, 0x1, UP1 ;  /* 0x000000013f067887 */ /* 0x000fe40008800000 */
[----:B------:R-:W-:Y:S02]  /*3d60*/  USEL UR36, UR36, URZ, UP1 ;  /* 0x0000003f24247287 */ /* 0x000fe40008800000 */
[----:B------:R-:W-:Y:S01]  /*3d70*/  ULOP3.LUT UR37, UR37, UR6, URZ, 0x3c, !UPT ;  /* 0x0000000625257292 */ /* 0x000fe2000f8e3c3f */
[----:B0-----:R-:W-:Y:S11]  /*3d80*/  @!P0 BRA `(.L_x_13406) ;  /* 0x0000000000048947 */ /* 0x001ff60003800000 */
[----:B------:R-:W-:Y:S01]  /*3d90*/  BPT.TRAP 0x1 ;  /* 0x000000040000795c */ /* 0x000fe20000300000 */
.L_x_13406:
        /* <DEDUP_REMOVED lines=9> */
.L_x_13407:
[----:B-1----:R-:W-:Y:S05]  /*3e30*/  @P3 BRA `(.L_x_13408) ;  /* 0x0000000000083947 */ /* 0x002fea0003800000 */
[----:B------:R-:W1:Y:S02]  /*3e40*/  SYNCS.PHASECHK.TRANS64.TRYWAIT P3, [UR27+0x22830], R6 ;  /* 0x02283006ff0075a7 */ /* 0x000e64000806015b */
[----:B-1----:R-:W-:Y:S05]  /*3e50*/  @!P3 BRA `(.L_x_13409) ;  /* 0x000000c80038b947 */ /* 0x002fea0003800000 */
.L_x_13408:
[----:B------:R-:W-:Y:S01]  /*3e60*/  UIMAD UR6, UR36, 0x300, UR20 ;  /* 0x00000300240678a4 */ /* 0x000fe2000f8e0214 */
[----:B------:R-:W-:Y:S01]  /*3e70*/  WARPGROUP.ARRIVE ;  /* 0x00000000000079c5 */ /* 0x000fe20000000000 */
[----:B------:R-:W-:Y:S01]  /*3e80*/  UMOV UR7, 0x40000040 ;  /* 0x4000004000077882 */ /* 0x000fe20000000000 */
[----:B------:R-:W-:Y:S01]  /*3e90*/  UMOV UR11, 0x40000040 ;  /* 0x40000040000b7882 */ /* 0x000fe20000000000 */
[----:B------:R-:W-:Y:S01]  /*3ea0*/  UIADD3 UR10, UR6, 0x2, URZ ;  /* 0x00000002060a7890 */ /* 0x000fe2000fffe03f */
[----:B------:R-:W-:Y:S01]  /*3eb0*/  VIADD R0, R16, UR44 ;  /* 0x0000002c10007c36 */ /* 0x000fe20008000000 */
[----:B------:R-:W-:Y:S01]  /*3ec0*/  UIADD3 UR14, UR6, 0x4, URZ ;  /* 0x00000004060e7890 */ /* 0x000fe2000fffe03f */
[----:B------:R-:W2:Y:S01]  /*3ed0*/  S2R R216, SR_TID.X ;  /* 0x0000000000d87919 */ /* 0x000ea20000002100 */
[----:B------:R-:W-:Y:S01]  /*3ee0*/  UMOV UR15, 0x40000040 ;  /* 0x40000040000f7882 */ /* 0x000fe20000000000 */
[----:B------:R-:W-:Y:S01]  /*3ef0*/  HGMMA.64x96x16.F32.BF16 R152, gdesc[UR4], RZ, !UPT, gsb0 ;  /* 0x01600000049879f0 */ /* 0x000fe2000c0018ff */
[----:B------:R-:W-:Y:S01]  /*3f00*/  UIADD3 UR18, UR6, 0x6, URZ ;  /* 0x0000000606127890 */ /* 0x000fe2000fffe03f */
[----:B------:R-:W-:-:S02]  /*3f10*/  UMOV UR19, 0x40000040 ;  /* 0x4000004000137882 */ /* 0x000fc40000000000 */
[----:B------:R-:W-:Y:S02]  /*3f20*/  @UP0 ULDC UR6, c[0x0][0x44c] ;  /* 0x0001130000060ab9 */ /* 0x000fe40000000800 */
[----:B-1----:R-:W-:Y:S01]  /*3f30*/  @P1 IMAD.HI.U32 R3, R0, UR6, RZ ;  /* 0x0000000600031c27 */ /* 0x002fe2000f8e00ff */
[----:B------:R-:W-:-:S04]  /*3f40*/  @UP0 ULDC UR6, c[0x0][0x450] ;  /* 0x0001140000060ab9 */ /* 0x000fc80000000800 */
[----:B------:R-:W-:Y:S01]  /*3f50*/  @P1 SHF.R.U32.HI R0, RZ, UR6, R3 ;  /* 0x00000006ff001c19 */ /* 0x000fe20008011603 */
[----:B------:R-:W-:Y:S01]  /*3f60*/  UMOV UR6, 0x1 ;  /* 0x0000000100067882 */ /* 0x000fe20000000000 */
[----:B------:R-:W1:Y:S01]  /*3f70*/  LDC R3, c[0x0][0x2f0] ;  /* 0x0000bc00ff037b82 */ /* 0x000e620000000800 */
[----:B------:R-:W-:Y:S02]  /*3f80*/  UIMAD UR6, UR23, -0x60, UR6 ;  /* 0xffffffa0170678a4 */ /* 0x000fe4000f8e0206 */
[----:B------:R-:W3:Y:S01]  /*3f90*/  SHFL.IDX PT, R9, R0, 0x1, 0x1c1f ;  /* 0x003c1f0000097f89 */ /* 0x000ee200000e0000 */
        /* <DEDUP_REMOVED lines=14> */
[----:B------:R-:W-:Y:S02]  /*4080*/  IMAD.MOV.U32 R162, RZ, RZ, -0x2 ;  /* 0xfffffffeffa27424 */ /* 0x000fe400078e00ff */
[----:B------:R-:W-:Y:S01]  /*4090*/  FMUL.FTZ R155, R155, UR26 ;  /* 0x0000001a9b9b7c20 */ /* 0x000fe20008410000 */
[----:B------:R-:W-:Y:S01]  /*40a0*/  FMUL.FTZ R158, R158, UR26 ;  /* 0x0000001a9e9e7c20 */ /* 0x000fe20008410000 */
[----:B------:R-:W-:Y:S01]  /*40b0*/  FMUL.FTZ R14, R159, UR26 ;  /* 0x0000001a9f0e7c20 */ /* 0x000fe20008410000 */
[----:B------:R-:W2:Y:S01]  /*40c0*/  MUFU.TANH R154, R154 ;  /* 0x0000009a009a7308 */ /* 0x000ea20000002400 */
[----:B------:R-:W-:-:S02]  /*40d0*/  IMAD R162, R17, R162, UR6 ;  /* 0x0000000611a27e24 */ /* 0x000fc4000f8e02a2 */
[----:B------:R-:W-:Y:S01]  /*40e0*/  FMUL.FTZ R213, R152, UR26 ;  /* 0x0000001a98d57c20 */ /* 0x000fe20008410000 */
[----:B------:R-:W-:Y:S01]  /*40f0*/  FMUL.FTZ R202, R160, UR26 ;  /* 0x0000001aa0ca7c20 */ /* 0x000fe20008410000 */
[----:B------:R-:W-:Y:S01]  /*4100*/  FMUL.FTZ R160, R169, UR26 ;  /* 0x0000001aa9a07c20 */ /* 0x000fe20008410000 */
[----:B-1----:R-:W-:Y:S02]  /*4110*/  IMAD R162, R3, UR43, R162 ;  /* 0x0000002b03a27c24 */ /* 0x002fe4000f8e02a2 */
[----:B------:R-:W-:Y:S01]  /*4120*/  FMUL.FTZ R169, R163, UR26 ;  /* 0x0000001aa3a97c20 */ /* 0x000fe20008410000 */
[----:B------:R-:W-:Y:S01]  /*4130*/  FMUL.FTZ R201, R161, UR26 ;  /* 0x0000001aa1c97c20 */ /* 0x000fe20008410000 */
[----:B------:R1:W4:Y:S01]  /*4140*/  MUFU.TANH R11, R155 ;  /* 0x0000009b000b7308 */ /* 0x0003220000002400 */
[----:B------:R-:W-:Y:S01]  /*4150*/  FMUL.FTZ R161, R165, UR26 ;  /* 0x0000001aa5a17c20 */ /* 0x000fe20008410000 */
[----:B---3--:R-:W-:Y:S01]  /*4160*/  IADD3 R152, R9, -UR25, R162 ;  /* 0x8000001909987c10 */ /* 0x008fe2000fffe0a2 */
[----:B------:R-:W-:Y:S01]  /*4170*/  FMUL.FTZ R165, R166, UR26 ;  /* 0x0000001aa6a57c20 */ /* 0x000fe20008410000 */
[----:B------:R-:W-:Y:S01]  /*4180*/  FMUL.FTZ R163, R167, UR26 ;  /* 0x0000001aa7a37c20 */ /* 0x000fe20008410000 */
[----:B------:R-:W-:Y:S01]  /*4190*/  FMUL.FTZ R3, R179, UR26 ;  /* 0x0000001ab3037c20 */ /* 0x000fe20008410000 */
[----:B------:R-:W-:Y:S01]  /*41a0*/  ISETP.GT.AND P3, PT, R152, RZ, PT ;  /* 0x000000ff9800720c */ /* 0x000fe20003f64270 */
[----:B------:R-:W-:Y:S01]  /*41b0*/  FMUL.FTZ R214, R156, UR26 ;  /* 0x0000001a9cd67c20 */ /* 0x000fe20008410000 */
[----:B------:R3:W5:Y:S01]  /*41c0*/  MUFU.TANH R15, R158 ;  /* 0x0000009e000f7308 */ /* 0x0007620000002400 */
[----:B------:R-:W-:Y:S01]  /*41d0*/  ISETP.GT.AND P4, PT, R152, 0x1, PT ;  /* 0x000000019800780c */ /* 0x000fe20003f84270 */
[----:B------:R-:W-:Y:S01]  /*41e0*/  FMUL.FTZ R156, R171, UR26 ;  /* 0x0000001aab9c7c20 */ /* 0x000fe20008410000 */
[----:B--2---:R-:W-:Y:S01]  /*41f0*/  FSEL R159, R154, -INF , P3 ;  /* 0xff8000009a9f7808 */ /* 0x004fe20001800000 */
[----:B------:R-:W-:Y:S01]  /*4200*/  FMUL.FTZ R12, R175, UR26 ;  /* 0x0000001aaf0c7c20 */ /* 0x000fe20008410000 */
[----:B------:R-:W-:Y:S01]  /*4210*/  ISETP.GT.AND P3, PT, R152, 0x8, PT ;  /* 0x000000089800780c */ /* 0x000fe20003f64270 */
[----:B-1----:R-:W-:Y:S01]  /*4220*/  FMUL.FTZ R155, R174, UR26 ;  /* 0x0000001aae9b7c20 */ /* 0x002fe20008410000 */
[----:B------:R-:W-:Y:S01]  /*4230*/  FMNMX.FTZ R20, R159, R7, !PT ;  /* 0x000000079f147209 */ /* 0x000fe20007810000 */
[----:B------:R-:W1:Y:S01]  /*4240*/  MUFU.TANH R14, R14 ;  /* 0x0000000e000e7308 */ /* 0x000e620000002400 */
[----:B----4-:R-:W-:Y:S01]  /*4250*/  FSEL R167, R11, -INF , P4 ;  /* 0xff8000000ba77808 */ /* 0x010fe20002000000 */
[----:B---3--:R-:W-:Y:S01]  /*4260*/  FMUL.FTZ R158, R170, UR26 ;  /* 0x0000001aaa9e7c20 */ /* 0x008fe20008410000 */
[----:B------:R-:W-:Y:S01]  /*4270*/  ISETP.GT.AND P4, PT, R152, 0x9, PT ;  /* 0x000000099800780c */ /* 0x000fe20003f84270 */
[----:B------:R-:W-:Y:S01]  /*4280*/  FMUL.FTZ R10, R178, UR26 ;  /* 0x0000001ab20a7c20 */ /* 0x000fe20008410000 */
[----:B------:R-:W-:Y:S01]  /*4290*/  FMNMX.FTZ R20, R167, R20, !PT ;  /* 0x00000014a7147209 */ /* 0x000fe20007810000 */
[----:B------:R-:W-:Y:S01]  /*42a0*/  FMUL.FTZ R9, R182, UR26 ;  /* 0x0000001ab6097c20 */ /* 0x000fe20008410000 */
[----:B------:R-:W-:Y:S01]  /*42b0*/  FMUL.FTZ R11, R183, UR26 ;  /* 0x0000001ab70b7c20 */ /* 0x000fe20008410000 */
[----:B------:R-:W2:Y:S01]  /*42c0*/  MUFU.TANH R13, R13 ;  /* 0x0000000d000d7308 */ /* 0x000ea20000002400 */
[----:B-----5:R-:W-:Y:S01]  /*42d0*/  FSEL R179, R15, -INF , P3 ;  /* 0xff8000000fb37808 */ /* 0x020fe20001800000 */
[----:B------:R-:W-:Y:S01]  /*42e0*/  FMUL.FTZ R186, R186, UR26 ;  /* 0x0000001ababa7c20 */ /* 0x000fe20008410000 */
[----:B------:R-:W-:Y:S01]  /*42f0*/  ISETP.GT.AND P3, PT, R152, 0x10, PT ;  /* 0x000000109800780c */ /* 0x000fe20003f64270 */
        /* <DEDUP_REMOVED lines=37> */
[----:B--2---:R-:W-:-:S02]  /*4550*/  FSEL R163, R163, -INF , P4 ;  /* 0xff800000a3a37808 */ /* 0x004fc40002000000 */
        /* <DEDUP_REMOVED lines=35> */
[----:B--2---:R-:W-:Y:S01]  /*4790*/  FSEL R14, R186, -INF , P3 ;  /* 0xff800000ba0e7808 */ /* 0x004fe20001800000 */
[----:B------:R-:W-:Y:S01]  /*47a0*/  FMUL.FTZ R186, R196, UR26 ;  /* 0x0000001ac4ba7c20 */ /* 0x000fe20008410000 */
[----:B------:R-:W-:Y:S02]  /*47b0*/  ISETP.GT.AND P3, PT, R152, 0x48, PT ;  /* 0x000000489800780c */ /* 0x000fe40003f64270 */
[----:B------:R-:W-:-:S03]  /*47c0*/  FMNMX.FTZ R20, R14, R15, !PT ;  /* 0x0000000f0e147209 */ /* 0x000fc60007810000 */
[----:B------:R-:W2:Y:S01]  /*47d0*/  MUFU.TANH R191, R191 ;  /* 0x000000bf00bf7308 */ /* 0x000ea20000002400 */
[----:B---3--:R-:W-:Y:S01]  /*47e0*/  FSEL R13, R187, -INF , P4 ;  /* 0xff800000bb0d7808 */ /* 0x008fe20002000000 */
[----:B------:R-:W-:Y:S01]  /*47f0*/  FMUL.FTZ R187, R197, UR26 ;  /* 0x0000001ac5bb7c20 */ /* 0x000fe20008410000 */
        /* <DEDUP_REMOVED lines=9> */
[----:B------:R-:W2:Y:S01]  /*4890*/  SHFL.IDX PT, R191, R0, RZ, 0x1c1f ;  /* 0x001c1fff00bf7589 */ /* 0x000ea200000e0000 */
[----:B------:R-:W-:-:S03]  /*48a0*/  FMNMX.FTZ R166, R20, R153, !PT ;  /* 0x0000009914a67209 */ /* 0x000fc60007810000 */
[----:B------:R-:W4:Y:S01]  /*48b0*/  MUFU.TANH R198, R198 ;  /* 0x000000c600c67308 */ /* 0x000f220000002400 */
        /* <DEDUP_REMOVED lines=8> */
[----:B----4-:R-:W-:Y:S02]  /*4940*/  FSEL R152, R198, -INF , P3 ;  /* 0xff800000c6987808 */ /* 0x010fe40001800000 */
[----:B--2---:R-:W-:Y:S02]  /*4950*/  IADD3 R184, R191, -UR25, R162 ;  /* 0x80000019bfb87c10 */ /* 0x004fe4000fffe0a2 */
[----:B------:R-:W-:Y:S01]  /*4960*/  FMNMX.FTZ R166, R152, R173, !PT ;  /* 0x000000ad98a67209 */ /* 0x000fe20007810000 */
[----:B------:R-:W-:Y:S02]  /*4970*/  FMUL.FTZ R173, R176, UR26 ;  /* 0x0000001ab0ad7c20 */ /* 0x000fe40008410000 */
[----:B------:R-:W2:Y:S01]  /*4980*/  MUFU.TANH R215, R215 ;  /* 0x000000d700d77308 */ /* 0x000ea20000002400 */
[----:B---3--:R-:W-:Y:S01]  /*4990*/  FSEL R153, R199, -INF , P4 ;  /* 0xff800000c7997808 */ /* 0x008fe20002000000 */
[----:B------:R-:W-:Y:S01]  /*49a0*/  FMUL.FTZ R176, R180, UR26 ;  /* 0x0000001ab4b07c20 */ /* 0x000fe20008410000 */
[----:B------:R-:W-:Y:S01]  /*49b0*/  ISETP.GT.AND P3, PT, R184, RZ, PT ;  /* 0x000000ffb800720c */ /* 0x000fe20003f64270 */
[----:B------:R-:W-:Y:S01]  /*49c0*/  FMUL.FTZ R180, R188, UR26 ;  /* 0x0000001abcb47c20 */ /* 0x000fe20008410000 */
[----:B------:R-:W-:Y:S01]  /*49d0*/  FMNMX.FTZ R166, R153, R166, !PT ;  /* 0x000000a699a67209 */ /* 0x000fe20007810000 */
[----:B------:R-:W-:Y:S01]  /*49e0*/  IMAD.U32 R199, RZ, RZ, UR27 ;  /* 0x0000001bffc77e24 */ /* 0x000fe2000f8e00ff */
[C---:B------:R-:W-:Y:S01]  /*49f0*/  ISETP.GT.AND P6, PT, R184.reuse, 0x1, PT ;  /* 0x00000001b800780c */ /* 0x040fe20003fc4270 */
[----:B------:R-:W3:Y:S01]  /*4a00*/  MUFU.TANH R214, R214 ;  /* 0x000000d600d67308 */ /* 0x000ee20000002400 */
[----:B-1----:R-:W-:Y:S01]  /*4a10*/  FSEL R213, R213, -INF , P3 ;  /* 0xff800000d5d57808 */ /* 0x002fe20001800000 */
[----:B------:R-:W1:Y:S01]  /*4a20*/  SHFL.BFLY PT, R183, R166, 0x2, 0x1f ;  /* 0x0c401f00a6b77f89 */ /* 0x000e6200000e0000 */
[----:B------:R-:W-:-:S02]  /*4a30*/  ISETP.GT.AND P5, PT, R184, 0x8, PT ;  /* 0x00000008b800780c */ /* 0x000fc40003fa4270 */
[----:B------:R-:W-:Y:S02]  /*4a40*/  FMNMX.FTZ R162, R213, R8, !PT ;  /* 0x00000008d5a27209 */ /* 0x000fe40007810000 */
[C---:B------:R-:W-:Y:S01]  /*4a50*/  ISETP.GT.AND P4, PT, R184.reuse, 0x9, PT ;  /* 0x00000009b800780c */ /* 0x040fe20003f84270 */
[----:B------:R-:W4:Y:S01]  /*4a60*/  MUFU.TANH R203, R203 ;  /* 0x000000cb00cb7308 */ /* 0x000f220000002400 */
[----:B--2---:R-:W-:Y:S02]  /*4a70*/  FSEL R215, R215, -INF , P6 ;  /* 0xff800000d7d77808 */ /* 0x004fe40003000000 */
[----:B------:R-:W-:-:S05]  /*4a80*/  ISETP.GT.AND P3, PT, R184, 0x10, PT ;  /* 0x00000010b800780c */ /* 0x000fca0003f64270 */
[----:B------:R-:W2:Y:S01]  /*4a90*/  MUFU.TANH R202, R202 ;  /* 0x000000ca00ca7308 */ /* 0x000ea20000002400 */
[----:B---3--:R-:W-:-:S07]  /*4aa0*/  FSEL R214, R214, -INF , P5 ;  /* 0xff800000d6d67808 */ /* 0x008fce0002800000 */
[----:B------:R-:W3:Y:S01]  /*4ab0*/  MUFU.TANH R201, R201 ;  /* 0x000000c900c97308 */ /* 0x000ee20000002400 */
[----:B----4-:R-:W-:Y:S02]  /*4ac0*/  FSEL R203, R203, -INF , P4 ;  /* 0xff800000cbcb7808 */ /* 0x010fe40002000000 */
[----:B-1----:R-:W-:Y:S01]  /*4ad0*/  FMNMX.FTZ R168, R166, R183, !PT ;  /* 0x000000b7a6a87209 */ /* 0x002fe20007810000 */
[----:B------:R-:W-:Y:S01]  /*4ae0*/  FMUL.FTZ R183, R189, UR26 ;  /* 0x0000001abdb77c20 */ /* 0x000fe20008410000 */
[----:B------:R-:W-:Y:S02]  /*4af0*/  FMNMX.FTZ R189, R215, R162, !PT ;  /* 0x000000a2d7bd7209 */ /* 0x000fe40007810000 */
[----:B------:R-:W-:Y:S01]  /*4b00*/  ISETP.GT.AND P4, PT, R184, 0x11, PT ;  /* 0x00000011b800780c */ /* 0x000fe20003f84270 */
[----:B------:R-:W1:Y:S01]  /*4b10*/  SHFL.BFLY PT, R195, R168, 0x1, 0x1f ;  /* 0x0c201f00a8c37f89 */ /* 0x000e6200000e0000 */
[----:B------:R-:W4:Y:S01]  /*4b20*/  MUFU.TANH R164, R164 ;  /* 0x000000a400a47308 */ /* 0x000f220000002400 */
[----:B------:R-:W-:-:S02]  /*4b30*/  FMNMX.FTZ R162, R214, R189, !PT ;  /* 0x000000bdd6a27209 */ /* 0x000fc40007810000 */
[----:B--2---:R-:W-:Y:S02]  /*4b40*/  FSEL R202, R202, -INF , P3 ;  /* 0xff800000caca7808 */ /* 0x004fe40001800000 */
[----:B------:R-:W-:Y:S02]  /*4b50*/  FMNMX.FTZ R189, R203, R162, !PT ;  /* 0x000000a2cbbd7209 */ /* 0x000fe40007810000 */
[----:B------:R-:W-:Y:S01]  /*4b60*/  ISETP.GT.AND P3, PT, R184, 0x18, PT ;  /* 0x00000018b800780c */ /* 0x000fe20003f64270 */
[----:B------:R-:W2:Y:S01]  /*4b70*/  MUFU.TANH R161, R161 ;  /* 0x000000a100a17308 */ /* 0x000ea20000002400 */
[----:B---3--:R-:W-:Y:S02]  /*4b80*/  FSEL R201, R201, -INF , P4 ;  /* 0xff800000c9c97808 */ /* 0x008fe40002000000 */
[----:B------:R-:W-:Y:S02]  /*4b90*/  FMNMX.FTZ R162, R202, R189, !PT ;  /* 0x000000bdcaa27209 */ /* 0x000fe40007810000 */
[----:B------:R-:W-:-:S03]  /*4ba0*/  ISETP.GT.AND P4, PT, R184, 0x19, PT ;  /* 0x00000019b800780c */ /* 0x000fc60003f84270 */
[----:B------:R-:W3:Y:S01]  /*4bb0*/  MUFU.TANH R157, R157 ;  /* 0x0000009d009d7308 */ /* 0x000ee20000002400 */
[----:B----4-:R-:W-:Y:S02]  /*4bc0*/  FSEL R164, R164, -INF , P3 ;  /* 0xff800000a4a47808 */ /* 0x010fe40001800000 */
[----:B------:R-:W-:Y:S02]  /*4bd0*/  ISETP.GT.AND P3, PT, R184, 0x20, PT ;  /* 0x00000020b800780c */ /* 0x000fe40003f64270 */
[----:B-1----:R-:W-:-:S03]  /*4be0*/  FMNMX.FTZ R0, R168, R195, !PT ;  /* 0x000000c3a8007209 */ /* 0x002fc60007810000 */
[----:B------:R-:W1:Y:S01]  /*4bf0*/  MUFU.TANH R160, R160 ;  /* 0x000000a000a07308 */ /* 0x000e620000002400 */
[----:B--2---:R-:W-:Y:S02]  /*4c00*/  FSEL R161, R161, -INF , P4 ;  /* 0xff800000a1a17808 */ /* 0x004fe40002000000 */
[C---:B------:R-:W-:Y:S01]  /*4c10*/  FSETP.NEU.FTZ.AND P6, PT, R0.reuse, -INF , PT ;  /* 0xff8000000000780b */ /* 0x040fe20003fdd000 */
[----:B------:R-:W-:Y:S01]  /*4c20*/  FMUL.FTZ R166, R0, UR10 ;  /* 0x0000000a00a67c20 */ /* 0x000fe20008410000 */
[----:B------:R-:W-:-:S03]  /*4c30*/  ISETP.GT.AND P4, PT, R184, 0x21, PT ;  /* 0x00000021b800780c */ /* 0x000fc60003f84270 */
[----:B------:R-:W2:Y:S01]  /*4c40*/  MUFU.TANH R170, R170 ;  /* 0x000000aa00aa7308 */ /* 0x000ea20000002400 */
[----:B------:R-:W-:-:S05]  /*4c50*/  FSEL R166, R166, RZ, P6 ;  /* 0x000000ffa6a67208 */ /* 0x000fca0003000000 */
[--C-:B------:R-:W-:Y:S01]  /*4c60*/  FFMA.FTZ R189, R167, UR10, -R166.reuse ;  /* 0x0000000aa7bd7c23 */ /* 0x100fe200080108a6 */
[----:B------:R-:W-:Y:S01]  /*4c70*/  FMNMX.FTZ R167, R201, R162, !PT ;  /* 0x000000a2c9a77209 */ /* 0x000fe20007810000 */
[----:B------:R-:W4:Y:S01]  /*4c80*/  MUFU.TANH R172, R172 ;  /* 0x000000ac00ac7308 */ /* 0x000f220000002400 */
[--C-:B------:R-:W-:Y:S01]  /*4c90*/  FFMA.FTZ R159, R159, UR10, -R166.reuse ;  /* 0x0000000a9f9f7c23 */ /* 0x100fe200080108a6 */
[--C-:B------:R-:W-:Y:S01]  /*4ca0*/  FFMA.FTZ R169, R169, UR10, -R166.reuse ;  /* 0x0000000aa9a97c23 */ /* 0x100fe200080108a6 */
[----:B------:R-:W-:Y:S01]  /*4cb0*/  FMNMX.FTZ R168, R164, R167, !PT ;  /* 0x000000a7a4a87209 */ /* 0x000fe20007810000 */
[--C-:B------:R-:W-:Y:S01]  /*4cc0*/  FFMA.FTZ R165, R165, UR10, -R166.reuse ;  /* 0x0000000aa5a57c23 */ /* 0x100fe200080108a6 */
[----:B---3--:R-:W-:Y:S01]  /*4cd0*/  FSEL R167, R157, -INF , P3 ;  /* 0xff8000009da77808 */ /* 0x008fe20001800000 */
[--C-:B------:R-:W-:Y:S01]  /*4ce0*/  FFMA.FTZ R157, R179, UR10, -R166.reuse ;  /* 0x0000000ab39d7c23 */ /* 0x100fe200080108a6 */
[----:B------:R-:W-:Y:S01]  /*4cf0*/  FMNMX.FTZ R188, R161, R168, !PT ;  /* 0x000000a8a1bc7209 */ /* 0x000fe20007810000 */
[----:B------:R-:W3:Y:S01]  /*4d00*/  MUFU.TANH R173, R173 ;  /* 0x000000ad00ad7308 */ /* 0x000ee20000002400 */
[----:B------:R-:W-:Y:S01]  /*4d10*/  ISETP.GT.AND P3, PT, R184, 0x28, PT ;  /* 0x00000028b800780c */ /* 0x000fe20003f64270 */
[--C-:B------:R-:W-:Y:S01]  /*4d20*/  FFMA.FTZ R158, R158, UR10, -R166.reuse ;  /* 0x0000000a9e9e7c23 */ /* 0x100fe200080108a6 */
[----:B-1----:R-:W-:Y:S01]  /*4d30*/  FSEL R168, R160, -INF , P4 ;  /* 0xff800000a0a87808 */ /* 0x002fe20002000000 */
[--C-:B------:R-:W-:Y:S01]  /*4d40*/  FFMA.FTZ R160, R171, UR10, -R166.reuse ;  /* 0x0000000aaba07c23 */ /* 0x100fe200080108a6 */
[----:B------:R-:W-:Y:S01]  /*4d50*/  FMNMX.FTZ R179, R167, R188, !PT ;  /* 0x000000bca7b37209 */ /* 0x000fe20007810000 */
[--C-:B------:R-:W-:Y:S01]  /*4d60*/  FFMA.FTZ R10, R10, UR10, -R166.reuse ;  /* 0x0000000a0a0a7c23 */ /* 0x100fe200080108a6 */
[----:B------:R-:W-:Y:S01]  /*4d70*/  ISETP.GT.AND P4, PT, R184, 0x29, PT ;  /* 0x00000029b800780c */ /* 0x000fe20003f84270 */
[----:B------:R-:W1:Y:S01]  /*4d80*/  MUFU.TANH R174, R174 ;  /* 0x000000ae00ae7308 */ /* 0x000e620000002400 */
[----:B--2---:R-:W-:Y:S01]  /*4d90*/  FSEL R170, R170, -INF , P3 ;  /* 0xff800000aaaa7808 */ /* 0x004fe20001800000 */
[--C-:B------:R-:W-:Y:S01]  /*4da0*/  FFMA.FTZ R11, R11, UR10, -R166.reuse ;  /* 0x0000000a0b0b7c23 */ /* 0x100fe200080108a6 */
[----:B------:R-:W-:Y:S01]  /*4db0*/  FMNMX.FTZ R179, R168, R179, !PT ;  /* 0x000000b3a8b37209 */ /* 0x000fe20007810000 */
[--C-:B------:R-:W-:Y:S01]  /*4dc0*/  FFMA.FTZ R14, R14, UR10, -R166.reuse ;  /* 0x0000000a0e0e7c23 */ /* 0x100fe200080108a6 */
[----:B----4-:R-:W-:Y:S01]  /*4dd0*/  FSEL R171, R172, -INF , P4 ;  /* 0xff800000acab7808 */ /* 0x010fe20002000000 */
[--C-:B------:R-:W-:Y:S01]  /*4de0*/  FFMA.FTZ R13, R13, UR10, -R166.reuse ;  /* 0x0000000a0d0d7c23 */ /* 0x100fe200080108a6 */
[----:B------:R-:W-:Y:S01]  /*4df0*/  ISETP.GT.AND P3, PT, R184, 0x30, PT ;  /* 0x00000030b800780c */ /* 0x000fe20003f64270 */
[----:B------:R-:W2:Y:S01]  /*4e00*/  MUFU.TANH R176, R176 ;  /* 0x000000b000b07308 */ /* 0x000ea20000002400 */
[----:B------:R-:W-:Y:S01]  /*4e10*/  FMNMX.FTZ R172, R170, R179, !PT ;  /* 0x000000b3aaac7209 */ /* 0x000fe20007810000 */
[--C-:B------:R-:W-:Y:S01]  /*4e20*/  FFMA.FTZ R15, R15, UR10, -R166.reuse ;  /* 0x0000000a0f0f7c23 */ /* 0x100fe200080108a6 */
[----:B------:R-:W-:Y:S01]  /*4e30*/  ISETP.GT.AND P4, PT, R184, 0x31, PT ;  /* 0x00000031b800780c */ /* 0x000fe20003f84270 */
        /* <DEDUP_REMOVED lines=8> */
[----:B------:R-:W-:Y:S01]  /*4ec0*/  FFMA.FTZ R152, R152, UR10, -R166 ;  /* 0x0000000a98987c23 */ /* 0x000fe200080108a6 */
[----:B------:R-:W-:-:S02]  /*4ed0*/  FMNMX.FTZ R179, R173, R188, !PT ;  /* 0x000000bcadb37209 */ /* 0x000fc40007810000 */
[----:B------:R-:W-:Y:S01]  /*4ee0*/  ISETP.GT.AND P4, PT, R184, 0x39, PT ;  /* 0x00000039b800780c */ /* 0x000fe20003f84270 */
[----:B------:R-:W1:Y:S01]  /*4ef0*/  MUFU.TANH R178, R178 ;  /* 0x000000b200b27308 */ /* 0x000e620000002400 */
[----:B------:R-:W-:-:S07]  /*4f00*/  FMNMX.FTZ R188, R174, R179, !PT ;  /* 0x000000b3aebc7209 */ /* 0x000fce0007810000 */
[----:B------:R-:W4:Y:S08]  /*4f10*/  MUFU.TANH R181, R181 ;  /* 0x000000b500b57308 */ /* 0x000f300000002400 */
[----:B------:R5:W-:Y:S08]  /*4f20*/  MUFU.EX2 R162, R189 ;  /* 0x000000bd00a27308 */ /* 0x000bf00000000800 */
[----:B------:R-:W0:Y:S01]  /*4f30*/  MUFU.TANH R180, R180 ;  /* 0x000000b400b47308 */ /* 0x000e220000002400 */
[----:B-----5:R-:W-:Y:S01]  /*4f40*/  FFMA.FTZ R189, R175, UR10, -R166 ;  /* 0x0000000aafbd7c23 */ /* 0x020fe200080108a6 */
[----:B--2---:R-:W-:-:S02]  /*4f50*/  FSEL R175, R176, -INF , P3 ;  /* 0xff800000b0af7808 */ /* 0x004fc40001800000 */
[----:B------:R-:W-:Y:S02]  /*4f60*/  ISETP.GT.AND P3, PT, R184, 0x40, PT ;  /* 0x00000040b800780c */ /* 0x000fe40003f64270 */
[----:B---3--:R-:W-:Y:S02]  /*4f70*/  FSEL R176, R177, -INF , P4 ;  /* 0xff800000b1b07808 */ /* 0x008fe40002000000 */
[----:B------:R-:W-:Y:S01]  /*4f80*/  MUFU.TANH R183, R183 ;  /* 0x000000b700b77308 */ /* 0x000fe20000002400 */
[----:B------:R-:W-:Y:S02]  /*4f90*/  FMNMX.FTZ R179, R175, R188, !PT ;  /* 0x000000bcafb37209 */ /* 0x000fe40007810000 */
[----:B-1----:R-:W-:Y:S02]  /*4fa0*/  FSEL R177, R178, -INF , P3 ;  /* 0xff800000b2b17808 */ /* 0x002fe40001800000 */
[----:B------:R-:W-:Y:S02]  /*4fb0*/  ISETP.GT.AND P4, PT, R184, 0x41, PT ;  /* 0x00000041b800780c */ /* 0x000fe40003f84270 */
[----:B------:R-:W-:Y:S01]  /*4fc0*/  FMNMX.FTZ R178, R176, R179, !PT ;  /* 0x000000b3b0b27209 */ /* 0x000fe20007810000 */
[----:B------:R-:W1:Y:S01]  /*4fd0*/  MUFU.TANH R182, R182 ;  /* 0x000000b600b67308 */ /* 0x000e620000002400 */
[----:B------:R-:W-:-:S02]  /*4fe0*/  ISETP.GT.AND P3, PT, R184, 0x48, PT ;  /* 0x00000048b800780c */ /* 0x000fc40003f64270 */
[----:B----4-:R-:W-:Y:S02]  /*4ff0*/  FSEL R179, R181, -INF , P4 ;  /* 0xff800000b5b37808 */ /* 0x010fe40002000000 */
[----:B------:R-:W-:Y:S02]  /*5000*/  FMNMX.FTZ R178, R177, R178, !PT ;  /* 0x000000b2b1b27209 */ /* 0x000fe40007810000 */
[----:B------:R-:W-:Y:S01]  /*5010*/  ISETP.GT.AND P4, PT, R184, 0x49, PT ;  /* 0x00000049b800780c */ /* 0x000fe20003f84270 */
[----:B------:R-:W2:Y:S01]  /*5020*/  MUFU.TANH R185, R185 ;  /* 0x000000b900b97308 */ /* 0x000ea20000002400 */
[----:B0-----:R-:W-:Y:S02]  /*5030*/  FSEL R180, R180, -INF , P3 ;  /* 0xff800000b4b47808 */ /* 0x001fe40001800000 */
[----:B------:R-:W-:Y:S02]  /*5040*/  FMNMX.FTZ R181, R179, R178, !PT ;  /* 0x000000b2b3b57209 */ /* 0x000fe40007810000 */
[----:B------:R-:W-:-:S02]  /*5050*/  ISETP.GT.AND P3, PT, R184, 0x50, PT ;  /* 0x00000050b800780c */ /* 0x000fc40003f64270 */
[----:B------:R-:W-:Y:S01]  /*5060*/  FMNMX.FTZ R188, R180, R181, !PT ;  /* 0x000000b5b4bc7209 */ /* 0x000fe20007810000 */
[----:B------:R-:W0:Y:S01]  /*5070*/  MUFU.TANH R186, R186 ;  /* 0x000000ba00ba7308 */ /* 0x000e220000002400 */
[----:B-1----:R-:W-:Y:S02]  /*5080*/  FSEL R181, R182, -INF , P3 ;  /* 0xff800000b6b57808 */ /* 0x002fe40001800000 */
[----:B------:R-:W-:-:S05]  /*5090*/  ISETP.GT.AND P3, PT, R184, 0x58, PT ;  /* 0x00000058b800780c */ /* 0x000fca0003f64270 */
[----:B------:R1:W-:Y:S08]  /*50a0*/  MUFU.EX2 R172, R189 ;  /* 0x000000bd00ac7308 */ /* 0x0003f00000000800 */
[----:B------:R-:W3:Y:S01]  /*50b0*/  MUFU.TANH R187, R187 ;  /* 0x000000bb00bb7308 */ /* 0x000ee20000002400 */
[----:B-1----:R-:W-:Y:S01]  /*50c0*/  FFMA.FTZ R189, R163, UR10, -R166 ;  /* 0x0000000aa3bd7c23 */ /* 0x002fe200080108a6 */
[----:B------:R-:W-:-:S02]  /*50d0*/  FSEL R163, R183, -INF , P4 ;  /* 0xff800000b7a37808 */ /* 0x000fc40002000000 */
[C---:B------:R-:W-:Y:S02]  /*50e0*/  ISETP.GT.AND P4, PT, R184.reuse, 0x51, PT ;  /* 0x00000051b800780c */ /* 0x040fe40003f84270 */
[----:B------:R-:W-:Y:S02]  /*50f0*/  FMNMX.FTZ R188, R163, R188, !PT ;  /* 0x000000bca3bc7209 */ /* 0x000fe40007810000 */
[----:B--2---:R-:W-:Y:S01]  /*5100*/  FSEL R182, R185, -INF , P4 ;  /* 0xff800000b9b67808 */ /* 0x004fe20002000000 */
[----:B------:R1:W-:Y:S01]  /*5110*/  MUFU.EX2 R178, R189 ;  /* 0x000000bd00b27308 */ /* 0x0003e20000000800 */
[----:B------:R-:W-:Y:S02]  /*5120*/  FMNMX.FTZ R183, R181, R188, !PT ;  /* 0x000000bcb5b77209 */ /* 0x000fe40007810000 */
[----:B------:R-:W-:Y:S02]  /*5130*/  ISETP.GT.AND P4, PT, R184, 0x59, PT ;  /* 0x00000059b800780c */ /* 0x000fe40003f84270 */
[----:B0-----:R-:W-:-:S02]  /*5140*/  FSEL R184, R186, -INF , P3 ;  /* 0xff800000bab87808 */ /* 0x001fc40001800000 */
[----:B------:R-:W-:Y:S01]  /*5150*/  FMNMX.FTZ R185, R182, R183, !PT ;  /* 0x000000b7b6b97209 */ /* 0x000fe20007810000 */
[----:B------:R-:W-:Y:S01]  /*5160*/  MUFU.EX2 R159, R159 ;  /* 0x0000009f009f7308 */ /* 0x000fe20000000800 */
[----:B---3--:R-:W-:Y:S01]  /*5170*/  FSEL R186, R187, -INF , P4 ;  /* 0xff800000bbba7808 */ /* 0x008fe20002000000 */
[--C-:B-1----:R-:W-:Y:S01]  /*5180*/  FFMA.FTZ R189, R156, UR10, -R166.reuse ;  /* 0x0000000a9cbd7c23 */ /* 0x102fe200080108a6 */
[----:B------:R-:W-:Y:S01]  /*5190*/  FMNMX.FTZ R185, R184, R185, !PT ;  /* 0x000000b9b8b97209 */ /* 0x000fe20007810000 */
[--C-:B------:R-:W-:Y:S01]  /*51a0*/  FFMA.FTZ R156, R155, UR10, -R166.reuse ;  /* 0x0000000a9b9c7c23 */ /* 0x100fe200080108a6 */
[--C-:B------:R-:W-:Y:S02]  /*51b0*/  FFMA.FTZ R187, R3, UR10, -R166.reuse ;  /* 0x0000000a03bb7c23 */ /* 0x100fe400080108a6 */
[----:B------:R-:W-:Y:S01]  /*51c0*/  FMNMX.FTZ R155, R186, R185, !PT ;  /* 0x000000b9ba9b7209 */ /* 0x000fe20007810000 */
[--C-:B------:R-:W-:Y:S01]  /*51d0*/  FFMA.FTZ R185, R12, UR10, -R166.reuse ;  /* 0x0000000a0cb97c23 */ /* 0x100fe200080108a6 */
[--C-:B------:R-:W-:Y:S01]  /*51e0*/  FFMA.FTZ R12, R9, UR10, -R166.reuse ;  /* 0x0000000a090c7c23 */ /* 0x100fe200080108a6 */
[----:B------:R-:W-:Y:S02]  /*51f0*/  MUFU.EX2 R157, R157 ;  /* 0x0000009d009d7308 */ /* 0x000fe40000000800 */
[----:B------:R-:W0:Y:S06]  /*5200*/  SHFL.BFLY PT, R188, R155, 0x2, 0x1f ;  /* 0x0c401f009bbc7f89 */ /* 0x000e2c00000e0000 */
[----:B------:R1:W-:Y:S08]  /*5210*/  MUFU.EX2 R183, R189 ;  /* 0x000000bd00b77308 */ /* 0x0003f00000000800 */
[----:B------:R-:W-:Y:S01]  /*5220*/  MUFU.EX2 R160, R160 ;  /* 0x000000a000a07308 */ /* 0x000fe20000000800 */
[----:B-1----:R-:W-:-:S07]  /*5230*/  FFMA.FTZ R189, R153, UR10, -R166 ;  /* 0x0000000a99bd7c23 */ /* 0x002fce00080108a6 */
        /* <DEDUP_REMOVED lines=8> */
[----:B------:R-:W-:Y:S02]  /*52c0*/  FSEL R188, R0, RZ, P6 ;  /* 0x000000ff00bc7208 */ /* 0x000fe40003000000 */
[C---:B------:R-:W-:Y:S01]  /*52d0*/  FSETP.NEU.FTZ.AND P3, PT, R3.reuse, -INF , PT ;  /* 0xff8000000300780b */ /* 0x040fe20003f7d000 */
[C---:B------:R-:W-:Y:S02]  /*52e0*/  FMUL.FTZ R196, R3.reuse, UR10 ;  /* 0x0000000a03c47c20 */ /* 0x040fe40008410000 */
[----:B------:R-:W-:Y:S01]  /*52f0*/  FADD.FTZ R188, -R188, R7 ;  /* 0x00000007bcbc7221 */ /* 0x000fe20000010100 */
[----:B------:R-:W-:Y:S01]  /*5300*/  FSEL R9, R3, RZ, P3 ;  /* 0x000000ff03097208 */ /* 0x000fe20001800000 */
[----:B------:R-:W-:Y:S01]  /*5310*/  MUFU.EX2 R10, R10 ;  /* 0x0000000a000a7308 */ /* 0x000fe20000000800 */
[----:B------:R-:W-:Y:S01]  /*5320*/  FSEL R196, R196, RZ, P3 ;  /* 0x000000ffc4c47208 */ /* 0x000fe20001800000 */
[----:B------:R-:W-:-:S02]  /*5330*/  FMUL.FTZ R188, R188, UR10 ;  /* 0x0000000abcbc7c20 */ /* 0x000fc40008410000 */
[----:B------:R-:W-:Y:S02]  /*5340*/  FADD.FTZ R9, -R9, R8 ;  /* 0x0000000809097221 */ /* 0x000fe40000010100 */
[--C-:B------:R-:W-:Y:S01]  /*5350*/  FFMA.FTZ R191, R213, UR10, -R196.reuse ;  /* 0x0000000ad5bf7c23 */ /* 0x100fe200080108c4 */
[--C-:B------:R-:W-:Y:S01]  /*5360*/  FFMA.FTZ R166, R215, UR10, -R196.reuse ;  /* 0x0000000ad7a67c23 */ /* 0x100fe200080108c4 */
[----:B------:R-:W0:Y:S01]  /*5370*/  MUFU.EX2 R188, R188 ;  /* 0x000000bc00bc7308 */ /* 0x000e220000000800 */
[----:B------:R-:W-:Y:S01]  /*5380*/  FMUL.FTZ R8, R9, UR10 ;  /* 0x0000000a09087c20 */ /* 0x000fe20008410000 */
        /* <DEDUP_REMOVED lines=14> */
[----:B------:R-:W1:Y:S01]  /*5470*/  MUFU.EX2 R8, R8 ;  /* 0x0000000800087308 */ /* 0x000e620000000800 */
[----:B0-----:R-:W-:Y:S01]  /*5480*/  FFMA.FTZ R9, R188, R4, R159 ;  /* 0x00000004bc097223 */ /* 0x001fe2000001009f */
[--C-:B------:R-:W-:Y:S01]  /*5490*/  FFMA.FTZ R182, R182, UR10, -R196.reuse ;  /* 0x0000000ab6b67c23 */ /* 0x100fe200080108c4 */
[--C-:B------:R-:W-:Y:S01]  /*54a0*/  FFMA.FTZ R184, R184, UR10, -R196.reuse ;  /* 0x0000000ab8b87c23 */ /* 0x100fe200080108c4 */
[----:B------:R-:W-:Y:S01]  /*54b0*/  FFMA.FTZ R186, R186, UR10, -R196 ;  /* 0x0000000ababa7c23 */ /* 0x000fe200080108c4 */
        /* <DEDUP_REMOVED lines=36> */
[----:B----4-:R-:W-:Y:S01]  /*5700*/  FADD.FTZ R153, R160, R9 ;  /* 0x00000009a0997221 */ /* 0x010fe20000010000 */
[----:B-1----:R-:W-:Y:S01]  /*5710*/  FFMA.FTZ R9, R8, R5, R191 ;  /* 0x0000000508097223 */ /* 0x002fe200000100bf */
[----:B------:R-:W-:Y:S01]  /*5720*/  FFMA.FTZ R5, R175, UR10, -R196 ;  /* 0x0000000aaf057c23 */ /* 0x000fe200080108c4 */
[-C--:B------:R-:W-:Y:S01]  /*5730*/  FMUL.FTZ R83, R83, R188.reuse ;  /* 0x000000bc53537220 */ /* 0x080fe20000410000 */
[----:B------:R-:W-:Y:S01]  /*5740*/  FADD.FTZ R4, R172, R153 ;  /* 0x00000099ac047221 */ /* 0x000fe20000010000 */
[----:B0-----:R-:W-:Y:S01]  /*5750*/  FADD.FTZ R153, R166, R9 ;  /* 0x00000009a6997221 */ /* 0x001fe20000010000 */
[----:B------:R-:W-:Y:S01]  /*5760*/  IADD3 R9, -R216, 0xb, RZ ;  /* 0x0000000bd8097810 */ /* 0x000fe20007ffe1ff */
[----:B------:R-:W0:Y:S01]  /*5770*/  MUFU.EX2 R195, R195 ;  /* 0x000000c300c37308 */ /* 0x000e220000000800 */
[----:B------:R-:W-:Y:S01]  /*5780*/  FADD.FTZ R174, R169, R4 ;  /* 0x00000004a9ae7221 */ /* 0x000fe20000010000 */
[----:B--2---:R-:W-:Y:S01]  /*5790*/  FADD.FTZ R4, R190, R153 ;  /* 0x00000099be047221 */ /* 0x004fe20000010000 */
[-C--:B------:R-:W-:Y:S01]  /*57a0*/  FMUL.FTZ R86, R86, R188.reuse ;  /* 0x000000bc56567220 */ /* 0x080fe20000410000 */
[-C--:B------:R-:W-:Y:S01]  /*57b0*/  FMUL.FTZ R87, R87, R188.reuse ;  /* 0x000000bc57577220 */ /* 0x080fe20000410000 */
[----:B------:R-:W-:Y:S01]  /*57c0*/  FADD.FTZ R155, R165, R174 ;  /* 0x000000aea59b7221 */ /* 0x000fe20000010000 */
[----:B---3--:R-:W-:Y:S01]  /*57d0*/  FADD.FTZ R153, R193, R4 ;  /* 0x00000004c1997221 */ /* 0x008fe20000010000 */
[----:B------:R-:W-:Y:S01]  /*57e0*/  @!P2 VIADD R4, R199, 0x22840 ;  /* 0x00022840c704a836 */ /* 0x000fe20000000000 */
[----:B------:R-:W1:Y:S01]  /*57f0*/  MUFU.EX2 R164, R164 ;  /* 0x000000a400a47308 */ /* 0x000e620000000800 */
[----:B------:R-:W-:Y:S01]  /*5800*/  FADD.FTZ R155, R178, R155 ;  /* 0x0000009bb29b7221 */ /* 0x000fe20000010000 */
[----:B-----5:R-:W-:Y:S01]  /*5810*/  FADD.FTZ R198, R192, R153 ;  /* 0x00000099c0c67221 */ /* 0x020fe20000010000 */
[----:B------:R-:W-:Y:S01]  /*5820*/  FFMA.FTZ R174, R176, UR10, -R196 ;  /* 0x0000000ab0ae7c23 */ /* 0x000fe200080108c4 */
[----:B------:R-:W-:Y:S01]  /*5830*/  @!P2 PRMT R4, RZ, 0x654, R4 ;  /* 0x00000654ff04a816 */ /* 0x000fe20000000004 */
[----:B------:R-:W-:Y:S01]  /*5840*/  FADD.FTZ R202, R158, R155 ;  /* 0x0000009b9eca7221 */ /* 0x000fe20000010000 */
[----:B------:R2:W-:Y:S06]  /*5850*/  BAR.ARV R9, 0x100 ;  /* 0x000400090000751d */ /* 0x0005ec0000002000 */
[----:B------:R-:W3:Y:S01]  /*5860*/  MUFU.EX2 R197, R197 ;  /* 0x000000c500c57308 */ /* 0x000ee20000000800 */
[----:B0-----:R-:W-:Y:S01]  /*5870*/  FADD.FTZ R153, R195, R198 ;  /* 0x000000c6c3997221 */ /* 0x001fe20000010000 */
[----:B------:R-:W-:Y:S01]  /*5880*/  FADD.FTZ R155, R183, R202 ;  /* 0x000000cab79b7221 */ /* 0x000fe20000010000 */
[----:B------:R0:W-:Y:S01]  /*5890*/  @!P2 SYNCS.ARRIVE.TRANS64.RED.A1T0 RZ, [R4+URZ], RZ ;  /* 0x000000ff04ffa9a7 */ /* 0x0001e2000810043f */
[--C-:B------:R-:W-:Y:S01]  /*58a0*/  FFMA.FTZ R176, R177, UR10, -R196.reuse ;  /* 0x0000000ab1b07c23 */ /* 0x100fe200080108c4 */
[----:B-1----:R-:W-:Y:S01]  /*58b0*/  FADD.FTZ R198, R164, R153 ;  /* 0x00000099a4c67221 */ /* 0x002fe20000010000 */
[----:B------:R-:W-:Y:S01]  /*58c0*/  FADD.FTZ R202, R156, R155 ;  /* 0x0000009b9cca7221 */ /* 0x000fe20000010000 */
[--C-:B------:R-:W-:Y:S01]  /*58d0*/  FFMA.FTZ R177, R179, UR10, -R196.reuse ;  /* 0x0000000ab3b17c23 */ /* 0x100fe200080108c4 */
[----:B------:R-:W0:Y:S01]  /*58e0*/  MUFU.EX2 R194, R194 ;  /* 0x000000c200c27308 */ /* 0x000e220000000800 */
[----:B------:R-:W-:Y:S01]  /*58f0*/  FFMA.FTZ R179, R180, UR10, -R196 ;  /* 0x0000000ab4b37c23 */ /* 0x000fe200080108c4 */
[----:B------:R-:W-:Y:S01]  /*5900*/  FADD.FTZ R155, R185, R202 ;  /* 0x000000cab99b7221 */ /* 0x000fe20000010000 */
[----:B------:R-:W-:Y:S01]  /*5910*/  FFMA.FTZ R180, R163, UR10, -R196 ;  /* 0x0000000aa3b47c23 */ /* 0x000fe200080108c4 */
[-C--:B------:R-:W-:Y:S01]  /*5920*/  FMUL.FTZ R90, R90, R188.reuse ;  /* 0x000000bc5a5a7220 */ /* 0x080fe20000410000 */
[-C--:B------:R-:W-:Y:S01]  /*5930*/  FMUL.FTZ R91, R91, R188.reuse ;  /* 0x000000bc5b5b7220 */ /* 0x080fe20000410000 */
[-C--:B------:R-:W-:Y:S01]  /*5940*/  FMUL.FTZ R94, R94, R188.reuse ;  /* 0x000000bc5e5e7220 */ /* 0x080fe20000410000 */
[-C--:B------:R-:W-:Y:S01]  /*5950*/  FMUL.FTZ R95, R95, R188.reuse ;  /* 0x000000bc5f5f7220 */ /* 0x080fe20000410000 */
[----:B------:R-:W1:Y:S01]  /*5960*/  MUFU.EX2 R187, R187 ;  /* 0x000000bb00bb7308 */ /* 0x000e620000000800 */
[----:B---3--:R-:W-:Y:S01]  /*5970*/  FADD.FTZ R153, R197, R198 ;  /* 0x000000c6c5997221 */ /* 0x008fe20000010000 */
[----:B------:R-:W-:Y:S01]  /*5980*/  FADD.FTZ R198, R10, R155 ;  /* 0x0000009b0ac67221 */ /* 0x000fe20000010000 */
        /* <DEDUP_REMOVED lines=40> */
[----:B------:R-:W-:Y:S01]  /*5c10*/  FMUL.FTZ R151, R151, R188 ;  /* 0x000000bc97977220 */ /* 0x000fe20000410000 */
        /* <DEDUP_REMOVED lines=14> */
[----:B------:R-:W-:Y:S01]  /*5d00*/  F2FP.BF16.F32.PACK_AB R155, R160, R157 ;  /* 0x0000009da09b723e */ /* 0x000fe200000010ff */
[----:B------:R-:W-:Y:S01]  /*5d10*/  FMUL.FTZ R44, R44, R8 ;  /* 0x000000082c2c7220 */ /* 0x000fe20000410000 */
[----:B------:R-:W-:Y:S01]  /*5d20*/  F2FP.BF16.F32.PACK_AB R157, R169, R172 ;  /* 0x000000aca99d723e */ /* 0x000fe200000010ff */
[----:B------:R-:W-:Y:S01]  /*5d30*/  FMUL.FTZ R45, R45, R8 ;  /* 0x000000082d2d7220 */ /* 0x000fe20000410000 */
[----:B------:R-:W-:Y:S01]  /*5d40*/  F2FP.BF16.F32.PACK_AB R160, R7, R194 ;  /* 0x000000c207a0723e */ /* 0x000fe200000010ff */
[----:B------:R-:W-:Y:S01]  /*5d50*/  FMUL.FTZ R48, R48, R8 ;  /* 0x0000000830307220 */ /* 0x000fe20000410000 */
[----:B------:R-:W0:Y:S01]  /*5d60*/  MUFU.EX2 R13, R13 ;  /* 0x0000000d000d7308 */ /* 0x000e220000000800 */
[----:B-1----:R-:W-:Y:S01]  /*5d70*/  FADD.FTZ R162, R14, R161 ;  /* 0x000000a10ea27221 */ /* 0x002fe20000010000 */
[----:B------:R-:W-:Y:S01]  /*5d80*/  F2FP.BF16.F32.PACK_AB R161, R183, R158 ;  /* 0x0000009eb7a1723e */ /* 0x000fe200000010ff */
        /* <DEDUP_REMOVED lines=36> */
[----:B------:R-:W-:Y:S01]  /*5fd0*/  FMUL.FTZ R104, R104, R8 ;  /* 0x0000000868687220 */ /* 0x000fe20000410000 */
[----:B------:R-:W3:Y:S01]  /*5fe0*/  MUFU.EX2 R176, R176 ;  /* 0x000000b000b07308 */ /* 0x000ee20000000800 */
[----:B0-----:R-:W-:Y:S01]  /*5ff0*/  FADD.FTZ R167, R174, R163 ;  /* 0x000000a3aea77221 */ /* 0x001fe20000010000 */
[----:B------:R-:W-:Y:S01]  /*6000*/  F2FP.BF16.F32.PACK_AB R163, R185, R156 ;  /* 0x0000009cb9a3723e */ /* 0x000fe200000010ff */
[----:B------:R-:W-:Y:S01]  /*6010*/  FMUL.FTZ R105, R105, R8 ;  /* 0x0000000869697220 */ /* 0x000fe20000410000 */
[----:B------:R-:W-:Y:S01]  /*6020*/  F2FP.BF16.F32.PACK_AB R156, R195, R192 ;  /* 0x000000c0c39c723e */ /* 0x000fe200000010ff */
[-C--:B------:R-:W-:Y:S01]  /*6030*/  FMUL.FTZ R108, R108, R8.reuse ;  /* 0x000000086c6c7220 */ /* 0x080fe20000410000 */
[-C--:B------:R-:W-:Y:S01]  /*6040*/  FMUL.FTZ R109, R109, R8.reuse ;  /* 0x000000086d6d7220 */ /* 0x080fe20000410000 */
[----:B------:R-:W-:Y:S01]  /*6050*/  FMUL.FTZ R112, R112, R8 ;  /* 0x0000000870707220 */ /* 0x000fe20000410000 */
[----:B------:R-:W0:Y:S01]  /*6060*/  MUFU.EX2 R21, R21 ;  /* 0x0000001500157308 */ /* 0x000e220000000800 */
[C---:B-1----:R-:W-:Y:S01]  /*6070*/  FADD.FTZ R158, R20.reuse, R165 ;  /* 0x000000a5149e7221 */ /* 0x042fe20000010000 */
[----:B------:R-:W-:Y:S01]  /*6080*/  F2FP.BF16.F32.PACK_AB R165, R187, R10 ;  /* 0x0000000abba5723e */ /* 0x000fe200000010ff */
[-C--:B------:R-:W-:Y:S01]  /*6090*/  FMUL.FTZ R113, R113, R8.reuse ;  /* 0x0000000871717220 */ /* 0x080fe20000410000 */
[----:B------:R-:W-:Y:S01]  /*60a0*/  F2FP.BF16.F32.PACK_AB R171, R20, R15 ;  /* 0x0000000f14ab723e */ /* 0x000fe200000010ff */
        /* <DEDUP_REMOVED lines=28> */
[C---:B---3--:R-:W-:Y:S01]  /*6270*/  FADD.FTZ R11, R154.reuse, R169 ;  /* 0x000000a99a0b7221 */ /* 0x048fe20000010000 */
[----:B------:R-:W-:Y:S01]  /*6280*/  F2FP.BF16.F32.PACK_AB R169, R13, R14 ;  /* 0x0000000e0da9723e */ /* 0x000fe200000010ff */
[----:B------:R-:W-:Y:S01]  /*6290*/  FMUL.FTZ R149, R149, R8 ;  /* 0x0000000895957220 */ /* 0x000fe20000410000 */
[----:B------:R-:W-:-:S02]  /*62a0*/  F2FP.BF16.F32.PACK_AB R173, R154, R21 ;  /* 0x000000159aad723e */ /* 0x000fc400000010ff */
[----:B------:R-:W-:Y:S02]  /*62b0*/  F2FP.BF16.F32.PACK_AB R154, R193, R190 ;  /* 0x000000bec19a723e */ /* 0x000fe400000010ff */
        /* <DEDUP_REMOVED lines=13> */
[----:B---3--:R-:W-:Y:S01]  /*6390*/  FADD.FTZ R10, R184, R13 ;  /* 0x0000000db80a7221 */ /* 0x008fe20000010000 */
[C---:B0-----:R-:W-:Y:S01]  /*63a0*/  F2FP.BF16.F32.PACK_AB R175, R189.reuse, R152 ;  /* 0x00000098bdaf723e */ /* 0x041fe200000010ff */
[----:B------:R-:W-:Y:S01]  /*63b0*/  FADD.FTZ R4, R189, R4 ;  /* 0x00000004bd047221 */ /* 0x000fe20000010000 */
[----:B------:R-:W-:Y:S02]  /*63c0*/  F2FP.BF16.F32.PACK_AB R152, R166, R191 ;  /* 0x000000bfa698723e */ /* 0x000fe400000010ff */
[----:B------:R-:W-:Y:S01]  /*63d0*/  F2FP.BF16.F32.PACK_AB R166, R174, R5 ;  /* 0x00000005aea6723e */ /* 0x000fe200000010ff */
[C---:B-1----:R-:W-:Y:S01]  /*63e0*/  FADD.FTZ R5, R11.reuse, R10 ;  /* 0x0000000a0b057221 */ /* 0x042fe20000010000 */
[----:B------:R-:W-:Y:S01]  /*63f0*/  F2FP.BF16.F32.PACK_AB R174, R11, R184 ;  /* 0x000000b80bae723e */ /* 0x000fe200000010ff */
[----:B--2---:R-:W-:Y:S06]  /*6400*/  @!P0 BRA `(.L_x_13410) ;  /* 0x0000000000048947 */ /* 0x004fec0003800000 */
[----:B------:R-:W-:Y:S01]  /*6410*/  BPT.TRAP 0x1 ;  /* 0x000000040000795c */ /* 0x000fe20000300000 */
.L_x_13410:
[----:B------:R0:W1:Y:S01]  /*6420*/  SYNCS.PHASECHK.TRANS64.TRYWAIT P3, [UR27+0x22850], R6 ;  /* 0x02285006ff0075a7 */ /* 0x000062000806015b */
[----:B------:R-:W-:Y:S05]  /*6430*/  @!P0 BRA `(.L_x_13411) ;  /* 0x0000000000048947 */ /* 0x000fea0003800000 */
[----:B------:R-:W-:Y:S01]  /*6440*/  BPT.TRAP 0x1 ;  /* 0x000000040000795c */ /* 0x000fe20000300000 */
.L_x_13411:
[----:B-1----:R-:W-:Y:S05]  /*6450*/  @P3 BRA `(.L_x_13412) ;  /* 0x0000000000083947 */ /* 0x002fea0003800000 */
[----:B------:R-:W1:Y:S02]  /*6460*/  SYNCS.PHASECHK.TRANS64.TRYWAIT P3, [UR27+0x22850], R6 ;  /* 0x02285006ff0075a7 */ /* 0x000e64000806015b */
[----:B-1----:R-:W-:Y:S05]  /*6470*/  @!P3 BRA `(.L_x_13413) ;  /* 0x000000a000c8b947 */ /* 0x002fea0003800000 */
.L_x_13412:
[----:B------:R-:W2:Y:S01]  /*6480*/  S2R R7, SR_TID.X ;  /* 0x0000000000077919 */ /* 0x000ea20000002100 */
[----:B------:R-:W-:Y:S01]  /*6490*/  UIMAD UR11, UR36, 0xc00, UR21 ;  /* 0x00000c00240b78a4 */ /* 0x000fe2000f8e0215 */
[----:B-1----:R-:W-:Y:S01]  /*64a0*/  @!P2 VIADD R199, R199, 0x22860 ;  /* 0x00022860c7c7a836 */ /* 0x002fe20000000000 */
[----:B------:R-:W-:Y:S01]  /*64b0*/  UMOV UR7, 0x40000040 ;  /* 0x4000004000077882 */ /* 0x000fe20000000000 */
[----:B------:R-:W-:Y:S01]  /*64c0*/  UISETP.GT.AND UP1, UPT, UR23, UR22, UPT ;  /* 0x000000161700728c */ /* 0x000fe2000bf24270 */
[----:B------:R-:W-:Y:S01]  /*64d0*/  IMAD.MOV.U32 R8, RZ, RZ, R3 ;  /* 0x000000ffff087224 */ /* 0x000fe200078e0003 */
[----:B------:R-:W-:Y:S01]  /*64e0*/  UIADD3 UR23, UR23, -0x1, URZ ;  /* 0xffffffff17177890 */ /* 0x000fe2000fffe03f */
[----:B------:R-:W-:Y:S01]  /*64f0*/  @!P2 PRMT R199, RZ, 0x654, R199 ;  /* 0x00000654ffc7a816 */ /* 0x000fe200000000c7 */
[----:B------:R-:W-:Y:S02]  /*6500*/  UMOV UR6, UR11 ;  /* 0x0000000b00067c82 */ /* 0x000fe40008000000 */
[----:B------:R-:W-:-:S02]  /*6510*/  PLOP3.LUT P3, PT, PT, PT, UP1, 0x80, 0x0 ;  /* 0x000000000000781c */ /* 0x000fc40003f6f018 */
        /* <DEDUP_REMOVED lines=39> */
.L_x_13405:
[----:B------:R-:W-:-:S13]  /*6790*/  ISETP.LE.AND P1, PT, RZ, UR23, PT ;  /* 0x00000017ff007c0c */ /* 0x000fda000bf23270 */
[----:B------:R-:W-:Y:S05]  /*67a0*/  @!P1 BRA `(.L_x_13415) ;  /* 0x0000002000d09947 */ /* 0x000fea0003800000 */
[----:B------:R-:W-:Y:S01]  /*67b0*/  IMAD.MOV.U32 R7, RZ, RZ, R0 ;  /* 0x000000ffff077224 */ /* 0x000fe200078e0000 */
[----:B------:R-:W-:Y:S01]  /*67c0*/  ULDC UR25, c[0x0][0x9d8] ;  /* 0x0002760000197ab9 */ /* 0x000fe20000000800 */
[----:B------:R-:W-:Y:S01]  /*67d0*/  IMAD.MOV.U32 R8, RZ, RZ, R3 ;  /* 0x000000ffff087224 */ /* 0x000fe200078e0003 */
[----:B------:R-:W-:-:S06]  /*67e0*/  ULDC UR22, c[0x0][0x988] ;  /* 0x0002620000167ab9 */ /* 0x000fcc0000000800 */
.L_x_13424:
[----:B------:R-:W-:-:S04]  /*67f0*/  UIADD3 UR36, UR36, 0x1, URZ ;  /* 0x0000000124247890 */ /* 0x000fc8000fffe03f */
[----:B------:R-:W-:-:S04]  /*6800*/  UISETP.NE.AND UP0, UPT, UR36, 0x2, UPT ;  /* 0x000000022400788c */ /* 0x000fc8000bf05270 */
[----:B------:R-:W-:Y:S02]  /*6810*/  USEL UR6, URZ, 0x1, UP0 ;  /* 0x000000013f067887 */ /* 0x000fe40008000000 */
[----:B------:R-:W-:Y:S02]  /*6820*/  USEL UR36, UR36, URZ, UP0 ;  /* 0x0000003f24247287 */ /* 0x000fe40008000000 */
[----:B------:R-:W-:Y:S01]  /*6830*/  ULOP3.LUT UR37, UR37, UR6, URZ, 0x3c, !UPT ;  /* 0x0000000625257292 */ /* 0x000fe2000f8e3c3f */
[----:B-1----:R-:W-:Y:S11]  /*6840*/  @!P0 BRA `(.L_x_13416) ;  /* 0x0000000000048947 */ /* 0x002ff60003800000 */
[----:B------:R-:W-:Y:S01]  /*6850*/  BPT.TRAP 0x1 ;  /* 0x000000040000795c */ /* 0x000fe20000300000 */
.L_x_13416:
[----:B------:R-:W1:Y:S01]  /*6860*/  S2UR UR7, SR_CgaCtaId ;  /* 0x00000000000779c3 */ /* 0x000e620000008800 */
[----:B------:R-:W-:Y:S01]  /*6870*/  UMOV UR6, 0x400 ;  /* 0x0000040000067882 */ /* 0x000fe20000000000 */
[----:B0-----:R-:W-:-:S05]  /*6880*/  IMAD.U32 R6, RZ, RZ, UR37 ;  /* 0x00000025ff067e24 */ /* 0x001fca000f8e00ff */
[----:B------:R-:W-:Y:S01]  /*6890*/  SHF.L.U32 R6, R6, 0x1f, RZ ;  /* 0x0000001f06067819 */ /* 0x000fe200000006ff */
[----:B-1----:R-:W-:-:S04]  /*68a0*/  ULEA UR6, UR7, UR6, 0x18 ;  /* 0x0000000607067291 */ /* 0x002fc8000f8ec03f */
[----:B------:R-:W-:-:S09]  /*68b0*/  ULEA UR24, UR36, UR6, 0x3 ;  /* 0x0000000624187291 */ /* 0x000fd2000f8e183f */
[----:B------:R0:W1:Y:S01]  /*68c0*/  SYNCS.PHASECHK.TRANS64.TRYWAIT P1, [UR24+0x22830], R6 ;  /* 0x02283006ff0075a7 */ /* 0x0000620008020158 */
[----:B------:R-:W-:Y:S05]  /*68d0*/  @!P0 BRA `(.L_x_13417) ;  /* 0x0000000000048947 */ /* 0x000fea0003800000 */
[----:B------:R-:W-:Y:S01]  /*68e0*/  BPT.TRAP 0x1 ;  /* 0x000000040000795c */ /* 0x000fe20000300000 */
.L_x_13417:
[----:B-1----:R-:W-:Y:S05]  /*68f0*/  @P1 BRA `(.L_x_13418) ;  /* 0x0000000000081947 */ /* 0x002fea0003800000 */
[----:B------:R-:W1:Y:S02]  /*6900*/  SYNCS.PHASECHK.TRANS64.TRYWAIT P1, [UR24+0x22830], R6 ;  /* 0x02283006ff0075a7 */ /* 0x000e640008020158 */
[----:B-1----:R-:W-:Y:S05]  /*6910*/  @!P1 BRA `(.L_x_13419) ;  /* 0x0000009c00b49947 */ /* 0x002fea0003800000 */
.L_x_13418:
        /* <DEDUP_REMOVED lines=121> */
[----:B------:R-:W4:Y:S08]  /*70b0*/  MUFU.TANH R14, R14 ;  /* 0x0000000e000e7308 */ /* 0x000f300000002400 */
[----:B------:R-:W5:Y:S08]  /*70c0*/  MUFU.TANH R15, R15 ;  /* 0x0000000f000f7308 */ /* 0x000f700000002400 */
[----:B------:R-:W0:Y:S01]  /*70d0*/  MUFU.TANH R21, R21 ;  /* 0x0000001500157308 */ /* 0x000e220000002400 */
[----:B---3--:R-:W-:Y:S01]  /*70e0*/  FMNMX.FTZ R192, R3, R184, !PT ;  /* 0x000000b803c07209 */ /* 0x008fe20007810000 */
[----:B------:R-:W-:Y:S01]  /*70f0*/  FMUL.FTZ R184, R190, UR25 ;  /* 0x00000019beb87c20 */ /* 0x000fe20008410000 */
[----:B-1----:R-:W-:-:S05]  /*7100*/  FMNMX.FTZ R190, R10, R7, !PT ;  /* 0x000000070abe7209 */ /* 0x002fca0007810000 */
[----:B------:R-:W1:Y:S01]  /*7110*/  MUFU.TANH R153, R153 ;  /* 0x0000009900997308 */ /* 0x000e620000002400 */
[----:B------:R-:W3:Y:S07]  /*7120*/  SHFL.BFLY PT, R3, R192, 0x1, 0x1f ;  /* 0x0c201f00c0037f89 */ /* 0x000eee00000e0000 */
[----:B------:R-:W1:Y:S08]  /*7130*/  MUFU.TANH R155, R155 ;  /* 0x0000009b009b7308 */ /* 0x000e700000002400 */
[----:B------:R-:W1:Y:S08]  /*7140*/  MUFU.TANH R157, R157 ;  /* 0x0000009d009d7308 */ /* 0x000e700000002400 */
[----:B------:R-:W1:Y:S01]  /*7150*/  MUFU.TANH R159, R159 ;  /* 0x0000009f009f7308 */ /* 0x000e620000002400 */
[----:B---3--:R-:W-:-:S05]  /*7160*/  FMNMX.FTZ R3, R192, R3, !PT ;  /* 0x00000003c0037209 */ /* 0x008fca0007810000 */
[C---:B------:R-:W-:Y:S02]  /*7170*/  FMUL.FTZ R201, R3.reuse, UR10 ;  /* 0x0000000a03c97c20 */ /* 0x040fe40008410000 */
[----:B------:R-:W3:Y:S01]  /*7180*/  MUFU.TANH R161, R161 ;  /* 0x000000a100a17308 */ /* 0x000ee20000002400 */
[----:B------:R-:W-:Y:S01]  /*7190*/  FADD.FTZ R8, -R3, R8 ;  /* 0x0000000803087221 */ /* 0x000fe20000010100 */
[--C-:B------:R-:W-:Y:S01]  /*71a0*/  FFMA.FTZ R191, R9, UR10, -R201.reuse ;  /* 0x0000000a09bf7c23 */ /* 0x100fe200080108c9 */
[----:B--2---:R-:W-:Y:S02]  /*71b0*/  FMNMX.FTZ R9, R11, R190, !PT ;  /* 0x000000be0b097209 */ /* 0x004fe40007810000 */
[----:B------:R-:W-:Y:S01]  /*71c0*/  FMUL.FTZ R8, R8, UR10 ;  /* 0x0000000a08087c20 */ /* 0x000fe20008410000 */
[--C-:B------:R-:W-:Y:S01]  /*71d0*/  FFMA.FTZ R12, R12, UR10, -R201.reuse ;  /* 0x0000000a0c0c7c23 */ /* 0x100fe200080108c9 */
[--C-:B------:R-:W-:Y:S01]  /*71e0*/  FFMA.FTZ R193, R152, UR10, -R201.reuse ;  /* 0x0000000a98c17c23 */ /* 0x100fe200080108c9 */
[----:B----4-:R-:W-:Y:S01]  /*71f0*/  FMNMX.FTZ R190, R14, R9, !PT ;  /* 0x000000090ebe7209 */ /* 0x010fe20007810000 */
[--C-:B------:R-:W-:Y:S01]  /*7200*/  FFMA.FTZ R9, R0, UR10, -R201.reuse ;  /* 0x0000000a00097c23 */ /* 0x100fe200080108c9 */
[----:B------:R-:W2:Y:S01]  /*7210*/  MUFU.TANH R163, R163 ;  /* 0x000000a300a37308 */ /* 0x000ea20000002400 */
[--C-:B------:R-:W-:Y:S01]  /*7220*/  FFMA.FTZ R13, R13, UR10, -R201.reuse ;  /* 0x0000000a0d0d7c23 */ /* 0x100fe200080108c9 */
[----:B-----5:R-:W-:Y:S01]  /*7230*/  FMNMX.FTZ R0, R15, R190, !PT ;  /* 0x000000be0f007209 */ /* 0x020fe20007810000 */
[--C-:B------:R-:W-:Y:S01]  /*7240*/  FFMA.FTZ R20, R20, UR10, -R201.reuse ;  /* 0x0000000a14147c23 */ /* 0x100fe200080108c9 */
[--C-:B------:R-:W-:Y:S01]  /*7250*/  FFMA.FTZ R199, R164, UR10, -R201.reuse ;  /* 0x0000000aa4c77c23 */ /* 0x100fe200080108c9 */
[--C-:B------:R-:W-:Y:S01]  /*7260*/  FFMA.FTZ R164, R165, UR10, -R201.reuse ;  /* 0x0000000aa5a47c23 */ /* 0x100fe200080108c9 */
[----:B0-----:R-:W-:Y:S01]  /*7270*/  FMNMX.FTZ R0, R21, R0, !PT ;  /* 0x0000000015007209 */ /* 0x001fe20007810000 */
[--C-:B------:R-:W-:Y:S01]  /*7280*/  FFMA.FTZ R165, R166, UR10, -R201.reuse ;  /* 0x0000000aa6a57c23 */ /* 0x100fe200080108c9 */
[----:B------:R-:W0:Y:S01]  /*7290*/  MUFU.TANH R175, R175 ;  /* 0x000000af00af7308 */ /* 0x000e220000002400 */
[--C-:B------:R-:W-:Y:S01]  /*72a0*/  FFMA.FTZ R166, R167, UR10, -R201.reuse ;  /* 0x0000000aa7a67c23 */ /* 0x100fe200080108c9 */
[----:B-1----:R-:W-:Y:S01]  /*72b0*/  FMNMX.FTZ R0, R153, R0, !PT ;  /* 0x0000000099007209 */ /* 0x002fe20007810000 */
[--C-:B------:R-:W-:Y:S01]  /*72c0*/  FFMA.FTZ R167, R168, UR10, -R201.reuse ;  /* 0x0000000aa8a77c23 */ /* 0x100fe200080108c9 */
[--C-:B------:R-:W-:Y:S01]  /*72d0*/  FFMA.FTZ R168, R169, UR10, -R201.reuse ;  /* 0x0000000aa9a87c23 */ /* 0x100fe200080108c9 */
[--C-:B------:R-:W-:Y:S01]  /*72e0*/  FFMA.FTZ R169, R170, UR10, -R201.reuse ;  /* 0x0000000aaaa97c23 */ /* 0x100fe200080108c9 */
[----:B------:R-:W-:Y:S01]  /*72f0*/  FMNMX.FTZ R0, R155, R0, !PT ;  /* 0x000000009b007209 */ /* 0x000fe20007810000 */
[--C-:B------:R-:W-:Y:S01]  /*7300*/  FFMA.FTZ R192, R154, UR10, -R201.reuse ;  /* 0x0000000a9ac07c23 */ /* 0x100fe200080108c9 */
[----:B------:R-:W1:Y:S01]  /*7310*/  MUFU.TANH R178, R178 ;  /* 0x000000b200b27308 */ /* 0x000e620000002400 */
[--C-:B------:R-:W-:Y:S01]  /*7320*/  FFMA.FTZ R170, R171, UR10, -R201.reuse ;  /* 0x0000000aabaa7c23 */ /* 0x100fe200080108c9 */
[----:B------:R-:W-:Y:S01]  /*7330*/  FMNMX.FTZ R0, R157, R0, !PT ;  /* 0x000000009d007209 */ /* 0x000fe20007810000 */
[--C-:B------:R-:W-:Y:S01]  /*7340*/  FFMA.FTZ R171, R172, UR10, -R201.reuse ;  /* 0x0000000aacab7c23 */ /* 0x100fe200080108c9 */
[--C-:B------:R-:W-:Y:S01]  /*7350*/  FFMA.FTZ R172, R173, UR10, -R201.reuse ;  /* 0x0000000aadac7c23 */ /* 0x100fe200080108c9 */
[--C-:B------:R-:W-:Y:S01]  /*7360*/  FFMA.FTZ R173, R174, UR10, -R201.reuse ;  /* 0x0000000aaead7c23 */ /* 0x100fe200080108c9 */
[----:B------:R-:W-:Y:S01]  /*7370*/  FMNMX.FTZ R0, R159, R0, !PT ;  /* 0x000000009f007209 */ /* 0x000fe20007810000 */
[--C-:B------:R-:W-:Y:S01]  /*7380*/  FFMA.FTZ R195, R156, UR10, -R201.reuse ;  /* 0x0000000a9cc37c23 */ /* 0x100fe200080108c9 */
[----:B------:R-:W4:Y:S01]  /*7390*/  MUFU.TANH R179, R179 ;  /* 0x000000b300b37308 */ /* 0x000f220000002400 */
[--C-:B------:R-:W-:Y:S01]  /*73a0*/  FFMA.FTZ R174, R177, UR10, -R201.reuse ;  /* 0x0000000ab1ae7c23 */ /* 0x100fe200080108c9 */
[----:B---3--:R-:W-:Y:S01]  /*73b0*/  FMNMX.FTZ R0, R161, R0, !PT ;  /* 0x00000000a1007209 */ /* 0x008fe20007810000 */
[--C-:B------:R-:W-:Y:S01]  /*73c0*/  FFMA.FTZ R194, R158, UR10, -R201.reuse ;  /* 0x0000000a9ec27c23 */ /* 0x100fe200080108c9 */
[--C-:B------:R-:W-:Y:S01]  /*73d0*/  FFMA.FTZ R197, R160, UR10, -R201.reuse ;  /* 0x0000000aa0c57c23 */ /* 0x100fe200080108c9 */
[--C-:B------:R-:W-:Y:S01]  /*73e0*/  FFMA.FTZ R162, R162, UR10, -R201.reuse ;  /* 0x0000000aa2a27c23 */ /* 0x100fe200080108c9 */
[----:B--2---:R-:W-:Y:S01]  /*73f0*/  FMNMX.FTZ R0, R163, R0, !PT ;  /* 0x00000000a3007209 */ /* 0x004fe20007810000 */
[----:B------:R-:W-:Y:S01]  /*7400*/  FFMA.FTZ R177, R176, UR10, -R201 ;  /* 0x0000000ab0b17c23 */ /* 0x000fe200080108c9 */
[----:B------:R-:W2:Y:S08]  /*7410*/  MUFU.TANH R180, R180 ;  /* 0x000000b400b47308 */ /* 0x000eb00000002400 */
[----:B------:R-:W3:Y:S08]  /*7420*/  MUFU.TANH R181, R181 ;  /* 0x000000b500b57308 */ /* 0x000ef00000002400 */
[----:B------:R0:W-:Y:S08]  /*7430*/  MUFU.EX2 R190, R9 ;  /* 0x0000000900be7308 */ /* 0x0001f00000000800 */
[----:B------:R-:W5:Y:S01]  /*7440*/  MUFU.TANH R182, R182 ;  /* 0x000000b600b67308 */ /* 0x000f620000002400 */
[----:B0-----:R-:W-:-:S04]  /*7450*/  FMNMX.FTZ R9, R175, R0, !PT ;  /* 0x00000000af097209 */ /* 0x001fc80007810000 */
[----:B-1----:R-:W-:-:S03]  /*7460*/  FMNMX.FTZ R0, R178, R9, !PT ;  /* 0x00000009b2007209 */ /* 0x002fc60007810000 */
[----:B------:R-:W0:Y:S01]  /*7470*/  MUFU.TANH R183, R183 ;  /* 0x000000b700b77308 */ /* 0x000e220000002400 */
[----:B----4-:R-:W-:-:S04]  /*7480*/  FMNMX.FTZ R9, R179, R0, !PT ;  /* 0x00000000b3097209 */ /* 0x010fc80007810000 */
[----:B--2---:R-:W-:-:S03]  /*7490*/  FMNMX.FTZ R0, R180, R9, !PT ;  /* 0x00000009b4007209 */ /* 0x004fc60007810000 */
[----:B------:R-:W1:Y:S01]  /*74a0*/  MUFU.TANH R184, R184 ;  /* 0x000000b800b87308 */ /* 0x000e620000002400 */
[----:B---3--:R-:W-:-:S04]  /*74b0*/  FMNMX.FTZ R9, R181, R0, !PT ;  /* 0x00000000b5097209 */ /* 0x008fc80007810000 */
[----:B-----5:R-:W-:-:S03]  /*74c0*/  FMNMX.FTZ R0, R182, R9, !PT ;  /* 0x00000009b6007209 */ /* 0x020fc60007810000 */
        /* <DEDUP_REMOVED lines=10> */
[----:B------:R-:W1:Y:S01]  /*7570*/  MUFU.EX2 R8, R8 ;  /* 0x0000000800087308 */ /* 0x000e620000000800 */
[----:B--2---:R-:W-:-:S07]  /*7580*/  FMNMX.FTZ R0, R188, R9, !PT ;  /* 0x00000009bc007209 */ /* 0x004fce0007810000 */
[----:B------:R-:W2:Y:S01]  /*7590*/  MUFU.EX2 R191, R191 ;  /* 0x000000bf00bf7308 */ /* 0x000ea20000000800 */
[----:B0-----:R-:W-:-:S05]  /*75a0*/  FMNMX.FTZ R0, R189, R0, !PT ;  /* 0x00000000bd007209 */ /* 0x001fca0007810000 */
[----:B------:R-:W0:Y:S02]  /*75b0*/  SHFL.BFLY PT, R9, R0, 0x2, 0x1f ;  /* 0x0c401f0000097f89 */ /* 0x000e2400000e0000 */
        /* <DEDUP_REMOVED lines=9> */
[----:B--2---:R-:W-:Y:S01]  /*7650*/  FFMA.FTZ R5, R8, R5, R191 ;  /* 0x0000000508057223 */ /* 0x004fe200000100bf */
[-C--:B------:R-:W-:Y:S01]  /*7660*/  FMUL.FTZ R37, R37, R8.reuse ;  /* 0x0000000825257220 */ /* 0x080fe20000410000 */
[-C--:B------:R-:W-:Y:S01]  /*7670*/  FMUL.FTZ R40, R40, R8.reuse ;  /* 0x0000000828287220 */ /* 0x080fe20000410000 */
[-C--:B------:R-:W-:Y:S01]  /*7680*/  FMUL.FTZ R41, R41, R8.reuse ;  /* 0x0000000829297220 */ /* 0x080fe20000410000 */
[----:B------:R-:W-:Y:S01]  /*7690*/  FADD.FTZ R5, R190, R5 ;  /* 0x00000005be057221 */ /* 0x000fe20000010000 */
        /* <DEDUP_REMOVED lines=39> */
[----:B------:R-:W-:Y:S01]  /*7910*/  IADD3 R9, -R203, 0xb, RZ ;  /* 0x0000000bcb097810 */ /* 0x000fe20007ffe1ff */
        /* <DEDUP_REMOVED lines=16> */
[----:B------:R-:W-:Y:S01]  /*7a20*/  FFMA.FTZ R180, R181, UR10, -R152 ;  /* 0x0000000ab5b47c23 */ /* 0x000fe20008010898 */
[----:B------:R-:W-:-:S02]  /*7a30*/  IMAD.U32 R181, RZ, RZ, UR24 ;  /* 0x00000018ffb57e24 */ /* 0x000fc4000f8e00ff */
[--C-:B------:R-:W-:Y:S01]  /*7a40*/  FFMA.FTZ R21, R21, UR10, -R152.reuse ;  /* 0x0000000a15157c23 */ /* 0x100fe20008010898 */
[--C-:B------:R-:W-:Y:S01]  /*7a50*/  FFMA.FTZ R176, R153, UR10, -R152.reuse ;  /* 0x0000000a99b07c23 */ /* 0x100fe20008010898 */
        /* <DEDUP_REMOVED lines=16> */
[----:B------:R-:W2:Y:S01]  /*7b60*/  MUFU.EX2 R14, R14 ;  /* 0x0000000e000e7308 */ /* 0x000ea20000000800 */
[----:B------:R-:W-:-:S02]  /*7b70*/  @!P2 VIADD R153, R181, 0x22840 ;  /* 0x00022840b599a836 */ /* 0x000fc40000000000 */
[----:B0-----:R-:W-:Y:S01]  /*7b80*/  FFMA.FTZ R4, R7, R4, R10 ;  /* 0x0000000407047223 */ /* 0x001fe2000001000a */
[----:B------:R-:W-:Y:S01]  /*7b90*/  FADD.FTZ R5, R13, R152 ;  /* 0x000000980d057221 */ /* 0x000fe20000010000 */
[-C--:B------:R-:W-:Y:S01]  /*7ba0*/  FMUL.FTZ R112, R112, R8.reuse ;  /* 0x0000000870707220 */ /* 0x080fe20000410000 */
[-C--:B------:R-:W-:Y:S01]  /*7bb0*/  FMUL.FTZ R113, R113, R8.reuse ;  /* 0x0000000871717220 */ /* 0x080fe20000410000 */
[----:B------:R-:W-:Y:S01]  /*7bc0*/  @!P2 PRMT R153, RZ, 0x654, R153 ;  /* 0x00000654ff99a816 */ /* 0x000fe20000000099 */
[----:B------:R-:W-:Y:S01]  /*7bd0*/  FADD.FTZ R152, R20, R5 ;  /* 0x0000000514987221 */ /* 0x000fe20000010000 */
[----:B------:R-:W0:Y:S01]  /*7be0*/  MUFU.EX2 R15, R15 ;  /* 0x0000000f000f7308 */ /* 0x000e220000000800 */
[----:B------:R3:W-:Y:S06]  /*7bf0*/  BAR.ARV R9, 0x100 ;  /* 0x000400090000751d */ /* 0x0007ec0000002000 */
[----:B------:R1:W-:Y:S01]  /*7c00*/  @!P2 SYNCS.ARRIVE.TRANS64.RED.A1T0 RZ, [R153+URZ], RZ ;  /* 0x000000ff99ffa9a7 */ /* 0x0003e2000810043f */
[----:B------:R-:W4:Y:S01]  /*7c10*/  MUFU.EX2 R21, R21 ;  /* 0x0000001500157308 */ /* 0x000f220000000800 */
[----:B------:R-:W-:Y:S01]  /*7c20*/  FADD.FTZ R5, R193, R152 ;  /* 0x00000098c1057221 */ /* 0x000fe20000010000 */
[-C--:B------:R-:W-:Y:S01]  /*7c30*/  FMUL.FTZ R116, R116, R8.reuse ;  /* 0x0000000874747220 */ /* 0x080fe20000410000 */
[-C--:B------:R-:W-:Y:S01]  /*7c40*/  FMUL.FTZ R117, R117, R8.reuse ;  /* 0x0000000875757220 */ /* 0x080fe20000410000 */
[-C--:B------:R-:W-:Y:S01]  /*7c50*/  FMUL.FTZ R120, R120, R8.reuse ;  /* 0x0000000878787220 */ /* 0x080fe20000410000 */
[----:B------:R-:W-:Y:S01]  /*7c60*/  FADD.FTZ R152, R192, R5 ;  /* 0x00000005c0987221 */ /* 0x000fe20000010000 */
[-C--:B------:R-:W-:Y:S01]  /*7c70*/  FMUL.FTZ R121, R121, R8.reuse ;  /* 0x0000000879797220 */ /* 0x080fe20000410000 */
[----:B-1----:R-:W-:Y:S01]  /*7c80*/  FADD.FTZ R153, R11, R4 ;  /* 0x000000040b997221 */ /* 0x002fe20000010000 */
[----:B------:R-:W1:Y:S01]  /*7c90*/  MUFU.EX2 R176, R176 ;  /* 0x000000b000b07308 */ /* 0x000e620000000800 */
[----:B------:R-:W-:Y:S01]  /*7ca0*/  FADD.FTZ R5, R195, R152 ;  /* 0x00000098c3057221 */ /* 0x000fe20000010000 */
[-C--:B------:R-:W-:Y:S01]  /*7cb0*/  FMUL.FTZ R124, R124, R8.reuse ;  /* 0x000000087c7c7220 */ /* 0x080fe20000410000 */
[----:B--2---:R-:W-:Y:S01]  /*7cc0*/  FADD.FTZ R4, R14, R153 ;  /* 0x000000990e047221 */ /* 0x004fe20000010000 */
[-C--:B------:R-:W-:Y:S01]  /*7cd0*/  FMUL.FTZ R125, R125, R8.reuse ;  /* 0x000000087d7d7220 */ /* 0x080fe20000410000 */
[----:B------:R-:W-:Y:S01]  /*7ce0*/  FADD.FTZ R152, R194, R5 ;  /* 0x00000005c2987221 */ /* 0x000fe20000010000 */
[-C--:B------:R-:W-:Y:S01]  /*7cf0*/  FMUL.FTZ R128, R128, R8.reuse ;  /* 0x0000000880807220 */ /* 0x080fe20000410000 */
[----:B0-----:R-:W-:Y:S01]  /*7d00*/  FADD.FTZ R4, R15, R4 ;  /* 0x000000040f047221 */ /* 0x001fe20000010000 */
[----:B------:R-:W0:Y:S01]  /*7d10*/  MUFU.EX2 R196, R196 ;  /* 0x000000c400c47308 */ /* 0x000e220000000800 */
[----:B------:R-:W-:Y:S01]  /*7d20*/  FADD.FTZ R5, R197, R152 ;  /* 0x00000098c5057221 */ /* 0x000fe20000010000 */
[-C--:B------:R-:W-:Y:S01]  /*7d30*/  FMUL.FTZ R129, R129, R8.reuse ;  /* 0x0000000881817220 */ /* 0x080fe20000410000 */
[----:B----4-:R-:W-:Y:S01]  /*7d40*/  FADD.FTZ R153, R21, R4 ;  /* 0x0000000415997221 */ /* 0x010fe20000010000 */
        /* <DEDUP_REMOVED lines=100> */
[C---:B-1----:R-:W-:Y:S01]  /*8390*/  FADD.FTZ R5, R167.reuse, R152 ;  /* 0x00000098a7057221 */ /* 0x042fe20000010000 */
        /* <DEDUP_REMOVED lines=9> */
[----:B--2---:R-:W-:Y:S01]  /*8430*/  FADD.FTZ R152, R168, R5 ;  /* 0x00000005a8987221 */ /* 0x004fe20000010000 */
[----:B------:R-:W-:Y:S02]  /*8440*/  F2FP.BF16.F32.PACK_AB R159, R201, R196 ;  /* 0x000000c4c99f723e */ /* 0x000fe400000010ff */
[----:B------:R-:W-:Y:S02]  /*8450*/  F2FP.BF16.F32.PACK_AB R161, R161, R198 ;  /* 0x000000c6a1a1723e */ /* 0x000fe400000010ff */
[----:B------:R-:W-:-:S02]  /*8460*/  F2FP.BF16.F32.PACK_AB R163, R202, R163 ;  /* 0x000000a3caa3723e */ /* 0x000fc400000010ff */
[----:B------:R-:W2:Y:S01]  /*8470*/  MUFU.EX2 R179, R179 ;  /* 0x000000b300b37308 */ /* 0x000ea20000000800 */
[C---:B-1----:R-:W-:Y:S01]  /*8480*/  FADD.FTZ R4, R178.reuse, R153 ;  /* 0x00000099b2047221 */ /* 0x042fe20000010000 */
[----:B------:R-:W-:-:S06]  /*8490*/  F2FP.BF16.F32.PACK_AB R165, R178, R175 ;  /* 0x000000afb2a5723e */ /* 0x000fcc00000010ff */
[----:B------:R-:W1:Y:S01]  /*84a0*/  MUFU.EX2 R170, R170 ;  /* 0x000000aa00aa7308 */ /* 0x000e620000000800 */
[C---:B0-----:R-:W-:Y:S01]  /*84b0*/  FADD.FTZ R5, R169.reuse, R152 ;  /* 0x00000098a9057221 */ /* 0x041fe20000010000 */
[----:B------:R-:W-:Y:S02]  /*84c0*/  F2FP.BF16.F32.PACK_AB R168, R169, R168 ;  /* 0x000000a8a9a8723e */ /* 0x000fe400000010ff */
[----:B------:R-:W-:-:S04]  /*84d0*/  F2FP.BF16.F32.PACK_AB R152, R190, R191 ;  /* 0x000000bfbe98723e */ /* 0x000fc800000010ff */
        /* <DEDUP_REMOVED lines=8> */
[----:B--2---:R-:W-:Y:S01]  /*8560*/  FADD.FTZ R5, R171, R154 ;  /* 0x0000009aab057221 */ /* 0x004fe20000010000 */
[----:B------:R-:W-:Y:S02]  /*8570*/  F2FP.BF16.F32.PACK_AB R154, R13, R12 ;  /* 0x0000000c0d9a723e */ /* 0x000fe400000010ff */
[----:B------:R-:W-:-:S04]  /*8580*/  F2FP.BF16.F32.PACK_AB R170, R171, R170 ;  /* 0x000000aaabaa723e */ /* 0x000fc800000010ff */
        /* <DEDUP_REMOVED lines=11> */
[----:B0-----:R-:W-:Y:S01]  /*8640*/  FADD.FTZ R4, R184, R153 ;  /* 0x00000099b8047221 */ /* 0x001fe20000010000 */
[----:B------:R-:W-:-:S06]  /*8650*/  F2FP.BF16.F32.PACK_AB R153, R11, R10 ;  /* 0x0000000a0b99723e */ /* 0x000fcc00000010ff */
[----:B------:R-:W0:Y:S01]  /*8660*/  MUFU.EX2 R13, R187 ;  /* 0x000000bb000d7308 */ /* 0x000e220000000800 */
[C---:B--2---:R-:W-:Y:S01]  /*8670*/  FADD.FTZ R157, R185.reuse, R4 ;  /* 0x00000004b99d7221 */ /* 0x044fe20000010000 */
[----:B------:R-:W-:-:S06]  /*8680*/  F2FP.BF16.F32.PACK_AB R171, R185, R184 ;  /* 0x000000b8b9ab723e */ /* 0x000fcc00000010ff */
[----:B------:R-:W2:Y:S01]  /*8690*/  MUFU.EX2 R174, R174 ;  /* 0x000000ae00ae7308 */ /* 0x000ea20000000800 */
[----:B-1----:R-:W-:Y:S01]  /*86a0*/  FADD.FTZ R4, R186, R157 ;  /* 0x0000009dba047221 */ /* 0x002fe20000010000 */
        /* <DEDUP_REMOVED lines=9> */
[----:B------:R-:W-:Y:S02]  /*8740*/  F2FP.BF16.F32.PACK_AB R174, R177, R174 ;  /* 0x000000aeb1ae723e */ /* 0x000fe400000010ff */
[C---:B--2---:R-:W-:Y:S01]  /*8750*/  FADD.FTZ R4, R189.reuse, R4 ;  /* 0x00000004bd047221 */ /* 0x044fe20000010000 */
[----:B------:R-:W-:Y:S01]  /*8760*/  F2FP.BF16.F32.PACK_AB R175, R189, R8 ;  /* 0x00000008bdaf723e */ /* 0x000fe200000010ff */
[----:B---3--:R-:W-:Y:S06]  /*8770*/  @!P0 BRA `(.L_x_13420) ;  /* 0x0000000000048947 */ /* 0x008fec0003800000 */
[----:B------:R-:W-:Y:S01]  /*8780*/  BPT.TRAP 0x1 ;  /* 0x000000040000795c */ /* 0x000fe20000300000 */
.L_x_13420:
[----:B------:R0:W1:Y:S01]  /*8790*/  SYNCS.PHASECHK.TRANS64.TRYWAIT P1, [UR24+0x22850], R6 ;  /* 0x02285006ff0075a7 */ /* 0x0000620008020158 */
[----:B------:R-:W-:Y:S05]  /*87a0*/  @!P0 BRA `(.L_x_13421) ;  /* 0x0000000000048947 */ /* 0x000fea0003800000 */
[----:B------:R-:W-:Y:S01]  /*87b0*/  BPT.TRAP 0x1 ;  /* 0x000000040000795c */ /* 0x000fe20000300000 */
.L_x_13421:
[----:B-1----:R-:W-:Y:S05]  /*87c0*/  @P1 BRA `(.L_x_13422) ;  /* 0x0000000000081947 */ /* 0x002fea0003800000 */
[----:B------:R-:W1:Y:S02]  /*87d0*/  SYNCS.PHASECHK.TRANS64.TRYWAIT P1, [UR24+0x22850], R6 ;  /* 0x02285006ff0075a7 */ /* 0x000e640008020158 */
[----:B-1----:R-:W-:Y:S05]  /*87e0*/  @!P1 BRA `(.L_x_13423) ;  /* 0x0000008000189947 */ /* 0x002fea0003800000 */
.L_x_13422:
[----:B------:R-:W2:Y:S01]  /*87f0*/  S2R R7, SR_TID.X ;  /* 0x0000000000077919 */ /* 0x000ea20000002100 */
[----:B------:R-:W-:Y:S01]  /*8800*/  UIMAD UR11, UR36, 0xc00, UR21 ;  /* 0x00000c00240b78a4 */ /* 0x000fe2000f8e0215 */
[----:B------:R-:W-:Y:S01]  /*8810*/  ISETP.LT.AND P1, PT, RZ, UR23, PT ;  /* 0x00000017ff007c0c */ /* 0x000fe2000bf21270 */
[----:B------:R-:W-:Y:S01]  /*8820*/  UMOV UR7, 0x40000040 ;  /* 0x4000004000077882 */ /* 0x000fe20000000000 */
[----:B-1----:R-:W-:Y:S01]  /*8830*/  @!P2 VIADD R181, R181, 0x22860 ;  /* 0x00022860b5b5a836 */ /* 0x002fe20000000000 */
[----:B------:R-:W-:Y:S01]  /*8840*/  UIADD3 UR23, UR23, -0x1, URZ ;  /* 0xffffffff17177890 */ /* 0x000fe2000fffe03f */
[----:B------:R-:W-:Y:S02]  /*8850*/  IMAD.MOV.U32 R8, RZ, RZ, R3 ;  /* 0x000000ffff087224 */ /* 0x000fe400078e0003 */
[----:B------:R-:W-:Y:S01]  /*8860*/  UMOV UR6, UR11 ;  /* 0x0000000b00067c82 */ /* 0x000fe20008000000 */
[----:B------:R-:W-:Y:S02]  /*8870*/  @!P2 PRMT R181, RZ, 0x654, R181 ;  /* 0x00000654ffb5a816 */ /* 0x000fe400000000b5 */
        /* <DEDUP_REMOVED lines=39> */
.L_x_13415:
[----:B------:R-:W2:Y:S01]  /*8af0*/  SHFL.BFLY PT, R11, R4, 0x2, 0x1f ;  /* 0x0c401f00040b7f89 */ /* 0x000ea200000e0000 */
[----:B------:R-:W-:Y:S01]  /*8b00*/  UIADD3 UR36, UR36, 0x1, URZ ;  /* 0x0000000124247890 */ /* 0x000fe2000fffe03f */
[----:B------:R-:W-:Y:S01]  /*8b10*/  IMAD.U32 R14, RZ, RZ, UR10 ;  /* 0x0000000aff0e7e24 */ /* 0x000fe2000f8e00ff */
[----:B------:R3:W-:Y:S06]  /*8b20*/  BAR.ARV R9, 0x100 ;  /* 0x000400090000751d */ /* 0x0007ec0000002000 */
[----:B------:R-:W-:Y:S02]  /*8b30*/  UISETP.NE.AND UP0, UPT, UR36, 0x2, UPT ;  /* 0x000000022400788c */ /* 0x000fe4000bf05270 */
[----:B------:R-:W-:Y:S06]  /*8b40*/  BAR.ARV 0x8, 0x180 ;  /* 0x0206000000007b1d */ /* 0x000fec0000002000 */
[----:B------:R-:W-:Y:S01]  /*8b50*/  USEL UR4, URZ, 0x1, UP0 ;  /* 0x000000013f047887 */ /* 0x000fe20008000000 */
[----:B------:R-:W-:Y:S01]  /*8b60*/  PLOP3.LUT P0, PT, PT, PT, PT, 0x8, 0x0 ;  /* 0x000000000000781c */ /* 0x000fe20003f0e170 */
[----:B01----:R-:W0:Y:S01]  /*8b70*/  SHFL.BFLY PT, R6, R5, 0x2, 0x1f ;  /* 0x0c401f0005067f89 */ /* 0x003e2200000e0000 */
[----:B------:R-:W-:-:S02]  /*8b80*/  UIADD3 UR38, UR38, 0x1, URZ ;  /* 0x0000000126267890 */ /* 0x000fc4000fffe03f */
[----:B------:R-:W-:Y:S01]  /*8b90*/  USEL UR36, UR36, URZ, UP0 ;  /* 0x0000003f24247287 */ /* 0x000fe20008000000 */
[----:B--2---:R-:W-:Y:S01]  /*8ba0*/  FADD.FTZ R11, R11, R4 ;  /* 0x000000040b0b7221 */ /* 0x004fe20000010000 */
[----:B------:R-:W-:Y:S01]  /*8bb0*/  IMAD.MOV.U32 R4, RZ, RZ, RZ ;  /* 0x000000ffff047224 */ /* 0x000fe200078e00ff */
[----:B------:R-:W-:-:S03]  /*8bc0*/  ULOP3.LUT UR37, UR37, UR4, URZ, 0x3c, !UPT ;  /* 0x0000000425257292 */ /* 0x000fc6000f8e3c3f */
[----:B------:R-:W1:Y:S01]  /*8bd0*/  SHFL.BFLY PT, R8, R11, 0x1, 0x1f ;  /* 0x0c201f000b087f89 */ /* 0x000e6200000e0000 */
[----:B0-----:R-:W-:Y:S01]  /*8be0*/  FADD.FTZ R6, R6, R5 ;  /* 0x0000000506067221 */ /* 0x001fe20000010000 */
[----:B------:R-:W-:-:S04]  /*8bf0*/  IMAD.MOV.U32 R5, RZ, RZ, -0x800000 ;  /* 0xff800000ff057424 */ /* 0x000fc800078e00ff */
[----:B------:R-:W0:Y:S01]  /*8c00*/  SHFL.BFLY PT, R7, R6, 0x1, 0x1f ;  /* 0x0c201f0006077f89 */ /* 0x000e2200000e0000 */
[----:B-1----:R-:W-:Y:S01]  /*8c10*/  FADD.FTZ R10, R11, R8 ;  /* 0x000000080b0a7221 */ /* 0x002fe20000010000 */
[----:B------:R-:W-:-:S04]  /*8c20*/  IMAD.U32 R8, RZ, RZ, UR10 ;  /* 0x0000000aff087e24 */ /* 0x000fc8000f8e00ff */
[----:B------:R-:W-:-:S13]  /*8c30*/  FSETP.NE.FTZ.AND P2, PT, R10, RZ, PT ;  /* 0x000000ff0a00720b */ /* 0x000fda0003f55000 */
[----:B------:R-:W1:Y:S01]  /*8c40*/  @P2 MUFU.RCP R4, R10 ;  /* 0x0000000a00042308 */ /* 0x000e620000001000 */
[----:B------:R-:W-:Y:S01]  /*8c50*/  @P2 FMUL.FTZ R14, R14, 0.69314718246459960938 ;  /* 0x3f3172180e0e2820 */ /* 0x000fe20000410000 */
[----:B0-----:R-:W-:Y:S01]  /*8c60*/  FADD.FTZ R12, R6, R7 ;  /* 0x00000007060c7221 */ /* 0x001fe20000010000 */
[----:B------:R-:W-:Y:S02]  /*8c70*/  IMAD.MOV.U32 R7, RZ, RZ, RZ ;  /* 0x000000ffff077224 */ /* 0x000fe400078e00ff */
[----:B------:R-:W-:Y:S02]  /*8c80*/  IMAD.MOV.U32 R6, RZ, RZ, -0x800000 ;  /* 0xff800000ff067424 */ /* 0x000fe400078e00ff */
[----:B------:R-:W-:Y:S01]  /*8c90*/  FSETP.NE.FTZ.AND P1, PT, R12, RZ, PT ;  /* 0x000000ff0c00720b */ /* 0x000fe20003f35000 */
[----:B------:R-:W0:Y:S01]  /*8ca0*/  @P2 MUFU.LG2 R10, R10 ;  /* 0x0000000a000a2308 */ /* 0x000e220000000c00 */
[-C--:B-1----:R-:W-:Y:S01]  /*8cb0*/  FMUL.FTZ R26, R26, R4.reuse ;  /* 0x000000041a1a7220 */ /* 0x082fe20000410000 */
[-C--:B------:R-:W-:Y:S01]  /*8cc0*/  FMUL.FTZ R34, R34, R4.reuse ;  /* 0x0000000422227220 */ /* 0x080fe20000410000 */
[----:B------:R-:W-:-:S09]  /*8cd0*/  FMUL.FTZ R35, R35, R4 ;  /* 0x0000000423237220 */ /* 0x000fd20000410000 */
[----:B---3--:R-:W1:Y:S01]  /*8ce0*/  @P1 MUFU.LG2 R9, R12 ;  /* 0x0000000c00091308 */ /* 0x008e620000000c00 */
[----:B------:R-:W-:Y:S01]  /*8cf0*/  @P1 FMUL.FTZ R8, R8, 0.69314718246459960938 ;  /* 0x3f31721808081820 */ /* 0x000fe20000410000 */
[-C--:B------:R-:W-:Y:S01]  /*8d00*/  FMUL.FTZ R38, R38, R4.reuse ;  /* 0x0000000426267220 */ /* 0x080fe20000410000 */
[-C--:B------:R-:W-:Y:S01]  /*8d10*/  FMUL.FTZ R39, R39, R4.reuse ;  /* 0x0000000427277220 */ /* 0x080fe20000410000 */
[-C--:B------:R-:W-:Y:S01]  /*8d20*/  FMUL.FTZ R42, R42, R4.reuse ;  /* 0x000000042a2a7220 */ /* 0x080fe20000410000 */
[----:B0-----:R-:W-:Y:S01]  /*8d30*/  @P2 FMUL.FTZ R11, R10, 0.69314718246459960938 ;  /* 0x3f3172180a0b2820 */ /* 0x001fe20000410000 */
        /* <DEDUP_REMOVED lines=126> */
.L_x_13394:
        /* <DEDUP_REMOVED lines=13> */
[----:B------:R-:W-:Y:S01]  /*95f0*/  F2FP.BF16.F32.PACK_AB R25, R48, R26 ;  /* 0x0000001a3019723e */ /* 0x000fe200000010ff */
[----:B------:R-:W-:Y:S01]  /*9600*/  BAR.SYNC.DEFER_BLOCKING 0x1, 0x100 ;  /* 0x0044000000007b1d */ /* 0x000fe20000010000 */
[----:B------:R-:W-:Y:S01]  /*9610*/  F2FP.BF16.F32.PACK_AB R26, R29, R28 ;  /* 0x0000001c1d1a723e */ /* 0x000fe200000010ff */
[----:B------:R-:W-:Y:S01]  /*9620*/  USHF.R.S32.HI UR12, URZ, 0x1f, UR42 ;  /* 0x0000001f3f0c7899 */ /* 0x000fe2000801142a */
[----:B------:R-:W-:Y:S02]  /*9630*/  F2FP.BF16.F32.PACK_AB R27, R44, R27 ;  /* 0x0000001b2c1b723e */ /* 0x000fe400000010ff */
[----:B------:R-:W-:-:S03]  /*9640*/  F2FP.BF16.F32.PACK_AB R32, R33, R32 ;  /* 0x000000202120723e */ /* 0x000fc600000010ff */
[----:B------:R-:W1:Y:S01]  /*9650*/  LDC R48, c[0x0][0xbe8] ;  /* 0x0002fa00ff307b82 */ /* 0x000e620000000800 */
[----:B------:R-:W-:Y:S01]  /*9660*/  F2FP.BF16.F32.PACK_AB R33, R35, R34 ;  /* 0x000000222321723e */ /* 0x000fe200000010ff */
[----:B------:R-:W-:Y:S01]  /*9670*/  ULDC.64 UR8, c[0x0][0xb90] ;  /* 0x0002e40000087ab9 */ /* 0x000fe20000000a00 */
[----:B------:R-:W-:Y:S01]  /*9680*/  F2FP.BF16.F32.PACK_AB R35, R39, R38 ;  /* 0x000000262723723e */ /* 0x000fe200000010ff */
[----:B------:R-:W-:Y:S01]  /*9690*/  VIADD R39, R16, UR44 ;  /* 0x0000002c10277c36 */ /* 0x000fe20008000000 */
[----:B------:R-:W-:Y:S01]  /*96a0*/  UIMAD UR5, UR10, UR8, URZ ;  /* 0x000000080a0572a4 */ /* 0x000fe2000f8e023f */
[----:B------:R-:W-:Y:S01]  /*96b0*/  F2FP.BF16.F32.PACK_AB R40, R41, R40 ;  /* 0x000000282928723e */ /* 0x000fe200000010ff */
[----:B------:R-:W-:Y:S01]  /*96c0*/  UIMAD.WIDE.U32 UR6, UR39, UR8, URZ ;  /* 0x00000008270672a5 */ /* 0x000fe2000f8e003f */
[----:B------:R-:W-:Y:S01]  /*96d0*/  F2FP.BF16.F32.PACK_AB R34, R37, R36 ;  /* 0x000000242522723e */ /* 0x000fe200000010ff */
[----:B------:R-:W-:Y:S01]  /*96e0*/  UIMAD UR5, UR39, UR9, UR5 ;  /* 0x00000009270572a4 */ /* 0x000fe2000f8e0205 */
[----:B------:R-:W-:Y:S01]  /*96f0*/  F2FP.BF16.F32.PACK_AB R41, R43, R42 ;  /* 0x0000002a2b29723e */ /* 0x000fe200000010ff */
[----:B------:R-:W-:Y:S01]  /*9700*/  IMAD.MOV.U32 R36, RZ, RZ, R39 ;  /* 0x000000ffff247224 */ /* 0x000fe200078e0027 */
[----:B------:R-:W-:Y:S01]  /*9710*/  F2FP.BF16.F32.PACK_AB R42, R45, R182 ;  /* 0x000000b62d2a723e */ /* 0x000fe200000010ff */
[----:B------:R-:W-:Y:S01]  /*9720*/  ULDC.64 UR8, c[0x0][0xb98] ;  /* 0x0002e60000087ab9 */ /* 0x000fe20000000a00 */
[----:B------:R-:W-:Y:S01]  /*9730*/  F2FP.BF16.F32.PACK_AB R43, R47, R46 ;  /* 0x0000002e2f2b723e */ /* 0x000fe200000010ff */
[----:B------:R-:W-:-:S02]  /*9740*/  UIADD3 UR7, UR7, UR5, URZ ;  /* 0x0000000507077290 */ /* 0x000fc4000fffe03f */
[----:B------:R-:W-:Y:S02]  /*9750*/  UIMAD UR5, UR12, UR8, URZ ;  /* 0x000000080c0572a4 */ /* 0x000fe4000f8e023f */
[----:B------:R-:W-:Y:S01]  /*9760*/  UIMAD.WIDE.U32 UR6, UR42, UR8, UR6 ;  /* 0x000000082a0672a5 */ /* 0x000fe2000f8e0006 */
[----:B------:R-:W-:Y:S02]  /*9770*/  MOV R172, R203 ;  /* 0x000000cb00ac7202 */ /* 0x000fe40000000f00 */
[----:B0-----:R-:W-:Y:S01]  /*9780*/  MOV R173, R0 ;  /* 0x0000000000ad7202 */ /* 0x001fe20000000f00 */
[----:B------:R-:W-:-:S03]  /*9790*/  UIMAD UR5, UR42, UR9, UR5 ;  /* 0x000000092a0572a4 */ /* 0x000fc6000f8e0205 */
[----:B------:R-:W-:Y:S01]  /*97a0*/  ULDC.64 UR8, c[0x0][0xae8] ;  /* 0x0002ba0000087ab9 */ /* 0x000fe20000000a00 */
[----:B------:R-:W-:-:S04]  /*97b0*/  IMAD.WIDE R20, R207, 0x2, R172 ;  /* 0x00000002cf147825 */ /* 0x000fc800078e02ac */
[----:B------:R-:W-:Y:S01]  /*97c0*/  IMAD.WIDE R172, R3, 0x2, R172 ;  /* 0x0000000203ac7825 */ /* 0x000fe200078e02ac */
[C---:B------:R-:W-:Y:S02]  /*97d0*/  IADD3 R9, P3, R20.reuse, 0xc060, RZ ;  /* 0x0000c06014097810 */ /* 0x040fe40007f7e0ff */
[C---:B------:R-:W-:Y:S02]  /*97e0*/  IADD3 R115, P0, R20.reuse, 0x8060, RZ ;  /* 0x0000806014737810 */ /* 0x040fe40007f1e0ff */
[----:B------:R-:W-:Y:S02]  /*97f0*/  LOP3.LUT R8, R9, 0x380, RZ, 0xc0, !PT ;  /* 0x0000038009087812 */ /* 0x000fe400078ec0ff */
[----:B------:R-:W-:Y:S01]  /*9800*/  IADD3 R111, P2, R20, 0x8040, RZ ;  /* 0x00008040146f7810 */ /* 0x000fe20007f5e0ff */
[--C-:B------:R-:W-:Y:S01]  /*9810*/  IMAD.X R153, RZ, RZ, R21.reuse, P0 ;  /* 0x000000ffff997224 */ /* 0x100fe200000e0615 */
[----:B------:R-:W-:Y:S02]  /*9820*/  SHF.R.U64 R8, R8, 0x3, RZ ;  /* 0x0000000308087819 */ /* 0x000fe400000012ff */
[----:B------:R-:W-:Y:S01]  /*9830*/  LOP3.LUT R0, R115, 0x380, RZ, 0xc0, !PT ;  /* 0x0000038073007812 */ /* 0x000fe200078ec0ff */
[----:B------:R-:W-:Y:S01]  /*9840*/  IMAD.X R157, RZ, RZ, R21, P2 ;  /* 0x000000ffff9d7224 */ /* 0x000fe200010e0615 */
[----:B------:R-:W-:-:S02]  /*9850*/  LOP3.LUT R147, R20, 0x380, RZ, 0xc0, !PT ;  /* 0x0000038014937812 */ /* 0x000fc400078ec0ff */
[----:B------:R-:W-:Y:S01]  /*9860*/  LOP3.LUT R8, R8, R9, RZ, 0x3c, !PT ;  /* 0x0000000908087212 */ /* 0x000fe200078e3cff */
[--C-:B------:R-:W-:Y:S01]  /*9870*/  IMAD.X R9, RZ, RZ, R21.reuse, P3 ;  /* 0x000000ffff097224 */ /* 0x100fe200018e0615 */
[----:B------:R-:W-:Y:S02]  /*9880*/  IADD3 R12, P2, R20, 0x4000, RZ ;  /* 0x00004000140c7810 */ /* 0x000fe40007f5e0ff */
[----:B------:R-:W-:Y:S02]  /*9890*/  SHF.R.U64 R0, R0, 0x3, RZ ;  /* 0x0000000300007819 */ /* 0x000fe400000012ff */
        /* <DEDUP_REMOVED lines=13> */
[----:B------:R-:W-:-:S02]  /*9970*/  IADD3 R115, P2, R172, 0x7000, RZ ;  /* 0x00007000ac737810 */ /* 0x000fc40007f5e0ff */
        /* <DEDUP_REMOVED lines=13> */
[--C-:B------:R-:W-:Y:S01]  /*9a50*/  IMAD.X R171, RZ, RZ, R21.reuse, P3 ;  /* 0x000000ffffab7224 */ /* 0x100fe200018e0615 */
[----:B------:R-:W-:Y:S01]  /*9a60*/  LOP3.LUT R114, R115, 0x380, RZ, 0xc0, !PT ;  /* 0x0000038073727812 */ /* 0x000fe200078ec0ff */
[----:B------:R-:W-:Y:S01]  /*9a70*/  IMAD.MOV.U32 R147, RZ, RZ, R21 ;  /* 0x000000ffff937224 */ /* 0x000fe200078e0015 */
[----:B------:R-:W-:-:S02]  /*9a80*/  SHF.R.U64 R20, R20, 0x3, RZ ;  /* 0x0000000314147819 */ /* 0x000fc400000012ff */
[----:B------:R-:W-:Y:S02]  /*9a90*/  LOP3.LUT R21, R102, 0x380, RZ, 0xc0, !PT ;  /* 0x0000038066157812 */ /* 0x000fe400078ec0ff */
[----:B------:R-:W-:Y:S02]  /*9aa0*/  SHF.R.U64 R114, R114, 0x3, RZ ;  /* 0x0000000372727819 */ /* 0x000fe400000012ff */
[----:B------:R-:W-:Y:S02]  /*9ab0*/  LOP3.LUT R150, R20, R119, RZ, 0x3c, !PT ;  /* 0x0000007714967212 */ /* 0x000fe400078e3cff */
[----:B------:R-:W-:Y:S02]  /*9ac0*/  LOP3.LUT R20, R107, 0x380, RZ, 0xc0, !PT ;  /* 0x000003806b147812 */ /* 0x000fe400078ec0ff */
[----:B------:R-:W-:Y:S02]  /*9ad0*/  SHF.R.U64 R21, R21, 0x3, RZ ;  /* 0x0000000315157819 */ /* 0x000fe400000012ff */
[----:B------:R-:W-:Y:S01]  /*9ae0*/  LOP3.LUT R114, R114, R115, RZ, 0x3c, !PT ;  /* 0x0000007372727212 */ /* 0x000fe200078e3cff */
[----:B------:R-:W-:Y:S01]  /*9af0*/  IMAD.X R115, RZ, RZ, R173, P2 ;  /* 0x000000ffff737224 */ /* 0x000fe200010e06ad */
[----:B------:R-:W-:-:S02]  /*9b00*/  IADD3 R143, P2, R172, 0xe000, RZ ;  /* 0x0000e000ac8f7810 */ /* 0x000fc40007f5e0ff */
[----:B------:R-:W-:Y:S02]  /*9b10*/  SHF.R.U64 R20, R20, 0x3, RZ ;  /* 0x0000000314147819 */ /* 0x000fe400000012ff */
[----:B------:R-:W-:Y:S02]  /*9b20*/  LOP3.LUT R158, R21, R102, RZ, 0x3c, !PT ;  /* 0x00000066159e7212 */ /* 0x000fe400078e3cff */
[----:B------:R-:W-:Y:S02]  /*9b30*/  LOP3.LUT R21, R98, 0x380, RZ, 0xc0, !PT ;  /* 0x0000038062157812 */ /* 0x000fe400078ec0ff */
[----:B------:R-:W-:Y:S02]  /*9b40*/  LOP3.LUT R142, R143, 0x380, RZ, 0xc0, !PT ;  /* 0x000003808f8e7812 */ /* 0x000fe400078ec0ff */
[----:B------:R-:W-:Y:S02]  /*9b50*/  LOP3.LUT R160, R20, R107, RZ, 0x3c, !PT ;  /* 0x0000006b14a07212 */ /* 0x000fe400078e3cff */
[----:B------:R-:W-:-:S02]  /*9b60*/  LOP3.LUT R20, R103, 0x380, RZ, 0xc0, !PT ;  /* 0x0000038067147812 */ /* 0x000fc400078ec0ff */
[----:B------:R-:W-:Y:S02]  /*9b70*/  SHF.R.U64 R21, R21, 0x3, RZ ;  /* 0x0000000315157819 */ /* 0x000fe400000012ff */
[----:B------:R-:W-:Y:S02]  /*9b80*/  SHF.R.U64 R142, R142, 0x3, RZ ;  /* 0x000000038e8e7819 */ /* 0x000fe400000012ff */
[----:B------:R-:W-:Y:S02]  /*9b90*/  SHF.R.U64 R20, R20, 0x3, RZ ;  /* 0x0000000314147819 */ /* 0x000fe400000012ff */
[----:B------:R-:W-:Y:S02]  /*9ba0*/  LOP3.LUT R162, R21, R98, RZ, 0x3c, !PT ;  /* 0x0000006215a27212 */ /* 0x000fe400078e3cff */
[----:B------:R-:W-:Y:S02]  /*9bb0*/  IADD3 R21, P3, R172, 0x1000, RZ ;  /* 0x00001000ac157810 */ /* 0x000fe40007f7e0ff */
[----:B------:R-:W-:Y:S01]  /*9bc0*/  LOP3.LUT R142, R142, R143, RZ, 0x3c, !PT ;  /* 0x0000008f8e8e7212 */ /* 0x000fe200078e3cff */
[----:B------:R-:W-:Y:S01]  /*9bd0*/  IMAD.X R143, RZ, RZ, R173, P2 ;  /* 0x000000ffff8f7224 */ /* 0x000fe200010e06ad */
[----:B------:R-:W-:-:S02]  /*9be0*/  LOP3.LUT R0, R3, 0x380, RZ, 0xc0, !PT ;  /* 0x0000038003007812 */ /* 0x000fc400078ec0ff */
[----:B-1----:R-:W-:Y:S02]  /*9bf0*/  ISETP.NE.AND P2, PT, R48, 0x1, PT ;  /* 0x000000013000780c */ /* 0x002fe40003f45270 */
[----:B------:R-:W-:Y:S02]  /*9c00*/  LOP3.LUT R166, R20, R103, RZ, 0x3c, !PT ;  /* 0x0000006714a67212 */ /* 0x000fe400078e3cff */
[----:B------:R-:W-:Y:S02]  /*9c10*/  LOP3.LUT R20, R21, 0x380, RZ, 0xc0, !PT ;  /* 0x0000038015147812 */ /* 0x000fe400078ec0ff */
[----:B------:R-:W-:Y:S02]  /*9c20*/  SHF.R.U64 R0, R0, 0x3, RZ ;  /* 0x0000000300007819 */ /* 0x000fe400000012ff */
[----:B------:R-:W-:Y:S02]  /*9c30*/  SHF.R.U64 R20, R20, 0x3, RZ ;  /* 0x0000000314147819 */ /* 0x000fe400000012ff */
[----:B------:R-:W-:-:S02]  /*9c40*/  LOP3.LUT R154, R0, R3, RZ, 0x3c, !PT ;  /* 0x00000003009a7212 */ /* 0x000fc400078e3cff */
[----:B------:R-:W-:Y:S02]  /*9c50*/  MOV R213, R146 ;  /* 0x0000009200d57202 */ /* 0x000fe40000000f00 */
[----:B------:R-:W-:Y:S02]  /*9c60*/  LOP3.LUT R3, R30, 0x380, RZ, 0xc0, !PT ;  /* 0x000003801e037812 */ /* 0x000fe400078ec0ff */
[----:B------:R-:W-:Y:S01]  /*9c70*/  LOP3.LUT R20, R20, R21, RZ, 0x3c, !PT ;  /* 0x0000001514147212 */ /* 0x000fe200078e3cff */
[----:B------:R-:W-:Y:S01]  /*9c80*/  IMAD.X R21, RZ, RZ, R173, P3 ;  /* 0x000000ffff157224 */ /* 0x000fe200018e06ad */
[----:B------:R-:W-:Y:S01]  /*9c90*/  LOP3.LUT R0, R31, 0x380, RZ, 0xc0, !PT ;  /* 0x000003801f007812 */ /* 0x000fe200078ec0ff */
[----:B------:R0:W-:Y:S01]  /*9ca0*/  STSM.16.M88.4 [R213], R24 ;  /* 0x00000018d5007844 */ /* 0x0001e20000000200 */
[----:B------:R-:W-:Y:S02]  /*9cb0*/  SHF.R.U64 R3, R3, 0x3, RZ ;  /* 0x0000000303037819 */ /* 0x000fe400000012ff */
[----:B------:R-:W-:-:S02]  /*9cc0*/  IADD3 R119, P3, R172, 0x8000, RZ ;  /* 0x00008000ac777810 */ /* 0x000fc40007f7e0ff */
[----:B------:R-:W-:Y:S02]  /*9cd0*/  SHF.R.U64 R0, R0, 0x3, RZ ;  /* 0x0000000300007819 */ /* 0x000fe400000012ff */
[----:B------:R-:W-:Y:S02]  /*9ce0*/  LOP3.LUT R168, R3, R30, RZ, 0x3c, !PT ;  /* 0x0000001e03a87212 */ /* 0x000fe400078e3cff */
[----:B------:R-:W-:Y:S02]  /*9cf0*/  LOP3.LUT R118, R119, 0x380, RZ, 0xc0, !PT ;  /* 0x0000038077767812 */ /* 0x000fe400078ec0ff */
[----:B------:R-:W-:Y:S02]  /*9d00*/  LOP3.LUT R3, R12, 0x380, RZ, 0xc0, !PT ;  /* 0x000003800c037812 */ /* 0x000fe400078ec0ff */
[----:B------:R-:W-:Y:S02]  /*9d10*/  LOP3.LUT R164, R0, R31, RZ, 0x3c, !PT ;  /* 0x0000001f00a47212 */ /* 0x000fe400078e3cff */
[----:B------:R-:W-:Y:S01]  /*9d20*/  SHF.R.U64 R118, R118, 0x3, RZ ;  /* 0x0000000376767819 */ /* 0x000fe200000012ff */
[----:B0-----:R-:W0:Y:S01]  /*9d30*/  @P2 LDC R24, c[0x0][0xbec] ;  /* 0x0002fb00ff182b82 */ /* 0x001e220000000800 */
[----:B------:R-:W-:-:S02]  /*9d40*/  LOP3.LUT R106, R111, 0x380, RZ, 0xc0, !PT ;  /* 0x000003806f6a7812 */ /* 0x000fc400078ec0ff */
[----:B------:R-:W-:Y:S02]  /*9d50*/  LOP3.LUT R0, R99, 0x380, RZ, 0xc0, !PT ;  /* 0x0000038063007812 */ /* 0x000fe400078ec0ff */
[----:B------:R-:W-:Y:S02]  /*9d60*/  SHF.R.U64 R3, R3, 0x3, RZ ;  /* 0x0000000303037819 */ /* 0x000fe400000012ff */
[----:B------:R-:W-:Y:S01]  /*9d70*/  LOP3.LUT R118, R118, R119, RZ, 0x3c, !PT ;  /* 0x0000007776767212 */ /* 0x000fe200078e3cff */
[----:B------:R-:W1:Y:S01]  /*9d80*/  @P2 LDC R27, c[0x0][0xbf0] ;  /* 0x0002fc00ff1b2b82 */ /* 0x000e620000000800 */
[----:B------:R-:W-:Y:S01]  /*9d90*/  SHF.R.U64 R106, R106, 0x3, RZ ;  /* 0x000000036a6a7819 */ /* 0x000fe200000012ff */
[----:B------:R-:W-:Y:S01]  /*9da0*/  IMAD.X R119, RZ, RZ, R173, P3 ;  /* 0x000000ffff777224 */ /* 0x000fe200018e06ad */
[----:B------:R-:W-:Y:S02]  /*9db0*/  SHF.R.U64 R0, R0, 0x3, RZ ;  /* 0x0000000300007819 */ /* 0x000fe400000012ff */
[----:B------:R-:W-:-:S02]  /*9dc0*/  LOP3.LUT R12, R3, R12, RZ, 0x3c, !PT ;  /* 0x0000000c030c7212 */ /* 0x000fc400078e3cff */
[C---:B------:R-:W-:Y:S02]  /*9dd0*/  IADD3 R107, P0, R172.reuse, 0x5000, RZ ;  /* 0x00005000ac6b7810 */ /* 0x040fe40007f1e0ff */
[----:B------:R-:W-:Y:S02]  /*9de0*/  IADD3 R3, P3, R172, 0xf000, RZ ;  /* 0x0000f000ac037810 */ /* 0x000fe40007f7e0ff */
[----:B------:R-:W-:Y:S02]  /*9df0*/  LOP3.LUT R10, R127, 0x380, RZ, 0xc0, !PT ;  /* 0x000003807f0a7812 */ /* 0x000fe400078ec0ff */
[----:B------:R-:W-:Y:S01]  /*9e00*/  LOP3.LUT R14, R123, 0x380, RZ, 0xc0, !PT ;  /* 0x000003807b0e7812 */ /* 0x000fe200078ec0ff */
[----:B------:R-:W-:Y:S01]  /*9e10*/  IMAD.X R147, RZ, RZ, R173, P3 ;  /* 0x000000ffff937224 */ /* 0x000fe200018e06ad */
[----:B------:R-:W-:Y:S01]  /*9e20*/  LOP3.LUT R156, R106, R111, RZ, 0x3c, !PT ;  /* 0x0000006f6a9c7212 */ /* 0x000fe200078e3cff */
[----:B0-----:R-:W-:Y:S01]  /*9e30*/  @P2 IMAD.HI.U32 R24, R39, R24, RZ ;  /* 0x0000001827182227 */ /* 0x001fe200078e00ff */
[----:B------:R-:W-:-:S02]  /*9e40*/  LOP3.LUT R170, R0, R99, RZ, 0x3c, !PT ;  /* 0x0000006300aa7212 */ /* 0x000fc400078e3cff */
[----:B------:R-:W-:Y:S02]  /*9e50*/  LOP3.LUT R106, R107, 0x380, RZ, 0xc0, !PT ;  /* 0x000003806b6a7812 */ /* 0x000fe400078ec0ff */
[----:B------:R-:W-:Y:S02]  /*9e60*/  LOP3.LUT R0, R3, 0x380, RZ, 0xc0, !PT ;  /* 0x0000038003007812 */ /* 0x000fe400078ec0ff */
[----:B------:R-:W-:Y:S02]  /*9e70*/  SHF.R.U64 R10, R10, 0x3, RZ ;  /* 0x000000030a0a7819 */ /* 0x000fe400000012ff */
[----:B------:R-:W-:Y:S02]  /*9e80*/  SHF.R.U64 R14, R14, 0x3, RZ ;  /* 0x000000030e0e7819 */ /* 0x000fe400000012ff */
[----:B------:R-:W-:Y:S02]  /*9e90*/  SHF.R.U64 R106, R106, 0x3, RZ ;  /* 0x000000036a6a7819 */ /* 0x000fe400000012ff */
[----:B------:R-:W-:-:S02]  /*9ea0*/  SHF.R.U64 R0, R0, 0x3, RZ ;  /* 0x0000000300007819 */ /* 0x000fc400000012ff */
[----:B------:R-:W-:Y:S02]  /*9eb0*/  LOP3.LUT R10, R10, R127, RZ, 0x3c, !PT ;  /* 0x0000007f0a0a7212 */ /* 0x000fe400078e3cff */
[----:B------:R-:W-:Y:S02]  /*9ec0*/  LOP3.LUT R14, R14, R123, RZ, 0x3c, !PT ;  /* 0x0000007b0e0e7212 */ /* 0x000fe400078e3cff */
[----:B------:R-:W-:Y:S01]  /*9ed0*/  LOP3.LUT R106, R106, R107, RZ, 0x3c, !PT ;  /* 0x0000006b6a6a7212 */ /* 0x000fe200078e3cff */
[----:B------:R-:W-:Y:S01]  /*9ee0*/  IMAD.X R107, RZ, RZ, R173, P0 ;  /* 0x000000ffff6b7224 */ /* 0x000fe200000e06ad */
[----:B------:R-:W-:Y:S02]  /*9ef0*/  LOP3.LUT R146, R0, R3, RZ, 0x3c, !PT ;  /* 0x0000000300927212 */ /* 0x000fe400078e3cff */
[----:B------:R-:W-:Y:S02]  /*9f00*/  MOV R154, R154 ;  /* 0x0000009a009a7202 */ /* 0x000fe40000000f00 */
[----:B------:R-:W-:-:S02]  /*9f10*/  MOV R3, R8 ;  /* 0x0000000800037202 */ /* 0x000fc40000000f00 */
[----:B------:R-:W-:Y:S01]  /*9f20*/  MOV R0, R10 ;  /* 0x0000000a00007202 */ /* 0x000fe20000000f00 */
[----:B------:R-:W-:Y:S01]  /*9f30*/  STSM.16.M88.4 [R154], R32 ;  /* 0x000000209a007844 */ /* 0x000fe20000000200 */
[----:B------:R-:W-:Y:S02]  /*9f40*/  MOV R164, R164 ;  /* 0x000000a400a47202 */ /* 0x000fe40000000f00 */
[----:B------:R-:W-:Y:S02]  /*9f50*/  IADD3 R135, P0, R172, 0xc000, RZ ;  /* 0x0000c000ac877810 */ /* 0x000fe40007f1e0ff */
[----:B------:R-:W-:Y:S01]  /*9f60*/  MOV R44, R14 ;  /* 0x0000000e002c7202 */ /* 0x000fe20000000f00 */
[----:B------:R-:W-:Y:S01]  /*9f70*/  STSM.16.M88.4 [R164], R40 ;  /* 0x00000028a4007844 */ /* 0x000fe20000000200 */
[----:B------:R-:W-:Y:S02]  /*9f80*/  MOV R170, R170 ;  /* 0x000000aa00aa7202 */ /* 0x000fe40000000f00 */
[----:B------:R-:W-:-:S02]  /*9f90*/  F2FP.BF16.F32.PACK_AB R8, R49, R183 ;  /* 0x000000b73108723e */ /* 0x000fc400000010ff */
        /* <DEDUP_REMOVED lines=9> */
[----:B-1----:R-:W-:Y:S02]  /*a030*/  @P2 SHF.R.U32.HI R36, RZ, R27, R24 ;  /* 0x0000001bff242219 */ /* 0x002fe40000011618 */
[----:B------:R-:W-:Y:S01]  /*a040*/  LOP3.LUT R134, R135, 0x380, RZ, 0xc0, !PT ;  /* 0x0000038087867812 */ /* 0x000fe200078ec0ff */
[----:B------:R1:W-:Y:S01]  /*a050*/  STSM.16.M88.4 [R25], R12 ;  /* 0x0000000c19007844 */ /* 0x0003e20000000200 */
[----:B------:R-:W-:Y:S01]  /*a060*/  MOV R168, R168 ;  /* 0x000000a800a87202 */ /* 0x000fe20000000f00 */
[----:B------:R-:W-:Y:S01]  /*a070*/  IMAD.MOV R37, RZ, RZ, -R36 ;  /* 0x000000ffff257224 */ /* 0x000fe200078e0a24 */
[----:B------:R-:W-:-:S02]  /*a080*/  IADD3 R111, P1, R172, 0x6000, RZ ;  /* 0x00006000ac6f7810 */ /* 0x000fc40007f3e0ff */
[----:B------:R-:W-:Y:S01]  /*a090*/  MOV R166, R166 ;  /* 0x000000a600a67202 */ /* 0x000fe20000000f00 */
[----:B------:R-:W-:Y:S01]  /*a0a0*/  IMAD R37, R48, R37, R39 ;  /* 0x0000002530257224 */ /* 0x000fe200078e0227 */
[----:B0-----:R-:W-:Y:S02]  /*a0b0*/  F2FP.BF16.F32.PACK_AB R8, R65, R187 ;  /* 0x000000bb4108723e */ /* 0x001fe400000010ff */
[----:B------:R-:W-:Y:S02]  /*a0c0*/  F2FP.BF16.F32.PACK_AB R9, R67, R66 ;  /* 0x000000424309723e */ /* 0x000fe400000010ff */
[----:B------:R-:W-:Y:S02]  /*a0d0*/  F2FP.BF16.F32.PACK_AB R10, R69, R188 ;  /* 0x000000bc450a723e */ /* 0x000fe400000010ff */
[----:B------:R-:W-:Y:S02]  /*a0e0*/  F2FP.BF16.F32.PACK_AB R11, R71, R70 ;  /* 0x00000046470b723e */ /* 0x000fe400000010ff */
[----:B------:R-:W-:-:S02]  /*a0f0*/  SHF.R.U64 R134, R134, 0x3, RZ ;  /* 0x0000000386867819 */ /* 0x000fc400000012ff */
        /* <DEDUP_REMOVED lines=11> */
[----:B------:R-:W-:Y:S02]  /*a1b0*/  LOP3.LUT R110, R111, 0x380, RZ, 0xc0, !PT ;  /* 0x000003806f6e7812 */ /* 0x000fe400078ec0ff */
[----:B------:R-:W-:Y:S01]  /*a1c0*/  LOP3.LUT R134, R134, R135, RZ, 0x3c, !PT ;  /* 0x0000008786867212 */ /* 0x000fe200078e3cff */
[----:B------:R-:W-:Y:S01]  /*a1d0*/  IMAD.X R135, RZ, RZ, R173, P0 ;  /* 0x000000ffff877224 */ /* 0x000fe200000e06ad */
[----:B------:R2:W-:Y:S01]  /*a1e0*/  STSM.16.M88.4 [R162], R24 ;  /* 0x00000018a2007844 */ /* 0x0005e20000000200 */
[----:B------:R-:W-:Y:S02]  /*a1f0*/  SHF.R.U64 R110, R110, 0x3, RZ ;  /* 0x000000036e6e7819 */ /* 0x000fe400000012ff */
[----:B0-----:R-:W-:Y:S01]  /*a200*/  F2FP.BF16.F32.PACK_AB R9, R52, R7 ;  /* 0x000000073409723e */ /* 0x001fe200000010ff */
[----:B-1----:R-:W-:Y:S01]  /*a210*/  IMAD.U32 R13, RZ, RZ, UR5 ;  /* 0x00000005ff0d7e24 */ /* 0x002fe2000f8e00ff */
[----:B------:R-:W-:Y:S01]  /*a220*/  SHF.R.S32.HI R12, RZ, 0x1f, R36 ;  /* 0x0000001fff0c7819 */ /* 0x000fe20000011424 */
[----:B------:R-:W-:Y:S01]  /*a230*/  ULDC UR5, c[0x0][0xa88] ;  /* 0x0002a20000057ab9 */ /* 0x000fe20000000800 */
[----:B------:R-:W-:-:S02]  /*a240*/  SHF.R.S32.HI R7, RZ, 0x1f, R37 ;  /* 0x0000001fff077819 */ /* 0x000fc40000011425 */
[----:B------:R-:W-:Y:S01]  /*a250*/  LOP3.LUT R110, R110, R111, RZ, 0x3c, !PT ;  /* 0x0000006f6e6e7212 */ /* 0x000fe200078e3cff */
[----:B------:R-:W-:Y:S01]  /*a260*/  IMAD.X R111, RZ, RZ, R173, P1 ;  /* 0x000000ffff6f7224 */ /* 0x000fe200008e06ad */
[----:B------:R-:W-:Y:S02]  /*a270*/  IADD3 R139, P1, R172, 0xd000, RZ ;  /* 0x0000d000ac8b7810 */ /* 0x000fe40007f3e0ff */
[----:B------:R-:W-:Y:S02]  /*a280*/  MOV R160, R160 ;  /* 0x000000a000a07202 */ /* 0x000fe40000000f00 */
[----:B--2---:R-:W-:Y:S01]  /*a290*/  IADD3 R24, P0, R36, UR6, RZ ;  /* 0x0000000624187c10 */ /* 0x004fe2000ff1e0ff */
[----:B------:R-:W-:Y:S01]  /*a2a0*/  VIADD R26, R206, UR44 ;  /* 0x0000002cce1a7c36 */ /* 0x000fe20008000000 */
[----:B------:R-:W-:Y:S02]  /*a2b0*/  F2FP.BF16.F32.PACK_AB R32, R89, R193 ;  /* 0x000000c15920723e */ /* 0x000fe400000010ff */
[----:B------:R-:W-:Y:S01]  /*a2c0*/  IADD3.X R25, R12, UR7, R13, P0, !PT ;  /* 0x000000070c197c10 */ /* 0x000fe200087fe40d */
[----:B------:R-:W-:Y:S01]  /*a2d0*/  ULDC.64 UR6, c[0x0][0xb88] ;  /* 0x0002e20000067ab9 */ /* 0x000fe20000000a00 */
[----:B------:R-:W-:Y:S01]  /*a2e0*/  F2FP.BF16.F32.PACK_AB R33, R91, R90 ;  /* 0x0000005a5b21723e */ /* 0x000fe200000010ff */
[----:B------:R-:W-:Y:S01]  /*a2f0*/  IMAD R12, R7, UR6, RZ ;  /* 0x00000006070c7c24 */ /* 0x000fe2000f8e02ff */
[----:B------:R-:W-:Y:S01]  /*a300*/  F2FP.BF16.F32.PACK_AB R34, R93, R194 ;  /* 0x000000c25d22723e */ /* 0x000fe200000010ff */
[----:B------:R-:W-:Y:S01]  /*a310*/  IMAD.WIDE.U32 R24, R37, UR6, R24 ;  /* 0x0000000625187c25 */ /* 0x000fe2000f8e0018 */
[----:B------:R-:W-:-:S02]  /*a320*/  F2FP.BF16.F32.PACK_AB R35, R95, R94 ;  /* 0x0000005e5f23723e */ /* 0x000fc400000010ff */
[----:B------:R-:W-:Y:S01]  /*a330*/  MOV R158, R158 ;  /* 0x0000009e009e7202 */ /* 0x000fe20000000f00 */
[----:B------:R-:W-:Y:S01]  /*a340*/  IMAD R37, R37, UR7, R12 ;  /* 0x0000000725257c24 */ /* 0x000fe2000f8e020c */
[----:B------:R-:W-:Y:S01]  /*a350*/  F2FP.BF16.F32.PACK_AB R8, R97, R195 ;  /* 0x000000c36108723e */ /* 0x000fe200000010ff */
[----:B------:R0:W-:Y:S01]  /*a360*/  STSM.16.M88.4 [R160], R32 ;  /* 0x00000020a0007844 */ /* 0x0001e20000000200 */
[----:B------:R-:W-:Y:S01]  /*a370*/  F2FP.BF16.F32.PACK_AB R10, R101, R196 ;  /* 0x000000c4650a723e */ /* 0x000fe200000010ff */
[----:B------:R-:W-:Y:S01]  /*a380*/  ULDC.64 UR6, c[0x0][0xb50] ;  /* 0x0002d40000067ab9 */ /* 0x000fe20000000a00 */
[----:B------:R-:W-:Y:S01]  /*a390*/  F2FP.BF16.F32.PACK_AB R11, R60, R56 ;  /* 0x000000383c0b723e */ /* 0x000fe200000010ff */
[----:B------:R-:W-:Y:S01]  /*a3a0*/  IMAD R7, R48, UR5, RZ ;  /* 0x0000000530077c24 */ /* 0x000fe2000f8e02ff */
[----:B------:R-:W-:Y:S02]  /*a3b0*/  LOP3.LUT R138, R139, 0x380, RZ, 0xc0, !PT ;  /* 0x000003808b8a7812 */ /* 0x000fe400078ec0ff */
[----:B------:R-:W-:Y:S01]  /*a3c0*/  LOP3.LUT P0, RZ, R204, 0x3, RZ, 0xc0, !PT ;  /* 0x00000003ccff7812 */ /* 0x000fe2000780c0ff */
[----:B------:R1:W-:Y:S01]  /*a3d0*/  STSM.16.M88.4 [R158], R8 ;  /* 0x000000089e007844 */ /* 0x0003e20000000200 */
[----:B------:R-:W-:-:S02]  /*a3e0*/  SHF.R.U64 R138, R138, 0x3, RZ ;  /* 0x000000038a8a7819 */ /* 0x000fc400000012ff */
[----:B------:R-:W-:Y:S02]  /*a3f0*/  MOV R156, R156 ;  /* 0x0000009c009c7202 */ /* 0x000fe40000000f00 */
[----:B------:R-:W-:Y:S02]  /*a400*/  F2FP.BF16.F32.PACK_AB R12, R105, R197 ;  /* 0x000000c5690c723e */ /* 0x000fe400000010ff */
[----:B------:R-:W-:Y:S02]  /*a410*/  F2FP.BF16.F32.PACK_AB R13, R68, R64 ;  /* 0x00000040440d723e */ /* 0x000fe400000010ff */
[----:B0-----:R-:W-:Y:S02]  /*a420*/  LEA R34, P3, R24, UR6, 0x2 ;  /* 0x0000000618227c11 */ /* 0x001fe4000f8610ff */
[----:B------:R-:W-:Y:S02]  /*a430*/  F2FP.BF16.F32.PACK_AB R14, R109, R198 ;  /* 0x000000c66d0e723e */ /* 0x000fe400000010ff */
[----:B------:R-:W-:Y:S01]  /*a440*/  F2FP.BF16.F32.PACK_AB R15, R76, R72 ;  /* 0x000000484c0f723e */ /* 0x000fe200000010ff */
[----:B------:R-:W-:Y:S01]  /*a450*/  SHFL.IDX PT, R46, R34, RZ, 0x1c1f ;  /* 0x001c1fff222e7589 */ /* 0x000fe200000e0000 */
[----:B------:R-:W-:Y:S01]  /*a460*/  LOP3.LUT R138, R138, R139, RZ, 0x3c, !PT ;  /* 0x0000008b8a8a7212 */ /* 0x000fe200078e3cff */
[----:B-1----:R-:W-:Y:S01]  /*a470*/  IMAD.IADD R9, R25, 0x1, R37 ;  /* 0x0000000119097824 */ /* 0x002fe200078e0225 */
[----:B------:R-:W-:Y:S01]  /*a480*/  MOV R152, R152 ;  /* 0x0000009800987202 */ /* 0x000fe20000000f00 */
[----:B------:R-:W-:Y:S01]  /*a490*/  VIADD R8, R26, 0x8 ;  /* 0x000000081a087836 */ /* 0x000fe20000000000 */
[----:B------:R0:W-:Y:S01]  /*a4a0*/  STSM.16.M88.4 [R156], R12 ;  /* 0x0000000c9c007844 */ /* 0x0001e20000000200 */
[----:B------:R-:W-:Y:S01]  /*a4b0*/  IMAD.X R139, RZ, RZ, R173, P1 ;  /* 0x000000ffff8b7224 */ /* 0x000fe200008e06ad */
[----:B------:R-:W-:-:S02]  /*a4c0*/  LEA.HI.X R35, R24, UR7, R9, 0x2, P3 ;  /* 0x0000000718237c11 */ /* 0x000fc400098f1409 */
[-C--:B------:R-:W-:Y:S01]  /*a4d0*/  ISETP.GE.OR P1, PT, R26, R7.reuse, P0 ;  /* 0x000000071a00720c */ /* 0x080fe20000726670 */
[----:B------:R-:W-:Y:S01]  /*a4e0*/  SHFL.IDX PT, R50, R34, 0x1, 0x1c1f ;  /* 0x003c1f0022327f89 */ /* 0x000fe200000e0000 */
[----:B------:R-:W-:Y:S02]  /*a4f0*/  ISETP.GE.OR P0, PT, R8, R7, P0 ;  /* 0x000000070800720c */ /* 0x000fe40000706670 */
[----:B------:R-:W-:Y:S01]  /*a500*/  F2FP.BF16.F32.PACK_AB R8, R113, R199 ;  /* 0x000000c77108723e */ /* 0x000fe200000010ff */
[----:B------:R-:W1:Y:S01]  /*a510*/  SHFL.IDX PT, R47, R35, RZ, 0x1c1f ;  /* 0x001c1fff232f7589 */ /* 0x000e6200000e0000 */
[----:B------:R-:W-:Y:S02]  /*a520*/  F2FP.BF16.F32.PACK_AB R9, R84, R80 ;  /* 0x000000505409723e */ /* 0x000fe400000010ff */
[----:B------:R-:W-:Y:S01]  /*a530*/  F2FP.BF16.F32.PACK_AB R10, R117, R201 ;  /* 0x000000c9750a723e */ /* 0x000fe200000010ff */
[----:B------:R-:W2:Y:S01]  /*a540*/  SHFL.IDX PT, R51, R35, 0x1, 0x1c1f ;  /* 0x003c1f0023337f89 */ /* 0x000ea200000e0000 */
[----:B------:R-:W-:-:S02]  /*a550*/  F2FP.BF16.F32.PACK_AB R11, R92, R88 ;  /* 0x000000585c0b723e */ /* 0x000fc400000010ff */
[----:B------:R-:W-:Y:S02]  /*a560*/  MOV R150, R150 ;  /* 0x0000009600967202 */ /* 0x000fe40000000f00 */
[----:B0-----:R-:W-:Y:S01]  /*a570*/  F2FP.BF16.F32.PACK_AB R12, R121, R202 ;  /* 0x000000ca790c723e */ /* 0x001fe200000010ff */
[----:B------:R0:W-:Y:S01]  /*a580*/  STSM.16.M88.4 [R152], R8 ;  /* 0x0000000898007844 */ /* 0x0001e20000000200 */
[----:B------:R-:W-:Y:S02]  /*a590*/  F2FP.BF16.F32.PACK_AB R13, R100, R96 ;  /* 0x00000060640d723e */ /* 0x000fe400000010ff */
[----:B------:R-:W-:Y:S02]  /*a5a0*/  F2FP.BF16.F32.PACK_AB R14, R125, R124 ;  /* 0x0000007c7d0e723e */ /* 0x000fe400000010ff */
[----:B------:R-:W-:Y:S02]  /*a5b0*/  F2FP.BF16.F32.PACK_AB R15, R108, R104 ;  /* 0x000000686c0f723e */ /* 0x000fe400000010ff */
[----:B------:R-:W-:-:S02]  /*a5c0*/  F2FP.BF16.F32.PACK_AB R24, R129, R128 ;  /* 0x000000808118723e */ /* 0x000fc400000010ff */
[----:B------:R-:W-:Y:S01]  /*a5d0*/  F2FP.BF16.F32.PACK_AB R25, R116, R112 ;  /* 0x000000707419723e */ /* 0x000fe200000010ff */
[----:B------:R-:W-:Y:S01]  /*a5e0*/  STSM.16.M88.4 [R150], R12 ;  /* 0x0000000c96007844 */ /* 0x000fe20000000200 */
[----:B------:R-:W-:Y:S02]  /*a5f0*/  F2FP.BF16.F32.PACK_AB R26, R133, R132 ;  /* 0x00000084851a723e */ /* 0x000fe400000010ff */
[----:B------:R-:W-:Y:S02]  /*a600*/  F2FP.BF16.F32.PACK_AB R27, R174, R120 ;  /* 0x00000078ae1b723e */ /* 0x000fe400000010ff */
[----:B------:R-:W-:Y:S01]  /*a610*/  F2FP.BF16.F32.PACK_AB R32, R137, R136 ;  /* 0x000000888920723e */ /* 0x000fe200000010ff */
[----:B0-----:R-:W0:Y:S01]  /*a620*/  @P2 LDC R9, c[0x0][0xbf0] ;  /* 0x0002fc00ff092b82 */ /* 0x001e220000000800 */
        /* <DEDUP_REMOVED lines=9> */
[----:B------:R-:W-:-:S02]  /*a6c0*/  IADD3 R31, P4, R172, 0x2000, RZ ;  /* 0x00002000ac1f7810 */ /* 0x000fc40007f9e0ff */
[C---:B------:R-:W-:Y:S01]  /*a6d0*/  IADD3 R99, P5, R172.reuse, 0x3000, RZ ;  /* 0x00003000ac637810 */ /* 0x040fe20007fbe0ff */
[----:B------:R-:W-:Y:S01]  /*a6e0*/  STSM.16.M88.4 [R3], R56 ;  /* 0x0000003803007844 */ /* 0x000fe20000000200 */
[----:B------:R-:W-:Y:S02]  /*a6f0*/  IADD3 R103, P6, R172, 0x4000, RZ ;  /* 0x00004000ac677810 */ /* 0x000fe40007fde0ff */
[----:B------:R-:W-:Y:S01]  /*a700*/  LOP3.LUT R30, R31, 0x380, RZ, 0xc0, !PT ;  /* 0x000003801f1e7812 */ /* 0x000fe200078ec0ff */
[----:B------:R-:W-:Y:S01]  /*a710*/  BAR.SYNC.DEFER_BLOCKING 0x1, 0x100 ;  /* 0x0044000000007b1d */ /* 0x000fe20000010000 */
[----:B------:R-:W-:Y:S02]  /*a720*/  LOP3.LUT R98, R99, 0x380, RZ, 0xc0, !PT ;  /* 0x0000038063627812 */ /* 0x000fe400078ec0ff */
[----:B------:R-:W-:Y:S01]  /*a730*/  LOP3.LUT R102, R103, 0x380, RZ, 0xc0, !PT ;  /* 0x0000038067667812 */ /* 0x000fe200078ec0ff */
[----:B---3--:R-:W-:Y:S01]  /*a740*/  IMAD R0, R23, 0x20, R200 ;  /* 0x0000002017007824 */ /* 0x008fe200078e02c8 */
[----:B------:R-:W-:-:S02]  /*a750*/  SHF.R.U64 R30, R30, 0x3, RZ ;  /* 0x000000031e1e7819 */ /* 0x000fc400000012ff */
[----:B------:R-:W-:Y:S02]  /*a760*/  SHF.R.U64 R98, R98, 0x3, RZ ;  /* 0x0000000362627819 */ /* 0x000fe400000012ff */
[----:B------:R-:W-:Y:S01]  /*a770*/  SHF.R.U64 R102, R102, 0x3, RZ ;  /* 0x0000000366667819 */ /* 0x000fe200000012ff */
[----:B------:R-:W-:Y:S01]  /*a780*/  UIMAD UR5, UR10, UR8, URZ ;  /* 0x000000080a0572a4 */ /* 0x000fe2000f8e023f */
[----:B------:R-:W-:Y:S01]  /*a790*/  LOP3.LUT R30, R30, R31, RZ, 0x3c, !PT ;  /* 0x0000001f1e1e7212 */ /* 0x000fe200078e3cff */
[--C-:B------:R-:W-:Y:S01]  /*a7a0*/  IMAD.X R31, RZ, RZ, R173.reuse, P4 ;  /* 0x000000ffff1f7224 */ /* 0x100fe200020e06ad */
[----:B------:R-:W-:Y:S01]  /*a7b0*/  LOP3.LUT R98, R98, R99, RZ, 0x3c, !PT ;  /* 0x0000006362627212 */ /* 0x000fe200078e3cff */
[--C-:B------:R-:W-:Y:S01]  /*a7c0*/  IMAD.X R99, RZ, RZ, R173.reuse, P5 ;  /* 0x000000ffff637224 */ /* 0x100fe200028e06ad */
[----:B------:R-:W-:Y:S01]  /*a7d0*/  LOP3.LUT R102, R102, R103, RZ, 0x3c, !PT ;  /* 0x0000006766667212 */ /* 0x000fe200078e3cff */
[----:B------:R-:W-:Y:S01]  /*a7e0*/  IMAD.X R103, RZ, RZ, R173, P6 ;  /* 0x000000ffff677224 */ /* 0x000fe200030e06ad */
[----:B------:R-:W-:-:S02]  /*a7f0*/  IADD3 R123, P4, R172, 0x9000, RZ ;  /* 0x00009000ac7b7810 */ /* 0x000fc40007f9e0ff */
[C---:B------:R-:W-:Y:S01]  /*a800*/  LOP3.LUT R29, R172.reuse, 0x380, RZ, 0xc0, !PT ;  /* 0x00000380ac1d7812 */ /* 0x040fe200078ec0ff */
[----:B-1----:R-:W-:Y:S01]  /*a810*/  @!P1 ST.E desc[UR46][R46.64], R6 ;  /* 0x000000062e009985 */ /* 0x002fe2000c10192e */
[C---:B------:R-:W-:Y:S01]  /*a820*/  IADD3 R127, P5, R172.reuse, 0xa000, RZ ;  /* 0x0000a000ac7f7810 */ /* 0x040fe20007fbe0ff */
[----:B------:R-:W-:Y:S01]  /*a830*/  UIMAD.WIDE.U32 UR6, UR39, UR8, URZ ;  /* 0x00000008270672a5 */ /* 0x000fe2000f8e003f */
[----:B------:R-:W-:Y:S01]  /*a840*/  IADD3 R131, P6, R172, 0xb000, RZ ;  /* 0x0000b000ac837810 */ /* 0x000fe20007fde0ff */
[----:B--2---:R1:W-:Y:S01]  /*a850*/  @!P0 ST.E desc[UR46][R50.64], R5 ;  /* 0x0000000532008985 */ /* 0x0043e2000c10192e */
[----:B------:R-:W-:Y:S01]  /*a860*/  UIMAD UR5, UR39, UR9, UR5 ;  /* 0x00000009270572a4 */ /* 0x000fe2000f8e0205 */
[----:B------:R-:W-:Y:S01]  /*a870*/  LOP3.LUT R122, R123, 0x380, RZ, 0xc0, !PT ;  /* 0x000003807b7a7812 */ /* 0x000fe200078ec0ff */
[----:B------:R-:W-:Y:S01]  /*a880*/  ULDC.64 UR10, c[0x0][0xaf0] ;  /* 0x0002bc00000a7ab9 */ /* 0x000fe20000000a00 */
[----:B------:R-:W-:Y:S02]  /*a890*/  LOP3.LUT R126, R127, 0x380, RZ, 0xc0, !PT ;  /* 0x000003807f7e7812 */ /* 0x000fe400078ec0ff */
[----:B------:R-:W-:-:S02]  /*a8a0*/  LOP3.LUT R130, R131, 0x380, RZ, 0xc0, !PT ;  /* 0x0000038083827812 */ /* 0x000fc400078ec0ff */
[----:B------:R-:W-:Y:S01]  /*a8b0*/  SHF.R.U64 R29, R29, 0x3, RZ ;  /* 0x000000031d1d7819 */ /* 0x000fe200000012ff */
[----:B-1----:R-:W1:Y:S01]  /*a8c0*/  @P2 LDC R5, c[0x0][0xbec] ;  /* 0x0002fb00ff052b82 */ /* 0x002e620000000800 */
[----:B------:R-:W-:Y:S01]  /*a8d0*/  VIADD R6, R0, UR44 ;  /* 0x0000002c00067c36 */ /* 0x000fe20008000000 */
[----:B------:R-:W-:Y:S01]  /*a8e0*/  UIMAD UR8, UR12, UR10, URZ ;  /* 0x0000000a0c0872a4 */ /* 0x000fe2000f8e023f */
[----:B------:R-:W-:Y:S01]  /*a8f0*/  SHF.R.U64 R122, R122, 0x3, RZ ;  /* 0x000000037a7a7819 */ /* 0x000fe200000012ff */
[----:B------:R-:W-:Y:S01]  /*a900*/  UIADD3 UR7, UR7, UR5, URZ ;  /* 0x0000000507077290 */ /* 0x000fe2000fffe03f */
[----:B------:R-:W-:Y:S01]  /*a910*/  IMAD.MOV.U32 R3, RZ, RZ, R6 ;  /* 0x000000ffff037224 */ /* 0x000fe200078e0006 */
[----:B------:R-:W-:Y:S01]  /*a920*/  UIMAD UR5, UR42, UR11, UR8 ;  /* 0x0000000b2a0572a4 */ /* 0x000fe2000f8e0208 */
[----:B------:R-:W-:Y:S01]  /*a930*/  SHF.R.U64 R126, R126, 0x3, RZ ;  /* 0x000000037e7e7819 */ /* 0x000fe200000012ff */
[----:B------:R-:W-:Y:S01]  /*a940*/  UIMAD.WIDE.U32 UR42, UR42, UR10, UR6 ;  /* 0x0000000a2a2a72a5 */ /* 0x000fe2000f8e0006 */
[----:B------:R-:W-:Y:S01]  /*a950*/  SHF.R.U64 R130, R130, 0x3, RZ ;  /* 0x0000000382827819 */ /* 0x000fe200000012ff */
[----:B------:R2:W5:Y:S01]  /*a960*/  LD.E.128 R40, desc[UR46][R20.64] ;  /* 0x0000002e14287980 */ /* 0x000562000c101d00 */
[----:B------:R-:W-:Y:S01]  /*a970*/  LOP3.LUT R122, R122, R123, RZ, 0x3c, !PT ;  /* 0x0000007b7a7a7212 */ /* 0x000fe200078e3cff */
[----:B------:R-:W-:Y:S01]  /*a980*/  UIADD3 UR5, UR43, UR5, URZ ;  /* 0x000000052b057290 */ /* 0x000fe2000fffe03f */
[----:B------:R-:W-:Y:S01]  /*a990*/  LOP3.LUT R126, R126, R127, RZ, 0x3c, !PT ;  /* 0x0000007f7e7e7212 */ /* 0x000fe200078e3cff */
[--C-:B------:R-:W-:Y:S01]  /*a9a0*/  IMAD.X R123, RZ, RZ, R173.reuse, P4 ;  /* 0x000000ffff7b7224 */ /* 0x100fe200020e06ad */
[----:B------:R-:W-:Y:S01]  /*a9b0*/  LOP3.LUT R130, R130, R131, RZ, 0x3c, !PT ;  /* 0x0000008382827212 */ /* 0x000fe200078e3cff */
[--C-:B------:R-:W-:Y:S01]  /*a9c0*/  IMAD.X R127, RZ, RZ, R173.reuse, P5 ;  /* 0x000000ffff7f7224 */ /* 0x100fe200028e06ad */
[----:B------:R-:W-:Y:S01]  /*a9d0*/  LOP3.LUT R28, R29, R172, RZ, 0x3c, !PT ;  /* 0x000000ac1d1c7212 */ /* 0x000fe200078e3cff */
[--C-:B------:R-:W-:Y:S01]  /*a9e0*/  IMAD.X R131, RZ, RZ, R173.reuse, P6 ;  /* 0x000000ffff837224 */ /* 0x100fe200030e06ad */
[----:B------:R-:W-:Y:S01]  /*a9f0*/  ULDC.64 UR6, c[0x0][0xae0] ;  /* 0x0002b80000067ab9 */ /* 0x000fe20000000a00 */
[----:B------:R-:W-:Y:S01]  /*aa00*/  IMAD.MOV.U32 R29, RZ, RZ, R173 ;  /* 0x000000ffff1d7224 */ /* 0x000fe200078e00ad */
[----:B------:R2:W5:Y:S01]  /*aa10*/  LD.E.128 R52, desc[UR46][R30.64] ;  /* 0x0000002e1e347980 */ /* 0x000562000c101d00 */
[----:B-1----:R-:W-:-:S03]  /*aa20*/  @P2 IMAD.HI.U32 R0, R6, R5, RZ ;  /* 0x0000000506002227 */ /* 0x002fc600078e00ff */
[----:B------:R2:W5:Y:S02]  /*aa30*/  LD.E.128 R36, desc[UR46][R28.64] ;  /* 0x0000002e1c247980 */ /* 0x000564000c101d00 */
[----:B0-----:R-:W-:Y:S01]  /*aa40*/  @P2 SHF.R.U32.HI R3, RZ, R9, R0 ;  /* 0x00000009ff032219 */ /* 0x001fe20000011600 */
[----:B------:R-:W-:Y:S01]  /*aa50*/  IMAD.U32 R4, RZ, RZ, UR42 ;  /* 0x0000002aff047e24 */ /* 0x000fe2000f8e00ff */
        /* <DEDUP_REMOVED lines=67> */
.L_x_13428:
[----:B------:R-:W-:Y:S05]  /*ae90*/  BSYNC B1 ;  /* 0x0000000000017941 */ /* 0x000fea0003800000 */
.L_x_13427:
[----:B-1-3--:R1:W3:Y:S01]  /*aea0*/  SHFL.IDX PT, R13, R3, 0x1, 0x181f ;  /* 0x00381f00030d7f89 */ /* 0x00a2e200000e0000 */
[----:B------:R-:W-:Y:S03]  /*aeb0*/  BSSY B1, `(.L_x_13429) ;  /* 0x0000014000017945 */ /* 0x000fe60003800000 */
[----:B------:R1:W4:Y:S01]  /*aec0*/  SHFL.IDX PT, R11, R6, 0x1, 0x181f ;  /* 0x00381f00060b7f89 */ /* 0x00032200000e0000 */
[----:B------:R-:W-:Y:S05]  /*aed0*/  @P1 BRA `(.L_x_13430) ;  /* 0x0000000000441947 */ /* 0x000fea0003800000 */
[----:B------:R-:W-:Y:S02]  /*aee0*/  ULDC UR5, c[0x0][0xac8] ;  /* 0x0002b20000057ab9 */ /* 0x000fe40000000800 */
[----:B------:R-:W-:Y:S02]  /*aef0*/  ISETP.GE.AND P4, PT, R2, UR5, PT ;  /* 0x0000000502007c0c */ /* 0x000fe4000bf86270 */
[----:B------:R-:W-:Y:S02]  /*af00*/  ISETP.GE.AND P3, PT, R19, UR5, PT ;  /* 0x0000000513007c0c */ /* 0x000fe4000bf66270 */
[----:B------:R-:W-:Y:S02]  /*af10*/  ISETP.GE.AND P2, PT, R18, UR5, PT ;  /* 0x0000000512007c0c */ /* 0x000fe4000bf46270 */
[----:B------:R-:W-:-:S07]  /*af20*/  ISETP.GE.AND P1, PT, R22, UR5, PT ;  /* 0x0000000516007c0c */ /* 0x000fce000bf26270 */
[CC--:B----4-:R-:W-:Y:S02]  /*af30*/  @!P4 LEA R4, P6, R2.reuse, R11.reuse, 0x1 ;  /* 0x0000000b0204c211 */ /* 0x0d0fe400078c08ff */
[C---:B------:R-:W-:Y:S02]  /*af40*/  @!P3 LEA R8, P5, R19.reuse, R11, 0x1 ;  /* 0x0000000b1308b211 */ /* 0x040fe400078a08ff */
[----:B---3--:R-:W-:Y:S02]  /*af50*/  @!P4 LEA.HI.X R5, R2, R13, R211, 0x1, P6 ;  /* 0x0000000d0205c211 */ /* 0x008fe400030f0cd3 */
        /* <DEDUP_REMOVED lines=9> */
.L_x_13430:
[----:B------:R-:W-:Y:S05]  /*aff0*/  BSYNC B1 ;  /* 0x0000000000017941 */ /* 0x000fea0003800000 */
.L_x_13429:
[----:B---3--:R3:W0:Y:S01]  /*b000*/  SHFL.IDX PT, R13, R3, 0x2, 0x181f ;  /* 0x00581f00030d7f89 */ /* 0x00862200000e0000 */
        /* <DEDUP_REMOVED lines=14> */
[----:B-----5:R0:W-:Y:S01]  /*b0f0*/  @!P3 ST.E.128 desc[UR46][R4.64], R52 ;  /* 0x000000340400b985 */ /* 0x0201e2000c101d2e */
[----:B----4-:R-:W-:-:S02]  /*b100*/  @!P1 LEA.HI.X R11, R18, R13, R209, 0x1, P4 ;  /* 0x0000000d120b9211 */ /* 0x010fc400020f0cd1 */
[----:B------:R-:W-:Y:S01]  /*b110*/  @!P0 LEA.HI.X R13, R22, R13, R208, 0x1, P6 ;  /* 0x0000000d160d8211 */ /* 0x000fe200030f0cd0 */
[----:B------:R0:W-:Y:S04]  /*b120*/  @!P2 ST.E.128 desc[UR46][R8.64], R108 ;  /* 0x0000006c0800a985 */ /* 0x0001e8000c101d2e */
[----:B------:R0:W-:Y:S04]  /*b130*/  @!P1 ST.E.128 desc[UR46][R10.64], R124 ;  /* 0x0000007c0a009985 */ /* 0x0001e8000c101d2e */
[----:B------:R0:W-:Y:S02]  /*b140*/  @!P0 ST.E.128 desc[UR46][R12.64], R140 ;  /* 0x0000008c0c008985 */ /* 0x0001e4000c101d2e */
.L_x_13432:
[----:B------:R-:W-:Y:S05]  /*b150*/  BSYNC B1 ;  /* 0x0000000000017941 */ /* 0x000fea0003800000 */
.L_x_13431:
[----:B------:R-:W-:Y:S01]  /*b160*/  VIADD R0, R14, 0x60 ;  /* 0x000000600e007836 */ /* 0x000fe20000000000 */
[----:B-123--:R-:W1:Y:S04]  /*b170*/  SHFL.IDX PT, R3, R3, 0x3, 0x181f ;  /* 0x00781f0003037f89 */ /* 0x00ee6800000e0000 */
[----:B------:R-:W-:Y:S01]  /*b180*/  ISETP.GE.AND P0, PT, R0, R7, PT ;  /* 0x000000070000720c */ /* 0x000fe20003f06270 */
[----:B0---4-:R0:W2:-:S12]  /*b190*/  SHFL.IDX PT, R11, R6, 0x3, 0x181f ;  /* 0x00781f00060b7f89 */ /* 0x01109800000e0000 */
        /* <DEDUP_REMOVED lines=20> */
.L_x_13426:
        /* <DEDUP_REMOVED lines=50> */
.L_x_13435:
[----:B------:R-:W-:Y:S05]  /*b600*/  BSYNC B1 ;  /* 0x0000000000017941 */ /* 0x000fea0003800000 */
.L_x_13434:
        /* <DEDUP_REMOVED lines=11> */
[----:B-1----:R-:W-:-:S03]  /*b6c0*/  @P1 SHF.R.U32.HI R3, RZ, R11, R0 ;  /* 0x0000000bff031219 */ /* 0x002fc60000011600 */
[----:B------:R-:W-:Y:S01]  /*b6d0*/  UIMAD UR5, UR42, UR11, UR5 ;  /* 0x0000000b2a0572a4 */ /* 0x000fe2000f8e0205 */
[--C-:B------:R-:W-:Y:S01]  /*b6e0*/  SHF.R.S32.HI R0, RZ, 0x1f, R3.reuse ;  /* 0x0000001fff007819 */ /* 0x100fe20000011403 */
[----:B------:R-:W-:Y:S01]  /*b6f0*/  UIMAD.WIDE.U32 UR42, UR42, UR10, UR6 ;  /* 0x0000000a2a2a72a5 */ /* 0x000fe2000f8e0006 */
[----:B------:R-:W-:Y:S02]  /*b700*/  IMAD.MOV R7, RZ, RZ, -R3 ;  /* 0x000000ffff077224 */ /* 0x000fe400078e0a03 */
[----:B------:R-:W-:Y:S01]  /*b710*/  ULDC.64 UR6, c[0x0][0xae0] ;  /* 0x0002b80000067ab9 */ /* 0x000fe20000000a00 */
[----:B------:R-:W-:Y:S01]  /*b720*/  UIADD3 UR5, UR43, UR5, URZ ;  /* 0x000000052b057290 */ /* 0x000fe2000fffe03f */
[----:B------:R-:W-:Y:S02]  /*b730*/  IMAD R0, R0, UR6, RZ ;  /* 0x0000000600007c24 */ /* 0x000fe4000f8e02ff */
[----:B------:R-:W-:Y:S02]  /*b740*/  IMAD R7, R10, R7, R8 ;  /* 0x000000070a077224 */ /* 0x000fe400078e0208 */
[----:B------:R-:W-:-:S02]  /*b750*/  IMAD.U32 R5, RZ, RZ, UR43 ;  /* 0x0000002bff057e24 */ /* 0x000fc4000f8e00ff */
[----:B------:R-:W-:Y:S02]  /*b760*/  IMAD.U32 R4, RZ, RZ, UR42 ;  /* 0x0000002aff047e24 */ /* 0x000fe4000f8e00ff */
[----:B------:R-:W-:Y:S01]  /*b770*/  IMAD.U32 R5, RZ, RZ, UR5 ;  /* 0x00000005ff057e24 */ /* 0x000fe2000f8e00ff */
[----:B------:R-:W-:Y:S01]  /*b780*/  ULDC UR5, c[0x0][0xa88] ;  /* 0x0002a20000057ab9 */ /* 0x000fe20000000800 */
[C---:B------:R-:W-:Y:S01]  /*b790*/  IMAD R9, R3.reuse, UR7, R0 ;  /* 0x0000000703097c24 */ /* 0x040fe2000f8e0200 */
[----:B------:R-:W-:Y:S01]  /*b7a0*/  SHF.R.S32.HI R0, RZ, 0x1f, R7 ;  /* 0x0000001fff007819 */ /* 0x000fe20000011407 */
[----:B------:R-:W-:Y:S01]  /*b7b0*/  IMAD.WIDE.U32 R4, R3, UR6, R4 ;  /* 0x0000000603047c25 */ /* 0x000fe2000f8e0004 */
[----:B------:R-:W-:-:S03]  /*b7c0*/  ULDC.64 UR6, c[0x0][0xad8] ;  /* 0x0002b60000067ab9 */ /* 0x000fc60000000a00 */
        /* <DEDUP_REMOVED lines=35> */
.L_x_13437:
[----:B------:R-:W-:Y:S05]  /*ba00*/  BSYNC B1 ;  /* 0x0000000000017941 */ /* 0x000fea0003800000 */
.L_x_13436:
        /* <DEDUP_REMOVED lines=21> */
.L_x_13439:
[----:B------:R-:W-:Y:S05]  /*bb60*/  BSYNC B1 ;  /* 0x0000000000017941 */ /* 0x000fea0003800000 */
.L_x_13438:
        /* <DEDUP_REMOVED lines=21> */
.L_x_13441:
[----:B------:R-:W-:Y:S05]  /*bcc0*/  BSYNC B1 ;  /* 0x0000000000017941 */ /* 0x000fea0003800000 */
.L_x_13440:
[----:B------:R-:W-:Y:S01]  /*bcd0*/  VIADD R0, R8, 0x60 ;  /* 0x0000006008007836 */ /* 0x000fe20000000000 */
[----:B0-----:R0:W0:Y:S04]  /*bce0*/  SHFL.IDX PT, R3, R7, 0x3, 0x181f ;  /* 0x00781f0007037f89 */ /* 0x00102800000e0000 */
[----:B------:R-:W-:Y:S01]  /*bcf0*/  ISETP.GE.AND P0, PT, R0, R9, PT ;  /* 0x000000090000720c */ /* 0x000fe20003f06270 */
[----:B-1-3--:R1:W3:-:S12]  /*bd00*/  SHFL.IDX PT, R5, R6, 0x3, 0x181f ;  /* 0x00781f0006057f89 */ /* 0x00a2d800000e0000 */
[----:B-1----:R-:W-:Y:S05]  /*bd10*/  @P0 BRA `(.L_x_13433) ;  /* 0x0000000000440947 */ /* 0x002fea0003800000 */
[----:B------:R-:W-:Y:S02]  /*bd20*/  ULDC UR5, c[0x0][0xac8] ;  /* 0x0002b20000057ab9 */ /* 0x000fe40000000800 */
[----:B------:R-:W-:Y:S02]  /*bd30*/  ISETP.GE.AND P3, PT, R2, UR5, PT ;  /* 0x0000000502007c0c */ /* 0x000fe4000bf66270 */
[----:B------:R-:W-:Y:S02]  /*bd40*/  ISETP.GE.AND P2, PT, R19, UR5, PT ;  /* 0x0000000513007c0c */ /* 0x000fe4000bf46270 */
[----:B------:R-:W-:Y:S02]  /*bd50*/  ISETP.GE.AND P1, PT, R18, UR5, PT ;  /* 0x0000000512007c0c */ /* 0x000fe4000bf26270 */
[----:B------:R-:W-:-:S07]  /*bd60*/  ISETP.GE.AND P0, PT, R22, UR5, PT ;  /* 0x0000000516007c0c */ /* 0x000fce000bf06270 */
[-C--:B--234-:R-:W-:Y:S02]  /*bd70*/  @!P3 LEA R6, P6, R2, R5.reuse, 0x1 ;  /* 0x000000050206b211 */ /* 0x09cfe400078c08ff */
        /* <DEDUP_REMOVED lines=11> */
.L_x_13433:
[----:B------:R-:W-:Y:S05]  /*be30*/  BSYNC B0 ;  /* 0x0000000000007941 */ /* 0x000fea0003800000 */
.L_x_13425:
[----:B------:R-:W-:Y:S02]  /*be40*/  ULDC UR5, c[0x0][0xc38] ;  /* 0x00030e0000057ab9 */ /* 0x000fe40000000800 */
[----:B------:R-:W-:-:S06]  /*be50*/  UISETP.GE.AND UP0, UPT, UR4, UR5, UPT ;  /* 0x000000050400728c */ /* 0x000fcc000bf06270 */
[----:B------:R-:W-:-:S13]  /*be60*/  PLOP3.LUT P0, PT, PT, PT, UP0, 0x80, 0x0 ;  /* 0x000000000000781c */ /* 0x000fda0003f0f008 */
[----:B------:R-:W-:Y:S05]  /*be70*/  @!P0 BRA `(.L_x_13442) ;  /* 0xffffff4c00dc8947 */ /* 0x000fea000383ffff */
[----:B------:R-:W-:Y:S05]  /*be80*/  EXIT ;  /* 0x000000000000794d */ /* 0x000fea0003800000 */
.L_x_13390:
        /* <DEDUP_REMOVED lines=40> */
.L_x_13533:
        /* <DEDUP_REMOVED lines=23> */
.L_x_13444:
[----:B------:R-:W-:Y:S01]  /*c280*/  ULDC UR9, c[0x0][0xc54] ;  /* 0x0003150000097ab9 */ /* 0x000fe20000000800 */
[----:B------:R-:W-:Y:S01]  /*c290*/  UMOV UR5, UR8 ;  /* 0x0000000800057c82 */ /* 0x000fe20008000000 */
[----:B------:R-:W-:-:S11]  /*c2a0*/  UISETP.NE.AND UP0, UPT, UR9, 0x1, UPT ;  /* 0x000000010900788c */ /* 0x000fd6000bf05270 */
[----:B------:R-:W-:Y:S02]  /*c2b0*/  @UP0 ULDC.64 UR10, c[0x0][0xc58] ;  /* 0x00031600000a0ab9 */ /* 0x000fe40000000a00 */
[----:B------:R-:W-:-:S04]  /*c2c0*/  UIMAD.WIDE.U32 UR6, UR8, UR10, URZ ;  /* 0x0000000a080672a5 */ /* 0x000fc8000f8e003f */
[----:B------:R-:W-:-:S04]  /*c2d0*/  @UP0 USHF.R.U32.HI UR5, URZ, UR11, UR7 ;  /* 0x0000000b3f050299 */ /* 0x000fc80008011607 */
[----:B------:R-:W-:-:S12]  /*c2e0*/  UIMAD UR6, UR5, UR9, URZ ;  /* 0x00000009050672a4 */ /* 0x000fd8000f8e023f */
.L_x_13445:
[----:B------:R-:W-:Y:S01]  /*c2f0*/  ULOP3.LUT UR39, URZ, UR5, URZ, 0x33, !UPT ;  /* 0x000000053f277292 */ /* 0x000fe2000f8e333f */
[----:B------:R-:W-:Y:S01]  /*c300*/  BSSY B7, `(.L_x_13446) ;  /* 0x00003dc000077945 */ /* 0x000fe20003800000 */
[----:B------:R-:W-:Y:S01]  /*c310*/  ULDC UR7, c[0x0][0x448] ;  /* 0x0001120000077ab9 */ /* 0x000fe20000000800 */
[----:B------:R-:W-:Y:S01]  /*c320*/  ULDC UR5, c[0x0][0xc3c] ;  /* 0x00030f0000057ab9 */ /* 0x000fe20000000800 */
[----:B------:R-:W-:Y:S02]  /*c330*/  UISETP.NE.AND UP1, UPT, UR7, 0x1, UPT ;  /* 0x000000010700788c */ /* 0x000fe4000bf25270 */
[----:B------:R-:W-:Y:S01]  /*c340*/  UIADD3 UR39, UR39, UR5, URZ ;  /* 0x0000000527277290 */ /* 0x000fe2000fffe03f */
[----:B------:R-:W-:Y:S01]  /*c350*/  ULDC.64 UR10, c[0x0][0x418] ;  /* 0x00010600000a7ab9 */ /* 0x000fe20000000a00 */
[----:B------:R-:W-:Y:S02]  /*c360*/  UIADD3 UR5, UR8, -UR6, URZ ;  /* 0x8000000608057290 */ /* 0x000fe4000fffe03f */
[----:B------:R-:W-:-:S02]  /*c370*/  UISETP.NE.U32.AND UP0, UPT, UR10, URZ, UPT ;  /* 0x0000003f0a00728c */ /* 0x000fc4000bf05070 */
[----:B------:R-:W-:Y:S02]  /*c380*/  USHF.L.U32 UR8, UR39, 0x7, URZ ;  /* 0x0000000727087899 */ /* 0x000fe4000800063f */
[----:B------:R-:W-:Y:S01]  /*c390*/  UISETP.NE.AND.EX UP0, UPT, UR11, URZ, UPT, UP0 ;  /* 0x0000003f0b00728c */ /* 0x000fe2000bf05300 */
[----:B------:R-:W-:Y:S01]  /*c3a0*/  ULDC UR7, c[0x0][0x288] ;  /* 0x0000a20000077ab9 */ /* 0x000fe20000000800 */
        /* <DEDUP_REMOVED lines=12> */
[----:B------:R-:W-:Y:S02]  /*c470*/  UIMAD.WIDE UR6, UR6, 0x2aaaaaab, URZ ;  /* 0x2aaaaaab060678a5 */ /* 0x000fe4000f8e023f */
[----:B------:R-:W-:Y:S02]  /*c480*/  UIMAD.WIDE UR8, UR8, 0x2aaaaaab, URZ ;  /* 0x2aaaaaab080878a5 */ /* 0x000fe4000f8e023f */
[----:B------:R-:W-:-:S02]  /*c490*/  USHF.R.U32.HI UR12, URZ, 0x1f, UR7 ;  /* 0x0000001f3f0c7899 */ /* 0x000fc40008011607 */
[----:B------:R-:W-:Y:S01]  /*c4a0*/  USHF.R.U32.HI UR6, URZ, 0x1f, UR9 ;  /* 0x0000001f3f067899 */ /* 0x000fe20008011609 */
[----:B------:R-:W-:Y:S01]  /*c4b0*/  ULDC UR11, c[0x0][0xc48] ;  /* 0x00031200000b7ab9 */ /* 0x000fe20000000800 */
[----:B------:R-:W-:Y:S02]  /*c4c0*/  ULEA.HI.SX32 UR12, UR7, UR12, 0x1c ;  /* 0x0000000c070c7291 */ /* 0x000fe4000f8fe23f */
[----:B------:R-:W-:Y:S02]  /*c4d0*/  ULEA.HI.SX32 UR6, UR9, UR6, 0x1c ;  /* 0x0000000609067291 */ /* 0x000fe4000f8fe23f */
        /* <DEDUP_REMOVED lines=32> */
.L_x_13447:
        /* <DEDUP_REMOVED lines=20> */
.L_x_13450:
[----:B------:R-:W-:Y:S05]  /*c820*/  BSYNC B6 ;  /* 0x0000000000067941 */ /* 0x000fea0003800000 */
.L_x_13449:
        /* <DEDUP_REMOVED lines=20> */
.L_x_13453:
        /* <DEDUP_REMOVED lines=15> */
.L_x_13452:
[----:B------:R-:W-:Y:S05]  /*ca60*/  BSYNC B6 ;  /* 0x0000000000067941 */ /* 0x000fea0003800000 */
.L_x_13451:
        /* <DEDUP_REMOVED lines=26> */
.L_x_13548:
        /* <DEDUP_REMOVED lines=9> */
.L_x_13551:
        /* <DEDUP_REMOVED lines=22> */
.L_x_13457:
        /* <DEDUP_REMOVED lines=8> */
.L_x_13552:
        /* <DEDUP_REMOVED lines=8> */
.L_x_13459:
        /* <DEDUP_REMOVED lines=16> */
[----:B------:R-:W-:-:S09]  /*d000*/  UIMAD UR35, UR35, 0x60, URZ ;  /* 0x00000060232378a4 */ /* 0x000fd2000f8e023f */
[----:B------:R1:W-:Y:S02]  /*d010*/  UTMALDG.4D [UR32], [UR4], desc[UR6] ;  /* 0x00000620040075b4 */ /* 0x0003e40008019000 */
[----:B-1----:R-:W-:Y:S01]  /*d020*/  NOP ;  /* 0x0000000000007918 */ /* 0x002fe20000000000 */
.L_x_13455:
        /* <DEDUP_REMOVED lines=22> */
.L_x_13461:
[----:B------:R-:W-:Y:S05]  /*d190*/  BSYNC B6 ;  /* 0x0000000000067941 */ /* 0x000fea0003800000 */
.L_x_13460:
        /* <DEDUP_REMOVED lines=57> */
[----:B------:R-:W-:Y:S01]  /*d530*/  IMAD.U32 R4, RZ, RZ, UR39 ;  /* 0x00000027ff047e24 */ /* 0x000fe2000f8e00ff */
[----:B------:R-:W-:Y:S01]  /*d540*/  ULDC UR4, c[0x0][0x288] ;  /* 0x0000a20000047ab9 */ /* 0x000fe20000000800 */
[----:B------:R-:W1:Y:S01]  /*d550*/  S2R R8, SR_TID.X ;  /* 0x0000000000087919 */ /* 0x000e620000002100 */
[----:B------:R-:W-:Y:S01]  /*d560*/  IMAD R3, R7, UR4, RZ ;  /* 0x0000000407037c24 */ /* 0x000fe2000f8e02ff */
[----:B------:R-:W-:Y:S01]  /*d570*/  SHFL.IDX PT, R9, R2, 0x1, 0x181f ;  /* 0x00381f0002097f89 */ /* 0x000fe200000e0000 */
[----:B0-----:R-:W-:-:S04]  /*d580*/  LOP3.LUT R6, R6, 0x7f, RZ, 0xc0, !PT ;  /* 0x0000007f06067812 */ /* 0x001fc800078ec0ff */
[----:B------:R-:W-:Y:S01]  /*d590*/  SHF.R.U32.HI R6, RZ, 0x3, R6 ;  /* 0x00000003ff067819 */ /* 0x000fe20000011606 */
[----:B-1----:R-:W-:Y:S02]  /*d5a0*/  IMAD.SHL.U32 R11, R8, 0x8, RZ ;  /* 0x00000008080b7824 */ /* 0x002fe400078e00ff */
[----:B------:R-:W-:Y:S02]  /*d5b0*/  SHFL.IDX PT, R8, R0, 0x1, 0x181f ;  /* 0x00381f0000087f89 */ /* 0x000fe400000e0000 */
[----:B------:R-:W-:Y:S01]  /*d5c0*/  IMAD R4, R4, 0x80, R6 ;  /* 0x0000008004047824 */ /* 0x000fe200078e0206 */
[----:B------:R-:W-:Y:S01]  /*d5d0*/  LOP3.LUT R11, R11, 0x38, RZ, 0xc0, !PT ;  /* 0x000000380b0b7812 */ /* 0x000fe200078ec0ff */
[----:B------:R-:W0:Y:S02]  /*d5e0*/  SHFL.IDX PT, R6, R0, RZ, 0x181f ;  /* 0x00181fff00067589 */ /* 0x000e2400000e0000 */
[C---:B------:R-:W-:Y:S01]  /*d5f0*/  VIADD R5, R4.reuse, 0x10 ;  /* 0x0000001004057836 */ /* 0x040fe20000000000 */
[----:B------:R-:W-:-:S04]  /*d600*/  ISETP.GE.AND P3, PT, R4, R3, PT ;  /* 0x000000030400720c */ /* 0x000fc80003f66270 */
[----:B------:R-:W-:Y:S02]  /*d610*/  ISETP.GE.AND P1, PT, R5, R3, PT ;  /* 0x000000030500720c */ /* 0x000fe40003f26270 */
[----:B------:R-:W1:Y:S07]  /*d620*/  SHFL.IDX PT, R5, R2, RZ, 0x181f ;  /* 0x00181fff02057589 */ /* 0x000e6e00000e0000 */
[----:B0-----:R-:W-:-:S05]  /*d630*/  @!P3 LEA R6, P2, R11, R6, 0x1 ;  /* 0x000000060b06b211 */ /* 0x001fca00078408ff */
[----:B-1----:R-:W-:-:S04]  /*d640*/  @!P3 IMAD.X R5, RZ, RZ, R5, P2 ;  /* 0x000000ffff05b224 */ /* 0x002fc800010e0605 */
        /* <DEDUP_REMOVED lines=47> */
.L_x_13569:
[----:B0-----:R-:W0:Y:S01]  /*d940*/  S2R R2, SR_TID.X ;  /* 0x0000000000027919 */ /* 0x001e220000002100 */
[----:B------:R-:W-:-:S05]  /*d950*/  VIADD R4, R4, 0x70 ;  /* 0x0000007004047836 */ /* 0x000fca0000000000 */
[----:B------:R-:W-:Y:S01]  /*d960*/  ISETP.GE.AND P1, PT, R4, R3, PT ;  /* 0x000000030400720c */ /* 0x000fe20003f26270 */
[----:B0-----:R-:W-:-:S05]  /*d970*/  IMAD.SHL.U32 R2, R2, 0x8, RZ ;  /* 0x0000000802027824 */ /* 0x001fca00078e00ff */
[----:B------:R-:W-:-:S07]  /*d980*/  LOP3.LUT R2, R2, 0x38, RZ, 0xc0, !PT ;  /* 0x0000003802027812 */ /* 0x000fce00078ec0ff */
[----:B------:R-:W-:-:S05]  /*d990*/  @!P1 LEA R2, P2, R2, R0, 0x1 ;  /* 0x0000000002029211 */ /* 0x000fca00078408ff */
[----:B--2---:R-:W-:-:S05]  /*d9a0*/  @!P1 IMAD.X R3, RZ, RZ, R5, P2 ;  /* 0x000000ffff039224 */ /* 0x004fca00010e0605 */
[----:B------:R-:W-:Y:S01]  /*d9b0*/  @!PT LDS RZ, [RZ] ;  /* 0x00000000fffff984 */ /* 0x000fe20000000800 */
[----:B------:R-:W-:Y:S01]  /*d9c0*/  @!PT LDS RZ, [RZ] ;  /* 0x00000000fffff984 */ /* 0x000fe20000000800 */
[----:B------:R-:W-:Y:S01]  /*d9d0*/  @!PT LDS RZ, [RZ] ;  /* 0x00000000fffff984 */ /* 0x000fe20000000800 */
[----:B------:R0:W-:Y:S01]  /*d9e0*/  @!P1 LDGSTS.E.BYPASS.LTC128B.128 [R10+0x1bc00], desc[UR46][R2.64], !P0 ;  /* 0x1bc00000020a9fae */ /* 0x0001e2000c101d6e */
[----:B------:R-:W-:Y:S01]  /*d9f0*/  PLOP3.LUT P0, PT, PT, PT, PT, 0x80, 0x0 ;  /* 0x000000000000781c */ /* 0x000fe20003f0f070 */
[----:B------:R-:W-:-:S12]  /*da00*/  NOP ;  /* 0x0000000000007918 */ /* 0x000fd80000000000 */
.L_x_13463:
        /* <DEDUP_REMOVED lines=18> */
.L_x_13570:
[----:B------:R-:W-:Y:S05]  /*db30*/  BSYNC B0 ;  /* 0x0000000000007941 */ /* 0x000fea0003800000 */
.L_x_13464:
[----:B------:R-:W2:Y:S01]  /*db40*/  LDL R2, [R1+0x8] ;  /* 0x0000080001027983 */ /* 0x000ea20000100800 */
[----:B------:R-:W-:Y:S01]  /*db50*/  BSSY B0, `(.L_x_13466) ;  /* 0x0000059000007945 */ /* 0x000fe20003800000 */
[----:B--2---:R-:W-:-:S13]  /*db60*/  ISETP.NE.AND P0, PT, R2, RZ, PT ;  /* 0x000000ff0200720c */ /* 0x004fda0003f05270 */
[----:B------:R-:W-:Y:S05]  /*db70*/  @!P0 BRA `(.L_x_13467) ;  /* 0x0000000400588947 */ /* 0x000fea0003800000 */
[----:B------:R-:W2:Y:S01]  /*db80*/  LDL R3, [R1] ;  /* 0x0000000001037983 */ /* 0x000ea20000100800 */
[----:B------:R-:W1:Y:S02]  /*db90*/  S2R R2, SR_TID.X ;  /* 0x0000000000027919 */ /* 0x000e640000002100 */
[----:B-1----:R-:W-:Y:S01]  /*dba0*/  LOP3.LUT R4, R2, 0x7f, RZ, 0xc0, !PT ;  /* 0x0000007f02047812 */ /* 0x002fe200078ec0ff */
[----:B------:R-:W-:Y:S01]  /*dbb0*/  IMAD R2, R18, 0x8, R17 ;  /* 0x0000000812027824 */ /* 0x000fe200078e0211 */
[----:B------:R-:W-:Y:S02]  /*dbc0*/  BSSY B1, `(.L_x_13468) ;  /* 0x0000005000017945 */ /* 0x000fe40003800000 */
[----:B------:R-:W-:Y:S02]  /*dbd0*/  ISETP.NE.AND P1, PT, R4, RZ, PT ;  /* 0x000000ff0400720c */ /* 0x000fe40003f25270 */
[----:B--2---:R-:W-:-:S04]  /*dbe0*/  SHF.L.U32 R3, R3, 0x1f, RZ ;  /* 0x0000001f03037819 */ /* 0x004fc800000006ff */
[----:B------:R-:W1:Y:S02]  /*dbf0*/  SYNCS.PHASECHK.TRANS64.TRYWAIT P0, [R2+URZ+0x22860], R3 ;  /* 0x02286003020075a7 */ /* 0x000e64000800017f */
[----:B-1----:R-:W-:Y:S05]  /*dc00*/  @!P0 BRA `(.L_x_13469) ;  /* 0x00000038001c8947 */ /* 0x002fea0003800000 */
.L_x_13571:
[----:B------:R-:W-:Y:S05]  /*dc10*/  BSYNC B1 ;  /* 0x0000000000017941 */ /* 0x000fea0003800000 */
.L_x_13468:
[----:B------:R-:W-:Y:S04]  /*dc20*/  BSSY B1, `(.L_x_13470) ;  /* 0x0000009000017945 */ /* 0x000fe80003800000 */
[----:B------:R-:W-:Y:S05]  /*dc30*/  @P1 BRA `(.L_x_13471) ;  /* 0x00000000001c1947 */ /* 0x000fea0003800000 */
[----:B0-----:R-:W0:Y:S01]  /*dc40*/  S2R R0, SR_TID.X ;  /* 0x0000000000007919 */ /* 0x001e220000002100 */
[----:B-1----:R-:W-:-:S04]  /*dc50*/  IMAD.MOV.U32 R3, RZ, RZ, 0xc000 ;  /* 0x0000c000ff037424 */ /* 0x002fc800078e00ff */
[----:B------:R2:W-:Y:S01]  /*dc60*/  SYNCS.ARRIVE.TRANS64 RZ, [R2+URZ+0x22850], R3 ;  /* 0x0228500302ff79a7 */ /* 0x0005e2000800003f */
[----:B0-----:R-:W-:-:S04]  /*dc70*/  LOP3.LUT R0, R0, 0x1f, RZ, 0xc0, !PT ;  /* 0x0000001f00007812 */ /* 0x001fc800078ec0ff */
[----:B------:R-:W-:-:S13]  /*dc80*/  ISETP.NE.AND P0, PT, R0, RZ, PT ;  /* 0x000000ff0000720c */ /* 0x000fda0003f05270 */
[----:B--2---:R-:W-:Y:S05]  /*dc90*/  @!P0 BRA `(.L_x_13471) ;  /* 0x0000000000048947 */ /* 0x004fea0003800000 */
[----:B------:R-:W-:Y:S01]  /*dca0*/  BPT.TRAP 0x1 ;  /* 0x000000040000795c */ /* 0x000fe20000300000 */
.L_x_13471:
[----:B------:R-:W-:Y:S05]  /*dcb0*/  BSYNC B1 ;  /* 0x0000000000017941 */ /* 0x000fea0003800000 */
.L_x_13470:
[----:B-1----:R-:W2:Y:S01]  /*dcc0*/  LDL.LU R3, [R1+0x18] ;  /* 0x0000180001037983 */ /* 0x002ea20000300800 */
        /* <DEDUP_REMOVED lines=10> */
.L_x_13472:
        /* <DEDUP_REMOVED lines=15> */
.L_x_13473:
        /* <DEDUP_REMOVED lines=15> */
.L_x_13474:
        /* <DEDUP_REMOVED lines=15> */
.L_x_13475:
        /* <DEDUP_REMOVED lines=10> */
.L_x_13467:
[----:B------:R-:W-:Y:S05]  /*e0e0*/  BSYNC B0 ;  /* 0x0000000000007941 */ /* 0x000fea0003800000 */
.L_x_13466:
        /* <DEDUP_REMOVED lines=34> */
[----:B------:R-:W-:Y:S02]  /*e310*/  IMAD R0, R0, R3, R6 ;  /* 0x0000000300007224 */ /* 0x000fe400078e0206 */
[----:B------:R-:W1:Y:S01]  /*e320*/  LDC.64 R2, c[0x0][0x418] ;  /* 0x00010600ff027b82 */ /* 0x000e620000000a00 */
[----:B--2---:R-:W-:Y:S01]  /*e330*/  IMAD R7, R5, UR4, RZ ;  /* 0x0000000405077c24 */ /* 0x004fe2000f8e02ff */
[----:B------:R-:W-:-:S03]  /*e340*/  SHF.R.S32.HI R5, RZ, 0x1f, R4 ;  /* 0x0000001fff057819 */ /* 0x000fc60000011404 */
[C---:B------:R-:W-:Y:S02]  /*e350*/  IMAD R7, R19.reuse, UR5, R7 ;  /* 0x0000000513077c24 */ /* 0x040fe4000f8e0207 */
[----:B------:R-:W-:-:S04]  /*e360*/  IMAD.WIDE.U32 R4, R19, UR4, R4 ;  /* 0x0000000413047c25 */ /* 0x000fc8000f8e0004 */
[----:B------:R-:W-:Y:S01]  /*e370*/  IMAD.IADD R7, R7, 0x1, R5 ;  /* 0x0000000107077824 */ /* 0x000fe200078e0205 */
[----:B-1----:R-:W-:-:S04]  /*e380*/  LEA R2, P0, R4, R2, 0x2 ;  /* 0x0000000204027211 */ /* 0x002fc800078010ff */
[----:B------:R-:W-:-:S05]  /*e390*/  LEA.HI.X R3, R4, R3, R7, 0x2, P0 ;  /* 0x0000000304037211 */ /* 0x000fca00000f1407 */
[----:B------:R1:W5:Y:S04]  /*e3a0*/  LDG.E R16, desc[UR46][R2.64] ;  /* 0x0000002e02107981 */ /* 0x000368000c1e1900 */
.L_x_13480:
        /* <DEDUP_REMOVED lines=8> */
.L_x_13572:
[----:B------:R-:W-:Y:S05]  /*e430*/  BSYNC B1 ;  /* 0x0000000000017941 */ /* 0x000fea0003800000 */
.L_x_13481:
        /* <DEDUP_REMOVED lines=9> */
.L_x_13484:
[----:B------:R-:W-:Y:S05]  /*e4d0*/  BSYNC B1 ;  /* 0x0000000000017941 */ /* 0x000fea0003800000 */
.L_x_13483:
[----:B------:R-:W-:Y:S01]  /*e4e0*/  IMAD R0, R0, 0x60, RZ ;  /* 0x0000006000007824 */ /* 0x000fe200078e02ff */
        /* <DEDUP_REMOVED lines=11> */
.L_x_13485:
        /* <DEDUP_REMOVED lines=12> */
.L_x_13573:
[----:B------:R-:W-:Y:S05]  /*e660*/  BSYNC B1 ;  /* 0x0000000000017941 */ /* 0x000fea0003800000 */
.L_x_13486:
        /* <DEDUP_REMOVED lines=11> */
.L_x_13489:
[----:B------:R-:W-:Y:S05]  /*e720*/  BSYNC B1 ;  /* 0x0000000000017941 */ /* 0x000fea0003800000 */
.L_x_13488:
        /* <DEDUP_REMOVED lines=10> */
.L_x_13490:
        /* <DEDUP_REMOVED lines=15> */
.L_x_13491:
        /* <DEDUP_REMOVED lines=15> */
.L_x_13492:
        /* <DEDUP_REMOVED lines=15> */
.L_x_13493:
        /* <DEDUP_REMOVED lines=9> */
.L_x_13479:
[----:B------:R-:W-:Y:S05]  /*eb30*/  BSYNC B0 ;  /* 0x0000000000007941 */ /* 0x000fea0003800000 */
.L_x_13478:
[----:B------:R-:W-:-:S06]  /*eb40*/  UIADD3 UR4, UR38, -0x3, URZ ;  /* 0xfffffffd26047890 */ /* 0x000fcc000fffe03f */
[----:B------:R-:W-:-:S07]  /*eb50*/  IMAD.U32 R0, RZ, RZ, UR4 ;  /* 0x00000004ff007e24 */ /* 0x000fce000f8e00ff */
.L_x_13477:
[----:B------:R-:W-:Y:S01]  /*eb60*/  ISETP.NE.AND P0, PT, R6, RZ, PT ;  /* 0x000000ff0600720c */ /* 0x000fe20003f05270 */
[----:B------:R-:W-:-:S12]  /*eb70*/  BSSY B0, `(.L_x_13476) ;  /* 0x000013a000007945 */ /* 0x000fd80003800000 */
[----:B------:R-:W-:Y:S05]  /*eb80*/  @!P0 BRA `(.L_x_13494) ;  /* 0x0000001000e08947 */ /* 0x000fea0003800000 */
.L_x_13527:
[----:B------:R-:W2:Y:S04]  /*eb90*/  LDL R3, [R1+0x8] ;  /* 0x0000080001037983 */ /* 0x000ea80000100800 */
[----:B------:R-:W3:Y:S01]  /*eba0*/  LDL.LU R2, [R1] ;  /* 0x0000000001027983 */ /* 0x000ee20000300800 */
[----:B------:R-:W-:Y:S01]  /*ebb0*/  VIADD R6, R18, 0x1 ;  /* 0x0000000112067836 */ /* 0x000fe20000000000 */
[----:B------:R-:W-:Y:S05]  /*ebc0*/  YIELD ;  /* 0x0000000000007946 */ /* 0x000fea0003800000 */
[----:B------:R-:W-:Y:S01]  /*ebd0*/  ISETP.NE.AND P0, PT, R6, 0x2, PT ;  /* 0x000000020600780c */ /* 0x000fe20003f05270 */
[----:B------:R-:W-:Y:S03]  /*ebe0*/  BSSY B1, `(.L_x_13495) ;  /* 0x0000095000017945 */ /* 0x000fe60003800000 */
[----:B-1----:R-:W-:-:S02]  /*ebf0*/  SEL R7, RZ, 0x1, P0 ;  /* 0x00000001ff077807 */ /* 0x002fc40000000000 */
        /* <DEDUP_REMOVED lines=27> */
.L_x_13497:
        /* <DEDUP_REMOVED lines=8> */
.L_x_13574:
[----:B------:R-:W-:Y:S05]  /*ee30*/  BSYNC B2 ;  /* 0x0000000000027941 */ /* 0x000fea0003800000 */
.L_x_13498:
        /* <DEDUP_REMOVED lines=9> */
.L_x_13501:
[----:B------:R-:W-:Y:S05]  /*eed0*/  BSYNC B2 ;  /* 0x0000000000027941 */ /* 0x000fea0003800000 */
.L_x_13500:
        /* <DEDUP_REMOVED lines=11> */
.L_x_13502:
        /* <DEDUP_REMOVED lines=13> */
.L_x_13575:
[----:B------:R-:W-:Y:S05]  /*f060*/  BSYNC B2 ;  /* 0x0000000000027941 */ /* 0x000fea0003800000 */
.L_x_13503:
        /* <DEDUP_REMOVED lines=11> */
.L_x_13506:
[----:B------:R-:W-:Y:S05]  /*f120*/  BSYNC B2 ;  /* 0x0000000000027941 */ /* 0x000fea0003800000 */
.L_x_13505:
        /* <DEDUP_REMOVED lines=9> */
.L_x_13507:
        /* <DEDUP_REMOVED lines=15> */
.L_x_13508:
        /* <DEDUP_REMOVED lines=15> */
.L_x_13509:
        /* <DEDUP_REMOVED lines=15> */
.L_x_13510:
        /* <DEDUP_REMOVED lines=10> */
.L_x_13496:
[----:B------:R-:W-:Y:S05]  /*f530*/  BSYNC B1 ;  /* 0x0000000000017941 */ /* 0x000fea0003800000 */
.L_x_13495:
        /* <DEDUP_REMOVED lines=11> */
[----:B------:R-:W-:Y:S01]  /*f5f0*/  VIADD R6, R0, 0xffffffff ;  /* 0xffffffff00067836 */ /* 0x000fe20000000000 */
[----:B--2---:R-:W-:-:S13]  /*f600*/  ISETP.NE.AND P2, PT, R3, RZ, PT ;  /* 0x000000ff0300720c */ /* 0x004fda0003f45270 */
[----:B------:R-:W-:Y:S05]  /*f610*/  @!P2 BRA `(.L_x_13513) ;  /* 0x00000000004ca947 */ /* 0x000fea0003800000 */
[----:B------:R-:W2:Y:S01]  /*f620*/  LDL R9, [R1+0x4] ;  /* 0x0000040001097983 */ /* 0x000ea20000100800 */
[----:B------:R-:W3:Y:S01]  /*f630*/  LDC R4, c[0x0][0x43c] ;  /* 0x00010f00ff047b82 */ /* 0x000ee20000000800 */
[----:B------:R-:W-:Y:S01]  /*f640*/  ULDC.64 UR4, c[0x0][0x428] ;  /* 0x00010a0000047ab9 */ /* 0x000fe20000000a00 */
[----:B---3--:R-:W-:-:S13]  /*f650*/  ISETP.NE.AND P0, PT, R4, 0x1, PT ;  /* 0x000000010400780c */ /* 0x008fda0003f05270 */
        /* <DEDUP_REMOVED lines=15> */
.L_x_13513:
[----:B------:R-:W3:Y:S01]  /*f750*/  S2R R2, SR_TID.X ;  /* 0x0000000000027919 */ /* 0x000ee20000002100 */
[----:B--2---:R-:W-:Y:S01]  /*f760*/  IMAD R4, R18, 0x8, R17 ;  /* 0x0000000812047824 */ /* 0x004fe200078e0211 */
[----:B------:R-:W-:Y:S01]  /*f770*/  BSSY B2, `(.L_x_13514) ;  /* 0x0000006000027945 */ /* 0x000fe20003800000 */
[----:B---3--:R-:W-:Y:S02]  /*f780*/  LOP3.LUT R3, R2, 0x7f, RZ, 0xc0, !PT ;  /* 0x0000007f02037812 */ /* 0x008fe400078ec0ff */
[----:B------:R-:W-:Y:S02]  /*f790*/  SHF.L.U32 R2, R7, 0x1f, RZ ;  /* 0x0000001f07027819 */ /* 0x000fe400000006ff */
[----:B------:R-:W-:Y:S02]  /*f7a0*/  ISETP.NE.AND P1, PT, R3, RZ, PT ;  /* 0x000000ff0300720c */ /* 0x000fe40003f25270 */
[----:B------:R-:W2:Y:S02]  /*f7b0*/  SYNCS.PHASECHK.TRANS64.TRYWAIT P0, [R4+URZ+0x22840], R2 ;  /* 0x02284002040075a7 */ /* 0x000ea4000800017f */
[----:B--2---:R-:W-:Y:S09]  /*f7c0*/  @!P0 BRA `(.L_x_13515) ;  /* 0x0000001c00908947 */ /* 0x004ff20003800000 */
.L_x_13576:
[----:B------:R-:W-:Y:S05]  /*f7d0*/  BSYNC B2 ;  /* 0x0000000000027941 */ /* 0x000fea0003800000 */
.L_x_13514:
        /* <DEDUP_REMOVED lines=9> */
.L_x_13517:
[----:B------:R-:W-:Y:S05]  /*f870*/  BSYNC B2 ;  /* 0x0000000000027941 */ /* 0x000fea0003800000 */
.L_x_13516:
[----:B------:R-:W-:Y:S01]  /*f880*/  IMAD.MOV.U32 R5, RZ, RZ, RZ ;  /* 0x000000ffff057224 */ /* 0x000fe200078e00ff */
[----:B------:R-:W-:Y:S01]  /*f890*/  UIADD3 UR4, UP0, UR44, 0x370, URZ ;  /* 0x000003702c047890 */ /* 0x000fe2000ff1e03f */
[----:B-1----:R-:W-:Y:S01]  /*f8a0*/  IMAD R7, R18, 0x3000, R17 ;  /* 0x0000300012077824 */ /* 0x002fe200078e0211 */
        /* <DEDUP_REMOVED lines=8> */
.L_x_13518:
        /* <DEDUP_REMOVED lines=13> */
.L_x_13577:
[----:B------:R-:W-:Y:S05]  /*fa00*/  BSYNC B2 ;  /* 0x0000000000027941 */ /* 0x000fea0003800000 */
.L_x_13519:
        /* <DEDUP_REMOVED lines=11> */
.L_x_13522:
[----:B------:R-:W-:Y:S05]  /*fac0*/  BSYNC B2 ;  /* 0x0000000000027941 */ /* 0x000fea0003800000 */
.L_x_13521:
        /* <DEDUP_REMOVED lines=9> */
.L_x_13523:
        /* <DEDUP_REMOVED lines=15> */
.L_x_13524:
        /* <DEDUP_REMOVED lines=15> */
.L_x_13525:
        /* <DEDUP_REMOVED lines=15> */
.L_x_13526:
        /* <DEDUP_REMOVED lines=10> */
.L_x_13512:
[----:B------:R-:W-:Y:S05]  /*fed0*/  BSYNC B1 ;  /* 0x0000000000017941 */ /* 0x000fea0003800000 */
.L_x_13511:
[C---:B------:R-:W-:Y:S01]  /*fee0*/  ISETP.GT.AND P0, PT, R0.reuse, 0x1, PT ;  /* 0x000000010000780c */ /* 0x040fe20003f04270 */
[----:B------:R-:W-:-:S12]  /*fef0*/  VIADD R0, R0, 0xfffffffe ;  /* 0xfffffffe00007836 */ /* 0x000fd80000000000 */
[----:B------:R-:W-:Y:S05]  /*ff00*/  @P0 BRA `(.L_x_13527) ;  /* 0xffffffec00200947 */ /* 0x000fea000383ffff */
.L_x_13494:
[----:B------:R-:W-:Y:S05]  /*ff10*/  BSYNC B0 ;  /* 0x0000000000007941 */ /* 0x000fea0003800000 */
.L_x_13476:
        /* <DEDUP_REMOVED lines=11> */
[----:B------:R-:W2:Y:S01]  /*ffd0*/  S2R R5, SR_LANEID ;  /* 0x0000000000057919 */ /* 0x000ea20000000000 */
[----:B------:R-:W-:Y:S01]  /*ffe0*/  VOTEU.ANY UR4, UPT, PT ;  /* 0x0000000000047886 */ /* 0x000fe200038e0100 */
[----:B0-----:R-:W0:Y:S01]  /*fff0*/  LDC.64 R2, c[0x0][0xc80] ;  /* 0x00032000ff027b82 */ /* 0x001e220000000a00 */
[----:B------:R-:W2:Y:S02]  /*10000*/  FLO.U32 R0, UR4 ;  /* 0x0000000400007d00 */ /* 0x000ea400080e0000 */
[----:B--2---:R-:W-:-:S06]  /*10010*/  ISETP.EQ.U32.AND P2, PT, R0, R5, PT ;  /* 0x000000050000720c */ /* 0x004fcc0003f42070 */
[----:B------:R-:W0:Y:S07]  /*10020*/  POPC R5, UR4 ;  /* 0x0000000400057d09 */ /* 0x000e2e0008000000 */
[----:B0-----:R-:W2:Y:S01]  /*10030*/  @P2 ATOMG.E.ADD.STRONG.GPU PT, R3, desc[UR46][R2.64], R5 ;  /* 0x00000005020329a8 */ /* 0x001ea200081ee1ee */
[----:B------:R-:W0:Y:S02]  /*10040*/  S2R R4, SR_LTMASK ;  /* 0x0000000000047919 */ /* 0x000e240000003900 */
[----:B0-----:R-:W-:-:S04]  /*10050*/  LOP3.LUT R4, R4, UR4, RZ, 0xc0, !PT ;  /* 0x0000000404047c12 */ /* 0x001fc8000f8ec0ff */
[----:B-1----:R-:W0:Y:S01]  /*10060*/  POPC R7, R4 ;  /* 0x0000000400077309 */ /* 0x002e220000000000 */
[----:B--2---:R-:W0:Y:S02]  /*10070*/  SHFL.IDX PT, R0, R3, R0, 0x1f ;  /* 0x00001f0003007589 */ /* 0x004e2400000e0000 */
[----:B0-----:R-:W-:-:S05]  /*10080*/  IADD3 R0, R0, UR41, R7 ;  /* 0x0000002900007c10 */ /* 0x001fca000fffe007 */
[----:B------:R2:W-:Y:S02]  /*10090*/  STL [R1+0x10], R0 ;  /* 0x0000100001007387 */ /* 0x0005e40000100800 */
.L_x_13529:
[----:B------:R-:W-:Y:S05]  /*100a0*/  BSYNC B0 ;  /* 0x0000000000007941 */ /* 0x000fea0003800000 */
.L_x_13528:
[----:B------:R-:W-:-:S07]  /*100b0*/  SEL R18, R18, RZ, P1 ;  /* 0x000000ff12127207 */ /* 0x000fce0000800000 */
.L_x_13448:
[----:B------:R-:W-:Y:S05]  /*100c0*/  BSYNC B7 ;  /* 0x0000000000077941 */ /* 0x000fea0003800000 */
.L_x_13446:
[----:B0-2---:R-:W2:Y:S04]  /*100d0*/  LDL R0, [R1+0x20] ;  /* 0x0000200001007983 */ /* 0x005ea80000100800 */
        /* <DEDUP_REMOVED lines=13> */
.L_x_13530:
[----:B------:R-:W-:-:S03]  /*101b0*/  UMOV UR4, 0xffffffff ;  /* 0xffffffff00047882 */ /* 0x000fc60000000000 */
[----:B------:R-:W-:Y:S05]  /*101c0*/  BRA.DIV UR4, `(.L_x_13532) ;  /* 0x0000001604387947 */ /* 0x000fea000b800000 */
[----:B-----5:R0:W2:Y:S02]  /*101d0*/  SHFL.IDX PT, R14, R2, RZ, 0x1f ;  /* 0x00001fff020e7589 */ /* 0x0200a400000e0000 */
.L_x_13580:
[----:B------:R-:W3:Y:S01]  /*101e0*/  @!P0 S2R R3, SR_CgaCtaId ;  /* 0x0000000000038919 */ /* 0x000ee20000008800 */
[----:B------:R-:W-:Y:S05]  /*101f0*/  WARPSYNC.ALL ;  /* 0x0000000000007948 */ /* 0x000fea0003800000 */
[----:B------:R-:W-:Y:S01]  /*10200*/  BAR.SYNC.DEFER_BLOCKING 0x4, 0x180 ;  /* 0x0106000000007b1d */ /* 0x000fe20000010000 */
[----:B------:R-:W-:-:S05]  /*10210*/  @!P0 MOV R0, 0x400 ;  /* 0x0000040000008802 */ /* 0x000fca0000000f00 */
[----:B--2---:R2:W-:Y:S01]  /*10220*/  STL [R1+0x10], R14 ;  /* 0x0000100e01007387 */ /* 0x0045e20000100800 */
[----:B---3--:R-:W-:-:S05]  /*10230*/  @!P0 LEA R17, R3, R0, 0x18 ;  /* 0x0000000003118211 */ /* 0x008fca00078ec0ff */
[----:B------:R2:W-:Y:S01]  /*10240*/  @!P0 STS [R17+0x228d0], R2 ;  /* 0x0228d00211008388 */ /* 0x0005e20000000800 */
[----:B------:R-:W-:Y:S06]  /*10250*/  BAR.ARV 0x5, 0x180 ;  /* 0x0146000000007b1d */ /* 0x000fec0000002000 */
.L_x_13531:
[----:B------:R-:W3:Y:S01]  /*10260*/  LDL R0, [R1+0x10] ;  /* 0x0000100001007983 */ /* 0x000ee20000100800 */
[----:B------:R-:W-:Y:S02]  /*10270*/  ULDC UR4, c[0x0][0xc38] ;  /* 0x00030e0000047ab9 */ /* 0x000fe40000000800 */
[----:B---3--:R-:W-:-:S13]  /*10280*/  ISETP.GE.AND P0, PT, R0, UR4, PT ;  /* 0x0000000400007c0c */ /* 0x008fda000bf06270 */
[----:B------:R-:W-:Y:S05]  /*10290*/  @!P0 BRA `(.L_x_13533) ;  /* 0xffffffbc009c8947 */ /* 0x000fea000383ffff */
.L_x_13443:
        /* <DEDUP_REMOVED lines=12> */
.L_x_13581:
[----:B------:R-:W-:Y:S05]  /*10360*/  BSYNC B0 ;  /* 0x0000000000007941 */ /* 0x000fea0003800000 */
.L_x_13534:
[----:B------:R-:W-:-:S03]  /*10370*/  UMOV UR4, 0xffffffff ;  /* 0xffffffff00047882 */ /* 0x000fc60000000000 */
[----:B------:R-:W-:Y:S05]  /*10380*/  BRA.DIV UR4, `(.L_x_13536) ;  /* 0x0000001604047947 */ /* 0x000fea000b800000 */
[----:B------:R-:W1:Y:S02]  /*10390*/  S2R R2, SR_TID.X ;  /* 0x0000000000027919 */ /* 0x000e640000002100 */
[----:B-1----:R-:W-:-:S04]  /*103a0*/  SHF.R.U32.HI R2, RZ, 0x5, R2 ;  /* 0x00000005ff027819 */ /* 0x002fc80000011602 */
[----:B------:R-:W-:-:S05]  /*103b0*/  LOP3.LUT R2, R2, 0x3, RZ, 0xc0, !PT ;  /* 0x0000000302027812 */ /* 0x000fca00078ec0ff */
[----:B------:R1:W2:Y:S02]  /*103c0*/  SHFL.IDX PT, R14, R2, RZ, 0x1f ;  /* 0x00001fff020e7589 */ /* 0x0002a400000e0000 */
.L_x_13584:
[----:B--2---:R-:W-:Y:S01]  /*103d0*/  ISETP.NE.AND P0, PT, R14, RZ, PT ;  /* 0x000000ff0e00720c */ /* 0x004fe20003f05270 */
[----:B------:R-:W-:-:S12]  /*103e0*/  BSSY B0, `(.L_x_13537) ;  /* 0x0000025000007945 */ /* 0x000fd80003800000 */
[----:B------:R-:W-:Y:S05]  /*103f0*/  @P0 BRA `(.L_x_13538) ;  /* 0x00000000008c0947 */ /* 0x000fea0003800000 */
[----:B------:R-:W-:-:S03]  /*10400*/  UMOV UR4, 0xffffffff ;  /* 0xffffffff00047882 */ /* 0x000fc60000000000 */
[----:B------:R-:W-:Y:S05]  /*10410*/  BRA.DIV UR4, `(.L_x_13539) ;  /* 0x0000001604147947 */ /* 0x000fea000b800000 */
[----:B------:R-:W-:-:S13]  /*10420*/  ELECT P6, URZ, PT ;  /* 0x00000000003f782f */ /* 0x000fda00038c0000 */
.L_x_13587:
[----:B------:R-:W-:Y:S05]  /*10430*/  @!P6 BRA `(.L_x_13538) ;  /* 0x00000000007ce947 */ /* 0x000fea0003800000 */
[----:B------:R-:W-:-:S06]  /*10440*/  ULOP3.LUT UR4, UR40, 0x2, URZ, 0xfc, !UPT ;  /* 0x0000000228047892 */ /* 0x000fcc000f8efc3f */
[----:B-1----:R-:W-:-:S05]  /*10450*/  IMAD.U32 R2, RZ, RZ, UR4 ;  /* 0x00000004ff027e24 */ /* 0x002fca000f8e00ff */
[----:B------:R-:W-:-:S13]  /*10460*/  ISETP.NE.AND P2, PT, R2, 0x3, PT ;  /* 0x000000030200780c */ /* 0x000fda0003f45270 */
[----:B------:R-:W-:Y:S05]  /*10470*/  @!P2 BRA `(.L_x_13540) ;  /* 0x000000000004a947 */ /* 0x000fea0003800000 */
[----:B------:R-:W-:Y:S01]  /*10480*/  BPT.TRAP 0x1 ;  /* 0x000000040000795c */ /* 0x000fe20000300000 */
.L_x_13540:
        /* <DEDUP_REMOVED lines=13> */
.L_x_13588:
[----:B------:R-:W1:Y:S02]  /*10560*/  SYNCS.PHASECHK.TRANS64.TRYWAIT P0, [R3+URZ], R2 ;  /* 0x00000002030075a7 */ /* 0x000e64000800017f */
[----:B-1----:R-:W-:Y:S05]  /*10570*/  @!P0 BRA `(.L_x_13542) ;  /* 0x0000001000f08947 */ /* 0x002fea0003800000 */
.L_x_13589:
[----:B------:R-:W-:Y:S05]  /*10580*/  @!P2 BRA `(.L_x_13543) ;  /* 0x000000000004a947 */ /* 0x000fea0003800000 */
[----:B------:R-:W-:Y:S01]  /*10590*/  BPT.TRAP 0x1 ;  /* 0x000000040000795c */ /* 0x000fe20000300000 */
.L_x_13543:
[----:B-1----:R-:W-:-:S04]  /*105a0*/  VIADD R3, R0, 0x22860 ;  /* 0x0002286000037836 */ /* 0x002fc80000000000 */
[----:B------:R-:W-:-:S04]  /*105b0*/  IMAD R18, R18, 0x8, R3 ;  /* 0x0000000812127824 */ /* 0x000fc800078e0203 */
[----:B------:R-:W1:Y:S02]  /*105c0*/  SYNCS.PHASECHK.TRANS64.TRYWAIT P0, [R18+URZ], R5 ;  /* 0x00000005120075a7 */ /* 0x000e64000800017f */
[----:B-1----:R-:W-:Y:S05]  /*105d0*/  @!P0 BRA `(.L_x_13544) ;  /* 0x0000001000ec8947 */ /* 0x002fea0003800000 */
.L_x_13590:
[----:B------:R-:W-:-:S07]  /*105e0*/  IMAD R3, R4, 0x8, R3 ;  /* 0x0000000804037824 */ /* 0x000fce00078e0203 */
.L_x_13545:
[----:B--2---:R2:W3:Y:S02]  /*105f0*/  SYNCS.PHASECHK.TRANS64.TRYWAIT P0, [R3+URZ], R2 ;  /* 0x00000002030075a7 */ /* 0x0044e4000800017f */
[----:B---3--:R-:W-:Y:S05]  /*10600*/  @!P0 NANOSLEEP.SYNCS 0x989680 ;  /* 0x009896800000895d */ /* 0x008fea0003900000 */
[----:B------:R-:W3:Y:S02]  /*10610*/  @!P0 SYNCS.PHASECHK.TRANS64 P0, [R3+URZ], R2 ;  /* 0x00000002030085a7 */ /* 0x000ee4000800007f */
[----:B---3--:R-:W-:Y:S05]  /*10620*/  @!P0 BRA `(.L_x_13545) ;  /* 0xfffffffc00f08947 */ /* 0x008fea000383ffff */
.L_x_13538:
[----:B------:R-:W-:Y:S05]  /*10630*/  BSYNC B0 ;  /* 0x0000000000007941 */ /* 0x000fea0003800000 */
.L_x_13537:
[----:B------:R-:W-:Y:S05]  /*10640*/  EXIT ;  /* 0x000000000000794d */ /* 0x000fea0003800000 */
.L_x_13396:
[----:B0-----:R0:W1:Y:S02]  /*10650*/  SYNCS.PHASECHK.TRANS64.TRYWAIT P0, [R7+URZ+0x22800], R0 ;  /* 0x02280000070075a7 */ /* 0x001064000800017f */
[----:B-1----:R-:W-:Y:S05]  /*10660*/  @!P0 NANOSLEEP.SYNCS 0x989680 ;  /* 0x009896800000895d */ /* 0x002fea0003900000 */
[----:B------:R-:W1:Y:S02]  /*10670*/  @!P0 SYNCS.PHASECHK.TRANS64 P0, [R7+URZ+0x22800], R0 ;  /* 0x02280000070085a7 */ /* 0x000e64000800007f */
[----:B-1----:R-:W-:Y:S05]  /*10680*/  @!P0 BRA `(.L_x_13396) ;  /* 0xfffffffc00f08947 */ /* 0x002fea000383ffff */
[----:B------:R-:W-:Y:S05]  /*10690*/  BRA `(.L_x_13546) ;  /* 0xffffff1000b47947 */ /* 0x000fea000383ffff */
.L_x_13400:
[----:B-1----:R1:W2:Y:S02]  /*106a0*/  SYNCS.PHASECHK.TRANS64.TRYWAIT P1, [R6+URZ+0x22830], R11 ;  /* 0x0228300b060075a7 */ /* 0x0022a4000802017f */
[----:B--2---:R-:W-:Y:S05]  /*106b0*/  @!P1 NANOSLEEP.SYNCS 0x989680 ;  /* 0x009896800000995d */ /* 0x004fea0003900000 */
[----:B------:R-:W2:Y:S02]  /*106c0*/  @!P1 SYNCS.PHASECHK.TRANS64 P1, [R6+URZ+0x22830], R11 ;  /* 0x0228300b060095a7 */ /* 0x000ea4000802007f */
[----:B--2---:R-:W-:Y:S05]  /*106d0*/  @!P1 BRA `(.L_x_13400) ;  /* 0xfffffffc00f09947 */ /* 0x004fea000383ffff */
[----:B------:R-:W-:Y:S05]  /*106e0*/  BRA `(.L_x_13399) ;  /* 0xffffff1000e07947 */ /* 0x000fea000383ffff */
.L_x_13404:
[----:B-1----:R1:W2:Y:S02]  /*106f0*/  SYNCS.PHASECHK.TRANS64.TRYWAIT P3, [R6+URZ+0x22850], R11 ;  /* 0x0228500b060075a7 */ /* 0x0022a4000806017f */
[----:B--2---:R-:W-:Y:S05]  /*10700*/  @!P3 NANOSLEEP.SYNCS 0x989680 ;  /* 0x009896800000b95d */ /* 0x004fea0003900000 */
[----:B------:R-:W2:Y:S02]  /*10710*/  @!P3 SYNCS.PHASECHK.TRANS64 P3, [R6+URZ+0x22850], R11 ;  /* 0x0228500b0600b5a7 */ /* 0x000ea4000806007f */
[----:B--2---:R-:W-:Y:S05]  /*10720*/  @!P3 BRA `(.L_x_13404) ;  /* 0xfffffffc00f0b947 */ /* 0x004fea000383ffff */
[----:B------:R-:W-:Y:S05]  /*10730*/  BRA `(.L_x_13403) ;  /* 0xffffff3000747947 */ /* 0x000fea000383ffff */
.L_x_13409:
[----:B-1----:R-:W-:-:S04]  /*10740*/  IMAD.U32 R3, RZ, RZ, UR27 ;  /* 0x0000001bff037e24 */ /* 0x002fc8000f8e00ff */
[----:B------:R1:W2:Y:S03]  /*10750*/  SYNCS.PHASECHK.TRANS64.TRYWAIT P3, [R3+URZ+0x22830], R6 ;  /* 0x02283006030075a7 */ /* 0x0002a6000806017f */
[----:B--2---:R-:W-:Y:S05]  /*10760*/  @!P3 NANOSLEEP.SYNCS 0x989680 ;  /* 0x009896800000b95d */ /* 0x004fea0003900000 */
[----:B------:R-:W2:Y:S02]  /*10770*/  @!P3 SYNCS.PHASECHK.TRANS64 P3, [R3+URZ+0x22830], R6 ;  /* 0x022830060300b5a7 */ /* 0x000ea4000806007f */
[----:B--2---:R-:W-:Y:S05]  /*10780*/  @!P3 BRA `(.L_x_13409) ;  /* 0xfffffffc00ecb947 */ /* 0x004fea000383ffff */
[----:B------:R-:W-:Y:S05]  /*10790*/  BRA `(.L_x_13408) ;  /* 0xffffff3400b07947 */ /* 0x000fea000383ffff */
.L_x_13413:
[----:B-1----:R1:W2:Y:S02]  /*107a0*/  SYNCS.PHASECHK.TRANS64.TRYWAIT P3, [R199+URZ+0x22850], R6 ;  /* 0x02285006c70075a7 */ /* 0x0022a4000806017f */
[----:B--2---:R-:W-:Y:S05]  /*107b0*/  @!P3 NANOSLEEP.SYNCS 0x989680 ;  /* 0x009896800000b95d */ /* 0x004fea0003900000 */
[----:B------:R-:W2:Y:S02]  /*107c0*/  @!P3 SYNCS.PHASECHK.TRANS64 P3, [R199+URZ+0x22850], R6 ;  /* 0x02285006c700b5a7 */ /* 0x000ea4000806007f */
[----:B--2---:R-:W-:Y:S05]  /*107d0*/  @!P3 BRA `(.L_x_13413) ;  /* 0xfffffffc00f0b947 */ /* 0x004fea000383ffff */
[----:B------:R-:W-:Y:S05]  /*107e0*/  BRA `(.L_x_13412) ;  /* 0xffffff5c00247947 */ /* 0x000fea000383ffff */
.L_x_13419:
[----:B-1----:R-:W-:-:S04]  /*107f0*/  IMAD.U32 R3, RZ, RZ, UR24 ;  /* 0x00000018ff037e24 */ /* 0x002fc8000f8e00ff */
[----:B------:R1:W2:Y:S03]  /*10800*/  SYNCS.PHASECHK.TRANS64.TRYWAIT P1, [R3+URZ+0x22830], R6 ;  /* 0x02283006030075a7 */ /* 0x0002a6000802017f */
[----:B--2---:R-:W-:Y:S05]  /*10810*/  @!P1 NANOSLEEP.SYNCS 0x989680 ;  /* 0x009896800000995d */ /* 0x004fea0003900000 */
[----:B------:R-:W2:Y:S02]  /*10820*/  @!P1 SYNCS.PHASECHK.TRANS64 P1, [R3+URZ+0x22830], R6 ;  /* 0x02283006030095a7 */ /* 0x000ea4000802007f */
[----:B--2---:R-:W-:Y:S05]  /*10830*/  @!P1 BRA `(.L_x_13419) ;  /* 0xfffffffc00ec9947 */ /* 0x004fea000383ffff */
[----:B------:R-:W-:Y:S05]  /*10840*/  BRA `(.L_x_13418) ;  /* 0xffffff6000347947 */ /* 0x000fea000383ffff */
.L_x_13423:
[----:B-1----:R1:W2:Y:S02]  /*10850*/  SYNCS.PHASECHK.TRANS64.TRYWAIT P1, [R181+URZ+0x22850], R6 ;  /* 0x02285006b50075a7 */ /* 0x0022a4000802017f */
[----:B--2---:R-:W-:Y:S05]  /*10860*/  @!P1 NANOSLEEP.SYNCS 0x989680 ;  /* 0x009896800000995d */ /* 0x004fea0003900000 */
[----:B------:R-:W2:Y:S02]  /*10870*/  @!P1 SYNCS.PHASECHK.TRANS64 P1, [R181+URZ+0x22850], R6 ;  /* 0x02285006b50095a7 */ /* 0x000ea4000802007f */
[----:B--2---:R-:W-:Y:S05]  /*10880*/  @!P1 BRA `(.L_x_13423) ;  /* 0xfffffffc00f09947 */ /* 0x004fea000383ffff */
[----:B------:R-:W-:Y:S05]  /*10890*/  BRA `(.L_x_13422) ;  /* 0xffffff7c00d47947 */ /* 0x000fea000383ffff */
.L_x_13454:
[----:B------:R-:W-:Y:S02]  /*108a0*/  IMAD.MOV.U32 R13, RZ, RZ, R4 ;  /* 0x000000ffff0d7224 */ /* 0x000fe400078e0004 */
[----:B------:R-:W-:Y:S02]  /*108b0*/  IMAD.MOV.U32 R12, RZ, RZ, RZ ;  /* 0x000000ffff0c7224 */ /* 0x000fe400078e00ff */
[----:B------:R-:W-:Y:S02]  /*108c0*/  IMAD.MOV.U32 R11, RZ, RZ, 0x1f ;  /* 0x0000001fff0b7424 */ /* 0x000fe400078e00ff */
[----:B------:R-:W-:-:S07]  /*108d0*/  IMAD.MOV.U32 R15, RZ, RZ, -0x1 ;  /* 0xffffffffff0f7424 */ /* 0x000fce00078e00ff */
[----:B0-----:R-:W-:Y:S05]  /*108e0*/  WARPSYNC.COLLECTIVE R15, `(.L_x_13547) ;  /* 0x000000000f087348 */ /* 0x001fea0003c00000 */
[----:B------:R1:W2:Y:S02]  /*108f0*/  SHFL.IDX P6, R14, R13, R12, R11 ;  /* 0x0000000c0d0e7389 */ /* 0x0002a400000c000b */
[----:B012---:R-:W-:Y:S01]  /*10900*/  ENDCOLLECTIVE ;  /* 0x000000000000791b */ /* 0x007fe20003800000 */
.L_x_13547:
[----:B------:R-:W-:Y:S05]  /*10910*/  BRA `(.L_x_13548) ;  /* 0xffffffc000bc7947 */ /* 0x000fea000383ffff */
.L_x_13456:
[----:B------:R-:W-:Y:S01]  /*10920*/  BSSY B0, `(.L_x_13549) ;  /* 0x0000006000007945 */ /* 0x000fe20003800000 */
[----:B------:R-:W-:-:S07]  /*10930*/  IMAD.MOV.U32 R15, RZ, RZ, -0x1 ;  /* 0xffffffffff0f7424 */ /* 0x000fce00078e00ff */
[----:B0--3--:R-:W-:Y:S05]  /*10940*/  WARPSYNC.COLLECTIVE R15, `(.L_x_13550) ;  /* 0x000000000f0c7348 */ /* 0x009fea0003c00000 */
[----:B------:R-:W-:Y:S02]  /*10950*/  ELECT P6, UR62, PT ;  /* 0x00000000003e782f */ /* 0x000fe400038c0000 */
[----:B------:R-:W-:Y:S01]  /*10960*/  MOV R14, UR62 ;  /* 0x0000003e000e7c02 */ /* 0x000fe20008000f00 */
[----:B0--3--:R-:W-:Y:S10]  /*10970*/  ENDCOLLECTIVE ;  /* 0x000000000000791b */ /* 0x009ff40003800000 */
.L_x_13550:
[----:B------:R-:W-:Y:S05]  /*10980*/  BSYNC B0 ;  /* 0x0000000000007941 */ /* 0x000fea0003800000 */
.L_x_13549:
[----:B------:R-:W-:Y:S05]  /*10990*/  BRA `(.L_x_13551) ;  /* 0xffffffc000c07947 */ /* 0x000fea000383ffff */
.L_x_13458:
[----:B0-----:R0:W1:Y:S02]  /*109a0*/  SYNCS.PHASECHK.TRANS64.TRYWAIT P0, [R3+URZ+0x22840], R0 ;  /* 0x02284000030075a7 */ /* 0x001064000800017f */
[----:B-1----:R-:W-:Y:S05]  /*109b0*/  @!P0 NANOSLEEP.SYNCS 0x989680 ;  /* 0x009896800000895d */ /* 0x002fea0003900000 */
[----:B------:R-:W1:Y:S02]  /*109c0*/  @!P0 SYNCS.PHASECHK.TRANS64 P0, [R3+URZ+0x22840], R0 ;  /* 0x02284000030085a7 */ /* 0x000e64000800007f */
[----:B-1----:R-:W-:Y:S05]  /*109d0*/  @!P0 BRA `(.L_x_13458) ;  /* 0xfffffffc00f08947 */ /* 0x002fea000383ffff */
[----:B------:R-:W-:Y:S05]  /*109e0*/  BRA `(.L_x_13552) ;  /* 0xffffffc400247947 */ /* 0x000fea000383ffff */
.L_x_13462:
[----:B------:R-:W-:Y:S01]  /*109f0*/  IMAD.MOV.U32 R13, RZ, RZ, R2 ;  /* 0x000000ffff0d7224 */ /* 0x000fe200078e0002 */
[----:B------:R-:W-:Y:S01]  /*10a00*/  LOP3.LUT R9, R9, 0x7f, RZ, 0xc0, !PT ;  /* 0x0000007f09097812 */ /* 0x000fe200078ec0ff */
[----:B------:R-:W-:Y:S02]  /*10a10*/  IMAD.MOV.U32 R12, RZ, RZ, RZ ;  /* 0x000000ffff0c7224 */ /* 0x000fe400078e00ff */
[----:B------:R-:W-:Y:S01]  /*10a20*/  IMAD.MOV.U32 R11, RZ, RZ, 0x181f ;  /* 0x0000181fff0b7424 */ /* 0x000fe200078e00ff */
[----:B------:R-:W-:Y:S01]  /*10a30*/  SHF.R.U32.HI R9, RZ, 0x3, R9 ;  /* 0x00000003ff097819 */ /* 0x000fe20000011609 */
[----:B------:R-:W-:Y:S02]  /*10a40*/  IMAD.MOV.U32 R15, RZ, RZ, -0x1 ;  /* 0xffffffffff0f7424 */ /* 0x000fe400078e00ff */
[----:B------:R-:W-:-:S07]  /*10a50*/  IMAD.U32 R4, RZ, RZ, UR39 ;  /* 0x00000027ff047e24 */ /* 0x000fce000f8e00ff */
[----:B-----5:R-:W-:Y:S05]  /*10a60*/  WARPSYNC.COLLECTIVE R15, `(.L_x_13553) ;  /* 0x000000000f087348 */ /* 0x020fea0003c00000 */
[----:B------:R0:W1:Y:S02]  /*10a70*/  SHFL.IDX P6, R14, R13, R12, R11 ;  /* 0x0000000c0d0e7389 */ /* 0x00006400000c000b */
[----:B01---5:R-:W-:Y:S01]  /*10a80*/  ENDCOLLECTIVE ;  /* 0x000000000000791b */ /* 0x023fe20003800000 */
.L_x_13553:
[----:B------:R-:W-:Y:S02]  /*10a90*/  IMAD R4, R4, 0x80, R9 ;  /* 0x0000008004047824 */ /* 0x000fe400078e0209 */
[----:B------:R-:W-:Y:S02]  /*10aa0*/  IMAD.MOV.U32 R13, RZ, RZ, R0 ;  /* 0x000000ffff0d7224 */ /* 0x000fe400078e0000 */
[----:B------:R-:W-:-:S07]  /*10ab0*/  IMAD.MOV.U32 R5, RZ, RZ, R14 ;  /* 0x000000ffff057224 */ /* 0x000fce00078e000e */
[----:B------:R-:W-:Y:S05]  /*10ac0*/  WARPSYNC.COLLECTIVE R15, `(.L_x_13554) ;  /* 0x000000000f087348 */ /* 0x000fea0003c00000 */
[----:B------:R0:W1:Y:S02]  /*10ad0*/  SHFL.IDX P6, R14, R13, R12, R11 ;  /* 0x0000000c0d0e7389 */ /* 0x00006400000c000b */
[----:B01----:R-:W-:Y:S01]  /*10ae0*/  ENDCOLLECTIVE ;  /* 0x000000000000791b */ /* 0x003fe20003800000 */
.L_x_13554:
        /* <DEDUP_REMOVED lines=9> */
.L_x_13555:
[----:B------:R-:W-:Y:S02]  /*10b80*/  @!P1 LEA R6, P2, R8, R6, 0x1 ;  /* 0x0000000608069211 */ /* 0x000fe400078408ff */
[----:B------:R-:W0:Y:S03]  /*10b90*/  S2R R8, SR_TID.X ;  /* 0x0000000000087919 */ /* 0x000e260000002100 */
        /* <DEDUP_REMOVED lines=11> */
[----:B01----:R-:W-:Y:S05]  /*10c50*/  WARPSYNC.COLLECTIVE R15, `(.L_x_13556) ;  /* 0x000000000f087348 */ /* 0x003fea0003c00000 */
[----:B------:R2:W3:Y:S02]  /*10c60*/  SHFL.IDX P6, R14, R13, R12, R11 ;  /* 0x0000000c0d0e7389 */ /* 0x0004e400000c000b */
[----:B0123--:R-:W-:Y:S01]  /*10c70*/  ENDCOLLECTIVE ;  /* 0x000000000000791b */ /* 0x00ffe20003800000 */
.L_x_13556:
        /* <DEDUP_REMOVED lines=8> */
.L_x_13557:
[----:B------:R-:W-:Y:S02]  /*10d00*/  @!P1 LEA R6, P2, R7, R8, 0x1 ;  /* 0x0000000807069211 */ /* 0x000fe400078408ff */
[----:B------:R-:W0:Y:S03]  /*10d10*/  S2R R8, SR_TID.X ;  /* 0x0000000000087919 */ /* 0x000e260000002100 */
[----:B------:R-:W-:-:S05]  /*10d20*/  @!P1 IMAD.X R7, RZ, RZ, R9, P2 ;  /* 0x000000ffff079224 */ /* 0x000fca00010e0609 */
        /* <DEDUP_REMOVED lines=10> */
.L_x_13558:
[----:B------:R-:W-:Y:S02]  /*10dd0*/  IMAD.SHL.U32 R9, R8, 0x8, RZ ;  /* 0x0000000808097824 */ /* 0x000fe400078e00ff */
[----:B------:R-:W-:Y:S02]  /*10de0*/  VIADD R8, R4, 0x60 ;  /* 0x0000006004087836 */ /* 0x000fe40000000000 */
[----:B------:R-:W-:Y:S01]  /*10df0*/  IMAD.MOV.U32 R13, RZ, RZ, R2 ;  /* 0x000000ffff0d7224 */ /* 0x000fe200078e0002 */
[----:B------:R-:W-:Y:S01]  /*10e00*/  LOP3.LUT R9, R9, 0x38, RZ, 0xc0, !PT ;  /* 0x0000003809097812 */ /* 0x000fe200078ec0ff */
[----:B------:R-:W-:Y:S02]  /*10e10*/  IMAD.MOV.U32 R12, RZ, RZ, 0x3 ;  /* 0x00000003ff0c7424 */ /* 0x000fe400078e00ff */
[----:B------:R-:W-:-:S07]  /*10e20*/  IMAD.MOV.U32 R6, RZ, RZ, R14 ;  /* 0x000000ffff067224 */ /* 0x000fce00078e000e */
[----:B------:R-:W-:Y:S05]  /*10e30*/  WARPSYNC.COLLECTIVE R15, `(.L_x_13559) ;  /* 0x000000000f087348 */ /* 0x000fea0003c00000 */
[----:B------:R0:W1:Y:S02]  /*10e40*/  SHFL.IDX P6, R14, R13, R12, R11 ;  /* 0x0000000c0d0e7389 */ /* 0x00006400000c000b */
[----:B01----:R-:W-:Y:S01]  /*10e50*/  ENDCOLLECTIVE ;  /* 0x000000000000791b */ /* 0x003fe20003800000 */
.L_x_13559:
        /* <DEDUP_REMOVED lines=14> */
.L_x_13560:
[----:B------:R-:W-:Y:S02]  /*10f40*/  IMAD.MOV.U32 R13, RZ, RZ, R2 ;  /* 0x000000ffff0d7224 */ /* 0x000fe400078e0002 */
[----:B------:R-:W-:Y:S02]  /*10f50*/  IMAD.MOV.U32 R12, RZ, RZ, 0x4 ;  /* 0x00000004ff0c7424 */ /* 0x000fe400078e00ff */
[----:B------:R-:W-:-:S07]  /*10f60*/  IMAD.MOV.U32 R6, RZ, RZ, R14 ;  /* 0x000000ffff067224 */ /* 0x000fce00078e000e */
[----:B------:R-:W-:Y:S05]  /*10f70*/  WARPSYNC.COLLECTIVE R15, `(.L_x_13561) ;  /* 0x000000000f087348 */ /* 0x000fea0003c00000 */
[----:B------:R0:W1:Y:S02]  /*10f80*/  SHFL.IDX P6, R14, R13, R12, R11 ;  /* 0x0000000c0d0e7389 */ /* 0x00006400000c000b */
[----:B01----:R-:W-:Y:S01]  /*10f90*/  ENDCOLLECTIVE ;  /* 0x000000000000791b */ /* 0x003fe20003800000 */
.L_x_13561:
        /* <DEDUP_REMOVED lines=14> */
.L_x_13562:
[----:B------:R-:W-:Y:S02]  /*11080*/  IMAD.MOV.U32 R13, RZ, RZ, R2 ;  /* 0x000000ffff0d7224 */ /* 0x000fe400078e0002 */
[----:B------:R-:W-:Y:S02]  /*11090*/  IMAD.MOV.U32 R12, RZ, RZ, 0x5 ;  /* 0x00000005ff0c7424 */ /* 0x000fe400078e00ff */
[----:B------:R-:W-:-:S07]  /*110a0*/  IMAD.MOV.U32 R6, RZ, RZ, R14 ;  /* 0x000000ffff067224 */ /* 0x000fce00078e000e */
[----:B------:R-:W-:Y:S05]  /*110b0*/  WARPSYNC.COLLECTIVE R15, `(.L_x_13563) ;  /* 0x000000000f087348 */ /* 0x000fea0003c00000 */
[----:B------:R0:W1:Y:S02]  /*110c0*/  SHFL.IDX P6, R14, R13, R12, R11 ;  /* 0x0000000c0d0e7389 */ /* 0x00006400000c000b */
[----:B01----:R-:W-:Y:S01]  /*110d0*/  ENDCOLLECTIVE ;  /* 0x000000000000791b */ /* 0x003fe20003800000 */
.L_x_13563:
        /* <DEDUP_REMOVED lines=14> */
.L_x_13564:
[----:B------:R-:W-:Y:S02]  /*111c0*/  IMAD.MOV.U32 R13, RZ, RZ, R2 ;  /* 0x000000ffff0d7224 */ /* 0x000fe400078e0002 */
[----:B------:R-:W-:Y:S02]  /*111d0*/  IMAD.MOV.U32 R12, RZ, RZ, 0x6 ;  /* 0x00000006ff0c7424 */ /* 0x000fe400078e00ff */
[----:B------:R-:W-:-:S07]  /*111e0*/  IMAD.MOV.U32 R6, RZ, RZ, R14 ;  /* 0x000000ffff067224 */ /* 0x000fce00078e000e */
[----:B------:R-:W-:Y:S05]  /*111f0*/  WARPSYNC.COLLECTIVE R15, `(.L_x_13565) ;  /* 0x000000000f087348 */ /* 0x000fea0003c00000 */
[----:B------:R0:W1:Y:S02]  /*11200*/  SHFL.IDX P6, R14, R13, R12, R11 ;  /* 0x0000000c0d0e7389 */ /* 0x00006400000c000b */
[----:B01----:R-:W-:Y:S01]  /*11210*/  ENDCOLLECTIVE ;  /* 0x000000000000791b */ /* 0x003fe20003800000 */
.L_x_13565:
        /* <DEDUP_REMOVED lines=13> */
.L_x_13566:
[----:B------:R-:W-:Y:S02]  /*112f0*/  IMAD.MOV.U32 R13, RZ, RZ, R2 ;  /* 0x000000ffff0d7224 */ /* 0x000fe400078e0002 */
[----:B------:R-:W-:Y:S02]  /*11300*/  IMAD.MOV.U32 R12, RZ, RZ, 0x7 ;  /* 0x00000007ff0c7424 */ /* 0x000fe400078e00ff */
[----:B------:R-:W-:-:S07]  /*11310*/  IMAD.MOV.U32 R6, RZ, RZ, R14 ;  /* 0x000000ffff067224 */ /* 0x000fce00078e000e */
[----:B------:R-:W-:Y:S05]  /*11320*/  WARPSYNC.COLLECTIVE R15, `(.L_x_13567) ;  /* 0x000000000f087348 */ /* 0x000fea0003c00000 */
[----:B------:R0:W1:Y:S02]  /*11330*/  SHFL.IDX P6, R14, R13, R12, R11 ;  /* 0x0000000c0d0e7389 */ /* 0x00006400000c000b */
[----:B01----:R-:W-:Y:S01]  /*11340*/  ENDCOLLECTIVE ;  /* 0x000000000000791b */ /* 0x003fe20003800000 */
.L_x_13567:
        /* <DEDUP_REMOVED lines=12> */
.L_x_13568:
[----:B------:R-:W-:Y:S01]  /*11410*/  IMAD.MOV.U32 R0, RZ, RZ, R14 ;  /* 0x000000ffff007224 */ /* 0x000fe200078e000e */
[----:B------:R-:W-:Y:S06]  /*11420*/  BRA `(.L_x_13569) ;  /* 0xffffffc400447947 */ /* 0x000fec000383ffff */
.L_x_13465:
[----:B0-----:R0:W1:Y:S02]  /*11430*/  SYNCS.PHASECHK.TRANS64.TRYWAIT P0, [R17+URZ+0x22820], R0 ;  /* 0x02282000110075a7 */ /* 0x001064000800017f */
[----:B-1----:R-:W-:Y:S05]  /*11440*/  @!P0 NANOSLEEP.SYNCS 0x989680 ;  /* 0x009896800000895d */ /* 0x002fea0003900000 */
[----:B------:R-:W1:Y:S02]  /*11450*/  @!P0 SYNCS.PHASECHK.TRANS64 P0, [R17+URZ+0x22820], R0 ;  /* 0x02282000110085a7 */ /* 0x000e64000800007f */
[----:B-1----:R-:W-:Y:S05]  /*11460*/  @!P0 BRA `(.L_x_13465) ;  /* 0xfffffffc00f08947 */ /* 0x002fea000383ffff */
[----:B------:R-:W-:Y:S05]  /*11470*/  BRA `(.L_x_13570) ;  /* 0xffffffc400ac7947 */ /* 0x000fea000383ffff */
.L_x_13469:
[----:B-1----:R1:W2:Y:S02]  /*11480*/  SYNCS.PHASECHK.TRANS64.TRYWAIT P0, [R2+URZ+0x22860], R3 ;  /* 0x02286003020075a7 */ /* 0x0022a4000800017f */
[----:B--2---:R-:W-:Y:S05]  /*11490*/  @!P0 NANOSLEEP.SYNCS 0x989680 ;  /* 0x009896800000895d */ /* 0x004fea0003900000 */
[----:B------:R-:W2:Y:S02]  /*114a0*/  @!P0 SYNCS.PHASECHK.TRANS64 P0, [R2+URZ+0x22860], R3 ;  /* 0x02286003020085a7 */ /* 0x000ea4000800007f */
[----:B--2---:R-:W-:Y:S05]  /*114b0*/  @!P0 BRA `(.L_x_13469) ;  /* 0xfffffffc00f08947 */ /* 0x004fea000383ffff */
[----:B------:R-:W-:Y:S05]  /*114c0*/  BRA `(.L_x_13571) ;  /* 0xffffffc400d07947 */ /* 0x000fea000383ffff */
.L_x_13482:
[----:B-1----:R1:W2:Y:S02]  /*114d0*/  SYNCS.PHASECHK.TRANS64.TRYWAIT P0, [R3+URZ+0x22840], R2 ;  /* 0x02284002030075a7 */ /* 0x0022a4000800017f */
[----:B--2---:R-:W-:Y:S05]  /*114e0*/  @!P0 NANOSLEEP.SYNCS 0x989680 ;  /* 0x009896800000895d */ /* 0x004fea0003900000 */
[----:B------:R-:W2:Y:S02]  /*114f0*/  @!P0 SYNCS.PHASECHK.TRANS64 P0, [R3+URZ+0x22840], R2 ;  /* 0x02284002030085a7 */ /* 0x000ea4000800007f */
[----:B--2---:R-:W-:Y:S05]  /*11500*/  @!P0 BRA `(.L_x_13482) ;  /* 0xfffffffc00f08947 */ /* 0x004fea000383ffff */
[----:B------:R-:W-:Y:S05]  /*11510*/  BRA `(.L_x_13572) ;  /* 0xffffffcc00c47947 */ /* 0x000fea000383ffff */
.L_x_13487:
[----:B--2---:R2:W3:Y:S02]  /*11520*/  SYNCS.PHASECHK.TRANS64.TRYWAIT P0, [R3+URZ+0x22860], R2 ;  /* 0x02286002030075a7 */ /* 0x0044e4000800017f */
[----:B---3--:R-:W-:Y:S05]  /*11530*/  @!P0 NANOSLEEP.SYNCS 0x989680 ;  /* 0x009896800000895d */ /* 0x008fea0003900000 */
[----:B------:R-:W3:Y:S02]  /*11540*/  @!P0 SYNCS.PHASECHK.TRANS64 P0, [R3+URZ+0x22860], R2 ;  /* 0x02286002030085a7 */ /* 0x000ee4000800007f */
[----:B---3--:R-:W-:Y:S05]  /*11550*/  @!P0 BRA `(.L_x_13487) ;  /* 0xfffffffc00f08947 */ /* 0x008fea000383ffff */
[----:B------:R-:W-:Y:S05]  /*11560*/  BRA `(.L_x_13573) ;  /* 0xffffffd0003c7947 */ /* 0x000fea000383ffff */
.L_x_13499:
[----:B0-----:R0:W1:Y:S02]  /*11570*/  SYNCS.PHASECHK.TRANS64.TRYWAIT P0, [R4+URZ+0x22840], R2 ;  /* 0x02284002040075a7 */ /* 0x001064000800017f */
[----:B-1----:R-:W-:Y:S05]  /*11580*/  @!P0 NANOSLEEP.SYNCS 0x989680 ;  /* 0x009896800000895d */ /* 0x002fea0003900000 */
[----:B------:R-:W1:Y:S02]  /*11590*/  @!P0 SYNCS.PHASECHK.TRANS64 P0, [R4+URZ+0x22840], R2 ;  /* 0x02284002040085a7 */ /* 0x000e64000800007f */
[----:B-1----:R-:W-:Y:S05]  /*115a0*/  @!P0 BRA `(.L_x_13499) ;  /* 0xfffffffc00f08947 */ /* 0x002fea000383ffff */
[----:B------:R-:W-:Y:S05]  /*115b0*/  BRA `(.L_x_13574) ;  /* 0xffffffd8001c7947 */ /* 0x000fea000383ffff */
.L_x_13504:
[----:B-1----:R1:W2:Y:S02]  /*115c0*/  SYNCS.PHASECHK.TRANS64.TRYWAIT P0, [R4+URZ+0x22860], R2 ;  /* 0x02286002040075a7 */ /* 0x0022a4000800017f */
[----:B--2---:R-:W-:Y:S05]  /*115d0*/  @!P0 NANOSLEEP.SYNCS 0x989680 ;  /* 0x009896800000895d */ /* 0x004fea0003900000 */
[----:B------:R-:W2:Y:S02]  /*115e0*/  @!P0 SYNCS.PHASECHK.TRANS64 P0, [R4+URZ+0x22860], R2 ;  /* 0x02286002040085a7 */ /* 0x000ea4000800007f */
[----:B--2---:R-:W-:Y:S05]  /*115f0*/  @!P0 BRA `(.L_x_13504) ;  /* 0xfffffffc00f08947 */ /* 0x004fea000383ffff */
[----:B------:R-:W-:Y:S05]  /*11600*/  BRA `(.L_x_13575) ;  /* 0xffffffd800947947 */ /* 0x000fea000383ffff */
.L_x_13515:
[----:B--2---:R2:W3:Y:S02]  /*11610*/  SYNCS.PHASECHK.TRANS64.TRYWAIT P0, [R4+URZ+0x22840], R2 ;  /* 0x02284002040075a7 */ /* 0x0044e4000800017f */
[----:B---3--:R-:W-:Y:S05]  /*11620*/  @!P0 NANOSLEEP.SYNCS 0x989680 ;  /* 0x009896800000895d */ /* 0x008fea0003900000 */
[----:B------:R-:W3:Y:S02]  /*11630*/  @!P0 SYNCS.PHASECHK.TRANS64 P0, [R4+URZ+0x22840], R2 ;  /* 0x02284002040085a7 */ /* 0x000ee4000800007f */
[----:B---3--:R-:W-:Y:S05]  /*11640*/  @!P0 BRA `(.L_x_13515) ;  /* 0xfffffffc00f08947 */ /* 0x008fea000383ffff */
[----:B------:R-:W-:Y:S05]  /*11650*/  BRA `(.L_x_13576) ;  /* 0xffffffe0005c7947 */ /* 0x000fea000383ffff */
.L_x_13520:
[----:B-1----:R1:W3:Y:S02]  /*11660*/  SYNCS.PHASECHK.TRANS64.TRYWAIT P0, [R4+URZ+0x22860], R2 ;  /* 0x02286002040075a7 */ /* 0x0022e4000800017f */
[----:B---3--:R-:W-:Y:S05]  /*11670*/  @!P0 NANOSLEEP.SYNCS 0x989680 ;  /* 0x009896800000895d */ /* 0x008fea0003900000 */
[----:B------:R-:W3:Y:S02]  /*11680*/  @!P0 SYNCS.PHASECHK.TRANS64 P0, [R4+URZ+0x22860], R2 ;  /* 0x02286002040085a7 */ /* 0x000ee4000800007f */
[----:B---3--:R-:W-:Y:S05]  /*11690*/  @!P0 BRA `(.L_x_13520) ;  /* 0xfffffffc00f08947 */ /* 0x008fea000383ffff */
[----:B------:R-:W-:Y:S05]  /*116a0*/  BRA `(.L_x_13577) ;  /* 0xffffffe000d47947 */ /* 0x000fea000383ffff */
.L_x_13532:
[----:B------:R-:W-:Y:S01]  /*116b0*/  BSSY B0, `(.L_x_13578) ;  /* 0x0000008000007945 */ /* 0x000fe20003800000 */
[----:B-----5:R-:W-:Y:S02]  /*116c0*/  IMAD.MOV.U32 R13, RZ, RZ, R2 ;  /* 0x000000ffff0d7224 */ /* 0x020fe400078e0002 */
[----:B------:R-:W-:Y:S02]  /*116d0*/  IMAD.MOV.U32 R12, RZ, RZ, RZ ;  /* 0x000000ffff0c7224 */ /* 0x000fe400078e00ff */
[----:B------:R-:W-:Y:S02]  /*116e0*/  IMAD.MOV.U32 R11, RZ, RZ, 0x1f ;  /* 0x0000001fff0b7424 */ /* 0x000fe400078e00ff */
[----:B------:R-:W-:-:S07]  /*116f0*/  IMAD.MOV.U32 R15, RZ, RZ, -0x1 ;  /* 0xffffffffff0f7424 */ /* 0x000fce00078e00ff */
[----:B-1----:R-:W-:Y:S05]  /*11700*/  WARPSYNC.COLLECTIVE R15, `(.L_x_13579) ;  /* 0x000000000f087348 */ /* 0x002fea0003c00000 */
[----:B------:R0:W2:Y:S02]  /*11710*/  SHFL.IDX P6, R14, R13, R12, R11 ;  /* 0x0000000c0d0e7389 */ /* 0x0000a400000c000b */
[----:B012---:R-:W-:Y:S01]  /*11720*/  ENDCOLLECTIVE ;  /* 0x000000000000791b */ /* 0x007fe20003800000 */
.L_x_13579:
[----:B------:R-:W-:Y:S05]  /*11730*/  BSYNC B0 ;  /* 0x0000000000007941 */ /* 0x000fea0003800000 */
.L_x_13578:
[----:B------:R-:W-:Y:S05]  /*11740*/  BRA `(.L_x_13580) ;  /* 0xffffffe800a47947 */ /* 0x000fea000383ffff */
.L_x_13535:
[----:B0-----:R0:W1:Y:S02]  /*11750*/  SYNCS.PHASECHK.TRANS64.TRYWAIT P0, [R0+URZ+0x22820], R3 ;  /* 0x02282003000075a7 */ /* 0x001064000800017f */
[----:B-1----:R-:W-:Y:S05]  /*11760*/  @!P0 NANOSLEEP.SYNCS 0x989680 ;  /* 0x009896800000895d */ /* 0x002fea0003900000 */
[----:B------:R-:W1:Y:S02]  /*11770*/  @!P0 SYNCS.PHASECHK.TRANS64 P0, [R0+URZ+0x22820], R3 ;  /* 0x02282003000085a7 */ /* 0x000e64000800007f */
[----:B-1----:R-:W-:Y:S05]  /*11780*/  @!P0 BRA `(.L_x_13535) ;  /* 0xfffffffc00f08947 */ /* 0x002fea000383ffff */
[----:B------:R-:W-:Y:S05]  /*11790*/  BRA `(.L_x_13581) ;  /* 0xffffffe800f07947 */ /* 0x000fea000383ffff */
.L_x_13536:
        /* <DEDUP_REMOVED lines=11> */
.L_x_13583:
[----:B------:R-:W-:Y:S05]  /*11850*/  BSYNC B0 ;  /* 0x0000000000007941 */ /* 0x000fea0003800000 */
.L_x_13582:
[----:B------:R-:W-:Y:S05]  /*11860*/  BRA `(.L_x_13584) ;  /* 0xffffffe800d87947 */ /* 0x000fea000383ffff */
.L_x_13539:
[----:B------:R-:W-:Y:S01]  /*11870*/  BSSY B1, `(.L_x_13585) ;  /* 0x0000006000017945 */ /* 0x000fe20003800000 */
[----:B------:R-:W-:-:S07]  /*11880*/  IMAD.MOV.U32 R15, RZ, RZ, -0x1 ;  /* 0xffffffffff0f7424 */ /* 0x000fce00078e00ff */
[----:B01----:R-:W-:Y:S05]  /*11890*/  WARPSYNC.COLLECTIVE R15, `(.L_x_13586) ;  /* 0x000000000f0c7348 */ /* 0x003fea0003c00000 */
[----:B------:R-:W-:Y:S02]  /*118a0*/  ELECT P6, UR62, PT ;  /* 0x00000000003e782f */ /* 0x000fe400038c0000 */
[----:B------:R-:W-:Y:S01]  /*118b0*/  MOV R14, UR62 ;  /* 0x0000003e000e7c02 */ /* 0x000fe20008000f00 */
[----:B01----:R-:W-:Y:S10]  /*118c0*/  ENDCOLLECTIVE ;  /* 0x000000000000791b */ /* 0x003ff40003800000 */
.L_x_13586:
[----:B------:R-:W-:Y:S05]  /*118d0*/  BSYNC B1 ;  /* 0x0000000000017941 */ /* 0x000fea0003800000 */
.L_x_13585:
[----:B------:R-:W-:Y:S05]  /*118e0*/  BRA `(.L_x_13587) ;  /* 0xffffffe800d07947 */ /* 0x000fea000383ffff */
.L_x_13541:
[----:B0-----:R0:W1:Y:S02]  /*118f0*/  SYNCS.PHASECHK.TRANS64.TRYWAIT P0, [R6+URZ], R5 ;  /* 0x00000005060075a7 */ /* 0x001064000800017f */
[----:B-1----:R-:W-:Y:S05]  /*11900*/  @!P0 NANOSLEEP.SYNCS 0x989680 ;  /* 0x009896800000895d */ /* 0x002fea0003900000 */
[----:B------:R-:W1:Y:S02]  /*11910*/  @!P0 SYNCS.PHASECHK.TRANS64 P0, [R6+URZ], R5 ;  /* 0x00000005060085a7 */ /* 0x000e64000800007f */
[----:B-1----:R-:W-:Y:S05]  /*11920*/  @!P0 BRA `(.L_x_13541) ;  /* 0xfffffffc00f08947 */ /* 0x002fea000383ffff */
[----:B------:R-:W-:Y:S05]  /*11930*/  BRA `(.L_x_13588) ;  /* 0xffffffec00087947 */ /* 0x000fea000383ffff */
.L_x_13542:
[----:B-1----:R1:W2:Y:S02]  /*11940*/  SYNCS.PHASECHK.TRANS64.TRYWAIT P0, [R3+URZ], R2 ;  /* 0x00000002030075a7 */ /* 0x0022a4000800017f */
[----:B--2---:R-:W-:Y:S05]  /*11950*/  @!P0 NANOSLEEP.SYNCS 0x989680 ;  /* 0x009896800000895d */ /* 0x004fea0003900000 */
[----:B------:R-:W2:Y:S02]  /*11960*/  @!P0 SYNCS.PHASECHK.TRANS64 P0, [R3+URZ], R2 ;  /* 0x00000002030085a7 */ /* 0x000ea4000800007f */
[----:B--2---:R-:W-:Y:S05]  /*11970*/  @!P0 BRA `(.L_x_13542) ;  /* 0xfffffffc00f08947 */ /* 0x004fea000383ffff */
[----:B------:R-:W-:Y:S05]  /*11980*/  BRA `(.L_x_13589) ;  /* 0xffffffe800fc7947 */ /* 0x000fea000383ffff */
.L_x_13544:
[----:B-1----:R1:W2:Y:S02]  /*11990*/  SYNCS.PHASECHK.TRANS64.TRYWAIT P0, [R18+URZ], R5 ;  /* 0x00000005120075a7 */ /* 0x0022a4000800017f */
[----:B--2---:R-:W-:Y:S05]  /*119a0*/  @!P0 NANOSLEEP.SYNCS 0x989680 ;  /* 0x009896800000895d */ /* 0x004fea0003900000 */
[----:B------:R-:W2:Y:S02]  /*119b0*/  @!P0 SYNCS.PHASECHK.TRANS64 P0, [R18+URZ], R5 ;  /* 0x00000005120085a7 */ /* 0x000ea4000800007f */
[----:B--2---:R-:W-:Y:S05]  /*119c0*/  @!P0 BRA `(.L_x_13544) ;  /* 0xfffffffc00f08947 */ /* 0x004fea000383ffff */
[----:B------:R-:W-:Y:S05]  /*119d0*/  BRA `(.L_x_13590) ;  /* 0xffffffec00007947 */ /* 0x000fea000383ffff */
.L_x_13591:
        /* <DEDUP_REMOVED lines=10> */
.L_x_15320:


//--------------------- .text._ZN7cutlass13device_kernelIN5flash11enable_sm90INS1_16FlashAttnFwdSm90INS1_25CollectiveMainloopFwdSm90ILi2EN4cute5tupleIJNS5_1CILi1EEES8_S8_EEENS6_IJNS7_ILi128EEENS7_ILi96EEENS7_ILi64EEEEEELi256ENS_10bfloat16_tEfNS_4arch4Sm90ELb1ELb0ELb1ELb0ELb0ELb0ELb1ELb1ELb0ELb1ELb0ELb0EEENS1_21CollectiveEpilogueFwdINS6_IJSA_NS7_ILi256EEESB_EEES9_SE_SG_Li256ELb0ELb1ELb0ELb0EEENS1_30DynamicPersistentTileSchedulerILi256ELi128ELb0ELb1ELb1EEEEEEEEEvNT_6ParamsE --------------------------
	.section	.text._ZN7cutlass13device_kernelIN5flash11enable_sm90INS1_16FlashAttnFwdSm90INS1_25CollectiveMainloopFwdSm90ILi2EN4cute5tupleIJNS5_1CILi1EEES8_S8_EEENS6_IJNS7_ILi128EEENS7_ILi96EEENS7_ILi64EEEEEELi256ENS_10bfloat16_tEfNS_4arch4Sm90ELb1ELb0ELb1ELb0ELb0ELb0ELb1ELb1ELb0ELb1ELb0ELb0EEENS1_21CollectiveEpilogueFwdINS6_IJSA_NS7_ILi256EEESB_EEES9_SE_SG_Li256ELb0ELb1ELb0ELb0EEENS1_30DynamicPersistentTileSchedulerILi256ELi128ELb0ELb1ELb1EEEEEEEEEvNT_6ParamsE,"ax",@progbits
	.align	128
.text._ZN7cutlass13device_kernelIN5flash11enable_sm90INS1_16FlashAttnFwdSm90INS1_25CollectiveMainloopFwdSm90ILi2EN4cute5tupleIJNS5_1CILi1EEES8_S8_EEENS6_IJNS7_ILi128EEENS7_ILi96EEENS7_ILi64EEEEEELi256ENS_10bfloat16_tEfNS_4arch4Sm90ELb1ELb0ELb1ELb0ELb0ELb0ELb1ELb1ELb0ELb1ELb0ELb0EEENS1_21CollectiveEpilogueFwdINS6_IJSA_NS7_ILi256EEESB_EEES9_SE_SG_Li256ELb0ELb1ELb0ELb0EEENS1_30DynamicPersistentTileSchedulerILi256ELi128ELb0ELb1ELb1EEEEEEEEEvNT_6ParamsE:
        .type           _ZN7cutlass13device_kernelIN5flash11enable_sm90INS1_16FlashAttnFwdSm90INS1_25CollectiveMainloopFwdSm90ILi2EN4cute5tupleIJNS5_1CILi1EEES8_S8_EEENS6_IJNS7_ILi128EEENS7_ILi96EEENS7_ILi64EEEEEELi256ENS_10bfloat16_tEfNS_4arch4Sm90ELb1ELb0ELb1ELb0ELb0ELb0ELb1ELb1ELb0ELb1ELb0ELb0EEENS1_21CollectiveEpilogueFwdINS6_IJSA_NS7_ILi256EEESB_EEES9_SE_SG_Li256ELb0ELb1ELb0ELb0EEENS1_30DynamicPersistentTileSchedulerILi256ELi128ELb0ELb1ELb1EEEEEEEEEvNT_6ParamsE,@function
        .size           _ZN7cutlass13device_kernelIN5flash11enable_sm90INS1_16FlashAttnFwdSm90INS1_25CollectiveMainloopFwdSm90ILi2EN4cute5tupleIJNS5_1CILi1EEES8_S8_EEENS6_IJNS7_ILi128EEENS7_ILi96EEENS7_ILi64EEEEEELi256ENS_10bfloat16_tEfNS_4arch4Sm90ELb1ELb0ELb1ELb0ELb0ELb0ELb1ELb1ELb0ELb1ELb0ELb0EEENS1_21CollectiveEpilogueFwdINS6_IJSA_NS7_ILi256EEESB_EEES9_SE_SG_Li256ELb0ELb1ELb0ELb0EEENS1_30DynamicPersistentTileSchedulerILi256ELi128ELb0ELb1ELb1EEEEEEEEEvNT_6ParamsE,(.L_x_15321 - _ZN7cutlass13device_kernelIN5flash11enable_sm90INS1_16FlashAttnFwdSm90INS1_25CollectiveMainloopFwdSm90ILi2EN4cute5tupleIJNS5_1CILi1EEES8_S8_EEENS6_IJNS7_ILi128EEENS7_ILi96EEENS7_ILi64EEEEEELi256ENS_10bfloat16_tEfNS_4arch4Sm90ELb1ELb0ELb1ELb0ELb0ELb0ELb1ELb1ELb0ELb1ELb0ELb0EEENS1_21CollectiveEpilogueFwdINS6_IJSA_NS7_ILi256EEESB_EEES9_SE_SG_Li256ELb0ELb1ELb0ELb0EEENS1_30DynamicPersistentTileSchedulerILi256ELi128ELb0ELb1ELb1EEEEEEEEEvNT_6ParamsE)
        .other          _ZN7cutlass13device_kernelIN5flash11enable_sm90INS1_16FlashAttnFwdSm90INS1_25CollectiveMainloopFwdSm90ILi2EN4cute5tupleIJNS5_1CILi1EEES8_S8_EEENS6_IJNS7_ILi128EEENS7_ILi96EEENS7_ILi64EEEEEELi256ENS_10bfloat16_tEfNS_4arch4Sm90ELb1ELb0ELb1ELb0ELb0ELb0ELb1ELb1ELb0ELb1ELb0ELb0EEENS1_21CollectiveEpilogueFwdINS6_IJSA_NS7_ILi256EEESB_EEES9_SE_SG_Li256ELb0ELb1ELb0ELb0EEENS1_30DynamicPersistentTileSchedulerILi256ELi128ELb0ELb1ELb1EEEEEEEEEvNT_6ParamsE,@"STO_CUDA_ENTRY STV_DEFAULT"
_ZN7cutlass13device_kernelIN5flash11enable_sm90INS1_16FlashAttnFwdSm90INS1_25CollectiveMainloopFwdSm90ILi2EN4cute5tupleIJNS5_1CILi1EEES8_S8_EEENS6_IJNS7_ILi128EEENS7_ILi96EEENS7_ILi64EEEEEELi256ENS_10bfloat16_tEfNS_4arch4Sm90ELb1ELb0ELb1ELb0ELb0ELb0ELb1ELb1ELb0ELb1ELb0ELb0EEENS1_21CollectiveEpilogueFwdINS6_IJSA_NS7_ILi256EEESB_EEES9_SE_SG_Li256ELb0ELb1ELb0ELb0EEENS1_30DynamicPersistentTileSchedulerILi256ELi128ELb0ELb1ELb1EEEEEEEEEvNT_6ParamsE:
        /* <DEDUP_REMOVED lines=18> */
.L_x_13593:
[----:B------:R-:W-:Y:S05]  /*0120*/  BSYNC B0 ;  /* 0x0000000000007941 */ /* 0x000fea0003800000 */
.L_x_13592:
        /* <DEDUP_REMOVED lines=43> */
.L_x_13594:
        /* <DEDUP_REMOVED lines=22> */
.L_x_13595:
        /* <DEDUP_REMOVED lines=18> */
.L_x_13596:
        /* <DEDUP_REMOVED lines=22> */
.L_x_13597:
        /* <DEDUP_REMOVED lines=22> */
.L_x_13598:
[----:B0-----:R-:W-:Y:S01]  /*0920*/  UMOV UR4, 0x1 ;  /* 0x0000000100047882 */ /* 0x001fe20000000000 */
[----:B------:R-:W-:Y:S01]  /*0930*/  PLOP3.LUT P0, PT, PT, PT, UP0, 0x80, 0x0 ;  /* 0x000000000000781c */ /* 0x000fe20003f0f008 */
[----:B------:R-:W-:Y:S01]  /*0940*/  USEL UR4, UR4, 0x2, !UP0 ;  /* 0x0000000204047887 */ /* 0x000fe2000c000000 */
[----:B------:R-:W-:-:S05]  /*0950*/  NOP ;  /* 0x0000000000007918 */ /* 0x000fca0000000000 */
[----:B------:R-:W-:-:S05]  /*0960*/  IMAD.U32 R2, RZ, RZ, UR4 ;  /* 0x00000004ff027e24 */ /* 0x000fca000f8e00ff */
[----:B------:R0:W-:Y:S01]  /*0970*/  STL [R1+0x4c], R2 ;  /* 0x00004c0201007387 */ /* 0x0001e20000100800 */
[----:B-123--:R-:W-:Y:S06]  /*0980*/  BAR.SYNC.DEFER_BLOCKING 0x0 ;  /* 0x0000000000007b1d */ /* 0x00efec0000010000 */
[----:B------:R-:W-:Y:S05]  /*0990*/  @!P0 BRA `(.L_x_13599) ;  /* 0x000000c800ec8947 */ /* 0x000fea0003800000 */
.L_x_13600:
[----:B------:R-:W-:-:S08]  /*09a0*/  NOP ;  /* 0x0000000000007918 */ /* 0x000fd00000000000 */
[----:B------:R-:W1:Y:S02]  /*09b0*/  USETMAXREG.TRY_ALLOC.CTAPOOL UP0, 0xf0 ;  /* 0x000000f0000079c8 */ /* 0x000e640008000600 */
[----:B-1----:R-:W-:-:S13]  /*09c0*/  PLOP3.LUT P0, PT, PT, PT, UP0, 0x80, 0x0 ;  /* 0x000000000000781c */ /* 0x002fda0003f0f008 */
[----:B------:R-:W-:Y:S05]  /*09d0*/  @!P0 BRA `(.L_x_13600) ;  /* 0xfffffffc00f08947 */ /* 0x000fea000383ffff */
[----:B------:R-:W1:Y:S01]  /*09e0*/  S2R R0, SR_TID.X ;  /* 0x0000000000007919 */ /* 0x000e620000002100 */
[----:B------:R-:W2:Y:S08]  /*09f0*/  S2UR UR4, SR_CTAID.X ;  /* 0x00000000000479c3 */ /* 0x000eb00000002500 */
[----:B------:R-:W-:Y:S08]  /*0a00*/  BAR.ARV 0x4, 0x180 ;  /* 0x0106000000007b1d */ /* 0x000ff00000002000 */
[----:B------:R-:W-:Y:S06]  /*0a10*/  BAR.ARV 0x8, 0x180 ;  /* 0x0206000000007b1d */ /* 0x000fec0000002000 */
[----:B-1----:R-:W-:-:S04]  /*0a20*/  SHF.R.U32.HI R0, RZ, 0x7, R0 ;  /* 0x00000007ff007819 */ /* 0x002fc80000011600 */
[----:B------:R-:W-:Y:S02]  /*0a30*/  ISETP.NE.AND P0, PT, R0, 0x1, PT ;  /* 0x000000010000780c */ /* 0x000fe40003f05270 */
[----:B------:R-:W2:Y:S11]  /*0a40*/  LDC R0, c[0x0][0xd38] ;  /* 0x00034e00ff007b82 */ /* 0x000eb60000000800 */
[----:B------:R-:W-:Y:S06]  /*0a50*/  @!P0 BAR.ARV 0x9, 0x100 ;  /* 0x0244000000008b1d */ /* 0x000fec0000002000 */
[----:B--2---:R-:W-:-:S13]  /*0a60*/  ISETP.LE.AND P0, PT, R0, UR4, PT ;  /* 0x0000000400007c0c */ /* 0x004fda000bf03270 */
[----:B------:R-:W-:Y:S05]  /*0a70*/  @P0 EXIT ;  /* 0x000000000000094d */ /* 0x000fea0003800000 */
[----:B------:R-:W2:Y:S01]  /*0a80*/  LDL R3, [R1+0x4c] ;  /* 0x00004c0001037983 */ /* 0x000ea20000100800 */
[----:B------:R-:W-:Y:S01]  /*0a90*/  UMOV UR37, URZ ;  /* 0x0000003f00257c82 */ /* 0x000fe20008000000 */
[----:B------:R-:W-:Y:S01]  /*0aa0*/  UMOV UR36, URZ ;  /* 0x0000003f00247c82 */ /* 0x000fe20008000000 */
[----:B0-----:R-:W0:Y:S02]  /*0ab0*/  S2R R2, SR_TID.X ;  /* 0x0000000000027919 */ /* 0x001e240000002100 */
[----:B0-----:R-:W-:Y:S01]  /*0ac0*/  VIADD R234, R2, 0xffffff80 ;  /* 0xffffff8002ea7836 */ /* 0x001fe20000000000 */
[----:B--2---:R-:W-:-:S04]  /*0ad0*/  R2UR UR5, R3 ;  /* 0x00000000030572ca */ /* 0x004fc800000e0000 */
[----:B------:R-:W-:-:S04]  /*0ae0*/  SHF.R.S32.HI R3, RZ, 0x1f, R234 ;  /* 0x0000001fff037819 */ /* 0x000fc800000114ea */
[CC--:B------:R-:W-:Y:S02]  /*0af0*/  LEA.HI R5, R3.reuse, R234.reuse, RZ, 0x7 ;  /* 0x000000ea03057211 */ /* 0x0c0fe400078f38ff */
[-C--:B------:R-:W-:Y:S02]  /*0b00*/  LEA.HI R0, R3, R234.reuse, RZ, 0x4 ;  /* 0x000000ea03007211 */ /* 0x080fe400078f20ff */
        /* <DEDUP_REMOVED lines=10> */
[----:B------:R-:W-:Y:S01]  /*0bb0*/  LOP3.LUT R0, R0, 0x1ffffffe, RZ, 0xc0, !PT ;  /* 0x1ffffffe00007812 */ /* 0x000fe200078ec0ff */
[----:B------:R-:W-:Y:S01]  /*0bc0*/  IMAD.U32 R229, RZ, RZ, UR5 ;  /* 0x00000005ffe57e24 */ /* 0x000fe2000f8e00ff */
[----:B------:R-:W-:Y:S01]  /*0bd0*/  LEA.HI R6, R4, R225, RZ, 0x2 ;  /* 0x000000e104067211 */ /* 0x000fe200078f10ff */
[----:B------:R-:W-:Y:S01]  /*0be0*/  UMOV UR5, URZ ;  /* 0x0000003f00057c82 */ /* 0x000fe20008000000 */
[----:B------:R-:W-:Y:S01]  /*0bf0*/  LEA.HI R10, R3, R234, RZ, 0x2 ;  /* 0x000000ea030a7211 */ /* 0x000fe200078f10ff */
[----:B------:R-:W-:Y:S01]  /*0c00*/  IMAD.IADD R0, R9, 0x1, -R0 ;  /* 0x0000000109007824 */ /* 0x000fe200078e0a00 */
[--C-:B------:R-:W-:Y:S01]  /*0c10*/  SHF.R.S32.HI R8, RZ, 0x2, R6.reuse ;  /* 0x00000002ff087819 */ /* 0x100fe20000011406 */
[----:B------:R-:W-:Y:S01]  /*0c20*/  IMAD.U32 R224, RZ, RZ, UR5 ;  /* 0x00000005ffe07e24 */ /* 0x000fe2000f8e00ff */
        /* <DEDUP_REMOVED lines=8> */
[----:B------:R-:W-:Y:S01]  /*0cb0*/  LEA.HI R3, R3, R234, RZ, 0x3 ;  /* 0x000000ea03037211 */ /* 0x000fe200078f18ff */
[----:B------:R-:W-:Y:S01]  /*0cc0*/  IMAD R228, R0, 0x8, R7 ;  /* 0x0000000800e47824 */ /* 0x000fe200078e0207 */
[----:B------:R-:W-:-:S02]  /*0cd0*/  LOP3.LUT R11, R11, 0xfffffff8, RZ, 0xc0, !PT ;  /* 0xfffffff80b0b7812 */ /* 0x000fc400078ec0ff */
[----:B------:R-:W-:Y:S02]  /*0ce0*/  LEA.HI R4, R4, R225, RZ, 0x5 ;  /* 0x000000e104047211 */ /* 0x000fe400078f28ff */
[----:B------:R-:W-:Y:S01]  /*0cf0*/  LOP3.LUT R9, R5, 0x3fffffe, RZ, 0xc0, !PT ;  /* 0x03fffffe05097812 */ /* 0x000fe200078ec0ff */
[----:B------:R-:W-:Y:S01]  /*0d00*/  IMAD.IADD R11, R8, 0x1, -R11 ;  /* 0x00000001080b7824 */ /* 0x000fe200078e0a0b */
[----:B------:R-:W-:Y:S02]  /*0d10*/  LOP3.LUT R5, R3, 0xfffffff8, RZ, 0xc0, !PT ;  /* 0xfffffff803057812 */ /* 0x000fe400078ec0ff */
[----:B------:R-:W-:Y:S01]  /*0d20*/  SHF.R.S32.HI R4, RZ, 0x5, R4 ;  /* 0x00000005ff047819 */ /* 0x000fe20000011404 */
[----:B------:R-:W-:Y:S01]  /*0d30*/  IMAD.IADD R9, R226, 0x1, -R9 ;  /* 0x00000001e2097824 */ /* 0x000fe200078e0a09 */
[----:B------:R-:W-:Y:S01]  /*0d40*/  LEA.HI R8, R2, R2, RZ, 0x1 ;  /* 0x0000000202087211 */ /* 0x000fe200078f08ff */
[----:B------:R-:W-:Y:S01]  /*0d50*/  IMAD.IADD R206, R234, 0x1, -R5 ;  /* 0x00000001eace7824 */ /* 0x000fe200078e0a05 */
[----:B------:R-:W-:Y:S01]  /*0d60*/  LOP3.LUT R202, R6, 0x7ffffffc, RZ, 0xc0, !PT ;  /* 0x7ffffffc06ca7812 */ /* 0x000fe200078ec0ff */
[----:B------:R-:W-:Y:S01]  /*0d70*/  IMAD R4, R4, 0x10, R11 ;  /* 0x0000001004047824 */ /* 0x000fe200078e020b */
[----:B------:R-:W-:Y:S01]  /*0d80*/  LOP3.LUT R11, R8, 0x1ffffffe, RZ, 0xc0, !PT ;  /* 0x1ffffffe080b7812 */ /* 0x000fe200078ec0ff */
[----:B------:R-:W-:Y:S01]  /*0d90*/  IMAD.SHL.U32 R200, R206, 0x8, RZ ;  /* 0x00000008cec87824 */ /* 0x000fe200078e00ff */
[----:B------:R-:W-:Y:S01]  /*0da0*/  SHF.R.S32.HI R219, RZ, 0x3, R3 ;  /* 0x00000003ffdb7819 */ /* 0x000fe20000011403 */
[----:B------:R-:W-:-:S02]  /*0db0*/  IMAD R227, R9, 0x40, R4 ;  /* 0x0000004009e37824 */ /* 0x000fc400078e0204 */
[C---:B------:R-:W-:Y:S01]  /*0dc0*/  VIADD R204, R200.reuse, 0x40 ;  /* 0x00000040c8cc7836 */ /* 0x040fe20000000000 */
[----:B------:R-:W-:Y:S01]  /*0dd0*/  SHF.R.S32.HI R233, RZ, 0x1f, R200 ;  /* 0x0000001fffe97819 */ /* 0x000fe200000114c8 */
[C---:B------:R-:W-:Y:S02]  /*0de0*/  VIADD R203, R200.reuse, 0x80 ;  /* 0x00000080c8cb7836 */ /* 0x040fe40000000000 */
[----:B------:R-:W-:Y:S01]  /*0df0*/  VIADD R205, R200, 0xc0 ;  /* 0x000000c0c8cd7836 */ /* 0x000fe20000000000 */
[----:B------:R-:W-:Y:S01]  /*0e00*/  SHF.R.S32.HI R232, RZ, 0x1f, R204 ;  /* 0x0000001fffe87819 */ /* 0x000fe200000114cc */
[----:B------:R-:W-:Y:S01]  /*0e10*/  IMAD.IADD R2, R2, 0x1, -R11 ;  /* 0x0000000102027824 */ /* 0x000fe200078e0a0b */
[----:B------:R-:W-:Y:S01]  /*0e20*/  SHF.R.S32.HI R231, RZ, 0x1f, R203 ;  /* 0x0000001fffe77819 */ /* 0x000fe200000114cb */
[----:B------:R-:W-:Y:S01]  /*0e30*/  IMAD.IADD R202, R225, 0x1, -R202 ;  /* 0x00000001e1ca7824 */ /* 0x000fe200078e0aca */
[----:B------:R-:W-:Y:S01]  /*0e40*/  SHF.R.S32.HI R230, RZ, 0x1f, R205 ;  /* 0x0000001fffe67819 */ /* 0x000fe200000114cd */
[----:B------:R-:W-:-:S07]  /*0e50*/  IMAD R201, R2, 0x8, R227 ;  /* 0x0000000802c97824 */ /* 0x000fce00078e02e3 */
.L_x_13652:
        /* <DEDUP_REMOVED lines=21> */
.L_x_13601:
[----:B------:R-:W-:Y:S01]  /*0fb0*/  ULDC UR7, c[0x0][0xd54] ;  /* 0x0003550000077ab9 */ /* 0x000fe20000000800 */
[----:B------:R-:W-:Y:S01]  /*0fc0*/  UMOV UR6, UR9 ;  /* 0x0000000900067c82 */ /* 0x000fe20008000000 */
[----:B------:R-:W-:-:S11]  /*0fd0*/  UISETP.NE.AND UP0, UPT, UR7, 0x1, UPT ;  /* 0x000000010700788c */ /* 0x000fd6000bf05270 */
[----:B------:R-:W-:Y:S02]  /*0fe0*/  @UP0 ULDC.64 UR10, c[0x0][0xd58] ;  /* 0x00035600000a0ab9 */ /* 0x000fe40000000a00 */
[----:B------:R-:W-:-:S04]  /*0ff0*/  UIMAD.WIDE.U32 UR4, UR9, UR10, URZ ;  /* 0x0000000a090472a5 */ /* 0x000fc8000f8e003f */
[----:B------:R-:W-:-:S04]  /*1000*/  @UP0 USHF.R.U32.HI UR6, URZ, UR11, UR5 ;  /* 0x0000000b3f060299 */ /* 0x000fc80008011605 */
[----:B------:R-:W-:-:S12]  /*1010*/  UIMAD UR4, UR6, UR7, URZ ;  /* 0x00000007060472a4 */ /* 0x000fd8000f8e023f */
.L_x_13602:
[----:B------:R-:W0:Y:S01]  /*1020*/  LDC R0, c[0x0][0x448] ;  /* 0x00011200ff007b82 */ /* 0x000e220000000800 */
[----:B------:R-:W-:Y:S01]  /*1030*/  ULOP3.LUT UR5, URZ, UR6, URZ, 0x33, !UPT ;  /* 0x000000063f057292 */ /* 0x000fe2000f8e333f */
[----:B------:R-:W-:Y:S01]  /*1040*/  CS2R R170, SRZ ;  /* 0x0000000000aa7805 */ /* 0x000fe2000001ff00 */
[----:B------:R-:W-:Y:S01]  /*1050*/  ULDC.64 UR10, c[0x0][0x418] ;  /* 0x00010600000a7ab9 */ /* 0x000fe20000000a00 */
[----:B------:R-:W-:Y:S01]  /*1060*/  ULDC UR6, c[0x0][0xd3c] ;  /* 0x00034f0000067ab9 */ /* 0x000fe20000000800 */
[----:B------:R-:W-:Y:S01]  /*1070*/  UISETP.NE.U32.AND UP0, UPT, UR10, URZ, UPT ;  /* 0x0000003f0a00728c */ /* 0x000fe2000bf05070 */
[----:B------:R-:W-:Y:S01]  /*1080*/  CS2R R148, SRZ ;  /* 0x0000000000947805 */ /* 0x000fe2000001ff00 */
[----:B------:R-:W-:Y:S01]  /*1090*/  UIADD3 UR5, UR5, UR6, URZ ;  /* 0x0000000605057290 */ /* 0x000fe2000fffe03f */
[----:B------:R-:W-:Y:S01]  /*10a0*/  CS2R R168, SRZ ;  /* 0x0000000000a87805 */ /* 0x000fe2000001ff00 */
[----:B------:R-:W-:Y:S01]  /*10b0*/  UISETP.NE.AND.EX UP0, UPT, UR11, URZ, UPT, UP0 ;  /* 0x0000003f0b00728c */ /* 0x000fe2000bf05300 */
[----:B------:R-:W-:Y:S01]  /*10c0*/  CS2R R144, SRZ ;  /* 0x0000000000907805 */ /* 0x000fe2000001ff00 */
[----:B------:R-:W-:Y:S01]  /*10d0*/  USHF.L.U32 UR38, UR5, 0x7, URZ ;  /* 0x0000000705267899 */ /* 0x000fe2000800063f */
[----:B------:R-:W-:Y:S01]  /*10e0*/  CS2R R166, SRZ ;  /* 0x0000000000a67805 */ /* 0x000fe2000001ff00 */
[----:B------:R-:W-:Y:S01]  /*10f0*/  ULDC UR61, c[0x0][0x424] ;  /* 0x00010900003d7ab9 */ /* 0x000fe20000000800 */
[----:B------:R-:W-:Y:S01]  /*1100*/  ULDC UR5, c[0x0][0x288] ;  /* 0x0000a20000057ab9 */ /* 0x000fe20000000800 */
[----:B------:R-:W-:Y:S01]  /*1110*/  UIADD3 UR7, UR38, 0x7f, URZ ;  /* 0x0000007f26077890 */ /* 0x000fe2000fffe03f */
[----:B------:R-:W-:Y:S01]  /*1120*/  CS2R R140, SRZ ;  /* 0x00000000008c7805 */ /* 0x000fe2000001ff00 */
[----:B------:R-:W-:Y:S01]  /*1130*/  UIADD3 UR5, -UR5, 0x60, URZ ;  /* 0x0000006005057890 */ /* 0x000fe2000fffe13f */
[----:B------:R-:W-:Y:S01]  /*1140*/  CS2R R120, SRZ ;  /* 0x0000000000787805 */ /* 0x000fe2000001ff00 */
[----:B------:R-:W-:Y:S01]  /*1150*/  USEL UR61, UR61, 0x1, UP0 ;  /* 0x000000013d3d7887 */ /* 0x000fe20008000000 */
[----:B------:R-:W-:Y:S01]  /*1160*/  CS2R R136, SRZ ;  /* 0x0000000000887805 */ /* 0x000fe2000001ff00 */
[----:B------:R-:W-:Y:S01]  /*1170*/  ULDC UR6, c[0x0][0x2f0] ;  /* 0x0000bc0000067ab9 */ /* 0x000fe20000000800 */
[----:B------:R-:W-:Y:S01]  /*1180*/  UIADD3 UR4, UR9, -UR4, URZ ;  /* 0x8000000409047290 */ /* 0x000fe2000fffe03f */
[----:B------:R-:W-:-:S02]  /*1190*/  CS2R R116, SRZ ;  /* 0x0000000000747805 */ /* 0x000fc4000001ff00 */
[----:B0-----:R-:W-:Y:S01]  /*11a0*/  ISETP.NE.AND P0, PT, R0, 0x1, PT ;  /* 0x000000010000780c */ /* 0x001fe20003f05270 */
[----:B------:R-:W-:Y:S01]  /*11b0*/  IMAD.U32 R0, RZ, RZ, UR7 ;  /* 0x00000007ff007e24 */ /* 0x000fe2000f8e00ff */
[----:B------:R-:W-:Y:S01]  /*11c0*/  UIMAD UR5, UR61, UR6, UR5 ;  /* 0x000000063d0572a4 */ /* 0x000fe2000f8e0205 */
[----:B------:R-:W-:Y:S01]  /*11d0*/  CS2R R112, SRZ ;  /* 0x0000000000707805 */ /* 0x000fe2000001ff00 */
[----:B------:R-:W-:Y:S01]  /*11e0*/  UIMAD UR6, UR61, UR6, 0x5f ;  /* 0x0000005f3d0674a4 */ /* 0x000fe2000f8e0206 */
[----:B------:R-:W-:Y:S01]  /*11f0*/  CS2R R132, SRZ ;  /* 0x0000000000847805 */ /* 0x000fe2000001ff00 */
[----:B------:R-:W-:Y:S01]  /*1200*/  ULDC UR9, c[0x0][0xd48] ;  /* 0x0003520000097ab9 */ /* 0x000fe20000000800 */
[----:B------:R-:W-:Y:S01]  /*1210*/  CS2R R108, SRZ ;  /* 0x00000000006c7805 */ /* 0x000fe2000001ff00 */
[----:B------:R-:W-:Y:S01]  /*1220*/  UISETP.NE.AND UP0, UPT, UR9, 0x1, UPT ;  /* 0x000000010900788c */ /* 0x000fe2000bf05270 */
[----:B------:R-:W-:Y:S02]  /*1230*/  CS2R R104, SRZ ;  /* 0x0000000000687805 */ /* 0x000fe4000001ff00 */
[----:B------:R-:W-:-:S02]  /*1240*/  CS2R R128, SRZ ;  /* 0x0000000000807805 */ /* 0x000fc4000001ff00 */
[----:B------:R-:W-:Y:S02]  /*1250*/  CS2R R100, SRZ ;  /* 0x0000000000647805 */ /* 0x000fe4000001ff00 */
[----:B------:R-:W-:Y:S01]  /*1260*/  CS2R R96, SRZ ;  /* 0x0000000000607805 */ /* 0x000fe2000001ff00 */
[----:B------:R-:W0:Y:S01]  /*1270*/  @P0 LDC R2, c[0x0][0x44c] ;  /* 0x00011300ff020b82 */ /* 0x000e220000000800 */
[----:B------:R-:W-:Y:S02]  /*1280*/  CS2R R124, SRZ ;  /* 0x00000000007c7805 */ /* 0x000fe4000001ff00 */
[----:B------:R-:W-:Y:S02]  /*1290*/  CS2R R92, SRZ ;  /* 0x00000000005c7805 */ /* 0x000fe4000001ff00 */
[----:B------:R-:W-:Y:S02]  /*12a0*/  CS2R R88, SRZ ;  /* 0x0000000000587805 */ /* 0x000fe4000001ff00 */
        /* <DEDUP_REMOVED lines=21> */
[----:B------:R-:W-:Y:S01]  /*1400*/  UIMAD.WIDE UR6, UR6, 0x2aaaaaab, URZ ;  /* 0x2aaaaaab060678a5 */ /* 0x000fe2000f8e023f */
[----:B------:R-:W-:-:S02]  /*1410*/  CS2R R86, SRZ ;  /* 0x0000000000567805 */ /* 0x000fc4000001ff00 */
[----:B------:R-:W-:Y:S02]  /*1420*/  CS2R R82, SRZ ;  /* 0x0000000000527805 */ /* 0x000fe4000001ff00 */
[----:B------:R-:W-:Y:S01]  /*1430*/  CS2R R182, SRZ ;  /* 0x0000000000b67805 */ /* 0x000fe2000001ff00 */
[----:B------:R-:W-:Y:S01]  /*1440*/  USHF.R.U32.HI UR6, URZ, 0x1f, UR7 ;  /* 0x0000001f3f067899 */ /* 0x000fe20008011607 */
[----:B------:R-:W-:Y:S02]  /*1450*/  CS2R R78, SRZ ;  /* 0x00000000004e7805 */ /* 0x000fe4000001ff00 */
[----:B------:R-:W-:Y:S02]  /*1460*/  CS2R R74, SRZ ;  /* 0x00000000004a7805 */ /* 0x000fe4000001ff00 */
[----:B-1----:R-:W-:Y:S01]  /*1470*/  @P0 SHF.R.U32.HI R0, RZ, R3, R2 ;  /* 0x00000003ff000219 */ /* 0x002fe20000011602 */
[----:B------:R-:W-:Y:S01]  /*1480*/  ULEA.HI.SX32 UR6, UR7, UR6, 0x1c ;  /* 0x0000000607067291 */ /* 0x000fe2000f8fe23f */
[----:B------:R-:W-:-:S02]  /*1490*/  PLOP3.LUT P0, PT, PT, PT, PT, 0x80, 0x0 ;  /* 0x000000000000781c */ /* 0x000fc40003f0f070 */
[----:B------:R-:W-:Y:S01]  /*14a0*/  CS2R R180, SRZ ;  /* 0x0000000000b47805 */ /* 0x000fe2000001ff00 */
[----:B------:R-:W-:Y:S01]  /*14b0*/  @UP0 ULDC UR7, c[0x0][0xd50] ;  /* 0x0003540000070ab9 */ /* 0x000fe20000000800 */
[----:B------:R-:W-:Y:S01]  /*14c0*/  VIADD R0, R0, UR5 ;  /* 0x0000000500007c36 */ /* 0x000fe20008000000 */
[----:B------:R-:W-:Y:S01]  /*14d0*/  ULDC UR5, c[0x0][0xd54] ;  /* 0x0003550000057ab9 */ /* 0x000fe20000000800 */
[----:B------:R-:W-:Y:S01]  /*14e0*/  CS2R R70, SRZ ;  /* 0x0000000000467805 */ /* 0x000fe2000001ff00 */
[----:B------:R-:W-:Y:S01]  /*14f0*/  UIMAD UR8, UR8, UR5, UR4 ;  /* 0x00000005080872a4 */ /* 0x000fe2000f8e0204 */
[----:B------:R-:W-:Y:S01]  /*1500*/  IMAD.HI R0, R0, 0x2aaaaaab, RZ ;  /* 0x2aaaaaab00007827 */ /* 0x000fe200078e02ff */
[----:B------:R-:W-:Y:S01]  /*1510*/  CS2R R66, SRZ ;  /* 0x0000000000427805 */ /* 0x000fe2000001ff00 */
[----:B------:R-:W-:Y:S01]  /*1520*/  @UP0 ULDC UR4, c[0x0][0xd4c] ;  /* 0x0003530000040ab9 */ /* 0x000fe20000000800 */
[----:B------:R-:W-:Y:S01]  /*1530*/  CS2R R178, SRZ ;  /* 0x0000000000b27805 */ /* 0x000fe2000001ff00 */
[----:B------:R-:W-:Y:S01]  /*1540*/  UIMAD.WIDE.U32 UR4, UR8, UR4, URZ ;  /* 0x00000004080472a5 */ /* 0x000fe2000f8e003f */
[----:B------:R-:W-:Y:S01]  /*1550*/  SHF.R.U32.HI R3, RZ, 0x1f, R0 ;  /* 0x0000001fff037819 */ /* 0x000fe20000011600 */
[----:B------:R-:W-:Y:S01]  /*1560*/  UMOV UR12, UR8 ;  /* 0x00000008000c7c82 */ /* 0x000fe20008000000 */
[----:B------:R-:W-:Y:S01]  /*1570*/  CS2R R62, SRZ ;  /* 0x00000000003e7805 */ /* 0x000fe2000001ff00 */
[----:B------:R-:W-:Y:S01]  /*1580*/  @UP0 USHF.R.U32.HI UR12, URZ, UR7, UR5 ;  /* 0x000000073f0c0299 */ /* 0x000fe20008011605 */
[----:B------:R-:W-:-:S02]  /*1590*/  LEA.HI.SX32 R156, R0, R3, 0x1c ;  /* 0x00000003009c7211 */ /* 0x000fc400078fe2ff */
[----:B------:R-:W-:Y:S01]  /*15a0*/  CS2R R2, SRZ ;  /* 0x0000000000027805 */ /* 0x000fe2000001ff00 */
[----:B------:R-:W-:Y:S01]  /*15b0*/  IMAD.MOV.U32 R0, RZ, RZ, RZ ;  /* 0x000000ffff007224 */ /* 0x000fe200078e00ff */
[----:B------:R-:W-:Y:S01]  /*15c0*/  UIADD3 UR4, -UR12, URZ, URZ ;  /* 0x0000003f0c047290 */ /* 0x000fe2000fffe13f */
[----:B------:R-:W-:Y:S01]  /*15d0*/  VIMNMX R156, R156, UR6, PT ;  /* 0x000000069c9c7c48 */ /* 0x000fe2000bfe0100 */
[----:B------:R-:W-:Y:S01]  /*15e0*/  IMAD.U32 R218, RZ, RZ, UR12 ;  /* 0x0000000cffda7e24 */ /* 0x000fe2000f8e00ff */
[----:B------:R-:W-:Y:S01]  /*15f0*/  CS2R R58, SRZ ;  /* 0x00000000003a7805 */ /* 0x000fe2000001ff00 */
[----:B------:R-:W-:Y:S01]  /*1600*/  UIMAD UR4, UR9, UR4, UR8 ;  /* 0x00000004090472a4 */ /* 0x000fe2000f8e0208 */
[----:B------:R-:W-:Y:S02]  /*1610*/  ISETP.GE.AND P1, PT, R156, 0x1, PT ;  /* 0x000000019c00780c */ /* 0x000fe40003f26270 */
[----:B------:R-:W-:Y:S02]  /*1620*/  CS2R R176, SRZ ;  /* 0x0000000000b07805 */ /* 0x000fe4000001ff00 */
[----:B------:R-:W-:-:S02]  /*1630*/  CS2R R54, SRZ ;  /* 0x0000000000367805 */ /* 0x000fc4000001ff00 */
[----:B------:R-:W-:Y:S02]  /*1640*/  CS2R R50, SRZ ;  /* 0x0000000000327805 */ /* 0x000fe4000001ff00 */
[----:B------:R-:W-:Y:S01]  /*1650*/  CS2R R174, SRZ ;  /* 0x0000000000ae7805 */ /* 0x000fe2000001ff00 */
        /* <DEDUP_REMOVED lines=25> */
[----:B------:R-:W-:Y:S02]  /*17f0*/  USHF.R.U32.HI UR4, URZ, 0x4, UR5 ;  /* 0x000000043f047899 */ /* 0x000fe40008011605 */
[----:B------:R-:W-:Y:S02]  /*1800*/  UIADD3 UR5, UR5, 0xa000, URZ ;  /* 0x0000a00005057890 */ /* 0x000fe4000fffe03f */
[----:B------:R-:W-:Y:S02]  /*1810*/  ULOP3.LUT UR4, UR4, 0x3fff, URZ, 0xc0, !UPT ;  /* 0x00003fff04047892 */ /* 0x000fe4000f8ec03f */
[----:B------:R-:W-:Y:S02]  /*1820*/  USHF.R.U32.HI UR5, URZ, 0x4, UR5 ;  /* 0x000000043f057899 */ /* 0x000fe40008011605 */
[----:B------:R-:W-:Y:S02]  /*1830*/  ULOP3.LUT UR39, UR4, 0x10000, URZ, 0xfc, !UPT ;  /* 0x0001000004277892 */ /* 0x000fe4000f8efc3f */
[----:B------:R-:W-:-:S03]  /*1840*/  ULOP3.LUT UR40, UR5, 0x3fff, URZ, 0xc0, !UPT ;  /* 0x00003fff05287892 */ /* 0x000fc6000f8ec03f */
[----:B------:R-:W-:Y:S02]  /*1850*/  UMOV UR5, 0x40000040 ;  /* 0x4000004000057882 */ /* 0x000fe40000000000 */
[----:B------:R-:W-:Y:S01]  /*1860*/  UMOV UR4, UR39 ;  /* 0x0000002700047c82 */ /* 0x000fe20008000000 */
[----:B------:R-:W-:Y:S02]  /*1870*/  IMAD.U32 R23, RZ, RZ, UR5 ;  /* 0x00000005ff177e24 */ /* 0x000fe4000f8e00ff */
[----:B------:R-:W-:Y:S01]  /*1880*/  IMAD.U32 R22, RZ, RZ, UR4 ;  /* 0x00000004ff167e24 */ /* 0x000fe2000f8e00ff */
        /* <DEDUP_REMOVED lines=17> */
.L_x_13604:
[----:B------:R-:W-:Y:S01]  /*19a0*/  R2UR UR5, R224 ;  /* 0x00000000e00572ca */ /* 0x000fe200000e0000 */
[----:B------:R-:W0:Y:S01]  /*19b0*/  S2R R3, SR_CgaCtaId ;  /* 0x0000000000037919 */ /* 0x000e220000008800 */
[----:B------:R-:W-:Y:S01]  /*19c0*/  MOV R0, 0x400 ;  /* 0x0000040000007802 */ /* 0x000fe20000000f00 */
[----:B------:R-:W1:Y:S10]  /*19d0*/  S2R R16, SR_TID.X ;  /* 0x0000000000107919 */ /* 0x000e740000002100 */
[----:B------:R-:W-:-:S04]  /*19e0*/  ULEA.HI UR4, UR5, UR5, URZ, 0x1 ;  /* 0x0000000505047291 */ /* 0x000fc8000f8f083f */
[----:B------:R-:W-:-:S04]  /*19f0*/  ULOP3.LUT UR4, UR4, 0xfffffffe, URZ, 0xc0, !UPT ;  /* 0xfffffffe04047892 */ /* 0x000fc8000f8ec03f */
[----:B------:R-:W-:-:S06]  /*1a00*/  UIADD3 UR4, UR5, -UR4, URZ ;  /* 0x8000000405047290 */ /* 0x000fcc000fffe03f */
[----:B------:R-:W-:-:S05]  /*1a10*/  IMAD.U32 R2, RZ, RZ, UR4 ;  /* 0x00000004ff027e24 */ /* 0x000fca000f8e00ff */
[----:B------:R-:W-:Y:S02]  /*1a20*/  SHF.L.U32 R2, R2, 0x1f, RZ ;  /* 0x0000001f02027819 */ /* 0x000fe400000006ff */
[----:B0-----:R-:W-:Y:S02]  /*1a30*/  LEA R5, R3, R0, 0x18 ;  /* 0x0000000003057211 */ /* 0x001fe400078ec0ff */
[----:B-1----:R-:W-:Y:S02]  /*1a40*/  SHF.R.U32.HI R16, RZ, 0x7, R16 ;  /* 0x00000007ff107819 */ /* 0x002fe40000011610 */
[----:B------:R-:W0:Y:S03]  /*1a50*/  SYNCS.PHASECHK.TRANS64.TRYWAIT P0, [R5+URZ+0x32400], R2 ;  /* 0x03240002050075a7 */ /* 0x000e26000800017f */
[----:B------:R-:W-:Y:S01]  /*1a60*/  VIADD R178, R16, 0x8 ;  /* 0x0000000810b27836 */ /* 0x000fe20000000000 */
[----:B0-----:R-:W-:Y:S06]  /*1a70*/  @!P0 BRA `(.L_x_13605) ;  /* 0x0000010c00f88947 */ /* 0x001fec0003800000 */
.L_x_13762:
[----:B------:R-:W-:Y:S05]  /*1a80*/  WARPSYNC.ALL ;  /* 0x0000000000007948 */ /* 0x000fea0003800000 */
[----:B------:R-:W-:Y:S01]  /*1a90*/  R2UR UR4, R229 ;  /* 0x00000000e50472ca */ /* 0x000fe200000e0000 */
[----:B------:R1:W-:-:S12]  /*1aa0*/  BAR.SYNC.DEFER_BLOCKING R178, 0x100 ;  /* 0x000400b20000751d */ /* 0x0003d80000010000 */
[----:B------:R-:W-:-:S05]  /*1ab0*/  IMAD.U32 R0, RZ, RZ, UR4 ;  /* 0x00000004ff007e24 */ /* 0x000fca000f8e00ff */
[----:B------:R-:W-:-:S13]  /*1ac0*/  ISETP.NE.AND P0, PT, R0, 0x3, PT ;  /* 0x000000030000780c */ /* 0x000fda0003f05270 */
[----:B-1----:R-:W-:Y:S05]  /*1ad0*/  @!P0 BRA `(.L_x_13606) ;  /* 0x0000000000048947 */ /* 0x002fea0003800000 */
[----:B------:R-:W-:Y:S01]  /*1ae0*/  BPT.TRAP 0x1 ;  /* 0x000000040000795c */ /* 0x000fe20000300000 */
.L_x_13606:
[----:B------:R-:W-:Y:S02]  /*1af0*/  IMAD.U32 R3, RZ, RZ, UR37 ;  /* 0x00000025ff037e24 */ /* 0x000fe4000f8e00ff */
[----:B------:R-:W-:-:S03]  /*1b00*/  IMAD.U32 R0, RZ, RZ, UR36 ;  /* 0x00000024ff007e24 */ /* 0x000fc6000f8e00ff */
[----:B------:R-:W-:Y:S01]  /*1b10*/  SHF.L.U32 R3, R3, 0x1f, RZ ;  /* 0x0000001f03037819 */ /* 0x000fe200000006ff */
[----:B------:R-:W-:-:S04]  /*1b20*/  IMAD R0, R0, 0x8, R5 ;  /* 0x0000000800007824 */ /* 0x000fc800078e0205 */
[----:B------:R1:W2:Y:S01]  /*1b30*/  SYNCS.PHASECHK.TRANS64.TRYWAIT P1, [R0+URZ+0x32430], R3 ;  /* 0x03243003000075a7 */ /* 0x0002a2000802017f */
[----:B------:R-:W-:Y:S05]  /*1b40*/  @!P0 BRA `(.L_x_13607) ;  /* 0x0000000000048947 */ /* 0x000fea0003800000 */
[----:B------:R-:W-:Y:S01]  /*1b50*/  BPT.TRAP 0x1 ;  /* 0x000000040000795c */ /* 0x000fe20000300000 */
.L_x_13607:
[----:B--2---:R-:W-:Y:S05]  /*1b60*/  @P1 BRA `(.L_x_13608) ;  /* 0x0000000000081947 */ /* 0x004fea0003800000 */
[----:B------:R-:W2:Y:S02]  /*1b70*/  SYNCS.PHASECHK.TRANS64.TRYWAIT P1, [R0+URZ+0x32430], R3 ;  /* 0x03243003000075a7 */ /* 0x000ea4000802017f */
[----:B--2---:R-:W-:Y:S05]  /*1b80*/  @!P1 BRA `(.L_x_13609) ;  /* 0x0000010c00c89947 */ /* 0x004fea0003800000 */
.L_x_13608:
[----:B------:R-:W-:Y:S01]  /*1b90*/  R2UR UR4, R5 ;  /* 0x00000000050472ca */ /* 0x000fe200000e0000 */
[----:B------:R-:W-:Y:S01]  /*1ba0*/  WARPGROUP.ARRIVE ;  /* 0x00000000000079c5 */ /* 0x000fe20000000000 */
[----:B------:R-:W-:Y:S01]  /*1bb0*/  UMOV UR8, UR39 ;  /* 0x0000002700087c82 */ /* 0x000fe20008000000 */
[----:B------:R-:W-:Y:S01]  /*1bc0*/  UMOV UR9, 0x40000040 ;  /* 0x4000004000097882 */ /* 0x000fe20000000000 */
[----:B------:R-:W-:Y:S01]  /*1bd0*/  UMOV UR11, 0x40000040 ;  /* 0x40000040000b7882 */ /* 0x000fe20000000000 */
[----:B------:R-:W-:-:S08]  /*1be0*/  UIADD3 UR5, UR39, 0x2, URZ ;  /* 0x0000000227057890 */ /* 0x000fd0000fffe03f */
[----:B------:R-:W-:-:S04]  /*1bf0*/  UIADD3 UR4, UR4, 0x1c400, URZ ;  /* 0x0001c40004047890 */ /* 0x000fc8000fffe03f */
[----:B------:R-:W-:-:S04]  /*1c00*/  USHF.R.U32.HI UR4, URZ, 0x4, UR4 ;  /* 0x000000043f047899 */ /* 0x000fc80008011604 */
[----:B------:R-:W-:-:S04]  /*1c10*/  ULOP3.LUT UR4, UR4, 0x3fff, URZ, 0xc0, !UPT ;  /* 0x00003fff04047892 */ /* 0x000fc8000f8ec03f */
[----:B------:R-:W-:-:S04]  /*1c20*/  ULOP3.LUT UR60, UR4, 0x10000, URZ, 0xfc, !UPT ;  /* 0x00010000043c7892 */ /* 0x000fc8000f8efc3f */
[----:B------:R-:W-:-:S04]  /*1c30*/  UIMAD UR4, UR36, 0x300, UR60 ;  /* 0x00000300240478a4 */ /* 0x000fc8000f8e023c */
[----:B------:R-:W-:-:S03]  /*1c40*/  UIADD3 UR6, UR4, 0x2, URZ ;  /* 0x0000000204067890 */ /* 0x000fc6000fffe03f */
[----:B------:R-:W-:Y:S02]  /*1c50*/  UMOV UR10, UR4 ;  /* 0x00000004000a7c82 */ /* 0x000fe40008000000 */
        /* <DEDUP_REMOVED lines=35> */
.L_x_13763:
[----:B------:R-:W-:Y:S05]  /*1e90*/  @!P0 BRA `(.L_x_13611) ;  /* 0x0000000000048947 */ /* 0x000fea0003800000 */
[----:B------:R-:W-:Y:S01]  /*1ea0*/  BPT.TRAP 0x1 ;  /* 0x000000040000795c */ /* 0x000fe20000300000 */
.L_x_13611:
[----:B------:R4:W0:Y:S01]  /*1eb0*/  SYNCS.PHASECHK.TRANS64.TRYWAIT P1, [R0+URZ+0x32450], R3 ;  /* 0x03245003000075a7 */ /* 0x000822000802017f */
[----:B------:R-:W-:Y:S05]  /*1ec0*/  @!P0 BRA `(.L_x_13612) ;  /* 0x0000000000048947 */ /* 0x000fea0003800000 */
[----:B------:R-:W-:Y:S01]  /*1ed0*/  BPT.TRAP 0x1 ;  /* 0x000000040000795c */ /* 0x000fe20000300000 */
.L_x_13612:
[----:B0-----:R-:W-:Y:S05]  /*1ee0*/  @P1 BRA `(.L_x_13613) ;  /* 0x0000000000081947 */ /* 0x001fea0003800000 */
[----:B------:R-:W0:Y:S02]  /*1ef0*/  SYNCS.PHASECHK.TRANS64.TRYWAIT P1, [R0+URZ+0x32450], R3 ;  /* 0x03245003000075a7 */ /* 0x000e24000802017f */
[----:B0-----:R-:W-:Y:S05]  /*1f00*/  @!P1 BRA `(.L_x_13614) ;  /* 0x0000010c00109947 */ /* 0x001fea0003800000 */
.L_x_13613:
[----:B------:R-:W-:Y:S01]  /*1f10*/  R2UR UR4, R5 ;  /* 0x00000000050472ca */ /* 0x000fe200000e0000 */
[----:B------:R-:W-:Y:S01]  /*1f20*/  WARPGROUP.ARRIVE ;  /* 0x00000000000079c5 */ /* 0x000fe20000000000 */
[----:B------:R-:W-:Y:S01]  /*1f30*/  UMOV UR9, 0x40000040 ;  /* 0x4000004000097882 */ /* 0x000fe20000000000 */
[----:B------:R-:W-:Y:S01]  /*1f40*/  UMOV UR11, 0x40000040 ;  /* 0x40000040000b7882 */ /* 0x000fe20000000000 */
[----:B------:R-:W-:Y:S01]  /*1f50*/  UMOV UR13, 0x40000040 ;  /* 0x40000040000d7882 */ /* 0x000fe20000000000 */
[----:B------:R-:W-:Y:S01]  /*1f60*/  UMOV UR15, 0x40000040 ;  /* 0x40000040000f7882 */ /* 0x000fe20000000000 */
[----:B------:R-:W-:Y:S01]  /*1f70*/  IMAD.U32 R9, RZ, RZ, UR13 ;  /* 0x0000000dff097e24 */ /* 0x000fe2000f8e00ff */
[----:B------:R-:W-:Y:S01]  /*1f80*/  UMOV UR57, 0x40000040 ;  /* 0x4000004000397882 */ /* 0x000fe20000000000 */
[----:B------:R-:W-:Y:S01]  /*1f90*/  UMOV UR59, 0x40000040 ;  /* 0x40000040003b7882 */ /* 0x000fe20000000000 */
[----:B------:R-:W-:Y:S01]  /*1fa0*/  IMAD.U32 R11, RZ, RZ, UR9 ;  /* 0x00000009ff0b7e24 */ /* 0x000fe2000f8e00ff */
[----:B------:R-:W-:Y:S01]  /*1fb0*/  UMOV UR17, 0x40000040 ;  /* 0x4000004000117882 */ /* 0x000fe20000000000 */
[----:B------:R-:W-:Y:S01]  /*1fc0*/  UMOV UR19, 0x40000040 ;  /* 0x4000004000137882 */ /* 0x000fe20000000000 */
[----:B------:R-:W-:Y:S01]  /*1fd0*/  UMOV UR21, 0x40000040 ;  /* 0x4000004000157882 */ /* 0x000fe20000000000 */
[----:B------:R-:W-:Y:S01]  /*1fe0*/  UIADD3 UR4, UR4, 0x400, URZ ;  /* 0x0000040004047890 */ /* 0x000fe2000fffe03f */
[----:B------:R-:W0:Y:S01]  /*1ff0*/  LDC R12, c[0x0][0x448] ;  /* 0x00011200ff0c7b82 */ /* 0x000e220000000800 */
[----:B------:R-:W-:Y:S01]  /*2000*/  UMOV UR23, 0x40000040 ;  /* 0x4000004000177882 */ /* 0x000fe20000000000 */
[----:B------:R-:W-:Y:S01]  /*2010*/  UMOV UR25, 0x40000040 ;  /* 0x4000004000197882 */ /* 0x000fe20000000000 */
[----:B------:R-:W-:Y:S01]  /*2020*/  USHF.R.U32.HI UR4, URZ, 0x4, UR4 ;  /* 0x000000043f047899 */ /* 0x000fe20008011604 */
[----:B------:R-:W-:Y:S01]  /*2030*/  VIADD R13, R201, UR38 ;  /* 0x00000026c90d7c36 */ /* 0x000fe20008000000 */
[----:B------:R-:W-:Y:S01]  /*2040*/  UMOV UR27, 0x40000040 ;  /* 0x40000040001b7882 */ /* 0x000fe20000000000 */
[----:B------:R-:W-:Y:S01]  /*2050*/  UMOV UR29, 0x40000040 ;  /* 0x40000040001d7882 */ /* 0x000fe20000000000 */
[----:B------:R-:W-:Y:S01]  /*2060*/  ULOP3.LUT UR7, UR4, 0x3fff, URZ, 0xc0, !UPT ;  /* 0x00003fff04077892 */ /* 0x000fe2000f8ec03f */
[----:B------:R-:W5:Y:S01]  /*2070*/  S2R R78, SR_TID.X ;  /* 0x00000000004e7919 */ /* 0x000f620000002100 */
[----:B------:R-:W-:-:S02]  /*2080*/  ULOP3.LUT UR4, UR40, 0x10000, URZ, 0xfc, !UPT ;  /* 0x0001000028047892 */ /* 0x000fc4000f8efc3f */
[----:B------:R-:W-:Y:S02]  /*2090*/  ULOP3.LUT UR39, UR7, 0x10000, URZ, 0xfc, !UPT ;  /* 0x0001000007277892 */ /* 0x000fe4000f8efc3f */
[----:B------:R-:W-:Y:S02]  /*20a0*/  UIADD3 UR6, UR4, 0x2, URZ ;  /* 0x0000000204067890 */ /* 0x000fe4000fffe03f */
[----:B------:R-:W-:Y:S01]  /*20b0*/  UIMAD UR5, UR36, 0xc00, UR39 ;  /* 0x00000c00240578a4 */ /* 0x000fe2000f8e0227 */
[----:B------:R-:W-:Y:S01]  /*20c0*/  UMOV UR8, UR4 ;  /* 0x0000000400087c82 */ /* 0x000fe20008000000 */
[----:B------:R-:W-:Y:S01]  /*20d0*/  UIADD3 UR56, UR4, 0x400, URZ ;  /* 0x0000040004387890 */ /* 0x000fe2000fffe03f */
[----:B------:R-:W-:Y:S02]  /*20e0*/  IMAD.U32 R10, RZ, RZ, UR8 ;  /* 0x00000008ff0a7e24 */ /* 0x000fe4000f8e00ff */
[----:B------:R-:W-:Y:S01]  /*20f0*/  UMOV UR12, UR6 ;  /* 0x00000006000c7c82 */ /* 0x000fe20008000000 */
[----:B------:R-:W-:Y:S01]  /*2100*/  UIADD3 UR6, UR4, 0x4, URZ ;  /* 0x0000000404067890 */ /* 0x000fe2000fffe03f */
[----:B------:R-:W-:Y:S01]  /*2110*/  IMAD.U32 R8, RZ, RZ, UR12 ;  /* 0x0000000cff087e24 */ /* 0x000fe2000f8e00ff */
[----:B------:R-:W-:Y:S01]  /*2120*/  UMOV UR10, UR5 ;  /* 0x00000005000a7c82 */ /* 0x000fe20008000000 */
[----:B------:R-:W-:Y:S01]  /*2130*/  UIADD3 UR58, UR5, 0x300, URZ ;  /* 0x00000300053a7890 */ /* 0x000fe2000fffe03f */
[----:B------:R-:W-:Y:S01]  /*2140*/  HGMMA.64x96x16.F32.BF16 R24, gdesc[UR8], R24, gsb0 ;  /* 0x01600000081879f0 */ /* 0x000fe20008001818 */
[----:B------:R-:W-:Y:S01]  /*2150*/  UIADD3 UR8, UR5, 0x2, URZ ;  /* 0x0000000205087890 */ /* 0x000fe2000fffe03f */
[----:B0-----:R-:W-:Y:S01]  /*2160*/  ISETP.NE.AND P1, PT, R12, 0x1, PT ;  /* 0x000000010c00780c */ /* 0x001fe20003f25270 */
[----:B------:R-:W-:Y:S01]  /*2170*/  UIADD3 UR10, UR5, 0x302, URZ ;  /* 0x00000302050a7890 */ /* 0x000fe2000fffe03f */
[----:B------:R-:W0:Y:S01]  /*2180*/  LDC R12, c[0x0][0x2f0] ;  /* 0x0000bc00ff0c7b82 */ /* 0x000e220000000800 */
[----:B------:R-:W-:Y:S01]  /*2190*/  UMOV UR9, 0x40000040 ;  /* 0x4000004000097882 */ /* 0x000fe20000000000 */
[----:B------:R-:W-:Y:S01]  /*21a0*/  UMOV UR11, 0x40000040 ;  /* 0x40000040000b7882 */ /* 0x000fe20000000000 */
[----:B------:R-:W-:Y:S01]  /*21b0*/  UIADD3 UR16, UR4, 0x406, URZ ;  /* 0x0000040604107890 */ /* 0x000fe2000fffe03f */
[----:B------:R-:W-:Y:S01]  /*21c0*/  UMOV UR14, UR8 ;  /* 0x00000008000e7c82 */ /* 0x000fe20008000000 */
[----:B------:R-:W-:-:S02]  /*21d0*/  UIADD3 UR8, UR5, 0x4, URZ ;  /* 0x0000000405087890 */ /* 0x000fc4000fffe03f */
[----:B------:R-:W-:Y:S02]  /*21e0*/  UIADD3 UR18, UR5, 0x306, URZ ;  /* 0x0000030605127890 */ /* 0x000fe4000fffe03f */
[----:B------:R-:W-:Y:S02]  /*21f0*/  UIADD3 UR20, UR4, 0x800, URZ ;  /* 0x0000080004147890 */ /* 0x000fe4000fffe03f */
[----:B------:R-:W1:Y:S01]  /*2200*/  @P1 LDC R20, c[0x0][0x44c] ;  /* 0x00011300ff141b82 */ /* 0x000e620000000800 */
[----:B------:R-:W-:Y:S02]  /*2210*/  UIADD3 UR22, UR5, 0x600, URZ ;  /* 0x0000060005167890 */ /* 0x000fe4000fffe03f */
[----:B------:R-:W-:Y:S02]  /*2220*/  UIADD3 UR24, UR4, 0x802, URZ ;  /* 0x0000080204187890 */ /* 0x000fe4000fffe03f */
[----:B------:R-:W-:Y:S02]  /*2230*/  UIADD3 UR26, UR5, 0x602, URZ ;  /* 0x00000602051a7890 */ /* 0x000fe4000fffe03f */
[----:B------:R-:W-:-:S02]  /*2240*/  UIADD3 UR28, UR4, 0x804, URZ ;  /* 0x00000804041c7890 */ /* 0x000fc4000fffe03f */
[----:B------:R-:W-:Y:S01]  /*2250*/  UIADD3 UR30, UR5, 0x604, URZ ;  /* 0x00000604051e7890 */ /* 0x000fe2000fffe03f */
        /* <DEDUP_REMOVED lines=10> */
[----:B-1----:R-:W-:Y:S01]  /*2300*/  @P1 IMAD.HI.U32 R21, R13, R20, RZ ;  /* 0x000000140d151227 */ /* 0x002fe200078e00ff */
[----:B------:R-:W-:Y:S01]  /*2310*/  UIADD3 UR46, UR5, 0x902, URZ ;  /* 0x00000902052e7890 */ /* 0x000fe2000fffe03f */
[----:B------:R-:W-:Y:S01]  /*2320*/  UMOV UR45, 0x40000040 ;  /* 0x40000040002d7882 */ /* 0x000fe20000000000 */
[----:B------:R-:W-:Y:S01]  /*2330*/  UMOV UR47, 0x40000040 ;  /* 0x40000040002f7882 */ /* 0x000fe20000000000 */
[----:B------:R-:W-:Y:S01]  /*2340*/  UIADD3 UR48, UR4, 0xc04, URZ ;  /* 0x00000c0404307890 */ /* 0x000fe2000fffe03f */
[----:B------:R-:W-:Y:S01]  /*2350*/  IMAD.MOV.U32 R20, RZ, RZ, R13 ;  /* 0x000000ffff147224 */ /* 0x000fe200078e000d */
[----:B------:R-:W-:Y:S01]  /*2360*/  UIADD3 UR50, UR5, 0x904, URZ ;  /* 0x0000090405327890 */ /* 0x000fe2000fffe03f */
[----:B------:R-:W1:Y:S01]  /*2370*/  LDC R13, c[0x0][0x288] ;  /* 0x0000a200ff0d7b82 */ /* 0x000e620000000800 */
[----:B------:R-:W-:Y:S01]  /*2380*/  UMOV UR49, 0x40000040 ;  /* 0x4000004000317882 */ /* 0x000fe20000000000 */
[----:B------:R-:W-:Y:S01]  /*2390*/  UMOV UR51, 0x40000040 ;  /* 0x4000004000337882 */ /* 0x000fe20000000000 */
[----:B------:R-:W-:Y:S01]  /*23a0*/  UMOV UR53, 0x40000040 ;  /* 0x4000004000357882 */ /* 0x000fe20000000000 */
[----:B------:R-:W-:Y:S01]  /*23b0*/  UMOV UR55, 0x40000040 ;  /* 0x4000004000377882 */ /* 0x000fe20000000000 */
[----:B------:R-:W-:Y:S01]  /*23c0*/  ULOP3.LUT UR7, UR7, 0x3000000, URZ, 0xfc, !UPT ;  /* 0x0300000007077892 */ /* 0x000fe2000f8efc3f */
[----:B--2-4-:R-:W-:Y:S01]  /*23d0*/  IMAD.U32 R3, RZ, RZ, UR53 ;  /* 0x00000035ff037e24 */ /* 0x014fe2000f8e00ff */
        /* <DEDUP_REMOVED lines=20> */
[----:B------:R-:W-:Y:S01]  /*2520*/  ULDC UR6, c[0x0][0xa80] ;  /* 0x0002a00000067ab9 */ /* 0x000fe20000000800 */
[----:B---3--:R-:W-:Y:S01]  /*2530*/  IMAD.U32 R5, RZ, RZ, UR13 ;  /* 0x0000000dff057e24 */ /* 0x008fe2000f8e00ff */
        /* <DEDUP_REMOVED lines=12> */
[----:B------:R-:W-:Y:S01]  /*2600*/  IMAD.U32 R2, RZ, RZ, UR52 ;  /* 0x00000034ff027e24 */ /* 0x000fe2000f8e00ff */
[----:B------:R-:W-:Y:S02]  /*2610*/  WARPGROUP.DEPBAR.LE gsb0, 0x0 ;  /* 0x00008000000079c5 */ /* 0x000fe40000010000 */
[----:B------:R-:W-:-:S06]  /*2620*/  WARPGROUP.ARRIVE ;  /* 0x00000000000079c5 */ /* 0x000fcc0000000000 */
[----:B------:R-:W-:Y:S03]  /*2630*/  HGMMA.64x96x16.F32.BF16 R24, gdesc[UR56], R24, gsb0 ;  /* 0x01600000381879f0 */ /* 0x000fe60008001818 */
        /* <DEDUP_REMOVED lines=39> */
[----:B------:R2:W3:Y:S01]  /*28b0*/  MUFU.TANH R72, R24 ;  /* 0x0000001800487308 */ /* 0x0004e20000002400 */
        /* <DEDUP_REMOVED lines=8> */
[----:B--2---:R-:W2:Y:S01]  /*2940*/  @P1 LDC R24, c[0x0][0x450] ;  /* 0x00011400ff181b82 */ /* 0x004ea20000000800 */
        /* <DEDUP_REMOVED lines=23> */
[----:B--2---:R-:W-:Y:S01]  /*2ac0*/  @P1 SHF.R.U32.HI R20, RZ, R24, R21 ;  /* 0x00000018ff141219 */ /* 0x004fe20000011615 */
[----:B------:R-:W-:-:S02]  /*2ad0*/  IMAD.MOV.U32 R21, RZ, RZ, -0x60 ;  /* 0xffffffa0ff157424 */ /* 0x000fc400078e00ff */
[----:B------:R-:W-:Y:S01]  /*2ae0*/  FMUL.FTZ R42, R42, UR4 ;  /* 0x000000042a2a7c20 */ /* 0x000fe20008410000 */
[----:B------:R-:W-:Y:S01]  /*2af0*/  FMUL.FTZ R43, R43, UR4 ;  /* 0x000000042b2b7c20 */ /* 0x000fe20008410000 */
[----:B------:R-:W-:Y:S01]  /*2b00*/  FMUL.FTZ R46, R46, UR4 ;  /* 0x000000042e2e7c20 */ /* 0x000fe20008410000 */
[----:B----4-:R-:W2:Y:S01]  /*2b10*/  SHFL.IDX PT, R25, R20, RZ, 0x1c1f ;  /* 0x001c1fff14197589 */ /* 0x010ea200000e0000 */
[----:B------:R-:W-:Y:S01]  /*2b20*/  IMAD R21, R156, R21, 0x60 ;  /* 0x000000609c157424 */ /* 0x000fe200078e0215 */
[----:B------:R-:W-:Y:S01]  /*2b30*/  MUFU.TANH R36, R36 ;  /* 0x0000002400247308 */ /* 0x000fe20000002400 */
[----:B------:R-:W-:Y:S01]  /*2b40*/  FMUL.FTZ R47, R47, UR4 ;  /* 0x000000042f2f7c20 */ /* 0x000fe20008410000 */
[----:B------:R-:W4:Y:S01]  /*2b50*/  SHFL.IDX PT, R20, R20, 0x1, 0x1c1f ;  /* 0x003c1f0014147f89 */ /* 0x000f2200000e0000 */
[----:B0-----:R-:W-:Y:S02]  /*2b60*/  IMAD R21, R12, UR61, R21 ;  /* 0x0000003d0c157c24 */ /* 0x001fe4000f8e0215 */
[----:B------:R-:W-:Y:S01]  /*2b70*/  FMUL.FTZ R50, R50, UR4 ;  /* 0x0000000432327c20 */ /* 0x000fe20008410000 */
[----:B------:R-:W-:Y:S01]  /*2b80*/  FMUL.FTZ R51, R51, UR4 ;  /* 0x0000000433337c20 */ /* 0x000fe20008410000 */
[----:B------:R-:W-:Y:S01]  /*2b90*/  FMUL.FTZ R54, R54, UR4 ;  /* 0x0000000436367c20 */ /* 0x000fe20008410000 */
[----:B------:R-:W-:Y:S01]  /*2ba0*/  IMAD R24, R202, -0x2, R21 ;  /* 0xfffffffeca187824 */ /* 0x000fe200078e0215 */
[----:B------:R-:W0:Y:S01]  /*2bb0*/  MUFU.TANH R41, R41 ;  /* 0x0000002900297308 */ /* 0x000e220000002400 */
[----:B------:R-:W-:Y:S01]  /*2bc0*/  FMUL.FTZ R55, R55, UR4 ;  /* 0x0000000437377c20 */ /* 0x000fe20008410000 */
[----:B------:R-:W-:Y:S01]  /*2bd0*/  FMUL.FTZ R58, R58, UR4 ;  /* 0x000000043a3a7c20 */ /* 0x000fe20008410000 */
[----:B------:R-:W-:Y:S01]  /*2be0*/  FMUL.FTZ R59, R59, UR4 ;  /* 0x000000043b3b7c20 */ /* 0x000fe20008410000 */
[--C-:B-1----:R-:W-:Y:S01]  /*2bf0*/  IADD3 R21, R24, 0x1, -R13.reuse ;  /* 0x0000000118157810 */ /* 0x102fe20007ffe80d */
        /* <DEDUP_REMOVED lines=8> */
[----:B------:R-:W-:Y:S01]  /*2c80*/  UIMAD UR4, UR36, 0xc00, UR7 ;  /* 0x00000c00240478a4 */ /* 0x000fe2000f8e0207 */
[----:B--2---:R-:W-:Y:S01]  /*2c90*/  VIADDMNMX R25, R25, R21, R24, PT ;  /* 0x0000001519197246 */ /* 0x004fe20003800118 */
[----:B------:R-:W-:Y:S01]  /*2ca0*/  IMAD R13, R12, UR61, -R13 ;  /* 0x0000003d0c0d7c24 */ /* 0x000fe2000f8e0a0d */
[----:B------:R2:W-:Y:S02]  /*2cb0*/  MUFU.TANH R76, R29 ;  /* 0x0000001d004c7308 */ /* 0x0005e40000002400 */
[----:B------:R-:W-:-:S02]  /*2cc0*/  ISETP.GT.AND P6, PT, R25, RZ, PT ;  /* 0x000000ff1900720c */ /* 0x000fc40003fc4270 */
[----:B----4-:R-:W-:Y:S01]  /*2cd0*/  VIADDMNMX R20, R20, R21, R24, PT ;  /* 0x0000001514147246 */ /* 0x010fe20003800118 */
[----:B------:R-:W-:Y:S01]  /*2ce0*/  UMOV UR10, UR4 ;  /* 0x00000004000a7c82 */ /* 0x000fe20008000000 */
[C---:B------:R-:W-:Y:S02]  /*2cf0*/  ISETP.GT.AND P5, PT, R25.reuse, 0x1, PT ;  /* 0x000000011900780c */ /* 0x040fe40003fa4270 */
[----:B------:R-:W4:Y:S01]  /*2d00*/  MUFU.TANH R37, R37 ;  /* 0x0000002500257308 */ /* 0x000f220000002400 */
[----:B---3--:R-:W-:Y:S02]  /*2d10*/  FSEL R21, R72, -INF , P6 ;  /* 0xff80000048157808 */ /* 0x008fe40003000000 */
[C---:B------:R-:W-:Y:S02]  /*2d20*/  ISETP.GT.AND P3, PT, R25.reuse, 0x10, PT ;  /* 0x000000101900780c */ /* 0x040fe40003f64270 */
[C---:B------:R-:W-:Y:S02]  /*2d30*/  ISETP.GT.AND P6, PT, R25.reuse, 0x11, PT ;  /* 0x000000111900780c */ /* 0x040fe40003fc4270 */
[----:B------:R-:W-:Y:S01]  /*2d40*/  ISETP.GT.AND P2, PT, R25, 0x8, PT ;  /* 0x000000081900780c */ /* 0x000fe20003f44270 */
[----:B------:R-:W-:Y:S01]  /*2d50*/  MUFU.TANH R45, R45 ;  /* 0x0000002d002d7308 */ /* 0x000fe20000002400 */
[----:B-----5:R-:W-:-:S02]  /*2d60*/  FSEL R183, R32, -INF , P3 ;  /* 0xff80000020b77808 */ /* 0x020fc40001800000 */
[----:B------:R-:W-:Y:S02]  /*2d70*/  FSEL R177, R33, -INF , P6 ;  /* 0xff80000021b17808 */ /* 0x000fe40003000000 */
[C---:B------:R-:W-:Y:S02]  /*2d80*/  ISETP.GT.AND P3, PT, R25.reuse, 0x21, PT ;  /* 0x000000211900780c */ /* 0x040fe40003f64270 */
[C---:B------:R-:W-:Y:S01]  /*2d90*/  ISETP.GT.AND P6, PT, R25.reuse, 0x28, PT ;  /* 0x000000281900780c */ /* 0x040fe20003fc4270 */
[----:B------:R-:W3:Y:S01]  /*2da0*/  MUFU.TANH R52, R52 ;  /* 0x0000003400347308 */ /* 0x000ee20000002400 */
[C---:B------:R-:W-:Y:S02]  /*2db0*/  ISETP.GT.AND P4, PT, R25.reuse, 0x9, PT ;  /* 0x000000091900780c */ /* 0x040fe40003f84270 */
[----:B--2---:R-:W-:Y:S02]  /*2dc0*/  FSEL R29, R28, -INF , P2 ;  /* 0xff8000001c1d7808 */ /* 0x004fe40001000000 */
[----:B------:R-:W-:-:S02]  /*2dd0*/  ISETP.GT.AND P2, PT, R25, 0x19, PT ;  /* 0x000000191900780c */ /* 0x000fc40003f44270 */
[----:B0-----:R-:W-:Y:S01]  /*2de0*/  FSEL R189, R41, -INF , P3 ;  /* 0xff80000029bd7808 */ /* 0x001fe20001800000 */
[----:B------:R-:W0:Y:S01]  /*2df0*/  MUFU.TANH R53, R53 ;  /* 0x0000003500357308 */ /* 0x000e220000002400 */
[----:B-1----:R-:W-:Y:S02]  /*2e00*/  FSEL R187, R44, -INF , P6 ;  /* 0xff8000002cbb7808 */ /* 0x002fe40003000000 */
[C---:B------:R-:W-:Y:S02]  /*2e10*/  ISETP.GT.AND P3, PT, R25.reuse, 0x38, PT ;  /* 0x000000381900780c */ /* 0x040fe40003f64270 */
[----:B------:R-:W-:Y:S02]  /*2e20*/  ISETP.GT.AND P6, PT, R25, 0x39, PT ;  /* 0x000000391900780c */ /* 0x000fe40003fc4270 */
[----:B----4-:R-:W-:Y:S01]  /*2e30*/  FSEL R179, R37, -INF , P2 ;  /* 0xff80000025b37808 */ /* 0x010fe20001000000 */
[----:B------:R-:W-:Y:S01]  /*2e40*/  MUFU.TANH R40, R40 ;  /* 0x0000002800287308 */ /* 0x000fe20000002400 */
[----:B------:R-:W-:-:S02]  /*2e50*/  ISETP.GT.AND P2, PT, R25, 0x30, PT ;  /* 0x000000301900780c */ /* 0x000fc40003f44270 */
[----:B---3--:R-:W-:Y:S02]  /*2e60*/  FSEL R214, R52, -INF , P3 ;  /* 0xff80000034d67808 */ /* 0x008fe40001800000 */
[----:B------:R-:W-:-:S03]  /*2e70*/  ISETP.GT.AND P3, PT, R25, 0x49, PT ;  /* 0x000000491900780c */ /* 0x000fc60003f64270 */
[----:B------:R-:W1:Y:S01]  /*2e80*/  MUFU.TANH R48, R48 ;  /* 0x0000003000307308 */ /* 0x000e620000002400 */
[----:B0-----:R-:W-:Y:S02]  /*2e90*/  FSEL R215, R53, -INF , P6 ;  /* 0xff80000035d77808 */ /* 0x001fe40003000000 */
[----:B------:R-:W-:-:S05]  /*2ea0*/  ISETP.GT.AND P6, PT, R25, 0x50, PT ;  /* 0x000000501900780c */ /* 0x000fca0003fc4270 */
[----:B------:R-:W-:Y:S08]  /*2eb0*/  MUFU.TANH R56, R56 ;  /* 0x0000003800387308 */ /* 0x000ff00000002400 */
[----:B------:R0:W-:Y:S01]  /*2ec0*/  MUFU.TANH R75, R27 ;  /* 0x0000001b004b7308 */ /* 0x0001e20000002400 */
[----:B-1----:R-:W-:Y:S02]  /*2ed0*/  FSEL R212, R48, -INF , P2 ;  /* 0xff80000030d47808 */ /* 0x002fe40001000000 */
[----:B------:R-:W-:-:S05]  /*2ee0*/  ISETP.GT.AND P2, PT, R25, 0x41, PT ;  /* 0x000000411900780c */ /* 0x000fca0003f44270 */
[----:B------:R-:W1:Y:S01]  /*2ef0*/  MUFU.TANH R61, R61 ;  /* 0x0000003d003d7308 */ /* 0x000e620000002400 */
[----:B0-----:R-:W-:Y:S02]  /*2f00*/  FSEL R27, R73, -INF , P5 ;  /* 0xff800000491b7808 */ /* 0x001fe40002800000 */
[----:B------:R-:W-:-:S04]  /*2f10*/  ISETP.GT.AND P5, PT, R25, 0x18, PT ;  /* 0x000000181900780c */ /* 0x000fc80003fa4270 */
[----:B------:R-:W-:Y:S01]  /*2f20*/  FSEL R181, R36, -INF , P5 ;  /* 0xff80000024b57808 */ /* 0x000fe20002800000 */
[----:B------:R-:W0:Y:S01]  /*2f30*/  MUFU.TANH R64, R64 ;  /* 0x0000004000407308 */ /* 0x000e220000002400 */
[----:B------:R-:W-:-:S04]  /*2f40*/  ISETP.GT.AND P5, PT, R25, 0x29, PT ;  /* 0x000000291900780c */ /* 0x000fc80003fa4270 */
[----:B------:R-:W-:Y:S02]  /*2f50*/  FSEL R185, R45, -INF , P5 ;  /* 0xff8000002db97808 */ /* 0x000fe40002800000 */
[----:B------:R-:W-:Y:S01]  /*2f60*/  ISETP.GT.AND P5, PT, R25, 0x40, PT ;  /* 0x000000401900780c */ /* 0x000fe20003fa4270 */
[----:B------:R-:W-:Y:S01]  /*2f70*/  MUFU.TANH R49, R49 ;  /* 0x0000003100317308 */ /* 0x000fe20000002400 */
[----:B-1----:R-:W-:Y:S02]  /*2f80*/  FSEL R195, R61, -INF , P3 ;  /* 0xff8000003dc37808 */ /* 0x002fe40001800000 */
[----:B------:R-:W-:Y:S02]  /*2f90*/  FSEL R198, R56, -INF , P5 ;  /* 0xff80000038c67808 */ /* 0x000fe40002800000 */
[----:B------:R-:W-:Y:S02]  /*2fa0*/  ISETP.GT.AND P5, PT, R25, 0x51, PT ;  /* 0x000000511900780c */ /* 0x000fe40003fa4270 */
[----:B------:R-:W-:Y:S01]  /*2fb0*/  ISETP.GT.AND P3, PT, R20, RZ, PT ;  /* 0x000000ff1400720c */ /* 0x000fe20003f64270 */
[----:B------:R-:W1:Y:S01]  /*2fc0*/  MUFU.TANH R57, R57 ;  /* 0x0000003900397308 */ /* 0x000e620000002400 */
[----:B0-----:R-:W-:-:S02]  /*2fd0*/  FSEL R166, R64, -INF , P6 ;  /* 0xff80000040a67808 */ /* 0x001fc40003000000 */
[----:B------:R-:W-:-:S05]  /*2fe0*/  ISETP.GT.AND P6, PT, R20, 0x1, PT ;  /* 0x000000011400780c */ /* 0x000fca0003fc4270 */
[----:B------:R-:W0:Y:S08]  /*2ff0*/  MUFU.TANH R65, R65 ;  /* 0x0000004100417308 */ /* 0x000e300000002400 */
[----:B------:R2:W3:Y:S01]  /*3000*/  MUFU.TANH R74, R26 ;  /* 0x0000001a004a7308 */ /* 0x0004e20000002400 */
[----:B-1----:R-:W-:Y:S02]  /*3010*/  FSEL R190, R57, -INF , P2 ;  /* 0xff80000039be7808 */ /* 0x002fe40001000000 */
[----:B------:R-:W-:-:S05]  /*3020*/  ISETP.GT.AND P2, PT, R25, 0x58, PT ;  /* 0x000000581900780c */ /* 0x000fca0003f44270 */
[----:B------:R-:W-:Y:S01]  /*3030*/  MUFU.TANH R60, R60 ;  /* 0x0000003c003c7308 */ /* 0x000fe20000002400 */
[----:B--2---:R-:W-:Y:S02]  /*3040*/  FMNMX.FTZ R26, R21, R27, !PT ;  /* 0x0000001b151a7209 */ /* 0x004fe40007810000 */
[----:B0-----:R-:W-:Y:S02]  /*3050*/  FSEL R167, R65, -INF , P5 ;  /* 0xff80000041a77808 */ /* 0x001fe40002800000 */
[----:B------:R-:W-:Y:S02]  /*3060*/  FMNMX.FTZ R28, R29, R26, !PT ;  /* 0x0000001a1d1c7209 */ /* 0x000fe40007810000 */
[----:B------:R-:W-:Y:S01]  /*3070*/  ISETP.GT.AND P5, PT, R20, 0x8, PT ;  /* 0x000000081400780c */ /* 0x000fe20003fa4270 */
[----:B------:R0:W-:Y:S01]  /*3080*/  MUFU.TANH R77, R31 ;  /* 0x0000001f004d7308 */ /* 0x0001e20000002400 */
[----:B---3--:R-:W-:Y:S02]  /*3090*/  FSEL R24, R74, -INF , P3 ;  /* 0xff8000004a187808 */ /* 0x008fe40001800000 */
[----:B------:R-:W-:-:S02]  /*30a0*/  FSEL R26, R75, -INF , P6 ;  /* 0xff8000004b1a7808 */ /* 0x000fc40003000000 */
[C---:B------:R-:W-:Y:S02]  /*30b0*/  ISETP.GT.AND P3, PT, R20.reuse, 0x10, PT ;  /* 0x000000101400780c */ /* 0x040fe40003f64270 */
[----:B------:R-:W-:Y:S01]  /*30c0*/  ISETP.GT.AND P6, PT, R20, 0x11, PT ;  /* 0x000000111400780c */ /* 0x000fe20003fc4270 */
[----:B------:R-:W1:Y:S01]  /*30d0*/  MUFU.TANH R68, R68 ;  /* 0x0000004400447308 */ /* 0x000e620000002400 */
[----:B0-----:R-:W-:Y:S02]  /*30e0*/  FSEL R31, R76, -INF , P4 ;  /* 0xff8000004c1f7808 */ /* 0x001fe40002000000 */
[----:B------:R-:W-:Y:S02]  /*30f0*/  ISETP.GT.AND P4, PT, R25, 0x20, PT ;  /* 0x000000201900780c */ /* 0x000fe40003f84270 */
[----:B------:R-:W-:Y:S02]  /*3100*/  FMNMX.FTZ R32, R31, R28, !PT ;  /* 0x0000001c1f207209 */ /* 0x000fe40007810000 */
[----:B------:R-:W-:Y:S01]  /*3110*/  FSEL R199, R40, -INF , P4 ;  /* 0xff80000028c77808 */ /* 0x000fe20002000000 */
[----:B------:R-:W0:Y:S01]  /*3120*/  MUFU.TANH R30, R30 ;  /* 0x0000001e001e7308 */ /* 0x000e220000002400 */
[----:B------:R-:W-:-:S02]  /*3130*/  ISETP.GT.AND P4, PT, R25, 0x31, PT ;  /* 0x000000311900780c */ /* 0x000fc40003f84270 */
[----:B------:R-:W-:Y:S02]  /*3140*/  FMNMX.FTZ R32, R183, R32, !PT ;  /* 0x00000020b7207209 */ /* 0x000fe40007810000 */
[----:B------:R-:W-:Y:S02]  /*3150*/  FSEL R213, R49, -INF , P4 ;  /* 0xff80000031d57808 */ /* 0x000fe40002000000 */
[C---:B------:R-:W-:Y:S01]  /*3160*/  ISETP.GT.AND P4, PT, R25.reuse, 0x48, PT ;  /* 0x000000481900780c */ /* 0x040fe20003f84270 */
[----:B------:R-:W2:Y:S01]  /*3170*/  MUFU.TANH R34, R34 ;  /* 0x0000002200227308 */ /* 0x000ea20000002400 */
[----:B-1----:R-:W-:Y:S02]  /*3180*/  FSEL R168, R68, -INF , P2 ;  /* 0xff80000044a87808 */ /* 0x002fe40001000000 */
[----:B------:R-:W-:Y:S02]  /*3190*/  FSEL R193, R60, -INF , P4 ;  /* 0xff8000003cc17808 */ /* 0x000fe40002000000 */
[----:B------:R-:W-:-:S02]  /*31a0*/  ISETP.GT.AND P4, PT, R25, 0x59, PT ;  /* 0x000000591900780c */ /* 0x000fc40003f84270 */
[----:B------:R-:W-:Y:S01]  /*31b0*/  ISETP.GT.AND P2, PT, R20, 0x9, PT ;  /* 0x000000091400780c */ /* 0x000fe20003f44270 */
[----:B------:R-:W1:Y:S01]  /*31c0*/  MUFU.TANH R35, R35 ;  /* 0x0000002300237308 */ /* 0x000e620000002400 */
[----:B0-----:R-:W-:Y:S02]  /*31d0*/  FSEL R28, R30, -INF , P5 ;  /* 0xff8000001e1c7808 */ /* 0x001fe40002800000 */
[----:B------:R-:W-:Y:S02]  /*31e0*/  FMNMX.FTZ R32, R177, R32, !PT ;  /* 0x00000020b1207209 */ /* 0x000fe40007810000 */
[----:B------:R-:W-:Y:S02]  /*31f0*/  FMNMX.FTZ R25, R24, R26, !PT ;  /* 0x0000001a18197209 */ /* 0x000fe40007810000 */
[----:B------:R-:W-:Y:S01]  /*3200*/  FSEL R30, R77, -INF , P2 ;  /* 0xff8000004d1e7808 */ /* 0x000fe20001000000 */
[----:B------:R-:W0:Y:S01]  /*3210*/  MUFU.TANH R38, R38 ;  /* 0x0000002600267308 */ /* 0x000e220000002400 */
[----:B------:R-:W-:-:S02]  /*3220*/  FMNMX.FTZ R32, R181, R32, !PT ;  /* 0x00000020b5207209 */ /* 0x000fc40007810000 */
[----:B------:R-:W-:Y:S02]  /*3230*/  FMNMX.FTZ R25, R28, R25, !PT ;  /* 0x000000191c197209 */ /* 0x000fe40007810000 */
[----:B--2---:R-:W-:Y:S02]  /*3240*/  FSEL R180, R34, -INF , P3 ;  /* 0xff80000022b47808 */ /* 0x004fe40001800000 */
[----:B------:R-:W-:Y:S01]  /*3250*/  FMNMX.FTZ R32, R179, R32, !PT ;  /* 0x00000020b3207209 */ /* 0x000fe20007810000 */
[----:B------:R-:W2:Y:S01]  /*3260*/  MUFU.TANH R39, R39 ;  /* 0x0000002700277308 */ /* 0x000ea20000002400 */
[----:B------:R-:W-:Y:S02]  /*3270*/  FMNMX.FTZ R25, R30, R25, !PT ;  /* 0x000000191e197209 */ /* 0x000fe40007810000 */
[----:B------:R-:W-:Y:S02]  /*3280*/  ISETP.GT.AND P5, PT, R20, 0x18, PT ;  /* 0x000000181400780c */ /* 0x000fe40003fa4270 */
[----:B-1----:R-:W-:-:S02]  /*3290*/  FSEL R188, R35, -INF , P6 ;  /* 0xff80000023bc7808 */ /* 0x002fc40003000000 */
[----:B------:R-:W-:Y:S01]  /*32a0*/  FMNMX.FTZ R32, R199, R32, !PT ;  /* 0x00000020c7207209 */ /* 0x000fe20007810000 */
[----:B------:R-:W1:Y:S01]  /*32b0*/  MUFU.TANH R42, R42 ;  /* 0x0000002a002a7308 */ /* 0x000e620000002400 */
[----:B------:R-:W-:Y:S02]  /*32c0*/  FMNMX.FTZ R25, R180, R25, !PT ;  /* 0x00000019b4197209 */ /* 0x000fe40007810000 */
[----:B------:R-:W-:Y:S02]  /*32d0*/  ISETP.GT.AND P2, PT, R20, 0x19, PT ;  /* 0x000000191400780c */ /* 0x000fe40003f44270 */
[----:B0-----:R-:W-:Y:S02]  /*32e0*/  FSEL R182, R38, -INF , P5 ;  /* 0xff80000026b67808 */ /* 0x001fe40002800000 */
[----:B------:R-:W-:Y:S01]  /*32f0*/  FMNMX.FTZ R32, R189, R32, !PT ;  /* 0x00000020bd207209 */ /* 0x000fe20007810000 */
[----:B------:R-:W0:Y:S01]  /*3300*/  MUFU.TANH R43, R43 ;  /* 0x0000002b002b7308 */ /* 0x000e220000002400 */
[----:B------:R-:W-:-:S02]  /*3310*/  FMNMX.FTZ R25, R188, R25, !PT ;  /* 0x00000019bc197209 */ /* 0x000fc40007810000 */
[----:B------:R-:W-:Y:S02]  /*3320*/  ISETP.GT.AND P3, PT, R20, 0x20, PT ;  /* 0x000000201400780c */ /* 0x000fe40003f64270 */
        /* <DEDUP_REMOVED lines=40> */
[----:B------:R-:W-:Y:S02]  /*35b0*/  FMNMX.FTZ R34, R193, R34, !PT ;  /* 0x00000022c1227209 */ /* 0x000fe40007810000 */
[----:B0-----:R-:W-:Y:S01]  /*35c0*/  FSEL R211, R55, -INF , P2 ;  /* 0xff80000037d37808 */ /* 0x001fe20001000000 */
[----:B------:R-:W0:Y:S01]  /*35d0*/  MUFU.TANH R62, R62 ;  /* 0x0000003e003e7308 */ /* 0x000e220000002400 */
[----:B------:R-:W-:-:S02]  /*35e0*/  FMNMX.FTZ R32, R210, R25, !PT ;  /* 0x00000019d2207209 */ /* 0x000fc40007810000 */
[----:B------:R-:W-:Y:S02]  /*35f0*/  ISETP.GT.AND P6, PT, R20, 0x41, PT ;  /* 0x000000411400780c */ /* 0x000fe40003fc4270 */
[----:B------:R-:W-:Y:S02]  /*3600*/  FMNMX.FTZ R25, R195, R34, !PT ;  /* 0x00000022c3197209 */ /* 0x000fe40007810000 */
[----:B--2---:R-:W-:Y:S01]  /*3610*/  FSEL R197, R58, -INF , P3 ;  /* 0xff8000003ac57808 */ /* 0x004fe20001800000 */
[----:B------:R-:W2:Y:S01]  /*3620*/  MUFU.TANH R63, R63 ;  /* 0x0000003f003f7308 */ /* 0x000ea20000002400 */
[----:B------:R-:W-:Y:S02]  /*3630*/  FMNMX.FTZ R32, R211, R32, !PT ;  /* 0x00000020d3207209 */ /* 0x000fe40007810000 */
[----:B------:R-:W-:Y:S02]  /*3640*/  ISETP.GT.AND P5, PT, R20, 0x48, PT ;  /* 0x000000481400780c */ /* 0x000fe40003fa4270 */
[----:B------:R-:W-:-:S02]  /*3650*/  FMNMX.FTZ R34, R166, R25, !PT ;  /* 0x00000019a6227209 */ /* 0x000fc40007810000 */
[----:B-1----:R-:W-:Y:S01]  /*3660*/  FSEL R191, R59, -INF , P6 ;  /* 0xff8000003bbf7808 */ /* 0x002fe20003000000 */
        /* <DEDUP_REMOVED lines=11> */
[----:B-1----:R-:W-:Y:S02]  /*3720*/  FSEL R169, R69, -INF , P4 ;  /* 0xff80000045a97808 */ /* 0x002fe40002000000 */
[----:B------:R-:W-:Y:S02]  /*3730*/  FMNMX.FTZ R25, R194, R25, !PT ;  /* 0x00000019c2197209 */ /* 0x000fe40007810000 */
[----:B------:R-:W-:-:S02]  /*3740*/  FMNMX.FTZ R33, R169, R32, !PT ;  /* 0x00000020a9217209 */ /* 0x000fc40007810000 */
[----:B------:R-:W-:Y:S01]  /*3750*/  ISETP.GT.AND P2, PT, R20, 0x51, PT ;  /* 0x000000511400780c */ /* 0x000fe20003f44270 */
[----:B------:R-:W1:Y:S01]  /*3760*/  MUFU.TANH R70, R70 ;  /* 0x0000004600467308 */ /* 0x000e620000002400 */
[----:B0-----:R-:W-:Y:S01]  /*3770*/  FSEL R170, R66, -INF , P3 ;  /* 0xff80000042aa7808 */ /* 0x001fe20001800000 */
[----:B------:R-:W0:Y:S01]  /*3780*/  SHFL.BFLY PT, R34, R33, 0x2, 0x1f ;  /* 0x0c401f0021227f89 */ /* 0x000e2200000e0000 */
[----:B------:R-:W-:Y:S02]  /*3790*/  FMNMX.FTZ R25, R196, R25, !PT ;  /* 0x00000019c4197209 */ /* 0x000fe40007810000 */
[----:B------:R-:W-:Y:S02]  /*37a0*/  ISETP.GT.AND P3, PT, R20, 0x58, PT ;  /* 0x000000581400780c */ /* 0x000fe40003f64270 */
[----:B------:R-:W-:Y:S01]  /*37b0*/  FMNMX.FTZ R32, R170, R25, !PT ;  /* 0x00000019aa207209 */ /* 0x000fe20007810000 */
[----:B------:R-:W3:Y:S01]  /*37c0*/  MUFU.TANH R71, R71 ;  /* 0x0000004700477308 */ /* 0x000ee20000002400 */
[----:B--2---:R-:W-:-:S02]  /*37d0*/  FSEL R171, R67, -INF , P2 ;  /* 0xff80000043ab7808 */ /* 0x004fc40001000000 */
[----:B------:R-:W-:Y:S02]  /*37e0*/  ISETP.GT.AND P2, PT, R20, 0x59, PT ;  /* 0x000000591400780c */ /* 0x000fe40003f44270 */
[----:B------:R-:W-:Y:S02]  /*37f0*/  FMNMX.FTZ R25, R171, R32, !PT ;  /* 0x00000020ab197209 */ /* 0x000fe40007810000 */
[----:B-1----:R-:W-:-:S04]  /*3800*/  FSEL R172, R70, -INF , P3 ;  /* 0xff80000046ac7808 */ /* 0x002fc80001800000 */
[----:B------:R-:W-:Y:S02]  /*3810*/  FMNMX.FTZ R20, R172, R25, !PT ;  /* 0x00000019ac147209 */ /* 0x000fe40007810000 */
[----:B---3--:R-:W-:Y:S02]  /*3820*/  FSEL R173, R71, -INF , P2 ;  /* 0xff80000047ad7808 */ /* 0x008fe40001000000 */
[----:B0-----:R-:W-:Y:S02]  /*3830*/  FMNMX.FTZ R34, R33, R34, !PT ;  /* 0x0000002221227209 */ /* 0x001fe40007810000 */
[----:B------:R-:W-:-:S03]  /*3840*/  FMNMX.FTZ R25, R173, R20, !PT ;  /* 0x00000014ad197209 */ /* 0x000fc60007810000 */
[----:B------:R-:W-:Y:S04]  /*3850*/  SHFL.BFLY PT, R33, R34, 0x1, 0x1f ;  /* 0x0c201f0022217f89 */ /* 0x000fe800000e0000 */
[----:B------:R-:W0:Y:S02]  /*3860*/  SHFL.BFLY PT, R20, R25, 0x2, 0x1f ;  /* 0x0c401f0019147f89 */ /* 0x000e2400000e0000 */
[----:B0-----:R-:W-:Y:S02]  /*3870*/  FMNMX.FTZ R32, R25, R20, !PT ;  /* 0x0000001419207209 */ /* 0x001fe40007810000 */
[----:B------:R-:W-:-:S03]  /*3880*/  FMNMX.FTZ R20, R34, R33, !PT ;  /* 0x0000002122147209 */ /* 0x000fc60007810000 */
[----:B------:R-:W0:Y:S01]  /*3890*/  SHFL.BFLY PT, R35, R32, 0x1, 0x1f ;  /* 0x0c201f0020237f89 */ /* 0x000e2200000e0000 */
[C---:B------:R-:W-:Y:S01]  /*38a0*/  FSETP.NEU.FTZ.AND P2, PT, R20.reuse, -INF , PT ;  /* 0xff8000001400780b */ /* 0x040fe20003f5d000 */
[----:B------:R-:W-:-:S05]  /*38b0*/  FMUL.FTZ R174, R20, UR6 ;  /* 0x0000000614ae7c20 */ /* 0x000fca0008410000 */
        /* <DEDUP_REMOVED lines=13> */
[----:B0-----:R-:W-:Y:S01]  /*3990*/  FMNMX.FTZ R21, R32, R35, !PT ;  /* 0x0000002320157209 */ /* 0x001fe20007810000 */
[--C-:B------:R-:W-:Y:S01]  /*39a0*/  FFMA.FTZ R215, R215, UR6, -R174.reuse ;  /* 0x00000006d7d77c23 */ /* 0x100fe200080108ae */
[----:B------:R-:W0:Y:S01]  /*39b0*/  MUFU.EX2 R159, R159 ;  /* 0x0000009f009f7308 */ /* 0x000e220000000800 */
[--C-:B------:R-:W-:Y:S01]  /*39c0*/  FFMA.FTZ R217, R190, UR6, -R174.reuse ;  /* 0x00000006bed97c23 */ /* 0x100fe200080108ae */
[C---:B------:R-:W-:Y:S01]  /*39d0*/  FSETP.NEU.FTZ.AND P2, PT, R21.reuse, -INF , PT ;  /* 0xff8000001500780b */ /* 0x040fe20003f5d000 */
[----:B------:R-:W-:Y:S01]  /*39e0*/  FMUL.FTZ R175, R21, UR6 ;  /* 0x0000000615af7c20 */ /* 0x000fe20008410000 */
[--C-:B------:R-:W-:Y:S01]  /*39f0*/  FFMA.FTZ R190, R193, UR6, -R174.reuse ;  /* 0x00000006c1be7c23 */ /* 0x100fe200080108ae */
[--C-:B------:R-:W-:Y:S01]  /*3a00*/  FFMA.FTZ R193, R195, UR6, -R174.reuse ;  /* 0x00000006c3c17c23 */ /* 0x100fe200080108ae */
[----:B------:R-:W-:-:S02]  /*3a10*/  FFMA.FTZ R198, R198, UR6, -R174 ;  /* 0x00000006c6c67c23 */ /* 0x000fc400080108ae */
[----:B------:R-:W-:Y:S01]  /*3a20*/  FSEL R175, R175, RZ, P2 ;  /* 0x000000ffafaf7208 */ /* 0x000fe20001000000 */
[----:B------:R-:W-:Y:S01]  /*3a30*/  MUFU.EX2 R160, R160 ;  /* 0x000000a000a07308 */ /* 0x000fe20000000800 */
[----:B------:R-:W-:Y:S02]  /*3a40*/  LOP3.LUT P2, RZ, R78, 0x7f, RZ, 0xc0, !PT ;  /* 0x0000007f4eff7812 */ /* 0x000fe4000784c0ff */
[----:B------:R-:W-:Y:S01]  /*3a50*/  SHF.R.U32.HI R78, RZ, 0x7, R78 ;  /* 0x00000007ff4e7819 */ /* 0x000fe2000001164e */
[--C-:B------:R-:W-:Y:S01]  /*3a60*/  FFMA.FTZ R162, R24, UR6, -R175.reuse ;  /* 0x0000000618a27c23 */ /* 0x100fe200080108af */
[--C-:B------:R-:W-:Y:S01]  /*3a70*/  FFMA.FTZ R163, R26, UR6, -R175.reuse ;  /* 0x000000061aa37c23 */ /* 0x100fe200080108af */
[--C-:B------:R-:W-:Y:S01]  /*3a80*/  FFMA.FTZ R164, R28, UR6, -R175.reuse ;  /* 0x000000061ca47c23 */ /* 0x100fe200080108af */
[----:B------:R-:W-:Y:S01]  /*3a90*/  IADD3 R157, -R78, 0xb, RZ ;  /* 0x0000000b4e9d7810 */ /* 0x000fe20007ffe1ff */
[--C-:B------:R-:W-:Y:S01]  /*3aa0*/  FFMA.FTZ R165, R30, UR6, -R175.reuse ;  /* 0x000000061ea57c23 */ /* 0x100fe200080108af */
[----:B------:R-:W1:Y:S01]  /*3ab0*/  MUFU.EX2 R161, R161 ;  /* 0x000000a100a17308 */ /* 0x000e620000000800 */
[----:B0-----:R-:W-:Y:S01]  /*3ac0*/  F2FP.BF16.F32.PACK_AB R152, R159, R158 ;  /* 0x0000009e9f98723e */ /* 0x001fe200000010ff */
[--C-:B------:R-:W-:Y:S01]  /*3ad0*/  FFMA.FTZ R180, R180, UR6, -R175.reuse ;  /* 0x00000006b4b47c23 */ /* 0x100fe200080108af */
[--C-:B------:R-:W-:Y:S01]  /*3ae0*/  FFMA.FTZ R182, R182, UR6, -R175.reuse ;  /* 0x00000006b6b67c23 */ /* 0x100fe200080108af */
[----:B------:R-:W-:Y:S01]  /*3af0*/  FFMA.FTZ R183, R184, UR6, -R175 ;  /* 0x00000006b8b77c23 */ /* 0x000fe200080108af */
[----:B------:R-:W-:-:S02]  /*3b00*/  @!P2 VIADD R24, R0, 0x32440 ;  /* 0x000324400018a836 */ /* 0x000fc40000000000 */
[--C-:B------:R-:W-:Y:S01]  /*3b10*/  FFMA.FTZ R184, R199, UR6, -R174.reuse ;  /* 0x00000006c7b87c23 */ /* 0x100fe200080108ae */
[----:B------:R-:W-:Y:S01]  /*3b20*/  FFMA.FTZ R199, R189, UR6, -R174 ;  /* 0x00000006bdc77c23 */ /* 0x000fe200080108ae */
[----:B------:R-:W-:Y:S01]  /*3b30*/  MUFU.EX2 R162, R162 ;  /* 0x000000a200a27308 */ /* 0x000fe20000000800 */
[--C-:B------:R-:W-:Y:S01]  /*3b40*/  FFMA.FTZ R186, R186, UR6, -R175.reuse ;  /* 0x00000006baba7c23 */ /* 0x100fe200080108af */
[----:B------:R-:W-:Y:S01]  /*3b50*/  @!P2 PRMT R24, RZ, 0x654, R24 ;  /* 0x00000654ff18a816 */ /* 0x000fe20000000018 */
[----:B------:R0:W-:Y:S06]  /*3b60*/  BAR.ARV R157, 0x100 ;  /* 0x0004009d0000751d */ /* 0x0001ec0000002000 */
[----:B------:R2:W-:Y:S01]  /*3b70*/  @!P2 SYNCS.ARRIVE.TRANS64.RED.A1T0 RZ, [R24+URZ], RZ ;  /* 0x000000ff18ffa9a7 */ /* 0x0005e2000810043f */
[----:B------:R-:W3:Y:S01]  /*3b80*/  MUFU.EX2 R163, R163 ;  /* 0x000000a300a37308 */ /* 0x000ee20000000800 */
[----:B------:R4:W-:Y:S01]  /*3b90*/  BAR.SYNC.DEFER_BLOCKING R178, 0x100 ;  /* 0x000400b20000751d */ /* 0x0009e20000010000 */
[----:B-1----:R-:W-:Y:S01]  /*3ba0*/  F2FP.BF16.F32.PACK_AB R154, R161, R160 ;  /* 0x000000a0a19a723e */ /* 0x002fe200000010ff */
[--C-:B------:R-:W-:Y:S01]  /*3bb0*/  FFMA.FTZ R187, R220, UR6, -R175.reuse ;  /* 0x00000006dcbb7c23 */ /* 0x100fe200080108af */
[--C-:B------:R-:W-:Y:S01]  /*3bc0*/  FFMA.FTZ R189, R216, UR6, -R175.reuse ;  /* 0x00000006d8bd7c23 */ /* 0x100fe200080108af */
[--C-:B------:R-:W-:Y:S01]  /*3bd0*/  FFMA.FTZ R208, R208, UR6, -R175.reuse ;  /* 0x00000006d0d07c23 */ /* 0x100fe200080108af */
[--C-:B------:R-:W-:Y:S01]  /*3be0*/  FFMA.FTZ R209, R209, UR6, -R175.reuse ;  /* 0x00000006d1d17c23 */ /* 0x100fe200080108af */
[--C-:B------:R-:W-:Y:S01]  /*3bf0*/  FFMA.FTZ R210, R210, UR6, -R175.reuse ;  /* 0x00000006d2d27c23 */ /* 0x100fe200080108af */
[----:B------:R-:W-:Y:S01]  /*3c00*/  MUFU.EX2 R164, R164 ;  /* 0x000000a400a47308 */ /* 0x000fe20000000800 */
[--C-:B----4-:R-:W-:Y:S01]  /*3c10*/  FFMA.FTZ R178, R181, UR6, -R174.reuse ;  /* 0x00000006b5b27c23 */ /* 0x110fe200080108ae */
[--C-:B------:R-:W-:Y:S01]  /*3c20*/  FFMA.FTZ R181, R188, UR6, -R175.reuse ;  /* 0x00000006bcb57c23 */ /* 0x100fe200080108af */
[--C-:B------:R-:W-:Y:S01]  /*3c30*/  FFMA.FTZ R188, R185, UR6, -R174.reuse ;  /* 0x00000006b9bc7c23 */ /* 0x100fe200080108ae */
[--C-:B------:R-:W-:Y:S01]  /*3c40*/  FFMA.FTZ R185, R222, UR6, -R175.reuse ;  /* 0x00000006deb97c23 */ /* 0x100fe200080108af */
[--C-:B------:R-:W-:Y:S01]  /*3c50*/  FFMA.FTZ R211, R211, UR6, -R175.reuse ;  /* 0x00000006d3d37c23 */ /* 0x100fe200080108af */
[--C-:B------:R-:W-:Y:S01]  /*3c60*/  FFMA.FTZ R216, R191, UR6, -R175.reuse ;  /* 0x00000006bfd87c23 */ /* 0x100fe200080108af */
[--C-:B------:R-:W-:Y:S01]  /*3c70*/  FFMA.FTZ R191, R194, UR6, -R175.reuse ;  /* 0x00000006c2bf7c23 */ /* 0x100fe200080108af */
[----:B------:R-:W1:Y:S01]  /*3c80*/  MUFU.EX2 R165, R165 ;  /* 0x000000a500a57308 */ /* 0x000e620000000800 */
[----:B---3--:R-:W-:Y:S01]  /*3c90*/  F2FP.BF16.F32.PACK_AB R153, R163, R162 ;  /* 0x000000a2a399723e */ /* 0x008fe200000010ff */
[--C-:B------:R-:W-:Y:S01]  /*3ca0*/  FFMA.FTZ R195, R197, UR6, -R175.reuse ;  /* 0x00000006c5c37c23 */ /* 0x100fe200080108af */
[--C-:B------:R-:W-:Y:S01]  /*3cb0*/  FFMA.FTZ R194, R196, UR6, -R175.reuse ;  /* 0x00000006c4c27c23 */ /* 0x100fe200080108af */
[--C-:B------:R-:W-:Y:S01]  /*3cc0*/  FFMA.FTZ R197, R166, UR6, -R174.reuse ;  /* 0x00000006a6c57c23 */ /* 0x100fe200080108ae */
[--C-:B------:R-:W-:Y:S01]  /*3cd0*/  FFMA.FTZ R166, R167, UR6, -R174.reuse ;  /* 0x00000006a7a67c23 */ /* 0x100fe200080108ae */
[--C-:B------:R-:W-:Y:S01]  /*3ce0*/  FFMA.FTZ R167, R168, UR6, -R174.reuse ;  /* 0x00000006a8a77c23 */ /* 0x100fe200080108ae */
[----:B------:R-:W-:Y:S01]  /*3cf0*/  FFMA.FTZ R168, R169, UR6, -R174 ;  /* 0x00000006a9a87c23 */ /* 0x000fe200080108ae */
[----:B------:R-:W-:Y:S01]  /*3d00*/  MUFU.EX2 R176, R176 ;  /* 0x000000b000b07308 */ /* 0x000fe20000000800 */
[--C-:B------:R-:W-:Y:S01]  /*3d10*/  FFMA.FTZ R169, R171, UR6, -R175.reuse ;  /* 0x00000006aba97c23 */ /* 0x100fe200080108af */
[--C-:B------:R-:W-:Y:S01]  /*3d20*/  FFMA.FTZ R171, R172, UR6, -R175.reuse ;  /* 0x00000006acab7c23 */ /* 0x100fe200080108af */
[--C-:B------:R-:W-:Y:S01]  /*3d30*/  FFMA.FTZ R170, R170, UR6, -R175.reuse ;  /* 0x00000006aaaa7c23 */ /* 0x100fe200080108af */
[----:B------:R-:W-:Y:S01]  /*3d40*/  FFMA.FTZ R172, R173, UR6, -R175 ;  /* 0x00000006adac7c23 */ /* 0x000fe200080108af */
[----:B------:R-:W-:Y:S01]  /*3d50*/  FADD.FTZ R159, R158, R159 ;  /* 0x0000009f9e9f7221 */ /* 0x000fe20000010000 */
[----:B------:R-:W-:Y:S01]  /*3d60*/  FADD.FTZ R163, R162, R163 ;  /* 0x000000a3a2a37221 */ /* 0x000fe20000010000 */
[----:B------:R-:W-:Y:S01]  /*3d70*/  @!P2 VIADD R0, R0, 0x32460 ;  /* 0x000324600000a836 */ /* 0x000fe20000000000 */
[----:B------:R-:W3:Y:S01]  /*3d80*/  MUFU.EX2 R177, R177 ;  /* 0x000000b100b17308 */ /* 0x000ee20000000800 */
[----:B-1----:R-:W-:Y:S01]  /*3d90*/  F2FP.BF16.F32.PACK_AB R155, R165, R164 ;  /* 0x000000a4a59b723e */ /* 0x002fe200000010ff */
[----:B------:R-:W-:Y:S01]  /*3da0*/  FADD.FTZ R160, R160, R159 ;  /* 0x0000009fa0a07221 */ /* 0x000fe20000010000 */
[----:B------:R-:W-:Y:S01]  /*3db0*/  FADD.FTZ R164, R164, R163 ;  /* 0x000000a3a4a47221 */ /* 0x000fe20000010000 */
[----:B------:R-:W-:Y:S01]  /*3dc0*/  @!P2 PRMT R0, RZ, 0x654, R0 ;  /* 0x00000654ff00a816 */ /* 0x000fe20000000000 */
[----:B--2---:R-:W-:Y:S01]  /*3dd0*/  WARPGROUP.ARRIVE ;  /* 0x00000000000079c5 */ /* 0x004fe20000000000 */
[----:B------:R-:W-:Y:S01]  /*3de0*/  FADD.FTZ R161, R161, R160 ;  /* 0x000000a0a1a17221 */ /* 0x000fe20000010000 */
[----:B------:R-:W-:Y:S01]  /*3df0*/  FADD.FTZ R165, R165, R164 ;  /* 0x000000a4a5a57221 */ /* 0x000fe20000010000 */
[----:B------:R-:W-:Y:S03]  /*3e00*/  MUFU.EX2 R178, R178 ;  /* 0x000000b200b27308 */ /* 0x000fe60000000800 */
[----:B------:R-:W-:Y:S01]  /*3e10*/  HGMMA.64x256x16.F32.BF16 R24, R152, gdesc[UR8].tnspB, RZ, !UPT, gsb0 ;  /* 0x43e0000898187df0 */ /* 0x000fe2000c0018ff */
[----:B------:R-:W-:Y:S01]  /*3e20*/  UIADD3 UR10, UR4, 0x80, URZ ;  /* 0x00000080040a7890 */ /* 0x000fe2000fffe03f */
[----:B------:R-:W-:-:S03]  /*3e30*/  UMOV UR11, 0x40000040 ;  /* 0x40000040000b7882 */ /* 0x000fc60000000000 */
[----:B------:R-:W-:Y:S08]  /*3e40*/  MUFU.EX2 R179, R179 ;  /* 0x000000b300b37308 */ /* 0x000ff00000000800 */
[----:B------:R-:W-:Y:S08]  /*3e50*/  MUFU.EX2 R180, R180 ;  /* 0x000000b400b47308 */ /* 0x000ff00000000800 */
[----:B------:R-:W1:Y:S08]  /*3e60*/  MUFU.EX2 R181, R181 ;  /* 0x000000b500b57308 */ /* 0x000e700000000800 */
[----:B------:R-:W-:Y:S08]  /*3e70*/  MUFU.EX2 R182, R182 ;  /* 0x000000b600b67308 */ /* 0x000ff00000000800 */
[----:B------:R-:W2:Y:S08]  /*3e80*/  MUFU.EX2 R183, R183 ;  /* 0x000000b700b77308 */ /* 0x000eb00000000800 */
[----:B------:R-:W-:Y:S08]  /*3e90*/  MUFU.EX2 R184, R184 ;  /* 0x000000b800b87308 */ /* 0x000ff00000000800 */
[----:B------:R-:W4:Y:S08]  /*3ea0*/  MUFU.EX2 R199, R199 ;  /* 0x000000c700c77308 */ /* 0x000f300000000800 */
[----:B------:R-:W-:Y:S08]  /*3eb0*/  MUFU.EX2 R192, R192 ;  /* 0x000000c000c07308 */ /* 0x000ff00000000800 */
[----:B------:R-:W-:Y:S08]  /*3ec0*/  MUFU.EX2 R188, R188 ;  /* 0x000000bc00bc7308 */ /* 0x000ff00000000800 */
[----:B------:R-:W-:Y:S08]  /*3ed0*/  MUFU.EX2 R185, R185 ;  /* 0x000000b900b97308 */ /* 0x000ff00000000800 */
[----:B------:R-:W5:Y:S08]  /*3ee0*/  MUFU.EX2 R186, R186 ;  /* 0x000000ba00ba7308 */ /* 0x000f700000000800 */
[----:B------:R-:W-:Y:S08]  /*3ef0*/  MUFU.EX2 R187, R187 ;  /* 0x000000bb00bb7308 */ /* 0x000ff00000000800 */
[----:B------:R-:W0:Y:S08]  /*3f00*/  MUFU.EX2 R189, R189 ;  /* 0x000000bd00bd7308 */ /* 0x000e300000000800 */
[----:B------:R-:W-:Y:S08]  /*3f10*/  MUFU.EX2 R212, R212 ;  /* 0x000000d400d47308 */ /* 0x000ff00000000800 */
[----:B------:R-:W0:Y:S08]  /*3f20*/  MUFU.EX2 R213, R213 ;  /* 0x000000d500d57308 */ /* 0x000e300000000800 */
[----:B------:R-:W-:Y:S08]  /*3f30*/  MUFU.EX2 R214, R214 ;  /* 0x000000d600d67308 */ /* 0x000ff00000000800 */
[----:B------:R-:W-:Y:S08]  /*3f40*/  MUFU.EX2 R215, R215 ;  /* 0x000000d700d77308 */ /* 0x000ff00000000800 */
[----:B------:R-:W-:Y:S08]  /*3f50*/  MUFU.EX2 R208, R208 ;  /* 0x000000d000d07308 */ /* 0x000ff00000000800 */
[----:B------:R-:W0:Y:S08]  /*3f60*/  MUFU.EX2 R209, R209 ;  /* 0x000000d100d17308 */ /* 0x000e300000000800 */
        /* <DEDUP_REMOVED lines=14> */
[----:B------:R-:W-:Y:S01]  /*4050*/  MUFU.EX2 R170, R170 ;  /* 0x000000aa00aa7308 */ /* 0x000fe20000000800 */
[----:B------:R-:W-:-:S02]  /*4060*/  WARPGROUP.DEPBAR.LE gsb0, 0x0 ;  /* 0x00008000000079c5 */ /* 0x000fc40000010000 */
[----:B---3--:R-:W-:Y:S01]  /*4070*/  F2FP.BF16.F32.PACK_AB R152, R177, R176 ;  /* 0x000000b0b198723e */ /* 0x008fe200000010ff */
[----:B------:R-:W-:Y:S01]  /*4080*/  FADD.FTZ R176, R176, R161 ;  /* 0x000000a1b0b07221 */ /* 0x000fe20000010000 */
[----:B-1----:R-:W-:Y:S01]  /*4090*/  F2FP.BF16.F32.PACK_AB R153, R181, R180 ;  /* 0x000000b4b599723e */ /* 0x002fe200000010ff */
[----:B------:R-:W-:Y:S01]  /*40a0*/  FADD.FTZ R180, R180, R165 ;  /* 0x000000a5b4b47221 */ /* 0x000fe20000010000 */
[----:B------:R-:W-:Y:S01]  /*40b0*/  F2FP.BF16.F32.PACK_AB R154, R179, R178 ;  /* 0x000000b2b39a723e */ /* 0x000fe200000010ff */
[----:B------:R-:W1:Y:S01]  /*40c0*/  MUFU.EX2 R169, R169 ;  /* 0x000000a900a97308 */ /* 0x000e620000000800 */
[----:B--2---:R-:W-:Y:S01]  /*40d0*/  F2FP.BF16.F32.PACK_AB R155, R183, R182 ;  /* 0x000000b6b79b723e */ /* 0x004fe200000010ff */
        /* <DEDUP_REMOVED lines=19> */
[----:B0-----:R-:W-:Y:S01]  /*4210*/  F2FP.BF16.F32.PACK_AB R155, R189, R187 ;  /* 0x000000bbbd9b723e */ /* 0x001fe200000010ff */
        /* <DEDUP_REMOVED lines=46> */
[C---:B-1----:R-:W-:Y:S01]  /*4500*/  F2FP.BF16.F32.PACK_AB R153, R169.reuse, R170 ;  /* 0x000000aaa999723e */ /* 0x042fe200000010ff */
[----:B------:R-:W-:Y:S01]  /*4510*/  FADD.FTZ R170, R170, R191 ;  /* 0x000000bfaaaa7221 */ /* 0x000fe20000010000 */
[----:B------:R-:W-:Y:S01]  /*4520*/  F2FP.BF16.F32.PACK_AB R154, R168, R167 ;  /* 0x000000a7a89a723e */ /* 0x000fe200000010ff */
[----:B------:R-:W-:Y:S01]  /*4530*/  FADD.FTZ R166, R166, R197 ;  /* 0x000000c5a6a67221 */ /* 0x000fe20000010000 */
[----:B--2---:R-:W-:Y:S01]  /*4540*/  F2FP.BF16.F32.PACK_AB R155, R172, R171 ;  /* 0x000000abac9b723e */ /* 0x004fe200000010ff */
[----:B------:R-:W-:-:S02]  /*4550*/  FADD.FTZ R170, R169, R170 ;  /* 0x000000aaa9aa7221 */ /* 0x000fc40000010000 */
[----:B------:R-:W-:Y:S01]  /*4560*/  FADD.FTZ R167, R167, R166 ;  /* 0x000000a6a7a77221 */ /* 0x000fe20000010000 */
[----:B------:R-:W-:Y:S01]  /*4570*/  WARPGROUP.ARRIVE ;  /* 0x00000000000079c5 */ /* 0x000fe20000000000 */
[----:B------:R-:W-:-:S04]  /*4580*/  FADD.FTZ R171, R171, R170 ;  /* 0x000000aaabab7221 */ /* 0x000fc80000010000 */
[----:B------:R-:W-:-:S08]  /*4590*/  FADD.FTZ R12, R172, R171 ;  /* 0x000000abac0c7221 */ /* 0x000fd00000010000 */
[----:B------:R-:W-:Y:S03]  /*45a0*/  HGMMA.64x256x16.F32.BF16 R24, R152, gdesc[UR8].tnspB, R24, gsb0 ;  /* 0x43e0000898187df0 */ /* 0x000fe60008001818 */
[----:B------:R-:W-:Y:S02]  /*45b0*/  WARPGROUP.DEPBAR.LE gsb0, 0x0 ;  /* 0x00008000000079c5 */ /* 0x000fe40000010000 */
[----:B------:R-:W0:Y:S01]  /*45c0*/  @P1 LDC R153, c[0x0][0x44c] ;  /* 0x00011300ff991b82 */ /* 0x000e220000000800 */
[----:B------:R-:W-:-:S07]  /*45d0*/  IMAD.U32 R152, RZ, RZ, UR38 ;  /* 0x00000026ff987e24 */ /* 0x000fce000f8e00ff */
[----:B------:R-:W1:Y:S01]  /*45e0*/  @P1 LDC R154, c[0x0][0x450] ;  /* 0x00011400ff9a1b82 */ /* 0x000e620000000800 */
[----:B------:R2:W-:Y:S01]  /*45f0*/  @!P2 SYNCS.ARRIVE.TRANS64.RED.A1T0 RZ, [R0+URZ], RZ ;  /* 0x000000ff00ffa9a7 */ /* 0x0005e2000810043f */
[----:B0-----:R-:W-:-:S05]  /*4600*/  @P1 IMAD.HI.U32 R153, R153, UR38, RZ ;  /* 0x0000002699991c27 */ /* 0x001fca000f8e00ff */
[----:B-1----:R-:W-:-:S05]  /*4610*/  @P1 SHF.R.U32.HI R152, RZ, R154, R153 ;  /* 0x0000009aff981219 */ /* 0x002fca0000011699 */
[----:B------:R-:W-:-:S04]  /*4620*/  IMAD.IADD R13, R13, 0x1, R152 ;  /* 0x000000010d0d7824 */ /* 0x000fc800078e0298 */
[----:B------:R-:W-:-:S05]  /*4630*/  IMAD.HI R13, R13, 0x2aaaaaab, RZ ;  /* 0x2aaaaaab0d0d7827 */ /* 0x000fca00078e02ff */
[----:B--2---:R-:W-:-:S04]  /*4640*/  SHF.R.U32.HI R0, RZ, 0x1f, R13 ;  /* 0x0000001fff007819 */ /* 0x004fc8000001160d */
[----:B------:R-:W-:Y:S01]  /*4650*/  LEA.HI.SX32 R0, R13, R0, 0x1c ;  /* 0x000000000d007211 */ /* 0x000fe200078fe2ff */
[----:B------:R-:W-:-:S03]  /*4660*/  VIADD R13, R156, 0xfffffffe ;  /* 0xfffffffe9c0d7836 */ /* 0x000fc60000000000 */
[----:B------:R-:W-:Y:S01]  /*4670*/  VIMNMX R208, RZ, R0, !PT ;  /* 0x00000000ffd07248 */ /* 0x000fe20007fe0100 */
[----:B------:R-:W-:-:S03]  /*4680*/  FADD.FTZ R0, R168, R167 ;  /* 0x000000a7a8007221 */ /* 0x000fc60000010000 */
[----:B------:R-:W-:-:S13]  /*4690*/  ISETP.GE.AND P3, PT, R13, R208, PT ;  /* 0x000000d00d00720c */ /* 0x000fda0003f66270 */
[----:B------:R-:W-:Y:S05]  /*46a0*/  @!P3 BRA `(.L_x_13615) ;  /* 0x00000030001cb947 */ /* 0x000fea0003800000 */
[----:B------:R-:W-:Y:S02]  /*46b0*/  IMAD.MOV.U32 R210, RZ, RZ, R21 ;  /* 0x000000ffffd27224 */ /* 0x000fe400078e0015 */
[----:B------:R-:W-:-:S07]  /*46c0*/  IMAD.MOV.U32 R209, RZ, RZ, R20 ;  /* 0x000000ffffd17224 */ /* 0x000fce00078e0014 */
.L_x_13624:
[----:B------:R-:W-:-:S04]  /*46d0*/  UIADD3 UR36, UR36, 0x1, URZ ;  /* 0x0000000124247890 */ /* 0x000fc8000fffe03f */
[----:B------:R-:W-:-:S04]  /*46e0*/  UISETP.NE.AND UP0, UPT, UR36, 0x2, UPT ;  /* 0x000000022400788c */ /* 0x000fc8000bf05270 */
[----:B------:R-:W-:Y:S02]  /*46f0*/  USEL UR4, URZ, 0x1, UP0 ;  /* 0x000000013f047887 */ /* 0x000fe40008000000 */
[----:B------:R-:W-:Y:S02]  /*4700*/  USEL UR36, UR36, URZ, UP0 ;  /* 0x0000003f24247287 */ /* 0x000fe40008000000 */
[----:B------:R-:W-:Y:S01]  /*4710*/  ULOP3.LUT UR37, UR37, UR4, URZ, 0x3c, !UPT ;  /* 0x0000000425257292 */ /* 0x000fe2000f8e3c3f */
[----:B0-----:R-:W-:Y:S11]  /*4720*/  @!P0 BRA `(.L_x_13616) ;  /* 0x0000000000048947 */ /* 0x001ff60003800000 */
[----:B------:R-:W-:Y:S01]  /*4730*/  BPT.TRAP 0x1 ;  /* 0x000000040000795c */ /* 0x000fe20000300000 */
.L_x_13616:
        /* <DEDUP_REMOVED lines=9> */
.L_x_13617:
[----:B-1----:R-:W-:Y:S05]  /*47d0*/  @P3 BRA `(.L_x_13618) ;  /* 0x0000000000083947 */ /* 0x002fea0003800000 */
[----:B------:R-:W1:Y:S02]  /*47e0*/  SYNCS.PHASECHK.TRANS64.TRYWAIT P3, [UR4+0x32430], R20 ;  /* 0x03243014ff0075a7 */ /* 0x000e640008060144 */
[----:B-1----:R-:W-:Y:S05]  /*47f0*/  @!P3 BRA `(.L_x_13619) ;  /* 0x000000e000e8b947 */ /* 0x002fea0003800000 */
.L_x_13618:
[----:B------:R-:W-:Y:S01]  /*4800*/  R2UR UR52, R22 ;  /* 0x00000000163472ca */ /* 0x000fe200000e0000 */
[----:B------:R-:W-:Y:S01]  /*4810*/  UIMAD UR5, UR36, 0x300, UR60 ;  /* 0x00000300240578a4 */ /* 0x000fe2000f8e023c */
[----:B------:R-:W-:Y:S01]  /*4820*/  R2UR UR53, R23 ;  /* 0x00000000173572ca */ /* 0x000fe200000e0000 */
[----:B------:R-:W-:Y:S01]  /*4830*/  WARPGROUP.ARRIVE ;  /* 0x00000000000079c5 */ /* 0x000fe20000000000 */
        /* <DEDUP_REMOVED lines=27> */
.L_x_13620:
[----:B------:R2:W3:Y:S01]  /*49f0*/  SYNCS.PHASECHK.TRANS64.TRYWAIT P3, [UR4+0x32450], R20 ;  /* 0x03245014ff0075a7 */ /* 0x0004e20008060144 */
[----:B------:R-:W-:Y:S05]  /*4a00*/  @!P0 BRA `(.L_x_13621) ;  /* 0x0000000000048947 */ /* 0x000fea0003800000 */
[----:B------:R-:W-:Y:S01]  /*4a10*/  BPT.TRAP 0x1 ;  /* 0x000000040000795c */ /* 0x000fe20000300000 */
.L_x_13621:
[----:B---3--:R-:W-:Y:S05]  /*4a20*/  @P3 BRA `(.L_x_13622) ;  /* 0x0000000000083947 */ /* 0x008fea0003800000 */
[----:B------:R-:W3:Y:S02]  /*4a30*/  SYNCS.PHASECHK.TRANS64.TRYWAIT P3, [UR4+0x32450], R20 ;  /* 0x03245014ff0075a7 */ /* 0x000ee40008060144 */
[----:B---3--:R-:W-:Y:S05]  /*4a40*/  @!P3 BRA `(.L_x_13623) ;  /* 0x000000e0006cb947 */ /* 0x008fea0003800000 */
.L_x_13622:
[----:B------:R-:W-:Y:S01]  /*4a50*/  R2UR UR52, R10 ;  /* 0x000000000a3472ca */ /* 0x000fe200000e0000 */
[----:B------:R-:W-:Y:S01]  /*4a60*/  UIMAD UR5, UR36, 0xc00, UR39 ;  /* 0x00000c00240578a4 */ /* 0x000fe2000f8e0227 */
[----:B------:R-:W-:Y:S01]  /*4a70*/  R2UR UR53, R11 ;  /* 0x000000000b3572ca */ /* 0x000fe200000e0000 */
[----:B------:R-:W-:Y:S01]  /*4a80*/  WARPGROUP.ARRIVE ;  /* 0x00000000000079c5 */ /* 0x000fe20000000000 */
[----:B------:R-:W-:Y:S01]  /*4a90*/  UMOV UR55, 0x40000040 ;  /* 0x4000004000377882 */ /* 0x000fe20000000000 */
[----:B------:R-:W-:Y:S01]  /*4aa0*/  UIADD3 UR10, UR5, 0x302, URZ ;  /* 0x00000302050a7890 */ /* 0x000fe2000fffe03f */
[----:B------:R-:W3:Y:S01]  /*4ab0*/  @P1 LDC R211, c[0x0][0x44c] ;  /* 0x00011300ffd31b82 */ /* 0x000ee20000000800 */
[----:B------:R-:W-:Y:S01]  /*4ac0*/  UMOV UR11, 0x40000040 ;  /* 0x40000040000b7882 */ /* 0x000fe20000000000 */
[----:B------:R-:W-:Y:S01]  /*4ad0*/  UMOV UR54, UR5 ;  /* 0x0000000500367c82 */ /* 0x000fe20008000000 */
[----:B------:R-:W-:Y:S01]  /*4ae0*/  UIADD3 UR14, UR5, 0x304, URZ ;  /* 0x00000304050e7890 */ /* 0x000fe2000fffe03f */
[----:B------:R-:W-:Y:S01]  /*4af0*/  VIADD R212, R201, UR38 ;  /* 0x00000026c9d47c36 */ /* 0x000fe20008000000 */
[----:B------:R-:W-:Y:S01]  /*4b00*/  UMOV UR15, 0x40000040 ;  /* 0x40000040000f7882 */ /* 0x000fe20000000000 */
[----:B------:R-:W-:Y:S01]  /*4b10*/  UIADD3 UR18, UR5, 0x306, URZ ;  /* 0x0000030605127890 */ /* 0x000fe2000fffe03f */
[----:B------:R-:W4:Y:S01]  /*4b20*/  S2R R235, SR_TID.X ;  /* 0x0000000000eb7919 */ /* 0x000f220000002100 */
[----:B------:R-:W-:Y:S01]  /*4b30*/  UMOV UR19, 0x40000040 ;  /* 0x4000004000137882 */ /* 0x000fe20000000000 */
[----:B------:R-:W-:Y:S01]  /*4b40*/  HGMMA.64x96x16.F32.BF16 R152, gdesc[UR52], R152, gsb0 ;  /* 0x01600000349879f0 */ /* 0x000fe20008001898 */
[----:B------:R-:W-:Y:S01]  /*4b50*/  R2UR UR52, R8 ;  /* 0x00000000083472ca */ /* 0x000fe200000e0000 */
[----:B------:R-:W-:Y:S01]  /*4b60*/  UIADD3 UR54, UR5, 0x2, URZ ;  /* 0x0000000205367890 */ /* 0x000fe2000fffe03f */
[----:B------:R-:W-:Y:S01]  /*4b70*/  R2UR UR53, R9 ;  /* 0x00000000093572ca */ /* 0x000fe200000e0000 */
[----:B------:R-:W-:Y:S01]  /*4b80*/  UMOV UR55, 0x40000040 ;  /* 0x4000004000377882 */ /* 0x000fe20000000000 */
[----:B------:R-:W-:Y:S01]  /*4b90*/  UIADD3 UR22, UR5, 0x600, URZ ;  /* 0x0000060005167890 */ /* 0x000fe2000fffe03f */
[----:B------:R-:W5:Y:S01]  /*4ba0*/  @P1 LDC R214, c[0x0][0x450] ;  /* 0x00011400ffd61b82 */ /* 0x000f620000000800 */
[----:B------:R-:W-:Y:S01]  /*4bb0*/  UMOV UR23, 0x40000040 ;  /* 0x4000004000177882 */ /* 0x000fe20000000000 */
[----:B------:R-:W-:Y:S01]  /*4bc0*/  UIADD3 UR26, UR5, 0x602, URZ ;  /* 0x00000602051a7890 */ /* 0x000fe2000fffe03f */
[----:B------:R-:W-:Y:S01]  /*4bd0*/  UMOV UR27, 0x40000040 ;  /* 0x40000040001b7882 */ /* 0x000fe20000000000 */
[----:B------:R-:W-:Y:S01]  /*4be0*/  UIADD3 UR30, UR5, 0x604, URZ ;  /* 0x00000604051e7890 */ /* 0x000fe2000fffe03f */
[----:B------:R-:W-:Y:S01]  /*4bf0*/  UMOV UR31, 0x40000040 ;  /* 0x40000040001f7882 */ /* 0x000fe20000000000 */
[----:B------:R-:W-:Y:S01]  /*4c00*/  UIADD3 UR34, UR5, 0x606, URZ ;  /* 0x0000060605227890 */ /* 0x000fe2000fffe03f */
[----:B---3--:R-:W-:Y:S01]  /*4c10*/  @P1 IMAD.HI.U32 R211, R212, R211, RZ ;  /* 0x000000d3d4d31227 */ /* 0x008fe200078e00ff */
[----:B------:R-:W-:Y:S01]  /*4c20*/  UMOV UR35, 0x40000040 ;  /* 0x4000004000237882 */ /* 0x000fe20000000000 */
[----:B------:R-:W-:Y:S01]  /*4c30*/  UIADD3 UR42, UR5, 0x900, URZ ;  /* 0x00000900052a7890 */ /* 0x000fe2000fffe03f */
[----:B------:R-:W-:Y:S01]  /*4c40*/  UMOV UR43, 0x40000040 ;  /* 0x40000040002b7882 */ /* 0x000fe20000000000 */
[----:B------:R-:W-:Y:S01]  /*4c50*/  UIADD3 UR46, UR5, 0x902, URZ ;  /* 0x00000902052e7890 */ /* 0x000fe2000fffe03f */
[----:B------:R-:W-:Y:S01]  /*4c60*/  UMOV UR47, 0x40000040 ;  /* 0x40000040002f7882 */ /* 0x000fe20000000000 */
[----:B------:R-:W-:Y:S01]  /*4c70*/  UIADD3 UR50, UR5, 0x904, URZ ;  /* 0x0000090405327890 */ /* 0x000fe2000fffe03f */
[----:B------:R-:W-:Y:S01]  /*4c80*/  UMOV UR51, 0x40000040 ;  /* 0x4000004000337882 */ /* 0x000fe20000000000 */
[----:B------:R-:W-:Y:S01]  /*4c90*/  ULDC UR6, c[0x0][0x288] ;  /* 0x0000a20000067ab9 */ /* 0x000fe20000000800 */
[----:B-----5:R-:W-:Y:S01]  /*4ca0*/  @P1 SHF.R.U32.HI R212, RZ, R214, R211 ;  /* 0x000000d6ffd41219 */ /* 0x020fe200000116d3 */
[----:B------:R-:W-:Y:S01]  /*4cb0*/  IMAD.MOV.U32 R214, RZ, RZ, -0x60 ;  /* 0xffffffa0ffd67424 */ /* 0x000fe200078e00ff */
[----:B------:R-:W3:Y:S01]  /*4cc0*/  LDC R211, c[0x0][0x2f0] ;  /* 0x0000bc00ffd37b82 */ /* 0x000ee20000000800 */
[----:B----4-:R-:W-:Y:S01]  /*4cd0*/  SHF.R.U32.HI R235, RZ, 0x7, R235 ;  /* 0x00000007ffeb7819 */ /* 0x010fe200000116eb */
        /* <DEDUP_REMOVED lines=17> */
[----:B------:R-:W-:Y:S01]  /*4df0*/  UIADD3 UR54, UR5, 0x300, URZ ;  /* 0x0000030005367890 */ /* 0x000fe2000fffe03f */
[----:B------:R-:W-:Y:S01]  /*4e00*/  UMOV UR55, 0x40000040 ;  /* 0x4000004000377882 */ /* 0x000fe20000000000 */
[----:B------:R-:W-:Y:S01]  /*4e10*/  UMOV UR52, UR56 ;  /* 0x0000003800347c82 */ /* 0x000fe20008000000 */
[----:B------:R-:W-:Y:S01]  /*4e20*/  UMOV UR53, UR57 ;  /* 0x0000003900357c82 */ /* 0x000fe20008000000 */
[----:B------:R-:W-:Y:S02]  /*4e30*/  WARPGROUP.DEPBAR.LE gsb0, 0x0 ;  /* 0x00008000000079c5 */ /* 0x000fe40000010000 */
[----:B------:R-:W-:-:S06]  /*4e40*/  WARPGROUP.ARRIVE ;  /* 0x00000000000079c5 */ /* 0x000fcc0000000000 */
        /* <DEDUP_REMOVED lines=41> */
[----:B012---:R-:W-:Y:S01]  /*50e0*/  FMUL.FTZ R20, R152, UR5 ;  /* 0x0000000598147c20 */ /* 0x007fe20008410000 */
        /* <DEDUP_REMOVED lines=24> */
[----:B------:R-:W-:Y:S01]  /*5270*/  IMAD R197, R13, R214, 0x1 ;  /* 0x000000010dc57424 */ /* 0x000fe200078e02d6 */
[----:B------:R-:W1:Y:S01]  /*5280*/  MUFU.TANH R20, R20 ;  /* 0x0000001400147308 */ /* 0x000e620000002400 */
[----:B------:R-:W-:Y:S01]  /*5290*/  FMUL.FTZ R170, R170, UR5 ;  /* 0x00000005aaaa7c20 */ /* 0x000fe20008410000 */
[----:B------:R-:W2:Y:S01]  /*52a0*/  SHFL.IDX PT, R212, R212, 0x1, 0x1c1f ;  /* 0x003c1f00d4d47f89 */ /* 0x000ea200000e0000 */
[----:B------:R-:W-:-:S02]  /*52b0*/  IMAD R214, R202, -0x2, R197 ;  /* 0xfffffffecad67824 */ /* 0x000fc400078e02c5 */
[----:B------:R-:W-:Y:S01]  /*52c0*/  FMUL.FTZ R217, R171, UR5 ;  /* 0x00000005abd97c20 */ /* 0x000fe20008410000 */
[----:B------:R-:W-:Y:S01]  /*52d0*/  FMUL.FTZ R167, R167, UR5 ;  /* 0x00000005a7a77c20 */ /* 0x000fe20008410000 */
[----:B------:R-:W-:Y:S01]  /*52e0*/  FMUL.FTZ R197, R175, UR5 ;  /* 0x00000005afc57c20 */ /* 0x000fe20008410000 */
[----:B---3--:R-:W-:Y:S01]  /*52f0*/  IMAD R211, R211, UR61, R214 ;  /* 0x0000003dd3d37c24 */ /* 0x008fe2000f8e02d6 */
[----:B------:R-:W-:Y:S01]  /*5300*/  MUFU.TANH R21, R21 ;  /* 0x0000001500157308 */ /* 0x000fe20000002400 */
[----:B------:R-:W-:Y:S01]  /*5310*/  FMUL.FTZ R154, R154, UR5 ;  /* 0x000000059a9a7c20 */ /* 0x000fe20008410000 */
[----:B------:R-:W-:Y:S01]  /*5320*/  FMUL.FTZ R158, R158, UR5 ;  /* 0x000000059e9e7c20 */ /* 0x000fe20008410000 */
[----:B------:R-:W-:Y:S01]  /*5330*/  FMUL.FTZ R155, R155, UR5 ;  /* 0x000000059b9b7c20 */ /* 0x000fe20008410000 */
[--C-:B0-----:R-:W-:Y:S01]  /*5340*/  IADD3 R196, R196, -UR6, R211.reuse ;  /* 0x80000006c4c47c10 */ /* 0x101fe2000fffe0d3 */
[----:B------:R-:W-:Y:S01]  /*5350*/  FMUL.FTZ R159, R159, UR5 ;  /* 0x000000059f9f7c20 */ /* 0x000fe20008410000 */
[----:B------:R-:W-:Y:S01]  /*5360*/  FMUL.FTZ R162, R162, UR5 ;  /* 0x00000005a2a27c20 */ /* 0x000fe20008410000 */
[----:B------:R-:W-:Y:S01]  /*5370*/  FMUL.FTZ R220, R174, UR5 ;  /* 0x00000005aedc7c20 */ /* 0x000fe20008410000 */
[----:B------:R-:W0:Y:S01]  /*5380*/  MUFU.TANH R152, R152 ;  /* 0x0000009800987308 */ /* 0x000e220000002400 */
[C---:B------:R-:W-:Y:S01]  /*5390*/  ISETP.GT.AND P6, PT, R196.reuse, RZ, PT ;  /* 0x000000ffc400720c */ /* 0x040fe20003fc4270 */
[----:B------:R-:W-:Y:S01]  /*53a0*/  FMUL.FTZ R163, R163, UR5 ;  /* 0x00000005a3a37c20 */ /* 0x000fe20008410000 */
[----:B------:R-:W-:Y:S01]  /*53b0*/  ISETP.GT.AND P5, PT, R196, 0x1, PT ;  /* 0x00000001c400780c */ /* 0x000fe20003fa4270 */
[----:B------:R-:W-:Y:S01]  /*53c0*/  FMUL.FTZ R166, R166, UR5 ;  /* 0x00000005a6a67c20 */ /* 0x000fe20008410000 */
[----:B------:R-:W-:Y:S01]  /*53d0*/  ISETP.GT.AND P3, PT, R196, 0x8, PT ;  /* 0x00000008c400780c */ /* 0x000fe20003f64270 */
[----:B------:R-:W-:Y:S01]  /*53e0*/  FMUL.FTZ R178, R178, UR5 ;  /* 0x00000005b2b27c20 */ /* 0x000fe20008410000 */
[----:B------:R-:W-:Y:S01]  /*53f0*/  ISETP.GT.AND P4, PT, R196, 0x9, PT ;  /* 0x00000009c400780c */ /* 0x000fe20003f84270 */
[----:B------:R-:W3:Y:S01]  /*5400*/  MUFU.TANH R153, R153 ;  /* 0x0000009900997308 */ /* 0x000ee20000002400 */
[----:B-1----:R-:W-:Y:S01]  /*5410*/  FSEL R171, R20, -INF , P6 ;  /* 0xff80000014ab7808 */ /* 0x002fe20003000000 */
[----:B------:R-:W-:Y:S01]  /*5420*/  FMUL.FTZ R179, R179, UR5 ;  /* 0x00000005b3b37c20 */ /* 0x000fe20008410000 */
[----:B------:R-:W-:Y:S01]  /*5430*/  ISETP.GT.AND P6, PT, R196, 0x10, PT ;  /* 0x00000010c400780c */ /* 0x000fe20003fc4270 */
[----:B------:R-:W-:Y:S01]  /*5440*/  FMUL.FTZ R182, R182, UR5 ;  /* 0x00000005b6b67c20 */ /* 0x000fe20008410000 */
[----:B--2---:R-:W-:Y:S01]  /*5450*/  IADD3 R174, R212, -UR6, R211 ;  /* 0x80000006d4ae7c10 */ /* 0x004fe2000fffe0d3 */
        /* <DEDUP_REMOVED lines=15> */
[----:B------:R-:W-:-:S03]  /*5550*/  ULDC UR6, c[0x0][0xa80] ;  /* 0x0002a00000067ab9 */ /* 0x000fc60000000800 */
[----:B------:R-:W0:Y:S01]  /*5560*/  MUFU.TANH R160, R160 ;  /* 0x000000a000a07308 */ /* 0x000e220000002400 */
[----:B-1----:R-:W-:Y:S02]  /*5570*/  FSEL R156, R156, -INF , P6 ;  /* 0xff8000009c9c7808 */ /* 0x002fe40003000000 */
[----:B------:R-:W-:-:S05]  /*5580*/  ISETP.GT.AND P6, PT, R196, 0x20, PT ;  /* 0x00000020c400780c */ /* 0x000fca0003fc4270 */
[----:B------:R-:W1:Y:S08]  /*5590*/  MUFU.TANH R161, R161 ;  /* 0x000000a100a17308 */ /* 0x000e700000002400 */
[----:B------:R-:W2:Y:S01]  /*55a0*/  MUFU.TANH R164, R164 ;  /* 0x000000a400a47308 */ /* 0x000ea20000002400 */
[----:B0-----:R-:W-:Y:S02]  /*55b0*/  FSEL R160, R160, -INF , P3 ;  /* 0xff800000a0a07808 */ /* 0x001fe40001800000 */
[----:B------:R-:W-:-:S05]  /*55c0*/  ISETP.GT.AND P3, PT, R196, 0x28, PT ;  /* 0x00000028c400780c */ /* 0x000fca0003f64270 */
[----:B------:R-:W-:Y:S01]  /*55d0*/  MUFU.TANH R165, R165 ;  /* 0x000000a500a57308 */ /* 0x000fe20000002400 */
[----:B-1----:R-:W-:Y:S02]  /*55e0*/  FSEL R161, R161, -INF , P4 ;  /* 0xff800000a1a17808 */ /* 0x002fe40002000000 */
[----:B------:R-:W-:-:S05]  /*55f0*/  ISETP.GT.AND P4, PT, R196, 0x29, PT ;  /* 0x00000029c400780c */ /* 0x000fca0003f84270 */
[----:B------:R-:W0:Y:S01]  /*5600*/  MUFU.TANH R168, R168 ;  /* 0x000000a800a87308 */ /* 0x000e220000002400 */
[----:B--2---:R-:W-:Y:S02]  /*5610*/  FSEL R164, R164, -INF , P6 ;  /* 0xff800000a4a47808 */ /* 0x004fe40003000000 */
        /* <DEDUP_REMOVED lines=12> */
[----:B------:R2:W-:Y:S01]  /*56e0*/  MUFU.TANH R20, R170 ;  /* 0x000000aa00147308 */ /* 0x0005e20000002400 */
[----:B0-----:R-:W-:Y:S02]  /*56f0*/  FSEL R176, R176, -INF , P3 ;  /* 0xff800000b0b07808 */ /* 0x001fe40001800000 */
[----:B------:R-:W-:-:S05]  /*5700*/  ISETP.GT.AND P3, PT, R196, 0x48, PT ;  /* 0x00000048c400780c */ /* 0x000fca0003f64270 */
[----:B------:R-:W0:Y:S01]  /*5710*/  MUFU.TANH R180, R180 ;  /* 0x000000b400b47308 */ /* 0x000e220000002400 */
[----:B--2---:R-:W-:Y:S02]  /*5720*/  FSEL R170, R21, -INF , P5 ;  /* 0xff80000015aa7808 */ /* 0x004fe40002800000 */
[C---:B------:R-:W-:Y:S02]  /*5730*/  ISETP.GT.AND P5, PT, R196.reuse, 0x11, PT ;  /* 0x00000011c400780c */ /* 0x040fe40003fa4270 */
[----:B------:R-:W-:Y:S02]  /*5740*/  FMNMX.FTZ R21, R171, R209, !PT ;  /* 0x000000d1ab157209 */ /* 0x000fe40007810000 */
[----:B-1----:R-:W-:Y:S01]  /*5750*/  FSEL R177, R177, -INF , P4 ;  /* 0xff800000b1b17808 */ /* 0x002fe20002000000 */
[----:B------:R-:W-:Y:S01]  /*5760*/  MUFU.TANH R181, R181 ;  /* 0x000000b500b57308 */ /* 0x000fe20000002400 */
[----:B------:R-:W-:Y:S02]  /*5770*/  ISETP.GT.AND P4, PT, R196, 0x49, PT ;  /* 0x00000049c400780c */ /* 0x000fe40003f84270 */
[----:B------:R-:W-:-:S05]  /*5780*/  FMNMX.FTZ R21, R170, R21, !PT ;  /* 0x00000015aa157209 */ /* 0x000fca0007810000 */
[----:B------:R-:W1:Y:S01]  /*5790*/  MUFU.TANH R184, R184 ;  /* 0x000000b800b87308 */ /* 0x000e620000002400 */
[----:B0-----:R-:W-:Y:S02]  /*57a0*/  FSEL R180, R180, -INF , P6 ;  /* 0xff800000b4b47808 */ /* 0x001fe40003000000 */
[----:B------:R-:W-:-:S05]  /*57b0*/  ISETP.GT.AND P6, PT, R196, 0x50, PT ;  /* 0x00000050c400780c */ /* 0x000fca0003fc4270 */
[----:B------:R-:W0:Y:S08]  /*57c0*/  MUFU.TANH R185, R185 ;  /* 0x000000b900b97308 */ /* 0x000e300000002400 */
[----:B------:R2:W-:Y:S01]  /*57d0*/  MUFU.TANH R175, R167 ;  /* 0x000000a700af7308 */ /* 0x0005e20000002400 */
[----:B-1----:R-:W-:Y:S02]  /*57e0*/  FSEL R184, R184, -INF , P3 ;  /* 0xff800000b8b87808 */ /* 0x002fe40001800000 */
[----:B------:R-:W-:-:S05]  /*57f0*/  ISETP.GT.AND P3, PT, R196, 0x58, PT ;  /* 0x00000058c400780c */ /* 0x000fca0003f64270 */
[----:B------:R-:W1:Y:S01]  /*5800*/  MUFU.TANH R188, R188 ;  /* 0x000000bc00bc7308 */ /* 0x000e620000002400 */
[----:B--2---:R-:W-:Y:S02]  /*5810*/  FSEL R167, R157, -INF , P5 ;  /* 0xff8000009da77808 */ /* 0x004fe40002800000 */
[C---:B------:R-:W-:Y:S02]  /*5820*/  ISETP.GT.AND P5, PT, R196.reuse, 0x21, PT ;  /* 0x00000021c400780c */ /* 0x040fe40003fa4270 */
[----:B0-----:R-:W-:Y:S02]  /*5830*/  FSEL R185, R185, -INF , P4 ;  /* 0xff800000b9b97808 */ /* 0x001fe40002000000 */
[----:B------:R-:W-:Y:S01]  /*5840*/  FSEL R165, R165, -INF , P5 ;  /* 0xff800000a5a57808 */ /* 0x000fe20002800000 */
[----:B------:R-:W0:Y:S01]  /*5850*/  MUFU.TANH R192, R192 ;  /* 0x000000c000c07308 */ /* 0x000e220000002400 */
[C---:B------:R-:W-:Y:S02]  /*5860*/  ISETP.GT.AND P5, PT, R196.reuse, 0x31, PT ;  /* 0x00000031c400780c */ /* 0x040fe40003fa4270 */
[----:B------:R-:W-:-:S02]  /*5870*/  ISETP.GT.AND P4, PT, R196, 0x59, PT ;  /* 0x00000059c400780c */ /* 0x000fc40003f84270 */
[----:B------:R-:W-:Y:S02]  /*5880*/  FSEL R173, R173, -INF , P5 ;  /* 0xff800000adad7808 */ /* 0x000fe40002800000 */
[----:B------:R-:W-:Y:S01]  /*5890*/  ISETP.GT.AND P5, PT, R196, 0x41, PT ;  /* 0x00000041c400780c */ /* 0x000fe20003fa4270 */
[----:B------:R-:W2:Y:S01]  /*58a0*/  MUFU.TANH R189, R189 ;  /* 0x000000bd00bd7308 */ /* 0x000ea20000002400 */
[----:B-1----:R-:W-:Y:S02]  /*58b0*/  FSEL R188, R188, -INF , P6 ;  /* 0xff800000bcbc7808 */ /* 0x002fe40003000000 */
[----:B------:R-:W-:Y:S02]  /*58c0*/  FSEL R181, R181, -INF , P5 ;  /* 0xff800000b5b57808 */ /* 0x000fe40002800000 */
[----:B------:R-:W-:Y:S02]  /*58d0*/  ISETP.GT.AND P5, PT, R196, 0x51, PT ;  /* 0x00000051c400780c */ /* 0x000fe40003fa4270 */
[----:B------:R-:W-:Y:S01]  /*58e0*/  FMNMX.FTZ R196, R152, R21, !PT ;  /* 0x0000001598c47209 */ /* 0x000fe20007810000 */
[----:B------:R-:W1:Y:S01]  /*58f0*/  MUFU.TANH R193, R193 ;  /* 0x000000c100c17308 */ /* 0x000e620000002400 */
[----:B------:R-:W-:-:S02]  /*5900*/  ISETP.GT.AND P6, PT, R174, RZ, PT ;  /* 0x000000ffae00720c */ /* 0x000fc40003fc4270 */
[----:B------:R-:W-:Y:S02]  /*5910*/  FMNMX.FTZ R21, R153, R196, !PT ;  /* 0x000000c499157209 */ /* 0x000fe40007810000 */
[----:B0-----:R-:W-:Y:S02]  /*5920*/  FSEL R192, R192, -INF , P3 ;  /* 0xff800000c0c07808 */ /* 0x001fe40001800000 */
[C---:B------:R-:W-:Y:S01]  /*5930*/  ISETP.GT.AND P3, PT, R174.reuse, 0x8, PT ;  /* 0x00000008ae00780c */ /* 0x040fe20003f64270 */
[----:B------:R-:W0:Y:S01]  /*5940*/  MUFU.TANH R154, R154 ;  /* 0x0000009a009a7308 */ /* 0x000e220000002400 */
[----:B--2---:R-:W-:Y:S02]  /*5950*/  FSEL R189, R189, -INF , P5 ;  /* 0xff800000bdbd7808 */ /* 0x004fe40002800000 */
[----:B------:R-:W-:Y:S02]  /*5960*/  ISETP.GT.AND P5, PT, R174, 0x1, PT ;  /* 0x00000001ae00780c */ /* 0x000fe40003fa4270 */
[----:B------:R-:W-:-:S03]  /*5970*/  FMNMX.FTZ R212, R156, R21, !PT ;  /* 0x000000159cd47209 */ /* 0x000fc60007810000 */
[----:B------:R-:W2:Y:S01]  /*5980*/  MUFU.TANH R158, R158 ;  /* 0x0000009e009e7308 */ /* 0x000ea20000002400 */
[----:B-1----:R-:W-:Y:S02]  /*5990*/  FSEL R193, R193, -INF , P4 ;  /* 0xff800000c1c17808 */ /* 0x002fe40002000000 */
[----:B------:R-:W-:-:S05]  /*59a0*/  ISETP.GT.AND P4, PT, R174, 0x9, PT ;  /* 0x00000009ae00780c */ /* 0x000fca0003f84270 */
[----:B------:R-:W1:Y:S01]  /*59b0*/  MUFU.TANH R155, R155 ;  /* 0x0000009b009b7308 */ /* 0x000e620000002400 */
[----:B0-----:R-:W-:Y:S02]  /*59c0*/  FSEL R157, R154, -INF , P6 ;  /* 0xff8000009a9d7808 */ /* 0x001fe40003000000 */
[----:B------:R-:W-:-:S05]  /*59d0*/  ISETP.GT.AND P6, PT, R174, 0x10, PT ;  /* 0x00000010ae00780c */ /* 0x000fca0003fc4270 */
[----:B------:R-:W0:Y:S01]  /*59e0*/  MUFU.TANH R159, R159 ;  /* 0x0000009f009f7308 */ /* 0x000e220000002400 */
[----:B--2---:R-:W-:Y:S02]  /*59f0*/  FSEL R154, R158, -INF , P3 ;  /* 0xff8000009e9a7808 */ /* 0x004fe40001800000 */
[----:B------:R-:W-:Y:S02]  /*5a00*/  FMNMX.FTZ R158, R157, R210, !PT ;  /* 0x000000d29d9e7209 */ /* 0x000fe40007810000 */
[----:B------:R-:W-:-:S03]  /*5a10*/  ISETP.GT.AND P3, PT, R174, 0x18, PT ;  /* 0x00000018ae00780c */ /* 0x000fc60003f64270 */
[----:B------:R-:W2:Y:S01]  /*5a20*/  MUFU.TANH R162, R162 ;  /* 0x000000a200a27308 */ /* 0x000ea20000002400 */
[----:B-1----:R-:W-:Y:S02]  /*5a30*/  FSEL R155, R155, -INF , P5 ;  /* 0xff8000009b9b7808 */ /* 0x002fe40002800000 */
[----:B------:R-:W-:Y:S02]  /*5a40*/  ISETP.GT.AND P5, PT, R174, 0x11, PT ;  /* 0x00000011ae00780c */ /* 0x000fe40003fa4270 */
[----:B------:R-:W-:-:S03]  /*5a50*/  FMNMX.FTZ R21, R155, R158, !PT ;  /* 0x0000009e9b157209 */ /* 0x000fc60007810000 */
[----:B------:R-:W1:Y:S01]  /*5a60*/  MUFU.TANH R163, R163 ;  /* 0x000000a300a37308 */ /* 0x000e620000002400 */
[----:B0-----:R-:W-:Y:S02]  /*5a70*/  FSEL R223, R159, -INF , P4 ;  /* 0xff8000009fdf7808 */ /* 0x001fe40002000000 */
[----:B------:R-:W-:Y:S02]  /*5a80*/  FMNMX.FTZ R159, R167, R212, !PT ;  /* 0x000000d4a79f7209 */ /* 0x000fe40007810000 */
[----:B------:R-:W-:Y:S02]  /*5a90*/  FMNMX.FTZ R158, R154, R21, !PT ;  /* 0x000000159a9e7209 */ /* 0x000fe40007810000 */
[----:B------:R-:W-:Y:S01]  /*5aa0*/  ISETP.GT.AND P4, PT, R174, 0x19, PT ;  /* 0x00000019ae00780c */ /* 0x000fe20003f84270 */
[----:B------:R-:W0:Y:S01]  /*5ab0*/  MUFU.TANH R166, R166 ;  /* 0x000000a600a67308 */ /* 0x000e220000002400 */
[----:B--2---:R-:W-:Y:S02]  /*5ac0*/  FSEL R196, R162, -INF , P6 ;  /* 0xff800000a2c47808 */ /* 0x004fe40003000000 */
[----:B------:R-:W-:-:S02]  /*5ad0*/  FMNMX.FTZ R162, R160, R159, !PT ;  /* 0x0000009fa0a27209 */ /* 0x000fc40007810000 */
[----:B------:R-:W-:Y:S02]  /*5ae0*/  FMNMX.FTZ R21, R223, R158, !PT ;  /* 0x0000009edf157209 */ /* 0x000fe40007810000 */
[----:B------:R-:W-:Y:S01]  /*5af0*/  FMNMX.FTZ R159, R161, R162, !PT ;  /* 0x000000a2a19f7209 */ /* 0x000fe20007810000 */
[----:B------:R-:W2:Y:S01]  /*5b00*/  MUFU.TANH R217, R217 ;  /* 0x000000d900d97308 */ /* 0x000ea20000002400 */
[----:B-1----:R-:W-:Y:S02]  /*5b10*/  FSEL R213, R163, -INF , P5 ;  /* 0xff800000a3d57808 */ /* 0x002fe40002800000 */
[----:B------:R-:W-:Y:S02]  /*5b20*/  FMNMX.FTZ R162, R164, R159, !PT ;  /* 0x0000009fa4a27209 */ /* 0x000fe40007810000 */
[----:B------:R-:W-:Y:S02]  /*5b30*/  FMNMX.FTZ R158, R196, R21, !PT ;  /* 0x00000015c49e7209 */ /* 0x000fe40007810000 */
[----:B------:R-:W-:Y:S01]  /*5b40*/  FMNMX.FTZ R159, R165, R162, !PT ;  /* 0x000000a2a59f7209 */ /* 0x000fe20007810000 */
[----:B------:R-:W1:Y:S01]  /*5b50*/  MUFU.TANH R220, R220 ;  /* 0x000000dc00dc7308 */ /* 0x000e620000002400 */
[----:B0-----:R-:W-:-:S02]  /*5b60*/  FSEL R216, R166, -INF , P3 ;  /* 0xff800000a6d87808 */ /* 0x001fc40001800000 */
[----:B------:R-:W-:Y:S02]  /*5b70*/  FMNMX.FTZ R21, R213, R158, !PT ;  /* 0x0000009ed5157209 */ /* 0x000fe40007810000 */
[----:B------:R-:W-:Y:S02]  /*5b80*/  FMNMX.FTZ R158, R168, R159, !PT ;  /* 0x0000009fa89e7209 */ /* 0x000fe40007810000 */
[----:B------:R-:W-:Y:S01]  /*5b90*/  ISETP.GT.AND P6, PT, R174, 0x20, PT ;  /* 0x00000020ae00780c */ /* 0x000fe20003fc4270 */
[----:B------:R-:W0:Y:S01]  /*5ba0*/  MUFU.TANH R197, R197 ;  /* 0x000000c500c57308 */ /* 0x000e220000002400 */
[----:B------:R-:W-:Y:S02]  /*5bb0*/  FSEL R222, R175, -INF , P4 ;  /* 0xff800000afde7808 */ /* 0x000fe40002000000 */
[----:B------:R-:W-:Y:S02]  /*5bc0*/  FMNMX.FTZ R21, R216, R21, !PT ;  /* 0x00000015d8157209 */ /* 0x000fe40007810000 */
[----:B------:R-:W-:-:S02]  /*5bd0*/  FMNMX.FTZ R159, R169, R158, !PT ;  /* 0x0000009ea99f7209 */ /* 0x000fc40007810000 */
[----:B------:R-:W-:Y:S01]  /*5be0*/  ISETP.GT.AND P5, PT, R174, 0x21, PT ;  /* 0x00000021ae00780c */ /* 0x000fe20003fa4270 */
[----:B------:R-:W3:Y:S01]  /*5bf0*/  MUFU.TANH R178, R178 ;  /* 0x000000b200b27308 */ /* 0x000ee20000002400 */
[----:B------:R-:W-:Y:S02]  /*5c00*/  FSEL R214, R20, -INF , P6 ;  /* 0xff80000014d67808 */ /* 0x000fe40003000000 */
[----:B------:R-:W-:Y:S02]  /*5c10*/  FMNMX.FTZ R21, R222, R21, !PT ;  /* 0x00000015de157209 */ /* 0x000fe40007810000 */
[----:B------:R-:W-:Y:S02]  /*5c20*/  FMNMX.FTZ R162, R172, R159, !PT ;  /* 0x0000009faca27209 */ /* 0x000fe40007810000 */
[----:B------:R-:W-:Y:S01]  /*5c30*/  ISETP.GT.AND P3, PT, R174, 0x28, PT ;  /* 0x00000028ae00780c */ /* 0x000fe20003f64270 */
[----:B------:R-:W4:Y:S01]  /*5c40*/  MUFU.TANH R179, R179 ;  /* 0x000000b300b37308 */ /* 0x000f220000002400 */
[----:B--2---:R-:W-:-:S02]  /*5c50*/  FSEL R217, R217, -INF , P5 ;  /* 0xff800000d9d97808 */ /* 0x004fc40002800000 */
[----:B------:R-:W-:Y:S02]  /*5c60*/  FMNMX.FTZ R158, R214, R21, !PT ;  /* 0x00000015d69e7209 */ /* 0x000fe40007810000 */
[----:B------:R-:W-:Y:S02]  /*5c70*/  FMNMX.FTZ R163, R173, R162, !PT ;  /* 0x000000a2ada37209 */ /* 0x000fe40007810000 */
[----:B------:R-:W-:Y:S01]  /*5c80*/  ISETP.GT.AND P4, PT, R174, 0x29, PT ;  /* 0x00000029ae00780c */ /* 0x000fe20003f84270 */
[----:B------:R-:W2:Y:S01]  /*5c90*/  MUFU.TANH R182, R182 ;  /* 0x000000b600b67308 */ /* 0x000ea20000002400 */
[----:B-1----:R-:W-:Y:S02]  /*5ca0*/  FSEL R220, R220, -INF , P3 ;  /* 0xff800000dcdc7808 */ /* 0x002fe40001800000 */
[----:B------:R-:W-:Y:S02]  /*5cb0*/  FMNMX.FTZ R159, R217, R158, !PT ;  /* 0x0000009ed99f7209 */ /* 0x000fe40007810000 */
[----:B------:R-:W-:-:S02]  /*5cc0*/  FMNMX.FTZ R162, R176, R163, !PT ;  /* 0x000000a3b0a27209 */ /* 0x000fc40007810000 */
[----:B------:R-:W-:Y:S01]  /*5cd0*/  ISETP.GT.AND P6, PT, R174, 0x30, PT ;  /* 0x00000030ae00780c */ /* 0x000fe20003fc4270 */
[----:B------:R-:W1:Y:S01]  /*5ce0*/  MUFU.TANH R183, R183 ;  /* 0x000000b700b77308 */ /* 0x000e620000002400 */
[----:B0-----:R-:W-:Y:S02]  /*5cf0*/  FSEL R221, R197, -INF , P4 ;  /* 0xff800000c5dd7808 */ /* 0x001fe40002000000 */
[----:B------:R-:W-:Y:S02]  /*5d00*/  FMNMX.FTZ R158, R220, R159, !PT ;  /* 0x0000009fdc9e7209 */ /* 0x000fe40007810000 */
[----:B------:R-:W-:Y:S02]  /*5d10*/  FMNMX.FTZ R159, R177, R162, !PT ;  /* 0x000000a2b19f7209 */ /* 0x000fe40007810000 */
[----:B------:R-:W-:Y:S01]  /*5d20*/  ISETP.GT.AND P5, PT, R174, 0x31, PT ;  /* 0x00000031ae00780c */ /* 0x000fe20003fa4270 */
[----:B------:R-:W0:Y:S01]  /*5d30*/  MUFU.TANH R186, R186 ;  /* 0x000000ba00ba7308 */ /* 0x000e220000002400 */
[----:B---3--:R-:W-:-:S02]  /*5d40*/  FSEL R197, R178, -INF , P6 ;  /* 0xff800000b2c57808 */ /* 0x008fc40003000000 */
[----:B------:R-:W-:Y:S02]  /*5d50*/  FMNMX.FTZ R158, R221, R158, !PT ;  /* 0x0000009edd9e7209 */ /* 0x000fe40007810000 */
[----:B------:R-:W-:Y:S02]  /*5d60*/  FMNMX.FTZ R166, R180, R159, !PT ;  /* 0x0000009fb4a67209 */ /* 0x000fe40007810000 */
[----:B------:R-:W-:Y:S01]  /*5d70*/  ISETP.GT.AND P3, PT, R174, 0x38, PT ;  /* 0x00000038ae00780c */ /* 0x000fe20003f64270 */
[----:B------:R-:W3:Y:S01]  /*5d80*/  MUFU.TANH R187, R187 ;  /* 0x000000bb00bb7308 */ /* 0x000ee20000002400 */
[----:B----4-:R-:W-:Y:S02]  /*5d90*/  FSEL R211, R179, -INF , P5 ;  /* 0xff800000b3d37808 */ /* 0x010fe40002800000 */
[----:B------:R-:W-:Y:S02]  /*5da0*/  FMNMX.FTZ R158, R197, R158, !PT ;  /* 0x0000009ec59e7209 */ /* 0x000fe40007810000 */
[----:B------:R-:W-:-:S02]  /*5db0*/  FMNMX.FTZ R163, R181, R166, !PT ;  /* 0x000000a6b5a37209 */ /* 0x000fc40007810000 */
[----:B------:R-:W-:Y:S01]  /*5dc0*/  ISETP.GT.AND P4, PT, R174, 0x39, PT ;  /* 0x00000039ae00780c */ /* 0x000fe20003f84270 */
[----:B------:R3:W4:Y:S01]  /*5dd0*/  MUFU.TANH R20, R190 ;  /* 0x000000be00147308 */ /* 0x0007220000002400 */
[----:B--2---:R-:W-:Y:S02]  /*5de0*/  FSEL R212, R182, -INF , P3 ;  /* 0xff800000b6d47808 */ /* 0x004fe40001800000 */
[----:B------:R-:W-:Y:S02]  /*5df0*/  FMNMX.FTZ R159, R211, R158, !PT ;  /* 0x0000009ed39f7209 */ /* 0x000fe40007810000 */
[----:B------:R-:W-:Y:S02]  /*5e00*/  FMNMX.FTZ R166, R184, R163, !PT ;  /* 0x000000a3b8a67209 */ /* 0x000fe40007810000 */
[----:B------:R-:W-:Y:S01]  /*5e10*/  ISETP.GT.AND P6, PT, R174, 0x40, PT ;  /* 0x00000040ae00780c */ /* 0x000fe20003fc4270 */
[----:B------:R4:W2:Y:S01]  /*5e20*/  MUFU.TANH R21, R191 ;  /* 0x000000bf00157308 */ /* 0x0008a20000002400 */
[----:B-1----:R-:W-:-:S02]  /*5e30*/  FSEL R215, R183, -INF , P4 ;  /* 0xff800000b7d77808 */ /* 0x002fc40002000000 */
[----:B------:R-:W-:Y:S02]  /*5e40*/  FMNMX.FTZ R158, R212, R159, !PT ;  /* 0x0000009fd49e7209 */ /* 0x000fe40007810000 */
[----:B------:R-:W-:Y:S02]  /*5e50*/  FMNMX.FTZ R159, R185, R166, !PT ;  /* 0x000000a6b99f7209 */ /* 0x000fe40007810000 */
[----:B------:R-:W-:Y:S01]  /*5e60*/  ISETP.GT.AND P5, PT, R174, 0x41, PT ;  /* 0x00000041ae00780c */ /* 0x000fe20003fa4270 */
[----:B------:R-:W1:Y:S01]  /*5e70*/  MUFU.TANH R162, R194 ;  /* 0x000000c200a27308 */ /* 0x000e620000002400 */
[----:B0-----:R-:W-:Y:S02]  /*5e80*/  FSEL R183, R186, -INF , P6 ;  /* 0xff800000bab77808 */ /* 0x001fe40003000000 */
[----:B------:R-:W-:Y:S02]  /*5e90*/  FMNMX.FTZ R166, R215, R158, !PT ;  /* 0x0000009ed7a67209 */ /* 0x000fe40007810000 */
[----:B------:R-:W-:-:S02]  /*5ea0*/  FMNMX.FTZ R178, R188, R159, !PT ;  /* 0x0000009fbcb27209 */ /* 0x000fc40007810000 */
[C---:B------:R-:W-:Y:S01]  /*5eb0*/  ISETP.GT.AND P3, PT, R174.reuse, 0x48, PT ;  /* 0x00000048ae00780c */ /* 0x040fe20003f64270 */
[----:B------:R-:W0:Y:S01]  /*5ec0*/  MUFU.TANH R163, R195 ;  /* 0x000000c300a37308 */ /* 0x000e220000002400 */
[----:B---3--:R-:W-:Y:S01]  /*5ed0*/  FSEL R190, R187, -INF , P5 ;  /* 0xff800000bbbe7808 */ /* 0x008fe20002800000 */
[----:B------:R-:W-:Y:S01]  /*5ee0*/  IMAD.U32 R187, RZ, RZ, UR4 ;  /* 0x00000004ffbb7e24 */ /* 0x000fe2000f8e00ff */
[----:B------:R-:W-:Y:S01]  /*5ef0*/  FMNMX.FTZ R159, R183, R166, !PT ;  /* 0x000000a6b79f7209 */ /* 0x000fe20007810000 */
[----:B------:R-:W-:Y:S01]  /*5f00*/  UIMAD UR4, UR36, 0xc00, UR7 ;  /* 0x00000c00240478a4 */ /* 0x000fe2000f8e0207 */
[----:B------:R-:W-:Y:S02]  /*5f10*/  FMNMX.FTZ R175, R189, R178, !PT ;  /* 0x000000b2bdaf7209 */ /* 0x000fe40007810000 */
[----:B------:R-:W-:Y:S01]  /*5f20*/  ISETP.GT.AND P4, PT, R174, 0x49, PT ;  /* 0x00000049ae00780c */ /* 0x000fe20003f84270 */
[----:B------:R2:W3:Y:S01]  /*5f30*/  MUFU.TANH R158, R198 ;  /* 0x000000c6009e7308 */ /* 0x0004e20000002400 */
[----:B----4-:R-:W-:-:S02]  /*5f40*/  FSEL R191, R20, -INF , P3 ;  /* 0xff80000014bf7808 */ /* 0x010fc40001800000 */
[----:B------:R-:W-:Y:S01]  /*5f50*/  FMNMX.FTZ R20, R190, R159, !PT ;  /* 0x0000009fbe147209 */ /* 0x000fe20007810000 */
[----:B------:R-:W-:Y:S01]  /*5f60*/  UMOV UR10, UR4 ;  /* 0x00000004000a7c82 */ /* 0x000fe20008000000 */
[----:B------:R-:W-:Y:S02]  /*5f70*/  FMNMX.FTZ R166, R192, R175, !PT ;  /* 0x000000afc0a67209 */ /* 0x000fe40007810000 */
[C---:B------:R-:W-:Y:S01]  /*5f80*/  ISETP.GT.AND P5, PT, R174.reuse, 0x50, PT ;  /* 0x00000050ae00780c */ /* 0x040fe20003fa4270 */
[----:B------:R-:W4:Y:S01]  /*5f90*/  MUFU.TANH R175, R199 ;  /* 0x000000c700af7308 */ /* 0x000f220000002400 */
[----:B--2---:R-:W-:Y:S02]  /*5fa0*/  FSEL R198, R21, -INF , P4 ;  /* 0xff80000015c67808 */ /* 0x004fe40002000000 */
[----:B------:R-:W-:Y:S02]  /*5fb0*/  FMNMX.FTZ R21, R191, R20, !PT ;  /* 0x00000014bf157209 */ /* 0x000fe40007810000 */
[----:B------:R-:W-:-:S02]  /*5fc0*/  ISETP.GT.AND P3, PT, R174, 0x51, PT ;  /* 0x00000051ae00780c */ /* 0x000fc40003f64270 */
[----:B-1----:R-:W-:Y:S02]  /*5fd0*/  FSEL R162, R162, -INF , P5 ;  /* 0xff800000a2a27808 */ /* 0x002fe40002800000 */
[----:B------:R-:W-:Y:S02]  /*5fe0*/  FMNMX.FTZ R21, R198, R21, !PT ;  /* 0x00000015c6157209 */ /* 0x000fe40007810000 */
[----:B------:R-:W-:Y:S02]  /*5ff0*/  FMNMX.FTZ R20, R193, R166, !PT ;  /* 0x000000a6c1147209 */ /* 0x000fe40007810000 */
[----:B------:R-:W-:Y:S02]  /*6000*/  ISETP.GT.AND P4, PT, R174, 0x58, PT ;  /* 0x00000058ae00780c */ /* 0x000fe40003f84270 */
[----:B0-----:R-:W-:Y:S01]  /*6010*/  FSEL R163, R163, -INF , P3 ;  /* 0xff800000a3a37808 */ /* 0x001fe20001800000 */
[----:B------:R-:W0:Y:S01]  /*6020*/  SHFL.BFLY PT, R159, R20, 0x2, 0x1f ;  /* 0x0c401f00149f7f89 */ /* 0x000e2200000e0000 */
[----:B------:R-:W-:-:S02]  /*6030*/  FMNMX.FTZ R166, R162, R21, !PT ;  /* 0x00000015a2a67209 */ /* 0x000fc40007810000 */
[----:B------:R-:W-:Y:S02]  /*6040*/  ISETP.GT.AND P3, PT, R174, 0x59, PT ;  /* 0x00000059ae00780c */ /* 0x000fe40003f64270 */
[----:B---3--:R-:W-:Y:S02]  /*6050*/  FSEL R174, R158, -INF , P4 ;  /* 0xff8000009eae7808 */ /* 0x008fe40002000000 */
[----:B------:R-:W-:Y:S02]  /*6060*/  FMNMX.FTZ R21, R163, R166, !PT ;  /* 0x000000a6a3157209 */ /* 0x000fe40007810000 */
[----:B----4-:R-:W-:Y:S02]  /*6070*/  FSEL R175, R175, -INF , P3 ;  /* 0xff800000afaf7808 */ /* 0x010fe40001800000 */
[----:B------:R-:W-:-:S04]  /*6080*/  FMNMX.FTZ R158, R174, R21, !PT ;  /* 0x00000015ae9e7209 */ /* 0x000fc80007810000 */
[----:B------:R-:W-:-:S05]  /*6090*/  FMNMX.FTZ R158, R175, R158, !PT ;  /* 0x0000009eaf9e7209 */ /* 0x000fca0007810000 */
[----:B------:R-:W1:Y:S01]  /*60a0*/  SHFL.BFLY PT, R21, R158, 0x2, 0x1f ;  /* 0x0c401f009e157f89 */ /* 0x000e6200000e0000 */
[----:B0-----:R-:W-:-:S05]  /*60b0*/  FMNMX.FTZ R159, R20, R159, !PT ;  /* 0x0000009f149f7209 */ /* 0x001fca0007810000 */
[----:B------:R-:W0:Y:S01]  /*60c0*/  SHFL.BFLY PT, R20, R159, 0x1, 0x1f ;  /* 0x0c201f009f147f89 */ /* 0x000e2200000e0000 */
[----:B-1----:R-:W-:-:S05]  /*60d0*/  FMNMX.FTZ R166, R158, R21, !PT ;  /* 0x000000159ea67209 */ /* 0x002fca0007810000 */
[----:B------:R-:W1:Y:S01]  /*60e0*/  SHFL.BFLY PT, R21, R166, 0x1, 0x1f ;  /* 0x0c201f00a6157f89 */ /* 0x000e6200000e0000 */
[----:B0-----:R-:W-:-:S04]  /*60f0*/  FMNMX.FTZ R20, R159, R20, !PT ;  /* 0x000000149f147209 */ /* 0x001fc80007810000 */
        /* <DEDUP_REMOVED lines=8> */
[----:B-1----:R-:W-:Y:S01]  /*6180*/  FMNMX.FTZ R21, R166, R21, !PT ;  /* 0x00000015a6157209 */ /* 0x002fe20007810000 */
[--C-:B------:R-:W-:Y:S01]  /*6190*/  FFMA.FTZ R166, R152, UR6, -R178.reuse ;  /* 0x0000000698a67c23 */ /* 0x100fe200080108b2 */
[----:B------:R-:W-:Y:S01]  /*61a0*/  FSEL R152, R20, RZ, P3 ;  /* 0x000000ff14987208 */ /* 0x000fe20001800000 */
[----:B------:R0:W-:Y:S01]  /*61b0*/  MUFU.EX2 R158, R171 ;  /* 0x000000ab009e7308 */ /* 0x0001e20000000800 */
[C---:B------:R-:W-:Y:S01]  /*61c0*/  FSETP.NEU.FTZ.AND P4, PT, R21.reuse, -INF , PT ;  /* 0xff8000001500780b */ /* 0x040fe20003f9d000 */
[C---:B------:R-:W-:Y:S01]  /*61d0*/  FMUL.FTZ R199, R21.reuse, UR6 ;  /* 0x0000000615c77c20 */ /* 0x040fe20008410000 */
[----:B------:R-:W-:Y:S01]  /*61e0*/  FFMA.FTZ R160, R160, UR6, -R178 ;  /* 0x00000006a0a07c23 */ /* 0x000fe200080108b2 */
[----:B------:R-:W-:Y:S01]  /*61f0*/  FADD.FTZ R152, -R152, R209 ;  /* 0x000000d198987221 */ /* 0x000fe20000010100 */
[----:B------:R-:W-:Y:S01]  /*6200*/  FSEL R153, R21, RZ, P4 ;  /* 0x000000ff15997208 */ /* 0x000fe20002000000 */
[----:B------:R-:W-:Y:S01]  /*6210*/  VIADD R209, R235, 0x8 ;  /* 0x00000008ebd17836 */ /* 0x000fe20000000000 */
[----:B------:R-:W-:Y:S01]  /*6220*/  FSEL R199, R199, RZ, P4 ;  /* 0x000000ffc7c77208 */ /* 0x000fe20002000000 */
[----:B------:R-:W-:Y:S01]  /*6230*/  FMUL.FTZ R194, R152, UR6 ;  /* 0x0000000698c27c20 */ /* 0x000fe20008410000 */
[----:B------:R-:W-:-:S02]  /*6240*/  @!P2 VIADD R152, R187, 0x32440 ;  /* 0x00032440bb98a836 */ /* 0x000fc40000000000 */
[----:B------:R-:W-:Y:S01]  /*6250*/  FADD.FTZ R153, -R153, R210 ;  /* 0x000000d299997221 */ /* 0x000fe20000010100 */
[----:B------:R-:W1:Y:S01]  /*6260*/  MUFU.EX2 R159, R159 ;  /* 0x0000009f009f7308 */ /* 0x000e620000000800 */
[--C-:B0-----:R-:W-:Y:S01]  /*6270*/  FFMA.FTZ R171, R157, UR6, -R199.reuse ;  /* 0x000000069dab7c23 */ /* 0x101fe200080108c7 */
[----:B------:R-:W-:Y:S01]  /*6280*/  IADD3 R157, -R235, 0xb, RZ ;  /* 0x0000000beb9d7810 */ /* 0x000fe20007ffe1ff */
[----:B------:R-:W-:Y:S01]  /*6290*/  FMUL.FTZ R195, R153, UR6 ;  /* 0x0000000699c37c20 */ /* 0x000fe20008410000 */
[----:B------:R-:W-:Y:S01]  /*62a0*/  @!P2 PRMT R152, RZ, 0x654, R152 ;  /* 0x00000654ff98a816 */ /* 0x000fe20000000098 */
[--C-:B------:R-:W-:Y:S01]  /*62b0*/  FFMA.FTZ R179, R155, UR6, -R199.reuse ;  /* 0x000000069bb37c23 */ /* 0x100fe200080108c7 */
[--C-:B------:R-:W-:Y:S01]  /*62c0*/  FFMA.FTZ R182, R154, UR6, -R199.reuse ;  /* 0x000000069ab67c23 */ /* 0x100fe200080108c7 */
[--C-:B------:R-:W-:Y:S01]  /*62d0*/  FFMA.FTZ R186, R223, UR6, -R199.reuse ;  /* 0x00000006dfba7c23 */ /* 0x100fe200080108c7 */
[----:B------:R0:W-:Y:S06]  /*62e0*/  BAR.ARV R157, 0x100 ;  /* 0x0004009d0000751d */ /* 0x0001ec0000002000 */
[----:B------:R1:W-:Y:S01]  /*62f0*/  @!P2 SYNCS.ARRIVE.TRANS64.RED.A1T0 RZ, [R152+URZ], RZ ;  /* 0x000000ff98ffa9a7 */ /* 0x0003e2000810043f */
[----:B------:R-:W2:Y:S01]  /*6300*/  MUFU.EX2 R194, R194 ;  /* 0x000000c200c27308 */ /* 0x000ea20000000800 */
[----:B------:R3:W-:Y:S01]  /*6310*/  BAR.SYNC.DEFER_BLOCKING R209, 0x100 ;  /* 0x000400d10000751d */ /* 0x0007e20000010000 */
[--C-:B------:R-:W-:Y:S01]  /*6320*/  FFMA.FTZ R161, R161, UR6, -R178.reuse ;  /* 0x00000006a1a17c23 */ /* 0x100fe200080108b2 */
[--C-:B------:R-:W-:Y:S01]  /*6330*/  FFMA.FTZ R196, R196, UR6, -R199.reuse ;  /* 0x00000006c4c47c23 */ /* 0x100fe200080108c7 */
[--C-:B------:R-:W-:Y:S01]  /*6340*/  FFMA.FTZ R210, R216, UR6, -R199.reuse ;  /* 0x00000006d8d27c23 */ /* 0x100fe200080108c7 */
[--C-:B------:R-:W-:Y:S01]  /*6350*/  FFMA.FTZ R216, R217, UR6, -R199.reuse ;  /* 0x00000006d9d87c23 */ /* 0x100fe200080108c7 */
[--C-:B------:R-:W-:Y:S01]  /*6360*/  FFMA.FTZ R217, R220, UR6, -R199.reuse ;  /* 0x00000006dcd97c23 */ /* 0x100fe200080108c7 */
[----:B-1----:R-:W-:Y:S01]  /*6370*/  F2FP.BF16.F32.PACK_AB R152, R159, R158 ;  /* 0x0000009e9f98723e */ /* 0x002fe200000010ff */
[----:B------:R-:W1:Y:S01]  /*6380*/  MUFU.EX2 R195, R195 ;  /* 0x000000c300c37308 */ /* 0x000e620000000800 */
[--C-:B---3--:R-:W-:Y:S01]  /*6390*/  FFMA.FTZ R209, R213, UR6, -R199.reuse ;  /* 0x00000006d5d17c23 */ /* 0x108fe200080108c7 */
[--C-:B------:R-:W-:Y:S01]  /*63a0*/  FFMA.FTZ R213, R222, UR6, -R199.reuse ;  /* 0x00000006ded57c23 */ /* 0x100fe200080108c7 */
[--C-:B------:R-:W-:Y:S01]  /*63b0*/  FFMA.FTZ R164, R164, UR6, -R178.reuse ;  /* 0x00000006a4a47c23 */ /* 0x100fe200080108b2 */
[--C-:B------:R-:W-:Y:S01]  /*63c0*/  FFMA.FTZ R165, R165, UR6, -R178.reuse ;  /* 0x00000006a5a57c23 */ /* 0x100fe200080108b2 */
[--C-:B------:R-:W-:Y:S01]  /*63d0*/  FFMA.FTZ R168, R168, UR6, -R178.reuse ;  /* 0x00000006a8a87c23 */ /* 0x100fe200080108b2 */
[--C-:B------:R-:W-:Y:S01]  /*63e0*/  FFMA.FTZ R169, R169, UR6, -R178.reuse ;  /* 0x00000006a9a97c23 */ /* 0x100fe200080108b2 */
[--C-:B------:R-:W-:Y:S01]  /*63f0*/  FFMA.FTZ R214, R214, UR6, -R199.reuse ;  /* 0x00000006d6d67c23 */ /* 0x100fe200080108c7 */
        /* <DEDUP_REMOVED lines=135> */
[----:B------:R-:W-:Y:S01]  /*6c70*/  MUFU.EX2 R156, R156 ;  /* 0x0000009c009c7308 */ /* 0x000fe20000000800 */
[----:B---3--:R-:W-:Y:S01]  /*6c80*/  F2FP.BF16.F32.PACK_AB R153, R179, R171 ;  /* 0x000000abb399723e */ /* 0x008fe200000010ff */
[--C-:B------:R-:W-:Y:S01]  /*6c90*/  FFMA.FTZ R220, R221, UR6, -R199.reuse ;  /* 0x00000006dddc7c23 */ /* 0x100fe200080108c7 */
[----:B----4-:R-:W-:Y:S01]  /*6ca0*/  F2FP.BF16.F32.PACK_AB R155, R186, R182 ;  /* 0x000000b6ba9b723e */ /* 0x010fe200000010ff */
[--C-:B------:R-:W-:Y:S01]  /*6cb0*/  FFMA.FTZ R172, R172, UR6, -R178.reuse ;  /* 0x00000006acac7c23 */ /* 0x100fe200080108b2 */
[--C-:B------:R-:W-:Y:S01]  /*6cc0*/  FFMA.FTZ R173, R173, UR6, -R178.reuse ;  /* 0x00000006adad7c23 */ /* 0x100fe200080108b2 */
[--C-:B------:R-:W-:Y:S01]  /*6cd0*/  FFMA.FTZ R176, R176, UR6, -R178.reuse ;  /* 0x00000006b0b07c23 */ /* 0x100fe200080108b2 */
[----:B------:R-:W-:Y:S01]  /*6ce0*/  WARPGROUP.ARRIVE ;  /* 0x00000000000079c5 */ /* 0x000fe20000000000 */
[----:B------:R-:W1:Y:S01]  /*6cf0*/  MUFU.EX2 R167, R167 ;  /* 0x000000a700a77308 */ /* 0x000e620000000800 */
[--C-:B------:R-:W-:Y:S01]  /*6d00*/  FFMA.FTZ R177, R177, UR6, -R178.reuse ;  /* 0x00000006b1b17c23 */ /* 0x100fe200080108b2 */
[--C-:B------:R-:W-:Y:S01]  /*6d10*/  FFMA.FTZ R197, R197, UR6, -R199.reuse ;  /* 0x00000006c5c57c23 */ /* 0x100fe200080108c7 */
[--C-:B------:R-:W-:Y:S01]  /*6d20*/  FFMA.FTZ R211, R211, UR6, -R199.reuse ;  /* 0x00000006d3d37c23 */ /* 0x100fe200080108c7 */
[--C-:B------:R-:W-:Y:S01]  /*6d30*/  FFMA.FTZ R212, R212, UR6, -R199.reuse ;  /* 0x00000006d4d47c23 */ /* 0x100fe200080108c7 */
[----:B------:R-:W-:Y:S01]  /*6d40*/  HGMMA.64x256x16.F32.BF16 R24, R152, gdesc[UR8].tnspB, R24, gsb0 ;  /* 0x43e0000898187df0 */ /* 0x000fe20008001818 */
[----:B------:R-:W-:Y:S01]  /*6d50*/  UIADD3 UR10, UR4, 0x80, URZ ;  /* 0x00000080040a7890 */ /* 0x000fe2000fffe03f */
[--C-:B------:R-:W-:Y:S01]  /*6d60*/  FFMA.FTZ R215, R215, UR6, -R199.reuse ;  /* 0x00000006d7d77c23 */ /* 0x100fe200080108c7 */
[----:B------:R-:W-:Y:S01]  /*6d70*/  MUFU.EX2 R160, R160 ;  /* 0x000000a000a07308 */ /* 0x000fe20000000800 */
[----:B------:R-:W-:Y:S01]  /*6d80*/  UMOV UR11, 0x40000040 ;  /* 0x40000040000b7882 */ /* 0x000fe20000000000 */
        /* <DEDUP_REMOVED lines=20> */
[----:B------:R-:W-:Y:S01]  /*6ed0*/  ISETP.GT.AND P3, PT, R13, R208, PT ;  /* 0x000000d00d00720c */ /* 0x000fe20003f64270 */
[----:B------:R-:W-:Y:S01]  /*6ee0*/  @!P2 VIADD R187, R187, 0x32460 ;  /* 0x00032460bbbba836 */ /* 0x000fe20000000000 */
[----:B------:R-:W2:Y:S01]  /*6ef0*/  MUFU.EX2 R209, R209 ;  /* 0x000000d100d17308 */ /* 0x000ea20000000800 */
[----:B------:R-:W-:Y:S01]  /*6f00*/  FADD.FTZ R159, R159, R0 ;  /* 0x000000009f9f7221 */ /* 0x000fe20000010000 */
[----:B------:R-:W-:Y:S01]  /*6f10*/  FADD.FTZ R179, R179, R12 ;  /* 0x0000000cb3b37221 */ /* 0x000fe20000010000 */
[----:B------:R-:W-:Y:S01]  /*6f20*/  VIADD R13, R13, 0xffffffff ;  /* 0xffffffff0d0d7836 */ /* 0x000fe20000000000 */
[----:B------:R-:W-:Y:S01]  /*6f30*/  @!P2 PRMT R187, RZ, 0x654, R187 ;  /* 0x00000654ffbba816 */ /* 0x000fe200000000bb */
[----:B------:R-:W-:Y:S01]  /*6f40*/  FADD.FTZ R159, R166, R159 ;  /* 0x0000009fa69f7221 */ /* 0x000fe20000010000 */
[----:B------:R-:W-:-:S02]  /*6f50*/  FADD.FTZ R179, R182, R179 ;  /* 0x000000b3b6b37221 */ /* 0x000fc40000010000 */
[----:B------:R-:W-:Y:S01]  /*6f60*/  MUFU.EX2 R210, R210 ;  /* 0x000000d200d27308 */ /* 0x000fe20000000800 */
[----:B------:R-:W-:Y:S01]  /*6f70*/  FADD.FTZ R159, R170, R159 ;  /* 0x0000009faa9f7221 */ /* 0x000fe20000010000 */
[----:B------:R-:W-:-:S06]  /*6f80*/  FADD.FTZ R179, R186, R179 ;  /* 0x000000b3bab37221 */ /* 0x000fcc0000010000 */
[----:B------:R-:W3:Y:S08]  /*6f90*/  MUFU.EX2 R213, R213 ;  /* 0x000000d500d57308 */ /* 0x000ef00000000800 */
[----:B------:R-:W-:Y:S08]  /*6fa0*/  MUFU.EX2 R164, R164 ;  /* 0x000000a400a47308 */ /* 0x000ff00000000800 */
[----:B------:R-:W-:Y:S08]  /*6fb0*/  MUFU.EX2 R165, R165 ;  /* 0x000000a500a57308 */ /* 0x000ff00000000800 */
[----:B------:R-:W-:Y:S08]  /*6fc0*/  MUFU.EX2 R168, R168 ;  /* 0x000000a800a87308 */ /* 0x000ff00000000800 */
[----:B------:R-:W-:Y:S08]  /*6fd0*/  MUFU.EX2 R169, R169 ;  /* 0x000000a900a97308 */ /* 0x000ff00000000800 */
[----:B------:R-:W4:Y:S08]  /*6fe0*/  MUFU.EX2 R214, R214 ;  /* 0x000000d600d67308 */ /* 0x000f300000000800 */
[----:B------:R-:W5:Y:S08]  /*6ff0*/  MUFU.EX2 R216, R216 ;  /* 0x000000d800d87308 */ /* 0x000f700000000800 */
[----:B------:R-:W-:Y:S08]  /*7000*/  MUFU.EX2 R217, R217 ;  /* 0x000000d900d97308 */ /* 0x000ff00000000800 */
[----:B------:R-:W0:Y:S08]  /*7010*/  MUFU.EX2 R220, R220 ;  /* 0x000000dc00dc7308 */ /* 0x000e300000000800 */
[----:B------:R-:W-:Y:S08]  /*7020*/  MUFU.EX2 R172, R172 ;  /* 0x000000ac00ac7308 */ /* 0x000ff00000000800 */
[----:B------:R-:W-:Y:S08]  /*7030*/  MUFU.EX2 R173, R173 ;  /* 0x000000ad00ad7308 */ /* 0x000ff00000000800 */
[----:B------:R-:W-:Y:S08]  /*7040*/  MUFU.EX2 R176, R176 ;  /* 0x000000b000b07308 */ /* 0x000ff00000000800 */
[----:B------:R-:W-:Y:S08]  /*7050*/  MUFU.EX2 R177, R177 ;  /* 0x000000b100b17308 */ /* 0x000ff00000000800 */
[----:B------:R-:W0:Y:S08]  /*7060*/  MUFU.EX2 R197, R197 ;  /* 0x000000c500c57308 */ /* 0x000e300000000800 */
        /* <DEDUP_REMOVED lines=14> */
[----:B------:R-:W-:Y:S01]  /*7150*/  MUFU.EX2 R193, R193 ;  /* 0x000000c100c17308 */ /* 0x000fe20000000800 */
[----:B------:R-:W-:-:S02]  /*7160*/  WARPGROUP.DEPBAR.LE gsb0, 0x0 ;  /* 0x00008000000079c5 */ /* 0x000fc40000010000 */
[----:B-1----:R-:W-:Y:S01]  /*7170*/  F2FP.BF16.F32.PACK_AB R152, R167, R156 ;  /* 0x0000009ca798723e */ /* 0x002fe200000010ff */
        /* <DEDUP_REMOVED lines=9> */
[----:B------:R-:W1:Y:S01]  /*7210*/  MUFU.EX2 R163, R163 ;  /* 0x000000a300a37308 */ /* 0x000e620000000800 */
[----:B------:R-:W-:Y:S01]  /*7220*/  FADD.FTZ R160, R160, R167 ;  /* 0x000000a7a0a07221 */ /* 0x000fe20000010000 */
[----:B------:R-:W-:Y:S01]  /*7230*/  FADD.FTZ R210, R210, R209 ;  /* 0x000000d1d2d27221 */ /* 0x000fe20000010000 */
[----:B------:R-:W-:-:S02]  /*7240*/  IMAD.MOV.U32 R209, RZ, RZ, R20 ;  /* 0x000000ffffd17224 */ /* 0x000fc400078e0014 */
[----:B------:R-:W-:Y:S01]  /*7250*/  HGMMA.64x256x16.F32.BF16 R24, R152, gdesc[UR8].tnspB, R24, gsb0 ;  /* 0x43e0000898187df0 */ /* 0x000fe20008001818 */
[----:B------:R-:W-:Y:S01]  /*7260*/  UIADD3 UR10, UR4, 0x100, URZ ;  /* 0x00000100040a7890 */ /* 0x000fe2000fffe03f */
[----:B------:R-:W-:Y:S01]  /*7270*/  FADD.FTZ R161, R161, R160 ;  /* 0x000000a0a1a17221 */ /* 0x000fe20000010000 */
[----:B------:R-:W-:Y:S01]  /*7280*/  UMOV UR11, 0x40000040 ;  /* 0x40000040000b7882 */ /* 0x000fe20000000000 */
[----:B------:R-:W-:Y:S01]  /*7290*/  MUFU.EX2 R174, R174 ;  /* 0x000000ae00ae7308 */ /* 0x000fe20000000800 */
[----:B------:R-:W-:Y:S01]  /*72a0*/  FADD.FTZ R213, R213, R210 ;  /* 0x000000d2d5d57221 */ /* 0x000fe20000010000 */
[----:B------:R-:W-:-:S03]  /*72b0*/  IMAD.MOV.U32 R210, RZ, RZ, R21 ;  /* 0x000000ffffd27224 */ /* 0x000fc600078e0015 */
[----:B----4-:R-:W-:-:S03]  /*72c0*/  FADD.FTZ R213, R214, R213 ;  /* 0x000000d5d6d57221 */ /* 0x010fc60000010000 */
[----:B------:R-:W2:Y:S01]  /*72d0*/  MUFU.EX2 R175, R175 ;  /* 0x000000af00af7308 */ /* 0x000ea20000000800 */
[----:B------:R-:W-:Y:S02]  /*72e0*/  WARPGROUP.DEPBAR.LE gsb0, 0x0 ;  /* 0x00008000000079c5 */ /* 0x000fe40000010000 */
[----:B------:R-:W-:Y:S01]  /*72f0*/  F2FP.BF16.F32.PACK_AB R152, R165, R164 ;  /* 0x000000a4a598723e */ /* 0x000fe200000010ff */
[----:B------:R-:W-:Y:S01]  /*7300*/  FADD.FTZ R164, R164, R161 ;  /* 0x000000a1a4a47221 */ /* 0x000fe20000010000 */
[C---:B-----5:R-:W-:Y:S01]  /*7310*/  F2FP.BF16.F32.PACK_AB R153, R216.reuse, R214 ;  /* 0x000000d6d899723e */ /* 0x060fe200000010ff */
        /* <DEDUP_REMOVED lines=16> */
[C---:B------:R-:W-:Y:S01]  /*7420*/  F2FP.BF16.F32.PACK_AB R153, R211.reuse, R197 ;  /* 0x000000c5d399723e */ /* 0x040fe200000010ff */
[----:B------:R-:W-:Y:S01]  /*7430*/  FADD.FTZ R211, R211, R220 ;  /* 0x000000dcd3d37221 */ /* 0x000fe20000010000 */
[----:B------:R-:W-:Y:S01]  /*7440*/  F2FP.BF16.F32.PACK_AB R154, R177, R176 ;  /* 0x000000b0b19a723e */ /* 0x000fe200000010ff */
[----:B------:R-:W-:Y:S01]  /*7450*/  FADD.FTZ R173, R173, R172 ;  /* 0x000000acadad7221 */ /* 0x000fe20000010000 */
[C---:B------:R-:W-:Y:S01]  /*7460*/  F2FP.BF16.F32.PACK_AB R155, R215.reuse, R212 ;  /* 0x000000d4d79b723e */ /* 0x040fe200000010ff */
[----:B------:R-:W-:Y:S02]  /*7470*/  FADD.FTZ R212, R212, R211 ;  /* 0x000000d3d4d47221 */ /* 0x000fe40000010000 */
[----:B------:R-:W-:Y:S01]  /*7480*/  FADD.FTZ R176, R176, R173 ;  /* 0x000000adb0b07221 */ /* 0x000fe20000010000 */
[----:B------:R-:W-:Y:S01]  /*7490*/  WARPGROUP.ARRIVE ;  /* 0x00000000000079c5 */ /* 0x000fe20000000000 */
[----:B------:R-:W-:-:S02]  /*74a0*/  FADD.FTZ R212, R215, R212 ;  /* 0x000000d4d7d47221 */ /* 0x000fc40000010000 */
        /* <DEDUP_REMOVED lines=24> */
[----:B-1----:R-:W-:Y:S01]  /*7630*/  F2FP.BF16.F32.PACK_AB R153, R163, R162 ;  /* 0x000000a2a399723e */ /* 0x002fe200000010ff */
        /* <DEDUP_REMOVED lines=14> */
.L_x_13615:
[----:B------:R-:W-:-:S13]  /*7720*/  ISETP.GE.AND P1, PT, R13, RZ, PT ;  /* 0x000000ff0d00720c */ /* 0x000fda0003f26270 */
[----:B------:R-:W-:Y:S05]  /*7730*/  @!P1 BRA `(.L_x_13625) ;  /* 0x0000002800489947 */ /* 0x000fea0003800000 */
[----:B------:R-:W-:Y:S01]  /*7740*/  IMAD.MOV.U32 R209, RZ, RZ, R21 ;  /* 0x000000ffffd17224 */ /* 0x000fe200078e0015 */
[----:B------:R-:W-:Y:S01]  /*7750*/  ULDC UR4, c[0x0][0xad0] ;  /* 0x0002b40000047ab9 */ /* 0x000fe20000000800 */
[----:B------:R-:W-:-:S07]  /*7760*/  IMAD.MOV.U32 R208, RZ, RZ, R20 ;  /* 0x000000ffffd07224 */ /* 0x000fce00078e0014 */
.L_x_13634:
[----:B------:R-:W-:-:S04]  /*7770*/  UIADD3 UR36, UR36, 0x1, URZ ;  /* 0x0000000124247890 */ /* 0x000fc8000fffe03f */
[----:B------:R-:W-:-:S04]  /*7780*/  UISETP.NE.AND UP0, UPT, UR36, 0x2, UPT ;  /* 0x000000022400788c */ /* 0x000fc8000bf05270 */
[----:B------:R-:W-:Y:S02]  /*7790*/  USEL UR5, URZ, 0x1, UP0 ;  /* 0x000000013f057887 */ /* 0x000fe40008000000 */
[----:B------:R-:W-:Y:S02]  /*77a0*/  USEL UR36, UR36, URZ, UP0 ;  /* 0x0000003f24247287 */ /* 0x000fe40008000000 */
[----:B------:R-:W-:Y:S01]  /*77b0*/  ULOP3.LUT UR37, UR37, UR5, URZ, 0x3c, !UPT ;  /* 0x0000000525257292 */ /* 0x000fe2000f8e3c3f */
[----:B-1----:R-:W-:Y:S11]  /*77c0*/  @!P0 BRA `(.L_x_13626) ;  /* 0x0000000000048947 */ /* 0x002ff60003800000 */
[----:B------:R-:W-:Y:S01]  /*77d0*/  BPT.TRAP 0x1 ;  /* 0x000000040000795c */ /* 0x000fe20000300000 */
.L_x_13626:
        /* <DEDUP_REMOVED lines=9> */
.L_x_13627:
[----:B--2---:R-:W-:Y:S05]  /*7870*/  @P1 BRA `(.L_x_13628) ;  /* 0x0000000000081947 */ /* 0x004fea0003800000 */
[----:B------:R-:W2:Y:S02]  /*7880*/  SYNCS.PHASECHK.TRANS64.TRYWAIT P1, [UR5+0x32430], R20 ;  /* 0x03243014ff0075a7 */ /* 0x000ea40008020145 */
[----:B--2---:R-:W-:Y:S05]  /*7890*/  @!P1 BRA `(.L_x_13629) ;  /* 0x000000b000f09947 */ /* 0x004fea0003800000 */
.L_x_13628:
[----:B------:R-:W-:Y:S01]  /*78a0*/  R2UR UR52, R22 ;  /* 0x00000000163472ca */ /* 0x000fe200000e0000 */
[----:B------:R-:W-:Y:S01]  /*78b0*/  UIMAD UR6, UR36, 0x300, UR60 ;  /* 0x00000300240678a4 */ /* 0x000fe2000f8e023c */
[----:B------:R-:W-:Y:S01]  /*78c0*/  R2UR UR53, R23 ;  /* 0x00000000173572ca */ /* 0x000fe200000e0000 */
[----:B0-----:R-:W-:Y:S01]  /*78d0*/  WARPGROUP.ARRIVE ;  /* 0x00000000000079c5 */ /* 0x001fe20000000000 */
        /* <DEDUP_REMOVED lines=27> */
.L_x_13630:
[----:B------:R0:W3:Y:S01]  /*7a90*/  SYNCS.PHASECHK.TRANS64.TRYWAIT P1, [UR5+0x32450], R20 ;  /* 0x03245014ff0075a7 */ /* 0x0000e20008020145 */
[----:B------:R-:W-:Y:S05]  /*7aa0*/  @!P0 BRA `(.L_x_13631) ;  /* 0x0000000000048947 */ /* 0x000fea0003800000 */
[----:B------:R-:W-:Y:S01]  /*7ab0*/  BPT.TRAP 0x1 ;  /* 0x000000040000795c */ /* 0x000fe20000300000 */
.L_x_13631:
[----:B---3--:R-:W-:Y:S05]  /*7ac0*/  @P1 BRA `(.L_x_13632) ;  /* 0x0000000000081947 */ /* 0x008fea0003800000 */
[----:B------:R-:W3:Y:S02]  /*7ad0*/  SYNCS.PHASECHK.TRANS64.TRYWAIT P1, [UR5+0x32450], R20 ;  /* 0x03245014ff0075a7 */ /* 0x000ee40008020145 */
[----:B---3--:R-:W-:Y:S05]  /*7ae0*/  @!P1 BRA `(.L_x_13633) ;  /* 0x000000b000749947 */ /* 0x008fea0003800000 */
.L_x_13632:
        /* <DEDUP_REMOVED lines=10> */
[C---:B------:R-:W-:Y:S01]  /*7b90*/  ISETP.GT.AND P1, PT, R13.reuse, RZ, PT ;  /* 0x000000ff0d00720c */ /* 0x040fe20003f24270 */
[----:B------:R-:W-:Y:S01]  /*7ba0*/  UMOV UR15, 0x40000040 ;  /* 0x40000040000f7882 */ /* 0x000fe20000000000 */
[----:B------:R-:W-:Y:S01]  /*7bb0*/  UIADD3 UR18, UR6, 0x306, URZ ;  /* 0x0000030606127890 */ /* 0x000fe2000fffe03f */
[----:B------:R-:W-:Y:S01]  /*7bc0*/  VIADD R13, R13, 0xffffffff ;  /* 0xffffffff0d0d7836 */ /* 0x000fe20000000000 */
        /* <DEDUP_REMOVED lines=85> */
[----:B--2---:R-:W-:Y:S01]  /*8120*/  FMUL.FTZ R21, R152, UR4 ;  /* 0x0000000498157c20 */ /* 0x004fe20008410000 */
        /* <DEDUP_REMOVED lines=99> */
[----:B------:R-:W-:-:S05]  /*8760*/  FMUL.FTZ R196, R195, UR4 ;  /* 0x00000004c3c47c20 */ /* 0x000fca0008410000 */
        /* <DEDUP_REMOVED lines=38> */
[----:B-1----:R-:W-:-:S05]  /*89d0*/  FMNMX.FTZ R194, R193, R194, !PT ;  /* 0x000000c2c1c27209 */ /* 0x002fca0007810000 */
[----:B------:R-:W1:Y:S02]  /*89e0*/  SHFL.BFLY PT, R197, R194, 0x2, 0x1f ;  /* 0x0c401f00c2c57f89 */ /* 0x000e6400000e0000 */
[----:B------:R-:W3:Y:S01]  /*89f0*/  MUFU.TANH R212, R212 ;  /* 0x000000d400d47308 */ /* 0x000ee20000002400 */
[----:B--2---:R-:W-:-:S04]  /*8a00*/  FMNMX.FTZ R195, R196, R195, !PT ;  /* 0x000000c3c4c37209 */ /* 0x004fc80007810000 */
[----:B0-----:R-:W-:-:S04]  /*8a10*/  FMNMX.FTZ R195, R198, R195, !PT ;  /* 0x000000c3c6c37209 */ /* 0x001fc80007810000 */
[----:B---3--:R-:W-:-:S05]  /*8a20*/  FMNMX.FTZ R195, R212, R195, !PT ;  /* 0x000000c3d4c37209 */ /* 0x008fca0007810000 */
[----:B------:R-:W0:Y:S01]  /*8a30*/  SHFL.BFLY PT, R214, R195, 0x2, 0x1f ;  /* 0x0c401f00c3d67f89 */ /* 0x000e2200000e0000 */
[----:B-1----:R-:W-:-:S05]  /*8a40*/  FMNMX.FTZ R197, R194, R197, !PT ;  /* 0x000000c5c2c57209 */ /* 0x002fca0007810000 */
[----:B------:R-:W1:Y:S01]  /*8a50*/  SHFL.BFLY PT, R20, R197, 0x1, 0x1f ;  /* 0x0c201f00c5147f89 */ /* 0x000e6200000e0000 */
[----:B0-----:R-:W-:-:S05]  /*8a60*/  FMNMX.FTZ R214, R195, R214, !PT ;  /* 0x000000d6c3d67209 */ /* 0x001fca0007810000 */
[----:B------:R-:W0:Y:S01]  /*8a70*/  SHFL.BFLY PT, R199, R214, 0x1, 0x1f ;  /* 0x0c201f00d6c77f89 */ /* 0x000e2200000e0000 */
[----:B-1----:R-:W-:-:S05]  /*8a80*/  FMNMX.FTZ R20, R197, R20, !PT ;  /* 0x00000014c5147209 */ /* 0x002fca0007810000 */
[C---:B------:R-:W-:Y:S01]  /*8a90*/  FADD.FTZ R194, -R20.reuse, R208 ;  /* 0x000000d014c27221 */ /* 0x040fe20000010100 */
[----:B------:R-:W-:-:S03]  /*8aa0*/  FMUL.FTZ R208, R20, UR6 ;  /* 0x0000000614d07c20 */ /* 0x000fc60008410000 */
[----:B------:R-:W-:Y:S01]  /*8ab0*/  FMUL.FTZ R194, R194, UR6 ;  /* 0x00000006c2c27c20 */ /* 0x000fe20008410000 */
[--C-:B------:R-:W-:Y:S01]  /*8ac0*/  FFMA.FTZ R215, R21, UR6, -R208.reuse ;  /* 0x0000000615d77c23 */ /* 0x100fe200080108d0 */
[--C-:B------:R-:W-:Y:S01]  /*8ad0*/  FFMA.FTZ R197, R152, UR6, -R208.reuse ;  /* 0x0000000698c57c23 */ /* 0x100fe200080108d0 */
[--C-:B------:R-:W-:Y:S01]  /*8ae0*/  FFMA.FTZ R213, R157, UR6, -R208.reuse ;  /* 0x000000069dd57c23 */ /* 0x100fe200080108d0 */
[----:B------:R-:W-:Y:S01]  /*8af0*/  IADD3 R157, -R220, 0xb, RZ ;  /* 0x0000000bdc9d7810 */ /* 0x000fe20007ffe1ff */
        /* <DEDUP_REMOVED lines=9> */
[----:B0-----:R-:W-:Y:S01]  /*8b90*/  FMNMX.FTZ R21, R214, R199, !PT ;  /* 0x000000c7d6157209 */ /* 0x001fe20007810000 */
[----:B-1----:R-:W-:Y:S01]  /*8ba0*/  IMAD.U32 R215, RZ, RZ, UR5 ;  /* 0x00000005ffd77e24 */ /* 0x002fe2000f8e00ff */
[----:B------:R-:W-:Y:S01]  /*8bb0*/  UIMAD UR5, UR36, 0xc00, UR7 ;  /* 0x00000c00240578a4 */ /* 0x000fe2000f8e0207 */
[--C-:B------:R-:W-:Y:S01]  /*8bc0*/  FFMA.FTZ R169, R169, UR6, -R208.reuse ;  /* 0x00000006a9a97c23 */ /* 0x100fe200080108d0 */
[--C-:B------:R-:W-:Y:S01]  /*8bd0*/  FFMA.FTZ R171, R171, UR6, -R208.reuse ;  /* 0x00000006abab7c23 */ /* 0x100fe200080108d0 */
[C---:B------:R-:W-:Y:S01]  /*8be0*/  FADD.FTZ R152, -R21.reuse, R209 ;  /* 0x000000d115987221 */ /* 0x040fe20000010100 */
[----:B------:R-:W-:Y:S01]  /*8bf0*/  FMUL.FTZ R217, R21, UR6 ;  /* 0x0000000615d97c20 */ /* 0x000fe20008410000 */
[----:B------:R-:W-:Y:S01]  /*8c00*/  MUFU.EX2 R197, R197 ;  /* 0x000000c500c57308 */ /* 0x000fe20000000800 */
[----:B------:R-:W-:Y:S01]  /*8c10*/  FFMA.FTZ R170, R170, UR6, -R208 ;  /* 0x00000006aaaa7c23 */ /* 0x000fe200080108d0 */
[----:B------:R-:W-:Y:S01]  /*8c20*/  FMUL.FTZ R209, R152, UR6 ;  /* 0x0000000698d17c20 */ /* 0x000fe20008410000 */
[----:B------:R-:W-:-:S02]  /*8c30*/  @!P2 VIADD R152, R215, 0x32440 ;  /* 0x00032440d798a836 */ /* 0x000fc40000000000 */
[--C-:B------:R-:W-:Y:S01]  /*8c40*/  FFMA.FTZ R214, R153, UR6, -R217.reuse ;  /* 0x0000000699d67c23 */ /* 0x100fe200080108d9 */
[----:B------:R-:W-:Y:S02]  /*8c50*/  VIADD R153, R220, 0x8 ;  /* 0x00000008dc997836 */ /* 0x000fe40000000000 */
[--C-:B------:R-:W-:Y:S01]  /*8c60*/  FFMA.FTZ R216, R154, UR6, -R217.reuse ;  /* 0x000000069ad87c23 */ /* 0x100fe200080108d9 */
[--C-:B------:R-:W-:Y:S01]  /*8c70*/  FFMA.FTZ R210, R210, UR6, -R217.reuse ;  /* 0x00000006d2d27c23 */ /* 0x100fe200080108d9 */
[----:B------:R-:W-:Y:S01]  /*8c80*/  @!P2 PRMT R152, RZ, 0x654, R152 ;  /* 0x00000654ff98a816 */ /* 0x000fe20000000098 */
[--C-:B------:R-:W-:Y:S01]  /*8c90*/  FFMA.FTZ R211, R211, UR6, -R217.reuse ;  /* 0x00000006d3d37c23 */ /* 0x100fe200080108d9 */
[----:B------:R1:W-:Y:S06]  /*8ca0*/  BAR.ARV R157, 0x100 ;  /* 0x0004009d0000751d */ /* 0x0003ec0000002000 */
[----:B------:R0:W-:Y:S01]  /*8cb0*/  @!P2 SYNCS.ARRIVE.TRANS64.RED.A1T0 RZ, [R152+URZ], RZ ;  /* 0x000000ff98ffa9a7 */ /* 0x0001e2000810043f */
        /* <DEDUP_REMOVED lines=136> */
[----:B0-----:R-:W-:Y:S01]  /*9540*/  F2FP.BF16.F32.PACK_AB R152, R197, R195 ;  /* 0x000000c3c598723e */ /* 0x001fe200000010ff */
[----:B------:R-:W-:Y:S01]  /*9550*/  UMOV UR10, UR5 ;  /* 0x00000005000a7c82 */ /* 0x000fe20008000000 */
[----:B--2---:R-:W-:Y:S01]  /*9560*/  F2FP.BF16.F32.PACK_AB R154, R213, R199 ;  /* 0x000000c7d59a723e */ /* 0x004fe200000010ff */
[--C-:B------:R-:W-:Y:S01]  /*9570*/  FFMA.FTZ R159, R159, UR6, -R217.reuse ;  /* 0x000000069f9f7c23 */ /* 0x100fe200080108d9 */
[----:B----4-:R-:W-:Y:S01]  /*9580*/  F2FP.BF16.F32.PACK_AB R153, R216, R214 ;  /* 0x000000d6d899723e */ /* 0x010fe200000010ff */
[--C-:B------:R-:W-:Y:S01]  /*9590*/  FFMA.FTZ R160, R160, UR6, -R217.reuse ;  /* 0x00000006a0a07c23 */ /* 0x100fe200080108d9 */
[----:B-----5:R-:W-:Y:S01]  /*95a0*/  F2FP.BF16.F32.PACK_AB R155, R211, R210 ;  /* 0x000000d2d39b723e */ /* 0x020fe200000010ff */
[--C-:B------:R-:W-:Y:S01]  /*95b0*/  FFMA.FTZ R165, R165, UR6, -R217.reuse ;  /* 0x00000006a5a57c23 */ /* 0x100fe200080108d9 */
[--C-:B------:R-:W-:Y:S01]  /*95c0*/  FFMA.FTZ R167, R167, UR6, -R217.reuse ;  /* 0x00000006a7a77c23 */ /* 0x100fe200080108d9 */
[----:B------:R-:W0:Y:S01]  /*95d0*/  MUFU.EX2 R156, R156 ;  /* 0x0000009c009c7308 */ /* 0x000e220000000800 */
[----:B------:R-:W-:Y:S01]  /*95e0*/  WARPGROUP.ARRIVE ;  /* 0x00000000000079c5 */ /* 0x000fe20000000000 */
[--C-:B------:R-:W-:Y:S01]  /*95f0*/  FFMA.FTZ R166, R166, UR6, -R217.reuse ;  /* 0x00000006a6a67c23 */ /* 0x100fe200080108d9 */
[--C-:B------:R-:W-:Y:S01]  /*9600*/  FFMA.FTZ R168, R168, UR6, -R217.reuse ;  /* 0x00000006a8a87c23 */ /* 0x100fe200080108d9 */
[--C-:B------:R-:W-:Y:S01]  /*9610*/  FFMA.FTZ R173, R173, UR6, -R217.reuse ;  /* 0x00000006adad7c23 */ /* 0x100fe200080108d9 */
[--C-:B------:R-:W-:Y:S01]  /*9620*/  FFMA.FTZ R175, R175, UR6, -R217.reuse ;  /* 0x00000006afaf7c23 */ /* 0x100fe200080108d9 */
[--C-:B------:R-:W-:Y:S01]  /*9630*/  FFMA.FTZ R172, R172, UR6, -R208.reuse ;  /* 0x00000006acac7c23 */ /* 0x100fe200080108d0 */
[----:B------:R-:W-:Y:S01]  /*9640*/  HGMMA.64x256x16.F32.BF16 R24, R152, gdesc[UR8].tnspB, R24, gsb0 ;  /* 0x43e0000898187df0 */ /* 0x000fe20008001818 */
[----:B------:R-:W2:Y:S01]  /*9650*/  MUFU.EX2 R158, R158 ;  /* 0x0000009e009e7308 */ /* 0x000ea20000000800 */
[----:B------:R-:W-:Y:S01]  /*9660*/  UIADD3 UR10, UR5, 0x80, URZ ;  /* 0x00000080050a7890 */ /* 0x000fe2000fffe03f */
[--C-:B------:R-:W-:Y:S01]  /*9670*/  FFMA.FTZ R177, R177, UR6, -R208.reuse ;  /* 0x00000006b1b17c23 */ /* 0x100fe200080108d0 */
[----:B------:R-:W-:Y:S01]  /*9680*/  UMOV UR11, 0x40000040 ;  /* 0x40000040000b7882 */ /* 0x000fe20000000000 */
        /* <DEDUP_REMOVED lines=12> */
[----:B------:R-:W3:Y:S01]  /*9750*/  MUFU.EX2 R163, R163 ;  /* 0x000000a300a37308 */ /* 0x000ee20000000800 */
        /* <DEDUP_REMOVED lines=11> */
[----:B------:R-:W-:Y:S01]  /*9810*/  FFMA.FTZ R0, R194, R0, R195 ;  /* 0x00000000c2007223 */ /* 0x000fe200000100c3 */
[----:B------:R-:W-:Y:S01]  /*9820*/  FFMA.FTZ R209, R209, R12, R214 ;  /* 0x0000000cd1d17223 */ /* 0x000fe200000100d6 */
[----:B------:R-:W-:-:S02]  /*9830*/  @!P2 VIADD R215, R215, 0x32460 ;  /* 0x00032460d7d7a836 */ /* 0x000fc40000000000 */
[----:B------:R-:W4:Y:S01]  /*9840*/  MUFU.EX2 R160, R160 ;  /* 0x000000a000a07308 */ /* 0x000f220000000800 */
[----:B------:R-:W-:Y:S01]  /*9850*/  FADD.FTZ R0, R197, R0 ;  /* 0x00000000c5007221 */ /* 0x000fe20000010000 */
[----:B------:R-:W-:Y:S01]  /*9860*/  FADD.FTZ R209, R216, R209 ;  /* 0x000000d1d8d17221 */ /* 0x000fe20000010000 */
[----:B------:R-:W-:Y:S01]  /*9870*/  @!P2 PRMT R215, RZ, 0x654, R215 ;  /* 0x00000654ffd7a816 */ /* 0x000fe200000000d7 */
[----:B------:R-:W-:Y:S02]  /*9880*/  IMAD.MOV.U32 R208, RZ, RZ, R20 ;  /* 0x000000ffffd07224 */ /* 0x000fe400078e0014 */
[----:B------:R-:W-:Y:S01]  /*9890*/  FADD.FTZ R0, R199, R0 ;  /* 0x00000000c7007221 */ /* 0x000fe20000010000 */
[----:B------:R-:W-:Y:S01]  /*98a0*/  FADD.FTZ R210, R210, R209 ;  /* 0x000000d1d2d27221 */ /* 0x000fe20000010000 */
[----:B------:R-:W-:Y:S01]  /*98b0*/  IMAD.MOV.U32 R209, RZ, RZ, R21 ;  /* 0x000000ffffd17224 */ /* 0x000fe200078e0015 */
[----:B------:R-:W-:Y:S01]  /*98c0*/  MUFU.EX2 R165, R165 ;  /* 0x000000a500a57308 */ /* 0x000fe20000000800 */
[----:B------:R-:W-:Y:S01]  /*98d0*/  FADD.FTZ R213, R213, R0 ;  /* 0x00000000d5d57221 */ /* 0x000fe20000010000 */
[----:B------:R-:W-:-:S03]  /*98e0*/  FADD.FTZ R210, R211, R210 ;  /* 0x000000d2d3d27221 */ /* 0x000fc60000010000 */
[----:B0-----:R-:W-:-:S03]  /*98f0*/  FADD.FTZ R213, R156, R213 ;  /* 0x000000d59cd57221 */ /* 0x001fc60000010000 */
[----:B------:R-:W0:Y:S08]  /*9900*/  MUFU.EX2 R167, R167 ;  /* 0x000000a700a77308 */ /* 0x000e300000000800 */
[----:B------:R-:W5:Y:S08]  /*9910*/  MUFU.EX2 R162, R162 ;  /* 0x000000a200a27308 */ /* 0x000f700000000800 */
[----:B------:R-:W-:Y:S08]  /*9920*/  MUFU.EX2 R164, R164 ;  /* 0x000000a400a47308 */ /* 0x000ff00000000800 */
[----:B------:R-:W-:Y:S08]  /*9930*/  MUFU.EX2 R169, R169 ;  /* 0x000000a900a97308 */ /* 0x000ff00000000800 */
[----:B------:R-:W-:Y:S08]  /*9940*/  MUFU.EX2 R171, R171 ;  /* 0x000000ab00ab7308 */ /* 0x000ff00000000800 */
[----:B------:R-:W1:Y:S08]  /*9950*/  MUFU.EX2 R166, R166 ;  /* 0x000000a600a67308 */ /* 0x000e700000000800 */
[----:B------:R-:W1:Y:S08]  /*9960*/  MUFU.EX2 R168, R168 ;  /* 0x000000a800a87308 */ /* 0x000e700000000800 */
[----:B------:R-:W-:Y:S08]  /*9970*/  MUFU.EX2 R173, R173 ;  /* 0x000000ad00ad7308 */ /* 0x000ff00000000800 */
[----:B------:R-:W1:Y:S08]  /*9980*/  MUFU.EX2 R175, R175 ;  /* 0x000000af00af7308 */ /* 0x000e700000000800 */
        /* <DEDUP_REMOVED lines=20> */
[----:B--2---:R-:W-:-:S05]  /*9ad0*/  F2FP.BF16.F32.PACK_AB R152, R158, R156 ;  /* 0x0000009c9e98723e */ /* 0x004fca00000010ff */
[----:B------:R-:W2:Y:S01]  /*9ae0*/  MUFU.EX2 R193, R193 ;  /* 0x000000c100c17308 */ /* 0x000ea20000000800 */
[----:B---3--:R-:W-:Y:S01]  /*9af0*/  F2FP.BF16.F32.PACK_AB R154, R163, R161 ;  /* 0x000000a1a39a723e */ /* 0x008fe200000010ff */
[----:B------:R-:W-:Y:S01]  /*9b00*/  FADD.FTZ R158, R158, R213 ;  /* 0x000000d59e9e7221 */ /* 0x000fe20000010000 */
[C---:B----4-:R-:W-:Y:S01]  /*9b10*/  F2FP.BF16.F32.PACK_AB R153, R160.reuse, R159 ;  /* 0x0000009fa099723e */ /* 0x050fe200000010ff */
[----:B------:R-:W-:Y:S01]  /*9b20*/  FADD.FTZ R159, R159, R210 ;  /* 0x000000d29f9f7221 */ /* 0x000fe20000010000 */
[----:B0-----:R-:W-:Y:S01]  /*9b30*/  F2FP.BF16.F32.PACK_AB R155, R167, R165 ;  /* 0x000000a5a79b723e */ /* 0x001fe200000010ff */
[----:B------:R-:W-:Y:S02]  /*9b40*/  FADD.FTZ R158, R161, R158 ;  /* 0x0000009ea19e7221 */ /* 0x000fe40000010000 */
[----:B------:R-:W-:Y:S01]  /*9b50*/  MUFU.EX2 R190, R190 ;  /* 0x000000be00be7308 */ /* 0x000fe20000000800 */
[----:B------:R-:W-:Y:S01]  /*9b60*/  WARPGROUP.ARRIVE ;  /* 0x00000000000079c5 */ /* 0x000fe20000000000 */
[----:B------:R-:W-:Y:S01]  /*9b70*/  FADD.FTZ R160, R160, R159 ;  /* 0x0000009fa0a07221 */ /* 0x000fe20000010000 */
[----:B------:R-:W-:-:S03]  /*9b80*/  FADD.FTZ R163, R163, R158 ;  /* 0x0000009ea3a37221 */ /* 0x000fc60000010000 */
[----:B------:R-:W-:Y:S01]  /*9b90*/  FADD.FTZ R160, R165, R160 ;  /* 0x000000a0a5a07221 */ /* 0x000fe20000010000 */
[----:B------:R-:W-:Y:S01]  /*9ba0*/  HGMMA.64x256x16.F32.BF16 R24, R152, gdesc[UR8].tnspB, R24, gsb0 ;  /* 0x43e0000898187df0 */ /* 0x000fe20008001818 */
[----:B------:R-:W-:Y:S01]  /*9bb0*/  UIADD3 UR10, UR5, 0x100, URZ ;  /* 0x00000100050a7890 */ /* 0x000fe2000fffe03f */
[----:B------:R-:W0:Y:S01]  /*9bc0*/  MUFU.EX2 R223, R223 ;  /* 0x000000df00df7308 */ /* 0x000e220000000800 */
[----:B------:R-:W-:Y:S01]  /*9bd0*/  UMOV UR11, 0x40000040 ;  /* 0x40000040000b7882 */ /* 0x000fe20000000000 */
[----:B------:R-:W-:Y:S01]  /*9be0*/  FADD.FTZ R167, R167, R160 ;  /* 0x000000a0a7a77221 */ /* 0x000fe20000010000 */
[----:B-----5:R-:W-:-:S03]  /*9bf0*/  FADD.FTZ R163, R162, R163 ;  /* 0x000000a3a2a37221 */ /* 0x020fc60000010000 */
[----:B-1----:R-:W-:Y:S02]  /*9c00*/  FADD.FTZ R167, R166, R167 ;  /* 0x000000a7a6a77221 */ /* 0x002fe40000010000 */
[----:B------:R-:W-:Y:S08]  /*9c10*/  MUFU.EX2 R192, R192 ;  /* 0x000000c000c07308 */ /* 0x000ff00000000800 */
[----:B------:R-:W1:Y:S01]  /*9c20*/  MUFU.EX2 R217, R217 ;  /* 0x000000d900d97308 */ /* 0x000e620000000800 */
[----:B------:R-:W-:-:S02]  /*9c30*/  WARPGROUP.DEPBAR.LE gsb0, 0x0 ;  /* 0x00008000000079c5 */ /* 0x000fc40000010000 */
[C---:B------:R-:W-:Y:S01]  /*9c40*/  F2FP.BF16.F32.PACK_AB R152, R164.reuse, R162 ;  /* 0x000000a2a498723e */ /* 0x040fe200000010ff */
[----:B------:R-:W-:Y:S01]  /*9c50*/  FADD.FTZ R164, R164, R163 ;  /* 0x000000a3a4a47221 */ /* 0x000fe20000010000 */
[----:B------:R-:W-:Y:S02]  /*9c60*/  F2FP.BF16.F32.PACK_AB R154, R171, R169 ;  /* 0x000000a9ab9a723e */ /* 0x000fe400000010ff */
[C---:B------:R-:W-:Y:S01]  /*9c70*/  F2FP.BF16.F32.PACK_AB R153, R168.reuse, R166 ;  /* 0x000000a6a899723e */ /* 0x040fe200000010ff */
[----:B------:R-:W-:Y:S01]  /*9c80*/  FADD.FTZ R168, R168, R167 ;  /* 0x000000a7a8a87221 */ /* 0x000fe20000010000 */
[----:B------:R-:W-:Y:S01]  /*9c90*/  F2FP.BF16.F32.PACK_AB R155, R175, R173 ;  /* 0x000000adaf9b723e */ /* 0x000fe200000010ff */
[----:B------:R-:W-:Y:S02]  /*9ca0*/  FADD.FTZ R164, R169, R164 ;  /* 0x000000a4a9a47221 */ /* 0x000fe40000010000 */
[----:B------:R-:W-:Y:S01]  /*9cb0*/  FADD.FTZ R168, R173, R168 ;  /* 0x000000a8ada87221 */ /* 0x000fe20000010000 */
[----:B------:R-:W-:Y:S01]  /*9cc0*/  WARPGROUP.ARRIVE ;  /* 0x00000000000079c5 */ /* 0x000fe20000000000 */
[----:B------:R-:W-:-:S02]  /*9cd0*/  FADD.FTZ R171, R171, R164 ;  /* 0x000000a4abab7221 */ /* 0x000fc40000010000 */
[----:B------:R-:W-:Y:S02]  /*9ce0*/  FADD.FTZ R175, R175, R168 ;  /* 0x000000a8afaf7221 */ /* 0x000fe40000010000 */
[----:B------:R-:W-:Y:S01]  /*9cf0*/  FADD.FTZ R171, R170, R171 ;  /* 0x000000abaaab7221 */ /* 0x000fe20000010000 */
[----:B------:R-:W-:Y:S01]  /*9d00*/  HGMMA.64x256x16.F32.BF16 R24, R152, gdesc[UR8].tnspB, R24, gsb0 ;  /* 0x43e0000898187df0 */ /* 0x000fe20008001818 */
[----:B------:R-:W-:Y:S01]  /*9d10*/  UIADD3 UR10, UR5, 0x180, URZ ;  /* 0x00000180050a7890 */ /* 0x000fe2000fffe03f */
[----:B------:R-:W-:Y:S01]  /*9d20*/  FADD.FTZ R175, R174, R175 ;  /* 0x000000afaeaf7221 */ /* 0x000fe20000010000 */
[----:B------:R-:W-:Y:S01]  /*9d30*/  UMOV UR11, 0x40000040 ;  /* 0x40000040000b7882 */ /* 0x000fe20000000000 */
[----:B------:R-:W-:Y:S02]  /*9d40*/  WARPGROUP.DEPBAR.LE gsb0, 0x0 ;  /* 0x00008000000079c5 */ /* 0x000fe40000010000 */
[C---:B------:R-:W-:Y:S01]  /*9d50*/  F2FP.BF16.F32.PACK_AB R152, R172.reuse, R170 ;  /* 0x000000aaac98723e */ /* 0x040fe200000010ff */
[----:B------:R-:W-:Y:S01]  /*9d60*/  FADD.FTZ R172, R172, R171 ;  /* 0x000000abacac7221 */ /* 0x000fe20000010000 */
[----:B------:R-:W-:-:S02]  /*9d70*/  F2FP.BF16.F32.PACK_AB R154, R179, R177 ;  /* 0x000000b1b39a723e */ /* 0x000fc400000010ff */
[C---:B------:R-:W-:Y:S01]  /*9d80*/  F2FP.BF16.F32.PACK_AB R153, R176.reuse, R174 ;  /* 0x000000aeb099723e */ /* 0x040fe200000010ff */
[----:B------:R-:W-:Y:S01]  /*9d90*/  FADD.FTZ R176, R176, R175 ;  /* 0x000000afb0b07221 */ /* 0x000fe20000010000 */
[----:B------:R-:W-:Y:S01]  /*9da0*/  F2FP.BF16.F32.PACK_AB R155, R183, R181 ;  /* 0x000000b5b79b723e */ /* 0x000fe200000010ff */
[----:B------:R-:W-:Y:S02]  /*9db0*/  FADD.FTZ R172, R177, R172 ;  /* 0x000000acb1ac7221 */ /* 0x000fe40000010000 */
[----:B------:R-:W-:Y:S01]  /*9dc0*/  FADD.FTZ R176, R181, R176 ;  /* 0x000000b0b5b07221 */ /* 0x000fe20000010000 */
[----:B------:R-:W-:Y:S01]  /*9dd0*/  WARPGROUP.ARRIVE ;  /* 0x00000000000079c5 */ /* 0x000fe20000000000 */
[----:B------:R-:W-:Y:S02]  /*9de0*/  FADD.FTZ R179, R179, R172 ;  /* 0x000000acb3b37221 */ /* 0x000fe40000010000 */
[----:B------:R-:W-:-:S09]  /*9df0*/  FADD.FTZ R183, R183, R176 ;  /* 0x000000b0b7b77221 */ /* 0x000fd20000010000 */
[----:B------:R-:W-:Y:S01]  /*9e00*/  HGMMA.64x256x16.F32.BF16 R24, R152, gdesc[UR8].tnspB, R24, gsb0 ;  /* 0x43e0000898187df0 */ /* 0x000fe20008001818 */
[----:B------:R-:W-:Y:S01]  /*9e10*/  UIADD3 UR10, UR5, 0x200, URZ ;  /* 0x00000200050a7890 */ /* 0x000fe2000fffe03f */
[----:B------:R-:W-:Y:S01]  /*9e20*/  UMOV UR11, 0x40000040 ;  /* 0x40000040000b7882 */ /* 0x000fe20000000000 */
[----:B------:R-:W-:Y:S02]  /*9e30*/  WARPGROUP.DEPBAR.LE gsb0, 0x0 ;  /* 0x00008000000079c5 */ /* 0x000fe40000010000 */
[----:B------:R-:W-:Y:S01]  /*9e40*/  F2FP.BF16.F32.PACK_AB R152, R221, R178 ;  /* 0x000000b2dd98723e */ /* 0x000fe200000010ff */
[----:B------:R-:W-:Y:S01]  /*9e50*/  FADD.FTZ R178, R178, R179 ;  /* 0x000000b3b2b27221 */ /* 0x000fe20000010000 */
[----:B------:R-:W-:Y:S02]  /*9e60*/  F2FP.BF16.F32.PACK_AB R154, R185, R180 ;  /* 0x000000b4b99a723e */ /* 0x000fe400000010ff */
        /* <DEDUP_REMOVED lines=11> */
[----:B------:R-:W-:Y:S01]  /*9f20*/  FADD.FTZ R189, R189, R184 ;  /* 0x000000b8bdbd7221 */ /* 0x000fe20000010000 */
[----:B------:R-:W-:Y:S01]  /*9f30*/  UMOV UR11, 0x40000040 ;  /* 0x40000040000b7882 */ /* 0x000fe20000000000 */
[----:B------:R-:W-:Y:S02]  /*9f40*/  WARPGROUP.DEPBAR.LE gsb0, 0x0 ;  /* 0x00008000000079c5 */ /* 0x000fe40000010000 */
[----:B------:R-:W-:Y:S01]  /*9f50*/  F2FP.BF16.F32.PACK_AB R152, R191, R186 ;  /* 0x000000babf98723e */ /* 0x000fe200000010ff */
[----:B------:R-:W-:Y:S01]  /*9f60*/  FADD.FTZ R186, R186, R185 ;  /* 0x000000b9baba7221 */ /* 0x000fe20000010000 */
[----:B--2---:R-:W-:Y:S02]  /*9f70*/  F2FP.BF16.F32.PACK_AB R154, R193, R188 ;  /* 0x000000bcc19a723e */ /* 0x004fe400000010ff */
[----:B0-----:R-:W-:Y:S01]  /*9f80*/  F2FP.BF16.F32.PACK_AB R153, R223, R190 ;  /* 0x000000bedf99723e */ /* 0x001fe200000010ff */
[----:B------:R-:W-:Y:S01]  /*9f90*/  FADD.FTZ R190, R190, R189 ;  /* 0x000000bdbebe7221 */ /* 0x000fe20000010000 */
[----:B-1----:R-:W-:Y:S01]  /*9fa0*/  F2FP.BF16.F32.PACK_AB R155, R217, R192 ;  /* 0x000000c0d99b723e */ /* 0x002fe200000010ff */
[----:B------:R-:W-:-:S02]  /*9fb0*/  FADD.FTZ R191, R191, R186 ;  /* 0x000000babfbf7221 */ /* 0x000fc40000010000 */
[----:B------:R-:W-:Y:S01]  /*9fc0*/  FADD.FTZ R223, R223, R190 ;  /* 0x000000bedfdf7221 */ /* 0x000fe20000010000 */
[----:B------:R-:W-:Y:S01]  /*9fd0*/  WARPGROUP.ARRIVE ;  /* 0x00000000000079c5 */ /* 0x000fe20000000000 */
[----:B------:R-:W-:Y:S02]  /*9fe0*/  FADD.FTZ R0, R188, R191 ;  /* 0x000000bfbc007221 */ /* 0x000fe40000010000 */
[----:B------:R-:W-:Y:S02]  /*9ff0*/  FADD.FTZ R12, R192, R223 ;  /* 0x000000dfc00c7221 */ /* 0x000fe40000010000 */
[----:B------:R-:W-:-:S07]  /*a000*/  FADD.FTZ R0, R193, R0 ;  /* 0x00000000c1007221 */ /* 0x000fce0000010000 */
[----:B------:R-:W-:Y:S01]  /*a010*/  HGMMA.64x256x16.F32.BF16 R24, R152, gdesc[UR8].tnspB, R24, gsb0 ;  /* 0x43e0000898187df0 */ /* 0x000fe20008001818 */
[----:B------:R-:W-:Y:S02]  /*a020*/  FADD.FTZ R12, R217, R12 ;  /* 0x0000000cd90c7221 */ /* 0x000fe40000010000 */
[----:B------:R-:W-:Y:S02]  /*a030*/  WARPGROUP.DEPBAR.LE gsb0, 0x0 ;  /* 0x00008000000079c5 */ /* 0x000fe40000010000 */
[----:B------:R1:W-:Y:S01]  /*a040*/  @!P2 SYNCS.ARRIVE.TRANS64.RED.A1T0 RZ, [R215+URZ], RZ ;  /* 0x000000ffd7ffa9a7 */ /* 0x0003e2000810043f */
[----:B------:R-:W-:Y:S05]  /*a050*/  @P1 BRA `(.L_x_13634) ;  /* 0xffffffd400c41947 */ /* 0x000fea000383ffff */
.L_x_13625:
[----:B------:R-:W2:Y:S01]  /*a060*/  SHFL.BFLY PT, R3, R0, 0x2, 0x1f ;  /* 0x0c401f0000037f89 */ /* 0x000ea200000e0000 */
[----:B------:R-:W-:Y:S01]  /*a070*/  IMAD.MOV.U32 R4, RZ, RZ, RZ ;  /* 0x000000ffff047224 */ /* 0x000fe200078e00ff */
[----:B------:R-:W-:Y:S01]  /*a080*/  R2UR UR4, R224 ;  /* 0x00000000e00472ca */ /* 0x000fe200000e0000 */
[----:B------:R-:W-:Y:S01]  /*a090*/  UIADD3 UR36, UR36, 0x1, URZ ;  /* 0x0000000124247890 */ /* 0x000fe2000fffe03f */
[----:B------:R-:W3:Y:S01]  /*a0a0*/  SHFL.BFLY PT, R5, R12, 0x2, 0x1f ;  /* 0x0c401f000c057f89 */ /* 0x000ee200000e0000 */
[----:B------:R-:W-:Y:S01]  /*a0b0*/  IMAD.U32 R9, RZ, RZ, UR6 ;  /* 0x00000006ff097e24 */ /* 0x000fe2000f8e00ff */
[----:B------:R4:W-:Y:S06]  /*a0c0*/  BAR.ARV R157, 0x100 ;  /* 0x0004009d0000751d */ /* 0x0009ec0000002000 */
[----:B------:R-:W-:-:S02]  /*a0d0*/  UISETP.NE.AND UP0, UPT, UR36, 0x2, UPT ;  /* 0x000000022400788c */ /* 0x000fc4000bf05270 */
[----:B------:R-:W-:Y:S06]  /*a0e0*/  BAR.ARV 0x8, 0x180 ;  /* 0x0206000000007b1d */ /* 0x000fec0000002000 */
[----:B------:R-:W-:Y:S01]  /*a0f0*/  UIADD3 UR4, UR4, 0x1, URZ ;  /* 0x0000000104047890 */ /* 0x000fe2000fffe03f */
[----:B------:R-:W-:Y:S01]  /*a100*/  PLOP3.LUT P0, PT, PT, PT, PT, 0x8, 0x0 ;  /* 0x000000000000781c */ /* 0x000fe20003f0e170 */
[----:B--2---:R-:W-:Y:S01]  /*a110*/  FADD.FTZ R3, R3, R0 ;  /* 0x0000000003037221 */ /* 0x004fe20000010000 */
[----:B------:R-:W-:Y:S01]  /*a120*/  IMAD.MOV.U32 R0, RZ, RZ, RZ ;  /* 0x000000ffff007224 */ /* 0x000fe200078e00ff */
[----:B------:R-:W-:Y:S01]  /*a130*/  USEL UR36, UR36, URZ, UP0 ;  /* 0x0000003f24247287 */ /* 0x000fe20008000000 */
[----:B---3--:R-:W-:-:S02]  /*a140*/  FADD.FTZ R5, R5, R12 ;  /* 0x0000000c05057221 */ /* 0x008fc40000010000 */
[----:B------:R-:W2:Y:S01]  /*a150*/  SHFL.BFLY PT, R2, R3, 0x1, 0x1f ;  /* 0x0c201f0003027f89 */ /* 0x000ea200000e0000 */
[----:B------:R-:W-:Y:S01]  /*a160*/  IMAD.U32 R224, RZ, RZ, UR4 ;  /* 0x00000004ffe07e24 */ /* 0x000fe2000f8e00ff */
[----:B------:R-:W-:-:S04]  /*a170*/  USEL UR4, URZ, 0x1, UP0 ;  /* 0x000000013f047887 */ /* 0x000fc80008000000 */
[----:B------:R-:W-:Y:S01]  /*a180*/  ULOP3.LUT UR37, UR37, UR4, URZ, 0x3c, !UPT ;  /* 0x0000000425257292 */ /* 0x000fe2000f8e3c3f */
[----:B--2---:R-:W-:Y:S01]  /*a190*/  FADD.FTZ R7, R3, R2 ;  /* 0x0000000203077221 */ /* 0x004fe20000010000 */
[----:B------:R-:W-:Y:S01]  /*a1a0*/  IMAD.MOV.U32 R3, RZ, RZ, -0x800000 ;  /* 0xff800000ff037424 */ /* 0x000fe200078e00ff */
[----:B------:R-:W2:Y:S03]  /*a1b0*/  SHFL.BFLY PT, R2, R5, 0x1, 0x1f ;  /* 0x0c201f0005027f89 */ /* 0x000ea600000e0000 */
[----:B------:R-:W-:-:S13]  /*a1c0*/  FSETP.NE.FTZ.AND P1, PT, R7, RZ, PT ;  /* 0x000000ff0700720b */ /* 0x000fda0003f35000 */
[----:B------:R-:W3:Y:S01]  /*a1d0*/  @P1 MUFU.RCP R4, R7 ;  /* 0x0000000700041308 */ /* 0x000ee20000001000 */
[----:B--2---:R-:W-:Y:S01]  /*a1e0*/  FADD.FTZ R6, R5, R2 ;  /* 0x0000000205067221 */ /* 0x004fe20000010000 */
[----:B------:R-:W-:Y:S02]  /*a1f0*/  IMAD.U32 R5, RZ, RZ, UR6 ;  /* 0x00000006ff057e24 */ /* 0x000fe4000f8e00ff */
[----:B------:R-:W-:Y:S02]  /*a200*/  IMAD.MOV.U32 R2, RZ, RZ, -0x800000 ;  /* 0xff800000ff027424 */ /* 0x000fe400078e00ff */
[----:B------:R-:W-:Y:S01]  /*a210*/  FSETP.NE.FTZ.AND P2, PT, R6, RZ, PT ;  /* 0x000000ff0600720b */ /* 0x000fe20003f55000 */
[----:B------:R-:W-:Y:S01]  /*a220*/  @P1 FMUL.FTZ R5, R5, 0.69314718246459960938 ;  /* 0x3f31721805051820 */ /* 0x000fe20000410000 */
        /* <DEDUP_REMOVED lines=64> */
[----:B------:R-:W0:Y:S01]  /*a630*/  @P2 MUFU.RCP R0, R6 ;  /* 0x0000000600002308 */ /* 0x000e220000001000 */
[----:B------:R-:W-:-:S07]  /*a640*/  @P2 FMUL.FTZ R9, R9, 0.69314718246459960938 ;  /* 0x3f31721809092820 */ /* 0x000fce0000410000 */
[----:B------:R-:W2:Y:S08]  /*a650*/  @P1 MUFU.LG2 R4, R7 ;  /* 0x0000000700041308 */ /* 0x000eb00000000c00 */
        /* <DEDUP_REMOVED lines=68> */
[----:B----4-:R-:W-:-:S07]  /*aaa0*/  @P2 FFMA.FTZ R2, R9, R21, R6 ;  /* 0x0000001509022223 */ /* 0x010fce0000010006 */
.L_x_13603:
        /* <DEDUP_REMOVED lines=10> */
[----:B------:R-:W2:Y:S01]  /*ab50*/  LDC R195, c[0x0][0xce8] ;  /* 0x00033a00ffc37b82 */ /* 0x000ea20000000800 */
[----:B------:R-:W-:Y:S01]  /*ab60*/  F2FP.BF16.F32.PACK_AB R24, R25, R24 ;  /* 0x000000181918723e */ /* 0x000fe200000010ff */
[----:B------:R-:W-:Y:S01]  /*ab70*/  ULDC.64 UR8, c[0x0][0xc90] ;  /* 0x0003240000087ab9 */ /* 0x000fe20000000a00 */
[----:B------:R-:W-:Y:S01]  /*ab80*/  F2FP.BF16.F32.PACK_AB R25, R40, R26 ;  /* 0x0000001a2819723e */ /* 0x000fe200000010ff */
[----:B------:R-:W-:Y:S01]  /*ab90*/  ULDC.64 UR14, c[0x0][0x208] ;  /* 0x00008200000e7ab9 */ /* 0x000fe20000000a00 */
[----:B------:R-:W-:Y:S02]  /*aba0*/  F2FP.BF16.F32.PACK_AB R26, R29, R28 ;  /* 0x0000001c1d1a723e */ /* 0x000fe400000010ff */
[----:B------:R-:W-:Y:S02]  /*abb0*/  F2FP.BF16.F32.PACK_AB R27, R27, R30 ;  /* 0x0000001e1b1b723e */ /* 0x000fe400000010ff */
[----:B------:R-:W-:-:S02]  /*abc0*/  R2UR UR11, R207 ;  /* 0x00000000cf0b72ca */ /* 0x000fc400000e0000 */
[----:B------:R-:W-:Y:S02]  /*abd0*/  R2UR UR13, R218 ;  /* 0x00000000da0d72ca */ /* 0x000fe400000e0000 */
[----:B------:R-:W-:Y:S02]  /*abe0*/  F2FP.BF16.F32.PACK_AB R32, R33, R32 ;  /* 0x000000202120723e */ /* 0x000fe400000010ff */
[----:B------:R-:W-:Y:S02]  /*abf0*/  F2FP.BF16.F32.PACK_AB R33, R35, R34 ;  /* 0x000000222321723e */ /* 0x000fe400000010ff */
[----:B------:R-:W-:Y:S01]  /*ac00*/  F2FP.BF16.F32.PACK_AB R34, R37, R172 ;  /* 0x000000ac2522723e */ /* 0x000fe200000010ff */
[----:B------:R-:W-:Y:S01]  /*ac10*/  VIADD R37, R201, UR38 ;  /* 0x00000026c9257c36 */ /* 0x000fe20008000000 */
[----:B------:R-:W-:Y:S02]  /*ac20*/  F2FP.BF16.F32.PACK_AB R35, R39, R38 ;  /* 0x000000262723723e */ /* 0x000fe400000010ff */
[----:B------:R-:W-:Y:S01]  /*ac30*/  F2FP.BF16.F32.PACK_AB R136, R137, R136 ;  /* 0x000000888988723e */ /* 0x000fe200000010ff */
[----:B------:R-:W-:Y:S01]  /*ac40*/  USHF.R.S32.HI UR10, URZ, 0x1f, UR11 ;  /* 0x0000001f3f0a7899 */ /* 0x000fe2000801140b */
[----:B------:R-:W-:Y:S01]  /*ac50*/  F2FP.BF16.F32.PACK_AB R137, R166, R120 ;  /* 0x00000078a689723e */ /* 0x000fe200000010ff */
[----:B------:R-:W-:Y:S01]  /*ac60*/  UIMAD.WIDE.U32 UR6, UR11, UR8, URZ ;  /* 0x000000080b0672a5 */ /* 0x000fe2000f8e003f */
[----:B------:R-:W-:Y:S01]  /*ac70*/  F2FP.BF16.F32.PACK_AB R169, R170, R169 ;  /* 0x000000a9aaa9723e */ /* 0x000fe200000010ff */
[----:B------:R-:W-:Y:S01]  /*ac80*/  UIMAD UR5, UR10, UR8, URZ ;  /* 0x000000080a0572a4 */ /* 0x000fe2000f8e023f */
[----:B------:R-:W-:Y:S01]  /*ac90*/  F2FP.BF16.F32.PACK_AB R170, R149, R148 ;  /* 0x0000009495aa723e */ /* 0x000fe200000010ff */
[----:B------:R-:W-:Y:S01]  /*aca0*/  USHF.R.S32.HI UR12, URZ, 0x1f, UR13 ;  /* 0x0000001f3f0c7899 */ /* 0x000fe2000801140d */
[----:B------:R-:W-:Y:S01]  /*acb0*/  F2FP.BF16.F32.PACK_AB R171, R0, R171 ;  /* 0x000000ab00ab723e */ /* 0x000fe200000010ff */
[----:B------:R-:W-:Y:S01]  /*acc0*/  UIMAD UR5, UR11, UR9, UR5 ;  /* 0x000000090b0572a4 */ /* 0x000fe2000f8e0205 */
[----:B------:R-:W-:-:S02]  /*acd0*/  MOV R162, R194 ;  /* 0x000000c200a27202 */ /* 0x000fc40000000f00 */
[----:B0-----:R-:W-:Y:S01]  /*ace0*/  MOV R163, R5 ;  /* 0x0000000500a37202 */ /* 0x001fe20000000f00 */
[----:B------:R-:W-:Y:S01]  /*acf0*/  IMAD R5, R219, 0x40, R200 ;  /* 0x00000040db057824 */ /* 0x000fe200078e02c8 */
[----:B------:R-:W-:Y:S01]  /*ad00*/  ULDC.64 UR8, c[0x0][0xc98] ;  /* 0x0003260000087ab9 */ /* 0x000fe20000000a00 */
[----:B------:R-:W-:Y:S01]  /*ad10*/  UIADD3 UR7, UR7, UR5, URZ ;  /* 0x0000000507077290 */ /* 0x000fe2000fffe03f */
[--C-:B------:R-:W-:Y:S01]  /*ad20*/  IMAD.WIDE R16, R228, 0x2, R162.reuse ;  /* 0x00000002e4107825 */ /* 0x100fe200078e02a2 */
[----:B------:R-:W-:Y:S02]  /*ad30*/  UIMAD UR5, UR12, UR8, URZ ;  /* 0x000000080c0572a4 */ /* 0x000fe4000f8e023f */
[----:B------:R-:W-:Y:S01]  /*ad40*/  UIMAD.WIDE.U32 UR6, UR13, UR8, UR6 ;  /* 0x000000080d0672a5 */ /* 0x000fe2000f8e0006 */
[----:B------:R-:W-:Y:S01]  /*ad50*/  IMAD.WIDE R162, R5, 0x2, R162 ;  /* 0x0000000205a27825 */ /* 0x000fe200078e02a2 */
[C---:B------:R-:W-:Y:S01]  /*ad60*/  IADD3 R23, P0, R16.reuse, 0x8060, RZ ;  /* 0x0000806010177810 */ /* 0x040fe20007f1e0ff */
[----:B------:R-:W-:Y:S01]  /*ad70*/  UIMAD UR5, UR13, UR9, UR5 ;  /* 0x000000090d0572a4 */ /* 0x000fe2000f8e0205 */
[----:B------:R-:W-:-:S02]  /*ad80*/  IADD3 R7, P3, R16, 0xc060, RZ ;  /* 0x0000c06010077810 */ /* 0x000fc40007f7e0ff */
        /* <DEDUP_REMOVED lines=8> */
[----:B------:R-:W-:Y:S02]  /*ae10*/  LOP3.LUT R4, R7, 0x380, RZ, 0xc0, !PT ;  /* 0x0000038007047812 */ /* 0x000fe400078ec0ff */
[----:B------:R-:W-:Y:S01]  /*ae20*/  IADD3 R12, P2, R16, 0x4000, RZ ;  /* 0x00004000100c7810 */ /* 0x000fe20007f5e0ff */
[----:B------:R-:W-:Y:S01]  /*ae30*/  IMAD.X R147, RZ, RZ, R17, P3 ;  /* 0x000000ffff937224 */ /* 0x000fe200018e0611 */
[----:B------:R-:W-:-:S02]  /*ae40*/  LOP3.LUT R14, R14, R23, RZ, 0x3c, !PT ;  /* 0x000000170e0e7212 */ /* 0x000fc400078e3cff */
[----:B------:R-:W-:Y:S01]  /*ae50*/  LOP3.LUT R23, R106, 0x380, RZ, 0xc0, !PT ;  /* 0x000003806a177812 */ /* 0x000fe200078ec0ff */
[--C-:B------:R-:W-:Y:S01]  /*ae60*/  IMAD.X R13, RZ, RZ, R17.reuse, P2 ;  /* 0x000000ffff0d7224 */ /* 0x100fe200010e0611 */
[----:B------:R-:W-:Y:S02]  /*ae70*/  SHF.R.U64 R4, R4, 0x3, RZ ;  /* 0x0000000304047819 */ /* 0x000fe400000012ff */
[C---:B------:R-:W-:Y:S02]  /*ae80*/  IADD3 R103, P4, R16.reuse, 0xc040, RZ ;  /* 0x0000c04010677810 */ /* 0x040fe40007f9e0ff */
[C---:B------:R-:W-:Y:S02]  /*ae90*/  IADD3 R99, P5, R16.reuse, 0xc020, RZ ;  /* 0x0000c02010637810 */ /* 0x040fe40007fbe0ff */
[C---:B------:R-:W-:Y:S02]  /*aea0*/  IADD3 R31, P6, R16.reuse, 0xc000, RZ ;  /* 0x0000c000101f7810 */ /* 0x040fe40007fde0ff */
[C---:B------:R-:W-:Y:S01]  /*aeb0*/  IADD3 R19, P1, R16.reuse, 0x20, RZ ;  /* 0x0000002010137810 */ /* 0x040fe20007f3e0ff */
[--C-:B------:R-:W-:Y:S01]  /*aec0*/  IMAD.X R9, RZ, RZ, R17.reuse, P5 ;  /* 0x000000ffff097224 */ /* 0x100fe200028e0611 */
[----:B------:R-:W-:Y:S01]  /*aed0*/  SHF.R.U64 R23, R23, 0x3, RZ ;  /* 0x0000000317177819 */ /* 0x000fe200000012ff */
[--C-:B------:R-:W-:Y:S01]  /*aee0*/  IMAD.X R11, RZ, RZ, R17.reuse, P6 ;  /* 0x000000ffff0b7224 */ /* 0x100fe200030e0611 */
[----:B------:R-:W-:Y:S01]  /*aef0*/  LOP3.LUT R165, R16, 0x380, RZ, 0xc0, !PT ;  /* 0x0000038010a57812 */ /* 0x000fe200078ec0ff */
[----:B------:R-:W-:Y:S01]  /*af00*/  IMAD.X R139, RZ, RZ, R17, P1 ;  /* 0x000000ffff8b7224 */ /* 0x000fe200008e0611 */
[----:B------:R-:W-:-:S02]  /*af10*/  IADD3 R107, P2, R162, 0x7000, RZ ;  /* 0x00007000a26b7810 */ /* 0x000fc40007f5e0ff */
[----:B------:R-:W-:Y:S01]  /*af20*/  LOP3.LUT R4, R4, R7, RZ, 0x3c, !PT ;  /* 0x0000000704047212 */ /* 0x000fe200078e3cff */
[--C-:B------:R-:W-:Y:S01]  /*af30*/  IMAD.X R7, RZ, RZ, R17.reuse, P4 ;  /* 0x000000ffff077224 */ /* 0x100fe200020e0611 */
[----:B------:R-:W-:Y:S02]  /*af40*/  LOP3.LUT R146, R23, R106, RZ, 0x3c, !PT ;  /* 0x0000006a17927212 */ /* 0x000fe400078e3cff */
        /* <DEDUP_REMOVED lines=13> */
[--C-:B------:R-:W-:Y:S01]  /*b020*/  IMAD.X R161, RZ, RZ, R17.reuse, P3 ;  /* 0x000000ffffa17224 */ /* 0x100fe200018e0611 */
[----:B------:R-:W-:Y:S01]  /*b030*/  LOP3.LUT R164, R165, R16, RZ, 0x3c, !PT ;  /* 0x00000010a5a47212 */ /* 0x000fe200078e3cff */
[----:B------:R-:W-:Y:S01]  /*b040*/  IMAD.MOV.U32 R165, RZ, RZ, R17 ;  /* 0x000000ffffa57224 */ /* 0x000fe200078e0011 */
[----:B------:R-:W-:-:S02]  /*b050*/  SHF.R.U64 R106, R106, 0x3, RZ ;  /* 0x000000036a6a7819 */ /* 0x000fc400000012ff */
[----:B------:R-:W-:Y:S02]  /*b060*/  LOP3.LUT R17, R102, 0x380, RZ, 0xc0, !PT ;  /* 0x0000038066117812 */ /* 0x000fe400078ec0ff */
[----:B------:R-:W-:Y:S01]  /*b070*/  LOP3.LUT R106, R106, R107, RZ, 0x3c, !PT ;  /* 0x0000006b6a6a7212 */ /* 0x000fe200078e3cff */
[----:B------:R-:W-:Y:S01]  /*b080*/  IMAD.X R107, RZ, RZ, R163, P2 ;  /* 0x000000ffff6b7224 */ /* 0x000fe200010e06a3 */
[----:B------:R-:W-:Y:S02]  /*b090*/  LOP3.LUT R16, R19, 0x380, RZ, 0xc0, !PT ;  /* 0x0000038013107812 */ /* 0x000fe400078ec0ff */
[----:B------:R-:W-:Y:S02]  /*b0a0*/  SHF.R.U64 R17, R17, 0x3, RZ ;  /* 0x0000000311117819 */ /* 0x000fe400000012ff */
[----:B------:R-:W-:Y:S02]  /*b0b0*/  IADD3 R135, P2, R162, 0xe000, RZ ;  /* 0x0000e000a2877810 */ /* 0x000fe40007f5e0ff */
[----:B------:R-:W-:-:S02]  /*b0c0*/  SHF.R.U64 R16, R16, 0x3, RZ ;  /* 0x0000000310107819 */ /* 0x000fc400000012ff */
[----:B------:R-:W-:Y:S02]  /*b0d0*/  LOP3.LUT R150, R17, R102, RZ, 0x3c, !PT ;  /* 0x0000006611967212 */ /* 0x000fe400078e3cff */
[----:B------:R-:W-:Y:S02]  /*b0e0*/  LOP3.LUT R134, R135, 0x380, RZ, 0xc0, !PT ;  /* 0x0000038087867812 */ /* 0x000fe400078ec0ff */
[----:B------:R-:W-:Y:S02]  /*b0f0*/  LOP3.LUT R17, R20, 0x380, RZ, 0xc0, !PT ;  /* 0x0000038014117812 */ /* 0x000fe400078ec0ff */
[----:B------:R-:W-:Y:S02]  /*b100*/  LOP3.LUT R138, R16, R19, RZ, 0x3c, !PT ;  /* 0x00000013108a7212 */ /* 0x000fe400078e3cff */
[----:B------:R-:W-:Y:S02]  /*b110*/  LOP3.LUT R23, R98, 0x380, RZ, 0xc0, !PT ;  /* 0x0000038062177812 */ /* 0x000fe400078ec0ff */
[----:B------:R-:W-:-:S02]  /*b120*/  LOP3.LUT R16, R21, 0x380, RZ, 0xc0, !PT ;  /* 0x0000038015107812 */ /* 0x000fc400078ec0ff */
[----:B------:R-:W-:Y:S02]  /*b130*/  SHF.R.U64 R134, R134, 0x3, RZ ;  /* 0x0000000386867819 */ /* 0x000fe400000012ff */
[----:B------:R-:W-:Y:S02]  /*b140*/  SHF.R.U64 R17, R17, 0x3, RZ ;  /* 0x0000000311117819 */ /* 0x000fe400000012ff */
[----:B------:R-:W-:Y:S02]  /*b150*/  LOP3.LUT R19, R22, 0x380, RZ, 0xc0, !PT ;  /* 0x0000038016137812 */ /* 0x000fe400078ec0ff */
[----:B------:R-:W-:Y:S02]  /*b160*/  SHF.R.U64 R23, R23, 0x3, RZ ;  /* 0x0000000317177819 */ /* 0x000fe400000012ff */
[----:B------:R-:W-:Y:S02]  /*b170*/  SHF.R.U64 R16, R16, 0x3, RZ ;  /* 0x0000000310107819 */ /* 0x000fe400000012ff */
[----:B------:R-:W-:Y:S01]  /*b180*/  LOP3.LUT R134, R134, R135, RZ, 0x3c, !PT ;  /* 0x0000008786867212 */ /* 0x000fe200078e3cff */
[----:B------:R-:W-:Y:S01]  /*b190*/  IMAD.X R135, RZ, RZ, R163, P2 ;  /* 0x000000ffff877224 */ /* 0x000fe200010e06a3 */
[----:B------:R-:W-:-:S02]  /*b1a0*/  LOP3.LUT R158, R17, R20, RZ, 0x3c, !PT ;  /* 0x00000014119e7212 */ /* 0x000fc400078e3cff */
[----:B------:R-:W-:Y:S02]  /*b1b0*/  LOP3.LUT R10, R31, 0x380, RZ, 0xc0, !PT ;  /* 0x000003801f0a7812 */ /* 0x000fe400078ec0ff */
[----:B------:R-:W-:Y:S02]  /*b1c0*/  IADD3 R17, P3, R162, 0x1000, RZ ;  /* 0x00001000a2117810 */ /* 0x000fe40007f7e0ff */
[----:B--2---:R-:W-:Y:S02]  /*b1d0*/  ISETP.NE.AND P2, PT, R195, 0x1, PT ;  /* 0x00000001c300780c */ /* 0x004fe40003f45270 */
[----:B------:R-:W-:Y:S02]  /*b1e0*/  SHF.R.U64 R19, R19, 0x3, RZ ;  /* 0x0000000313137819 */ /* 0x000fe400000012ff */
[----:B------:R-:W-:Y:S02]  /*b1f0*/  LOP3.LUT R152, R23, R98, RZ, 0x3c, !PT ;  /* 0x0000006217987212 */ /* 0x000fe400078e3cff */
[----:B------:R-:W-:-:S02]  /*b200*/  LOP3.LUT R154, R16, R21, RZ, 0x3c, !PT ;  /* 0x00000015109a7212 */ /* 0x000fc400078e3cff */
[----:B------:R-:W-:Y:S02]  /*b210*/  LOP3.LUT R6, R103, 0x380, RZ, 0xc0, !PT ;  /* 0x0000038067067812 */ /* 0x000fe400078ec0ff */
[----:B------:R-:W-:Y:S02]  /*b220*/  LOP3.LUT R8, R99, 0x380, RZ, 0xc0, !PT ;  /* 0x0000038063087812 */ /* 0x000fe400078ec0ff */
[----:B------:R-:W-:Y:S02]  /*b230*/  IADD3 R20, P4, R162, 0x2000, RZ ;  /* 0x00002000a2147810 */ /* 0x000fe40007f9e0ff */
[----:B------:R-:W-:Y:S02]  /*b240*/  LOP3.LUT R23, R12, 0x380, RZ, 0xc0, !PT ;  /* 0x000003800c177812 */ /* 0x000fe400078ec0ff */
[----:B------:R-:W-:Y:S02]  /*b250*/  LOP3.LUT R21, R18, 0x380, RZ, 0xc0, !PT ;  /* 0x0000038012157812 */ /* 0x000fe400078ec0ff */
[----:B------:R-:W-:-:S02]  /*b260*/  SHF.R.U64 R10, R10, 0x3, RZ ;  /* 0x000000030a0a7819 */ /* 0x000fc400000012ff */
[----:B------:R-:W-:Y:S02]  /*b270*/  LOP3.LUT R16, R17, 0x380, RZ, 0xc0, !PT ;  /* 0x0000038011107812 */ /* 0x000fe400078ec0ff */
[----:B------:R-:W-:Y:S02]  /*b280*/  LOP3.LUT R156, R19, R22, RZ, 0x3c, !PT ;  /* 0x00000016139c7212 */ /* 0x000fe400078e3cff */
[----:B------:R-:W-:Y:S02]  /*b290*/  SHF.R.U64 R6, R6, 0x3, RZ ;  /* 0x0000000306067819 */ /* 0x000fe400000012ff */
[----:B------:R-:W-:Y:S02]  /*b2a0*/  SHF.R.U64 R8, R8, 0x3, RZ ;  /* 0x0000000308087819 */ /* 0x000fe400000012ff */
[----:B------:R-:W-:Y:S02]  /*b2b0*/  LOP3.LUT R19, R20, 0x380, RZ, 0xc0, !PT ;  /* 0x0000038014137812 */ /* 0x000fe400078ec0ff */
[----:B------:R-:W-:-:S02]  /*b2c0*/  SHF.R.U64 R23, R23, 0x3, RZ ;  /* 0x0000000317177819 */ /* 0x000fc400000012ff */
[----:B------:R-:W-:Y:S02]  /*b2d0*/  SHF.R.U64 R21, R21, 0x3, RZ ;  /* 0x0000000315157819 */ /* 0x000fe400000012ff */
[----:B------:R-:W-:Y:S01]  /*b2e0*/  MOV R196, R164 ;  /* 0x000000a400c47202 */ /* 0x000fe20000000f00 */
[----:B------:R-:W-:Y:S01]  /*b2f0*/  BAR.SYNC.DEFER_BLOCKING 0x1, 0x100 ;  /* 0x0044000000007b1d */ /* 0x000fe20000010000 */
[----:B------:R-:W-:Y:S02]  /*b300*/  LOP3.LUT R10, R10, R31, RZ, 0x3c, !PT ;  /* 0x0000001f0a0a7212 */ /* 0x000fe400078e3cff */
[----:B------:R-:W-:Y:S02]  /*b310*/  SHF.R.U64 R16, R16, 0x3, RZ ;  /* 0x0000000310107819 */ /* 0x000fe400000012ff */
[----:B------:R-:W-:Y:S02]  /*b320*/  LOP3.LUT R31, R110, 0x380, RZ, 0xc0, !PT ;  /* 0x000003806e1f7812 */ /* 0x000fe400078ec0ff */
[----:B------:R-:W-:-:S02]  /*b330*/  LOP3.LUT R6, R6, R103, RZ, 0x3c, !PT ;  /* 0x0000006706067212 */ /* 0x000fc400078e3cff */
[----:B------:R-:W-:Y:S02]  /*b340*/  LOP3.LUT R8, R8, R99, RZ, 0x3c, !PT ;  /* 0x0000006308087212 */ /* 0x000fe400078e3cff */
[----:B------:R-:W-:Y:S02]  /*b350*/  SHF.R.U64 R19, R19, 0x3, RZ ;  /* 0x0000000313137819 */ /* 0x000fe400000012ff */
[----:B------:R-:W-:Y:S02]  /*b360*/  LOP3.LUT R12, R23, R12, RZ, 0x3c, !PT ;  /* 0x0000000c170c7212 */ /* 0x000fe400078e3cff */
[----:B------:R-:W-:Y:S02]  /*b370*/  LOP3.LUT R160, R21, R18, RZ, 0x3c, !PT ;  /* 0x0000001215a07212 */ /* 0x000fe400078e3cff */
[----:B------:R-:W-:Y:S01]  /*b380*/  LOP3.LUT R16, R16, R17, RZ, 0x3c, !PT ;  /* 0x0000001110107212 */ /* 0x000fe200078e3cff */
[----:B------:R-:W-:Y:S01]  /*b390*/  IMAD.X R17, RZ, RZ, R163, P3 ;  /* 0x000000ffff117224 */ /* 0x000fe200018e06a3 */
[----:B------:R-:W-:-:S02]  /*b3a0*/  IADD3 R21, P5, R162, 0x3000, RZ ;  /* 0x00003000a2157810 */ /* 0x000fc40007fbe0ff */
[C---:B------:R-:W-:Y:S02]  /*b3b0*/  IADD3 R23, P6, R162.reuse, 0x4000, RZ ;  /* 0x00004000a2177810 */ /* 0x040fe40007fde0ff */
[C---:B------:R-:W-:Y:S01]  /*b3c0*/  IADD3 R99, P0, R162.reuse, 0x5000, RZ ;  /* 0x00005000a2637810 */ /* 0x040fe20007f1e0ff */
[----:B------:R0:W-:Y:S01]  /*b3d0*/  STSM.16.M88.4 [R196], R24 ;  /* 0x00000018c4007844 */ /* 0x0001e20000000200 */
[C---:B------:R-:W-:Y:S02]  /*b3e0*/  IADD3 R103, P1, R162.reuse, 0x6000, RZ ;  /* 0x00006000a2677810 */ /* 0x040fe40007f3e0ff */
[----:B------:R-:W-:Y:S02]  /*b3f0*/  SHF.R.U64 R31, R31, 0x3, RZ ;  /* 0x000000031f1f7819 */ /* 0x000fe400000012ff */
[----:B------:R-:W-:Y:S02]  /*b400*/  IADD3 R111, P3, R162, 0x8000, RZ ;  /* 0x00008000a26f7810 */ /* 0x000fe40007f7e0ff */
[----:B------:R-:W-:Y:S01]  /*b410*/  LOP3.LUT R18, R19, R20, RZ, 0x3c, !PT ;  /* 0x0000001413127212 */ /* 0x000fe200078e3cff */
[----:B------:R-:W-:Y:S01]  /*b420*/  IMAD.X R19, RZ, RZ, R163, P4 ;  /* 0x000000ffff137224 */ /* 0x000fe200020e06a3 */
[----:B------:R-:W-:-:S02]  /*b430*/  LOP3.LUT R20, R21, 0x380, RZ, 0xc0, !PT ;  /* 0x0000038015147812 */ /* 0x000fc400078ec0ff */
[----:B------:R-:W-:Y:S02]  /*b440*/  LOP3.LUT R22, R23, 0x380, RZ, 0xc0, !PT ;  /* 0x0000038017167812 */ /* 0x000fe400078ec0ff */
[----:B------:R-:W-:Y:S02]  /*b450*/  LOP3.LUT R98, R99, 0x380, RZ, 0xc0, !PT ;  /* 0x0000038063627812 */ /* 0x000fe400078ec0ff */
[----:B------:R-:W-:Y:S01]  /*b460*/  LOP3.LUT R102, R103, 0x380, RZ, 0xc0, !PT ;  /* 0x0000038067667812 */ /* 0x000fe200078ec0ff */
[----:B0-----:R-:W0:Y:S01]  /*b470*/  @P2 LDC R24, c[0x0][0xcec] ;  /* 0x00033b00ff182b82 */ /* 0x001e220000000800 */
[----:B------:R-:W-:Y:S02]  /*b480*/  LOP3.LUT R142, R31, R110, RZ, 0x3c, !PT ;  /* 0x0000006e1f8e7212 */ /* 0x000fe400078e3cff */
[----:B------:R-:W-:Y:S02]  /*b490*/  LOP3.LUT R110, R111, 0x380, RZ, 0xc0, !PT ;  /* 0x000003806f6e7812 */ /* 0x000fe400078ec0ff */
[----:B------:R-:W-:-:S02]  /*b4a0*/  SHF.R.U64 R20, R20, 0x3, RZ ;  /* 0x0000000314147819 */ /* 0x000fc400000012ff */
[----:B------:R-:W-:Y:S01]  /*b4b0*/  SHF.R.U64 R22, R22, 0x3, RZ ;  /* 0x0000000316167819 */ /* 0x000fe200000012ff */
[----:B------:R-:W2:Y:S01]  /*b4c0*/  @P2 LDC R27, c[0x0][0xcf0] ;  /* 0x00033c00ff1b2b82 */ /* 0x000ea20000000800 */
        /* <DEDUP_REMOVED lines=11> */
[C---:B------:R-:W-:Y:S01]  /*b580*/  IADD3 R115, P4, R162.reuse, 0x9000, RZ ;  /* 0x00009000a2737810 */ /* 0x040fe20007f9e0ff */
[----:B0-----:R-:W-:Y:S01]  /*b590*/  @P2 IMAD.HI.U32 R24, R37, R24, RZ ;  /* 0x0000001825182227 */ /* 0x001fe200078e00ff */
[----:B------:R-:W-:-:S02]  /*b5a0*/  IADD3 R119, P5, R162, 0xa000, RZ ;  /* 0x0000a000a2777810 */ /* 0x000fc40007fbe0ff */
[----:B------:R-:W-:Y:S01]  /*b5b0*/  LOP3.LUT R110, R110, R111, RZ, 0x3c, !PT ;  /* 0x0000006f6e6e7212 */ /* 0x000fe200078e3cff */
[----:B------:R-:W-:Y:S01]  /*b5c0*/  IMAD.X R111, RZ, RZ, R163, P3 ;  /* 0x000000ffff6f7224 */ /* 0x000fe200018e06a3 */
        /* <DEDUP_REMOVED lines=18> */
[----:B------:R-:W-:Y:S02]  /*b6f0*/  MOV R138, R138 ;  /* 0x0000008a008a7202 */ /* 0x000fe40000000f00 */
        /* <DEDUP_REMOVED lines=13> */
[----:B------:R-:W-:Y:S01]  /*b7d0*/  MOV R40, R4 ;  /* 0x0000000400287202 */ /* 0x000fe20000000f00 */
[----:B------:R0:W-:Y:S01]  /*b7e0*/  STSM.16.M88.4 [R138], R32 ;  /* 0x000000208a007844 */ /* 0x0001e20000000200 */
[----:B------:R-:W-:-:S02]  /*b7f0*/  MOV R162, R6 ;  /* 0x0000000600a27202 */ /* 0x000fc40000000f00 */
[----:B------:R-:W-:Y:S02]  /*b800*/  LOP3.LUT R30, R30, R165, RZ, 0x3c, !PT ;  /* 0x000000a51e1e7212 */ /* 0x000fe400078e3cff */
        /* <DEDUP_REMOVED lines=21> */
[----:B--2---:R-:W-:Y:S02]  /*b960*/  @P2 SHF.R.U32.HI R32, RZ, R27, R24 ;  /* 0x0000001bff202219 */ /* 0x004fe40000011618 */
        /* <DEDUP_REMOVED lines=9> */
[----:B---3--:R-:W-:Y:S01]  /*ba00*/  F2FP.BF16.F32.PACK_AB R8, R73, R181 ;  /* 0x000000b54908723e */ /* 0x008fe200000010ff */
[----:B------:R-:W-:Y:S01]  /*ba10*/  STSM.16.M88.4 [R158], R4 ;  /* 0x000000049e007844 */ /* 0x000fe20000000200 */
[----:B------:R-:W-:Y:S02]  /*ba20*/  F2FP.BF16.F32.PACK_AB R9, R75, R74 ;  /* 0x0000004a4b09723e */ /* 0x000fe400000010ff */
[----:B------:R-:W-:Y:S02]  /*ba30*/  F2FP.BF16.F32.PACK_AB R10, R77, R182 ;  /* 0x000000b64d0a723e */ /* 0x000fe400000010ff */
[----:B------:R-:W-:Y:S02]  /*ba40*/  F2FP.BF16.F32.PACK_AB R11, R79, R78 ;  /* 0x0000004e4f0b723e */ /* 0x000fe400000010ff */
[----:B------:R-:W-:-:S02]  /*ba50*/  MOV R152, R152 ;  /* 0x0000009800987202 */ /* 0x000fc40000000f00 */
[----:B--2---:R-:W-:Y:S01]  /*ba60*/  F2FP.BF16.F32.PACK_AB R12, R81, R183 ;  /* 0x000000b7510c723e */ /* 0x004fe200000010ff */
        /* <DEDUP_REMOVED lines=19> */
[----:B--2---:R-:W-:Y:S01]  /*bba0*/  VIADD R14, R227, UR38 ;  /* 0x00000026e30e7c36 */ /* 0x004fe20008000000 */
        /* <DEDUP_REMOVED lines=14> */
[----:B------:R-:W-:Y:S02]  /*bc90*/  F2FP.BF16.F32.PACK_AB R10, R109, R190 ;  /* 0x000000be6d0a723e */ /* 0x000fe400000010ff */
[----:B------:R-:W-:Y:S02]  /*bca0*/  F2FP.BF16.F32.PACK_AB R11, R68, R64 ;  /* 0x00000040440b723e */ /* 0x000fe400000010ff */
[----:B0-----:R-:W-:Y:S02]  /*bcb0*/  LEA R24, P3, R12, UR6, 0x2 ;  /* 0x000000060c187c11 */ /* 0x001fe4000f8610ff */
[-C--:B------:R-:W-:Y:S01]  /*bcc0*/  ISETP.GE.OR P1, PT, R14, R41.reuse, P0 ;  /* 0x000000290e00720c */ /* 0x080fe20000726670 */
[----:B------:R0:W-:Y:S01]  /*bcd0*/  STSM.16.M88.4 [R142], R8 ;  /* 0x000000088e007844 */ /* 0x0001e20000000200 */
[----:B------:R-:W-:Y:S01]  /*bce0*/  F2FP.BF16.F32.PACK_AB R15, R116, R112 ;  /* 0x00000070740f723e */ /* 0x000fe200000010ff */
[----:B--2---:R-:W-:Y:S01]  /*bcf0*/  VIADD R4, R14, 0x8 ;  /* 0x000000080e047836 */ /* 0x004fe20000000000 */
        /* <DEDUP_REMOVED lines=9> */
[----:B------:R-:W2:Y:S01]  /*bd90*/  SHFL.IDX PT, R43, R25, RZ, 0x1c1f ;  /* 0x001c1fff192b7589 */ /* 0x000ea200000e0000 */
[----:B0-----:R-:W-:Y:S02]  /*bda0*/  F2FP.BF16.F32.PACK_AB R8, R121, R193 ;  /* 0x000000c17908723e */ /* 0x001fe400000010ff */
[----:B------:R-:W-:Y:S01]  /*bdb0*/  F2FP.BF16.F32.PACK_AB R9, R92, R88 ;  /* 0x000000585c09723e */ /* 0x000fe200000010ff */
[----:B------:R-:W-:Y:S01]  /*bdc0*/  STSM.16.M88.4 [R165], R4 ;  /* 0x00000004a5007844 */ /* 0x000fe20000000200 */
[----:B------:R-:W-:-:S02]  /*bdd0*/  F2FP.BF16.F32.PACK_AB R10, R125, R124 ;  /* 0x0000007c7d0a723e */ /* 0x000fc400000010ff */
[----:B------:R-:W-:Y:S01]  /*bde0*/  F2FP.BF16.F32.PACK_AB R11, R100, R96 ;  /* 0x00000060640b723e */ /* 0x000fe200000010ff */
[----:B------:R-:W0:Y:S01]  /*bdf0*/  SHFL.IDX PT, R45, R25, 0x1, 0x1c1f ;  /* 0x003c1f00192d7f89 */ /* 0x000e2200000e0000 */
[----:B------:R-:W-:Y:S02]  /*be00*/  F2FP.BF16.F32.PACK_AB R12, R129, R128 ;  /* 0x00000080810c723e */ /* 0x000fe400000010ff */
[----:B------:R-:W-:Y:S01]  /*be10*/  F2FP.BF16.F32.PACK_AB R13, R108, R104 ;  /* 0x000000686c0d723e */ /* 0x000fe200000010ff */
[----:B------:R-:W-:Y:S01]  /*be20*/  STSM.16.M88.4 [R164], R8 ;  /* 0x00000008a4007844 */ /* 0x000fe20000000200 */
[----:B------:R-:W-:Y:S02]  /*be30*/  F2FP.BF16.F32.PACK_AB R14, R133, R132 ;  /* 0x00000084850e723e */ /* 0x000fe400000010ff */
[----:B------:R-:W-:Y:S02]  /*be40*/  F2FP.BF16.F32.PACK_AB R138, R141, R140 ;  /* 0x0000008c8d8a723e */ /* 0x000fe400000010ff */
[----:B------:R-:W-:Y:S01]  /*be50*/  F2FP.BF16.F32.PACK_AB R139, R168, R167 ;  /* 0x000000a7a88b723e */ /* 0x000fe200000010ff */
[----:B------:R3:W-:Y:S01]  /*be60*/  STSM.16.M88.4 [R163], R12 ;  /* 0x0000000ca3007844 */ /* 0x0007e20000000200 */
[----:B------:R-:W-:-:S03]  /*be70*/  F2FP.BF16.F32.PACK_AB R168, R145, R144 ;  /* 0x0000009091a8723e */ /* 0x000fc600000010ff */
[----:B------:R-:W-:Y:S04]  /*be80*/  STSM.16.M88.4 [R162], R136 ;  /* 0x00000088a2007844 */ /* 0x000fe80000000200 */
[----:B------:R-:W-:Y:S01]  /*be90*/  STSM.16.M88.4 [R40], R168 ;  /* 0x000000a828007844 */ /* 0x000fe20000000200 */
[----:B------:R-:W-:Y:S08]  /*bea0*/  BAR.SYNC.DEFER_BLOCKING 0x1, 0x100 ;  /* 0x0044000000007b1d */ /* 0x000ff00000010000 */
[----:B---3--:R-:W3:Y:S01]  /*beb0*/  @P2 LDC R15, c[0x0][0xcf0] ;  /* 0x00033c00ff0f2b82 */ /* 0x008ee20000000800 */
[----:B------:R-:W-:Y:S01]  /*bec0*/  IMAD R0, R206, 0x20, R219 ;  /* 0x00000020ce007824 */ /* 0x000fe200078e02db */
[----:B--2---:R2:W-:Y:S01]  /*bed0*/  @!P1 ST.E desc[UR14][R42.64], R3 ;  /* 0x000000032a009985 */ /* 0x0045e2000c10190e */
[----:B------:R-:W-:-:S02]  /*bee0*/  UIMAD UR5, UR10, UR8, URZ ;  /* 0x000000080a0572a4 */ /* 0x000fc4000f8e023f */
[----:B------:R-:W-:Y:S01]  /*bef0*/  VIADD R14, R0, UR38 ;  /* 0x00000026000e7c36 */ /* 0x000fe20008000000 */
[----:B------:R-:W-:Y:S01]  /*bf00*/  UIMAD.WIDE.U32 UR6, UR11, UR8, URZ ;  /* 0x000000080b0672a5 */ /* 0x000fe2000f8e003f */
[----:B0-----:R0:W-:Y:S01]  /*bf10*/  @!P0 ST.E desc[UR14][R44.64], R2 ;  /* 0x000000022c008985 */ /* 0x0011e2000c10190e */
[----:B--2---:R-:W2:Y:S01]  /*bf20*/  @P2 LDC R3, c[0x0][0xcec] ;  /* 0x00033b00ff032b82 */ /* 0x004ea20000000800 */
[----:B------:R-:W-:Y:S01]  /*bf30*/  UIMAD UR5, UR11, UR9, UR5 ;  /* 0x000000090b0572a4 */ /* 0x000fe2000f8e0205 */
[----:B------:R-:W-:Y:S01]  /*bf40*/  IMAD.MOV.U32 R13, RZ, RZ, R14 ;  /* 0x000000ffff0d7224 */ /* 0x000fe200078e000e */
[----:B------:R-:W5:Y:S01]  /*bf50*/  LD.E.128 R24, desc[UR14][R28.64] ;  /* 0x0000000e1c187980 */ /* 0x000f62000c101d00 */
[----:B------:R-:W-:Y:S01]  /*bf60*/  ULDC.64 UR10, c[0x0][0xbf0] ;  /* 0x0002fc00000a7ab9 */ /* 0x000fe20000000a00 */
[----:B------:R-:W-:Y:S02]  /*bf70*/  UIADD3 UR7, UR7, UR5, URZ ;  /* 0x0000000507077290 */ /* 0x000fe4000fffe03f */
[----:B------:R-:W-:Y:S01]  /*bf80*/  UIMAD UR8, UR12, UR10, URZ ;  /* 0x0000000a0c0872a4 */ /* 0x000fe2000f8e023f */
[----:B------:R-:W5:Y:S01]  /*bf90*/  LD.E.128 R32, desc[UR14][R16.64] ;  /* 0x0000000e10207980 */ /* 0x000f62000c101d00 */
[----:B------:R-:W-:-:S02]  /*bfa0*/  UIMAD.WIDE.U32 UR6, UR13, UR10, UR6 ;  /* 0x0000000a0d0672a5 */ /* 0x000fc4000f8e0006 */
[----:B------:R-:W-:Y:S01]  /*bfb0*/  UIMAD UR5, UR13, UR11, UR8 ;  /* 0x0000000b0d0572a4 */ /* 0x000fe2000f8e0208 */
[----:B------:R-:W5:Y:S02]  /*bfc0*/  LD.E.128 R36, desc[UR14][R18.64] ;  /* 0x0000000e12247980 */ /* 0x000f64000c101d00 */
[----:B------:R-:W-:Y:S02]  /*bfd0*/  ULDC.64 UR8, c[0x0][0xbe0] ;  /* 0x0002f80000087ab9 */ /* 0x000fe40000000a00 */
[----:B------:R4:W5:Y:S04]  /*bfe0*/  LD.E.128 R4, desc[UR14][R20.64] ;  /* 0x0000000e14047980 */ /* 0x000968000c101d00 */
[----:B------:R0:W5:Y:S01]  /*bff0*/  LD.E.128 R8, desc[UR14][R22.64] ;  /* 0x0000000e16087980 */ /* 0x000162000c101d00 */
[----:B--2---:R-:W-:-:S03]  /*c000*/  @P2 IMAD.HI.U32 R0, R14, R3, RZ ;  /* 0x000000030e002227 */ /* 0x004fc600078e00ff */
[----:B------:R-:W5:Y:S02]  /*c010*/  LD.E.128 R96, desc[UR14][R98.64] ;  /* 0x0000000e62607980 */ /* 0x000f64000c101d00 */
[----:B---3--:R-:W-:Y:S01]  /*c020*/  @P2 SHF.R.U32.HI R13, RZ, R15, R0 ;  /* 0x0000000fff0d2219 */ /* 0x008fe20000011600 */
[----:B------:R-:W-:Y:S01]  /*c030*/  UIADD3 UR5, UR7, UR5, URZ ;  /* 0x0000000507057290 */ /* 0x000fe2000fffe03f */
        /* <DEDUP_REMOVED lines=8> */
[----:B0-----:R-:W-:Y:S01]  /*c0c0*/  IMAD.U32 R2, RZ, RZ, UR6 ;  /* 0x00000006ff027e24 */ /* 0x001fe2000f8e00ff */
        /* <DEDUP_REMOVED lines=21> */
[----:B----4-:R-:W-:-:S02]  /*c220*/  VIADD R20, R219, UR38 ;  /* 0x00000026db147c36 */ /* 0x010fc40008000000 */
        /* <DEDUP_REMOVED lines=11> */
[----:B0-----:R0:W2:Y:S01]  /*c2e0*/  SHFL.IDX PT, R16, R18, RZ, 0x181f ;  /* 0x00181fff12107589 */ /* 0x0010a200000e0000 */
[----:B------:R-:W-:-:S02]  /*c2f0*/  PRMT R194, RZ, 0x654, R194 ;  /* 0x00000654ffc27816 */ /* 0x000fc400000000c2 */
[----:B------:R-:W-:Y:S02]  /*c300*/  ISETP.GE.AND P0, PT, R0, R41, PT ;  /* 0x000000290000720c */ /* 0x000fe40003f06270 */
[----:B------:R0:W3:Y:S01]  /*c310*/  SHFL.IDX PT, R0, R19, RZ, 0x181f ;  /* 0x00181fff13007589 */ /* 0x0000e200000e0000 */
[----:B------:R0:W-:Y:S01]  /*c320*/  SYNCS.ARRIVE.TRANS64.RED.A1T0 RZ, [R194+URZ], RZ ;  /* 0x000000ffc2ff79a7 */ /* 0x0001e2000810043f */
[----:B------:R-:W-:Y:S09]  /*c330*/  @P2 BRA `(.L_x_13638) ;  /* 0x0000000000482947 */ /* 0x000ff20003800000 */
[----:B------:R-:W-:Y:S01]  /*c340*/  ULDC UR5, c[0x0][0xbc8] ;  /* 0x0002f20000057ab9 */ /* 0x000fe20000000800 */
[----:B------:R-:W-:Y:S01]  /*c350*/  ULDC.64 UR6, c[0x0][0x208] ;  /* 0x0000820000067ab9 */ /* 0x000fe20000000a00 */
[----:B------:R-:W-:Y:S02]  /*c360*/  ISETP.GE.AND P5, PT, R200, UR5, PT ;  /* 0x00000005c8007c0c */ /* 0x000fe4000bfa6270 */
[----:B------:R-:W-:Y:S02]  /*c370*/  ISETP.GE.AND P4, PT, R204, UR5, PT ;  /* 0x00000005cc007c0c */ /* 0x000fe4000bf86270 */
[----:B------:R-:W-:Y:S02]  /*c380*/  ISETP.GE.AND P3, PT, R203, UR5, PT ;  /* 0x00000005cb007c0c */ /* 0x000fe4000bf66270 */
[----:B------:R-:W-:-:S07]  /*c390*/  ISETP.GE.AND P2, PT, R205, UR5, PT ;  /* 0x00000005cd007c0c */ /* 0x000fce000bf46270 */
[----:B--2---:R-:W-:-:S04]  /*c3a0*/  @!P5 LEA R2, P6, R200, R16, 0x1 ;  /* 0x00000010c802d211 */ /* 0x004fc800078c08ff */
[----:B---3--:R-:W-:Y:S02]  /*c3b0*/  @!P5 LEA.HI.X R3, R200, R0, R233, 0x1, P6 ;  /* 0x00000000c803d211 */ /* 0x008fe400030f0ce9 */
        /* <DEDUP_REMOVED lines=10> */
.L_x_13638:
[----:B------:R-:W-:Y:S05]  /*c460*/  BSYNC B1 ;  /* 0x0000000000017941 */ /* 0x000fea0003800000 */
.L_x_13637:
[----:B---3--:R3:W0:Y:S01]  /*c470*/  SHFL.IDX PT, R0, R19, 0x1, 0x181f ;  /* 0x00381f0013007f89 */ /* 0x00862200000e0000 */
[----:B------:R-:W-:Y:S03]  /*c480*/  BSSY B1, `(.L_x_13639) ;  /* 0x0000015000017945 */ /* 0x000fe60003800000 */
[----:B----4-:R3:W4:Y:S01]  /*c490*/  SHFL.IDX PT, R12, R18, 0x1, 0x181f ;  /* 0x00381f00120c7f89 */ /* 0x01072200000e0000 */
[----:B------:R-:W-:Y:S05]  /*c4a0*/  @P1 BRA `(.L_x_13640) ;  /* 0x0000000000481947 */ /* 0x000fea0003800000 */
[----:B------:R-:W-:Y:S01]  /*c4b0*/  ULDC UR5, c[0x0][0xbc8] ;  /* 0x0002f20000057ab9 */ /* 0x000fe20000000800 */
[----:B------:R-:W-:Y:S01]  /*c4c0*/  ULDC.64 UR6, c[0x0][0x208] ;  /* 0x0000820000067ab9 */ /* 0x000fe20000000a00 */
[----:B------:R-:W-:Y:S02]  /*c4d0*/  ISETP.GE.AND P4, PT, R200, UR5, PT ;  /* 0x00000005c8007c0c */ /* 0x000fe4000bf86270 */
[----:B------:R-:W-:Y:S02]  /*c4e0*/  ISETP.GE.AND P3, PT, R204, UR5, PT ;  /* 0x00000005cc007c0c */ /* 0x000fe4000bf66270 */
[----:B------:R-:W-:Y:S02]  /*c4f0*/  ISETP.GE.AND P2, PT, R203, UR5, PT ;  /* 0x00000005cb007c0c */ /* 0x000fe4000bf46270 */
[----:B------:R-:W-:-:S07]  /*c500*/  ISETP.GE.AND P1, PT, R205, UR5, PT ;  /* 0x00000005cd007c0c */ /* 0x000fce000bf26270 */
[-C--:B----4-:R-:W-:Y:S02]  /*c510*/  @!P4 LEA R2, P6, R200, R12.reuse, 0x1 ;  /* 0x0000000cc802c211 */ /* 0x090fe400078c08ff */
[----:B-----5:R-:W-:Y:S02]  /*c520*/  @!P3 LEA R8, P5, R204, R12, 0x1 ;  /* 0x0000000ccc08b211 */ /* 0x020fe400078a08ff */
        /* <DEDUP_REMOVED lines=10> */
.L_x_13640:
[----:B------:R-:W-:Y:S05]  /*c5d0*/  BSYNC B1 ;  /* 0x0000000000017941 */ /* 0x000fea0003800000 */
.L_x_13639:
[----:B0-----:R0:W0:Y:S01]  /*c5e0*/  SHFL.IDX PT, R0, R19, 0x2, 0x181f ;  /* 0x00581f0013007f89 */ /* 0x00102200000e0000 */
[----:B------:R-:W-:Y:S03]  /*c5f0*/  BSSY B1, `(.L_x_13641) ;  /* 0x0000015000017945 */ /* 0x000fe60003800000 */
[----:B----4-:R4:W0:Y:S01]  /*c600*/  SHFL.IDX PT, R12, R18, 0x2, 0x181f ;  /* 0x00581f00120c7f89 */ /* 0x01082200000e0000 */
[----:B------:R-:W-:Y:S05]  /*c610*/  @P0 BRA `(.L_x_13642) ;  /* 0x0000000000480947 */ /* 0x000fea0003800000 */
[----:B------:R-:W-:Y:S01]  /*c620*/  ULDC UR5, c[0x0][0xbc8] ;  /* 0x0002f20000057ab9 */ /* 0x000fe20000000800 */
[----:B------:R-:W-:Y:S01]  /*c630*/  ULDC.64 UR6, c[0x0][0x208] ;  /* 0x0000820000067ab9 */ /* 0x000fe20000000a00 */
[----:B------:R-:W-:Y:S02]  /*c640*/  ISETP.GE.AND P3, PT, R200, UR5, PT ;  /* 0x00000005c8007c0c */ /* 0x000fe4000bf66270 */
[----:B------:R-:W-:Y:S02]  /*c650*/  ISETP.GE.AND P2, PT, R204, UR5, PT ;  /* 0x00000005cc007c0c */ /* 0x000fe4000bf46270 */
[----:B------:R-:W-:Y:S02]  /*c660*/  ISETP.GE.AND P1, PT, R203, UR5, PT ;  /* 0x00000005cb007c0c */ /* 0x000fe4000bf26270 */
[----:B------:R-:W-:-:S07]  /*c670*/  ISETP.GE.AND P0, PT, R205, UR5, PT ;  /* 0x00000005cd007c0c */ /* 0x000fce000bf06270 */
[-C--:B0-----:R-:W-:Y:S02]  /*c680*/  @!P3 LEA R2, P6, R200, R12.reuse, 0x1 ;  /* 0x0000000cc802b211 */ /* 0x081fe400078c08ff */
[-C--:B-----5:R-:W-:Y:S02]  /*c690*/  @!P2 LEA R8, P5, R204, R12.reuse, 0x1 ;  /* 0x0000000ccc08a211 */ /* 0x0a0fe400078a08ff */
        /* <DEDUP_REMOVED lines=10> */
.L_x_13642:
[----:B------:R-:W-:Y:S05]  /*c740*/  BSYNC B1 ;  /* 0x0000000000017941 */ /* 0x000fea0003800000 */
.L_x_13641:
[----:B0-----:R-:W-:Y:S01]  /*c750*/  VIADD R0, R20, 0x60 ;  /* 0x0000006014007836 */ /* 0x001fe20000000000 */
[----:B---3--:R-:W0:Y:S04]  /*c760*/  SHFL.IDX PT, R19, R19, 0x3, 0x181f ;  /* 0x00781f0013137f89 */ /* 0x008e2800000e0000 */
[----:B------:R-:W-:Y:S01]  /*c770*/  ISETP.GE.AND P0, PT, R0, R41, PT ;  /* 0x000000290000720c */ /* 0x000fe20003f06270 */
[----:B----4-:R-:W3:-:S12]  /*c780*/  SHFL.IDX PT, R18, R18, 0x3, 0x181f ;  /* 0x00781f0012127f89 */ /* 0x010ed800000e0000 */
[----:B------:R-:W-:Y:S05]  /*c790*/  @P0 BRA `(.L_x_13643) ;  /* 0x0000000c00540947 */ /* 0x000fea0003800000 */
[----:B------:R-:W-:Y:S01]  /*c7a0*/  ULDC UR5, c[0x0][0xbc8] ;  /* 0x0002f20000057ab9 */ /* 0x000fe20000000800 */
[----:B------:R-:W-:Y:S01]  /*c7b0*/  ULDC.64 UR6, c[0x0][0x208] ;  /* 0x0000820000067ab9 */ /* 0x000fe20000000a00 */
[----:B------:R-:W-:Y:S02]  /*c7c0*/  ISETP.GE.AND P3, PT, R200, UR5, PT ;  /* 0x00000005c8007c0c */ /* 0x000fe4000bf66270 */
[----:B------:R-:W-:Y:S02]  /*c7d0*/  ISETP.GE.AND P4, PT, R204, UR5, PT ;  /* 0x00000005cc007c0c */ /* 0x000fe4000bf86270 */
[----:B------:R-:W-:-:S09]  /*c7e0*/  ISETP.GE.AND P5, PT, R203, UR5, PT ;  /* 0x00000005cb007c0c */ /* 0x000fd2000bfa6270 */
[-C--:B---3--:R-:W-:Y:S02]  /*c7f0*/  @!P3 LEA R2, P0, R200, R18.reuse, 0x1 ;  /* 0x00000012c802b211 */ /* 0x088fe400078008ff */
[-C--:B-----5:R-:W-:Y:S02]  /*c800*/  @!P4 LEA R8, P1, R204, R18.reuse, 0x1 ;  /* 0x00000012cc08c211 */ /* 0x0a0fe400078208ff */
[-C--:B0-----:R-:W-:Y:S02]  /*c810*/  @!P3 LEA.HI.X R3, R200, R19.reuse, R233, 0x1, P0 ;  /* 0x00000013c803b211 */ /* 0x081fe400000f0ce9 */
[----:B------:R-:W-:Y:S02]  /*c820*/  ISETP.GE.AND P0, PT, R205, UR5, PT ;  /* 0x00000005cd007c0c */ /* 0x000fe4000bf06270 */
[----:B------:R-:W-:Y:S01]  /*c830*/  @!P5 LEA R10, P2, R203, R18, 0x1 ;  /* 0x00000012cb0ad211 */ /* 0x000fe200078408ff */
[----:B------:R0:W-:Y:S01]  /*c840*/  @!P3 ST.E.128 desc[UR6][R2.64], R4 ;  /* 0x000000040200b985 */ /* 0x0001e2000c101d06 */
[----:B------:R-:W-:-:S02]  /*c850*/  @!P4 LEA.HI.X R9, R204, R19, R232, 0x1, P1 ;  /* 0x00000013cc09c211 */ /* 0x000fc400008f0ce8 */
[----:B------:R-:W-:-:S03]  /*c860*/  @!P5 LEA.HI.X R11, R203, R19, R231, 0x1, P2 ;  /* 0x00000013cb0bd211 */ /* 0x000fc600010f0ce7 */
[----:B------:R0:W-:Y:S04]  /*c870*/  @!P4 ST.E.128 desc[UR6][R8.64], R104 ;  /* 0x000000680800c985 */ /* 0x0001e8000c101d06 */
[----:B------:R0:W-:Y:S01]  /*c880*/  @!P5 ST.E.128 desc[UR6][R10.64], R120 ;  /* 0x000000780a00d985 */ /* 0x0001e2000c101d06 */
[----:B------:R-:W-:Y:S05]  /*c890*/  @P0 BRA `(.L_x_13643) ;  /* 0x0000000c00140947 */ /* 0x000fea0003800000 */
[----:B0-----:R-:W-:Y:S01]  /*c8a0*/  LEA R2, P0, R205, R18, 0x1 ;  /* 0x00000012cd027211 */ /* 0x001fe200078008ff */
[----:B------:R-:W-:-:S03]  /*c8b0*/  ULDC.64 UR6, c[0x0][0x208] ;  /* 0x0000820000067ab9 */ /* 0x000fc60000000a00 */
[----:B------:R-:W-:-:S05]  /*c8c0*/  LEA.HI.X R3, R205, R19, R230, 0x1, P0 ;  /* 0x00000013cd037211 */ /* 0x000fca00000f0ce6 */
[----:B------:R0:W-:Y:S01]  /*c8d0*/  ST.E.128 desc[UR6][R2.64], R28 ;  /* 0x0000001c02007985 */ /* 0x0001e2000c101d06 */
[----:B------:R-:W-:Y:S05]  /*c8e0*/  BRA `(.L_x_13643) ;  /* 0x0000000c00007947 */ /* 0x000fea0003800000 */
.L_x_13636:
[----:B------:R-:W0:Y:S01]  /*c8f0*/  LDC R8, c[0x0][0xce8] ;  /* 0x00033a00ff087b82 */ /* 0x000e220000000800 */
[----:B------:R-:W-:Y:S01]  /*c900*/  R2UR UR6, R207 ;  /* 0x00000000cf0672ca */ /* 0x000fe200000e0000 */
[----:B------:R-:W-:Y:S01]  /*c910*/  BSSY B1, `(.L_x_13644) ;  /* 0x0000035000017945 */ /* 0x000fe20003800000 */
[----:B------:R-:W-:Y:S01]  /*c920*/  R2UR UR5, R218 ;  /* 0x00000000da0572ca */ /* 0x000fe200000e0000 */
[----:B------:R-:W-:Y:S01]  /*c930*/  IMAD R6, R206, 0x20, R219 ;  /* 0x00000020ce067824 */ /* 0x000fe200078e02db */
[----:B------:R-:W-:-:S09]  /*c940*/  ISETP.GE.AND P0, PT, R234, 0x80, PT ;  /* 0x00000080ea00780c */ /* 0x000fd20003f06270 */
[----:B------:R-:W-:Y:S02]  /*c950*/  USHF.R.S32.HI UR8, URZ, 0x1f, UR6 ;  /* 0x0000001f3f087899 */ /* 0x000fe40008011406 */
[----:B------:R-:W-:Y:S01]  /*c960*/  USHF.R.S32.HI UR9, URZ, 0x1f, UR5 ;  /* 0x0000001f3f097899 */ /* 0x000fe20008011405 */
[----:B0-----:R-:W-:-:S13]  /*c970*/  ISETP.NE.AND P1, PT, R8, 0x1, PT ;  /* 0x000000010800780c */ /* 0x001fda0003f25270 */
[----:B------:R-:W0:Y:S08]  /*c980*/  @P1 LDC R9, c[0x0][0xcec] ;  /* 0x00033b00ff091b82 */ /* 0x000e300000000800 */
[----:B------:R-:W2:Y:S01]  /*c990*/  @P1 LDC R11, c[0x0][0xcf0] ;  /* 0x00033c00ff0b1b82 */ /* 0x000ea20000000800 */
[----:B------:R-:W-:Y:S05]  /*c9a0*/  @P0 BRA `(.L_x_13645) ;  /* 0x0000000000ac0947 */ /* 0x000fea0003800000 */
[----:B------:R-:W3:Y:S01]  /*c9b0*/  S2R R0, SR_TID.X ;  /* 0x0000000000007919 */ /* 0x000ee20000002100 */
[----:B------:R-:W4:Y:S01]  /*c9c0*/  LDC R3, c[0x0][0xce8] ;  /* 0x00033a00ff037b82 */ /* 0x000f220000000800 */
[----:B------:R-:W-:Y:S01]  /*c9d0*/  IMAD.U32 R4, RZ, RZ, UR38 ;  /* 0x00000026ff047e24 */ /* 0x000fe2000f8e00ff */
[----:B------:R-:W-:Y:S02]  /*c9e0*/  ULDC UR5, c[0x0][0xb88] ;  /* 0x0002e20000057ab9 */ /* 0x000fe40000000800 */
[----:B----4-:R-:W-:Y:S02]  /*c9f0*/  IMAD R5, R3, UR5, RZ ;  /* 0x0000000503057c24 */ /* 0x010fe4000f8e02ff */
[----:B---3--:R-:W-:-:S04]  /*ca00*/  IADD3 R4, R4, -0x80, R0 ;  /* 0xffffff8004047810 */ /* 0x008fc80007ffe000 */
[----:B------:R-:W-:-:S13]  /*ca10*/  ISETP.GE.AND P0, PT, R4, R5, PT ;  /* 0x000000050400720c */ /* 0x000fda0003f06270 */
[----:B------:R-:W-:Y:S05]  /*ca20*/  @P0 BRA `(.L_x_13645) ;  /* 0x00000000008c0947 */ /* 0x000fea0003800000 */
[----:B------:R-:W-:Y:S01]  /*ca30*/  ISETP.NE.AND P0, PT, R3, 0x1, PT ;  /* 0x000000010300780c */ /* 0x000fe20003f05270 */
[----:B------:R-:W-:Y:S01]  /*ca40*/  ULDC.64 UR10, c[0x0][0xc90] ;  /* 0x00032400000a7ab9 */ /* 0x000fe20000000a00 */
[----:B------:R-:W-:Y:S01]  /*ca50*/  R2UR UR13, R207 ;  /* 0x00000000cf0d72ca */ /* 0x000fe200000e0000 */
[----:B------:R-:W-:Y:S01]  /*ca60*/  UIMAD UR5, UR8, UR10, URZ ;  /* 0x0000000a080572a4 */ /* 0x000fe2000f8e023f */
[----:B------:R-:W-:Y:S01]  /*ca70*/  R2UR UR12, R218 ;  /* 0x00000000da0c72ca */ /* 0x000fe200000e0000 */
[----:B------:R-:W-:-:S08]  /*ca80*/  IMAD.MOV.U32 R2, RZ, RZ, R4 ;  /* 0x000000ffff027224 */ /* 0x000fd000078e0004 */
[----:B------:R-:W3:Y:S02]  /*ca90*/  @P0 LDC R5, c[0x0][0xcec] ;  /* 0x00033b00ff050b82 */ /* 0x000ee40000000800 */
[----:B------:R-:W-:Y:S02]  /*caa0*/  UIMAD.WIDE.U32 UR6, UR13, UR10, URZ ;  /* 0x0000000a0d0672a5 */ /* 0x000fe4000f8e003f */
[----:B------:R-:W-:-:S03]  /*cab0*/  UIMAD UR5, UR13, UR11, UR5 ;  /* 0x0000000b0d0572a4 */ /* 0x000fc6000f8e0205 */
[----:B------:R-:W-:Y:S01]  /*cac0*/  ULDC.64 UR10, c[0x0][0xc98] ;  /* 0x00032600000a7ab9 */ /* 0x000fe20000000a00 */
[----:B------:R-:W4:Y:S01]  /*cad0*/  @P0 LDC R7, c[0x0][0xcf0] ;  /* 0x00033c00ff070b82 */ /* 0x000f220000000800 */
[----:B------:R-:W-:Y:S02]  /*cae0*/  UIADD3 UR7, UR7, UR5, URZ ;  /* 0x0000000507077290 */ /* 0x000fe4000fffe03f */
[----:B------:R-:W-:Y:S02]  /*caf0*/  UIMAD UR5, UR9, UR10, URZ ;  /* 0x0000000a090572a4 */ /* 0x000fe4000f8e023f */
[----:B------:R-:W-:Y:S02]  /*cb00*/  UIMAD.WIDE.U32 UR6, UR12, UR10, UR6 ;  /* 0x0000000a0c0672a5 */ /* 0x000fe4000f8e0006 */
[----:B------:R-:W-:-:S03]  /*cb10*/  UIMAD UR5, UR12, UR11, UR5 ;  /* 0x0000000b0c0572a4 */ /* 0x000fc6000f8e0205 */
[----:B------:R-:W-:Y:S01]  /*cb20*/  ULDC.64 UR10, c[0x0][0xc88] ;  /* 0x00032200000a7ab9 */ /* 0x000fe20000000a00 */
[----:B------:R-:W-:Y:S01]  /*cb30*/  ULDC.64 UR12, c[0x0][0x208] ;  /* 0x00008200000c7ab9 */ /* 0x000fe20000000a00 */
[----:B---3--:R-:W-:-:S05]  /*cb40*/  @P0 IMAD.HI.U32 R0, R4, R5, RZ ;  /* 0x0000000504000227 */ /* 0x008fca00078e00ff */
[----:B----4-:R-:W-:-:S05]  /*cb50*/  @P0 SHF.R.U32.HI R2, RZ, R7, R0 ;  /* 0x00000007ff020219 */ /* 0x010fca0000011600 */
        /* <DEDUP_REMOVED lines=16> */
.L_x_13645:
[----:B------:R-:W-:Y:S05]  /*cc60*/  BSYNC B1 ;  /* 0x0000000000017941 */ /* 0x000fea0003800000 */
.L_x_13644:
[----:B------:R-:W-:Y:S01]  /*cc70*/  R2UR UR13, R207 ;  /* 0x00000000cf0d72ca */ /* 0x000fe200000e0000 */
[----:B------:R-:W-:Y:S01]  /*cc80*/  ULDC.64 UR10, c[0x0][0xbe8] ;  /* 0x0002fa00000a7ab9 */ /* 0x000fe20000000a00 */
[----:B------:R-:W-:Y:S01]  /*cc90*/  R2UR UR12, R218 ;  /* 0x00000000da0c72ca */ /* 0x000fe200000e0000 */
[----:B------:R-:W-:Y:S01]  /*cca0*/  UIMAD UR5, UR8, UR10, URZ ;  /* 0x0000000a080572a4 */ /* 0x000fe2000f8e023f */
[----:B------:R-:W-:Y:S01]  /*ccb0*/  VIADD R6, R6, UR38 ;  /* 0x0000002606067c36 */ /* 0x000fe20008000000 */
[----:B------:R-:W-:Y:S03]  /*ccc0*/  BSSY B1, `(.L_x_13646) ;  /* 0x000003d000017945 */ /* 0x000fe60003800000 */
[----:B0-----:R-:W-:-:S04]  /*ccd0*/  @P1 IMAD.HI.U32 R0, R6, R9, RZ ;  /* 0x0000000906001227 */ /* 0x001fc800078e00ff */
[----:B---3--:R-:W-:Y:S01]  /*cce0*/  IMAD.MOV.U32 R5, RZ, RZ, R6 ;  /* 0x000000ffff057224 */ /* 0x008fe200078e0006 */
[----:B------:R-:W-:Y:S01]  /*ccf0*/  UIMAD.WIDE.U32 UR6, UR13, UR10, URZ ;  /* 0x0000000a0d0672a5 */ /* 0x000fe2000f8e003f */
[----:B--2---:R-:W-:Y:S01]  /*cd00*/  @P1 SHF.R.U32.HI R5, RZ, R11, R0 ;  /* 0x0000000bff051219 */ /* 0x004fe20000011600 */
[----:B------:R-:W-:-:S03]  /*cd10*/  UIMAD UR5, UR13, UR11, UR5 ;  /* 0x0000000b0d0572a4 */ /* 0x000fc6000f8e0205 */
[----:B------:R-:W-:Y:S01]  /*cd20*/  ULDC.64 UR10, c[0x0][0xbf0] ;  /* 0x0002fc00000a7ab9 */ /* 0x000fe20000000a00 */
[----:B------:R-:W-:Y:S01]  /*cd30*/  UIADD3 UR7, UR7, UR5, URZ ;  /* 0x0000000507077290 */ /* 0x000fe2000fffe03f */
[--C-:B------:R-:W-:Y:S01]  /*cd40*/  SHF.R.S32.HI R0, RZ, 0x1f, R5.reuse ;  /* 0x0000001fff007819 */ /* 0x100fe20000011405 */
[----:B------:R-:W-:Y:S01]  /*cd50*/  UIMAD UR5, UR9, UR10, URZ ;  /* 0x0000000a090572a4 */ /* 0x000fe2000f8e023f */
[----:B------:R-:W-:Y:S01]  /*cd60*/  IMAD.MOV R7, RZ, RZ, -R5 ;  /* 0x000000ffff077224 */ /* 0x000fe200078e0a05 */
[----:B------:R-:W-:Y:S02]  /*cd70*/  UIMAD.WIDE.U32 UR6, UR12, UR10, UR6 ;  /* 0x0000000a0c0672a5 */ /* 0x000fe4000f8e0006 */
[----:B------:R-:W-:Y:S01]  /*cd80*/  UIMAD UR5, UR12, UR11, UR5 ;  /* 0x0000000b0c0572a4 */ /* 0x000fe2000f8e0205 */
[----:B------:R-:W-:Y:S01]  /*cd90*/  IMAD R7, R8, R7, R6 ;  /* 0x0000000708077224 */ /* 0x000fe200078e0206 */
[----:B------:R-:W-:Y:S01]  /*cda0*/  ULDC.64 UR8, c[0x0][0xbe0] ;  /* 0x0002f80000087ab9 */ /* 0x000fe20000000a00 */
[----:B------:R-:W-:Y:S01]  /*cdb0*/  VIADD R6, R219, UR38 ;  /* 0x00000026db067c36 */ /* 0x000fe20008000000 */
[----:B------:R-:W-:Y:S01]  /*cdc0*/  UIADD3 UR5, UR7, UR5, URZ ;  /* 0x0000000507057290 */ /* 0x000fe2000fffe03f */
[----:B------:R-:W-:-:S02]  /*cdd0*/  IMAD R0, R0, UR8, RZ ;  /* 0x0000000800007c24 */ /* 0x000fc4000f8e02ff */
[----:B------:R-:W-:Y:S02]  /*cde0*/  IMAD.U32 R3, RZ, RZ, UR7 ;  /* 0x00000007ff037e24 */ /* 0x000fe4000f8e00ff */
        /* <DEDUP_REMOVED lines=42> */
.L_x_13647:
[----:B------:R-:W-:Y:S05]  /*d090*/  BSYNC B1 ;  /* 0x0000000000017941 */ /* 0x000fea0003800000 */
.L_x_13646:
[----:B---3--:R3:W0:Y:S01]  /*d0a0*/  SHFL.IDX PT, R0, R5, 0x1, 0x181f ;  /* 0x00381f0005007f89 */ /* 0x00862200000e0000 */
[----:B------:R-:W-:Y:S03]  /*d0b0*/  BSSY B1, `(.L_x_13648) ;  /* 0x0000015000017945 */ /* 0x000fe60003800000 */
[----:B--2-4-:R3:W2:Y:S01]  /*d0c0*/  SHFL.IDX PT, R2, R4, 0x1, 0x181f ;  /* 0x00381f0004027f89 */ /* 0x0146a200000e0000 */
[----:B------:R-:W-:Y:S05]  /*d0d0*/  @P1 BRA `(.L_x_13649) ;  /* 0x0000000000481947 */ /* 0x000fea0003800000 */
[----:B------:R-:W-:Y:S01]  /*d0e0*/  ULDC UR5, c[0x0][0xbc8] ;  /* 0x0002f20000057ab9 */ /* 0x000fe20000000800 */
[----:B------:R-:W-:Y:S01]  /*d0f0*/  ULDC.64 UR6, c[0x0][0x208] ;  /* 0x0000820000067ab9 */ /* 0x000fe20000000a00 */
[----:B------:R-:W-:Y:S02]  /*d100*/  ISETP.GE.AND P4, PT, R200, UR5, PT ;  /* 0x00000005c8007c0c */ /* 0x000fe4000bf86270 */
[----:B------:R-:W-:Y:S02]  /*d110*/  ISETP.GE.AND P3, PT, R204, UR5, PT ;  /* 0x00000005cc007c0c */ /* 0x000fe4000bf66270 */
[----:B------:R-:W-:Y:S02]  /*d120*/  ISETP.GE.AND P2, PT, R203, UR5, PT ;  /* 0x00000005cb007c0c */ /* 0x000fe4000bf46270 */
[----:B------:R-:W-:-:S07]  /*d130*/  ISETP.GE.AND P1, PT, R205, UR5, PT ;  /* 0x00000005cd007c0c */ /* 0x000fce000bf26270 */
[-C--:B--2---:R-:W-:Y:S02]  /*d140*/  @!P4 LEA R10, P6, R200, R2.reuse, 0x1 ;  /* 0x00000002c80ac211 */ /* 0x084fe400078c08ff */
        /* <DEDUP_REMOVED lines=11> */
.L_x_13649:
[----:B------:R-:W-:Y:S05]  /*d200*/  BSYNC B1 ;  /* 0x0000000000017941 */ /* 0x000fea0003800000 */
.L_x_13648:
[----:B0-----:R0:W0:Y:S01]  /*d210*/  SHFL.IDX PT, R0, R5, 0x2, 0x181f ;  /* 0x00581f0005007f89 */ /* 0x00102200000e0000 */
[----:B------:R-:W-:Y:S03]  /*d220*/  BSSY B1, `(.L_x_13650) ;  /* 0x0000015000017945 */ /* 0x000fe60003800000 */
[----:B--2-4-:R2:W4:Y:S01]  /*d230*/  SHFL.IDX PT, R2, R4, 0x2, 0x181f ;  /* 0x00581f0004027f89 */ /* 0x01452200000e0000 */
        /* <DEDUP_REMOVED lines=19> */
.L_x_13651:
[----:B------:R-:W-:Y:S05]  /*d370*/  BSYNC B1 ;  /* 0x0000000000017941 */ /* 0x000fea0003800000 */
.L_x_13650:
[----:B0-----:R-:W-:Y:S01]  /*d380*/  VIADD R3, R6, 0x60 ;  /* 0x0000006006037836 */ /* 0x001fe20000000000 */
[----:B------:R0:W0:Y:S04]  /*d390*/  SHFL.IDX PT, R0, R5, 0x3, 0x181f ;  /* 0x00781f0005007f89 */ /* 0x00002800000e0000 */
[----:B------:R-:W-:Y:S01]  /*d3a0*/  ISETP.GE.AND P0, PT, R3, R9, PT ;  /* 0x000000090300720c */ /* 0x000fe20003f06270 */
[----:B----4-:R4:W0:-:S12]  /*d3b0*/  SHFL.IDX PT, R2, R4, 0x3, 0x181f ;  /* 0x00781f0004027f89 */ /* 0x01081800000e0000 */
[----:B----4-:R-:W-:Y:S05]  /*d3c0*/  @P0 BRA `(.L_x_13643) ;  /* 0x0000000000480947 */ /* 0x010fea0003800000 */
[----:B------:R-:W-:Y:S01]  /*d3d0*/  ULDC UR5, c[0x0][0xbc8] ;  /* 0x0002f20000057ab9 */ /* 0x000fe20000000800 */
[----:B------:R-:W-:Y:S01]  /*d3e0*/  ULDC.64 UR6, c[0x0][0x208] ;  /* 0x0000820000067ab9 */ /* 0x000fe20000000a00 */
[----:B------:R-:W-:Y:S02]  /*d3f0*/  ISETP.GE.AND P3, PT, R200, UR5, PT ;  /* 0x00000005c8007c0c */ /* 0x000fe4000bf66270 */
[----:B------:R-:W-:Y:S02]  /*d400*/  ISETP.GE.AND P2, PT, R204, UR5, PT ;  /* 0x00000005cc007c0c */ /* 0x000fe4000bf46270 */
[----:B------:R-:W-:Y:S02]  /*d410*/  ISETP.GE.AND P1, PT, R203, UR5, PT ;  /* 0x00000005cb007c0c */ /* 0x000fe4000bf26270 */
[----:B------:R-:W-:-:S07]  /*d420*/  ISETP.GE.AND P0, PT, R205, UR5, PT ;  /* 0x00000005cd007c0c */ /* 0x000fce000bf06270 */
[-C--:B0-23--:R-:W-:Y:S02]  /*d430*/  @!P3 LEA R4, P6, R200, R2.reuse, 0x1 ;  /* 0x00000002c804b211 */ /* 0x08dfe400078c08ff */
[-C--:B------:R-:W-:Y:S02]  /*d440*/  @!P2 LEA R6, P5, R204, R2.reuse, 0x1 ;  /* 0x00000002cc06a211 */ /* 0x080fe400078a08ff */
[----:B------:R-:W-:Y:S02]  /*d450*/  @!P1 LEA R8, P4, R203, R2, 0x1 ;  /* 0x00000002cb089211 */ /* 0x000fe400078808ff */
[----:B------:R-:W-:Y:S02]  /*d460*/  @!P3 LEA.HI.X R5, R200, R0, R233, 0x1, P6 ;  /* 0x00000000c805b211 */ /* 0x000fe400030f0ce9 */
        /* <DEDUP_REMOVED lines=8> */
.L_x_13643:
[----:B------:R-:W-:Y:S05]  /*d4f0*/  BSYNC B0 ;  /* 0x0000000000007941 */ /* 0x000fea0003800000 */
.L_x_13635:
[----:B------:R-:W-:Y:S02]  /*d500*/  ULDC UR5, c[0x0][0xd38] ;  /* 0x00034e0000057ab9 */ /* 0x000fe40000000800 */
[----:B------:R-:W-:-:S06]  /*d510*/  UISETP.GE.AND UP0, UPT, UR4, UR5, UPT ;  /* 0x000000050400728c */ /* 0x000fcc000bf06270 */
[----:B------:R-:W-:-:S13]  /*d520*/  PLOP3.LUT P0, PT, PT, PT, UP0, 0x80, 0x0 ;  /* 0x000000000000781c */ /* 0x000fda0003f0f008 */
[----:B------:R-:W-:Y:S05]  /*d530*/  @!P0 BRA `(.L_x_13652) ;  /* 0xffffff3800488947 */ /* 0x000fea000383ffff */
[----:B------:R-:W-:Y:S05]  /*d540*/  EXIT ;  /* 0x000000000000794d */ /* 0x000fea0003800000 */
.L_x_13599:
[----:B------:R-:W-:-:S08]  /*d550*/  NOP ;  /* 0x0000000000007918 */ /* 0x000fd00000000000 */
[----:B0-----:R-:W0:-:S00]  /*d560*/  USETMAXREG.DEALLOC.CTAPOOL 0x18 ;  /* 0x00000018000079c8 */ /* 0x001e0000080e0500 */
        /* <DEDUP_REMOVED lines=37> */
[----:B------:R-:W-:Y:S04]  /*d7c0*/  STL [R1+0x38], RZ ;  /* 0x000038ff01007387 */ /* 0x000fe80000100800 */
[----:B------:R1:W-:Y:S01]  /*d7d0*/  STL [R1+0x8], R2 ;  /* 0x0000080201007387 */ /* 0x0003e20000100800 */
[----:B0-----:R-:W-:-:S02]  /*d7e0*/  LOP3.LUT R3, R0, 0x40, RZ, 0xfc, !PT ;  /* 0x0000004000037812 */ /* 0x001fc400078efcff */
[C---:B-1----:R-:W-:Y:S02]  /*d7f0*/  LOP3.LUT R2, R0.reuse, 0x80, RZ, 0xfc, !PT ;  /* 0x0000008000027812 */ /* 0x042fe400078efcff */
[----:B------:R-:W-:-:S07]  /*d800*/  LOP3.LUT R0, R0, 0xc0, RZ, 0xfc, !PT ;  /* 0x000000c000007812 */ /* 0x000fce00078efcff */
.L_x_13749:
        /* <DEDUP_REMOVED lines=23> */
.L_x_13654:
[----:B------:R-:W-:Y:S01]  /*d980*/  ULDC UR9, c[0x0][0xd54] ;  /* 0x0003550000097ab9 */ /* 0x000fe20000000800 */
[----:B------:R-:W-:Y:S01]  /*d990*/  UMOV UR5, UR8 ;  /* 0x0000000800057c82 */ /* 0x000fe20008000000 */
[----:B------:R-:W-:-:S11]  /*d9a0*/  UISETP.NE.AND UP0, UPT, UR9, 0x1, UPT ;  /* 0x000000010900788c */ /* 0x000fd6000bf05270 */
[----:B------:R-:W-:Y:S02]  /*d9b0*/  @UP0 ULDC.64 UR10, c[0x0][0xd58] ;  /* 0x00035600000a0ab9 */ /* 0x000fe40000000a00 */
[----:B------:R-:W-:-:S04]  /*d9c0*/  UIMAD.WIDE.U32 UR6, UR8, UR10, URZ ;  /* 0x0000000a080672a5 */ /* 0x000fc8000f8e003f */
[----:B------:R-:W-:-:S04]  /*d9d0*/  @UP0 USHF.R.U32.HI UR5, URZ, UR11, UR7 ;  /* 0x0000000b3f050299 */ /* 0x000fc80008011607 */
[----:B------:R-:W-:-:S12]  /*d9e0*/  UIMAD UR6, UR5, UR9, URZ ;  /* 0x00000009050672a4 */ /* 0x000fd8000f8e023f */
.L_x_13655:
        /* <DEDUP_REMOVED lines=64> */
.L_x_13657:
        /* <DEDUP_REMOVED lines=20> */
.L_x_13660:
[----:B------:R-:W-:Y:S05]  /*df30*/  BSYNC B6 ;  /* 0x0000000000067941 */ /* 0x000fea0003800000 */
.L_x_13659:
        /* <DEDUP_REMOVED lines=20> */
.L_x_13663:
        /* <DEDUP_REMOVED lines=15> */
.L_x_13662:
[----:B------:R-:W-:Y:S05]  /*e170*/  BSYNC B6 ;  /* 0x0000000000067941 */ /* 0x000fea0003800000 */
.L_x_13661:
        /* <DEDUP_REMOVED lines=28> */
.L_x_13765:
        /* <DEDUP_REMOVED lines=9> */
.L_x_13768:
[----:B------:R-:W-:Y:S05]  /*e3d0*/  @!P6 BRA `(.L_x_13665) ;  /* 0x0000000000e4e947 */ /* 0x000fea0003800000 */
[----:B------:R-:W-:Y:S01]  /*e3e0*/  IMAD.MOV.U32 R16, RZ, RZ, R7 ;  /* 0x000000ffff107224 */ /* 0x000fe200078e0007 */
[----:B------:R-:W-:Y:S06]  /*e3f0*/  @!P1 BRA `(.L_x_13667) ;  /* 0x0000000000509947 */ /* 0x000fec0003800000 */
[----:B------:R-:W2:Y:S01]  /*e400*/  LDC R6, c[0x0][0x43c] ;  /* 0x00010f00ff067b82 */ /* 0x000ea20000000800 */
[----:B------:R-:W-:Y:S01]  /*e410*/  IMAD.MOV.U32 R9, RZ, RZ, R0 ;  /* 0x000000ffff097224 */ /* 0x000fe200078e0000 */
[----:B------:R-:W-:Y:S01]  /*e420*/  ULDC.64 UR4, c[0x0][0x428] ;  /* 0x00010a0000047ab9 */ /* 0x000fe20000000a00 */
        /* <DEDUP_REMOVED lines=17> */
.L_x_13667:
[----:B--2---:R-:W2:Y:S01]  /*e540*/  LDL R2, [R1+0x8] ;  /* 0x0000080001027983 */ /* 0x004ea20000100800 */
[----:B------:R-:W-:Y:S01]  /*e550*/  IMAD R0, R19, 0x8, R17 ;  /* 0x0000000813007824 */ /* 0x000fe200078e0211 */
[----:B--2---:R-:W-:-:S04]  /*e560*/  SHF.L.U32 R2, R2, 0x1f, RZ ;  /* 0x0000001f02027819 */ /* 0x004fc800000006ff */
[----:B------:R-:W2:Y:S02]  /*e570*/  SYNCS.PHASECHK.TRANS64.TRYWAIT P0, [R0+URZ+0x32440], R2 ;  /* 0x03244002000075a7 */ /* 0x000ea4000800017f */
[----:B--2---:R-:W-:Y:S05]  /*e580*/  @!P0 BRA `(.L_x_13668) ;  /* 0x0000004800248947 */ /* 0x004fea0003800000 */
.L_x_13769:
        /* <DEDUP_REMOVED lines=11> */
.L_x_13669:
        /* <DEDUP_REMOVED lines=16> */
[----:B------:R-:W-:-:S09]  /*e740*/  UIMAD UR35, UR35, 0x60, URZ ;  /* 0x00000060232378a4 */ /* 0x000fd2000f8e023f */
[----:B------:R2:W-:Y:S02]  /*e750*/  UTMALDG.4D [UR32], [UR4], desc[UR6] ;  /* 0x00000620040075b4 */ /* 0x0005e40008019000 */
[----:B--2---:R-:W-:Y:S01]  /*e760*/  NOP ;  /* 0x0000000000007918 */ /* 0x004fe20000000000 */
.L_x_13665:
        /* <DEDUP_REMOVED lines=24> */
.L_x_13671:
[----:B------:R-:W-:Y:S05]  /*e8f0*/  BSYNC B6 ;  /* 0x0000000000067941 */ /* 0x000fea0003800000 */
.L_x_13670:
[----:B------:R-:W2:Y:S01]  /*e900*/  S2R R2, SR_TID.X ;  /* 0x0000000000027919 */ /* 0x000ea20000002100 */
[----:B------:R-:W3:Y:S01]  /*e910*/  LDC R6, c[0x0][0x448] ;  /* 0x00011200ff067b82 */ /* 0x000ee20000000800 */
        /* <DEDUP_REMOVED lines=11> */
[----:B---3--:R-:W-:Y:S01]  /*e9d0*/  ISETP.NE.AND P0, PT, R6, 0x1, PT ;  /* 0x000000010600780c */ /* 0x008fe20003f05270 */
[----:B------:R-:W-:Y:S01]  /*e9e0*/  IMAD.U32 R5, RZ, RZ, UR5 ;  /* 0x00000005ff057e24 */ /* 0x000fe2000f8e00ff */
[----:B--2---:R-:W-:Y:S01]  /*e9f0*/  LOP3.LUT R0, R2, 0x7f, RZ, 0xc0, !PT ;  /* 0x0000007f02007812 */ /* 0x004fe200078ec0ff */
[----:B-1----:R-:W-:-:S03]  /*ea00*/  IMAD.SHL.U32 R4, R4, 0x10, RZ ;  /* 0x0000001004047824 */ /* 0x002fc600078e00ff */
[----:B------:R-:W-:-:S07]  /*ea10*/  SHF.R.U32.HI R0, RZ, 0x3, R0 ;  /* 0x00000003ff007819 */ /* 0x000fce0000011600 */
[----:B------:R-:W1:Y:S01]  /*ea20*/  @P0 LDC R3, c[0x0][0x44c] ;  /* 0x00011300ff030b82 */ /* 0x000e620000000800 */
[----:B------:R-:W-:Y:S01]  /*ea30*/  LOP3.LUT R4, R0, 0x70, R4, 0xf8, !PT ;  /* 0x0000007000047812 */ /* 0x000fe200078ef804 */
[----:B------:R-:W-:-:S04]  /*ea40*/  IMAD.U32 R0, RZ, RZ, UR42 ;  /* 0x0000002aff007e24 */ /* 0x000fc8000f8e00ff */
[----:B0-----:R-:W-:Y:S02]  /*ea50*/  IMAD R7, R0, 0x80, R4 ;  /* 0x0000008000077824 */ /* 0x001fe400078e0204 */
[----:B------:R-:W0:Y:S01]  /*ea60*/  @P0 LDC R2, c[0x0][0x450] ;  /* 0x00011400ff020b82 */ /* 0x000e220000000800 */
[----:B------:R-:W-:Y:S01]  /*ea70*/  IMAD.U32 R4, RZ, RZ, UR4 ;  /* 0x00000004ff047e24 */ /* 0x000fe2000f8e00ff */
[----:B------:R-:W-:Y:S01]  /*ea80*/  ULDC.64 UR4, c[0x0][0x2d0] ;  /* 0x0000b40000047ab9 */ /* 0x000fe20000000a00 */
[----:B------:R-:W-:Y:S01]  /*ea90*/  IMAD.MOV.U32 R0, RZ, RZ, R7 ;  /* 0x000000ffff007224 */ /* 0x000fe200078e0007 */
[----:B------:R2:W-:Y:S04]  /*eaa0*/  STL [R1+0x18], R7 ;  /* 0x0000180701007387 */ /* 0x0005e80000100800 */
[----:B------:R3:W5:Y:S01]  /*eab0*/  LDL R8, [R1+0x4] ;  /* 0x0000040001087983 */ /* 0x0007620000100800 */
[----:B-1----:R-:W-:-:S05]  /*eac0*/  @P0 IMAD.HI.U32 R3, R7, R3, RZ ;  /* 0x0000000307030227 */ /* 0x002fca00078e00ff */
[----:B0-----:R-:W-:Y:S01]  /*ead0*/  @P0 SHF.R.U32.HI R0, RZ, R2, R3 ;  /* 0x00000002ff000219 */ /* 0x001fe20000011603 */
        /* <DEDUP_REMOVED lines=27> */
[----:B------:R-:W-:Y:S01]  /*ec90*/  ULDC UR4, c[0x0][0x288] ;  /* 0x0000a20000047ab9 */ /* 0x000fe20000000800 */
[----:B------:R-:W0:Y:S01]  /*eca0*/  SHFL.IDX PT, R5, R0, RZ, 0x181f ;  /* 0x00181fff00057589 */ /* 0x000e2200000e0000 */
[----:B------:R-:W-:Y:S01]  /*ecb0*/  IMAD R2, R6, UR4, RZ ;  /* 0x0000000406027c24 */ /* 0x000fe2000f8e02ff */
[----:B------:R-:W-:Y:S01]  /*ecc0*/  ULDC.64 UR6, c[0x0][0x208] ;  /* 0x0000820000067ab9 */ /* 0x000fe20000000a00 */
[----:B------:R-:W-:Y:S01]  /*ecd0*/  IMAD.U32 R6, RZ, RZ, UR42 ;  /* 0x0000002aff067e24 */ /* 0x000fe2000f8e00ff */
[----:B------:R-:W1:Y:S03]  /*ece0*/  SHFL.IDX PT, R4, R3, RZ, 0x181f ;  /* 0x00181fff03047589 */ /* 0x000e6600000e0000 */
[----:B------:R-:W-:Y:S01]  /*ecf0*/  IMAD R10, R6, 0x80, R10 ;  /* 0x00000080060a7824 */ /* 0x000fe200078e020a */
[----:B------:R-:W-:Y:S03]  /*ed00*/  SHFL.IDX PT, R7, R3, 0x1, 0x181f ;  /* 0x00381f0003077f89 */ /* 0x000fe600000e0000 */
[C---:B------:R-:W-:Y:S01]  /*ed10*/  VIADD R11, R10.reuse, 0x10 ;  /* 0x000000100a0b7836 */ /* 0x040fe20000000000 */
[-C--:B------:R-:W-:Y:S01]  /*ed20*/  ISETP.GE.AND P3, PT, R10, R2.reuse, PT ;  /* 0x000000020a00720c */ /* 0x080fe20003f66270 */
[----:B------:R-:W2:Y:S03]  /*ed30*/  SHFL.IDX PT, R6, R0, 0x1, 0x181f ;  /* 0x00381f0000067f89 */ /* 0x000ea600000e0000 */
[----:B------:R-:W-:Y:S01]  /*ed40*/  ISETP.GE.AND P1, PT, R11, R2, PT ;  /* 0x000000020b00720c */ /* 0x000fe20003f26270 */
[----:B------:R-:W-:Y:S04]  /*ed50*/  STL [R1+0x10], R10 ;  /* 0x0000100a01007387 */ /* 0x000fe80000100800 */
[----:B------:R3:W-:Y:S04]  /*ed60*/  STL [R1+0x20], R11 ;  /* 0x0000200b01007387 */ /* 0x0007e80000100800 */
[----:B0-----:R-:W-:-:S05]  /*ed70*/  @!P3 LEA R5, P2, R9, R5, 0x1 ;  /* 0x000000050905b211 */ /* 0x001fca00078408ff */
[----:B-1----:R-:W-:Y:S02]  /*ed80*/  @!P3 IMAD.X R4, RZ, RZ, R4, P2 ;  /* 0x000000ffff04b224 */ /* 0x002fe400010e0604 */
[----:B---3--:R-:W-:-:S03]  /*ed90*/  VIADD R11, R10, 0x20 ;  /* 0x000000200a0b7836 */ /* 0x008fc60000000000 */
[-C--:B------:R-:W-:Y:S02]  /*eda0*/  @!P3 LOP3.LUT R5, R5, R4.reuse, RZ, 0x3c, !PT ;  /* 0x000000040505b212 */ /* 0x080fe400078e3cff */
[----:B------:R-:W-:Y:S02]  /*edb0*/  STL [R1+0x24], R11 ;  /* 0x0000240b01007387 */ /* 0x000fe40000100800 */
[----:B------:R-:W-:-:S04]  /*edc0*/  @!P3 LOP3.LUT R4, R5, R4, RZ, 0x3c, !PT ;  /* 0x000000040504b212 */ /* 0x000fc800078e3cff */
[----:B------:R-:W-:-:S05]  /*edd0*/  @!P3 LOP3.LUT R5, R5, R4, RZ, 0x3c, !PT ;  /* 0x000000040505b212 */ /* 0x000fca00078e3cff */
[----:B-----5:R2:W-:Y:S02]  /*ede0*/  @!P3 LDGSTS.E.BYPASS.LTC128B.128 [R8+0x18400], desc[UR6][R4.64], !P0 ;  /* 0x184000000408bfae */ /* 0x0205e4000c101d46 */
[----:B--2---:R-:W-:Y:S02]  /*edf0*/  @!P1 LEA R4, P2, R9, R6, 0x1 ;  /* 0x0000000609049211 */ /* 0x004fe400078408ff */
[----:B------:R-:W-:Y:S03]  /*ee00*/  SHFL.IDX PT, R6, R3, 0x3, 0x181f ;  /* 0x00781f0003067f89 */ /* 0x000fe600000e0000 */
[----:B------:R-:W-:Y:S02]  /*ee10*/  @!P1 IMAD.X R5, RZ, RZ, R7, P2 ;  /* 0x000000ffff059224 */ /* 0x000fe400010e0607 */
        /* <DEDUP_REMOVED lines=55> */
.L_x_13786:
[----:B0-----:R-:W2:Y:S01]  /*f190*/  LDL R4, [R1+0x10] ;  /* 0x0000100001047983 */ /* 0x001ea20000100800 */
[----:B------:R-:W-:Y:S01]  /*f1a0*/  ULDC.64 UR4, c[0x0][0x208] ;  /* 0x0000820000047ab9 */ /* 0x000fe20000000a00 */
        /* <DEDUP_REMOVED lines=11> */
.L_x_13673:
        /* <DEDUP_REMOVED lines=35> */
.L_x_13675:
[----:B------:R-:W-:Y:S05]  /*f490*/  BSYNC B6 ;  /* 0x0000000000067941 */ /* 0x000fea0003800000 */
.L_x_13674:
        /* <DEDUP_REMOVED lines=60> */
[----:B------:R-:W-:Y:S01]  /*f860*/  SHFL.IDX PT, R2, R4, RZ, 0x181f ;  /* 0x00181fff04027589 */ /* 0x000fe200000e0000 */
[----:B------:R-:W-:-:S03]  /*f870*/  ULDC.64 UR6, c[0x0][0x208] ;  /* 0x0000820000067ab9 */ /* 0x000fc60000000a00 */
[----:B------:R-:W-:Y:S01]  /*f880*/  SHFL.IDX PT, R6, R4, 0x1, 0x181f ;  /* 0x00381f0004067f89 */ /* 0x000fe200000e0000 */
[----:B--2---:R-:W-:-:S03]  /*f890*/  ISETP.GE.AND P5, PT, R10, R0, PT ;  /* 0x000000000a00720c */ /* 0x004fc60003fa6270 */
[----:B------:R-:W2:Y:S01]  /*f8a0*/  LDL.LU R10, [R1+0x28] ;  /* 0x00002800010a7983 */ /* 0x000ea20000300800 */
[----:B---3--:R-:W-:-:S03]  /*f8b0*/  ISETP.GE.AND P4, PT, R3, R0, PT ;  /* 0x000000000300720c */ /* 0x008fc60003f86270 */
[----:B------:R-:W0:Y:S04]  /*f8c0*/  SHFL.IDX PT, R3, R5, RZ, 0x181f ;  /* 0x00181fff05037589 */ /* 0x000e2800000e0000 */
[----:B------:R-:W3:Y:S02]  /*f8d0*/  LDL.LU R12, [R1+0x2c] ;  /* 0x00002c00010c7983 */ /* 0x000ee40000300800 */
        /* <DEDUP_REMOVED lines=65> */
.L_x_13804:
[----:B------:R-:W3:Y:S01]  /*fcf0*/  LDL.LU R3, [R1+0x3c] ;  /* 0x00003c0001037983 */ /* 0x000ee20000300800 */
[----:B------:R-:W-:Y:S01]  /*fd00*/  BSSY B0, `(.L_x_13677) ;  /* 0x000000e000007945 */ /* 0x000fe20003800000 */
[----:B---3--:R-:W-:-:S13]  /*fd10*/  ISETP.GE.AND P4, PT, R3, R0, PT ;  /* 0x000000000300720c */ /* 0x008fda0003f86270 */
[----:B------:R-:W-:Y:S05]  /*fd20*/  @P4 BRA `(.L_x_13678) ;  /* 0x00000000002c4947 */ /* 0x000fea0003800000 */
[----:B-1----:R-:W3:Y:S01]  /*fd30*/  LDL R4, [R1+0x4] ;  /* 0x0000040001047983 */ /* 0x002ee20000100800 */
[----:B0-----:R-:W-:Y:S01]  /*fd40*/  LEA R2, P4, R9, R2, 0x1 ;  /* 0x0000000209027211 */ /* 0x001fe200078808ff */
[----:B------:R-:W-:-:S04]  /*fd50*/  ULDC.64 UR4, c[0x0][0x208] ;  /* 0x0000820000047ab9 */ /* 0x000fc80000000a00 */
        /* <DEDUP_REMOVED lines=8> */
.L_x_13678:
[----:B------:R-:W-:Y:S05]  /*fde0*/  BSYNC B0 ;  /* 0x0000000000007941 */ /* 0x000fea0003800000 */
.L_x_13677:
[----:B------:R-:W-:Y:S01]  /*fdf0*/  NOP ;  /* 0x0000000000007918 */ /* 0x000fe20000000000 */
[----:B------:R-:W-:-:S13]  /*fe00*/  PLOP3.LUT P0, PT, PT, PT, PT, 0x80, 0x0 ;  /* 0x000000000000781c */ /* 0x000fda0003f0f070 */
.L_x_13679:
        /* <DEDUP_REMOVED lines=18> */
.L_x_13805:
[----:B------:R-:W-:Y:S05]  /*ff30*/  BSYNC B0 ;  /* 0x0000000000007941 */ /* 0x000fea0003800000 */
.L_x_13680:
[----:B------:R-:W-:Y:S01]  /*ff40*/  LOP3.LUT P0, RZ, R18, 0x2, RZ, 0xc0, !PT ;  /* 0x0000000212ff7812 */ /* 0x000fe2000780c0ff */
[----:B------:R-:W-:-:S12]  /*ff50*/  BSSY B0, `(.L_x_13682) ;  /* 0x0000058000007945 */ /* 0x000fd80003800000 */
        /* <DEDUP_REMOVED lines=10> */
.L_x_13806:
[----:B------:R-:W-:Y:S05]  /*10000*/  BSYNC B1 ;  /* 0x0000000000017941 */ /* 0x000fea0003800000 */
.L_x_13684:
        /* <DEDUP_REMOVED lines=9> */
.L_x_13687:
[----:B------:R-:W-:Y:S05]  /*100a0*/  BSYNC B1 ;  /* 0x0000000000017941 */ /* 0x000fea0003800000 */
.L_x_13686:
        /* <DEDUP_REMOVED lines=11> */
.L_x_13688:
        /* <DEDUP_REMOVED lines=15> */
.L_x_13689:
        /* <DEDUP_REMOVED lines=15> */
.L_x_13690:
        /* <DEDUP_REMOVED lines=15> */
.L_x_13691:
        /* <DEDUP_REMOVED lines=10> */
.L_x_13683:
[----:B------:R-:W-:Y:S05]  /*104d0*/  BSYNC B0 ;  /* 0x0000000000007941 */ /* 0x000fea0003800000 */
.L_x_13682:
[----:B------:R-:W-:-:S06]  /*104e0*/  UISETP.GE.AND UP0, UPT, UR41, 0x2, UPT ;  /* 0x000000022900788c */ /* 0x000fcc000bf06270 */
[----:B------:R-:W-:-:S13]  /*104f0*/  PLOP3.LUT P0, PT, PT, PT, UP0, 0x80, 0x0 ;  /* 0x000000000000781c */ /* 0x000fda0003f0f008 */
[----:B------:R-:W-:Y:S05]  /*10500*/  @!P0 BRA `(.L_x_13692) ;  /* 0x0000001c00808947 */ /* 0x000fea0003800000 */
[----:B------:R-:W-:Y:S02]  /*10510*/  ULOP3.LUT UR4, UR41, 0x1, URZ, 0xc0, !UPT ;  /* 0x0000000129047892 */ /* 0x000fe4000f8ec03f */
[----:B--2---:R-:W-:Y:S02]  /*10520*/  IMAD.U32 R6, RZ, RZ, UR41 ;  /* 0x00000029ff067e24 */ /* 0x004fe4000f8e00ff */
        /* <DEDUP_REMOVED lines=18> */
[----:B-1----:R-:W2:Y:S01]  /*10650*/  LDL R5, [R1+0xc] ;  /* 0x00000c0001057983 */ /* 0x002ea20000100800 */
[----:B------:R-:W1:Y:S03]  /*10660*/  LDC R0, c[0x0][0x43c] ;  /* 0x00010f00ff007b82 */ /* 0x000e660000000800 */
[----:B------:R-:W3:Y:S01]  /*10670*/  LDL R9, [R1] ;  /* 0x0000000001097983 */ /* 0x000ee20000100800 */
[----:B------:R-:W-:Y:S01]  /*10680*/  IMAD.MOV.U32 R4, RZ, RZ, R6 ;  /* 0x000000ffff047224 */ /* 0x000fe200078e0006 */
[----:B------:R-:W-:Y:S01]  /*10690*/  ULDC.64 UR4, c[0x0][0x428] ;  /* 0x00010a0000047ab9 */ /* 0x000fe20000000a00 */
        /* <DEDUP_REMOVED lines=10> */
[C---:B---3--:R-:W-:Y:S02]  /*10740*/  IMAD R7, R9.reuse, UR5, R7 ;  /* 0x0000000509077c24 */ /* 0x048fe4000f8e0207 */
[----:B------:R-:W-:-:S04]  /*10750*/  IMAD.WIDE.U32 R4, R9, UR4, R4 ;  /* 0x0000000409047c25 */ /* 0x000fc8000f8e0004 */
[----:B------:R-:W-:Y:S01]  /*10760*/  IMAD.IADD R7, R7, 0x1, R5 ;  /* 0x0000000107077824 */ /* 0x000fe200078e0205 */
[----:B-1----:R-:W-:-:S04]  /*10770*/  LEA R2, P0, R4, R2, 0x2 ;  /* 0x0000000204027211 */ /* 0x002fc800078010ff */
[----:B------:R-:W-:-:S05]  /*10780*/  LEA.HI.X R3, R4, R3, R7, 0x2, P0 ;  /* 0x0000000304037211 */ /* 0x000fca00000f1407 */
[----:B------:R2:W5:Y:S04]  /*10790*/  LDG.E R16, desc[UR6][R2.64] ;  /* 0x0000000602107981 */ /* 0x000568000c1e1900 */
.L_x_13696:
[----:B--2---:R-:W1:Y:S01]  /*107a0*/  S2R R2, SR_TID.X ;  /* 0x0000000000027919 */ /* 0x004e620000002100 */
[----:B------:R-:W-:Y:S01]  /*107b0*/  IMAD R3, R19, 0x8, R17 ;  /* 0x0000000813037824 */ /* 0x000fe200078e0211 */
[----:B------:R-:W-:Y:S01]  /*107c0*/  BSSY B1, `(.L_x_13697) ;  /* 0x0000006000017945 */ /* 0x000fe20003800000 */
[----:B-1----:R-:W-:Y:S02]  /*107d0*/  LOP3.LUT R4, R2, 0x7f, RZ, 0xc0, !PT ;  /* 0x0000007f02047812 */ /* 0x002fe400078ec0ff */
[----:B------:R-:W-:Y:S02]  /*107e0*/  SHF.L.U32 R2, R8, 0x1f, RZ ;  /* 0x0000001f08027819 */ /* 0x000fe400000006ff */
[----:B------:R-:W-:Y:S02]  /*107f0*/  ISETP.NE.AND P1, PT, R4, RZ, PT ;  /* 0x000000ff0400720c */ /* 0x000fe40003f25270 */
[----:B------:R-:W1:Y:S02]  /*10800*/  SYNCS.PHASECHK.TRANS64.TRYWAIT P0, [R3+URZ+0x32440], R2 ;  /* 0x03244002030075a7 */ /* 0x000e64000800017f */
[----:B-1----:R-:W-:Y:S09]  /*10810*/  @!P0 BRA `(.L_x_13698) ;  /* 0x0000003c00d08947 */ /* 0x002ff20003800000 */
.L_x_13807:
[----:B------:R-:W-:Y:S05]  /*10820*/  BSYNC B1 ;  /* 0x0000000000017941 */ /* 0x000fea0003800000 */
.L_x_13697:
        /* <DEDUP_REMOVED lines=9> */
.L_x_13700:
[----:B------:R-:W-:Y:S05]  /*108c0*/  BSYNC B1 ;  /* 0x0000000000017941 */ /* 0x000fea0003800000 */
.L_x_13699:
        /* <DEDUP_REMOVED lines=12> */
.L_x_13701:
        /* <DEDUP_REMOVED lines=12> */
.L_x_13808:
[----:B------:R-:W-:Y:S05]  /*10a50*/  BSYNC B1 ;  /* 0x0000000000017941 */ /* 0x000fea0003800000 */
.L_x_13702:
        /* <DEDUP_REMOVED lines=11> */
.L_x_13705:
[----:B------:R-:W-:Y:S05]  /*10b10*/  BSYNC B1 ;  /* 0x0000000000017941 */ /* 0x000fea0003800000 */
.L_x_13704:
        /* <DEDUP_REMOVED lines=10> */
.L_x_13706:
        /* <DEDUP_REMOVED lines=15> */
.L_x_13707:
        /* <DEDUP_REMOVED lines=15> */
.L_x_13708:
        /* <DEDUP_REMOVED lines=15> */
.L_x_13709:
        /* <DEDUP_REMOVED lines=8> */
[----:B--2---:R-:W-:Y:S05]  /*10f10*/  @P0 BRA.U.ANY `(.L_x_13709) ;  /* 0xfffffffd00dc0947 */ /* 0x004fea000393ffff */
.L_x_13695:
[----:B------:R-:W-:Y:S05]  /*10f20*/  BSYNC B0 ;  /* 0x0000000000007941 */ /* 0x000fea0003800000 */
.L_x_13694:
[----:B------:R-:W-:-:S06]  /*10f30*/  UIADD3 UR4, UR41, -0x3, URZ ;  /* 0xfffffffd29047890 */ /* 0x000fcc000fffe03f */
[----:B------:R-:W-:-:S07]  /*10f40*/  IMAD.U32 R0, RZ, RZ, UR4 ;  /* 0x00000004ff007e24 */ /* 0x000fce000f8e00ff */
.L_x_13693:
[----:B------:R-:W-:Y:S01]  /*10f50*/  ISETP.NE.AND P0, PT, R6, RZ, PT ;  /* 0x000000ff0600720c */ /* 0x000fe20003f05270 */
[----:B------:R-:W-:-:S12]  /*10f60*/  BSSY B0, `(.L_x_13692) ;  /* 0x000013a000007945 */ /* 0x000fd80003800000 */
[----:B------:R-:W-:Y:S05]  /*10f70*/  @!P0 BRA `(.L_x_13710) ;  /* 0x0000001000e08947 */ /* 0x000fea0003800000 */
.L_x_13743:
[----:B--2---:R-:W2:Y:S01]  /*10f80*/  LDL.LU R2, [R1+0x8] ;  /* 0x0000080001027983 */ /* 0x004ea20000300800 */
        /* <DEDUP_REMOVED lines=15> */
[----:B-1----:R-:W3:Y:S01]  /*11080*/  LDL R5, [R1] ;  /* 0x0000000001057983 */ /* 0x002ee20000100800 */
        /* <DEDUP_REMOVED lines=17> */
.L_x_13713:
        /* <DEDUP_REMOVED lines=8> */
.L_x_13809:
[----:B------:R-:W-:Y:S05]  /*11220*/  BSYNC B2 ;  /* 0x0000000000027941 */ /* 0x000fea0003800000 */
.L_x_13714:
        /* <DEDUP_REMOVED lines=9> */
.L_x_13717:
[----:B------:R-:W-:Y:S05]  /*112c0*/  BSYNC B2 ;  /* 0x0000000000027941 */ /* 0x000fea0003800000 */
.L_x_13716:
        /* <DEDUP_REMOVED lines=11> */
.L_x_13718:
        /* <DEDUP_REMOVED lines=13> */
.L_x_13810:
[----:B------:R-:W-:Y:S05]  /*11450*/  BSYNC B2 ;  /* 0x0000000000027941 */ /* 0x000fea0003800000 */
.L_x_13719:
        /* <DEDUP_REMOVED lines=11> */
.L_x_13722:
[----:B------:R-:W-:Y:S05]  /*11510*/  BSYNC B2 ;  /* 0x0000000000027941 */ /* 0x000fea0003800000 */
.L_x_13721:
        /* <DEDUP_REMOVED lines=9> */
.L_x_13723:
        /* <DEDUP_REMOVED lines=15> */
.L_x_13724:
        /* <DEDUP_REMOVED lines=15> */
.L_x_13725:
        /* <DEDUP_REMOVED lines=15> */
.L_x_13726:
        /* <DEDUP_REMOVED lines=10> */
.L_x_13712:
[----:B------:R-:W-:Y:S05]  /*11920*/  BSYNC B1 ;  /* 0x0000000000017941 */ /* 0x000fea0003800000 */
.L_x_13711:
[----:B------:R-:W-:Y:S01]  /*11930*/  VIADD R6, R6, 0x1 ;  /* 0x0000000106067836 */ /* 0x000fe20000000000 */
[----:B------:R-:W-:Y:S01]  /*11940*/  LOP3.LUT P2, RZ, R18, 0x2, RZ, 0xc0, !PT ;  /* 0x0000000212ff7812 */ /* 0x000fe2000784c0ff */
[----:B------:R-:W-:Y:S03]  /*11950*/  BSSY B1, `(.L_x_13727) ;  /* 0x0000097000017945 */ /* 0x000fe60003800000 */
[----:B------:R-:W-:-:S04]  /*11960*/  ISETP.NE.AND P0, PT, R6, 0x2, PT ;  /* 0x000000020600780c */ /* 0x000fc80003f05270 */
[----:B------:R-:W-:Y:S02]  /*11970*/  SEL R2, RZ, 0x1, P0 ;  /* 0x00000001ff027807 */ /* 0x000fe40000000000 */
[----:B------:R-:W-:Y:S02]  /*11980*/  SEL R19, R6, RZ, P0 ;  /* 0x000000ff06137207 */ /* 0x000fe40000000000 */
[----:B------:R-:W-:-:S05]  /*11990*/  LOP3.LUT R7, R7, R2, RZ, 0x3c, !PT ;  /* 0x0000000207077212 */ /* 0x000fca00078e3cff */
[----:B------:R2:W-:Y:S01]  /*119a0*/  STL [R1+0x8], R7 ;  /* 0x0000080701007387 */ /* 0x0005e20000100800 */
[----:B------:R-:W-:Y:S05]  /*119b0*/  @!P2 BRA `(.L_x_13728) ;  /* 0x000000080040a947 */ /* 0x000fea0003800000 */
[----:B------:R-:W-:Y:S01]  /*119c0*/  LOP3.LUT P2, RZ, R18, 0x1, RZ, 0xc0, !PT ;  /* 0x0000000112ff7812 */ /* 0x000fe2000784c0ff */
[----:B------:R-:W-:-:S12]  /*119d0*/  VIADD R6, R0, 0xffffffff ;  /* 0xffffffff00067836 */ /* 0x000fd80000000000 */
[----:B------:R-:W-:Y:S05]  /*119e0*/  @!P2 BRA `(.L_x_13729) ;  /* 0x000000000054a947 */ /* 0x000fea0003800000 */
[----:B------:R-:W3:Y:S01]  /*119f0*/  LDL R10, [R1+0xc] ;  /* 0x00000c00010a7983 */ /* 0x000ee20000100800 */
[----:B-1----:R-:W1:Y:S01]  /*11a00*/  LDC R4, c[0x0][0x43c] ;  /* 0x00010f00ff047b82 */ /* 0x002e620000000800 */
[----:B------:R-:W-:Y:S02]  /*11a10*/  ULDC.64 UR4, c[0x0][0x428] ;  /* 0x00010a0000047ab9 */ /* 0x000fe40000000a00 */
[----:B------:R-:W4:Y:S01]  /*11a20*/  LDL R9, [R1] ;  /* 0x0000000001097983 */ /* 0x000f220000100800 */
        /* <DEDUP_REMOVED lines=11> */
[----:B------:R-:W-:Y:S01]  /*11ae0*/  IMAD.WIDE.U32 R2, R9, UR4, R2 ;  /* 0x0000000409027c25 */ /* 0x000fe2000f8e0002 */
[----:B------:R-:W-:-:S03]  /*11af0*/  ULDC.64 UR4, c[0x0][0x418] ;  /* 0x0001060000047ab9 */ /* 0x000fc60000000a00 */
[----:B------:R-:W-:Y:S01]  /*11b00*/  IMAD.IADD R3, R4, 0x1, R3 ;  /* 0x0000000104037824 */ /* 0x000fe200078e0203 */
[----:B------:R-:W-:-:S04]  /*11b10*/  LEA R4, P0, R2, UR4, 0x2 ;  /* 0x0000000402047c11 */ /* 0x000fc8000f8010ff */
[----:B------:R-:W-:-:S05]  /*11b20*/  LEA.HI.X R5, R2, UR5, R3, 0x2, P0 ;  /* 0x0000000502057c11 */ /* 0x000fca00080f1403 */
[----:B------:R3:W5:Y:S04]  /*11b30*/  LDG.E R16, desc[UR6][R4.64] ;  /* 0x0000000604107981 */ /* 0x000768000c1e1900 */
.L_x_13729:
[----:B------:R-:W4:Y:S01]  /*11b40*/  S2R R2, SR_TID.X ;  /* 0x0000000000027919 */ /* 0x000f220000002100 */
[----:B-1-3--:R-:W-:Y:S01]  /*11b50*/  IMAD R4, R19, 0x8, R17 ;  /* 0x0000000813047824 */ /* 0x00afe200078e0211 */
[----:B------:R-:W-:Y:S01]  /*11b60*/  BSSY B2, `(.L_x_13730) ;  /* 0x0000006000027945 */ /* 0x000fe20003800000 */
[----:B----4-:R-:W-:Y:S02]  /*11b70*/  LOP3.LUT R3, R2, 0x7f, RZ, 0xc0, !PT ;  /* 0x0000007f02037812 */ /* 0x010fe400078ec0ff */
[----:B------:R-:W-:Y:S02]  /*11b80*/  SHF.L.U32 R2, R7, 0x1f, RZ ;  /* 0x0000001f07027819 */ /* 0x000fe400000006ff */
[----:B------:R-:W-:Y:S02]  /*11b90*/  ISETP.NE.AND P1, PT, R3, RZ, PT ;  /* 0x000000ff0300720c */ /* 0x000fe40003f25270 */
[----:B------:R-:W1:Y:S02]  /*11ba0*/  SYNCS.PHASECHK.TRANS64.TRYWAIT P0, [R4+URZ+0x32440], R2 ;  /* 0x03244002040075a7 */ /* 0x000e64000800017f */
[----:B-1----:R-:W-:Y:S09]  /*11bb0*/  @!P0 BRA `(.L_x_13731) ;  /* 0x0000002c00388947 */ /* 0x002ff20003800000 */
.L_x_13811:
[----:B------:R-:W-:Y:S05]  /*11bc0*/  BSYNC B2 ;  /* 0x0000000000027941 */ /* 0x000fea0003800000 */
.L_x_13730:
        /* <DEDUP_REMOVED lines=9> */
.L_x_13733:
[----:B------:R-:W-:Y:S05]  /*11c60*/  BSYNC B2 ;  /* 0x0000000000027941 */ /* 0x000fea0003800000 */
.L_x_13732:
[----:B--2---:R-:W-:Y:S01]  /*11c70*/  IMAD.MOV.U32 R7, RZ, RZ, RZ ;  /* 0x000000ffff077224 */ /* 0x004fe200078e00ff */
        /* <DEDUP_REMOVED lines=10> */
.L_x_13734:
        /* <DEDUP_REMOVED lines=13> */
.L_x_13812:
[----:B------:R-:W-:Y:S05]  /*11df0*/  BSYNC B2 ;  /* 0x0000000000027941 */ /* 0x000fea0003800000 */
.L_x_13735:
        /* <DEDUP_REMOVED lines=11> */
.L_x_13738:
[----:B------:R-:W-:Y:S05]  /*11eb0*/  BSYNC B2 ;  /* 0x0000000000027941 */ /* 0x000fea0003800000 */
.L_x_13737:
        /* <DEDUP_REMOVED lines=9> */
.L_x_13739:
        /* <DEDUP_REMOVED lines=15> */
.L_x_13740:
        /* <DEDUP_REMOVED lines=15> */
.L_x_13741:
        /* <DEDUP_REMOVED lines=15> */
.L_x_13742:
        /* <DEDUP_REMOVED lines=10> */
.L_x_13728:
[----:B------:R-:W-:Y:S05]  /*122c0*/  BSYNC B1 ;  /* 0x0000000000017941 */ /* 0x000fea0003800000 */
.L_x_13727:
[C---:B------:R-:W-:Y:S01]  /*122d0*/  ISETP.GT.AND P0, PT, R0.reuse, 0x1, PT ;  /* 0x000000010000780c */ /* 0x040fe20003f04270 */
[----:B------:R-:W-:-:S12]  /*122e0*/  VIADD R0, R0, 0xfffffffe ;  /* 0xfffffffe00007836 */ /* 0x000fd80000000000 */
[----:B------:R-:W-:Y:S05]  /*122f0*/  @P0 BRA `(.L_x_13743) ;  /* 0xffffffec00200947 */ /* 0x000fea000383ffff */
.L_x_13710:
[----:B------:R-:W-:Y:S05]  /*12300*/  BSYNC B0 ;  /* 0x0000000000007941 */ /* 0x000fea0003800000 */
.L_x_13692:
        /* <DEDUP_REMOVED lines=14> */
[----:B------:R-:W1:Y:S01]  /*123f0*/  FLO.U32 R0, UR4 ;  /* 0x0000000400007d00 */ /* 0x000e6200080e0000 */
[----:B------:R-:W-:Y:S01]  /*12400*/  ULDC.64 UR6, c[0x0][0x208] ;  /* 0x0000820000067ab9 */ /* 0x000fe20000000a00 */
[----:B-1----:R-:W-:-:S06]  /*12410*/  ISETP.EQ.U32.AND P2, PT, R0, R5, PT ;  /* 0x000000050000720c */ /* 0x002fcc0003f42070 */
[----:B------:R-:W0:Y:S07]  /*12420*/  POPC R5, UR4 ;  /* 0x0000000400057d09 */ /* 0x000e2e0008000000 */
[----:B0-----:R-:W3:Y:S01]  /*12430*/  @P2 ATOMG.E.ADD.STRONG.GPU PT, R3, desc[UR6][R2.64], R5 ;  /* 0x00000005020329a8 */ /* 0x001ee200081ee1c6 */
[----:B------:R-:W0:Y:S02]  /*12440*/  S2R R4, SR_LTMASK ;  /* 0x0000000000047919 */ /* 0x000e240000003900 */
[----:B0-----:R-:W-:-:S04]  /*12450*/  LOP3.LUT R4, R4, UR4, RZ, 0xc0, !PT ;  /* 0x0000000404047c12 */ /* 0x001fc8000f8ec0ff */
[----:B--2---:R-:W0:Y:S01]  /*12460*/  POPC R7, R4 ;  /* 0x0000000400077309 */ /* 0x004e220000000000 */
[----:B---3--:R-:W0:Y:S02]  /*12470*/  SHFL.IDX PT, R0, R3, R0, 0x1f ;  /* 0x00001f0003007589 */ /* 0x008e2400000e0000 */
[----:B0-----:R-:W-:-:S05]  /*12480*/  IADD3 R0, R0, UR44, R7 ;  /* 0x0000002c00007c10 */ /* 0x001fca000fffe007 */
[----:B------:R3:W-:Y:S02]  /*12490*/  STL [R1+0x14], R0 ;  /* 0x0000140001007387 */ /* 0x0007e40000100800 */
.L_x_13745:
[----:B------:R-:W-:Y:S05]  /*124a0*/  BSYNC B0 ;  /* 0x0000000000007941 */ /* 0x000fea0003800000 */
.L_x_13744:
[----:B------:R-:W-:-:S07]  /*124b0*/  SEL R19, R19, RZ, P1 ;  /* 0x000000ff13137207 */ /* 0x000fce0000800000 */
.L_x_13658:
[----:B------:R-:W-:Y:S05]  /*124c0*/  BSYNC B7 ;  /* 0x0000000000077941 */ /* 0x000fea0003800000 */
.L_x_13656:
[----:B0-----:R0:W5:Y:S01]  /*124d0*/  LDL R2, [R1+0x14] ;  /* 0x0000140001027983 */ /* 0x0011620000100800 */
[----:B------:R-:W-:-:S13]  /*124e0*/  LOP3.LUT P1, RZ, R18, 0x80, RZ, 0xc0, !PT ;  /* 0x0000008012ff7812 */ /* 0x000fda000782c0ff */
        /* <DEDUP_REMOVED lines=11> */
.L_x_13746:
[----:B------:R-:W-:-:S03]  /*125a0*/  UMOV UR4, 0xffffffff ;  /* 0xffffffff00047882 */ /* 0x000fc60000000000 */
[----:B------:R-:W-:Y:S05]  /*125b0*/  BRA.DIV UR4, `(.L_x_13748) ;  /* 0x0000002204e07947 */ /* 0x000fea000b800000 */
[----:B-----5:R0:W4:Y:S02]  /*125c0*/  SHFL.IDX PT, R14, R2, RZ, 0x1f ;  /* 0x00001fff020e7589 */ /* 0x02012400000e0000 */
.L_x_13815:
[----:B------:R-:W5:Y:S01]  /*125d0*/  @!P0 S2R R3, SR_CgaCtaId ;  /* 0x0000000000038919 */ /* 0x000f620000008800 */
[----:B------:R-:W-:Y:S05]  /*125e0*/  WARPSYNC.ALL ;  /* 0x0000000000007948 */ /* 0x000fea0003800000 */
[----:B------:R-:W-:Y:S01]  /*125f0*/  BAR.SYNC.DEFER_BLOCKING 0x4, 0x180 ;  /* 0x0106000000007b1d */ /* 0x000fe20000010000 */
[----:B---3--:R-:W-:-:S05]  /*12600*/  @!P0 MOV R0, 0x400 ;  /* 0x0000040000008802 */ /* 0x008fca0000000f00 */
[----:B----4-:R3:W-:Y:S01]  /*12610*/  STL [R1+0x14], R14 ;  /* 0x0000140e01007387 */ /* 0x0107e20000100800 */
[----:B-----5:R-:W-:-:S05]  /*12620*/  @!P0 LEA R17, R3, R0, 0x18 ;  /* 0x0000000003118211 */ /* 0x020fca00078ec0ff */
[----:B------:R3:W-:Y:S01]  /*12630*/  @!P0 STS [R17+0x324d0], R2 ;  /* 0x0324d00211008388 */ /* 0x0007e20000000800 */
[----:B------:R-:W-:Y:S06]  /*12640*/  BAR.ARV 0x5, 0x180 ;  /* 0x0146000000007b1d */ /* 0x000fec0000002000 */
.L_x_13747:
[----:B---3--:R-:W3:Y:S01]  /*12650*/  LDL R0, [R1+0x14] ;  /* 0x0000140001007983 */ /* 0x008ee20000100800 */
[----:B------:R-:W-:Y:S02]  /*12660*/  ULDC UR4, c[0x0][0xd38] ;  /* 0x00034e0000047ab9 */ /* 0x000fe40000000800 */
[----:B---3--:R-:W-:-:S13]  /*12670*/  ISETP.GE.AND P0, PT, R0, UR4, PT ;  /* 0x0000000400007c0c */ /* 0x008fda000bf06270 */
[----:B------:R-:W-:Y:S05]  /*12680*/  @!P0 BRA `(.L_x_13749) ;  /* 0xffffffb000608947 */ /* 0x000fea000383ffff */
.L_x_13653:
[----:B0-----:R-:W3:Y:S01]  /*12690*/  LDL.LU R0, [R1+0x38] ;  /* 0x0000380001007983 */ /* 0x001ee20000300800 */
[----:B------:R-:W-:Y:S01]  /*126a0*/  BSSY B0, `(.L_x_13750) ;  /* 0x000000b000007945 */ /* 0x000fe20003800000 */
[----:B-1----:R-:W0:Y:S01]  /*126b0*/  S2R R5, SR_CgaCtaId ;  /* 0x0000000000057919 */ /* 0x002e220000008800 */
[----:B---3--:R-:W-:-:S05]  /*126c0*/  VIADD R0, R0, 0x1 ;  /* 0x0000000100007836 */ /* 0x008fca0000000000 */
[----:B----4-:R-:W-:-:S04]  /*126d0*/  LEA.HI R2, R0, R0, RZ, 0x1 ;  /* 0x0000000000027211 */ /* 0x010fc800078f08ff */
[----:B------:R-:W-:-:S05]  /*126e0*/  LOP3.LUT R3, R2, 0xfffffffe, RZ, 0xc0, !PT ;  /* 0xfffffffe02037812 */ /* 0x000fca00078ec0ff */
[----:B------:R-:W-:Y:S01]  /*126f0*/  IMAD.IADD R3, R0, 0x1, -R3 ;  /* 0x0000000100037824 */ /* 0x000fe200078e0a03 */
[----:B------:R-:W-:-:S04]  /*12700*/  MOV R0, 0x400 ;  /* 0x0000040000007802 */ /* 0x000fc80000000f00 */
[----:B0-----:R-:W-:Y:S02]  /*12710*/  LEA R0, R5, R0, 0x18 ;  /* 0x0000000005007211 */ /* 0x001fe400078ec0ff */
[----:B------:R-:W-:-:S04]  /*12720*/  SHF.L.U32 R3, R3, 0x1f, RZ ;  /* 0x0000001f03037819 */ /* 0x000fc800000006ff */
[----:B------:R-:W0:Y:S02]  /*12730*/  SYNCS.PHASECHK.TRANS64.TRYWAIT P0, [R0+URZ+0x32420], R3 ;  /* 0x03242003000075a7 */ /* 0x000e24000800017f */
[----:B0-----:R-:W-:Y:S05]  /*12740*/  @!P0 BRA `(.L_x_13751) ;  /* 0x0000002000a48947 */ /* 0x001fea0003800000 */
.L_x_13816:
[----:B------:R-:W-:Y:S05]  /*12750*/  BSYNC B0 ;  /* 0x0000000000007941 */ /* 0x000fea0003800000 */
.L_x_13750:
[----:B------:R-:W-:-:S03]  /*12760*/  UMOV UR4, 0xffffffff ;  /* 0xffffffff00047882 */ /* 0x000fc60000000000 */
[----:B------:R-:W-:Y:S05]  /*12770*/  BRA.DIV UR4, `(.L_x_13752) ;  /* 0x0000002204ac7947 */ /* 0x000fea000b800000 */
[----:B------:R-:W1:Y:S02]  /*12780*/  S2R R2, SR_TID.X ;  /* 0x0000000000027919 */ /* 0x000e640000002100 */
[----:B-1----:R-:W-:-:S04]  /*12790*/  SHF.R.U32.HI R2, RZ, 0x5, R2 ;  /* 0x00000005ff027819 */ /* 0x002fc80000011602 */
[----:B------:R-:W-:-:S05]  /*127a0*/  LOP3.LUT R2, R2, 0x3, RZ, 0xc0, !PT ;  /* 0x0000000302027812 */ /* 0x000fca00078ec0ff */
[----:B------:R1:W3:Y:S02]  /*127b0*/  SHFL.IDX PT, R14, R2, RZ, 0x1f ;  /* 0x00001fff020e7589 */ /* 0x0002e400000e0000 */
.L_x_13819:
[----:B---3--:R-:W-:Y:S01]  /*127c0*/  ISETP.NE.AND P0, PT, R14, RZ, PT ;  /* 0x000000ff0e00720c */ /* 0x008fe20003f05270 */
[----:B------:R-:W-:-:S12]  /*127d0*/  BSSY B0, `(.L_x_13753) ;  /* 0x0000027000007945 */ /* 0x000fd80003800000 */
[----:B------:R-:W-:Y:S05]  /*127e0*/  @P0 BRA `(.L_x_13754) ;  /* 0x0000000000940947 */ /* 0x000fea0003800000 */
[----:B------:R-:W-:-:S03]  /*127f0*/  UMOV UR4, 0xffffffff ;  /* 0xffffffff00047882 */ /* 0x000fc60000000000 */
[----:B------:R-:W-:Y:S05]  /*12800*/  BRA.DIV UR4, `(.L_x_13755) ;  /* 0x0000002204bc7947 */ /* 0x000fea000b800000 */
[----:B------:R-:W-:-:S13]  /*12810*/  ELECT P6, URZ, PT ;  /* 0x00000000003f782f */ /* 0x000fda00038c0000 */
.L_x_13822:
[----:B------:R-:W-:Y:S05]  /*12820*/  @!P6 BRA `(.L_x_13754) ;  /* 0x000000000084e947 */ /* 0x000fea0003800000 */
[----:B-1----:R-:W3:Y:S02]  /*12830*/  LDL R2, [R1+0x4c] ;  /* 0x00004c0001027983 */ /* 0x002ee40000100800 */
[----:B---3--:R-:W-:-:S13]  /*12840*/  R2UR UR4, R2 ;  /* 0x00000000020472ca */ /* 0x008fda00000e0000 */
[----:B------:R-:W-:-:S06]  /*12850*/  ULOP3.LUT UR4, UR4, 0x2, URZ, 0xfc, !UPT ;  /* 0x0000000204047892 */ /* 0x000fcc000f8efc3f */
[----:B------:R-:W-:-:S05]  /*12860*/  IMAD.U32 R2, RZ, RZ, UR4 ;  /* 0x00000004ff027e24 */ /* 0x000fca000f8e00ff */
[----:B------:R-:W-:-:S13]  /*12870*/  ISETP.NE.AND P2, PT, R2, 0x3, PT ;  /* 0x000000030200780c */ /* 0x000fda0003f45270 */
[----:B------:R-:W-:Y:S05]  /*12880*/  @!P2 BRA `(.L_x_13756) ;  /* 0x000000000004a947 */ /* 0x000fea0003800000 */
[----:B------:R-:W-:Y:S01]  /*12890*/  BPT.TRAP 0x1 ;  /* 0x000000040000795c */ /* 0x000fe20000300000 */
.L_x_13756:
[----:B--2---:R-:W2:Y:S01]  /*128a0*/  LDL.LU R7, [R1+0x8] ;  /* 0x0000080001077983 */ /* 0x004ea20000300800 */
        /* <DEDUP_REMOVED lines=12> */
.L_x_13823:
[----:B------:R-:W1:Y:S02]  /*12970*/  SYNCS.PHASECHK.TRANS64.TRYWAIT P0, [R7+URZ], R2 ;  /* 0x00000002070075a7 */ /* 0x000e64000800017f */
[----:B-1----:R-:W-:Y:S05]  /*12980*/  @!P0 BRA `(.L_x_13758) ;  /* 0x0000002000908947 */ /* 0x002fea0003800000 */
.L_x_13824:
[----:B------:R-:W-:Y:S05]  /*12990*/  @!P2 BRA `(.L_x_13759) ;  /* 0x000000000004a947 */ /* 0x000fea0003800000 */
[----:B------:R-:W-:Y:S01]  /*129a0*/  BPT.TRAP 0x1 ;  /* 0x000000040000795c */ /* 0x000fe20000300000 */
.L_x_13759:
[----:B------:R-:W-:-:S04]  /*129b0*/  VIADD R0, R0, 0x32460 ;  /* 0x0003246000007836 */ /* 0x000fc80000000000 */
[----:B------:R-:W-:-:S04]  /*129c0*/  IMAD R4, R19, 0x8, R0 ;  /* 0x0000000813047824 */ /* 0x000fc800078e0200 */
[----:B------:R-:W2:Y:S02]  /*129d0*/  SYNCS.PHASECHK.TRANS64.TRYWAIT P0, [R4+URZ], R5 ;  /* 0x00000005040075a7 */ /* 0x000ea4000800017f */
[----:B--2---:R-:W-:Y:S05]  /*129e0*/  @!P0 BRA `(.L_x_13760) ;  /* 0x00000020008c8947 */ /* 0x004fea0003800000 */
.L_x_13825:
[----:B------:R-:W-:-:S07]  /*129f0*/  IMAD R3, R3, 0x8, R0 ;  /* 0x0000000803037824 */ /* 0x000fce00078e0200 */
.L_x_13761:
[----:B---3--:R3:W4:Y:S02]  /*12a00*/  SYNCS.PHASECHK.TRANS64.TRYWAIT P0, [R3+URZ], R2 ;  /* 0x00000002030075a7 */ /* 0x008724000800017f */
[----:B----4-:R-:W-:Y:S05]  /*12a10*/  @!P0 NANOSLEEP.SYNCS 0x989680 ;  /* 0x009896800000895d */ /* 0x010fea0003900000 */
[----:B------:R-:W4:Y:S02]  /*12a20*/  @!P0 SYNCS.PHASECHK.TRANS64 P0, [R3+URZ], R2 ;  /* 0x00000002030085a7 */ /* 0x000f24000800007f */
[----:B----4-:R-:W-:Y:S05]  /*12a30*/  @!P0 BRA `(.L_x_13761) ;  /* 0xfffffffc00f08947 */ /* 0x010fea000383ffff */
.L_x_13754:
[----:B------:R-:W-:Y:S05]  /*12a40*/  BSYNC B0 ;  /* 0x0000000000007941 */ /* 0x000fea0003800000 */
.L_x_13753:
[----:B------:R-:W-:Y:S05]  /*12a50*/  EXIT ;  /* 0x000000000000794d */ /* 0x000fea0003800000 */
.L_x_13605:
[----:B0-----:R0:W1:Y:S02]  /*12a60*/  SYNCS.PHASECHK.TRANS64.TRYWAIT P0, [R5+URZ+0x32400], R2 ;  /* 0x03240002050075a7 */ /* 0x001064000800017f */
[----:B-1----:R-:W-:Y:S05]  /*12a70*/  @!P0 NANOSLEEP.SYNCS 0x989680 ;  /* 0x009896800000895d */ /* 0x002fea0003900000 */
[----:B------:R-:W1:Y:S02]  /*12a80*/  @!P0 SYNCS.PHASECHK.TRANS64 P0, [R5+URZ+0x32400], R2 ;  /* 0x03240002050085a7 */ /* 0x000e64000800007f */
[----:B-1----:R-:W-:Y:S05]  /*12a90*/  @!P0 BRA `(.L_x_13605) ;  /* 0xfffffffc00f08947 */ /* 0x002fea000383ffff */
[----:B------:R-:W-:Y:S05]  /*12aa0*/  BRA `(.L_x_13762) ;  /* 0xfffffeec00f47947 */ /* 0x000fea000383ffff */
.L_x_13609:
[----:B--2---:R2:W3:Y:S02]  /*12ab0*/  SYNCS.PHASECHK.TRANS64.TRYWAIT P1, [R0+URZ+0x32430], R3 ;  /* 0x03243003000075a7 */ /* 0x0044e4000802017f */
[----:B---3--:R-:W-:Y:S05]  /*12ac0*/  @!P1 NANOSLEEP.SYNCS 0x989680 ;  /* 0x009896800000995d */ /* 0x008fea0003900000 */
[----:B------:R-:W3:Y:S02]  /*12ad0*/  @!P1 SYNCS.PHASECHK.TRANS64 P1, [R0+URZ+0x32430], R3 ;  /* 0x03243003000095a7 */ /* 0x000ee4000802007f */
[----:B---3--:R-:W-:Y:S05]  /*12ae0*/  @!P1 BRA `(.L_x_13609) ;  /* 0xfffffffc00f09947 */ /* 0x008fea000383ffff */
[----:B------:R-:W-:Y:S05]  /*12af0*/  BRA `(.L_x_13608) ;  /* 0xfffffef000247947 */ /* 0x000fea000383ffff */
.L_x_13610:
[----:B---3--:R3:W4:Y:S02]  /*12b00*/  SYNCS.PHASECHK.TRANS64.TRYWAIT P1, [R5+URZ+0x32410], R2 ;  /* 0x03241002050075a7 */ /* 0x008724000802017f */
[----:B----4-:R-:W-:Y:S05]  /*12b10*/  @!P1 NANOSLEEP.SYNCS 0x989680 ;  /* 0x009896800000995d */ /* 0x010fea0003900000 */
[----:B------:R-:W4:Y:S02]  /*12b20*/  @!P1 SYNCS.PHASECHK.TRANS64 P1, [R5+URZ+0x32410], R2 ;  /* 0x03241002050095a7 */ /* 0x000f24000802007f */
[----:B----4-:R-:W-:Y:S05]  /*12b30*/  @!P1 BRA `(.L_x_13610) ;  /* 0xfffffffc00f09947 */ /* 0x010fea000383ffff */
[----:B------:R-:W-:Y:S05]  /*12b40*/  BRA `(.L_x_13763) ;  /* 0xfffffef000d07947 */ /* 0x000fea000383ffff */
.L_x_13614:
[----:B------:R0:W0:Y:S02]  /*12b50*/  SYNCS.PHASECHK.TRANS64.TRYWAIT P1, [R0+URZ+0x32450], R3 ;  /* 0x03245003000075a7 */ /* 0x000024000802017f */
[----:B0-----:R-:W-:Y:S05]  /*12b60*/  @!P1 NANOSLEEP.SYNCS 0x989680 ;  /* 0x009896800000995d */ /* 0x001fea0003900000 */
[----:B------:R-:W0:Y:S02]  /*12b70*/  @!P1 SYNCS.PHASECHK.TRANS64 P1, [R0+URZ+0x32450], R3 ;  /* 0x03245003000095a7 */ /* 0x000e24000802007f */
[----:B0-----:R-:W-:Y:S05]  /*12b80*/  @!P1 BRA `(.L_x_13614) ;  /* 0xfffffffc00f09947 */ /* 0x001fea000383ffff */
[----:B------:R-:W-:Y:S05]  /*12b90*/  BRA `(.L_x_13613) ;  /* 0xfffffef000dc7947 */ /* 0x000fea000383ffff */
.L_x_13619:
[----:B-1----:R-:W-:-:S04]  /*12ba0*/  IMAD.U32 R21, RZ, RZ, UR4 ;  /* 0x00000004ff157e24 */ /* 0x002fc8000f8e00ff */
[----:B------:R1:W2:Y:S03]  /*12bb0*/  SYNCS.PHASECHK.TRANS64.TRYWAIT P3, [R21+URZ+0x32430], R20 ;  /* 0x03243014150075a7 */ /* 0x0002a6000806017f */
[----:B--2---:R-:W-:Y:S05]  /*12bc0*/  @!P3 NANOSLEEP.SYNCS 0x989680 ;  /* 0x009896800000b95d */ /* 0x004fea0003900000 */
[----:B------:R-:W2:Y:S02]  /*12bd0*/  @!P3 SYNCS.PHASECHK.TRANS64 P3, [R21+URZ+0x32430], R20 ;  /* 0x032430141500b5a7 */ /* 0x000ea4000806007f */
[----:B--2---:R-:W-:Y:S05]  /*12be0*/  @!P3 BRA `(.L_x_13619) ;  /* 0xfffffffc00ecb947 */ /* 0x004fea000383ffff */
[----:B------:R-:W-:Y:S05]  /*12bf0*/  BRA `(.L_x_13618) ;  /* 0xffffff1c00007947 */ /* 0x000fea000383ffff */
.L_x_13623:
[----:B-1----:R-:W-:-:S04]  /*12c00*/  IMAD.U32 R21, RZ, RZ, UR4 ;  /* 0x00000004ff157e24 */ /* 0x002fc8000f8e00ff */
[----:B------:R1:W3:Y:S03]  /*12c10*/  SYNCS.PHASECHK.TRANS64.TRYWAIT P3, [R21+URZ+0x32450], R20 ;  /* 0x03245014150075a7 */ /* 0x0002e6000806017f */
[----:B---3--:R-:W-:Y:S05]  /*12c20*/  @!P3 NANOSLEEP.SYNCS 0x989680 ;  /* 0x009896800000b95d */ /* 0x008fea0003900000 */
[----:B------:R-:W3:Y:S02]  /*12c30*/  @!P3 SYNCS.PHASECHK.TRANS64 P3, [R21+URZ+0x32450], R20 ;  /* 0x032450141500b5a7 */ /* 0x000ee4000806007f */
[----:B---3--:R-:W-:Y:S05]  /*12c40*/  @!P3 BRA `(.L_x_13623) ;  /* 0xfffffffc00ecb947 */ /* 0x008fea000383ffff */
[----:B------:R-:W-:Y:S05]  /*12c50*/  BRA `(.L_x_13622) ;  /* 0xffffff1c007c7947 */ /* 0x000fea000383ffff */
.L_x_13629:
[----:B--2---:R-:W-:-:S04]  /*12c60*/  IMAD.U32 R21, RZ, RZ, UR5 ;  /* 0x00000005ff157e24 */ /* 0x004fc8000f8e00ff */
[----:B------:R2:W3:Y:S03]  /*12c70*/  SYNCS.PHASECHK.TRANS64.TRYWAIT P1, [R21+URZ+0x32430], R20 ;  /* 0x03243014150075a7 */ /* 0x0004e6000802017f */
[----:B---3--:R-:W-:Y:S05]  /*12c80*/  @!P1 NANOSLEEP.SYNCS 0x989680 ;  /* 0x009896800000995d */ /* 0x008fea0003900000 */
[----:B------:R-:W3:Y:S02]  /*12c90*/  @!P1 SYNCS.PHASECHK.TRANS64 P1, [R21+URZ+0x32430], R20 ;  /* 0x03243014150095a7 */ /* 0x000ee4000802007f */
[----:B---3--:R-:W-:Y:S05]  /*12ca0*/  @!P1 BRA `(.L_x_13629) ;  /* 0xfffffffc00ec9947 */ /* 0x008fea000383ffff */
[----:B------:R-:W-:Y:S05]  /*12cb0*/  BRA `(.L_x_13628) ;  /* 0xffffff4800f87947 */ /* 0x000fea000383ffff */
.L_x_13633:
[----:B--2---:R-:W-:-:S04]  /*12cc0*/  IMAD.U32 R21, RZ, RZ, UR5 ;  /* 0x00000005ff157e24 */ /* 0x004fc8000f8e00ff */
[----:B------:R2:W3:Y:S03]  /*12cd0*/  SYNCS.PHASECHK.TRANS64.TRYWAIT P1, [R21+URZ+0x32450], R20 ;  /* 0x03245014150075a7 */ /* 0x0004e6000802017f */
[----:B---3--:R-:W-:Y:S05]  /*12ce0*/  @!P1 NANOSLEEP.SYNCS 0x989680 ;  /* 0x009896800000995d */ /* 0x008fea0003900000 */
[----:B------:R-:W3:Y:S02]  /*12cf0*/  @!P1 SYNCS.PHASECHK.TRANS64 P1, [R21+URZ+0x32450], R20 ;  /* 0x03245014150095a7 */ /* 0x000ee4000802007f */
[----:B---3--:R-:W-:Y:S05]  /*12d00*/  @!P1 BRA `(.L_x_13633) ;  /* 0xfffffffc00ec9947 */ /* 0x008fea000383ffff */
[----:B------:R-:W-:Y:S05]  /*12d10*/  BRA `(.L_x_13632) ;  /* 0xffffff4c00747947 */ /* 0x000fea000383ffff */
.L_x_13664:
[----:B------:R-:W-:Y:S02]  /*12d20*/  IMAD.MOV.U32 R13, RZ, RZ, R4 ;  /* 0x000000ffff0d7224 */ /* 0x000fe400078e0004 */
[----:B------:R-:W-:Y:S02]  /*12d30*/  IMAD.MOV.U32 R12, RZ, RZ, RZ ;  /* 0x000000ffff0c7224 */ /* 0x000fe400078e00ff */
[----:B------:R-:W-:Y:S02]  /*12d40*/  IMAD.MOV.U32 R11, RZ, RZ, 0x1f ;  /* 0x0000001fff0b7424 */ /* 0x000fe400078e00ff */
[----:B------:R-:W-:-:S07]  /*12d50*/  IMAD.MOV.U32 R15, RZ, RZ, -0x1 ;  /* 0xffffffffff0f7424 */ /* 0x000fce00078e00ff */
[----:B0-----:R-:W-:Y:S05]  /*12d60*/  WARPSYNC.COLLECTIVE R15, `(.L_x_13764) ;  /* 0x000000000f087348 */ /* 0x001fea0003c00000 */
[----:B------:R1:W2:Y:S02]  /*12d70*/  SHFL.IDX P6, R14, R13, R12, R11 ;  /* 0x0000000c0d0e7389 */ /* 0x0002a400000c000b */
[----:B012---:R-:W-:Y:S01]  /*12d80*/  ENDCOLLECTIVE ;  /* 0x000000000000791b */ /* 0x007fe20003800000 */
.L_x_13764:
[----:B------:R-:W-:Y:S05]  /*12d90*/  BRA `(.L_x_13765) ;  /* 0xffffffb400687947 */ /* 0x000fea000383ffff */
.L_x_13666:
[----:B------:R-:W-:Y:S01]  /*12da0*/  BSSY B0, `(.L_x_13766) ;  /* 0x0000006000007945 */ /* 0x000fe20003800000 */
[----:B------:R-:W-:-:S07]  /*12db0*/  IMAD.MOV.U32 R15, RZ, RZ, -0x1 ;  /* 0xffffffffff0f7424 */ /* 0x000fce00078e00ff */
[----:B01----:R-:W-:Y:S05]  /*12dc0*/  WARPSYNC.COLLECTIVE R15, `(.L_x_13767) ;  /* 0x000000000f0c7348 */ /* 0x003fea0003c00000 */
[----:B------:R-:W-:Y:S02]  /*12dd0*/  ELECT P6, UR62, PT ;  /* 0x00000000003e782f */ /* 0x000fe400038c0000 */
[----:B------:R-:W-:Y:S01]  /*12de0*/  MOV R14, UR62 ;  /* 0x0000003e000e7c02 */ /* 0x000fe20008000f00 */
[----:B01----:R-:W-:Y:S10]  /*12df0*/  ENDCOLLECTIVE ;  /* 0x000000000000791b */ /* 0x003ff40003800000 */
.L_x_13767:
[----:B------:R-:W-:Y:S05]  /*12e00*/  BSYNC B0 ;  /* 0x0000000000007941 */ /* 0x000fea0003800000 */
.L_x_13766:
[----:B------:R-:W-:Y:S05]  /*12e10*/  BRA `(.L_x_13768) ;  /* 0xffffffb4006c7947 */ /* 0x000fea000383ffff */
.L_x_13668:
[----:B--2---:R2:W3:Y:S02]  /*12e20*/  SYNCS.PHASECHK.TRANS64.TRYWAIT P0, [R0+URZ+0x32440], R2 ;  /* 0x03244002000075a7 */ /* 0x0044e4000800017f */
[----:B---3--:R-:W-:Y:S05]  /*12e30*/  @!P0 NANOSLEEP.SYNCS 0x989680 ;  /* 0x009896800000895d */ /* 0x008fea0003900000 */
[----:B------:R-:W3:Y:S02]  /*12e40*/  @!P0 SYNCS.PHASECHK.TRANS64 P0, [R0+URZ+0x32440], R2 ;  /* 0x03244002000085a7 */ /* 0x000ee4000800007f */
[----:B---3--:R-:W-:Y:S05]  /*12e50*/  @!P0 BRA `(.L_x_13668) ;  /* 0xfffffffc00f08947 */ /* 0x008fea000383ffff */
[----:B------:R-:W-:Y:S05]  /*12e60*/  BRA `(.L_x_13769) ;  /* 0xffffffb400c87947 */ /* 0x000fea000383ffff */
.L_x_13672:
        /* <DEDUP_REMOVED lines=8> */
.L_x_13770:
[----:B------:R-:W-:-:S05]  /*12ef0*/  IMAD R10, R7, 0x80, R10 ;  /* 0x00000080070a7824 */ /* 0x000fca00078e020a */
[----:B------:R0:W-:Y:S01]  /*12f00*/  STL [R1+0x10], R10 ;  /* 0x0000100a01007387 */ /* 0x0001e20000100800 */
[----:B------:R-:W-:Y:S02]  /*12f10*/  IMAD.MOV.U32 R13, RZ, RZ, R0 ;  /* 0x000000ffff0d7224 */ /* 0x000fe400078e0000 */
[----:B------:R-:W-:-:S07]  /*12f20*/  IMAD.MOV.U32 R4, RZ, RZ, R14 ;  /* 0x000000ffff047224 */ /* 0x000fce00078e000e */
[----:B0-----:R-:W-:Y:S05]  /*12f30*/  WARPSYNC.COLLECTIVE R15, `(.L_x_13771) ;  /* 0x000000000f087348 */ /* 0x001fea0003c00000 */
[----:B------:R1:W2:Y:S02]  /*12f40*/  SHFL.IDX P6, R14, R13, R12, R11 ;  /* 0x0000000c0d0e7389 */ /* 0x0002a400000c000b */
[----:B012---:R-:W-:Y:S01]  /*12f50*/  ENDCOLLECTIVE ;  /* 0x000000000000791b */ /* 0x007fe20003800000 */
.L_x_13771:
        /* <DEDUP_REMOVED lines=15> */
[----:B------:R0:W-:Y:S02]  /*13050*/  @!P1 LDGSTS.E.BYPASS.LTC128B.128 [R8+0x18400], desc[UR6][R4.64], !P0 ;  /* 0x1840000004089fae */ /* 0x0001e4000c101d46 */
[----:B0-----:R-:W-:Y:S05]  /*13060*/  WARPSYNC.COLLECTIVE R15, `(.L_x_13772) ;  /* 0x000000000f087348 */ /* 0x001fea0003c00000 */
[----:B------:R1:W2:Y:S02]  /*13070*/  SHFL.IDX P6, R14, R13, R12, R11 ;  /* 0x0000000c0d0e7389 */ /* 0x0002a400000c000b */
[----:B012---:R-:W-:Y:S01]  /*13080*/  ENDCOLLECTIVE ;  /* 0x000000000000791b */ /* 0x007fe20003800000 */
.L_x_13772:
[----:B------:R-:W-:-:S05]  /*13090*/  VIADD R5, R10, 0x10 ;  /* 0x000000100a057836 */ /* 0x000fca0000000000 */
[----:B------:R-:W-:Y:S01]  /*130a0*/  ISETP.GE.AND P1, PT, R5, R2, PT ;  /* 0x000000020500720c */ /* 0x000fe20003f26270 */
[----:B------:R-:W-:Y:S01]  /*130b0*/  IMAD.MOV.U32 R13, RZ, RZ, R0 ;  /* 0x000000ffff0d7224 */ /* 0x000fe200078e0000 */
[----:B------:R0:W-:Y:S01]  /*130c0*/  STL [R1+0x20], R5 ;  /* 0x0000200501007387 */ /* 0x0001e20000100800 */
[----:B------:R-:W-:-:S10]  /*130d0*/  IMAD.MOV.U32 R7, RZ, RZ, R14 ;  /* 0x000000ffff077224 */ /* 0x000fd400078e000e */
[----:B0-----:R-:W-:Y:S05]  /*130e0*/  WARPSYNC.COLLECTIVE R15, `(.L_x_13773) ;  /* 0x000000000f087348 */ /* 0x001fea0003c00000 */
[----:B------:R1:W2:Y:S02]  /*130f0*/  SHFL.IDX P6, R14, R13, R12, R11 ;  /* 0x0000000c0d0e7389 */ /* 0x0002a400000c000b */
[----:B012---:R-:W-:Y:S01]  /*13100*/  ENDCOLLECTIVE ;  /* 0x000000000000791b */ /* 0x007fe20003800000 */
.L_x_13773:
[----:B------:R-:W-:Y:S01]  /*13110*/  ULDC.64 UR4, c[0x0][0x208] ;  /* 0x0000820000047ab9 */ /* 0x000fe20000000a00 */
[----:B------:R-:W-:Y:S02]  /*13120*/  IMAD.MOV.U32 R13, RZ, RZ, R3 ;  /* 0x000000ffff0d7224 */ /* 0x000fe400078e0003 */
[----:B------:R-:W-:Y:S02]  /*13130*/  IMAD.MOV.U32 R12, RZ, RZ, 0x2 ;  /* 0x00000002ff0c7424 */ /* 0x000fe400078e00ff */
[----:B------:R-:W-:-:S05]  /*13140*/  IMAD.MOV.U32 R6, RZ, RZ, R14 ;  /* 0x000000ffff067224 */ /* 0x000fca00078e000e */
[----:B------:R-:W-:Y:S01]  /*13150*/  @!P1 LEA R4, P2, R9, R6, 0x1 ;  /* 0x0000000609049211 */ /* 0x000fe200078408ff */
[----:B------:R-:W-:-:S04]  /*13160*/  VIADD R6, R10, 0x20 ;  /* 0x000000200a067836 */ /* 0x000fc80000000000 */
[----:B------:R-:W-:Y:S01]  /*13170*/  @!P1 IMAD.X R5, RZ, RZ, R7, P2 ;  /* 0x000000ffff059224 */ /* 0x000fe200010e0607 */
[----:B------:R0:W-:Y:S01]  /*13180*/  STL [R1+0x24], R6 ;  /* 0x0000240601007387 */ /* 0x0001e20000100800 */
[----:B------:R-:W-:-:S03]  /*13190*/  VIADD R7, R10, 0x30 ;  /* 0x000000300a077836 */ /* 0x000fc60000000000 */
[----:B------:R-:W-:Y:S01]  /*131a0*/  @!PT LDS RZ, [RZ] ;  /* 0x00000000fffff984 */ /* 0x000fe20000000800 */
[----:B------:R-:W-:Y:S01]  /*131b0*/  @!PT LDS RZ, [RZ] ;  /* 0x00000000fffff984 */ /* 0x000fe20000000800 */
[----:B------:R-:W-:Y:S01]  /*131c0*/  @!PT LDS RZ, [RZ] ;  /* 0x00000000fffff984 */ /* 0x000fe20000000800 */
[----:B------:R0:W-:Y:S01]  /*131d0*/  @!P1 LDGSTS.E.BYPASS.LTC128B.128 [R8+0x18c00], desc[UR4][R4.64], !P0 ;  /* 0x18c0000004089fae */ /* 0x0001e2000c101d44 */
[----:B------:R-:W-:-:S13]  /*131e0*/  ISETP.GE.AND P1, PT, R6, R2, PT ;  /* 0x000000020600720c */ /* 0x000fda0003f26270 */
[----:B0-----:R-:W-:Y:S05]  /*131f0*/  WARPSYNC.COLLECTIVE R15, `(.L_x_13774) ;  /* 0x000000000f087348 */ /* 0x001fea0003c00000 */
[----:B------:R1:W2:Y:S02]  /*13200*/  SHFL.IDX P6, R14, R13, R12, R11 ;  /* 0x0000000c0d0e7389 */ /* 0x0002a400000c000b */
[----:B012---:R-:W-:Y:S01]  /*13210*/  ENDCOLLECTIVE ;  /* 0x000000000000791b */ /* 0x007fe20003800000 */
.L_x_13774:
[----:B------:R0:W-:Y:S01]  /*13220*/  STL [R1+0x28], R7 ;  /* 0x0000280701007387 */ /* 0x0001e20000100800 */
[----:B------:R-:W-:Y:S02]  /*13230*/  IMAD.MOV.U32 R13, RZ, RZ, R0 ;  /* 0x000000ffff0d7224 */ /* 0x000fe400078e0000 */
[----:B------:R-:W-:-:S07]  /*13240*/  IMAD.MOV.U32 R4, RZ, RZ, R14 ;  /* 0x000000ffff047224 */ /* 0x000fce00078e000e */
[----:B0-----:R-:W-:Y:S05]  /*13250*/  WARPSYNC.COLLECTIVE R15, `(.L_x_13775) ;  /* 0x000000000f087348 */ /* 0x001fea0003c00000 */
[----:B------:R1:W2:Y:S02]  /*13260*/  SHFL.IDX P6, R14, R13, R12, R11 ;  /* 0x0000000c0d0e7389 */ /* 0x0002a400000c000b */
[----:B012---:R-:W-:Y:S01]  /*13270*/  ENDCOLLECTIVE ;  /* 0x000000000000791b */ /* 0x007fe20003800000 */
.L_x_13775:
        /* <DEDUP_REMOVED lines=18> */
.L_x_13776:
[----:B------:R0:W-:Y:S01]  /*133a0*/  STL [R1+0x2c], R7 ;  /* 0x00002c0701007387 */ /* 0x0001e20000100800 */
[----:B------:R-:W-:Y:S02]  /*133b0*/  IMAD.MOV.U32 R13, RZ, RZ, R0 ;  /* 0x000000ffff0d7224 */ /* 0x000fe400078e0000 */
[----:B------:R-:W-:-:S07]  /*133c0*/  IMAD.MOV.U32 R6, RZ, RZ, R14 ;  /* 0x000000ffff067224 */ /* 0x000fce00078e000e */
[----:B0-----:R-:W-:Y:S05]  /*133d0*/  WARPSYNC.COLLECTIVE R15, `(.L_x_13777) ;  /* 0x000000000f087348 */ /* 0x001fea0003c00000 */
[----:B------:R1:W2:Y:S02]  /*133e0*/  SHFL.IDX P6, R14, R13, R12, R11 ;  /* 0x0000000c0d0e7389 */ /* 0x0002a400000c000b */
[----:B012---:R-:W-:Y:S01]  /*133f0*/  ENDCOLLECTIVE ;  /* 0x000000000000791b */ /* 0x007fe20003800000 */
.L_x_13777:
        /* <DEDUP_REMOVED lines=18> */
.L_x_13778:
[----:B------:R0:W-:Y:S01]  /*13520*/  STL [R1+0x30], R7 ;  /* 0x0000300701007387 */ /* 0x0001e20000100800 */
[----:B------:R-:W-:Y:S02]  /*13530*/  IMAD.MOV.U32 R13, RZ, RZ, R0 ;  /* 0x000000ffff0d7224 */ /* 0x000fe400078e0000 */
[----:B------:R-:W-:-:S07]  /*13540*/  IMAD.MOV.U32 R6, RZ, RZ, R14 ;  /* 0x000000ffff067224 */ /* 0x000fce00078e000e */
[----:B0-----:R-:W-:Y:S05]  /*13550*/  WARPSYNC.COLLECTIVE R15, `(.L_x_13779) ;  /* 0x000000000f087348 */ /* 0x001fea0003c00000 */
[----:B------:R1:W2:Y:S02]  /*13560*/  SHFL.IDX P6, R14, R13, R12, R11 ;  /* 0x0000000c0d0e7389 */ /* 0x0002a400000c000b */
[----:B012---:R-:W-:Y:S01]  /*13570*/  ENDCOLLECTIVE ;  /* 0x000000000000791b */ /* 0x007fe20003800000 */
.L_x_13779:
        /* <DEDUP_REMOVED lines=18> */
.L_x_13780:
[----:B------:R0:W-:Y:S01]  /*136a0*/  STL [R1+0x34], R7 ;  /* 0x0000340701007387 */ /* 0x0001e20000100800 */
[----:B------:R-:W-:Y:S02]  /*136b0*/  IMAD.MOV.U32 R13, RZ, RZ, R0 ;  /* 0x000000ffff0d7224 */ /* 0x000fe400078e0000 */
[----:B------:R-:W-:-:S07]  /*136c0*/  IMAD.MOV.U32 R6, RZ, RZ, R14 ;  /* 0x000000ffff067224 */ /* 0x000fce00078e000e */
[----:B0-----:R-:W-:Y:S05]  /*136d0*/  WARPSYNC.COLLECTIVE R15, `(.L_x_13781) ;  /* 0x000000000f087348 */ /* 0x001fea0003c00000 */
[----:B------:R1:W2:Y:S02]  /*136e0*/  SHFL.IDX P6, R14, R13, R12, R11 ;  /* 0x0000000c0d0e7389 */ /* 0x0002a400000c000b */
[----:B012---:R-:W-:Y:S01]  /*136f0*/  ENDCOLLECTIVE ;  /* 0x000000000000791b */ /* 0x007fe20003800000 */
.L_x_13781:
        /* <DEDUP_REMOVED lines=17> */
.L_x_13782:
[----:B------:R-:W-:Y:S02]  /*13810*/  IMAD.MOV.U32 R13, RZ, RZ, R0 ;  /* 0x000000ffff0d7224 */ /* 0x000fe400078e0000 */
[----:B------:R-:W-:-:S07]  /*13820*/  IMAD.MOV.U32 R6, RZ, RZ, R14 ;  /* 0x000000ffff067224 */ /* 0x000fce00078e000e */
[----:B------:R-:W-:Y:S05]  /*13830*/  WARPSYNC.COLLECTIVE R15, `(.L_x_13783) ;  /* 0x000000000f087348 */ /* 0x000fea0003c00000 */
[----:B------:R0:W1:Y:S02]  /*13840*/  SHFL.IDX P6, R14, R13, R12, R11 ;  /* 0x0000000c0d0e7389 */ /* 0x00006400000c000b */
[----:B01----:R-:W-:Y:S01]  /*13850*/  ENDCOLLECTIVE ;  /* 0x000000000000791b */ /* 0x003fe20003800000 */
.L_x_13783:
        /* <DEDUP_REMOVED lines=16> */
.L_x_13784:
[----:B------:R-:W-:Y:S02]  /*13960*/  IMAD.MOV.U32 R13, RZ, RZ, R0 ;  /* 0x000000ffff0d7224 */ /* 0x000fe400078e0000 */
[----:B------:R-:W-:-:S07]  /*13970*/  IMAD.MOV.U32 R3, RZ, RZ, R14 ;  /* 0x000000ffff037224 */ /* 0x000fce00078e000e */
[----:B------:R-:W-:Y:S05]  /*13980*/  WARPSYNC.COLLECTIVE R15, `(.L_x_13785) ;  /* 0x000000000f087348 */ /* 0x000fea0003c00000 */
[----:B------:R0:W1:Y:S02]  /*13990*/  SHFL.IDX P6, R14, R13, R12, R11 ;  /* 0x0000000c0d0e7389 */ /* 0x00006400000c000b */
[----:B01----:R-:W-:Y:S01]  /*139a0*/  ENDCOLLECTIVE ;  /* 0x000000000000791b */ /* 0x003fe20003800000 */
.L_x_13785:
[----:B------:R-:W-:Y:S01]  /*139b0*/  IMAD.MOV.U32 R0, RZ, RZ, R14 ;  /* 0x000000ffff007224 */ /* 0x000fe200078e000e */
[----:B------:R-:W-:Y:S06]  /*139c0*/  BRA `(.L_x_13786) ;  /* 0xffffffb400f07947 */ /* 0x000fec000383ffff */
.L_x_13676:
        /* <DEDUP_REMOVED lines=8> */
.L_x_13788:
[----:B------:R-:W-:Y:S05]  /*13a50*/  BSYNC B0 ;  /* 0x0000000000007941 */ /* 0x000fea0003800000 */
.L_x_13787:
        /* <DEDUP_REMOVED lines=11> */
.L_x_13789:
[----:B------:R-:W-:Y:S01]  /*13b10*/  ULDC UR4, c[0x0][0x288] ;  /* 0x0000a20000047ab9 */ /* 0x000fe20000000800 */
[----:B------:R-:W2:Y:S04]  /*13b20*/  LDL.LU R13, [R1+0x10] ;  /* 0x00001000010d7983 */ /* 0x000ea80000300800 */
[----:B------:R-:W3:Y:S04]  /*13b30*/  LDL.LU R12, [R1+0x20] ;  /* 0x00002000010c7983 */ /* 0x000ee80000300800 */
[----:B------:R-:W4:Y:S04]  /*13b40*/  LDL.LU R11, [R1+0x24] ;  /* 0x00002400010b7983 */ /* 0x000f280000300800 */
[----:B------:R-:W5:Y:S01]  /*13b50*/  LDL.LU R15, [R1+0x28] ;  /* 0x00002800010f7983 */ /* 0x000f620000300800 */
[----:B------:R-:W-:Y:S01]  /*13b60*/  IMAD R0, R8, UR4, RZ ;  /* 0x0000000408007c24 */ /* 0x000fe2000f8e02ff */
[----:B------:R-:W-:Y:S01]  /*13b70*/  LOP3.LUT R18, R18, 0xffffffbf, RZ, 0xc0, !PT ;  /* 0xffffffbf12127812 */ /* 0x000fe200078ec0ff */
[----:B------:R-:W-:Y:S01]  /*13b80*/  IMAD.MOV.U32 R3, RZ, RZ, R14 ;  /* 0x000000ffff037224 */ /* 0x000fe200078e000e */
[----:B------:R-:W-:-:S02]  /*13b90*/  ULDC.64 UR6, c[0x0][0x208] ;  /* 0x0000820000067ab9 */ /* 0x000fc40000000a00 */
[-C--:B--2---:R-:W-:Y:S02]  /*13ba0*/  ISETP.GE.AND P4, PT, R13, R0.reuse, PT ;  /* 0x000000000d00720c */ /* 0x084fe40003f86270 */
[-C--:B---3--:R-:W-:Y:S02]  /*13bb0*/  ISETP.GE.AND P6, PT, R12, R0.reuse, PT ;  /* 0x000000000c00720c */ /* 0x088fe40003fc6270 */
[----:B----4-:R-:W-:-:S11]  /*13bc0*/  ISETP.GE.AND P5, PT, R11, R0, PT ;  /* 0x000000000b00720c */ /* 0x010fd60003fa6270 */
[----:B------:R-:W-:Y:S02]  /*13bd0*/  @P6 LOP3.LUT R18, R18, 0x40, RZ, 0xfc, !PT ;  /* 0x0000004012126812 */ /* 0x000fe400078efcff */
[----:B-----5:R-:W-:Y:S02]  /*13be0*/  ISETP.GE.AND P6, PT, R15, R0, PT ;  /* 0x000000000f00720c */ /* 0x020fe40003fc6270 */
[----:B------:R-:W-:-:S04]  /*13bf0*/  LOP3.LUT R18, R18, 0xffffffdf, RZ, 0xc0, !PT ;  /* 0xffffffdf12127812 */ /* 0x000fc800078ec0ff */
[----:B------:R-:W-:Y:S02]  /*13c00*/  @P5 LOP3.LUT R18, R18, 0x20, RZ, 0xfc, !PT ;  /* 0x0000002012125812 */ /* 0x000fe400078efcff */
[-C--:B------:R-:W-:Y:S02]  /*13c10*/  ISETP.GE.AND P5, PT, R7, R0.reuse, PT ;  /* 0x000000000700720c */ /* 0x080fe40003fa6270 */
[----:B------:R-:W2:Y:S01]  /*13c20*/  LDL R7, [R1+0x4] ;  /* 0x0000040001077983 */ /* 0x000ea20000100800 */
[----:B------:R-:W-:Y:S01]  /*13c30*/  LOP3.LUT R18, R18, 0xffffffef, RZ, 0xc0, !PT ;  /* 0xffffffef12127812 */ /* 0x000fe200078ec0ff */
[----:B------:R-:W-:Y:S02]  /*13c40*/  IMAD.MOV.U32 R13, RZ, RZ, R4 ;  /* 0x000000ffff0d7224 */ /* 0x000fe400078e0004 */
[----:B------:R-:W-:Y:S01]  /*13c50*/  IMAD.MOV.U32 R12, RZ, RZ, 0x1 ;  /* 0x00000001ff0c7424 */ /* 0x000fe200078e00ff */
[----:B------:R-:W-:Y:S01]  /*13c60*/  @P6 LOP3.LUT R18, R18, 0x10, RZ, 0xfc, !PT ;  /* 0x0000001012126812 */ /* 0x000fe200078efcff */
[----:B------:R-:W-:Y:S01]  /*13c70*/  IMAD.MOV.U32 R11, RZ, RZ, 0x181f ;  /* 0x0000181fff0b7424 */ /* 0x000fe200078e00ff */
[----:B------:R-:W-:Y:S01]  /*13c80*/  ISETP.GE.AND P6, PT, R10, R0, PT ;  /* 0x000000000a00720c */ /* 0x000fe20003fc6270 */
[----:B------:R-:W-:Y:S01]  /*13c90*/  IMAD.MOV.U32 R15, RZ, RZ, -0x1 ;  /* 0xffffffffff0f7424 */ /* 0x000fe200078e00ff */
        /* <DEDUP_REMOVED lines=18> */
[----:B------:R0:W-:Y:S04]  /*13dc0*/  @!P4 LDGSTS.E.BYPASS.LTC128B.128 [R7+0x2a400], desc[UR6][R2.64+0x100], !P2 ;  /* 0x2a4001000207cfae */ /* 0x0001e8000d101d46 */
[----:B------:R0:W-:Y:S01]  /*13dd0*/  @!P4 LDGSTS.E.BYPASS.LTC128B.128 [R7+0x2e400], desc[UR6][R2.64+0x180], !P3 ;  /* 0x2e4001800207cfae */ /* 0x0001e2000d901d46 */
[----:B------:R-:W-:-:S13]  /*13de0*/  LOP3.LUT P4, RZ, R18, 0x40, RZ, 0xc0, !PT ;  /* 0x0000004012ff7812 */ /* 0x000fda000788c0ff */
[----:B0-----:R-:W-:Y:S05]  /*13df0*/  WARPSYNC.COLLECTIVE R15, `(.L_x_13790) ;  /* 0x000000000f087348 */ /* 0x001fea0003c00000 */
[----:B------:R1:W2:Y:S02]  /*13e00*/  SHFL.IDX P6, R14, R13, R12, R11 ;  /* 0x0000000c0d0e7389 */ /* 0x0002a400000c000b */
[----:B012---:R-:W-:Y:S01]  /*13e10*/  ENDCOLLECTIVE ;  /* 0x000000000000791b */ /* 0x007fe20003800000 */
.L_x_13790:
[----:B------:R-:W-:Y:S02]  /*13e20*/  IMAD.MOV.U32 R13, RZ, RZ, R5 ;  /* 0x000000ffff0d7224 */ /* 0x000fe400078e0005 */
[----:B------:R-:W-:-:S07]  /*13e30*/  IMAD.MOV.U32 R6, RZ, RZ, R14 ;  /* 0x000000ffff067224 */ /* 0x000fce00078e000e */
[----:B------:R-:W-:Y:S05]  /*13e40*/  WARPSYNC.COLLECTIVE R15, `(.L_x_13791) ;  /* 0x000000000f087348 */ /* 0x000fea0003c00000 */
[----:B------:R0:W1:Y:S02]  /*13e50*/  SHFL.IDX P6, R14, R13, R12, R11 ;  /* 0x0000000c0d0e7389 */ /* 0x00006400000c000b */
[----:B01----:R-:W-:Y:S01]  /*13e60*/  ENDCOLLECTIVE ;  /* 0x000000000000791b */ /* 0x003fe20003800000 */
.L_x_13791:
[----:B------:R-:W-:Y:S01]  /*13e70*/  ULDC.64 UR4, c[0x0][0x208] ;  /* 0x0000820000047ab9 */ /* 0x000fe20000000a00 */
        /* <DEDUP_REMOVED lines=11> */
[----:B------:R0:W-:Y:S01]  /*13f30*/  @!P4 LDGSTS.E.BYPASS.LTC128B.128 [R7+0x2ec00], desc[UR4][R2.64+0x180], !P3 ;  /* 0x2ec001800207cfae */ /* 0x0001e2000d901d44 */
[----:B------:R-:W-:-:S13]  /*13f40*/  LOP3.LUT P4, RZ, R18, 0x10, RZ, 0xc0, !PT ;  /* 0x0000001012ff7812 */ /* 0x000fda000788c0ff */
[----:B0-----:R-:W-:Y:S05]  /*13f50*/  WARPSYNC.COLLECTIVE R15, `(.L_x_13792) ;  /* 0x000000000f087348 */ /* 0x001fea0003c00000 */
[----:B------:R1:W2:Y:S02]  /*13f60*/  SHFL.IDX P6, R14, R13, R12, R11 ;  /* 0x0000000c0d0e7389 */ /* 0x0002a400000c000b */
[----:B012---:R-:W-:Y:S01]  /*13f70*/  ENDCOLLECTIVE ;  /* 0x000000000000791b */ /* 0x007fe20003800000 */
.L_x_13792:
[----:B------:R-:W-:Y:S02]  /*13f80*/  IMAD.MOV.U32 R13, RZ, RZ, R5 ;  /* 0x000000ffff0d7224 */ /* 0x000fe400078e0005 */
[----:B------:R-:W-:-:S07]  /*13f90*/  IMAD.MOV.U32 R6, RZ, RZ, R14 ;  /* 0x000000ffff067224 */ /* 0x000fce00078e000e */
[----:B------:R-:W-:Y:S05]  /*13fa0*/  WARPSYNC.COLLECTIVE R15, `(.L_x_13793) ;  /* 0x000000000f087348 */ /* 0x000fea0003c00000 */
[----:B------:R0:W1:Y:S02]  /*13fb0*/  SHFL.IDX P6, R14, R13, R12, R11 ;  /* 0x0000000c0d0e7389 */ /* 0x00006400000c000b */
[----:B01----:R-:W-:Y:S01]  /*13fc0*/  ENDCOLLECTIVE ;  /* 0x000000000000791b */ /* 0x003fe20003800000 */
.L_x_13793:
        /* <DEDUP_REMOVED lines=17> */
.L_x_13794:
[----:B------:R-:W-:Y:S02]  /*140e0*/  IMAD.MOV.U32 R13, RZ, RZ, R5 ;  /* 0x000000ffff0d7224 */ /* 0x000fe400078e0005 */
[----:B------:R-:W-:-:S07]  /*140f0*/  IMAD.MOV.U32 R6, RZ, RZ, R14 ;  /* 0x000000ffff067224 */ /* 0x000fce00078e000e */
[----:B------:R-:W-:Y:S05]  /*14100*/  WARPSYNC.COLLECTIVE R15, `(.L_x_13795) ;  /* 0x000000000f087348 */ /* 0x000fea0003c00000 */
[----:B------:R0:W1:Y:S02]  /*14110*/  SHFL.IDX P6, R14, R13, R12, R11 ;  /* 0x0000000c0d0e7389 */ /* 0x00006400000c000b */
[----:B01----:R-:W-:Y:S01]  /*14120*/  ENDCOLLECTIVE ;  /* 0x000000000000791b */ /* 0x003fe20003800000 */
.L_x_13795:
        /* <DEDUP_REMOVED lines=17> */
.L_x_13796:
[----:B------:R-:W-:Y:S02]  /*14240*/  IMAD.MOV.U32 R13, RZ, RZ, R5 ;  /* 0x000000ffff0d7224 */ /* 0x000fe400078e0005 */
[----:B------:R-:W-:-:S07]  /*14250*/  IMAD.MOV.U32 R6, RZ, RZ, R14 ;  /* 0x000000ffff067224 */ /* 0x000fce00078e000e */
[----:B------:R-:W-:Y:S05]  /*14260*/  WARPSYNC.COLLECTIVE R15, `(.L_x_13797) ;  /* 0x000000000f087348 */ /* 0x000fea0003c00000 */
[----:B------:R0:W1:Y:S02]  /*14270*/  SHFL.IDX P6, R14, R13, R12, R11 ;  /* 0x0000000c0d0e7389 */ /* 0x00006400000c000b */
[----:B01----:R-:W-:Y:S01]  /*14280*/  ENDCOLLECTIVE ;  /* 0x000000000000791b */ /* 0x003fe20003800000 */
.L_x_13797:
[----:B------:R-:W-:Y:S01]  /*14290*/  ULDC.64 UR4, c[0x0][0x208] ;  /* 0x0000820000047ab9 */ /* 0x000fe20000000a00 */
        /* <DEDUP_REMOVED lines=17> */
.L_x_13798:
[----:B------:R-:W-:Y:S02]  /*143b0*/  IMAD.MOV.U32 R13, RZ, RZ, R5 ;  /* 0x000000ffff0d7224 */ /* 0x000fe400078e0005 */
[----:B------:R-:W-:-:S07]  /*143c0*/  IMAD.MOV.U32 R6, RZ, RZ, R14 ;  /* 0x000000ffff067224 */ /* 0x000fce00078e000e */
[----:B------:R-:W-:Y:S05]  /*143d0*/  WARPSYNC.COLLECTIVE R15, `(.L_x_13799) ;  /* 0x000000000f087348 */ /* 0x000fea0003c00000 */
[----:B------:R0:W1:Y:S02]  /*143e0*/  SHFL.IDX P6, R14, R13, R12, R11 ;  /* 0x0000000c0d0e7389 */ /* 0x00006400000c000b */
[----:B01----:R-:W-:Y:S01]  /*143f0*/  ENDCOLLECTIVE ;  /* 0x000000000000791b */ /* 0x003fe20003800000 */
.L_x_13799:
        /* <DEDUP_REMOVED lines=16> */
.L_x_13800:
[----:B------:R-:W-:Y:S02]  /*14500*/  IMAD.MOV.U32 R13, RZ, RZ, R5 ;  /* 0x000000ffff0d7224 */ /* 0x000fe400078e0005 */
[----:B------:R-:W-:-:S07]  /*14510*/  IMAD.MOV.U32 R6, RZ, RZ, R14 ;  /* 0x000000ffff067224 */ /* 0x000fce00078e000e */
[----:B------:R-:W-:Y:S05]  /*14520*/  WARPSYNC.COLLECTIVE R15, `(.L_x_13801) ;  /* 0x000000000f087348 */ /* 0x000fea0003c00000 */
[----:B------:R0:W1:Y:S02]  /*14530*/  SHFL.IDX P6, R14, R13, R12, R11 ;  /* 0x0000000c0d0e7389 */ /* 0x00006400000c000b */
[----:B01----:R-:W-:Y:S01]  /*14540*/  ENDCOLLECTIVE ;  /* 0x000000000000791b */ /* 0x003fe20003800000 */
.L_x_13801:
        /* <DEDUP_REMOVED lines=16> */
.L_x_13802:
[----:B------:R-:W-:Y:S02]  /*14650*/  IMAD.MOV.U32 R13, RZ, RZ, R5 ;  /* 0x000000ffff0d7224 */ /* 0x000fe400078e0005 */
[----:B------:R-:W-:-:S07]  /*14660*/  IMAD.MOV.U32 R6, RZ, RZ, R14 ;  /* 0x000000ffff067224 */ /* 0x000fce00078e000e */
[----:B------:R-:W-:Y:S05]  /*14670*/  WARPSYNC.COLLECTIVE R15, `(.L_x_13803) ;  /* 0x000000000f087348 */ /* 0x000fea0003c00000 */
[----:B------:R0:W1:Y:S02]  /*14680*/  SHFL.IDX P6, R14, R13, R12, R11 ;  /* 0x0000000c0d0e7389 */ /* 0x00006400000c000b */
[----:B01----:R-:W-:Y:S01]  /*14690*/  ENDCOLLECTIVE ;  /* 0x000000000000791b */ /* 0x003fe20003800000 */
.L_x_13803:
[----:B------:R-:W-:Y:S01]  /*146a0*/  IMAD.MOV.U32 R2, RZ, RZ, R14 ;  /* 0x000000ffff027224 */ /* 0x000fe200078e000e */
[----:B------:R-:W-:Y:S06]  /*146b0*/  BRA `(.L_x_13804) ;  /* 0xffffffb4008c7947 */ /* 0x000fec000383ffff */
.L_x_13681:
[----:B0-----:R0:W3:Y:S02]  /*146c0*/  SYNCS.PHASECHK.TRANS64.TRYWAIT P0, [R17+URZ+0x32420], R0 ;  /* 0x03242000110075a7 */ /* 0x0010e4000800017f */
[----:B---3--:R-:W-:Y:S05]  /*146d0*/  @!P0 NANOSLEEP.SYNCS 0x989680 ;  /* 0x009896800000895d */ /* 0x008fea0003900000 */
[----:B------:R-:W3:Y:S02]  /*146e0*/  @!P0 SYNCS.PHASECHK.TRANS64 P0, [R17+URZ+0x32420], R0 ;  /* 0x03242000110085a7 */ /* 0x000ee4000800007f */
[----:B---3--:R-:W-:Y:S05]  /*146f0*/  @!P0 BRA `(.L_x_13681) ;  /* 0xfffffffc00f08947 */ /* 0x008fea000383ffff */
[----:B------:R-:W-:Y:S05]  /*14700*/  BRA `(.L_x_13805) ;  /* 0xffffffb800087947 */ /* 0x000fea000383ffff */
.L_x_13685:
[----:B0-----:R0:W1:Y:S02]  /*14710*/  SYNCS.PHASECHK.TRANS64.TRYWAIT P0, [R2+URZ+0x32460], R0 ;  /* 0x03246000020075a7 */ /* 0x001064000800017f */
[----:B-1----:R-:W-:Y:S05]  /*14720*/  @!P0 NANOSLEEP.SYNCS 0x989680 ;  /* 0x009896800000895d */ /* 0x002fea0003900000 */
[----:B------:R-:W1:Y:S02]  /*14730*/  @!P0 SYNCS.PHASECHK.TRANS64 P0, [R2+URZ+0x32460], R0 ;  /* 0x03246000020085a7 */ /* 0x000e64000800007f */
[----:B-1----:R-:W-:Y:S05]  /*14740*/  @!P0 BRA `(.L_x_13685) ;  /* 0xfffffffc00f08947 */ /* 0x002fea000383ffff */
[----:B------:R-:W-:Y:S05]  /*14750*/  BRA `(.L_x_13806) ;  /* 0xffffffb800287947 */ /* 0x000fea000383ffff */
.L_x_13698:
[----:B-1----:R1:W2:Y:S02]  /*14760*/  SYNCS.PHASECHK.TRANS64.TRYWAIT P0, [R3+URZ+0x32440], R2 ;  /* 0x03244002030075a7 */ /* 0x0022a4000800017f */
[----:B--2---:R-:W-:Y:S05]  /*14770*/  @!P0 NANOSLEEP.SYNCS 0x989680 ;  /* 0x009896800000895d */ /* 0x004fea0003900000 */
[----:B------:R-:W2:Y:S02]  /*14780*/  @!P0 SYNCS.PHASECHK.TRANS64 P0, [R3+URZ+0x32440], R2 ;  /* 0x03244002030085a7 */ /* 0x000ea4000800007f */
[----:B--2---:R-:W-:Y:S05]  /*14790*/  @!P0 BRA `(.L_x_13698) ;  /* 0xfffffffc00f08947 */ /* 0x004fea000383ffff */
[----:B------:R-:W-:Y:S05]  /*147a0*/  BRA `(.L_x_13807) ;  /* 0xffffffc0001c7947 */ /* 0x000fea000383ffff */
.L_x_13703:
[----:B--2---:R2:W3:Y:S02]  /*147b0*/  SYNCS.PHASECHK.TRANS64.TRYWAIT P0, [R3+URZ+0x32460], R2 ;  /* 0x03246002030075a7 */ /* 0x0044e4000800017f */
[----:B---3--:R-:W-:Y:S05]  /*147c0*/  @!P0 NANOSLEEP.SYNCS 0x989680 ;  /* 0x009896800000895d */ /* 0x008fea0003900000 */
[----:B------:R-:W3:Y:S02]  /*147d0*/  @!P0 SYNCS.PHASECHK.TRANS64 P0, [R3+URZ+0x32460], R2 ;  /* 0x03246002030085a7 */ /* 0x000ee4000800007f */
[----:B---3--:R-:W-:Y:S05]  /*147e0*/  @!P0 BRA `(.L_x_13703) ;  /* 0xfffffffc00f08947 */ /* 0x008fea000383ffff */
[----:B------:R-:W-:Y:S05]  /*147f0*/  BRA `(.L_x_13808) ;  /* 0xffffffc000947947 */ /* 0x000fea000383ffff */
.L_x_13715:
[----:B0-----:R0:W1:Y:S02]  /*14800*/  SYNCS.PHASECHK.TRANS64.TRYWAIT P0, [R4+URZ+0x32440], R2 ;  /* 0x03244002040075a7 */ /* 0x001064000800017f */
[----:B-1----:R-:W-:Y:S05]  /*14810*/  @!P0 NANOSLEEP.SYNCS 0x989680 ;  /* 0x009896800000895d */ /* 0x002fea0003900000 */
[----:B------:R-:W1:Y:S02]  /*14820*/  @!P0 SYNCS.PHASECHK.TRANS64 P0, [R4+URZ+0x32440], R2 ;  /* 0x03244002040085a7 */ /* 0x000e64000800007f */
[----:B-1----:R-:W-:Y:S05]  /*14830*/  @!P0 BRA `(.L_x_13715) ;  /* 0xfffffffc00f08947 */ /* 0x002fea000383ffff */
[----:B------:R-:W-:Y:S05]  /*14840*/  BRA `(.L_x_13809) ;  /* 0xffffffc800747947 */ /* 0x000fea000383ffff */
.L_x_13720:
[----:B-1----:R1:W2:Y:S02]  /*14850*/  SYNCS.PHASECHK.TRANS64.TRYWAIT P0, [R4+URZ+0x32460], R2 ;  /* 0x03246002040075a7 */ /* 0x0022a4000800017f */
[----:B--2---:R-:W-:Y:S05]  /*14860*/  @!P0 NANOSLEEP.SYNCS 0x989680 ;  /* 0x009896800000895d */ /* 0x004fea0003900000 */
[----:B------:R-:W2:Y:S02]  /*14870*/  @!P0 SYNCS.PHASECHK.TRANS64 P0, [R4+URZ+0x32460], R2 ;  /* 0x03246002040085a7 */ /* 0x000ea4000800007f */
[----:B--2---:R-:W-:Y:S05]  /*14880*/  @!P0 BRA `(.L_x_13720) ;  /* 0xfffffffc00f08947 */ /* 0x004fea000383ffff */
[----:B------:R-:W-:Y:S05]  /*14890*/  BRA `(.L_x_13810) ;  /* 0xffffffc800ec7947 */ /* 0x000fea000383ffff */
.L_x_13731:
[----:B-1----:R1:W3:Y:S02]  /*148a0*/  SYNCS.PHASECHK.TRANS64.TRYWAIT P0, [R4+URZ+0x32440], R2 ;  /* 0x03244002040075a7 */ /* 0x0022e4000800017f */
[----:B---3--:R-:W-:Y:S05]  /*148b0*/  @!P0 NANOSLEEP.SYNCS 0x989680 ;  /* 0x009896800000895d */ /* 0x008fea0003900000 */
[----:B------:R-:W3:Y:S02]  /*148c0*/  @!P0 SYNCS.PHASECHK.TRANS64 P0, [R4+URZ+0x32440], R2 ;  /* 0x03244002040085a7 */ /* 0x000ee4000800007f */
[----:B---3--:R-:W-:Y:S05]  /*148d0*/  @!P0 BRA `(.L_x_13731) ;  /* 0xfffffffc00f08947 */ /* 0x008fea000383ffff */
[----:B------:R-:W-:Y:S05]  /*148e0*/  BRA `(.L_x_13811) ;  /* 0xffffffd000b47947 */ /* 0x000fea000383ffff */
.L_x_13736:
[----:B--2---:R2:W3:Y:S02]  /*148f0*/  SYNCS.PHASECHK.TRANS64.TRYWAIT P0, [R4+URZ+0x32460], R2 ;  /* 0x03246002040075a7 */ /* 0x0044e4000800017f */
[----:B---3--:R-:W-:Y:S05]  /*14900*/  @!P0 NANOSLEEP.SYNCS 0x989680 ;  /* 0x009896800000895d */ /* 0x008fea0003900000 */
[----:B------:R-:W3:Y:S02]  /*14910*/  @!P0 SYNCS.PHASECHK.TRANS64 P0, [R4+URZ+0x32460], R2 ;  /* 0x03246002040085a7 */ /* 0x000ee4000800007f */
[----:B---3--:R-:W-:Y:S05]  /*14920*/  @!P0 BRA `(.L_x_13736) ;  /* 0xfffffffc00f08947 */ /* 0x008fea000383ffff */
[----:B------:R-:W-:Y:S05]  /*14930*/  BRA `(.L_x_13812) ;  /* 0xffffffd4002c7947 */ /* 0x000fea000383ffff */
.L_x_13748:
[----:B------:R-:W-:Y:S01]  /*14940*/  BSSY B0, `(.L_x_13813) ;  /* 0x0000008000007945 */ /* 0x000fe20003800000 */
[----:B-----5:R-:W-:Y:S02]  /*14950*/  IMAD.MOV.U32 R13, RZ, RZ, R2 ;  /* 0x000000ffff0d7224 */ /* 0x020fe400078e0002 */
[----:B------:R-:W-:Y:S02]  /*14960*/  IMAD.MOV.U32 R12, RZ, RZ, RZ ;  /* 0x000000ffff0c7224 */ /* 0x000fe400078e00ff */
[----:B------:R-:W-:Y:S02]  /*14970*/  IMAD.MOV.U32 R11, RZ, RZ, 0x1f ;  /* 0x0000001fff0b7424 */ /* 0x000fe400078e00ff */
[----:B------:R-:W-:-:S07]  /*14980*/  IMAD.MOV.U32 R15, RZ, RZ, -0x1 ;  /* 0xffffffffff0f7424 */ /* 0x000fce00078e00ff */
[----:B-123--:R-:W-:Y:S05]  /*14990*/  WARPSYNC.COLLECTIVE R15, `(.L_x_13814) ;  /* 0x000000000f087348 */ /* 0x00efea0003c00000 */
[----:B------:R0:W4:Y:S02]  /*149a0*/  SHFL.IDX P6, R14, R13, R12, R11 ;  /* 0x0000000c0d0e7389 */ /* 0x00012400000c000b */
[----:B01234-:R-:W-:Y:S01]  /*149b0*/  ENDCOLLECTIVE ;  /* 0x000000000000791b */ /* 0x01ffe20003800000 */
.L_x_13814:
[----:B------:R-:W-:Y:S05]  /*149c0*/  BSYNC B0 ;  /* 0x0000000000007941 */ /* 0x000fea0003800000 */
.L_x_13813:
[----:B------:R-:W-:Y:S05]  /*149d0*/  BRA `(.L_x_13815) ;  /* 0xffffffd800fc7947 */ /* 0x000fea000383ffff */
.L_x_13751:
[----:B0-----:R0:W1:Y:S02]  /*149e0*/  SYNCS.PHASECHK.TRANS64.TRYWAIT P0, [R0+URZ+0x32420], R3 ;  /* 0x03242003000075a7 */ /* 0x001064000800017f */
[----:B-1----:R-:W-:Y:S05]  /*149f0*/  @!P0 NANOSLEEP.SYNCS 0x989680 ;  /* 0x009896800000895d */ /* 0x002fea0003900000 */
[----:B------:R-:W1:Y:S02]  /*14a00*/  @!P0 SYNCS.PHASECHK.TRANS64 P0, [R0+URZ+0x32420], R3 ;  /* 0x03242003000085a7 */ /* 0x000e64000800007f */
[----:B-1----:R-:W-:Y:S05]  /*14a10*/  @!P0 BRA `(.L_x_13751) ;  /* 0xfffffffc00f08947 */ /* 0x002fea000383ffff */
[----:B------:R-:W-:Y:S05]  /*14a20*/  BRA `(.L_x_13816) ;  /* 0xffffffdc00487947 */ /* 0x000fea000383ffff */
.L_x_13752:
        /* <DEDUP_REMOVED lines=11> */
.L_x_13818:
[----:B------:R-:W-:Y:S05]  /*14ae0*/  BSYNC B0 ;  /* 0x0000000000007941 */ /* 0x000fea0003800000 */
.L_x_13817:
[----:B------:R-:W-:Y:S05]  /*14af0*/  BRA `(.L_x_13819) ;  /* 0xffffffdc00307947 */ /* 0x000fea000383ffff */
.L_x_13755:
[----:B------:R-:W-:Y:S01]  /*14b00*/  BSSY B1, `(.L_x_13820) ;  /* 0x0000006000017945 */ /* 0x000fe20003800000 */
[----:B------:R-:W-:-:S07]  /*14b10*/  IMAD.MOV.U32 R15, RZ, RZ, -0x1 ;  /* 0xffffffffff0f7424 */ /* 0x000fce00078e00ff */
[----:B012---:R-:W-:Y:S05]  /*14b20*/  WARPSYNC.COLLECTIVE R15, `(.L_x_13821) ;  /* 0x000000000f0c7348 */ /* 0x007fea0003c00000 */
[----:B------:R-:W-:Y:S02]  /*14b30*/  ELECT P6, UR62, PT ;  /* 0x00000000003e782f */ /* 0x000fe400038c0000 */
[----:B------:R-:W-:Y:S01]  /*14b40*/  MOV R14, UR62 ;  /* 0x0000003e000e7c02 */ /* 0x000fe20008000f00 */
[----:B012---:R-:W-:Y:S10]  /*14b50*/  ENDCOLLECTIVE ;  /* 0x000000000000791b */ /* 0x007ff40003800000 */
.L_x_13821:
[----:B------:R-:W-:Y:S05]  /*14b60*/  BSYNC B1 ;  /* 0x0000000000017941 */ /* 0x000fea0003800000 */
.L_x_13820:
[----:B------:R-:W-:Y:S05]  /*14b70*/  BRA `(.L_x_13822) ;  /* 0xffffffdc00287947 */ /* 0x000fea000383ffff */
.L_x_13757:
[----:B0-----:R0:W1:Y:S02]  /*14b80*/  SYNCS.PHASECHK.TRANS64.TRYWAIT P0, [R6+URZ], R5 ;  /* 0x00000005060075a7 */ /* 0x001064000800017f */
[----:B-1----:R-:W-:Y:S05]  /*14b90*/  @!P0 NANOSLEEP.SYNCS 0x989680 ;  /* 0x009896800000895d */ /* 0x002fea0003900000 */
[----:B------:R-:W1:Y:S02]  /*14ba0*/  @!P0 SYNCS.PHASECHK.TRANS64 P0, [R6+URZ], R5 ;  /* 0x00000005060085a7 */ /* 0x000e64000800007f */
[----:B-1----:R-:W-:Y:S05]  /*14bb0*/  @!P0 BRA `(.L_x_13757) ;  /* 0xfffffffc00f08947 */ /* 0x002fea000383ffff */
[----:B------:R-:W-:Y:S05]  /*14bc0*/  BRA `(.L_x_13823) ;  /* 0xffffffdc00687947 */ /* 0x000fea000383ffff */
.L_x_13758:
[----:B-1----:R1:W2:Y:S02]  /*14bd0*/  SYNCS.PHASECHK.TRANS64.TRYWAIT P0, [R7+URZ], R2 ;  /* 0x00000002070075a7 */ /* 0x0022a4000800017f */
[----:B--2---:R-:W-:Y:S05]  /*14be0*/  @!P0 NANOSLEEP.SYNCS 0x989680 ;  /* 0x009896800000895d */ /* 0x004fea0003900000 */
[----:B------:R-:W2:Y:S02]  /*14bf0*/  @!P0 SYNCS.PHASECHK.TRANS64 P0, [R7+URZ], R2 ;  /* 0x00000002070085a7 */ /* 0x000ea4000800007f */
[----:B--2---:R-:W-:Y:S05]  /*14c00*/  @!P0 BRA `(.L_x_13758) ;  /* 0xfffffffc00f08947 */ /* 0x004fea000383ffff */
[----:B------:R-:W-:Y:S05]  /*14c10*/  BRA `(.L_x_13824) ;  /* 0xffffffdc005c7947 */ /* 0x000fea000383ffff */
.L_x_13760:
[----:B--2---:R2:W3:Y:S02]  /*14c20*/  SYNCS.PHASECHK.TRANS64.TRYWAIT P0, [R4+URZ], R5 ;  /* 0x00000005040075a7 */ /* 0x0044e4000800017f */
[----:B---3--:R-:W-:Y:S05]  /*14c30*/  @!P0 NANOSLEEP.SYNCS 0x989680 ;  /* 0x009896800000895d */ /* 0x008fea0003900000 */
[----:B------:R-:W3:Y:S02]  /*14c40*/  @!P0 SYNCS.PHASECHK.TRANS64 P0, [R4+URZ], R5 ;  /* 0x00000005040085a7 */ /* 0x000ee4000800007f */
[----:B---3--:R-:W-:Y:S05]  /*14c50*/  @!P0 BRA `(.L_x_13760) ;  /* 0xfffffffc00f08947 */ /* 0x008fea000383ffff */
[----:B------:R-:W-:Y:S05]  /*14c60*/  BRA `(.L_x_13825) ;  /* 0xffffffdc00607947 */ /* 0x000fea000383ffff */
.L_x_13826:
        /* <DEDUP_REMOVED lines=9> */
.L_x_15321:


//--------------------- .text._ZN7cutlass13device_kernelIN5flash11enable_sm90INS1_16FlashAttnFwdSm90INS1_25CollectiveMainloopFwdSm90ILi2EN4cute5tupleIJNS5_1CILi1EEES8_S8_EEENS6_IJNS7_ILi128EEENS7_ILi96EEENS7_ILi64EEEEEELi256ENS_10bfloat16_tEfNS_4arch4Sm90ELb1ELb0ELb1ELb1ELb0ELb0ELb0ELb1ELb0ELb1ELb0ELb0EEENS1_21CollectiveEpilogueFwdINS6_IJSA_NS7_ILi256EEESB_EEES9_SE_SG_Li256ELb1ELb1ELb0ELb0EEENS1_36VarlenDynamicPersistentTileSchedulerILi128ELi96ELi256ELi128ELb0ELb1ELb1ELb1ELb1ELb1EEEEEEEEEvNT_6ParamsE --------------------------
	.section	.text._ZN7cutlass13device_kernelIN5flash11enable_sm90INS1_16FlashAttnFwdSm90INS1_25CollectiveMainloopFwdSm90ILi2EN4cute5tupleIJNS5_1CILi1EEES8_S8_EEENS6_IJNS7_ILi128EEENS7_ILi96EEENS7_ILi64EEEEEELi256ENS_10bfloat16_tEfNS_4arch4Sm90ELb1ELb0ELb1ELb1ELb0ELb0ELb0ELb1ELb0ELb1ELb0ELb0EEENS1_21CollectiveEpilogueFwdINS6_IJSA_NS7_ILi256EEESB_EEES9_SE_SG_Li256ELb1ELb1ELb0ELb0EEENS1_36VarlenDynamicPersistentTileSchedulerILi128ELi96ELi256ELi128ELb0ELb1ELb1ELb1ELb1ELb1EEEEEEEEEvNT_6ParamsE,"ax",@progbits
	.align	128
.text._ZN7cutlass13device_kernelIN5flash11enable_sm90INS1_16FlashAttnFwdSm90INS1_25CollectiveMainloopFwdSm90ILi2EN4cute5tupleIJNS5_1CILi1EEES8_S8_EEENS6_IJNS7_ILi128EEENS7_ILi96EEENS7_ILi64EEEEEELi256ENS_10bfloat16_tEfNS_4arch4Sm90ELb1ELb0ELb1ELb1ELb0ELb0ELb0ELb1ELb0ELb1ELb0ELb0EEENS1_21CollectiveEpilogueFwdINS6_IJSA_NS7_ILi256EEESB_EEES9_SE_SG_Li256ELb1ELb1ELb0ELb0EEENS1_36VarlenDynamicPersistentTileSchedulerILi128ELi96ELi256ELi128ELb0ELb1ELb1ELb1ELb1ELb1EEEEEEEEEvNT_6ParamsE:
        .type           _ZN7cutlass13device_kernelIN5flash11enable_sm90INS1_16FlashAttnFwdSm90INS1_25CollectiveMainloopFwdSm90ILi2EN4cute5tupleIJNS5_1CILi1EEES8_S8_EEENS6_IJNS7_ILi128EEENS7_ILi96EEENS7_ILi64EEEEEELi256ENS_10bfloat16_tEfNS_4arch4Sm90ELb1ELb0ELb1ELb1ELb0ELb0ELb0ELb1ELb0ELb1ELb0ELb0EEENS1_21CollectiveEpilogueFwdINS6_IJSA_NS7_ILi256EEESB_EEES9_SE_SG_Li256ELb1ELb1ELb0ELb0EEENS1_36VarlenDynamicPersistentTileSchedulerILi128ELi96ELi256ELi128ELb0ELb1ELb1ELb1ELb1ELb1EEEEEEEEEvNT_6ParamsE,@function
        .size           _ZN7cutlass13device_kernelIN5flash11enable_sm90INS1_16FlashAttnFwdSm90INS1_25CollectiveMainloopFwdSm90ILi2EN4cute5tupleIJNS5_1CILi1EEES8_S8_EEENS6_IJNS7_ILi128EEENS7_ILi96EEENS7_ILi64EEEEEELi256ENS_10bfloat16_tEfNS_4arch4Sm90ELb1ELb0ELb1ELb1ELb0ELb0ELb0ELb1ELb0ELb1ELb0ELb0EEENS1_21CollectiveEpilogueFwdINS6_IJSA_NS7_ILi256EEESB_EEES9_SE_SG_Li256ELb1ELb1ELb0ELb0EEENS1_36VarlenDynamicPersistentTileSchedulerILi128ELi96ELi256ELi128ELb0ELb1ELb1ELb1ELb1ELb1EEEEEEEEEvNT_6ParamsE,(.L_x_15322 - _ZN7cutlass13device_kernelIN5flash11enable_sm90INS1_16FlashAttnFwdSm90INS1_25CollectiveMainloopFwdSm90ILi2EN4cute5tupleIJNS5_1CILi1EEES8_S8_EEENS6_IJNS7_ILi128EEENS7_ILi96EEENS7_ILi64EEEEEELi256ENS_10bfloat16_tEfNS_4arch4Sm90ELb1ELb0ELb1ELb1ELb0ELb0ELb0ELb1ELb0ELb1ELb0ELb0EEENS1_21CollectiveEpilogueFwdINS6_IJSA_NS7_ILi256EEESB_EEES9_SE_SG_Li256ELb1ELb1ELb0ELb0EEENS1_36VarlenDynamicPersistentTileSchedulerILi128ELi96ELi256ELi128ELb0ELb1ELb1ELb1ELb1ELb1EEEEEEEEEvNT_6ParamsE)
        .other          _ZN7cutlass13device_kernelIN5flash11enable_sm90INS1_16FlashAttnFwdSm90INS1_25CollectiveMainloopFwdSm90ILi2EN4cute5tupleIJNS5_1CILi1EEES8_S8_EEENS6_IJNS7_ILi128EEENS7_ILi96EEENS7_ILi64EEEEEELi256ENS_10bfloat16_tEfNS_4arch4Sm90ELb1ELb0ELb1ELb1ELb0ELb0ELb0ELb1ELb0ELb1ELb0ELb0EEENS1_21CollectiveEpilogueFwdINS6_IJSA_NS7_ILi256EEESB_EEES9_SE_SG_Li256ELb1ELb1ELb0ELb0EEENS1_36VarlenDynamicPersistentTileSchedulerILi128ELi96ELi256ELi128ELb0ELb1ELb1ELb1ELb1ELb1EEEEEEEEEvNT_6ParamsE,@"STO_CUDA_ENTRY STV_DEFAULT"
_ZN7cutlass13device_kernelIN5flash11enable_sm90INS1_16FlashAttnFwdSm90INS1_25CollectiveMainloopFwdSm90ILi2EN4cute5tupleIJNS5_1CILi1EEES8_S8_EEENS6_IJNS7_ILi128EEENS7_ILi96EEENS7_ILi64EEEEEELi256ENS_10bfloat16_tEfNS_4arch4Sm90ELb1ELb0ELb1ELb1ELb0ELb0ELb0ELb1ELb0ELb1ELb0ELb0EEENS1_21CollectiveEpilogueFwdINS6_IJSA_NS7_ILi256EEESB_EEES9_SE_SG_Li256ELb1ELb1ELb0ELb0EEENS1_36VarlenDynamicPersistentTileSchedulerILi128ELi96ELi256ELi128ELb0ELb1ELb1ELb1ELb1ELb1EEEEEEEEEvNT_6ParamsE:
        /* <DEDUP_REMOVED lines=18> */
.L_x_13828:
[----:B------:R-:W-:Y:S05]  /*0120*/  BSYNC B0 ;  /* 0x0000000000007941 */ /* 0x000fea0003800000 */
.L_x_13827:
        /* <DEDUP_REMOVED lines=41> */
.L_x_13829:
        /* <DEDUP_REMOVED lines=22> */
.L_x_13830:
        /* <DEDUP_REMOVED lines=18> */
.L_x_13831:
        /* <DEDUP_REMOVED lines=22> */
.L_x_13832:
        /* <DEDUP_REMOVED lines=22> */
.L_x_13833:
[----:B------:R-:W-:Y:S01]  /*0900*/  PLOP3.LUT P0, PT, PT, PT, UP0, 0x80, 0x0 ;  /* 0x000000000000781c */ /* 0x000fe20003f0f008 */
[----:B------:R-:W-:Y:S01]  /*0910*/  UMOV UR36, 0x1 ;  /* 0x0000000100247882 */ /* 0x000fe20000000000 */
[----:B------:R-:W-:Y:S01]  /*0920*/  NOP ;  /* 0x0000000000007918 */ /* 0x000fe20000000000 */
[----:B------:R-:W-:Y:S01]  /*0930*/  USEL UR36, UR36, 0x2, !UP0 ;  /* 0x0000000224247887 */ /* 0x000fe2000c000000 */
[----:B------:R-:W-:Y:S01]  /*0940*/  ULDC.64 UR40, c[0x0][0x208] ;  /* 0x0000820000287ab9 */ /* 0x000fe20000000a00 */
[----:B012-4-:R-:W-:Y:S08]  /*0950*/  BAR.SYNC.DEFER_BLOCKING 0x0 ;  /* 0x0000000000007b1d */ /* 0x017ff00000010000 */
[----:B------:R-:W-:Y:S05]  /*0960*/  @!P0 BRA `(.L_x_13834) ;  /* 0x000000b800c48947 */ /* 0x000fea0003800000 */
.L_x_13835:
        /* <DEDUP_REMOVED lines=79> */
.L_x_13889:
[----:B0-23--:R-:W0:Y:S01]  /*0e60*/  LDC.64 R4, c[0x0][0xc88] ;  /* 0x00032200ff047b82 */ /* 0x00de220000000a00 */
[----:B------:R-:W-:Y:S01]  /*0e70*/  ULDC.64 UR8, c[0x0][0xa28] ;  /* 0x00028a0000087ab9 */ /* 0x000fe20000000a00 */
[----:B------:R-:W-:Y:S01]  /*0e80*/  ULDC.64 UR10, c[0x0][0xa18] ;  /* 0x00028600000a7ab9 */ /* 0x000fe20000000a00 */
[----:B------:R-:W-:Y:S01]  /*0e90*/  ULDC UR4, c[0x0][0x424] ;  /* 0x0001090000047ab9 */ /* 0x000fe20000000800 */
        /* <DEDUP_REMOVED lines=21> */
[----:B------:R-:W3:Y:S01]  /*0ff0*/  @P2 LDG.E R6, desc[UR40][R6.64] ;  /* 0x0000002806062981 */ /* 0x000ee2000c1e1900 */
        /* <DEDUP_REMOVED lines=12> */
[----:B-1--4-:R-:W-:-:S14]  /*10c0*/  @P2 BRA `(.L_x_13836) ;  /* 0x0000000000342947 */ /* 0x012fdc0003800000 */
        /* <DEDUP_REMOVED lines=13> */
.L_x_13836:
        /* <DEDUP_REMOVED lines=8> */
.L_x_13837:
        /* <DEDUP_REMOVED lines=13> */
.L_x_13838:
[----:B------:R-:W-:Y:S01]  /*12f0*/  UIADD3 UR42, -UR42, UR4, URZ ;  /* 0x000000042a2a7290 */ /* 0x000fe2000fffe13f */
[----:B------:R-:W-:Y:S01]  /*1300*/  PLOP3.LUT P0, PT, PT, PT, PT, 0x80, 0x0 ;  /* 0x000000000000781c */ /* 0x000fe20003f0f070 */
[----:B------:R-:W-:Y:S01]  /*1310*/  USHF.L.U32 UR39, UR5, 0x7, URZ ;  /* 0x0000000705277899 */ /* 0x000fe2000800063f */
[----:B------:R-:W-:Y:S01]  /*1320*/  IMAD.MOV.U32 R3, RZ, RZ, RZ ;  /* 0x000000ffff037224 */ /* 0x000fe200078e00ff */
[----:B------:R-:W-:Y:S01]  /*1330*/  ULDC UR4, c[0x0][0x448] ;  /* 0x0001120000047ab9 */ /* 0x000fe20000000800 */
[----:B------:R-:W-:Y:S01]  /*1340*/  UIADD3 UR7, UR42, 0x60, -UR44 ;  /* 0x000000602a077890 */ /* 0x000fe2000fffe82c */
[----:B------:R-:W-:Y:S01]  /*1350*/  CS2R R8, SRZ ;  /* 0x0000000000087805 */ /* 0x000fe2000001ff00 */
[----:B------:R-:W-:Y:S01]  /*1360*/  UISETP.NE.AND UP0, UPT, UR4, 0x1, UPT ;  /* 0x000000010400788c */ /* 0x000fe2000bf05270 */
[----:B------:R-:W-:Y:S01]  /*1370*/  IMAD.MOV.U32 R0, RZ, RZ, RZ ;  /* 0x000000ffff007224 */ /* 0x000fe200078e00ff */
[----:B------:R-:W-:Y:S01]  /*1380*/  UIADD3 UR6, UR39, 0x7f, URZ ;  /* 0x0000007f27067890 */ /* 0x000fe2000fffe03f */
[----:B------:R-:W-:Y:S01]  /*1390*/  IMAD.MOV.U32 R150, RZ, RZ, RZ ;  /* 0x000000ffff967224 */ /* 0x000fe200078e00ff */
[----:B------:R-:W-:-:S02]  /*13a0*/  CS2R R148, SRZ ;  /* 0x0000000000947805 */ /* 0x000fc4000001ff00 */
[----:B------:R-:W-:Y:S02]  /*13b0*/  CS2R R146, SRZ ;  /* 0x0000000000927805 */ /* 0x000fe4000001ff00 */
[----:B------:R-:W-:Y:S02]  /*13c0*/  CS2R R144, SRZ ;  /* 0x0000000000907805 */ /* 0x000fe4000001ff00 */
[----:B------:R-:W-:Y:S02]  /*13d0*/  CS2R R142, SRZ ;  /* 0x00000000008e7805 */ /* 0x000fe4000001ff00 */
[----:B------:R-:W-:Y:S02]  /*13e0*/  CS2R R140, SRZ ;  /* 0x00000000008c7805 */ /* 0x000fe4000001ff00 */
[----:B------:R-:W-:Y:S02]  /*13f0*/  CS2R R138, SRZ ;  /* 0x00000000008a7805 */ /* 0x000fe4000001ff00 */
[----:B------:R-:W-:Y:S01]  /*1400*/  CS2R R136, SRZ ;  /* 0x0000000000887805 */ /* 0x000fe2000001ff00 */
[----:B------:R-:W-:Y:S01]  /*1410*/  @UP0 ULDC UR4, c[0x0][0x44c] ;  /* 0x0001130000040ab9 */ /* 0x000fe20000000800 */
[----:B------:R-:W-:Y:S01]  /*1420*/  @UP0 ULDC UR8, c[0x0][0x450] ;  /* 0x0001140000080ab9 */ /* 0x000fe20000000800 */
[----:B------:R-:W-:Y:S01]  /*1430*/  UIMAD.WIDE.U32 UR4, UR6, UR4, URZ ;  /* 0x00000004060472a5 */ /* 0x000fe2000f8e003f */
[----:B------:R-:W-:Y:S01]  /*1440*/  CS2R R134, SRZ ;  /* 0x0000000000867805 */ /* 0x000fe2000001ff00 */
[----:B------:R-:W-:Y:S01]  /*1450*/  UIADD3 UR4, UR42, 0x5f, URZ ;  /* 0x0000005f2a047890 */ /* 0x000fe2000fffe03f */
[----:B------:R-:W-:Y:S01]  /*1460*/  CS2R R132, SRZ ;  /* 0x0000000000847805 */ /* 0x000fe2000001ff00 */
[----:B------:R-:W-:Y:S01]  /*1470*/  @UP0 USHF.R.U32.HI UR6, URZ, UR8, UR5 ;  /* 0x000000083f060299 */ /* 0x000fe20008011605 */
[----:B------:R-:W-:Y:S01]  /*1480*/  CS2R R130, SRZ ;  /* 0x0000000000827805 */ /* 0x000fe2000001ff00 */
[----:B------:R-:W-:Y:S01]  /*1490*/  UIMAD.WIDE UR4, UR4, 0x2aaaaaab, URZ ;  /* 0x2aaaaaab040478a5 */ /* 0x000fe2000f8e023f */
[----:B------:R-:W-:Y:S01]  /*14a0*/  CS2R R128, SRZ ;  /* 0x0000000000807805 */ /* 0x000fe2000001ff00 */
[----:B------:R-:W-:Y:S01]  /*14b0*/  UIADD3 UR6, UR7, UR6, URZ ;  /* 0x0000000607067290 */ /* 0x000fe2000fffe03f */
[----:B------:R-:W-:Y:S01]  /*14c0*/  CS2R R126, SRZ ;  /* 0x00000000007e7805 */ /* 0x000fe2000001ff00 */
[----:B------:R-:W-:Y:S01]  /*14d0*/  USHF.R.U32.HI UR4, URZ, 0x1f, UR5 ;  /* 0x0000001f3f047899 */ /* 0x000fe20008011605 */
[----:B------:R-:W-:Y:S01]  /*14e0*/  CS2R R124, SRZ ;  /* 0x00000000007c7805 */ /* 0x000fe2000001ff00 */
[----:B------:R-:W-:Y:S01]  /*14f0*/  UIMAD.WIDE UR6, UR6, 0x2aaaaaab, URZ ;  /* 0x2aaaaaab060678a5 */ /* 0x000fe2000f8e023f */
[----:B------:R-:W-:Y:S01]  /*1500*/  CS2R R122, SRZ ;  /* 0x00000000007a7805 */ /* 0x000fe2000001ff00 */
[----:B------:R-:W-:Y:S01]  /*1510*/  ULEA.HI.SX32 UR4, UR5, UR4, 0x1c ;  /* 0x0000000405047291 */ /* 0x000fe2000f8fe23f */
[----:B------:R-:W-:Y:S01]  /*1520*/  CS2R R120, SRZ ;  /* 0x0000000000787805 */ /* 0x000fe2000001ff00 */
[----:B------:R-:W-:Y:S01]  /*1530*/  USHF.R.U32.HI UR6, URZ, 0x1f, UR7 ;  /* 0x0000001f3f067899 */ /* 0x000fe20008011607 */
[----:B------:R-:W-:-:S02]  /*1540*/  CS2R R118, SRZ ;  /* 0x0000000000767805 */ /* 0x000fc4000001ff00 */
[----:B------:R-:W-:Y:S02]  /*1550*/  CS2R R116, SRZ ;  /* 0x0000000000747805 */ /* 0x000fe4000001ff00 */
[----:B------:R-:W-:Y:S01]  /*1560*/  CS2R R114, SRZ ;  /* 0x0000000000727805 */ /* 0x000fe2000001ff00 */
[----:B------:R-:W-:Y:S01]  /*1570*/  ULEA.HI.SX32 UR6, UR7, UR6, 0x1c ;  /* 0x0000000607067291 */ /* 0x000fe2000f8fe23f */
[----:B------:R-:W-:Y:S02]  /*1580*/  CS2R R112, SRZ ;  /* 0x0000000000707805 */ /* 0x000fe4000001ff00 */
[----:B------:R-:W-:Y:S02]  /*1590*/  CS2R R110, SRZ ;  /* 0x00000000006e7805 */ /* 0x000fe4000001ff00 */
[----:B------:R-:W-:Y:S01]  /*15a0*/  CS2R R108, SRZ ;  /* 0x00000000006c7805 */ /* 0x000fe2000001ff00 */
[----:B------:R-:W-:Y:S01]  /*15b0*/  UISETP.LT.AND UP0, UPT, UR4, UR6, UPT ;  /* 0x000000060400728c */ /* 0x000fe2000bf01270 */
[----:B------:R-:W-:Y:S01]  /*15c0*/  IMAD.MOV.U32 R172, RZ, RZ, RZ ;  /* 0x000000ffffac7224 */ /* 0x000fe200078e00ff */
        /* <DEDUP_REMOVED lines=43> */
[----:B------:R-:W-:Y:S01]  /*1880*/  IMAD.MOV.U32 R12, RZ, RZ, RZ ;  /* 0x000000ffff0c7224 */ /* 0x000fe200078e00ff */
        /* <DEDUP_REMOVED lines=33> */
.L_x_13840:
        /* <DEDUP_REMOVED lines=13> */
.L_x_14014:
[----:B0-----:R-:W-:Y:S01]  /*1b70*/  IMAD.U32 R0, RZ, RZ, UR48 ;  /* 0x00000030ff007e24 */ /* 0x001fe2000f8e00ff */
[----:B------:R-:W-:Y:S05]  /*1b80*/  WARPSYNC.ALL ;  /* 0x0000000000007948 */ /* 0x000fea0003800000 */
[----:B------:R0:W-:Y:S01]  /*1b90*/  BAR.SYNC.DEFER_BLOCKING R8, 0x100 ;  /* 0x000400080000751d */ /* 0x0001e20000010000 */
[----:B------:R-:W-:-:S13]  /*1ba0*/  ISETP.NE.AND P0, PT, R0, 0x3, PT ;  /* 0x000000030000780c */ /* 0x000fda0003f05270 */
[----:B0-----:R-:W-:Y:S05]  /*1bb0*/  @!P0 BRA `(.L_x_13842) ;  /* 0x0000000000048947 */ /* 0x001fea0003800000 */
[----:B------:R-:W-:Y:S01]  /*1bc0*/  BPT.TRAP 0x1 ;  /* 0x000000040000795c */ /* 0x000fe20000300000 */
.L_x_13842:
[----:B------:R-:W-:Y:S02]  /*1bd0*/  IMAD.U32 R11, RZ, RZ, UR38 ;  /* 0x00000026ff0b7e24 */ /* 0x000fe4000f8e00ff */
[----:B------:R-:W-:-:S03]  /*1be0*/  IMAD.U32 R6, RZ, RZ, UR37 ;  /* 0x00000025ff067e24 */ /* 0x000fc6000f8e00ff */
[----:B------:R-:W-:Y:S01]  /*1bf0*/  SHF.L.U32 R11, R11, 0x1f, RZ ;  /* 0x0000001f0b0b7819 */ /* 0x000fe200000006ff */
[----:B------:R-:W-:-:S04]  /*1c00*/  IMAD R6, R6, 0x8, R7 ;  /* 0x0000000806067824 */ /* 0x000fc800078e0207 */
[----:B------:R0:W1:Y:S01]  /*1c10*/  SYNCS.PHASECHK.TRANS64.TRYWAIT P1, [R6+URZ+0x22830], R11 ;  /* 0x0228300b060075a7 */ /* 0x000062000802017f */
[----:B------:R-:W-:Y:S05]  /*1c20*/  @!P0 BRA `(.L_x_13843) ;  /* 0x0000000000048947 */ /* 0x000fea0003800000 */
[----:B------:R-:W-:Y:S01]  /*1c30*/  BPT.TRAP 0x1 ;  /* 0x000000040000795c */ /* 0x000fe20000300000 */
.L_x_13843:
[----:B-1----:R-:W-:Y:S05]  /*1c40*/  @P1 BRA `(.L_x_13844) ;  /* 0x0000000000081947 */ /* 0x002fea0003800000 */
[----:B------:R-:W1:Y:S02]  /*1c50*/  SYNCS.PHASECHK.TRANS64.TRYWAIT P1, [R6+URZ+0x22830], R11 ;  /* 0x0228300b060075a7 */ /* 0x000e64000802017f */
[----:B-1----:R-:W-:Y:S05]  /*1c60*/  @!P1 BRA `(.L_x_13845) ;  /* 0x0000010c00209947 */ /* 0x002fea0003800000 */
.L_x_13844:
        /* <DEDUP_REMOVED lines=8> */
[----:B------:R-:W-:Y:S01]  /*1cf0*/  VIADD R0, R16, UR39 ;  /* 0x0000002710007c36 */ /* 0x000fe20008000000 */
[----:B------:R-:W-:Y:S01]  /*1d00*/  UMOV UR9, 0x40000040 ;  /* 0x4000004000097882 */ /* 0x000fe20000000000 */
[----:B------:R-:W-:Y:S01]  /*1d10*/  UMOV UR11, 0x40000040 ;  /* 0x40000040000b7882 */ /* 0x000fe20000000000 */
[----:B------:R-:W-:Y:S01]  /*1d20*/  UIADD3 UR12, UR16, 0x6, URZ ;  /* 0x00000006100c7890 */ /* 0x000fe2000fffe03f */
[----:B------:R-:W2:Y:S01]  /*1d30*/  S2R R76, SR_TID.X ;  /* 0x00000000004c7919 */ /* 0x000ea20000002100 */
[----:B------:R-:W-:Y:S01]  /*1d40*/  UIADD3 UR4, UR4, 0x1c400, URZ ;  /* 0x0001c40004047890 */ /* 0x000fe2000fffe03f */
[----:B------:R-:W-:Y:S01]  /*1d50*/  UMOV UR13, 0x40000040 ;  /* 0x40000040000d7882 */ /* 0x000fe20000000000 */
[----:B------:R-:W-:-:S02]  /*1d60*/  UMOV UR15, 0x40000040 ;  /* 0x40000040000f7882 */ /* 0x000fc40000000000 */
[----:B------:R-:W-:-:S04]  /*1d70*/  USHF.R.U32.HI UR4, URZ, 0x4, UR4 ;  /* 0x000000043f047899 */ /* 0x000fc80008011604 */
[----:B------:R-:W-:-:S04]  /*1d80*/  ULOP3.LUT UR4, UR4, 0x3fff, URZ, 0xc0, !UPT ;  /* 0x00003fff04047892 */ /* 0x000fc8000f8ec03f */
[----:B------:R-:W-:Y:S02]  /*1d90*/  ULOP3.LUT UR20, UR4, 0x10000, URZ, 0xfc, !UPT ;  /* 0x0001000004147892 */ /* 0x000fe4000f8efc3f */
[----:B------:R-:W-:Y:S02]  /*1da0*/  UIADD3 UR4, UR16, 0x2, URZ ;  /* 0x0000000210047890 */ /* 0x000fe4000fffe03f */
[----:B------:R-:W-:-:S04]  /*1db0*/  UIMAD UR18, UR37, 0x300, UR20 ;  /* 0x00000300251278a4 */ /* 0x000fc8000f8e0214 */
[----:B------:R-:W-:Y:S02]  /*1dc0*/  UIADD3 UR6, UR18, 0x2, URZ ;  /* 0x0000000212067890 */ /* 0x000fe4000fffe03f */
[----:B------:R-:W-:Y:S02]  /*1dd0*/  UIADD3 UR10, UR18, 0x4, URZ ;  /* 0x00000004120a7890 */ /* 0x000fe4000fffe03f */
[----:B------:R-:W-:Y:S02]  /*1de0*/  UIADD3 UR14, UR18, 0x6, URZ ;  /* 0x00000006120e7890 */ /* 0x000fe4000fffe03f */
[----:B------:R-:W-:Y:S03]  /*1df0*/  HGMMA.64x96x16.F32.BF16 R24, gdesc[UR16], RZ, !UPT, gsb0 ;  /* 0x01600000101879f0 */ /* 0x000fe6000c0018ff */
[----:B------:R-:W-:Y:S02]  /*1e00*/  WARPGROUP.DEPBAR.LE gsb0, 0x0 ;  /* 0x00008000000079c5 */ /* 0x000fe40000010000 */
[----:B------:R-:W-:-:S06]  /*1e10*/  WARPGROUP.ARRIVE ;  /* 0x00000000000079c5 */ /* 0x000fcc0000000000 */
[----:B------:R-:W-:Y:S01]  /*1e20*/  HGMMA.64x96x16.F32.BF16 R24, gdesc[UR4], R24, gsb0 ;  /* 0x01600000041879f0 */ /* 0x000fe20008001818 */
[----:B------:R-:W-:Y:S01]  /*1e30*/  ULDC UR6, c[0x0][0x448] ;  /* 0x0001120000067ab9 */ /* 0x000fe20000000800 */
[----:B------:R-:W-:Y:S01]  /*1e40*/  ULDC UR7, c[0x0][0x9d8] ;  /* 0x0002760000077ab9 */ /* 0x000fe20000000800 */
[----:B------:R-:W-:-:S06]  /*1e50*/  UISETP.NE.AND UP0, UPT, UR6, 0x1, UPT ;  /* 0x000000010600788c */ /* 0x000fcc000bf05270 */
[----:B------:R-:W-:-:S05]  /*1e60*/  PLOP3.LUT P1, PT, PT, PT, UP0, 0x80, 0x0 ;  /* 0x000000000000781c */ /* 0x000fca0003f2f008 */
[----:B------:R-:W-:-:S08]  /*1e70*/  @UP0 ULDC UR6, c[0x0][0x44c] ;  /* 0x0001130000060ab9 */ /* 0x000fd00000000800 */
[----:B------:R-:W-:Y:S01]  /*1e80*/  @P1 IMAD.HI.U32 R3, R0, UR6, RZ ;  /* 0x0000000600031c27 */ /* 0x000fe2000f8e00ff */
[----:B------:R-:W-:-:S04]  /*1e90*/  @UP0 ULDC UR6, c[0x0][0x450] ;  /* 0x0001140000060ab9 */ /* 0x000fc80000000800 */
[----:B------:R-:W-:Y:S01]  /*1ea0*/  @P1 SHF.R.U32.HI R0, RZ, UR6, R3 ;  /* 0x00000006ff001c19 */ /* 0x000fe20008011603 */
[----:B------:R-:W-:-:S04]  /*1eb0*/  UIMAD UR6, UR49, -0x60, UR42 ;  /* 0xffffffa0310678a4 */ /* 0x000fc8000f8e022a */
[----:B------:R-:W3:Y:S01]  /*1ec0*/  SHFL.IDX PT, R5, R0, 0x1, 0x1c1f ;  /* 0x003c1f0000057f89 */ /* 0x000ee200000e0000 */
[----:B------:R-:W-:-:S03]  /*1ed0*/  UIADD3 UR6, UR6, 0x60, URZ ;  /* 0x0000006006067890 */ /* 0x000fc6000fffe03f */
[----:B------:R-:W4:Y:S03]  /*1ee0*/  SHFL.IDX PT, R0, R0, RZ, 0x1c1f ;  /* 0x001c1fff00007589 */ /* 0x000f2600000e0000 */
[----:B------:R-:W-:-:S04]  /*1ef0*/  IMAD.U32 R4, RZ, RZ, UR6 ;  /* 0x00000006ff047e24 */ /* 0x000fc8000f8e00ff */
[----:B------:R-:W-:Y:S02]  /*1f00*/  IMAD R3, R17, -0x2, R4 ;  /* 0xfffffffe11037824 */ /* 0x000fe400078e0204 */
[----:B------:R-:W-:-:S05]  /*1f10*/  IMAD.U32 R4, RZ, RZ, UR44 ;  /* 0x0000002cff047e24 */ /* 0x000fca000f8e00ff */
[----:B------:R-:W-:-:S04]  /*1f20*/  IADD3 R4, -R4, 0x1, R3 ;  /* 0x0000000104047810 */ /* 0x000fc80007ffe103 */
[----:B---3--:R-:W-:-:S04]  /*1f30*/  VIADDMNMX R5, R5, R4, R3, PT ;  /* 0x0000000405057246 */ /* 0x008fc80003800103 */
[C---:B------:R-:W-:Y:S02]  /*1f40*/  ISETP.GT.AND P2, PT, R5.reuse, RZ, PT ;  /* 0x000000ff0500720c */ /* 0x040fe40003f44270 */
[C---:B------:R-:W-:Y:S02]  /*1f50*/  ISETP.GT.AND P3, PT, R5.reuse, 0x1, PT ;  /* 0x000000010500780c */ /* 0x040fe40003f64270 */
[----:B------:R-:W-:Y:S02]  /*1f60*/  ISETP.GT.AND P4, PT, R5, 0x8, PT ;  /* 0x000000080500780c */ /* 0x000fe40003f84270 */
[----:B----4-:R-:W-:-:S04]  /*1f70*/  VIADDMNMX R3, R0, R4, R3, PT ;  /* 0x0000000400037246 */ /* 0x010fc80003800103 */
[C---:B------:R-:W-:Y:S02]  /*1f80*/  ISETP.GT.AND P5, PT, R3.reuse, RZ, PT ;  /* 0x000000ff0300720c */ /* 0x040fe40003fa4270 */
[----:B------:R-:W-:Y:S01]  /*1f90*/  ISETP.GT.AND P6, PT, R3, 0x1, PT ;  /* 0x000000010300780c */ /* 0x000fe20003fc4270 */
        /* <DEDUP_REMOVED lines=59> */
[----:B------:R-:W-:Y:S01]  /*2350*/  FSEL R0, R12, -INF , P5 ;  /* 0xff8000000c007808 */ /* 0x000fe20002800000 */
        /* <DEDUP_REMOVED lines=17> */
[----:B---3--:R-:W-:-:S02]  /*2470*/  FSEL R28, R28, -INF , P3 ;  /* 0xff8000001c1c7808 */ /* 0x008fc40001800000 */
        /* <DEDUP_REMOVED lines=25> */
[----:B------:R-:W-:Y:S01]  /*2610*/  MUFU.TANH R74, R40 ;  /* 0x00000028004a7308 */ /* 0x000fe20000002400 */
[----:B---3--:R-:W-:Y:S02]  /*2620*/  FSEL R38, R38, -INF , P3 ;  /* 0xff80000026267808 */ /* 0x008fe40001800000 */
        /* <DEDUP_REMOVED lines=59> */
[----:B------:R0:W-:Y:S08]  /*29e0*/  MUFU.TANH R35, R45 ;  /* 0x0000002d00237308 */ /* 0x0001f00000002400 */
[----:B------:R1:W2:Y:S08]  /*29f0*/  MUFU.TANH R31, R44 ;  /* 0x0000002c001f7308 */ /* 0x0002b00000002400 */
[----:B------:R-:W2:Y:S01]  /*2a00*/  MUFU.TANH R62, R48 ;  /* 0x00000030003e7308 */ /* 0x000ea20000002400 */
[----:B-----5:R-:W-:-:S05]  /*2a10*/  FMNMX.FTZ R5, R10, R5, !PT ;  /* 0x000000050a057209 */ /* 0x020fca0007810000 */
[----:B------:R-:W5:Y:S02]  /*2a20*/  SHFL.BFLY PT, R10, R5, 0x1, 0x1f ;  /* 0x0c201f00050a7f89 */ /* 0x000f6400000e0000 */
[----:B------:R-:W2:Y:S08]  /*2a30*/  MUFU.TANH R49, R49 ;  /* 0x0000003100317308 */ /* 0x000eb00000002400 */
[----:B------:R-:W2:Y:S08]  /*2a40*/  MUFU.TANH R63, R52 ;  /* 0x00000034003f7308 */ /* 0x000eb00000002400 */
[----:B------:R-:W2:Y:S01]  /*2a50*/  MUFU.TANH R53, R53 ;  /* 0x0000003500357308 */ /* 0x000ea20000002400 */
[----:B-----5:R-:W-:-:S07]  /*2a60*/  FMNMX.FTZ R4, R5, R10, !PT ;  /* 0x0000000a05047209 */ /* 0x020fce0007810000 */
[----:B------:R-:W5:Y:S01]  /*2a70*/  MUFU.TANH R66, R56 ;  /* 0x0000003800427308 */ /* 0x000f620000002400 */
[----:B------:R-:W-:Y:S02]  /*2a80*/  FSEL R10, R13, -INF , P4 ;  /* 0xff8000000d0a7808 */ /* 0x000fe40002000000 */
[C---:B------:R-:W-:Y:S01]  /*2a90*/  FSETP.NEU.FTZ.AND P5, PT, R4.reuse, -INF , PT ;  /* 0xff8000000400780b */ /* 0x040fe20003fbd000 */
[----:B------:R-:W-:Y:S01]  /*2aa0*/  FMUL.FTZ R12, R4, UR10 ;  /* 0x0000000a040c7c20 */ /* 0x000fe20008410000 */
[----:B------:R-:W-:Y:S02]  /*2ab0*/  FMNMX.FTZ R5, R0, R9, !PT ;  /* 0x0000000900057209 */ /* 0x000fe40007810000 */
[----:B------:R-:W-:Y:S01]  /*2ac0*/  FSEL R13, R15, -INF , P2 ;  /* 0xff8000000f0d7808 */ /* 0x000fe20001000000 */
[----:B------:R-:W5:Y:S01]  /*2ad0*/  MUFU.TANH R57, R57 ;  /* 0x0000003900397308 */ /* 0x000f620000002400 */
[----:B0-----:R-:W-:Y:S02]  /*2ae0*/  FSEL R45, R12, RZ, P5 ;  /* 0x000000ff0c2d7208 */ /* 0x001fe40002800000 */
[----:B----4-:R-:W-:-:S02]  /*2af0*/  FSEL R12, R29, -INF , P3 ;  /* 0xff8000001d0c7808 */ /* 0x010fc40001800000 */
[----:B------:R-:W-:Y:S01]  /*2b00*/  FMNMX.FTZ R5, R10, R5, !PT ;  /* 0x000000050a057209 */ /* 0x000fe20007810000 */
[--C-:B------:R-:W-:Y:S01]  /*2b10*/  FFMA.FTZ R153, R14, UR10, -R45.reuse ;  /* 0x0000000a0e997c23 */ /* 0x100fe2000801082d */
[----:B------:R-:W-:Y:S01]  /*2b20*/  ISETP.GT.AND P3, PT, R3, 0x11, PT ;  /* 0x000000110300780c */ /* 0x000fe20003f64270 */
[--C-:B------:R-:W-:Y:S01]  /*2b30*/  FFMA.FTZ R25, R21, UR10, -R45.reuse ;  /* 0x0000000a15197c23 */ /* 0x100fe2000801082d */
[----:B------:R-:W-:Y:S01]  /*2b40*/  FMNMX.FTZ R20, R12, R5, !PT ;  /* 0x000000050c147209 */ /* 0x000fe20007810000 */
[--C-:B------:R-:W-:Y:S01]  /*2b50*/  FFMA.FTZ R27, R24, UR10, -R45.reuse ;  /* 0x0000000a181b7c23 */ /* 0x100fe2000801082d */
[----:B------:R-:W-:Y:S01]  /*2b60*/  ISETP.GT.AND P2, PT, R3, 0x18, PT ;  /* 0x000000180300780c */ /* 0x000fe20003f44270 */
[----:B------:R2:W-:Y:S01]  /*2b70*/  MUFU.EX2 R48, R25 ;  /* 0x0000001900307308 */ /* 0x0005e20000000800 */
[----:B---3--:R-:W-:Y:S01]  /*2b80*/  FSEL R14, R33, -INF , P3 ;  /* 0xff800000210e7808 */ /* 0x008fe20001800000 */
[--C-:B------:R-:W-:Y:S01]  /*2b90*/  FFMA.FTZ R29, R26, UR10, -R45.reuse ;  /* 0x0000000a1a1d7c23 */ /* 0x100fe2000801082d */
[----:B------:R-:W-:Y:S01]  /*2ba0*/  FMNMX.FTZ R5, R13, R20, !PT ;  /* 0x000000140d057209 */ /* 0x000fe20007810000 */
[--C-:B------:R-:W-:Y:S01]  /*2bb0*/  FFMA.FTZ R33, R30, UR10, -R45.reuse ;  /* 0x0000000a1e217c23 */ /* 0x100fe2000801082d */
[----:B------:R-:W-:Y:S01]  /*2bc0*/  ISETP.GT.AND P3, PT, R3, 0x19, PT ;  /* 0x000000190300780c */ /* 0x000fe20003f64270 */
[--C-:B------:R-:W-:Y:S01]  /*2bd0*/  FFMA.FTZ R38, R38, UR10, -R45.reuse ;  /* 0x0000000a26267c23 */ /* 0x100fe2000801082d */
[----:B------:R-:W-:Y:S01]  /*2be0*/  FSEL R15, R72, -INF , P2 ;  /* 0xff800000480f7808 */ /* 0x000fe20001000000 */
[----:B------:R0:W-:Y:S01]  /*2bf0*/  MUFU.EX2 R155, R27 ;  /* 0x0000001b009b7308 */ /* 0x0001e20000000800 */
[----:B-1----:R-:W-:Y:S01]  /*2c00*/  FMNMX.FTZ R44, R14, R5, !PT ;  /* 0x000000050e2c7209 */ /* 0x002fe20007810000 */
[--C-:B------:R-:W-:Y:S01]  /*2c10*/  FFMA.FTZ R39, R39, UR10, -R45.reuse ;  /* 0x0000000a27277c23 */ /* 0x100fe2000801082d */
[----:B------:R-:W-:Y:S01]  /*2c20*/  ISETP.GT.AND P2, PT, R3, 0x20, PT ;  /* 0x000000200300780c */ /* 0x000fe20003f44270 */
[--C-:B------:R-:W-:Y:S01]  /*2c30*/  FFMA.FTZ R41, R41, UR10, -R45.reuse ;  /* 0x0000000a29297c23 */ /* 0x100fe2000801082d */
[----:B------:R-:W-:Y:S01]  /*2c40*/  FSEL R20, R73, -INF , P3 ;  /* 0xff80000049147808 */ /* 0x000fe20001800000 */
[--C-:B------:R-:W-:Y:S01]  /*2c50*/  FFMA.FTZ R40, R40, UR10, -R45.reuse ;  /* 0x0000000a28287c23 */ /* 0x100fe2000801082d */
[----:B------:R-:W-:Y:S01]  /*2c60*/  FMNMX.FTZ R5, R15, R44, !PT ;  /* 0x0000002c0f057209 */ /* 0x000fe20007810000 */
[----:B------:R-:W-:Y:S01]  /*2c70*/  MUFU.TANH R60, R60 ;  /* 0x0000003c003c7308 */ /* 0x000fe20000002400 */
[----:B------:R-:W-:Y:S01]  /*2c80*/  ISETP.GT.AND P3, PT, R3, 0x21, PT ;  /* 0x000000210300780c */ /* 0x000fe20003f64270 */
[--C-:B------:R-:W-:Y:S01]  /*2c90*/  FFMA.FTZ R42, R42, UR10, -R45.reuse ;  /* 0x0000000a2a2a7c23 */ /* 0x100fe2000801082d */
[----:B------:R-:W-:Y:S01]  /*2ca0*/  FSEL R21, R74, -INF , P2 ;  /* 0xff8000004a157808 */ /* 0x000fe20001000000 */
[--C-:B------:R-:W-:Y:S01]  /*2cb0*/  FFMA.FTZ R43, R43, UR10, -R45.reuse ;  /* 0x0000000a2b2b7c23 */ /* 0x100fe2000801082d */
[----:B------:R-:W-:Y:S01]  /*2cc0*/  FMNMX.FTZ R44, R20, R5, !PT ;  /* 0x00000005142c7209 */ /* 0x000fe20007810000 */
[--C-:B------:R-:W-:Y:S01]  /*2cd0*/  FFMA.FTZ R46, R46, UR10, -R45.reuse ;  /* 0x0000000a2e2e7c23 */ /* 0x100fe2000801082d */
[----:B------:R-:W-:Y:S01]  /*2ce0*/  ISETP.GT.AND P2, PT, R3, 0x28, PT ;  /* 0x000000280300780c */ /* 0x000fe20003f44270 */
[----:B------:R1:W-:Y:S01]  /*2cf0*/  MUFU.EX2 R52, R29 ;  /* 0x0000001d00347308 */ /* 0x0003e20000000800 */
[----:B------:R-:W-:Y:S01]  /*2d00*/  FSEL R24, R75, -INF , P3 ;  /* 0xff8000004b187808 */ /* 0x000fe20001800000 */
[--C-:B------:R-:W-:Y:S01]  /*2d10*/  FFMA.FTZ R47, R47, UR10, -R45.reuse ;  /* 0x0000000a2f2f7c23 */ /* 0x100fe2000801082d */
[----:B------:R-:W-:Y:S01]  /*2d20*/  FMNMX.FTZ R5, R21, R44, !PT ;  /* 0x0000002c15057209 */ /* 0x000fe20007810000 */
[--C-:B------:R-:W-:Y:S01]  /*2d30*/  FFMA.FTZ R50, R50, UR10, -R45.reuse ;  /* 0x0000000a32327c23 */ /* 0x100fe2000801082d */
[----:B------:R-:W-:Y:S01]  /*2d40*/  ISETP.GT.AND P3, PT, R3, 0x29, PT ;  /* 0x000000290300780c */ /* 0x000fe20003f64270 */
[--C-:B------:R-:W-:Y:S01]  /*2d50*/  FFMA.FTZ R51, R51, UR10, -R45.reuse ;  /* 0x0000000a33337c23 */ /* 0x100fe2000801082d */
[----:B--2---:R-:W-:Y:S01]  /*2d60*/  FSEL R25, R31, -INF , P2 ;  /* 0xff8000001f197808 */ /* 0x004fe20001000000 */
        /* <DEDUP_REMOVED lines=10> */
[----:B------:R-:W-:Y:S01]  /*2e10*/  MUFU.TANH R64, R64 ;  /* 0x0000004000407308 */ /* 0x000fe20000002400 */
[----:B0-----:R-:W-:Y:S01]  /*2e20*/  FSEL R27, R62, -INF , P2 ;  /* 0xff8000003e1b7808 */ /* 0x001fe20001000000 */
[----:B------:R-:W-:Y:S01]  /*2e30*/  FFMA.FTZ R58, R58, UR10, -R45 ;  /* 0x0000000a3a3a7c23 */ /* 0x000fe2000801082d */
[----:B------:R-:W-:-:S02]  /*2e40*/  FMNMX.FTZ R44, R26, R5, !PT ;  /* 0x000000051a2c7209 */ /* 0x000fc40007810000 */
[----:B------:R-:W-:Y:S02]  /*2e50*/  ISETP.GT.AND P2, PT, R3, 0x38, PT ;  /* 0x000000380300780c */ /* 0x000fe40003f44270 */
[----:B------:R-:W-:Y:S01]  /*2e60*/  FSEL R28, R49, -INF , P3 ;  /* 0xff800000311c7808 */ /* 0x000fe20001800000 */
[----:B------:R5:W-:Y:S01]  /*2e70*/  MUFU.EX2 R157, R31 ;  /* 0x0000001f009d7308 */ /* 0x000be20000000800 */
[----:B------:R-:W-:Y:S01]  /*2e80*/  FMNMX.FTZ R5, R27, R44, !PT ;  /* 0x0000002c1b057209 */ /* 0x000fe20007810000 */
[----:B------:R-:W-:Y:S01]  /*2e90*/  FFMA.FTZ R49, R34, UR10, -R45 ;  /* 0x0000000a22317c23 */ /* 0x000fe2000801082d */
[----:B------:R-:W-:Y:S02]  /*2ea0*/  ISETP.GT.AND P3, PT, R3, 0x39, PT ;  /* 0x000000390300780c */ /* 0x000fe40003f64270 */
[----:B-1----:R-:W-:Y:S02]  /*2eb0*/  FSEL R29, R63, -INF , P2 ;  /* 0xff8000003f1d7808 */ /* 0x002fe40001000000 */
[----:B------:R-:W-:Y:S01]  /*2ec0*/  FMNMX.FTZ R44, R28, R5, !PT ;  /* 0x000000051c2c7209 */ /* 0x000fe20007810000 */
[----:B------:R-:W0:Y:S01]  /*2ed0*/  MUFU.TANH R65, R65 ;  /* 0x0000004100417308 */ /* 0x000e220000002400 */
[----:B------:R-:W-:-:S02]  /*2ee0*/  ISETP.GT.AND P2, PT, R3, 0x40, PT ;  /* 0x000000400300780c */ /* 0x000fc40003f44270 */
[----:B------:R-:W-:Y:S01]  /*2ef0*/  FSEL R30, R53, -INF , P3 ;  /* 0xff800000351e7808 */ /* 0x000fe20001800000 */
[----:B------:R-:W-:Y:S01]  /*2f00*/  FFMA.FTZ R53, R36, UR10, -R45 ;  /* 0x0000000a24357c23 */ /* 0x000fe2000801082d */
[----:B------:R-:W-:Y:S02]  /*2f10*/  FMNMX.FTZ R5, R29, R44, !PT ;  /* 0x0000002c1d057209 */ /* 0x000fe40007810000 */
[C---:B------:R-:W-:Y:S01]  /*2f20*/  ISETP.GT.AND P3, PT, R3.reuse, 0x41, PT ;  /* 0x000000410300780c */ /* 0x040fe20003f64270 */
[----:B------:R-:W1:Y:S01]  /*2f30*/  MUFU.TANH R68, R68 ;  /* 0x0000004400447308 */ /* 0x000e620000002400 */
[----:B-----5:R-:W-:Y:S02]  /*2f40*/  FSEL R31, R66, -INF , P2 ;  /* 0xff800000421f7808 */ /* 0x020fe40001000000 */
[----:B------:R-:W-:Y:S02]  /*2f50*/  FMNMX.FTZ R44, R30, R5, !PT ;  /* 0x000000051e2c7209 */ /* 0x000fe40007810000 */
[----:B------:R-:W-:-:S02]  /*2f60*/  ISETP.GT.AND P2, PT, R3, 0x48, PT ;  /* 0x000000480300780c */ /* 0x000fc40003f44270 */
[----:B------:R-:W-:Y:S01]  /*2f70*/  FSEL R32, R57, -INF , P3 ;  /* 0xff80000039207808 */ /* 0x000fe20001800000 */
[----:B------:R3:W-:Y:S01]  /*2f80*/  MUFU.EX2 R56, R33 ;  /* 0x0000002100387308 */ /* 0x0007e20000000800 */
[----:B------:R-:W-:Y:S02]  /*2f90*/  FMNMX.FTZ R5, R31, R44, !PT ;  /* 0x0000002c1f057209 */ /* 0x000fe40007810000 */
[----:B------:R-:W-:Y:S02]  /*2fa0*/  ISETP.GT.AND P3, PT, R3, 0x49, PT ;  /* 0x000000490300780c */ /* 0x000fe40003f64270 */
[----:B------:R-:W-:Y:S02]  /*2fb0*/  FMNMX.FTZ R44, R32, R5, !PT ;  /* 0x00000005202c7209 */ /* 0x000fe40007810000 */
[----:B--2---:R-:W-:Y:S01]  /*2fc0*/  FSEL R34, R61, -INF , P3 ;  /* 0xff8000003d227808 */ /* 0x004fe20001800000 */
[----:B------:R-:W2:Y:S01]  /*2fd0*/  MUFU.TANH R69, R69 ;  /* 0x0000004500457308 */ /* 0x000ea20000002400 */
[----:B---3--:R-:W-:-:S02]  /*2fe0*/  FSEL R33, R60, -INF , P2 ;  /* 0xff8000003c217808 */ /* 0x008fc40001000000 */
[----:B------:R-:W-:Y:S02]  /*2ff0*/  ISETP.GT.AND P2, PT, R3, 0x50, PT ;  /* 0x000000500300780c */ /* 0x000fe40003f44270 */
[----:B------:R-:W-:Y:S02]  /*3000*/  FMNMX.FTZ R5, R33, R44, !PT ;  /* 0x0000002c21057209 */ /* 0x000fe40007810000 */
[----:B------:R-:W-:Y:S01]  /*3010*/  ISETP.GT.AND P3, PT, R3, 0x51, PT ;  /* 0x000000510300780c */ /* 0x000fe20003f64270 */
[----:B------:R3:W-:Y:S01]  /*3020*/  MUFU.EX2 R159, R35 ;  /* 0x00000023009f7308 */ /* 0x0007e20000000800 */
[----:B------:R-:W-:Y:S02]  /*3030*/  FMNMX.FTZ R44, R34, R5, !PT ;  /* 0x00000005222c7209 */ /* 0x000fe40007810000 */
[----:B0-----:R-:W-:Y:S02]  /*3040*/  FSEL R36, R65, -INF , P3 ;  /* 0xff80000041247808 */ /* 0x001fe40001800000 */
[----:B------:R-:W-:-:S03]  /*3050*/  ISETP.GT.AND P3, PT, R3, 0x59, PT ;  /* 0x000000590300780c */ /* 0x000fc60003f64270 */
[----:B------:R0:W-:Y:S01]  /*3060*/  MUFU.EX2 R60, R49 ;  /* 0x00000031003c7308 */ /* 0x0001e20000000800 */
[----:B---3--:R-:W-:Y:S02]  /*3070*/  FSEL R35, R64, -INF , P2 ;  /* 0xff80000040237808 */ /* 0x008fe40001000000 */
[----:B------:R-:W-:Y:S02]  /*3080*/  ISETP.GT.AND P2, PT, R3, 0x58, PT ;  /* 0x000000580300780c */ /* 0x000fe40003f44270 */
[----:B------:R-:W-:Y:S02]  /*3090*/  FMNMX.FTZ R5, R35, R44, !PT ;  /* 0x0000002c23057209 */ /* 0x000fe40007810000 */
[----:B-1----:R-:W-:Y:S01]  /*30a0*/  FSEL R3, R68, -INF , P2 ;  /* 0xff80000044037808 */ /* 0x002fe20001000000 */
[----:B------:R1:W-:Y:S01]  /*30b0*/  MUFU.EX2 R163, R38 ;  /* 0x0000002600a37308 */ /* 0x0003e20000000800 */
[----:B------:R-:W-:Y:S01]  /*30c0*/  FMNMX.FTZ R44, R36, R5, !PT ;  /* 0x00000005242c7209 */ /* 0x000fe20007810000 */
[--C-:B0-----:R-:W-:Y:S01]  /*30d0*/  FFMA.FTZ R49, R37, UR10, -R45.reuse ;  /* 0x0000000a25317c23 */ /* 0x101fe2000801082d */
[----:B--2---:R-:W-:Y:S01]  /*30e0*/  FSEL R37, R69, -INF , P3 ;  /* 0xff80000045257808 */ /* 0x004fe20001800000 */
[----:B------:R-:W-:Y:S01]  /*30f0*/  FFMA.FTZ R45, R59, UR10, -R45 ;  /* 0x0000000a3b2d7c23 */ /* 0x000fe2000801082d */
[----:B------:R-:W-:-:S03]  /*3100*/  FMNMX.FTZ R44, R3, R44, !PT ;  /* 0x0000002c032c7209 */ /* 0x000fc60007810000 */
[----:B------:R-:W-:Y:S01]  /*3110*/  MUFU.EX2 R153, R153 ;  /* 0x0000009900997308 */ /* 0x000fe20000000800 */
[----:B------:R-:W-:-:S05]  /*3120*/  FMNMX.FTZ R44, R37, R44, !PT ;  /* 0x0000002c252c7209 */ /* 0x000fca0007810000 */
[----:B------:R-:W1:Y:S02]  /*3130*/  SHFL.BFLY PT, R5, R44, 0x2, 0x1f ;  /* 0x0c401f002c057f89 */ /* 0x000e6400000e0000 */
[----:B------:R-:W-:Y:S08]  /*3140*/  MUFU.EX2 R64, R39 ;  /* 0x0000002700407308 */ /* 0x000ff00000000800 */
[----:B------:R-:W-:Y:S08]  /*3150*/  MUFU.EX2 R165, R41 ;  /* 0x0000002900a57308 */ /* 0x000ff00000000800 */
[----:B------:R-:W-:Y:S01]  /*3160*/  MUFU.EX2 R62, R49 ;  /* 0x00000031003e7308 */ /* 0x000fe20000000800 */
[----:B-1----:R-:W-:-:S07]  /*3170*/  FMNMX.FTZ R38, R44, R5, !PT ;  /* 0x000000052c267209 */ /* 0x002fce0007810000 */
[----:B------:R-:W0:Y:S01]  /*3180*/  MUFU.EX2 R53, R53 ;  /* 0x0000003500357308 */ /* 0x000e220000000800 */
[----:B------:R-:W1:Y:S07]  /*3190*/  SHFL.BFLY PT, R5, R38, 0x1, 0x1f ;  /* 0x0c201f0026057f89 */ /* 0x000e6e00000e0000 */
[----:B------:R-:W-:Y:S08]  /*31a0*/  MUFU.EX2 R40, R40 ;  /* 0x0000002800287308 */ /* 0x000ff00000000800 */
[----:B------:R-:W-:Y:S01]  /*31b0*/  MUFU.EX2 R42, R42 ;  /* 0x0000002a002a7308 */ /* 0x000fe20000000800 */
[----:B0-----:R-:W-:-:S07]  /*31c0*/  F2FP.BF16.F32.PACK_AB R161, R62, R53 ;  /* 0x000000353ea1723e */ /* 0x001fce00000010ff */
[----:B------:R-:W-:Y:S01]  /*31d0*/  MUFU.EX2 R43, R43 ;  /* 0x0000002b002b7308 */ /* 0x000fe20000000800 */
[----:B-1----:R-:W-:-:S04]  /*31e0*/  FMNMX.FTZ R5, R38, R5, !PT ;  /* 0x0000000526057209 */ /* 0x002fc80007810000 */
[C---:B------:R-:W-:Y:S01]  /*31f0*/  FSETP.NEU.FTZ.AND P2, PT, R5.reuse, -INF , PT ;  /* 0xff8000000500780b */ /* 0x040fe20003f5d000 */
[----:B------:R-:W-:Y:S02]  /*3200*/  FMUL.FTZ R38, R5, UR10 ;  /* 0x0000000a05267c20 */ /* 0x000fe40008410000 */
[----:B------:R-:W-:Y:S03]  /*3210*/  MUFU.EX2 R46, R46 ;  /* 0x0000002e002e7308 */ /* 0x000fe60000000800 */
[----:B------:R-:W-:Y:S02]  /*3220*/  FSEL R38, R38, RZ, P2 ;  /* 0x000000ff26267208 */ /* 0x000fe40001000000 */
[----:B------:R-:W-:Y:S02]  /*3230*/  LOP3.LUT P2, RZ, R76, 0x7f, RZ, 0xc0, !PT ;  /* 0x0000007f4cff7812 */ /* 0x000fe4000784c0ff */
[----:B------:R-:W-:Y:S01]  /*3240*/  SHF.R.U32.HI R76, RZ, 0x7, R76 ;  /* 0x00000007ff4c7819 */ /* 0x000fe2000001164c */
        /* <DEDUP_REMOVED lines=12> */
[----:B------:R1:W2:Y:S01]  /*3310*/  MUFU.EX2 R39, R9 ;  /* 0x0000000900277308 */ /* 0x0002a20000000800 */
[----:B0-----:R-:W-:Y:S01]  /*3320*/  FADD.FTZ R0, R153, R48 ;  /* 0x0000003099007221 */ /* 0x001fe20000010000 */
[--C-:B------:R-:W-:Y:S01]  /*3330*/  FFMA.FTZ R26, R26, UR10, -R38.reuse ;  /* 0x0000000a1a1a7c23 */ /* 0x100fe20008010826 */
[--C-:B------:R-:W-:Y:S01]  /*3340*/  FFMA.FTZ R27, R27, UR10, -R38.reuse ;  /* 0x0000000a1b1b7c23 */ /* 0x100fe20008010826 */
[--C-:B------:R-:W-:Y:S01]  /*3350*/  FFMA.FTZ R28, R28, UR10, -R38.reuse ;  /* 0x0000000a1c1c7c23 */ /* 0x100fe20008010826 */
[--C-:B------:R-:W-:Y:S01]  /*3360*/  FFMA.FTZ R29, R29, UR10, -R38.reuse ;  /* 0x0000000a1d1d7c23 */ /* 0x100fe20008010826 */
[--C-:B------:R-:W-:Y:S01]  /*3370*/  FFMA.FTZ R30, R30, UR10, -R38.reuse ;  /* 0x0000000a1e1e7c23 */ /* 0x100fe20008010826 */
[----:B------:R-:W-:Y:S01]  /*3380*/  FFMA.FTZ R31, R31, UR10, -R38 ;  /* 0x0000000a1f1f7c23 */ /* 0x000fe20008010826 */
[----:B------:R-:W0:Y:S01]  /*3390*/  MUFU.EX2 R10, R10 ;  /* 0x0000000a000a7308 */ /* 0x000e220000000800 */
[----:B-1----:R-:W-:Y:S01]  /*33a0*/  FADD.FTZ R9, R155, R0 ;  /* 0x000000009b097221 */ /* 0x002fe20000010000 */
[--C-:B------:R-:W-:Y:S01]  /*33b0*/  FFMA.FTZ R32, R32, UR10, -R38.reuse ;  /* 0x0000000a20207c23 */ /* 0x100fe20008010826 */
[--C-:B------:R-:W-:Y:S01]  /*33c0*/  FFMA.FTZ R33, R33, UR10, -R38.reuse ;  /* 0x0000000a21217c23 */ /* 0x100fe20008010826 */
[--C-:B------:R-:W-:Y:S01]  /*33d0*/  FFMA.FTZ R34, R34, UR10, -R38.reuse ;  /* 0x0000000a22227c23 */ /* 0x100fe20008010826 */
[----:B------:R-:W-:Y:S01]  /*33e0*/  FADD.FTZ R0, R52, R9 ;  /* 0x0000000934007221 */ /* 0x000fe20000010000 */
[--C-:B------:R-:W-:Y:S01]  /*33f0*/  FFMA.FTZ R35, R35, UR10, -R38.reuse ;  /* 0x0000000a23237c23 */ /* 0x100fe20008010826 */
[----:B------:R-:W-:Y:S01]  /*3400*/  FFMA.FTZ R36, R36, UR10, -R38 ;  /* 0x0000000a24247c23 */ /* 0x000fe20008010826 */
[----:B------:R1:W3:Y:S01]  /*3410*/  MUFU.EX2 R41, R12 ;  /* 0x0000000c00297308 */ /* 0x0002e20000000800 */
[----:B------:R-:W-:Y:S01]  /*3420*/  FADD.FTZ R49, R157, R0 ;  /* 0x000000009d317221 */ /* 0x000fe20000010000 */
[----:B--2---:R-:W-:Y:S01]  /*3430*/  FADD.FTZ R9, R152, R39 ;  /* 0x0000002798097221 */ /* 0x004fe20000010000 */
[--C-:B------:R-:W-:Y:S01]  /*3440*/  FFMA.FTZ R3, R3, UR10, -R38.reuse ;  /* 0x0000000a03037c23 */ /* 0x100fe20008010826 */
[----:B------:R-:W-:Y:S01]  /*3450*/  FFMA.FTZ R37, R37, UR10, -R38 ;  /* 0x0000000a25257c23 */ /* 0x000fe20008010826 */
[----:B------:R-:W-:-:S02]  /*3460*/  F2FP.BF16.F32.PACK_AB R167, R43, R42 ;  /* 0x0000002a2ba7723e */ /* 0x000fc400000010ff */
[----:B------:R-:W-:Y:S01]  /*3470*/  F2FP.BF16.F32.PACK_AB R153, R48, R153 ;  /* 0x000000993099723e */ /* 0x000fe200000010ff */
[----:B------:R-:W2:Y:S01]  /*3480*/  MUFU.EX2 R13, R13 ;  /* 0x0000000d000d7308 */ /* 0x000ea20000000800 */
[----:B-1----:R-:W-:Y:S01]  /*3490*/  FADD.FTZ R12, R56, R49 ;  /* 0x00000031380c7221 */ /* 0x002fe20000010000 */
[----:B0-----:R-:W-:Y:S01]  /*34a0*/  FADD.FTZ R0, R10, R9 ;  /* 0x000000090a007221 */ /* 0x001fe20000010000 */
[----:B------:R-:W-:Y:S02]  /*34b0*/  IADD3 R9, -R76, 0xb, RZ ;  /* 0x0000000b4c097810 */ /* 0x000fe40007ffe1ff */
[----:B------:R-:W-:Y:S01]  /*34c0*/  FADD.FTZ R49, R159, R12 ;  /* 0x0000000c9f317221 */ /* 0x000fe20000010000 */
[----:B------:R-:W-:Y:S02]  /*34d0*/  F2FP.BF16.F32.PACK_AB R155, R52, R155 ;  /* 0x0000009b349b723e */ /* 0x000fe400000010ff */
[----:B------:R-:W0:Y:S01]  /*34e0*/  MUFU.EX2 R14, R14 ;  /* 0x0000000e000e7308 */ /* 0x000e220000000800 */
[C---:B---3--:R-:W-:Y:S01]  /*34f0*/  FADD.FTZ R12, R41.reuse, R0 ;  /* 0x00000000290c7221 */ /* 0x048fe20000010000 */
[----:B------:R-:W-:Y:S01]  /*3500*/  FADD.FTZ R44, R60, R49 ;  /* 0x000000313c2c7221 */ /* 0x000fe20000010000 */
[----:B------:R-:W-:Y:S01]  /*3510*/  @!P2 VIADD R0, R6, 0x22840 ;  /* 0x000228400600a836 */ /* 0x000fe20000000000 */
[----:B------:R-:W-:-:S02]  /*3520*/  F2FP.BF16.F32.PACK_AB R154, R41, R10 ;  /* 0x0000000a299a723e */ /* 0x000fc400000010ff */
[----:B------:R-:W-:Y:S01]  /*3530*/  FADD.FTZ R57, R53, R44 ;  /* 0x0000002c35397221 */ /* 0x000fe20000010000 */
[----:B------:R-:W-:Y:S01]  /*3540*/  F2FP.BF16.F32.PACK_AB R157, R56, R157 ;  /* 0x0000009d389d723e */ /* 0x000fe200000010ff */
[----:B------:R-:W1:Y:S01]  /*3550*/  MUFU.EX2 R15, R15 ;  /* 0x0000000f000f7308 */ /* 0x000e620000000800 */
[----:B--2---:R-:W-:Y:S01]  /*3560*/  FADD.FTZ R49, R13, R12 ;  /* 0x0000000c0d317221 */ /* 0x004fe20000010000 */
[----:B------:R-:W-:Y:S01]  /*3570*/  FADD.FTZ R44, R62, R57 ;  /* 0x000000393e2c7221 */ /* 0x000fe20000010000 */
[----:B------:R-:W-:Y:S01]  /*3580*/  @!P2 PRMT R0, RZ, 0x654, R0 ;  /* 0x00000654ff00a816 */ /* 0x000fe20000000000 */
[----:B------:R2:W-:Y:S06]  /*3590*/  BAR.ARV R9, 0x100 ;  /* 0x000400090000751d */ /* 0x0005ec0000002000 */
[----:B------:R-:W3:Y:S01]  /*35a0*/  MUFU.EX2 R20, R20 ;  /* 0x0000001400147308 */ /* 0x000ee20000000800 */
[----:B0-----:R-:W-:Y:S01]  /*35b0*/  FADD.FTZ R12, R14, R49 ;  /* 0x000000310e0c7221 */ /* 0x001fe20000010000 */
[----:B------:R-:W-:Y:S01]  /*35c0*/  FADD.FTZ R57, R163, R44 ;  /* 0x0000002ca3397221 */ /* 0x000fe20000010000 */
[----:B------:R0:W-:Y:S01]  /*35d0*/  @!P2 SYNCS.ARRIVE.TRANS64.RED.A1T0 RZ, [R0+URZ], RZ ;  /* 0x000000ff00ffa9a7 */ /* 0x0001e2000810043f */
[----:B------:R-:W-:-:S02]  /*35e0*/  F2FP.BF16.F32.PACK_AB R159, R60, R159 ;  /* 0x0000009f3c9f723e */ /* 0x000fc400000010ff */
[C---:B------:R-:W-:Y:S01]  /*35f0*/  FADD.FTZ R57, R64.reuse, R57 ;  /* 0x0000003940397221 */ /* 0x040fe20000010000 */
[----:B-1----:R-:W-:Y:S01]  /*3600*/  FADD.FTZ R49, R15, R12 ;  /* 0x0000000c0f317221 */ /* 0x002fe20000010000 */
[----:B------:R-:W1:Y:S01]  /*3610*/  MUFU.EX2 R21, R21 ;  /* 0x0000001500157308 */ /* 0x000e620000000800 */
[----:B------:R-:W-:Y:S02]  /*3620*/  F2FP.BF16.F32.PACK_AB R163, R64, R163 ;  /* 0x000000a340a3723e */ /* 0x000fe400000010ff */
[----:B------:R-:W-:Y:S02]  /*3630*/  F2FP.BF16.F32.PACK_AB R152, R39, R152 ;  /* 0x000000982798723e */ /* 0x000fe400000010ff */
[----:B------:R-:W-:-:S03]  /*3640*/  F2FP.BF16.F32.PACK_AB R156, R14, R13 ;  /* 0x0000000d0e9c723e */ /* 0x000fc600000010ff */
[----:B------:R-:W0:Y:S01]  /*3650*/  MUFU.EX2 R24, R24 ;  /* 0x0000001800187308 */ /* 0x000e220000000800 */
[C---:B---3--:R-:W-:Y:S01]  /*3660*/  FADD.FTZ R12, R20.reuse, R49 ;  /* 0x00000031140c7221 */ /* 0x048fe20000010000 */
[----:B------:R-:W-:-:S06]  /*3670*/  F2FP.BF16.F32.PACK_AB R158, R20, R15 ;  /* 0x0000000f149e723e */ /* 0x000fcc00000010ff */
[----:B------:R-:W3:Y:S01]  /*3680*/  MUFU.EX2 R25, R25 ;  /* 0x0000001900197308 */ /* 0x000ee20000000800 */
[----:B-1----:R-:W-:Y:S01]  /*3690*/  FADD.FTZ R49, R21, R12 ;  /* 0x0000000c15317221 */ /* 0x002fe20000010000 */
[----:B------:R-:W-:-:S04]  /*36a0*/  FADD.FTZ R12, R40, R57 ;  /* 0x00000039280c7221 */ /* 0x000fc80000010000 */
[C---:B------:R-:W-:Y:S01]  /*36b0*/  FADD.FTZ R57, R165.reuse, R12 ;  /* 0x0000000ca5397221 */ /* 0x040fe20000010000 */
[----:B------:R-:W-:Y:S01]  /*36c0*/  F2FP.BF16.F32.PACK_AB R165, R165, R40 ;  /* 0x00000028a5a5723e */ /* 0x000fe200000010ff */
[----:B------:R-:W1:Y:S01]  /*36d0*/  MUFU.EX2 R26, R26 ;  /* 0x0000001a001a7308 */ /* 0x000e620000000800 */
        /* <DEDUP_REMOVED lines=8> */
[C---:B-1----:R-:W-:Y:S01]  /*3760*/  FADD.FTZ R0, R26.reuse, R49 ;  /* 0x000000311a007221 */ /* 0x042fe20000010000 */
[----:B------:R-:W-:-:S06]  /*3770*/  F2FP.BF16.F32.PACK_AB R162, R26, R25 ;  /* 0x000000191aa2723e */ /* 0x000fcc00000010ff */
[----:B------:R-:W1:Y:S01]  /*3780*/  MUFU.EX2 R29, R29 ;  /* 0x0000001d001d7308 */ /* 0x000e620000000800 */
[----:B0-----:R-:W-:-:S07]  /*3790*/  FADD.FTZ R49, R27, R0 ;  /* 0x000000001b317221 */ /* 0x001fce0000010000 */
[----:B------:R-:W0:Y:S01]  /*37a0*/  MUFU.EX2 R47, R47 ;  /* 0x0000002f002f7308 */ /* 0x000e220000000800 */
[C---:B---3--:R-:W-:Y:S01]  /*37b0*/  FADD.FTZ R0, R28.reuse, R49 ;  /* 0x000000311c007221 */ /* 0x048fe20000010000 */
[----:B------:R-:W-:-:S06]  /*37c0*/  F2FP.BF16.F32.PACK_AB R164, R28, R27 ;  /* 0x0000001b1ca4723e */ /* 0x000fcc00000010ff */
[----:B------:R-:W3:Y:S01]  /*37d0*/  MUFU.EX2 R30, R30 ;  /* 0x0000001e001e7308 */ /* 0x000ee20000000800 */
[----:B-1----:R-:W-:-:S07]  /*37e0*/  FADD.FTZ R49, R29, R0 ;  /* 0x000000001d317221 */ /* 0x002fce0000010000 */
[----:B------:R-:W1:Y:S01]  /*37f0*/  MUFU.EX2 R50, R50 ;  /* 0x0000003200327308 */ /* 0x000e620000000800 */
[C---:B0-----:R-:W-:Y:S01]  /*3800*/  FADD.FTZ R57, R47.reuse, R12 ;  /* 0x0000000c2f397221 */ /* 0x041fe20000010000 */
[----:B------:R-:W-:-:S06]  /*3810*/  F2FP.BF16.F32.PACK_AB R169, R47, R46 ;  /* 0x0000002e2fa9723e */ /* 0x000fcc00000010ff */
[----:B------:R-:W0:Y:S01]  /*3820*/  MUFU.EX2 R31, R31 ;  /* 0x0000001f001f7308 */ /* 0x000e220000000800 */
[C---:B---3--:R-:W-:Y:S01]  /*3830*/  FADD.FTZ R0, R30.reuse, R49 ;  /* 0x000000311e007221 */ /* 0x048fe20000010000 */
[----:B------:R-:W-:-:S06]  /*3840*/  F2FP.BF16.F32.PACK_AB R166, R30, R29 ;  /* 0x0000001d1ea6723e */ /* 0x000fcc00000010ff */
[----:B------:R-:W3:Y:S01]  /*3850*/  MUFU.EX2 R51, R51 ;  /* 0x0000003300337308 */ /* 0x000ee20000000800 */
[----:B-1----:R-:W-:-:S07]  /*3860*/  FADD.FTZ R12, R50, R57 ;  /* 0x00000039320c7221 */ /* 0x002fce0000010000 */
[----:B------:R-:W1:Y:S01]  /*3870*/  MUFU.EX2 R32, R32 ;  /* 0x0000002000207308 */ /* 0x000e620000000800 */
[----:B0-----:R-:W-:-:S07]  /*3880*/  FADD.FTZ R49, R31, R0 ;  /* 0x000000001f317221 */ /* 0x001fce0000010000 */
[----:B------:R-:W0:Y:S01]  /*3890*/  MUFU.EX2 R54, R54 ;  /* 0x0000003600367308 */ /* 0x000e220000000800 */
[C---:B---3--:R-:W-:Y:S01]  /*38a0*/  FADD.FTZ R53, R51.reuse, R12 ;  /* 0x0000000c33357221 */ /* 0x048fe20000010000 */
[----:B------:R-:W-:-:S06]  /*38b0*/  F2FP.BF16.F32.PACK_AB R171, R51, R50 ;  /* 0x0000003233ab723e */ /* 0x000fcc00000010ff */
[----:B------:R-:W3:Y:S01]  /*38c0*/  MUFU.EX2 R33, R33 ;  /* 0x0000002100217308 */ /* 0x000ee20000000800 */
[C---:B-1----:R-:W-:Y:S01]  /*38d0*/  FADD.FTZ R0, R32.reuse, R49 ;  /* 0x0000003120007221 */ /* 0x042fe20000010000 */
[----:B------:R-:W-:-:S06]  /*38e0*/  F2FP.BF16.F32.PACK_AB R168, R32, R31 ;  /* 0x0000001f20a8723e */ /* 0x000fcc00000010ff */
[----:B------:R-:W1:Y:S01]  /*38f0*/  MUFU.EX2 R55, R55 ;  /* 0x0000003700377308 */ /* 0x000e620000000800 */
[----:B0-----:R-:W-:-:S07]  /*3900*/  FADD.FTZ R12, R54, R53 ;  /* 0x00000035360c7221 */ /* 0x001fce0000010000 */
[----:B------:R-:W0:Y:S01]  /*3910*/  MUFU.EX2 R34, R34 ;  /* 0x0000002200227308 */ /* 0x000e220000000800 */
[----:B---3--:R-:W-:-:S07]  /*3920*/  FADD.FTZ R43, R33, R0 ;  /* 0x00000000212b7221 */ /* 0x008fce0000010000 */
[----:B------:R-:W-:Y:S01]  /*3930*/  MUFU.EX2 R35, R35 ;  /* 0x0000002300237308 */ /* 0x000fe20000000800 */
[C---:B-1----:R-:W-:Y:S01]  /*3940*/  FADD.FTZ R49, R55.reuse, R12 ;  /* 0x0000000c37317221 */ /* 0x042fe20000010000 */
[----:B------:R-:W-:-:S06]  /*3950*/  F2FP.BF16.F32.PACK_AB R173, R55, R54 ;  /* 0x0000003637ad723e */ /* 0x000fcc00000010ff */
[----:B------:R-:W1:Y:S01]  /*3960*/  MUFU.EX2 R36, R36 ;  /* 0x0000002400247308 */ /* 0x000e620000000800 */
[C---:B0-----:R-:W-:Y:S01]  /*3970*/  FADD.FTZ R12, R34.reuse, R43 ;  /* 0x0000002b220c7221 */ /* 0x041fe20000010000 */
[----:B------:R-:W-:-:S06]  /*3980*/  F2FP.BF16.F32.PACK_AB R170, R34, R33 ;  /* 0x0000002122aa723e */ /* 0x000fcc00000010ff */
[----:B------:R-:W0:Y:S08]  /*3990*/  MUFU.EX2 R58, R58 ;  /* 0x0000003a003a7308 */ /* 0x000e300000000800 */
[----:B------:R3:W4:Y:S01]  /*39a0*/  MUFU.EX2 R174, R3 ;  /* 0x0000000300ae7308 */ /* 0x0007220000000800 */
[----:B-1----:R-:W-:-:S07]  /*39b0*/  F2FP.BF16.F32.PACK_AB R172, R36, R35 ;  /* 0x0000002324ac723e */ /* 0x002fce00000010ff */
[----:B------:R-:W1:Y:S01]  /*39c0*/  MUFU.EX2 R45, R45 ;  /* 0x0000002d002d7308 */ /* 0x000e620000000800 */
[----:B---3--:R-:W-:Y:S01]  /*39d0*/  FADD.FTZ R3, R35, R12 ;  /* 0x0000000c23037221 */ /* 0x008fe20000010000 */
[----:B0-----:R-:W-:-:S03]  /*39e0*/  FADD.FTZ R0, R58, R49 ;  /* 0x000000313a007221 */ /* 0x001fc60000010000 */
[----:B------:R-:W-:-:S03]  /*39f0*/  FADD.FTZ R3, R36, R3 ;  /* 0x0000000324037221 */ /* 0x000fc60000010000 */
[----:B------:R-:W0:Y:S01]  /*3a00*/  MUFU.EX2 R37, R37 ;  /* 0x0000002500257308 */ /* 0x000e220000000800 */
[----:B----4-:R-:W-:Y:S01]  /*3a10*/  FADD.FTZ R10, R174, R3 ;  /* 0x00000003ae0a7221 */ /* 0x010fe20000010000 */
[C---:B-1----:R-:W-:Y:S01]  /*3a20*/  FADD.FTZ R0, R45.reuse, R0 ;  /* 0x000000002d007221 */ /* 0x042fe20000010000 */
[----:B------:R-:W-:Y:S02]  /*3a30*/  F2FP.BF16.F32.PACK_AB R175, R45, R58 ;  /* 0x0000003a2daf723e */ /* 0x000fe400000010ff */
[C---:B0-----:R-:W-:Y:S01]  /*3a40*/  FADD.FTZ R3, R37.reuse, R10 ;  /* 0x0000000a25037221 */ /* 0x041fe20000010000 */
[----:B------:R-:W-:Y:S01]  /*3a50*/  F2FP.BF16.F32.PACK_AB R174, R37, R174 ;  /* 0x000000ae25ae723e */ /* 0x000fe200000010ff */
[----:B--2---:R-:W-:Y:S06]  /*3a60*/  @!P0 BRA `(.L_x_13846) ;  /* 0x0000000000048947 */ /* 0x004fec0003800000 */
[----:B------:R-:W-:Y:S01]  /*3a70*/  BPT.TRAP 0x1 ;  /* 0x000000040000795c */ /* 0x000fe20000300000 */
.L_x_13846:
[----:B------:R0:W1:Y:S01]  /*3a80*/  SYNCS.PHASECHK.TRANS64.TRYWAIT P3, [R6+URZ+0x22850], R11 ;  /* 0x0228500b060075a7 */ /* 0x000062000806017f */
[----:B------:R-:W-:Y:S05]  /*3a90*/  @!P0 BRA `(.L_x_13847) ;  /* 0x0000000000048947 */ /* 0x000fea0003800000 */
[----:B------:R-:W-:Y:S01]  /*3aa0*/  BPT.TRAP 0x1 ;  /* 0x000000040000795c */ /* 0x000fe20000300000 */
.L_x_13847:
[----:B-1----:R-:W-:Y:S05]  /*3ab0*/  @P3 BRA `(.L_x_13848) ;  /* 0x0000000000083947 */ /* 0x002fea0003800000 */
[----:B------:R-:W1:Y:S02]  /*3ac0*/  SYNCS.PHASECHK.TRANS64.TRYWAIT P3, [R6+URZ+0x22850], R11 ;  /* 0x0228500b060075a7 */ /* 0x000e64000806017f */
[----:B-1----:R-:W-:Y:S05]  /*3ad0*/  @!P3 BRA `(.L_x_13849) ;  /* 0x000000ec0098b947 */ /* 0x002fea0003800000 */
.L_x_13848:
[----:B------:R-:W-:Y:S01]  /*3ae0*/  R2UR UR6, R7 ;  /* 0x00000000070672ca */ /* 0x000fe200000e0000 */
[----:B------:R2:W-:Y:S01]  /*3af0*/  BAR.SYNC.DEFER_BLOCKING R8, 0x100 ;  /* 0x000400080000751d */ /* 0x0005e20000010000 */
[----:B------:R-:W-:Y:S01]  /*3b00*/  UIADD3 UR23, UR49, -0x2, URZ ;  /* 0xfffffffe31177890 */ /* 0x000fe2000fffe03f */
[----:B01----:R-:W-:-:S04]  /*3b10*/  @!P2 VIADD R6, R6, 0x22860 ;  /* 0x000228600606a836 */ /* 0x003fc80000000000 */
        /* <DEDUP_REMOVED lines=59> */
[----:B------:R-:W-:-:S06]  /*3ed0*/  ULDC UR24, c[0x0][0x988] ;  /* 0x0002620000187ab9 */ /* 0x000fcc0000000800 */
.L_x_13859:
[----:B------:R-:W-:-:S04]  /*3ee0*/  UIADD3 UR37, UR37, 0x1, URZ ;  /* 0x0000000125257890 */ /* 0x000fc8000fffe03f */
[----:B------:R-:W-:-:S04]  /*3ef0*/  UISETP.NE.AND UP1, UPT, UR37, 0x2, UPT ;  /* 0x000000022500788c */ /* 0x000fc8000bf25270 */
[----:B------:R-:W-:Y:S02]  /*3f00*/  USEL UR6, URZ, 0x1, UP1 ;  /* 0x000000013f067887 */ /* 0x000fe40008800000 */
[----:B------:R-:W-:Y:S02]  /*3f10*/  USEL UR37, UR37, URZ, UP1 ;  /* 0x0000003f25257287 */ /* 0x000fe40008800000 */
[----:B------:R-:W-:Y:S01]  /*3f20*/  ULOP3.LUT UR38, UR38, UR6, URZ, 0x3c, !UPT ;  /* 0x0000000626267292 */ /* 0x000fe2000f8e3c3f */
[----:B0-----:R-:W-:Y:S11]  /*3f30*/  @!P0 BRA `(.L_x_13851) ;  /* 0x0000000000048947 */ /* 0x001ff60003800000 */
[----:B------:R-:W-:Y:S01]  /*3f40*/  BPT.TRAP 0x1 ;  /* 0x000000040000795c */ /* 0x000fe20000300000 */
.L_x_13851:
        /* <DEDUP_REMOVED lines=9> */
.L_x_13852:
[----:B-1----:R-:W-:Y:S05]  /*3fe0*/  @P3 BRA `(.L_x_13853) ;  /* 0x0000000000083947 */ /* 0x002fea0003800000 */
[----:B------:R-:W1:Y:S02]  /*3ff0*/  SYNCS.PHASECHK.TRANS64.TRYWAIT P3, [UR26+0x22830], R6 ;  /* 0x02283006ff0075a7 */ /* 0x000e64000806015a */
[----:B-1----:R-:W-:Y:S05]  /*4000*/  @!P3 BRA `(.L_x_13854) ;  /* 0x000000e80060b947 */ /* 0x002fea0003800000 */
.L_x_13853:
        /* <DEDUP_REMOVED lines=11> */
[----:B------:R-:W-:Y:S01]  /*40c0*/  UMOV UR15, 0x40000040 ;  /* 0x40000040000f7882 */ /* 0x000fe20000000000 */
[----:B--2---:R-:W-:Y:S01]  /*40d0*/  SHF.R.U32.HI R216, RZ, 0x7, R216 ;  /* 0x00000007ffd87819 */ /* 0x004fe200000116d8 */
[----:B------:R-:W-:-:S02]  /*40e0*/  WARPGROUP.DEPBAR.LE gsb0, 0x0 ;  /* 0x00008000000079c5 */ /* 0x000fc40000010000 */
[----:B------:R-:W-:-:S06]  /*40f0*/  WARPGROUP.ARRIVE ;  /* 0x00000000000079c5 */ /* 0x000fcc0000000000 */
[----:B------:R-:W-:Y:S01]  /*4100*/  HGMMA.64x96x16.F32.BF16 R152, gdesc[UR4], R152, gsb0 ;  /* 0x01600000049879f0 */ /* 0x000fe20008001898 */
[----:B------:R-:W-:Y:S02]  /*4110*/  @UP0 ULDC UR6, c[0x0][0x44c] ;  /* 0x0001130000060ab9 */ /* 0x000fe40000000800 */
[----:B-1----:R-:W-:Y:S01]  /*4120*/  @P1 IMAD.HI.U32 R5, R4, UR6, RZ ;  /* 0x0000000604051c27 */ /* 0x002fe2000f8e00ff */
[----:B------:R-:W-:-:S04]  /*4130*/  @UP0 ULDC UR6, c[0x0][0x450] ;  /* 0x0001140000060ab9 */ /* 0x000fc80000000800 */
[----:B------:R-:W-:Y:S01]  /*4140*/  @P1 SHF.R.U32.HI R4, RZ, UR6, R5 ;  /* 0x00000006ff041c19 */ /* 0x000fe20008011605 */
[----:B------:R-:W-:Y:S01]  /*4150*/  UMOV UR6, 0x1 ;  /* 0x0000000100067882 */ /* 0x000fe20000000000 */
[----:B------:R-:W-:Y:S01]  /*4160*/  IMAD.U32 R5, RZ, RZ, UR44 ;  /* 0x0000002cff057e24 */ /* 0x000fe2000f8e00ff */
[----:B------:R-:W-:Y:S02]  /*4170*/  UIMAD UR6, UR23, -0x60, UR6 ;  /* 0xffffffa0170678a4 */ /* 0x000fe4000f8e0206 */
[----:B------:R-:W1:Y:S01]  /*4180*/  SHFL.IDX PT, R9, R4, 0x1, 0x1c1f ;  /* 0x003c1f0004097f89 */ /* 0x000e6200000e0000 */
        /* <DEDUP_REMOVED lines=14> */
[----:B------:R-:W-:Y:S01]  /*4270*/  IMAD R162, R17, R162, UR6 ;  /* 0x0000000611a27e24 */ /* 0x000fe2000f8e02a2 */
[----:B------:R-:W2:Y:S01]  /*4280*/  MUFU.TANH R154, R154 ;  /* 0x0000009a009a7308 */ /* 0x000ea20000002400 */
[----:B------:R-:W-:Y:S01]  /*4290*/  FMUL.FTZ R213, R152, UR25 ;  /* 0x0000001998d57c20 */ /* 0x000fe20008410000 */
[----:B------:R-:W-:Y:S01]  /*42a0*/  FMUL.FTZ R211, R160, UR25 ;  /* 0x00000019a0d37c20 */ /* 0x000fe20008410000 */
[----:B------:R-:W-:Y:S01]  /*42b0*/  FMUL.FTZ R160, R169, UR25 ;  /* 0x00000019a9a07c20 */ /* 0x000fe20008410000 */
[----:B------:R-:W-:Y:S01]  /*42c0*/  IADD3 R162, -R5, UR42, R162 ;  /* 0x0000002a05a27c10 */ /* 0x000fe2000fffe1a2 */
[----:B------:R-:W-:Y:S01]  /*42d0*/  FMUL.FTZ R169, R163, UR25 ;  /* 0x00000019a3a97c20 */ /* 0x000fe20008410000 */
[----:B------:R-:W-:Y:S01]  /*42e0*/  FMUL.FTZ R210, R161, UR25 ;  /* 0x00000019a1d27c20 */ /* 0x000fe20008410000 */
[----:B------:R-:W-:Y:S01]  /*42f0*/  FMUL.FTZ R161, R165, UR25 ;  /* 0x00000019a5a17c20 */ /* 0x000fe20008410000 */
[----:B------:R3:W4:Y:S01]  /*4300*/  MUFU.TANH R11, R155 ;  /* 0x0000009b000b7308 */ /* 0x0007220000002400 */
[----:B-1----:R-:W-:-:S02]  /*4310*/  IMAD.IADD R152, R162, 0x1, R9 ;  /* 0x00000001a2987824 */ /* 0x002fc400078e0209 */
[----:B------:R-:W-:Y:S01]  /*4320*/  FMUL.FTZ R165, R166, UR25 ;  /* 0x00000019a6a57c20 */ /* 0x000fe20008410000 */
[----:B------:R-:W-:Y:S01]  /*4330*/  FMUL.FTZ R163, R167, UR25 ;  /* 0x00000019a7a37c20 */ /* 0x000fe20008410000 */
[----:B------:R-:W-:Y:S01]  /*4340*/  FMUL.FTZ R5, R179, UR25 ;  /* 0x00000019b3057c20 */ /* 0x000fe20008410000 */
[----:B------:R-:W-:Y:S01]  /*4350*/  FMUL.FTZ R214, R156, UR25 ;  /* 0x000000199cd67c20 */ /* 0x000fe20008410000 */
[C---:B------:R-:W-:Y:S01]  /*4360*/  ISETP.GT.AND P3, PT, R152.reuse, RZ, PT ;  /* 0x000000ff9800720c */ /* 0x040fe20003f64270 */
[----:B------:R-:W-:Y:S01]  /*4370*/  FMUL.FTZ R156, R171, UR25 ;  /* 0x00000019ab9c7c20 */ /* 0x000fe20008410000 */
[----:B------:R1:W5:Y:S01]  /*4380*/  MUFU.TANH R15, R158 ;  /* 0x0000009e000f7308 */ /* 0x0003620000002400 */
[----:B------:R-:W-:Y:S01]  /*4390*/  ISETP.GT.AND P4, PT, R152, 0x1, PT ;  /* 0x000000019800780c */ /* 0x000fe20003f84270 */
[----:B------:R-:W-:Y:S01]  /*43a0*/  FMUL.FTZ R12, R175, UR25 ;  /* 0x00000019af0c7c20 */ /* 0x000fe20008410000 */
[----:B--2---:R-:W-:Y:S01]  /*43b0*/  FSEL R159, R154, -INF , P3 ;  /* 0xff8000009a9f7808 */ /* 0x004fe20001800000 */
[----:B---3--:R-:W-:Y:S01]  /*43c0*/  FMUL.FTZ R155, R174, UR25 ;  /* 0x00000019ae9b7c20 */ /* 0x008fe20008410000 */
[----:B------:R-:W-:Y:S01]  /*43d0*/  ISETP.GT.AND P3, PT, R152, 0x8, PT ;  /* 0x000000089800780c */ /* 0x000fe20003f64270 */
[----:B------:R-:W-:Y:S01]  /*43e0*/  FMUL.FTZ R10, R178, UR25 ;  /* 0x00000019b20a7c20 */ /* 0x000fe20008410000 */
[----:B------:R-:W-:Y:S01]  /*43f0*/  FMNMX.FTZ R20, R159, R7, !PT ;  /* 0x000000079f147209 */ /* 0x000fe20007810000 */
[----:B------:R-:W2:Y:S01]  /*4400*/  MUFU.TANH R14, R14 ;  /* 0x0000000e000e7308 */ /* 0x000ea20000002400 */
[----:B----4-:R-:W-:Y:S01]  /*4410*/  FSEL R167, R11, -INF , P4 ;  /* 0xff8000000ba77808 */ /* 0x010fe20002000000 */
[----:B-1----:R-:W-:Y:S01]  /*4420*/  FMUL.FTZ R158, R170, UR25 ;  /* 0x00000019aa9e7c20 */ /* 0x002fe20008410000 */
[----:B------:R-:W-:Y:S01]  /*4430*/  ISETP.GT.AND P4, PT, R152, 0x9, PT ;  /* 0x000000099800780c */ /* 0x000fe20003f84270 */
[----:B------:R-:W-:Y:S01]  /*4440*/  FMUL.FTZ R9, R182, UR25 ;  /* 0x00000019b6097c20 */ /* 0x000fe20008410000 */
[----:B------:R-:W-:Y:S01]  /*4450*/  FMNMX.FTZ R20, R167, R20, !PT ;  /* 0x00000014a7147209 */ /* 0x000fe20007810000 */
[----:B------:R-:W-:Y:S01]  /*4460*/  FMUL.FTZ R11, R183, UR25 ;  /* 0x00000019b70b7c20 */ /* 0x000fe20008410000 */
[----:B------:R-:W-:Y:S01]  /*4470*/  FMUL.FTZ R186, R186, UR25 ;  /* 0x00000019baba7c20 */ /* 0x000fe20008410000 */
[----:B------:R-:W1:Y:S01]  /*4480*/  MUFU.TANH R13, R13 ;  /* 0x0000000d000d7308 */ /* 0x000e620000002400 */
        /* <DEDUP_REMOVED lines=40> */
[----:B-1----:R-:W-:-:S02]  /*4710*/  FSEL R163, R163, -INF , P4 ;  /* 0xff800000a3a37808 */ /* 0x002fc40002000000 */
[----:B------:R-:W-:Y:S02]  /*4720*/  ISETP.GT.AND P4, PT, R152, 0x21, PT ;  /* 0x000000219800780c */ /* 0x000fe40003f84270 */
[----:B------:R-:W-:-:S03]  /*4730*/  FMNMX.FTZ R13, R163, R20, !PT ;  /* 0x00000014a30d7209 */ /* 0x000fc60007810000 */
[----:B------:R-:W1:Y:S01]  /*4740*/  MUFU.TANH R155, R155 ;  /* 0x0000009b009b7308 */ /* 0x000e620000002400 */
[----:B---3--:R-:W-:Y:S02]  /*4750*/  FSEL R158, R158, -INF , P3 ;  /* 0xff8000009e9e7808 */ /* 0x008fe40001800000 */
[----:B------:R-:W-:Y:S02]  /*4760*/  ISETP.GT.AND P3, PT, R152, 0x28, PT ;  /* 0x000000289800780c */ /* 0x000fe40003f64270 */
[----:B------:R-:W-:-:S03]  /*4770*/  FMNMX.FTZ R13, R158, R13, !PT ;  /* 0x0000000d9e0d7209 */ /* 0x000fc60007810000 */
[----:B------:R-:W3:Y:S01]  /*4780*/  MUFU.TANH R12, R12 ;  /* 0x0000000c000c7308 */ /* 0x000ee20000002400 */
[----:B--2---:R-:W-:Y:S02]  /*4790*/  FSEL R156, R156, -INF , P4 ;  /* 0xff8000009c9c7808 */ /* 0x004fe40002000000 */
[----:B------:R-:W-:Y:S02]  /*47a0*/  ISETP.GT.AND P4, PT, R152, 0x29, PT ;  /* 0x000000299800780c */ /* 0x000fe40003f84270 */
[----:B------:R-:W-:-:S03]  /*47b0*/  FMNMX.FTZ R14, R156, R13, !PT ;  /* 0x0000000d9c0e7209 */ /* 0x000fc60007810000 */
[----:B------:R-:W2:Y:S01]  /*47c0*/  MUFU.TANH R10, R10 ;  /* 0x0000000a000a7308 */ /* 0x000ea20000002400 */
[----:B-1----:R-:W-:Y:S02]  /*47d0*/  FSEL R155, R155, -INF , P3 ;  /* 0xff8000009b9b7808 */ /* 0x002fe40001800000 */
        /* <DEDUP_REMOVED lines=23> */
[----:B-1----:R-:W-:Y:S01]  /*4950*/  FSEL R14, R186, -INF , P3 ;  /* 0xff800000ba0e7808 */ /* 0x002fe20001800000 */
[----:B------:R-:W-:Y:S01]  /*4960*/  FMUL.FTZ R186, R196, UR25 ;  /* 0x00000019c4ba7c20 */ /* 0x000fe20008410000 */
[----:B------:R-:W-:Y:S02]  /*4970*/  ISETP.GT.AND P3, PT, R152, 0x48, PT ;  /* 0x000000489800780c */ /* 0x000fe40003f64270 */
[----:B------:R-:W-:-:S03]  /*4980*/  FMNMX.FTZ R20, R14, R15, !PT ;  /* 0x0000000f0e147209 */ /* 0x000fc60007810000 */
[----:B------:R-:W1:Y:S01]  /*4990*/  MUFU.TANH R191, R191 ;  /* 0x000000bf00bf7308 */ /* 0x000e620000002400 */
[----:B---3--:R-:W-:Y:S01]  /*49a0*/  FSEL R13, R187, -INF , P4 ;  /* 0xff800000bb0d7808 */ /* 0x008fe20002000000 */
[----:B------:R-:W-:Y:S01]  /*49b0*/  FMUL.FTZ R187, R197, UR25 ;  /* 0x00000019c5bb7c20 */ /* 0x000fe20008410000 */
        /* <DEDUP_REMOVED lines=19> */
[----:B-1----:R-:W-:-:S04]  /*4af0*/  FSEL R152, R198, -INF , P3 ;  /* 0xff800000c6987808 */ /* 0x002fc80001800000 */
[----:B------:R-:W-:Y:S01]  /*4b00*/  FMNMX.FTZ R166, R152, R173, !PT ;  /* 0x000000ad98a67209 */ /* 0x000fe20007810000 */
[----:B------:R-:W-:Y:S01]  /*4b10*/  FMUL.FTZ R173, R176, UR25 ;  /* 0x00000019b0ad7c20 */ /* 0x000fe20008410000 */
[----:B------:R-:W-:Y:S01]  /*4b20*/  FMUL.FTZ R176, R180, UR25 ;  /* 0x00000019b4b07c20 */ /* 0x000fe20008410000 */
[----:B------:R-:W1:Y:S01]  /*4b30*/  MUFU.TANH R215, R215 ;  /* 0x000000d700d77308 */ /* 0x000e620000002400 */
[----:B---3--:R-:W-:Y:S01]  /*4b40*/  FSEL R153, R199, -INF , P4 ;  /* 0xff800000c7997808 */ /* 0x008fe20002000000 */
[----:B------:R-:W-:Y:S01]  /*4b50*/  FMUL.FTZ R180, R188, UR25 ;  /* 0x00000019bcb47c20 */ /* 0x000fe20008410000 */
[----:B------:R-:W-:Y:S02]  /*4b60*/  IMAD.U32 R199, RZ, RZ, UR26 ;  /* 0x0000001affc77e24 */ /* 0x000fe4000f8e00ff */
[----:B------:R-:W-:-:S03]  /*4b70*/  FMNMX.FTZ R166, R153, R166, !PT ;  /* 0x000000a699a67209 */ /* 0x000fc60007810000 */
[----:B------:R-:W3:Y:S02]  /*4b80*/  MUFU.TANH R214, R214 ;  /* 0x000000d600d67308 */ /* 0x000ee40000002400 */
[----:B------:R-:W4:Y:S06]  /*4b90*/  SHFL.BFLY PT, R183, R166, 0x2, 0x1f ;  /* 0x0c401f00a6b77f89 */ /* 0x000f2c00000e0000 */
[----:B------:R-:W5:Y:S08]  /*4ba0*/  MUFU.TANH R212, R212 ;  /* 0x000000d400d47308 */ /* 0x000f700000002400 */
[----:B------:R-:W0:Y:S08]  /*4bb0*/  MUFU.TANH R211, R211 ;  /* 0x000000d300d37308 */ /* 0x000e300000002400 */
[----:B------:R-:W0:Y:S01]  /*4bc0*/  MUFU.TANH R210, R210 ;  /* 0x000000d200d27308 */ /* 0x000e220000002400 */
[----:B----4-:R-:W-:-:S02]  /*4bd0*/  FMNMX.FTZ R168, R166, R183, !PT ;  /* 0x000000b7a6a87209 */ /* 0x010fc40007810000 */
[----:B------:R-:W4:Y:S04]  /*4be0*/  SHFL.IDX PT, R183, R4, RZ, 0x1c1f ;  /* 0x001c1fff04b77589 */ /* 0x000f2800000e0000 */
[----:B------:R-:W2:Y:S01]  /*4bf0*/  SHFL.BFLY PT, R191, R168, 0x1, 0x1f ;  /* 0x0c201f00a8bf7f89 */ /* 0x000ea200000e0000 */
[----:B------:R-:W0:Y:S08]  /*4c00*/  MUFU.TANH R164, R164 ;  /* 0x000000a400a47308 */ /* 0x000e300000002400 */
[----:B------:R-:W0:Y:S08]  /*4c10*/  MUFU.TANH R161, R161 ;  /* 0x000000a100a17308 */ /* 0x000e300000002400 */
[----:B------:R-:W0:Y:S01]  /*4c20*/  MUFU.TANH R157, R157 ;  /* 0x0000009d009d7308 */ /* 0x000e220000002400 */
[----:B----4-:R-:W-:Y:S01]  /*4c30*/  IMAD.IADD R183, R162, 0x1, R183 ;  /* 0x00000001a2b77824 */ /* 0x010fe200078e02b7 */
[----:B--2---:R-:W-:-:S06]  /*4c40*/  FMNMX.FTZ R4, R168, R191, !PT ;  /* 0x000000bfa8047209 */ /* 0x004fcc0007810000 */
[----:B------:R-:W2:Y:S01]  /*4c50*/  MUFU.TANH R160, R160 ;  /* 0x000000a000a07308 */ /* 0x000ea20000002400 */
[C---:B------:R-:W-:Y:S02]  /*4c60*/  ISETP.GT.AND P3, PT, R183.reuse, RZ, PT ;  /* 0x000000ffb700720c */ /* 0x040fe40003f64270 */
[----:B------:R-:W-:Y:S01]  /*4c70*/  ISETP.GT.AND P6, PT, R183, 0x1, PT ;  /* 0x00000001b700780c */ /* 0x000fe20003fc4270 */
[----:B------:R-:W-:Y:S01]  /*4c80*/  FMUL.FTZ R166, R4, UR10 ;  /* 0x0000000a04a67c20 */ /* 0x000fe20008410000 */
[----:B------:R-:W-:Y:S02]  /*4c90*/  FSEL R213, R213, -INF , P3 ;  /* 0xff800000d5d57808 */ /* 0x000fe40001800000 */
[----:B------:R-:W-:Y:S01]  /*4ca0*/  ISETP.GT.AND P5, PT, R183, 0x8, PT ;  /* 0x00000008b700780c */ /* 0x000fe20003fa4270 */
[----:B------:R-:W4:Y:S01]  /*4cb0*/  MUFU.TANH R170, R170 ;  /* 0x000000aa00aa7308 */ /* 0x000f220000002400 */
[----:B-1----:R-:W-:Y:S02]  /*4cc0*/  FSEL R215, R215, -INF , P6 ;  /* 0xff800000d7d77808 */ /* 0x002fe40003000000 */
[----:B------:R-:W-:-:S02]  /*4cd0*/  FMNMX.FTZ R162, R213, R8, !PT ;  /* 0x00000008d5a27209 */ /* 0x000fc40007810000 */
[----:B------:R-:W-:Y:S02]  /*4ce0*/  ISETP.GT.AND P4, PT, R183, 0x9, PT ;  /* 0x00000009b700780c */ /* 0x000fe40003f84270 */
[----:B---3--:R-:W-:Y:S01]  /*4cf0*/  FSEL R214, R214, -INF , P5 ;  /* 0xff800000d6d67808 */ /* 0x008fe20002800000 */
[----:B------:R-:W1:Y:S01]  /*4d00*/  MUFU.TANH R172, R172 ;  /* 0x000000ac00ac7308 */ /* 0x000e620000002400 */
[----:B------:R-:W-:Y:S02]  /*4d10*/  FMNMX.FTZ R189, R215, R162, !PT ;  /* 0x000000a2d7bd7209 */ /* 0x000fe40007810000 */
[C---:B------:R-:W-:Y:S02]  /*4d20*/  ISETP.GT.AND P3, PT, R183.reuse, 0x10, PT ;  /* 0x00000010b700780c */ /* 0x040fe40003f64270 */
[----:B-----5:R-:W-:Y:S02]  /*4d30*/  FSEL R212, R212, -INF , P4 ;  /* 0xff800000d4d47808 */ /* 0x020fe40002000000 */
[----:B------:R-:W-:Y:S01]  /*4d40*/  FMNMX.FTZ R189, R214, R189, !PT ;  /* 0x000000bdd6bd7209 */ /* 0x000fe20007810000 */
[----:B------:R-:W3:Y:S01]  /*4d50*/  MUFU.TANH R173, R173 ;  /* 0x000000ad00ad7308 */ /* 0x000ee20000002400 */
[----:B------:R-:W-:-:S02]  /*4d60*/  ISETP.GT.AND P4, PT, R183, 0x11, PT ;  /* 0x00000011b700780c */ /* 0x000fc40003f84270 */
[----:B0-----:R-:W-:Y:S02]  /*4d70*/  FSEL R211, R211, -INF , P3 ;  /* 0xff800000d3d37808 */ /* 0x001fe40001800000 */
[----:B------:R-:W-:Y:S02]  /*4d80*/  FMNMX.FTZ R162, R212, R189, !PT ;  /* 0x000000bdd4a27209 */ /* 0x000fe40007810000 */
[----:B------:R-:W-:Y:S01]  /*4d90*/  ISETP.GT.AND P3, PT, R183, 0x18, PT ;  /* 0x00000018b700780c */ /* 0x000fe20003f64270 */
[----:B------:R-:W0:Y:S01]  /*4da0*/  MUFU.TANH R174, R174 ;  /* 0x000000ae00ae7308 */ /* 0x000e220000002400 */
[----:B------:R-:W-:Y:S02]  /*4db0*/  FSEL R210, R210, -INF , P4 ;  /* 0xff800000d2d27808 */ /* 0x000fe40002000000 */
[----:B------:R-:W-:Y:S02]  /*4dc0*/  FMNMX.FTZ R189, R211, R162, !PT ;  /* 0x000000a2d3bd7209 */ /* 0x000fe40007810000 */
[----:B------:R-:W-:-:S02]  /*4dd0*/  FSETP.NEU.FTZ.AND P6, PT, R4, -INF , PT ;  /* 0xff8000000400780b */ /* 0x000fc40003fdd000 */
[C---:B------:R-:W-:Y:S01]  /*4de0*/  ISETP.GT.AND P4, PT, R183.reuse, 0x19, PT ;  /* 0x00000019b700780c */ /* 0x040fe20003f84270 */
[----:B------:R-:W5:Y:S01]  /*4df0*/  MUFU.TANH R176, R176 ;  /* 0x000000b000b07308 */ /* 0x000f620000002400 */
[----:B------:R-:W-:Y:S02]  /*4e00*/  FSEL R164, R164, -INF , P3 ;  /* 0xff800000a4a47808 */ /* 0x000fe40001800000 */
[----:B------:R-:W-:Y:S02]  /*4e10*/  FMNMX.FTZ R189, R210, R189, !PT ;  /* 0x000000bdd2bd7209 */ /* 0x000fe40007810000 */
[----:B------:R-:W-:Y:S02]  /*4e20*/  FSEL R166, R166, RZ, P6 ;  /* 0x000000ffa6a67208 */ /* 0x000fe40003000000 */
[----:B------:R-:W-:Y:S01]  /*4e30*/  ISETP.GT.AND P3, PT, R183, 0x20, PT ;  /* 0x00000020b700780c */ /* 0x000fe20003f64270 */
[----:B------:R-:W5:Y:S01]  /*4e40*/  MUFU.TANH R177, R177 ;  /* 0x000000b100b17308 */ /* 0x000f620000002400 */
[----:B------:R-:W-:Y:S01]  /*4e50*/  FSEL R161, R161, -INF , P4 ;  /* 0xff800000a1a17808 */ /* 0x000fe20002000000 */
[--C-:B------:R-:W-:Y:S01]  /*4e60*/  FFMA.FTZ R162, R167, UR10, -R166.reuse ;  /* 0x0000000aa7a27c23 */ /* 0x100fe200080108a6 */
[----:B------:R-:W-:Y:S01]  /*4e70*/  FMNMX.FTZ R168, R164, R189, !PT ;  /* 0x000000bda4a87209 */ /* 0x000fe20007810000 */
[--C-:B------:R-:W-:Y:S01]  /*4e80*/  FFMA.FTZ R189, R175, UR10, -R166.reuse ;  /* 0x0000000aafbd7c23 */ /* 0x100fe200080108a6 */
[----:B------:R-:W-:Y:S01]  /*4e90*/  ISETP.GT.AND P4, PT, R183, 0x21, PT ;  /* 0x00000021b700780c */ /* 0x000fe20003f84270 */
[--C-:B------:R-:W-:Y:S01]  /*4ea0*/  FFMA.FTZ R159, R159, UR10, -R166.reuse ;  /* 0x0000000a9f9f7c23 */ /* 0x100fe200080108a6 */
[----:B------:R-:W-:Y:S01]  /*4eb0*/  FSEL R167, R157, -INF , P3 ;  /* 0xff8000009da77808 */ /* 0x000fe20001800000 */
[--C-:B------:R-:W-:Y:S01]  /*4ec0*/  FFMA.FTZ R157, R179, UR10, -R166.reuse ;  /* 0x0000000ab39d7c23 */ /* 0x100fe200080108a6 */
[----:B------:R-:W-:Y:S01]  /*4ed0*/  FMNMX.FTZ R188, R161, R168, !PT ;  /* 0x000000a8a1bc7209 */ /* 0x000fe20007810000 */
[----:B------:R-:W5:Y:S01]  /*4ee0*/  MUFU.TANH R178, R178 ;  /* 0x000000b200b27308 */ /* 0x000f620000002400 */
[----:B------:R-:W-:Y:S01]  /*4ef0*/  ISETP.GT.AND P3, PT, R183, 0x28, PT ;  /* 0x00000028b700780c */ /* 0x000fe20003f64270 */
[--C-:B------:R-:W-:Y:S01]  /*4f00*/  FFMA.FTZ R169, R169, UR10, -R166.reuse ;  /* 0x0000000aa9a97c23 */ /* 0x100fe200080108a6 */
[----:B--2---:R-:W-:Y:S01]  /*4f10*/  FSEL R168, R160, -INF , P4 ;  /* 0xff800000a0a87808 */ /* 0x004fe20002000000 */
[--C-:B------:R-:W-:Y:S01]  /*4f20*/  FFMA.FTZ R160, R171, UR10, -R166.reuse ;  /* 0x0000000aaba07c23 */ /* 0x100fe200080108a6 */
[----:B------:R-:W-:Y:S01]  /*4f30*/  FMNMX.FTZ R179, R167, R188, !PT ;  /* 0x000000bca7b37209 */ /* 0x000fe20007810000 */
[--C-:B------:R-:W-:Y:S01]  /*4f40*/  FFMA.FTZ R165, R165, UR10, -R166.reuse ;  /* 0x0000000aa5a57c23 */ /* 0x100fe200080108a6 */
[----:B------:R-:W-:Y:S01]  /*4f50*/  ISETP.GT.AND P4, PT, R183, 0x29, PT ;  /* 0x00000029b700780c */ /* 0x000fe20003f84270 */
[----:B------:R-:W2:Y:S01]  /*4f60*/  MUFU.TANH R181, R181 ;  /* 0x000000b500b57308 */ /* 0x000ea20000002400 */
[----:B----4-:R-:W-:Y:S01]  /*4f70*/  FSEL R170, R170, -INF , P3 ;  /* 0xff800000aaaa7808 */ /* 0x010fe20001800000 */
[--C-:B------:R-:W-:Y:S01]  /*4f80*/  FFMA.FTZ R158, R158, UR10, -R166.reuse ;  /* 0x0000000a9e9e7c23 */ /* 0x100fe200080108a6 */
[----:B------:R-:W-:Y:S01]  /*4f90*/  FMNMX.FTZ R179, R168, R179, !PT ;  /* 0x000000b3a8b37209 */ /* 0x000fe20007810000 */
[--C-:B------:R-:W-:Y:S01]  /*4fa0*/  FFMA.FTZ R10, R10, UR10, -R166.reuse ;  /* 0x0000000a0a0a7c23 */ /* 0x100fe200080108a6 */
[----:B-1----:R-:W-:Y:S01]  /*4fb0*/  FSEL R171, R172, -INF , P4 ;  /* 0xff800000acab7808 */ /* 0x002fe20002000000 */
[--C-:B------:R-:W-:Y:S01]  /*4fc0*/  FFMA.FTZ R11, R11, UR10, -R166.reuse ;  /* 0x0000000a0b0b7c23 */ /* 0x100fe200080108a6 */
[C---:B------:R-:W-:Y:S01]  /*4fd0*/  ISETP.GT.AND P3, PT, R183.reuse, 0x30, PT ;  /* 0x00000030b700780c */ /* 0x040fe20003f64270 */
[----:B------:R-:W1:Y:S01]  /*4fe0*/  MUFU.TANH R180, R180 ;  /* 0x000000b400b47308 */ /* 0x000e620000002400 */
        /* <DEDUP_REMOVED lines=10> */
[----:B0-----:R-:W-:Y:S01]  /*5090*/  FSEL R174, R174, -INF , P4 ;  /* 0xff800000aeae7808 */ /* 0x001fe20002000000 */
[--C-:B------:R-:W-:Y:S01]  /*50a0*/  FFMA.FTZ R21, R21, UR10, -R166.reuse ;  /* 0x0000000a15157c23 */ /* 0x100fe200080108a6 */
[----:B------:R-:W-:Y:S01]  /*50b0*/  FMNMX.FTZ R179, R173, R188, !PT ;  /* 0x000000bcadb37209 */ /* 0x000fe20007810000 */
[--C-:B------:R-:W-:Y:S01]  /*50c0*/  FFMA.FTZ R154, R154, UR10, -R166.reuse ;  /* 0x0000000a9a9a7c23 */ /* 0x100fe200080108a6 */
[----:B------:R-:W-:Y:S01]  /*50d0*/  ISETP.GT.AND P4, PT, R183, 0x39, PT ;  /* 0x00000039b700780c */ /* 0x000fe20003f84270 */
[----:B------:R-:W0:Y:S01]  /*50e0*/  MUFU.TANH R182, R182 ;  /* 0x000000b600b67308 */ /* 0x000e220000002400 */
[----:B-----5:R-:W-:Y:S01]  /*50f0*/  FSEL R175, R176, -INF , P3 ;  /* 0xff800000b0af7808 */ /* 0x020fe20001800000 */
[----:B------:R-:W-:Y:S01]  /*5100*/  FFMA.FTZ R152, R152, UR10, -R166 ;  /* 0x0000000a98987c23 */ /* 0x000fe200080108a6 */
[----:B------:R-:W-:-:S02]  /*5110*/  FMNMX.FTZ R188, R174, R179, !PT ;  /* 0x000000b3aebc7209 */ /* 0x000fc40007810000 */
[----:B------:R-:W-:Y:S02]  /*5120*/  ISETP.GT.AND P3, PT, R183, 0x40, PT ;  /* 0x00000040b700780c */ /* 0x000fe40003f64270 */
[----:B------:R-:W-:Y:S01]  /*5130*/  FSEL R176, R177, -INF , P4 ;  /* 0xff800000b1b07808 */ /* 0x000fe20002000000 */
[----:B------:R-:W4:Y:S01]  /*5140*/  MUFU.TANH R185, R185 ;  /* 0x000000b900b97308 */ /* 0x000f220000002400 */
[----:B------:R-:W-:Y:S01]  /*5150*/  FMNMX.FTZ R179, R175, R188, !PT ;  /* 0x000000bcafb37209 */ /* 0x000fe20007810000 */
[----:B------:R-:W-:Y:S01]  /*5160*/  FFMA.FTZ R188, R163, UR10, -R166 ;  /* 0x0000000aa3bc7c23 */ /* 0x000fe200080108a6 */
[----:B------:R-:W-:Y:S02]  /*5170*/  FSEL R177, R178, -INF , P3 ;  /* 0xff800000b2b17808 */ /* 0x000fe40001800000 */
[C---:B------:R-:W-:Y:S02]  /*5180*/  ISETP.GT.AND P4, PT, R183.reuse, 0x41, PT ;  /* 0x00000041b700780c */ /* 0x040fe40003f84270 */
[----:B------:R-:W-:Y:S01]  /*5190*/  FMNMX.FTZ R178, R176, R179, !PT ;  /* 0x000000b3b0b27209 */ /* 0x000fe20007810000 */
[----:B------:R-:W5:Y:S01]  /*51a0*/  MUFU.TANH R186, R186 ;  /* 0x000000ba00ba7308 */ /* 0x000f620000002400 */
[----:B------:R-:W-:-:S02]  /*51b0*/  ISETP.GT.AND P3, PT, R183, 0x48, PT ;  /* 0x00000048b700780c */ /* 0x000fc40003f64270 */
[----:B--2---:R-:W-:Y:S02]  /*51c0*/  FSEL R179, R181, -INF , P4 ;  /* 0xff800000b5b37808 */ /* 0x004fe40002000000 */
[----:B------:R-:W-:Y:S02]  /*51d0*/  FMNMX.FTZ R178, R177, R178, !PT ;  /* 0x000000b2b1b27209 */ /* 0x000fe40007810000 */
[----:B------:R-:W-:Y:S01]  /*51e0*/  ISETP.GT.AND P4, PT, R183, 0x49, PT ;  /* 0x00000049b700780c */ /* 0x000fe20003f84270 */
[----:B------:R-:W2:Y:S01]  /*51f0*/  MUFU.TANH R187, R187 ;  /* 0x000000bb00bb7308 */ /* 0x000ea20000002400 */
[----:B-1----:R-:W-:Y:S02]  /*5200*/  FSEL R180, R180, -INF , P3 ;  /* 0xff800000b4b47808 */ /* 0x002fe40001800000 */
[----:B------:R-:W-:Y:S02]  /*5210*/  FMNMX.FTZ R181, R179, R178, !PT ;  /* 0x000000b2b3b57209 */ /* 0x000fe40007810000 */
[----:B---3--:R-:W-:-:S02]  /*5220*/  FSEL R163, R184, -INF , P4 ;  /* 0xff800000b8a37808 */ /* 0x008fc40002000000 */
[C---:B------:R-:W-:Y:S01]  /*5230*/  ISETP.GT.AND P3, PT, R183.reuse, 0x50, PT ;  /* 0x00000050b700780c */ /* 0x040fe20003f64270 */
[----:B------:R-:W-:Y:S01]  /*5240*/  MUFU.EX2 R178, R188 ;  /* 0x000000bc00b27308 */ /* 0x000fe20000000800 */
[----:B------:R-:W-:Y:S02]  /*5250*/  FMNMX.FTZ R184, R180, R181, !PT ;  /* 0x000000b5b4b87209 */ /* 0x000fe40007810000 */
[----:B------:R-:W-:Y:S02]  /*5260*/  ISETP.GT.AND P4, PT, R183, 0x51, PT ;  /* 0x00000051b700780c */ /* 0x000fe40003f84270 */
[----:B0-----:R-:W-:Y:S02]  /*5270*/  FSEL R181, R182, -INF , P3 ;  /* 0xff800000b6b57808 */ /* 0x001fe40001800000 */
[----:B------:R-:W-:Y:S01]  /*5280*/  FMNMX.FTZ R184, R163, R184, !PT ;  /* 0x000000b8a3b87209 */ /* 0x000fe20007810000 */
[----:B------:R0:W-:Y:S01]  /*5290*/  MUFU.EX2 R172, R189 ;  /* 0x000000bd00ac7308 */ /* 0x0001e20000000800 */
[----:B----4-:R-:W-:-:S02]  /*52a0*/  FSEL R182, R185, -INF , P4 ;  /* 0xff800000b9b67808 */ /* 0x010fc40002000000 */
[----:B------:R-:W-:Y:S02]  /*52b0*/  ISETP.GT.AND P3, PT, R183, 0x58, PT ;  /* 0x00000058b700780c */ /* 0x000fe40003f64270 */
[----:B------:R-:W-:Y:S02]  /*52c0*/  FMNMX.FTZ R185, R181, R184, !PT ;  /* 0x000000b8b5b97209 */ /* 0x000fe40007810000 */
[----:B------:R-:W-:Y:S01]  /*52d0*/  ISETP.GT.AND P4, PT, R183, 0x59, PT ;  /* 0x00000059b700780c */ /* 0x000fe20003f84270 */
[--C-:B------:R-:W-:Y:S01]  /*52e0*/  FFMA.FTZ R183, R156, UR10, -R166.reuse ;  /* 0x0000000a9cb77c23 */ /* 0x100fe200080108a6 */
[----:B-----5:R-:W-:Y:S01]  /*52f0*/  FSEL R184, R186, -INF , P3 ;  /* 0xff800000bab87808 */ /* 0x020fe20001800000 */
[--C-:B------:R-:W-:Y:S01]  /*5300*/  FFMA.FTZ R156, R155, UR10, -R166.reuse ;  /* 0x0000000a9b9c7c23 */ /* 0x100fe200080108a6 */
[----:B------:R-:W-:Y:S01]  /*5310*/  FMNMX.FTZ R185, R182, R185, !PT ;  /* 0x000000b9b6b97209 */ /* 0x000fe20007810000 */
[--C-:B0-----:R-:W-:Y:S01]  /*5320*/  FFMA.FTZ R189, R153, UR10, -R166.reuse ;  /* 0x0000000a99bd7c23 */ /* 0x101fe200080108a6 */
[----:B--2---:R-:W-:Y:S01]  /*5330*/  FSEL R186, R187, -INF , P4 ;  /* 0xff800000bbba7808 */ /* 0x004fe20002000000 */
[--C-:B------:R-:W-:Y:S01]  /*5340*/  FFMA.FTZ R187, R5, UR10, -R166.reuse ;  /* 0x0000000a05bb7c23 */ /* 0x100fe200080108a6 */
[----:B------:R-:W-:Y:S01]  /*5350*/  FMNMX.FTZ R185, R184, R185, !PT ;  /* 0x000000b9b8b97209 */ /* 0x000fe20007810000 */
[----:B------:R-:W-:Y:S03]  /*5360*/  MUFU.EX2 R159, R159 ;  /* 0x0000009f009f7308 */ /* 0x000fe60000000800 */
[----:B------:R-:W-:Y:S01]  /*5370*/  FMNMX.FTZ R155, R186, R185, !PT ;  /* 0x000000b9ba9b7209 */ /* 0x000fe20007810000 */
[--C-:B------:R-:W-:Y:S01]  /*5380*/  FFMA.FTZ R185, R12, UR10, -R166.reuse ;  /* 0x0000000a0cb97c23 */ /* 0x100fe200080108a6 */
[----:B------:R-:W-:-:S03]  /*5390*/  FFMA.FTZ R12, R9, UR10, -R166 ;  /* 0x0000000a090c7c23 */ /* 0x000fc600080108a6 */
        /* <DEDUP_REMOVED lines=10> */
[----:B0-----:R-:W-:-:S02]  /*5440*/  FMNMX.FTZ R5, R188, R5, !PT ;  /* 0x00000005bc057209 */ /* 0x001fc40007810000 */
[----:B------:R-:W-:Y:S02]  /*5450*/  FSEL R188, R4, RZ, P6 ;  /* 0x000000ff04bc7208 */ /* 0x000fe40003000000 */
[C---:B------:R-:W-:Y:S01]  /*5460*/  FSETP.NEU.FTZ.AND P3, PT, R5.reuse, -INF , PT ;  /* 0xff8000000500780b */ /* 0x040fe20003f7d000 */
[----:B------:R-:W-:Y:S02]  /*5470*/  FMUL.FTZ R9, R5, UR10 ;  /* 0x0000000a05097c20 */ /* 0x000fe40008410000 */
[----:B------:R-:W-:Y:S01]  /*5480*/  MUFU.EX2 R156, R156 ;  /* 0x0000009c009c7308 */ /* 0x000fe20000000800 */
[----:B------:R-:W-:Y:S02]  /*5490*/  FADD.FTZ R188, -R188, R7 ;  /* 0x00000007bcbc7221 */ /* 0x000fe40000010100 */
[----:B------:R-:W-:Y:S02]  /*54a0*/  FSEL R153, R9, RZ, P3 ;  /* 0x000000ff09997208 */ /* 0x000fe40001800000 */
[----:B------:R-:W-:Y:S01]  /*54b0*/  FMUL.FTZ R188, R188, UR10 ;  /* 0x0000000abcbc7c20 */ /* 0x000fe20008410000 */
[----:B------:R-:W-:-:S02]  /*54c0*/  FSEL R9, R5, RZ, P3 ;  /* 0x000000ff05097208 */ /* 0x000fc40001800000 */
[----:B------:R-:W-:Y:S01]  /*54d0*/  MUFU.EX2 R185, R185 ;  /* 0x000000b900b97308 */ /* 0x000fe20000000800 */
[--C-:B------:R-:W-:Y:S01]  /*54e0*/  FFMA.FTZ R191, R213, UR10, -R153.reuse ;  /* 0x0000000ad5bf7c23 */ /* 0x100fe20008010899 */
[--C-:B------:R-:W-:Y:S01]  /*54f0*/  FFMA.FTZ R166, R215, UR10, -R153.reuse ;  /* 0x0000000ad7a67c23 */ /* 0x100fe20008010899 */
[----:B------:R-:W-:Y:S01]  /*5500*/  FADD.FTZ R9, -R9, R8 ;  /* 0x0000000809097221 */ /* 0x000fe20000010100 */
[--C-:B------:R-:W-:Y:S01]  /*5510*/  FFMA.FTZ R190, R214, UR10, -R153.reuse ;  /* 0x0000000ad6be7c23 */ /* 0x100fe20008010899 */
[--C-:B------:R-:W-:Y:S01]  /*5520*/  FFMA.FTZ R193, R212, UR10, -R153.reuse ;  /* 0x0000000ad4c17c23 */ /* 0x100fe20008010899 */
[--C-:B------:R-:W-:Y:S01]  /*5530*/  FFMA.FTZ R155, R168, UR10, -R153.reuse ;  /* 0x0000000aa89b7c23 */ /* 0x100fe20008010899 */
[----:B------:R-:W-:Y:S01]  /*5540*/  FMUL.FTZ R8, R9, UR10 ;  /* 0x0000000a09087c20 */ /* 0x000fe20008410000 */
        /* <DEDUP_REMOVED lines=14> */
[----:B------:R-:W-:-:S02]  /*5630*/  FFMA.FTZ R186, R186, UR10, -R153 ;  /* 0x0000000ababa7c23 */ /* 0x000fc40008010899 */
[----:B------:R-:W1:Y:S01]  /*5640*/  MUFU.EX2 R8, R8 ;  /* 0x0000000800087308 */ /* 0x000e620000000800 */
        /* <DEDUP_REMOVED lines=66> */
[----:B------:R-:W-:Y:S01]  /*5a70*/  FFMA.FTZ R176, R177, UR10, -R153 ;  /* 0x0000000ab1b07c23 */ /* 0x000fe20008010899 */
[----:B-1----:R-:W-:Y:S01]  /*5a80*/  FADD.FTZ R196, R164, R155 ;  /* 0x0000009ba4c47221 */ /* 0x002fe20000010000 */
[----:B------:R-:W-:Y:S01]  /*5a90*/  FADD.FTZ R198, R156, R161 ;  /* 0x000000a19cc67221 */ /* 0x000fe20000010000 */
[--C-:B------:R-:W-:Y:S01]  /*5aa0*/  FFMA.FTZ R177, R179, UR10, -R153.reuse ;  /* 0x0000000ab3b17c23 */ /* 0x100fe20008010899 */
[----:B------:R-:W0:Y:S01]  /*5ab0*/  MUFU.EX2 R194, R194 ;  /* 0x000000c200c27308 */ /* 0x000e220000000800 */
[--C-:B------:R-:W-:Y:S01]  /*5ac0*/  FFMA.FTZ R179, R180, UR10, -R153.reuse ;  /* 0x0000000ab4b37c23 */ /* 0x100fe20008010899 */
[----:B------:R-:W-:Y:S01]  /*5ad0*/  FADD.FTZ R161, R185, R198 ;  /* 0x000000c6b9a17221 */ /* 0x000fe20000010000 */
[----:B------:R-:W-:Y:S01]  /*5ae0*/  FFMA.FTZ R180, R163, UR10, -R153 ;  /* 0x0000000aa3b47c23 */ /* 0x000fe20008010899 */
[----:B------:R-:W-:Y:S01]  /*5af0*/  F2FP.BF16.F32.PACK_AB R153, R162, R159 ;  /* 0x0000009fa299723e */ /* 0x000fe200000010ff */
[-C--:B------:R-:W-:Y:S01]  /*5b00*/  FMUL.FTZ R95, R95, R188.reuse ;  /* 0x000000bc5f5f7220 */ /* 0x080fe20000410000 */
[----:B------:R-:W-:Y:S01]  /*5b10*/  F2FP.BF16.F32.PACK_AB R159, R178, R165 ;  /* 0x000000a5b29f723e */ /* 0x000fe200000010ff */
        /* <DEDUP_REMOVED lines=38> */
[----:B------:R-:W-:Y:S01]  /*5d80*/  FMUL.FTZ R151, R151, R188 ;  /* 0x000000bc97977220 */ /* 0x000fe20000410000 */
        /* <DEDUP_REMOVED lines=28> */
[----:B------:R-:W-:Y:S01]  /*5f50*/  F2FP.BF16.F32.PACK_AB R155, R160, R157 ;  /* 0x0000009da09b723e */ /* 0x000fe200000010ff */
[----:B------:R-:W-:Y:S01]  /*5f60*/  FMUL.FTZ R64, R64, R8 ;  /* 0x0000000840407220 */ /* 0x000fe20000410000 */
[----:B------:R-:W-:Y:S01]  /*5f70*/  F2FP.BF16.F32.PACK_AB R157, R169, R172 ;  /* 0x000000aca99d723e */ /* 0x000fe200000010ff */
[----:B------:R-:W-:Y:S01]  /*5f80*/  FMUL.FTZ R65, R65, R8 ;  /* 0x0000000841417220 */ /* 0x000fe20000410000 */
[----:B------:R-:W-:Y:S01]  /*5f90*/  F2FP.BF16.F32.PACK_AB R160, R7, R194 ;  /* 0x000000c207a0723e */ /* 0x000fe200000010ff */
        /* <DEDUP_REMOVED lines=36> */
[-C--:B------:R-:W-:Y:S01]  /*61e0*/  FMUL.FTZ R116, R116, R8.reuse ;  /* 0x0000000874747220 */ /* 0x080fe20000410000 */
[-C--:B------:R-:W-:Y:S01]  /*61f0*/  FMUL.FTZ R117, R117, R8.reuse ;  /* 0x0000000875757220 */ /* 0x080fe20000410000 */
[-C--:B------:R-:W-:Y:S01]  /*6200*/  FMUL.FTZ R120, R120, R8.reuse ;  /* 0x0000000878787220 */ /* 0x080fe20000410000 */
[-C--:B------:R-:W-:Y:S01]  /*6210*/  FMUL.FTZ R121, R121, R8.reuse ;  /* 0x0000000879797220 */ /* 0x080fe20000410000 */
[----:B------:R-:W-:Y:S01]  /*6220*/  FMUL.FTZ R124, R124, R8 ;  /* 0x000000087c7c7220 */ /* 0x000fe20000410000 */
[----:B------:R-:W0:Y:S01]  /*6230*/  MUFU.EX2 R176, R176 ;  /* 0x000000b000b07308 */ /* 0x000e220000000800 */
[----:B-1----:R-:W-:Y:S01]  /*6240*/  FADD.FTZ R167, R174, R163 ;  /* 0x000000a3aea77221 */ /* 0x002fe20000010000 */
[----:B------:R-:W-:Y:S01]  /*6250*/  F2FP.BF16.F32.PACK_AB R163, R185, R156 ;  /* 0x0000009cb9a3723e */ /* 0x000fe200000010ff */
[----:B------:R-:W-:Y:S01]  /*6260*/  FMUL.FTZ R125, R125, R8 ;  /* 0x000000087d7d7220 */ /* 0x000fe20000410000 */
[----:B------:R-:W-:Y:S01]  /*6270*/  F2FP.BF16.F32.PACK_AB R156, R195, R192 ;  /* 0x000000c0c39c723e */ /* 0x000fe200000010ff */
[-C--:B------:R-:W-:Y:S01]  /*6280*/  FMUL.FTZ R128, R128, R8.reuse ;  /* 0x0000000880807220 */ /* 0x080fe20000410000 */
[-C--:B------:R-:W-:Y:S01]  /*6290*/  FMUL.FTZ R129, R129, R8.reuse ;  /* 0x0000000881817220 */ /* 0x080fe20000410000 */
[----:B------:R-:W-:Y:S01]  /*62a0*/  FMUL.FTZ R132, R132, R8 ;  /* 0x0000000884847220 */ /* 0x000fe20000410000 */
[----:B------:R-:W1:Y:S01]  /*62b0*/  MUFU.EX2 R21, R21 ;  /* 0x0000001500157308 */ /* 0x000e620000000800 */
[C---:B---3--:R-:W-:Y:S01]  /*62c0*/  FADD.FTZ R158, R20.reuse, R165 ;  /* 0x000000a5149e7221 */ /* 0x048fe20000010000 */
[----:B------:R-:W-:Y:S01]  /*62d0*/  F2FP.BF16.F32.PACK_AB R165, R187, R10 ;  /* 0x0000000abba5723e */ /* 0x000fe200000010ff */
[-C--:B------:R-:W-:Y:S01]  /*62e0*/  FMUL.FTZ R133, R133, R8.reuse ;  /* 0x0000000885857220 */ /* 0x080fe20000410000 */
[----:B------:R-:W-:Y:S01]  /*62f0*/  F2FP.BF16.F32.PACK_AB R171, R20, R15 ;  /* 0x0000000f14ab723e */ /* 0x000fe200000010ff */
        /* <DEDUP_REMOVED lines=13> */
[----:B------:R-:W-:-:S02]  /*63d0*/  F2FP.BF16.F32.PACK_AB R158, R197, R164 ;  /* 0x000000a4c59e723e */ /* 0x000fc400000010ff */
[----:B------:R-:W-:-:S04]  /*63e0*/  F2FP.BF16.F32.PACK_AB R164, R213, R170 ;  /* 0x000000aad5a4723e */ /* 0x000fc800000010ff */
[----:B------:R-:W1:Y:S01]  /*63f0*/  MUFU.EX2 R179, R179 ;  /* 0x000000b300b37308 */ /* 0x000e620000000800 */
[C---:B---3--:R-:W-:Y:S01]  /*6400*/  FADD.FTZ R0, R177.reuse, R0 ;  /* 0x00000000b1007221 */ /* 0x048fe20000010000 */
[----:B------:R-:W-:-:S06]  /*6410*/  F2FP.BF16.F32.PACK_AB R168, R177, R176 ;  /* 0x000000b0b1a8723e */ /* 0x000fcc00000010ff */
[----:B------:R-:W3:Y:S01]  /*6420*/  MUFU.EX2 R152, R152 ;  /* 0x0000009800987308 */ /* 0x000ee20000000800 */
[C---:B0-----:R-:W-:Y:S01]  /*6430*/  FADD.FTZ R11, R154.reuse, R169 ;  /* 0x000000a99a0b7221 */ /* 0x041fe20000010000 */
[----:B------:R-:W-:Y:S02]  /*6440*/  F2FP.BF16.F32.PACK_AB R169, R13, R14 ;  /* 0x0000000e0da9723e */ /* 0x000fe400000010ff */
[----:B------:R-:W-:Y:S02]  /*6450*/  F2FP.BF16.F32.PACK_AB R173, R154, R21 ;  /* 0x000000159aad723e */ /* 0x000fe400000010ff */
[----:B------:R-:W-:Y:S02]  /*6460*/  F2FP.BF16.F32.PACK_AB R154, R193, R190 ;  /* 0x000000bec19a723e */ /* 0x000fe400000010ff */
        /* <DEDUP_REMOVED lines=13> */
[----:B0-----:R-:W-:Y:S01]  /*6540*/  FADD.FTZ R10, R184, R13 ;  /* 0x0000000db80a7221 */ /* 0x001fe20000010000 */
[C---:B-1----:R-:W-:Y:S01]  /*6550*/  F2FP.BF16.F32.PACK_AB R175, R189.reuse, R152 ;  /* 0x00000098bdaf723e */ /* 0x042fe200000010ff */
[----:B------:R-:W-:Y:S01]  /*6560*/  FADD.FTZ R0, R189, R0 ;  /* 0x00000000bd007221 */ /* 0x000fe20000010000 */
[----:B------:R-:W-:Y:S02]  /*6570*/  F2FP.BF16.F32.PACK_AB R152, R166, R191 ;  /* 0x000000bfa698723e */ /* 0x000fe400000010ff */
[----:B------:R-:W-:Y:S01]  /*6580*/  F2FP.BF16.F32.PACK_AB R166, R174, R3 ;  /* 0x00000003aea6723e */ /* 0x000fe200000010ff */
[C---:B---3--:R-:W-:Y:S01]  /*6590*/  FADD.FTZ R3, R11.reuse, R10 ;  /* 0x0000000a0b037221 */ /* 0x048fe20000010000 */
[----:B------:R-:W-:Y:S01]  /*65a0*/  F2FP.BF16.F32.PACK_AB R174, R11, R184 ;  /* 0x000000b80bae723e */ /* 0x000fe200000010ff */
[----:B--2---:R-:W-:Y:S06]  /*65b0*/  @!P0 BRA `(.L_x_13855) ;  /* 0x0000000000048947 */ /* 0x004fec0003800000 */
[----:B------:R-:W-:Y:S01]  /*65c0*/  BPT.TRAP 0x1 ;  /* 0x000000040000795c */ /* 0x000fe20000300000 */
.L_x_13855:
[----:B------:R0:W1:Y:S01]  /*65d0*/  SYNCS.PHASECHK.TRANS64.TRYWAIT P3, [UR26+0x22850], R6 ;  /* 0x02285006ff0075a7 */ /* 0x000062000806015a */
[----:B------:R-:W-:Y:S05]  /*65e0*/  @!P0 BRA `(.L_x_13856) ;  /* 0x0000000000048947 */ /* 0x000fea0003800000 */
[----:B------:R-:W-:Y:S01]  /*65f0*/  BPT.TRAP 0x1 ;  /* 0x000000040000795c */ /* 0x000fe20000300000 */
.L_x_13856:
[----:B-1----:R-:W-:Y:S05]  /*6600*/  @P3 BRA `(.L_x_13857) ;  /* 0x0000000000083947 */ /* 0x002fea0003800000 */
[----:B------:R-:W1:Y:S02]  /*6610*/  SYNCS.PHASECHK.TRANS64.TRYWAIT P3, [UR26+0x22850], R6 ;  /* 0x02285006ff0075a7 */ /* 0x000e64000806015a */
[----:B-1----:R-:W-:Y:S05]  /*6620*/  @!P3 BRA `(.L_x_13858) ;  /* 0x000000c000f0b947 */ /* 0x002fea0003800000 */
.L_x_13857:
        /* <DEDUP_REMOVED lines=49> */
.L_x_13850:
[----:B------:R-:W-:-:S13]  /*6940*/  ISETP.LE.AND P1, PT, RZ, UR23, PT ;  /* 0x00000017ff007c0c */ /* 0x000fda000bf23270 */
[----:B------:R-:W-:Y:S05]  /*6950*/  @!P1 BRA `(.L_x_13860) ;  /* 0x0000002000d09947 */ /* 0x000fea0003800000 */
[----:B------:R-:W-:Y:S01]  /*6960*/  IMAD.MOV.U32 R7, RZ, RZ, R4 ;  /* 0x000000ffff077224 */ /* 0x000fe200078e0004 */
[----:B------:R-:W-:Y:S01]  /*6970*/  ULDC UR24, c[0x0][0x9d8] ;  /* 0x0002760000187ab9 */ /* 0x000fe20000000800 */
[----:B------:R-:W-:Y:S01]  /*6980*/  IMAD.MOV.U32 R8, RZ, RZ, R5 ;  /* 0x000000ffff087224 */ /* 0x000fe200078e0005 */
[----:B------:R-:W-:-:S06]  /*6990*/  ULDC UR22, c[0x0][0x988] ;  /* 0x0002620000167ab9 */ /* 0x000fcc0000000800 */
.L_x_13869:
[----:B------:R-:W-:-:S04]  /*69a0*/  UIADD3 UR37, UR37, 0x1, URZ ;  /* 0x0000000125257890 */ /* 0x000fc8000fffe03f */
[----:B------:R-:W-:-:S04]  /*69b0*/  UISETP.NE.AND UP0, UPT, UR37, 0x2, UPT ;  /* 0x000000022500788c */ /* 0x000fc8000bf05270 */
[----:B------:R-:W-:Y:S02]  /*69c0*/  USEL UR6, URZ, 0x1, UP0 ;  /* 0x000000013f067887 */ /* 0x000fe40008000000 */
[----:B------:R-:W-:Y:S02]  /*69d0*/  USEL UR37, UR37, URZ, UP0 ;  /* 0x0000003f25257287 */ /* 0x000fe40008000000 */
[----:B------:R-:W-:Y:S01]  /*69e0*/  ULOP3.LUT UR38, UR38, UR6, URZ, 0x3c, !UPT ;  /* 0x0000000626267292 */ /* 0x000fe2000f8e3c3f */
[----:B-1----:R-:W-:Y:S11]  /*69f0*/  @!P0 BRA `(.L_x_13861) ;  /* 0x0000000000048947 */ /* 0x002ff60003800000 */
[----:B------:R-:W-:Y:S01]  /*6a00*/  BPT.TRAP 0x1 ;  /* 0x000000040000795c */ /* 0x000fe20000300000 */
.L_x_13861:
        /* <DEDUP_REMOVED lines=9> */
.L_x_13862:
[----:B-1----:R-:W-:Y:S05]  /*6aa0*/  @P1 BRA `(.L_x_13863) ;  /* 0x0000000000081947 */ /* 0x002fea0003800000 */
[----:B------:R-:W1:Y:S02]  /*6ab0*/  SYNCS.PHASECHK.TRANS64.TRYWAIT P1, [UR25+0x22830], R6 ;  /* 0x02283006ff0075a7 */ /* 0x000e640008020159 */
[----:B-1----:R-:W-:Y:S05]  /*6ac0*/  @!P1 BRA `(.L_x_13864) ;  /* 0x000000bc00dc9947 */ /* 0x002fea0003800000 */
.L_x_13863:
        /* <DEDUP_REMOVED lines=487> */
.L_x_13865:
[----:B------:R0:W1:Y:S01]  /*8940*/  SYNCS.PHASECHK.TRANS64.TRYWAIT P1, [UR25+0x22850], R6 ;  /* 0x02285006ff0075a7 */ /* 0x0000620008020159 */
[----:B------:R-:W-:Y:S05]  /*8950*/  @!P0 BRA `(.L_x_13866) ;  /* 0x0000000000048947 */ /* 0x000fea0003800000 */
[----:B------:R-:W-:Y:S01]  /*8960*/  BPT.TRAP 0x1 ;  /* 0x000000040000795c */ /* 0x000fe20000300000 */
.L_x_13866:
[----:B-1----:R-:W-:Y:S05]  /*8970*/  @P1 BRA `(.L_x_13867) ;  /* 0x0000000000081947 */ /* 0x002fea0003800000 */
[----:B------:R-:W1:Y:S02]  /*8980*/  SYNCS.PHASECHK.TRANS64.TRYWAIT P1, [UR25+0x22850], R6 ;  /* 0x02285006ff0075a7 */ /* 0x000e640008020159 */
[----:B-1----:R-:W-:Y:S05]  /*8990*/  @!P1 BRA `(.L_x_13868) ;  /* 0x000000a000409947 */ /* 0x002fea0003800000 */
.L_x_13867:
        /* <DEDUP_REMOVED lines=48> */
.L_x_13860:
[----:B01----:R-:W0:Y:S01]  /*8ca0*/  SHFL.BFLY PT, R6, R3, 0x2, 0x1f ;  /* 0x0c401f0003067f89 */ /* 0x003e2200000e0000 */
[----:B------:R-:W-:Y:S01]  /*8cb0*/  UIADD3 UR37, UR37, 0x1, URZ ;  /* 0x0000000125257890 */ /* 0x000fe2000fffe03f */
[----:B------:R-:W-:Y:S01]  /*8cc0*/  IMAD.U32 R20, RZ, RZ, UR10 ;  /* 0x0000000aff147e24 */ /* 0x000fe2000f8e00ff */
[----:B------:R1:W-:Y:S06]  /*8cd0*/  BAR.ARV R9, 0x100 ;  /* 0x000400090000751d */ /* 0x0003ec0000002000 */
[----:B------:R-:W-:Y:S02]  /*8ce0*/  UISETP.NE.AND UP0, UPT, UR37, 0x2, UPT ;  /* 0x000000022500788c */ /* 0x000fe4000bf05270 */
[----:B------:R-:W-:Y:S06]  /*8cf0*/  BAR.ARV 0x8, 0x180 ;  /* 0x0206000000007b1d */ /* 0x000fec0000002000 */
[----:B------:R-:W-:Y:S01]  /*8d00*/  USEL UR4, URZ, 0x1, UP0 ;  /* 0x000000013f047887 */ /* 0x000fe20008000000 */
[----:B------:R-:W-:Y:S01]  /*8d10*/  PLOP3.LUT P0, PT, PT, PT, PT, 0x8, 0x0 ;  /* 0x000000000000781c */ /* 0x000fe20003f0e170 */
[----:B------:R-:W2:Y:S01]  /*8d20*/  SHFL.BFLY PT, R11, R0, 0x2, 0x1f ;  /* 0x0c401f00000b7f89 */ /* 0x000ea200000e0000 */
[----:B------:R-:W-:-:S02]  /*8d30*/  UIADD3 UR47, UR47, 0x1, URZ ;  /* 0x000000012f2f7890 */ /* 0x000fc4000fffe03f */
[----:B------:R-:W-:Y:S01]  /*8d40*/  USEL UR37, UR37, URZ, UP0 ;  /* 0x0000003f25257287 */ /* 0x000fe20008000000 */
[----:B0-----:R-:W-:Y:S01]  /*8d50*/  FADD.FTZ R6, R6, R3 ;  /* 0x0000000306067221 */ /* 0x001fe20000010000 */
[----:B------:R-:W-:Y:S01]  /*8d60*/  IMAD.MOV.U32 R3, RZ, RZ, -0x800000 ;  /* 0xff800000ff037424 */ /* 0x000fe200078e00ff */
[----:B------:R-:W-:-:S03]  /*8d70*/  ULOP3.LUT UR38, UR38, UR4, URZ, 0x3c, !UPT ;  /* 0x0000000426267292 */ /* 0x000fc6000f8e3c3f */
[----:B------:R-:W0:Y:S01]  /*8d80*/  SHFL.BFLY PT, R7, R6, 0x1, 0x1f ;  /* 0x0c201f0006077f89 */ /* 0x000e2200000e0000 */
[----:B--2---:R-:W-:Y:S01]  /*8d90*/  FADD.FTZ R11, R11, R0 ;  /* 0x000000000b0b7221 */ /* 0x004fe20000010000 */
[----:B------:R-:W-:-:S04]  /*8da0*/  IMAD.MOV.U32 R0, RZ, RZ, RZ ;  /* 0x000000ffff007224 */ /* 0x000fc800078e00ff */
[----:B------:R-:W2:Y:S01]  /*8db0*/  SHFL.BFLY PT, R8, R11, 0x1, 0x1f ;  /* 0x0c201f000b087f89 */ /* 0x000ea200000e0000 */
[----:B0-----:R-:W-:Y:S01]  /*8dc0*/  FADD.FTZ R13, R6, R7 ;  /* 0x00000007060d7221 */ /* 0x001fe20000010000 */
[----:B------:R-:W-:Y:S02]  /*8dd0*/  IMAD.MOV.U32 R7, RZ, RZ, RZ ;  /* 0x000000ffff077224 */ /* 0x000fe400078e00ff */
[----:B------:R-:W-:Y:S02]  /*8de0*/  IMAD.U32 R6, RZ, RZ, UR10 ;  /* 0x0000000aff067e24 */ /* 0x000fe4000f8e00ff */
[----:B------:R-:W-:-:S13]  /*8df0*/  FSETP.NE.FTZ.AND P1, PT, R13, RZ, PT ;  /* 0x000000ff0d00720b */ /* 0x000fda0003f35000 */
[----:B------:R-:W0:Y:S01]  /*8e00*/  @P1 MUFU.RCP R7, R13 ;  /* 0x0000000d00071308 */ /* 0x000e220000001000 */
[----:B------:R-:W-:Y:S01]  /*8e10*/  @P1 FMUL.FTZ R6, R6, 0.69314718246459960938 ;  /* 0x3f31721806061820 */ /* 0x000fe20000410000 */
[----:B--2---:R-:W-:Y:S01]  /*8e20*/  FADD.FTZ R14, R11, R8 ;  /* 0x000000080b0e7221 */ /* 0x004fe20000010000 */
[----:B------:R-:W-:-:S04]  /*8e30*/  IMAD.MOV.U32 R8, RZ, RZ, -0x800000 ;  /* 0xff800000ff087424 */ /* 0x000fc800078e00ff */
[----:B------:R-:W-:Y:S01]  /*8e40*/  FSETP.NE.FTZ.AND P2, PT, R14, RZ, PT ;  /* 0x000000ff0e00720b */ /* 0x000fe20003f55000 */
        /* <DEDUP_REMOVED lines=64> */
[----:B------:R-:W0:Y:S01]  /*9250*/  @P2 MUFU.LG2 R11, R14 ;  /* 0x0000000e000b2308 */ /* 0x000e220000000c00 */
[----:B------:R-:W-:-:S07]  /*9260*/  @P2 FMUL.FTZ R20, R20, 0.69314718246459960938 ;  /* 0x3f31721814142820 */ /* 0x000fce0000410000 */
[----:B------:R-:W2:Y:S08]  /*9270*/  @P1 MUFU.LG2 R7, R13 ;  /* 0x0000000d00071308 */ /* 0x000eb00000000c00 */
[----:B------:R-:W3:Y:S01]  /*9280*/  @P2 MUFU.RCP R0, R14 ;  /* 0x0000000e00002308 */ /* 0x000ee20000001000 */
[----:B0-----:R-:W-:-:S04]  /*9290*/  @P2 FMUL.FTZ R11, R11, 0.69314718246459960938 ;  /* 0x3f3172180b0b2820 */ /* 0x001fc80000410000 */
[----:B------:R-:W-:Y:S01]  /*92a0*/  @P2 FFMA.FTZ R3, R20, R4, R11 ;  /* 0x0000000414032223 */ /* 0x000fe2000001000b */
[----:B--2---:R-:W-:-:S04]  /*92b0*/  @P1 FMUL.FTZ R7, R7, 0.69314718246459960938 ;  /* 0x3f31721807071820 */ /* 0x004fc80000410000 */
[----:B------:R-:W-:Y:S01]  /*92c0*/  @P1 FFMA.FTZ R8, R6, R5, R7 ;  /* 0x0000000506081223 */ /* 0x000fe20000010007 */
        /* <DEDUP_REMOVED lines=64> */
.L_x_13839:
        /* <DEDUP_REMOVED lines=99> */
[----:B------:R-:W-:-:S02]  /*9d00*/  LOP3.LUT R46, R46, R183, RZ, 0x3c, !PT ;  /* 0x000000b72e2e7212 */ /* 0x000fc400078e3cff */
[----:B------:R-:W-:Y:S02]  /*9d10*/  SHF.R.U64 R78, R78, 0x3, RZ ;  /* 0x000000034e4e7819 */ /* 0x000fe400000012ff */
[----:B------:R-:W-:Y:S02]  /*9d20*/  LOP3.LUT R12, R6, 0x380, RZ, 0xc0, !PT ;  /* 0x00000380060c7812 */ /* 0x000fe400078ec0ff */
[----:B------:R-:W-:Y:S02]  /*9d30*/  LOP3.LUT R107, R174, 0x380, RZ, 0xc0, !PT ;  /* 0x00000380ae6b7812 */ /* 0x000fe400078ec0ff */
[----:B------:R-:W-:Y:S02]  /*9d40*/  MOV R15, R14 ;  /* 0x0000000e000f7202 */ /* 0x000fe40000000f00 */
[----:B------:R-:W-:Y:S02]  /*9d50*/  LOP3.LUT R54, R54, R185, RZ, 0x3c, !PT ;  /* 0x000000b936367212 */ /* 0x000fe400078e3cff */
[----:B------:R-:W-:-:S02]  /*9d60*/  SHF.R.U64 R86, R86, 0x3, RZ ;  /* 0x0000000356567819 */ /* 0x000fc400000012ff */
[----:B------:R-:W-:Y:S02]  /*9d70*/  MOV R20, R20 ;  /* 0x0000001400147202 */ /* 0x000fe40000000f00 */
[----:B------:R-:W-:Y:S02]  /*9d80*/  LOP3.LUT R62, R62, R187, RZ, 0x3c, !PT ;  /* 0x000000bb3e3e7212 */ /* 0x000fe400078e3cff */
[----:B------:R-:W-:Y:S02]  /*9d90*/  SHF.R.U64 R94, R94, 0x3, RZ ;  /* 0x000000035e5e7819 */ /* 0x000fe400000012ff */
[----:B------:R-:W-:Y:S02]  /*9da0*/  LOP3.LUT R102, R173, 0x380, RZ, 0xc0, !PT ;  /* 0x00000380ad667812 */ /* 0x000fe400078ec0ff */
[----:B------:R-:W-:Y:S01]  /*9db0*/  MOV R30, R30 ;  /* 0x0000001e001e7202 */ /* 0x000fe20000000f00 */
[----:B------:R-:W-:Y:S01]  /*9dc0*/  STSM.16.M88.4 [R106], R24 ;  /* 0x000000186a007844 */ /* 0x000fe20000000200 */
[----:B------:R-:W-:-:S02]  /*9dd0*/  LOP3.LUT R70, R70, R189, RZ, 0x3c, !PT ;  /* 0x000000bd46467212 */ /* 0x000fc400078e3cff */
[----:B------:R-:W-:Y:S01]  /*9de0*/  LOP3.LUT R98, R98, R197, RZ, 0x3c, !PT ;  /* 0x000000c562627212 */ /* 0x000fe200078e3cff */
[----:B------:R-:W-:Y:S01]  /*9df0*/  STSM.16.M88.4 [R15], R32 ;  /* 0x000000200f007844 */ /* 0x000fe20000000200 */
[----:B------:R-:W-:Y:S02]  /*9e00*/  MOV R38, R38 ;  /* 0x0000002600267202 */ /* 0x000fe40000000f00 */
[----:B------:R-:W-:Y:S01]  /*9e10*/  F2FP.BF16.F32.PACK_AB R59, R157, R59 ;  /* 0x0000003b9d3b723e */ /* 0x000fe200000010ff */
[----:B------:R-:W-:Y:S01]  /*9e20*/  STSM.16.M88.4 [R20], R40 ;  /* 0x0000002814007844 */ /* 0x000fe20000000200 */
[----:B------:R-:W-:Y:S02]  /*9e30*/  F2FP.BF16.F32.PACK_AB R65, R156, R66 ;  /* 0x000000429c41723e */ /* 0x000fe400000010ff */
[----:B------:R-:W-:Y:S01]  /*9e40*/  F2FP.BF16.F32.PACK_AB R72, R73, R72 ;  /* 0x000000484948723e */ /* 0x000fe200000010ff */
[----:B------:R-:W-:Y:S01]  /*9e50*/  STSM.16.M88.4 [R30], R48 ;  /* 0x000000301e007844 */ /* 0x000fe20000000200 */
[----:B------:R-:W-:-:S02]  /*9e60*/  LOP3.LUT R78, R78, R191, RZ, 0x3c, !PT ;  /* 0x000000bf4e4e7212 */ /* 0x000fc400078e3cff */
[----:B------:R-:W-:Y:S01]  /*9e70*/  SHF.R.U64 R29, R12, 0x3, RZ ;  /* 0x000000030c1d7819 */ /* 0x000fe200000012ff */
        /* <DEDUP_REMOVED lines=15> */
[----:B------:R-:W-:Y:S02]  /*9f70*/  LOP3.LUT R94, R94, R195, RZ, 0x3c, !PT ;  /* 0x000000c35e5e7212 */ /* 0x000fe400078e3cff */
[----:B------:R-:W-:Y:S02]  /*9f80*/  SHF.R.U64 R12, R102, 0x3, RZ ;  /* 0x00000003660c7819 */ /* 0x000fe400000012ff */
[----:B------:R-:W-:Y:S02]  /*9f90*/  MOV R62, R62 ;  /* 0x0000003e003e7202 */ /* 0x000fe40000000f00 */
[----:B------:R-:W-:Y:S02]  /*9fa0*/  F2FP.BF16.F32.PACK_AB R82, R85, R84 ;  /* 0x000000545552723e */ /* 0x000fe400000010ff */
[----:B------:R-:W-:-:S02]  /*9fb0*/  F2FP.BF16.F32.PACK_AB R83, R9, R83 ;  /* 0x000000530953723e */ /* 0x000fc400000010ff */
[----:B------:R-:W-:Y:S02]  /*9fc0*/  F2FP.BF16.F32.PACK_AB R89, R91, R90 ;  /* 0x0000005a5b59723e */ /* 0x000fe400000010ff */
[----:B------:R-:W-:Y:S01]  /*9fd0*/  MOV R70, R70 ;  /* 0x0000004600467202 */ /* 0x000fe20000000f00 */
[----:B------:R0:W-:Y:S01]  /*9fe0*/  STSM.16.M88.4 [R62], R80 ;  /* 0x000000503e007844 */ /* 0x0001e20000000200 */
[----:B------:R-:W-:Y:S02]  /*9ff0*/  MOV R14, R98 ;  /* 0x00000062000e7202 */ /* 0x000fe40000000f00 */
[----:B------:R-:W-:Y:S02]  /*a000*/  F2FP.BF16.F32.PACK_AB R90, R93, R92 ;  /* 0x0000005c5d5a723e */ /* 0x000fe400000010ff */
[----:B------:R-:W-:Y:S02]  /*a010*/  F2FP.BF16.F32.PACK_AB R91, R166, R165 ;  /* 0x000000a5a65b723e */ /* 0x000fe400000010ff */
[----:B------:R-:W-:-:S02]  /*a020*/  F2FP.BF16.F32.PACK_AB R96, R97, R96 ;  /* 0x000000606160723e */ /* 0x000fc400000010ff */
[----:B------:R-:W-:Y:S01]  /*a030*/  LOP3.LUT R102, R29, R6, RZ, 0x3c, !PT ;  /* 0x000000061d667212 */ /* 0x000fe200078e3cff */
[----:B------:R-:W-:Y:S01]  /*a040*/  STSM.16.M88.4 [R70], R88 ;  /* 0x0000005846007844 */ /* 0x000fe20000000200 */
[----:B------:R-:W-:Y:S02]  /*a050*/  LOP3.LUT R10, R107, R174, RZ, 0x3c, !PT ;  /* 0x000000ae6b0a7212 */ /* 0x000fe400078e3cff */
[----:B------:R-:W-:Y:S02]  /*a060*/  MOV R78, R78 ;  /* 0x0000004e004e7202 */ /* 0x000fe40000000f00 */
[----:B------:R-:W-:Y:S02]  /*a070*/  F2FP.BF16.F32.PACK_AB R97, R168, R167 ;  /* 0x000000a7a861723e */ /* 0x000fe400000010ff */
[----:B------:R-:W-:Y:S02]  /*a080*/  F2FP.BF16.F32.PACK_AB R104, R105, R104 ;  /* 0x000000686968723e */ /* 0x000fe400000010ff */
[----:B------:R-:W-:-:S02]  /*a090*/  F2FP.BF16.F32.PACK_AB R112, R113, R112 ;  /* 0x000000707170723e */ /* 0x000fc400000010ff */
[----:B------:R-:W-:Y:S02]  /*a0a0*/  F2FP.BF16.F32.PACK_AB R120, R121, R120 ;  /* 0x000000787978723e */ /* 0x000fe400000010ff */
[----:B------:R-:W-:Y:S02]  /*a0b0*/  F2FP.BF16.F32.PACK_AB R128, R129, R128 ;  /* 0x000000808180723e */ /* 0x000fe400000010ff */
[----:B------:R-:W-:Y:S02]  /*a0c0*/  F2FP.BF16.F32.PACK_AB R136, R137, R136 ;  /* 0x000000888988723e */ /* 0x000fe400000010ff */
[----:B------:R-:W-:Y:S01]  /*a0d0*/  F2FP.BF16.F32.PACK_AB R144, R145, R144 ;  /* 0x000000909190723e */ /* 0x000fe200000010ff */
[----:B------:R-:W-:Y:S01]  /*a0e0*/  ULDC UR7, c[0x0][0xa88] ;  /* 0x0002a20000077ab9 */ /* 0x000fe20000000800 */
[----:B------:R-:W-:Y:S01]  /*a0f0*/  F2FP.BF16.F32.PACK_AB R98, R101, R100 ;  /* 0x000000646562723e */ /* 0x000fe200000010ff */
[----:B------:R-:W-:Y:S01]  /*a100*/  UMOV UR4, URZ ;  /* 0x0000003f00047c82 */ /* 0x000fe20008000000 */
[----:B------:R-:W-:Y:S01]  /*a110*/  F2FP.BF16.F32.PACK_AB R99, R170, R169 ;  /* 0x000000a9aa63723e */ /* 0x000fe200000010ff */
[----:B0-----:R-:W0:Y:S01]  /*a120*/  LDC R81, c[0x0][0xbe8] ;  /* 0x0002fa00ff517b82 */ /* 0x001e220000000800 */
[----:B------:R-:W-:-:S02]  /*a130*/  MOV R86, R86 ;  /* 0x0000005600567202 */ /* 0x000fc40000000f00 */
[----:B------:R-:W-:Y:S01]  /*a140*/  F2FP.BF16.F32.PACK_AB R105, R172, R171 ;  /* 0x000000abac69723e */ /* 0x000fe200000010ff */
[----:B------:R-:W-:Y:S01]  /*a150*/  STSM.16.M88.4 [R78], R96 ;  /* 0x000000604e007844 */ /* 0x000fe20000000200 */
        /* <DEDUP_REMOVED lines=13> */
[----:B------:R-:W-:Y:S01]  /*a230*/  MOV R102, R102 ;  /* 0x0000006600667202 */ /* 0x000fe20000000f00 */
[----:B------:R1:W-:Y:S01]  /*a240*/  STSM.16.M88.4 [R14], R120 ;  /* 0x000000780e007844 */ /* 0x0003e20000000200 */
[----:B------:R-:W-:Y:S02]  /*a250*/  F2FP.BF16.F32.PACK_AB R130, R133, R132 ;  /* 0x000000848582723e */ /* 0x000fe400000010ff */
        /* <DEDUP_REMOVED lines=14> */
[----:B------:R-:W-:-:S03]  /*a340*/  PLOP3.LUT P0, PT, PT, PT, UP0, 0x80, 0x0 ;  /* 0x000000000000781c */ /* 0x000fc60003f0f008 */
[----:B------:R2:W-:Y:S01]  /*a350*/  STSM.16.M88.4 [R12], R144 ;  /* 0x000000900c007844 */ /* 0x0005e20000000200 */
[----:B------:R-:W-:Y:S09]  /*a360*/  BAR.SYNC.DEFER_BLOCKING 0x1, 0x100 ;  /* 0x0044000000007b1d */ /* 0x000ff20000010000 */
[----:B------:R-:W3:Y:S01]  /*a370*/  @P0 LDG.E R0, desc[UR40][R10.64] ;  /* 0x000000280a000981 */ /* 0x000ee2000c1e1900 */
[----:B------:R-:W-:Y:S01]  /*a380*/  UISETP.NE.U32.AND UP1, UPT, UR8, URZ, UPT ;  /* 0x0000003f0800728c */ /* 0x000fe2000bf25070 */
[----:B0-----:R-:W-:-:S03]  /*a390*/  ISETP.NE.AND P1, PT, R81, 0x1, PT ;  /* 0x000000015100780c */ /* 0x001fc60003f25270 */
[----:B------:R-:W-:-:S06]  /*a3a0*/  UISETP.NE.AND.EX UP1, UPT, UR9, URZ, UPT, UP1 ;  /* 0x0000003f0900728c */ /* 0x000fcc000bf25310 */
[----:B------:R-:W-:-:S04]  /*a3b0*/  PLOP3.LUT P2, PT, PT, PT, UP1, 0x80, 0x0 ;  /* 0x000000000000781c */ /* 0x000fc80003f4f018 */
[----:B------:R-:W0:Y:S01]  /*a3c0*/  @P1 LDC R9, c[0x0][0xbec] ;  /* 0x0002fb00ff091b82 */ /* 0x000e220000000800 */
[----:B------:R-:W-:-:S04]  /*a3d0*/  @UP1 ULEA UR8, UP2, UR46, UR8, 0x2 ;  /* 0x000000082e081291 */ /* 0x000fc8000f84103f */
[----:B------:R-:W-:Y:S02]  /*a3e0*/  @UP1 ULEA.HI.X UR9, UR46, UR9, UR45, 0x2, UP2 ;  /* 0x000000092e091291 */ /* 0x000fe400090f142d */
[----:B-1----:R-:W-:Y:S01]  /*a3f0*/  IMAD.U32 R14, RZ, RZ, UR8 ;  /* 0x00000008ff0e7e24 */ /* 0x002fe2000f8e00ff */
[----:B------:R-:W1:Y:S03]  /*a400*/  @P1 LDC R13, c[0x0][0xbf0] ;  /* 0x0002fc00ff0d1b82 */ /* 0x000e660000000800 */
        /* <DEDUP_REMOVED lines=9> */
.L_x_13872:
[----:B------:R-:W-:Y:S01]  /*a4a0*/  USHF.R.S32.HI UR14, URZ, 0x1f, UR43 ;  /* 0x0000001f3f0e7899 */ /* 0x000fe2000801142b */
[----:B--2---:R-:W-:Y:S01]  /*a4b0*/  VIADD R12, R16, UR39 ;  /* 0x00000027100c7c36 */ /* 0x004fe20008000000 */
[----:B------:R-:W-:Y:S01]  /*a4c0*/  ULDC.64 UR12, c[0x0][0xb90] ;  /* 0x0002e400000c7ab9 */ /* 0x000fe20000000a00 */
[----:B------:R-:W-:Y:S01]  /*a4d0*/  USHF.R.S32.HI UR11, URZ, 0x1f, UR4 ;  /* 0x0000001f3f0b7899 */ /* 0x000fe20008011404 */
[----:B------:R-:W-:Y:S01]  /*a4e0*/  VIADD R26, R203, UR39 ;  /* 0x00000027cb1a7c36 */ /* 0x000fe20008000000 */
        /* <DEDUP_REMOVED lines=9> */
[----:B------:R-:W-:Y:S01]  /*a580*/  IMAD R9, R200, 0x40, R2 ;  /* 0x00000040c8097824 */ /* 0x000fe200078e0202 */
[----:B------:R-:W-:Y:S01]  /*a590*/  ULDC.64 UR12, c[0x0][0xb98] ;  /* 0x0002e600000c7ab9 */ /* 0x000fe20000000a00 */
[----:B------:R-:W-:Y:S01]  /*a5a0*/  UIADD3 UR9, UR9, UR7, URZ ;  /* 0x0000000709097290 */ /* 0x000fe2000fffe03f */
[----:B------:R-:W-:Y:S01]  /*a5b0*/  IMAD.MOV R6, RZ, RZ, -R10 ;  /* 0x000000ffff067224 */ /* 0x000fe200078e0a0a */
[----:B------:R-:W-:Y:S01]  /*a5c0*/  UIMAD UR7, UR45, UR12, URZ ;  /* 0x0000000c2d0772a4 */ /* 0x000fe2000f8e023f */
[----:B------:R-:W-:Y:S01]  /*a5d0*/  IMAD.WIDE R4, R9, 0x2, R4 ;  /* 0x0000000209047825 */ /* 0x000fe200078e0204 */
[----:B------:R-:W-:Y:S01]  /*a5e0*/  UIMAD.WIDE.U32 UR8, UR46, UR12, UR8 ;  /* 0x0000000c2e0872a5 */ /* 0x000fe2000f8e0008 */
[----:B------:R-:W-:Y:S01]  /*a5f0*/  SHF.R.S32.HI R11, RZ, 0x1f, R10 ;  /* 0x0000001fff0b7819 */ /* 0x000fe2000001140a */
[----:B------:R-:W-:Y:S01]  /*a600*/  UIMAD UR7, UR46, UR13, UR7 ;  /* 0x0000000d2e0772a4 */ /* 0x000fe2000f8e0207 */
[----:B------:R-:W-:Y:S01]  /*a610*/  IMAD R9, R81, R6, R12 ;  /* 0x0000000651097224 */ /* 0x000fe200078e020c */
[----:B------:R-:W-:Y:S01]  /*a620*/  IADD3 R37, P2, R4, 0x5000, RZ ;  /* 0x0000500004257810 */ /* 0x000fe20007f5e0ff */
[----:B-----5:R-:W-:Y:S01]  /*a630*/  IMAD R85, R0, R81, RZ ;  /* 0x0000005100557224 */ /* 0x020fe200078e02ff */
[----:B------:R-:W-:Y:S01]  /*a640*/  IADD3 R10, P0, R10, UR8, RZ ;  /* 0x000000080a0a7c10 */ /* 0x000fe2000ff1e0ff */
[----:B------:R-:W-:Y:S01]  /*a650*/  ULDC.64 UR12, c[0x0][0xaa0] ;  /* 0x0002a800000c7ab9 */ /* 0x000fe20000000a00 */
[----:B------:R-:W-:Y:S01]  /*a660*/  IMAD.U32 R12, RZ, RZ, UR7 ;  /* 0x00000007ff0c7e24 */ /* 0x000fe2000f8e00ff */
[----:B------:R-:W-:-:S02]  /*a670*/  SHF.R.S32.HI R6, RZ, 0x1f, R9 ;  /* 0x0000001fff067819 */ /* 0x000fc40000011409 */
[C---:B------:R-:W-:Y:S02]  /*a680*/  IADD3 R25, P5, R4.reuse, 0x1000, RZ ;  /* 0x0000100004197810 */ /* 0x040fe40007fbe0ff */
[----:B------:R-:W-:Y:S01]  /*a690*/  IADD3.X R11, R11, UR9, R12, P0, !PT ;  /* 0x000000090b0b7c10 */ /* 0x000fe200087fe40c */
[----:B------:R-:W-:Y:S01]  /*a6a0*/  ULDC.64 UR8, c[0x0][0xb88] ;  /* 0x0002e20000087ab9 */ /* 0x000fe20000000a00 */
[----:B------:R-:W-:Y:S01]  /*a6b0*/  IADD3 R29, P4, R4, 0x2000, RZ ;  /* 0x00002000041d7810 */ /* 0x000fe20007f9e0ff */
[----:B------:R-:W-:Y:S01]  /*a6c0*/  IMAD R6, R6, UR8, RZ ;  /* 0x0000000806067c24 */ /* 0x000fe2000f8e02ff */
[----:B------:R-:W-:Y:S01]  /*a6d0*/  LOP3.LUT R36, R37, 0x380, RZ, 0xc0, !PT ;  /* 0x0000038025247812 */ /* 0x000fe200078ec0ff */
[----:B------:R-:W-:Y:S01]  /*a6e0*/  IMAD.WIDE.U32 R10, R9, UR8, R10 ;  /* 0x00000008090a7c25 */ /* 0x000fe2000f8e000a */
[----:B------:R-:W-:Y:S02]  /*a6f0*/  LOP3.LUT R24, R25, 0x380, RZ, 0xc0, !PT ;  /* 0x0000038019187812 */ /* 0x000fe400078ec0ff */
[----:B------:R-:W-:Y:S01]  /*a700*/  LOP3.LUT R28, R29, 0x380, RZ, 0xc0, !PT ;  /* 0x000003801d1c7812 */ /* 0x000fe200078ec0ff */
[----:B------:R-:W-:Y:S01]  /*a710*/  IMAD R13, R9, UR9, R6 ;  /* 0x00000009090d7c24 */ /* 0x000fe2000f8e0206 */
[----:B------:R-:W-:Y:S01]  /*a720*/  ULDC.64 UR8, c[0x0][0xb50] ;  /* 0x0002d40000087ab9 */ /* 0x000fe20000000a00 */
[----:B------:R-:W-:Y:S01]  /*a730*/  SHF.R.U64 R36, R36, 0x3, RZ ;  /* 0x0000000324247819 */ /* 0x000fe200000012ff */
[----:B------:R-:W-:Y:S01]  /*a740*/  VIADD R6, R26, 0x8 ;  /* 0x000000081a067836 */ /* 0x000fe20000000000 */
[----:B------:R-:W-:Y:S01]  /*a750*/  LEA R12, P0, R10, UR8, 0x2 ;  /* 0x000000080a0c7c11 */ /* 0x000fe2000f8010ff */
[----:B------:R-:W-:Y:S01]  /*a760*/  IMAD.IADD R9, R11, 0x1, R13 ;  /* 0x000000010b097824 */ /* 0x000fe200078e020d */
[----:B------:R-:W-:-:S02]  /*a770*/  IADD3 R57, P3, R4, 0x4000, RZ ;  /* 0x0000400004397810 */ /* 0x000fc40007f7e0ff */
[----:B------:R-:W-:Y:S01]  /*a780*/  SHF.R.U64 R24, R24, 0x3, RZ ;  /* 0x0000000318187819 */ /* 0x000fe200000012ff */
[----:B------:R-:W-:Y:S01]  /*a790*/  SHFL.IDX PT, R20, R12, RZ, 0x1c1f ;  /* 0x001c1fff0c147589 */ /* 0x000fe200000e0000 */
[----:B------:R-:W-:Y:S02]  /*a7a0*/  LEA.HI.X R14, R10, UR9, R9, 0x2, P0 ;  /* 0x000000090a0e7c11 */ /* 0x000fe400080f1409 */
[----:B------:R-:W-:Y:S01]  /*a7b0*/  IADD3 R33, P0, R4, 0x3000, RZ ;  /* 0x0000300004217810 */ /* 0x000fe20007f1e0ff */
[----:B------:R-:W-:Y:S01]  /*a7c0*/  SHFL.IDX PT, R50, R12, 0x1, 0x1c1f ;  /* 0x003c1f000c327f89 */ /* 0x000fe200000e0000 */
[----:B------:R-:W-:Y:S02]  /*a7d0*/  SHF.R.U64 R28, R28, 0x3, RZ ;  /* 0x000000031c1c7819 */ /* 0x000fe400000012ff */
[----:B------:R-:W-:Y:S01]  /*a7e0*/  LOP3.LUT R32, R33, 0x380, RZ, 0xc0, !PT ;  /* 0x0000038021207812 */ /* 0x000fe200078ec0ff */
[----:B------:R-:W0:Y:S01]  /*a7f0*/  SHFL.IDX PT, R21, R14, RZ, 0x1c1f ;  /* 0x001c1fff0e157589 */ /* 0x000e2200000e0000 */
[----:B------:R-:W-:Y:S01]  /*a800*/  LOP3.LUT R36, R36, R37, RZ, 0x3c, !PT ;  /* 0x0000002524247212 */ /* 0x000fe200078e3cff */
[----:B------:R-:W-:Y:S01]  /*a810*/  IMAD.X R37, RZ, RZ, R5, P2 ;  /* 0x000000ffff257224 */ /* 0x000fe200010e0605 */
[----:B------:R-:W-:Y:S01]  /*a820*/  SHF.R.U64 R32, R32, 0x3, RZ ;  /* 0x0000000320207819 */ /* 0x000fe200000012ff */
[----:B------:R-:W1:Y:S01]  /*a830*/  SHFL.IDX PT, R51, R14, 0x1, 0x1c1f ;  /* 0x003c1f000e337f89 */ /* 0x000e6200000e0000 */
[----:B------:R-:W-:-:S02]  /*a840*/  LOP3.LUT R56, R57, 0x380, RZ, 0xc0, !PT ;  /* 0x0000038039387812 */ /* 0x000fc400078ec0ff */
[----:B------:R-:W-:Y:S01]  /*a850*/  LOP3.LUT R32, R32, R33, RZ, 0x3c, !PT ;  /* 0x0000002120207212 */ /* 0x000fe200078e3cff */
[--C-:B------:R-:W-:Y:S01]  /*a860*/  IMAD.X R33, RZ, RZ, R5.reuse, P0 ;  /* 0x000000ffff217224 */ /* 0x100fe200000e0605 */
[----:B------:R-:W-:Y:S02]  /*a870*/  IADD3 R61, P0, R4, 0x9000, RZ ;  /* 0x00009000043d7810 */ /* 0x000fe40007f1e0ff */
[----:B------:R-:W-:Y:S01]  /*a880*/  LOP3.LUT R24, R24, R25, RZ, 0x3c, !PT ;  /* 0x0000001918187212 */ /* 0x000fe200078e3cff */
[--C-:B------:R-:W-:Y:S01]  /*a890*/  IMAD.X R25, RZ, RZ, R5.reuse, P5 ;  /* 0x000000ffff197224 */ /* 0x100fe200028e0605 */
[----:B------:R-:W-:Y:S01]  /*a8a0*/  LOP3.LUT R28, R28, R29, RZ, 0x3c, !PT ;  /* 0x0000001d1c1c7212 */ /* 0x000fe200078e3cff */
[----:B------:R-:W-:Y:S01]  /*a8b0*/  IMAD.X R29, RZ, RZ, R5, P4 ;  /* 0x000000ffff1d7224 */ /* 0x000fe200020e0605 */
[----:B------:R-:W-:Y:S02]  /*a8c0*/  LOP3.LUT R60, R61, 0x380, RZ, 0xc0, !PT ;  /* 0x000003803d3c7812 */ /* 0x000fe400078ec0ff */
[----:B------:R-:W-:-:S02]  /*a8d0*/  IADD3 R11, P2, R4, 0xb000, RZ ;  /* 0x0000b000040b7810 */ /* 0x000fc40007f5e0ff */
[C---:B------:R-:W-:Y:S02]  /*a8e0*/  IADD3 R41, P6, R4.reuse, 0x6000, RZ ;  /* 0x0000600004297810 */ /* 0x040fe40007fde0ff */
[C---:B------:R-:W-:Y:S02]  /*a8f0*/  IADD3 R45, P5, R4.reuse, 0x7000, RZ ;  /* 0x00007000042d7810 */ /* 0x040fe40007fbe0ff */
[----:B------:R-:W-:Y:S02]  /*a900*/  IADD3 R69, P4, R4, 0x8000, RZ ;  /* 0x0000800004457810 */ /* 0x000fe40007f9e0ff */
[----:B------:R-:W-:Y:S02]  /*a910*/  SHF.R.U64 R56, R56, 0x3, RZ ;  /* 0x0000000338387819 */ /* 0x000fe400000012ff */
[----:B------:R-:W-:Y:S02]  /*a920*/  SHF.R.U64 R60, R60, 0x3, RZ ;  /* 0x000000033c3c7819 */ /* 0x000fe400000012ff */
[----:B------:R-:W-:-:S02]  /*a930*/  LOP3.LUT R10, R11, 0x380, RZ, 0xc0, !PT ;  /* 0x000003800b0a7812 */ /* 0x000fc400078ec0ff */
[----:B------:R-:W-:Y:S02]  /*a940*/  LOP3.LUT R40, R41, 0x380, RZ, 0xc0, !PT ;  /* 0x0000038029287812 */ /* 0x000fe400078ec0ff */
[----:B------:R-:W-:Y:S02]  /*a950*/  LOP3.LUT R44, R45, 0x380, RZ, 0xc0, !PT ;  /* 0x000003802d2c7812 */ /* 0x000fe400078ec0ff */
[----:B------:R-:W-:Y:S02]  /*a960*/  LOP3.LUT R68, R69, 0x380, RZ, 0xc0, !PT ;  /* 0x0000038045447812 */ /* 0x000fe400078ec0ff */
[----:B------:R-:W-:Y:S01]  /*a970*/  LOP3.LUT R56, R56, R57, RZ, 0x3c, !PT ;  /* 0x0000003938387212 */ /* 0x000fe200078e3cff */
[--C-:B------:R-:W-:Y:S01]  /*a980*/  IMAD.X R57, RZ, RZ, R5.reuse, P3 ;  /* 0x000000ffff397224 */ /* 0x100fe200018e0605 */
[----:B------:R-:W-:Y:S01]  /*a990*/  LOP3.LUT R60, R60, R61, RZ, 0x3c, !PT ;  /* 0x0000003d3c3c7212 */ /* 0x000fe200078e3cff */
[----:B------:R-:W-:Y:S01]  /*a9a0*/  IMAD.X R61, RZ, RZ, R5, P0 ;  /* 0x000000ffff3d7224 */ /* 0x000fe200000e0605 */
[----:B------:R-:W-:-:S02]  /*a9b0*/  SHF.R.U64 R10, R10, 0x3, RZ ;  /* 0x000000030a0a7819 */ /* 0x000fc400000012ff */
[----:B------:R-:W-:Y:S02]  /*a9c0*/  IADD3 R49, P3, R4, 0xa000, RZ ;  /* 0x0000a00004317810 */ /* 0x000fe40007f7e0ff */
        /* <DEDUP_REMOVED lines=36> */
[----:B------:R-:W-:Y:S01]  /*ac10*/  UIMAD UR7, UR4, UR13, UR7 ;  /* 0x0000000d040772a4 */ /* 0x000fe2000f8e0207 */
[----:B------:R-:W-:Y:S01]  /*ac20*/  LOP3.LUT R4, R13, R4, RZ, 0x3c, !PT ;  /* 0x000000040d047212 */ /* 0x000fe200078e3cff */
[----:B------:R-:W-:Y:S01]  /*ac30*/  ULDC.64 UR10, c[0x0][0xae8] ;  /* 0x0002ba00000a7ab9 */ /* 0x000fe20000000a00 */
        /* <DEDUP_REMOVED lines=8> */
[----:B------:R-:W-:-:S02]  /*acc0*/  UIADD3 UR9, UR9, UR7, URZ ;  /* 0x0000000709097290 */ /* 0x000fc4000fffe03f */
[----:B------:R-:W-:Y:S01]  /*acd0*/  UIMAD UR4, UR14, UR10, URZ ;  /* 0x0000000a0e0472a4 */ /* 0x000fe2000f8e023f */
[----:B------:R-:W-:Y:S01]  /*ace0*/  SHF.R.U64 R0, R0, 0x3, RZ ;  /* 0x0000000300007819 */ /* 0x000fe200000012ff */
[----:B------:R-:W5:Y:S03]  /*acf0*/  LD.E.128 R24, desc[UR40][R24.64] ;  /* 0x0000002818187980 */ /* 0x000f66000c101d00 */
[----:B------:R-:W-:Y:S01]  /*ad00*/  LOP3.LUT R52, R0, R9, RZ, 0x3c, !PT ;  /* 0x0000000900347212 */ /* 0x000fe200078e3cff */
[----:B--2---:R-:W2:Y:S01]  /*ad10*/  @P1 LDC R5, c[0x0][0xbec] ;  /* 0x0002fb00ff051b82 */ /* 0x004ea20000000800 */
[----:B------:R-:W-:Y:S01]  /*ad20*/  IMAD R0, R23, 0x20, R200 ;  /* 0x0000002017007824 */ /* 0x000fe200078e02c8 */
[----:B------:R-:W-:Y:S01]  /*ad30*/  UIMAD UR4, UR43, UR11, UR4 ;  /* 0x0000000b2b0472a4 */ /* 0x000fe2000f8e0204 */
[----:B------:R-:W5:Y:S01]  /*ad40*/  LD.E.128 R28, desc[UR40][R28.64] ;  /* 0x000000281c1c7980 */ /* 0x000f62000c101d00 */
[----:B------:R-:W-:Y:S01]  /*ad50*/  UIMAD.WIDE.U32 UR8, UR43, UR10, UR8 ;  /* 0x0000000a2b0872a5 */ /* 0x000fe2000f8e0008 */
[----:B------:R-:W-:-:S02]  /*ad60*/  VIADD R20, R0, UR39 ;  /* 0x0000002700147c36 */ /* 0x000fc40008000000 */
[----:B------:R-:W-:Y:S01]  /*ad70*/  ULDC.64 UR10, c[0x0][0xaf0] ;  /* 0x0002bc00000a7ab9 */ /* 0x000fe20000000a00 */
[----:B------:R-:W-:Y:S01]  /*ad80*/  UIADD3 UR9, UR9, UR4, URZ ;  /* 0x0000000409097290 */ /* 0x000fe2000fffe03f */
[----:B------:R-:W5:Y:S01]  /*ad90*/  LD.E.128 R32, desc[UR40][R32.64] ;  /* 0x0000002820207980 */ /* 0x000f62000c101d00 */
[----:B------:R-:W-:Y:S01]  /*ada0*/  UIMAD UR4, UR45, UR10, URZ ;  /* 0x0000000a2d0472a4 */ /* 0x000fe2000f8e023f */
[----:B-1----:R-:W-:Y:S01]  /*adb0*/  IMAD.MOV.U32 R3, RZ, RZ, R20 ;  /* 0x000000ffff037224 */ /* 0x002fe200078e0014 */
[----:B------:R-:W-:Y:S01]  /*adc0*/  UIMAD.WIDE.U32 UR8, UR46, UR10, UR8 ;  /* 0x0000000a2e0872a5 */ /* 0x000fe2000f8e0008 */
[----:B------:R-:W5:Y:S01]  /*add0*/  LD.E.128 R56, desc[UR40][R56.64] ;  /* 0x0000002838387980 */ /* 0x000f62000c101d00 */
[----:B------:R-:W-:-:S03]  /*ade0*/  UIMAD UR4, UR46, UR11, UR4 ;  /* 0x0000000b2e0472a4 */ /* 0x000fc6000f8e0204 */
[----:B------:R-:W-:Y:S01]  /*adf0*/  ULDC.64 UR10, c[0x0][0xae0] ;  /* 0x0002b800000a7ab9 */ /* 0x000fe20000000a00 */
[----:B------:R-:W5:Y:S04]  /*ae00*/  LD.E.128 R36, desc[UR40][R36.64] ;  /* 0x0000002824247980 */ /* 0x000f68000c101d00 */
[----:B------:R-:W5:Y:S01]  /*ae10*/  LD.E.128 R40, desc[UR40][R40.64] ;  /* 0x0000002828287980 */ /* 0x000f62000c101d00 */
[----:B--2---:R-:W-:-:S03]  /*ae20*/  @P1 IMAD.HI.U32 R0, R20, R5, RZ ;  /* 0x0000000514001227 */ /* 0x004fc600078e00ff */
[----:B------:R-:W5:Y:S02]  /*ae30*/  LD.E.128 R44, desc[UR40][R44.64] ;  /* 0x000000282c2c7980 */ /* 0x000f64000c101d00 */
[----:B0-----:R-:W-:Y:S01]  /*ae40*/  @P1 SHF.R.U32.HI R3, RZ, R21, R0 ;  /* 0x00000015ff031219 */ /* 0x001fe20000011600 */
        /* <DEDUP_REMOVED lines=64> */
.L_x_13874:
[----:B------:R-:W-:Y:S05]  /*b250*/  BSYNC B1 ;  /* 0x0000000000017941 */ /* 0x000fea0003800000 */
.L_x_13873:
        /* <DEDUP_REMOVED lines=21> */
.L_x_13876:
[----:B------:R-:W-:Y:S05]  /*b3b0*/  BSYNC B1 ;  /* 0x0000000000017941 */ /* 0x000fea0003800000 */
.L_x_13875:
        /* <DEDUP_REMOVED lines=21> */
.L_x_13878:
[----:B------:R-:W-:Y:S05]  /*b510*/  BSYNC B1 ;  /* 0x0000000000017941 */ /* 0x000fea0003800000 */
.L_x_13877:
[----:B------:R-:W-:Y:S01]  /*b520*/  VIADD R0, R84, 0x60 ;  /* 0x0000006054007836 */ /* 0x000fe20000000000 */
[----:B0--3--:R-:W0:Y:S04]  /*b530*/  SHFL.IDX PT, R3, R3, 0x3, 0x181f ;  /* 0x00781f0003037f89 */ /* 0x009e2800000e0000 */
[----:B------:R-:W-:Y:S01]  /*b540*/  ISETP.GE.AND P0, PT, R0, R85, PT ;  /* 0x000000550000720c */ /* 0x000fe20003f06270 */
[----:B----4-:R3:W4:-:S12]  /*b550*/  SHFL.IDX PT, R21, R6, 0x3, 0x181f ;  /* 0x00781f0006157f89 */ /* 0x01071800000e0000 */
[----:B---3--:R-:W-:Y:S05]  /*b560*/  @P0 BRA `(.L_x_13879) ;  /* 0x0000000c00b00947 */ /* 0x008fea0003800000 */
[----:B------:R-:W-:Y:S02]  /*b570*/  ULDC UR4, c[0x0][0xac8] ;  /* 0x0002b20000047ab9 */ /* 0x000fe40000000800 */
[----:B------:R-:W-:Y:S02]  /*b580*/  ISETP.GE.AND P3, PT, R2, UR4, PT ;  /* 0x0000000402007c0c */ /* 0x000fe4000bf66270 */
[----:B------:R-:W-:Y:S02]  /*b590*/  ISETP.GE.AND P4, PT, R19, UR4, PT ;  /* 0x0000000413007c0c */ /* 0x000fe4000bf86270 */
[----:B------:R-:W-:-:S09]  /*b5a0*/  ISETP.GE.AND P5, PT, R18, UR4, PT ;  /* 0x0000000412007c0c */ /* 0x000fd2000bfa6270 */
[-C--:B----4-:R-:W-:Y:S02]  /*b5b0*/  @!P3 LEA R4, P0, R2, R21.reuse, 0x1 ;  /* 0x000000150204b211 */ /* 0x090fe400078008ff */
        /* <DEDUP_REMOVED lines=14> */
.L_x_13871:
        /* <DEDUP_REMOVED lines=35> */
.L_x_13880:
        /* <DEDUP_REMOVED lines=45> */
.L_x_13882:
[----:B------:R-:W-:Y:S05]  /*bba0*/  BSYNC B1 ;  /* 0x0000000000017941 */ /* 0x000fea0003800000 */
.L_x_13881:
[----:B------:R-:W1:Y:S01]  /*bbb0*/  @P0 LDC R5, c[0x0][0xbf0] ;  /* 0x0002fc00ff050b82 */ /* 0x000e620000000800 */
[----:B------:R-:W-:Y:S01]  /*bbc0*/  ULDC.64 UR12, c[0x0][0xaa0] ;  /* 0x0002a800000c7ab9 */ /* 0x000fe20000000a00 */
[----:B0-----:R-:W-:Y:S01]  /*bbd0*/  IMAD R3, R23, 0x20, R200 ;  /* 0x0000002017037824 */ /* 0x001fe200078e02c8 */
[----:B------:R-:W-:Y:S01]  /*bbe0*/  UIMAD UR7, UR10, UR12, URZ ;  /* 0x0000000c0a0772a4 */ /* 0x000fe2000f8e023f */
[----:B------:R-:W-:Y:S01]  /*bbf0*/  BSSY B1, `(.L_x_13883) ;  /* 0x0000041000017945 */ /* 0x000fe20003800000 */
[----:B------:R-:W-:Y:S01]  /*bc00*/  UIMAD.WIDE.U32 UR8, UR4, UR12, URZ ;  /* 0x0000000c040872a5 */ /* 0x000fe2000f8e003f */
[----:B------:R-:W-:Y:S01]  /*bc10*/  VIADD R8, R3, UR39 ;  /* 0x0000002703087c36 */ /* 0x000fe20008000000 */
[----:B------:R-:W-:-:S03]  /*bc20*/  UIMAD UR7, UR4, UR13, UR7 ;  /* 0x0000000d040772a4 */ /* 0x000fc6000f8e0207 */
[----:B------:R-:W-:Y:S01]  /*bc30*/  ULDC.64 UR12, c[0x0][0xae8] ;  /* 0x0002ba00000c7ab9 */ /* 0x000fe20000000a00 */
[----:B------:R-:W-:Y:S01]  /*bc40*/  UIADD3 UR9, UR9, UR7, URZ ;  /* 0x0000000709097290 */ /* 0x000fe2000fffe03f */
[----:B------:R-:W-:Y:S01]  /*bc50*/  @P0 IMAD.HI.U32 R4, R8, R11, RZ ;  /* 0x0000000b08040227 */ /* 0x000fe200078e00ff */
[----:B------:R-:W-:Y:S02]  /*bc60*/  UIMAD UR4, UR11, UR12, URZ ;  /* 0x0000000c0b0472a4 */ /* 0x000fe4000f8e023f */
        /* <DEDUP_REMOVED lines=57> */
.L_x_13884:
[----:B------:R-:W-:Y:S05]  /*c000*/  BSYNC B1 ;  /* 0x0000000000017941 */ /* 0x000fea0003800000 */
.L_x_13883:
        /* <DEDUP_REMOVED lines=21> */
.L_x_13886:
[----:B------:R-:W-:Y:S05]  /*c160*/  BSYNC B1 ;  /* 0x0000000000017941 */ /* 0x000fea0003800000 */
.L_x_13885:
        /* <DEDUP_REMOVED lines=21> */
.L_x_13888:
[----:B------:R-:W-:Y:S05]  /*c2c0*/  BSYNC B1 ;  /* 0x0000000000017941 */ /* 0x000fea0003800000 */
.L_x_13887:
        /* <DEDUP_REMOVED lines=22> */
.L_x_13879:
[----:B------:R-:W-:Y:S05]  /*c430*/  BSYNC B0 ;  /* 0x0000000000007941 */ /* 0x000fea0003800000 */
.L_x_13870:
[----:B------:R-:W-:Y:S02]  /*c440*/  ULDC UR4, c[0x0][0xc3c] ;  /* 0x00030f0000047ab9 */ /* 0x000fe40000000800 */
[----:B------:R-:W-:-:S13]  /*c450*/  ISETP.GE.AND P0, PT, R7, UR4, PT ;  /* 0x0000000407007c0c */ /* 0x000fda000bf06270 */
[----:B------:R-:W-:Y:S05]  /*c460*/  @!P0 BRA `(.L_x_13889) ;  /* 0xffffff48007c8947 */ /* 0x000fea000383ffff */
[----:B------:R-:W-:Y:S05]  /*c470*/  EXIT ;  /* 0x000000000000794d */ /* 0x000fea0003800000 */
.L_x_13834:
        /* <DEDUP_REMOVED lines=16> */
.L_x_13890:
        /* <DEDUP_REMOVED lines=42> */
.L_x_13896:
        /* <DEDUP_REMOVED lines=12> */
.L_x_13895:
[----:B------:R-:W-:Y:S05]  /*c8e0*/  BSYNC B0 ;  /* 0x0000000000007941 */ /* 0x000fea0003800000 */
.L_x_13894:
        /* <DEDUP_REMOVED lines=21> */
.L_x_13892:
        /* <DEDUP_REMOVED lines=20> */
.L_x_13897:
        /* <DEDUP_REMOVED lines=56> */
.L_x_13893:
[----:B------:R-:W-:Y:S02]  /*cf00*/  IMAD.MOV.U32 R17, RZ, RZ, RZ ;  /* 0x000000ffff117224 */ /* 0x000fe400078e00ff */
[----:B------:R-:W-:Y:S02]  /*cf10*/  IMAD.U32 R16, RZ, RZ, UR6 ;  /* 0x00000006ff107e24 */ /* 0x000fe4000f8e00ff */
[----:B------:R-:W-:-:S07]  /*cf20*/  IMAD.MOV.U32 R18, RZ, RZ, RZ ;  /* 0x000000ffff127224 */ /* 0x000fce00078e00ff */
.L_x_13898:
[----:B------:R-:W-:-:S13]  /*cf30*/  ISETP.NE.AND P0, PT, R0, RZ, PT ;  /* 0x000000ff0000720c */ /* 0x000fda0003f05270 */
[----:B------:R-:W1:Y:S01]  /*cf40*/  @!P0 S2R R3, SR_CgaCtaId ;  /* 0x0000000000038919 */ /* 0x000e620000008800 */
[----:B------:R-:W-:-:S04]  /*cf50*/  @!P0 MOV R0, 0x400 ;  /* 0x0000040000008802 */ /* 0x000fc80000000f00 */
[----:B-1----:R-:W-:-:S05]  /*cf60*/  @!P0 LEA R0, R3, R0, 0x18 ;  /* 0x0000000003008211 */ /* 0x002fca00078ec0ff */
[----:B------:R1:W-:Y:S01]  /*cf70*/  @!P0 STS.128 [R0+0x228d0], R16 ;  /* 0x0228d01000008388 */ /* 0x0003e20000000c00 */
[----:B------:R-:W-:Y:S06]  /*cf80*/  BAR.ARV 0x5, 0x180 ;  /* 0x0146000000007b1d */ /* 0x000fec0000002000 */
.L_x_13891:
        /* <DEDUP_REMOVED lines=31> */
.L_x_14001:
[----:B01--4-:R-:W0:Y:S02]  /*d180*/  LDC.64 R2, c[0x0][0xc88] ;  /* 0x00032200ff027b82 */ /* 0x013e240000000a00 */
        /* <DEDUP_REMOVED lines=55> */
.L_x_13900:
        /* <DEDUP_REMOVED lines=12> */
.L_x_13901:
[----:B------:R-:W-:Y:S05]  /*d5c0*/  @!P0 BRA `(.L_x_13902) ;  /* 0x00000000000c8947 */ /* 0x000fea0003800000 */
[----:B------:R-:W2:Y:S04]  /*d5d0*/  LDG.E R6, desc[UR40][R4.64] ;  /* 0x0000002804067981 */ /* 0x000ea8000c1e1900 */
[----:B------:R-:W2:Y:S02]  /*d5e0*/  LDG.E R4, desc[UR40][R4.64+0x4] ;  /* 0x0000042804047981 */ /* 0x000ea4000c1e1900 */
[----:B--2---:R-:W-:-:S07]  /*d5f0*/  IMAD.IADD R6, R4, 0x1, -R6 ;  /* 0x0000000104067824 */ /* 0x004fce00078e0a06 */
.L_x_13902:
        /* <DEDUP_REMOVED lines=11> */
[----:B------:R-:W-:-:S03]  /*d6b0*/  IADD3 R6, R6, 0x60, -R9 ;  /* 0x0000006006067810 */ /* 0x000fc60007ffe809 */
[----:B------:R-:W-:-:S04]  /*d6c0*/  IMAD.HI R2, R2, 0x2aaaaaab, RZ ;  /* 0x2aaaaaab02027827 */ /* 0x000fc800078e02ff */
[----:B------:R-:W-:Y:S01]  /*d6d0*/  IMAD.IADD R0, R6, 0x1, R0 ;  /* 0x0000000106007824 */ /* 0x000fe200078e0200 */
[----:B------:R-:W-:-:S03]  /*d6e0*/  SHF.R.U32.HI R3, RZ, 0x1f, R2 ;  /* 0x0000001fff037819 */ /* 0x000fc60000011602 */
[----:B------:R-:W-:Y:S01]  /*d6f0*/  IMAD.HI R0, R0, 0x2aaaaaab, RZ ;  /* 0x2aaaaaab00007827 */ /* 0x000fe200078e02ff */
[----:B------:R-:W-:-:S04]  /*d700*/  LEA.HI.SX32 R3, R2, R3, 0x1c ;  /* 0x0000000302037211 */ /* 0x000fc800078fe2ff */
[----:B------:R-:W-:-:S04]  /*d710*/  SHF.R.U32.HI R2, RZ, 0x1f, R0 ;  /* 0x0000001fff027819 */ /* 0x000fc80000011600 */
[----:B------:R-:W-:-:S04]  /*d720*/  LEA.HI.SX32 R2, R0, R2, 0x1c ;  /* 0x0000000200027211 */ /* 0x000fc800078fe2ff */
        /* <DEDUP_REMOVED lines=21> */
.L_x_13904:
        /* <DEDUP_REMOVED lines=21> */
.L_x_13907:
[----:B------:R-:W-:Y:S05]  /*d9d0*/  BSYNC B6 ;  /* 0x0000000000067941 */ /* 0x000fea0003800000 */
.L_x_13906:
        /* <DEDUP_REMOVED lines=21> */
.L_x_13910:
        /* <DEDUP_REMOVED lines=16> */
.L_x_13909:
[----:B------:R-:W-:Y:S05]  /*dc30*/  BSYNC B6 ;  /* 0x0000000000067941 */ /* 0x000fea0003800000 */
.L_x_13908:
        /* <DEDUP_REMOVED lines=25> */
.L_x_14017:
        /* <DEDUP_REMOVED lines=10> */
.L_x_14020:
        /* <DEDUP_REMOVED lines=25> */
.L_x_13914:
[----:B------:R-:W5:Y:S04]  /*e000*/  LDL R7, [R1+0x4] ;  /* 0x0000040001077983 */ /* 0x000f680000100800 */
[----:B---34-:R-:W5:Y:S04]  /*e010*/  LDL R0, [R1+0x8] ;  /* 0x0000080001007983 */ /* 0x018f680000100800 */
[----:B------:R-:W3:Y:S01]  /*e020*/  LDL R2, [R1+0x10] ;  /* 0x0000100001027983 */ /* 0x000ee20000100800 */
[----:B-----5:R-:W-:Y:S01]  /*e030*/  IMAD R0, R0, 0x8, R7 ;  /* 0x0000000800007824 */ /* 0x020fe200078e0207 */
[----:B---3--:R-:W-:-:S04]  /*e040*/  SHF.L.U32 R2, R2, 0x1f, RZ ;  /* 0x0000001f02027819 */ /* 0x008fc800000006ff */
[----:B------:R-:W3:Y:S02]  /*e050*/  SYNCS.PHASECHK.TRANS64.TRYWAIT P0, [R0+URZ+0x22840], R2 ;  /* 0x02284002000075a7 */ /* 0x000ee4000800017f */
[----:B---3--:R-:W-:Y:S05]  /*e060*/  @!P0 BRA `(.L_x_13915) ;  /* 0x0000004800f48947 */ /* 0x008fea0003800000 */
.L_x_14021:
        /* <DEDUP_REMOVED lines=11> */
.L_x_13916:
        /* <DEDUP_REMOVED lines=21> */
[----:B------:R-:W-:-:S03]  /*e270*/  UIMAD UR11, UR11, 0x60, UR4 ;  /* 0x000000600b0b78a4 */ /* 0x000fc6000f8e0204 */
[----:B------:R-:W-:-:S06]  /*e280*/  UMOV UR4, 0x0 ;  /* 0x0000000000047882 */ /* 0x000fcc0000000000 */
[----:B------:R4:W-:Y:S02]  /*e290*/  UTMALDG.4D [UR8], [UR6], desc[UR4] ;  /* 0x00000408060075b4 */ /* 0x0009e40008019000 */
[----:B----4-:R-:W-:Y:S01]  /*e2a0*/  NOP ;  /* 0x0000000000007918 */ /* 0x010fe20000000000 */
.L_x_13912:
        /* <DEDUP_REMOVED lines=43> */
.L_x_13918:
[----:B------:R-:W-:Y:S05]  /*e560*/  BSYNC B6 ;  /* 0x0000000000067941 */ /* 0x000fea0003800000 */
.L_x_13917:
        /* <DEDUP_REMOVED lines=10> */
[----:B------:R-:W1:Y:S02]  /*e610*/  S2R R8, SR_TID.X ;  /* 0x0000000000087919 */ /* 0x000e640000002100 */
[C---:B-1----:R-:W-:Y:S01]  /*e620*/  IMAD.SHL.U32 R10, R8.reuse, 0x8, RZ ;  /* 0x00000008080a7824 */ /* 0x042fe200078e00ff */
[----:B------:R-:W-:-:S04]  /*e630*/  LOP3.LUT R8, R8, 0x7f, RZ, 0xc0, !PT ;  /* 0x0000007f08087812 */ /* 0x000fc800078ec0ff */
[----:B------:R-:W-:Y:S02]  /*e640*/  LOP3.LUT R10, R10, 0x38, RZ, 0xc0, !PT ;  /* 0x000000380a0a7812 */ /* 0x000fe400078ec0ff */
[----:B------:R-:W-:Y:S01]  /*e650*/  SHF.R.U32.HI R8, RZ, 0x3, R8 ;  /* 0x00000003ff087819 */ /* 0x000fe20000011608 */
[----:B--2---:R-:W-:Y:S02]  /*e660*/  IMAD.MOV.U32 R3, RZ, RZ, R5 ;  /* 0x000000ffff037224 */ /* 0x004fe400078e0005 */
        /* <DEDUP_REMOVED lines=43> */
[----:B------:R-:W0:Y:S01]  /*e920*/  SHFL.IDX PT, R5, R2, RZ, 0x181f ;  /* 0x00181fff02057589 */ /* 0x000e2200000e0000 */
[----:B--2---:R-:W-:-:S03]  /*e930*/  IMAD R3, R4, R7, RZ ;  /* 0x0000000704037224 */ /* 0x004fc600078e02ff */
[----:B------:R-:W1:Y:S02]  /*e940*/  SHFL.IDX PT, R4, R0, RZ, 0x181f ;  /* 0x00181fff00047589 */ /* 0x000e6400000e0000 */
[----:B------:R-:W-:-:S13]  /*e950*/  ISETP.GE.AND P1, PT, R17, R3, PT ;  /* 0x000000031100720c */ /* 0x000fda0003f26270 */
[----:B0-----:R-:W-:-:S05]  /*e960*/  @!P1 LEA R5, P2, R10, R5, 0x1 ;  /* 0x000000050a059211 */ /* 0x001fca00078408ff */
[----:B-1----:R-:W-:-:S05]  /*e970*/  @!P1 IMAD.X R4, RZ, RZ, R4, P2 ;  /* 0x000000ffff049224 */ /* 0x002fca00010e0604 */
[----:B------:R-:W-:-:S04]  /*e980*/  @!P1 LOP3.LUT R5, R5, R4, RZ, 0x3c, !PT ;  /* 0x0000000405059212 */ /* 0x000fc800078e3cff */
[----:B------:R-:W-:-:S04]  /*e990*/  @!P1 LOP3.LUT R4, R5, R4, RZ, 0x3c, !PT ;  /* 0x0000000405049212 */ /* 0x000fc800078e3cff */
[----:B------:R-:W-:-:S05]  /*e9a0*/  @!P1 LOP3.LUT R5, R5, R4, RZ, 0x3c, !PT ;  /* 0x0000000405059212 */ /* 0x000fca00078e3cff */
[----:B------:R-:W-:Y:S01]  /*e9b0*/  @!PT LDS RZ, [RZ] ;  /* 0x00000000fffff984 */ /* 0x000fe20000000800 */
[----:B-----5:R0:W-:Y:S02]  /*e9c0*/  @!P1 LDGSTS.E.BYPASS.LTC128B.128 [R9+0x18400], desc[UR40][R4.64], !P0 ;  /* 0x1840000004099fae */ /* 0x0201e4000c101d68 */
        /* <DEDUP_REMOVED lines=61> */
[----:B--2---:R1:W-:Y:S02]  /*eda0*/  @!P1 LDGSTS.E.BYPASS.LTC128B.128 [R9+0x1b400], desc[UR40][R4.64], !P0 ;  /* 0x1b40000004099fae */ /* 0x0043e4000c101d68 */
.L_x_14038:
[----:B------:R2:W5:Y:S01]  /*edb0*/  LDL R8, [R1+0x4] ;  /* 0x0000040001087983 */ /* 0x0005620000100800 */
        /* <DEDUP_REMOVED lines=10> */
.L_x_13920:
        /* <DEDUP_REMOVED lines=18> */
[----:B--23--:R-:W-:Y:S05]  /*ef80*/  @!P0 BRA `(.L_x_13922) ;  /* 0x0000004400e88947 */ /* 0x00cfea0003800000 */
.L_x_14039:
[----:B------:R-:W-:Y:S05]  /*ef90*/  BSYNC B0 ;  /* 0x0000000000007941 */ /* 0x000fea0003800000 */
.L_x_13921:
[----:B--2---:R-:W2:Y:S01]  /*efa0*/  LDL R2, [R1+0x18] ;  /* 0x0000180001027983 */ /* 0x004ea20000100800 */
[----:B------:R-:W-:Y:S01]  /*efb0*/  BSSY B0, `(.L_x_13923) ;  /* 0x0000063000007945 */ /* 0x000fe20003800000 */
[----:B--2---:R-:W-:-:S13]  /*efc0*/  ISETP.NE.AND P0, PT, R2, RZ, PT ;  /* 0x000000ff0200720c */ /* 0x004fda0003f05270 */
[----:B------:R-:W-:Y:S05]  /*efd0*/  @!P0 BRA `(.L_x_13924) ;  /* 0x0000000400808947 */ /* 0x000fea0003800000 */
[----:B------:R-:W2:Y:S04]  /*efe0*/  LDL R2, [R1+0x4] ;  /* 0x0000040001027983 */ /* 0x000ea80000100800 */
[----:B01----:R-:W3:Y:S01]  /*eff0*/  LDL R4, [R1+0x10] ;  /* 0x0000100001047983 */ /* 0x003ee20000100800 */
        /* <DEDUP_REMOVED lines=10> */
.L_x_14040:
[----:B------:R-:W-:Y:S05]  /*f0a0*/  BSYNC B1 ;  /* 0x0000000000017941 */ /* 0x000fea0003800000 */
.L_x_13925:
        /* <DEDUP_REMOVED lines=9> */
.L_x_13928:
[----:B------:R-:W-:Y:S05]  /*f140*/  BSYNC B1 ;  /* 0x0000000000017941 */ /* 0x000fea0003800000 */
.L_x_13927:
        /* <DEDUP_REMOVED lines=14> */
.L_x_13929:
        /* <DEDUP_REMOVED lines=16> */
.L_x_13930:
        /* <DEDUP_REMOVED lines=16> */
.L_x_13931:
        /* <DEDUP_REMOVED lines=16> */
.L_x_13932:
        /* <DEDUP_REMOVED lines=11> */
.L_x_13924:
[----:B------:R-:W-:Y:S05]  /*f5e0*/  BSYNC B0 ;  /* 0x0000000000007941 */ /* 0x000fea0003800000 */
.L_x_13923:
[----:B01----:R-:W2:Y:S01]  /*f5f0*/  LDL R4, [R1+0x2c] ;  /* 0x00002c0001047983 */ /* 0x003ea20000100800 */
        /* <DEDUP_REMOVED lines=47> */
.L_x_13939:
        /* <DEDUP_REMOVED lines=9> */
.L_x_14041:
[----:B------:R-:W-:Y:S05]  /*f980*/  BSYNC B3 ;  /* 0x0000000000037941 */ /* 0x000fea0003800000 */
.L_x_13940:
        /* <DEDUP_REMOVED lines=9> */
.L_x_13943:
[----:B------:R-:W-:Y:S05]  /*fa20*/  BSYNC B3 ;  /* 0x0000000000037941 */ /* 0x000fea0003800000 */
.L_x_13942:
        /* <DEDUP_REMOVED lines=14> */
.L_x_13944:
        /* <DEDUP_REMOVED lines=14> */
.L_x_14042:
[----:B------:R-:W-:Y:S05]  /*fbf0*/  BSYNC B3 ;  /* 0x0000000000037941 */ /* 0x000fea0003800000 */
.L_x_13945:
        /* <DEDUP_REMOVED lines=11> */
.L_x_13948:
[----:B------:R-:W-:Y:S05]  /*fcb0*/  BSYNC B3 ;  /* 0x0000000000037941 */ /* 0x000fea0003800000 */
.L_x_13947:
        /* <DEDUP_REMOVED lines=11> */
.L_x_13949:
        /* <DEDUP_REMOVED lines=16> */
.L_x_13950:
        /* <DEDUP_REMOVED lines=16> */
.L_x_13951:
        /* <DEDUP_REMOVED lines=16> */
.L_x_13952:
        /* <DEDUP_REMOVED lines=11> */
.L_x_13938:
[----:B------:R-:W-:Y:S05]  /*10120*/  BSYNC B1 ;  /* 0x0000000000017941 */ /* 0x000fea0003800000 */
.L_x_13937:
[----:B------:R-:W2:Y:S02]  /*10130*/  LDL.LU R5, [R1+0x2c] ;  /* 0x00002c0001057983 */ /* 0x000ea40000300800 */
[----:B--2---:R-:W-:-:S07]  /*10140*/  VIADD R0, R5, 0xfffffffd ;  /* 0xfffffffd05007836 */ /* 0x004fce0000000000 */
.L_x_13936:
[----:B------:R-:W-:Y:S05]  /*10150*/  BSYNC B2 ;  /* 0x0000000000027941 */ /* 0x000fea0003800000 */
.L_x_13935:
[----:B------:R-:W-:-:S13]  /*10160*/  ISETP.NE.AND P0, PT, R4, RZ, PT ;  /* 0x000000ff0400720c */ /* 0x000fda0003f05270 */
[----:B------:R-:W-:Y:S05]  /*10170*/  @!P0 BRA `(.L_x_13934) ;  /* 0x0000001400488947 */ /* 0x000fea0003800000 */
.L_x_13985:
        /* <DEDUP_REMOVED lines=37> */
.L_x_13955:
        /* <DEDUP_REMOVED lines=9> */
.L_x_14043:
[----:B------:R-:W-:Y:S05]  /*10460*/  BSYNC B2 ;  /* 0x0000000000027941 */ /* 0x000fea0003800000 */
.L_x_13956:
        /* <DEDUP_REMOVED lines=9> */
.L_x_13959:
[----:B------:R-:W-:Y:S05]  /*10500*/  BSYNC B2 ;  /* 0x0000000000027941 */ /* 0x000fea0003800000 */
.L_x_13958:
        /* <DEDUP_REMOVED lines=13> */
.L_x_13960:
        /* <DEDUP_REMOVED lines=14> */
.L_x_14044:
[----:B------:R-:W-:Y:S05]  /*106c0*/  BSYNC B2 ;  /* 0x0000000000027941 */ /* 0x000fea0003800000 */
.L_x_13961:
        /* <DEDUP_REMOVED lines=11> */
.L_x_13964:
[----:B------:R-:W-:Y:S05]  /*10780*/  BSYNC B2 ;  /* 0x0000000000027941 */ /* 0x000fea0003800000 */
.L_x_13963:
        /* <DEDUP_REMOVED lines=10> */
.L_x_13965:
        /* <DEDUP_REMOVED lines=16> */
.L_x_13966:
        /* <DEDUP_REMOVED lines=16> */
.L_x_13967:
        /* <DEDUP_REMOVED lines=16> */
.L_x_13968:
        /* <DEDUP_REMOVED lines=11> */
.L_x_13954:
[----:B------:R-:W-:Y:S05]  /*10be0*/  BSYNC B1 ;  /* 0x0000000000017941 */ /* 0x000fea0003800000 */
.L_x_13953:
[----:B------:R-:W2:Y:S01]  /*10bf0*/  LDL R2, [R1+0x18] ;  /* 0x0000180001027983 */ /* 0x000ea20000100800 */
[----:B------:R-:W-:Y:S01]  /*10c00*/  VIADD R7, R7, 0x1 ;  /* 0x0000000107077836 */ /* 0x000fe20000000000 */
[----:B------:R-:W-:Y:S04]  /*10c10*/  BSSY B1, `(.L_x_13969) ;  /* 0x00000a5000017945 */ /* 0x000fe80003800000 */
[----:B------:R-:W-:-:S04]  /*10c20*/  ISETP.NE.AND P0, PT, R7, 0x2, PT ;  /* 0x000000020700780c */ /* 0x000fc80003f05270 */
[----:B0-----:R-:W-:Y:S02]  /*10c30*/  SEL R9, R7, RZ, P0 ;  /* 0x000000ff07097207 */ /* 0x001fe40000000000 */
[----:B--2---:R-:W-:Y:S02]  /*10c40*/  ISETP.NE.AND P2, PT, R2, RZ, PT ;  /* 0x000000ff0200720c */ /* 0x004fe40003f45270 */
        /* <DEDUP_REMOVED lines=30> */
.L_x_13971:
        /* <DEDUP_REMOVED lines=9> */
.L_x_14045:
[----:B------:R-:W-:Y:S05]  /*10ec0*/  BSYNC B2 ;  /* 0x0000000000027941 */ /* 0x000fea0003800000 */
.L_x_13972:
        /* <DEDUP_REMOVED lines=9> */
.L_x_13975:
[----:B------:R-:W-:Y:S05]  /*10f60*/  BSYNC B2 ;  /* 0x0000000000027941 */ /* 0x000fea0003800000 */
.L_x_13974:
        /* <DEDUP_REMOVED lines=14> */
.L_x_13976:
        /* <DEDUP_REMOVED lines=14> */
.L_x_14046:
[----:B------:R-:W-:Y:S05]  /*11130*/  BSYNC B2 ;  /* 0x0000000000027941 */ /* 0x000fea0003800000 */
.L_x_13977:
        /* <DEDUP_REMOVED lines=11> */
.L_x_13980:
[----:B------:R-:W-:Y:S05]  /*111f0*/  BSYNC B2 ;  /* 0x0000000000027941 */ /* 0x000fea0003800000 */
.L_x_13979:
        /* <DEDUP_REMOVED lines=11> */
.L_x_13981:
        /* <DEDUP_REMOVED lines=16> */
.L_x_13982:
        /* <DEDUP_REMOVED lines=16> */
.L_x_13983:
        /* <DEDUP_REMOVED lines=16> */
.L_x_13984:
        /* <DEDUP_REMOVED lines=11> */
.L_x_13970:
[----:B------:R-:W-:Y:S05]  /*11660*/  BSYNC B1 ;  /* 0x0000000000017941 */ /* 0x000fea0003800000 */
.L_x_13969:
[C---:B------:R-:W-:Y:S01]  /*11670*/  ISETP.GT.AND P0, PT, R0.reuse, 0x1, PT ;  /* 0x000000010000780c */ /* 0x040fe20003f04270 */
[----:B------:R-:W-:-:S12]  /*11680*/  VIADD R0, R0, 0xfffffffe ;  /* 0xfffffffe00007836 */ /* 0x000fd80000000000 */
[----:B------:R-:W-:Y:S05]  /*11690*/  @P0 BRA `(.L_x_13985) ;  /* 0xffffffe800b80947 */ /* 0x000fea000383ffff */
.L_x_13934:
[----:B------:R-:W-:Y:S05]  /*116a0*/  BSYNC B0 ;  /* 0x0000000000007941 */ /* 0x000fea0003800000 */
.L_x_13933:
        /* <DEDUP_REMOVED lines=21> */
[----:B------:R-:W1:Y:S01]  /*11800*/  POPC R7, R6 ;  /* 0x0000000600077309 */ /* 0x000e620000000000 */
[----:B--2---:R-:W1:Y:S02]  /*11810*/  SHFL.IDX PT, R4, R3, R4, 0x1f ;  /* 0x00001f0403047589 */ /* 0x004e6400000e0000 */
[----:B-1----:R-:W-:-:S07]  /*11820*/  IADD3 R16, R4, UR37, R7 ;  /* 0x0000002504107c10 */ /* 0x002fce000fffe007 */
.L_x_13987:
[----:B------:R-:W-:Y:S05]  /*11830*/  BSYNC B0 ;  /* 0x0000000000007941 */ /* 0x000fea0003800000 */
.L_x_13986:
[----:B------:R-:W-:-:S05]  /*11840*/  SEL R0, R0, RZ, P0 ;  /* 0x000000ff00007207 */ /* 0x000fca0000000000 */
[----:B------:R2:W-:Y:S02]  /*11850*/  STL [R1+0x8], R0 ;  /* 0x0000080001007387 */ /* 0x0005e40000100800 */
.L_x_13905:
[----:B------:R-:W-:Y:S05]  /*11860*/  BSYNC B7 ;  /* 0x0000000000077941 */ /* 0x000fea0003800000 */
.L_x_13903:
        /* <DEDUP_REMOVED lines=13> */
.L_x_13988:
        /* <DEDUP_REMOVED lines=36> */
.L_x_14056:
[----:B------:R-:W-:Y:S02]  /*11b80*/  ULDC UR4, c[0x0][0xc38] ;  /* 0x00030e0000047ab9 */ /* 0x000fe40000000800 */
[----:B------:R-:W-:-:S04]  /*11b90*/  IMAD.U32 R4, RZ, RZ, UR4 ;  /* 0x00000004ff047e24 */ /* 0x000fc8000f8e00ff */
[----:B--2---:R-:W-:-:S04]  /*11ba0*/  IMAD R14, R14, R4, RZ ;  /* 0x000000040e0e7224 */ /* 0x004fc800078e02ff */
[----:B------:R-:W-:-:S05]  /*11bb0*/  IMAD.IADD R5, R5, 0x1, R14 ;  /* 0x0000000105057824 */ /* 0x000fca00078e020e */
[----:B------:R-:W-:-:S13]  /*11bc0*/  ISETP.GT.AND P6, PT, R5, R0, PT ;  /* 0x000000000500720c */ /* 0x000fda0003fc4270 */
[----:B------:R-:W-:Y:S05]  /*11bd0*/  @P6 BRA `(.L_x_13991) ;  /* 0x00000000009c6947 */ /* 0x000fea0003800000 */
.L_x_13996:
        /* <DEDUP_REMOVED lines=14> */
.L_x_13994:
[----:B------:R-:W-:Y:S05]  /*11cc0*/  BSYNC B0 ;  /* 0x0000000000007941 */ /* 0x000fea0003800000 */
.L_x_13993:
        /* <DEDUP_REMOVED lines=18> */
.L_x_14064:
[----:B------:R-:W-:Y:S02]  /*11df0*/  ULDC UR4, c[0x0][0xc38] ;  /* 0x00030e0000047ab9 */ /* 0x000fe40000000800 */
[----:B------:R-:W-:-:S04]  /*11e00*/  IMAD.U32 R4, RZ, RZ, UR4 ;  /* 0x00000004ff047e24 */ /* 0x000fc8000f8e00ff */
[----:B--2---:R-:W-:-:S04]  /*11e10*/  IMAD R14, R14, R4, RZ ;  /* 0x000000040e0e7224 */ /* 0x004fc800078e02ff */
[----:B------:R-:W-:-:S05]  /*11e20*/  IMAD.IADD R5, R14, 0x1, R5 ;  /* 0x000000010e057824 */ /* 0x000fca00078e0205 */
[----:B------:R-:W-:-:S13]  /*11e30*/  ISETP.GT.AND P6, PT, R5, R0, PT ;  /* 0x000000000500720c */ /* 0x000fda0003fc4270 */
[----:B------:R-:W-:Y:S05]  /*11e40*/  @!P6 BRA `(.L_x_13996) ;  /* 0xfffffffc0064e947 */ /* 0x000fea000383ffff */
.L_x_13991:
        /* <DEDUP_REMOVED lines=8> */
.L_x_14068:
[----:B------:R-:W-:Y:S01]  /*11ed0*/  ISETP.NE.AND P0, PT, R5, RZ, PT ;  /* 0x000000ff0500720c */ /* 0x000fe20003f05270 */
[----:B------:R-:W-:-:S12]  /*11ee0*/  IMAD.MOV.U32 R5, RZ, RZ, RZ ;  /* 0x000000ffff057224 */ /* 0x000fd800078e00ff */
[----:B------:R-:W-:Y:S05]  /*11ef0*/  @!P0 BRA `(.L_x_13998) ;  /* 0x0000000000108947 */ /* 0x000fea0003800000 */
[----:B------:R-:W-:Y:S01]  /*11f00*/  UMOV UR4, 0xffffffff ;  /* 0xffffffff00047882 */ /* 0x000fe20000000000 */
[----:B------:R-:W-:Y:S02]  /*11f10*/  VIADD R12, R6, 0xffffffff ;  /* 0xffffffff060c7836 */ /* 0x000fe40000000000 */
[----:B------:R-:W-:Y:S05]  /*11f20*/  BRA.DIV UR4, `(.L_x_13999) ;  /* 0x0000002204cc7947 */ /* 0x000fea000b800000 */
[----:B------:R4:W0:Y:S02]  /*11f30*/  SHFL.IDX PT, R5, R3, R12, 0x1f ;  /* 0x00001f0c03057589 */ /* 0x00082400000e0000 */
.L_x_13998:
[----:B-12-4-:R-:W1:Y:S01]  /*11f40*/  LDC.64 R2, c[0x0][0xc90] ;  /* 0x00032400ff027b82 */ /* 0x016e620000000a00 */
[----:B------:R-:W-:-:S04]  /*11f50*/  IMAD.IADD R19, R6, 0x1, R19 ;  /* 0x0000000106137824 */ /* 0x000fc800078e0213 */
[----:B-1----:R-:W-:-:S05]  /*11f60*/  IMAD.WIDE R2, R19, 0x4, R2 ;  /* 0x0000000413027825 */ /* 0x002fca00078e0202 */
[----:B------:R-:W3:Y:S01]  /*11f70*/  LDG.E R7, desc[UR40][R2.64] ;  /* 0x0000002802077981 */ /* 0x000ee2000c1e1900 */
[----:B0-----:R-:W-:-:S04]  /*11f80*/  IMAD R16, R5, R4, R16 ;  /* 0x0000000405107224 */ /* 0x001fc800078e0210 */
        /* <DEDUP_REMOVED lines=61> */
.L_x_13992:
[----:B------:R-:W-:Y:S01]  /*12360*/  UMOV UR4, URZ ;  /* 0x0000003f00047c82 */ /* 0x000fe20008000000 */
[----:B------:R-:W-:Y:S01]  /*12370*/  UMOV UR5, URZ ;  /* 0x0000003f00057c82 */ /* 0x000fe20008000000 */
[----:B------:R-:W-:Y:S01]  /*12380*/  ULDC UR6, c[0x0][0xc3c] ;  /* 0x00030f0000067ab9 */ /* 0x000fe20000000800 */
[----:B------:R-:W-:Y:S02]  /*12390*/  IMAD.MOV.U32 R16, RZ, RZ, R0 ;  /* 0x000000ffff107224 */ /* 0x000fe400078e0000 */
[----:B------:R-:W-:Y:S02]  /*123a0*/  IMAD.U32 R17, RZ, RZ, UR4 ;  /* 0x00000004ff117e24 */ /* 0x000fe4000f8e00ff */
[----:B------:R-:W-:Y:S02]  /*123b0*/  IMAD.U32 R18, RZ, RZ, UR5 ;  /* 0x00000005ff127e24 */ /* 0x000fe4000f8e00ff */
[----:B------:R-:W-:-:S07]  /*123c0*/  IMAD.U32 R19, RZ, RZ, UR6 ;  /* 0x00000006ff137e24 */ /* 0x000fce000f8e00ff */
.L_x_14000:
[----:B------:R4:W2:Y:S01]  /*123d0*/  LDL R2, [R1+0x4] ;  /* 0x0000040001027983 */ /* 0x0008a20000100800 */
[----:B------:R-:W3:Y:S01]  /*123e0*/  S2R R0, SR_TID.X ;  /* 0x0000000000007919 */ /* 0x000ee20000002100 */
[----:B------:R-:W-:Y:S05]  /*123f0*/  WARPSYNC.ALL ;  /* 0x0000000000007948 */ /* 0x000fea0003800000 */
[----:B---3--:R-:W-:Y:S01]  /*12400*/  LOP3.LUT R0, R0, 0x1f, RZ, 0xc0, !PT ;  /* 0x0000001f00007812 */ /* 0x008fe200078ec0ff */
[----:B------:R-:W-:Y:S03]  /*12410*/  BAR.SYNC.DEFER_BLOCKING 0x4, 0x180 ;  /* 0x0106000000007b1d */ /* 0x000fe60000010000 */
[----:B------:R-:W-:-:S13]  /*12420*/  ISETP.NE.AND P0, PT, R0, RZ, PT ;  /* 0x000000ff0000720c */ /* 0x000fda0003f05270 */
[----:B-1----:R-:W2:Y:S01]  /*12430*/  @!P0 S2R R3, SR_CgaCtaId ;  /* 0x0000000000038919 */ /* 0x002ea20000008800 */
[----:B------:R-:W-:-:S04]  /*12440*/  @!P0 MOV R0, 0x400 ;  /* 0x0000040000008802 */ /* 0x000fc80000000f00 */
[----:B--2---:R-:W-:-:S05]  /*12450*/  @!P0 LEA R2, R3, R0, 0x18 ;  /* 0x0000000003028211 */ /* 0x004fca00078ec0ff */
[----:B------:R4:W-:Y:S04]  /*12460*/  @!P0 STS.128 [R2+0x228d0], R16 ;  /* 0x0228d01002008388 */ /* 0x0009e80000000c00 */
[----:B------:R4:W-:Y:S01]  /*12470*/  @!P0 STL [R1+0x4], R2 ;  /* 0x0000040201008387 */ /* 0x0009e20000100800 */
[----:B------:R-:W-:Y:S06]  /*12480*/  BAR.ARV 0x5, 0x180 ;  /* 0x0146000000007b1d */ /* 0x000fec0000002000 */
.L_x_13989:
[----:B------:R-:W-:Y:S02]  /*12490*/  ULDC UR4, c[0x0][0xc3c] ;  /* 0x00030f0000047ab9 */ /* 0x000fe40000000800 */
[----:B---3--:R-:W-:-:S13]  /*124a0*/  ISETP.GE.AND P0, PT, R19, UR4, PT ;  /* 0x0000000413007c0c */ /* 0x008fda000bf06270 */
[----:B------:R-:W-:Y:S05]  /*124b0*/  @!P0 BRA `(.L_x_14001) ;  /* 0xffffffac00308947 */ /* 0x000fea000383ffff */
[----:B------:R-:W-:Y:S05]  /*124c0*/  BSYNC B8 ;  /* 0x0000000000087941 */ /* 0x000fea0003800000 */
.L_x_13899:
[----:B--2---:R-:W2:Y:S01]  /*124d0*/  LDL.LU R0, [R1+0x3c] ;  /* 0x00003c0001007983 */ /* 0x004ea20000300800 */
[----:B------:R-:W-:Y:S01]  /*124e0*/  BSSY B0, `(.L_x_14002) ;  /* 0x000000b000007945 */ /* 0x000fe20003800000 */
[----:B------:R-:W3:Y:S01]  /*124f0*/  S2R R5, SR_CgaCtaId ;  /* 0x0000000000057919 */ /* 0x000ee20000008800 */
[----:B--2---:R-:W-:-:S05]  /*12500*/  VIADD R0, R0, 0x1 ;  /* 0x0000000100007836 */ /* 0x004fca0000000000 */
[----:B----4-:R-:W-:-:S04]  /*12510*/  LEA.HI R2, R0, R0, RZ, 0x1 ;  /* 0x0000000000027211 */ /* 0x010fc800078f08ff */
[----:B-1----:R-:W-:-:S05]  /*12520*/  LOP3.LUT R3, R2, 0xfffffffe, RZ, 0xc0, !PT ;  /* 0xfffffffe02037812 */ /* 0x002fca00078ec0ff */
[----:B------:R-:W-:Y:S01]  /*12530*/  IMAD.IADD R3, R0, 0x1, -R3 ;  /* 0x0000000100037824 */ /* 0x000fe200078e0a03 */
[----:B------:R-:W-:-:S04]  /*12540*/  MOV R0, 0x400 ;  /* 0x0000040000007802 */ /* 0x000fc80000000f00 */
[----:B---3--:R-:W-:Y:S02]  /*12550*/  LEA R0, R5, R0, 0x18 ;  /* 0x0000000005007211 */ /* 0x008fe400078ec0ff */
[----:B------:R-:W-:-:S04]  /*12560*/  SHF.L.U32 R3, R3, 0x1f, RZ ;  /* 0x0000001f03037819 */ /* 0x000fc800000006ff */
[----:B------:R-:W1:Y:S02]  /*12570*/  SYNCS.PHASECHK.TRANS64.TRYWAIT P0, [R0+URZ+0x22820], R3 ;  /* 0x02282003000075a7 */ /* 0x000e64000800017f */
[----:B-1----:R-:W-:Y:S05]  /*12580*/  @!P0 BRA `(.L_x_14003) ;  /* 0x0000001c005c8947 */ /* 0x002fea0003800000 */
.L_x_14071:
[----:B------:R-:W-:Y:S05]  /*12590*/  BSYNC B0 ;  /* 0x0000000000007941 */ /* 0x000fea0003800000 */
.L_x_14002:
[----:B------:R-:W-:-:S03]  /*125a0*/  UMOV UR4, 0xffffffff ;  /* 0xffffffff00047882 */ /* 0x000fc60000000000 */
[----:B------:R-:W-:Y:S05]  /*125b0*/  BRA.DIV UR4, `(.L_x_14004) ;  /* 0x0000001e04647947 */ /* 0x000fea000b800000 */
[----:B------:R-:W2:Y:S02]  /*125c0*/  S2R R2, SR_TID.X ;  /* 0x0000000000027919 */ /* 0x000ea40000002100 */
[----:B--2---:R-:W-:-:S04]  /*125d0*/  SHF.R.U32.HI R2, RZ, 0x5, R2 ;  /* 0x00000005ff027819 */ /* 0x004fc80000011602 */
[----:B------:R-:W-:-:S05]  /*125e0*/  LOP3.LUT R2, R2, 0x3, RZ, 0xc0, !PT ;  /* 0x0000000302027812 */ /* 0x000fca00078ec0ff */
[----:B------:R2:W3:Y:S02]  /*125f0*/  SHFL.IDX PT, R14, R2, RZ, 0x1f ;  /* 0x00001fff020e7589 */ /* 0x0004e400000e0000 */
.L_x_14074:
[----:B---3--:R-:W-:Y:S01]  /*12600*/  ISETP.NE.AND P0, PT, R14, RZ, PT ;  /* 0x000000ff0e00720c */ /* 0x008fe20003f05270 */
[----:B------:R-:W-:-:S12]  /*12610*/  BSSY B0, `(.L_x_14005) ;  /* 0x0000027000007945 */ /* 0x000fd80003800000 */
[----:B------:R-:W-:Y:S05]  /*12620*/  @P0 BRA `(.L_x_14006) ;  /* 0x0000000000940947 */ /* 0x000fea0003800000 */
[----:B------:R-:W-:-:S03]  /*12630*/  UMOV UR4, 0xffffffff ;  /* 0xffffffff00047882 */ /* 0x000fc60000000000 */
[----:B------:R-:W-:Y:S05]  /*12640*/  BRA.DIV UR4, `(.L_x_14007) ;  /* 0x0000001e04747947 */ /* 0x000fea000b800000 */
[----:B------:R-:W-:-:S13]  /*12650*/  ELECT P6, URZ, PT ;  /* 0x00000000003f782f */ /* 0x000fda00038c0000 */
.L_x_14077:
[----:B------:R-:W-:Y:S05]  /*12660*/  @!P6 BRA `(.L_x_14006) ;  /* 0x000000000084e947 */ /* 0x000fea0003800000 */
[----:B------:R-:W-:-:S06]  /*12670*/  ULOP3.LUT UR4, UR36, 0x2, URZ, 0xfc, !UPT ;  /* 0x0000000224047892 */ /* 0x000fcc000f8efc3f */
[----:B--2---:R-:W-:-:S05]  /*12680*/  IMAD.U32 R2, RZ, RZ, UR4 ;  /* 0x00000004ff027e24 */ /* 0x004fca000f8e00ff */
[----:B------:R-:W-:-:S13]  /*12690*/  ISETP.NE.AND P2, PT, R2, 0x3, PT ;  /* 0x000000030200780c */ /* 0x000fda0003f45270 */
[----:B------:R-:W-:Y:S05]  /*126a0*/  @!P2 BRA `(.L_x_14008) ;  /* 0x000000000004a947 */ /* 0x000fea0003800000 */
[----:B------:R-:W-:Y:S01]  /*126b0*/  BPT.TRAP 0x1 ;  /* 0x000000040000795c */ /* 0x000fe20000300000 */
.L_x_14008:
[----:B-1----:R-:W2:Y:S04]  /*126c0*/  LDL R3, [R1+0x8] ;  /* 0x0000080001037983 */ /* 0x002ea80000100800 */
[----:B------:R-:W3:Y:S01]  /*126d0*/  LDL.LU R7, [R1+0x10] ;  /* 0x0000100001077983 */ /* 0x000ee20000300800 */
[----:B------:R-:W-:-:S04]  /*126e0*/  VIADD R2, R0, 0x22840 ;  /* 0x0002284000027836 */ /* 0x000fc80000000000 */
[C---:B--2---:R-:W-:Y:S02]  /*126f0*/  IMAD R6, R3.reuse, 0x8, R2 ;  /* 0x0000000803067824 */ /* 0x044fe400078e0202 */
[----:B------:R-:W-:Y:S01]  /*12700*/  VIADD R3, R3, 0x1 ;  /* 0x0000000103037836 */ /* 0x000fe20000000000 */
[----:B---3--:R-:W-:-:S04]  /*12710*/  SHF.L.U32 R5, R7, 0x1f, RZ ;  /* 0x0000001f07057819 */ /* 0x008fc800000006ff */
[C---:B------:R-:W-:Y:S01]  /*12720*/  ISETP.NE.AND P1, PT, R3.reuse, 0x2, PT ;  /* 0x000000020300780c */ /* 0x040fe20003f25270 */
[----:B------:R-:W1:Y:S03]  /*12730*/  SYNCS.PHASECHK.TRANS64.TRYWAIT P0, [R6+URZ], R5 ;  /* 0x00000005060075a7 */ /* 0x000e66000800017f */
[----:B------:R-:W-:Y:S02]  /*12740*/  SEL R4, RZ, 0x1, P1 ;  /* 0x00000001ff047807 */ /* 0x000fe40000800000 */
[----:B------:R-:W-:Y:S02]  /*12750*/  SEL R3, R3, RZ, P1 ;  /* 0x000000ff03037207 */ /* 0x000fe40000800000 */
[----:B------:R-:W-:-:S03]  /*12760*/  LOP3.LUT R4, R7, R4, RZ, 0x3c, !PT ;  /* 0x0000000407047212 */ /* 0x000fc600078e3cff */
[----:B------:R-:W-:Y:S01]  /*12770*/  IMAD R7, R3, 0x8, R2 ;  /* 0x0000000803077824 */ /* 0x000fe200078e0202 */
[----:B------:R-:W-:Y:S01]  /*12780*/  SHF.L.U32 R2, R4, 0x1f, RZ ;  /* 0x0000001f04027819 */ /* 0x000fe200000006ff */
[----:B-1----:R-:W-:Y:S06]  /*12790*/  @!P0 BRA `(.L_x_14009) ;  /* 0x0000001c00408947 */ /* 0x002fec0003800000 */
.L_x_14078:
[----:B------:R-:W2:Y:S02]  /*127a0*/  SYNCS.PHASECHK.TRANS64.TRYWAIT P0, [R7+URZ], R2 ;  /* 0x00000002070075a7 */ /* 0x000ea4000800017f */
[----:B--2---:R-:W-:Y:S05]  /*127b0*/  @!P0 BRA `(.L_x_14010) ;  /* 0x0000001c004c8947 */ /* 0x004fea0003800000 */
.L_x_14079:
[----:B------:R-:W-:Y:S05]  /*127c0*/  @!P2 BRA `(.L_x_14011) ;  /* 0x000000000004a947 */ /* 0x000fea0003800000 */
[----:B------:R-:W-:Y:S01]  /*127d0*/  BPT.TRAP 0x1 ;  /* 0x000000040000795c */ /* 0x000fe20000300000 */
.L_x_14011:
[----:B------:R-:W3:Y:S01]  /*127e0*/  LDL.LU R4, [R1+0x8] ;  /* 0x0000080001047983 */ /* 0x000ee20000300800 */
[----:B------:R-:W-:-:S04]  /*127f0*/  VIADD R0, R0, 0x22860 ;  /* 0x0002286000007836 */ /* 0x000fc80000000000 */
[----:B---3--:R-:W-:-:S04]  /*12800*/  IMAD R4, R4, 0x8, R0 ;  /* 0x0000000804047824 */ /* 0x008fc800078e0200 */
[----:B------:R-:W3:Y:S02]  /*12810*/  SYNCS.PHASECHK.TRANS64.TRYWAIT P0, [R4+URZ], R5 ;  /* 0x00000005040075a7 */ /* 0x000ee4000800017f */
[----:B---3--:R-:W-:Y:S05]  /*12820*/  @!P0 BRA `(.L_x_14012) ;  /* 0x0000001c00448947 */ /* 0x008fea0003800000 */
.L_x_14080:
[----:B------:R-:W-:-:S07]  /*12830*/  IMAD R3, R3, 0x8, R0 ;  /* 0x0000000803037824 */ /* 0x000fce00078e0200 */
.L_x_14013:
[----:B----4-:R4:W0:Y:S02]  /*12840*/  SYNCS.PHASECHK.TRANS64.TRYWAIT P0, [R3+URZ], R2 ;  /* 0x00000002030075a7 */ /* 0x010824000800017f */
[----:B0-----:R-:W-:Y:S05]  /*12850*/  @!P0 NANOSLEEP.SYNCS 0x989680 ;  /* 0x009896800000895d */ /* 0x001fea0003900000 */
[----:B------:R-:W0:Y:S02]  /*12860*/  @!P0 SYNCS.PHASECHK.TRANS64 P0, [R3+URZ], R2 ;  /* 0x00000002030085a7 */ /* 0x000e24000800007f */
[----:B0-----:R-:W-:Y:S05]  /*12870*/  @!P0 BRA `(.L_x_14013) ;  /* 0xfffffffc00f08947 */ /* 0x001fea000383ffff */
.L_x_14006:
[----:B------:R-:W-:Y:S05]  /*12880*/  BSYNC B0 ;  /* 0x0000000000007941 */ /* 0x000fea0003800000 */
.L_x_14005:
[----:B------:R-:W-:Y:S05]  /*12890*/  EXIT ;  /* 0x000000000000794d */ /* 0x000fea0003800000 */
.L_x_13841:
[----:B0-----:R0:W1:Y:S02]  /*128a0*/  SYNCS.PHASECHK.TRANS64.TRYWAIT P0, [R7+URZ+0x22800], R0 ;  /* 0x02280000070075a7 */ /* 0x001064000800017f */
[----:B-1----:R-:W-:Y:S05]  /*128b0*/  @!P0 NANOSLEEP.SYNCS 0x989680 ;  /* 0x009896800000895d */ /* 0x002fea0003900000 */
[----:B------:R-:W1:Y:S02]  /*128c0*/  @!P0 SYNCS.PHASECHK.TRANS64 P0, [R7+URZ+0x22800], R0 ;  /* 0x02280000070085a7 */ /* 0x000e64000800007f */
[----:B-1----:R-:W-:Y:S05]  /*128d0*/  @!P0 BRA `(.L_x_13841) ;  /* 0xfffffffc00f08947 */ /* 0x002fea000383ffff */
[----:B------:R-:W-:Y:S05]  /*128e0*/  BRA `(.L_x_14014) ;  /* 0xfffffef000a07947 */ /* 0x000fea000383ffff */
.L_x_13845:
[----:B-1----:R1:W2:Y:S02]  /*128f0*/  SYNCS.PHASECHK.TRANS64.TRYWAIT P1, [R6+URZ+0x22830], R11 ;  /* 0x0228300b060075a7 */ /* 0x0022a4000802017f */
[----:B--2---:R-:W-:Y:S05]  /*12900*/  @!P1 NANOSLEEP.SYNCS 0x989680 ;  /* 0x009896800000995d */ /* 0x004fea0003900000 */
[----:B------:R-:W2:Y:S02]  /*12910*/  @!P1 SYNCS.PHASECHK.TRANS64 P1, [R6+URZ+0x22830], R11 ;  /* 0x0228300b060095a7 */ /* 0x000ea4000802007f */
[----:B--2---:R-:W-:Y:S05]  /*12920*/  @!P1 BRA `(.L_x_13845) ;  /* 0xfffffffc00f09947 */ /* 0x004fea000383ffff */
[----:B------:R-:W-:Y:S05]  /*12930*/  BRA `(.L_x_13844) ;  /* 0xfffffef000cc7947 */ /* 0x000fea000383ffff */
.L_x_13849:
[----:B-1----:R1:W2:Y:S02]  /*12940*/  SYNCS.PHASECHK.TRANS64.TRYWAIT P3, [R6+URZ+0x22850], R11 ;  /* 0x0228500b060075a7 */ /* 0x0022a4000806017f */
[----:B--2---:R-:W-:Y:S05]  /*12950*/  @!P3 NANOSLEEP.SYNCS 0x989680 ;  /* 0x009896800000b95d */ /* 0x004fea0003900000 */
[----:B------:R-:W2:Y:S02]  /*12960*/  @!P3 SYNCS.PHASECHK.TRANS64 P3, [R6+URZ+0x22850], R11 ;  /* 0x0228500b0600b5a7 */ /* 0x000ea4000806007f */
[----:B--2---:R-:W-:Y:S05]  /*12970*/  @!P3 BRA `(.L_x_13849) ;  /* 0xfffffffc00f0b947 */ /* 0x004fea000383ffff */
[----:B------:R-:W-:Y:S05]  /*12980*/  BRA `(.L_x_13848) ;  /* 0xffffff1000547947 */ /* 0x000fea000383ffff */
.L_x_13854:
[----:B-1----:R-:W-:-:S04]  /*12990*/  IMAD.U32 R5, RZ, RZ, UR26 ;  /* 0x0000001aff057e24 */ /* 0x002fc8000f8e00ff */
[----:B------:R1:W2:Y:S03]  /*129a0*/  SYNCS.PHASECHK.TRANS64.TRYWAIT P3, [R5+URZ+0x22830], R6 ;  /* 0x02283006050075a7 */ /* 0x0002a6000806017f */
[----:B--2---:R-:W-:Y:S05]  /*129b0*/  @!P3 NANOSLEEP.SYNCS 0x989680 ;  /* 0x009896800000b95d */ /* 0x004fea0003900000 */
[----:B------:R-:W2:Y:S02]  /*129c0*/  @!P3 SYNCS.PHASECHK.TRANS64 P3, [R5+URZ+0x22830], R6 ;  /* 0x022830060500b5a7 */ /* 0x000ea4000806007f */
[----:B--2---:R-:W-:Y:S05]  /*129d0*/  @!P3 BRA `(.L_x_13854) ;  /* 0xfffffffc00ecb947 */ /* 0x004fea000383ffff */
[----:B------:R-:W-:Y:S05]  /*129e0*/  BRA `(.L_x_13853) ;  /* 0xffffff1400887947 */ /* 0x000fea000383ffff */
.L_x_13858:
[----:B-1----:R1:W2:Y:S02]  /*129f0*/  SYNCS.PHASECHK.TRANS64.TRYWAIT P3, [R199+URZ+0x22850], R6 ;  /* 0x02285006c70075a7 */ /* 0x0022a4000806017f */
[----:B--2---:R-:W-:Y:S05]  /*12a00*/  @!P3 NANOSLEEP.SYNCS 0x989680 ;  /* 0x009896800000b95d */ /* 0x004fea0003900000 */
[----:B------:R-:W2:Y:S02]  /*12a10*/  @!P3 SYNCS.PHASECHK.TRANS64 P3, [R199+URZ+0x22850], R6 ;  /* 0x02285006c700b5a7 */ /* 0x000ea4000806007f */
[----:B--2---:R-:W-:Y:S05]  /*12a20*/  @!P3 BRA `(.L_x_13858) ;  /* 0xfffffffc00f0b947 */ /* 0x004fea000383ffff */
[----:B------:R-:W-:Y:S05]  /*12a30*/  BRA `(.L_x_13857) ;  /* 0xffffff3800fc7947 */ /* 0x000fea000383ffff */
.L_x_13864:
[----:B-1----:R-:W-:-:S04]  /*12a40*/  IMAD.U32 R5, RZ, RZ, UR25 ;  /* 0x00000019ff057e24 */ /* 0x002fc8000f8e00ff */
[----:B------:R1:W2:Y:S03]  /*12a50*/  SYNCS.PHASECHK.TRANS64.TRYWAIT P1, [R5+URZ+0x22830], R6 ;  /* 0x02283006050075a7 */ /* 0x0002a6000802017f */
[----:B--2---:R-:W-:Y:S05]  /*12a60*/  @!P1 NANOSLEEP.SYNCS 0x989680 ;  /* 0x009896800000995d */ /* 0x004fea0003900000 */
[----:B------:R-:W2:Y:S02]  /*12a70*/  @!P1 SYNCS.PHASECHK.TRANS64 P1, [R5+URZ+0x22830], R6 ;  /* 0x02283006050095a7 */ /* 0x000ea4000802007f */
[----:B--2---:R-:W-:Y:S05]  /*12a80*/  @!P1 BRA `(.L_x_13864) ;  /* 0xfffffffc00ec9947 */ /* 0x004fea000383ffff */
[----:B------:R-:W-:Y:S05]  /*12a90*/  BRA `(.L_x_13863) ;  /* 0xffffff40000c7947 */ /* 0x000fea000383ffff */
.L_x_13868:
[----:B-1----:R1:W2:Y:S02]  /*12aa0*/  SYNCS.PHASECHK.TRANS64.TRYWAIT P1, [R181+URZ+0x22850], R6 ;  /* 0x02285006b50075a7 */ /* 0x0022a4000802017f */
[----:B--2---:R-:W-:Y:S05]  /*12ab0*/  @!P1 NANOSLEEP.SYNCS 0x989680 ;  /* 0x009896800000995d */ /* 0x004fea0003900000 */
[----:B------:R-:W2:Y:S02]  /*12ac0*/  @!P1 SYNCS.PHASECHK.TRANS64 P1, [R181+URZ+0x22850], R6 ;  /* 0x02285006b50095a7 */ /* 0x000ea4000802007f */
[----:B--2---:R-:W-:Y:S05]  /*12ad0*/  @!P1 BRA `(.L_x_13868) ;  /* 0xfffffffc00f09947 */ /* 0x004fea000383ffff */
[----:B------:R-:W-:Y:S05]  /*12ae0*/  BRA `(.L_x_13867) ;  /* 0xffffff5c00ac7947 */ /* 0x000fea000383ffff */
.L_x_13911:
        /* <DEDUP_REMOVED lines=11> */
.L_x_14016:
[----:B------:R-:W-:Y:S05]  /*12ba0*/  BSYNC B0 ;  /* 0x0000000000007941 */ /* 0x000fea0003800000 */
.L_x_14015:
[----:B------:R-:W-:Y:S05]  /*12bb0*/  BRA `(.L_x_14017) ;  /* 0xffffffb000847947 */ /* 0x000fea000383ffff */
.L_x_13913:
[----:B------:R-:W-:Y:S01]  /*12bc0*/  BSSY B0, `(.L_x_14018) ;  /* 0x0000006000007945 */ /* 0x000fe20003800000 */
[----:B------:R-:W-:-:S07]  /*12bd0*/  IMAD.MOV.U32 R15, RZ, RZ, -0x1 ;  /* 0xffffffffff0f7424 */ /* 0x000fce00078e00ff */
[----:B0123--:R-:W-:Y:S05]  /*12be0*/  WARPSYNC.COLLECTIVE R15, `(.L_x_14019) ;  /* 0x000000000f0c7348 */ /* 0x00ffea0003c00000 */
[----:B------:R-:W-:Y:S02]  /*12bf0*/  ELECT P6, UR62, PT ;  /* 0x00000000003e782f */ /* 0x000fe400038c0000 */
[----:B------:R-:W-:Y:S01]  /*12c00*/  MOV R14, UR62 ;  /* 0x0000003e000e7c02 */ /* 0x000fe20008000f00 */
[----:B0123--:R-:W-:Y:S10]  /*12c10*/  ENDCOLLECTIVE ;  /* 0x000000000000791b */ /* 0x00fff40003800000 */
.L_x_14019:
[----:B------:R-:W-:Y:S05]  /*12c20*/  BSYNC B0 ;  /* 0x0000000000007941 */ /* 0x000fea0003800000 */
.L_x_14018:
[----:B------:R-:W-:Y:S05]  /*12c30*/  BRA `(.L_x_14020) ;  /* 0xffffffb0008c7947 */ /* 0x000fea000383ffff */
.L_x_13915:
[----:B---3--:R3:W4:Y:S02]  /*12c40*/  SYNCS.PHASECHK.TRANS64.TRYWAIT P0, [R0+URZ+0x22840], R2 ;  /* 0x02284002000075a7 */ /* 0x008724000800017f */
[----:B----4-:R-:W-:Y:S05]  /*12c50*/  @!P0 NANOSLEEP.SYNCS 0x989680 ;  /* 0x009896800000895d */ /* 0x010fea0003900000 */
[----:B------:R-:W4:Y:S02]  /*12c60*/  @!P0 SYNCS.PHASECHK.TRANS64 P0, [R0+URZ+0x22840], R2 ;  /* 0x02284002000085a7 */ /* 0x000f24000800007f */
[----:B----4-:R-:W-:Y:S05]  /*12c70*/  @!P0 BRA `(.L_x_13915) ;  /* 0xfffffffc00f08947 */ /* 0x010fea000383ffff */
[----:B------:R-:W-:Y:S05]  /*12c80*/  BRA `(.L_x_14021) ;  /* 0xffffffb000f87947 */ /* 0x000fea000383ffff */
.L_x_13919:
[----:B------:R-:W2:Y:S01]  /*12c90*/  LDL.LU R11, [R1+0x34] ;  /* 0x00003400010b7983 */ /* 0x000ea20000300800 */
[----:B------:R-:W-:Y:S02]  /*12ca0*/  IMAD.MOV.U32 R13, RZ, RZ, R0 ;  /* 0x000000ffff0d7224 */ /* 0x000fe400078e0000 */
[----:B------:R-:W-:Y:S02]  /*12cb0*/  IMAD.MOV.U32 R12, RZ, RZ, RZ ;  /* 0x000000ffff0c7224 */ /* 0x000fe400078e00ff */
[----:B------:R-:W-:Y:S02]  /*12cc0*/  IMAD.MOV.U32 R15, RZ, RZ, -0x1 ;  /* 0xffffffffff0f7424 */ /* 0x000fe400078e00ff */
[----:B------:R-:W-:-:S04]  /*12cd0*/  IMAD R17, R17, 0x80, R8 ;  /* 0x0000008011117824 */ /* 0x000fc800078e0208 */
[----:B------:R-:W-:Y:S02]  /*12ce0*/  VIADD R6, R17, 0x60 ;  /* 0x0000006011067836 */ /* 0x000fe40000000000 */
[----:B--2---:R-:W-:Y:S02]  /*12cf0*/  IMAD R3, R11, R7, RZ ;  /* 0x000000070b037224 */ /* 0x004fe400078e02ff */
[----:B------:R-:W-:-:S03]  /*12d00*/  IMAD.MOV.U32 R11, RZ, RZ, 0x181f ;  /* 0x0000181fff0b7424 */ /* 0x000fc600078e00ff */
[----:B------:R-:W-:-:S13]  /*12d10*/  ISETP.GE.AND P1, PT, R17, R3, PT ;  /* 0x000000031100720c */ /* 0x000fda0003f26270 */
[----:B-----5:R-:W-:Y:S05]  /*12d20*/  WARPSYNC.COLLECTIVE R15, `(.L_x_14022) ;  /* 0x000000000f087348 */ /* 0x020fea0003c00000 */
[----:B------:R0:W1:Y:S02]  /*12d30*/  SHFL.IDX P6, R14, R13, R12, R11 ;  /* 0x0000000c0d0e7389 */ /* 0x00006400000c000b */
[----:B01---5:R-:W-:Y:S01]  /*12d40*/  ENDCOLLECTIVE ;  /* 0x000000000000791b */ /* 0x023fe20003800000 */
.L_x_14022:
[----:B------:R-:W-:Y:S02]  /*12d50*/  IMAD.MOV.U32 R13, RZ, RZ, R2 ;  /* 0x000000ffff0d7224 */ /* 0x000fe400078e0002 */
[----:B------:R-:W-:-:S07]  /*12d60*/  IMAD.MOV.U32 R4, RZ, RZ, R14 ;  /* 0x000000ffff047224 */ /* 0x000fce00078e000e */
[----:B------:R-:W-:Y:S05]  /*12d70*/  WARPSYNC.COLLECTIVE R15, `(.L_x_14023) ;  /* 0x000000000f087348 */ /* 0x000fea0003c00000 */
[----:B------:R0:W1:Y:S02]  /*12d80*/  SHFL.IDX P6, R14, R13, R12, R11 ;  /* 0x0000000c0d0e7389 */ /* 0x00006400000c000b */
[----:B01----:R-:W-:Y:S01]  /*12d90*/  ENDCOLLECTIVE ;  /* 0x000000000000791b */ /* 0x003fe20003800000 */
.L_x_14023:
[----:B------:R-:W-:Y:S02]  /*12da0*/  IMAD.MOV.U32 R13, RZ, RZ, R0 ;  /* 0x000000ffff0d7224 */ /* 0x000fe400078e0000 */
[----:B------:R-:W-:Y:S02]  /*12db0*/  IMAD.MOV.U32 R12, RZ, RZ, 0x1 ;  /* 0x00000001ff0c7424 */ /* 0x000fe400078e00ff */
[----:B------:R-:W-:-:S07]  /*12dc0*/  IMAD.MOV.U32 R5, RZ, RZ, R14 ;  /* 0x000000ffff057224 */ /* 0x000fce00078e000e */
[----:B------:R-:W-:Y:S05]  /*12dd0*/  WARPSYNC.COLLECTIVE R15, `(.L_x_14024) ;  /* 0x000000000f087348 */ /* 0x000fea0003c00000 */
[----:B------:R0:W1:Y:S02]  /*12de0*/  SHFL.IDX P6, R14, R13, R12, R11 ;  /* 0x0000000c0d0e7389 */ /* 0x00006400000c000b */
[----:B01----:R-:W-:Y:S01]  /*12df0*/  ENDCOLLECTIVE ;  /* 0x000000000000791b */ /* 0x003fe20003800000 */
.L_x_14024:
        /* <DEDUP_REMOVED lines=16> */
.L_x_14025:
[----:B------:R-:W-:Y:S02]  /*12f00*/  IMAD.MOV.U32 R13, RZ, RZ, R0 ;  /* 0x000000ffff0d7224 */ /* 0x000fe400078e0000 */
[----:B------:R-:W-:Y:S02]  /*12f10*/  IMAD.MOV.U32 R12, RZ, RZ, 0x2 ;  /* 0x00000002ff0c7424 */ /* 0x000fe400078e00ff */
[----:B------:R-:W-:-:S07]  /*12f20*/  IMAD.MOV.U32 R5, RZ, RZ, R14 ;  /* 0x000000ffff057224 */ /* 0x000fce00078e000e */
[----:B------:R-:W-:Y:S05]  /*12f30*/  WARPSYNC.COLLECTIVE R15, `(.L_x_14026) ;  /* 0x000000000f087348 */ /* 0x000fea0003c00000 */
[----:B------:R0:W1:Y:S02]  /*12f40*/  SHFL.IDX P6, R14, R13, R12, R11 ;  /* 0x0000000c0d0e7389 */ /* 0x00006400000c000b */
[----:B01----:R-:W-:Y:S01]  /*12f50*/  ENDCOLLECTIVE ;  /* 0x000000000000791b */ /* 0x003fe20003800000 */
.L_x_14026:
        /* <DEDUP_REMOVED lines=16> */
.L_x_14027:
[----:B------:R-:W-:Y:S02]  /*13060*/  IMAD.MOV.U32 R13, RZ, RZ, R0 ;  /* 0x000000ffff0d7224 */ /* 0x000fe400078e0000 */
[----:B------:R-:W-:Y:S02]  /*13070*/  IMAD.MOV.U32 R12, RZ, RZ, 0x3 ;  /* 0x00000003ff0c7424 */ /* 0x000fe400078e00ff */
[----:B------:R-:W-:-:S07]  /*13080*/  IMAD.MOV.U32 R5, RZ, RZ, R14 ;  /* 0x000000ffff057224 */ /* 0x000fce00078e000e */
[----:B------:R-:W-:Y:S05]  /*13090*/  WARPSYNC.COLLECTIVE R15, `(.L_x_14028) ;  /* 0x000000000f087348 */ /* 0x000fea0003c00000 */
[----:B------:R0:W1:Y:S02]  /*130a0*/  SHFL.IDX P6, R14, R13, R12, R11 ;  /* 0x0000000c0d0e7389 */ /* 0x00006400000c000b */
[----:B01----:R-:W-:Y:S01]  /*130b0*/  ENDCOLLECTIVE ;  /* 0x000000000000791b */ /* 0x003fe20003800000 */
.L_x_14028:
        /* <DEDUP_REMOVED lines=16> */
.L_x_14029:
[----:B------:R-:W-:Y:S02]  /*131c0*/  IMAD.MOV.U32 R13, RZ, RZ, R0 ;  /* 0x000000ffff0d7224 */ /* 0x000fe400078e0000 */
[----:B------:R-:W-:Y:S02]  /*131d0*/  IMAD.MOV.U32 R12, RZ, RZ, 0x4 ;  /* 0x00000004ff0c7424 */ /* 0x000fe400078e00ff */
[----:B------:R-:W-:-:S07]  /*131e0*/  IMAD.MOV.U32 R5, RZ, RZ, R14 ;  /* 0x000000ffff057224 */ /* 0x000fce00078e000e */
[----:B------:R-:W-:Y:S05]  /*131f0*/  WARPSYNC.COLLECTIVE R15, `(.L_x_14030) ;  /* 0x000000000f087348 */ /* 0x000fea0003c00000 */
[----:B------:R0:W1:Y:S02]  /*13200*/  SHFL.IDX P6, R14, R13, R12, R11 ;  /* 0x0000000c0d0e7389 */ /* 0x00006400000c000b */
[----:B01----:R-:W-:Y:S01]  /*13210*/  ENDCOLLECTIVE ;  /* 0x000000000000791b */ /* 0x003fe20003800000 */
.L_x_14030:
        /* <DEDUP_REMOVED lines=16> */
.L_x_14031:
[----:B------:R-:W-:Y:S02]  /*13320*/  IMAD.MOV.U32 R13, RZ, RZ, R0 ;  /* 0x000000ffff0d7224 */ /* 0x000fe400078e0000 */
[----:B------:R-:W-:Y:S02]  /*13330*/  IMAD.MOV.U32 R12, RZ, RZ, 0x5 ;  /* 0x00000005ff0c7424 */ /* 0x000fe400078e00ff */
[----:B------:R-:W-:-:S07]  /*13340*/  IMAD.MOV.U32 R5, RZ, RZ, R14 ;  /* 0x000000ffff057224 */ /* 0x000fce00078e000e */
[----:B------:R-:W-:Y:S05]  /*13350*/  WARPSYNC.COLLECTIVE R15, `(.L_x_14032) ;  /* 0x000000000f087348 */ /* 0x000fea0003c00000 */
[----:B------:R0:W1:Y:S02]  /*13360*/  SHFL.IDX P6, R14, R13, R12, R11 ;  /* 0x0000000c0d0e7389 */ /* 0x00006400000c000b */
[----:B01----:R-:W-:Y:S01]  /*13370*/  ENDCOLLECTIVE ;  /* 0x000000000000791b */ /* 0x003fe20003800000 */
.L_x_14032:
        /* <DEDUP_REMOVED lines=16> */
.L_x_14033:
[----:B------:R-:W-:Y:S02]  /*13480*/  IMAD.MOV.U32 R13, RZ, RZ, R0 ;  /* 0x000000ffff0d7224 */ /* 0x000fe400078e0000 */
[----:B------:R-:W-:Y:S02]  /*13490*/  IMAD.MOV.U32 R12, RZ, RZ, 0x6 ;  /* 0x00000006ff0c7424 */ /* 0x000fe400078e00ff */
[----:B------:R-:W-:-:S07]  /*134a0*/  IMAD.MOV.U32 R5, RZ, RZ, R14 ;  /* 0x000000ffff057224 */ /* 0x000fce00078e000e */
[----:B------:R-:W-:Y:S05]  /*134b0*/  WARPSYNC.COLLECTIVE R15, `(.L_x_14034) ;  /* 0x000000000f087348 */ /* 0x000fea0003c00000 */
[----:B------:R0:W1:Y:S02]  /*134c0*/  SHFL.IDX P6, R14, R13, R12, R11 ;  /* 0x0000000c0d0e7389 */ /* 0x00006400000c000b */
[----:B01----:R-:W-:Y:S01]  /*134d0*/  ENDCOLLECTIVE ;  /* 0x000000000000791b */ /* 0x003fe20003800000 */
.L_x_14034:
        /* <DEDUP_REMOVED lines=15> */
.L_x_14035:
[----:B------:R-:W-:Y:S02]  /*135d0*/  IMAD.MOV.U32 R13, RZ, RZ, R0 ;  /* 0x000000ffff0d7224 */ /* 0x000fe400078e0000 */
[----:B------:R-:W-:Y:S02]  /*135e0*/  IMAD.MOV.U32 R12, RZ, RZ, 0x7 ;  /* 0x00000007ff0c7424 */ /* 0x000fe400078e00ff */
[----:B------:R-:W-:-:S07]  /*135f0*/  IMAD.MOV.U32 R5, RZ, RZ, R14 ;  /* 0x000000ffff057224 */ /* 0x000fce00078e000e */
[----:B------:R-:W-:Y:S05]  /*13600*/  WARPSYNC.COLLECTIVE R15, `(.L_x_14036) ;  /* 0x000000000f087348 */ /* 0x000fea0003c00000 */
[----:B------:R0:W1:Y:S02]  /*13610*/  SHFL.IDX P6, R14, R13, R12, R11 ;  /* 0x0000000c0d0e7389 */ /* 0x00006400000c000b */
[----:B01----:R-:W-:Y:S01]  /*13620*/  ENDCOLLECTIVE ;  /* 0x000000000000791b */ /* 0x003fe20003800000 */
.L_x_14036:
        /* <DEDUP_REMOVED lines=10> */
.L_x_14037:
[----:B------:R-:W-:Y:S01]  /*136d0*/  @!PT LDS RZ, [RZ] ;  /* 0x00000000fffff984 */ /* 0x000fe20000000800 */
[----:B------:R-:W-:Y:S01]  /*136e0*/  @!PT LDS RZ, [RZ] ;  /* 0x00000000fffff984 */ /* 0x000fe20000000800 */
[----:B------:R-:W-:Y:S01]  /*136f0*/  @!PT LDS RZ, [RZ] ;  /* 0x00000000fffff984 */ /* 0x000fe20000000800 */
[----:B------:R0:W-:Y:S01]  /*13700*/  @!P1 LDGSTS.E.BYPASS.LTC128B.128 [R9+0x1b400], desc[UR40][R4.64], !P0 ;  /* 0x1b40000004099fae */ /* 0x0001e2000c101d68 */
[----:B------:R-:W-:Y:S01]  /*13710*/  IMAD.MOV.U32 R2, RZ, RZ, R14 ;  /* 0x000000ffff027224 */ /* 0x000fe200078e000e */
[----:B------:R-:W-:Y:S06]  /*13720*/  BRA `(.L_x_14038) ;  /* 0xffffffb400a07947 */ /* 0x000fec000383ffff */
.L_x_13922:
[----:B--2---:R-:W2:Y:S02]  /*13730*/  LDL R2, [R1+0x4] ;  /* 0x0000040001027983 */ /* 0x004ea40000100800 */
[----:B--2---:R2:W3:Y:S02]  /*13740*/  SYNCS.PHASECHK.TRANS64.TRYWAIT P0, [R2+URZ+0x22820], R0 ;  /* 0x02282000020075a7 */ /* 0x0044e4000800017f */
[----:B---3--:R-:W-:Y:S05]  /*13750*/  @!P0 NANOSLEEP.SYNCS 0x989680 ;  /* 0x009896800000895d */ /* 0x008fea0003900000 */
[----:B------:R-:W3:Y:S02]  /*13760*/  @!P0 SYNCS.PHASECHK.TRANS64 P0, [R2+URZ+0x22820], R0 ;  /* 0x02282000020085a7 */ /* 0x000ee4000800007f */
[----:B---3--:R-:W-:Y:S05]  /*13770*/  @!P0 BRA `(.L_x_13922) ;  /* 0xfffffffc00ec8947 */ /* 0x008fea000383ffff */
[----:B------:R-:W-:Y:S05]  /*13780*/  BRA `(.L_x_14039) ;  /* 0xffffffb800007947 */ /* 0x000fea000383ffff */
.L_x_13926:
[----:B0-----:R0:W1:Y:S02]  /*13790*/  SYNCS.PHASECHK.TRANS64.TRYWAIT P0, [R2+URZ+0x22860], R0 ;  /* 0x02286000020075a7 */ /* 0x001064000800017f */
[----:B-1----:R-:W-:Y:S05]  /*137a0*/  @!P0 NANOSLEEP.SYNCS 0x989680 ;  /* 0x009896800000895d */ /* 0x002fea0003900000 */
[----:B------:R-:W1:Y:S02]  /*137b0*/  @!P0 SYNCS.PHASECHK.TRANS64 P0, [R2+URZ+0x22860], R0 ;  /* 0x02286000020085a7 */ /* 0x000e64000800007f */
[----:B-1----:R-:W-:Y:S05]  /*137c0*/  @!P0 BRA `(.L_x_13926) ;  /* 0xfffffffc00f08947 */ /* 0x002fea000383ffff */
[----:B------:R-:W-:Y:S05]  /*137d0*/  BRA `(.L_x_14040) ;  /* 0xffffffb800307947 */ /* 0x000fea000383ffff */
.L_x_13941:
[----:B-1----:R1:W2:Y:S02]  /*137e0*/  SYNCS.PHASECHK.TRANS64.TRYWAIT P0, [R3+URZ+0x22840], R2 ;  /* 0x02284002030075a7 */ /* 0x0022a4000800017f */
[----:B--2---:R-:W-:Y:S05]  /*137f0*/  @!P0 NANOSLEEP.SYNCS 0x989680 ;  /* 0x009896800000895d */ /* 0x004fea0003900000 */
[----:B------:R-:W2:Y:S02]  /*13800*/  @!P0 SYNCS.PHASECHK.TRANS64 P0, [R3+URZ+0x22840], R2 ;  /* 0x02284002030085a7 */ /* 0x000ea4000800007f */
[----:B--2---:R-:W-:Y:S05]  /*13810*/  @!P0 BRA `(.L_x_13941) ;  /* 0xfffffffc00f08947 */ /* 0x004fea000383ffff */
[----:B------:R-:W-:Y:S05]  /*13820*/  BRA `(.L_x_14041) ;  /* 0xffffffc000547947 */ /* 0x000fea000383ffff */
.L_x_13946:
[----:B0-----:R0:W2:Y:S02]  /*13830*/  SYNCS.PHASECHK.TRANS64.TRYWAIT P0, [R3+URZ+0x22860], R2 ;  /* 0x02286002030075a7 */ /* 0x0010a4000800017f */
[----:B--2---:R-:W-:Y:S05]  /*13840*/  @!P0 NANOSLEEP.SYNCS 0x989680 ;  /* 0x009896800000895d */ /* 0x004fea0003900000 */
[----:B------:R-:W2:Y:S02]  /*13850*/  @!P0 SYNCS.PHASECHK.TRANS64 P0, [R3+URZ+0x22860], R2 ;  /* 0x02286002030085a7 */ /* 0x000ea4000800007f */
[----:B--2---:R-:W-:Y:S05]  /*13860*/  @!P0 BRA `(.L_x_13946) ;  /* 0xfffffffc00f08947 */ /* 0x004fea000383ffff */
[----:B------:R-:W-:Y:S05]  /*13870*/  BRA `(.L_x_14042) ;  /* 0xffffffc000dc7947 */ /* 0x000fea000383ffff */
.L_x_13957:
[----:B0-----:R0:W1:Y:S02]  /*13880*/  SYNCS.PHASECHK.TRANS64.TRYWAIT P0, [R4+URZ+0x22840], R2 ;  /* 0x02284002040075a7 */ /* 0x001064000800017f */
[----:B-1----:R-:W-:Y:S05]  /*13890*/  @!P0 NANOSLEEP.SYNCS 0x989680 ;  /* 0x009896800000895d */ /* 0x002fea0003900000 */
[----:B------:R-:W1:Y:S02]  /*138a0*/  @!P0 SYNCS.PHASECHK.TRANS64 P0, [R4+URZ+0x22840], R2 ;  /* 0x02284002040085a7 */ /* 0x000e64000800007f */
[----:B-1----:R-:W-:Y:S05]  /*138b0*/  @!P0 BRA `(.L_x_13957) ;  /* 0xfffffffc00f08947 */ /* 0x002fea000383ffff */
[----:B------:R-:W-:Y:S05]  /*138c0*/  BRA `(.L_x_14043) ;  /* 0xffffffc800e47947 */ /* 0x000fea000383ffff */
.L_x_13962:
[----:B-1----:R1:W2:Y:S02]  /*138d0*/  SYNCS.PHASECHK.TRANS64.TRYWAIT P0, [R4+URZ+0x22860], R2 ;  /* 0x02286002040075a7 */ /* 0x0022a4000800017f */
[----:B--2---:R-:W-:Y:S05]  /*138e0*/  @!P0 NANOSLEEP.SYNCS 0x989680 ;  /* 0x009896800000895d */ /* 0x004fea0003900000 */
[----:B------:R-:W2:Y:S02]  /*138f0*/  @!P0 SYNCS.PHASECHK.TRANS64 P0, [R4+URZ+0x22860], R2 ;  /* 0x02286002040085a7 */ /* 0x000ea4000800007f */
[----:B--2---:R-:W-:Y:S05]  /*13900*/  @!P0 BRA `(.L_x_13962) ;  /* 0xfffffffc00f08947 */ /* 0x004fea000383ffff */
[----:B------:R-:W-:Y:S05]  /*13910*/  BRA `(.L_x_14044) ;  /* 0xffffffcc00687947 */ /* 0x000fea000383ffff */
.L_x_13973:
[----:B-1----:R1:W2:Y:S02]  /*13920*/  SYNCS.PHASECHK.TRANS64.TRYWAIT P0, [R4+URZ+0x22840], R2 ;  /* 0x02284002040075a7 */ /* 0x0022a4000800017f */
[----:B--2---:R-:W-:Y:S05]  /*13930*/  @!P0 NANOSLEEP.SYNCS 0x989680 ;  /* 0x009896800000895d */ /* 0x004fea0003900000 */
[----:B------:R-:W2:Y:S02]  /*13940*/  @!P0 SYNCS.PHASECHK.TRANS64 P0, [R4+URZ+0x22840], R2 ;  /* 0x02284002040085a7 */ /* 0x000ea4000800007f */
[----:B--2---:R-:W-:Y:S05]  /*13950*/  @!P0 BRA `(.L_x_13973) ;  /* 0xfffffffc00f08947 */ /* 0x004fea000383ffff */
[----:B------:R-:W-:Y:S05]  /*13960*/  BRA `(.L_x_14045) ;  /* 0xffffffd400547947 */ /* 0x000fea000383ffff */
.L_x_13978:
[----:B0-----:R0:W2:Y:S02]  /*13970*/  SYNCS.PHASECHK.TRANS64.TRYWAIT P0, [R4+URZ+0x22860], R2 ;  /* 0x02286002040075a7 */ /* 0x0010a4000800017f */
[----:B--2---:R-:W-:Y:S05]  /*13980*/  @!P0 NANOSLEEP.SYNCS 0x989680 ;  /* 0x009896800000895d */ /* 0x004fea0003900000 */
[----:B------:R-:W2:Y:S02]  /*13990*/  @!P0 SYNCS.PHASECHK.TRANS64 P0, [R4+URZ+0x22860], R2 ;  /* 0x02286002040085a7 */ /* 0x000ea4000800007f */
[----:B--2---:R-:W-:Y:S05]  /*139a0*/  @!P0 BRA `(.L_x_13978) ;  /* 0xfffffffc00f08947 */ /* 0x004fea000383ffff */
[----:B------:R-:W-:Y:S05]  /*139b0*/  BRA `(.L_x_14046) ;  /* 0xffffffd400dc7947 */ /* 0x000fea000383ffff */
.L_x_13990:
        /* <DEDUP_REMOVED lines=8> */
.L_x_14048:
[----:B------:R-:W-:Y:S05]  /*13a40*/  BSYNC B0 ;  /* 0x0000000000007941 */ /* 0x000fea0003800000 */
.L_x_14047:
        /* <DEDUP_REMOVED lines=9> */
.L_x_14049:
        /* <DEDUP_REMOVED lines=18> */
.L_x_14050:
[----:B------:R-:W-:Y:S01]  /*13c00*/  IMAD.MOV.U32 R12, RZ, RZ, 0x2 ;  /* 0x00000002ff0c7424 */ /* 0x000fe200078e00ff */
[----:B------:R-:W-:-:S05]  /*13c10*/  SEL R7, R14, RZ, P1 ;  /* 0x000000ff0e077207 */ /* 0x000fca0000800000 */
[----:B------:R-:W-:-:S04]  /*13c20*/  IMAD.IADD R3, R2, 0x1, R7 ;  /* 0x0000000102037824 */ /* 0x000fc800078e0207 */
[----:B------:R-:W-:-:S07]  /*13c30*/  IMAD.MOV.U32 R13, RZ, RZ, R3 ;  /* 0x000000ffff0d7224 */ /* 0x000fce00078e0003 */
[----:B------:R-:W-:Y:S05]  /*13c40*/  WARPSYNC.COLLECTIVE R15, `(.L_x_14051) ;  /* 0x000000000f087348 */ /* 0x000fea0003c00000 */
[----:B------:R0:W1:Y:S02]  /*13c50*/  SHFL.UP P6, R14, R13, R12, R11 ;  /* 0x0400000c0d0e7389 */ /* 0x00006400000c000b */
[----:B01----:R-:W-:Y:S01]  /*13c60*/  ENDCOLLECTIVE ;  /* 0x000000000000791b */ /* 0x003fe20003800000 */
.L_x_14051:
[----:B------:R-:W-:Y:S01]  /*13c70*/  IMAD.MOV.U32 R12, RZ, RZ, 0x4 ;  /* 0x00000004ff0c7424 */ /* 0x000fe200078e00ff */
[----:B------:R-:W-:-:S05]  /*13c80*/  SEL R14, R14, RZ, P2 ;  /* 0x000000ff0e0e7207 */ /* 0x000fca0001000000 */
[----:B------:R-:W-:-:S04]  /*13c90*/  IMAD.IADD R3, R3, 0x1, R14 ;  /* 0x0000000103037824 */ /* 0x000fc800078e020e */
[----:B------:R-:W-:-:S07]  /*13ca0*/  IMAD.MOV.U32 R13, RZ, RZ, R3 ;  /* 0x000000ffff0d7224 */ /* 0x000fce00078e0003 */
[----:B------:R-:W-:Y:S05]  /*13cb0*/  WARPSYNC.COLLECTIVE R15, `(.L_x_14052) ;  /* 0x000000000f087348 */ /* 0x000fea0003c00000 */
[----:B------:R0:W1:Y:S02]  /*13cc0*/  SHFL.UP P6, R14, R13, R12, R11 ;  /* 0x0400000c0d0e7389 */ /* 0x00006400000c000b */
[----:B01----:R-:W-:Y:S01]  /*13cd0*/  ENDCOLLECTIVE ;  /* 0x000000000000791b */ /* 0x003fe20003800000 */
.L_x_14052:
[----:B------:R-:W-:Y:S01]  /*13ce0*/  IMAD.MOV.U32 R12, RZ, RZ, 0x8 ;  /* 0x00000008ff0c7424 */ /* 0x000fe200078e00ff */
[----:B------:R-:W-:-:S05]  /*13cf0*/  SEL R14, R14, RZ, P3 ;  /* 0x000000ff0e0e7207 */ /* 0x000fca0001800000 */
[----:B------:R-:W-:-:S04]  /*13d00*/  IMAD.IADD R3, R3, 0x1, R14 ;  /* 0x0000000103037824 */ /* 0x000fc800078e020e */
[----:B------:R-:W-:-:S07]  /*13d10*/  IMAD.MOV.U32 R13, RZ, RZ, R3 ;  /* 0x000000ffff0d7224 */ /* 0x000fce00078e0003 */
[----:B------:R-:W-:Y:S05]  /*13d20*/  WARPSYNC.COLLECTIVE R15, `(.L_x_14053) ;  /* 0x000000000f087348 */ /* 0x000fea0003c00000 */
[----:B------:R0:W1:Y:S02]  /*13d30*/  SHFL.UP P6, R14, R13, R12, R11 ;  /* 0x0400000c0d0e7389 */ /* 0x00006400000c000b */
[----:B01----:R-:W-:Y:S01]  /*13d40*/  ENDCOLLECTIVE ;  /* 0x000000000000791b */ /* 0x003fe20003800000 */
.L_x_14053:
[----:B------:R-:W-:Y:S01]  /*13d50*/  IMAD.MOV.U32 R12, RZ, RZ, 0x10 ;  /* 0x00000010ff0c7424 */ /* 0x000fe200078e00ff */
[----:B------:R-:W-:-:S05]  /*13d60*/  SEL R14, R14, RZ, P4 ;  /* 0x000000ff0e0e7207 */ /* 0x000fca0002000000 */
[----:B------:R-:W-:-:S04]  /*13d70*/  IMAD.IADD R3, R3, 0x1, R14 ;  /* 0x0000000103037824 */ /* 0x000fc800078e020e */
[----:B------:R-:W-:-:S07]  /*13d80*/  IMAD.MOV.U32 R13, RZ, RZ, R3 ;  /* 0x000000ffff0d7224 */ /* 0x000fce00078e0003 */
[----:B------:R-:W-:Y:S05]  /*13d90*/  WARPSYNC.COLLECTIVE R15, `(.L_x_14054) ;  /* 0x000000000f087348 */ /* 0x000fea0003c00000 */
[----:B------:R0:W1:Y:S02]  /*13da0*/  SHFL.UP P6, R14, R13, R12, R11 ;  /* 0x0400000c0d0e7389 */ /* 0x00006400000c000b */
[----:B01----:R-:W-:Y:S01]  /*13db0*/  ENDCOLLECTIVE ;  /* 0x000000000000791b */ /* 0x003fe20003800000 */
.L_x_14054:
        /* <DEDUP_REMOVED lines=8> */
.L_x_14055:
[----:B------:R-:W-:Y:S05]  /*13e40*/  BRA `(.L_x_14056) ;  /* 0xffffffdc004c7947 */ /* 0x000fea000383ffff */
.L_x_13995:
        /* <DEDUP_REMOVED lines=8> */
.L_x_14058:
[----:B------:R-:W-:Y:S05]  /*13ed0*/  BSYNC B0 ;  /* 0x0000000000007941 */ /* 0x000fea0003800000 */
.L_x_14057:
        /* <DEDUP_REMOVED lines=8> */
.L_x_14059:
[----:B------:R-:W-:Y:S01]  /*13f60*/  IMAD.MOV.U32 R12, RZ, RZ, 0x4 ;  /* 0x00000004ff0c7424 */ /* 0x000fe200078e00ff */
[----:B------:R-:W-:-:S05]  /*13f70*/  SEL R4, R14, RZ, P2 ;  /* 0x000000ff0e047207 */ /* 0x000fca0001000000 */
[----:B------:R-:W-:-:S04]  /*13f80*/  IMAD.IADD R4, R13, 0x1, R4 ;  /* 0x000000010d047824 */ /* 0x000fc800078e0204 */
[----:B------:R-:W-:-:S07]  /*13f90*/  IMAD.MOV.U32 R13, RZ, RZ, R4 ;  /* 0x000000ffff0d7224 */ /* 0x000fce00078e0004 */
[----:B------:R-:W-:Y:S05]  /*13fa0*/  WARPSYNC.COLLECTIVE R15, `(.L_x_14060) ;  /* 0x000000000f087348 */ /* 0x000fea0003c00000 */
[----:B------:R0:W1:Y:S02]  /*13fb0*/  SHFL.UP P6, R14, R13, R12, R11 ;  /* 0x0400000c0d0e7389 */ /* 0x00006400000c000b */
[----:B01----:R-:W-:Y:S01]  /*13fc0*/  ENDCOLLECTIVE ;  /* 0x000000000000791b */ /* 0x003fe20003800000 */
.L_x_14060:
[----:B------:R-:W-:Y:S01]  /*13fd0*/  IMAD.MOV.U32 R12, RZ, RZ, 0x8 ;  /* 0x00000008ff0c7424 */ /* 0x000fe200078e00ff */
[----:B------:R-:W-:-:S05]  /*13fe0*/  SEL R3, R14, RZ, P3 ;  /* 0x000000ff0e037207 */ /* 0x000fca0001800000 */
[----:B------:R-:W-:-:S04]  /*13ff0*/  IMAD.IADD R6, R4, 0x1, R3 ;  /* 0x0000000104067824 */ /* 0x000fc800078e0203 */
[----:B------:R-:W-:-:S07]  /*14000*/  IMAD.MOV.U32 R13, RZ, RZ, R6 ;  /* 0x000000ffff0d7224 */ /* 0x000fce00078e0006 */
[----:B------:R-:W-:Y:S05]  /*14010*/  WARPSYNC.COLLECTIVE R15, `(.L_x_14061) ;  /* 0x000000000f087348 */ /* 0x000fea0003c00000 */
[----:B------:R0:W1:Y:S02]  /*14020*/  SHFL.UP P6, R14, R13, R12, R11 ;  /* 0x0400000c0d0e7389 */ /* 0x00006400000c000b */
[----:B01----:R-:W-:Y:S01]  /*14030*/  ENDCOLLECTIVE ;  /* 0x000000000000791b */ /* 0x003fe20003800000 */
.L_x_14061:
[----:B------:R-:W-:Y:S01]  /*14040*/  IMAD.MOV.U32 R12, RZ, RZ, 0x10 ;  /* 0x00000010ff0c7424 */ /* 0x000fe200078e00ff */
[----:B------:R-:W-:-:S05]  /*14050*/  SEL R7, R14, RZ, P4 ;  /* 0x000000ff0e077207 */ /* 0x000fca0002000000 */
[----:B------:R-:W-:-:S04]  /*14060*/  IMAD.IADD R7, R6, 0x1, R7 ;  /* 0x0000000106077824 */ /* 0x000fc800078e0207 */
[----:B------:R-:W-:-:S07]  /*14070*/  IMAD.MOV.U32 R13, RZ, RZ, R7 ;  /* 0x000000ffff0d7224 */ /* 0x000fce00078e0007 */
[----:B------:R-:W-:Y:S05]  /*14080*/  WARPSYNC.COLLECTIVE R15, `(.L_x_14062) ;  /* 0x000000000f087348 */ /* 0x000fea0003c00000 */
[----:B------:R0:W1:Y:S02]  /*14090*/  SHFL.UP P6, R14, R13, R12, R11 ;  /* 0x0400000c0d0e7389 */ /* 0x00006400000c000b */
[----:B01----:R-:W-:Y:S01]  /*140a0*/  ENDCOLLECTIVE ;  /* 0x000000000000791b */ /* 0x003fe20003800000 */
.L_x_14062:
        /* <DEDUP_REMOVED lines=8> */
.L_x_14063:
[----:B------:R-:W-:Y:S05]  /*14130*/  BRA `(.L_x_14064) ;  /* 0xffffffdc002c7947 */ /* 0x000fea000383ffff */
.L_x_13997:
[----:B------:R-:W-:Y:S01]  /*14140*/  BSSY B0, `(.L_x_14065) ;  /* 0x0000006000007945 */ /* 0x000fe20003800000 */
[----:B------:R-:W-:Y:S01]  /*14150*/  PLOP3.LUT P6, PT, P6, PT, PT, 0x8, 0x0 ;  /* 0x000000000000781c */ /* 0x000fe200037ce170 */
[----:B------:R-:W-:-:S12]  /*14160*/  IMAD.MOV.U32 R15, RZ, RZ, -0x1 ;  /* 0xffffffffff0f7424 */ /* 0x000fd800078e00ff */
[----:B01---5:R-:W-:Y:S05]  /*14170*/  WARPSYNC.COLLECTIVE R15, `(.L_x_14066) ;  /* 0x000000000f087348 */ /* 0x023fea0003c00000 */
[----:B------:R-:W-:Y:S01]  /*14180*/  VOTE.ANY R14, PT, P6 ;  /* 0x00000000000e7806 */ /* 0x000fe200030e0100 */
[----:B01---5:R-:W-:Y:S06]  /*14190*/  ENDCOLLECTIVE ;  /* 0x000000000000791b */ /* 0x023fec0003800000 */
.L_x_14066:
[----:B------:R-:W-:Y:S05]  /*141a0*/  BSYNC B0 ;  /* 0x0000000000007941 */ /* 0x000fea0003800000 */
.L_x_14065:
        /* <DEDUP_REMOVED lines=9> */
.L_x_14067:
[----:B------:R-:W-:Y:S01]  /*14240*/  IMAD.MOV.U32 R17, RZ, RZ, R14 ;  /* 0x000000ffff117224 */ /* 0x000fe200078e000e */
[----:B------:R-:W-:Y:S06]  /*14250*/  BRA `(.L_x_14068) ;  /* 0xffffffdc001c7947 */ /* 0x000fec000383ffff */
.L_x_13999:
[----:B------:R-:W-:Y:S01]  /*14260*/  BSSY B0, `(.L_x_14069) ;  /* 0x0000007000007945 */ /* 0x000fe20003800000 */
[----:B------:R-:W-:Y:S02]  /*14270*/  IMAD.MOV.U32 R13, RZ, RZ, R3 ;  /* 0x000000ffff0d7224 */ /* 0x000fe400078e0003 */
[----:B------:R-:W-:Y:S02]  /*14280*/  IMAD.MOV.U32 R11, RZ, RZ, 0x1f ;  /* 0x0000001fff0b7424 */ /* 0x000fe400078e00ff */
[----:B------:R-:W-:-:S07]  /*14290*/  IMAD.MOV.U32 R15, RZ, RZ, -0x1 ;  /* 0xffffffffff0f7424 */ /* 0x000fce00078e00ff */
[----:B0123-5:R-:W-:Y:S05]  /*142a0*/  WARPSYNC.COLLECTIVE R15, `(.L_x_14070) ;  /* 0x000000000f087348 */ /* 0x02ffea0003c00000 */
[----:B------:R4:W0:Y:S02]  /*142b0*/  SHFL.IDX P6, R14, R13, R12, R11 ;  /* 0x0000000c0d0e7389 */ /* 0x00082400000c000b */
[----:B012345:R-:W-:Y:S01]  /*142c0*/  ENDCOLLECTIVE ;  /* 0x000000000000791b */ /* 0x03ffe20003800000 */
.L_x_14070:
[----:B------:R-:W-:Y:S05]  /*142d0*/  BSYNC B0 ;  /* 0x0000000000007941 */ /* 0x000fea0003800000 */
.L_x_14069:
[----:B------:R-:W-:Y:S01]  /*142e0*/  IMAD.MOV.U32 R5, RZ, RZ, R14 ;  /* 0x000000ffff057224 */ /* 0x000fe200078e000e */
[----:B------:R-:W-:Y:S06]  /*142f0*/  BRA `(.L_x_13998) ;  /* 0xffffffdc00107947 */ /* 0x000fec000383ffff */
.L_x_14003:
[----:B-1----:R1:W2:Y:S02]  /*14300*/  SYNCS.PHASECHK.TRANS64.TRYWAIT P0, [R0+URZ+0x22820], R3 ;  /* 0x02282003000075a7 */ /* 0x0022a4000800017f */
[----:B--2---:R-:W-:Y:S05]  /*14310*/  @!P0 NANOSLEEP.SYNCS 0x989680 ;  /* 0x009896800000895d */ /* 0x004fea0003900000 */
[----:B------:R-:W2:Y:S02]  /*14320*/  @!P0 SYNCS.PHASECHK.TRANS64 P0, [R0+URZ+0x22820], R3 ;  /* 0x02282003000085a7 */ /* 0x000ea4000800007f */
[----:B--2---:R-:W-:Y:S05]  /*14330*/  @!P0 BRA `(.L_x_14003) ;  /* 0xfffffffc00f08947 */ /* 0x004fea000383ffff */
[----:B------:R-:W-:Y:S05]  /*14340*/  BRA `(.L_x_14071) ;  /* 0xffffffe000907947 */ /* 0x000fea000383ffff */
.L_x_14004:
        /* <DEDUP_REMOVED lines=11> */
.L_x_14073:
[----:B------:R-:W-:Y:S05]  /*14400*/  BSYNC B0 ;  /* 0x0000000000007941 */ /* 0x000fea0003800000 */
.L_x_14072:
[----:B------:R-:W-:Y:S05]  /*14410*/  BRA `(.L_x_14074) ;  /* 0xffffffe000787947 */ /* 0x000fea000383ffff */
.L_x_14007:
[----:B------:R-:W-:Y:S01]  /*14420*/  BSSY B1, `(.L_x_14075) ;  /* 0x0000006000017945 */ /* 0x000fe20003800000 */
[----:B------:R-:W-:-:S07]  /*14430*/  IMAD.MOV.U32 R15, RZ, RZ, -0x1 ;  /* 0xffffffffff0f7424 */ /* 0x000fce00078e00ff */
[----:B012--5:R-:W-:Y:S05]  /*14440*/  WARPSYNC.COLLECTIVE R15, `(.L_x_14076) ;  /* 0x000000000f0c7348 */ /* 0x027fea0003c00000 */
[----:B------:R-:W-:Y:S02]  /*14450*/  ELECT P6, UR62, PT ;  /* 0x00000000003e782f */ /* 0x000fe400038c0000 */
[----:B------:R-:W-:Y:S01]  /*14460*/  MOV R14, UR62 ;  /* 0x0000003e000e7c02 */ /* 0x000fe20008000f00 */
[----:B012--5:R-:W-:Y:S10]  /*14470*/  ENDCOLLECTIVE ;  /* 0x000000000000791b */ /* 0x027ff40003800000 */
.L_x_14076:
[----:B------:R-:W-:Y:S05]  /*14480*/  BSYNC B1 ;  /* 0x0000000000017941 */ /* 0x000fea0003800000 */
.L_x_14075:
[----:B------:R-:W-:Y:S05]  /*14490*/  BRA `(.L_x_14077) ;  /* 0xffffffe000707947 */ /* 0x000fea000383ffff */
.L_x_14009:
[----:B-1----:R1:W2:Y:S02]  /*144a0*/  SYNCS.PHASECHK.TRANS64.TRYWAIT P0, [R6+URZ], R5 ;  /* 0x00000005060075a7 */ /* 0x0022a4000800017f */
[----:B--2---:R-:W-:Y:S05]  /*144b0*/  @!P0 NANOSLEEP.SYNCS 0x989680 ;  /* 0x009896800000895d */ /* 0x004fea0003900000 */
[----:B------:R-:W2:Y:S02]  /*144c0*/  @!P0 SYNCS.PHASECHK.TRANS64 P0, [R6+URZ], R5 ;  /* 0x00000005060085a7 */ /* 0x000ea4000800007f */
[----:B--2---:R-:W-:Y:S05]  /*144d0*/  @!P0 BRA `(.L_x_14009) ;  /* 0xfffffffc00f08947 */ /* 0x004fea000383ffff */
[----:B------:R-:W-:Y:S05]  /*144e0*/  BRA `(.L_x_14078) ;  /* 0xffffffe000ac7947 */ /* 0x000fea000383ffff */
.L_x_14010:
[----:B--2---:R2:W3:Y:S02]  /*144f0*/  SYNCS.PHASECHK.TRANS64.TRYWAIT P0, [R7+URZ], R2 ;  /* 0x00000002070075a7 */ /* 0x0044e4000800017f */
[----:B---3--:R-:W-:Y:S05]  /*14500*/  @!P0 NANOSLEEP.SYNCS 0x989680 ;  /* 0x009896800000895d */ /* 0x008fea0003900000 */
[----:B------:R-:W3:Y:S02]  /*14510*/  @!P0 SYNCS.PHASECHK.TRANS64 P0, [R7+URZ], R2 ;  /* 0x00000002070085a7 */ /* 0x000ee4000800007f */
[----:B---3--:R-:W-:Y:S05]  /*14520*/  @!P0 BRA `(.L_x_14010) ;  /* 0xfffffffc00f08947 */ /* 0x008fea000383ffff */
[----:B------:R-:W-:Y:S05]  /*14530*/  BRA `(.L_x_14079) ;  /* 0xffffffe000a07947 */ /* 0x000fea000383ffff */
.L_x_14012:
[----:B---3--:R3:W4:Y:S02]  /*14540*/  SYNCS.PHASECHK.TRANS64.TRYWAIT P0, [R4+URZ], R5 ;  /* 0x00000005040075a7 */ /* 0x008724000800017f */
[----:B----4-:R-:W-:Y:S05]  /*14550*/  @!P0 NANOSLEEP.SYNCS 0x989680 ;  /* 0x009896800000895d */ /* 0x010fea0003900000 */
[----:B------:R-:W4:Y:S02]  /*14560*/  @!P0 SYNCS.PHASECHK.TRANS64 P0, [R4+URZ], R5 ;  /* 0x00000005040085a7 */ /* 0x000f24000800007f */
[----:B----4-:R-:W-:Y:S05]  /*14570*/  @!P0 BRA `(.L_x_14012) ;  /* 0xfffffffc00f08947 */ /* 0x010fea000383ffff */
[----:B------:R-:W-:Y:S05]  /*14580*/  BRA `(.L_x_14080) ;  /* 0xffffffe000a87947 */ /* 0x000fea000383ffff */
.L_x_14081:
        /* <DEDUP_REMOVED lines=15> */
.L_x_15322:


//--------------------- .text._ZN7cutlass13device_kernelIN5flash11enable_sm90INS1_16FlashAttnFwdSm90INS1_25CollectiveMainloopFwdSm90ILi2EN4cute5tupleIJNS5_1CILi1EEES8_S8_EEENS6_IJNS7_ILi128EEENS7_ILi96EEENS7_ILi64EEEEEELi256ENS_10bfloat16_tEfNS_4arch4Sm90ELb1ELb0ELb1ELb1ELb0ELb1ELb0ELb1ELb0ELb1ELb0ELb0EEENS1_21CollectiveEpilogueFwdINS6_IJSA_NS7_ILi256EEESB_EEES9_SE_SG_Li256ELb1ELb1ELb0ELb0EEENS1_36VarlenDynamicPersistentTileSchedulerILi128ELi96ELi256ELi128ELb0ELb1ELb1ELb1ELb1ELb1EEEEEEEEEvNT_6ParamsE --------------------------
	.section	.text._ZN7cutlass13device_kernelIN5flash11enable_sm90INS1_16FlashAttnFwdSm90INS1_25CollectiveMainloopFwdSm90ILi2EN4cute5tupleIJNS5_1CILi1EEES8_S8_EEENS6_IJNS7_ILi128EEENS7_ILi96EEENS7_ILi64EEEEEELi256ENS_10bfloat16_tEfNS_4arch4Sm90ELb1ELb0ELb1ELb1ELb0ELb1ELb0ELb1ELb0ELb1ELb0ELb0EEENS1_21CollectiveEpilogueFwdINS6_IJSA_NS7_ILi256EEESB_EEES9_SE_SG_Li256ELb1ELb1ELb0ELb0EEENS1_36VarlenDynamicPersistentTileSchedulerILi128ELi96ELi256ELi128ELb0ELb1ELb1ELb1ELb1ELb1EEEEEEEEEvNT_6ParamsE,"ax",@progbits
	.align	128
.text._ZN7cutlass13device_kernelIN5flash11enable_sm90INS1_16FlashAttnFwdSm90INS1_25CollectiveMainloopFwdSm90ILi2EN4cute5tupleIJNS5_1CILi1EEES8_S8_EEENS6_IJNS7_ILi128EEENS7_ILi96EEENS7_ILi64EEEEEELi256ENS_10bfloat16_tEfNS_4arch4Sm90ELb1ELb0ELb1ELb1ELb0ELb1ELb0ELb1ELb0ELb1ELb0ELb0EEENS1_21CollectiveEpilogueFwdINS6_IJSA_NS7_ILi256EEESB_EEES9_SE_SG_Li256ELb1ELb1ELb0ELb0EEENS1_36VarlenDynamicPersistentTileSchedulerILi128ELi96ELi256ELi128ELb0ELb1ELb1ELb1ELb1ELb1EEEEEEEEEvNT_6ParamsE:
        .type           _ZN7cutlass13device_kernelIN5flash11enable_sm90INS1_16FlashAttnFwdSm90INS1_25CollectiveMainloopFwdSm90ILi2EN4cute5tupleIJNS5_1CILi1EEES8_S8_EEENS6_IJNS7_ILi128EEENS7_ILi96EEENS7_ILi64EEEEEELi256ENS_10bfloat16_tEfNS_4arch4Sm90ELb1ELb0ELb1ELb1ELb0ELb1ELb0ELb1ELb0ELb1ELb0ELb0EEENS1_21CollectiveEpilogueFwdINS6_IJSA_NS7_ILi256EEESB_EEES9_SE_SG_Li256ELb1ELb1ELb0ELb0EEENS1_36VarlenDynamicPersistentTileSchedulerILi128ELi96ELi256ELi128ELb0ELb1ELb1ELb1ELb1ELb1EEEEEEEEEvNT_6ParamsE,@function
        .size           _ZN7cutlass13device_kernelIN5flash11enable_sm90INS1_16FlashAttnFwdSm90INS1_25CollectiveMainloopFwdSm90ILi2EN4cute5tupleIJNS5_1CILi1EEES8_S8_EEENS6_IJNS7_ILi128EEENS7_ILi96EEENS7_ILi64EEEEEELi256ENS_10bfloat16_tEfNS_4arch4Sm90ELb1ELb0ELb1ELb1ELb0ELb1ELb0ELb1ELb0ELb1ELb0ELb0EEENS1_21CollectiveEpilogueFwdINS6_IJSA_NS7_ILi256EEESB_EEES9_SE_SG_Li256ELb1ELb1ELb0ELb0EEENS1_36VarlenDynamicPersistentTileSchedulerILi128ELi96ELi256ELi128ELb0ELb1ELb1ELb1ELb1ELb1EEEEEEEEEvNT_6ParamsE,(.L_x_15323 - _ZN7cutlass13device_kernelIN5flash11enable_sm90INS1_16FlashAttnFwdSm90INS1_25CollectiveMainloopFwdSm90ILi2EN4cute5tupleIJNS5_1CILi1EEES8_S8_EEENS6_IJNS7_ILi128EEENS7_ILi96EEENS7_ILi64EEEEEELi256ENS_10bfloat16_tEfNS_4arch4Sm90ELb1ELb0ELb1ELb1ELb0ELb1ELb0ELb1ELb0ELb1ELb0ELb0EEENS1_21CollectiveEpilogueFwdINS6_IJSA_NS7_ILi256EEESB_EEES9_SE_SG_Li256ELb1ELb1ELb0ELb0EEENS1_36VarlenDynamicPersistentTileSchedulerILi128ELi96ELi256ELi128ELb0ELb1ELb1ELb1ELb1ELb1EEEEEEEEEvNT_6ParamsE)
        .other          _ZN7cutlass13device_kernelIN5flash11enable_sm90INS1_16FlashAttnFwdSm90INS1_25CollectiveMainloopFwdSm90ILi2EN4cute5tupleIJNS5_1CILi1EEES8_S8_EEENS6_IJNS7_ILi128EEENS7_ILi96EEENS7_ILi64EEEEEELi256ENS_10bfloat16_tEfNS_4arch4Sm90ELb1ELb0ELb1ELb1ELb0ELb1ELb0ELb1ELb0ELb1ELb0ELb0EEENS1_21CollectiveEpilogueFwdINS6_IJSA_NS7_ILi256EEESB_EEES9_SE_SG_Li256ELb1ELb1ELb0ELb0EEENS1_36VarlenDynamicPersistentTileSchedulerILi128ELi96ELi256ELi128ELb0ELb1ELb1ELb1ELb1ELb1EEEEEEEEEvNT_6ParamsE,@"STO_CUDA_ENTRY STV_DEFAULT"
_ZN7cutlass13device_kernelIN5flash11enable_sm90INS1_16FlashAttnFwdSm90INS1_25CollectiveMainloopFwdSm90ILi2EN4cute5tupleIJNS5_1CILi1EEES8_S8_EEENS6_IJNS7_ILi128EEENS7_ILi96EEENS7_ILi64EEEEEELi256ENS_10bfloat16_tEfNS_4arch4Sm90ELb1ELb0ELb1ELb1ELb0ELb1ELb0ELb1ELb0ELb1ELb0ELb0EEENS1_21CollectiveEpilogueFwdINS6_IJSA_NS7_ILi256EEESB_EEES9_SE_SG_Li256ELb1ELb1ELb0ELb0EEENS1_36VarlenDynamicPersistentTileSchedulerILi128ELi96ELi256ELi128ELb0ELb1ELb1ELb1ELb1ELb1EEEEEEEEEvNT_6ParamsE:
        /* <DEDUP_REMOVED lines=23> */
.L_x_14083:
[----:B------:R-:W-:Y:S05]  /*0170*/  BSYNC B0 ;  /* 0x0000000000007941 */ /* 0x000fea0003800000 */
.L_x_14082:
        /* <DEDUP_REMOVED lines=40> */
.L_x_14084:
        /* <DEDUP_REMOVED lines=22> */
.L_x_14085:
        /* <DEDUP_REMOVED lines=18> */
.L_x_14086:
        /* <DEDUP_REMOVED lines=22> */
.L_x_14087:
        /* <DEDUP_REMOVED lines=22> */
.L_x_14088:
        /* <DEDUP_REMOVED lines=9> */
.L_x_14091:
[----:B------:R-:W-:-:S08]  /*09d0*/  NOP ;  /* 0x0000000000007918 */ /* 0x000fd00000000000 */
[----:B------:R-:W0:Y:S02]  /*09e0*/  USETMAXREG.TRY_ALLOC.CTAPOOL UP0, 0xf0 ;  /* 0x000000f0000079c8 */ /* 0x000e240008000600 */
[----:B0-----:R-:W-:-:S13]  /*09f0*/  PLOP3.LUT P0, PT, PT, PT, UP0, 0x80, 0x0 ;  /* 0x000000000000781c */ /* 0x001fda0003f0f008 */
[----:B------:R-:W-:Y:S05]  /*0a00*/  @!P0 BRA `(.L_x_14091) ;  /* 0xfffffffc00f08947 */ /* 0x000fea000383ffff */
[----:B------:R-:W3:Y:S01]  /*0a10*/  LDL.LU R0, [R1+0x8] ;  /* 0x0000080001007983 */ /* 0x000ee20000300800 */
        /* <DEDUP_REMOVED lines=15> */
[----:B------:R4:W-:Y:S10]  /*0b10*/  STL [R1+0x8], R0 ;  /* 0x0000080001007387 */ /* 0x0009f40000100800 */
[----:B----4-:R-:W-:Y:S05]  /*0b20*/  @P0 BRA `(.L_x_14092) ;  /* 0x000001ac00dc0947 */ /* 0x010fea0003800000 */
        /* <DEDUP_REMOVED lines=8> */
[-C--:B------:R-:W-:Y:S02]  /*0bb0*/  LEA.HI R210, R0, R11.reuse, RZ, 0x5 ;  /* 0x0000000b00d27211 */ /* 0x080fe400078f28ff */
[----:B------:R-:W-:Y:S02]  /*0bc0*/  LOP3.LUT R3, R2, 0xffffff80, RZ, 0xc0, !PT ;  /* 0xffffff8002037812 */ /* 0x000fe400078ec0ff */
[----:B------:R-:W-:Y:S02]  /*0bd0*/  LEA.HI R234, R0, R11, RZ, 0x3 ;  /* 0x0000000b00ea7211 */ /* 0x000fe400078f18ff */
[----:B------:R-:W-:Y:S01]  /*0be0*/  SHF.R.S32.HI R210, RZ, 0x5, R210 ;  /* 0x00000005ffd27819 */ /* 0x000fe200000114d2 */
[----:B------:R-:W-:Y:S01]  /*0bf0*/  IMAD.IADD R10, R11, 0x1, -R3 ;  /* 0x000000010b0a7824 */ /* 0x000fe200078e0a03 */
[----:B------:R-:W-:Y:S02]  /*0c00*/  LOP3.LUT R223, R234, 0xfffffff8, RZ, 0xc0, !PT ;  /* 0xfffffff8eadf7812 */ /* 0x000fe400078ec0ff */
[----:B------:R-:W-:-:S02]  /*0c10*/  SHF.R.S32.HI R13, RZ, 0x7, R2 ;  /* 0x00000007ff0d7819 */ /* 0x000fc40000011402 */
[----:B------:R-:W-:Y:S01]  /*0c20*/  SHF.R.S32.HI R5, RZ, 0x1f, R10 ;  /* 0x0000001fff057819 */ /* 0x000fe2000001140a */
[----:B------:R-:W-:Y:S01]  /*0c30*/  IMAD.IADD R223, R11, 0x1, -R223 ;  /* 0x000000010bdf7824 */ /* 0x000fe200078e0adf */
[----:B------:R-:W-:Y:S02]  /*0c40*/  LEA.HI R2, R2, R13, RZ, 0x1 ;  /* 0x0000000d02027211 */ /* 0x000fe400078f08ff */
[-C--:B------:R-:W-:Y:S01]  /*0c50*/  LEA.HI R7, R5, R10.reuse, RZ, 0x2 ;  /* 0x0000000a05077211 */ /* 0x080fe200078f10ff */
[----:B------:R-:W-:Y:S01]  /*0c60*/  IMAD.SHL.U32 R205, R223, 0x8, RZ ;  /* 0x00000008dfcd7824 */ /* 0x000fe200078e00ff */
[----:B------:R-:W-:Y:S02]  /*0c70*/  LEA.HI R8, R5, R10, RZ, 0x5 ;  /* 0x0000000a05087211 */ /* 0x000fe400078f28ff */
[--C-:B------:R-:W-:Y:S01]  /*0c80*/  SHF.R.S32.HI R4, RZ, 0x2, R7.reuse ;  /* 0x00000002ff047819 */ /* 0x100fe20000011407 */
[C---:B------:R-:W-:Y:S01]  /*0c90*/  VIADD R218, R205.reuse, 0xc0 ;  /* 0x000000c0cdda7836 */ /* 0x040fe20000000000 */
[----:B------:R-:W-:Y:S01]  /*0ca0*/  SHF.R.S32.HI R3, RZ, 0x1f, R7 ;  /* 0x0000001fff037819 */ /* 0x000fe20000011407 */
[C---:B------:R-:W-:Y:S01]  /*0cb0*/  VIADD R217, R205.reuse, 0x40 ;  /* 0x00000040cdd97836 */ /* 0x040fe20000000000 */
[----:B------:R-:W-:Y:S01]  /*0cc0*/  SHF.R.S32.HI R8, RZ, 0x5, R8 ;  /* 0x00000005ff087819 */ /* 0x000fe20000011408 */
[----:B------:R-:W-:Y:S01]  /*0cd0*/  VIADD R216, R205, 0x80 ;  /* 0x00000080cdd87836 */ /* 0x000fe20000000000 */
[----:B------:R-:W-:-:S02]  /*0ce0*/  LEA.HI R6, R3, R4, RZ, 0x3 ;  /* 0x0000000403067211 */ /* 0x000fc400078f18ff */
[-C--:B------:R-:W-:Y:S02]  /*0cf0*/  LEA.HI R3, R0, R11.reuse, RZ, 0x4 ;  /* 0x0000000b00037211 */ /* 0x080fe400078f20ff */
[----:B------:R-:W-:Y:S02]  /*0d00*/  LOP3.LUT R9, R6, 0xfffffff8, RZ, 0xc0, !PT ;  /* 0xfffffff806097812 */ /* 0x000fe400078ec0ff */
[----:B------:R-:W-:Y:S02]  /*0d10*/  SHF.R.S32.HI R6, RZ, 0x4, R3 ;  /* 0x00000004ff067819 */ /* 0x000fe40000011403 */
[----:B------:R-:W-:Y:S01]  /*0d20*/  LEA.HI R0, R0, R11, RZ, 0x2 ;  /* 0x0000000b00007211 */ /* 0x000fe200078f10ff */
[----:B------:R-:W-:Y:S01]  /*0d30*/  IMAD.IADD R9, R4, 0x1, -R9 ;  /* 0x0000000104097824 */ /* 0x000fe200078e0a09 */
[C---:B------:R-:W-:Y:S02]  /*0d40*/  LOP3.LUT R4, R3.reuse, 0x3fffff0, RZ, 0xc0, !PT ;  /* 0x03fffff003047812 */ /* 0x040fe400078ec0ff */
[----:B------:R-:W-:Y:S01]  /*0d50*/  LEA.HI R3, R3, R6, RZ, 0x1 ;  /* 0x0000000603037211 */ /* 0x000fe200078f08ff */
[----:B------:R-:W-:Y:S01]  /*0d60*/  IMAD R9, R8, 0x10, R9 ;  /* 0x0000001008097824 */ /* 0x000fe200078e0209 */
[----:B------:R-:W-:-:S02]  /*0d70*/  SHF.R.S32.HI R22, RZ, 0x2, R0 ;  /* 0x00000002ff167819 */ /* 0x000fc40000011400 */
[----:B------:R-:W-:Y:S01]  /*0d80*/  LOP3.LUT R5, R3, 0x1ffffffe, RZ, 0xc0, !PT ;  /* 0x1ffffffe03057812 */ /* 0x000fe200078ec0ff */
[----:B------:R-:W-:Y:S01]  /*0d90*/  IMAD.IADD R3, R11, 0x1, -R4 ;  /* 0x000000010b037824 */ /* 0x000fe200078e0a04 */
[----:B------:R-:W-:Y:S01]  /*0da0*/  LOP3.LUT R236, R0, 0xfffffffc, RZ, 0xc0, !PT ;  /* 0xfffffffc00ec7812 */ /* 0x000fe200078ec0ff */
[----:B------:R-:W-:Y:S01]  /*0db0*/  VIADD R230, R22, 0x40 ;  /* 0x0000004016e67836 */ /* 0x000fe20000000000 */
[----:B------:R-:W-:Y:S01]  /*0dc0*/  LOP3.LUT R2, R2, 0x3fffffe, RZ, 0xc0, !PT ;  /* 0x03fffffe02027812 */ /* 0x000fe200078ec0ff */
[----:B------:R-:W-:Y:S01]  /*0dd0*/  IMAD.IADD R5, R6, 0x1, -R5 ;  /* 0x0000000106057824 */ /* 0x000fe200078e0a05 */
[----:B------:R-:W-:Y:S01]  /*0de0*/  LOP3.LUT R215, R7, 0x7ffffffc, RZ, 0xc0, !PT ;  /* 0x7ffffffc07d77812 */ /* 0x000fe200078ec0ff */
[----:B------:R-:W-:Y:S01]  /*0df0*/  IMAD R4, R210, 0x10, R3 ;  /* 0x00000010d2047824 */ /* 0x000fe200078e0203 */
[----:B------:R-:W-:Y:S01]  /*0e00*/  SHF.R.S32.HI R3, RZ, 0x1f, R0 ;  /* 0x0000001fff037819 */ /* 0x000fe20000011400 */
[----:B------:R-:W-:Y:S01]  /*0e10*/  IMAD.IADD R236, R11, 0x1, -R236 ;  /* 0x000000010bec7824 */ /* 0x000fe200078e0aec */
[----:B------:R-:W-:Y:S01]  /*0e20*/  SHF.R.S32.HI R234, RZ, 0x3, R234 ;  /* 0x00000003ffea7819 */ /* 0x000fe200000114ea */
[----:B------:R-:W-:Y:S01]  /*0e30*/  IMAD R4, R4, 0x8, R5 ;  /* 0x0000000804047824 */ /* 0x000fe200078e0205 */
[----:B------:R-:W-:Y:S01]  /*0e40*/  SHF.R.S32.HI R5, RZ, 0x1f, R230 ;  /* 0x0000001fff057819 */ /* 0x000fe200000114e6 */
[----:B------:R-:W-:Y:S01]  /*0e50*/  IMAD.SHL.U32 R208, R230, 0x40, RZ ;  /* 0x00000040e6d07824 */ /* 0x000fe200078e00ff */
[----:B------:R-:W-:Y:S01]  /*0e60*/  LEA.HI R3, R3, R22, RZ, 0x3 ;  /* 0x0000001603037211 */ /* 0x000fe200078f18ff */
[----:B------:R-:W-:Y:S01]  /*0e70*/  IMAD.SHL.U32 R16, R236, 0x8, RZ ;  /* 0x00000008ec107824 */ /* 0x000fe200078e00ff */
[----:B------:R-:W-:Y:S01]  /*0e80*/  LEA.HI R5, R5, R230, RZ, 0x3 ;  /* 0x000000e605057211 */ /* 0x000fe200078f18ff */
        /* <DEDUP_REMOVED lines=8> */
[----:B------:R-:W-:Y:S01]  /*0f10*/  IMAD R6, R2, 0x40, R9 ;  /* 0x0000004002067824 */ /* 0x000fe200078e0209 */
[----:B------:R-:W-:Y:S01]  /*0f20*/  SHF.R.S32.HI R0, RZ, 0x1f, R205 ;  /* 0x0000001fff007819 */ /* 0x000fe200000114cd */
[C---:B------:R-:W-:Y:S01]  /*0f30*/  IMAD.SHL.U32 R200, R236.reuse, 0x4, RZ ;  /* 0x00000004ecc87824 */ /* 0x040fe200078e00ff */
[----:B------:R-:W-:Y:S01]  /*0f40*/  SHF.R.U32.HI R8, RZ, 0x3, R208 ;  /* 0x00000003ff087819 */ /* 0x000fe200000116d0 */
[----:B------:R-:W-:Y:S01]  /*0f50*/  IMAD.IADD R3, R236, 0x1, -R3 ;  /* 0x00000001ec037824 */ /* 0x000fe200078e0a03 */
[----:B------:R-:W-:Y:S01]  /*0f60*/  LOP3.LUT R0, R208, 0x38, R16, 0xf8, !PT ;  /* 0x00000038d0007812 */ /* 0x000fe200078ef810 */
[----:B------:R0:W-:Y:S01]  /*0f70*/  STL [R1+0x18], R6 ;  /* 0x0000180601007387 */ /* 0x0001e20000100800 */
[----:B------:R-:W-:Y:S01]  /*0f80*/  LOP3.LUT R213, R5, 0xfffffe00, RZ, 0xc0, !PT ;  /* 0xfffffe0005d57812 */ /* 0x000fe200078ec0ff */
[----:B------:R-:W-:Y:S01]  /*0f90*/  VIADD R203, R200, 0x10 ;  /* 0x00000010c8cb7836 */ /* 0x000fe20000000000 */
[----:B------:R-:W-:Y:S01]  /*0fa0*/  SHF.R.S32.HI R232, RZ, 0x1f, R22 ;  /* 0x0000001fffe87819 */ /* 0x000fe20000011416 */
[----:B------:R0:W-:Y:S01]  /*0fb0*/  STL [R1+0x1c], R4 ;  /* 0x00001c0401007387 */ /* 0x0001e20000100800 */
[----:B------:R-:W-:Y:S01]  /*0fc0*/  LOP3.LUT R5, R213, R0, R8, 0xf6, !PT ;  /* 0x00000000d5057212 */ /* 0x000fe200078ef608 */
[----:B------:R-:W-:Y:S01]  /*0fd0*/  IMAD.MOV.U32 R2, RZ, RZ, RZ ;  /* 0x000000ffff027224 */ /* 0x000fe200078e00ff */
[----:B------:R-:W-:Y:S01]  /*0fe0*/  SHF.R.S32.HI R0, RZ, 0x1f, R218 ;  /* 0x0000001fff007819 */ /* 0x000fe200000114da */
[----:B------:R-:W-:Y:S01]  /*0ff0*/  IMAD.IADD R215, R10, 0x1, -R215 ;  /* 0x000000010ad77824 */ /* 0x000fe200078e0ad7 */
[----:B------:R-:W-:Y:S01]  /*1000*/  SHF.R.S32.HI R17, RZ, 0x1f, R16 ;  /* 0x0000001fff117819 */ /* 0x000fe20000011410 */
[----:B------:R-:W-:Y:S01]  /*1010*/  IMAD R0, R5, 0x2, R18 ;  /* 0x0000000205007824 */ /* 0x000fe200078e0212 */
[----:B------:R-:W-:Y:S01]  /*1020*/  SHF.R.S32.HI R237, RZ, 0x1f, R203 ;  /* 0x0000001fffed7819 */ /* 0x000fe200000114cb */
[----:B------:R-:W-:Y:S01]  /*1030*/  IMAD R214, R3, 0x8, R6 ;  /* 0x0000000803d67824 */ /* 0x000fe200078e0206 */
[----:B------:R-:W-:-:S02]  /*1040*/  SHF.R.S32.HI R9, RZ, 0x1f, R217 ;  /* 0x0000001fff097819 */ /* 0x000fc400000114d9 */
[----:B------:R0:W-:Y:S01]  /*1050*/  STL [R1+0xc], R0 ;  /* 0x00000c0001007387 */ /* 0x0001e20000100800 */
[----:B------:R-:W-:Y:S02]  /*1060*/  SHF.R.S32.HI R7, RZ, 0x1f, R216 ;  /* 0x0000001fff077819 */ /* 0x000fe400000114d8 */
[----:B0-2---:R-:W-:-:S07]  /*1070*/  LOP3.LUT R204, R12, 0x1, RZ, 0xfc, !PT ;  /* 0x000000010ccc7812 */ /* 0x005fce00078efcff */
.L_x_14239:
[----:B0--3--:R-:W0:Y:S02]  /*1080*/  LDC.64 R4, c[0x0][0xc88] ;  /* 0x00032200ff047b82 */ /* 0x009e240000000a00 */
[----:B0-----:R-:W-:-:S05]  /*1090*/  IMAD.WIDE R4, R95, 0x4, R4 ;  /* 0x000000045f047825 */ /* 0x001fca00078e0204 */
[----:B------:R-:W2:Y:S01]  /*10a0*/  LDG.E R229, desc[UR40][R4.64] ;  /* 0x0000002804e57981 */ /* 0x000ea2000c1e1900 */
        /* <DEDUP_REMOVED lines=47> */
.L_x_14093:
[----:B------:R-:W-:Y:S01]  /*13a0*/  ULDC.64 UR4, c[0x0][0xa20] ;  /* 0x0002880000047ab9 */ /* 0x000fe20000000a00 */
[----:B------:R-:W-:Y:S01]  /*13b0*/  IMAD.MOV.U32 R226, RZ, RZ, R94 ;  /* 0x000000ffffe27224 */ /* 0x000fe200078e005e */
[----:B------:R-:W-:-:S04]  /*13c0*/  ISETP.NE.U32.AND P1, PT, RZ, UR4, PT ;  /* 0x00000004ff007c0c */ /* 0x000fc8000bf25070 */
[----:B------:R-:W-:-:S13]  /*13d0*/  ISETP.NE.AND.EX P1, PT, RZ, UR5, PT, P1 ;  /* 0x00000005ff007c0c */ /* 0x000fda000bf25310 */
[----:B------:R-:W-:Y:S05]  /*13e0*/  @!P1 BRA `(.L_x_14094) ;  /* 0x0000000000109947 */ /* 0x000fea0003800000 */
[----:B------:R-:W-:-:S04]  /*13f0*/  IADD3 R4, P0, R227, UR4, RZ ;  /* 0x00000004e3047c10 */ /* 0x000fc8000ff1e0ff */
[----:B------:R-:W-:-:S05]  /*1400*/  IADD3.X R5, R228, UR5, RZ, P0, !PT ;  /* 0x00000005e4057c10 */ /* 0x000fca00087fe4ff */
[----:B------:R0:W5:Y:S01]  /*1410*/  LDG.E R30, desc[UR40][R4.64] ;  /* 0x00000028041e7981 */ /* 0x000162000c1e1900 */
[----:B------:R-:W-:Y:S05]  /*1420*/  BRA `(.L_x_14095) ;  /* 0x0000000000107947 */ /* 0x000fea0003800000 */
.L_x_14094:
[----:B------:R-:W-:Y:S05]  /*1430*/  @!P0 BRA `(.L_x_14095) ;  /* 0x00000000000c8947 */ /* 0x000fea0003800000 */
[----:B------:R-:W2:Y:S04]  /*1440*/  LDG.E R5, desc[UR40][R8.64] ;  /* 0x0000002808057981 */ /* 0x000ea8000c1e1900 */
[----:B------:R-:W2:Y:S02]  /*1450*/  LDG.E R30, desc[UR40][R8.64+0x4] ;  /* 0x00000428081e7981 */ /* 0x000ea4000c1e1900 */
[----:B--2---:R-:W-:-:S07]  /*1460*/  IMAD.IADD R30, R30, 0x1, -R5 ;  /* 0x000000011e1e7824 */ /* 0x004fce00078e0a05 */
.L_x_14095:
        /* <DEDUP_REMOVED lines=18> */
[----:B0-----:R-:W-:-:S08]  /*1590*/  VIADD R4, R206, 0x7f ;  /* 0x0000007fce047836 */ /* 0x001fd00000000000 */
[----:B------:R-:W0:Y:S08]  /*15a0*/  @P1 LDC R11, c[0x0][0x44c] ;  /* 0x00011300ff0b1b82 */ /* 0x000e300000000800 */
[----:B------:R-:W1:Y:S01]  /*15b0*/  @P1 LDC R5, c[0x0][0x450] ;  /* 0x00011400ff051b82 */ /* 0x000e620000000800 */
[----:B--2---:R-:W-:Y:S02]  /*15c0*/  @P0 IMAD.IADD R24, R9, 0x1, -R0 ;  /* 0x0000000109180824 */ /* 0x004fe400078e0a00 */
[----:B0-----:R-:W-:-:S04]  /*15d0*/  @P1 IMAD.HI.U32 R0, R4, R11, RZ ;  /* 0x0000000b04001227 */ /* 0x001fc800078e00ff */
[----:B------:R-:W-:Y:S01]  /*15e0*/  IMAD.IADD R209, R8, 0x1, R24 ;  /* 0x0000000108d17824 */ /* 0x000fe200078e0218 */
[----:B-1----:R-:W-:-:S03]  /*15f0*/  @P1 SHF.R.U32.HI R4, RZ, R5, R0 ;  /* 0x00000005ff041219 */ /* 0x002fc60000011600 */
        /* <DEDUP_REMOVED lines=8> */
[----:B------:R-:W-:Y:S01]  /*1680*/  LEA.HI.SX32 R5, R4, R5, 0x1c ;  /* 0x0000000504057211 */ /* 0x000fe200078fe2ff */
[----:B------:R-:W-:-:S03]  /*1690*/  IMAD.MOV R4, RZ, RZ, -R8 ;  /* 0x000000ffff047224 */ /* 0x000fc600078e0a08 */
[----:B------:R-:W-:Y:S02]  /*16a0*/  VIMNMX R5, R180, R5, PT ;  /* 0x00000005b4057248 */ /* 0x000fe40003fe0100 */
[----:B------:R-:W-:-:S03]  /*16b0*/  VIMNMX R4, RZ, R4, !PT ;  /* 0x00000004ff047248 */ /* 0x000fc60007fe0100 */
        /* <DEDUP_REMOVED lines=33> */
.L_x_14098:
[----:B------:R-:W-:Y:S05]  /*18d0*/  BSYNC B6 ;  /* 0x0000000000067941 */ /* 0x000fea0003800000 */
.L_x_14097:
        /* <DEDUP_REMOVED lines=20> */
.L_x_14100:
[----:B------:R-:W-:Y:S05]  /*1a20*/  BSYNC B6 ;  /* 0x0000000000067941 */ /* 0x000fea0003800000 */
.L_x_14099:
        /* <DEDUP_REMOVED lines=8> */
[C---:B------:R-:W-:Y:S02]  /*1ab0*/  VIADD R62, R16.reuse, 0x20 ;  /* 0x00000020103e7836 */ /* 0x040fe40000000000 */
[C---:B------:R-:W-:Y:S01]  /*1ac0*/  VIADD R63, R16.reuse, 0x40 ;  /* 0x00000040103f7836 */ /* 0x040fe20000000000 */
[----:B------:R-:W2:Y:S07]  /*1ad0*/  LDC.64 R14, c[0x0][0x408] ;  /* 0x00010200ff0e7b82 */ /* 0x000eae0000000a00 */
[----:B------:R-:W-:Y:S01]  /*1ae0*/  @P0 IADD3 R4, P1, R227, UR4, RZ ;  /* 0x00000004e3040c10 */ /* 0x000fe2000ff3e0ff */
[----:B------:R-:W-:Y:S01]  /*1af0*/  VIADD R64, R16, 0x60 ;  /* 0x0000006010407836 */ /* 0x000fe20000000000 */
[----:B------:R-:W3:Y:S02]  /*1b00*/  LDC.64 R36, c[0x0][0x3f8] ;  /* 0x0000fe00ff247b82 */ /* 0x000ee40000000a00 */
[----:B------:R-:W-:Y:S01]  /*1b10*/  @P0 IADD3.X R5, R228, UR5, RZ, P1, !PT ;  /* 0x00000005e4050c10 */ /* 0x000fe20008ffe4ff */
[----:B------:R-:W-:-:S04]  /*1b20*/  ULDC.64 UR4, c[0x0][0x308] ;  /* 0x0000c20000047ab9 */ /* 0x000fc80000000a00 */
[----:B------:R4:W4:Y:S01]  /*1b30*/  @P0 LDG.E R31, desc[UR40][R4.64] ;  /* 0x00000028041f0981 */ /* 0x000922000c1e1900 */
[----:B------:R-:W-:Y:S01]  /*1b40*/  SHF.R.S32.HI R45, RZ, 0x1f, R61 ;  /* 0x0000001fff2d7819 */ /* 0x000fe2000001143d */
[-C--:B-1----:R-:W-:Y:S01]  /*1b50*/  IMAD.WIDE.U32 R6, R61, R8.reuse, RZ ;  /* 0x000000083d067225 */ /* 0x082fe200078e00ff */
[----:B------:R-:W-:Y:S01]  /*1b60*/  ISETP.NE.U32.AND P0, PT, RZ, UR6, PT ;  /* 0x00000006ff007c0c */ /* 0x000fe2000bf05070 */
[----:B------:R-:W1:Y:S01]  /*1b70*/  LDC R43, c[0x0][0x3f4] ;  /* 0x0000fd00ff2b7b82 */ /* 0x000e620000000800 */
        /* <DEDUP_REMOVED lines=8> */
[----:B------:R-:W-:Y:S01]  /*1c00*/  SHF.L.U64.HI R67, R8, 0x6, R9 ;  /* 0x0000000608437819 */ /* 0x000fe20000010209 */
[----:B------:R-:W-:Y:S01]  /*1c10*/  IMAD.IADD R7, R7, 0x1, R3 ;  /* 0x0000000107077824 */ /* 0x000fe200078e0203 */
[----:B--2---:R-:W-:Y:S01]  /*1c20*/  SHF.L.U64.HI R69, R14, 0x6, R15 ;  /* 0x000000060e457819 */ /* 0x004fe2000001020f */
[----:B------:R-:W-:Y:S01]  /*1c30*/  IMAD R3, R11, UR4, RZ ;  /* 0x000000040b037c24 */ /* 0x000fe2000f8e02ff */
[----:B---3--:R-:W-:Y:S01]  /*1c40*/  SHF.L.U64.HI R72, R36, 0x6, R37 ;  /* 0x0000000624487819 */ /* 0x008fe20000010225 */
[----:B----4-:R-:W-:Y:S01]  /*1c50*/  IMAD.WIDE.U32 R4, R94, UR4, R6 ;  /* 0x000000045e047c25 */ /* 0x010fe2000f8e0006 */
[----:B------:R-:W-:-:S03]  /*1c60*/  SHF.R.S32.HI R75, RZ, 0x1f, R230 ;  /* 0x0000001fff4b7819 */ /* 0x000fc600000114e6 */
[----:B------:R-:W-:Y:S01]  /*1c70*/  IMAD R3, R94, UR5, R3 ;  /* 0x000000055e037c24 */ /* 0x000fe2000f8e0203 */
[----:B------:R-:W-:Y:S01]  /*1c80*/  ULDC.64 UR4, c[0x0][0x310] ;  /* 0x0000c40000047ab9 */ /* 0x000fe20000000a00 */
[----:B------:R-:W-:-:S04]  /*1c90*/  IMAD.WIDE.U32 R6, R22, R8, R16 ;  /* 0x0000000816067225 */ /* 0x000fc800078e0010 */
[----:B------:R-:W-:Y:S02]  /*1ca0*/  IMAD.IADD R5, R5, 0x1, R3 ;  /* 0x0000000105057824 */ /* 0x000fe400078e0203 */
[C---:B------:R-:W-:Y:S02]  /*1cb0*/  VIADD R65, R16.reuse, 0x80 ;  /* 0x0000008010417836 */ /* 0x040fe40000000000 */
[C---:B------:R-:W-:Y:S02]  /*1cc0*/  VIADD R66, R16.reuse, 0xa0 ;  /* 0x000000a010427836 */ /* 0x040fe40000000000 */
[----:B------:R-:W-:Y:S02]  /*1cd0*/  VIADD R30, R16, 0xe0 ;  /* 0x000000e0101e7836 */ /* 0x000fe40000000000 */
[----:B------:R-:W-:Y:S02]  /*1ce0*/  IMAD.SHL.U32 R71, R233, 0x40, RZ ;  /* 0x00000040e9477824 */ /* 0x000fe400078e00ff */
[----:B------:R-:W-:-:S02]  /*1cf0*/  IMAD.MOV.U32 R77, RZ, RZ, 0x20 ;  /* 0x00000020ff4d7424 */ /* 0x000fc400078e00ff */
[----:B------:R-:W-:Y:S01]  /*1d00*/  VIADD R76, R42, 0x8 ;  /* 0x000000082a4c7836 */ /* 0x000fe20000000000 */
[----:B------:R-:W-:Y:S01]  /*1d10*/  LOP3.LUT R71, R71, 0x1c0, RZ, 0xc0, !PT ;  /* 0x000001c047477812 */ /* 0x000fe200078ec0ff */
[----:B------:R-:W-:Y:S01]  /*1d20*/  IMAD.SHL.U32 R68, R8, 0x40, RZ ;  /* 0x0000004008447824 */ /* 0x000fe200078e00ff */
[----:B------:R-:W-:Y:S01]  /*1d30*/  SHF.R.U32.HI R42, RZ, 0x3, R208 ;  /* 0x00000003ff2a7819 */ /* 0x000fe200000116d0 */
[----:B------:R-:W-:Y:S01]  /*1d40*/  IMAD R81, R15, 0x60, RZ ;  /* 0x000000600f517824 */ /* 0x000fe200078e02ff */
[----:B------:R-:W-:Y:S01]  /*1d50*/  SHF.R.U32.HI R74, RZ, 0x3, R71 ;  /* 0x00000003ff4a7819 */ /* 0x000fe20000011647 */
[----:B------:R-:W-:Y:S02]  /*1d60*/  IMAD.SHL.U32 R70, R14, 0x40, RZ ;  /* 0x000000400e467824 */ /* 0x000fe400078e00ff */
[----:B------:R-:W-:Y:S02]  /*1d70*/  IMAD.SHL.U32 R73, R36, 0x40, RZ ;  /* 0x0000004024497824 */ /* 0x000fe400078e00ff */
[----:B-1----:R-:W-:Y:S01]  /*1d80*/  IMAD.SHL.U32 R78, R43, 0x2, RZ ;  /* 0x000000022b4e7824 */ /* 0x002fe200078e00ff */
[----:B------:R-:W-:-:S02]  /*1d90*/  SHF.R.S32.HI R0, RZ, 0x1f, R31 ;  /* 0x0000001fff007819 */ /* 0x000fc4000001141f */
[----:B------:R-:W-:Y:S02]  /*1da0*/  SEL R21, R31, RZ, !P0 ;  /* 0x000000ff1f157207 */ /* 0x000fe40004000000 */
[----:B------:R-:W-:-:S03]  /*1db0*/  SEL R20, R0, RZ, !P0 ;  /* 0x000000ff00147207 */ /* 0x000fc60004000000 */
[----:B------:R-:W-:-:S04]  /*1dc0*/  IMAD.WIDE.U32 R4, R21, UR4, R4 ;  /* 0x0000000415047c25 */ /* 0x000fc8000f8e0004 */
[----:B------:R-:W-:Y:S01]  /*1dd0*/  IMAD R0, R20, UR4, RZ ;  /* 0x0000000414007c24 */ /* 0x000fe2000f8e02ff */
[----:B------:R-:W-:-:S03]  /*1de0*/  IADD3 R39, P0, R4, R6, RZ ;  /* 0x0000000604277210 */ /* 0x000fc60007f1e0ff */
[----:B------:R-:W-:Y:S01]  /*1df0*/  IMAD R3, R21, UR5, R0 ;  /* 0x0000000515037c24 */ /* 0x000fe2000f8e0200 */
[----:B------:R-:W-:Y:S05]  /*1e00*/  @!P6 WARPSYNC.ALL ;  /* 0x000000000000e948 */ /* 0x000fea0003800000 */
[----:B------:R-:W-:Y:S01]  /*1e10*/  ULDC UR4, c[0x0][0x320] ;  /* 0x0000c80000047ab9 */ /* 0x000fe20000000800 */
[----:B------:R-:W-:Y:S01]  /*1e20*/  IMAD R0, R22, R9, R10 ;  /* 0x0000000916007224 */ /* 0x000fe200078e020a */
[----:B------:R-:W-:Y:S01]  /*1e30*/  @!P6 BAR.SYNC.DEFER_BLOCKING 0x9, 0x100 ;  /* 0x024400000000eb1d */ /* 0x000fe20000010000 */
[----:B------:R-:W-:Y:S01]  /*1e40*/  IMAD.IADD R3, R5, 0x1, R3 ;  /* 0x0000000105037824 */ /* 0x000fe200078e0203 */
[----:B------:R-:W-:-:S02]  /*1e50*/  ISETP.GE.AND P1, PT, R62, UR4, PT ;  /* 0x000000043e007c0c */ /* 0x000fc4000bf26270 */
[----:B------:R-:W-:Y:S02]  /*1e60*/  ISETP.GE.AND P2, PT, R12, UR4, PT ;  /* 0x000000040c007c0c */ /* 0x000fe4000bf46270 */
        /* <DEDUP_REMOVED lines=25> */
[----:B------:R-:W-:Y:S01]  /*2000*/  IMAD R30, R232, R36, RZ ;  /* 0x00000024e81e7224 */ /* 0x000fe200078e02ff */
[----:B------:R-:W-:Y:S01]  /*2010*/  ISETP.GE.AND P0, PT, R16, R43, PT ;  /* 0x0000002b1000720c */ /* 0x000fe20003f06270 */
[----:B------:R-:W-:Y:S01]  /*2020*/  IMAD R93, R21, UR5, R12 ;  /* 0x00000005155d7c24 */ /* 0x000fe2000f8e020c */
[----:B------:R-:W-:Y:S01]  /*2030*/  LOP3.LUT R95, R11, R10, RZ, 0xfc, !PT ;  /* 0x0000000a0b5f7212 */ /* 0x000fe200078efcff */
[-C--:B------:R-:W-:Y:S01]  /*2040*/  IMAD R10, R232, R14.reuse, RZ ;  /* 0x0000000ee80a7224 */ /* 0x080fe200078e02ff */
[----:B------:R-:W-:Y:S01]  /*2050*/  SEL R35, R43, RZ, P0 ;  /* 0x000000ff2b237207 */ /* 0x000fe20000000000 */
[----:B------:R-:W-:Y:S01]  /*2060*/  IMAD.WIDE.U32 R6, R21, UR4, R6 ;  /* 0x0000000415067c25 */ /* 0x000fe2000f8e0006 */
[----:B------:R-:W-:Y:S01]  /*2070*/  LOP3.LUT P1, RZ, R233, 0x4, RZ, 0xc0, !PT ;  /* 0x00000004e9ff7812 */ /* 0x000fe2000782c0ff */
[----:B------:R-:W-:Y:S01]  /*2080*/  ULDC UR4, c[0x0][0x2f4] ;  /* 0x0000bd0000047ab9 */ /* 0x000fe20000000800 */
[C---:B------:R-:W-:Y:S01]  /*2090*/  IADD3 R60, P2, R22.reuse, R61, RZ ;  /* 0x0000003d163c7210 */ /* 0x040fe20007f5e0ff */
[C---:B------:R-:W-:Y:S01]  /*20a0*/  IMAD R33, R22.reuse, R15, R10 ;  /* 0x0000000f16217224 */ /* 0x040fe200078e020a */
[----:B------:R-:W-:Y:S01]  /*20b0*/  SEL R77, R77, 0xffffffe0, !P1 ;  /* 0xffffffe04d4d7807 */ /* 0x000fe20004800000 */
[----:B------:R-:W-:Y:S01]  /*20c0*/  IMAD.WIDE.U32 R12, R22, R14, R200 ;  /* 0x0000000e160c7225 */ /* 0x000fe200078e00c8 */
[----:B------:R-:W-:-:S02]  /*20d0*/  SEL R94, RZ, 0xffffff80, P3 ;  /* 0xffffff80ff5e7807 */ /* 0x000fc40001800000 */
[----:B------:R-:W-:Y:S01]  /*20e0*/  ISETP.GE.AND P1, PT, R16, UR4, PT ;  /* 0x0000000410007c0c */ /* 0x000fe2000bf26270 */
[C---:B------:R-:W-:Y:S01]  /*20f0*/  IMAD.WIDE.U32 R20, R22.reuse, R14, R16 ;  /* 0x0000000e16147225 */ /* 0x040fe200078e0010 */
[C---:B------:R-:W-:Y:S02]  /*2100*/  LOP3.LUT R94, R95.reuse, 0x80, R94, 0xc8, !PT ;  /* 0x000000805f5e7812 */ /* 0x040fe400078ec85e */
[----:B------:R-:W-:Y:S01]  /*2110*/  LOP3.LUT R95, R95, 0x40, RZ, 0xc0, !PT ;  /* 0x000000405f5f7812 */ /* 0x000fe200078ec0ff */
[----:B------:R-:W-:-:S04]  /*2120*/  IMAD.WIDE.U32 R10, R22, R36, R200 ;  /* 0x00000024160a7225 */ /* 0x000fc800078e00c8 */
[----:B------:R-:W-:Y:S02]  /*2130*/  IMAD R41, R22, R37, R30 ;  /* 0x0000002516297224 */ /* 0x000fe400078e021e */
[----:B------:R-:W-:Y:S02]  /*2140*/  IMAD.IADD R13, R13, 0x1, R33 ;  /* 0x000000010d0d7824 */ /* 0x000fe400078e0221 */
[----:B------:R-:W-:Y:S02]  /*2150*/  IMAD.IADD R33, R33, 0x1, R21 ;  /* 0x0000000121217824 */ /* 0x000fe400078e0215 */
[----:B------:R-:W-:Y:S01]  /*2160*/  IMAD.IADD R21, R11, 0x1, R41 ;  /* 0x000000010b157824 */ /* 0x000fe200078e0229 */
[----:B-----5:R-:W-:Y:S01]  /*2170*/  SHF.R.S32.HI R11, RZ, 0x1f, R38 ;  /* 0x0000001fff0b7819 */ /* 0x020fe20000011426 */
[----:B------:R-:W-:Y:S02]  /*2180*/  IMAD.MOV.U32 R32, RZ, RZ, R20 ;  /* 0x000000ffff207224 */ /* 0x000fe400078e0014 */
[----:B------:R-:W-:-:S02]  /*2190*/  IMAD.MOV.U32 R20, RZ, RZ, R10 ;  /* 0x000000ffff147224 */ /* 0x000fc400078e000a */
[C---:B------:R-:W-:Y:S02]  /*21a0*/  IMAD R10, R11.reuse, R14, RZ ;  /* 0x0000000e0b0a7224 */ /* 0x040fe400078e02ff */
[----:B------:R-:W-:Y:S02]  /*21b0*/  IMAD.IADD R35, R16, 0x1, R35 ;  /* 0x0000000110237824 */ /* 0x000fe400078e0223 */
[C---:B------:R-:W-:Y:S02]  /*21c0*/  IMAD R85, R38.reuse, R15, R10 ;  /* 0x0000000f26557224 */ /* 0x040fe400078e020a */
[----:B------:R-:W-:Y:S01]  /*21d0*/  IMAD R40, R11, R36, RZ ;  /* 0x000000240b287224 */ /* 0x000fe200078e02ff */
[----:B------:R-:W-:Y:S01]  /*21e0*/  SHF.R.S32.HI R34, RZ, 0x1f, R35 ;  /* 0x0000001fff227819 */ /* 0x000fe20000011423 */
[----:B------:R-:W-:-:S03]  /*21f0*/  IMAD.WIDE.U32 R10, R38, R14, R12 ;  /* 0x0000000e260a7225 */ /* 0x000fc600078e000c */
[----:B------:R-:W-:Y:S01]  /*2200*/  LEA.HI R34, R34, R35, RZ, 0x3 ;  /* 0x0000002322227211 */ /* 0x000fe200078f18ff */
[----:B------:R-:W-:Y:S01]  /*2210*/  IMAD.WIDE.U32 R12, R38, R14, R32 ;  /* 0x0000000e260c7225 */ /* 0x000fe200078e0020 */
[----:B------:R-:W-:Y:S02]  /*2220*/  LOP3.LUT R33, R71, 0x18, R16, 0xf8, !PT ;  /* 0x0000001847217812 */ /* 0x000fe400078ef810 */
[----:B------:R-:W-:Y:S01]  /*2230*/  LOP3.LUT R32, R208, 0x38, R34, 0xf8, !PT ;  /* 0x00000038d0207812 */ /* 0x000fe200078ef822 */
[----:B------:R-:W-:Y:S01]  /*2240*/  IMAD.WIDE.U32 R30, R22, R36, R16 ;  /* 0x00000024161e7225 */ /* 0x000fe200078e0010 */
[----:B------:R-:W-:Y:S02]  /*2250*/  LOP3.LUT R33, R33, R74, RZ, 0x3c, !PT ;  /* 0x0000004a21217212 */ /* 0x000fe400078e3cff */
[----:B------:R-:W-:Y:S01]  /*2260*/  LOP3.LUT R32, R32, R42, RZ, 0x3c, !PT ;  /* 0x0000002a20207212 */ /* 0x000fe200078e3cff */
[----:B------:R-:W-:Y:S01]  /*2270*/  IMAD.IADD R31, R41, 0x1, R31 ;  /* 0x00000001291f7824 */ /* 0x000fe200078e021f */
[----:B------:R-:W-:Y:S01]  /*2280*/  LOP3.LUT R89, R34, 0xfffffff8, RZ, 0xc0, !PT ;  /* 0xfffffff822597812 */ /* 0x000fe200078ec0ff */
[----:B------:R-:W-:Y:S01]  /*2290*/  IMAD R79, R210, 0x200, R33 ;  /* 0x00000200d24f7824 */ /* 0x000fe200078e0221 */
[--C-:B------:R-:W-:Y:S01]  /*22a0*/  LOP3.LUT R33, R71, 0x38, R34.reuse, 0xf8, !PT ;  /* 0x0000003847217812 */ /* 0x100fe200078ef822 */
[----:B------:R-:W-:Y:S01]  /*22b0*/  IMAD R35, R9, 0x60, RZ ;  /* 0x0000006009237824 */ /* 0x000fe200078e02ff */
[----:B------:R-:W-:Y:S01]  /*22c0*/  SHF.R.S32.HI R88, RZ, 0x3, R34 ;  /* 0x00000003ff587819 */ /* 0x000fe20000011422 */
[C---:B------:R-:W-:Y:S01]  /*22d0*/  IMAD R87, R38.reuse, R37, R40 ;  /* 0x0000002526577224 */ /* 0x040fe200078e0228 */
[----:B------:R-:W-:Y:S01]  /*22e0*/  LOP3.LUT R33, R33, R74, RZ, 0x3c, !PT ;  /* 0x0000004a21217212 */ /* 0x000fe200078e3cff */
[----:B------:R-:W-:Y:S01]  /*22f0*/  IMAD R41, R37, 0x60, RZ ;  /* 0x0000006025297824 */ /* 0x000fe200078e02ff */
[----:B------:R-:W-:Y:S01]  /*2300*/  SHF.R.S32.HI R90, RZ, 0x1f, R89 ;  /* 0x0000001fff5a7819 */ /* 0x000fe20000011459 */
[----:B------:R-:W-:-:S04]  /*2310*/  IMAD.WIDE.U32 R20, R38, R36, R20 ;  /* 0x0000002426147225 */ /* 0x000fc800078e0014 */
        /* <DEDUP_REMOVED lines=17> */
.L_x_14148:
        /* <DEDUP_REMOVED lines=17> */
[C---:B------:R-:W-:Y:S01]  /*2540*/  IMAD R27, R2.reuse, 0x1800, R79 ;  /* 0x00001800021b7824 */ /* 0x040fe200078e024f */
        /* <DEDUP_REMOVED lines=50> */
.L_x_14105:
[----:B------:R-:W-:Y:S05]  /*2870*/  BSYNC B1 ;  /* 0x0000000000017941 */ /* 0x000fea0003800000 */
.L_x_14104:
        /* <DEDUP_REMOVED lines=28> */
.L_x_14107:
[----:B------:R-:W-:Y:S05]  /*2a40*/  BSYNC B1 ;  /* 0x0000000000017941 */ /* 0x000fea0003800000 */
.L_x_14106:
        /* <DEDUP_REMOVED lines=33> */
.L_x_14108:
[----:B------:R-:W-:Y:S01]  /*2c60*/  IMAD R96, R2, 0x8, R18 ;  /* 0x0000000802607824 */ /* 0x000fe200078e0212 */
[----:B------:R-:W-:Y:S01]  /*2c70*/  SHF.L.U32 R107, R202, 0x1f, RZ ;  /* 0x0000001fca6b7819 */ /* 0x000fe200000006ff */
[----:B------:R-:W-:Y:S03]  /*2c80*/  BSSY B1, `(.L_x_14109) ;  /* 0x0000003000017945 */ /* 0x000fe60003800000 */
[----:B------:R-:W0:Y:S02]  /*2c90*/  SYNCS.PHASECHK.TRANS64.TRYWAIT P6, [R96+URZ+0x22890], R107 ;  /* 0x0228906b600075a7 */ /* 0x000e2400080c017f */
[----:B0-----:R-:W-:Y:S05]  /*2ca0*/  @!P6 BRA `(.L_x_14110) ;  /* 0x0000018c0084e947 */ /* 0x001fea0003800000 */
.L_x_14400:
[----:B------:R-:W-:Y:S05]  /*2cb0*/  BSYNC B1 ;  /* 0x0000000000017941 */ /* 0x000fea0003800000 */
.L_x_14109:
        /* <DEDUP_REMOVED lines=54> */
.L_x_14116:
[----:B------:R-:W-:Y:S05]  /*3020*/  BSYNC B3 ;  /* 0x0000000000037941 */ /* 0x000fea0003800000 */
.L_x_14115:
[----:B--2---:R1:W-:Y:S02]  /*3030*/  STG.E.128 desc[UR40][R46.64], R32 ;  /* 0x000000202e007986 */ /* 0x0043e4000c101d28 */
.L_x_14114:
[----:B------:R-:W-:Y:S05]  /*3040*/  BSYNC B2 ;  /* 0x0000000000027941 */ /* 0x000fea0003800000 */
.L_x_14113:
        /* <DEDUP_REMOVED lines=51> */
.L_x_14118:
[----:B------:R-:W-:Y:S05]  /*3380*/  BSYNC B2 ;  /* 0x0000000000027941 */ /* 0x000fea0003800000 */
.L_x_14117:
[----:B--2---:R2:W-:Y:S02]  /*3390*/  STG.E.128 desc[UR40][R46.64+0x40], R32 ;  /* 0x000040202e007986 */ /* 0x0045e4000c101d28 */
.L_x_14112:
[----:B------:R-:W-:Y:S05]  /*33a0*/  BSYNC B1 ;  /* 0x0000000000017941 */ /* 0x000fea0003800000 */
.L_x_14111:
        /* <DEDUP_REMOVED lines=53> */
.L_x_14123:
[----:B------:R-:W-:Y:S05]  /*3700*/  BSYNC B2 ;  /* 0x0000000000027941 */ /* 0x000fea0003800000 */
.L_x_14122:
[----:B--2---:R3:W-:Y:S02]  /*3710*/  STG.E.128 desc[UR40][R44.64], R32 ;  /* 0x000000202c007986 */ /* 0x0047e4000c101d28 */
.L_x_14121:
[----:B------:R-:W-:Y:S05]  /*3720*/  BSYNC B1 ;  /* 0x0000000000017941 */ /* 0x000fea0003800000 */
.L_x_14120:
        /* <DEDUP_REMOVED lines=51> */
.L_x_14125:
[----:B------:R-:W-:Y:S05]  /*3a60*/  BSYNC B1 ;  /* 0x0000000000017941 */ /* 0x000fea0003800000 */
.L_x_14124:
[----:B--2---:R1:W-:Y:S01]  /*3a70*/  STG.E.128 desc[UR40][R44.64+0x40], R32 ;  /* 0x000040202c007986 */ /* 0x0043e2000c101d28 */
[----:B------:R-:W-:Y:S05]  /*3a80*/  BRA `(.L_x_14119) ;  /* 0x0000001400b47947 */ /* 0x000fea0003800000 */
.L_x_14103:
        /* <DEDUP_REMOVED lines=72> */
.L_x_14126:
        /* <DEDUP_REMOVED lines=9> */
.L_x_14401:
[----:B------:R-:W-:Y:S05]  /*3fa0*/  BSYNC B1 ;  /* 0x0000000000017941 */ /* 0x000fea0003800000 */
.L_x_14127:
        /* <DEDUP_REMOVED lines=16> */
[----:B------:R-:W-:-:S05]  /*40b0*/  LOP3.LUT R53, R53, R74, RZ, 0x3c, !PT ;  /* 0x0000004a35357212 */ /* 0x000fca00078e3cff */
[----:B------:R-:W-:Y:S02]  /*40c0*/  IMAD R55, R210, 0x200, R53 ;  /* 0x00000200d2377824 */ /* 0x000fe400078e0235 */
        /* <DEDUP_REMOVED lines=10> */
[----:B------:R-:W-:Y:S01]  /*4170*/  SHF.R.U64 R125, R34, 0x10, R35 ;  /* 0x00000010227d7819 */ /* 0x000fe20000001223 */
[----:B-1----:R-:W-:Y:S01]  /*4180*/  IMAD.U32 R34, R53, 0x10000, RZ ;  /* 0x0001000035227824 */ /* 0x002fe200078e00ff */
[----:B------:R-:W-:Y:S01]  /*4190*/  PRMT R123, R129, 0x5410, R123 ;  /* 0x00005410817b7816 */ /* 0x000fe2000000007b */
[----:B------:R-:W-:Y:S01]  /*41a0*/  IMAD.U32 R129, R128, 0x10000, RZ ;  /* 0x0001000080817824 */ /* 0x000fe200078e00ff */
[----:B------:R-:W-:Y:S01]  /*41b0*/  SHF.R.U64 R127, R40, 0x10, R41 ;  /* 0x00000010287f7819 */ /* 0x000fe20000001229 */
[----:B------:R-:W-:Y:S01]  /*41c0*/  IMAD.U32 R40, R55, 0x10000, RZ ;  /* 0x0001000037287824 */ /* 0x000fe200078e00ff */
[--C-:B------:R-:W-:Y:S01]  /*41d0*/  SHF.R.U64 R130, R42, 0x10, R43.reuse ;  /* 0x000000102a827819 */ /* 0x100fe2000000122b */
[----:B--2---:R-:W-:Y:S01]  /*41e0*/  IMAD.U32 R42, R56, 0x10000, RZ ;  /* 0x00010000382a7824 */ /* 0x004fe200078e00ff */
[----:B------:R-:W-:Y:S01]  /*41f0*/  SHF.R.U32.HI R131, RZ, 0x10, R43 ;  /* 0x00000010ff837819 */ /* 0x000fe2000001162b */
[----:B------:R-:W-:Y:S01]  /*4200*/  IMAD.U32 R43, R57, 0x10000, RZ ;  /* 0x00010000392b7824 */ /* 0x000fe200078e00ff */
[----:B------:R-:W-:Y:S01]  /*4210*/  PRMT R125, R124, 0x5410, R125 ;  /* 0x000054107c7d7816 */ /* 0x000fe2000000007d */
[----:B------:R-:W-:Y:S01]  /*4220*/  IMAD.U32 R124, R123, 0x10000, RZ ;  /* 0x000100007b7c7824 */ /* 0x000fe200078e00ff */
[----:B------:R-:W-:-:S02]  /*4230*/  SHF.R.U32.HI R126, RZ, 0x10, R35 ;  /* 0x00000010ff7e7819 */ /* 0x000fc40000011623 */
[----:B------:R-:W-:Y:S01]  /*4240*/  PRMT R127, R133, 0x5410, R127 ;  /* 0x00005410857f7816 */ /* 0x000fe2000000007f */
[-C--:B------:R-:W-:Y:S01]  /*4250*/  FMUL.FTZ R133, R43, R129.reuse ;  /* 0x000000812b857220 */ /* 0x080fe20000410000 */
[----:B------:R-:W-:Y:S01]  /*4260*/  LOP3.LUT R35, R53, 0xffff0000, RZ, 0xc0, !PT ;  /* 0xffff000035237812 */ /* 0x000fe200078ec0ff */
[-C--:B------:R-:W-:Y:S01]  /*4270*/  FMUL.FTZ R135, R43, R124.reuse ;  /* 0x0000007c2b877220 */ /* 0x080fe20000410000 */
[----:B------:R-:W-:Y:S01]  /*4280*/  LOP3.LUT R53, R57, 0xffff0000, RZ, 0xc0, !PT ;  /* 0xffff000039357812 */ /* 0x000fe200078ec0ff */
[----:B------:R-:W-:Y:S01]  /*4290*/  FFMA.FTZ R133, R34, R124, -R133 ;  /* 0x0000007c22857223 */ /* 0x000fe20000010885 */
[----:B------:R-:W-:Y:S01]  /*42a0*/  PRMT R126, R114, 0x5432, R126 ;  /* 0x00005432727e7816 */ /* 0x000fe2000000007e */
[----:B------:R-:W-:Y:S01]  /*42b0*/  FFMA.FTZ R135, R34, R129, R135 ;  /* 0x0000008122877223 */ /* 0x000fe20000010087 */
[----:B------:R-:W-:Y:S01]  /*42c0*/  PRMT R131, R132, 0x5410, R131 ;  /* 0x0000541084837816 */ /* 0x000fe20000000083 */
[----:B------:R-:W-:Y:S01]  /*42d0*/  IMAD.U32 R57, R59, 0x10000, RZ ;  /* 0x000100003b397824 */ /* 0x000fe200078e00ff */
[----:B------:R-:W-:Y:S01]  /*42e0*/  LOP3.LUT R128, R128, 0xffff0000, RZ, 0xc0, !PT ;  /* 0xffff000080807812 */ /* 0x000fe200078ec0ff */
[----:B------:R-:W-:Y:S01]  /*42f0*/  IMAD.U32 R34, R126, 0x10000, RZ ;  /* 0x000100007e227824 */ /* 0x000fe200078e00ff */
[----:B------:R-:W-:Y:S01]  /*4300*/  LOP3.LUT R124, R123, 0xffff0000, RZ, 0xc0, !PT ;  /* 0xffff00007b7c7812 */ /* 0x000fe200078ec0ff */
[----:B------:R-:W-:Y:S01]  /*4310*/  IMAD.U32 R43, R131, 0x10000, RZ ;  /* 0x00010000832b7824 */ /* 0x000fe200078e00ff */
[----:B------:R-:W-:Y:S01]  /*4320*/  SHF.R.U64 R122, R32, 0x10, R33 ;  /* 0x00000010207a7819 */ /* 0x000fe20000001221 */
[----:B------:R-:W-:Y:S01]  /*4330*/  FMUL.FTZ R132, R53, R128 ;  /* 0x0000008035847220 */ /* 0x000fe20000410000 */
[----:B------:R-:W-:Y:S01]  /*4340*/  FMUL.FTZ R136, R57, R34 ;  /* 0x0000002239887220 */ /* 0x000fe20000410000 */
[-C--:B------:R-:W-:Y:S01]  /*4350*/  FMUL.FTZ R134, R53, R124.reuse ;  /* 0x0000007c35867220 */ /* 0x080fe20000410000 */
[-C--:B------:R-:W-:Y:S01]  /*4360*/  FMUL.FTZ R53, R57, R43.reuse ;  /* 0x0000002b39357220 */ /* 0x080fe20000410000 */
[----:B------:R-:W-:Y:S01]  /*4370*/  FFMA.FTZ R132, R35, R124, -R132 ;  /* 0x0000007c23847223 */ /* 0x000fe20000010884 */
[----:B------:R-:W-:Y:S01]  /*4380*/  LOP3.LUT R59, R59, 0xffff0000, RZ, 0xc0, !PT ;  /* 0xffff00003b3b7812 */ /* 0x000fe200078ec0ff */
[C---:B------:R-:W-:Y:S01]  /*4390*/  FFMA.FTZ R136, R40.reuse, R43, R136 ;  /* 0x0000002b28887223 */ /* 0x040fe20000010088 */
[----:B------:R-:W-:Y:S01]  /*43a0*/  LOP3.LUT R124, R131, 0xffff0000, RZ, 0xc0, !PT ;  /* 0xffff0000837c7812 */ /* 0x000fe200078ec0ff */
[----:B------:R-:W-:Y:S01]  /*43b0*/  FFMA.FTZ R123, R40, R34, -R53 ;  /* 0x00000022287b7223 */ /* 0x000fe20000010835 */
[----:B------:R-:W-:Y:S01]  /*43c0*/  LOP3.LUT R126, R126, 0xffff0000, RZ, 0xc0, !PT ;  /* 0xffff00007e7e7812 */ /* 0x000fe200078ec0ff */
[----:B------:R-:W-:Y:S01]  /*43d0*/  FFMA.FTZ R134, R35, R128, R134 ;  /* 0x0000008023867223 */ /* 0x000fe20000010086 */
[----:B------:R-:W-:Y:S01]  /*43e0*/  PRMT R122, R115, 0x5432, R122 ;  /* 0x00005432737a7816 */ /* 0x000fe2000000007a */
[----:B------:R-:W-:Y:S01]  /*43f0*/  IMAD.U32 R40, R127, 0x10000, RZ ;  /* 0x000100007f287824 */ /* 0x000fe200078e00ff */
[----:B------:R-:W-:Y:S01]  /*4400*/  LOP3.LUT R41, R55, 0xffff0000, RZ, 0xc0, !PT ;  /* 0xffff000037297812 */ /* 0x000fe200078ec0ff */
[C---:B------:R-:W-:Y:S01]  /*4410*/  FMUL.FTZ R128, R59.reuse, R124 ;  /* 0x0000007c3b807220 */ /* 0x040fe20000410000 */
[----:B------:R-:W-:Y:S01]  /*4420*/  LOP3.LUT R56, R56, 0xffff0000, RZ, 0xc0, !PT ;  /* 0xffff000038387812 */ /* 0x000fe200078ec0ff */
[----:B------:R-:W-:Y:S01]  /*4430*/  FMUL.FTZ R138, R59, R126 ;  /* 0x0000007e3b8a7220 */ /* 0x000fe20000410000 */
[----:B------:R-:W-:Y:S01]  /*4440*/  LOP3.LUT R127, R127, 0xffff0000, RZ, 0xc0, !PT ;  /* 0xffff00007f7f7812 */ /* 0x000fe200078ec0ff */
[----:B------:R-:W-:-:S02]  /*4450*/  IMAD.U32 R34, R122, 0x10000, RZ ;  /* 0x000100007a227824 */ /* 0x000fc400078e00ff */
[C---:B------:R-:W-:Y:S01]  /*4460*/  FFMA.FTZ R128, R41.reuse, R126, -R128 ;  /* 0x0000007e29807223 */ /* 0x040fe20000010880 */
[C---:B------:R-:W-:Y:S01]  /*4470*/  IMAD.U32 R33, R52.reuse, 0x10000, RZ ;  /* 0x0001000034217824 */ /* 0x040fe200078e00ff */
[----:B------:R-:W-:Y:S01]  /*4480*/  LOP3.LUT R52, R52, 0xffff0000, RZ, 0xc0, !PT ;  /* 0xffff000034347812 */ /* 0x000fe200078ec0ff */
[----:B------:R-:W-:Y:S01]  /*4490*/  FFMA.FTZ R59, R41, R124, R138 ;  /* 0x0000007c293b7223 */ /* 0x000fe2000001008a */
[----:B------:R-:W-:Y:S01]  /*44a0*/  LOP3.LUT R35, R122, 0xffff0000, RZ, 0xc0, !PT ;  /* 0xffff00007a237812 */ /* 0x000fe200078ec0ff */
[----:B------:R-:W-:Y:S01]  /*44b0*/  FMUL.FTZ R122, R42, R40 ;  /* 0x000000282a7a7220 */ /* 0x000fe20000410000 */
[----:B------:R-:W-:Y:S01]  /*44c0*/  PRMT R130, R116, 0x5432, R130 ;  /* 0x0000543274827816 */ /* 0x000fe20000000082 */
[-C--:B------:R-:W-:Y:S01]  /*44d0*/  FMUL.FTZ R43, R42, R34.reuse ;  /* 0x000000222a2b7220 */ /* 0x080fe20000410000 */
[----:B------:R-:W-:Y:S01]  /*44e0*/  FMUL.FTZ R41, R56, R127 ;  /* 0x0000007f38297220 */ /* 0x000fe20000410000 */
[----:B------:R-:W-:Y:S02]  /*44f0*/  IMAD.U32 R55, R58, 0x10000, RZ ;  /* 0x000100003a377824 */ /* 0x000fe400078e00ff */
[C---:B------:R-:W-:Y:S01]  /*4500*/  FFMA.FTZ R122, R33.reuse, R34, -R122 ;  /* 0x00000022217a7223 */ /* 0x040fe2000001087a */
[----:B------:R-:W-:Y:S01]  /*4510*/  FFMA.FTZ R43, R33, R40, R43 ;  /* 0x00000028212b7223 */ /* 0x000fe2000001002b */
[-C--:B------:R-:W-:Y:S01]  /*4520*/  FMUL.FTZ R53, R56, R35.reuse ;  /* 0x0000002338357220 */ /* 0x080fe20000410000 */
[----:B------:R-:W-:Y:S01]  /*4530*/  FFMA.FTZ R41, R52, R35, -R41 ;  /* 0x0000002334297223 */ /* 0x000fe20000010829 */
[----:B------:R-:W-:Y:S01]  /*4540*/  LOP3.LUT R58, R58, 0xffff0000, RZ, 0xc0, !PT ;  /* 0xffff00003a3a7812 */ /* 0x000fe200078ec0ff */
[C---:B------:R-:W-:Y:S01]  /*4550*/  IMAD.U32 R34, R130.reuse, 0x10000, RZ ;  /* 0x0001000082227824 */ /* 0x040fe200078e00ff */
[----:B------:R-:W-:Y:S01]  /*4560*/  LOP3.LUT R35, R130, 0xffff0000, RZ, 0xc0, !PT ;  /* 0xffff000082237812 */ /* 0x000fe200078ec0ff */
[C---:B------:R-:W-:Y:S01]  /*4570*/  IMAD.U32 R33, R125.reuse, 0x10000, RZ ;  /* 0x000100007d217824 */ /* 0x040fe200078e00ff */
[----:B------:R-:W-:Y:S01]  /*4580*/  LOP3.LUT R125, R125, 0xffff0000, RZ, 0xc0, !PT ;  /* 0xffff00007d7d7812 */ /* 0x000fe200078ec0ff */
[----:B------:R-:W-:Y:S01]  /*4590*/  FFMA.FTZ R52, R52, R127, R53 ;  /* 0x0000007f34347223 */ /* 0x000fe20000010035 */
[----:B------:R-:W-:-:S02]  /*45a0*/  IMAD.U32 R32, R54, 0x10000, RZ ;  /* 0x0001000036207824 */ /* 0x000fc400078e00ff */
[CC--:B------:R-:W-:Y:S01]  /*45b0*/  FMUL.FTZ R53, R55.reuse, R34.reuse ;  /* 0x0000002237357220 */ /* 0x0c0fe20000410000 */
        /* <DEDUP_REMOVED lines=8> */
[----:B------:R-:W-:Y:S02]  /*4640*/  F2FP.BF16.F32.PACK_AB R132, R132, R133 ;  /* 0x000000858484723e */ /* 0x000fe400000010ff */
        /* <DEDUP_REMOVED lines=9> */
[----:B------:R-:W-:-:S07]  /*46e0*/  F2FP.BF16.F32.PACK_AB R59, R59, R136 ;  /* 0x000000883b3b723e */ /* 0x000fce00000010ff */
.L_x_14132:
[----:B------:R-:W-:Y:S05]  /*46f0*/  BSYNC B2 ;  /* 0x0000000000027941 */ /* 0x000fea0003800000 */
.L_x_14131:
        /* <DEDUP_REMOVED lines=12> */
.L_x_14130:
[----:B------:R-:W-:Y:S05]  /*47c0*/  BSYNC B1 ;  /* 0x0000000000017941 */ /* 0x000fea0003800000 */
.L_x_14129:
[C---:B------:R-:W-:Y:S01]  /*47d0*/  ISETP.GE.OR P5, PT, R230.reuse, R106, P1 ;  /* 0x0000006ae600720c */ /* 0x040fe20000fa6670 */
        /* <DEDUP_REMOVED lines=34> */
[----:B------:R-:W-:Y:S01]  /*4a00*/  SHF.R.U64 R105, R44, 0x10, R45 ;  /* 0x000000102c697819 */ /* 0x000fe2000000122d */
[----:B-1----:R-:W-:Y:S01]  /*4a10*/  IMAD.U32 R44, R33, 0x10000, RZ ;  /* 0x00010000212c7824 */ /* 0x002fe200078e00ff */
[--C-:B------:R-:W-:Y:S01]  /*4a20*/  SHF.R.U64 R103, R50, 0x10, R51.reuse ;  /* 0x0000001032677819 */ /* 0x100fe20000001233 */
[----:B------:R-:W-:Y:S01]  /*4a30*/  IMAD.U32 R50, R43, 0x10000, RZ ;  /* 0x000100002b327824 */ /* 0x000fe200078e00ff */
[----:B------:R-:W-:Y:S02]  /*4a40*/  SHF.R.U32.HI R56, RZ, 0x10, R51 ;  /* 0x00000010ff387819 */ /* 0x000fe40000011633 */
[----:B------:R-:W-:Y:S01]  /*4a50*/  PRMT R114, R114, 0x5410, R59 ;  /* 0x0000541072727816 */ /* 0x000fe2000000003b */
[----:B------:R-:W-:Y:S01]  /*4a60*/  IMAD.U32 R59, R121, 0x10000, RZ ;  /* 0x00010000793b7824 */ /* 0x000fe200078e00ff */
[----:B------:R-:W-:Y:S01]  /*4a70*/  PRMT R120, R120, 0x5410, R57 ;  /* 0x0000541078787816 */ /* 0x000fe20000000039 */
[----:B------:R-:W-:Y:S01]  /*4a80*/  IMAD.U32 R57, R117, 0x10000, RZ ;  /* 0x0001000075397824 */ /* 0x000fe200078e00ff */
[----:B------:R-:W-:-:S02]  /*4a90*/  SHF.R.U32.HI R102, RZ, 0x10, R47 ;  /* 0x00000010ff667819 */ /* 0x000fc4000001162f */
[----:B------:R-:W-:Y:S01]  /*4aa0*/  PRMT R116, R116, 0x5410, R105 ;  /* 0x0000541074747816 */ /* 0x000fe20000000069 */
[----:B------:R-:W-:Y:S01]  /*4ab0*/  FMUL.FTZ R105, R48, R57 ;  /* 0x0000003930697220 */ /* 0x000fe20000410000 */
[----:B------:R-:W-:Y:S01]  /*4ac0*/  PRMT R118, R118, 0x5410, R103 ;  /* 0x0000541076767816 */ /* 0x000fe20000000067 */
[-C--:B------:R-:W-:Y:S01]  /*4ad0*/  FMUL.FTZ R103, R48, R59.reuse ;  /* 0x0000003b30677220 */ /* 0x080fe20000410000 */
[----:B------:R-:W-:Y:S01]  /*4ae0*/  PRMT R119, R119, 0x5410, R56 ;  /* 0x0000541077777816 */ /* 0x000fe20000000038 */
[C---:B------:R-:W-:Y:S01]  /*4af0*/  FFMA.FTZ R105, R44.reuse, R59, R105 ;  /* 0x0000003b2c697223 */ /* 0x040fe20000010069 */
[----:B------:R-:W-:Y:S01]  /*4b00*/  LOP3.LUT R49, R41, 0xffff0000, RZ, 0xc0, !PT ;  /* 0xffff000029317812 */ /* 0x000fe200078ec0ff */
[----:B------:R-:W-:Y:S01]  /*4b10*/  FFMA.FTZ R58, R44, R57, -R103 ;  /* 0x000000392c3a7223 */ /* 0x000fe20000010867 */
[----:B------:R-:W-:Y:S01]  /*4b20*/  LOP3.LUT R56, R121, 0xffff0000, RZ, 0xc0, !PT ;  /* 0xffff000079387812 */ /* 0x000fe200078ec0ff */
[----:B------:R-:W-:Y:S01]  /*4b30*/  IMAD.U32 R103, R119, 0x10000, RZ ;  /* 0x0001000077677824 */ /* 0x000fe200078e00ff */
[----:B------:R-:W-:-:S02]  /*4b40*/  PRMT R115, R115, 0x5410, R102 ;  /* 0x0000541073737816 */ /* 0x000fc40000000066 */
[----:B------:R-:W-:Y:S01]  /*4b50*/  LOP3.LUT R48, R117, 0xffff0000, RZ, 0xc0, !PT ;  /* 0xffff000075307812 */ /* 0x000fe200078ec0ff */
[----:B------:R-:W-:Y:S01]  /*4b60*/  FMUL.FTZ R102, R49, R56 ;  /* 0x0000003831667220 */ /* 0x000fe20000410000 */
[----:B------:R-:W-:Y:S01]  /*4b70*/  LOP3.LUT R45, R33, 0xffff0000, RZ, 0xc0, !PT ;  /* 0xffff0000212d7812 */ /* 0x000fe200078ec0ff */
[----:B------:R-:W-:Y:S01]  /*4b80*/  IMAD.U32 R57, R115, 0x10000, RZ ;  /* 0x0001000073397824 */ /* 0x000fe200078e00ff */
[----:B------:R-:W-:Y:S01]  /*4b90*/  LOP3.LUT R47, R40, 0xffff0000, RZ, 0xc0, !PT ;  /* 0xffff0000282f7812 */ /* 0x000fe200078ec0ff */
[-C--:B------:R-:W-:Y:S01]  /*4ba0*/  FMUL.FTZ R44, R49, R48.reuse ;  /* 0x00000030312c7220 */ /* 0x080fe20000410000 */
[C---:B------:R-:W-:Y:S01]  /*4bb0*/  FMUL.FTZ R59, R50.reuse, R103 ;  /* 0x00000067323b7220 */ /* 0x040fe20000410000 */
[----:B------:R-:W-:Y:S01]  /*4bc0*/  FFMA.FTZ R49, R45, R48, -R102 ;  /* 0x000000302d317223 */ /* 0x000fe20000010866 */
[----:B------:R-:W-:Y:S01]  /*4bd0*/  IMAD.U32 R40, R35, 0x10000, RZ ;  /* 0x0001000023287824 */ /* 0x000fe200078e00ff */
[----:B------:R-:W-:Y:S01]  /*4be0*/  LOP3.LUT R51, R43, 0xffff0000, RZ, 0xc0, !PT ;  /* 0xffff00002b337812 */ /* 0x000fe200078ec0ff */
[----:B------:R-:W-:Y:S01]  /*4bf0*/  FMUL.FTZ R50, R50, R57 ;  /* 0x0000003932327220 */ /* 0x000fe20000410000 */
[----:B------:R-:W-:Y:S01]  /*4c00*/  LOP3.LUT R48, R119, 0xffff0000, RZ, 0xc0, !PT ;  /* 0xffff000077307812 */ /* 0x000fe200078ec0ff */
[----:B------:R-:W-:Y:S01]  /*4c10*/  FFMA.FTZ R56, R45, R56, R44 ;  /* 0x000000382d387223 */ /* 0x000fe2000001002c */
[----:B------:R-:W-:Y:S01]  /*4c20*/  LOP3.LUT R44, R115, 0xffff0000, RZ, 0xc0, !PT ;  /* 0xffff0000732c7812 */ /* 0x000fe200078ec0ff */
[C---:B------:R-:W-:Y:S01]  /*4c30*/  FFMA.FTZ R103, R40.reuse, R103, R50 ;  /* 0x0000006728677223 */ /* 0x040fe20000010032 */
[----:B------:R-:W-:Y:S01]  /*4c40*/  LOP3.LUT R41, R35, 0xffff0000, RZ, 0xc0, !PT ;  /* 0xffff000023297812 */ /* 0x000fe200078ec0ff */
[----:B------:R-:W-:Y:S01]  /*4c50*/  FFMA.FTZ R59, R40, R57, -R59 ;  /* 0x00000039283b7223 */ /* 0x000fe2000001083b */
[----:B------:R-:W-:Y:S01]  /*4c60*/  FMUL.FTZ R50, R51, R48 ;  /* 0x0000003033327220 */ /* 0x000fe20000410000 */
[----:B------:R-:W-:-:S02]  /*4c70*/  IMAD.U32 R45, R120, 0x10000, RZ ;  /* 0x00010000782d7824 */ /* 0x000fc400078e00ff */
[-C--:B------:R-:W-:Y:S01]  /*4c80*/  FMUL.FTZ R104, R51, R44.reuse ;  /* 0x0000002c33687220 */ /* 0x080fe20000410000 */
[----:B------:R-:W-:Y:S01]  /*4c90*/  IMAD.U32 R40, R116, 0x10000, RZ ;  /* 0x0001000074287824 */ /* 0x000fe200078e00ff */
[----:B------:R-:W-:Y:S01]  /*4ca0*/  LOP3.LUT R120, R120, 0xffff0000, RZ, 0xc0, !PT ;  /* 0xffff000078787812 */ /* 0x000fe200078ec0ff */
[C---:B------:R-:W-:Y:S02]  /*4cb0*/  IMAD.U32 R33, R32.reuse, 0x10000, RZ ;  /* 0x0001000020217824 */ /* 0x040fe400078e00ff */
[C---:B------:R-:W-:Y:S01]  /*4cc0*/  FFMA.FTZ R102, R41.reuse, R44, -R50 ;  /* 0x0000002c29667223 */ /* 0x040fe20000010832 */
[----:B------:R-:W-:Y:S01]  /*4cd0*/  LOP3.LUT R32, R32, 0xffff0000, RZ, 0xc0, !PT ;  /* 0xffff000020207812 */ /* 0x000fe200078ec0ff */
[----:B------:R-:W-:Y:S01]  /*4ce0*/  FMUL.FTZ R50, R46, R40 ;  /* 0x000000282e327220 */ /* 0x000fe20000410000 */
[----:B------:R-:W-:Y:S01]  /*4cf0*/  LOP3.LUT R116, R116, 0xffff0000, RZ, 0xc0, !PT ;  /* 0xffff000074747812 */ /* 0x000fe200078ec0ff */
[----:B------:R-:W-:Y:S01]  /*4d00*/  FFMA.FTZ R104, R41, R48, R104 ;  /* 0x0000003029687223 */ /* 0x000fe20000010068 */
[----:B------:R-:W-:Y:S01]  /*4d10*/  FMUL.FTZ R41, R47, R120 ;  /* 0x000000782f297220 */ /* 0x000fe20000410000 */
[-C--:B------:R-:W-:Y:S01]  /*4d20*/  FMUL.FTZ R44, R46, R45.reuse ;  /* 0x0000002d2e2c7220 */ /* 0x080fe20000410000 */
[----:B------:R-:W-:Y:S01]  /*4d30*/  FFMA.FTZ R50, R33, R45, R50 ;  /* 0x0000002d21327223 */ /* 0x000fe20000010032 */
[----:B------:R-:W-:-:S02]  /*4d40*/  IMAD.U32 R43, R42, 0x10000, RZ ;  /* 0x000100002a2b7824 */ /* 0x000fc400078e00ff */
[----:B------:R-:W-:Y:S01]  /*4d50*/  FFMA.FTZ R45, R32, R116, -R41 ;  /* 0x00000074202d7223 */ /* 0x000fe20000010829 */
[----:B------:R-:W-:Y:S01]  /*4d60*/  LOP3.LUT R42, R42, 0xffff0000, RZ, 0xc0, !PT ;  /* 0xffff00002a2a7812 */ /* 0x000fe200078ec0ff */
[----:B------:R-:W-:Y:S01]  /*4d70*/  FFMA.FTZ R46, R33, R40, -R44 ;  /* 0x00000028212e7223 */ /* 0x000fe2000001082c */
[----:B------:R-:W-:Y:S01]  /*4d80*/  FMUL.FTZ R47, R47, R116 ;  /* 0x000000742f2f7220 */ /* 0x000fe20000410000 */
[C---:B------:R-:W-:Y:S01]  /*4d90*/  LOP3.LUT R41, R118.reuse, 0xffff0000, RZ, 0xc0, !PT ;  /* 0xffff000076297812 */ /* 0x040fe200078ec0ff */
[----:B------:R-:W-:Y:S01]  /*4da0*/  IMAD.U32 R44, R118, 0x10000, RZ ;  /* 0x00010000762c7824 */ /* 0x000fe200078e00ff */
[C---:B------:R-:W-:Y:S01]  /*4db0*/  LOP3.LUT R33, R114.reuse, 0xffff0000, RZ, 0xc0, !PT ;  /* 0xffff000072217812 */ /* 0x040fe200078ec0ff */
[----:B------:R-:W-:Y:S02]  /*4dc0*/  IMAD.U32 R40, R114, 0x10000, RZ ;  /* 0x0001000072287824 */ /* 0x000fe400078e00ff */
[----:B------:R-:W-:Y:S01]  /*4dd0*/  FFMA.FTZ R47, R32, R120, R47 ;  /* 0x00000078202f7223 */ /* 0x000fe2000001002f */
[C---:B------:R-:W-:Y:S01]  /*4de0*/  IMAD.U32 R35, R34.reuse, 0x10000, RZ ;  /* 0x0001000022237824 */ /* 0x040fe200078e00ff */
        /* <DEDUP_REMOVED lines=16> */
[----:B------:R-:W-:Y:S02]  /*4ef0*/  F2FP.BF16.F32.PACK_AB R35, R102, R59 ;  /* 0x0000003b6623723e */ /* 0x000fe400000010ff */
[----:B------:R-:W-:-:S02]  /*4f00*/  F2FP.BF16.F32.PACK_AB R41, R56, R105 ;  /* 0x000000693829723e */ /* 0x000fc400000010ff */
[----:B------:R-:W-:-:S07]  /*4f10*/  F2FP.BF16.F32.PACK_AB R40, R47, R50 ;  /* 0x000000322f28723e */ /* 0x000fce00000010ff */
.L_x_14134:
[----:B------:R-:W-:Y:S05]  /*4f20*/  BSYNC B1 ;  /* 0x0000000000017941 */ /* 0x000fea0003800000 */
.L_x_14133:
        /* <DEDUP_REMOVED lines=10> */
.L_x_14102:
[----:B------:R-:W-:-:S13]  /*4fd0*/  ISETP.NE.AND P3, PT, R204, 0x3, PT ;  /* 0x00000003cc00780c */ /* 0x000fda0003f65270 */
[----:B------:R-:W-:Y:S05]  /*4fe0*/  @!P3 BRA `(.L_x_14135) ;  /* 0x000000000004b947 */ /* 0x000fea0003800000 */
[----:B------:R-:W-:Y:S01]  /*4ff0*/  BPT.TRAP 0x1 ;  /* 0x000000040000795c */ /* 0x000fe20000300000 */
.L_x_14135:
[----:B------:R-:W-:Y:S01]  /*5000*/  IMAD R96, R2, 0x8, R18 ;  /* 0x0000000802607824 */ /* 0x000fe200078e0212 */
[----:B------:R-:W-:Y:S01]  /*5010*/  SHF.L.U32 R107, R202, 0x1f, RZ ;  /* 0x0000001fca6b7819 */ /* 0x000fe200000006ff */
[----:B------:R-:W-:Y:S01]  /*5020*/  IMAD R106, R27, -0x60, R24 ;  /* 0xffffffa01b6a7824 */ /* 0x000fe200078e0218 */
[----:B------:R-:W-:Y:S02]  /*5030*/  BSSY B1, `(.L_x_14136) ;  /* 0x0000004000017945 */ /* 0x000fe40003800000 */
[----:B------:R-:W0:Y:S02]  /*5040*/  SYNCS.PHASECHK.TRANS64.TRYWAIT P4, [R96+URZ+0x22890], R107 ;  /* 0x0228906b600075a7 */ /* 0x000e24000808017f */
[----:B------:R-:W-:Y:S01]  /*5050*/  VIMNMX R106, R106, 0x60, PT ;  /* 0x000000606a6a7848 */ /* 0x000fe20003fe0100 */
[----:B0-----:R-:W-:Y:S06]  /*5060*/  @!P4 BRA `(.L_x_14137) ;  /* 0x0000016800bcc947 */ /* 0x001fec0003800000 */
.L_x_14402:
[----:B------:R-:W-:Y:S05]  /*5070*/  BSYNC B1 ;  /* 0x0000000000017941 */ /* 0x000fea0003800000 */
.L_x_14136:
        /* <DEDUP_REMOVED lines=8> */
.L_x_14139:
[----:B------:R-:W-:Y:S05]  /*5100*/  BSYNC B1 ;  /* 0x0000000000017941 */ /* 0x000fea0003800000 */
.L_x_14138:
[----:B------:R-:W-:Y:S05]  /*5110*/  @P4 BRA `(.L_x_14119) ;  /* 0x0000000000104947 */ /* 0x000fea0003800000 */
[----:B-1----:R-:W1:Y:S04]  /*5120*/  @!P1 LDS.128 R32, [R104+0x2000] ;  /* 0x0020000068209984 */ /* 0x002e680000000c00 */
[----:B------:R-:W2:Y:S04]  /*5130*/  @!P2 LDS.128 R40, [R102+0x2000] ;  /* 0x002000006628a984 */ /* 0x000ea80000000c00 */
[----:B-1----:R3:W-:Y:S04]  /*5140*/  @!P1 STG.E.128 desc[UR40][R44.64], R32 ;  /* 0x000000202c009986 */ /* 0x0027e8000c101d28 */
[----:B--2---:R3:W-:Y:S02]  /*5150*/  @!P2 STG.E.128 desc[UR40][R44.64+0x40], R40 ;  /* 0x000040282c00a986 */ /* 0x0047e4000c101d28 */
.L_x_14119:
[----:B------:R-:W-:Y:S05]  /*5160*/  BSYNC B0 ;  /* 0x0000000000007941 */ /* 0x000fea0003800000 */
.L_x_14101:
        /* <DEDUP_REMOVED lines=17> */
.L_x_14141:
[----:B------:R-:W-:Y:S05]  /*5280*/  BSYNC B0 ;  /* 0x0000000000007941 */ /* 0x000fea0003800000 */
.L_x_14140:
[----:B------:R-:W2:Y:S01]  /*5290*/  SYNCS.PHASECHK.TRANS64.TRYWAIT P3, [R96+URZ+0x228b0], R107 ;  /* 0x0228b06b600075a7 */ /* 0x000ea2000806017f */
[----:B------:R-:W-:Y:S01]  /*52a0*/  ULDC UR46, c[0x0][0x320] ;  /* 0x0000c800002e7ab9 */ /* 0x000fe20000000800 */
[----:B------:R-:W-:Y:S01]  /*52b0*/  ULDC.64 UR38, c[0x0][0x328] ;  /* 0x0000ca0000267ab9 */ /* 0x000fe20000000a00 */
[----:B------:R-:W-:Y:S01]  /*52c0*/  ULDC.64 UR36, c[0x0][0x318] ;  /* 0x0000c60000247ab9 */ /* 0x000fe20000000a00 */
[----:B------:R-:W-:Y:S01]  /*52d0*/  BSSY B0, `(.L_x_14142) ;  /* 0x0000003000007945 */ /* 0x000fe20003800000 */
[----:B-1----:R-:W-:-:S03]  /*52e0*/  IMAD R32, R2, 0x6000, R79 ;  /* 0x0000600002207824 */ /* 0x002fc600078e024f */
[----:B--2---:R-:W-:Y:S05]  /*52f0*/  @!P3 BRA `(.L_x_14143) ;  /* 0x00000168002cb947 */ /* 0x004fea0003800000 */
.L_x_14403:
[----:B------:R-:W-:Y:S05]  /*5300*/  BSYNC B0 ;  /* 0x0000000000007941 */ /* 0x000fea0003800000 */
.L_x_14142:
        /* <DEDUP_REMOVED lines=39> */
.L_x_14145:
[----:B------:R-:W-:Y:S05]  /*5580*/  BSYNC B0 ;  /* 0x0000000000007941 */ /* 0x000fea0003800000 */
.L_x_14144:
        /* <DEDUP_REMOVED lines=37> */
.L_x_14147:
[----:B------:R-:W-:Y:S05]  /*57e0*/  BSYNC B0 ;  /* 0x0000000000007941 */ /* 0x000fea0003800000 */
.L_x_14146:
        /* <DEDUP_REMOVED lines=22> */
.L_x_14096:
[----:B------:R-:W0:Y:S01]  /*5950*/  LDC R0, c[0x0][0x448] ;  /* 0x00011200ff007b82 */ /* 0x000e220000000800 */
        /* <DEDUP_REMOVED lines=18> */
[----:B------:R-:W-:Y:S02]  /*5a80*/  CS2R R108, SRZ ;  /* 0x00000000006c7805 */ /* 0x000fe4000001ff00 */
[----:B------:R-:W-:Y:S02]  /*5a90*/  CS2R R104, SRZ ;  /* 0x0000000000687805 */ /* 0x000fe4000001ff00 */
[----:B------:R-:W-:-:S02]  /*5aa0*/  CS2R R174, SRZ ;  /* 0x0000000000ae7805 */ /* 0x000fc4000001ff00 */
[----:B------:R-:W-:Y:S02]  /*5ab0*/  CS2R R100, SRZ ;  /* 0x0000000000647805 */ /* 0x000fe4000001ff00 */
[----:B----4-:R-:W-:Y:S02]  /*5ac0*/  CS2R R96, SRZ ;  /* 0x0000000000607805 */ /* 0x010fe4000001ff00 */
[----:B0-----:R-:W-:Y:S01]  /*5ad0*/  ISETP.NE.AND P1, PT, R0, 0x1, PT ;  /* 0x000000010000780c */ /* 0x001fe20003f25270 */
[----:B------:R-:W-:Y:S01]  /*5ae0*/  VIADD R0, R206, 0x7f ;  /* 0x0000007fce007836 */ /* 0x000fe20000000000 */
        /* <DEDUP_REMOVED lines=35> */
[----:B0-----:R-:W-:Y:S01]  /*5d20*/  @P1 IMAD.HI.U32 R3, R0, R3, RZ ;  /* 0x0000000300031227 */ /* 0x001fe200078e00ff */
        /* <DEDUP_REMOVED lines=9> */
[----:B------:R-:W-:Y:S01]  /*5dc0*/  PLOP3.LUT P1, PT, PT, PT, PT, 0x80, 0x0 ;  /* 0x000000000000781c */ /* 0x000fe20003f2f070 */
[----:B------:R-:W-:Y:S01]  /*5dd0*/  IMAD.IADD R0, R29, 0x1, R0 ;  /* 0x000000011d007824 */ /* 0x000fe200078e0200 */
[----:B------:R-:W-:-:S03]  /*5de0*/  CS2R R28, SRZ ;  /* 0x00000000001c7805 */ /* 0x000fc6000001ff00 */
[----:B------:R-:W-:-:S05]  /*5df0*/  IMAD.HI R0, R0, 0x2aaaaaab, RZ ;  /* 0x2aaaaaab00007827 */ /* 0x000fca00078e02ff */
[----:B------:R-:W-:-:S04]  /*5e00*/  SHF.R.U32.HI R3, RZ, 0x1f, R0 ;  /* 0x0000001fff037819 */ /* 0x000fc80000011600 */
[----:B------:R-:W-:Y:S01]  /*5e10*/  LEA.HI.SX32 R3, R0, R3, 0x1c ;  /* 0x0000000300037211 */ /* 0x000fe200078fe2ff */
[----:B------:R-:W-:-:S03]  /*5e20*/  IMAD.MOV.U32 R0, RZ, RZ, RZ ;  /* 0x000000ffff007224 */ /* 0x000fc600078e00ff */
[----:B------:R-:W-:Y:S01]  /*5e30*/  VIMNMX R180, R180, R3, PT ;  /* 0x00000003b4b47248 */ /* 0x000fe20003fe0100 */
[----:B------:R-:W-:-:S03]  /*5e40*/  IMAD.MOV.U32 R3, RZ, RZ, RZ ;  /* 0x000000ffff037224 */ /* 0x000fc600078e00ff */
[----:B------:R-:W-:Y:S01]  /*5e50*/  ISETP.GE.AND P2, PT, R180, 0x1, PT ;  /* 0x00000001b400780c */ /* 0x000fe20003f46270 */
[----:B------:R-:W-:-:S12]  /*5e60*/  @P0 BRA `(.L_x_14149) ;  /* 0x00000000000c0947 */ /* 0x000fd80003800000 */
[----:B------:R-:W0:Y:S01]  /*5e70*/  FENCE.VIEW.ASYNC.G ;  /* 0x00000000000073c6 */ /* 0x000e220000000100 */
[----:B------:R-:W-:Y:S05]  /*5e80*/  WARPSYNC.ALL ;  /* 0x0000000000007948 */ /* 0x000fea0003800000 */
[----:B0-----:R-:W-:Y:S06]  /*5e90*/  BAR.ARV 0xc, 0x180 ;  /* 0x0306000000007b1d */ /* 0x001fec0000002000 */
.L_x_14149:
        /* <DEDUP_REMOVED lines=10> */
.L_x_14406:
        /* <DEDUP_REMOVED lines=26> */
.L_x_14153:
[----:B------:R-:W-:Y:S05]  /*60e0*/  BSYNC B6 ;  /* 0x0000000000067941 */ /* 0x000fea0003800000 */
.L_x_14152:
        /* <DEDUP_REMOVED lines=12> */
.L_x_14157:
[----:B-1----:R1:W2:Y:S02]  /*61b0*/  SYNCS.PHASECHK.TRANS64.TRYWAIT P0, [R18+URZ+0x22800], R3 ;  /* 0x02280003120075a7 */ /* 0x0022a4000800017f */
[----:B--2---:R-:W-:Y:S05]  /*61c0*/  @!P0 NANOSLEEP.SYNCS 0x989680 ;  /* 0x009896800000895d */ /* 0x004fea0003900000 */
[----:B------:R-:W2:Y:S02]  /*61d0*/  @!P0 SYNCS.PHASECHK.TRANS64 P0, [R18+URZ+0x22800], R3 ;  /* 0x02280003120085a7 */ /* 0x000ea4000800007f */
[----:B--2---:R-:W-:Y:S05]  /*61e0*/  @!P0 BRA `(.L_x_14157) ;  /* 0xfffffffc00f08947 */ /* 0x004fea000383ffff */
.L_x_14156:
[----:B------:R-:W-:Y:S05]  /*61f0*/  BSYNC B0 ;  /* 0x0000000000007941 */ /* 0x000fea0003800000 */
.L_x_14155:
[----:B------:R-:W-:Y:S05]  /*6200*/  BRA `(.L_x_14158) ;  /* 0x0000002c007c7947 */ /* 0x000fea0003800000 */
.L_x_14154:
        /* <DEDUP_REMOVED lines=30> */
.L_x_14160:
[----:B------:R-:W-:Y:S05]  /*63f0*/  BSYNC B6 ;  /* 0x0000000000067941 */ /* 0x000fea0003800000 */
.L_x_14159:
        /* <DEDUP_REMOVED lines=39> */
.L_x_14412:
        /* <DEDUP_REMOVED lines=30> */
.L_x_14165:
[----:B------:R-:W-:Y:S05]  /*6850*/  BSYNC B1 ;  /* 0x0000000000017941 */ /* 0x000fea0003800000 */
.L_x_14164:
        /* <DEDUP_REMOVED lines=23> */
.L_x_14418:
        /* <DEDUP_REMOVED lines=34> */
.L_x_14168:
[----:B------:R-:W-:Y:S05]  /*6bf0*/  BSYNC B1 ;  /* 0x0000000000017941 */ /* 0x000fea0003800000 */
.L_x_14167:
[----:B------:R-:W1:Y:S01]  /*6c00*/  SYNCS.PHASECHK.TRANS64.TRYWAIT P0, [R18+URZ+0x22800], R35 ;  /* 0x02280023120075a7 */ /* 0x000e62000800017f */
[----:B--2---:R-:W-:Y:S01]  /*6c10*/  LOP3.LUT R3, R34, 0x1c0, RZ, 0xc0, !PT ;  /* 0x000001c022037812 */ /* 0x004fe200078ec0ff */
[----:B0----5:R-:W-:Y:S01]  /*6c20*/  IMAD.MOV.U32 R4, RZ, RZ, R26 ;  /* 0x000000ffff047224 */ /* 0x021fe200078e001a */
[----:B------:R-:W-:Y:S01]  /*6c30*/  VIADDMNMX R41, R37, -R206, 0x80, PT ;  /* 0x0000008025297446 */ /* 0x000fe200038009ce */
[----:B------:R-:W-:Y:S01]  /*6c40*/  IMAD.MOV.U32 R5, RZ, RZ, R11 ;  /* 0x000000ffff057224 */ /* 0x000fe200078e000b */
        /* <DEDUP_REMOVED lines=20> */
[C---:B------:R-:W-:Y:S01]  /*6d90*/  VIADD R4, R3.reuse, 0x18400 ;  /* 0x0001840003047836 */ /* 0x040fe20000000000 */
[----:B------:R-:W-:Y:S01]  /*6da0*/  ISETP.GE.AND P1, PT, R22, R41, PT ;  /* 0x000000291600720c */ /* 0x000fe20003f26270 */
[----:B------:R-:W-:Y:S01]  /*6db0*/  VIADD R0, R3, 0x18440 ;  /* 0x0001844003007836 */ /* 0x000fe20000000000 */
[----:B-1----:R-:W-:Y:S11]  /*6dc0*/  @!P0 BRA `(.L_x_14170) ;  /* 0x0000015000a88947 */ /* 0x002ff60003800000 */
.L_x_14419:
[----:B------:R-:W-:Y:S05]  /*6dd0*/  BSYNC B1 ;  /* 0x0000000000017941 */ /* 0x000fea0003800000 */
.L_x_14169:
        /* <DEDUP_REMOVED lines=55> */
.L_x_14174:
[----:B------:R-:W-:Y:S05]  /*7150*/  BSYNC B2 ;  /* 0x0000000000027941 */ /* 0x000fea0003800000 */
.L_x_14173:
        /* <DEDUP_REMOVED lines=47> */
.L_x_14172:
[----:B------:R-:W-:Y:S05]  /*7450*/  BSYNC B1 ;  /* 0x0000000000017941 */ /* 0x000fea0003800000 */
.L_x_14171:
        /* <DEDUP_REMOVED lines=53> */
.L_x_14177:
[----:B------:R-:W-:Y:S05]  /*77b0*/  BSYNC B1 ;  /* 0x0000000000017941 */ /* 0x000fea0003800000 */
.L_x_14176:
[----:B------:R-:W-:Y:S05]  /*77c0*/  @P1 BRA `(.L_x_14175) ;  /* 0x0000001400e81947 */ /* 0x000fea0003800000 */
[----:B-1----:R-:W1:Y:S01]  /*77d0*/  LDS.128 R4, [R0+0x2000] ;  /* 0x0020000000047984 */ /* 0x002e620000000c00 */
[----:B------:R-:W-:Y:S02]  /*77e0*/  SHF.R.U32.HI R15, RZ, 0x10, R9 ;  /* 0x00000010ff0f7819 */ /* 0x000fe40000011609 */
[----:B------:R-:W-:Y:S02]  /*77f0*/  SHF.R.U32.HI R12, RZ, 0x10, R27 ;  /* 0x00000010ff0c7819 */ /* 0x000fe4000001161b */
[----:B------:R-:W-:Y:S02]  /*7800*/  PRMT R15, R44, 0x5410, R15 ;  /* 0x000054102c0f7816 */ /* 0x000fe4000000000f */
[----:B------:R-:W-:Y:S02]  /*7810*/  PRMT R12, R45, 0x5432, R12 ;  /* 0x000054322d0c7816 */ /* 0x000fe4000000000c */
[----:B----4-:R-:W-:Y:S01]  /*7820*/  SHF.R.U64 R14, R8, 0x10, R9 ;  /* 0x00000010080e7819 */ /* 0x010fe20000001209 */
        /* <DEDUP_REMOVED lines=41> */
.L_x_14162:
        /* <DEDUP_REMOVED lines=73> */
[----:B------:R-:W-:Y:S02]  /*7f50*/  IMAD.MOV.U32 R13, RZ, RZ, R4 ;  /* 0x000000ffff0d7224 */ /* 0x000fe400078e0004 */
[----:B------:R-:W-:Y:S01]  /*7f60*/  IMAD.MOV.U32 R15, RZ, RZ, R5 ;  /* 0x000000ffff0f7224 */ /* 0x000fe200078e0005 */
[----:B------:R-:W-:-:S02]  /*7f70*/  PRMT R21, R11, 0x5410, R12 ;  /* 0x000054100b157816 */ /* 0x000fc4000000000c */
[----:B------:R-:W-:Y:S02]  /*7f80*/  PRMT R9, R9, 0x5410, R13 ;  /* 0x0000541009097816 */ /* 0x000fe4000000000d */
[----:B012---:R-:W-:-:S07]  /*7f90*/  PRMT R42, R15, 0x7610, R42 ;  /* 0x000076100f2a7816 */ /* 0x007fce000000002a */
.L_x_14429:
        /* <DEDUP_REMOVED lines=23> */
.L_x_14180:
[----:B------:R-:W-:Y:S05]  /*8110*/  BSYNC B1 ;  /* 0x0000000000017941 */ /* 0x000fea0003800000 */
.L_x_14179:
        /* <DEDUP_REMOVED lines=20> */
.L_x_14430:
[----:B------:R-:W-:Y:S05]  /*8260*/  BSYNC B1 ;  /* 0x0000000000017941 */ /* 0x000fea0003800000 */
.L_x_14181:
[----:B------:R-:W-:Y:S04]  /*8270*/  BSSY B1, `(.L_x_14183) ;  /* 0x000006a000017945 */ /* 0x000fe80003800000 */
[----:B------:R-:W-:Y:S05]  /*8280*/  @P2 BRA `(.L_x_14184) ;  /* 0x0000000400a02947 */ /* 0x000fea0003800000 */
[----:B------:R-:W-:Y:S01]  /*8290*/  IMAD.SHL.U32 R0, R233, 0x40, RZ ;  /* 0x00000040e9007824 */ /* 0x000fe200078e00ff */
[----:B------:R-:W-:Y:S01]  /*82a0*/  SHF.R.U64 R20, R40, 0x10, R41 ;  /* 0x0000001028147819 */ /* 0x000fe20000001229 */
[----:B------:R-:W-:Y:S01]  /*82b0*/  IMAD.IADD R8, R16, 0x1, R37 ;  /* 0x0000000110087824 */ /* 0x000fe200078e0225 */
[----:B------:R-:W-:Y:S02]  /*82c0*/  SHF.R.U32.HI R40, RZ, 0x10, R41 ;  /* 0x00000010ff287819 */ /* 0x000fe40000011629 */
[----:B-1----:R-:W-:Y:S02]  /*82d0*/  LOP3.LUT R11, R0, 0x1c0, RZ, 0xc0, !PT ;  /* 0x000001c0000b7812 */ /* 0x002fe400078ec0ff */
[----:B------:R-:W-:Y:S02]  /*82e0*/  SHF.R.U64 R41, R6, 0x10, R7 ;  /* 0x0000001006297819 */ /* 0x000fe40000001207 */
[----:B------:R-:W-:Y:S02]  /*82f0*/  SHF.R.U32.HI R13, RZ, 0x3, R11 ;  /* 0x00000003ff0d7819 */ /* 0x000fe4000001160b */
[----:B------:R-:W-:-:S02]  /*8300*/  LOP3.LUT R8, R11, 0x38, R8, 0xf8, !PT ;  /* 0x000000380b087812 */ /* 0x000fc400078ef808 */
[----:B------:R-:W-:Y:S02]  /*8310*/  LOP3.LUT R0, R11, 0x38, R16, 0xf8, !PT ;  /* 0x000000380b007812 */ /* 0x000fe400078ef810 */
[-C--:B------:R-:W-:Y:S02]  /*8320*/  LOP3.LUT R11, R8, R13.reuse, RZ, 0x3c, !PT ;  /* 0x0000000d080b7212 */ /* 0x080fe400078e3cff */
[----:B------:R-:W-:Y:S02]  /*8330*/  LOP3.LUT R3, R0, R13, RZ, 0x3c, !PT ;  /* 0x0000000d00037212 */ /* 0x000fe400078e3cff */
[----:B------:R-:W-:Y:S01]  /*8340*/  SHF.R.U64 R0, R38, 0x10, R39 ;  /* 0x0000001026007819 */ /* 0x000fe20000001227 */
[----:B------:R-:W-:Y:S01]  /*8350*/  IMAD R11, R210, 0x200, R11 ;  /* 0x00000200d20b7824 */ /* 0x000fe200078e020b */
[----:B------:R-:W-:Y:S01]  /*8360*/  SHF.R.U64 R44, R4, 0x10, R5 ;  /* 0x00000010042c7819 */ /* 0x000fe20000001205 */
[----:B------:R-:W-:Y:S01]  /*8370*/  IMAD R3, R210, 0x200, R3 ;  /* 0x00000200d2037824 */ /* 0x000fe200078e0203 */
[----:B------:R-:W-:Y:S01]  /*8380*/  PRMT R41, R21, 0x5410, R41 ;  /* 0x0000541015297816 */ /* 0x000fe20000000029 */
[--C-:B------:R-:W-:Y:S01]  /*8390*/  IMAD R49, R11, 0x2, R18.reuse ;  /* 0x000000020b317824 */ /* 0x100fe200078e0212 */
[----:B------:R-:W-:Y:S01]  /*83a0*/  SHF.R.U32.HI R43, RZ, 0x10, R7 ;  /* 0x00000010ff2b7819 */ /* 0x000fe20000011607 */
[----:B------:R-:W-:Y:S01]  /*83b0*/  IMAD R48, R3, 0x2, R18 ;  /* 0x0000000203307824 */ /* 0x000fe200078e0212 */
[----:B------:R-:W-:-:S02]  /*83c0*/  SHF.R.U32.HI R3, RZ, 0x10, R39 ;  /* 0x00000010ff037819 */ /* 0x000fc40000011627 */
[----:B------:R-:W1:Y:S01]  /*83d0*/  LDS.128 R32, [R49+0x18400] ;  /* 0x0184000031207984 */ /* 0x000e620000000c00 */
[----:B------:R-:W-:Y:S02]  /*83e0*/  PRMT R20, R42, 0x5432, R20 ;  /* 0x000054322a147816 */ /* 0x000fe40000000014 */
[----:B------:R-:W-:Y:S01]  /*83f0*/  PRMT R38, R46, 0x5432, R40 ;  /* 0x000054322e267816 */ /* 0x000fe20000000028 */
[----:B0-----:R-:W0:Y:S01]  /*8400*/  LDS.128 R12, [R48+0x18400] ;  /* 0x01840000300c7984 */ /* 0x001e220000000c00 */
[C---:B------:R-:W-:Y:S02]  /*8410*/  PRMT R39, R9.reuse, 0x5410, R0 ;  /* 0x0000541009277816 */ /* 0x040fe40000000000 */
[----:B------:R-:W-:Y:S02]  /*8420*/  PRMT R44, R9, 0x5432, R44 ;  /* 0x00005432092c7816 */ /* 0x000fe4000000002c */
[----:B------:R-:W-:Y:S02]  /*8430*/  SHF.R.U32.HI R45, RZ, 0x10, R5 ;  /* 0x00000010ff2d7819 */ /* 0x000fe40000011605 */
[----:B------:R-:W-:-:S02]  /*8440*/  PRMT R40, R10, 0x5410, R3 ;  /* 0x000054100a287816 */ /* 0x000fc40000000003 */
[----:B------:R-:W-:Y:S01]  /*8450*/  PRMT R43, R21, 0x5432, R43 ;  /* 0x00005432152b7816 */ /* 0x000fe2000000002b */
        /* <DEDUP_REMOVED lines=8> */
[----:B------:R-:W-:Y:S01]  /*84e0*/  IMAD.U32 R33, R41, 0x10000, RZ ;  /* 0x0001000029217824 */ /* 0x000fe200078e00ff */
[C---:B0-----:R-:W-:Y:S01]  /*84f0*/  LOP3.LUT R3, R12.reuse, 0xffff0000, RZ, 0xc0, !PT ;  /* 0xffff00000c037812 */ /* 0x041fe200078ec0ff */
[----:B------:R-:W-:Y:S01]  /*8500*/  IMAD.U32 R0, R12, 0x10000, RZ ;  /* 0x000100000c007824 */ /* 0x000fe200078e00ff */
[C---:B------:R-:W-:Y:S01]  /*8510*/  LOP3.LUT R12, R13.reuse, 0xffff0000, RZ, 0xc0, !PT ;  /* 0xffff00000d0c7812 */ /* 0x040fe200078ec0ff */
[----:B------:R-:W-:Y:S01]  /*8520*/  FMUL.FTZ R47, R8, R33 ;  /* 0x00000021082f7220 */ /* 0x000fe20000410000 */
[----:B------:R-:W-:Y:S01]  /*8530*/  IMAD.U32 R4, R13, 0x10000, RZ ;  /* 0x000100000d047824 */ /* 0x000fe200078e00ff */
[C---:B------:R-:W-:Y:S01]  /*8540*/  LOP3.LUT R6, R14.reuse, 0xffff0000, RZ, 0xc0, !PT ;  /* 0xffff00000e067812 */ /* 0x040fe200078ec0ff */
[----:B------:R-:W-:Y:S01]  /*8550*/  IMAD.U32 R5, R14, 0x10000, RZ ;  /* 0x000100000e057824 */ /* 0x000fe200078e00ff */
[C---:B------:R-:W-:Y:S01]  /*8560*/  LOP3.LUT R14, R15.reuse, 0xffff0000, RZ, 0xc0, !PT ;  /* 0xffff00000f0e7812 */ /* 0x040fe200078ec0ff */
[----:B------:R-:W-:Y:S01]  /*8570*/  IMAD.U32 R7, R15, 0x10000, RZ ;  /* 0x000100000f077824 */ /* 0x000fe200078e00ff */
[C---:B------:R-:W-:Y:S01]  /*8580*/  LOP3.LUT R13, R34.reuse, 0xffff0000, RZ, 0xc0, !PT ;  /* 0xffff0000220d7812 */ /* 0x040fe200078ec0ff */
[----:B------:R-:W-:-:S02]  /*8590*/  IMAD.U32 R11, R34, 0x10000, RZ ;  /* 0x00010000220b7824 */ /* 0x000fc400078e00ff */
[-C--:B------:R-:W-:Y:S01]  /*85a0*/  FMUL.FTZ R41, R8, R21.reuse ;  /* 0x0000001508297220 */ /* 0x080fe20000410000 */
[C---:B------:R-:W-:Y:S01]  /*85b0*/  IMAD.U32 R15, R35.reuse, 0x10000, RZ ;  /* 0x00010000230f7824 */ /* 0x040fe200078e00ff */
[----:B------:R-:W-:Y:S01]  /*85c0*/  LOP3.LUT R34, R35, 0xffff0000, RZ, 0xc0, !PT ;  /* 0xffff000023227812 */ /* 0x000fe200078ec0ff */
[----:B------:R-:W-:Y:S01]  /*85d0*/  FFMA.FTZ R47, R0, R21, -R47 ;  /* 0x00000015002f7223 */ /* 0x000fe2000001082f */
[----:B------:R-:W-:Y:S02]  /*85e0*/  IMAD.U32 R35, R43, 0x10000, RZ ;  /* 0x000100002b237824 */ /* 0x000fe400078e00ff */
[C---:B------:R-:W-:Y:S01]  /*85f0*/  FMUL.FTZ R8, R9.reuse, R42 ;  /* 0x0000002a09087220 */ /* 0x040fe20000410000 */
[----:B------:R-:W-:Y:S02]  /*8600*/  IMAD.U32 R21, R38, 0x10000, RZ ;  /* 0x0001000026157824 */ /* 0x000fe400078e00ff */
[----:B------:R-:W-:Y:S01]  /*8610*/  FFMA.FTZ R41, R0, R33, R41 ;  /* 0x0000002100297223 */ /* 0x000fe20000010029 */
[-C--:B------:R-:W-:Y:S01]  /*8620*/  FMUL.FTZ R0, R9, R20.reuse ;  /* 0x0000001409007220 */ /* 0x080fe20000410000 */
[----:B------:R-:W-:Y:S01]  /*8630*/  FFMA.FTZ R20, R3, R20, -R8 ;  /* 0x0000001403147223 */ /* 0x000fe20000010808 */
[C---:B------:R-:W-:Y:S01]  /*8640*/  FMUL.FTZ R9, R10.reuse, R35 ;  /* 0x000000230a097220 */ /* 0x040fe20000410000 */
[----:B------:R-:W-:Y:S01]  /*8650*/  LOP3.LUT R43, R43, 0xffff0000, RZ, 0xc0, !PT ;  /* 0xffff00002b2b7812 */ /* 0x000fe200078ec0ff */
[----:B------:R-:W-:Y:S01]  /*8660*/  FMUL.FTZ R10, R10, R21 ;  /* 0x000000150a0a7220 */ /* 0x000fe20000410000 */
[----:B------:R-:W-:-:S02]  /*8670*/  IMAD.U32 R8, R44, 0x10000, RZ ;  /* 0x000100002c087824 */ /* 0x000fc400078e00ff */
[----:B------:R-:W-:Y:S01]  /*8680*/  FFMA.FTZ R42, R3, R42, R0 ;  /* 0x0000002a032a7223 */ /* 0x000fe20000010000 */
[----:B------:R-:W-:Y:S01]  /*8690*/  LOP3.LUT R3, R38, 0xffff0000, RZ, 0xc0, !PT ;  /* 0xffff000026037812 */ /* 0x000fe200078ec0ff */
[C---:B------:R-:W-:Y:S01]  /*86a0*/  FFMA.FTZ R9, R4.reuse, R21, -R9 ;  /* 0x0000001504097223 */ /* 0x040fe20000010809 */
[----:B------:R-:W-:Y:S01]  /*86b0*/  FFMA.FTZ R35, R4, R35, R10 ;  /* 0x0000002304237223 */ /* 0x000fe2000001000a */
[----:B------:R-:W-:Y:S02]  /*86c0*/  IMAD.U32 R0, R39, 0x10000, RZ ;  /* 0x0001000027007824 */ /* 0x000fe400078e00ff */
[----:B------:R-:W-:Y:S01]  /*86d0*/  FMUL.FTZ R38, R11, R8 ;  /* 0x000000080b267220 */ /* 0x000fe20000410000 */
[C---:B------:R-:W-:Y:S01]  /*86e0*/  FMUL.FTZ R21, R32.reuse, R43 ;  /* 0x0000002b20157220 */ /* 0x040fe20000410000 */
[----:B------:R-:W-:Y:S02]  /*86f0*/  IMAD.U32 R10, R45, 0x10000, RZ ;  /* 0x000100002d0a7824 */ /* 0x000fe400078e00ff */
[----:B------:R-:W-:Y:S01]  /*8700*/  FMUL.FTZ R33, R32, R3 ;  /* 0x0000000320217220 */ /* 0x000fe20000410000 */
[----:B------:R-:W-:-:S02]  /*8710*/  IMAD.U32 R4, R40, 0x10000, RZ ;  /* 0x0001000028047824 */ /* 0x000fc400078e00ff */
[-C--:B------:R-:W-:Y:S01]  /*8720*/  FMUL.FTZ R11, R11, R0.reuse ;  /* 0x000000000b0b7220 */ /* 0x080fe20000410000 */
[----:B------:R-:W-:Y:S01]  /*8730*/  FFMA.FTZ R38, R5, R0, -R38 ;  /* 0x0000000005267223 */ /* 0x000fe20000010826 */
[----:B------:R-:W-:Y:S01]  /*8740*/  LOP3.LUT R44, R44, 0xffff0000, RZ, 0xc0, !PT ;  /* 0xffff00002c2c7812 */ /* 0x000fe200078ec0ff */
[----:B------:R-:W-:Y:S01]  /*8750*/  FFMA.FTZ R32, R12, R3, -R21 ;  /* 0x000000030c207223 */ /* 0x000fe20000010815 */
[C---:B------:R-:W-:Y:S01]  /*8760*/  FMUL.FTZ R46, R15.reuse, R10 ;  /* 0x0000000a0f2e7220 */ /* 0x040fe20000410000 */
[----:B------:R-:W-:Y:S01]  /*8770*/  FMUL.FTZ R0, R15, R4 ;  /* 0x000000040f007220 */ /* 0x000fe20000410000 */
[----:B------:R-:W-:Y:S01]  /*8780*/  LOP3.LUT R39, R39, 0xffff0000, RZ, 0xc0, !PT ;  /* 0xffff000027277812 */ /* 0x000fe200078ec0ff */
[----:B------:R-:W-:Y:S01]  /*8790*/  FFMA.FTZ R11, R5, R8, R11 ;  /* 0x00000008050b7223 */ /* 0x000fe2000001000b */
[----:B------:R-:W-:Y:S01]  /*87a0*/  LOP3.LUT R45, R45, 0xffff0000, RZ, 0xc0, !PT ;  /* 0xffff00002d2d7812 */ /* 0x000fe200078ec0ff */
[C---:B------:R-:W-:Y:S01]  /*87b0*/  FFMA.FTZ R46, R7.reuse, R4, -R46 ;  /* 0x00000004072e7223 */ /* 0x040fe2000001082e */
[----:B------:R-:W-:Y:S01]  /*87c0*/  LOP3.LUT R3, R40, 0xffff0000, RZ, 0xc0, !PT ;  /* 0xffff000028037812 */ /* 0x000fe200078ec0ff */
[----:B------:R-:W-:Y:S01]  /*87d0*/  FFMA.FTZ R0, R7, R10, R0 ;  /* 0x0000000a07007223 */ /* 0x000fe20000010000 */
[CC--:B------:R-:W-:Y:S01]  /*87e0*/  FMUL.FTZ R5, R13.reuse, R44.reuse ;  /* 0x0000002c0d057220 */ /* 0x0c0fe20000410000 */
[----:B------:R-:W-:Y:S01]  /*87f0*/  FMUL.FTZ R13, R13, R39 ;  /* 0x000000270d0d7220 */ /* 0x000fe20000410000 */
[C---:B------:R-:W-:Y:S01]  /*8800*/  FMUL.FTZ R7, R34.reuse, R45 ;  /* 0x0000002d22077220 */ /* 0x040fe20000410000 */
[----:B------:R-:W-:Y:S01]  /*8810*/  FMUL.FTZ R34, R34, R3 ;  /* 0x0000000322227220 */ /* 0x000fe20000410000 */
        /* <DEDUP_REMOVED lines=15> */
.L_x_14184:
[----:B------:R-:W-:Y:S05]  /*8910*/  BSYNC B1 ;  /* 0x0000000000017941 */ /* 0x000fea0003800000 */
.L_x_14183:
        /* <DEDUP_REMOVED lines=12> */
[--C-:B------:R-:W-:Y:S02]  /*89e0*/  SHF.R.U64 R30, R24, 0x10, R25.reuse ;  /* 0x00000010181e7819 */ /* 0x100fe40000001219 */
[----:B------:R-:W-:Y:S02]  /*89f0*/  SHF.R.U32.HI R32, RZ, 0x10, R25 ;  /* 0x00000010ff207819 */ /* 0x000fe40000011619 */
[----:B------:R-:W-:Y:S02]  /*8a00*/  PRMT R30, R50, 0x5432, R30 ;  /* 0x00005432321e7816 */ /* 0x000fe4000000001e */
[----:B------:R-:W-:-:S02]  /*8a10*/  SHF.R.U32.HI R0, RZ, 0x10, R29 ;  /* 0x00000010ff007819 */ /* 0x000fc4000001161d */
[----:B------:R-:W-:Y:S02]  /*8a20*/  PRMT R25, R53, 0x5432, R12 ;  /* 0x0000543235197816 */ /* 0x000fe4000000000c */
[----:B------:R-:W-:Y:S01]  /*8a30*/  SHF.R.U32.HI R29, RZ, 0x10, R31 ;  /* 0x00000010ff1d7819 */ /* 0x000fe2000001161f */
[----:B------:R-:W-:Y:S01]  /*8a40*/  IMAD.U32 R31, R30, 0x10000, RZ ;  /* 0x000100001e1f7824 */ /* 0x000fe200078e00ff */
[----:B------:R-:W-:Y:S02]  /*8a50*/  PRMT R32, R51, 0x5432, R32 ;  /* 0x0000543233207816 */ /* 0x000fe40000000020 */
[--C-:B------:R-:W-:Y:S02]  /*8a60*/  SHF.R.U32.HI R35, RZ, 0x10, R27.reuse ;  /* 0x00000010ff237819 */ /* 0x100fe4000001161b */
[----:B------:R-:W-:Y:S01]  /*8a70*/  SHF.R.U64 R34, R26, 0x10, R27 ;  /* 0x000000101a227819 */ /* 0x000fe2000000121b */
[----:B------:R-:W-:Y:S01]  /*8a80*/  IMAD.U32 R26, R25, 0x10000, RZ ;  /* 0x00010000191a7824 */ /* 0x000fe200078e00ff */
[----:B------:R-:W-:Y:S01]  /*8a90*/  PRMT R27, R54, 0x5432, R0 ;  /* 0x00005432361b7816 */ /* 0x000fe20000000000 */
[----:B------:R-:W-:Y:S01]  /*8aa0*/  IMAD.U32 R33, R32, 0x10000, RZ ;  /* 0x0001000020217824 */ /* 0x000fe200078e00ff */
[----:B------:R-:W-:-:S02]  /*8ab0*/  PRMT R35, R50, 0x5410, R35 ;  /* 0x0000541032237816 */ /* 0x000fc40000000023 */
        /* <DEDUP_REMOVED lines=14> */
[----:B------:R-:W-:Y:S01]  /*8ba0*/  IMAD.U32 R21, R10, 0x10000, RZ ;  /* 0x000100000a157824 */ /* 0x000fe200078e00ff */
[----:B------:R-:W-:-:S03]  /*8bb0*/  PRMT R28, R13, 0x5432, R28 ;  /* 0x000054320d1c7816 */ /* 0x000fc6000000001c */
        /* <DEDUP_REMOVED lines=59> */
.L_x_14175:
[----:B------:R-:W-:Y:S05]  /*8f70*/  BSYNC B0 ;  /* 0x0000000000007941 */ /* 0x000fea0003800000 */
.L_x_14161:
        /* <DEDUP_REMOVED lines=8> */
.L_x_14158:
        /* <DEDUP_REMOVED lines=8> */
.L_x_14185:
[----:B------:R-:W-:Y:S01]  /*9080*/  IMAD R20, R19, 0x8, R18 ;  /* 0x0000000813147824 */ /* 0x000fe200078e0212 */
[----:B------:R-:W-:-:S04]  /*9090*/  SHF.L.U32 R73, R23, 0x1f, RZ ;  /* 0x0000001f17497819 */ /* 0x000fc800000006ff */
[----:B------:R2:W0:Y:S01]  /*90a0*/  SYNCS.PHASECHK.TRANS64.TRYWAIT P2, [R20+URZ+0x22830], R73 ;  /* 0x02283049140075a7 */ /* 0x000422000804017f */
[----:B------:R-:W-:Y:S05]  /*90b0*/  @!P0 BRA `(.L_x_14186) ;  /* 0x0000000000048947 */ /* 0x000fea0003800000 */
[----:B------:R-:W-:Y:S01]  /*90c0*/  BPT.TRAP 0x1 ;  /* 0x000000040000795c */ /* 0x000fe20000300000 */
.L_x_14186:
[----:B0--3--:R-:W0:Y:S01]  /*90d0*/  S2R R3, SR_TID.X ;  /* 0x0000000000037919 */ /* 0x009e220000002100 */
[----:B------:R-:W-:-:S05]  /*90e0*/  VIADD R0, R18, 0x1c400 ;  /* 0x0001c40012007836 */ /* 0x000fca0000000000 */
[----:B------:R-:W-:-:S04]  /*90f0*/  SHF.R.U32.HI R0, RZ, 0x4, R0 ;  /* 0x00000004ff007819 */ /* 0x000fc80000011600 */
[----:B------:R-:W-:Y:S02]  /*9100*/  LOP3.LUT R0, R0, 0x3fff, RZ, 0xc0, !PT ;  /* 0x00003fff00007812 */ /* 0x000fe400078ec0ff */
[----:B0-----:R-:W-:-:S04]  /*9110*/  LOP3.LUT R3, R3, 0x7f, RZ, 0xc0, !PT ;  /* 0x0000007f03037812 */ /* 0x001fc800078ec0ff */
[----:B------:R-:W-:Y:S01]  /*9120*/  ISETP.NE.AND P1, PT, R3, RZ, PT ;  /* 0x000000ff0300720c */ /* 0x000fe20003f25270 */
[----:B------:R-:W-:-:S12]  /*9130*/  @P2 BRA `(.L_x_14187) ;  /* 0x0000000000082947 */ /* 0x000fd80003800000 */
[----:B------:R-:W0:Y:S02]  /*9140*/  SYNCS.PHASECHK.TRANS64.TRYWAIT P2, [R20+URZ+0x22830], R73 ;  /* 0x02283049140075a7 */ /* 0x000e24000804017f */
[----:B0-----:R-:W-:Y:S05]  /*9150*/  @!P2 BRA `(.L_x_14188) ;  /* 0x000001340054a947 */ /* 0x001fea0003800000 */
.L_x_14187:
[----:B------:R-:W-:Y:S05]  /*9160*/  WARPSYNC.ALL ;  /* 0x0000000000007948 */ /* 0x000fea0003800000 */
[----:B------:R-:W-:-:S05]  /*9170*/  LOP3.LUT R13, R0, 0x10000, RZ, 0xfc, !PT ;  /* 0x00010000000d7812 */ /* 0x000fca00078efcff */
[----:B------:R-:W-:Y:S01]  /*9180*/  IMAD R6, R19, 0x300, R13 ;  /* 0x0000030013067824 */ /* 0x000fe200078e020d */
[----:B------:R-:W-:Y:S01]  /*9190*/  LOP3.LUT R4, R36, 0x10000, RZ, 0xfc, !PT ;  /* 0x0001000024047812 */ /* 0x000fe200078efcff */
[----:B------:R-:W-:Y:S01]  /*91a0*/  IMAD.MOV.U32 R7, RZ, RZ, 0x40000040 ;  /* 0x40000040ff077424 */ /* 0x000fe200078e00ff */
[----:B------:R-:W3:Y:S01]  /*91b0*/  LDL.LU R76, [R1+0x8] ;  /* 0x00000800014c7983 */ /* 0x000ee20000300800 */
        /* <DEDUP_REMOVED lines=9> */
[----:B------:R-:W0:Y:S01]  /*9250*/  LDC R77, c[0x0][0x448] ;  /* 0x00011200ff4d7b82 */ /* 0x000e220000000800 */
[----:B------:R-:W-:-:S02]  /*9260*/  IMAD.MOV.U32 R11, RZ, RZ, 0x40000040 ;  /* 0x40000040ff0b7424 */ /* 0x000fc400078e00ff */
[----:B----4-:R-:W-:Y:S02]  /*9270*/  VIADD R14, R6, 0x4 ;  /* 0x00000004060e7836 */ /* 0x010fe40000000000 */
[----:B------:R-:W-:Y:S02]  /*9280*/  IMAD.MOV.U32 R15, RZ, RZ, 0x40000040 ;  /* 0x40000040ff0f7424 */ /* 0x000fe400078e00ff */
[----:B------:R-:W-:-:S04]  /*9290*/  IMAD.MOV.U32 R7, RZ, RZ, 0x40000040 ;  /* 0x40000040ff077424 */ /* 0x000fc800078e00ff */
[----:B------:R-:W-:Y:S01]  /*92a0*/  HGMMA.64x96x16.F32.BF16 R24, gdesc[UR4], RZ, !UPT, gsb0 ;  /* 0x01600000041879f0 */ /* 0x000fe2000c0018ff */
[----:B------:R-:W-:Y:S01]  /*92b0*/  R2UR UR6, R8 ;  /* 0x00000000080672ca */ /* 0x000fe200000e0000 */
[----:B------:R-:W-:Y:S01]  /*92c0*/  VIADD R8, R4, 0x4 ;  /* 0x0000000404087836 */ /* 0x000fe20000000000 */
[----:B------:R-:W-:Y:S01]  /*92d0*/  R2UR UR7, R9 ;  /* 0x00000000090772ca */ /* 0x000fe200000e0000 */
[----:B------:R-:W-:Y:S01]  /*92e0*/  IMAD.MOV.U32 R9, RZ, RZ, 0x40000040 ;  /* 0x40000040ff097424 */ /* 0x000fe200078e00ff */
[----:B------:R-:W-:Y:S02]  /*92f0*/  R2UR UR4, R10 ;  /* 0x000000000a0472ca */ /* 0x000fe400000e0000 */
[----:B------:R-:W-:Y:S02]  /*9300*/  R2UR UR5, R11 ;  /* 0x000000000b0572ca */ /* 0x000fe400000e0000 */
[----:B0-----:R-:W-:Y:S02]  /*9310*/  ISETP.NE.AND P2, PT, R77, 0x1, PT ;  /* 0x000000014d00780c */ /* 0x001fe40003f45270 */
[----:B------:R-:W0:Y:S02]  /*9320*/  S2R R77, SR_TID.X ;  /* 0x00000000004d7919 */ /* 0x000e240000002100 */
[----:B0-----:R-:W-:-:S04]  /*9330*/  SHF.R.U32.HI R77, RZ, 0x7, R77 ;  /* 0x00000007ff4d7819 */ /* 0x001fc8000001164d */
[----:B------:R-:W-:Y:S01]  /*9340*/  IADD3 R177, -R77, 0xb, RZ ;  /* 0x0000000b4db17810 */ /* 0x000fe20007ffe1ff */
        /* <DEDUP_REMOVED lines=14> */
[----:B------:R-:W-:Y:S01]  /*9430*/  R2UR UR7, R15 ;  /* 0x000000000f0772ca */ /* 0x000fe200000e0000 */
[----:B------:R-:W-:Y:S01]  /*9440*/  IMAD.IADD R15, R214, 0x1, R206 ;  /* 0x00000001d60f7824 */ /* 0x000fe200078e02ce */
[----:B------:R-:W-:Y:S02]  /*9450*/  R2UR UR4, R6 ;  /* 0x00000000060472ca */ /* 0x000fe400000e0000 */
[----:B------:R-:W-:Y:S02]  /*9460*/  R2UR UR5, R7 ;  /* 0x00000000070572ca */ /* 0x000fe400000e0000 */
[----:B---3--:R-:W-:-:S04]  /*9470*/  LOP3.LUT R76, R76, 0xfff7ffff, RZ, 0xc0, !PT ;  /* 0xfff7ffff4c4c7812 */ /* 0x008fc800078ec0ff */
[----:B------:R-:W-:-:S05]  /*9480*/  @P2 LOP3.LUT R76, R76, 0x80000, RZ, 0xfc, !PT ;  /* 0x000800004c4c2812 */ /* 0x000fca00078efcff */
[----:B------:R-:W-:Y:S01]  /*9490*/  STL [R1+0x8], R76 ;  /* 0x0000084c01007387 */ /* 0x000fe20000100800 */
[----:B------:R-:W-:Y:S02]  /*94a0*/  WARPGROUP.DEPBAR.LE gsb0, 0x0 ;  /* 0x00008000000079c5 */ /* 0x000fe40000010000 */
[----:B------:R-:W-:-:S06]  /*94b0*/  WARPGROUP.ARRIVE ;  /* 0x00000000000079c5 */ /* 0x000fcc0000000000 */
[----:B------:R-:W-:Y:S01]  /*94c0*/  HGMMA.64x96x16.F32.BF16 R24, gdesc[UR4], R24, gsb0 ;  /* 0x01600000041879f0 */ /* 0x000fe20008001818 */
[----:B------:R-:W-:Y:S02]  /*94d0*/  ULDC UR4, c[0x0][0x9d8] ;  /* 0x0002760000047ab9 */ /* 0x000fe40000000800 */
[----:B------:R-:W-:Y:S02]  /*94e0*/  WARPGROUP.DEPBAR.LE gsb0, 0x0 ;  /* 0x00008000000079c5 */ /* 0x000fe40000010000 */
[----:B------:R-:W-:Y:S01]  /*94f0*/  FMUL.FTZ R14, R36, UR4 ;  /* 0x00000004240e7c20 */ /* 0x000fe20008410000 */
[----:B------:R-:W-:Y:S01]  /*9500*/  FMUL.FTZ R75, R28, UR4 ;  /* 0x000000041c4b7c20 */ /* 0x000fe20008410000 */
[----:B------:R-:W0:Y:S01]  /*9510*/  @P2 LDC R36, c[0x0][0x44c] ;  /* 0x00011300ff242b82 */ /* 0x000e220000000800 */
[----:B------:R-:W-:Y:S01]  /*9520*/  FMUL.FTZ R28, R29, UR4 ;  /* 0x000000041d1c7c20 */ /* 0x000fe20008410000 */
[----:B------:R-:W-:Y:S01]  /*9530*/  FMUL.FTZ R26, R26, UR4 ;  /* 0x000000041a1a7c20 */ /* 0x000fe20008410000 */
[----:B------:R-:W-:Y:S01]  /*9540*/  FMUL.FTZ R27, R27, UR4 ;  /* 0x000000041b1b7c20 */ /* 0x000fe20008410000 */
[----:B------:R-:W-:Y:S01]  /*9550*/  FMUL.FTZ R74, R25, UR4 ;  /* 0x00000004194a7c20 */ /* 0x000fe20008410000 */
[----:B------:R-:W-:Y:S01]  /*9560*/  FMUL.FTZ R25, R32, UR4 ;  /* 0x0000000420197c20 */ /* 0x000fe20008410000 */
[----:B------:R-:W3:Y:S01]  /*9570*/  MUFU.TANH R92, R26 ;  /* 0x0000001a005c7308 */ /* 0x000ee20000002400 */
[----:B------:R-:W-:Y:S01]  /*9580*/  FMUL.FTZ R30, R30, UR4 ;  /* 0x000000041e1e7c20 */ /* 0x000fe20008410000 */
[----:B------:R-:W4:Y:S01]  /*9590*/  @P2 LDC R29, c[0x0][0x450] ;  /* 0x00011400ff1d2b82 */ /* 0x000f220000000800 */
        /* <DEDUP_REMOVED lines=14> */
[----:B-1----:R-:W-:-:S02]  /*9680*/  IMAD.MOV.U32 R27, RZ, RZ, R15 ;  /* 0x000000ffff1b7224 */ /* 0x002fc400078e000f */
[----:B------:R-:W-:Y:S01]  /*9690*/  FMUL.FTZ R55, R55, UR4 ;  /* 0x0000000437377c20 */ /* 0x000fe20008410000 */
[----:B0-----:R-:W-:-:S04]  /*96a0*/  @P2 IMAD.HI.U32 R26, R15, R36, RZ ;  /* 0x000000240f1a2227 */ /* 0x001fc800078e00ff */
[----:B------:R-:W-:Y:S01]  /*96b0*/  FMUL.FTZ R0, R37, UR4 ;  /* 0x0000000425007c20 */ /* 0x000fe20008410000 */
[----:B------:R-:W-:Y:S01]  /*96c0*/  FMUL.FTZ R72, R24, UR4 ;  /* 0x0000000418487c20 */ /* 0x000fe20008410000 */
[----:B------:R-:W-:Y:S01]  /*96d0*/  FMUL.FTZ R24, R33, UR4 ;  /* 0x0000000421187c20 */ /* 0x000fe20008410000 */
[----:B------:R-:W-:Y:S01]  /*96e0*/  IMAD R15, R180, -0x60, R209 ;  /* 0xffffffa0b40f7824 */ /* 0x000fe200078e02d1 */
[----:B------:R2:W0:Y:S01]  /*96f0*/  MUFU.TANH R88, R31 ;  /* 0x0000001f00587308 */ /* 0x0004220000002400 */
[----:B------:R-:W-:Y:S01]  /*9700*/  FMUL.FTZ R58, R58, UR4 ;  /* 0x000000043a3a7c20 */ /* 0x000fe20008410000 */
[----:B----4-:R-:W-:Y:S01]  /*9710*/  @P2 SHF.R.U32.HI R27, RZ, R29, R26 ;  /* 0x0000001dff1b2219 */ /* 0x010fe2000001161a */
[----:B------:R-:W-:Y:S02]  /*9720*/  VIADD R26, R15, 0x60 ;  /* 0x000000600f1a7836 */ /* 0x000fe40000000000 */
[----:B------:R-:W-:Y:S01]  /*9730*/  FMUL.FTZ R59, R59, UR4 ;  /* 0x000000043b3b7c20 */ /* 0x000fe20008410000 */
[----:B------:R-:W-:Y:S01]  /*9740*/  FMUL.FTZ R62, R62, UR4 ;  /* 0x000000043e3e7c20 */ /* 0x000fe20008410000 */
[----:B------:R-:W-:Y:S01]  /*9750*/  FMUL.FTZ R63, R63, UR4 ;  /* 0x000000043f3f7c20 */ /* 0x000fe20008410000 */
[----:B---3--:R-:W1:Y:S01]  /*9760*/  SHFL.IDX PT, R30, R27, 0x1, 0x1c1f ;  /* 0x003c1f001b1e7f89 */ /* 0x008e6200000e0000 */
[----:B------:R-:W-:Y:S01]  /*9770*/  IMAD R90, R215, -0x2, R26 ;  /* 0xfffffffed75a7824 */ /* 0x000fe200078e021a */
[----:B------:R-:W3:Y:S01]  /*9780*/  MUFU.TANH R34, R34 ;  /* 0x0000002200227308 */ /* 0x000ee20000002400 */
[----:B------:R-:W-:Y:S01]  /*9790*/  FMUL.FTZ R67, R67, UR4 ;  /* 0x0000000443437c20 */ /* 0x000fe20008410000 */
[----:B------:R-:W-:Y:S01]  /*97a0*/  FMUL.FTZ R12, R40, UR4 ;  /* 0x00000004280c7c20 */ /* 0x000fe20008410000 */
[----:B------:R-:W-:Y:S01]  /*97b0*/  FMUL.FTZ R70, R70, UR4 ;  /* 0x0000000446467c20 */ /* 0x000fe20008410000 */
[--C-:B------:R-:W-:Y:S01]  /*97c0*/  IADD3 R29, -R207, 0x1, R90.reuse ;  /* 0x00000001cf1d7810 */ /* 0x100fe20007ffe15a */
[----:B------:R-:W-:Y:S01]  /*97d0*/  FMUL.FTZ R71, R71, UR4 ;  /* 0x0000000447477c20 */ /* 0x000fe20008410000 */
[----:B------:R-:W-:Y:S01]  /*97e0*/  FMUL.FTZ R44, R44, UR4 ;  /* 0x000000042c2c7c20 */ /* 0x000fe20008410000 */
[----:B------:R-:W4:Y:S01]  /*97f0*/  SHFL.IDX PT, R27, R27, RZ, 0x1c1f ;  /* 0x001c1fff1b1b7589 */ /* 0x000f2200000e0000 */
        /* <DEDUP_REMOVED lines=14> */
[----:B-1----:R-:W-:Y:S01]  /*98e0*/  VIADDMNMX R30, R30, R29, R90, PT ;  /* 0x0000001d1e1e7246 */ /* 0x002fe2000380015a */
[----:B------:R-:W-:Y:S01]  /*98f0*/  FMUL.FTZ R68, R68, UR4 ;  /* 0x0000000444447c20 */ /* 0x000fe20008410000 */
[----:B------:R-:W1:Y:S01]  /*9900*/  MUFU.TANH R39, R39 ;  /* 0x0000002700277308 */ /* 0x000e620000002400 */
[----:B------:R-:W-:Y:S01]  /*9910*/  FMUL.FTZ R69, R69, UR4 ;  /* 0x0000000445457c20 */ /* 0x000fe20008410000 */
[----:B------:R-:W-:-:S02]  /*9920*/  ISETP.GT.AND P3, PT, R30, RZ, PT ;  /* 0x000000ff1e00720c */ /* 0x000fc40003f64270 */
[C---:B------:R-:W-:Y:S02]  /*9930*/  ISETP.GT.AND P4, PT, R30.reuse, 0x1, PT ;  /* 0x000000011e00780c */ /* 0x040fe40003f84270 */
[----:B------:R-:W-:Y:S02]  /*9940*/  ISETP.GT.AND P2, PT, R30, 0x8, PT ;  /* 0x000000081e00780c */ /* 0x000fe40003f44270 */
[----:B------:R-:W-:Y:S01]  /*9950*/  FSEL R92, R92, -INF , P3 ;  /* 0xff8000005c5c7808 */ /* 0x000fe20001800000 */
[----:B------:R-:W1:Y:S01]  /*9960*/  MUFU.TANH R42, R42 ;  /* 0x0000002a002a7308 */ /* 0x000e620000002400 */
[----:B--2---:R-:W-:Y:S02]  /*9970*/  FSEL R31, R32, -INF , P4 ;  /* 0xff800000201f7808 */ /* 0x004fe40002000000 */
[----:B------:R-:W-:Y:S02]  /*9980*/  ISETP.GT.AND P3, PT, R30, 0x9, PT ;  /* 0x000000091e00780c */ /* 0x000fe40003f64270 */
[----:B------:R-:W-:-:S02]  /*9990*/  FSEL R94, R94, -INF , P2 ;  /* 0xff8000005e5e7808 */ /* 0x000fc40001000000 */
[----:B------:R-:W-:Y:S01]  /*99a0*/  FMNMX.FTZ R15, R92, R31, !PT ;  /* 0x0000001f5c0f7209 */ /* 0x000fe20007810000 */
[----:B------:R-:W2:Y:S01]  /*99b0*/  MUFU.TANH R43, R43 ;  /* 0x0000002b002b7308 */ /* 0x000ea20000002400 */
[----:B------:R-:W-:Y:S02]  /*99c0*/  ISETP.GT.AND P2, PT, R30, 0x10, PT ;  /* 0x000000101e00780c */ /* 0x000fe40003f44270 */
[----:B0-----:R-:W-:Y:S02]  /*99d0*/  FSEL R88, R88, -INF , P3 ;  /* 0xff80000058587808 */ /* 0x001fe40001800000 */
[----:B------:R-:W-:Y:S02]  /*99e0*/  FMNMX.FTZ R15, R94, R15, !PT ;  /* 0x0000000f5e0f7209 */ /* 0x000fe40007810000 */
[----:B------:R-:W-:Y:S01]  /*99f0*/  ISETP.GT.AND P3, PT, R30, 0x11, PT ;  /* 0x000000111e00780c */ /* 0x000fe20003f64270 */
[----:B------:R-:W0:Y:S01]  /*9a00*/  MUFU.TANH R46, R46 ;  /* 0x0000002e002e7308 */ /* 0x000e220000002400 */
[----:B---3--:R-:W-:-:S02]  /*9a10*/  FSEL R86, R34, -INF , P2 ;  /* 0xff80000022567808 */ /* 0x008fc40001000000 */
[----:B------:R-:W-:Y:S02]  /*9a20*/  FMNMX.FTZ R15, R88, R15, !PT ;  /* 0x0000000f580f7209 */ /* 0x000fe40007810000 */
[----:B------:R-:W-:Y:S02]  /*9a30*/  ISETP.GT.AND P2, PT, R30, 0x18, PT ;  /* 0x000000181e00780c */ /* 0x000fe40003f44270 */
[----:B------:R-:W-:Y:S01]  /*9a40*/  FSEL R84, R35, -INF , P3 ;  /* 0xff80000023547808 */ /* 0x000fe20001800000 */
[----:B------:R-:W3:Y:S01]  /*9a50*/  MUFU.TANH R47, R47 ;  /* 0x0000002f002f7308 */ /* 0x000ee20000002400 */
[----:B------:R-:W-:Y:S02]  /*9a60*/  FMNMX.FTZ R15, R86, R15, !PT ;  /* 0x0000000f560f7209 */ /* 0x000fe40007810000 */
[----:B------:R-:W-:Y:S02]  /*9a70*/  ISETP.GT.AND P3, PT, R30, 0x19, PT ;  /* 0x000000191e00780c */ /* 0x000fe40003f64270 */
[----:B----4-:R-:W-:-:S02]  /*9a80*/  FSEL R82, R38, -INF , P2 ;  /* 0xff80000026527808 */ /* 0x010fc40001000000 */
[----:B------:R-:W-:Y:S01]  /*9a90*/  FMNMX.FTZ R15, R84, R15, !PT ;  /* 0x0000000f540f7209 */ /* 0x000fe20007810000 */
[----:B------:R0:W-:Y:S01]  /*9aa0*/  MUFU.TANH R36, R50 ;  /* 0x0000003200247308 */ /* 0x0001e20000002400 */
[----:B------:R-:W-:Y:S02]  /*9ab0*/  ISETP.GT.AND P2, PT, R30, 0x20, PT ;  /* 0x000000201e00780c */ /* 0x000fe40003f44270 */
[----:B-1----:R-:W-:Y:S02]  /*9ac0*/  FSEL R26, R39, -INF , P3 ;  /* 0xff800000271a7808 */ /* 0x002fe40001800000 */
[----:B------:R-:W-:Y:S02]  /*9ad0*/  FMNMX.FTZ R15, R82, R15, !PT ;  /* 0x0000000f520f7209 */ /* 0x000fe40007810000 */
[----:B------:R-:W-:Y:S01]  /*9ae0*/  ISETP.GT.AND P3, PT, R30, 0x21, PT ;  /* 0x000000211e00780c */ /* 0x000fe20003f64270 */
[----:B------:R-:W1:Y:S01]  /*9af0*/  MUFU.TANH R51, R51 ;  /* 0x0000003300337308 */ /* 0x000e620000002400 */
[----:B------:R-:W-:-:S02]  /*9b00*/  FSEL R80, R42, -INF , P2 ;  /* 0xff8000002a507808 */ /* 0x000fc40001000000 */
[----:B------:R-:W-:Y:S02]  /*9b10*/  FMNMX.FTZ R15, R26, R15, !PT ;  /* 0x0000000f1a0f7209 */ /* 0x000fe40007810000 */
[----:B------:R-:W-:Y:S02]  /*9b20*/  ISETP.GT.AND P2, PT, R30, 0x28, PT ;  /* 0x000000281e00780c */ /* 0x000fe40003f44270 */
[----:B--2---:R-:W-:Y:S01]  /*9b30*/  FSEL R78, R43, -INF , P3 ;  /* 0xff8000002b4e7808 */ /* 0x004fe20001800000 */
[----:B------:R3:W-:Y:S01]  /*9b40*/  MUFU.TANH R37, R54 ;  /* 0x0000003600257308 */ /* 0x0007e20000002400 */
[----:B------:R-:W-:Y:S02]  /*9b50*/  FMNMX.FTZ R15, R80, R15, !PT ;  /* 0x0000000f500f7209 */ /* 0x000fe40007810000 */
[----:B------:R-:W-:Y:S02]  /*9b60*/  ISETP.GT.AND P3, PT, R30, 0x29, PT ;  /* 0x000000291e00780c */ /* 0x000fe40003f64270 */
[----:B0-----:R-:W-:-:S02]  /*9b70*/  FSEL R50, R46, -INF , P2 ;  /* 0xff8000002e327808 */ /* 0x001fc40001000000 */
[----:B------:R-:W-:Y:S01]  /*9b80*/  FMNMX.FTZ R15, R78, R15, !PT ;  /* 0x0000000f4e0f7209 */ /* 0x000fe20007810000 */
[----:B------:R-:W0:Y:S01]  /*9b90*/  MUFU.TANH R55, R55 ;  /* 0x0000003700377308 */ /* 0x000e220000002400 */
[----:B------:R-:W-:Y:S02]  /*9ba0*/  ISETP.GT.AND P2, PT, R30, 0x30, PT ;  /* 0x000000301e00780c */ /* 0x000fe40003f44270 */
[----:B---3--:R-:W-:Y:S02]  /*9bb0*/  FSEL R54, R47, -INF , P3 ;  /* 0xff8000002f367808 */ /* 0x008fe40001800000 */
[----:B------:R-:W-:Y:S01]  /*9bc0*/  FMNMX.FTZ R33, R50, R15, !PT ;  /* 0x0000000f32217209 */ /* 0x000fe20007810000 */
[----:B------:R-:W-:Y:S01]  /*9bd0*/  FMUL.FTZ R15, R66, UR4 ;  /* 0x00000004420f7c20 */ /* 0x000fe20008410000 */
[----:B------:R-:W-:Y:S01]  /*9be0*/  ISETP.GT.AND P3, PT, R30, 0x31, PT ;  /* 0x000000311e00780c */ /* 0x000fe20003f64270 */
[----:B------:R2:W3:Y:S01]  /*9bf0*/  MUFU.TANH R32, R58 ;  /* 0x0000003a00207308 */ /* 0x0004e20000002400 */
[----:B------:R-:W-:Y:S01]  /*9c00*/  FMNMX.FTZ R33, R54, R33, !PT ;  /* 0x0000002136217209 */ /* 0x000fe20007810000 */
[----:B------:R-:W-:Y:S01]  /*9c10*/  ULDC UR4, c[0x0][0x988] ;  /* 0x0002620000047ab9 */ /* 0x000fe20000000800 */
[----:B-1----:R-:W-:-:S02]  /*9c20*/  FSEL R76, R51, -INF , P3 ;  /* 0xff800000334c7808 */ /* 0x002fc40001800000 */
[----:B------:R-:W-:Y:S02]  /*9c30*/  ISETP.GT.AND P3, PT, R30, 0x39, PT ;  /* 0x000000391e00780c */ /* 0x000fe40003f64270 */
[----:B------:R-:W-:Y:S01]  /*9c40*/  VIADDMNMX R27, R27, R29, R90, PT ;  /* 0x0000001d1b1b7246 */ /* 0x000fe2000380015a */
[----:B------:R-:W1:Y:S01]  /*9c50*/  MUFU.TANH R59, R59 ;  /* 0x0000003b003b7308 */ /* 0x000e620000002400 */
[----:B--2---:R-:W-:Y:S02]  /*9c60*/  FSEL R58, R36, -INF , P2 ;  /* 0xff800000243a7808 */ /* 0x004fe40001000000 */
[----:B------:R-:W-:Y:S02]  /*9c70*/  ISETP.GT.AND P2, PT, R30, 0x38, PT ;  /* 0x000000381e00780c */ /* 0x000fe40003f44270 */
[----:B------:R-:W-:Y:S02]  /*9c80*/  FMNMX.FTZ R33, R58, R33, !PT ;  /* 0x000000213a217209 */ /* 0x000fe40007810000 */
[----:B0-----:R-:W-:Y:S01]  /*9c90*/  FSEL R66, R55, -INF , P3 ;  /* 0xff80000037427808 */ /* 0x001fe20001800000 */
[----:B------:R0:W2:Y:S01]  /*9ca0*/  MUFU.TANH R38, R62 ;  /* 0x0000003e00267308 */ /* 0x0000a20000002400 */
[----:B------:R-:W-:-:S02]  /*9cb0*/  FMNMX.FTZ R33, R76, R33, !PT ;  /* 0x000000214c217209 */ /* 0x000fc40007810000 */
[----:B------:R-:W-:Y:S02]  /*9cc0*/  ISETP.GT.AND P3, PT, R30, 0x41, PT ;  /* 0x000000411e00780c */ /* 0x000fe40003f64270 */
[----:B------:R-:W-:-:S03]  /*9cd0*/  ISETP.GT.AND P4, PT, R27, 0x8, PT ;  /* 0x000000081b00780c */ /* 0x000fc60003f84270 */
[----:B------:R-:W4:Y:S01]  /*9ce0*/  MUFU.TANH R42, R63 ;  /* 0x0000003f002a7308 */ /* 0x000f220000002400 */
[----:B0-----:R-:W-:Y:S02]  /*9cf0*/  FSEL R62, R37, -INF , P2 ;  /* 0xff800000253e7808 */ /* 0x001fe40001000000 */
[----:B------:R-:W-:Y:S02]  /*9d00*/  ISETP.GT.AND P2, PT, R30, 0x40, PT ;  /* 0x000000401e00780c */ /* 0x000fe40003f44270 */
[----:B------:R-:W-:Y:S02]  /*9d10*/  FMNMX.FTZ R33, R62, R33, !PT ;  /* 0x000000213e217209 */ /* 0x000fe40007810000 */
[----:B---3--:R-:W-:Y:S01]  /*9d20*/  FSEL R46, R32, -INF , P2 ;  /* 0xff800000202e7808 */ /* 0x008fe20001000000 */
[----:B------:R-:W0:Y:S01]  /*9d30*/  MUFU.TANH R15, R15 ;  /* 0x0000000f000f7308 */ /* 0x000e220000002400 */
[----:B------:R-:W-:Y:S02]  /*9d40*/  FMNMX.FTZ R33, R66, R33, !PT ;  /* 0x0000002142217209 */ /* 0x000fe40007810000 */
[----:B------:R-:W-:-:S02]  /*9d50*/  ISETP.GT.AND P2, PT, R30, 0x48, PT ;  /* 0x000000481e00780c */ /* 0x000fc40003f44270 */
[----:B-1----:R-:W-:Y:S02]  /*9d60*/  FSEL R32, R59, -INF , P3 ;  /* 0xff8000003b207808 */ /* 0x002fe40001800000 */
[----:B------:R-:W-:Y:S01]  /*9d70*/  FMNMX.FTZ R33, R46, R33, !PT ;  /* 0x000000212e217209 */ /* 0x000fe20007810000 */
[----:B------:R-:W1:Y:S01]  /*9d80*/  MUFU.TANH R40, R67 ;  /* 0x0000004300287308 */ /* 0x000e620000002400 */
[----:B------:R-:W-:Y:S02]  /*9d90*/  ISETP.GT.AND P3, PT, R30, 0x49, PT ;  /* 0x000000491e00780c */ /* 0x000fe40003f64270 */
[----:B--2---:R-:W-:Y:S02]  /*9da0*/  FSEL R38, R38, -INF , P2 ;  /* 0xff80000026267808 */ /* 0x004fe40001000000 */
[----:B------:R-:W-:Y:S02]  /*9db0*/  FMNMX.FTZ R33, R32, R33, !PT ;  /* 0x0000002120217209 */ /* 0x000fe40007810000 */
[----:B------:R-:W-:Y:S01]  /*9dc0*/  ISETP.GT.AND P2, PT, R30, 0x50, PT ;  /* 0x000000501e00780c */ /* 0x000fe20003f44270 */
[----:B------:R-:W2:Y:S01]  /*9dd0*/  MUFU.TANH R36, R70 ;  /* 0x0000004600247308 */ /* 0x000ea20000002400 */
[----:B----4-:R-:W-:-:S02]  /*9de0*/  FSEL R42, R42, -INF , P3 ;  /* 0xff8000002a2a7808 */ /* 0x010fc40001800000 */
[----:B------:R-:W-:Y:S02]  /*9df0*/  FMNMX.FTZ R33, R38, R33, !PT ;  /* 0x0000002126217209 */ /* 0x000fe40007810000 */
[----:B------:R-:W-:Y:S02]  /*9e00*/  ISETP.GT.AND P3, PT, R30, 0x51, PT ;  /* 0x000000511e00780c */ /* 0x000fe40003f64270 */
[----:B0-----:R-:W-:Y:S01]  /*9e10*/  FSEL R34, R15, -INF , P2 ;  /* 0xff8000000f227808 */ /* 0x001fe20001000000 */
[----:B------:R-:W0:Y:S01]  /*9e20*/  MUFU.TANH R71, R71 ;  /* 0x0000004700477308 */ /* 0x000e220000002400 */
[----:B------:R-:W-:Y:S02]  /*9e30*/  FMNMX.FTZ R33, R42, R33, !PT ;  /* 0x000000212a217209 */ /* 0x000fe40007810000 */
[----:B------:R-:W-:Y:S02]  /*9e40*/  ISETP.GT.AND P2, PT, R30, 0x58, PT ;  /* 0x000000581e00780c */ /* 0x000fe40003f44270 */
[----:B-1----:R-:W-:-:S02]  /*9e50*/  FSEL R40, R40, -INF , P3 ;  /* 0xff80000028287808 */ /* 0x002fc40001800000 */
[----:B------:R-:W-:Y:S01]  /*9e60*/  FMNMX.FTZ R33, R34, R33, !PT ;  /* 0x0000002122217209 */ /* 0x000fe20007810000 */
[----:B------:R1:W-:Y:S01]  /*9e70*/  MUFU.TANH R70, R44 ;  /* 0x0000002c00467308 */ /* 0x0003e20000002400 */
[----:B------:R-:W-:Y:S02]  /*9e80*/  ISETP.GT.AND P3, PT, R30, 0x59, PT ;  /* 0x000000591e00780c */ /* 0x000fe40003f64270 */
[----:B--2---:R-:W-:Y:S02]  /*9e90*/  FSEL R36, R36, -INF , P2 ;  /* 0xff80000024247808 */ /* 0x004fe40001000000 */
[----:B------:R-:W-:Y:S02]  /*9ea0*/  FMNMX.FTZ R33, R40, R33, !PT ;  /* 0x0000002128217209 */ /* 0x000fe40007810000 */
[----:B------:R-:W-:Y:S01]  /*9eb0*/  ISETP.GT.AND P2, PT, R27, RZ, PT ;  /* 0x000000ff1b00720c */ /* 0x000fe20003f44270 */
[----:B------:R-:W2:Y:S01]  /*9ec0*/  MUFU.TANH R72, R72 ;  /* 0x0000004800487308 */ /* 0x000ea20000002400 */
[----:B0-----:R-:W-:-:S02]  /*9ed0*/  FSEL R30, R71, -INF , P3 ;  /* 0xff800000471e7808 */ /* 0x001fc40001800000 */
[----:B------:R-:W-:Y:S02]  /*9ee0*/  FMNMX.FTZ R33, R36, R33, !PT ;  /* 0x0000002124217209 */ /* 0x000fe40007810000 */
[----:B------:R-:W-:Y:S02]  /*9ef0*/  ISETP.GT.AND P3, PT, R27, 0x1, PT ;  /* 0x000000011b00780c */ /* 0x000fe40003f64270 */
[----:B------:R-:W-:Y:S01]  /*9f00*/  FMNMX.FTZ R33, R30, R33, !PT ;  /* 0x000000211e217209 */ /* 0x000fe20007810000 */
[----:B------:R-:W0:Y:S04]  /*9f10*/  MUFU.TANH R74, R74 ;  /* 0x0000004a004a7308 */ /* 0x000e280000002400 */
[----:B-1----:R-:W1:Y:S04]  /*9f20*/  SHFL.BFLY PT, R44, R33, 0x2, 0x1f ;  /* 0x0c401f00212c7f89 */ /* 0x002e6800000e0000 */
[----:B------:R-:W-:Y:S01]  /*9f30*/  MUFU.TANH R75, R75 ;  /* 0x0000004b004b7308 */ /* 0x000fe20000002400 */
[----:B--2---:R-:W-:-:S02]  /*9f40*/  FSEL R72, R72, -INF , P2 ;  /* 0xff80000048487808 */ /* 0x004fc40001000000 */
[----:B------:R-:W-:-:S05]  /*9f50*/  ISETP.GT.AND P2, PT, R27, 0x9, PT ;  /* 0x000000091b00780c */ /* 0x000fca0003f44270 */
[----:B------:R-:W2:Y:S01]  /*9f60*/  MUFU.TANH R28, R28 ;  /* 0x0000001c001c7308 */ /* 0x000ea20000002400 */
[----:B0-----:R-:W-:Y:S02]  /*9f70*/  FSEL R74, R74, -INF , P3 ;  /* 0xff8000004a4a7808 */ /* 0x001fe40001800000 */
[----:B------:R-:W-:Y:S02]  /*9f80*/  ISETP.GT.AND P3, PT, R27, 0x10, PT ;  /* 0x000000101b00780c */ /* 0x000fe40003f64270 */
[----:B------:R-:W-:-:S03]  /*9f90*/  FMNMX.FTZ R29, R72, R74, !PT ;  /* 0x0000004a481d7209 */ /* 0x000fc60007810000 */
[----:B------:R-:W0:Y:S01]  /*9fa0*/  MUFU.TANH R25, R25 ;  /* 0x0000001900197308 */ /* 0x000e220000002400 */
[----:B-1----:R-:W-:-:S07]  /*9fb0*/  FMNMX.FTZ R44, R33, R44, !PT ;  /* 0x0000002c212c7209 */ /* 0x002fce0007810000 */
[----:B------:R-:W1:Y:S01]  /*9fc0*/  MUFU.TANH R24, R24 ;  /* 0x0000001800187308 */ /* 0x000e620000002400 */
[----:B------:R-:W3:Y:S01]  /*9fd0*/  SHFL.BFLY PT, R15, R44, 0x1, 0x1f ;  /* 0x0c201f002c0f7f89 */ /* 0x000ee200000e0000 */
[----:B--2---:R-:W-:Y:S02]  /*9fe0*/  FSEL R28, R28, -INF , P2 ;  /* 0xff8000001c1c7808 */ /* 0x004fe40001000000 */
[----:B------:R-:W-:-:S04]  /*9ff0*/  ISETP.GT.AND P2, PT, R27, 0x11, PT ;  /* 0x000000111b00780c */ /* 0x000fc80003f44270 */
[----:B------:R-:W2:Y:S08]  /*a000*/  MUFU.TANH R14, R14 ;  /* 0x0000000e000e7308 */ /* 0x000eb00000002400 */
[----:B------:R-:W4:Y:S08]  /*a010*/  MUFU.TANH R0, R0 ;  /* 0x0000000000007308 */ /* 0x000f300000002400 */
[----:B------:R-:W4:Y:S01]  /*a020*/  MUFU.TANH R12, R12 ;  /* 0x0000000c000c7308 */ /* 0x000f220000002400 */
[----:B---3--:R-:W-:Y:S01]  /*a030*/  FMNMX.FTZ R176, R44, R15, !PT ;  /* 0x0000000f2cb07209 */ /* 0x008fe20007810000 */
[----:B------:R-:W-:Y:S01]  /*a040*/  IMAD.U32 R15, RZ, RZ, UR4 ;  /* 0x00000004ff0f7e24 */ /* 0x000fe2000f8e00ff */
[----:B------:R-:W-:-:S02]  /*a050*/  FSEL R44, R75, -INF , P4 ;  /* 0xff8000004b2c7808 */ /* 0x000fc40002000000 */
[C---:B------:R-:W-:Y:S01]  /*a060*/  FSETP.NEU.FTZ.AND P4, PT, R176.reuse, -INF , PT ;  /* 0xff800000b000780b */ /* 0x040fe20003f9d000 */
[----:B------:R-:W-:Y:S01]  /*a070*/  FMUL.FTZ R33, R176, R15 ;  /* 0x0000000fb0217220 */ /* 0x000fe20000410000 */
[----:B------:R-:W-:Y:S01]  /*a080*/  FMNMX.FTZ R29, R44, R29, !PT ;  /* 0x0000001d2c1d7209 */ /* 0x000fe20007810000 */
[----:B------:R0:W3:Y:S03]  /*a090*/  MUFU.TANH R35, R48 ;  /* 0x0000003000237308 */ /* 0x0000e60000002400 */
[----:B------:R-:W-:Y:S02]  /*a0a0*/  FMNMX.FTZ R29, R28, R29, !PT ;  /* 0x0000001d1c1d7209 */ /* 0x000fe40007810000 */
[----:B------:R-:W-:-:S03]  /*a0b0*/  FSEL R33, R33, RZ, P4 ;  /* 0x000000ff21217208 */ /* 0x000fc60002000000 */
[----:B------:R-:W3:Y:S01]  /*a0c0*/  MUFU.TANH R3, R3 ;  /* 0x0000000300037308 */ /* 0x000ee20000002400 */
[----:B0-----:R-:W-:Y:S01]  /*a0d0*/  FSEL R48, R25, -INF , P3 ;  /* 0xff80000019307808 */ /* 0x001fe20001800000 */
[-CC-:B------:R-:W-:Y:S01]  /*a0e0*/  FFMA.FTZ R157, R86, R15.reuse, -R33.reuse ;  /* 0x0000000f569d7223 */ /* 0x180fe20000010821 */
[----:B------:R-:W-:Y:S01]  /*a0f0*/  ISETP.GT.AND P3, PT, R27, 0x18, PT ;  /* 0x000000181b00780c */ /* 0x000fe20003f64270 */
[--C-:B------:R-:W-:Y:S01]  /*a100*/  FFMA.FTZ R153, R92, R15, -R33.reuse ;  /* 0x0000000f5c997223 */ /* 0x100fe20000010821 */
[----:B------:R-:W-:Y:S01]  /*a110*/  FMNMX.FTZ R29, R48, R29, !PT ;  /* 0x0000001d301d7209 */ /* 0x000fe20007810000 */
[-CC-:B------:R-:W-:Y:S01]  /*a120*/  FFMA.FTZ R155, R94, R15.reuse, -R33.reuse ;  /* 0x0000000f5e9b7223 */ /* 0x180fe20000010821 */
[-CC-:B------:R-:W-:Y:S01]  /*a130*/  FFMA.FTZ R159, R82, R15.reuse, -R33.reuse ;  /* 0x0000000f529f7223 */ /* 0x180fe20000010821 */
[----:B------:R1:W-:Y:S01]  /*a140*/  MUFU.TANH R37, R52 ;  /* 0x0000003400257308 */ /* 0x0003e20000002400 */
[-CC-:B------:R-:W-:Y:S01]  /*a150*/  FFMA.FTZ R161, R80, R15.reuse, -R33.reuse ;  /* 0x0000000f50a17223 */ /* 0x180fe20000010821 */
[-CC-:B------:R-:W-:Y:S01]  /*a160*/  FFMA.FTZ R31, R31, R15.reuse, -R33.reuse ;  /* 0x0000000f1f1f7223 */ /* 0x180fe20000010821 */
[-CC-:B------:R-:W-:Y:S01]  /*a170*/  FFMA.FTZ R26, R26, R15.reuse, -R33.reuse ;  /* 0x0000000f1a1a7223 */ /* 0x180fe20000010821 */
[-CC-:B------:R-:W-:Y:S01]  /*a180*/  FFMA.FTZ R30, R30, R15.reuse, -R33.reuse ;  /* 0x0000000f1e1e7223 */ /* 0x180fe20000010821 */
[-CC-:B------:R-:W-:Y:S01]  /*a190*/  FFMA.FTZ R50, R50, R15.reuse, -R33.reuse ;  /* 0x0000000f32327223 */ /* 0x180fe20000010821 */
[-CC-:B------:R-:W-:Y:S01]  /*a1a0*/  FFMA.FTZ R54, R54, R15.reuse, -R33.reuse ;  /* 0x0000000f36367223 */ /* 0x180fe20000010821 */
[-CC-:B------:R-:W-:Y:S01]  /*a1b0*/  FFMA.FTZ R58, R58, R15.reuse, -R33.reuse ;  /* 0x0000000f3a3a7223 */ /* 0x180fe20000010821 */
[----:B------:R2:W-:Y:S01]  /*a1c0*/  MUFU.TANH R39, R56 ;  /* 0x0000003800277308 */ /* 0x0005e20000002400 */
[----:B-1----:R-:W-:Y:S01]  /*a1d0*/  FSEL R52, R24, -INF , P2 ;  /* 0xff80000018347808 */ /* 0x002fe20001000000 */
[-CC-:B------:R-:W-:Y:S01]  /*a1e0*/  FFMA.FTZ R24, R84, R15.reuse, -R33.reuse ;  /* 0x0000000f54187223 */ /* 0x180fe20000010821 */
[C---:B------:R-:W-:Y:S01]  /*a1f0*/  ISETP.GT.AND P2, PT, R27.reuse, 0x19, PT ;  /* 0x000000191b00780c */ /* 0x040fe20003f44270 */
[--C-:B------:R-:W-:Y:S01]  /*a200*/  FFMA.FTZ R76, R76, R15, -R33.reuse ;  /* 0x0000000f4c4c7223 */ /* 0x100fe20000010821 */
[----:B------:R-:W-:Y:S01]  /*a210*/  FMNMX.FTZ R29, R52, R29, !PT ;  /* 0x0000001d341d7209 */ /* 0x000fe20007810000 */
[-CC-:B------:R-:W-:Y:S01]  /*a220*/  FFMA.FTZ R62, R62, R15.reuse, -R33.reuse ;  /* 0x0000000f3e3e7223 */ /* 0x180fe20000010821 */
[-CC-:B------:R-:W-:Y:S01]  /*a230*/  FFMA.FTZ R66, R66, R15.reuse, -R33.reuse ;  /* 0x0000000f42427223 */ /* 0x180fe20000010821 */
[----:B------:R-:W0:Y:S01]  /*a240*/  MUFU.TANH R45, R45 ;  /* 0x0000002d002d7308 */ /* 0x000e220000002400 */
[----:B--2---:R-:W-:Y:S01]  /*a250*/  FSEL R56, R14, -INF , P3 ;  /* 0xff8000000e387808 */ /* 0x004fe20001800000 */
        /* <DEDUP_REMOVED lines=9> */
[----:B------:R-:W-:-:S05]  /*a2f0*/  FFMA.FTZ R36, R36, R15, -R33 ;  /* 0x0000000f24247223 */ /* 0x000fca0000010821 */
[----:B------:R1:W-:Y:S01]  /*a300*/  MUFU.TANH R100, R64 ;  /* 0x0000004000647308 */ /* 0x0003e20000002400 */
[----:B----4-:R-:W-:Y:S02]  /*a310*/  FSEL R60, R0, -INF , P2 ;  /* 0xff800000003c7808 */ /* 0x010fe40001000000 */
[----:B------:R-:W-:Y:S02]  /*a320*/  ISETP.GT.AND P2, PT, R27, 0x21, PT ;  /* 0x000000211b00780c */ /* 0x000fe40003f44270 */
[----:B------:R-:W-:-:S03]  /*a330*/  FMNMX.FTZ R29, R60, R29, !PT ;  /* 0x0000001d3c1d7209 */ /* 0x000fc60007810000 */
[----:B------:R-:W2:Y:S01]  /*a340*/  MUFU.TANH R49, R49 ;  /* 0x0000003100317308 */ /* 0x000ea20000002400 */
[----:B-1----:R-:W-:Y:S01]  /*a350*/  FSEL R64, R12, -INF , P3 ;  /* 0xff8000000c407808 */ /* 0x002fe20001800000 */
[----:B------:R-:W-:Y:S01]  /*a360*/  FFMA.FTZ R12, R88, R15, -R33 ;  /* 0x0000000f580c7223 */ /* 0x000fe20000010821 */
[C---:B------:R-:W-:Y:S02]  /*a370*/  ISETP.GT.AND P3, PT, R27.reuse, 0x28, PT ;  /* 0x000000281b00780c */ /* 0x040fe40003f64270 */
[----:B------:R-:W-:Y:S02]  /*a380*/  FMNMX.FTZ R29, R64, R29, !PT ;  /* 0x0000001d401d7209 */ /* 0x000fe40007810000 */
[----:B------:R-:W-:Y:S01]  /*a390*/  FSEL R70, R70, -INF , P3 ;  /* 0xff80000046467808 */ /* 0x000fe20001800000 */
[----:B------:R1:W-:Y:S01]  /*a3a0*/  MUFU.TANH R102, R68 ;  /* 0x0000004400667308 */ /* 0x0003e20000002400 */
[----:B------:R-:W-:-:S04]  /*a3b0*/  ISETP.GT.AND P3, PT, R27, 0x30, PT ;  /* 0x000000301b00780c */ /* 0x000fc80003f64270 */
[----:B---3--:R-:W-:Y:S02]  /*a3c0*/  FSEL R90, R35, -INF , P3 ;  /* 0xff800000235a7808 */ /* 0x008fe40001800000 */
[----:B------:R-:W-:Y:S01]  /*a3d0*/  ISETP.GT.AND P3, PT, R27, 0x38, PT ;  /* 0x000000381b00780c */ /* 0x000fe20003f64270 */
[----:B------:R-:W3:Y:S01]  /*a3e0*/  MUFU.TANH R53, R53 ;  /* 0x0000003500357308 */ /* 0x000ee20000002400 */
[----:B-1----:R-:W-:Y:S01]  /*a3f0*/  FSEL R68, R3, -INF , P2 ;  /* 0xff80000003447808 */ /* 0x002fe20001000000 */
[----:B------:R-:W-:Y:S01]  /*a400*/  FFMA.FTZ R3, R78, R15, -R33 ;  /* 0x0000000f4e037223 */ /* 0x000fe20000010821 */
        /* <DEDUP_REMOVED lines=8> */
[----:B------:R-:W1:Y:S01]  /*a490*/  MUFU.TANH R61, R61 ;  /* 0x0000003d003d7308 */ /* 0x000e620000002400 */
[----:B------:R-:W-:Y:S02]  /*a4a0*/  FMNMX.FTZ R29, R90, R29, !PT ;  /* 0x0000001d5a1d7209 */ /* 0x000fe40007810000 */
[----:B------:R-:W-:Y:S02]  /*a4b0*/  ISETP.GT.AND P2, PT, R27, 0x39, PT ;  /* 0x000000391b00780c */ /* 0x000fe40003f44270 */
[----:B------:R-:W-:-:S02]  /*a4c0*/  FSEL R92, R37, -INF , P3 ;  /* 0xff800000255c7808 */ /* 0x000fc40001800000 */
[----:B------:R-:W-:Y:S01]  /*a4d0*/  FMNMX.FTZ R29, R86, R29, !PT ;  /* 0x0000001d561d7209 */ /* 0x000fe20007810000 */
[----:B------:R-:W2:Y:S01]  /*a4e0*/  MUFU.TANH R65, R65 ;  /* 0x0000004100417308 */ /* 0x000ea20000002400 */
[----:B------:R-:W-:Y:S02]  /*a4f0*/  ISETP.GT.AND P3, PT, R27, 0x40, PT ;  /* 0x000000401b00780c */ /* 0x000fe40003f64270 */
[----:B---3--:R-:W-:Y:S02]  /*a500*/  FSEL R84, R53, -INF , P2 ;  /* 0xff80000035547808 */ /* 0x008fe40001000000 */
[----:B------:R-:W-:Y:S02]  /*a510*/  FMNMX.FTZ R29, R92, R29, !PT ;  /* 0x0000001d5c1d7209 */ /* 0x000fe40007810000 */
[----:B------:R-:W-:Y:S01]  /*a520*/  ISETP.GT.AND P2, PT, R27, 0x41, PT ;  /* 0x000000411b00780c */ /* 0x000fe20003f44270 */
[----:B------:R-:W3:Y:S01]  /*a530*/  MUFU.TANH R69, R69 ;  /* 0x0000004500457308 */ /* 0x000ee20000002400 */
[----:B------:R-:W-:-:S02]  /*a540*/  FSEL R94, R39, -INF , P3 ;  /* 0xff800000275e7808 */ /* 0x000fc40001800000 */
[----:B------:R-:W-:Y:S02]  /*a550*/  FMNMX.FTZ R29, R84, R29, !PT ;  /* 0x0000001d541d7209 */ /* 0x000fe40007810000 */
[----:B------:R-:W-:Y:S02]  /*a560*/  ISETP.GT.AND P3, PT, R27, 0x48, PT ;  /* 0x000000481b00780c */ /* 0x000fe40003f64270 */
[----:B0-----:R-:W-:Y:S01]  /*a570*/  FSEL R82, R57, -INF , P2 ;  /* 0xff80000039527808 */ /* 0x001fe20001000000 */
[----:B------:R0:W-:Y:S01]  /*a580*/  MUFU.EX2 R104, R3 ;  /* 0x0000000300687308 */ /* 0x0001e20000000800 */
[----:B------:R-:W-:Y:S02]  /*a590*/  FMNMX.FTZ R29, R94, R29, !PT ;  /* 0x0000001d5e1d7209 */ /* 0x000fe40007810000 */
[----:B------:R-:W-:Y:S02]  /*a5a0*/  ISETP.GT.AND P2, PT, R27, 0x49, PT ;  /* 0x000000491b00780c */ /* 0x000fe40003f44270 */
[----:B------:R-:W-:-:S02]  /*a5b0*/  FSEL R96, R96, -INF , P3 ;  /* 0xff80000060607808 */ /* 0x000fc40001800000 */
[----:B------:R-:W-:Y:S01]  /*a5c0*/  FMNMX.FTZ R29, R82, R29, !PT ;  /* 0x0000001d521d7209 */ /* 0x000fe20007810000 */
[----:B------:R-:W-:Y:S01]  /*a5d0*/  MUFU.EX2 R153, R153 ;  /* 0x0000009900997308 */ /* 0x000fe20000000800 */
[----:B------:R-:W-:Y:S02]  /*a5e0*/  ISETP.GT.AND P3, PT, R27, 0x50, PT ;  /* 0x000000501b00780c */ /* 0x000fe40003f64270 */
[----:B-1----:R-:W-:Y:S02]  /*a5f0*/  FSEL R98, R61, -INF , P2 ;  /* 0xff8000003d627808 */ /* 0x002fe40001000000 */
[----:B------:R-:W-:Y:S02]  /*a600*/  FMNMX.FTZ R29, R96, R29, !PT ;  /* 0x0000001d601d7209 */ /* 0x000fe40007810000 */
[----:B------:R-:W-:Y:S01]  /*a610*/  ISETP.GT.AND P2, PT, R27, 0x51, PT ;  /* 0x000000511b00780c */ /* 0x000fe20003f44270 */
[----:B------:R-:W1:Y:S01]  /*a620*/  MUFU.EX2 R0, R31 ;  /* 0x0000001f00007308 */ /* 0x000e620000000800 */
[----:B------:R-:W-:-:S02]  /*a630*/  FSEL R100, R100, -INF , P3 ;  /* 0xff80000064647808 */ /* 0x000fc40001800000 */
[----:B------:R-:W-:Y:S02]  /*a640*/  FMNMX.FTZ R29, R98, R29, !PT ;  /* 0x0000001d621d7209 */ /* 0x000fe40007810000 */
[----:B------:R-:W-:Y:S02]  /*a650*/  ISETP.GT.AND P3, PT, R27, 0x58, PT ;  /* 0x000000581b00780c */ /* 0x000fe40003f64270 */
[----:B--2---:R-:W-:Y:S01]  /*a660*/  FSEL R80, R65, -INF , P2 ;  /* 0xff80000041507808 */ /* 0x004fe20001000000 */
[----:B------:R-:W-:Y:S01]  /*a670*/  MUFU.EX2 R155, R155 ;  /* 0x0000009b009b7308 */ /* 0x000fe20000000800 */
[----:B------:R-:W-:Y:S02]  /*a680*/  FMNMX.FTZ R29, R100, R29, !PT ;  /* 0x0000001d641d7209 */ /* 0x000fe40007810000 */
[----:B------:R-:W-:Y:S02]  /*a690*/  ISETP.GT.AND P2, PT, R27, 0x59, PT ;  /* 0x000000591b00780c */ /* 0x000fe40003f44270 */
[----:B------:R-:W-:-:S02]  /*a6a0*/  FSEL R102, R102, -INF , P3 ;  /* 0xff80000066667808 */ /* 0x000fc40001800000 */
[----:B------:R-:W-:Y:S01]  /*a6b0*/  FMNMX.FTZ R29, R80, R29, !PT ;  /* 0x0000001d501d7209 */ /* 0x000fe20007810000 */
[----:B------:R-:W-:Y:S01]  /*a6c0*/  MUFU.EX2 R12, R12 ;  /* 0x0000000c000c7308 */ /* 0x000fe20000000800 */
[----:B---3--:R-:W-:Y:S02]  /*a6d0*/  FSEL R78, R69, -INF , P2 ;  /* 0xff800000454e7808 */ /* 0x008fe40001000000 */
        /* <DEDUP_REMOVED lines=17> */
[----:B------:R-:W-:-:S05]  /*a7f0*/  FSEL R25, R3, RZ, P2 ;  /* 0x000000ff03197208 */ /* 0x000fca0001000000 */
        /* <DEDUP_REMOVED lines=26> */
[----:B------:R-:W-:-:S03]  /*a9a0*/  FFMA.FTZ R78, R78, R15, -R25 ;  /* 0x0000000f4e4e7223 */ /* 0x000fc60000010819 */
[----:B------:R-:W2:Y:S01]  /*a9b0*/  MUFU.EX2 R44, R44 ;  /* 0x0000002c002c7308 */ /* 0x000ea20000000800 */
[----:B-1----:R-:W-:Y:S01]  /*a9c0*/  FADD.FTZ R28, R153, R0 ;  /* 0x00000000991c7221 */ /* 0x002fe20000010000 */
[----:B------:R-:W-:Y:S02]  /*a9d0*/  F2FP.BF16.F32.PACK_AB R153, R0, R153 ;  /* 0x000000990099723e */ /* 0x000fe400000010ff */
[----:B0-----:R-:W-:Y:S01]  /*a9e0*/  F2FP.BF16.F32.PACK_AB R152, R27, R72 ;  /* 0x000000481b98723e */ /* 0x001fe200000010ff */
[----:B------:R-:W-:Y:S01]  /*a9f0*/  FADD.FTZ R3, R155, R28 ;  /* 0x0000001c9b037221 */ /* 0x000fe20000010000 */
[C---:B------:R-:W-:Y:S02]  /*aa00*/  F2FP.BF16.F32.PACK_AB R155, R12.reuse, R155 ;  /* 0x0000009b0c9b723e */ /* 0x040fe400000010ff */
[----:B------:R-:W0:Y:S01]  /*aa10*/  MUFU.EX2 R48, R48 ;  /* 0x0000003000307308 */ /* 0x000e220000000800 */
[----:B------:R-:W-:Y:S01]  /*aa20*/  FADD.FTZ R28, R12, R3 ;  /* 0x000000030c1c7221 */ /* 0x000fe20000010000 */
[----:B------:R-:W-:-:S03]  /*aa30*/  FADD.FTZ R3, R72, R27 ;  /* 0x0000001b48037221 */ /* 0x000fc60000010000 */
[----:B------:R-:W-:Y:S01]  /*aa40*/  FADD.FTZ R41, R157, R28 ;  /* 0x0000001c9d297221 */ /* 0x000fe20000010000 */
[C---:B------:R-:W-:Y:S02]  /*aa50*/  F2FP.BF16.F32.PACK_AB R157, R24.reuse, R157 ;  /* 0x0000009d189d723e */ /* 0x040fe400000010ff */
[----:B------:R-:W1:Y:S01]  /*aa60*/  MUFU.EX2 R31, R52 ;  /* 0x00000034001f7308 */ /* 0x000e620000000800 */
[----:B------:R-:W-:Y:S01]  /*aa70*/  FADD.FTZ R30, R24, R41 ;  /* 0x00000029181e7221 */ /* 0x000fe20000010000 */
[----:B--2---:R-:W-:Y:S01]  /*aa80*/  FADD.FTZ R28, R44, R3 ;  /* 0x000000032c1c7221 */ /* 0x004fe20000010000 */
[----:B------:R-:W-:Y:S02]  /*aa90*/  F2FP.BF16.F32.PACK_AB R154, R29, R44 ;  /* 0x0000002c1d9a723e */ /* 0x000fe400000010ff */
[----:B------:R-:W-:Y:S01]  /*aaa0*/  FADD.FTZ R3, R159, R30 ;  /* 0x0000001e9f037221 */ /* 0x000fe20000010000 */
[----:B------:R-:W-:Y:S01]  /*aab0*/  FADD.FTZ R43, R29, R28 ;  /* 0x0000001c1d2b7221 */ /* 0x000fe20000010000 */
[C---:B------:R-:W-:Y:S01]  /*aac0*/  F2FP.BF16.F32.PACK_AB R159, R26.reuse, R159 ;  /* 0x0000009f1a9f723e */ /* 0x040fe200000010ff */
[----:B------:R-:W2:Y:S01]  /*aad0*/  MUFU.EX2 R56, R56 ;  /* 0x0000003800387308 */ /* 0x000ea20000000800 */
[----:B------:R-:W-:Y:S01]  /*aae0*/  FADD.FTZ R30, R26, R3 ;  /* 0x000000031a1e7221 */ /* 0x000fe20000010000 */
[----:B0-----:R-:W-:Y:S01]  /*aaf0*/  FADD.FTZ R28, R48, R43 ;  /* 0x0000002b301c7221 */ /* 0x001fe20000010000 */
[----:B------:R-:W-:-:S02]  /*ab00*/  @!P1 VIADD R3, R20, 0x22840 ;  /* 0x0002284014039836 */ /* 0x000fc40000000000 */
[----:B------:R-:W-:Y:S01]  /*ab10*/  FADD.FTZ R45, R161, R30 ;  /* 0x0000001ea12d7221 */ /* 0x000fe20000010000 */
[C---:B------:R-:W-:Y:S02]  /*ab20*/  F2FP.BF16.F32.PACK_AB R161, R104.reuse, R161 ;  /* 0x000000a168a1723e */ /* 0x040fe400000010ff */
[----:B------:R-:W0:Y:S01]  /*ab30*/  MUFU.EX2 R33, R60 ;  /* 0x0000003c00217308 */ /* 0x000e220000000800 */
[C---:B-1----:R-:W-:Y:S01]  /*ab40*/  FADD.FTZ R43, R31.reuse, R28 ;  /* 0x0000001c1f2b7221 */ /* 0x042fe20000010000 */
[----:B------:R-:W-:Y:S01]  /*ab50*/  FADD.FTZ R45, R104, R45 ;  /* 0x0000002d682d7221 */ /* 0x000fe20000010000 */
[----:B------:R-:W-:Y:S01]  /*ab60*/  @!P1 PRMT R3, RZ, 0x654, R3 ;  /* 0x00000654ff039816 */ /* 0x000fe20000000003 */
[----:B------:R1:W-:Y:S06]  /*ab70*/  BAR.ARV R177, 0x100 ;  /* 0x000400b10000751d */ /* 0x0003ec0000002000 */
[----:B------:R-:W3:Y:S01]  /*ab80*/  MUFU.EX2 R64, R64 ;  /* 0x0000004000407308 */ /* 0x000ee20000000800 */
[----:B--2---:R-:W-:Y:S01]  /*ab90*/  FADD.FTZ R28, R56, R43 ;  /* 0x0000002b381c7221 */ /* 0x004fe20000010000 */
[----:B------:R-:W-:Y:S01]  /*aba0*/  FADD.FTZ R30, R50, R45 ;  /* 0x0000002d321e7221 */ /* 0x000fe20000010000 */
[----:B------:R2:W-:Y:S01]  /*abb0*/  @!P1 SYNCS.ARRIVE.TRANS64.RED.A1T0 RZ, [R3+URZ], RZ ;  /* 0x000000ff03ff99a7 */ /* 0x0005e2000810043f */
[----:B------:R-:W-:-:S02]  /*abc0*/  F2FP.BF16.F32.PACK_AB R156, R31, R48 ;  /* 0x000000301f9c723e */ /* 0x000fc400000010ff */
[----:B------:R-:W-:Y:S01]  /*abd0*/  FADD.FTZ R47, R163, R30 ;  /* 0x0000001ea32f7221 */ /* 0x000fe20000010000 */
[----:B0-----:R-:W-:Y:S01]  /*abe0*/  FADD.FTZ R45, R33, R28 ;  /* 0x0000001c212d7221 */ /* 0x001fe20000010000 */
[----:B------:R-:W2:Y:S01]  /*abf0*/  MUFU.EX2 R35, R68 ;  /* 0x0000004400237308 */ /* 0x000ea20000000800 */
[----:B------:R-:W-:Y:S01]  /*ac00*/  F2FP.BF16.F32.PACK_AB R163, R163, R50 ;  /* 0x00000032a3a3723e */ /* 0x000fe200000010ff */
[----:B------:R-:W-:Y:S01]  /*ac10*/  FADD.FTZ R30, R58, R47 ;  /* 0x0000002f3a1e7221 */ /* 0x000fe20000010000 */
[----:B------:R-:W-:-:S05]  /*ac20*/  F2FP.BF16.F32.PACK_AB R158, R33, R56 ;  /* 0x00000038219e723e */ /* 0x000fca00000010ff */
        /* <DEDUP_REMOVED lines=53> */
[----:B---3--:R-:W-:Y:S01]  /*af80*/  FADD.FTZ R47, R3, R0 ;  /* 0x00000000032f7221 */ /* 0x008fe20000010000 */
[----:B------:R-:W-:Y:S01]  /*af90*/  FADD.FTZ R0, R175, R12 ;  /* 0x0000000caf007221 */ /* 0x000fe20000010000 */
[----:B------:R-:W-:Y:S02]  /*afa0*/  F2FP.BF16.F32.PACK_AB R170, R3, R96 ;  /* 0x0000006003aa723e */ /* 0x000fe400000010ff */
[----:B------:R-:W-:-:S03]  /*afb0*/  F2FP.BF16.F32.PACK_AB R175, R175, R36 ;  /* 0x00000024afaf723e */ /* 0x000fc600000010ff */
[----:B------:R-:W3:Y:S01]  /*afc0*/  MUFU.EX2 R102, R102 ;  /* 0x0000006600667308 */ /* 0x000ee20000000800 */
[----:B--2---:R-:W-:-:S07]  /*afd0*/  FADD.FTZ R12, R100, R47 ;  /* 0x0000002f640c7221 */ /* 0x004fce0000010000 */
[----:B------:R-:W2:Y:S01]  /*afe0*/  MUFU.EX2 R45, R78 ;  /* 0x0000004e002d7308 */ /* 0x000ea20000000800 */
[C---:B0-----:R-:W-:Y:S01]  /*aff0*/  FADD.FTZ R27, R25.reuse, R12 ;  /* 0x0000000c191b7221 */ /* 0x041fe20000010000 */
[----:B------:R-:W-:-:S03]  /*b000*/  F2FP.BF16.F32.PACK_AB R172, R25, R100 ;  /* 0x0000006419ac723e */ /* 0x000fc600000010ff */
[----:B---3--:R-:W-:-:S04]  /*b010*/  FADD.FTZ R12, R102, R27 ;  /* 0x0000001b660c7221 */ /* 0x008fc80000010000 */
[C---:B--2---:R-:W-:Y:S01]  /*b020*/  FADD.FTZ R3, R45.reuse, R12 ;  /* 0x0000000c2d037221 */ /* 0x044fe20000010000 */
[----:B------:R-:W-:Y:S01]  /*b030*/  F2FP.BF16.F32.PACK_AB R174, R45, R102 ;  /* 0x000000662dae723e */ /* 0x000fe200000010ff */
[----:B-1----:R-:W-:Y:S06]  /*b040*/  @!P0 BRA `(.L_x_14189) ;  /* 0x0000000000048947 */ /* 0x002fec0003800000 */
[----:B------:R-:W-:Y:S01]  /*b050*/  BPT.TRAP 0x1 ;  /* 0x000000040000795c */ /* 0x000fe20000300000 */
.L_x_14189:
[----:B------:R0:W1:Y:S01]  /*b060*/  SYNCS.PHASECHK.TRANS64.TRYWAIT P2, [R20+URZ+0x22850], R73 ;  /* 0x02285049140075a7 */ /* 0x000062000804017f */
[----:B------:R-:W-:Y:S05]  /*b070*/  @!P0 BRA `(.L_x_14190) ;  /* 0x0000000000048947 */ /* 0x000fea0003800000 */
[----:B------:R-:W-:Y:S01]  /*b080*/  BPT.TRAP 0x1 ;  /* 0x000000040000795c */ /* 0x000fe20000300000 */
.L_x_14190:
[----:B------:R-:W-:Y:S04]  /*b090*/  BSSY B0, `(.L_x_14191) ;  /* 0x0000004000007945 */ /* 0x000fe80003800000 */
[----:B-1----:R-:W-:Y:S05]  /*b0a0*/  @P2 BRA `(.L_x_14192) ;  /* 0x0000000000082947 */ /* 0x002fea0003800000 */
[----:B------:R-:W1:Y:S02]  /*b0b0*/  SYNCS.PHASECHK.TRANS64.TRYWAIT P2, [R20+URZ+0x22850], R73 ;  /* 0x02285049140075a7 */ /* 0x000e64000804017f */
[----:B-1----:R-:W-:Y:S05]  /*b0c0*/  @!P2 BRA `(.L_x_14193) ;  /* 0x00000114008ca947 */ /* 0x002fea0003800000 */
.L_x_14192:
[----:B------:R-:W-:Y:S05]  /*b0d0*/  BSYNC B0 ;  /* 0x0000000000007941 */ /* 0x000fea0003800000 */
.L_x_14191:
[----:B------:R-:W-:Y:S05]  /*b0e0*/  WARPSYNC.ALL ;  /* 0x0000000000007948 */ /* 0x000fea0003800000 */
[----:B------:R-:W-:Y:S01]  /*b0f0*/  VIADD R12, R18, 0x400 ;  /* 0x00000400120c7836 */ /* 0x000fe20000000000 */
[----:B------:R2:W-:Y:S01]  /*b100*/  BAR.SYNC.DEFER_BLOCKING R21, 0x100 ;  /* 0x000400150000751d */ /* 0x0005e20000010000 */
[----:B------:R-:W-:Y:S02]  /*b110*/  IMAD.MOV.U32 R179, RZ, RZ, 0x40000040 ;  /* 0x40000040ffb37424 */ /* 0x000fe400078e00ff */
[----:B01----:R-:W-:Y:S01]  /*b120*/  @!P1 VIADD R20, R20, 0x22860 ;  /* 0x0002286014149836 */ /* 0x003fe20000000000 */
[----:B------:R-:W-:-:S02]  /*b130*/  SHF.R.U32.HI R12, RZ, 0x4, R12 ;  /* 0x00000004ff0c7819 */ /* 0x000fc4000001160c */
[----:B------:R-:W-:Y:S01]  /*b140*/  R2UR UR7, R179 ;  /* 0x00000000b30772ca */ /* 0x000fe200000e0000 */
[----:B------:R-:W-:Y:S01]  /*b150*/  IMAD.MOV.U32 R179, RZ, RZ, 0x40000040 ;  /* 0x40000040ffb37424 */ /* 0x000fe200078e00ff */
[----:B------:R-:W-:Y:S01]  /*b160*/  LOP3.LUT R12, R12, 0x3fff, RZ, 0xc0, !PT ;  /* 0x00003fff0c0c7812 */ /* 0x000fe200078ec0ff */
[----:B------:R-:W0:Y:S01]  /*b170*/  LDC R181, c[0x0][0x448] ;  /* 0x00011200ffb57b82 */ /* 0x000e220000000800 */
[----:B------:R-:W-:Y:S01]  /*b180*/  @!P1 PRMT R20, RZ, 0x654, R20 ;  /* 0x00000654ff149816 */ /* 0x000fe20000000014 */
[----:B------:R-:W-:Y:S01]  /*b190*/  ULDC UR44, c[0x0][0x9d8] ;  /* 0x00027600002c7ab9 */ /* 0x000fe20000000800 */
[----:B------:R-:W-:Y:S01]  /*b1a0*/  LOP3.LUT R12, R12, 0x3000000, RZ, 0xfc, !PT ;  /* 0x030000000c0c7812 */ /* 0x000fe200078efcff */
[----:B------:R-:W-:Y:S01]  /*b1b0*/  ULDC UR45, c[0x0][0x9d8] ;  /* 0x00027600002d7ab9 */ /* 0x000fe20000000800 */
[----:B------:R-:W-:Y:S01]  /*b1c0*/  ULDC UR42, c[0x0][0x988] ;  /* 0x00026200002a7ab9 */ /* 0x000fe20000000800 */
[----:B------:R-:W-:Y:S02]  /*b1d0*/  ULDC UR43, c[0x0][0x988] ;  /* 0x00026200002b7ab9 */ /* 0x000fe40000000800 */
[----:B------:R-:W-:-:S05]  /*b1e0*/  IMAD R178, R19, 0xc00, R12 ;  /* 0x00000c0013b27824 */ /* 0x000fca00078e020c */
[----:B------:R-:W-:Y:S01]  /*b1f0*/  R2UR UR6, R178 ;  /* 0x00000000b20672ca */ /* 0x000fe200000e0000 */
[----:B------:R-:W-:Y:S01]  /*b200*/  WARPGROUP.ARRIVE ;  /* 0x00000000000079c5 */ /* 0x000fe20000000000 */
[----:B0-----:R-:W-:-:S11]  /*b210*/  ISETP.NE.AND P2, PT, R181, 0x1, PT ;  /* 0x00000001b500780c */ /* 0x001fd60003f45270 */
[----:B------:R-:W-:Y:S02]  /*b220*/  HGMMA.64x256x16.F32.BF16 R24, R152, gdesc[UR4].tnspB, RZ, !UPT, gsb0 ;  /* 0x43e0000498187df0 */ /* 0x000fe4000c0018ff */
[----:B--2---:R-:W0:Y:S02]  /*b230*/  @P2 LDC R21, c[0x0][0x44c] ;  /* 0x00011300ff152b82 */ /* 0x004e240000000800 */
[----:B0-----:R-:W-:Y:S01]  /*b240*/  @P2 IMAD.HI.U32 R21, R206, R21, RZ ;  /* 0x00000015ce152227 */ /* 0x001fe200078e00ff */
[----:B------:R-:W-:-:S03]  /*b250*/  WARPGROUP.DEPBAR.LE gsb0, 0x0 ;  /* 0x00008000000079c5 */ /* 0x000fc60000010000 */
[----:B------:R-:W-:Y:S01]  /*b260*/  VIADD R152, R178, 0x80 ;  /* 0x00000080b2987836 */ /* 0x000fe20000000000 */
[----:B------:R-:W-:Y:S01]  /*b270*/  WARPGROUP.ARRIVE ;  /* 0x00000000000079c5 */ /* 0x000fe20000000000 */
[----:B------:R-:W-:Y:S01]  /*b280*/  IMAD.MOV.U32 R153, RZ, RZ, 0x40000040 ;  /* 0x40000040ff997424 */ /* 0x000fe200078e00ff */
[----:B------:R-:W0:Y:S02]  /*b290*/  @P2 LDC R154, c[0x0][0x450] ;  /* 0x00011400ff9a2b82 */ /* 0x000e240000000800 */
[----:B------:R-:W-:Y:S01]  /*b2a0*/  R2UR UR6, R152 ;  /* 0x00000000980672ca */ /* 0x000fe200000e0000 */
[----:B------:R-:W-:Y:S01]  /*b2b0*/  VIADD R152, R178, 0x100 ;  /* 0x00000100b2987836 */ /* 0x000fe20000000000 */
[----:B------:R-:W-:Y:S01]  /*b2c0*/  R2UR UR7, R153 ;  /* 0x00000000990772ca */ /* 0x000fe200000e0000 */
[----:B------:R-:W-:-:S12]  /*b2d0*/  IMAD.MOV.U32 R153, RZ, RZ, 0x40000040 ;  /* 0x40000040ff997424 */ /* 0x000fd800078e00ff */
        /* <DEDUP_REMOVED lines=19> */
[----:B------:R-:W-:Y:S01]  /*b410*/  IMAD.MOV.U32 R152, RZ, RZ, R206 ;  /* 0x000000ffff987224 */ /* 0x000fe200078e00ce */
[----:B------:R-:W-:Y:S02]  /*b420*/  R2UR UR7, R153 ;  /* 0x00000000990772ca */ /* 0x000fe400000e0000 */
[----:B0-----:R-:W-:-:S04]  /*b430*/  @P2 SHF.R.U32.HI R152, RZ, R154, R21 ;  /* 0x0000009aff982219 */ /* 0x001fc80000011615 */
[----:B------:R-:W-:-:S05]  /*b440*/  IADD3 R21, R152, R209, -R207 ;  /* 0x000000d198157210 */ /* 0x000fca0007ffe8cf */
[----:B------:R-:W-:-:S05]  /*b450*/  IMAD.HI R21, R21, 0x2aaaaaab, RZ ;  /* 0x2aaaaaab15157827 */ /* 0x000fca00078e02ff */
[----:B------:R-:W-:Y:S01]  /*b460*/  SHF.R.U32.HI R152, RZ, 0x1f, R21 ;  /* 0x0000001fff987819 */ /* 0x000fe20000011615 */
[----:B------:R-:W-:Y:S02]  /*b470*/  WARPGROUP.DEPBAR.LE gsb0, 0x0 ;  /* 0x00008000000079c5 */ /* 0x000fe40000010000 */
[----:B------:R-:W-:-:S06]  /*b480*/  WARPGROUP.ARRIVE ;  /* 0x00000000000079c5 */ /* 0x000fcc0000000000 */
        /* <DEDUP_REMOVED lines=9> */
[----:B0-----:R-:W-:Y:S01]  /*b520*/  LEA.HI.SX32 R20, R21, R152, 0x1c ;  /* 0x0000009815147211 */ /* 0x001fe200078fe2ff */
[----:B------:R-:W-:-:S03]  /*b530*/  VIADD R21, R180, 0xfffffffe ;  /* 0xfffffffeb4157836 */ /* 0x000fc60000000000 */
[----:B------:R-:W-:-:S04]  /*b540*/  VIMNMX R20, RZ, R20, !PT ;  /* 0x00000014ff147248 */ /* 0x000fc80007fe0100 */
[----:B------:R-:W-:-:S13]  /*b550*/  ISETP.GE.AND P2, PT, R21, R20, PT ;  /* 0x000000141500720c */ /* 0x000fda0003f46270 */
[----:B------:R-:W-:Y:S05]  /*b560*/  @!P2 BRA `(.L_x_14194) ;  /* 0x0000002c0038a947 */ /* 0x000fea0003800000 */
[----:B------:R-:W-:Y:S02]  /*b570*/  IMAD.MOV.U32 R219, RZ, RZ, R176 ;  /* 0x000000ffffdb7224 */ /* 0x000fe400078e00b0 */
[----:B------:R-:W-:-:S07]  /*b580*/  IMAD.MOV.U32 R220, RZ, RZ, R14 ;  /* 0x000000ffffdc7224 */ /* 0x000fce00078e000e */
.L_x_14204:
        /* <DEDUP_REMOVED lines=8> */
.L_x_14195:
[----:B------:R-:W-:Y:S01]  /*b610*/  IMAD R211, R19, 0x8, R18 ;  /* 0x0000000813d37824 */ /* 0x000fe200078e0212 */
[----:B------:R-:W-:-:S04]  /*b620*/  SHF.L.U32 R212, R23, 0x1f, RZ ;  /* 0x0000001f17d47819 */ /* 0x000fc800000006ff */
[----:B------:R0:W1:Y:S01]  /*b630*/  SYNCS.PHASECHK.TRANS64.TRYWAIT P2, [R211+URZ+0x22830], R212 ;  /* 0x022830d4d30075a7 */ /* 0x000062000804017f */
[----:B------:R-:W-:Y:S05]  /*b640*/  @!P0 BRA `(.L_x_14196) ;  /* 0x0000000000048947 */ /* 0x000fea0003800000 */
[----:B------:R-:W-:Y:S01]  /*b650*/  BPT.TRAP 0x1 ;  /* 0x000000040000795c */ /* 0x000fe20000300000 */
.L_x_14196:
[----:B------:R-:W2:Y:S02]  /*b660*/  LDC R14, c[0x0][0x448] ;  /* 0x00011200ff0e7b82 */ /* 0x000ea40000000800 */
[----:B--2---:R-:W-:Y:S01]  /*b670*/  ISETP.NE.AND P3, PT, R14, 0x1, PT ;  /* 0x000000010e00780c */ /* 0x004fe20003f65270 */
[----:B------:R-:W-:-:S12]  /*b680*/  IMAD.IADD R14, R214, 0x1, R206 ;  /* 0x00000001d60e7824 */ /* 0x000fd800078e02ce */
[----:B------:R-:W2:Y:S08]  /*b690*/  @P3 LDC R15, c[0x0][0x44c] ;  /* 0x00011300ff0f3b82 */ /* 0x000eb00000000800 */
[----:B------:R-:W3:Y:S01]  /*b6a0*/  @P3 LDC R152, c[0x0][0x450] ;  /* 0x00011400ff983b82 */ /* 0x000ee20000000800 */
[----:B--2---:R-:W-:-:S05]  /*b6b0*/  @P3 IMAD.HI.U32 R15, R14, R15, RZ ;  /* 0x0000000f0e0f3227 */ /* 0x004fca00078e00ff */
[----:B---3--:R-:W-:Y:S01]  /*b6c0*/  @P3 SHF.R.U32.HI R14, RZ, R152, R15 ;  /* 0x00000098ff0e3219 */ /* 0x008fe2000001160f */
[----:B-1----:R-:W-:Y:S06]  /*b6d0*/  @P2 BRA `(.L_x_14197) ;  /* 0x0000000000082947 */ /* 0x002fec0003800000 */
[----:B------:R-:W1:Y:S02]  /*b6e0*/  SYNCS.PHASECHK.TRANS64.TRYWAIT P2, [R211+URZ+0x22830], R212 ;  /* 0x022830d4d30075a7 */ /* 0x000e64000804017f */
[----:B-1----:R-:W-:Y:S05]  /*b6f0*/  @!P2 BRA `(.L_x_14198) ;  /* 0x000001100014a947 */ /* 0x002fea0003800000 */
.L_x_14197:
[----:B------:R-:W-:Y:S05]  /*b700*/  WARPSYNC.ALL ;  /* 0x0000000000007948 */ /* 0x000fea0003800000 */
[----:B------:R-:W2:Y:S04]  /*b710*/  SHFL.IDX PT, R158, R14, RZ, 0x1c1f ;  /* 0x001c1fff0e9e7589 */ /* 0x000ea800000e0000 */
[----:B------:R2:W3:Y:S01]  /*b720*/  SHFL.IDX PT, R160, R14, 0x1, 0x1c1f ;  /* 0x003c1f000ea07f89 */ /* 0x0004e200000e0000 */
[----:B------:R-:W-:-:S03]  /*b730*/  IMAD.MOV.U32 R152, RZ, RZ, -0x60 ;  /* 0xffffffa0ff987424 */ /* 0x000fc600078e00ff */
[----:B------:R-:W4:Y:S01]  /*b740*/  LDL.LU R15, [R1+0x8] ;  /* 0x00000800010f7983 */ /* 0x000f220000300800 */
[----:B------:R-:W-:Y:S01]  /*b750*/  IMAD R152, R21, R152, 0x1 ;  /* 0x0000000115987424 */ /* 0x000fe200078e0298 */
[----:B------:R-:W-:Y:S01]  /*b760*/  R2UR UR4, R4 ;  /* 0x00000000040472ca */ /* 0x000fe200000e0000 */
[----:B------:R-:W-:Y:S01]  /*b770*/  IMAD R156, R19, 0x300, R13 ;  /* 0x00000300139c7824 */ /* 0x000fe200078e020d */
[----:B------:R-:W-:Y:S01]  /*b780*/  R2UR UR5, R5 ;  /* 0x00000000050572ca */ /* 0x000fe200000e0000 */
[----:B------:R-:W-:Y:S01]  /*b790*/  IMAD R152, R215, -0x2, R152 ;  /* 0xfffffffed7987824 */ /* 0x000fe200078e0298 */
[----:B------:R-:W-:Y:S01]  /*b7a0*/  R2UR UR8, R10 ;  /* 0x000000000a0872ca */ /* 0x000fe200000e0000 */
[----:B------:R-:W-:Y:S01]  /*b7b0*/  IMAD.MOV.U32 R157, RZ, RZ, 0x40000040 ;  /* 0x40000040ff9d7424 */ /* 0x000fe200078e00ff */
[C---:B------:R-:W-:Y:S01]  /*b7c0*/  R2UR UR6, R156.reuse ;  /* 0x000000009c0672ca */ /* 0x040fe200000e0000 */
[C---:B------:R-:W-:Y:S01]  /*b7d0*/  VIADD R154, R156.reuse, 0x2 ;  /* 0x000000029c9a7836 */ /* 0x040fe20000000000 */
[----:B------:R-:W-:Y:S01]  /*b7e0*/  IADD3 R221, -R207, R152, R209 ;  /* 0x00000098cfdd7210 */ /* 0x000fe20007ffe1d1 */
[C---:B------:R-:W-:Y:S01]  /*b7f0*/  VIADD R152, R156.reuse, 0x4 ;  /* 0x000000049c987836 */ /* 0x040fe20000000000 */
[----:B------:R-:W-:Y:S01]  /*b800*/  R2UR UR7, R157 ;  /* 0x000000009d0772ca */ /* 0x000fe200000e0000 */
[----:B------:R-:W-:Y:S01]  /*b810*/  VIADD R156, R156, 0x6 ;  /* 0x000000069c9c7836 */ /* 0x000fe20000000000 */
[----:B------:R-:W-:Y:S01]  /*b820*/  R2UR UR10, R154 ;  /* 0x000000009a0a72ca */ /* 0x000fe200000e0000 */
[----:B------:R-:W-:Y:S01]  /*b830*/  IMAD.MOV.U32 R155, RZ, RZ, 0x40000040 ;  /* 0x40000040ff9b7424 */ /* 0x000fe200078e00ff */
[----:B------:R-:W-:Y:S01]  /*b840*/  R2UR UR14, R152 ;  /* 0x00000000980e72ca */ /* 0x000fe200000e0000 */
[----:B------:R-:W-:Y:S01]  /*b850*/  IMAD.MOV.U32 R153, RZ, RZ, 0x40000040 ;  /* 0x40000040ff997424 */ /* 0x000fe200078e00ff */
[----:B------:R-:W-:Y:S01]  /*b860*/  R2UR UR18, R156 ;  /* 0x000000009c1272ca */ /* 0x000fe200000e0000 */
[----:B--2---:R-:W-:Y:S01]  /*b870*/  IMAD.IADD R14, R221, 0x1, R158 ;  /* 0x00000001dd0e7824 */ /* 0x004fe200078e029e */
[----:B------:R-:W-:Y:S01]  /*b880*/  R2UR UR11, R155 ;  /* 0x000000009b0b72ca */ /* 0x000fe200000e0000 */
[----:B---3--:R-:W-:Y:S01]  /*b890*/  IMAD.IADD R221, R221, 0x1, R160 ;  /* 0x00000001dddd7824 */ /* 0x008fe200078e02a0 */
[----:B------:R-:W-:-:S02]  /*b8a0*/  R2UR UR15, R153 ;  /* 0x00000000990f72ca */ /* 0x000fc400000e0000 */
[----:B------:R-:W-:Y:S02]  /*b8b0*/  R2UR UR19, R157 ;  /* 0x000000009d1372ca */ /* 0x000fe400000e0000 */
[----:B------:R-:W-:Y:S01]  /*b8c0*/  WARPGROUP.ARRIVE ;  /* 0x00000000000079c5 */ /* 0x000fe20000000000 */
[----:B------:R-:W-:Y:S02]  /*b8d0*/  R2UR UR9, R11 ;  /* 0x000000000b0972ca */ /* 0x000fe400000e0000 */
[----:B------:R-:W-:Y:S02]  /*b8e0*/  R2UR UR12, R8 ;  /* 0x00000000080c72ca */ /* 0x000fe400000e0000 */
[----:B------:R-:W-:Y:S01]  /*b8f0*/  R2UR UR13, R9 ;  /* 0x00000000090d72ca */ /* 0x000fe200000e0000 */
[----:B------:R-:W-:Y:S01]  /*b900*/  HGMMA.64x96x16.F32.BF16 R152, gdesc[UR4], RZ, !UPT, gsb0 ;  /* 0x01600000049879f0 */ /* 0x000fe2000c0018ff */
[----:B------:R-:W-:Y:S02]  /*b910*/  R2UR UR16, R6 ;  /* 0x00000000061072ca */ /* 0x000fe400000e0000 */
[----:B------:R-:W-:-:S02]  /*b920*/  R2UR UR17, R7 ;  /* 0x00000000071172ca */ /* 0x000fc400000e0000 */
[C---:B------:R-:W-:Y:S02]  /*b930*/  ISETP.GT.AND P2, PT, R14.reuse, 0x49, PT ;  /* 0x000000490e00780c */ /* 0x040fe40003f44270 */
[C---:B------:R-:W-:Y:S02]  /*b940*/  ISETP.GT.AND P3, PT, R14.reuse, 0x50, PT ;  /* 0x000000500e00780c */ /* 0x040fe40003f64270 */
        /* <DEDUP_REMOVED lines=8> */
[----:B------:R-:W-:Y:S01]  /*b9d0*/  HGMMA.64x96x16.F32.BF16 R152, gdesc[UR12], R152, gsb0 ;  /* 0x016000000c9879f0 */ /* 0x000fe20008001898 */
        /* <DEDUP_REMOVED lines=8> */
[----:B------:R-:W-:Y:S02]  /*ba60*/  ISETP.GT.AND P1, PT, R14, RZ, PT ;  /* 0x000000ff0e00720c */ /* 0x000fe40003f24270 */
[----:B------:R-:W-:-:S04]  /*ba70*/  LOP3.LUT R15, R15, 0xfeffffff, RZ, 0xc0, !PT ;  /* 0xfeffffff0f0f7812 */ /* 0x000fc800078ec0ff */
[----:B------:R-:W-:Y:S02]  /*ba80*/  @P0 LOP3.LUT R15, R15, 0x1000000, RZ, 0xfc, !PT ;  /* 0x010000000f0f0812 */ /* 0x000fe400078efcff */
[----:B------:R-:W-:-:S03]  /*ba90*/  ISETP.GT.AND P0, PT, R14, 0x1, PT ;  /* 0x000000010e00780c */ /* 0x000fc60003f04270 */
[----:B------:R2:W-:Y:S01]  /*baa0*/  STL [R1+0x8], R15 ;  /* 0x0000080f01007387 */ /* 0x0005e20000100800 */
        /* <DEDUP_REMOVED lines=70> */
[----:B------:R-:W-:-:S04]  /*bf10*/  FMUL.FTZ R199, R199, UR45 ;  /* 0x0000002dc7c77c20 */ /* 0x000fc80008410000 */
        /* <DEDUP_REMOVED lines=49> */
[----:B------:R-:W-:Y:S02]  /*c230*/  FMNMX.FTZ R14, R169, R14, !PT ;  /* 0x0000000ea90e7209 */ /* 0x000fe40007810000 */
[----:B----4-:R-:W-:Y:S02]  /*c240*/  FSEL R189, R189, -INF , P2 ;  /* 0xff800000bdbd7808 */ /* 0x010fe40001000000 */
[----:B------:R-:W-:-:S03]  /*c250*/  FMNMX.FTZ R14, R172, R14, !PT ;  /* 0x0000000eac0e7209 */ /* 0x000fc60007810000 */
[----:B------:R-:W4:Y:S01]  /*c260*/  MUFU.TANH R197, R197 ;  /* 0x000000c500c57308 */ /* 0x000f220000002400 */
[----:B--2---:R-:W-:Y:S02]  /*c270*/  FMNMX.FTZ R15, R173, R14, !PT ;  /* 0x0000000ead0f7209 */ /* 0x004fe40007810000 */
[----:B-----5:R-:W-:Y:S02]  /*c280*/  FSEL R192, R192, -INF , P3 ;  /* 0xff800000c0c07808 */ /* 0x020fe40001800000 */
[----:B------:R-:W-:Y:S02]  /*c290*/  FMNMX.FTZ R15, R176, R15, !PT ;  /* 0x0000000fb00f7209 */ /* 0x000fe40007810000 */
[----:B------:R-:W-:Y:S01]  /*c2a0*/  ISETP.GT.AND P3, PT, R221, 0x8, PT ;  /* 0x00000008dd00780c */ /* 0x000fe20003f64270 */
[----:B------:R2:W5:Y:S01]  /*c2b0*/  MUFU.TANH R14, R193 ;  /* 0x000000c1000e7308 */ /* 0x0005620000002400 */
[----:B------:R-:W-:Y:S02]  /*c2c0*/  FMNMX.FTZ R15, R177, R15, !PT ;  /* 0x0000000fb10f7209 */ /* 0x000fe40007810000 */
[----:B---3--:R-:W-:-:S02]  /*c2d0*/  FSEL R196, R196, -INF , P5 ;  /* 0xff800000c4c47808 */ /* 0x008fc40002800000 */
[----:B------:R-:W-:-:S03]  /*c2e0*/  FMNMX.FTZ R15, R180, R15, !PT ;  /* 0x0000000fb40f7209 */ /* 0x000fc60007810000 */
[----:B------:R-:W-:Y:S01]  /*c2f0*/  MUFU.TANH R154, R154 ;  /* 0x0000009a009a7308 */ /* 0x000fe20000002400 */
[----:B------:R-:W-:Y:S01]  /*c300*/  FMNMX.FTZ R15, R181, R15, !PT ;  /* 0x0000000fb50f7209 */ /* 0x000fe20007810000 */
[----:B--2---:R-:W-:Y:S01]  /*c310*/  FMUL.FTZ R193, R155, UR45 ;  /* 0x0000002d9bc17c20 */ /* 0x004fe20008410000 */
[----:B----4-:R-:W-:Y:S02]  /*c320*/  FSEL R197, R197, -INF , P6 ;  /* 0xff800000c5c57808 */ /* 0x010fe40003000000 */
[----:B------:R-:W-:-:S03]  /*c330*/  FMNMX.FTZ R15, R184, R15, !PT ;  /* 0x0000000fb80f7209 */ /* 0x000fc60007810000 */
[----:B------:R-:W2:Y:S01]  /*c340*/  MUFU.TANH R193, R193 ;  /* 0x000000c100c17308 */ /* 0x000ea20000002400 */
[----:B------:R-:W-:Y:S02]  /*c350*/  FMNMX.FTZ R15, R185, R15, !PT ;  /* 0x0000000fb90f7209 */ /* 0x000fe40007810000 */
[----:B-----5:R-:W-:Y:S02]  /*c360*/  FSEL R155, R14, -INF , P4 ;  /* 0xff8000000e9b7808 */ /* 0x020fe40002000000 */
[----:B------:R-:W-:Y:S02]  /*c370*/  FMNMX.FTZ R15, R188, R15, !PT ;  /* 0x0000000fbc0f7209 */ /* 0x000fe40007810000 */
[----:B------:R-:W-:Y:S01]  /*c380*/  ISETP.GT.AND P4, PT, R221, 0x1, PT ;  /* 0x00000001dd00780c */ /* 0x000fe20003f84270 */
[----:B------:R-:W3:Y:S01]  /*c390*/  MUFU.TANH R158, R158 ;  /* 0x0000009e009e7308 */ /* 0x000ee20000002400 */
[----:B------:R-:W-:-:S04]  /*c3a0*/  FMNMX.FTZ R15, R189, R15, !PT ;  /* 0x0000000fbd0f7209 */ /* 0x000fc80007810000 */
[----:B------:R-:W-:-:S03]  /*c3b0*/  FMNMX.FTZ R14, R192, R15, !PT ;  /* 0x0000000fc00e7209 */ /* 0x000fc60007810000 */
[----:B------:R-:W-:Y:S01]  /*c3c0*/  MUFU.TANH R159, R159 ;  /* 0x0000009f009f7308 */ /* 0x000fe20000002400 */
[----:B------:R-:W-:Y:S02]  /*c3d0*/  FMNMX.FTZ R14, R155, R14, !PT ;  /* 0x0000000e9b0e7209 */ /* 0x000fe40007810000 */
[----:B--2---:R-:W-:Y:S02]  /*c3e0*/  FSEL R193, R193, -INF , P4 ;  /* 0xff800000c1c17808 */ /* 0x004fe40002000000 */
[----:B------:R-:W-:Y:S02]  /*c3f0*/  FMNMX.FTZ R14, R196, R14, !PT ;  /* 0x0000000ec40e7209 */ /* 0x000fe40007810000 */
[----:B------:R-:W-:Y:S01]  /*c400*/  ISETP.GT.AND P4, PT, R221, 0x10, PT ;  /* 0x00000010dd00780c */ /* 0x000fe20003f84270 */
[----:B------:R-:W2:Y:S01]  /*c410*/  MUFU.TANH R162, R162 ;  /* 0x000000a200a27308 */ /* 0x000ea20000002400 */
[----:B------:R-:W-:Y:S02]  /*c420*/  FMNMX.FTZ R14, R197, R14, !PT ;  /* 0x0000000ec50e7209 */ /* 0x000fe40007810000 */
[----:B---3--:R-:W-:-:S02]  /*c430*/  FSEL R158, R158, -INF , P3 ;  /* 0xff8000009e9e7808 */ /* 0x008fc40001800000 */
[----:B------:R-:W-:Y:S01]  /*c440*/  ISETP.GT.AND P3, PT, R221, 0x11, PT ;  /* 0x00000011dd00780c */ /* 0x000fe20003f64270 */
[----:B------:R-:W3:Y:S02]  /*c450*/  SHFL.BFLY PT, R15, R14, 0x2, 0x1f ;  /* 0x0c401f000e0f7f89 */ /* 0x000ee400000e0000 */
[----:B------:R-:W4:Y:S08]  /*c460*/  MUFU.TANH R163, R163 ;  /* 0x000000a300a37308 */ /* 0x000f300000002400 */
[----:B------:R-:W-:Y:S01]  /*c470*/  MUFU.TANH R166, R166 ;  /* 0x000000a600a67308 */ /* 0x000fe20000002400 */
[----:B--2---:R-:W-:-:S02]  /*c480*/  FSEL R162, R162, -INF , P4 ;  /* 0xff800000a2a27808 */ /* 0x004fc40002000000 */
[----:B------:R-:W-:-:S05]  /*c490*/  ISETP.GT.AND P4, PT, R221, 0x19, PT ;  /* 0x00000019dd00780c */ /* 0x000fca0003f84270 */
[----:B------:R-:W2:Y:S01]  /*c4a0*/  MUFU.TANH R167, R167 ;  /* 0x000000a700a77308 */ /* 0x000ea20000002400 */
[----:B----4-:R-:W-:Y:S02]  /*c4b0*/  FSEL R163, R163, -INF , P3 ;  /* 0xff800000a3a37808 */ /* 0x010fe40001800000 */
[----:B------:R-:W-:Y:S02]  /*c4c0*/  ISETP.GT.AND P3, PT, R221, 0x20, PT ;  /* 0x00000020dd00780c */ /* 0x000fe40003f64270 */
[----:B---3--:R-:W-:-:S03]  /*c4d0*/  FMNMX.FTZ R14, R14, R15, !PT ;  /* 0x0000000f0e0e7209 */ /* 0x008fc60007810000 */
[----:B------:R-:W3:Y:S02]  /*c4e0*/  MUFU.TANH R170, R170 ;  /* 0x000000aa00aa7308 */ /* 0x000ee40000002400 */
[----:B------:R-:W4:Y:S06]  /*c4f0*/  SHFL.BFLY PT, R15, R14, 0x1, 0x1f ;  /* 0x0c201f000e0f7f89 */ /* 0x000f2c00000e0000 */
[----:B------:R-:W-:Y:S01]  /*c500*/  MUFU.TANH R171, R171 ;  /* 0x000000ab00ab7308 */ /* 0x000fe20000002400 */
[----:B--2---:R-:W-:Y:S02]  /*c510*/  FSEL R167, R167, -INF , P4 ;  /* 0xff800000a7a77808 */ /* 0x004fe40002000000 */
[----:B------:R-:W-:-:S05]  /*c520*/  ISETP.GT.AND P4, PT, R221, 0x28, PT ;  /* 0x00000028dd00780c */ /* 0x000fca0003f84270 */
[----:B------:R-:W2:Y:S01]  /*c530*/  MUFU.TANH R174, R174 ;  /* 0x000000ae00ae7308 */ /* 0x000ea20000002400 */
[----:B---3--:R-:W-:Y:S02]  /*c540*/  FSEL R170, R170, -INF , P3 ;  /* 0xff800000aaaa7808 */ /* 0x008fe40001800000 */
[----:B------:R-:W-:-:S05]  /*c550*/  ISETP.GT.AND P3, PT, R221, 0x29, PT ;  /* 0x00000029dd00780c */ /* 0x000fca0003f64270 */
[----:B------:R-:W3:Y:S01]  /*c560*/  MUFU.TANH R175, R175 ;  /* 0x000000af00af7308 */ /* 0x000ee20000002400 */
[----:B----4-:R-:W-:Y:S01]  /*c570*/  FMNMX.FTZ R14, R14, R15, !PT ;  /* 0x0000000f0e0e7209 */ /* 0x010fe20007810000 */
[----:B------:R-:W-:-:S03]  /*c580*/  IMAD.U32 R15, RZ, RZ, UR43 ;  /* 0x0000002bff0f7e24 */ /* 0x000fc6000f8e00ff */
[----:B------:R-:W-:-:S03]  /*c590*/  FSETP.NEU.FTZ.AND P2, PT, R14, -INF , PT ;  /* 0xff8000000e00780b */ /* 0x000fc60003f5d000 */
[----:B------:R-:W-:Y:S01]  /*c5a0*/  MUFU.TANH R178, R178 ;  /* 0x000000b200b27308 */ /* 0x000fe20000002400 */
[----:B--2---:R-:W-:Y:S02]  /*c5b0*/  FSEL R174, R174, -INF , P4 ;  /* 0xff800000aeae7808 */ /* 0x004fe40002000000 */
[----:B------:R-:W-:Y:S02]  /*c5c0*/  FSEL R222, R14, RZ, P2 ;  /* 0x000000ff0ede7208 */ /* 0x000fe40001000000 */
[----:B------:R-:W-:-:S03]  /*c5d0*/  ISETP.GT.AND P4, PT, R221, 0x31, PT ;  /* 0x00000031dd00780c */ /* 0x000fc60003f84270 */
[----:B------:R-:W-:Y:S01]  /*c5e0*/  FADD.FTZ R222, -R222, R220 ;  /* 0x000000dcdede7221 */ /* 0x000fe20000010100 */
[-C--:B------:R-:W-:Y:S01]  /*c5f0*/  FMUL.FTZ R220, R14, R15.reuse ;  /* 0x0000000f0edc7220 */ /* 0x080fe20000410000 */
[----:B------:R-:W2:Y:S01]  /*c600*/  MUFU.TANH R179, R179 ;  /* 0x000000b300b37308 */ /* 0x000ea20000002400 */
[----:B---3--:R-:W-:Y:S01]  /*c610*/  FSEL R175, R175, -INF , P3 ;  /* 0xff800000afaf7808 */ /* 0x008fe20001800000 */
[-C--:B------:R-:W-:Y:S01]  /*c620*/  FMUL.FTZ R222, R222, R15.reuse ;  /* 0x0000000fdede7220 */ /* 0x080fe20000410000 */
[C---:B------:R-:W-:Y:S02]  /*c630*/  ISETP.GT.AND P3, PT, R221.reuse, 0x38, PT ;  /* 0x00000038dd00780c */ /* 0x040fe40003f64270 */
[----:B------:R-:W-:Y:S02]  /*c640*/  FSEL R186, R220, RZ, P2 ;  /* 0x000000ffdcba7208 */ /* 0x000fe40001000000 */
[----:B------:R-:W-:Y:S01]  /*c650*/  ISETP.GT.AND P2, PT, R221, RZ, PT ;  /* 0x000000ffdd00720c */ /* 0x000fe20003f44270 */
[----:B------:R-:W3:Y:S02]  /*c660*/  MUFU.TANH R182, R182 ;  /* 0x000000b600b67308 */ /* 0x000ee40000002400 */
[-CC-:B------:R-:W-:Y:S01]  /*c670*/  FFMA.FTZ R153, R153, R15.reuse, -R186.reuse ;  /* 0x0000000f99997223 */ /* 0x180fe200000108ba */
[----:B------:R-:W-:Y:S01]  /*c680*/  FSEL R154, R154, -INF , P2 ;  /* 0xff8000009a9a7808 */ /* 0x000fe20001000000 */
[-CC-:B------:R-:W-:Y:S01]  /*c690*/  FFMA.FTZ R152, R152, R15.reuse, -R186.reuse ;  /* 0x0000000f98987223 */ /* 0x180fe200000108ba */
[----:B------:R-:W-:Y:S01]  /*c6a0*/  ISETP.GT.AND P2, PT, R221, 0x9, PT ;  /* 0x00000009dd00780c */ /* 0x000fe20003f44270 */
[-CC-:B------:R-:W-:Y:S01]  /*c6b0*/  FFMA.FTZ R156, R156, R15.reuse, -R186.reuse ;  /* 0x0000000f9c9c7223 */ /* 0x180fe200000108ba */
[-CC-:B------:R-:W-:Y:S01]  /*c6c0*/  FFMA.FTZ R157, R157, R15.reuse, -R186.reuse ;  /* 0x0000000f9d9d7223 */ /* 0x180fe200000108ba */
[----:B------:R-:W4:Y:S01]  /*c6d0*/  MUFU.TANH R183, R183 ;  /* 0x000000b700b77308 */ /* 0x000f220000002400 */
[----:B------:R-:W-:Y:S01]  /*c6e0*/  FSEL R159, R159, -INF , P2 ;  /* 0xff8000009f9f7808 */ /* 0x000fe20001000000 */
[-CC-:B------:R-:W-:Y:S01]  /*c6f0*/  FFMA.FTZ R160, R160, R15.reuse, -R186.reuse ;  /* 0x0000000fa0a07223 */ /* 0x180fe200000108ba */
[----:B------:R-:W-:Y:S01]  /*c700*/  ISETP.GT.AND P2, PT, R221, 0x18, PT ;  /* 0x00000018dd00780c */ /* 0x000fe20003f44270 */
[-CC-:B------:R-:W-:Y:S01]  /*c710*/  FFMA.FTZ R161, R161, R15.reuse, -R186.reuse ;  /* 0x0000000fa1a17223 */ /* 0x180fe200000108ba */
[----:B--2---:R-:W-:Y:S01]  /*c720*/  FSEL R179, R179, -INF , P4 ;  /* 0xff800000b3b37808 */ /* 0x004fe20002000000 */
[-CC-:B------:R-:W-:Y:S01]  /*c730*/  FFMA.FTZ R164, R164, R15.reuse, -R186.reuse ;  /* 0x0000000fa4a47223 */ /* 0x180fe200000108ba */
[----:B------:R-:W-:Y:S01]  /*c740*/  FSEL R166, R166, -INF , P2 ;  /* 0xff800000a6a67808 */ /* 0x000fe20001000000 */
[----:B------:R-:W2:Y:S01]  /*c750*/  MUFU.TANH R220, R224 ;  /* 0x000000e000dc7308 */ /* 0x000ea20000002400 */
[----:B------:R-:W-:Y:S01]  /*c760*/  ISETP.GT.AND P2, PT, R221, 0x21, PT ;  /* 0x00000021dd00780c */ /* 0x000fe20003f44270 */
[-CC-:B------:R-:W-:Y:S01]  /*c770*/  FFMA.FTZ R165, R165, R15.reuse, -R186.reuse ;  /* 0x0000000fa5a57223 */ /* 0x180fe200000108ba */
[----:B------:R-:W-:Y:S01]  /*c780*/  ISETP.GT.AND P4, PT, R221, 0x40, PT ;  /* 0x00000040dd00780c */ /* 0x000fe20003f84270 */
[-CC-:B------:R-:W-:Y:S01]  /*c790*/  FFMA.FTZ R168, R168, R15.reuse, -R186.reuse ;  /* 0x0000000fa8a87223 */ /* 0x180fe200000108ba */
[----:B------:R-:W-:Y:S01]  /*c7a0*/  FSEL R171, R171, -INF , P2 ;  /* 0xff800000abab7808 */ /* 0x000fe20001000000 */
[-CC-:B------:R-:W-:Y:S01]  /*c7b0*/  FFMA.FTZ R169, R169, R15.reuse, -R186.reuse ;  /* 0x0000000fa9a97223 */ /* 0x180fe200000108ba */
[----:B------:R-:W-:Y:S01]  /*c7c0*/  ISETP.GT.AND P2, PT, R221, 0x30, PT ;  /* 0x00000030dd00780c */ /* 0x000fe20003f44270 */
[----:B------:R-:W5:Y:S01]  /*c7d0*/  MUFU.TANH R187, R187 ;  /* 0x000000bb00bb7308 */ /* 0x000f620000002400 */
[----:B---3--:R-:W-:Y:S01]  /*c7e0*/  FSEL R182, R182, -INF , P3 ;  /* 0xff800000b6b67808 */ /* 0x008fe20001800000 */
[-CC-:B------:R-:W-:Y:S01]  /*c7f0*/  FFMA.FTZ R172, R172, R15.reuse, -R186.reuse ;  /* 0x0000000facac7223 */ /* 0x180fe200000108ba */
[----:B------:R-:W-:Y:S01]  /*c800*/  FSEL R178, R178, -INF , P2 ;  /* 0xff800000b2b27808 */ /* 0x000fe20001000000 */
[-CC-:B------:R-:W-:Y:S01]  /*c810*/  FFMA.FTZ R173, R173, R15.reuse, -R186.reuse ;  /* 0x0000000fadad7223 */ /* 0x180fe200000108ba */
[C---:B------:R-:W-:Y:S01]  /*c820*/  ISETP.GT.AND P2, PT, R221.reuse, 0x39, PT ;  /* 0x00000039dd00780c */ /* 0x040fe20003f44270 */
[-CC-:B------:R-:W-:Y:S01]  /*c830*/  FFMA.FTZ R176, R176, R15.reuse, -R186.reuse ;  /* 0x0000000fb0b07223 */ /* 0x180fe200000108ba */
[----:B------:R-:W-:Y:S01]  /*c840*/  ISETP.GT.AND P3, PT, R221, 0x41, PT ;  /* 0x00000041dd00780c */ /* 0x000fe20003f64270 */
[----:B------:R-:W3:Y:S01]  /*c850*/  MUFU.TANH R190, R190 ;  /* 0x000000be00be7308 */ /* 0x000ee20000002400 */
[----:B----4-:R-:W-:Y:S01]  /*c860*/  FSEL R183, R183, -INF , P2 ;  /* 0xff800000b7b77808 */ /* 0x010fe20001000000 */
[-CC-:B------:R-:W-:Y:S01]  /*c870*/  FFMA.FTZ R177, R177, R15.reuse, -R186.reuse ;  /* 0x0000000fb1b17223 */ /* 0x180fe200000108ba */
[----:B------:R-:W-:Y:S01]  /*c880*/  ISETP.GT.AND P2, PT, R221, 0x48, PT ;  /* 0x00000048dd00780c */ /* 0x000fe20003f44270 */
[-CC-:B------:R-:W-:Y:S01]  /*c890*/  FFMA.FTZ R180, R180, R15.reuse, -R186.reuse ;  /* 0x0000000fb4b47223 */ /* 0x180fe200000108ba */
[----:B--2---:R-:W-:Y:S01]  /*c8a0*/  FSEL R220, R220, -INF , P4 ;  /* 0xff800000dcdc7808 */ /* 0x004fe20002000000 */
[-CC-:B------:R-:W-:Y:S01]  /*c8b0*/  FFMA.FTZ R181, R181, R15.reuse, -R186.reuse ;  /* 0x0000000fb5b57223 */ /* 0x180fe200000108ba */
[-CC-:B------:R-:W-:Y:S01]  /*c8c0*/  FFMA.FTZ R184, R184, R15.reuse, -R186.reuse ;  /* 0x0000000fb8b87223 */ /* 0x180fe200000108ba */
[----:B------:R-:W2:Y:S01]  /*c8d0*/  MUFU.TANH R191, R191 ;  /* 0x000000bf00bf7308 */ /* 0x000ea20000002400 */
[-CC-:B------:R-:W-:Y:S01]  /*c8e0*/  FFMA.FTZ R185, R185, R15.reuse, -R186.reuse ;  /* 0x0000000fb9b97223 */ /* 0x180fe200000108ba */
[-CC-:B------:R-:W-:Y:S01]  /*c8f0*/  FFMA.FTZ R188, R188, R15.reuse, -R186.reuse ;  /* 0x0000000fbcbc7223 */ /* 0x180fe200000108ba */
[-CC-:B------:R-:W-:Y:S01]  /*c900*/  FFMA.FTZ R189, R189, R15.reuse, -R186.reuse ;  /* 0x0000000fbdbd7223 */ /* 0x180fe200000108ba */
[-CC-:B------:R-:W-:Y:S01]  /*c910*/  FFMA.FTZ R192, R192, R15.reuse, -R186.reuse ;  /* 0x0000000fc0c07223 */ /* 0x180fe200000108ba */
[-CC-:B------:R-:W-:Y:S01]  /*c920*/  FFMA.FTZ R155, R155, R15.reuse, -R186.reuse ;  /* 0x0000000f9b9b7223 */ /* 0x180fe200000108ba */
[-CC-:B------:R-:W-:Y:S01]  /*c930*/  FFMA.FTZ R196, R196, R15.reuse, -R186.reuse ;  /* 0x0000000fc4c47223 */ /* 0x180fe200000108ba */
[----:B------:R-:W-:Y:S01]  /*c940*/  ISETP.GT.AND P4, PT, R221, 0x49, PT ;  /* 0x00000049dd00780c */ /* 0x000fe20003f84270 */
[----:B------:R-:W4:Y:S01]  /*c950*/  MUFU.TANH R194, R194 ;  /* 0x000000c200c27308 */ /* 0x000f220000002400 */
[----:B-----5:R-:W-:Y:S01]  /*c960*/  FSEL R187, R187, -INF , P3 ;  /* 0xff800000bbbb7808 */ /* 0x020fe20001800000 */
[----:B------:R-:W-:Y:S01]  /*c970*/  FFMA.FTZ R186, R197, R15, -R186 ;  /* 0x0000000fc5ba7223 */ /* 0x000fe200000108ba */
[----:B------:R-:W-:-:S05]  /*c980*/  ISETP.GT.AND P3, PT, R221, 0x50, PT ;  /* 0x00000050dd00780c */ /* 0x000fca0003f64270 */
[----:B------:R3:W-:Y:S08]  /*c990*/  MUFU.EX2 R197, R153 ;  /* 0x0000009900c57308 */ /* 0x0007f00000000800 */
[----:B------:R-:W5:Y:S01]  /*c9a0*/  MUFU.EX2 R222, R222 ;  /* 0x000000de00de7308 */ /* 0x000f620000000800 */
[----:B---3--:R-:W-:Y:S02]  /*c9b0*/  FSEL R153, R190, -INF , P2 ;  /* 0xff800000be997808 */ /* 0x008fe40001000000 */
[----:B--2---:R-:W-:-:S02]  /*c9c0*/  FSEL R190, R191, -INF , P4 ;  /* 0xff800000bfbe7808 */ /* 0x004fc40002000000 */
[----:B----4-:R-:W-:Y:S02]  /*c9d0*/  FSEL R191, R194, -INF , P3 ;  /* 0xff800000c2bf7808 */ /* 0x010fe40001800000 */
[----:B------:R-:W-:Y:S01]  /*c9e0*/  FMNMX.FTZ R194, R154, R219, !PT ;  /* 0x000000db9ac27209 */ /* 0x000fe20007810000 */
[----:B------:R-:W2:Y:S01]  /*c9f0*/  MUFU.EX2 R152, R152 ;  /* 0x0000009800987308 */ /* 0x000ea20000000800 */
[----:B------:R-:W-:Y:S02]  /*ca00*/  ISETP.GT.AND P2, PT, R221, 0x51, PT ;  /* 0x00000051dd00780c */ /* 0x000fe40003f44270 */
[----:B------:R-:W-:Y:S02]  /*ca10*/  FMNMX.FTZ R194, R193, R194, !PT ;  /* 0x000000c2c1c27209 */ /* 0x000fe40007810000 */
[C---:B------:R-:W-:Y:S02]  /*ca20*/  ISETP.GT.AND P4, PT, R221.reuse, 0x58, PT ;  /* 0x00000058dd00780c */ /* 0x040fe40003f84270 */
[----:B------:R-:W-:Y:S01]  /*ca30*/  FMNMX.FTZ R194, R158, R194, !PT ;  /* 0x000000c29ec27209 */ /* 0x000fe20007810000 */
[----:B------:R-:W3:Y:S01]  /*ca40*/  MUFU.TANH R195, R195 ;  /* 0x000000c300c37308 */ /* 0x000ee20000002400 */
[----:B------:R-:W-:Y:S01]  /*ca50*/  ISETP.GT.AND P3, PT, R221, 0x59, PT ;  /* 0x00000059dd00780c */ /* 0x000fe20003f64270 */
[----:B-----5:R-:W-:Y:S01]  /*ca60*/  FMUL.FTZ R24, R24, R222 ;  /* 0x000000de18187220 */ /* 0x020fe20000410000 */
[----:B------:R-:W-:Y:S01]  /*ca70*/  FMNMX.FTZ R194, R159, R194, !PT ;  /* 0x000000c29fc27209 */ /* 0x000fe20007810000 */
[-C--:B------:R-:W-:Y:S01]  /*ca80*/  FMUL.FTZ R25, R25, R222.reuse ;  /* 0x000000de19197220 */ /* 0x080fe20000410000 */
[-C--:B------:R-:W-:Y:S01]  /*ca90*/  FMUL.FTZ R28, R28, R222.reuse ;  /* 0x000000de1c1c7220 */ /* 0x080fe20000410000 */
[----:B------:R-:W-:Y:S01]  /*caa0*/  FMUL.FTZ R29, R29, R222 ;  /* 0x000000de1d1d7220 */ /* 0x000fe20000410000 */
[----:B------:R-:W-:Y:S01]  /*cab0*/  FMNMX.FTZ R194, R162, R194, !PT ;  /* 0x000000c2a2c27209 */ /* 0x000fe20007810000 */
[----:B------:R-:W-:Y:S01]  /*cac0*/  FMUL.FTZ R32, R32, R222 ;  /* 0x000000de20207220 */ /* 0x000fe20000410000 */
[----:B--2---:R-:W-:Y:S01]  /*cad0*/  FFMA.FTZ R3, R222, R3, R152 ;  /* 0x00000003de037223 */ /* 0x004fe20000010098 */
[----:B------:R-:W-:Y:S01]  /*cae0*/  F2FP.BF16.F32.PACK_AB R152, R197, R152 ;  /* 0x00000098c598723e */ /* 0x000fe200000010ff */
[----:B------:R-:W-:Y:S01]  /*caf0*/  FMUL.FTZ R33, R33, R222 ;  /* 0x000000de21217220 */ /* 0x000fe20000410000 */
[----:B------:R-:W-:Y:S01]  /*cb00*/  FMNMX.FTZ R194, R163, R194, !PT ;  /* 0x000000c2a3c27209 */ /* 0x000fe20007810000 */
[----:B------:R-:W-:Y:S01]  /*cb10*/  FADD.FTZ R3, R197, R3 ;  /* 0x00000003c5037221 */ /* 0x000fe20000010000 */
[-C--:B------:R-:W-:Y:S01]  /*cb20*/  FMUL.FTZ R36, R36, R222.reuse ;  /* 0x000000de24247220 */ /* 0x080fe20000410000 */
[----:B------:R-:W-:Y:S01]  /*cb30*/  FMUL.FTZ R37, R37, R222 ;  /* 0x000000de25257220 */ /* 0x000fe20000410000 */
[----:B------:R-:W-:Y:S01]  /*cb40*/  FMNMX.FTZ R194, R166, R194, !PT ;  /* 0x000000c2a6c27209 */ /* 0x000fe20007810000 */
[-C--:B------:R-:W-:Y:S01]  /*cb50*/  FMUL.FTZ R40, R40, R222.reuse ;  /* 0x000000de28287220 */ /* 0x080fe20000410000 */
[----:B---3--:R-:W-:Y:S01]  /*cb60*/  FSEL R195, R195, -INF , P2 ;  /* 0xff800000c3c37808 */ /* 0x008fe20001000000 */
[----:B------:R-:W-:Y:S01]  /*cb70*/  FMUL.FTZ R41, R41, R222 ;  /* 0x000000de29297220 */ /* 0x000fe20000410000 */
[----:B------:R-:W-:Y:S01]  /*cb80*/  FMNMX.FTZ R194, R167, R194, !PT ;  /* 0x000000c2a7c27209 */ /* 0x000fe20007810000 */
[-C--:B------:R-:W-:Y:S01]  /*cb90*/  FMUL.FTZ R44, R44, R222.reuse ;  /* 0x000000de2c2c7220 */ /* 0x080fe20000410000 */
[-C--:B------:R-:W-:Y:S01]  /*cba0*/  FMUL.FTZ R45, R45, R222.reuse ;  /* 0x000000de2d2d7220 */ /* 0x080fe20000410000 */
        /* <DEDUP_REMOVED lines=31> */
[----:B------:R2:W3:Y:S01]  /*cda0*/  MUFU.TANH R194, R198 ;  /* 0x000000c600c27308 */ /* 0x0004e20000002400 */
[-C--:B------:R-:W-:Y:S01]  /*cdb0*/  FMUL.FTZ R93, R93, R222.reuse ;  /* 0x000000de5d5d7220 */ /* 0x080fe20000410000 */
[----:B------:R-:W-:Y:S01]  /*cdc0*/  FMNMX.FTZ R197, R220, R197, !PT ;  /* 0x000000c5dcc57209 */ /* 0x000fe20007810000 */
[-C--:B------:R-:W-:Y:S01]  /*cdd0*/  FMUL.FTZ R96, R96, R222.reuse ;  /* 0x000000de60607220 */ /* 0x080fe20000410000 */
[-C--:B------:R-:W-:Y:S01]  /*cde0*/  FMUL.FTZ R97, R97, R222.reuse ;  /* 0x000000de61617220 */ /* 0x080fe20000410000 */
[-C--:B------:R-:W-:Y:S01]  /*cdf0*/  FMUL.FTZ R100, R100, R222.reuse ;  /* 0x000000de64647220 */ /* 0x080fe20000410000 */
[-C--:B------:R-:W-:Y:S01]  /*ce00*/  FMUL.FTZ R101, R101, R222.reuse ;  /* 0x000000de65657220 */ /* 0x080fe20000410000 */
[-C--:B------:R-:W-:Y:S01]  /*ce10*/  FMUL.FTZ R104, R104, R222.reuse ;  /* 0x000000de68687220 */ /* 0x080fe20000410000 */
[-C--:B------:R-:W-:Y:S01]  /*ce20*/  FMUL.FTZ R105, R105, R222.reuse ;  /* 0x000000de69697220 */ /* 0x080fe20000410000 */
[----:B--2---:R-:W-:Y:S01]  /*ce30*/  FMNMX.FTZ R198, R187, R197, !PT ;  /* 0x000000c5bbc67209 */ /* 0x004fe20007810000 */
[-C--:B------:R-:W-:Y:S01]  /*ce40*/  FMUL.FTZ R108, R108, R222.reuse ;  /* 0x000000de6c6c7220 */ /* 0x080fe20000410000 */
[----:B------:R-:W2:Y:S01]  /*ce50*/  MUFU.TANH R197, R199 ;  /* 0x000000c700c57308 */ /* 0x000ea20000002400 */
[----:B------:R-:W-:Y:S01]  /*ce60*/  FMUL.FTZ R109, R109, R222 ;  /* 0x000000de6d6d7220 */ /* 0x000fe20000410000 */
[----:B------:R-:W-:Y:S01]  /*ce70*/  FMNMX.FTZ R198, R153, R198, !PT ;  /* 0x000000c699c67209 */ /* 0x000fe20007810000 */
[-C--:B------:R-:W-:Y:S01]  /*ce80*/  FMUL.FTZ R112, R112, R222.reuse ;  /* 0x000000de70707220 */ /* 0x080fe20000410000 */
        /* <DEDUP_REMOVED lines=13> */
[----:B--2---:R-:W-:Y:S01]  /*cf60*/  FSEL R197, R197, -INF , P3 ;  /* 0xff800000c5c57808 */ /* 0x004fe20001800000 */
        /* <DEDUP_REMOVED lines=10> */
[----:B------:R-:W2:Y:S01]  /*d010*/  SHFL.BFLY PT, R199, R221, 0x2, 0x1f ;  /* 0x0c401f00ddc77f89 */ /* 0x000ea200000e0000 */
[-C--:B------:R-:W-:Y:S01]  /*d020*/  FMUL.FTZ R148, R148, R222.reuse ;  /* 0x000000de94947220 */ /* 0x080fe20000410000 */
[----:B------:R-:W-:Y:S01]  /*d030*/  FMUL.FTZ R149, R149, R222 ;  /* 0x000000de95957220 */ /* 0x000fe20000410000 */
[----:B------:R-:W3:Y:S08]  /*d040*/  MUFU.EX2 R198, R156 ;  /* 0x0000009c00c67308 */ /* 0x000ef00000000800 */
[----:B------:R-:W-:Y:S08]  /*d050*/  MUFU.EX2 R156, R160 ;  /* 0x000000a0009c7308 */ /* 0x000ff00000000800 */
[----:B------:R-:W-:Y:S01]  /*d060*/  MUFU.EX2 R160, R168 ;  /* 0x000000a800a07308 */ /* 0x000fe20000000800 */
[----:B---3--:R-:W-:Y:S01]  /*d070*/  FADD.FTZ R3, R198, R3 ;  /* 0x00000003c6037221 */ /* 0x008fe20000010000 */
[----:B--2---:R-:W-:-:S06]  /*d080*/  FMNMX.FTZ R221, R221, R199, !PT ;  /* 0x000000c7dddd7209 */ /* 0x004fcc0007810000 */
[----:B------:R2:W-:Y:S01]  /*d090*/  MUFU.EX2 R199, R177 ;  /* 0x000000b100c77308 */ /* 0x0005e20000000800 */
[----:B------:R-:W3:Y:S07]  /*d0a0*/  SHFL.BFLY PT, R222, R221, 0x1, 0x1f ;  /* 0x0c201f00ddde7f89 */ /* 0x000eee00000e0000 */
[----:B------:R3:W-:Y:S01]  /*d0b0*/  MUFU.EX2 R168, R176 ;  /* 0x000000b000a87308 */ /* 0x0007e20000000800 */
[----:B--2---:R-:W2:Y:S07]  /*d0c0*/  S2R R177, SR_TID.X ;  /* 0x0000000000b17919 */ /* 0x004eae0000002100 */
[----:B------:R-:W4:Y:S08]  /*d0d0*/  MUFU.EX2 R157, R157 ;  /* 0x0000009d009d7308 */ /* 0x000f300000000800 */
[----:B------:R-:W5:Y:S01]  /*d0e0*/  MUFU.EX2 R161, R161 ;  /* 0x000000a100a17308 */ /* 0x000f620000000800 */
[----:B---3--:R-:W-:-:S04]  /*d0f0*/  FMNMX.FTZ R176, R221, R222, !PT ;  /* 0x000000deddb07209 */ /* 0x008fc80007810000 */
[C---:B------:R-:W-:Y:S01]  /*d100*/  FSETP.NEU.FTZ.AND P2, PT, R176.reuse, -INF , PT ;  /* 0xff800000b000780b */ /* 0x040fe20003f5d000 */
[----:B------:R-:W-:Y:S02]  /*d110*/  FMUL.FTZ R222, R176, R15 ;  /* 0x0000000fb0de7220 */ /* 0x000fe40000410000 */
[----:B------:R-:W3:Y:S01]  /*d120*/  MUFU.EX2 R164, R164 ;  /* 0x000000a400a47308 */ /* 0x000ee20000000800 */
[----:B----4-:R-:W-:Y:S02]  /*d130*/  FADD.FTZ R3, R157, R3 ;  /* 0x000000039d037221 */ /* 0x010fe40000010000 */
[----:B------:R-:W-:Y:S02]  /*d140*/  FSEL R222, R222, RZ, P2 ;  /* 0x000000ffdede7208 */ /* 0x000fe40001000000 */
[----:B------:R-:W-:-:S03]  /*d150*/  FADD.FTZ R3, R156, R3 ;  /* 0x000000039c037221 */ /* 0x000fc60000010000 */
[----:B------:R-:W4:Y:S01]  /*d160*/  MUFU.EX2 R165, R165 ;  /* 0x000000a500a57308 */ /* 0x000f220000000800 */
[-CC-:B------:R-:W-:Y:S01]  /*d170*/  FFMA.FTZ R154, R154, R15.reuse, -R222.reuse ;  /* 0x0000000f9a9a7223 */ /* 0x180fe200000108de */
[-CC-:B------:R-:W-:Y:S01]  /*d180*/  FFMA.FTZ R221, R174, R15.reuse, -R222.reuse ;  /* 0x0000000faedd7223 */ /* 0x180fe200000108de */
[----:B--2---:R-:W-:Y:S01]  /*d190*/  SHF.R.U32.HI R177, RZ, 0x7, R177 ;  /* 0x00000007ffb17819 */ /* 0x004fe200000116b1 */
[----:B-----5:R-:W-:Y:S01]  /*d1a0*/  FADD.FTZ R3, R161, R3 ;  /* 0x00000003a1037221 */ /* 0x020fe20000010000 */
[-CC-:B------:R-:W-:Y:S01]  /*d1b0*/  FFMA.FTZ R193, R193, R15.reuse, -R222.reuse ;  /* 0x0000000fc1c17223 */ /* 0x180fe200000108de */
[-CC-:B------:R-:W-:Y:S01]  /*d1c0*/  FFMA.FTZ R158, R158, R15.reuse, -R222.reuse ;  /* 0x0000000f9e9e7223 */ /* 0x180fe200000108de */
[----:B------:R-:W-:Y:S01]  /*d1d0*/  IADD3 R177, -R177, 0xb, RZ ;  /* 0x0000000bb1b17810 */ /* 0x000fe20007ffe1ff */
[----:B------:R-:W-:Y:S01]  /*d1e0*/  MUFU.EX2 R174, R186 ;  /* 0x000000ba00ae7308 */ /* 0x000fe20000000800 */
[----:B---3--:R-:W-:Y:S01]  /*d1f0*/  FADD.FTZ R3, R164, R3 ;  /* 0x00000003a4037221 */ /* 0x008fe20000010000 */
[-CC-:B------:R-:W-:Y:S01]  /*d200*/  FFMA.FTZ R159, R159, R15.reuse, -R222.reuse ;  /* 0x0000000f9f9f7223 */ /* 0x180fe200000108de */
[-CC-:B------:R-:W-:Y:S01]  /*d210*/  FFMA.FTZ R162, R162, R15.reuse, -R222.reuse ;  /* 0x0000000fa2a27223 */ /* 0x180fe200000108de */
[-CC-:B------:R-:W-:Y:S01]  /*d220*/  FFMA.FTZ R163, R163, R15.reuse, -R222.reuse ;  /* 0x0000000fa3a37223 */ /* 0x180fe200000108de */
[-CC-:B------:R-:W-:Y:S01]  /*d230*/  FFMA.FTZ R166, R166, R15.reuse, -R222.reuse ;  /* 0x0000000fa6a67223 */ /* 0x180fe200000108de */
[-CC-:B------:R-:W-:Y:S01]  /*d240*/  FFMA.FTZ R167, R167, R15.reuse, -R222.reuse ;  /* 0x0000000fa7a77223 */ /* 0x180fe200000108de */
[-CC-:B------:R-:W-:Y:S01]  /*d250*/  FFMA.FTZ R170, R170, R15.reuse, -R222.reuse ;  /* 0x0000000faaaa7223 */ /* 0x180fe200000108de */
[----:B------:R2:W-:Y:S01]  /*d260*/  MUFU.EX2 R186, R154 ;  /* 0x0000009a00ba7308 */ /* 0x0005e20000000800 */
[----:B----4-:R-:W-:Y:S01]  /*d270*/  FADD.FTZ R3, R165, R3 ;  /* 0x00000003a5037221 */ /* 0x010fe20000010000 */
[-CC-:B------:R-:W-:Y:S01]  /*d280*/  FFMA.FTZ R171, R171, R15.reuse, -R222.reuse ;  /* 0x0000000fabab7223 */ /* 0x180fe200000108de */
[-CC-:B------:R-:W-:Y:S01]  /*d290*/  FFMA.FTZ R175, R175, R15.reuse, -R222.reuse ;  /* 0x0000000fafaf7223 */ /* 0x180fe200000108de */
[-CC-:B------:R-:W-:Y:S01]  /*d2a0*/  FFMA.FTZ R178, R178, R15.reuse, -R222.reuse ;  /* 0x0000000fb2b27223 */ /* 0x180fe200000108de */
[----:B------:R-:W-:Y:S01]  /*d2b0*/  FADD.FTZ R3, R160, R3 ;  /* 0x00000003a0037221 */ /* 0x000fe20000010000 */
[-CC-:B------:R-:W-:Y:S01]  /*d2c0*/  FFMA.FTZ R179, R179, R15.reuse, -R222.reuse ;  /* 0x0000000fb3b37223 */ /* 0x180fe200000108de */
[----:B------:R-:W-:Y:S01]  /*d2d0*/  FFMA.FTZ R182, R182, R15, -R222 ;  /* 0x0000000fb6b67223 */ /* 0x000fe200000108de */
[----:B------:R-:W3:Y:S01]  /*d2e0*/  MUFU.EX2 R169, R169 ;  /* 0x000000a900a97308 */ /* 0x000ee20000000800 */
[----:B--2---:R-:W-:Y:S01]  /*d2f0*/  F2FP.BF16.F32.PACK_AB R154, R157, R198 ;  /* 0x000000c69d9a723e */ /* 0x004fe200000010ff */
[----:B------:R-:W-:-:S02]  /*d300*/  @!P1 VIADD R157, R211, 0x22840 ;  /* 0x00022840d39d9836 */ /* 0x000fc40000000000 */
[-CC-:B------:R-:W-:Y:S01]  /*d310*/  FFMA.FTZ R183, R183, R15.reuse, -R222.reuse ;  /* 0x0000000fb7b77223 */ /* 0x180fe200000108de */
[-CC-:B------:R-:W-:Y:S01]  /*d320*/  FFMA.FTZ R220, R220, R15.reuse, -R222.reuse ;  /* 0x0000000fdcdc7223 */ /* 0x180fe200000108de */
[-CC-:B------:R-:W-:Y:S01]  /*d330*/  FFMA.FTZ R187, R187, R15.reuse, -R222.reuse ;  /* 0x0000000fbbbb7223 */ /* 0x180fe200000108de */
[-CC-:B------:R-:W-:Y:S01]  /*d340*/  FFMA.FTZ R153, R153, R15.reuse, -R222.reuse ;  /* 0x0000000f99997223 */ /* 0x180fe200000108de */
[----:B------:R-:W-:Y:S01]  /*d350*/  @!P1 PRMT R157, RZ, 0x654, R157 ;  /* 0x00000654ff9d9816 */ /* 0x000fe2000000009d */
[----:B------:R2:W-:Y:S06]  /*d360*/  BAR.ARV R177, 0x100 ;  /* 0x000400b10000751d */ /* 0x0005ec0000002000 */
[----:B------:R4:W-:Y:S01]  /*d370*/  @!P1 SYNCS.ARRIVE.TRANS64.RED.A1T0 RZ, [R157+URZ], RZ ;  /* 0x000000ff9dff99a7 */ /* 0x0009e2000810043f */
[----:B------:R-:W5:Y:S01]  /*d380*/  MUFU.EX2 R172, R172 ;  /* 0x000000ac00ac7308 */ /* 0x000f620000000800 */
[-CC-:B------:R-:W-:Y:S01]  /*d390*/  FFMA.FTZ R190, R190, R15.reuse, -R222.reuse ;  /* 0x0000000fbebe7223 */ /* 0x180fe200000108de */
[----:B---3--:R-:W-:Y:S01]  /*d3a0*/  FADD.FTZ R3, R169, R3 ;  /* 0x00000003a9037221 */ /* 0x008fe20000010000 */
[-CC-:B------:R-:W-:Y:S01]  /*d3b0*/  FFMA.FTZ R191, R191, R15.reuse, -R222.reuse ;  /* 0x0000000fbfbf7223 */ /* 0x180fe200000108de */
[-CC-:B------:R-:W-:Y:S01]  /*d3c0*/  FFMA.FTZ R195, R195, R15.reuse, -R222.reuse ;  /* 0x0000000fc3c37223 */ /* 0x180fe200000108de */
[-CC-:B------:R-:W-:Y:S01]  /*d3d0*/  FFMA.FTZ R194, R194, R15.reuse, -R222.reuse ;  /* 0x0000000fc2c27223 */ /* 0x180fe200000108de */
[----:B------:R-:W-:Y:S01]  /*d3e0*/  FFMA.FTZ R197, R197, R15, -R222 ;  /* 0x0000000fc5c57223 */ /* 0x000fe200000108de */
[----:B----4-:R-:W-:Y:S01]  /*d3f0*/  FSEL R157, R176, RZ, P2 ;  /* 0x000000ffb09d7208 */ /* 0x010fe20001000000 */
[----:B------:R-:W3:Y:S01]  /*d400*/  MUFU.EX2 R173, R173 ;  /* 0x000000ad00ad7308 */ /* 0x000ee20000000800 */
[----:B------:R-:W-:-:S02]  /*d410*/  F2FP.BF16.F32.PACK_AB R160, R169, R160 ;  /* 0x000000a0a9a0723e */ /* 0x000fc400000010ff */
[----:B------:R-:W-:Y:S01]  /*d420*/  F2FP.BF16.F32.PACK_AB R156, R161, R156 ;  /* 0x0000009ca19c723e */ /* 0x000fe200000010ff */
[----:B------:R-:W-:-:S04]  /*d430*/  FADD.FTZ R157, -R157, R219 ;  /* 0x000000db9d9d7221 */ /* 0x000fc80000010100 */
[----:B------:R-:W-:Y:S01]  /*d440*/  FMUL.FTZ R157, R157, R15 ;  /* 0x0000000f9d9d7220 */ /* 0x000fe20000410000 */
[----:B------:R-:W4:Y:S01]  /*d450*/  MUFU.EX2 R180, R180 ;  /* 0x000000b400b47308 */ /* 0x000f220000000800 */
[----:B-----5:R-:W-:-:S07]  /*d460*/  FADD.FTZ R3, R172, R3 ;  /* 0x00000003ac037221 */ /* 0x020fce0000010000 */
[----:B------:R-:W5:Y:S01]  /*d470*/  MUFU.EX2 R219, R157 ;  /* 0x0000009d00db7308 */ /* 0x000f620000000800 */
[----:B---3--:R-:W-:-:S04]  /*d480*/  FADD.FTZ R3, R173, R3 ;  /* 0x00000003ad037221 */ /* 0x008fc80000010000 */
[----:B------:R-:W-:-:S03]  /*d490*/  FADD.FTZ R3, R168, R3 ;  /* 0x00000003a8037221 */ /* 0x000fc60000010000 */
[----:B------:R-:W3:Y:S01]  /*d4a0*/  MUFU.EX2 R193, R193 ;  /* 0x000000c100c17308 */ /* 0x000ee20000000800 */
[----:B------:R-:W-:-:S04]  /*d4b0*/  FADD.FTZ R3, R199, R3 ;  /* 0x00000003c7037221 */ /* 0x000fc80000010000 */
[----:B----4-:R-:W-:-:S03]  /*d4c0*/  FADD.FTZ R3, R180, R3 ;  /* 0x00000003b4037221 */ /* 0x010fc60000010000 */
[----:B------:R-:W4:Y:S01]  /*d4d0*/  MUFU.EX2 R181, R181 ;  /* 0x000000b500b57308 */ /* 0x000f220000000800 */
[----:B-----5:R-:W-:Y:S01]  /*d4e0*/  FFMA.FTZ R0, R219, R0, R186 ;  /* 0x00000000db007223 */ /* 0x020fe200000100ba */
[-C--:B------:R-:W-:Y:S01]  /*d4f0*/  FMUL.FTZ R26, R26, R219.reuse ;  /* 0x000000db1a1a7220 */ /* 0x080fe20000410000 */
[-C--:B------:R-:W-:Y:S01]  /*d500*/  FMUL.FTZ R27, R27, R219.reuse ;  /* 0x000000db1b1b7220 */ /* 0x080fe20000410000 */
[-C--:B------:R-:W-:Y:S01]  /*d510*/  FMUL.FTZ R30, R30, R219.reuse ;  /* 0x000000db1e1e7220 */ /* 0x080fe20000410000 */
[-C--:B------:R-:W-:Y:S01]  /*d520*/  FMUL.FTZ R31, R31, R219.reuse ;  /* 0x000000db1f1f7220 */ /* 0x080fe20000410000 */
[-C--:B------:R-:W-:Y:S01]  /*d530*/  FMUL.FTZ R34, R34, R219.reuse ;  /* 0x000000db22227220 */ /* 0x080fe20000410000 */
[-C--:B------:R-:W-:Y:S01]  /*d540*/  FMUL.FTZ R35, R35, R219.reuse ;  /* 0x000000db23237220 */ /* 0x080fe20000410000 */
[----:B------:R5:W0:Y:S01]  /*d550*/  MUFU.EX2 R222, R158 ;  /* 0x0000009e00de7308 */ /* 0x000a220000000800 */
        /* <DEDUP_REMOVED lines=9> */
[----:B-----5:R-:W-:Y:S01]  /*d5f0*/  F2FP.BF16.F32.PACK_AB R158, R165, R164 ;  /* 0x000000a4a59e723e */ /* 0x020fe200000010ff */
[-C--:B------:R-:W-:Y:S01]  /*d600*/  FMUL.FTZ R50, R50, R219.reuse ;  /* 0x000000db32327220 */ /* 0x080fe20000410000 */
[----:B------:R-:W-:Y:S01]  /*d610*/  F2FP.BF16.F32.PACK_AB R164, R199, R168 ;  /* 0x000000a8c7a4723e */ /* 0x000fe200000010ff */
        /* <DEDUP_REMOVED lines=29> */
[----:B---3--:R-:W-:Y:S01]  /*d7f0*/  F2FP.BF16.F32.PACK_AB R162, R173, R172 ;  /* 0x000000acada2723e */ /* 0x008fe200000010ff */
[-C--:B------:R-:W-:Y:S01]  /*d800*/  FMUL.FTZ R94, R94, R219.reuse ;  /* 0x000000db5e5e7220 */ /* 0x080fe20000410000 */
[----:B------:R-:W-:Y:S01]  /*d810*/  F2FP.BF16.F32.PACK_AB R168, R185, R184 ;  /* 0x000000b8b9a8723e */ /* 0x000fe200000010ff */
        /* <DEDUP_REMOVED lines=19> */
[----:B------:R4:W5:Y:S01]  /*d950*/  MUFU.EX2 R225, R166 ;  /* 0x000000a600e17308 */ /* 0x0009620000000800 */
        /* <DEDUP_REMOVED lines=9> */
[----:B----4-:R-:W-:Y:S01]  /*d9f0*/  F2FP.BF16.F32.PACK_AB R166, R181, R180 ;  /* 0x000000b4b5a6723e */ /* 0x010fe200000010ff */
[-C--:B------:R-:W-:Y:S01]  /*da00*/  FMUL.FTZ R138, R138, R219.reuse ;  /* 0x000000db8a8a7220 */ /* 0x080fe20000410000 */
[-C--:B------:R-:W-:Y:S01]  /*da10*/  FMUL.FTZ R139, R139, R219.reuse ;  /* 0x000000db8b8b7220 */ /* 0x080fe20000410000 */
[-C--:B------:R-:W-:Y:S01]  /*da20*/  FMUL.FTZ R142, R142, R219.reuse ;  /* 0x000000db8e8e7220 */ /* 0x080fe20000410000 */
[-C--:B------:R-:W-:Y:S01]  /*da30*/  FMUL.FTZ R143, R143, R219.reuse ;  /* 0x000000db8f8f7220 */ /* 0x080fe20000410000 */
[-C--:B------:R-:W-:Y:S01]  /*da40*/  FMUL.FTZ R146, R146, R219.reuse ;  /* 0x000000db92927220 */ /* 0x080fe20000410000 */
[----:B------:R-:W3:Y:S01]  /*da50*/  MUFU.EX2 R167, R167 ;  /* 0x000000a700a77308 */ /* 0x000ee20000000800 */
[----:B-----5:R-:W-:Y:S01]  /*da60*/  FADD.FTZ R0, R225, R0 ;  /* 0x00000000e1007221 */ /* 0x020fe20000010000 */
[-C--:B------:R-:W-:Y:S01]  /*da70*/  FMUL.FTZ R147, R147, R219.reuse ;  /* 0x000000db93937220 */ /* 0x080fe20000410000 */
[-C--:B------:R-:W-:Y:S01]  /*da80*/  FMUL.FTZ R150, R150, R219.reuse ;  /* 0x000000db96967220 */ /* 0x080fe20000410000 */
[----:B------:R-:W-:-:S04]  /*da90*/  FMUL.FTZ R151, R151, R219 ;  /* 0x000000db97977220 */ /* 0x000fc80000410000 */
[----:B------:R-:W4:Y:S01]  /*daa0*/  MUFU.EX2 R155, R155 ;  /* 0x0000009b009b7308 */ /* 0x000f220000000800 */
[----:B0-----:R-:W-:-:S07]  /*dab0*/  FADD.FTZ R3, R192, R3 ;  /* 0x00000003c0037221 */ /* 0x001fce0000010000 */
[----:B------:R0:W5:Y:S01]  /*dac0*/  MUFU.EX2 R198, R170 ;  /* 0x000000aa00c67308 */ /* 0x0001620000000800 */
[----:B---3--:R-:W-:-:S07]  /*dad0*/  FADD.FTZ R0, R167, R0 ;  /* 0x00000000a7007221 */ /* 0x008fce0000010000 */
[----:B------:R-:W3:Y:S01]  /*dae0*/  MUFU.EX2 R171, R171 ;  /* 0x000000ab00ab7308 */ /* 0x000ee20000000800 */
[C---:B----4-:R-:W-:Y:S01]  /*daf0*/  FADD.FTZ R3, R155.reuse, R3 ;  /* 0x000000039b037221 */ /* 0x050fe20000010000 */
[----:B------:R-:W-:Y:S02]  /*db00*/  F2FP.BF16.F32.PACK_AB R172, R155, R192 ;  /* 0x000000c09bac723e */ /* 0x000fe400000010ff */
[----:B0-----:R-:W-:-:S04]  /*db10*/  F2FP.BF16.F32.PACK_AB R170, R189, R188 ;  /* 0x000000bcbdaa723e */ /* 0x001fc800000010ff */
[----:B------:R-:W0:Y:S01]  /*db20*/  MUFU.EX2 R221, R221 ;  /* 0x000000dd00dd7308 */ /* 0x000e220000000800 */
[----:B-----5:R-:W-:-:S07]  /*db30*/  FADD.FTZ R155, R198, R0 ;  /* 0x00000000c69b7221 */ /* 0x020fce0000010000 */
[----:B------:R-:W4:Y:S01]  /*db40*/  MUFU.EX2 R175, R175 ;  /* 0x000000af00af7308 */ /* 0x000f220000000800 */
[----:B---3--:R-:W-:-:S07]  /*db50*/  FADD.FTZ R155, R171, R155 ;  /* 0x0000009bab9b7221 */ /* 0x008fce0000010000 */
[----:B------:R-:W3:Y:S01]  /*db60*/  MUFU.EX2 R165, R178 ;  /* 0x000000b200a57308 */ /* 0x000ee20000000800 */
[----:B0-----:R-:W-:-:S07]  /*db70*/  FADD.FTZ R155, R221, R155 ;  /* 0x0000009bdd9b7221 */ /* 0x001fce0000010000 */
[----:B------:R-:W0:Y:S01]  /*db80*/  MUFU.EX2 R179, R179 ;  /* 0x000000b300b37308 */ /* 0x000e220000000800 */
[----:B----4-:R-:W-:-:S07]  /*db90*/  FADD.FTZ R155, R175, R155 ;  /* 0x0000009baf9b7221 */ /* 0x010fce0000010000 */
[----:B------:R-:W4:Y:S01]  /*dba0*/  MUFU.EX2 R182, R182 ;  /* 0x000000b600b67308 */ /* 0x000f220000000800 */
[----:B---3--:R-:W-:Y:S01]  /*dbb0*/  FADD.FTZ R178, R165, R155 ;  /* 0x0000009ba5b27221 */ /* 0x008fe20000010000 */
[----:B------:R-:W-:Y:S02]  /*dbc0*/  F2FP.BF16.F32.PACK_AB R155, R159, R222 ;  /* 0x000000de9f9b723e */ /* 0x000fe400000010ff */
[----:B------:R-:W-:-:S04]  /*dbd0*/  F2FP.BF16.F32.PACK_AB R159, R167, R225 ;  /* 0x000000e1a79f723e */ /* 0x000fc800000010ff */
[----:B------:R-:W3:Y:S01]  /*dbe0*/  MUFU.EX2 R183, R183 ;  /* 0x000000b700b77308 */ /* 0x000ee20000000800 */
[C---:B0-----:R-:W-:Y:S01]  /*dbf0*/  FADD.FTZ R157, R179.reuse, R178 ;  /* 0x000000b2b39d7221 */ /* 0x041fe20000010000 */
[----:B------:R-:W-:-:S06]  /*dc00*/  F2FP.BF16.F32.PACK_AB R165, R179, R165 ;  /* 0x000000a5b3a5723e */ /* 0x000fcc00000010ff */
[----:B------:R-:W0:Y:S01]  /*dc10*/  MUFU.EX2 R169, R220 ;  /* 0x000000dc00a97308 */ /* 0x000e220000000800 */
[----:B----4-:R-:W-:Y:S01]  /*dc20*/  FADD.FTZ R178, R182, R157 ;  /* 0x0000009db6b27221 */ /* 0x010fe20000010000 */
[----:B------:R-:W-:Y:S02]  /*dc30*/  F2FP.BF16.F32.PACK_AB R157, R163, R224 ;  /* 0x000000e0a39d723e */ /* 0x000fe400000010ff */
[----:B------:R-:W-:-:S04]  /*dc40*/  F2FP.BF16.F32.PACK_AB R163, R175, R221 ;  /* 0x000000ddafa3723e */ /* 0x000fc800000010ff */
[----:B------:R-:W4:Y:S01]  /*dc50*/  MUFU.EX2 R187, R187 ;  /* 0x000000bb00bb7308 */ /* 0x000f220000000800 */
[C---:B---3--:R-:W-:Y:S01]  /*dc60*/  FADD.FTZ R178, R183.reuse, R178 ;  /* 0x000000b2b7b27221 */ /* 0x048fe20000010000 */
[----:B------:R-:W-:-:S06]  /*dc70*/  F2FP.BF16.F32.PACK_AB R167, R183, R182 ;  /* 0x000000b6b7a7723e */ /* 0x000fcc00000010ff */
[----:B------:R3:W5:Y:S01]  /*dc80*/  MUFU.EX2 R0, R153 ;  /* 0x0000009900007308 */ /* 0x0007620000000800 */
[----:B0-----:R-:W-:-:S07]  /*dc90*/  FADD.FTZ R178, R169, R178 ;  /* 0x000000b2a9b27221 */ /* 0x001fce0000010000 */
[----:B------:R-:W0:Y:S01]  /*dca0*/  MUFU.EX2 R190, R190 ;  /* 0x000000be00be7308 */ /* 0x000e220000000800 */
[----:B----4-:R-:W-:Y:S01]  /*dcb0*/  FADD.FTZ R161, R187, R178 ;  /* 0x000000b2bba17221 */ /* 0x010fe20000010000 */
[----:B---3--:R-:W-:Y:S02]  /*dcc0*/  F2FP.BF16.F32.PACK_AB R153, R193, R186 ;  /* 0x000000bac199723e */ /* 0x008fe400000010ff */
[----:B------:R-:W-:-:S04]  /*dcd0*/  F2FP.BF16.F32.PACK_AB R169, R187, R169 ;  /* 0x000000a9bba9723e */ /* 0x000fc800000010ff */
[----:B------:R-:W3:Y:S01]  /*dce0*/  MUFU.EX2 R173, R191 ;  /* 0x000000bf00ad7308 */ /* 0x000ee20000000800 */
[----:B-----5:R-:W-:-:S07]  /*dcf0*/  FADD.FTZ R161, R0, R161 ;  /* 0x000000a100a17221 */ /* 0x020fce0000010000 */
[----:B------:R-:W4:Y:S01]  /*dd00*/  MUFU.EX2 R195, R195 ;  /* 0x000000c300c37308 */ /* 0x000f220000000800 */
[----:B0-----:R-:W-:Y:S01]  /*dd10*/  FADD.FTZ R178, R190, R161 ;  /* 0x000000a1beb27221 */ /* 0x001fe20000010000 */
[----:B------:R-:W-:-:S06]  /*dd20*/  F2FP.BF16.F32.PACK_AB R161, R171, R198 ;  /* 0x000000c6aba1723e */ /* 0x000fcc00000010ff */
[----:B------:R-:W0:Y:S01]  /*dd30*/  MUFU.EX2 R196, R196 ;  /* 0x000000c400c47308 */ /* 0x000e220000000800 */
[----:B---3--:R-:W-:-:S07]  /*dd40*/  FADD.FTZ R178, R173, R178 ;  /* 0x000000b2adb27221 */ /* 0x008fce0000010000 */
[----:B------:R-:W3:Y:S01]  /*dd50*/  MUFU.EX2 R194, R194 ;  /* 0x000000c200c27308 */ /* 0x000ee20000000800 */
[C---:B----4-:R-:W-:Y:S01]  /*dd60*/  FADD.FTZ R171, R195.reuse, R178 ;  /* 0x000000b2c3ab7221 */ /* 0x050fe20000010000 */
[----:B------:R-:W-:-:S06]  /*dd70*/  F2FP.BF16.F32.PACK_AB R173, R195, R173 ;  /* 0x000000adc3ad723e */ /* 0x000fcc00000010ff */
[----:B------:R-:W4:Y:S01]  /*dd80*/  MUFU.EX2 R197, R197 ;  /* 0x000000c500c57308 */ /* 0x000f220000000800 */
[----:B0-----:R-:W-:-:S04]  /*dd90*/  FADD.FTZ R3, R196, R3 ;  /* 0x00000003c4037221 */ /* 0x001fc80000010000 */
[C---:B------:R-:W-:Y:S01]  /*dda0*/  FADD.FTZ R3, R174.reuse, R3 ;  /* 0x00000003ae037221 */ /* 0x040fe20000010000 */
[----:B------:R-:W-:Y:S01]  /*ddb0*/  F2FP.BF16.F32.PACK_AB R174, R174, R196 ;  /* 0x000000c4aeae723e */ /* 0x000fe200000010ff */
[----:B---3--:R-:W-:Y:S01]  /*ddc0*/  FADD.FTZ R178, R194, R171 ;  /* 0x000000abc2b27221 */ /* 0x008fe20000010000 */
[----:B------:R-:W-:-:S03]  /*ddd0*/  F2FP.BF16.F32.PACK_AB R171, R190, R0 ;  /* 0x00000000beab723e */ /* 0x000fc600000010ff */
[C---:B----4-:R-:W-:Y:S01]  /*dde0*/  FADD.FTZ R0, R197.reuse, R178 ;  /* 0x000000b2c5007221 */ /* 0x050fe20000010000 */
[----:B------:R-:W-:Y:S01]  /*ddf0*/  F2FP.BF16.F32.PACK_AB R175, R197, R194 ;  /* 0x000000c2c5af723e */ /* 0x000fe200000010ff */
[----:B--2---:R-:W-:Y:S06]  /*de00*/  @!P0 BRA `(.L_x_14199) ;  /* 0x0000000000048947 */ /* 0x004fec0003800000 */
[----:B------:R-:W-:Y:S01]  /*de10*/  BPT.TRAP 0x1 ;  /* 0x000000040000795c */ /* 0x000fe20000300000 */
.L_x_14199:
[----:B------:R0:W2:Y:S01]  /*de20*/  SYNCS.PHASECHK.TRANS64.TRYWAIT P2, [R211+URZ+0x22850], R212 ;  /* 0x022850d4d30075a7 */ /* 0x0000a2000804017f */
[----:B------:R-:W-:Y:S05]  /*de30*/  @!P0 BRA `(.L_x_14200) ;  /* 0x0000000000048947 */ /* 0x000fea0003800000 */
[----:B------:R-:W-:Y:S01]  /*de40*/  BPT.TRAP 0x1 ;  /* 0x000000040000795c */ /* 0x000fe20000300000 */
.L_x_14200:
[----:B------:R-:W-:Y:S04]  /*de50*/  BSSY B0, `(.L_x_14201) ;  /* 0x0000004000007945 */ /* 0x000fe80003800000 */
[----:B--2---:R-:W-:Y:S05]  /*de60*/  @P2 BRA `(.L_x_14202) ;  /* 0x0000000000082947 */ /* 0x004fea0003800000 */
[----:B------:R-:W2:Y:S02]  /*de70*/  SYNCS.PHASECHK.TRANS64.TRYWAIT P2, [R211+URZ+0x22850], R212 ;  /* 0x022850d4d30075a7 */ /* 0x000ea4000804017f */
[----:B--2---:R-:W-:Y:S05]  /*de80*/  @!P2 BRA `(.L_x_14203) ;  /* 0x000000e80044a947 */ /* 0x004fea0003800000 */
.L_x_14202:
[----:B------:R-:W-:Y:S05]  /*de90*/  BSYNC B0 ;  /* 0x0000000000007941 */ /* 0x000fea0003800000 */
.L_x_14201:
        /* <DEDUP_REMOVED lines=59> */
.L_x_14194:
[----:B------:R-:W-:-:S13]  /*e250*/  ISETP.GE.AND P2, PT, R21, RZ, PT ;  /* 0x000000ff1500720c */ /* 0x000fda0003f46270 */
[----:B------:R-:W-:Y:S05]  /*e260*/  @!P2 BRA `(.L_x_14205) ;  /* 0x000000240030a947 */ /* 0x000fea0003800000 */
[----:B------:R-:W-:Y:S02]  /*e270*/  IMAD.MOV.U32 R209, RZ, RZ, R176 ;  /* 0x000000ffffd17224 */ /* 0x000fe400078e00b0 */
[----:B0-----:R-:W-:-:S07]  /*e280*/  IMAD.MOV.U32 R211, RZ, RZ, R14 ;  /* 0x000000ffffd37224 */ /* 0x001fce00078e000e */
.L_x_14215:
[----:B------:R-:W-:Y:S01]  /*e290*/  VIADD R19, R19, 0x1 ;  /* 0x0000000113137836 */ /* 0x000fe20000000000 */
[----:B------:R-:W-:Y:S05]  /*e2a0*/  YIELD ;  /* 0x0000000000007946 */ /* 0x000fea0003800000 */
[----:B------:R-:W-:-:S04]  /*e2b0*/  ISETP.NE.AND P2, PT, R19, 0x2, PT ;  /* 0x000000021300780c */ /* 0x000fc80003f45270 */
[----:B------:R-:W-:Y:S02]  /*e2c0*/  SEL R14, RZ, 0x1, P2 ;  /* 0x00000001ff0e7807 */ /* 0x000fe40001000000 */
[----:B------:R-:W-:Y:S02]  /*e2d0*/  SEL R19, R19, RZ, P2 ;  /* 0x000000ff13137207 */ /* 0x000fe40001000000 */
[----:B------:R-:W-:Y:S01]  /*e2e0*/  LOP3.LUT R23, R23, R14, RZ, 0x3c, !PT ;  /* 0x0000000e17177212 */ /* 0x000fe200078e3cff */
[----:B-1----:R-:W-:Y:S06]  /*e2f0*/  @!P0 BRA `(.L_x_14206) ;  /* 0x0000000000048947 */ /* 0x002fec0003800000 */
[----:B------:R-:W-:Y:S01]  /*e300*/  BPT.TRAP 0x1 ;  /* 0x000000040000795c */ /* 0x000fe20000300000 */
.L_x_14206:
[----:B------:R-:W-:Y:S01]  /*e310*/  IMAD R20, R19, 0x8, R18 ;  /* 0x0000000813147824 */ /* 0x000fe200078e0212 */
[----:B------:R-:W-:-:S04]  /*e320*/  SHF.L.U32 R207, R23, 0x1f, RZ ;  /* 0x0000001f17cf7819 */ /* 0x000fc800000006ff */
[----:B------:R0:W1:Y:S01]  /*e330*/  SYNCS.PHASECHK.TRANS64.TRYWAIT P2, [R20+URZ+0x22830], R207 ;  /* 0x022830cf140075a7 */ /* 0x000062000804017f */
[----:B------:R-:W-:Y:S05]  /*e340*/  @!P0 BRA `(.L_x_14207) ;  /* 0x0000000000048947 */ /* 0x000fea0003800000 */
[----:B------:R-:W-:Y:S01]  /*e350*/  BPT.TRAP 0x1 ;  /* 0x000000040000795c */ /* 0x000fe20000300000 */
.L_x_14207:
[----:B------:R-:W-:Y:S02]  /*e360*/  IMAD R154, R19, 0x300, R13 ;  /* 0x00000300139a7824 */ /* 0x000fe400078e020d */
[----:B------:R-:W-:Y:S01]  /*e370*/  IMAD.MOV.U32 R155, RZ, RZ, 0x40000040 ;  /* 0x40000040ff9b7424 */ /* 0x000fe200078e00ff */
[----:B-1----:R-:W-:Y:S06]  /*e380*/  @P2 BRA `(.L_x_14208) ;  /* 0x0000000000082947 */ /* 0x002fec0003800000 */
[----:B------:R-:W1:Y:S02]  /*e390*/  SYNCS.PHASECHK.TRANS64.TRYWAIT P2, [R20+URZ+0x22830], R207 ;  /* 0x022830cf140075a7 */ /* 0x000e64000804017f */
[----:B-1----:R-:W-:Y:S05]  /*e3a0*/  @!P2 BRA `(.L_x_14209) ;  /* 0x000000e40010a947 */ /* 0x002fea0003800000 */
.L_x_14208:
        /* <DEDUP_REMOVED lines=14> */
[----:B------:R-:W2:Y:S01]  /*e490*/  S2R R221, SR_TID.X ;  /* 0x0000000000dd7919 */ /* 0x000ea20000002100 */
[----:B------:R-:W-:-:S02]  /*e4a0*/  R2UR UR19, R155 ;  /* 0x000000009b1372ca */ /* 0x000fc400000e0000 */
[----:B------:R-:W-:Y:S01]  /*e4b0*/  WARPGROUP.ARRIVE ;  /* 0x00000000000079c5 */ /* 0x000fe20000000000 */
        /* <DEDUP_REMOVED lines=9> */
[----:B--2---:R-:W-:Y:S01]  /*e550*/  SHF.R.U32.HI R221, RZ, 0x7, R221 ;  /* 0x00000007ffdd7819 */ /* 0x004fe200000116dd */
        /* <DEDUP_REMOVED lines=60> */
[----:B------:R-:W-:-:S04]  /*e920*/  FMUL.FTZ R199, R199, UR44 ;  /* 0x0000002cc7c77c20 */ /* 0x000fc80008410000 */
        /* <DEDUP_REMOVED lines=48> */
[----:B------:R-:W-:Y:S01]  /*ec30*/  MUFU.TANH R167, R167 ;  /* 0x000000a700a77308 */ /* 0x000fe20000002400 */
[----:B--2---:R-:W-:Y:S01]  /*ec40*/  FMNMX.FTZ R14, R14, R15, !PT ;  /* 0x0000000f0e0e7209 */ /* 0x004fe20007810000 */
[----:B------:R-:W-:-:S04]  /*ec50*/  IMAD.U32 R15, RZ, RZ, UR42 ;  /* 0x0000002aff0f7e24 */ /* 0x000fc8000f8e00ff */
        /* <DEDUP_REMOVED lines=29> */
[----:B------:R4:W-:Y:S01]  /*ee30*/  MUFU.EX2 R219, R157 ;  /* 0x0000009d00db7308 */ /* 0x0009e20000000800 */
[-C--:B--2---:R-:W-:Y:S01]  /*ee40*/  FMUL.FTZ R24, R24, R211.reuse ;  /* 0x000000d318187220 */ /* 0x084fe20000410000 */
[-C--:B------:R-:W-:Y:S01]  /*ee50*/  FMUL.FTZ R25, R25, R211.reuse ;  /* 0x000000d319197220 */ /* 0x080fe20000410000 */
[-C--:B------:R-:W-:Y:S01]  /*ee60*/  FMUL.FTZ R28, R28, R211.reuse ;  /* 0x000000d31c1c7220 */ /* 0x080fe20000410000 */
[-C--:B------:R-:W-:Y:S01]  /*ee70*/  FMUL.FTZ R29, R29, R211.reuse ;  /* 0x000000d31d1d7220 */ /* 0x080fe20000410000 */
[-C--:B------:R-:W-:Y:S01]  /*ee80*/  FMUL.FTZ R32, R32, R211.reuse ;  /* 0x000000d320207220 */ /* 0x080fe20000410000 */
[-C--:B------:R-:W-:Y:S01]  /*ee90*/  FMUL.FTZ R33, R33, R211.reuse ;  /* 0x000000d321217220 */ /* 0x080fe20000410000 */
[----:B------:R-:W-:Y:S01]  /*eea0*/  FMUL.FTZ R36, R36, R211 ;  /* 0x000000d324247220 */ /* 0x000fe20000410000 */
[----:B------:R-:W2:Y:S01]  /*eeb0*/  MUFU.EX2 R154, R153 ;  /* 0x00000099009a7308 */ /* 0x000ea20000000800 */
[----:B----4-:R-:W-:Y:S01]  /*eec0*/  FMUL.FTZ R157, R178, UR44 ;  /* 0x0000002cb29d7c20 */ /* 0x010fe20008410000 */
        /* <DEDUP_REMOVED lines=64> */
[C---:B--2---:R-:W-:Y:S01]  /*f2d0*/  FADD.FTZ R211, R154.reuse, R211 ;  /* 0x000000d39ad37221 */ /* 0x044fe20000010000 */
[----:B------:R-:W-:Y:S01]  /*f2e0*/  F2FP.BF16.F32.PACK_AB R152, R154, R152 ;  /* 0x000000989a98723e */ /* 0x000fe200000010ff */
[----:B------:R-:W-:Y:S01]  /*f2f0*/  FMUL.FTZ R153, R171, UR44 ;  /* 0x0000002cab997c20 */ /* 0x000fe20008410000 */
[----:B------:R-:W-:Y:S01]  /*f300*/  FMNMX.FTZ R179, R159, R179, !PT ;  /* 0x000000b39fb37209 */ /* 0x000fe20007810000 */
[----:B------:R2:W3:Y:S08]  /*f310*/  MUFU.EX2 R154, R156 ;  /* 0x0000009c009a7308 */ /* 0x0004f00000000800 */
[----:B------:R-:W4:Y:S01]  /*f320*/  MUFU.TANH R3, R3 ;  /* 0x0000000300037308 */ /* 0x000f220000002400 */
[----:B--2---:R-:W-:Y:S01]  /*f330*/  FMUL.FTZ R156, R175, UR44 ;  /* 0x0000002caf9c7c20 */ /* 0x004fe20008410000 */
[----:B------:R-:W-:Y:S01]  /*f340*/  FMUL.FTZ R175, R182, UR44 ;  /* 0x0000002cb6af7c20 */ /* 0x000fe20008410000 */
[----:B------:R-:W-:-:S04]  /*f350*/  FMNMX.FTZ R182, R162, R179, !PT ;  /* 0x000000b3a2b67209 */ /* 0x000fc80007810000 */
[----:B------:R-:W-:Y:S01]  /*f360*/  FMNMX.FTZ R182, R163, R182, !PT ;  /* 0x000000b6a3b67209 */ /* 0x000fe20007810000 */
[----:B------:R-:W2:Y:S01]  /*f370*/  MUFU.TANH R153, R153 ;  /* 0x0000009900997308 */ /* 0x000ea20000002400 */
[----:B---3--:R-:W-:Y:S01]  /*f380*/  FADD.FTZ R171, R154, R211 ;  /* 0x000000d39aab7221 */ /* 0x008fe20000010000 */
[----:B------:R-:W-:-:S03]  /*f390*/  F2FP.BF16.F32.PACK_AB R154, R219, R154 ;  /* 0x0000009adb9a723e */ /* 0x000fc600000010ff */
[----:B------:R-:W-:-:S03]  /*f3a0*/  FADD.FTZ R171, R219, R171 ;  /* 0x000000abdbab7221 */ /* 0x000fc60000010000 */
[----:B------:R-:W3:Y:S08]  /*f3b0*/  MUFU.TANH R170, R170 ;  /* 0x000000aa00aa7308 */ /* 0x000ef00000002400 */
[----:B------:R5:W-:Y:S08]  /*f3c0*/  MUFU.TANH R178, R183 ;  /* 0x000000b700b27308 */ /* 0x000bf00000002400 */
[----:B------:R-:W0:Y:S01]  /*f3d0*/  MUFU.TANH R156, R156 ;  /* 0x0000009c009c7308 */ /* 0x000e220000002400 */
[----:B-----5:R-:W-:-:S04]  /*f3e0*/  FMNMX.FTZ R183, R166, R182, !PT ;  /* 0x000000b6a6b77209 */ /* 0x020fc80007810000 */
[----:B------:R-:W-:-:S03]  /*f3f0*/  FMNMX.FTZ R183, R167, R183, !PT ;  /* 0x000000b7a7b77209 */ /* 0x000fc60007810000 */
[----:B------:R-:W5:Y:S08]  /*f400*/  MUFU.TANH R157, R157 ;  /* 0x0000009d009d7308 */ /* 0x000f700000002400 */
[----:B------:R4:W-:Y:S08]  /*f410*/  MUFU.TANH R179, R186 ;  /* 0x000000ba00b37308 */ /* 0x0009f00000002400 */
[----:B------:R-:W1:Y:S01]  /*f420*/  MUFU.TANH R174, R174 ;  /* 0x000000ae00ae7308 */ /* 0x000e620000002400 */
[----:B----4-:R-:W-:-:S04]  /*f430*/  FMNMX.FTZ R186, R3, R183, !PT ;  /* 0x000000b703ba7209 */ /* 0x010fc80007810000 */
[----:B--2---:R-:W-:-:S03]  /*f440*/  FMNMX.FTZ R186, R153, R186, !PT ;  /* 0x000000ba99ba7209 */ /* 0x004fc60007810000 */
[----:B------:R-:W2:Y:S08]  /*f450*/  MUFU.TANH R175, R175 ;  /* 0x000000af00af7308 */ /* 0x000eb00000002400 */
[----:B------:R3:W4:Y:S08]  /*f460*/  MUFU.TANH R182, R187 ;  /* 0x000000bb00b67308 */ /* 0x0007300000002400 */
[----:B------:R5:W4:Y:S01]  /*f470*/  MUFU.TANH R183, R190 ;  /* 0x000000be00b77308 */ /* 0x000b220000002400 */
[----:B---3--:R-:W-:-:S04]  /*f480*/  FMNMX.FTZ R187, R170, R186, !PT ;  /* 0x000000baaabb7209 */ /* 0x008fc80007810000 */
[----:B0-----:R-:W-:-:S03]  /*f490*/  FMNMX.FTZ R187, R156, R187, !PT ;  /* 0x000000bb9cbb7209 */ /* 0x001fc60007810000 */
[----:B------:R2:W0:Y:S01]  /*f4a0*/  MUFU.TANH R186, R191 ;  /* 0x000000bf00ba7308 */ /* 0x0004220000002400 */
[----:B-----5:R-:W-:-:S04]  /*f4b0*/  FMNMX.FTZ R190, R157, R187, !PT ;  /* 0x000000bb9dbe7209 */ /* 0x020fc80007810000 */
[----:B-1----:R-:W-:-:S03]  /*f4c0*/  FMNMX.FTZ R190, R174, R190, !PT ;  /* 0x000000beaebe7209 */ /* 0x002fc60007810000 */
[----:B------:R1:W3:Y:S01]  /*f4d0*/  MUFU.TANH R187, R194 ;  /* 0x000000c200bb7308 */ /* 0x0002e20000002400 */
[----:B--2---:R-:W-:-:S04]  /*f4e0*/  FMNMX.FTZ R191, R175, R190, !PT ;  /* 0x000000beafbf7209 */ /* 0x004fc80007810000 */
[----:B------:R-:W-:-:S03]  /*f4f0*/  FMNMX.FTZ R191, R178, R191, !PT ;  /* 0x000000bfb2bf7209 */ /* 0x000fc60007810000 */
[----:B------:R2:W5:Y:S01]  /*f500*/  MUFU.TANH R190, R195 ;  /* 0x000000c300be7308 */ /* 0x0005620000002400 */
[----:B-1----:R-:W-:-:S04]  /*f510*/  FMNMX.FTZ R194, R179, R191, !PT ;  /* 0x000000bfb3c27209 */ /* 0x002fc80007810000 */
[----:B----4-:R-:W-:-:S03]  /*f520*/  FMNMX.FTZ R194, R182, R194, !PT ;  /* 0x000000c2b6c27209 */ /* 0x010fc60007810000 */
[----:B------:R-:W1:Y:S01]  /*f530*/  MUFU.TANH R191, R198 ;  /* 0x000000c600bf7308 */ /* 0x000e620000002400 */
[----:B--2---:R-:W-:-:S04]  /*f540*/  FMNMX.FTZ R195, R183, R194, !PT ;  /* 0x000000c2b7c37209 */ /* 0x004fc80007810000 */
[----:B0-----:R-:W-:-:S03]  /*f550*/  FMNMX.FTZ R195, R186, R195, !PT ;  /* 0x000000c3bac37209 */ /* 0x001fc60007810000 */
[----:B------:R-:W0:Y:S01]  /*f560*/  MUFU.TANH R194, R199 ;  /* 0x000000c700c27308 */ /* 0x000e220000002400 */
[----:B---3--:R-:W-:-:S04]  /*f570*/  FMNMX.FTZ R195, R187, R195, !PT ;  /* 0x000000c3bbc37209 */ /* 0x008fc80007810000 */
[----:B-----5:R-:W-:-:S03]  /*f580*/  FMNMX.FTZ R195, R190, R195, !PT ;  /* 0x000000c3bec37209 */ /* 0x020fc60007810000 */
[----:B------:R-:W-:Y:S01]  /*f590*/  MUFU.EX2 R160, R160 ;  /* 0x000000a000a07308 */ /* 0x000fe20000000800 */
[----:B-1----:R-:W-:-:S07]  /*f5a0*/  FMNMX.FTZ R195, R191, R195, !PT ;  /* 0x000000c3bfc37209 */ /* 0x002fce0007810000 */
[----:B------:R1:W-:Y:S01]  /*f5b0*/  MUFU.EX2 R199, R176 ;  /* 0x000000b000c77308 */ /* 0x0003e20000000800 */
[----:B0-----:R-:W-:-:S05]  /*f5c0*/  FMNMX.FTZ R195, R194, R195, !PT ;  /* 0x000000c3c2c37209 */ /* 0x001fca0007810000 */
[----:B------:R-:W0:Y:S02]  /*f5d0*/  SHFL.BFLY PT, R198, R195, 0x2, 0x1f ;  /* 0x0c401f00c3c67f89 */ /* 0x000e2400000e0000 */
[----:B------:R-:W2:Y:S08]  /*f5e0*/  MUFU.EX2 R161, R161 ;  /* 0x000000a100a17308 */ /* 0x000eb00000000800 */
[----:B------:R-:W-:Y:S08]  /*f5f0*/  MUFU.EX2 R164, R164 ;  /* 0x000000a400a47308 */ /* 0x000ff00000000800 */
[----:B------:R3:W-:Y:S01]  /*f600*/  MUFU.EX2 R211, R177 ;  /* 0x000000b100d37308 */ /* 0x0007e20000000800 */
[----:B0-----:R-:W-:-:S07]  /*f610*/  FMNMX.FTZ R195, R195, R198, !PT ;  /* 0x000000c6c3c37209 */ /* 0x001fce0007810000 */
[----:B------:R-:W-:Y:S01]  /*f620*/  MUFU.EX2 R165, R165 ;  /* 0x000000a500a57308 */ /* 0x000fe20000000800 */
[----:B------:R-:W1:Y:S07]  /*f630*/  SHFL.BFLY PT, R198, R195, 0x1, 0x1f ;  /* 0x0c201f00c3c67f89 */ /* 0x000e6e00000e0000 */
[----:B------:R-:W-:Y:S08]  /*f640*/  MUFU.EX2 R168, R168 ;  /* 0x000000a800a87308 */ /* 0x000ff00000000800 */
[----:B------:R-:W0:Y:S08]  /*f650*/  MUFU.EX2 R169, R169 ;  /* 0x000000a900a97308 */ /* 0x000e300000000800 */
[----:B------:R-:W-:Y:S01]  /*f660*/  MUFU.EX2 R172, R172 ;  /* 0x000000ac00ac7308 */ /* 0x000fe20000000800 */
[----:B-1----:R-:W-:-:S05]  /*f670*/  FMNMX.FTZ R176, R195, R198, !PT ;  /* 0x000000c6c3b07209 */ /* 0x002fca0007810000 */
[CC--:B------:R-:W-:Y:S01]  /*f680*/  FMUL.FTZ R198, R176.reuse, R15.reuse ;  /* 0x0000000fb0c67220 */ /* 0x0c0fe20000410000 */
[----:B---3--:R-:W-:Y:S01]  /*f690*/  FADD.FTZ R177, -R176, R209 ;  /* 0x000000d1b0b17221 */ /* 0x008fe20000010100 */
[----:B------:R-:W-:Y:S02]  /*f6a0*/  MUFU.EX2 R173, R173 ;  /* 0x000000ad00ad7308 */ /* 0x000fe40000000800 */
[-CC-:B------:R-:W-:Y:S01]  /*f6b0*/  FFMA.FTZ R196, R196, R15.reuse, -R198.reuse ;  /* 0x0000000fc4c47223 */ /* 0x180fe200000108c6 */
[-CC-:B------:R-:W-:Y:S01]  /*f6c0*/  FFMA.FTZ R158, R158, R15.reuse, -R198.reuse ;  /* 0x0000000f9e9e7223 */ /* 0x180fe200000108c6 */
[-C--:B------:R-:W-:Y:S01]  /*f6d0*/  FMUL.FTZ R177, R177, R15.reuse ;  /* 0x0000000fb1b17220 */ /* 0x080fe20000410000 */
        /* <DEDUP_REMOVED lines=22> */
[----:B------:R1:W3:Y:S01]  /*f840*/  MUFU.EX2 R153, R177 ;  /* 0x000000b100997308 */ /* 0x0002e20000000800 */
[----:B--2---:R-:W-:-:S07]  /*f850*/  F2FP.BF16.F32.PACK_AB R156, R161, R160 ;  /* 0x000000a0a19c723e */ /* 0x004fce00000010ff */
[----:B------:R2:W-:Y:S01]  /*f860*/  MUFU.EX2 R198, R158 ;  /* 0x0000009e00c67308 */ /* 0x0005e20000000800 */
[----:B-1----:R-:W-:-:S07]  /*f870*/  IADD3 R177, -R221, 0xb, RZ ;  /* 0x0000000bddb17810 */ /* 0x002fce0007ffe1ff */
[----:B------:R-:W1:Y:S01]  /*f880*/  MUFU.EX2 R196, R196 ;  /* 0x000000c400c47308 */ /* 0x000e620000000800 */
[----:B--2---:R-:W-:Y:S01]  /*f890*/  FADD.FTZ R158, R160, R171 ;  /* 0x000000aba09e7221 */ /* 0x004fe20000010000 */
[----:B0-----:R-:W-:Y:S01]  /*f8a0*/  F2FP.BF16.F32.PACK_AB R160, R169, R168 ;  /* 0x000000a8a9a0723e */ /* 0x001fe200000010ff */
[-C--:B---3--:R-:W-:Y:S01]  /*f8b0*/  FMUL.FTZ R26, R26, R153.reuse ;  /* 0x000000991a1a7220 */ /* 0x088fe20000410000 */
        /* <DEDUP_REMOVED lines=13> */
[----:B-1----:R-:W-:Y:S01]  /*f990*/  FFMA.FTZ R0, R153, R0, R196 ;  /* 0x0000000099007223 */ /* 0x002fe200000100c4 */
[-C--:B------:R-:W-:Y:S01]  /*f9a0*/  FMUL.FTZ R43, R43, R153.reuse ;  /* 0x000000992b2b7220 */ /* 0x080fe20000410000 */
[-C--:B------:R-:W-:Y:S01]  /*f9b0*/  FMUL.FTZ R46, R46, R153.reuse ;  /* 0x000000992e2e7220 */ /* 0x080fe20000410000 */
[-C--:B------:R-:W-:Y:S01]  /*f9c0*/  FMUL.FTZ R47, R47, R153.reuse ;  /* 0x000000992f2f7220 */ /* 0x080fe20000410000 */
[-C--:B------:R-:W-:Y:S01]  /*f9d0*/  FMUL.FTZ R50, R50, R153.reuse ;  /* 0x0000009932327220 */ /* 0x080fe20000410000 */
[-C--:B------:R-:W-:Y:S01]  /*f9e0*/  FMUL.FTZ R51, R51, R153.reuse ;  /* 0x0000009933337220 */ /* 0x080fe20000410000 */
[----:B------:R-:W-:Y:S01]  /*f9f0*/  FMUL.FTZ R54, R54, R153 ;  /* 0x0000009936367220 */ /* 0x000fe20000410000 */
[----:B------:R-:W1:Y:S01]  /*fa00*/  MUFU.EX2 R159, R159 ;  /* 0x0000009f009f7308 */ /* 0x000e620000000800 */
[----:B--2---:R-:W-:-:S02]  /*fa10*/  @!P1 VIADD R3, R20, 0x22840 ;  /* 0x0002284014039836 */ /* 0x004fc40000000000 */
[-C--:B------:R-:W-:Y:S01]  /*fa20*/  FMUL.FTZ R55, R55, R153.reuse ;  /* 0x0000009937377220 */ /* 0x080fe20000410000 */
[-C--:B------:R-:W-:Y:S01]  /*fa30*/  FMUL.FTZ R58, R58, R153.reuse ;  /* 0x000000993a3a7220 */ /* 0x080fe20000410000 */
[-C--:B------:R-:W-:Y:S01]  /*fa40*/  FMUL.FTZ R59, R59, R153.reuse ;  /* 0x000000993b3b7220 */ /* 0x080fe20000410000 */
[-C--:B------:R-:W-:Y:S01]  /*fa50*/  FMUL.FTZ R62, R62, R153.reuse ;  /* 0x000000993e3e7220 */ /* 0x080fe20000410000 */
[----:B------:R-:W-:Y:S01]  /*fa60*/  @!P1 PRMT R3, RZ, 0x654, R3 ;  /* 0x00000654ff039816 */ /* 0x000fe20000000003 */
[----:B------:R2:W-:Y:S06]  /*fa70*/  BAR.ARV R177, 0x100 ;  /* 0x000400b10000751d */ /* 0x0005ec0000002000 */
[----:B------:R3:W-:Y:S01]  /*fa80*/  @!P1 SYNCS.ARRIVE.TRANS64.RED.A1T0 RZ, [R3+URZ], RZ ;  /* 0x000000ff03ff99a7 */ /* 0x0007e2000810043f */
[----:B------:R-:W4:Y:S01]  /*fa90*/  MUFU.EX2 R219, R162 ;  /* 0x000000a200db7308 */ /* 0x000f220000000800 */
[-C--:B------:R-:W-:Y:S01]  /*faa0*/  FMUL.FTZ R63, R63, R153.reuse ;  /* 0x000000993f3f7220 */ /* 0x080fe20000410000 */
[-C--:B------:R-:W-:Y:S01]  /*fab0*/  FMUL.FTZ R66, R66, R153.reuse ;  /* 0x0000009942427220 */ /* 0x080fe20000410000 */
[-C--:B------:R-:W-:Y:S01]  /*fac0*/  FMUL.FTZ R67, R67, R153.reuse ;  /* 0x0000009943437220 */ /* 0x080fe20000410000 */
[-C--:B------:R-:W-:Y:S01]  /*fad0*/  FMUL.FTZ R70, R70, R153.reuse ;  /* 0x0000009946467220 */ /* 0x080fe20000410000 */
[-C--:B------:R-:W-:Y:S01]  /*fae0*/  FMUL.FTZ R71, R71, R153.reuse ;  /* 0x0000009947477220 */ /* 0x080fe20000410000 */
[-C--:B------:R-:W-:Y:S01]  /*faf0*/  FMUL.FTZ R74, R74, R153.reuse ;  /* 0x000000994a4a7220 */ /* 0x080fe20000410000 */
[----:B---3--:R-:W-:Y:S01]  /*fb00*/  FADD.FTZ R3, R168, R158 ;  /* 0x0000009ea8037221 */ /* 0x008fe20000010000 */
[----:B------:R-:W3:Y:S01]  /*fb10*/  MUFU.EX2 R163, R163 ;  /* 0x000000a300a37308 */ /* 0x000ee20000000800 */
[----:B------:R-:W-:Y:S01]  /*fb20*/  F2FP.BF16.F32.PACK_AB R158, R165, R164 ;  /* 0x000000a4a59e723e */ /* 0x000fe200000010ff */
        /* <DEDUP_REMOVED lines=10> */
[-C--:B------:R-:W-:Y:S01]  /*fbd0*/  FMUL.FTZ R87, R87, R153.reuse ;  /* 0x0000009957577220 */ /* 0x080fe20000410000 */
[-C--:B------:R-:W-:Y:S01]  /*fbe0*/  FMUL.FTZ R90, R90, R153.reuse ;  /* 0x000000995a5a7220 */ /* 0x080fe20000410000 */
[-C--:B------:R-:W-:Y:S01]  /*fbf0*/  FMUL.FTZ R91, R91, R153.reuse ;  /* 0x000000995b5b7220 */ /* 0x080fe20000410000 */
[----:B------:R-:W-:Y:S01]  /*fc00*/  FADD.FTZ R3, R199, R3 ;  /* 0x00000003c7037221 */ /* 0x000fe20000010000 */
[----:B------:R-:W5:Y:S01]  /*fc10*/  MUFU.EX2 R220, R166 ;  /* 0x000000a600dc7308 */ /* 0x000f620000000800 */
[----:B0-----:R-:W-:Y:S01]  /*fc20*/  FADD.FTZ R157, R155, R0 ;  /* 0x000000009b9d7221 */ /* 0x001fe20000010000 */
[-C--:B------:R-:W-:Y:S01]  /*fc30*/  FMUL.FTZ R94, R94, R153.reuse ;  /* 0x000000995e5e7220 */ /* 0x080fe20000410000 */
[----:B------:R-:W-:Y:S01]  /*fc40*/  FADD.FTZ R3, R211, R3 ;  /* 0x00000003d3037221 */ /* 0x000fe20000010000 */
        /* <DEDUP_REMOVED lines=9> */
[----:B----4-:R-:W-:Y:S01]  /*fce0*/  FADD.FTZ R0, R219, R0 ;  /* 0x00000000db007221 */ /* 0x010fe20000010000 */
[-C--:B------:R-:W-:Y:S01]  /*fcf0*/  FMUL.FTZ R107, R107, R153.reuse ;  /* 0x000000996b6b7220 */ /* 0x080fe20000410000 */
[-C--:B------:R-:W-:Y:S01]  /*fd00*/  FMUL.FTZ R110, R110, R153.reuse ;  /* 0x000000996e6e7220 */ /* 0x080fe20000410000 */
[----:B------:R-:W1:Y:S01]  /*fd10*/  MUFU.EX2 R195, R195 ;  /* 0x000000c300c37308 */ /* 0x000e620000000800 */
[----:B---3--:R-:W-:Y:S01]  /*fd20*/  FADD.FTZ R157, R163, R0 ;  /* 0x00000000a39d7221 */ /* 0x008fe20000010000 */
[-C--:B------:R-:W-:Y:S01]  /*fd30*/  FMUL.FTZ R111, R111, R153.reuse ;  /* 0x000000996f6f7220 */ /* 0x080fe20000410000 */
[-C--:B------:R-:W-:Y:S01]  /*fd40*/  FMUL.FTZ R114, R114, R153.reuse ;  /* 0x0000009972727220 */ /* 0x080fe20000410000 */
[-C--:B------:R-:W-:Y:S01]  /*fd50*/  FMUL.FTZ R115, R115, R153.reuse ;  /* 0x0000009973737220 */ /* 0x080fe20000410000 */
[----:B-----5:R-:W-:Y:S01]  /*fd60*/  FADD.FTZ R0, R220, R157 ;  /* 0x0000009ddc007221 */ /* 0x020fe20000010000 */
        /* <DEDUP_REMOVED lines=24> */
[----:B------:R-:W-:Y:S01]  /*fef0*/  FMUL.FTZ R151, R151, R153 ;  /* 0x0000009997977220 */ /* 0x000fe20000410000 */
[----:B------:R-:W-:Y:S01]  /*ff00*/  F2FP.BF16.F32.PACK_AB R162, R173, R172 ;  /* 0x000000acada2723e */ /* 0x000fe200000010ff */
[----:B------:R-:W3:Y:S01]  /*ff10*/  MUFU.EX2 R180, R180 ;  /* 0x000000b400b47308 */ /* 0x000ee20000000800 */
[----:B0-----:R-:W-:Y:S01]  /*ff20*/  FADD.FTZ R0, R165, R0 ;  /* 0x00000000a5007221 */ /* 0x001fe20000010000 */
[----:B------:R-:W-:-:S02]  /*ff30*/  F2FP.BF16.F32.PACK_AB R153, R155, R196 ;  /* 0x000000c49b99723e */ /* 0x000fc400000010ff */
[----:B------:R-:W-:Y:S01]  /*ff40*/  F2FP.BF16.F32.PACK_AB R155, R159, R198 ;  /* 0x000000c69f9b723e */ /* 0x000fe200000010ff */
[----:B------:R-:W-:Y:S01]  /*ff50*/  FADD.FTZ R0, R169, R0 ;  /* 0x00000000a9007221 */ /* 0x000fe20000010000 */
[----:B------:R-:W-:Y:S02]  /*ff60*/  F2FP.BF16.F32.PACK_AB R164, R211, R199 ;  /* 0x000000c7d3a4723e */ /* 0x000fe400000010ff */
[----:B------:R-:W0:Y:S01]  /*ff70*/  MUFU.EX2 R175, R175 ;  /* 0x000000af00af7308 */ /* 0x000e220000000800 */
[----:B-1----:R-:W-:Y:S01]  /*ff80*/  FADD.FTZ R0, R171, R0 ;  /* 0x00000000ab007221 */ /* 0x002fe20000010000 */
        /* <DEDUP_REMOVED lines=9> */
[----:B---3--:R-:W-:Y:S01]  /*10020*/  FADD.FTZ R0, R178, R157 ;  /* 0x0000009db2007221 */ /* 0x008fe20000010000 */
        /* <DEDUP_REMOVED lines=9> */
[----:B0-----:R-:W-:Y:S01]  /*100c0*/  FADD.FTZ R0, R182, R159 ;  /* 0x0000009fb6007221 */ /* 0x001fe20000010000 */
        /* <DEDUP_REMOVED lines=10> */
[----:B------:R-:W-:Y:S02]  /*10170*/  F2FP.BF16.F32.PACK_AB R163, R165, R209 ;  /* 0x000000d1a5a3723e */ /* 0x000fe400000010ff */
[----:B------:R-:W-:Y:S02]  /*10180*/  F2FP.BF16.F32.PACK_AB R165, R171, R169 ;  /* 0x000000a9aba5723e */ /* 0x000fe400000010ff */
[----:B------:R-:W-:Y:S02]  /*10190*/  F2FP.BF16.F32.PACK_AB R169, R182, R179 ;  /* 0x000000b3b6a9723e */ /* 0x000fe400000010ff */
[----:B------:R-:W1:Y:S01]  /*101a0*/  MUFU.EX2 R193, R193 ;  /* 0x000000c100c17308 */ /* 0x000e620000000800 */
[----:B---3--:R-:W-:Y:S01]  /*101b0*/  FADD.FTZ R172, R192, R3 ;  /* 0x00000003c0ac7221 */ /* 0x008fe20000010000 */
        /* <DEDUP_REMOVED lines=8> */
[----:B------:R-:W-:Y:S02]  /*10240*/  F2FP.BF16.F32.PACK_AB R167, R178, R175 ;  /* 0x000000afb2a7723e */ /* 0x000fe400000010ff */
[----:B------:R-:W-:-:S04]  /*10250*/  F2FP.BF16.F32.PACK_AB R173, R190, R173 ;  /* 0x000000adbead723e */ /* 0x000fc800000010ff */
[----:B------:R-:W3:Y:S01]  /*10260*/  MUFU.EX2 R197, R197 ;  /* 0x000000c500c57308 */ /* 0x000ee20000000800 */
[----:B0-----:R-:W-:-:S07]  /*10270*/  FADD.FTZ R174, R212, R3 ;  /* 0x00000003d4ae7221 */ /* 0x001fce0000010000 */
[----:B------:R-:W0:Y:S01]  /*10280*/  MUFU.EX2 R194, R194 ;  /* 0x000000c200c27308 */ /* 0x000e220000000800 */
[----:B-1----:R-:W-:Y:S01]  /*10290*/  FADD.FTZ R175, R191, R0 ;  /* 0x00000000bfaf7221 */ /* 0x002fe20000010000 */
[C---:B---3--:R-:W-:Y:S01]  /*102a0*/  FADD.FTZ R3, R197.reuse, R174 ;  /* 0x000000aec5037221 */ /* 0x048fe20000010000 */
[----:B------:R-:W-:Y:S02]  /*102b0*/  F2FP.BF16.F32.PACK_AB R174, R197, R212 ;  /* 0x000000d4c5ae723e */ /* 0x000fe400000010ff */
[C---:B0-----:R-:W-:Y:S01]  /*102c0*/  FADD.FTZ R0, R194.reuse, R175 ;  /* 0x000000afc2007221 */ /* 0x041fe20000010000 */
[----:B------:R-:W-:Y:S01]  /*102d0*/  F2FP.BF16.F32.PACK_AB R175, R194, R191 ;  /* 0x000000bfc2af723e */ /* 0x000fe200000010ff */
[----:B--2---:R-:W-:Y:S06]  /*102e0*/  @!P0 BRA `(.L_x_14210) ;  /* 0x0000000000048947 */ /* 0x004fec0003800000 */
[----:B------:R-:W-:Y:S01]  /*102f0*/  BPT.TRAP 0x1 ;  /* 0x000000040000795c */ /* 0x000fe20000300000 */
.L_x_14210:
[----:B------:R0:W1:Y:S01]  /*10300*/  SYNCS.PHASECHK.TRANS64.TRYWAIT P2, [R20+URZ+0x22850], R207 ;  /* 0x022850cf140075a7 */ /* 0x000062000804017f */
[----:B------:R-:W-:Y:S05]  /*10310*/  @!P0 BRA `(.L_x_14211) ;  /* 0x0000000000048947 */ /* 0x000fea0003800000 */
[----:B------:R-:W-:Y:S01]  /*10320*/  BPT.TRAP 0x1 ;  /* 0x000000040000795c */ /* 0x000fe20000300000 */
.L_x_14211:
[----:B------:R-:W-:Y:S04]  /*10330*/  BSSY B0, `(.L_x_14212) ;  /* 0x0000004000007945 */ /* 0x000fe80003800000 */
[----:B-1----:R-:W-:Y:S05]  /*10340*/  @P2 BRA `(.L_x_14213) ;  /* 0x0000000000082947 */ /* 0x002fea0003800000 */
[----:B------:R-:W1:Y:S02]  /*10350*/  SYNCS.PHASECHK.TRANS64.TRYWAIT P2, [R20+URZ+0x22850], R207 ;  /* 0x022850cf140075a7 */ /* 0x000e64000804017f */
[----:B-1----:R-:W-:Y:S05]  /*10360*/  @!P2 BRA `(.L_x_14214) ;  /* 0x000000c40034a947 */ /* 0x002fea0003800000 */
.L_x_14213:
[----:B------:R-:W-:Y:S05]  /*10370*/  BSYNC B0 ;  /* 0x0000000000007941 */ /* 0x000fea0003800000 */
.L_x_14212:
[----:B------:R-:W2:Y:S01]  /*10380*/  S2R R180, SR_TID.X ;  /* 0x0000000000b47919 */ /* 0x000ea20000002100 */
[----:B------:R-:W-:Y:S01]  /*10390*/  IMAD.MOV.U32 R179, RZ, RZ, 0x40000040 ;  /* 0x40000040ffb37424 */ /* 0x000fe200078e00ff */
[----:B------:R-:W-:Y:S05]  /*103a0*/  WARPSYNC.ALL ;  /* 0x0000000000007948 */ /* 0x000fea0003800000 */
[----:B------:R-:W-:Y:S01]  /*103b0*/  R2UR UR7, R179 ;  /* 0x00000000b30772ca */ /* 0x000fe200000e0000 */
[----:B------:R-:W-:Y:S01]  /*103c0*/  IMAD R178, R19, 0xc00, R12 ;  /* 0x00000c0013b27824 */ /* 0x000fe200078e020c */
[----:B------:R-:W-:Y:S01]  /*103d0*/  ISETP.GT.AND P2, PT, R21, RZ, PT ;  /* 0x000000ff1500720c */ /* 0x000fe20003f44270 */
[----:B01----:R-:W-:-:S02]  /*103e0*/  @!P1 VIADD R20, R20, 0x22860 ;  /* 0x0002286014149836 */ /* 0x003fc40000000000 */
[----:B------:R-:W-:Y:S01]  /*103f0*/  VIADD R21, R21, 0xffffffff ;  /* 0xffffffff15157836 */ /* 0x000fe20000000000 */
[----:B------:R-:W-:Y:S01]  /*10400*/  R2UR UR6, R178 ;  /* 0x00000000b20672ca */ /* 0x000fe200000e0000 */
[----:B------:R-:W-:Y:S01]  /*10410*/  IMAD.MOV.U32 R209, RZ, RZ, R176 ;  /* 0x000000ffffd17224 */ /* 0x000fe200078e00b0 */
[----:B------:R-:W-:Y:S01]  /*10420*/  @!P1 PRMT R20, RZ, 0x654, R20 ;  /* 0x00000654ff149816 */ /* 0x000fe20000000014 */
[----:B------:R-:W-:Y:S01]  /*10430*/  IMAD.MOV.U32 R211, RZ, RZ, R14 ;  /* 0x000000ffffd37224 */ /* 0x000fe200078e000e */
        /* <DEDUP_REMOVED lines=47> */
.L_x_14205:
[----:B------:R-:W-:Y:S05]  /*10730*/  WARPSYNC.ALL ;  /* 0x0000000000007948 */ /* 0x000fea0003800000 */
[----:B------:R-:W2:Y:S01]  /*10740*/  SHFL.BFLY PT, R4, R3, 0x2, 0x1f ;  /* 0x0c401f0003047f89 */ /* 0x000ea200000e0000 */
[----:B------:R-:W-:Y:S01]  /*10750*/  IMAD.MOV.U32 R6, RZ, RZ, RZ ;  /* 0x000000ffff067224 */ /* 0x000fe200078e00ff */
[----:B------:R3:W-:Y:S06]  /*10760*/  BAR.ARV R177, 0x100 ;  /* 0x000400b10000751d */ /* 0x0007ec0000002000 */
[----:B------:R-:W-:-:S02]  /*10770*/  VIADD R19, R19, 0x1 ;  /* 0x0000000113137836 */ /* 0x000fc40000000000 */
[----:B------:R-:W-:Y:S06]  /*10780*/  BAR.ARV 0x8, 0x180 ;  /* 0x0206000000007b1d */ /* 0x000fec0000002000 */
[----:B------:R-:W-:Y:S01]  /*10790*/  ISETP.NE.AND P0, PT, R19, 0x2, PT ;  /* 0x000000021300780c */ /* 0x000fe20003f05270 */
[----:B------:R-:W-:Y:S01]  /*107a0*/  IMAD.MOV.U32 R9, RZ, RZ, -0x800000 ;  /* 0xff800000ff097424 */ /* 0x000fe200078e00ff */
[----:B------:R-:W4:Y:S01]  /*107b0*/  SHFL.BFLY PT, R5, R0, 0x2, 0x1f ;  /* 0x0c401f0000057f89 */ /* 0x000f2200000e0000 */
[----:B------:R-:W-:Y:S01]  /*107c0*/  PLOP3.LUT P1, PT, PT, PT, PT, 0x8, 0x0 ;  /* 0x000000000000781c */ /* 0x000fe20003f2e170 */
[----:B------:R-:W-:Y:S01]  /*107d0*/  VIADD R231, R231, 0x1 ;  /* 0x00000001e7e77836 */ /* 0x000fe20000000000 */
[----:B------:R-:W-:Y:S01]  /*107e0*/  SEL R10, RZ, 0x1, P0 ;  /* 0x00000001ff0a7807 */ /* 0x000fe20000000000 */
[----:B--2---:R-:W-:Y:S01]  /*107f0*/  FADD.FTZ R7, R4, R3 ;  /* 0x0000000304077221 */ /* 0x004fe20000010000 */
[----:B------:R-:W-:-:S02]  /*10800*/  SEL R19, R19, RZ, P0 ;  /* 0x000000ff13137207 */ /* 0x000fc40000000000 */
[----:B------:R-:W-:Y:S02]  /*10810*/  LOP3.LUT R23, R23, R10, RZ, 0x3c, !PT ;  /* 0x0000000a17177212 */ /* 0x000fe400078e3cff */
[----:B------:R-:W2:Y:S01]  /*10820*/  SHFL.BFLY PT, R4, R7, 0x1, 0x1f ;  /* 0x0c201f0007047f89 */ /* 0x000ea200000e0000 */
[----:B----4-:R-:W-:Y:S01]  /*10830*/  FADD.FTZ R8, R5, R0 ;  /* 0x0000000005087221 */ /* 0x010fe20000010000 */
[----:B------:R-:W-:-:S04]  /*10840*/  IMAD.MOV.U32 R0, RZ, RZ, RZ ;  /* 0x000000ffff007224 */ /* 0x000fc800078e00ff */
[----:B------:R-:W4:Y:S01]  /*10850*/  SHFL.BFLY PT, R5, R8, 0x1, 0x1f ;  /* 0x0c201f0008057f89 */ /* 0x000f2200000e0000 */
[----:B--2---:R-:W-:-:S05]  /*10860*/  FADD.FTZ R4, R7, R4 ;  /* 0x0000000407047221 */ /* 0x004fca0000010000 */
[----:B------:R-:W-:-:S13]  /*10870*/  FSETP.NE.FTZ.AND P2, PT, R4, RZ, PT ;  /* 0x000000ff0400720b */ /* 0x000fda0003f55000 */
[----:B------:R-:W2:Y:S01]  /*10880*/  @P2 MUFU.RCP R6, R4 ;  /* 0x0000000400062308 */ /* 0x000ea20000001000 */
[----:B------:R-:W-:Y:S01]  /*10890*/  @P2 FMUL.FTZ R10, R15, 0.69314718246459960938 ;  /* 0x3f3172180f0a2820 */ /* 0x000fe20000410000 */
[----:B----4-:R-:W-:Y:S01]  /*108a0*/  FADD.FTZ R5, R8, R5 ;  /* 0x0000000508057221 */ /* 0x010fe20000010000 */
[----:B------:R-:W-:-:S04]  /*108b0*/  IMAD.MOV.U32 R8, RZ, RZ, -0x800000 ;  /* 0xff800000ff087424 */ /* 0x000fc800078e00ff */
[----:B------:R-:W-:Y:S01]  /*108c0*/  FSETP.NE.FTZ.AND P3, PT, R5, RZ, PT ;  /* 0x000000ff0500720b */ /* 0x000fe20003f75000 */
[----:B------:R-:W4:Y:S01]  /*108d0*/  @P2 MUFU.LG2 R18, R4 ;  /* 0x0000000400122308 */ /* 0x000f220000000c00 */
[-C--:B--2---:R-:W-:Y:S01]  /*108e0*/  FMUL.FTZ R158, R52, R6.reuse ;  /* 0x00000006349e7220 */ /* 0x084fe20000410000 */
[-C--:B------:R-:W-:Y:S01]  /*108f0*/  FMUL.FTZ R159, R56, R6.reuse ;  /* 0x00000006389f7220 */ /* 0x080fe20000410000 */
[----:B------:R-:W-:-:S09]  /*10900*/  FMUL.FTZ R157, R48, R6 ;  /* 0x00000006309d7220 */ /* 0x000fd20000410000 */
[----:B-1----:R-:W1:Y:S01]  /*10910*/  @P3 MUFU.LG2 R20, R5 ;  /* 0x0000000500143308 */ /* 0x002e620000000c00 */
[----:B------:R-:W-:Y:S01]  /*10920*/  @P3 FMUL.FTZ R11, R15, 0.69314718246459960938 ;  /* 0x3f3172180f0b3820 */ /* 0x000fe20000410000 */
[-C--:B------:R-:W-:Y:S01]  /*10930*/  FMUL.FTZ R24, R24, R6.reuse ;  /* 0x0000000618187220 */ /* 0x080fe20000410000 */
[-C--:B------:R-:W-:Y:S01]  /*10940*/  FMUL.FTZ R25, R25, R6.reuse ;  /* 0x0000000619197220 */ /* 0x080fe20000410000 */
[-C--:B------:R-:W-:Y:S01]  /*10950*/  FMUL.FTZ R28, R28, R6.reuse ;  /* 0x000000061c1c7220 */ /* 0x080fe20000410000 */
[----:B----4-:R-:W-:Y:S01]  /*10960*/  @P2 FMUL.FTZ R21, R18, 0.69314718246459960938 ;  /* 0x3f31721812152820 */ /* 0x010fe20000410000 */
[-C--:B------:R-:W-:Y:S01]  /*10970*/  FMUL.FTZ R29, R29, R6.reuse ;  /* 0x000000061d1d7220 */ /* 0x080fe20000410000 */
[-C--:B------:R-:W-:Y:S01]  /*10980*/  FMUL.FTZ R32, R32, R6.reuse ;  /* 0x0000000620207220 */ /* 0x080fe20000410000 */
[----:B------:R-:W2:Y:S01]  /*10990*/  @P3 MUFU.RCP R0, R5 ;  /* 0x0000000500003308 */ /* 0x000ea20000001000 */
        /* <DEDUP_REMOVED lines=123> */
.L_x_14150:
[----:B------:R-:W-:Y:S05]  /*11150*/  WARPSYNC.ALL ;  /* 0x0000000000007948 */ /* 0x000fea0003800000 */
        /* <DEDUP_REMOVED lines=10> */
[----:B------:R-:W-:Y:S05]  /*11200*/  WARPSYNC.ALL ;  /* 0x0000000000007948 */ /* 0x000fea0003800000 */
[----:B------:R-:W4:Y:S01]  /*11210*/  S2R R21, SR_SWINHI ;  /* 0x0000000000157919 */ /* 0x000f220000002f00 */
        /* <DEDUP_REMOVED lines=18> */
[----:B----4-:R-:W-:Y:S02]  /*11340*/  MOV R11, R21 ;  /* 0x00000015000b7202 */ /* 0x010fe40000000f00 */
        /* <DEDUP_REMOVED lines=16> */
[----:B------:R-:W4:Y:S08]  /*11450*/  LDC R0, c[0x0][0xbe8] ;  /* 0x0002fa00ff007b82 */ /* 0x000f300000000800 */
[----:B------:R-:W-:Y:S01]  /*11460*/  BAR.SYNC.DEFER_BLOCKING 0x1, 0x100 ;  /* 0x0044000000007b1d */ /* 0x000fe20000010000 */
[----:B---3--:R-:W-:-:S03]  /*11470*/  IMAD.WIDE R142, R14, 0x2, R10 ;  /* 0x000000020e8e7825 */ /* 0x008fc600078e020a */
[C---:B-----5:R-:W-:Y:S02]  /*11480*/  IADD3 R38, P3, R142.reuse, 0x60, RZ ;  /* 0x000000608e267810 */ /* 0x060fe40007f7e0ff */
[----:B------:R-:W-:Y:S02]  /*11490*/  IADD3 R14, P1, R142, 0x20, RZ ;  /* 0x000000208e0e7810 */ /* 0x000fe40007f3e0ff */
[----:B------:R-:W-:Y:S01]  /*114a0*/  LOP3.LUT R50, R38, 0x380, RZ, 0xc0, !PT ;  /* 0x0000038026327812 */ /* 0x000fe200078ec0ff */
[--C-:B------:R-:W-:Y:S01]  /*114b0*/  IMAD.X R99, RZ, RZ, R143.reuse, P3 ;  /* 0x000000ffff637224 */ /* 0x100fe200018e068f */
[----:B------:R-:W-:Y:S01]  /*114c0*/  IADD3 R110, P0, R142, 0x4040, RZ ;  /* 0x000040408e6e7810 */ /* 0x000fe20007f1e0ff */
[--C-:B------:R-:W-:Y:S01]  /*114d0*/  IMAD.X R47, RZ, RZ, R143.reuse, P1 ;  /* 0x000000ffff2f7224 */ /* 0x100fe200008e068f */
[----:B------:R-:W-:Y:S02]  /*114e0*/  SHF.R.U64 R183, R50, 0x3, RZ ;  /* 0x0000000332b77819 */ /* 0x000fe400000012ff */
[C---:B------:R-:W-:Y:S01]  /*114f0*/  IADD3 R20, P2, R142.reuse, 0x40, RZ ;  /* 0x000000408e147810 */ /* 0x040fe20007f5e0ff */
[----:B------:R-:W-:Y:S01]  /*11500*/  IMAD.X R111, RZ, RZ, R143, P0 ;  /* 0x000000ffff6f7224 */ /* 0x000fe200000e068f */
[----:B--2---:R-:W-:-:S02]  /*11510*/  IADD3 R92, P4, R142, 0x4000, RZ ;  /* 0x000040008e5c7810 */ /* 0x004fc40007f9e0ff */
[----:B------:R-:W-:Y:S01]  /*11520*/  LOP3.LUT R98, R183, R38, RZ, 0x3c, !PT ;  /* 0x00000026b7627212 */ /* 0x000fe200078e3cff */
[--C-:B------:R-:W-:Y:S01]  /*11530*/  IMAD.X R51, RZ, RZ, R143.reuse, P2 ;  /* 0x000000ffff337224 */ /* 0x100fe200010e068f */
[----:B------:R-:W-:Y:S01]  /*11540*/  LOP3.LUT R179, R14, 0x380, RZ, 0xc0, !PT ;  /* 0x000003800eb37812 */ /* 0x000fe200078ec0ff */
[----:B------:R-:W-:Y:S01]  /*11550*/  IMAD.X R103, RZ, RZ, R143, P4 ;  /* 0x000000ffff677224 */ /* 0x000fe200020e068f */
[----:B------:R-:W-:Y:S02]  /*11560*/  LOP3.LUT R183, R110, 0x380, RZ, 0xc0, !PT ;  /* 0x000003806eb77812 */ /* 0x000fe400078ec0ff */
[----:B------:R-:W-:Y:S02]  /*11570*/  LOP3.LUT R46, R20, 0x380, RZ, 0xc0, !PT ;  /* 0x00000380142e7812 */ /* 0x000fe400078ec0ff */
[----:B------:R-:W-:Y:S02]  /*11580*/  SHF.R.U64 R179, R179, 0x3, RZ ;  /* 0x00000003b3b37819 */ /* 0x000fe400000012ff */
[----:B------:R-:W-:-:S02]  /*11590*/  SHF.R.U64 R183, R183, 0x3, RZ ;  /* 0x00000003b7b77819 */ /* 0x000fc400000012ff */
[----:B------:R-:W-:Y:S02]  /*115a0*/  IADD3 R126, P4, R142, 0x8040, RZ ;  /* 0x000080408e7e7810 */ /* 0x000fe40007f9e0ff */
[----:B------:R-:W-:Y:S02]  /*115b0*/  SHF.R.U64 R181, R46, 0x3, RZ ;  /* 0x000000032eb57819 */ /* 0x000fe400000012ff */
[C---:B------:R-:W-:Y:S01]  /*115c0*/  IADD3 R106, P5, R142.reuse, 0x4020, RZ ;  /* 0x000040208e6a7810 */ /* 0x040fe20007fbe0ff */
[--C-:B------:R-:W-:Y:S01]  /*115d0*/  IMAD.X R127, RZ, RZ, R143.reuse, P4 ;  /* 0x000000ffff7f7224 */ /* 0x100fe200020e068f */
[C---:B------:R-:W-:Y:S02]  /*115e0*/  IADD3 R118, P2, R142.reuse, 0x8000, RZ ;  /* 0x000080008e767810 */ /* 0x040fe40007f5e0ff */
[----:B------:R-:W-:Y:S01]  /*115f0*/  IADD3 R122, P3, R142, 0x8020, RZ ;  /* 0x000080208e7a7810 */ /* 0x000fe20007f7e0ff */
[--C-:B------:R-:W-:Y:S01]  /*11600*/  IMAD.X R107, RZ, RZ, R143.reuse, P5 ;  /* 0x000000ffff6b7224 */ /* 0x100fe200028e068f */
[----:B------:R-:W-:Y:S01]  /*11610*/  LOP3.LUT R46, R179, R14, RZ, 0x3c, !PT ;  /* 0x0000000eb32e7212 */ /* 0x000fe200078e3cff */
[--C-:B------:R-:W-:Y:S01]  /*11620*/  IMAD.X R119, RZ, RZ, R143.reuse, P2 ;  /* 0x000000ffff777224 */ /* 0x100fe200010e068f */
[----:B------:R-:W-:Y:S01]  /*11630*/  LOP3.LUT R110, R183, R110, RZ, 0x3c, !PT ;  /* 0x0000006eb76e7212 */ /* 0x000fe200078e3cff */
[----:B------:R-:W-:Y:S01]  /*11640*/  IMAD.X R123, RZ, RZ, R143, P3 ;  /* 0x000000ffff7b7224 */ /* 0x000fe200018e068f */
[----:B------:R-:W-:-:S02]  /*11650*/  LOP3.LUT R50, R181, R20, RZ, 0x3c, !PT ;  /* 0x00000014b5327212 */ /* 0x000fc400078e3cff */
[----:B------:R-:W-:Y:S02]  /*11660*/  LOP3.LUT R179, R92, 0x380, RZ, 0xc0, !PT ;  /* 0x000003805cb37812 */ /* 0x000fe400078ec0ff */
[----:B------:R-:W-:Y:S02]  /*11670*/  LOP3.LUT R183, R126, 0x380, RZ, 0xc0, !PT ;  /* 0x000003807eb77812 */ /* 0x000fe400078ec0ff */
[----:B------:R-:W-:Y:S02]  /*11680*/  LOP3.LUT R39, R142, 0x380, RZ, 0xc0, !PT ;  /* 0x000003808e277812 */ /* 0x000fe400078ec0ff */
[----:B------:R-:W-:Y:S02]  /*11690*/  LOP3.LUT R181, R106, 0x380, RZ, 0xc0, !PT ;  /* 0x000003806ab57812 */ /* 0x000fe400078ec0ff */
[C---:B------:R-:W-:Y:S02]  /*116a0*/  IADD3 R114, P1, R142.reuse, 0x4060, RZ ;  /* 0x000040608e727810 */ /* 0x040fe40007f3e0ff */
[----:B------:R-:W-:-:S02]  /*116b0*/  IADD3 R151, P2, R142, 0xc040, RZ ;  /* 0x0000c0408e977810 */ /* 0x000fc40007f5e0ff */
[----:B------:R-:W-:Y:S01]  /*116c0*/  SHF.R.U64 R179, R179, 0x3, RZ ;  /* 0x00000003b3b37819 */ /* 0x000fe200000012ff */
[--C-:B------:R-:W-:Y:S01]  /*116d0*/  IMAD.X R115, RZ, RZ, R143.reuse, P1 ;  /* 0x000000ffff737224 */ /* 0x100fe200008e068f */
[----:B------:R-:W-:Y:S01]  /*116e0*/  SHF.R.U64 R183, R183, 0x3, RZ ;  /* 0x00000003b7b77819 */ /* 0x000fe200000012ff */
[----:B------:R-:W-:Y:S01]  /*116f0*/  IMAD.X R21, RZ, RZ, R143, P2 ;  /* 0x000000ffff157224 */ /* 0x000fe200010e068f */
[C---:B------:R-:W-:Y:S02]  /*11700*/  IADD3 R176, P3, R142.reuse, 0xc060, RZ ;  /* 0x0000c0608eb07810 */ /* 0x040fe40007f7e0ff */
[----:B------:R-:W-:Y:S02]  /*11710*/  SHF.R.U64 R39, R39, 0x3, RZ ;  /* 0x0000000327277819 */ /* 0x000fe400000012ff */
[----:B------:R-:W-:Y:S02]  /*11720*/  SHF.R.U64 R181, R181, 0x3, RZ ;  /* 0x00000003b5b57819 */ /* 0x000fe400000012ff */
[----:B------:R-:W-:-:S02]  /*11730*/  IADD3 R130, P5, R142, 0x8060, RZ ;  /* 0x000080608e827810 */ /* 0x000fc40007fbe0ff */
[C---:B------:R-:W-:Y:S02]  /*11740*/  IADD3 R134, P0, R142.reuse, 0xc000, RZ ;  /* 0x0000c0008e867810 */ /* 0x040fe40007f1e0ff */
[----:B------:R-:W-:Y:S01]  /*11750*/  IADD3 R138, P1, R142, 0xc020, RZ ;  /* 0x0000c0208e8a7810 */ /* 0x000fe20007f3e0ff */
[--C-:B------:R-:W-:Y:S01]  /*11760*/  IMAD.X R131, RZ, RZ, R143.reuse, P5 ;  /* 0x000000ffff837224 */ /* 0x100fe200028e068f */
[----:B------:R-:W-:Y:S01]  /*11770*/  LOP3.LUT R185, R114, 0x380, RZ, 0xc0, !PT ;  /* 0x0000038072b97812 */ /* 0x000fe200078ec0ff */
[--C-:B------:R-:W-:Y:S01]  /*11780*/  IMAD.X R135, RZ, RZ, R143.reuse, P0 ;  /* 0x000000ffff877224 */ /* 0x100fe200000e068f */
[----:B------:R-:W-:Y:S01]  /*11790*/  LOP3.LUT R102, R179, R92, RZ, 0x3c, !PT ;  /* 0x0000005cb3667212 */ /* 0x000fe200078e3cff */
[----:B------:R-:W-:Y:S01]  /*117a0*/  IMAD.X R139, RZ, RZ, R143, P1 ;  /* 0x000000ffff8b7224 */ /* 0x000fe200008e068f */
[----:B------:R-:W-:Y:S02]  /*117b0*/  LOP3.LUT R126, R183, R126, RZ, 0x3c, !PT ;  /* 0x0000007eb77e7212 */ /* 0x000fe400078e3cff */
[----:B------:R-:W-:-:S02]  /*117c0*/  LOP3.LUT R14, R151, 0x380, RZ, 0xc0, !PT ;  /* 0x00000380970e7812 */ /* 0x000fc400078ec0ff */
[----:B------:R-:W-:Y:S01]  /*117d0*/  LOP3.LUT R142, R39, R142, RZ, 0x3c, !PT ;  /* 0x0000008e278e7212 */ /* 0x000fe200078e3cff */
[----:B------:R-:W-:Y:S01]  /*117e0*/  IMAD.X R39, RZ, RZ, R143, P3 ;  /* 0x000000ffff277224 */ /* 0x000fe200018e068f */
[----:B------:R-:W-:Y:S02]  /*117f0*/  LOP3.LUT R106, R181, R106, RZ, 0x3c, !PT ;  /* 0x0000006ab56a7212 */ /* 0x000fe400078e3cff */
[----:B------:R-:W-:Y:S02]  /*11800*/  LOP3.LUT R179, R118, 0x380, RZ, 0xc0, !PT ;  /* 0x0000038076b37812 */ /* 0x000fe400078ec0ff */
[----:B------:R-:W-:Y:S02]  /*11810*/  LOP3.LUT R183, R176, 0x380, RZ, 0xc0, !PT ;  /* 0x00000380b0b77812 */ /* 0x000fe400078ec0ff */
[----:B------:R-:W-:Y:S02]  /*11820*/  LOP3.LUT R181, R122, 0x380, RZ, 0xc0, !PT ;  /* 0x000003807ab57812 */ /* 0x000fe400078ec0ff */
[----:B------:R-:W-:-:S02]  /*11830*/  SHF.R.U64 R185, R185, 0x3, RZ ;  /* 0x00000003b9b97819 */ /* 0x000fc400000012ff */
[----:B------:R-:W-:Y:S02]  /*11840*/  SHF.R.U64 R14, R14, 0x3, RZ ;  /* 0x000000030e0e7819 */ /* 0x000fe400000012ff */
[----:B------:R-:W-:Y:S02]  /*11850*/  SHF.R.U64 R179, R179, 0x3, RZ ;  /* 0x00000003b3b37819 */ /* 0x000fe400000012ff */
[----:B------:R-:W-:Y:S02]  /*11860*/  SHF.R.U64 R183, R183, 0x3, RZ ;  /* 0x00000003b7b77819 */ /* 0x000fe400000012ff */
[----:B------:R-:W-:Y:S02]  /*11870*/  MOV R142, R142 ;  /* 0x0000008e008e7202 */ /* 0x000fe40000000f00 */
[----:B------:R-:W-:Y:S02]  /*11880*/  SHF.R.U64 R181, R181, 0x3, RZ ;  /* 0x00000003b5b57819 */ /* 0x000fe400000012ff */
[----:B------:R-:W-:Y:S01]  /*11890*/  MOV R46, R46 ;  /* 0x0000002e002e7202 */ /* 0x000fe20000000f00 */
[----:B------:R2:W-:Y:S01]  /*118a0*/  STSM.16.M88.4 [R142], R24 ;  /* 0x000000188e007844 */ /* 0x0005e20000000200 */
[----:B------:R-:W-:-:S02]  /*118b0*/  LOP3.LUT R114, R185, R114, RZ, 0x3c, !PT ;  /* 0x00000072b9727212 */ /* 0x000fc400078e3cff */
[----:B------:R-:W-:Y:S01]  /*118c0*/  LOP3.LUT R20, R14, R151, RZ, 0x3c, !PT ;  /* 0x000000970e147212 */ /* 0x000fe200078e3cff */
[----:B------:R3:W-:Y:S01]  /*118d0*/  STSM.16.M88.4 [R46], R32 ;  /* 0x000000202e007844 */ /* 0x0007e20000000200 */
[----:B------:R-:W-:Y:S02]  /*118e0*/  MOV R50, R50 ;  /* 0x0000003200327202 */ /* 0x000fe40000000f00 */
[----:B------:R-:W-:Y:S02]  /*118f0*/  LOP3.LUT R185, R130, 0x380, RZ, 0xc0, !PT ;  /* 0x0000038082b97812 */ /* 0x000fe400078ec0ff */
[----:B------:R-:W-:Y:S01]  /*11900*/  LOP3.LUT R118, R179, R118, RZ, 0x3c, !PT ;  /* 0x00000076b3767212 */ /* 0x000fe200078e3cff */
[----:B------:R0:W-:Y:S01]  /*11910*/  STSM.16.M88.4 [R50], R40 ;  /* 0x0000002832007844 */ /* 0x0001e20000000200 */
[----:B------:R-:W-:Y:S02]  /*11920*/  LOP3.LUT R38, R183, R176, RZ, 0x3c, !PT ;  /* 0x000000b0b7267212 */ /* 0x000fe400078e3cff */
[----:B------:R-:W-:-:S02]  /*11930*/  MOV R98, R98 ;  /* 0x0000006200627202 */ /* 0x000fc40000000f00 */
[----:B------:R-:W-:Y:S02]  /*11940*/  LOP3.LUT R122, R181, R122, RZ, 0x3c, !PT ;  /* 0x0000007ab57a7212 */ /* 0x000fe400078e3cff */
[----:B------:R-:W-:Y:S01]  /*11950*/  LOP3.LUT R179, R134, 0x380, RZ, 0xc0, !PT ;  /* 0x0000038086b37812 */ /* 0x000fe200078ec0ff */
[----:B------:R1:W-:Y:S01]  /*11960*/  STSM.16.M88.4 [R98], R4 ;  /* 0x0000000462007844 */ /* 0x0003e20000000200 */
[----:B------:R-:W-:Y:S02]  /*11970*/  MOV R102, R102 ;  /* 0x0000006600667202 */ /* 0x000fe40000000f00 */
[----:B------:R-:W-:Y:S02]  /*11980*/  F2FP.BF16.F32.PACK_AB R14, R61, R160 ;  /* 0x000000a03d0e723e */ /* 0x000fe400000010ff */
[----:B------:R-:W-:Y:S02]  /*11990*/  LOP3.LUT R181, R138, 0x380, RZ, 0xc0, !PT ;  /* 0x000003808ab57812 */ /* 0x000fe400078ec0ff */
[----:B------:R-:W-:Y:S01]  /*119a0*/  MOV R106, R106 ;  /* 0x0000006a006a7202 */ /* 0x000fe20000000f00 */
[----:B------:R4:W-:Y:S01]  /*119b0*/  STSM.16.M88.4 [R102], R12 ;  /* 0x0000000c66007844 */ /* 0x0009e20000000200 */
[----:B--2---:R-:W-:-:S02]  /*119c0*/  F2FP.BF16.F32.PACK_AB R24, R65, R161 ;  /* 0x000000a14118723e */ /* 0x004fc400000010ff */
[----:B------:R-:W-:Y:S02]  /*119d0*/  F2FP.BF16.F32.PACK_AB R25, R67, R66 ;  /* 0x000000424319723e */ /* 0x000fe400000010ff */
[----:B------:R-:W-:Y:S02]  /*119e0*/  F2FP.BF16.F32.PACK_AB R26, R69, R162 ;  /* 0x000000a2451a723e */ /* 0x000fe400000010ff */
[----:B------:R-:W-:Y:S02]  /*119f0*/  F2FP.BF16.F32.PACK_AB R27, R71, R70 ;  /* 0x00000046471b723e */ /* 0x000fe400000010ff */
[----:B------:R-:W-:Y:S02]  /*11a00*/  MOV R110, R110 ;  /* 0x0000006e006e7202 */ /* 0x000fe40000000f00 */
[----:B------:R-:W-:Y:S01]  /*11a10*/  MOV R20, R20 ;  /* 0x0000001400147202 */ /* 0x000fe20000000f00 */
[----:B------:R2:W-:Y:S01]  /*11a20*/  STSM.16.M88.4 [R106], R24 ;  /* 0x000000186a007844 */ /* 0x0005e20000000200 */
[----:B------:R-:W-:-:S02]  /*11a30*/  SHF.R.U64 R185, R185, 0x3, RZ ;  /* 0x00000003b9b97819 */ /* 0x000fc400000012ff */
[----:B------:R-:W-:Y:S01]  /*11a40*/  MOV R114, R114 ;  /* 0x0000007200727202 */ /* 0x000fe20000000f00 */
[----:B------:R-:W-:Y:S01]  /*11a50*/  STSM.16.M88.4 [R110], R28 ;  /* 0x0000001c6e007844 */ /* 0x000fe20000000200 */
[----:B------:R-:W-:Y:S02]  /*11a60*/  MOV R21, R38 ;  /* 0x0000002600157202 */ /* 0x000fe40000000f00 */
[----:B---3--:R-:W-:Y:S02]  /*11a70*/  F2FP.BF16.F32.PACK_AB R32, R81, R165 ;  /* 0x000000a55120723e */ /* 0x008fe400000010ff */
[----:B------:R-:W-:Y:S02]  /*11a80*/  F2FP.BF16.F32.PACK_AB R33, R83, R82 ;  /* 0x000000525321723e */ /* 0x000fe400000010ff */
[----:B------:R-:W-:Y:S02]  /*11a90*/  F2FP.BF16.F32.PACK_AB R34, R85, R166 ;  /* 0x000000a65522723e */ /* 0x000fe400000010ff */
[----:B------:R-:W-:-:S02]  /*11aa0*/  F2FP.BF16.F32.PACK_AB R35, R87, R86 ;  /* 0x000000565723723e */ /* 0x000fc400000010ff */
[----:B------:R-:W-:Y:S02]  /*11ab0*/  SHF.R.U64 R179, R179, 0x3, RZ ;  /* 0x00000003b3b37819 */ /* 0x000fe400000012ff */
[----:B------:R-:W-:Y:S01]  /*11ac0*/  MOV R118, R118 ;  /* 0x0000007600767202 */ /* 0x000fe20000000f00 */
[----:B------:R-:W-:Y:S01]  /*11ad0*/  STSM.16.M88.4 [R114], R32 ;  /* 0x0000002072007844 */ /* 0x000fe20000000200 */
[----:B------:R-:W-:Y:S01]  /*11ae0*/  F2FP.BF16.F32.PACK_AB R38, R3, R168 ;  /* 0x000000a80326723e */ /* 0x000fe200000010ff */
[----:B------:R-:W-:Y:S01]  /*11af0*/  IMAD.MOV.U32 R3, RZ, RZ, RZ ;  /* 0x000000ffff037224 */ /* 0x000fe200078e00ff */
[----:B------:R-:W-:Y:S02]  /*11b00*/  F2FP.BF16.F32.PACK_AB R39, R58, R54 ;  /* 0x000000363a27723e */ /* 0x000fe400000010ff */
[----:B------:R-:W-:Y:S02]  /*11b10*/  SHF.R.U64 R181, R181, 0x3, RZ ;  /* 0x00000003b5b57819 */ /* 0x000fe400000012ff */
[----:B------:R-:W-:Y:S01]  /*11b20*/  MOV R122, R122 ;  /* 0x0000007a007a7202 */ /* 0x000fe20000000f00 */
[----:B------:R-:W-:Y:S01]  /*11b30*/  STSM.16.M88.4 [R118], R36 ;  /* 0x0000002476007844 */ /* 0x000fe20000000200 */
[----:B0-----:R-:W-:-:S02]  /*11b40*/  F2FP.BF16.F32.PACK_AB R40, R97, R169 ;  /* 0x000000a96128723e */ /* 0x001fc400000010ff */
[----:B------:R-:W-:Y:S02]  /*11b50*/  F2FP.BF16.F32.PACK_AB R41, R62, R60 ;  /* 0x0000003c3e29723e */ /* 0x000fe400000010ff */
[----:B------:R-:W-:Y:S02]  /*11b60*/  F2FP.BF16.F32.PACK_AB R42, R101, R170 ;  /* 0x000000aa652a723e */ /* 0x000fe400000010ff */
[----:B------:R-:W-:Y:S02]  /*11b70*/  F2FP.BF16.F32.PACK_AB R43, R68, R64 ;  /* 0x00000040442b723e */ /* 0x000fe400000010ff */
[----:B------:R-:W-:Y:S02]  /*11b80*/  MOV R126, R126 ;  /* 0x0000007e007e7202 */ /* 0x000fe40000000f00 */
[----:B-1----:R-:W-:Y:S01]  /*11b90*/  F2FP.BF16.F32.PACK_AB R4, R105, R171 ;  /* 0x000000ab6904723e */ /* 0x002fe200000010ff */
[----:B------:R-:W-:Y:S01]  /*11ba0*/  STSM.16.M88.4 [R122], R40 ;  /* 0x000000287a007844 */ /* 0x000fe20000000200 */
[----:B------:R-:W-:-:S02]  /*11bb0*/  F2FP.BF16.F32.PACK_AB R5, R76, R72 ;  /* 0x000000484c05723e */ /* 0x000fc400000010ff */
[----:B------:R-:W-:Y:S02]  /*11bc0*/  F2FP.BF16.F32.PACK_AB R6, R109, R172 ;  /* 0x000000ac6d06723e */ /* 0x000fe400000010ff */
[----:B------:R-:W-:Y:S02]  /*11bd0*/  F2FP.BF16.F32.PACK_AB R7, R80, R78 ;  /* 0x0000004e5007723e */ /* 0x000fe400000010ff */
[----:B------:R-:W-:Y:S02]  /*11be0*/  LOP3.LUT R130, R185, R130, RZ, 0x3c, !PT ;  /* 0x00000082b9827212 */ /* 0x000fe400078e3cff */
[----:B------:R-:W-:Y:S01]  /*11bf0*/  LOP3.LUT R134, R179, R134, RZ, 0x3c, !PT ;  /* 0x00000086b3867212 */ /* 0x000fe200078e3cff */
[----:B------:R0:W-:Y:S01]  /*11c00*/  STSM.16.M88.4 [R126], R4 ;  /* 0x000000047e007844 */ /* 0x0001e20000000200 */
[----:B------:R-:W-:Y:S02]  /*11c10*/  LOP3.LUT R138, R181, R138, RZ, 0x3c, !PT ;  /* 0x0000008ab58a7212 */ /* 0x000fe400078e3cff */
[----:B------:R-:W-:-:S02]  /*11c20*/  MOV R130, R130 ;  /* 0x0000008200827202 */ /* 0x000fc40000000f00 */
[----:B----4-:R-:W-:Y:S02]  /*11c30*/  F2FP.BF16.F32.PACK_AB R12, R113, R173 ;  /* 0x000000ad710c723e */ /* 0x010fe400000010ff */
[----:B------:R-:W-:Y:S02]  /*11c40*/  F2FP.BF16.F32.PACK_AB R13, R88, R84 ;  /* 0x00000054580d723e */ /* 0x000fe400000010ff */
[----:B------:R-:W-:Y:S02]  /*11c50*/  F2FP.BF16.F32.PACK_AB R14, R117, R174 ;  /* 0x000000ae750e723e */ /* 0x000fe400000010ff */
[----:B------:R-:W-:Y:S02]  /*11c60*/  F2FP.BF16.F32.PACK_AB R15, R100, R96 ;  /* 0x00000060640f723e */ /* 0x000fe400000010ff */
[----:B------:R-:W-:Y:S02]  /*11c70*/  MOV R134, R134 ;  /* 0x0000008600867202 */ /* 0x000fe40000000f00 */
[----:B--2---:R-:W-:Y:S01]  /*11c80*/  F2FP.BF16.F32.PACK_AB R24, R121, R175 ;  /* 0x000000af7918723e */ /* 0x004fe200000010ff */
[----:B------:R1:W-:Y:S01]  /*11c90*/  STSM.16.M88.4 [R130], R12 ;  /* 0x0000000c82007844 */ /* 0x0003e20000000200 */
[----:B------:R-:W-:-:S02]  /*11ca0*/  F2FP.BF16.F32.PACK_AB R25, R108, R104 ;  /* 0x000000686c19723e */ /* 0x000fc400000010ff */
[----:B------:R-:W-:Y:S02]  /*11cb0*/  F2FP.BF16.F32.PACK_AB R26, R125, R177 ;  /* 0x000000b17d1a723e */ /* 0x000fe400000010ff */
[----:B------:R-:W-:Y:S02]  /*11cc0*/  F2FP.BF16.F32.PACK_AB R27, R116, R112 ;  /* 0x00000070741b723e */ /* 0x000fe400000010ff */
[----:B------:R-:W-:Y:S02]  /*11cd0*/  ISETP.NE.U32.AND P0, PT, RZ, UR4, PT ;  /* 0x00000004ff007c0c */ /* 0x000fe4000bf05070 */
[----:B0-----:R-:W-:Y:S01]  /*11ce0*/  IADD3 R6, P1, R227, UR4, RZ ;  /* 0x00000004e3067c10 */ /* 0x001fe2000ff3e0ff */
[----:B------:R-:W-:Y:S01]  /*11cf0*/  STSM.16.M88.4 [R134], R24 ;  /* 0x0000001886007844 */ /* 0x000fe20000000200 */
[----:B------:R-:W-:Y:S02]  /*11d00*/  MOV R138, R138 ;  /* 0x0000008a008a7202 */ /* 0x000fe40000000f00 */
[----:B------:R-:W-:-:S02]  /*11d10*/  F2FP.BF16.F32.PACK_AB R28, R129, R178 ;  /* 0x000000b2811c723e */ /* 0x000fc400000010ff */
[----:B------:R-:W-:Y:S02]  /*11d20*/  F2FP.BF16.F32.PACK_AB R29, R124, R120 ;  /* 0x000000787c1d723e */ /* 0x000fe400000010ff */
[----:B------:R-:W-:Y:S02]  /*11d30*/  F2FP.BF16.F32.PACK_AB R30, R133, R132 ;  /* 0x00000084851e723e */ /* 0x000fe400000010ff */
[----:B------:R-:W-:Y:S02]  /*11d40*/  F2FP.BF16.F32.PACK_AB R31, R152, R128 ;  /* 0x00000080981f723e */ /* 0x000fe400000010ff */
[----:B------:R-:W-:Y:S02]  /*11d50*/  F2FP.BF16.F32.PACK_AB R152, R137, R136 ;  /* 0x000000888998723e */ /* 0x000fe400000010ff */
[----:B------:R-:W-:Y:S01]  /*11d60*/  ISETP.NE.AND.EX P0, PT, RZ, UR5, PT, P0 ;  /* 0x00000005ff007c0c */ /* 0x000fe2000bf05300 */
[----:B------:R0:W-:Y:S01]  /*11d70*/  STSM.16.M88.4 [R138], R28 ;  /* 0x0000001c8a007844 */ /* 0x0001e20000000200 */
[----:B------:R-:W-:Y:S01]  /*11d80*/  IADD3.X R7, R228, UR5, RZ, P1, !PT ;  /* 0x00000005e4077c10 */ /* 0x000fe20008ffe4ff */
[----:B------:R-:W-:-:S02]  /*11d90*/  ULDC.64 UR4, c[0x0][0xc08] ;  /* 0x0003020000047ab9 */ /* 0x000fc40000000a00 */
[----:B------:R2:W-:Y:S01]  /*11da0*/  STSM.16.M88.4 [R20], R152 ;  /* 0x0000009814007844 */ /* 0x0005e20000000200 */
[----:B------:R-:W-:-:S03]  /*11db0*/  ISETP.NE.U32.AND P2, PT, RZ, UR4, PT ;  /* 0x00000004ff007c0c */ /* 0x000fc6000bf45070 */
[----:B------:R2:W-:Y:S01]  /*11dc0*/  STSM.16.M88.4 [R21], R144 ;  /* 0x0000009015007844 */ /* 0x0005e20000000200 */
[----:B------:R-:W-:Y:S01]  /*11dd0*/  BAR.SYNC.DEFER_BLOCKING 0x1, 0x100 ;  /* 0x0044000000007b1d */ /* 0x000fe20000010000 */
[----:B------:R-:W-:-:S13]  /*11de0*/  ISETP.NE.AND.EX P2, PT, RZ, UR5, PT, P2 ;  /* 0x00000005ff007c0c */ /* 0x000fda000bf45320 */
[----:B------:R-:W-:Y:S01]  /*11df0*/  @P2 IADD3 R4, P3, R227, UR4, RZ ;  /* 0x00000004e3042c10 */ /* 0x000fe2000ff7e0ff */
[----:B------:R-:W-:Y:S02]  /*11e00*/  ULDC UR4, c[0x0][0xa88] ;  /* 0x0002a20000047ab9 */ /* 0x000fe40000000800 */
[----:B-1----:R-:W-:Y:S01]  /*11e10*/  IMAD.U32 R15, RZ, RZ, UR4 ;  /* 0x00000004ff0f7e24 */ /* 0x002fe2000f8e00ff */
[----:B------:R-:W-:Y:S01]  /*11e20*/  @P2 IADD3.X R5, R228, UR5, RZ, P3, !PT ;  /* 0x00000005e4052c10 */ /* 0x000fe20009ffe4ff */
[----:B------:R2:W5:Y:S01]  /*11e30*/  @P0 LDG.E R3, desc[UR40][R6.64] ;  /* 0x0000002806030981 */ /* 0x000562000c1e1900 */
[----:B------:R-:W-:Y:S01]  /*11e40*/  ISETP.NE.AND P1, PT, R0, 0x1, PT ;  /* 0x000000010000780c */ /* 0x000fe20003f25270 */
[----:B0-----:R-:W-:Y:S02]  /*11e50*/  IMAD.IADD R29, R214, 0x1, R206 ;  /* 0x00000001d61d7824 */ /* 0x001fe400078e02ce */
[----:B------:R2:W5:Y:S10]  /*11e60*/  @P2 LDG.E R15, desc[UR40][R4.64] ;  /* 0x00000028040f2981 */ /* 0x000574000c1e1900 */
[----:B------:R-:W0:Y:S08]  /*11e70*/  @P1 LDC R12, c[0x0][0xbec] ;  /* 0x0002fb00ff0c1b82 */ /* 0x000e300000000800 */
[----:B------:R-:W1:Y:S01]  /*11e80*/  @P1 LDC R25, c[0x0][0xbf0] ;  /* 0x0002fc00ff191b82 */ /* 0x000e620000000800 */
[----:B--2---:R-:W-:Y:S05]  /*11e90*/  @P2 BRA `(.L_x_14218) ;  /* 0x0000000000102947 */ /* 0x004fea0003800000 */
[----:B------:R-:W-:Y:S05]  /*11ea0*/  @!P0 BRA `(.L_x_14218) ;  /* 0x00000000000c8947 */ /* 0x000fea0003800000 */
[----:B------:R-:W2:Y:S04]  /*11eb0*/  LDG.E R4, desc[UR40][R6.64] ;  /* 0x0000002806047981 */ /* 0x000ea8000c1e1900 */
[----:B-----5:R-:W2:Y:S02]  /*11ec0*/  LDG.E R15, desc[UR40][R6.64+0x4] ;  /* 0x00000428060f7981 */ /* 0x020ea4000c1e1900 */
[----:B--2---:R-:W-:-:S07]  /*11ed0*/  IMAD.IADD R15, R15, 0x1, -R4 ;  /* 0x000000010f0f7824 */ /* 0x004fce00078e0a04 */
.L_x_14218:
[----:B------:R-:W2:Y:S01]  /*11ee0*/  LDL R14, [R1+0x18] ;  /* 0x00001800010e7983 */ /* 0x000ea20000100800 */
[----:B------:R-:W-:Y:S01]  /*11ef0*/  SHF.R.S32.HI R76, RZ, 0x1f, R226 ;  /* 0x0000001fff4c7819 */ /* 0x000fe200000114e2 */
[----:B0-----:R-:W-:Y:S01]  /*11f00*/  @P1 IMAD.HI.U32 R4, R29, R12, RZ ;  /* 0x0000000c1d041227 */ /* 0x001fe200078e00ff */
[----:B------:R-:W-:Y:S01]  /*11f10*/  ULDC.64 UR4, c[0x0][0xb90] ;  /* 0x0002e40000047ab9 */ /* 0x000fe20000000a00 */
[--C-:B-----5:R-:W-:Y:S01]  /*11f20*/  SHF.R.S32.HI R21, RZ, 0x1f, R3.reuse ;  /* 0x0000001fff157819 */ /* 0x120fe20000011403 */
[----:B------:R-:W0:Y:S01]  /*11f30*/  S2R R30, SR_TID.X ;  /* 0x00000000001e7919 */ /* 0x000e220000002100 */
[----:B------:R-:W-:Y:S01]  /*11f40*/  IMAD R13, R76, UR4, RZ ;  /* 0x000000044c0d7c24 */ /* 0x000fe2000f8e02ff */
[----:B------:R-:W-:Y:S01]  /*11f50*/  SEL R235, R235, RZ, !P0 ;  /* 0x000000ffebeb7207 */ /* 0x000fe20004000000 */
[----:B------:R-:W-:Y:S01]  /*11f60*/  IMAD.MOV.U32 R20, RZ, RZ, R3 ;  /* 0x000000ffff147224 */ /* 0x000fe200078e0003 */
[----:B------:R-:W-:Y:S01]  /*11f70*/  SEL R229, R229, RZ, !P0 ;  /* 0x000000ffe5e57207 */ /* 0x000fe20004000000 */
[----:B------:R-:W-:Y:S01]  /*11f80*/  IMAD.MOV.U32 R7, RZ, RZ, R29 ;  /* 0x000000ffff077224 */ /* 0x000fe200078e001d */
[----:B-1----:R-:W-:Y:S01]  /*11f90*/  @P1 SHF.R.U32.HI R7, RZ, R25, R4 ;  /* 0x00000019ff071219 */ /* 0x002fe20000011604 */
[C---:B------:R-:W-:Y:S01]  /*11fa0*/  IMAD.WIDE.U32 R4, R226.reuse, UR4, R20 ;  /* 0x00000004e2047c25 */ /* 0x040fe2000f8e0014 */
[----:B------:R-:W1:Y:S03]  /*11fb0*/  @P1 LDC R81, c[0x0][0xbec] ;  /* 0x0002fb00ff511b82 */ /* 0x000e660000000800 */
[----:B------:R-:W-:Y:S01]  /*11fc0*/  IMAD R13, R226, UR5, R13 ;  /* 0x00000005e20d7c24 */ /* 0x000fe2000f8e020d */
[----:B------:R-:W-:Y:S01]  /*11fd0*/  ULDC.64 UR4, c[0x0][0xb98] ;  /* 0x0002e60000047ab9 */ /* 0x000fe20000000a00 */
[----:B------:R-:W-:-:S02]  /*11fe0*/  IMAD.MOV R27, RZ, RZ, -R7 ;  /* 0x000000ffff1b7224 */ /* 0x000fc400078e0a07 */
[----:B------:R-:W-:Y:S01]  /*11ff0*/  IMAD.IADD R5, R5, 0x1, R13 ;  /* 0x0000000105057824 */ /* 0x000fe200078e020d */
[----:B------:R-:W3:Y:S01]  /*12000*/  @P1 LDC R82, c[0x0][0xbf0] ;  /* 0x0002fc00ff521b82 */ /* 0x000ee20000000800 */
[----:B------:R-:W-:Y:S02]  /*12010*/  IMAD R25, R234, 0x40, R205 ;  /* 0x00000040ea197824 */ /* 0x000fe400078e02cd */
[----:B------:R-:W-:Y:S02]  /*12020*/  IMAD R13, R0, R27, R29 ;  /* 0x0000001b000d7224 */ /* 0x000fe400078e021d */
[----:B------:R-:W-:Y:S02]  /*12030*/  IMAD R6, R235, UR4, RZ ;  /* 0x00000004eb067c24 */ /* 0x000fe4000f8e02ff */
        /* <DEDUP_REMOVED lines=8> */
[----:B0-----:R-:W-:Y:S01]  /*120c0*/  VIADD R30, R30, 0xffffff80 ;  /* 0xffffff801e1e7836 */ /* 0x001fe20000000000 */
[----:B------:R-:W-:Y:S01]  /*120d0*/  IADD3.X R5, R25, R5, R12, P0, !PT ;  /* 0x0000000519057210 */ /* 0x000fe200007fe40c */
[----:B------:R-:W-:Y:S01]  /*120e0*/  IMAD R6, R6, UR4, RZ ;  /* 0x0000000406067c24 */ /* 0x000fe2000f8e02ff */
[----:B------:R-:W-:Y:S01]  /*120f0*/  LOP3.LUT R60, R61, 0x380, RZ, 0xc0, !PT ;  /* 0x000003803d3c7812 */ /* 0x000fe200078ec0ff */
[----:B------:R-:W-:Y:S01]  /*12100*/  IMAD R20, R15, R0, RZ ;  /* 0x000000000f147224 */ /* 0x000fe200078e02ff */
[----:B------:R-:W-:Y:S01]  /*12110*/  IADD3 R25, P5, R10, 0x3000, RZ ;  /* 0x000030000a197810 */ /* 0x000fe20007fbe0ff */
[C---:B------:R-:W-:Y:S01]  /*12120*/  IMAD R7, R13.reuse, UR5, R6 ;  /* 0x000000050d077c24 */ /* 0x040fe2000f8e0206 */
[----:B------:R-:W-:Y:S01]  /*12130*/  SHF.R.U64 R60, R60, 0x3, RZ ;  /* 0x000000033c3c7819 */ /* 0x000fe200000012ff */
[----:B------:R-:W-:Y:S01]  /*12140*/  IMAD.WIDE.U32 R4, R13, UR4, R4 ;  /* 0x000000040d047c25 */ /* 0x000fe2000f8e0004 */
[----:B------:R-:W-:Y:S01]  /*12150*/  ULDC.64 UR4, c[0x0][0xb50] ;  /* 0x0002d40000047ab9 */ /* 0x000fe20000000a00 */
[----:B------:R-:W-:-:S02]  /*12160*/  IADD3 R13, P3, R10, 0x2000, RZ ;  /* 0x000020000a0d7810 */ /* 0x000fc40007f7e0ff */
[----:B------:R-:W-:Y:S01]  /*12170*/  IMAD.IADD R5, R5, 0x1, R7 ;  /* 0x0000000105057824 */ /* 0x000fe200078e0207 */
[C---:B------:R-:W-:Y:S02]  /*12180*/  LEA R6, P0, R4.reuse, UR4, 0x2 ;  /* 0x0000000404067c11 */ /* 0x040fe4000f8010ff */
[----:B------:R-:W-:Y:S02]  /*12190*/  LOP3.LUT R12, R13, 0x380, RZ, 0xc0, !PT ;  /* 0x000003800d0c7812 */ /* 0x000fe400078ec0ff */
[----:B------:R-:W-:Y:S01]  /*121a0*/  LEA.HI.X R4, R4, UR5, R5, 0x2, P0 ;  /* 0x0000000504047c11 */ /* 0x000fe200080f1405 */
[----:B------:R-:W-:Y:S01]  /*121b0*/  ULDC.64 UR4, c[0x0][0xaa0] ;  /* 0x0002a80000047ab9 */ /* 0x000fe20000000a00 */
[----:B------:R-:W-:Y:S01]  /*121c0*/  IADD3 R29, P0, R10, 0x4000, RZ ;  /* 0x000040000a1d7810 */ /* 0x000fe20007f1e0ff */
[----:B------:R-:W-:Y:S01]  /*121d0*/  SHFL.IDX PT, R50, R6, RZ, 0x1c1f ;  /* 0x001c1fff06327589 */ /* 0x000fe200000e0000 */
[----:B------:R-:W-:Y:S02]  /*121e0*/  SHF.R.U64 R12, R12, 0x3, RZ ;  /* 0x000000030c0c7819 */ /* 0x000fe400000012ff */
[----:B------:R-:W-:Y:S01]  /*121f0*/  LOP3.LUT R60, R60, R61, RZ, 0x3c, !PT ;  /* 0x0000003d3c3c7212 */ /* 0x000fe200078e3cff */
[----:B------:R-:W-:Y:S01]  /*12200*/  IMAD.X R61, RZ, RZ, R11, P2 ;  /* 0x000000ffff3d7224 */ /* 0x000fe200010e060b */
[----:B------:R-:W-:Y:S01]  /*12210*/  LOP3.LUT R28, R29, 0x380, RZ, 0xc0, !PT ;  /* 0x000003801d1c7812 */ /* 0x000fe200078ec0ff */
[----:B------:R-:W0:Y:S01]  /*12220*/  SHFL.IDX PT, R51, R4, RZ, 0x1c1f ;  /* 0x001c1fff04337589 */ /* 0x000e2200000e0000 */
[----:B------:R-:W-:-:S02]  /*12230*/  IADD3 R37, P2, R10, 0x6000, RZ ;  /* 0x000060000a257810 */ /* 0x000fc40007f5e0ff */
[----:B------:R-:W-:Y:S01]  /*12240*/  LOP3.LUT R12, R12, R13, RZ, 0x3c, !PT ;  /* 0x0000000d0c0c7212 */ /* 0x000fe200078e3cff */
[----:B------:R-:W-:Y:S01]  /*12250*/  IMAD.X R13, RZ, RZ, R11, P3 ;  /* 0x000000ffff0d7224 */ /* 0x000fe200018e060b */
[C---:B------:R-:W-:Y:S01]  /*12260*/  IADD3 R33, P4, R10.reuse, 0x5000, RZ ;  /* 0x000050000a217810 */ /* 0x040fe20007f9e0ff */
[----:B------:R4:W-:Y:S01]  /*12270*/  SHFL.IDX PT, R54, R6, 0x1, 0x1c1f ;  /* 0x003c1f0006367f89 */ /* 0x0009e200000e0000 */
[----:B------:R-:W-:Y:S02]  /*12280*/  IADD3 R41, P3, R10, 0x7000, RZ ;  /* 0x000070000a297810 */ /* 0x000fe40007f7e0ff */
[----:B------:R-:W-:Y:S01]  /*12290*/  SHF.R.U64 R28, R28, 0x3, RZ ;  /* 0x000000031c1c7819 */ /* 0x000fe200000012ff */
[----:B------:R0:W2:Y:S01]  /*122a0*/  SHFL.IDX PT, R55, R4, 0x1, 0x1c1f ;  /* 0x003c1f0004377f89 */ /* 0x0000a200000e0000 */
[----:B------:R-:W-:Y:S02]  /*122b0*/  LOP3.LUT R36, R37, 0x380, RZ, 0xc0, !PT ;  /* 0x0000038025247812 */ /* 0x000fe400078ec0ff */
[----:B------:R-:W-:-:S02]  /*122c0*/  LOP3.LUT R24, R25, 0x380, RZ, 0xc0, !PT ;  /* 0x0000038019187812 */ /* 0x000fc400078ec0ff */
[----:B------:R-:W-:Y:S02]  /*122d0*/  LOP3.LUT R32, R33, 0x380, RZ, 0xc0, !PT ;  /* 0x0000038021207812 */ /* 0x000fe400078ec0ff */
[----:B------:R-:W-:Y:S02]  /*122e0*/  SHF.R.S32.HI R26, RZ, 0x1f, R30 ;  /* 0x0000001fff1a7819 */ /* 0x000fe4000001141e */
[----:B------:R-:W-:Y:S02]  /*122f0*/  LOP3.LUT R40, R41, 0x380, RZ, 0xc0, !PT ;  /* 0x0000038029287812 */ /* 0x000fe400078ec0ff */
[----:B------:R-:W-:Y:S01]  /*12300*/  LOP3.LUT R28, R28, R29, RZ, 0x3c, !PT ;  /* 0x0000001d1c1c7212 */ /* 0x000fe200078e3cff */
[----:B------:R-:W-:Y:S01]  /*12310*/  IMAD.X R29, RZ, RZ, R11, P0 ;  /* 0x000000ffff1d7224 */ /* 0x000fe200000e060b */
[----:B------:R-:W-:Y:S02]  /*12320*/  SHF.R.U64 R36, R36, 0x3, RZ ;  /* 0x0000000324247819 */ /* 0x000fe400000012ff */
[----:B------:R-:W-:-:S02]  /*12330*/  SHF.R.U64 R24, R24, 0x3, RZ ;  /* 0x0000000318187819 */ /* 0x000fc400000012ff */
[----:B------:R-:W-:Y:S02]  /*12340*/  SHF.R.U64 R32, R32, 0x3, RZ ;  /* 0x0000000320207819 */ /* 0x000fe400000012ff */
[----:B------:R-:W-:Y:S02]  /*12350*/  IADD3 R49, P0, R10, 0x9000, RZ ;  /* 0x000090000a317810 */ /* 0x000fe40007f1e0ff */
[----:B------:R-:W-:Y:S02]  /*12360*/  LEA.HI R26, R26, R30, RZ, 0x7 ;  /* 0x0000001e1a1a7211 */ /* 0x000fe400078f38ff */
[----:B------:R-:W-:Y:S02]  /*12370*/  SHF.R.U64 R40, R40, 0x3, RZ ;  /* 0x0000000328287819 */ /* 0x000fe400000012ff */
[----:B------:R-:W-:Y:S01]  /*12380*/  LOP3.LUT R36, R36, R37, RZ, 0x3c, !PT ;  /* 0x0000002524247212 */ /* 0x000fe200078e3cff */
[--C-:B------:R-:W-:Y:S01]  /*12390*/  IMAD.X R37, RZ, RZ, R11.reuse, P2 ;  /* 0x000000ffff257224 */ /* 0x100fe200010e060b */
[----:B------:R-:W-:Y:S01]  /*123a0*/  LOP3.LUT R24, R24, R25, RZ, 0x3c, !PT ;  /* 0x0000001918187212 */ /* 0x000fe200078e3cff */
[--C-:B------:R-:W-:Y:S01]  /*123b0*/  IMAD.X R25, RZ, RZ, R11.reuse, P5 ;  /* 0x000000ffff197224 */ /* 0x100fe200028e060b */
[----:B------:R-:W-:Y:S01]  /*123c0*/  LOP3.LUT R32, R32, R33, RZ, 0x3c, !PT ;  /* 0x0000002120207212 */ /* 0x000fe200078e3cff */
[----:B------:R-:W-:Y:S01]  /*123d0*/  IMAD.X R33, RZ, RZ, R11, P4 ;  /* 0x000000ffff217224 */ /* 0x000fe200020e060b */
[----:B------:R-:W-:-:S02]  /*123e0*/  LOP3.LUT R48, R49, 0x380, RZ, 0xc0, !PT ;  /* 0x0000038031307812 */ /* 0x000fc400078ec0ff */
[----:B------:R-:W-:Y:S02]  /*123f0*/  IADD3 R57, P2, R10, 0xb000, RZ ;  /* 0x0000b0000a397810 */ /* 0x000fe40007f5e0ff */
[----:B------:R-:W-:Y:S02]  /*12400*/  LOP3.LUT R26, R26, 0xffffff80, RZ, 0xc0, !PT ;  /* 0xffffff801a1a7812 */ /* 0x000fe400078ec0ff */
[----:B------:R-:W-:Y:S01]  /*12410*/  LOP3.LUT R40, R40, R41, RZ, 0x3c, !PT ;  /* 0x0000002928287212 */ /* 0x000fe200078e3cff */
[----:B------:R-:W-:Y:S01]  /*12420*/  IMAD.X R41, RZ, RZ, R11, P3 ;  /* 0x000000ffff297224 */ /* 0x000fe200018e060b */
[C---:B------:R-:W-:Y:S01]  /*12430*/  IADD3 R45, P5, R10.reuse, 0x8000, RZ ;  /* 0x000080000a2d7810 */ /* 0x040fe20007fbe0ff */
[----:B------:R-:W-:Y:S01]  /*12440*/  IMAD R78, R21, UR4, RZ ;  /* 0x00000004154e7c24 */ /* 0x000fe2000f8e02ff */
[----:B------:R-:W-:Y:S01]  /*12450*/  IADD3 R53, P4, R10, 0xa000, RZ ;  /* 0x0000a0000a357810 */ /* 0x000fe20007f9e0ff */
[----:B------:R-:W-:Y:S01]  /*12460*/  IMAD.IADD R26, R30, 0x1, -R26 ;  /* 0x000000011e1a7824 */ /* 0x000fe200078e0a1a */
[----:B------:R-:W-:-:S02]  /*12470*/  IADD3 R63, P3, R10, 0xc000, RZ ;  /* 0x0000c0000a3f7810 */ /* 0x000fc40007f7e0ff */
[----:B------:R-:W-:Y:S02]  /*12480*/  SHF.R.U64 R48, R48, 0x3, RZ ;  /* 0x0000000330307819 */ /* 0x000fe400000012ff */
[----:B------:R-:W-:Y:S02]  /*12490*/  LOP3.LUT R56, R57, 0x380, RZ, 0xc0, !PT ;  /* 0x0000038039387812 */ /* 0x000fe400078ec0ff */
[----:B------:R-:W-:Y:S02]  /*124a0*/  LOP3.LUT R44, R45, 0x380, RZ, 0xc0, !PT ;  /* 0x000003802d2c7812 */ /* 0x000fe400078ec0ff */
[----:B------:R-:W-:Y:S01]  /*124b0*/  LOP3.LUT R52, R53, 0x380, RZ, 0xc0, !PT ;  /* 0x0000038035347812 */ /* 0x000fe200078ec0ff */
[----:B------:R-:W-:Y:S01]  /*124c0*/  IMAD R77, R3, UR5, R78 ;  /* 0x00000005034d7c24 */ /* 0x000fe2000f8e024e */
[----:B------:R-:W-:Y:S01]  /*124d0*/  LOP3.LUT R62, R63, 0x380, RZ, 0xc0, !PT ;  /* 0x000003803f3e7812 */ /* 0x000fe200078ec0ff */
[----:B------:R-:W-:Y:S01]  /*124e0*/  IMAD.WIDE.U32 R78, R3, UR4, RZ ;  /* 0x00000004034e7c25 */ /* 0x000fe2000f8e00ff */
[----:B------:R-:W-:Y:S01]  /*124f0*/  LOP3.LUT R48, R48, R49, RZ, 0x3c, !PT ;  /* 0x0000003130307212 */ /* 0x000fe200078e3cff */
[----:B------:R-:W-:Y:S01]  /*12500*/  ULDC.64 UR4, c[0x0][0xae8] ;  /* 0x0002ba0000047ab9 */ /* 0x000fe20000000a00 */
[----:B------:R-:W-:Y:S01]  /*12510*/  SHF.R.U64 R56, R56, 0x3, RZ ;  /* 0x0000000338387819 */ /* 0x000fe200000012ff */
[----:B------:R-:W-:Y:S01]  /*12520*/  IMAD.X R49, RZ, RZ, R11, P0 ;  /* 0x000000ffff317224 */ /* 0x000fe200000e060b */
[----:B------:R-:W-:Y:S01]  /*12530*/  SHF.R.U64 R44, R44, 0x3, RZ ;  /* 0x000000032c2c7819 */ /* 0x000fe200000012ff */
[----:B------:R-:W-:Y:S01]  /*12540*/  IMAD R3, R223, 0x20, R234 ;  /* 0x00000020df037824 */ /* 0x000fe200078e02ea */
[----:B------:R-:W-:-:S02]  /*12550*/  SHF.R.U64 R52, R52, 0x3, RZ ;  /* 0x0000000334347819 */ /* 0x000fc400000012ff */
[----:B------:R-:W-:Y:S01]  /*12560*/  LOP3.LUT P0, RZ, R26, 0x3, RZ, 0xc0, !PT ;  /* 0x000000031aff7812 */ /* 0x000fe2000780c0ff */
[----:B------:R-:W-:Y:S01]  /*12570*/  IMAD R21, R76, UR4, RZ ;  /* 0x000000044c157c24 */ /* 0x000fe2000f8e02ff */
[----:B------:R-:W-:Y:S01]  /*12580*/  SHF.R.U64 R62, R62, 0x3, RZ ;  /* 0x000000033e3e7819 */ /* 0x000fe200000012ff */
[----:B------:R-:W-:Y:S01]  /*12590*/  IMAD.IADD R77, R79, 0x1, R77 ;  /* 0x000000014f4d7824 */ /* 0x000fe200078e024d */
[----:B------:R-:W-:Y:S01]  /*125a0*/  LOP3.LUT R56, R56, R57, RZ, 0x3c, !PT ;  /* 0x0000003938387212 */ /* 0x000fe200078e3cff */
[----:B------:R-:W-:Y:S01]  /*125b0*/  IMAD.X R57, RZ, RZ, R11, P2 ;  /* 0x000000ffff397224 */ /* 0x000fe200010e060b */
[----:B------:R-:W-:Y:S01]  /*125c0*/  LOP3.LUT R44, R44, R45, RZ, 0x3c, !PT ;  /* 0x0000002d2c2c7212 */ /* 0x000fe200078e3cff */
[----:B------:R-:W-:Y:S01]  /*125d0*/  IMAD.MOV.U32 R76, RZ, RZ, R78 ;  /* 0x000000ffff4c7224 */ /* 0x000fe200078e004e */
[----:B------:R-:W-:Y:S01]  /*125e0*/  LOP3.LUT R52, R52, R53, RZ, 0x3c, !PT ;  /* 0x0000003534347212 */ /* 0x000fe200078e3cff */
[----:B------:R-:W-:Y:S01]  /*125f0*/  IMAD.IADD R80, R206, 0x1, R3 ;  /* 0x00000001ce507824 */ /* 0x000fe200078e0203 */
[----:B------:R-:W-:Y:S01]  /*12600*/  LOP3.LUT R62, R62, R63, RZ, 0x3c, !PT ;  /* 0x0000003f3e3e7212 */ /* 0x000fe200078e3cff */
[--C-:B------:R-:W-:Y:S01]  /*12610*/  IMAD.X R45, RZ, RZ, R11.reuse, P5 ;  /* 0x000000ffff2d7224 */ /* 0x100fe200028e060b */
[C---:B------:R-:W-:Y:S01]  /*12620*/  IADD3 R65, P5, R10.reuse, 0xd000, RZ ;  /* 0x0000d0000a417810 */ /* 0x040fe20007fbe0ff */
[--C-:B------:R-:W-:Y:S01]  /*12630*/  IMAD.X R53, RZ, RZ, R11.reuse, P4 ;  /* 0x000000ffff357224 */ /* 0x100fe200020e060b */
[C---:B------:R-:W-:Y:S01]  /*12640*/  IADD3 R69, P4, R10.reuse, 0xe000, RZ ;  /* 0x0000e0000a457810 */ /* 0x040fe20007f9e0ff */
[----:B------:R-:W-:Y:S01]  /*12650*/  IMAD.X R63, RZ, RZ, R11, P3 ;  /* 0x000000ffff3f7224 */ /* 0x000fe200018e060b */
[----:B------:R-:W-:Y:S01]  /*12660*/  IADD3 R7, P3, R10, 0xf000, RZ ;  /* 0x0000f0000a077810 */ /* 0x000fe20007f7e0ff */
[C---:B------:R-:W-:Y:S01]  /*12670*/  IMAD R3, R226.reuse, UR5, R21 ;  /* 0x00000005e2037c24 */ /* 0x040fe2000f8e0215 */
[----:B------:R-:W-:Y:S01]  /*12680*/  LOP3.LUT R64, R65, 0x380, RZ, 0xc0, !PT ;  /* 0x0000038041407812 */ /* 0x000fe200078ec0ff */
[----:B------:R-:W-:Y:S01]  /*12690*/  IMAD.WIDE.U32 R76, R226, UR4, R76 ;  /* 0x00000004e24c7c25 */ /* 0x000fe2000f8e004c */
[----:B------:R-:W-:Y:S01]  /*126a0*/  LOP3.LUT R68, R69, 0x380, RZ, 0xc0, !PT ;  /* 0x0000038045447812 */ /* 0x000fe200078ec0ff */
[----:B------:R-:W-:Y:S01]  /*126b0*/  ULDC.64 UR4, c[0x0][0xaf0] ;  /* 0x0002bc0000047ab9 */ /* 0x000fe20000000a00 */
[----:B------:R-:W-:Y:S01]  /*126c0*/  LOP3.LUT R15, R10, 0x380, RZ, 0xc0, !PT ;  /* 0x000003800a0f7812 */ /* 0x000fe200078ec0ff */
[----:B-1----:R-:W-:Y:S01]  /*126d0*/  @P1 IMAD.HI.U32 R21, R80, R81, RZ ;  /* 0x0000005150151227 */ /* 0x002fe200078e00ff */
[----:B----4-:R-:W-:-:S02]  /*126e0*/  LOP3.LUT R6, R7, 0x380, RZ, 0xc0, !PT ;  /* 0x0000038007067812 */ /* 0x010fc400078ec0ff */
[----:B------:R-:W-:Y:S01]  /*126f0*/  SHF.R.U64 R64, R64, 0x3, RZ ;  /* 0x0000000340407819 */ /* 0x000fe200000012ff */
[----:B------:R-:W-:Y:S01]  /*12700*/  IMAD.IADD R77, R77, 0x1, R3 ;  /* 0x000000014d4d7824 */ /* 0x000fe200078e0203 */
[----:B------:R-:W-:Y:S01]  /*12710*/  SHF.R.U64 R68, R68, 0x3, RZ ;  /* 0x0000000344447819 */ /* 0x000fe200000012ff */
[----:B------:R-:W-:Y:S01]  /*12720*/  IMAD.MOV.U32 R3, RZ, RZ, R80 ;  /* 0x000000ffff037224 */ /* 0x000fe200078e0050 */
[----:B---3--:R-:W-:Y:S01]  /*12730*/  @P1 SHF.R.U32.HI R3, RZ, R82, R21 ;  /* 0x00000052ff031219 */ /* 0x008fe20000011615 */
[----:B------:R-:W-:Y:S01]  /*12740*/  IMAD R78, R235, UR4, RZ ;  /* 0x00000004eb4e7c24 */ /* 0x000fe2000f8e02ff */
[----:B------:R-:W-:Y:S01]  /*12750*/  SHF.R.U64 R15, R15, 0x3, RZ ;  /* 0x000000030f0f7819 */ /* 0x000fe200000012ff */
[----:B------:R-:W-:Y:S01]  /*12760*/  IMAD.X R73, RZ, RZ, R11, P3 ;  /* 0x000000ffff497224 */ /* 0x000fe200018e060b */
[----:B------:R-:W-:Y:S02]  /*12770*/  SHF.R.U64 R6, R6, 0x3, RZ ;  /* 0x0000000306067819 */ /* 0x000fe400000012ff */
[----:B------:R-:W-:Y:S01]  /*12780*/  SHF.R.S32.HI R21, RZ, 0x1f, R3 ;  /* 0x0000001fff157819 */ /* 0x000fe20000011403 */
[----:B------:R-:W-:Y:S01]  /*12790*/  IMAD R79, R229, UR5, R78 ;  /* 0x00000005e54f7c24 */ /* 0x000fe2000f8e024e */
[----:B------:R-:W-:Y:S01]  /*127a0*/  LOP3.LUT R64, R64, R65, RZ, 0x3c, !PT ;  /* 0x0000004140407212 */ /* 0x000fe200078e3cff */
[--C-:B------:R-:W-:Y:S01]  /*127b0*/  IMAD.X R65, RZ, RZ, R11.reuse, P5 ;  /* 0x000000ffff417224 */ /* 0x100fe200028e060b */
[----:B------:R-:W-:Y:S01]  /*127c0*/  LOP3.LUT R68, R68, R69, RZ, 0x3c, !PT ;  /* 0x0000004544447212 */ /* 0x000fe200078e3cff */
[----:B------:R-:W-:Y:S01]  /*127d0*/  IMAD.X R69, RZ, RZ, R11, P4 ;  /* 0x000000ffff457224 */ /* 0x000fe200020e060b */
[----:B0-----:R-:W-:Y:S01]  /*127e0*/  LOP3.LUT R4, R15, R10, RZ, 0x3c, !PT ;  /* 0x0000000a0f047212 */ /* 0x001fe200078e3cff */
[----:B------:R-:W-:Y:S01]  /*127f0*/  IMAD.WIDE.U32 R76, R229, UR4, R76 ;  /* 0x00000004e54c7c25 */ /* 0x000fe2000f8e004c */
[----:B------:R-:W-:Y:S01]  /*12800*/  LOP3.LUT R72, R6, R7, RZ, 0x3c, !PT ;  /* 0x0000000706487212 */ /* 0x000fe200078e3cff */
[----:B------:R-:W-:-:S02]  /*12810*/  ULDC.64 UR4, c[0x0][0xae0] ;  /* 0x0002b80000047ab9 */ /* 0x000fc40000000a00 */
[----:B------:R-:W-:Y:S02]  /*12820*/  IMAD.MOV R81, RZ, RZ, -R3 ;  /* 0x000000ffff517224 */ /* 0x000fe400078e0a03 */
[----:B------:R-:W-:Y:S02]  /*12830*/  IMAD R78, R21, UR4, RZ ;  /* 0x00000004154e7c24 */ /* 0x000fe4000f8e02ff */
[----:B------:R-:W-:Y:S02]  /*12840*/  IMAD R21, R0, R81, R80 ;  /* 0x0000005100157224 */ /* 0x000fe400078e0250 */
[----:B------:R-:W-:Y:S02]  /*12850*/  IMAD.IADD R77, R77, 0x1, R79 ;  /* 0x000000014d4d7824 */ /* 0x000fe400078e024f */
[C---:B------:R-:W-:Y:S01]  /*12860*/  IMAD R79, R3.reuse, UR5, R78 ;  /* 0x00000005034f7c24 */ /* 0x040fe2000f8e024e */
[----:B------:R-:W-:Y:S01]  /*12870*/  SHF.R.S32.HI R0, RZ, 0x1f, R21 ;  /* 0x0000001fff007819 */ /* 0x000fe20000011415 */
[----:B------:R-:W-:Y:S01]  /*12880*/  IMAD.WIDE.U32 R76, R3, UR4, R76 ;  /* 0x00000004034c7c25 */ /* 0x000fe2000f8e004c */
[----:B------:R-:W-:-:S03]  /*12890*/  ULDC.64 UR4, c[0x0][0xad8] ;  /* 0x0002b60000047ab9 */ /* 0x000fc60000000a00 */
[----:B------:R-:W-:Y:S02]  /*128a0*/  IMAD.IADD R77, R77, 0x1, R79 ;  /* 0x000000014d4d7824 */ /* 0x000fe400078e024f */
[----:B------:R-:W-:Y:S02]  /*128b0*/  IMAD R0, R0, UR4, RZ ;  /* 0x0000000400007c24 */ /* 0x000fe4000f8e02ff */
[----:B------:R-:W-:Y:S02]  /*128c0*/  IMAD.IADD R85, R234, 0x1, R206 ;  /* 0x00000001ea557824 */ /* 0x000fe400078e02ce */
[C---:B------:R-:W-:Y:S02]  /*128d0*/  IMAD R79, R21.reuse, UR5, R0 ;  /* 0x00000005154f7c24 */ /* 0x040fe4000f8e0200 */
[----:B------:R-:W-:Y:S01]  /*128e0*/  IMAD.WIDE.U32 R76, R21, UR4, R76 ;  /* 0x00000004154c7c25 */ /* 0x000fe2000f8e004c */
[----:B------:R-:W-:-:S03]  /*128f0*/  ULDC.64 UR4, c[0x0][0xa80] ;  /* 0x0002a00000047ab9 */ /* 0x000fc60000000a00 */
[----:B------:R-:W-:Y:S01]  /*12900*/  VIADD R0, R18, 0x22820 ;  /* 0x0002282012007836 */ /* 0x000fe20000000000 */
[C---:B------:R-:W-:Y:S01]  /*12910*/  LEA R84, P3, R76.reuse, UR4, 0x1 ;  /* 0x000000044c547c11 */ /* 0x040fe2000f8608ff */
[----:B------:R-:W-:Y:S02]  /*12920*/  IMAD.IADD R21, R77, 0x1, R79 ;  /* 0x000000014d157824 */ /* 0x000fe400078e024f */
[----:B------:R-:W-:Y:S01]  /*12930*/  VIADD R3, R85, 0x20 ;  /* 0x0000002055037836 */ /* 0x000fe20000000000 */
[----:B------:R-:W-:Y:S02]  /*12940*/  PRMT R0, RZ, 0x654, R0 ;  /* 0x00000654ff007816 */ /* 0x000fe40000000000 */
[----:B------:R-:W-:Y:S02]  /*12950*/  LEA.HI.X R21, R76, UR5, R21, 0x1, P3 ;  /* 0x000000054c157c11 */ /* 0x000fe400098f0c15 */
[----:B------:R-:W-:Y:S01]  /*12960*/  ISETP.GE.AND P1, PT, R3, R20, PT ;  /* 0x000000140300720c */ /* 0x000fe20003f26270 */
[----:B------:R-:W-:Y:S01]  /*12970*/  VIADD R3, R85, 0x40 ;  /* 0x0000004055037836 */ /* 0x000fe20000000000 */
[----:B------:R-:W0:Y:S01]  /*12980*/  SHFL.IDX PT, R82, R84, RZ, 0x181f ;  /* 0x00181fff54527589 */ /* 0x000e2200000e0000 */
        /* <DEDUP_REMOVED lines=8> */
[----:B------:R-:W-:Y:S01]  /*12a10*/  ISETP.GE.OR P0, PT, R5, R20, P0 ;  /* 0x000000140500720c */ /* 0x000fe20000706670 */
[----:B------:R-:W-:-:S06]  /*12a20*/  IMAD.MOV.U32 R5, RZ, RZ, R11 ;  /* 0x000000ffff057224 */ /* 0x000fcc00078e000b */
[----:B------:R-:W-:Y:S06]  /*12a30*/  @!P2 ST.E desc[UR40][R50.64], R9 ;  /* 0x000000093200a985 */ /* 0x000fec000c101928 */
[----:B------:R1:W-:Y:S04]  /*12a40*/  @!P0 ST.E desc[UR40][R54.64], R8 ;  /* 0x0000000836008985 */ /* 0x0003e8000c101928 */
[----:B------:R-:W5:Y:S04]  /*12a50*/  LD.E.128 R4, desc[UR40][R4.64] ;  /* 0x0000002804047980 */ /* 0x000f68000c101d00 */
[----:B------:R-:W5:Y:S04]  /*12a60*/  LD.E.128 R12, desc[UR40][R12.64] ;  /* 0x000000280c0c7980 */ /* 0x000f68000c101d00 */
[----:B-1----:R1:W5:Y:S04]  /*12a70*/  LD.E.128 R8, desc[UR40][R60.64] ;  /* 0x000000283c087980 */ /* 0x002368000c101d00 */
[----:B------:R-:W5:Y:S04]  /*12a80*/  LD.E.128 R24, desc[UR40][R24.64] ;  /* 0x0000002818187980 */ /* 0x000f68000c101d00 */
        /* <DEDUP_REMOVED lines=17> */
[----:B--2---:R-:W2:Y:S01]  /*12ba0*/  FENCE.VIEW.ASYNC.S ;  /* 0x00000000000073c6 */ /* 0x004ea20000000000 */
[----:B------:R-:W-:-:S02]  /*12bb0*/  ISETP.GE.AND P2, PT, R85, R20, PT ;  /* 0x000000145500720c */ /* 0x000fc40003f46270 */
[----:B------:R-:W-:Y:S01]  /*12bc0*/  ISETP.GE.AND P0, PT, R3, R20, PT ;  /* 0x000000140300720c */ /* 0x000fe20003f06270 */
[----:B--2---:R2:W-:Y:S02]  /*12bd0*/  SYNCS.ARRIVE.TRANS64.RED.A1T0 RZ, [R0+URZ], RZ ;  /* 0x000000ff00ff79a7 */ /* 0x0045e4000810043f */
[----:B--2---:R1:W2:Y:S08]  /*12be0*/  SHFL.IDX PT, R0, R21, RZ, 0x181f ;  /* 0x00181fff15007589 */ /* 0x0042b000000e0000 */
[----:B0-----:R-:W-:Y:S05]  /*12bf0*/  @P2 BRA `(.L_x_14220) ;  /* 0x0000000000442947 */ /* 0x001fea0003800000 */
[----:B------:R-:W-:Y:S02]  /*12c00*/  ULDC UR4, c[0x0][0xac8] ;  /* 0x0002b20000047ab9 */ /* 0x000fe40000000800 */
[----:B------:R-:W-:Y:S02]  /*12c10*/  ISETP.GE.AND P2, PT, R205, UR4, PT ;  /* 0x00000004cd007c0c */ /* 0x000fe4000bf46270 */
[----:B------:R-:W-:Y:S02]  /*12c20*/  ISETP.GE.AND P3, PT, R217, UR4, PT ;  /* 0x00000004d9007c0c */ /* 0x000fe4000bf66270 */
[----:B------:R-:W-:-:S09]  /*12c30*/  ISETP.GE.AND P4, PT, R216, UR4, PT ;  /* 0x00000004d8007c0c */ /* 0x000fd2000bf86270 */
[----:B------:R-:W-:-:S04]  /*12c40*/  @!P2 LEA R76, P5, R205, R82, 0x1 ;  /* 0x00000052cd4ca211 */ /* 0x000fc800078a08ff */
        /* <DEDUP_REMOVED lines=12> */
.L_x_14220:
[----:B------:R-:W-:Y:S05]  /*12d10*/  BSYNC B1 ;  /* 0x0000000000017941 */ /* 0x000fea0003800000 */
.L_x_14219:
[----:B--2---:R2:W3:Y:S01]  /*12d20*/  SHFL.IDX PT, R0, R21, 0x1, 0x181f ;  /* 0x00381f0015007f89 */ /* 0x0044e200000e0000 */
[----:B------:R-:W-:Y:S01]  /*12d30*/  BSSY B1, `(.L_x_14221) ;  /* 0x0000015000017945 */ /* 0x000fe20003800000 */
[----:B------:R-:W-:Y:S02]  /*12d40*/  VIADD R3, R85, 0x60 ;  /* 0x0000006055037836 */ /* 0x000fe40000000000 */
[----:B0----5:R2:W0:Y:S01]  /*12d50*/  SHFL.IDX PT, R30, R84, 0x1, 0x181f ;  /* 0x00381f00541e7f89 */ /* 0x02142200000e0000 */
[----:B------:R-:W-:Y:S05]  /*12d60*/  @P1 BRA `(.L_x_14222) ;  /* 0x0000000000441947 */ /* 0x000fea0003800000 */
[----:B------:R-:W-:Y:S02]  /*12d70*/  ULDC UR4, c[0x0][0xac8] ;  /* 0x0002b20000047ab9 */ /* 0x000fe40000000800 */
[----:B------:R-:W-:Y:S02]  /*12d80*/  ISETP.GE.AND P4, PT, R205, UR4, PT ;  /* 0x00000004cd007c0c */ /* 0x000fe4000bf86270 */
[----:B------:R-:W-:Y:S02]  /*12d90*/  ISETP.GE.AND P3, PT, R217, UR4, PT ;  /* 0x00000004d9007c0c */ /* 0x000fe4000bf66270 */
[----:B------:R-:W-:Y:S02]  /*12da0*/  ISETP.GE.AND P2, PT, R216, UR4, PT ;  /* 0x00000004d8007c0c */ /* 0x000fe4000bf46270 */
[----:B------:R-:W-:-:S07]  /*12db0*/  ISETP.GE.AND P1, PT, R218, UR4, PT ;  /* 0x00000004da007c0c */ /* 0x000fce000bf26270 */
[----:B0-----:R-:W-:-:S04]  /*12dc0*/  @!P4 LEA R4, P5, R205, R30, 0x1 ;  /* 0x0000001ecd04c211 */ /* 0x001fc800078a08ff */
[----:B---3--:R-:W-:Y:S02]  /*12dd0*/  @!P4 LEA.HI.X R5, R205, R0, R89, 0x1, P5 ;  /* 0x00000000cd05c211 */ /* 0x008fe400028f0c59 */
        /* <DEDUP_REMOVED lines=10> */
.L_x_14222:
[----:B------:R-:W-:Y:S05]  /*12e80*/  BSYNC B1 ;  /* 0x0000000000017941 */ /* 0x000fea0003800000 */
.L_x_14221:
[----:B---3--:R3:W0:Y:S01]  /*12e90*/  SHFL.IDX PT, R0, R21, 0x2, 0x181f ;  /* 0x00581f0015007f89 */ /* 0x00862200000e0000 */
[----:B------:R-:W-:Y:S03]  /*12ea0*/  BSSY B1, `(.L_x_14223) ;  /* 0x0000014000017945 */ /* 0x000fe60003800000 */
[----:B----4-:R3:W4:Y:S01]  /*12eb0*/  SHFL.IDX PT, R10, R84, 0x2, 0x181f ;  /* 0x00581f00540a7f89 */ /* 0x01072200000e0000 */
        /* <DEDUP_REMOVED lines=18> */
.L_x_14224:
[----:B------:R-:W-:Y:S05]  /*12fe0*/  BSYNC B1 ;  /* 0x0000000000017941 */ /* 0x000fea0003800000 */
.L_x_14223:
[----:B------:R-:W-:Y:S01]  /*12ff0*/  ISETP.GE.AND P0, PT, R3, R20, PT ;  /* 0x000000140300720c */ /* 0x000fe20003f06270 */
[----:B-123--:R-:W1:Y:S04]  /*13000*/  SHFL.IDX PT, R21, R21, 0x3, 0x181f ;  /* 0x00781f0015157f89 */ /* 0x00ee6800000e0000 */
[----:B------:R-:W2:Y:S08]  /*13010*/  SHFL.IDX PT, R84, R84, 0x3, 0x181f ;  /* 0x00781f0054547f89 */ /* 0x000eb000000e0000 */
[----:B------:R-:W-:Y:S05]  /*13020*/  @P0 BRA `(.L_x_14225) ;  /* 0x0000000c00e00947 */ /* 0x000fea0003800000 */
[----:B------:R-:W-:Y:S02]  /*13030*/  ULDC UR4, c[0x0][0xac8] ;  /* 0x0002b20000047ab9 */ /* 0x000fe40000000800 */
[----:B------:R-:W-:Y:S02]  /*13040*/  ISETP.GE.AND P3, PT, R205, UR4, PT ;  /* 0x00000004cd007c0c */ /* 0x000fe4000bf66270 */
[----:B------:R-:W-:Y:S02]  /*13050*/  ISETP.GE.AND P4, PT, R217, UR4, PT ;  /* 0x00000004d9007c0c */ /* 0x000fe4000bf86270 */
[----:B------:R-:W-:-:S09]  /*13060*/  ISETP.GE.AND P5, PT, R216, UR4, PT ;  /* 0x00000004d8007c0c */ /* 0x000fd2000bfa6270 */
[-C--:B0-2---:R-:W-:Y:S02]  /*13070*/  @!P3 LEA R4, P0, R205, R84.reuse, 0x1 ;  /* 0x00000054cd04b211 */ /* 0x085fe400078008ff */
        /* <DEDUP_REMOVED lines=14> */
.L_x_14217:
[----:B------:R-:W-:Y:S01]  /*13160*/  ULDC.64 UR4, c[0x0][0xc00] ;  /* 0x0003000000047ab9 */ /* 0x000fe20000000a00 */
[----:B------:R-:W-:Y:S01]  /*13170*/  IMAD.MOV.U32 R0, RZ, RZ, RZ ;  /* 0x000000ffff007224 */ /* 0x000fe200078e00ff */
[----:B------:R-:W-:Y:S01]  /*13180*/  ISETP.NE.U32.AND P0, PT, RZ, UR4, PT ;  /* 0x00000004ff007c0c */ /* 0x000fe2000bf05070 */
[----:B------:R-:W3:Y:S01]  /*13190*/  LDC R21, c[0x0][0xbe8] ;  /* 0x0002fa00ff157b82 */ /* 0x000ee20000000800 */
        /* <DEDUP_REMOVED lines=12> */
[----:B---3--:R-:W-:Y:S01]  /*13260*/  ISETP.NE.AND P2, PT, R21, 0x1, PT ;  /* 0x000000011500780c */ /* 0x008fe20003f45270 */
[----:B------:R-:W3:-:S12]  /*13270*/  S2R R3, SR_TID.X ;  /* 0x0000000000037919 */ /* 0x000ed80000002100 */
[----:B------:R-:W0:Y:S01]  /*13280*/  @P2 LDC R25, c[0x0][0xbec] ;  /* 0x0002fb00ff192b82 */ /* 0x000e220000000800 */
[----:B---3--:R-:W-:-:S05]  /*13290*/  VIADD R3, R3, 0xffffff80 ;  /* 0xffffff8003037836 */ /* 0x008fca0000000000 */
[----:B------:R-:W-:Y:S01]  /*132a0*/  ISETP.GE.AND P3, PT, R3, 0x80, PT ;  /* 0x000000800300780c */ /* 0x000fe20003f66270 */
[----:B----4-:R-:W-:-:S12]  /*132b0*/  @P1 BRA `(.L_x_14226) ;  /* 0x0000000000101947 */ /* 0x010fd80003800000 */
[----:B------:R-:W-:Y:S05]  /*132c0*/  @!P0 BRA `(.L_x_14226) ;  /* 0x00000000000c8947 */ /* 0x000fea0003800000 */
[----:B------:R-:W3:Y:S04]  /*132d0*/  LDG.E R3, desc[UR40][R4.64] ;  /* 0x0000002804037981 */ /* 0x000ee8000c1e1900 */
[----:B-----5:R-:W3:Y:S02]  /*132e0*/  LDG.E R8, desc[UR40][R4.64+0x4] ;  /* 0x0000042804087981 */ /* 0x020ee4000c1e1900 */
[----:B---3--:R-:W-:-:S07]  /*132f0*/  IMAD.IADD R8, R8, 0x1, -R3 ;  /* 0x0000000108087824 */ /* 0x008fce00078e0a03 */
.L_x_14226:
        /* <DEDUP_REMOVED lines=29> */
[--C-:B------:R-:W-:Y:S02]  /*134d0*/  IMAD.MOV R7, RZ, RZ, -R3.reuse ;  /* 0x000000ffff077224 */ /* 0x100fe400078e0a03 */
        /* <DEDUP_REMOVED lines=15> */
.L_x_14228:
[----:B------:R-:W-:Y:S05]  /*135d0*/  BSYNC B1 ;  /* 0x0000000000017941 */ /* 0x000fea0003800000 */
.L_x_14227:
[----:B------:R-:W4:Y:S01]  /*135e0*/  @P2 LDC R9, c[0x0][0xbf0] ;  /* 0x0002fc00ff092b82 */ /* 0x000f220000000800 */
[----:B------:R-:W-:Y:S01]  /*135f0*/  ULDC.64 UR4, c[0x0][0xaa0] ;  /* 0x0002a80000047ab9 */ /* 0x000fe20000000a00 */
[----:B---3--:R-:W-:Y:S02]  /*13600*/  IMAD R7, R223, 0x20, R234 ;  /* 0x00000020df077824 */ /* 0x008fe400078e02ea */
[----:B------:R-:W-:Y:S02]  /*13610*/  IMAD R3, R11, UR4, RZ ;  /* 0x000000040b037c24 */ /* 0x000fe4000f8e02ff */
[----:B------:R-:W-:-:S04]  /*13620*/  IMAD.WIDE.U32 R4, R0, UR4, RZ ;  /* 0x0000000400047c25 */ /* 0x000fc8000f8e00ff */
[----:B------:R-:W-:Y:S01]  /*13630*/  IMAD R3, R0, UR5, R3 ;  /* 0x0000000500037c24 */ /* 0x000fe2000f8e0203 */
[----:B------:R-:W-:Y:S01]  /*13640*/  ULDC.64 UR4, c[0x0][0xae8] ;  /* 0x0002ba0000047ab9 */ /* 0x000fe20000000a00 */
[----:B------:R-:W-:Y:S02]  /*13650*/  IMAD.IADD R10, R206, 0x1, R7 ;  /* 0x00000001ce0a7824 */ /* 0x000fe400078e0207 */
[----:B------:R-:W-:Y:S02]  /*13660*/  IMAD.IADD R5, R5, 0x1, R3 ;  /* 0x0000000105057824 */ /* 0x000fe400078e0203 */
[----:B------:R-:W-:Y:S02]  /*13670*/  IMAD R3, R12, UR4, RZ ;  /* 0x000000040c037c24 */ /* 0x000fe4000f8e02ff */
[----:B0-----:R-:W-:-:S04]  /*13680*/  @P2 IMAD.HI.U32 R0, R10, R25, RZ ;  /* 0x000000190a002227 */ /* 0x001fc800078e00ff */
        /* <DEDUP_REMOVED lines=31> */
.L_x_14433:
        /* <DEDUP_REMOVED lines=26> */
.L_x_14231:
[----:B------:R-:W-:Y:S05]  /*13a20*/  BSYNC B1 ;  /* 0x0000000000017941 */ /* 0x000fea0003800000 */
.L_x_14230:
[----:B------:R-:W-:-:S03]  /*13a30*/  UMOV UR4, 0xffffffff ;  /* 0xffffffff00047882 */ /* 0x000fc60000000000 */
[----:B------:R-:W-:Y:S05]  /*13a40*/  BRA.DIV UR4, `(.L_x_14232) ;  /* 0x0000008e04c47947 */ /* 0x000fea000b800000 */
[----:B---3--:R3:W0:Y:S04]  /*13a50*/  SHFL.IDX PT, R0, R4, 0x1, 0x181f ;  /* 0x00381f0004007f89 */ /* 0x00862800000e0000 */
[----:B----4-:R3:W4:Y:S02]  /*13a60*/  SHFL.IDX PT, R14, R3, 0x1, 0x181f ;  /* 0x00381f00030e7f89 */ /* 0x01072400000e0000 */
.L_x_14437:
        /* <DEDUP_REMOVED lines=25> */
.L_x_14234:
[----:B------:R-:W-:Y:S05]  /*13c00*/  BSYNC B1 ;  /* 0x0000000000017941 */ /* 0x000fea0003800000 */
.L_x_14233:
[----:B------:R-:W-:-:S03]  /*13c10*/  UMOV UR4, 0xffffffff ;  /* 0xffffffff00047882 */ /* 0x000fc60000000000 */
[----:B------:R-:W-:Y:S05]  /*13c20*/  BRA.DIV UR4, `(.L_x_14235) ;  /* 0x0000008e04947947 */ /* 0x000fea000b800000 */
[----:B0-----:R0:W0:Y:S04]  /*13c30*/  SHFL.IDX PT, R0, R4, 0x2, 0x181f ;  /* 0x00581f0004007f89 */ /* 0x00102800000e0000 */
[----:B----4-:R4:W0:Y:S02]  /*13c40*/  SHFL.IDX PT, R14, R3, 0x2, 0x181f ;  /* 0x00581f00030e7f89 */ /* 0x01082400000e0000 */
.L_x_14441:
        /* <DEDUP_REMOVED lines=25> */
.L_x_14237:
[----:B------:R-:W-:Y:S05]  /*13de0*/  BSYNC B1 ;  /* 0x0000000000017941 */ /* 0x000fea0003800000 */
.L_x_14236:
[----:B------:R-:W-:-:S03]  /*13df0*/  UMOV UR4, 0xffffffff ;  /* 0xffffffff00047882 */ /* 0x000fc60000000000 */
[----:B------:R-:W-:Y:S05]  /*13e00*/  BRA.DIV UR4, `(.L_x_14238) ;  /* 0x0000008e04647947 */ /* 0x000fea000b800000 */
[----:B0-----:R0:W0:Y:S04]  /*13e10*/  SHFL.IDX PT, R0, R4, 0x3, 0x181f ;  /* 0x00781f0004007f89 */ /* 0x00102800000e0000 */
[----:B------:R0:W0:Y:S02]  /*13e20*/  SHFL.IDX PT, R14, R3, 0x3, 0x181f ;  /* 0x00781f00030e7f89 */ /* 0x00002400000e0000 */
.L_x_14445:
        /* <DEDUP_REMOVED lines=24> */
.L_x_14225:
[----:B------:R-:W-:Y:S05]  /*13fb0*/  BSYNC B0 ;  /* 0x0000000000007941 */ /* 0x000fea0003800000 */
.L_x_14216:
[----:B------:R-:W-:Y:S02]  /*13fc0*/  ULDC UR4, c[0x0][0xc3c] ;  /* 0x00030f0000047ab9 */ /* 0x000fe40000000800 */
[----:B--2---:R-:W-:-:S13]  /*13fd0*/  ISETP.GE.AND P0, PT, R95, UR4, PT ;  /* 0x000000045f007c0c */ /* 0x004fda000bf06270 */
[----:B------:R-:W-:Y:S05]  /*13fe0*/  @!P0 BRA `(.L_x_14239) ;  /* 0xfffffed000248947 */ /* 0x000fea000383ffff */
[----:B------:R-:W-:Y:S05]  /*13ff0*/  BRA `(.L_x_14092) ;  /* 0x0000007800a87947 */ /* 0x000fea0003800000 */
.L_x_14090:
[----:B------:R-:W-:-:S08]  /*14000*/  NOP ;  /* 0x0000000000007918 */ /* 0x000fd00000000000 */
[----:B--2---:R-:W0:-:S00]  /*14010*/  USETMAXREG.DEALLOC.CTAPOOL 0x18 ;  /* 0x00000018000079c8 */ /* 0x004e0000080e0500 */
        /* <DEDUP_REMOVED lines=16> */
.L_x_14240:
        /* <DEDUP_REMOVED lines=41> */
.L_x_14246:
        /* <DEDUP_REMOVED lines=12> */
.L_x_14245:
[----:B------:R-:W-:Y:S05]  /*14470*/  BSYNC B0 ;  /* 0x0000000000007941 */ /* 0x000fea0003800000 */
.L_x_14244:
        /* <DEDUP_REMOVED lines=21> */
.L_x_14242:
        /* <DEDUP_REMOVED lines=20> */
.L_x_14247:
        /* <DEDUP_REMOVED lines=56> */
.L_x_14243:
[----:B------:R-:W-:Y:S02]  /*14a90*/  IMAD.MOV.U32 R17, RZ, RZ, RZ ;  /* 0x000000ffff117224 */ /* 0x000fe400078e00ff */
[----:B------:R-:W-:Y:S02]  /*14aa0*/  IMAD.U32 R16, RZ, RZ, UR6 ;  /* 0x00000006ff107e24 */ /* 0x000fe4000f8e00ff */
[----:B------:R-:W-:-:S07]  /*14ab0*/  IMAD.MOV.U32 R18, RZ, RZ, RZ ;  /* 0x000000ffff127224 */ /* 0x000fce00078e00ff */
.L_x_14248:
[----:B------:R-:W-:-:S13]  /*14ac0*/  ISETP.NE.AND P0, PT, R0, RZ, PT ;  /* 0x000000ff0000720c */ /* 0x000fda0003f05270 */
[----:B------:R-:W1:Y:S01]  /*14ad0*/  @!P0 S2R R3, SR_CgaCtaId ;  /* 0x0000000000038919 */ /* 0x000e620000008800 */
[----:B------:R-:W-:-:S04]  /*14ae0*/  @!P0 MOV R0, 0x400 ;  /* 0x0000040000008802 */ /* 0x000fc80000000f00 */
[----:B-1----:R-:W-:-:S05]  /*14af0*/  @!P0 LEA R0, R3, R0, 0x18 ;  /* 0x0000000003008211 */ /* 0x002fca00078ec0ff */
[----:B------:R1:W-:Y:S01]  /*14b00*/  @!P0 STS.128 [R0+0x228d0], R16 ;  /* 0x0228d01000008388 */ /* 0x0003e20000000c00 */
[----:B------:R-:W-:Y:S06]  /*14b10*/  BAR.ARV 0x5, 0x180 ;  /* 0x0146000000007b1d */ /* 0x000fec0000002000 */
.L_x_14241:
        /* <DEDUP_REMOVED lines=32> */
.L_x_14389:
        /* <DEDUP_REMOVED lines=24> */
[----:B------:R2:W-:Y:S01]  /*14ea0*/  STL [R1], R10 ;  /* 0x0000000a01007387 */ /* 0x0005e20000100800 */
[----:B------:R-:W-:-:S02]  /*14eb0*/  IADD3 R8, P5, R10, UR6, RZ ;  /* 0x000000060a087c10 */ /* 0x000fc4000ffbe0ff */
[C---:B0-----:R-:W-:Y:S01]  /*14ec0*/  IADD3 R4, P4, R10.reuse, UR4, RZ ;  /* 0x000000040a047c10 */ /* 0x041fe2000ff9e0ff */
[----:B------:R-:W-:Y:S01]  /*14ed0*/  STL [R1+0x20], R15 ;  /* 0x0000200f01007387 */ /* 0x000fe20000100800 */
[----:B------:R-:W-:Y:S02]  /*14ee0*/  ISETP.NE.AND.EX P3, PT, RZ, UR11, PT, P3 ;  /* 0x0000000bff007c0c */ /* 0x000fe4000bf65330 */
[----:B-1----:R-:W-:Y:S02]  /*14ef0*/  CS2R R2, SRZ ;  /* 0x0000000000027805 */ /* 0x002fe4000001ff00 */
[C---:B------:R-:W-:Y:S02]  /*14f00*/  IADD3.X R5, R15.reuse, UR5, RZ, P4, !PT ;  /* 0x000000050f057c10 */ /* 0x040fe4000a7fe4ff */
[----:B------:R-:W-:Y:S02]  /*14f10*/  IADD3 R6, P4, R10, UR8, RZ ;  /* 0x000000080a067c10 */ /* 0x000fe4000ff9e0ff */
[----:B------:R-:W-:Y:S01]  /*14f20*/  ISETP.NE.U32.AND P0, PT, RZ, UR6, PT ;  /* 0x00000006ff007c0c */ /* 0x000fe2000bf05070 */
[----:B------:R-:W3:Y:S01]  /*14f30*/  @P2 LDG.E R2, desc[UR40][R4.64] ;  /* 0x0000002804022981 */ /* 0x000ee2000c1e1900 */
[----:B------:R-:W-:Y:S01]  /*14f40*/  IADD3.X R7, R15, UR9, RZ, P4, !PT ;  /* 0x000000090f077c10 */ /* 0x000fe2000a7fe4ff */
[----:B------:R-:W-:Y:S01]  /*14f50*/  ULDC UR4, c[0x0][0x288] ;  /* 0x0000a20000047ab9 */ /* 0x000fe20000000800 */
[----:B------:R-:W-:-:S02]  /*14f60*/  ISETP.NE.U32.AND P1, PT, RZ, UR8, PT ;  /* 0x00000008ff007c0c */ /* 0x000fc4000bf25070 */
[----:B------:R-:W-:Y:S02]  /*14f70*/  ISETP.NE.AND.EX P0, PT, RZ, UR7, PT, P0 ;  /* 0x00000007ff007c0c */ /* 0x000fe4000bf05300 */
[----:B--2---:R-:W-:Y:S02]  /*14f80*/  @P3 IADD3 R10, P4, R10, UR10, RZ ;  /* 0x0000000a0a0a3c10 */ /* 0x004fe4000ff9e0ff */
[----:B------:R-:W-:Y:S02]  /*14f90*/  ISETP.NE.AND.EX P1, PT, RZ, UR9, PT, P1 ;  /* 0x00000009ff007c0c */ /* 0x000fe4000bf25310 */
[C---:B------:R-:W-:Y:S02]  /*14fa0*/  @P3 IADD3.X R11, R15.reuse, UR11, RZ, P4, !PT ;  /* 0x0000000b0f0b3c10 */ /* 0x040fe4000a7fe4ff */
[----:B------:R-:W-:-:S05]  /*14fb0*/  IADD3.X R9, R15, UR7, RZ, P5, !PT ;  /* 0x000000070f097c10 */ /* 0x000fca000affe4ff */
[----:B------:R0:W5:Y:S04]  /*14fc0*/  @P0 LDG.E R12, desc[UR40][R8.64] ;  /* 0x00000028080c0981 */ /* 0x000168000c1e1900 */
[----:B------:R0:W5:Y:S04]  /*14fd0*/  @P1 LDG.E R3, desc[UR40][R6.64] ;  /* 0x0000002806031981 */ /* 0x000168000c1e1900 */
[----:B---3--:R1:W-:Y:S02]  /*14fe0*/  STL [R1+0x38], R2 ;  /* 0x0000380201007387 */ /* 0x0083e40000100800 */
        /* <DEDUP_REMOVED lines=20> */
.L_x_14250:
        /* <DEDUP_REMOVED lines=12> */
.L_x_14251:
[----:B------:R-:W-:Y:S05]  /*151f0*/  @!P0 BRA `(.L_x_14252) ;  /* 0x00000000000c8947 */ /* 0x000fea0003800000 */
[----:B------:R-:W2:Y:S04]  /*15200*/  LDG.E R10, desc[UR40][R8.64] ;  /* 0x00000028080a7981 */ /* 0x000ea8000c1e1900 */
[----:B------:R-:W2:Y:S02]  /*15210*/  LDG.E R8, desc[UR40][R8.64+0x4] ;  /* 0x0000042808087981 */ /* 0x000ea4000c1e1900 */
[----:B--2---:R-:W-:-:S07]  /*15220*/  IMAD.IADD R10, R8, 0x1, -R10 ;  /* 0x00000001080a7824 */ /* 0x004fce00078e0a0a */
.L_x_14252:
        /* <DEDUP_REMOVED lines=24> */
[----:B------:R-:W-:-:S05]  /*153b0*/  VIMNMX R4, R10, R4, PT ;  /* 0x000000040a047248 */ /* 0x000fca0003fe0100 */
[--C-:B------:R-:W-:Y:S02]  /*153c0*/  IMAD R4, R4, 0x60, -R0.reuse ;  /* 0x0000006004047824 */ /* 0x100fe400078e0a00 */
[----:B------:R-:W-:-:S03]  /*153d0*/  IMAD.MOV R0, RZ, RZ, -R0 ;  /* 0x000000ffff007224 */ /* 0x000fc600078e0a00 */
[----:B------:R-:W-:Y:S02]  /*153e0*/  VIMNMX R2, R4, R2, PT ;  /* 0x0000000204027248 */ /* 0x000fe40003fe0100 */
[----:B------:R-:W-:-:S04]  /*153f0*/  VIMNMX R0, RZ, R0, !PT ;  /* 0x00000000ff007248 */ /* 0x000fc80007fe0100 */
[----:B------:R-:W-:Y:S01]  /*15400*/  ISETP.GT.AND P0, PT, R2, R0, PT ;  /* 0x000000000200720c */ /* 0x000fe20003f04270 */
[----:B------:R-:W-:-:S12]  /*15410*/  IMAD.WIDE.U32 R6, R0, -0x55555555, RZ ;  /* 0xaaaaaaab00067825 */ /* 0x000fd800078e00ff */
[----:B------:R-:W-:Y:S01]  /*15420*/  @P0 VIADD R4, R2, 0x5f ;  /* 0x0000005f02040836 */ /* 0x000fe20000000000 */
[----:B------:R-:W-:-:S03]  /*15430*/  SHF.R.U32.HI R2, RZ, 0x6, R7 ;  /* 0x00000006ff027819 */ /* 0x000fc60000011607 */
[----:B------:R-:W-:-:S05]  /*15440*/  @P0 IMAD.HI R0, R4, 0x2aaaaaab, RZ ;  /* 0x2aaaaaab04000827 */ /* 0x000fca00078e02ff */
[----:B------:R-:W-:Y:S01]  /*15450*/  @P0 SHF.R.U32.HI R4, RZ, 0x1f, R0 ;  /* 0x0000001fff040819 */ /* 0x000fe20000011600 */
[----:B------:R-:W-:-:S03]  /*15460*/  IMAD.MOV.U32 R8, RZ, RZ, R2 ;  /* 0x000000ffff087224 */ /* 0x000fc600078e0002 */
[----:B------:R-:W-:-:S04]  /*15470*/  @P0 LEA.HI.SX32 R8, R0, R4, 0x1c ;  /* 0x0000000400080211 */ /* 0x000fc800078fe2ff */
        /* <DEDUP_REMOVED lines=10> */
.L_x_14448:
[----:B--2---:R-:W-:Y:S02]  /*15520*/  ISETP.NE.AND P0, PT, R14, RZ, PT ;  /* 0x000000ff0e00720c */ /* 0x004fe40003f05270 */
[----:B------:R-:W-:-:S11]  /*15530*/  PLOP3.LUT P6, PT, PT, PT, PT, 0x8, 0x0 ;  /* 0x000000000000781c */ /* 0x000fd60003fce170 */
[----:B------:R-:W-:Y:S05]  /*15540*/  @P0 BRA `(.L_x_14256) ;  /* 0x00000000000c0947 */ /* 0x000fea0003800000 */
[----:B------:R-:W-:-:S03]  /*15550*/  UMOV UR4, 0xffffffff ;  /* 0xffffffff00047882 */ /* 0x000fc60000000000 */
[----:B------:R-:W-:Y:S05]  /*15560*/  BRA.DIV UR4, `(.L_x_14257) ;  /* 0x0000007a04087947 */ /* 0x000fea000b800000 */
[----:B------:R-:W-:-:S13]  /*15570*/  ELECT P6, URZ, PT ;  /* 0x00000000003f782f */ /* 0x000fda00038c0000 */
.L_x_14256:
        /* <DEDUP_REMOVED lines=10> */
.L_x_14451:
[----:B------:R-:W-:Y:S05]  /*15620*/  BSYNC B1 ;  /* 0x0000000000017941 */ /* 0x000fea0003800000 */
.L_x_14258:
        /* <DEDUP_REMOVED lines=13> */
.L_x_14452:
[----:B------:R-:W-:Y:S05]  /*15700*/  BSYNC B2 ;  /* 0x0000000000027941 */ /* 0x000fea0003800000 */
.L_x_14262:
        /* <DEDUP_REMOVED lines=9> */
.L_x_14265:
[----:B------:R-:W-:Y:S05]  /*157a0*/  BSYNC B2 ;  /* 0x0000000000027941 */ /* 0x000fea0003800000 */
.L_x_14264:
[----:B------:R-:W2:Y:S04]  /*157b0*/  LDL R7, [R1+0x4] ;  /* 0x0000040001077983 */ /* 0x000ea80000100800 */
[----:B------:R-:W2:Y:S01]  /*157c0*/  LDL R6, [R1+0x10] ;  /* 0x0000100001067983 */ /* 0x000ea20000100800 */
[----:B-1----:R-:W-:Y:S01]  /*157d0*/  IMAD.MOV.U32 R11, RZ, RZ, RZ ;  /* 0x000000ffff0b7224 */ /* 0x002fe200078e00ff */
        /* <DEDUP_REMOVED lines=11> */
.L_x_14266:
        /* <DEDUP_REMOVED lines=13> */
.L_x_14453:
[----:B------:R-:W-:Y:S05]  /*15960*/  BSYNC B2 ;  /* 0x0000000000027941 */ /* 0x000fea0003800000 */
.L_x_14267:
        /* <DEDUP_REMOVED lines=11> */
.L_x_14270:
[----:B------:R-:W-:Y:S05]  /*15a20*/  BSYNC B2 ;  /* 0x0000000000027941 */ /* 0x000fea0003800000 */
.L_x_14269:
        /* <DEDUP_REMOVED lines=11> */
.L_x_14271:
        /* <DEDUP_REMOVED lines=15> */
.L_x_14272:
        /* <DEDUP_REMOVED lines=15> */
.L_x_14273:
        /* <DEDUP_REMOVED lines=15> */
.L_x_14274:
        /* <DEDUP_REMOVED lines=10> */
.L_x_14261:
[----:B------:R-:W-:Y:S05]  /*15e50*/  BSYNC B1 ;  /* 0x0000000000017941 */ /* 0x000fea0003800000 */
.L_x_14260:
        /* <DEDUP_REMOVED lines=13> */
.L_x_14290:
        /* <DEDUP_REMOVED lines=14> */
.L_x_14454:
[----:B------:R-:W-:Y:S05]  /*16010*/  BSYNC B2 ;  /* 0x0000000000027941 */ /* 0x000fea0003800000 */
.L_x_14277:
        /* <DEDUP_REMOVED lines=9> */
.L_x_14280:
[----:B------:R-:W-:Y:S05]  /*160b0*/  BSYNC B2 ;  /* 0x0000000000027941 */ /* 0x000fea0003800000 */
.L_x_14279:
[----:B------:R-:W2:Y:S04]  /*160c0*/  LDL R8, [R1+0x4] ;  /* 0x0000040001087983 */ /* 0x000ea80000100800 */
[----:B------:R-:W2:Y:S01]  /*160d0*/  LDL R7, [R1+0x10] ;  /* 0x0000100001077983 */ /* 0x000ea20000100800 */
[----:B-1----:R-:W-:Y:S01]  /*160e0*/  IMAD.MOV.U32 R11, RZ, RZ, RZ ;  /* 0x000000ffff0b7224 */ /* 0x002fe200078e00ff */
        /* <DEDUP_REMOVED lines=10> */
.L_x_14281:
        /* <DEDUP_REMOVED lines=13> */
.L_x_14455:
[----:B------:R-:W-:Y:S05]  /*16260*/  BSYNC B2 ;  /* 0x0000000000027941 */ /* 0x000fea0003800000 */
.L_x_14282:
        /* <DEDUP_REMOVED lines=11> */
.L_x_14285:
[----:B------:R-:W-:Y:S05]  /*16320*/  BSYNC B2 ;  /* 0x0000000000027941 */ /* 0x000fea0003800000 */
.L_x_14284:
        /* <DEDUP_REMOVED lines=11> */
.L_x_14286:
        /* <DEDUP_REMOVED lines=15> */
.L_x_14287:
        /* <DEDUP_REMOVED lines=15> */
.L_x_14288:
        /* <DEDUP_REMOVED lines=15> */
.L_x_14289:
        /* <DEDUP_REMOVED lines=10> */
.L_x_14276:
[----:B------:R-:W-:Y:S05]  /*16750*/  BSYNC B1 ;  /* 0x0000000000017941 */ /* 0x000fea0003800000 */
.L_x_14275:
        /* <DEDUP_REMOVED lines=12> */
.L_x_14254:
[----:B------:R-:W-:Y:S05]  /*16820*/  BSYNC B0 ;  /* 0x0000000000007941 */ /* 0x000fea0003800000 */
.L_x_14253:
        /* <DEDUP_REMOVED lines=10> */
[----:B------:R-:W-:-:S04]  /*168d0*/  IMAD.IADD R0, R20, 0x1, R0 ;  /* 0x0000000114007824 */ /* 0x000fc800078e0200 */
[----:B------:R-:W-:-:S05]  /*168e0*/  IMAD.HI R0, R0, 0x2aaaaaab, RZ ;  /* 0x2aaaaaab00007827 */ /* 0x000fca00078e02ff */
[----:B------:R-:W-:-:S04]  /*168f0*/  SHF.R.U32.HI R2, RZ, 0x1f, R0 ;  /* 0x0000001fff027819 */ /* 0x000fc80000011600 */
[----:B------:R-:W-:-:S04]  /*16900*/  LEA.HI.SX32 R0, R0, R2, 0x1c ;  /* 0x0000000200007211 */ /* 0x000fc800078fe2ff */
        /* <DEDUP_REMOVED lines=21> */
.L_x_14292:
        /* <DEDUP_REMOVED lines=21> */
.L_x_14295:
[----:B------:R-:W-:Y:S05]  /*16bb0*/  BSYNC B6 ;  /* 0x0000000000067941 */ /* 0x000fea0003800000 */
.L_x_14294:
        /* <DEDUP_REMOVED lines=21> */
.L_x_14298:
        /* <DEDUP_REMOVED lines=16> */
.L_x_14297:
[----:B------:R-:W-:Y:S05]  /*16e10*/  BSYNC B6 ;  /* 0x0000000000067941 */ /* 0x000fea0003800000 */
.L_x_14296:
        /* <DEDUP_REMOVED lines=25> */
.L_x_14458:
        /* <DEDUP_REMOVED lines=12> */
.L_x_14461:
        /* <DEDUP_REMOVED lines=25> */
.L_x_14302:
[----:B------:R-:W3:Y:S04]  /*17200*/  LDL R7, [R1+0x4] ;  /* 0x0000040001077983 */ /* 0x000ee80000100800 */
[----:B0-2---:R-:W3:Y:S04]  /*17210*/  LDL R0, [R1+0xc] ;  /* 0x00000c0001007983 */ /* 0x005ee80000100800 */
[----:B------:R-:W2:Y:S01]  /*17220*/  LDL R2, [R1+0x18] ;  /* 0x0000180001027983 */ /* 0x000ea20000100800 */
[----:B---3--:R-:W-:Y:S01]  /*17230*/  IMAD R0, R0, 0x8, R7 ;  /* 0x0000000800007824 */ /* 0x008fe200078e0207 */
[----:B--2---:R-:W-:-:S04]  /*17240*/  SHF.L.U32 R2, R2, 0x1f, RZ ;  /* 0x0000001f02027819 */ /* 0x004fc800000006ff */
[----:B------:R-:W0:Y:S02]  /*17250*/  SYNCS.PHASECHK.TRANS64.TRYWAIT P0, [R0+URZ+0x22840], R2 ;  /* 0x02284002000075a7 */ /* 0x000e24000800017f */
[----:B0-----:R-:W-:Y:S05]  /*17260*/  @!P0 BRA `(.L_x_14303) ;  /* 0x0000005c00a48947 */ /* 0x001fea0003800000 */
.L_x_14462:
        /* <DEDUP_REMOVED lines=11> */
.L_x_14304:
        /* <DEDUP_REMOVED lines=27> */
.L_x_14300:
        /* <DEDUP_REMOVED lines=43> */
.L_x_14306:
[----:B------:R-:W-:Y:S05]  /*17780*/  BSYNC B6 ;  /* 0x0000000000067941 */ /* 0x000fea0003800000 */
.L_x_14305:
        /* <DEDUP_REMOVED lines=60> */
[----:B------:R-:W0:Y:S04]  /*17b50*/  SHFL.IDX PT, R5, R3, RZ, 0x181f ;  /* 0x00181fff03057589 */ /* 0x000e2800000e0000 */
[----:B------:R-:W-:Y:S01]  /*17b60*/  SHFL.IDX PT, R6, R0, 0x1, 0x181f ;  /* 0x00381f0000067f89 */ /* 0x000fe200000e0000 */
        /* <DEDUP_REMOVED lines=55> */
[-C--:B------:R-:W-:Y:S01]  /*17ee0*/  @!P1 LOP3.LUT R5, R5, R4.reuse, RZ, 0x3c, !PT ;  /* 0x0000000405059212 */ /* 0x080fe200078e3cff */
[----:B------:R-:W-:Y:S03]  /*17ef0*/  SHFL.IDX PT, R0, R0, 0x7, 0x181f ;  /* 0x00f81f0000007f89 */ /* 0x000fe600000e0000 */
        /* <DEDUP_REMOVED lines=12> */
[----:B-1----:R2:W-:Y:S02]  /*17fc0*/  @!P1 LDGSTS.E.BYPASS.LTC128B.128 [R9+0x1b400], desc[UR40][R4.64], !P0 ;  /* 0x1b40000004099fae */ /* 0x0025e4000c101d68 */
.L_x_14479:
        /* <DEDUP_REMOVED lines=11> */
.L_x_14308:
[----:B-1----:R-:W3:Y:S01]  /*18080*/  LDL R2, [R1+0x4] ;  /* 0x0000040001027983 */ /* 0x002ee20000100800 */
        /* <DEDUP_REMOVED lines=18> */
.L_x_14480:
[----:B------:R-:W-:Y:S05]  /*181b0*/  BSYNC B0 ;  /* 0x0000000000007941 */ /* 0x000fea0003800000 */
.L_x_14309:
[----:B-1----:R-:W3:Y:S01]  /*181c0*/  LDL R2, [R1+0x8] ;  /* 0x0000080001027983 */ /* 0x002ee20000100800 */
[----:B------:R-:W-:Y:S01]  /*181d0*/  BSSY B0, `(.L_x_14311) ;  /* 0x0000062000007945 */ /* 0x000fe20003800000 */
[----:B---3--:R-:W-:-:S13]  /*181e0*/  LOP3.LUT P0, RZ, R2, 0x1, RZ, 0xc0, !PT ;  /* 0x0000000102ff7812 */ /* 0x008fda000780c0ff */
[----:B------:R-:W-:Y:S05]  /*181f0*/  @!P0 BRA `(.L_x_14312) ;  /* 0x00000004007c8947 */ /* 0x000fea0003800000 */
[----:B0-2---:R-:W2:Y:S04]  /*18200*/  LDL R5, [R1+0x4] ;  /* 0x0000040001057983 */ /* 0x005ea80000100800 */
        /* <DEDUP_REMOVED lines=10> */
.L_x_14481:
[----:B------:R-:W-:Y:S05]  /*182b0*/  BSYNC B1 ;  /* 0x0000000000017941 */ /* 0x000fea0003800000 */
.L_x_14313:
        /* <DEDUP_REMOVED lines=9> */
.L_x_14316:
[----:B------:R-:W-:Y:S05]  /*18350*/  BSYNC B1 ;  /* 0x0000000000017941 */ /* 0x000fea0003800000 */
.L_x_14315:
        /* <DEDUP_REMOVED lines=14> */
.L_x_14317:
        /* <DEDUP_REMOVED lines=16> */
.L_x_14318:
        /* <DEDUP_REMOVED lines=16> */
.L_x_14319:
        /* <DEDUP_REMOVED lines=16> */
.L_x_14320:
        /* <DEDUP_REMOVED lines=11> */
.L_x_14312:
[----:B------:R-:W-:Y:S05]  /*187f0*/  BSYNC B0 ;  /* 0x0000000000007941 */ /* 0x000fea0003800000 */
.L_x_14311:
[----:B0-2---:R-:W2:Y:S01]  /*18800*/  LDL R4, [R1+0x30] ;  /* 0x0000300001047983 */ /* 0x005ea20000100800 */
        /* <DEDUP_REMOVED lines=46> */
[----:B------:R-:W2:Y:S04]  /*18af0*/  LDG.E R0, desc[UR40][R6.64] ;  /* 0x0000002806007981 */ /* 0x000ea8000c1e1900 */
[----:B--2---:R1:W-:Y:S02]  /*18b00*/  STL [R1], R0 ;  /* 0x0000000001007387 */ /* 0x0043e40000100800 */
.L_x_14327:
[----:B------:R-:W2:Y:S01]  /*18b10*/  LDL R2, [R1+0x4] ;  /* 0x0000040001027983 */ /* 0x000ea20000100800 */
[----:B------:R-:W-:Y:S01]  /*18b20*/  SHF.L.U32 R6, R8, 0x1f, RZ ;  /* 0x0000001f08067819 */ /* 0x000fe200000006ff */
[----:B------:R-:W-:Y:S01]  /*18b30*/  BSSY B3, `(.L_x_14328) ;  /* 0x0000007000037945 */ /* 0x000fe20003800000 */
[----:B-1----:R-:W1:Y:S02]  /*18b40*/  S2R R0, SR_TID.X ;  /* 0x0000000000007919 */ /* 0x002e640000002100 */
[----:B-1----:R-:W-:-:S04]  /*18b50*/  LOP3.LUT R0, R0, 0x7f, RZ, 0xc0, !PT ;  /* 0x0000007f00007812 */ /* 0x002fc800078ec0ff */
[----:B------:R-:W-:Y:S01]  /*18b60*/  ISETP.NE.AND P1, PT, R0, RZ, PT ;  /* 0x000000ff0000720c */ /* 0x000fe20003f25270 */
[----:B--2---:R-:W-:-:S04]  /*18b70*/  IMAD R2, R9, 0x8, R2 ;  /* 0x0000000809027824 */ /* 0x004fc800078e0202 */
[----:B------:R-:W1:Y:S02]  /*18b80*/  SYNCS.PHASECHK.TRANS64.TRYWAIT P0, [R2+URZ+0x22840], R6 ;  /* 0x02284006020075a7 */ /* 0x000e64000800017f */
[----:B-1----:R-:W-:Y:S06]  /*18b90*/  @!P0 BRA `(.L_x_14329) ;  /* 0x0000005000408947 */ /* 0x002fec0003800000 */
.L_x_14482:
[----:B------:R-:W-:Y:S05]  /*18ba0*/  BSYNC B3 ;  /* 0x0000000000037941 */ /* 0x000fea0003800000 */
.L_x_14328:
        /* <DEDUP_REMOVED lines=9> */
.L_x_14331:
[----:B------:R-:W-:Y:S05]  /*18c40*/  BSYNC B3 ;  /* 0x0000000000037941 */ /* 0x000fea0003800000 */
.L_x_14330:
        /* <DEDUP_REMOVED lines=14> */
.L_x_14332:
        /* <DEDUP_REMOVED lines=14> */
.L_x_14483:
[----:B------:R-:W-:Y:S05]  /*18e10*/  BSYNC B3 ;  /* 0x0000000000037941 */ /* 0x000fea0003800000 */
.L_x_14333:
        /* <DEDUP_REMOVED lines=11> */
.L_x_14336:
[----:B------:R-:W-:Y:S05]  /*18ed0*/  BSYNC B3 ;  /* 0x0000000000037941 */ /* 0x000fea0003800000 */
.L_x_14335:
        /* <DEDUP_REMOVED lines=11> */
.L_x_14337:
        /* <DEDUP_REMOVED lines=16> */
.L_x_14338:
        /* <DEDUP_REMOVED lines=16> */
.L_x_14339:
        /* <DEDUP_REMOVED lines=16> */
.L_x_14340:
        /* <DEDUP_REMOVED lines=11> */
.L_x_14326:
[----:B------:R-:W-:Y:S05]  /*19340*/  BSYNC B1 ;  /* 0x0000000000017941 */ /* 0x000fea0003800000 */
.L_x_14325:
[----:B------:R-:W2:Y:S02]  /*19350*/  LDL.LU R5, [R1+0x30] ;  /* 0x0000300001057983 */ /* 0x000ea40000300800 */
[----:B--2---:R-:W-:-:S07]  /*19360*/  VIADD R0, R5, 0xfffffffd ;  /* 0xfffffffd05007836 */ /* 0x004fce0000000000 */
.L_x_14324:
[----:B------:R-:W-:Y:S05]  /*19370*/  BSYNC B2 ;  /* 0x0000000000027941 */ /* 0x000fea0003800000 */
.L_x_14323:
[----:B------:R-:W-:-:S13]  /*19380*/  ISETP.NE.AND P0, PT, R4, RZ, PT ;  /* 0x000000ff0400720c */ /* 0x000fda0003f05270 */
[----:B------:R-:W-:Y:S05]  /*19390*/  @!P0 BRA `(.L_x_14322) ;  /* 0x0000001400488947 */ /* 0x000fea0003800000 */
.L_x_14373:
        /* <DEDUP_REMOVED lines=37> */
.L_x_14343:
        /* <DEDUP_REMOVED lines=9> */
.L_x_14484:
[----:B------:R-:W-:Y:S05]  /*19680*/  BSYNC B2 ;  /* 0x0000000000027941 */ /* 0x000fea0003800000 */
.L_x_14344:
        /* <DEDUP_REMOVED lines=9> */
.L_x_14347:
[----:B------:R-:W-:Y:S05]  /*19720*/  BSYNC B2 ;  /* 0x0000000000027941 */ /* 0x000fea0003800000 */
.L_x_14346:
        /* <DEDUP_REMOVED lines=13> */
.L_x_14348:
        /* <DEDUP_REMOVED lines=14> */
.L_x_14485:
[----:B------:R-:W-:Y:S05]  /*198e0*/  BSYNC B2 ;  /* 0x0000000000027941 */ /* 0x000fea0003800000 */
.L_x_14349:
        /* <DEDUP_REMOVED lines=11> */
.L_x_14352:
[----:B------:R-:W-:Y:S05]  /*199a0*/  BSYNC B2 ;  /* 0x0000000000027941 */ /* 0x000fea0003800000 */
.L_x_14351:
        /* <DEDUP_REMOVED lines=10> */
.L_x_14353:
        /* <DEDUP_REMOVED lines=16> */
.L_x_14354:
        /* <DEDUP_REMOVED lines=16> */
.L_x_14355:
        /* <DEDUP_REMOVED lines=16> */
.L_x_14356:
        /* <DEDUP_REMOVED lines=11> */
.L_x_14342:
[----:B------:R-:W-:Y:S05]  /*19e00*/  BSYNC B1 ;  /* 0x0000000000017941 */ /* 0x000fea0003800000 */
.L_x_14341:
[----:B------:R-:W2:Y:S01]  /*19e10*/  LDL R5, [R1+0x8] ;  /* 0x0000080001057983 */ /* 0x000ea20000100800 */
[----:B------:R-:W-:Y:S01]  /*19e20*/  VIADD R7, R7, 0x1 ;  /* 0x0000000107077836 */ /* 0x000fe20000000000 */
[----:B------:R-:W-:Y:S04]  /*19e30*/  BSSY B1, `(.L_x_14357) ;  /* 0x00000a5000017945 */ /* 0x000fe80003800000 */
[----:B------:R-:W-:-:S04]  /*19e40*/  ISETP.NE.AND P0, PT, R7, 0x2, PT ;  /* 0x000000020700780c */ /* 0x000fc80003f05270 */
[----:B------:R-:W-:Y:S02]  /*19e50*/  SEL R2, RZ, 0x1, P0 ;  /* 0x00000001ff027807 */ /* 0x000fe40000000000 */
[----:B0-----:R-:W-:Y:S02]  /*19e60*/  SEL R9, R7, RZ, P0 ;  /* 0x000000ff07097207 */ /* 0x001fe40000000000 */
        /* <DEDUP_REMOVED lines=30> */
.L_x_14359:
        /* <DEDUP_REMOVED lines=9> */
.L_x_14486:
[----:B------:R-:W-:Y:S05]  /*1a0e0*/  BSYNC B2 ;  /* 0x0000000000027941 */ /* 0x000fea0003800000 */
.L_x_14360:
        /* <DEDUP_REMOVED lines=9> */
.L_x_14363:
[----:B------:R-:W-:Y:S05]  /*1a180*/  BSYNC B2 ;  /* 0x0000000000027941 */ /* 0x000fea0003800000 */
.L_x_14362:
        /* <DEDUP_REMOVED lines=14> */
.L_x_14364:
        /* <DEDUP_REMOVED lines=14> */
.L_x_14487:
[----:B------:R-:W-:Y:S05]  /*1a350*/  BSYNC B2 ;  /* 0x0000000000027941 */ /* 0x000fea0003800000 */
.L_x_14365:
        /* <DEDUP_REMOVED lines=11> */
.L_x_14368:
[----:B------:R-:W-:Y:S05]  /*1a410*/  BSYNC B2 ;  /* 0x0000000000027941 */ /* 0x000fea0003800000 */
.L_x_14367:
        /* <DEDUP_REMOVED lines=11> */
.L_x_14369:
        /* <DEDUP_REMOVED lines=16> */
.L_x_14370:
        /* <DEDUP_REMOVED lines=16> */
.L_x_14371:
        /* <DEDUP_REMOVED lines=16> */
.L_x_14372:
        /* <DEDUP_REMOVED lines=11> */
.L_x_14358:
[----:B------:R-:W-:Y:S05]  /*1a880*/  BSYNC B1 ;  /* 0x0000000000017941 */ /* 0x000fea0003800000 */
.L_x_14357:
[C---:B------:R-:W-:Y:S01]  /*1a890*/  ISETP.GT.AND P0, PT, R0.reuse, 0x1, PT ;  /* 0x000000010000780c */ /* 0x040fe20003f04270 */
[----:B------:R-:W-:-:S12]  /*1a8a0*/  VIADD R0, R0, 0xfffffffe ;  /* 0xfffffffe00007836 */ /* 0x000fd80000000000 */
[----:B------:R-:W-:Y:S05]  /*1a8b0*/  @P0 BRA `(.L_x_14373) ;  /* 0xffffffe800b80947 */ /* 0x000fea000383ffff */
.L_x_14322:
[----:B------:R-:W-:Y:S05]  /*1a8c0*/  BSYNC B0 ;  /* 0x0000000000007941 */ /* 0x000fea0003800000 */
.L_x_14321:
        /* <DEDUP_REMOVED lines=24> */
.L_x_14375:
[----:B------:R-:W-:Y:S05]  /*1aa50*/  BSYNC B0 ;  /* 0x0000000000007941 */ /* 0x000fea0003800000 */
.L_x_14374:
[----:B------:R-:W-:-:S05]  /*1aa60*/  SEL R0, R0, RZ, P0 ;  /* 0x000000ff00007207 */ /* 0x000fca0000000000 */
[----:B------:R2:W-:Y:S02]  /*1aa70*/  STL [R1+0xc], R0 ;  /* 0x00000c0001007387 */ /* 0x0005e40000100800 */
.L_x_14293:
[----:B------:R-:W-:Y:S05]  /*1aa80*/  BSYNC B7 ;  /* 0x0000000000077941 */ /* 0x000fea0003800000 */
.L_x_14291:
        /* <DEDUP_REMOVED lines=13> */
.L_x_14376:
        /* <DEDUP_REMOVED lines=19> */
[----:B0-----:R-:W0:Y:S02]  /*1ac90*/  SHFL.UP PT, R14, R2, 0x1, RZ ;  /* 0x04200000020e7989 */ /* 0x001e2400000e00ff */
        /* <DEDUP_REMOVED lines=16> */
.L_x_14497:
[----:B------:R-:W-:Y:S02]  /*1ada0*/  ULDC UR4, c[0x0][0xc38] ;  /* 0x00030e0000047ab9 */ /* 0x000fe40000000800 */
[----:B------:R-:W-:-:S04]  /*1adb0*/  IMAD.U32 R4, RZ, RZ, UR4 ;  /* 0x00000004ff047e24 */ /* 0x000fc8000f8e00ff */
[----:B-1----:R-:W-:-:S04]  /*1adc0*/  IMAD R16, R16, R4, RZ ;  /* 0x0000000410107224 */ /* 0x002fc800078e02ff */
[----:B------:R-:W-:-:S05]  /*1add0*/  IMAD.IADD R5, R5, 0x1, R16 ;  /* 0x0000000105057824 */ /* 0x000fca00078e0210 */
[----:B------:R-:W-:-:S13]  /*1ade0*/  ISETP.GT.AND P6, PT, R5, R0, PT ;  /* 0x000000000500720c */ /* 0x000fda0003fc4270 */
[----:B------:R-:W-:Y:S05]  /*1adf0*/  @P6 BRA `(.L_x_14379) ;  /* 0x00000000009c6947 */ /* 0x000fea0003800000 */
.L_x_14384:
        /* <DEDUP_REMOVED lines=14> */
.L_x_14382:
[----:B------:R-:W-:Y:S05]  /*1aee0*/  BSYNC B0 ;  /* 0x0000000000007941 */ /* 0x000fea0003800000 */
.L_x_14381:
        /* <DEDUP_REMOVED lines=18> */
.L_x_14505:
[----:B------:R-:W-:Y:S02]  /*1b010*/  ULDC UR4, c[0x0][0xc38] ;  /* 0x00030e0000047ab9 */ /* 0x000fe40000000800 */
[----:B------:R-:W-:-:S04]  /*1b020*/  IMAD.U32 R4, RZ, RZ, UR4 ;  /* 0x00000004ff047e24 */ /* 0x000fc8000f8e00ff */
[----:B-1----:R-:W-:-:S04]  /*1b030*/  IMAD R16, R16, R4, RZ ;  /* 0x0000000410107224 */ /* 0x002fc800078e02ff */
[----:B------:R-:W-:-:S05]  /*1b040*/  IMAD.IADD R5, R16, 0x1, R5 ;  /* 0x0000000110057824 */ /* 0x000fca00078e0205 */
[----:B------:R-:W-:-:S13]  /*1b050*/  ISETP.GT.AND P6, PT, R5, R0, PT ;  /* 0x000000000500720c */ /* 0x000fda0003fc4270 */
[----:B------:R-:W-:Y:S05]  /*1b060*/  @!P6 BRA `(.L_x_14384) ;  /* 0xfffffffc0064e947 */ /* 0x000fea000383ffff */
.L_x_14379:
        /* <DEDUP_REMOVED lines=8> */
.L_x_14509:
[----:B------:R-:W-:Y:S01]  /*1b0f0*/  ISETP.NE.AND P0, PT, R5, RZ, PT ;  /* 0x000000ff0500720c */ /* 0x000fe20003f05270 */
[----:B------:R-:W-:-:S12]  /*1b100*/  IMAD.MOV.U32 R5, RZ, RZ, RZ ;  /* 0x000000ffff057224 */ /* 0x000fd800078e00ff */
[----:B------:R-:W-:Y:S05]  /*1b110*/  @!P0 BRA `(.L_x_14386) ;  /* 0x0000000000148947 */ /* 0x000fea0003800000 */
[----:B------:R-:W-:Y:S01]  /*1b120*/  UMOV UR4, 0xffffffff ;  /* 0xffffffff00047882 */ /* 0x000fe20000000000 */
[----:B------:R-:W-:Y:S02]  /*1b130*/  VIADD R12, R6, 0xffffffff ;  /* 0xffffffff060c7836 */ /* 0x000fe40000000000 */
[----:B------:R-:W-:Y:S05]  /*1b140*/  BRA.DIV UR4, `(.L_x_14387) ;  /* 0x0000003604907947 */ /* 0x000fea000b800000 */
[----:B0-----:R0:W3:Y:S02]  /*1b150*/  SHFL.IDX PT, R3, R3, R12, 0x1f ;  /* 0x00001f0c03037589 */ /* 0x0010e400000e0000 */
.L_x_14512:
[----:B---3--:R-:W-:-:S07]  /*1b160*/  IMAD.MOV.U32 R5, RZ, RZ, R3 ;  /* 0x000000ffff057224 */ /* 0x008fce00078e0003 */
.L_x_14386:
        /* <DEDUP_REMOVED lines=66> */
.L_x_14380:
[----:B------:R-:W-:Y:S01]  /*1b590*/  UMOV UR4, URZ ;  /* 0x0000003f00047c82 */ /* 0x000fe20008000000 */
[----:B------:R-:W-:Y:S01]  /*1b5a0*/  UMOV UR5, URZ ;  /* 0x0000003f00057c82 */ /* 0x000fe20008000000 */
[----:B------:R-:W-:Y:S01]  /*1b5b0*/  ULDC UR6, c[0x0][0xc3c] ;  /* 0x00030f0000067ab9 */ /* 0x000fe20000000800 */
[----:B------:R-:W-:Y:S02]  /*1b5c0*/  IMAD.MOV.U32 R16, RZ, RZ, R0 ;  /* 0x000000ffff107224 */ /* 0x000fe400078e0000 */
[----:B------:R-:W-:Y:S02]  /*1b5d0*/  IMAD.U32 R17, RZ, RZ, UR4 ;  /* 0x00000004ff117e24 */ /* 0x000fe4000f8e00ff */
[----:B------:R-:W-:Y:S02]  /*1b5e0*/  IMAD.U32 R18, RZ, RZ, UR5 ;  /* 0x00000005ff127e24 */ /* 0x000fe4000f8e00ff */
[----:B------:R-:W-:-:S07]  /*1b5f0*/  IMAD.U32 R19, RZ, RZ, UR6 ;  /* 0x00000006ff137e24 */ /* 0x000fce000f8e00ff */
.L_x_14388:
[----:B------:R1:W2:Y:S01]  /*1b600*/  LDL R2, [R1+0x4] ;  /* 0x0000040001027983 */ /* 0x0002a20000100800 */
        /* <DEDUP_REMOVED lines=9> */
[----:B------:R1:W-:Y:S01]  /*1b6a0*/  @!P0 STL [R1+0x4], R2 ;  /* 0x0000040201008387 */ /* 0x0003e20000100800 */
[----:B------:R-:W-:Y:S06]  /*1b6b0*/  BAR.ARV 0x5, 0x180 ;  /* 0x0146000000007b1d */ /* 0x000fec0000002000 */
.L_x_14377:
[----:B------:R-:W-:Y:S02]  /*1b6c0*/  ULDC UR4, c[0x0][0xc3c] ;  /* 0x00030f0000047ab9 */ /* 0x000fe40000000800 */
[----:B---3--:R-:W-:-:S13]  /*1b6d0*/  ISETP.GE.AND P0, PT, R19, UR4, PT ;  /* 0x0000000413007c0c */ /* 0x008fda000bf06270 */
[----:B------:R-:W-:Y:S05]  /*1b6e0*/  @!P0 BRA `(.L_x_14389) ;  /* 0xffffff94008c8947 */ /* 0x000fea000383ffff */
[----:B------:R-:W-:Y:S05]  /*1b6f0*/  BSYNC B8 ;  /* 0x0000000000087941 */ /* 0x000fea0003800000 */
.L_x_14249:
[----:B--2---:R-:W2:Y:S01]  /*1b700*/  LDL.LU R0, [R1+0x40] ;  /* 0x0000400001007983 */ /* 0x004ea20000300800 */
[----:B------:R-:W-:Y:S01]  /*1b710*/  BSSY B0, `(.L_x_14390) ;  /* 0x000000b000007945 */ /* 0x000fe20003800000 */
[----:B------:R-:W3:Y:S01]  /*1b720*/  S2R R5, SR_CgaCtaId ;  /* 0x0000000000057919 */ /* 0x000ee20000008800 */
[----:B--2---:R-:W-:-:S05]  /*1b730*/  VIADD R0, R0, 0x1 ;  /* 0x0000000100007836 */ /* 0x004fca0000000000 */
[----:B01----:R-:W-:-:S04]  /*1b740*/  LEA.HI R2, R0, R0, RZ, 0x1 ;  /* 0x0000000000027211 */ /* 0x003fc800078f08ff */
[----:B------:R-:W-:-:S05]  /*1b750*/  LOP3.LUT R3, R2, 0xfffffffe, RZ, 0xc0, !PT ;  /* 0xfffffffe02037812 */ /* 0x000fca00078ec0ff */
[----:B------:R-:W-:Y:S01]  /*1b760*/  IMAD.IADD R3, R0, 0x1, -R3 ;  /* 0x0000000100037824 */ /* 0x000fe200078e0a03 */
[----:B------:R-:W-:-:S04]  /*1b770*/  MOV R0, 0x400 ;  /* 0x0000040000007802 */ /* 0x000fc80000000f00 */
[----:B---3--:R-:W-:Y:S02]  /*1b780*/  LEA R0, R5, R0, 0x18 ;  /* 0x0000000005007211 */ /* 0x008fe400078ec0ff */
[----:B------:R-:W-:-:S04]  /*1b790*/  SHF.L.U32 R3, R3, 0x1f, RZ ;  /* 0x0000001f03037819 */ /* 0x000fc800000006ff */
[----:B------:R-:W0:Y:S02]  /*1b7a0*/  SYNCS.PHASECHK.TRANS64.TRYWAIT P0, [R0+URZ+0x22820], R3 ;  /* 0x02282003000075a7 */ /* 0x000e24000800017f */
[----:B0-----:R-:W-:Y:S05]  /*1b7b0*/  @!P0 BRA `(.L_x_14391) ;  /* 0x00000030001c8947 */ /* 0x001fea0003800000 */
.L_x_14513:
[----:B------:R-:W-:Y:S05]  /*1b7c0*/  BSYNC B0 ;  /* 0x0000000000007941 */ /* 0x000fea0003800000 */
.L_x_14390:
[----:B------:R-:W-:-:S03]  /*1b7d0*/  UMOV UR4, 0xffffffff ;  /* 0xffffffff00047882 */ /* 0x000fc60000000000 */
[----:B------:R-:W-:Y:S05]  /*1b7e0*/  BRA.DIV UR4, `(.L_x_14392) ;  /* 0x0000003204247947 */ /* 0x000fea000b800000 */
[----:B------:R-:W1:Y:S02]  /*1b7f0*/  S2R R2, SR_TID.X ;  /* 0x0000000000027919 */ /* 0x000e640000002100 */
[----:B-1----:R-:W-:-:S04]  /*1b800*/  SHF.R.U32.HI R2, RZ, 0x5, R2 ;  /* 0x00000005ff027819 */ /* 0x002fc80000011602 */
[----:B------:R-:W-:-:S05]  /*1b810*/  LOP3.LUT R2, R2, 0x3, RZ, 0xc0, !PT ;  /* 0x0000000302027812 */ /* 0x000fca00078ec0ff */
[----:B------:R1:W2:Y:S02]  /*1b820*/  SHFL.IDX PT, R14, R2, RZ, 0x1f ;  /* 0x00001fff020e7589 */ /* 0x0002a400000e0000 */
.L_x_14516:
[----:B--2---:R-:W-:-:S13]  /*1b830*/  ISETP.NE.AND P0, PT, R14, RZ, PT ;  /* 0x000000ff0e00720c */ /* 0x004fda0003f05270 */
[----:B------:R-:W-:Y:S05]  /*1b840*/  @P0 BRA `(.L_x_14092) ;  /* 0x0000000000940947 */ /* 0x000fea0003800000 */
[----:B------:R-:W-:-:S03]  /*1b850*/  UMOV UR4, 0xffffffff ;  /* 0xffffffff00047882 */ /* 0x000fc60000000000 */
[----:B------:R-:W-:Y:S05]  /*1b860*/  BRA.DIV UR4, `(.L_x_14393) ;  /* 0x0000003204387947 */ /* 0x000fea000b800000 */
[----:B------:R-:W-:-:S13]  /*1b870*/  ELECT P6, URZ, PT ;  /* 0x00000000003f782f */ /* 0x000fda00038c0000 */
.L_x_14519:
[----:B------:R-:W-:Y:S05]  /*1b880*/  @!P6 BRA `(.L_x_14092) ;  /* 0x000000000084e947 */ /* 0x000fea0003800000 */
[----:B-1----:R-:W2:Y:S02]  /*1b890*/  LDL.LU R2, [R1+0x58] ;  /* 0x0000580001027983 */ /* 0x002ea40000300800 */
[----:B--2---:R-:W-:-:S04]  /*1b8a0*/  LOP3.LUT R2, R2, 0x2, RZ, 0xfc, !PT ;  /* 0x0000000202027812 */ /* 0x004fc800078efcff */
[----:B------:R-:W-:-:S13]  /*1b8b0*/  ISETP.NE.AND P2, PT, R2, 0x3, PT ;  /* 0x000000030200780c */ /* 0x000fda0003f45270 */
[----:B------:R-:W-:Y:S05]  /*1b8c0*/  @!P2 BRA `(.L_x_14394) ;  /* 0x000000000004a947 */ /* 0x000fea0003800000 */
[----:B------:R-:W-:Y:S01]  /*1b8d0*/  BPT.TRAP 0x1 ;  /* 0x000000040000795c */ /* 0x000fe20000300000 */
.L_x_14394:
        /* <DEDUP_REMOVED lines=14> */
.L_x_14520:
[----:B------:R-:W1:Y:S02]  /*1b9c0*/  SYNCS.PHASECHK.TRANS64.TRYWAIT P0, [R7+URZ], R2 ;  /* 0x00000002070075a7 */ /* 0x000e64000800017f */
[----:B-1----:R-:W-:Y:S05]  /*1b9d0*/  @!P0 BRA `(.L_x_14396) ;  /* 0x0000003000108947 */ /* 0x002fea0003800000 */
.L_x_14521:
[----:B------:R-:W-:Y:S05]  /*1b9e0*/  @!P2 BRA `(.L_x_14397) ;  /* 0x000000000004a947 */ /* 0x000fea0003800000 */
[----:B------:R-:W-:Y:S01]  /*1b9f0*/  BPT.TRAP 0x1 ;  /* 0x000000040000795c */ /* 0x000fe20000300000 */
.L_x_14397:
[----:B------:R-:W2:Y:S01]  /*1ba00*/  LDL.LU R4, [R1+0xc] ;  /* 0x00000c0001047983 */ /* 0x000ea20000300800 */
[----:B------:R-:W-:-:S04]  /*1ba10*/  VIADD R0, R0, 0x22860 ;  /* 0x0002286000007836 */ /* 0x000fc80000000000 */
[----:B--2---:R-:W-:-:S04]  /*1ba20*/  IMAD R4, R4, 0x8, R0 ;  /* 0x0000000804047824 */ /* 0x004fc800078e0200 */
[----:B------:R-:W2:Y:S02]  /*1ba30*/  SYNCS.PHASECHK.TRANS64.TRYWAIT P0, [R4+URZ], R5 ;  /* 0x00000005040075a7 */ /* 0x000ea4000800017f */
[----:B--2---:R-:W-:Y:S05]  /*1ba40*/  @!P0 BRA `(.L_x_14398) ;  /* 0x0000003000088947 */ /* 0x004fea0003800000 */
.L_x_14522:
[----:B------:R-:W-:-:S07]  /*1ba50*/  IMAD R3, R3, 0x8, R0 ;  /* 0x0000000803037824 */ /* 0x000fce00078e0200 */
.L_x_14399:
[----:B---3--:R3:W4:Y:S02]  /*1ba60*/  SYNCS.PHASECHK.TRANS64.TRYWAIT P0, [R3+URZ], R2 ;  /* 0x00000002030075a7 */ /* 0x008724000800017f */
[----:B----4-:R-:W-:Y:S05]  /*1ba70*/  @!P0 NANOSLEEP.SYNCS 0x989680 ;  /* 0x009896800000895d */ /* 0x010fea0003900000 */
[----:B------:R-:W4:Y:S02]  /*1ba80*/  @!P0 SYNCS.PHASECHK.TRANS64 P0, [R3+URZ], R2 ;  /* 0x00000002030085a7 */ /* 0x000f24000800007f */
[----:B----4-:R-:W-:Y:S05]  /*1ba90*/  @!P0 BRA `(.L_x_14399) ;  /* 0xfffffffc00f08947 */ /* 0x010fea000383ffff */
.L_x_14092:
[----:B------:R-:W-:Y:S05]  /*1baa0*/  BSYNC B9 ;  /* 0x0000000000097941 */ /* 0x000fea0003800000 */
.L_x_14089:
[----:B------:R-:W-:Y:S05]  /*1bab0*/  EXIT ;  /* 0x000000000000794d */ /* 0x000fea0003800000 */
.L_x_14110:
[----:B0-----:R0:W1:Y:S02]  /*1bac0*/  SYNCS.PHASECHK.TRANS64.TRYWAIT P6, [R96+URZ+0x22890], R107 ;  /* 0x0228906b600075a7 */ /* 0x00106400080c017f */
[----:B-1----:R-:W-:Y:S05]  /*1bad0*/  @!P6 NANOSLEEP.SYNCS 0x989680 ;  /* 0x009896800000e95d */ /* 0x002fea0003900000 */
[----:B------:R-:W1:Y:S02]  /*1bae0*/  @!P6 SYNCS.PHASECHK.TRANS64 P6, [R96+URZ+0x22890], R107 ;  /* 0x0228906b6000e5a7 */ /* 0x000e6400080c007f */
[----:B-1----:R-:W-:Y:S05]  /*1baf0*/  @!P6 BRA `(.L_x_14110) ;  /* 0xfffffffc00f0e947 */ /* 0x002fea000383ffff */
[----:B------:R-:W-:Y:S05]  /*1bb00*/  BRA `(.L_x_14400) ;  /* 0xfffffe7000687947 */ /* 0x000fea000383ffff */
.L_x_14128:
[----:B0-----:R0:W1:Y:S02]  /*1bb10*/  SYNCS.PHASECHK.TRANS64.TRYWAIT P5, [R96+URZ+0x22890], R107 ;  /* 0x0228906b600075a7 */ /* 0x00106400080a017f */
[----:B-1----:R-:W-:Y:S05]  /*1bb20*/  @!P5 NANOSLEEP.SYNCS 0x989680 ;  /* 0x009896800000d95d */ /* 0x002fea0003900000 */
[----:B------:R-:W1:Y:S02]  /*1bb30*/  @!P5 SYNCS.PHASECHK.TRANS64 P5, [R96+URZ+0x22890], R107 ;  /* 0x0228906b6000d5a7 */ /* 0x000e6400080a007f */
[----:B-1----:R-:W-:Y:S05]  /*1bb40*/  @!P5 BRA `(.L_x_14128) ;  /* 0xfffffffc00f0d947 */ /* 0x002fea000383ffff */
[----:B------:R-:W-:Y:S05]  /*1bb50*/  BRA `(.L_x_14401) ;  /* 0xfffffe8400107947 */ /* 0x000fea000383ffff */
.L_x_14137:
[----:B0-----:R0:W1:Y:S02]  /*1bb60*/  SYNCS.PHASECHK.TRANS64.TRYWAIT P4, [R96+URZ+0x22890], R107 ;  /* 0x0228906b600075a7 */ /* 0x001064000808017f */
[----:B-1----:R-:W-:Y:S05]  /*1bb70*/  @!P4 NANOSLEEP.SYNCS 0x989680 ;  /* 0x009896800000c95d */ /* 0x002fea0003900000 */
[----:B------:R-:W1:Y:S02]  /*1bb80*/  @!P4 SYNCS.PHASECHK.TRANS64 P4, [R96+URZ+0x22890], R107 ;  /* 0x0228906b6000c5a7 */ /* 0x000e64000808007f */
[----:B-1----:R-:W-:Y:S05]  /*1bb90*/  @!P4 BRA `(.L_x_14137) ;  /* 0xfffffffc00f0c947 */ /* 0x002fea000383ffff */
[----:B------:R-:W-:Y:S05]  /*1bba0*/  BRA `(.L_x_14402) ;  /* 0xfffffe9400307947 */ /* 0x000fea000383ffff */
.L_x_14143:
[----:B-1----:R1:W2:Y:S02]  /*1bbb0*/  SYNCS.PHASECHK.TRANS64.TRYWAIT P3, [R96+URZ+0x228b0], R107 ;  /* 0x0228b06b600075a7 */ /* 0x0022a4000806017f */
[----:B--2---:R-:W-:Y:S05]  /*1bbc0*/  @!P3 NANOSLEEP.SYNCS 0x989680 ;  /* 0x009896800000b95d */ /* 0x004fea0003900000 */
[----:B------:R-:W2:Y:S02]  /*1bbd0*/  @!P3 SYNCS.PHASECHK.TRANS64 P3, [R96+URZ+0x228b0], R107 ;  /* 0x0228b06b6000b5a7 */ /* 0x000ea4000806007f */
[----:B--2---:R-:W-:Y:S05]  /*1bbe0*/  @!P3 BRA `(.L_x_14143) ;  /* 0xfffffffc00f0b947 */ /* 0x004fea000383ffff */
[----:B------:R-:W-:Y:S05]  /*1bbf0*/  BRA `(.L_x_14403) ;  /* 0xfffffe9400c07947 */ /* 0x000fea000383ffff */
.L_x_14151:
[----:B------:R-:W0:Y:S01]  /*1bc00*/  S2R R11, SR_TID.X ;  /* 0x00000000000b7919 */ /* 0x000e220000002100 */
[----:B------:R-:W-:Y:S01]  /*1bc10*/  BSSY B0, `(.L_x_14404) ;  /* 0x000000c000007945 */ /* 0x000fe20003800000 */
[----:B------:R-:W-:Y:S02]  /*1bc20*/  IMAD.MOV.U32 R12, RZ, RZ, RZ ;  /* 0x000000ffff0c7224 */ /* 0x000fe400078e00ff */
[----:B------:R-:W-:Y:S02]  /*1bc30*/  IMAD.MOV.U32 R15, RZ, RZ, -0x1 ;  /* 0xffffffffff0f7424 */ /* 0x000fe400078e00ff */
[----:B0-----:R-:W-:-:S05]  /*1bc40*/  VIADD R11, R11, 0xffffff80 ;  /* 0xffffff800b0b7836 */ /* 0x001fca0000000000 */
[----:B------:R-:W-:-:S04]  /*1bc50*/  SHF.R.S32.HI R10, RZ, 0x1f, R11 ;  /* 0x0000001fff0a7819 */ /* 0x000fc8000001140b */
[----:B------:R-:W-:Y:S01]  /*1bc60*/  LEA.HI R10, R10, R11, RZ, 0x7 ;  /* 0x0000000b0a0a7211 */ /* 0x000fe200078f38ff */
[----:B------:R-:W-:-:S03]  /*1bc70*/  IMAD.MOV.U32 R11, RZ, RZ, 0x1f ;  /* 0x0000001fff0b7424 */ /* 0x000fc600078e00ff */
[----:B------:R-:W-:-:S05]  /*1bc80*/  SHF.R.S32.HI R10, RZ, 0x7, R10 ;  /* 0x00000007ff0a7819 */ /* 0x000fca000001140a */
[----:B------:R-:W-:-:S07]  /*1bc90*/  IMAD.MOV.U32 R13, RZ, RZ, R10 ;  /* 0x000000ffff0d7224 */ /* 0x000fce00078e000a */
[----:B-----5:R-:W-:Y:S05]  /*1bca0*/  WARPSYNC.COLLECTIVE R15, `(.L_x_14405) ;  /* 0x000000000f087348 */ /* 0x020fea0003c00000 */
[----:B------:R0:W1:Y:S02]  /*1bcb0*/  SHFL.IDX P6, R14, R13, R12, R11 ;  /* 0x0000000c0d0e7389 */ /* 0x00006400000c000b */
[----:B01---5:R-:W-:Y:S01]  /*1bcc0*/  ENDCOLLECTIVE ;  /* 0x000000000000791b */ /* 0x023fe20003800000 */
.L_x_14405:
[----:B------:R-:W-:Y:S05]  /*1bcd0*/  BSYNC B0 ;  /* 0x0000000000007941 */ /* 0x000fea0003800000 */
.L_x_14404:
[----:B------:R-:W-:Y:S05]  /*1bce0*/  BRA `(.L_x_14406) ;  /* 0xfffffea000947947 */ /* 0x000fea000383ffff */
.L_x_14163:
        /* <DEDUP_REMOVED lines=8> */
.L_x_14408:
[----:B------:R-:W-:Y:S05]  /*1bd70*/  BSYNC B1 ;  /* 0x0000000000017941 */ /* 0x000fea0003800000 */
.L_x_14407:
        /* <DEDUP_REMOVED lines=8> */
.L_x_14409:
[----:B------:R-:W-:Y:S02]  /*1be00*/  IMAD.MOV.U32 R13, RZ, RZ, R8 ;  /* 0x000000ffff0d7224 */ /* 0x000fe400078e0008 */
[----:B------:R-:W-:-:S07]  /*1be10*/  IMAD.MOV.U32 R0, RZ, RZ, R14 ;  /* 0x000000ffff007224 */ /* 0x000fce00078e000e */
[----:B------:R-:W-:Y:S05]  /*1be20*/  WARPSYNC.COLLECTIVE R15, `(.L_x_14410) ;  /* 0x000000000f087348 */ /* 0x000fea0003c00000 */
[----:B------:R0:W1:Y:S02]  /*1be30*/  SHFL.IDX P6, R14, R13, R12, R11 ;  /* 0x0000000c0d0e7389 */ /* 0x00006400000c000b */
[----:B01----:R-:W-:Y:S01]  /*1be40*/  ENDCOLLECTIVE ;  /* 0x000000000000791b */ /* 0x003fe20003800000 */
.L_x_14410:
[----:B------:R-:W-:Y:S02]  /*1be50*/  IMAD.MOV.U32 R13, RZ, RZ, R7 ;  /* 0x000000ffff0d7224 */ /* 0x000fe400078e0007 */
[----:B------:R-:W-:-:S07]  /*1be60*/  IMAD.MOV.U32 R5, RZ, RZ, R14 ;  /* 0x000000ffff057224 */ /* 0x000fce00078e000e */
[----:B------:R-:W-:Y:S05]  /*1be70*/  WARPSYNC.COLLECTIVE R15, `(.L_x_14411) ;  /* 0x000000000f087348 */ /* 0x000fea0003c00000 */
[----:B------:R0:W1:Y:S02]  /*1be80*/  SHFL.IDX P6, R14, R13, R12, R11 ;  /* 0x0000000c0d0e7389 */ /* 0x00006400000c000b */
[----:B01----:R-:W-:Y:S01]  /*1be90*/  ENDCOLLECTIVE ;  /* 0x000000000000791b */ /* 0x003fe20003800000 */
.L_x_14411:
[----:B------:R-:W-:Y:S05]  /*1bea0*/  BRA `(.L_x_14412) ;  /* 0xfffffea400f07947 */ /* 0x000fea000383ffff */
.L_x_14166:
        /* <DEDUP_REMOVED lines=8> */
.L_x_14414:
[----:B------:R-:W-:Y:S05]  /*1bf30*/  BSYNC B1 ;  /* 0x0000000000017941 */ /* 0x000fea0003800000 */
.L_x_14413:
        /* <DEDUP_REMOVED lines=8> */
.L_x_14415:
[----:B------:R-:W-:Y:S02]  /*1bfc0*/  IMAD.MOV.U32 R13, RZ, RZ, R8 ;  /* 0x000000ffff0d7224 */ /* 0x000fe400078e0008 */
[----:B------:R-:W-:-:S07]  /*1bfd0*/  IMAD.MOV.U32 R0, RZ, RZ, R14 ;  /* 0x000000ffff007224 */ /* 0x000fce00078e000e */
[----:B------:R-:W-:Y:S05]  /*1bfe0*/  WARPSYNC.COLLECTIVE R15, `(.L_x_14416) ;  /* 0x000000000f087348 */ /* 0x000fea0003c00000 */
[----:B------:R0:W1:Y:S02]  /*1bff0*/  SHFL.IDX P6, R14, R13, R12, R11 ;  /* 0x0000000c0d0e7389 */ /* 0x00006400000c000b */
[----:B01----:R-:W-:Y:S01]  /*1c000*/  ENDCOLLECTIVE ;  /* 0x000000000000791b */ /* 0x003fe20003800000 */
.L_x_14416:
[----:B------:R-:W-:Y:S02]  /*1c010*/  IMAD.MOV.U32 R13, RZ, RZ, R7 ;  /* 0x000000ffff0d7224 */ /* 0x000fe400078e0007 */
[----:B------:R-:W-:-:S07]  /*1c020*/  IMAD.MOV.U32 R5, RZ, RZ, R14 ;  /* 0x000000ffff057224 */ /* 0x000fce00078e000e */
[----:B------:R-:W-:Y:S05]  /*1c030*/  WARPSYNC.COLLECTIVE R15, `(.L_x_14417) ;  /* 0x000000000f087348 */ /* 0x000fea0003c00000 */
[----:B------:R0:W1:Y:S02]  /*1c040*/  SHFL.IDX P6, R14, R13, R12, R11 ;  /* 0x0000000c0d0e7389 */ /* 0x00006400000c000b */
[----:B01----:R-:W-:Y:S01]  /*1c050*/  ENDCOLLECTIVE ;  /* 0x000000000000791b */ /* 0x003fe20003800000 */
.L_x_14417:
[----:B------:R-:W-:Y:S05]  /*1c060*/  BRA `(.L_x_14418) ;  /* 0xfffffea800587947 */ /* 0x000fea000383ffff */
.L_x_14170:
[----:B0-----:R0:W1:Y:S02]  /*1c070*/  SYNCS.PHASECHK.TRANS64.TRYWAIT P0, [R18+URZ+0x22800], R35 ;  /* 0x02280023120075a7 */ /* 0x001064000800017f */
[----:B-1----:R-:W-:Y:S05]  /*1c080*/  @!P0 NANOSLEEP.SYNCS 0x989680 ;  /* 0x009896800000895d */ /* 0x002fea0003900000 */
[----:B------:R-:W1:Y:S02]  /*1c090*/  @!P0 SYNCS.PHASECHK.TRANS64 P0, [R18+URZ+0x22800], R35 ;  /* 0x02280023120085a7 */ /* 0x000e64000800007f */
[----:B-1----:R-:W-:Y:S05]  /*1c0a0*/  @!P0 BRA `(.L_x_14170) ;  /* 0xfffffffc00f08947 */ /* 0x002fea000383ffff */
[----:B------:R-:W-:Y:S05]  /*1c0b0*/  BRA `(.L_x_14419) ;  /* 0xfffffeac00447947 */ /* 0x000fea000383ffff */
.L_x_14178:
        /* <DEDUP_REMOVED lines=9> */
.L_x_14421:
[----:B------:R-:W-:Y:S05]  /*1c150*/  BSYNC B1 ;  /* 0x0000000000017941 */ /* 0x000fea0003800000 */
.L_x_14420:
        /* <DEDUP_REMOVED lines=10> */
.L_x_14422:
        /* <DEDUP_REMOVED lines=8> */
.L_x_14423:
        /* <DEDUP_REMOVED lines=8> */
.L_x_14424:
        /* <DEDUP_REMOVED lines=10> */
.L_x_14425:
        /* <DEDUP_REMOVED lines=10> */
.L_x_14426:
        /* <DEDUP_REMOVED lines=8> */
.L_x_14427:
[----:B------:R-:W-:Y:S01]  /*1c4c0*/  @!P1 IMAD.MOV.U32 R38, RZ, RZ, R6 ;  /* 0x000000ffff269224 */ /* 0x000fe200078e0006 */
[----:B------:R-:W-:Y:S01]  /*1c4d0*/  CS2R R4, SRZ ;  /* 0x0000000000047805 */ /* 0x000fe2000001ff00 */
[----:B------:R-:W-:Y:S01]  /*1c4e0*/  @!P1 IMAD.MOV.U32 R39, RZ, RZ, R7 ;  /* 0x000000ffff279224 */ /* 0x000fe200078e0007 */
[----:B------:R-:W-:Y:S01]  /*1c4f0*/  CS2R R6, SRZ ;  /* 0x0000000000067805 */ /* 0x000fe2000001ff00 */
[----:B------:R-:W-:Y:S02]  /*1c500*/  IMAD.MOV.U32 R10, RZ, RZ, R38 ;  /* 0x000000ffff0a7224 */ /* 0x000fe400078e0026 */
[----:B------:R-:W-:Y:S02]  /*1c510*/  IMAD.MOV.U32 R21, RZ, RZ, R39 ;  /* 0x000000ffff157224 */ /* 0x000fe400078e0027 */
[----:B------:R-:W-:Y:S02]  /*1c520*/  @!P1 IMAD.MOV.U32 R6, RZ, RZ, R24 ;  /* 0x000000ffff069224 */ /* 0x000fe400078e0018 */
[----:B------:R-:W-:-:S02]  /*1c530*/  IMAD.MOV.U32 R13, RZ, RZ, R28 ;  /* 0x000000ffff0d7224 */ /* 0x000fc400078e001c */
        /* <DEDUP_REMOVED lines=9> */
.L_x_14428:
[----:B------:R-:W-:Y:S02]  /*1c5d0*/  PRMT R10, R21, 0x7610, R10 ;  /* 0x00007610150a7816 */ /* 0x000fe4000000000a */
[----:B------:R-:W-:Y:S01]  /*1c5e0*/  CS2R R24, SRZ ;  /* 0x0000000000187805 */ /* 0x000fe2000001ff00 */
[----:B------:R-:W-:Y:S02]  /*1c5f0*/  IMAD.MOV.U32 R11, RZ, RZ, R7 ;  /* 0x000000ffff0b7224 */ /* 0x000fe400078e0007 */
[----:B------:R-:W-:Y:S02]  /*1c600*/  IMAD.MOV.U32 R12, RZ, RZ, R4 ;  /* 0x000000ffff0c7224 */ /* 0x000fe400078e0004 */
[----:B------:R-:W-:Y:S01]  /*1c610*/  IMAD.MOV.U32 R13, RZ, RZ, R5 ;  /* 0x000000ffff0d7224 */ /* 0x000fe200078e0005 */
[----:B------:R-:W-:Y:S02]  /*1c620*/  PRMT R21, R20, 0x5410, R11 ;  /* 0x0000541014157816 */ /* 0x000fe4000000000b */
[----:B------:R-:W-:-:S02]  /*1c630*/  PRMT R9, R9, 0x5410, R12 ;  /* 0x0000541009097816 */ /* 0x000fc4000000000c */
[----:B------:R-:W-:Y:S01]  /*1c640*/  PRMT R42, R13, 0x7610, R42 ;  /* 0x000076100d2a7816 */ /* 0x000fe2000000002a */
[----:B------:R-:W-:Y:S06]  /*1c650*/  BRA `(.L_x_14429) ;  /* 0xfffffeb800507947 */ /* 0x000fec000383ffff */
.L_x_14182:
[----:B-1----:R1:W2:Y:S02]  /*1c660*/  SYNCS.PHASECHK.TRANS64.TRYWAIT P1, [R18+URZ+0x22800], R11 ;  /* 0x0228000b120075a7 */ /* 0x0022a4000802017f */
[----:B--2---:R-:W-:Y:S05]  /*1c670*/  @!P1 NANOSLEEP.SYNCS 0x989680 ;  /* 0x009896800000995d */ /* 0x004fea0003900000 */
[----:B------:R-:W2:Y:S02]  /*1c680*/  @!P1 SYNCS.PHASECHK.TRANS64 P1, [R18+URZ+0x22800], R11 ;  /* 0x0228000b120095a7 */ /* 0x000ea4000802007f */
[----:B--2---:R-:W-:Y:S05]  /*1c690*/  @!P1 BRA `(.L_x_14182) ;  /* 0xfffffffc00f09947 */ /* 0x004fea000383ffff */
[----:B------:R-:W-:Y:S05]  /*1c6a0*/  BRA `(.L_x_14430) ;  /* 0xfffffeb800ec7947 */ /* 0x000fea000383ffff */
.L_x_14188:
[----:B0-----:R0:W3:Y:S02]  /*1c6b0*/  SYNCS.PHASECHK.TRANS64.TRYWAIT P2, [R20+URZ+0x22830], R73 ;  /* 0x02283049140075a7 */ /* 0x0010e4000804017f */
[----:B---3--:R-:W-:Y:S05]  /*1c6c0*/  @!P2 NANOSLEEP.SYNCS 0x989680 ;  /* 0x009896800000a95d */ /* 0x008fea0003900000 */
[----:B------:R-:W3:Y:S02]  /*1c6d0*/  @!P2 SYNCS.PHASECHK.TRANS64 P2, [R20+URZ+0x22830], R73 ;  /* 0x022830491400a5a7 */ /* 0x000ee4000804007f */
[----:B---3--:R-:W-:Y:S05]  /*1c6e0*/  @!P2 BRA `(.L_x_14188) ;  /* 0xfffffffc00f0a947 */ /* 0x008fea000383ffff */
[----:B------:R-:W-:Y:S05]  /*1c6f0*/  BRA `(.L_x_14187) ;  /* 0xfffffec800987947 */ /* 0x000fea000383ffff */
.L_x_14193:
[----:B-1----:R1:W2:Y:S02]  /*1c700*/  SYNCS.PHASECHK.TRANS64.TRYWAIT P2, [R20+URZ+0x22850], R73 ;  /* 0x02285049140075a7 */ /* 0x0022a4000804017f */
[----:B--2---:R-:W-:Y:S05]  /*1c710*/  @!P2 NANOSLEEP.SYNCS 0x989680 ;  /* 0x009896800000a95d */ /* 0x004fea0003900000 */
[----:B------:R-:W2:Y:S02]  /*1c720*/  @!P2 SYNCS.PHASECHK.TRANS64 P2, [R20+URZ+0x22850], R73 ;  /* 0x022850491400a5a7 */ /* 0x000ea4000804007f */
[----:B--2---:R-:W-:Y:S05]  /*1c730*/  @!P2 BRA `(.L_x_14193) ;  /* 0xfffffffc00f0a947 */ /* 0x004fea000383ffff */
[----:B------:R-:W-:Y:S05]  /*1c740*/  BRA `(.L_x_14192) ;  /* 0xfffffee800607947 */ /* 0x000fea000383ffff */
.L_x_14198:
[----:B-1----:R1:W2:Y:S02]  /*1c750*/  SYNCS.PHASECHK.TRANS64.TRYWAIT P2, [R211+URZ+0x22830], R212 ;  /* 0x022830d4d30075a7 */ /* 0x0022a4000804017f */
[----:B--2---:R-:W-:Y:S05]  /*1c760*/  @!P2 NANOSLEEP.SYNCS 0x989680 ;  /* 0x009896800000a95d */ /* 0x004fea0003900000 */
[----:B------:R-:W2:Y:S02]  /*1c770*/  @!P2 SYNCS.PHASECHK.TRANS64 P2, [R211+URZ+0x22830], R212 ;  /* 0x022830d4d300a5a7 */ /* 0x000ea4000804007f */
[----:B--2---:R-:W-:Y:S05]  /*1c780*/  @!P2 BRA `(.L_x_14198) ;  /* 0xfffffffc00f0a947 */ /* 0x004fea000383ffff */
[----:B------:R-:W-:Y:S05]  /*1c790*/  BRA `(.L_x_14197) ;  /* 0xfffffeec00d87947 */ /* 0x000fea000383ffff */
.L_x_14203:
[----:B--2---:R2:W3:Y:S02]  /*1c7a0*/  SYNCS.PHASECHK.TRANS64.TRYWAIT P2, [R211+URZ+0x22850], R212 ;  /* 0x022850d4d30075a7 */ /* 0x0044e4000804017f */
[----:B---3--:R-:W-:Y:S05]  /*1c7b0*/  @!P2 NANOSLEEP.SYNCS 0x989680 ;  /* 0x009896800000a95d */ /* 0x008fea0003900000 */
[----:B------:R-:W3:Y:S02]  /*1c7c0*/  @!P2 SYNCS.PHASECHK.TRANS64 P2, [R211+URZ+0x22850], R212 ;  /* 0x022850d4d300a5a7 */ /* 0x000ee4000804007f */
[----:B---3--:R-:W-:Y:S05]  /*1c7d0*/  @!P2 BRA `(.L_x_14203) ;  /* 0xfffffffc00f0a947 */ /* 0x008fea000383ffff */
[----:B------:R-:W-:Y:S05]  /*1c7e0*/  BRA `(.L_x_14202) ;  /* 0xffffff1400a87947 */ /* 0x000fea000383ffff */
.L_x_14209:
[----:B-1----:R1:W2:Y:S02]  /*1c7f0*/  SYNCS.PHASECHK.TRANS64.TRYWAIT P2, [R20+URZ+0x22830], R207 ;  /* 0x022830cf140075a7 */ /* 0x0022a4000804017f */
[----:B--2---:R-:W-:Y:S05]  /*1c800*/  @!P2 NANOSLEEP.SYNCS 0x989680 ;  /* 0x009896800000a95d */ /* 0x004fea0003900000 */
[----:B------:R-:W2:Y:S02]  /*1c810*/  @!P2 SYNCS.PHASECHK.TRANS64 P2, [R20+URZ+0x22830], R207 ;  /* 0x022830cf1400a5a7 */ /* 0x000ea4000804007f */
[----:B--2---:R-:W-:Y:S05]  /*1c820*/  @!P2 BRA `(.L_x_14209) ;  /* 0xfffffffc00f0a947 */ /* 0x004fea000383ffff */
[----:B------:R-:W-:Y:S05]  /*1c830*/  BRA `(.L_x_14208) ;  /* 0xffffff1800dc7947 */ /* 0x000fea000383ffff */
.L_x_14214:
[----:B-1----:R1:W2:Y:S02]  /*1c840*/  SYNCS.PHASECHK.TRANS64.TRYWAIT P2, [R20+URZ+0x22850], R207 ;  /* 0x022850cf140075a7 */ /* 0x0022a4000804017f */
[----:B--2---:R-:W-:Y:S05]  /*1c850*/  @!P2 NANOSLEEP.SYNCS 0x989680 ;  /* 0x009896800000a95d */ /* 0x004fea0003900000 */
[----:B------:R-:W2:Y:S02]  /*1c860*/  @!P2 SYNCS.PHASECHK.TRANS64 P2, [R20+URZ+0x22850], R207 ;  /* 0x022850cf1400a5a7 */ /* 0x000ea4000804007f */
[----:B--2---:R-:W-:Y:S05]  /*1c870*/  @!P2 BRA `(.L_x_14214) ;  /* 0xfffffffc00f0a947 */ /* 0x004fea000383ffff */
[----:B------:R-:W-:Y:S05]  /*1c880*/  BRA `(.L_x_14213) ;  /* 0xffffff3800b87947 */ /* 0x000fea000383ffff */
.L_x_14229:
[----:B------:R-:W-:Y:S02]  /*1c890*/  IMAD.MOV.U32 R13, RZ, RZ, R4 ;  /* 0x000000ffff0d7224 */ /* 0x000fe400078e0004 */
[----:B------:R-:W-:Y:S02]  /*1c8a0*/  IMAD.MOV.U32 R12, RZ, RZ, RZ ;  /* 0x000000ffff0c7224 */ /* 0x000fe400078e00ff */
[----:B------:R-:W-:Y:S02]  /*1c8b0*/  IMAD.MOV.U32 R11, RZ, RZ, 0x181f ;  /* 0x0000181fff0b7424 */ /* 0x000fe400078e00ff */
[----:B------:R-:W-:-:S07]  /*1c8c0*/  IMAD.MOV.U32 R15, RZ, RZ, -0x1 ;  /* 0xffffffffff0f7424 */ /* 0x000fce00078e00ff */
[----:B-12---:R-:W-:Y:S05]  /*1c8d0*/  WARPSYNC.COLLECTIVE R15, `(.L_x_14431) ;  /* 0x000000000f087348 */ /* 0x006fea0003c00000 */
[----:B------:R0:W3:Y:S02]  /*1c8e0*/  SHFL.IDX P6, R14, R13, R12, R11 ;  /* 0x0000000c0d0e7389 */ /* 0x0000e400000c000b */
[----:B0123--:R-:W-:Y:S01]  /*1c8f0*/  ENDCOLLECTIVE ;  /* 0x000000000000791b */ /* 0x00ffe20003800000 */
.L_x_14431:
[----:B------:R-:W-:Y:S02]  /*1c900*/  IMAD.MOV.U32 R13, RZ, RZ, R3 ;  /* 0x000000ffff0d7224 */ /* 0x000fe400078e0003 */
[----:B------:R-:W-:-:S07]  /*1c910*/  IMAD.MOV.U32 R0, RZ, RZ, R14 ;  /* 0x000000ffff007224 */ /* 0x000fce00078e000e */
[----:B------:R-:W-:Y:S05]  /*1c920*/  WARPSYNC.COLLECTIVE R15, `(.L_x_14432) ;  /* 0x000000000f087348 */ /* 0x000fea0003c00000 */
[----:B------:R0:W1:Y:S02]  /*1c930*/  SHFL.IDX P6, R14, R13, R12, R11 ;  /* 0x0000000c0d0e7389 */ /* 0x00006400000c000b */
[----:B01----:R-:W-:Y:S01]  /*1c940*/  ENDCOLLECTIVE ;  /* 0x000000000000791b */ /* 0x003fe20003800000 */
.L_x_14432:
[----:B------:R-:W-:Y:S05]  /*1c950*/  BRA `(.L_x_14433) ;  /* 0xffffff6c00c87947 */ /* 0x000fea000383ffff */
.L_x_14232:
        /* <DEDUP_REMOVED lines=8> */
.L_x_14435:
[----:B------:R-:W-:Y:S05]  /*1c9e0*/  BSYNC B1 ;  /* 0x0000000000017941 */ /* 0x000fea0003800000 */
.L_x_14434:
        /* <DEDUP_REMOVED lines=8> */
.L_x_14436:
[----:B------:R-:W-:Y:S05]  /*1ca70*/  BRA `(.L_x_14437) ;  /* 0xffffff6c00fc7947 */ /* 0x000fea000383ffff */
.L_x_14235:
        /* <DEDUP_REMOVED lines=8> */
.L_x_14439:
[----:B------:R-:W-:Y:S05]  /*1cb00*/  BSYNC B1 ;  /* 0x0000000000017941 */ /* 0x000fea0003800000 */
.L_x_14438:
        /* <DEDUP_REMOVED lines=8> */
.L_x_14440:
[----:B------:R-:W-:Y:S05]  /*1cb90*/  BRA `(.L_x_14441) ;  /* 0xffffff70002c7947 */ /* 0x000fea000383ffff */
.L_x_14238:
        /* <DEDUP_REMOVED lines=8> */
.L_x_14443:
[----:B------:R-:W-:Y:S05]  /*1cc20*/  BSYNC B1 ;  /* 0x0000000000017941 */ /* 0x000fea0003800000 */
.L_x_14442:
        /* <DEDUP_REMOVED lines=8> */
.L_x_14444:
[----:B------:R-:W-:Y:S05]  /*1ccb0*/  BRA `(.L_x_14445) ;  /* 0xffffff70005c7947 */ /* 0x000fea000383ffff */
.L_x_14255:
        /* <DEDUP_REMOVED lines=11> */
.L_x_14447:
[----:B------:R-:W-:Y:S05]  /*1cd70*/  BSYNC B1 ;  /* 0x0000000000017941 */ /* 0x000fea0003800000 */
.L_x_14446:
[----:B------:R-:W-:Y:S05]  /*1cd80*/  BRA `(.L_x_14448) ;  /* 0xffffff8400e47947 */ /* 0x000fea000383ffff */
.L_x_14257:
[----:B------:R-:W-:Y:S01]  /*1cd90*/  BSSY B1, `(.L_x_14449) ;  /* 0x0000006000017945 */ /* 0x000fe20003800000 */
[----:B------:R-:W-:-:S07]  /*1cda0*/  IMAD.MOV.U32 R15, RZ, RZ, -0x1 ;  /* 0xffffffffff0f7424 */ /* 0x000fce00078e00ff */
[----:B01----:R-:W-:Y:S05]  /*1cdb0*/  WARPSYNC.COLLECTIVE R15, `(.L_x_14450) ;  /* 0x000000000f0c7348 */ /* 0x003fea0003c00000 */
[----:B------:R-:W-:Y:S02]  /*1cdc0*/  ELECT P6, UR62, PT ;  /* 0x00000000003e782f */ /* 0x000fe400038c0000 */
[----:B------:R-:W-:Y:S01]  /*1cdd0*/  MOV R14, UR62 ;  /* 0x0000003e000e7c02 */ /* 0x000fe20008000f00 */
[----:B01----:R-:W-:Y:S10]  /*1cde0*/  ENDCOLLECTIVE ;  /* 0x000000000000791b */ /* 0x003ff40003800000 */
.L_x_14450:
[----:B------:R-:W-:Y:S05]  /*1cdf0*/  BSYNC B1 ;  /* 0x0000000000017941 */ /* 0x000fea0003800000 */
.L_x_14449:
[----:B------:R-:W-:Y:S05]  /*1ce00*/  BRA `(.L_x_14256) ;  /* 0xffffff8400dc7947 */ /* 0x000fea000383ffff */
.L_x_14259:
[----:B0-----:R-:W2:Y:S02]  /*1ce10*/  LDL R5, [R1+0x4] ;  /* 0x0000040001057983 */ /* 0x001ea40000100800 */
[----:B--2---:R0:W2:Y:S02]  /*1ce20*/  SYNCS.PHASECHK.TRANS64.TRYWAIT P0, [R5+URZ+0x22820], R4 ;  /* 0x02282004050075a7 */ /* 0x0040a4000800017f */
[----:B--2---:R-:W-:Y:S05]  /*1ce30*/  @!P0 NANOSLEEP.SYNCS 0x989680 ;  /* 0x009896800000895d */ /* 0x004fea0003900000 */
[----:B------:R-:W2:Y:S02]  /*1ce40*/  @!P0 SYNCS.PHASECHK.TRANS64 P0, [R5+URZ+0x22820], R4 ;  /* 0x02282004050085a7 */ /* 0x000ea4000800007f */
[----:B--2---:R-:W-:Y:S05]  /*1ce50*/  @!P0 BRA `(.L_x_14259) ;  /* 0xfffffffc00ec8947 */ /* 0x004fea000383ffff */
[----:B------:R-:W-:Y:S05]  /*1ce60*/  BRA `(.L_x_14451) ;  /* 0xffffff8400ec7947 */ /* 0x000fea000383ffff */
.L_x_14263:
[----:B0-----:R0:W2:Y:S02]  /*1ce70*/  SYNCS.PHASECHK.TRANS64.TRYWAIT P0, [R4+URZ+0x228a0], R9 ;  /* 0x0228a009040075a7 */ /* 0x0010a4000800017f */
[----:B--2---:R-:W-:Y:S05]  /*1ce80*/  @!P0 NANOSLEEP.SYNCS 0x989680 ;  /* 0x009896800000895d */ /* 0x004fea0003900000 */
[----:B------:R-:W2:Y:S02]  /*1ce90*/  @!P0 SYNCS.PHASECHK.TRANS64 P0, [R4+URZ+0x228a0], R9 ;  /* 0x0228a009040085a7 */ /* 0x000ea4000800007f */
[----:B--2---:R-:W-:Y:S05]  /*1cea0*/  @!P0 BRA `(.L_x_14263) ;  /* 0xfffffffc00f08947 */ /* 0x004fea000383ffff */
[----:B------:R-:W-:Y:S05]  /*1ceb0*/  BRA `(.L_x_14452) ;  /* 0xffffff8800107947 */ /* 0x000fea000383ffff */
.L_x_14268:
[----:B-1----:R1:W2:Y:S02]  /*1cec0*/  SYNCS.PHASECHK.TRANS64.TRYWAIT P0, [R4+URZ+0x228c0], R9 ;  /* 0x0228c009040075a7 */ /* 0x0022a4000800017f */
[----:B--2---:R-:W-:Y:S05]  /*1ced0*/  @!P0 NANOSLEEP.SYNCS 0x989680 ;  /* 0x009896800000895d */ /* 0x004fea0003900000 */
[----:B------:R-:W2:Y:S02]  /*1cee0*/  @!P0 SYNCS.PHASECHK.TRANS64 P0, [R4+URZ+0x228c0], R9 ;  /* 0x0228c009040085a7 */ /* 0x000ea4000800007f */
[----:B--2---:R-:W-:Y:S05]  /*1cef0*/  @!P0 BRA `(.L_x_14268) ;  /* 0xfffffffc00f08947 */ /* 0x004fea000383ffff */
[----:B------:R-:W-:Y:S05]  /*1cf00*/  BRA `(.L_x_14453) ;  /* 0xffffff8800947947 */ /* 0x000fea000383ffff */
.L_x_14278:
[----:B0-----:R0:W2:Y:S02]  /*1cf10*/  SYNCS.PHASECHK.TRANS64.TRYWAIT P1, [R5+URZ+0x228a0], R6 ;  /* 0x0228a006050075a7 */ /* 0x0010a4000802017f */
[----:B--2---:R-:W-:Y:S05]  /*1cf20*/  @!P1 NANOSLEEP.SYNCS 0x989680 ;  /* 0x009896800000995d */ /* 0x004fea0003900000 */
[----:B------:R-:W2:Y:S02]  /*1cf30*/  @!P1 SYNCS.PHASECHK.TRANS64 P1, [R5+URZ+0x228a0], R6 ;  /* 0x0228a006050095a7 */ /* 0x000ea4000802007f */
[----:B--2---:R-:W-:Y:S05]  /*1cf40*/  @!P1 BRA `(.L_x_14278) ;  /* 0xfffffffc00f09947 */ /* 0x004fea000383ffff */
[----:B------:R-:W-:Y:S05]  /*1cf50*/  BRA `(.L_x_14454) ;  /* 0xffffff90002c7947 */ /* 0x000fea000383ffff */
.L_x_14283:
[----:B-1----:R1:W2:Y:S02]  /*1cf60*/  SYNCS.PHASECHK.TRANS64.TRYWAIT P1, [R5+URZ+0x228c0], R6 ;  /* 0x0228c006050075a7 */ /* 0x0022a4000802017f */
[----:B--2---:R-:W-:Y:S05]  /*1cf70*/  @!P1 NANOSLEEP.SYNCS 0x989680 ;  /* 0x009896800000995d */ /* 0x004fea0003900000 */
[----:B------:R-:W2:Y:S02]  /*1cf80*/  @!P1 SYNCS.PHASECHK.TRANS64 P1, [R5+URZ+0x228c0], R6 ;  /* 0x0228c006050095a7 */ /* 0x000ea4000802007f */
[----:B--2---:R-:W-:Y:S05]  /*1cf90*/  @!P1 BRA `(.L_x_14283) ;  /* 0xfffffffc00f09947 */ /* 0x004fea000383ffff */
[----:B------:R-:W-:Y:S05]  /*1cfa0*/  BRA `(.L_x_14455) ;  /* 0xffffff9000ac7947 */ /* 0x000fea000383ffff */
.L_x_14299:
        /* <DEDUP_REMOVED lines=11> */
.L_x_14457:
[----:B------:R-:W-:Y:S05]  /*1d060*/  BSYNC B0 ;  /* 0x0000000000007941 */ /* 0x000fea0003800000 */
.L_x_14456:
[----:B------:R-:W-:Y:S05]  /*1d070*/  BRA `(.L_x_14458) ;  /* 0xffffff9c00cc7947 */ /* 0x000fea000383ffff */
.L_x_14301:
[----:B------:R-:W-:Y:S01]  /*1d080*/  BSSY B0, `(.L_x_14459) ;  /* 0x0000006000007945 */ /* 0x000fe20003800000 */
[----:B------:R-:W-:-:S07]  /*1d090*/  IMAD.MOV.U32 R15, RZ, RZ, -0x1 ;  /* 0xffffffffff0f7424 */ /* 0x000fce00078e00ff */
[----:B01----:R-:W-:Y:S05]  /*1d0a0*/  WARPSYNC.COLLECTIVE R15, `(.L_x_14460) ;  /* 0x000000000f0c7348 */ /* 0x003fea0003c00000 */
[----:B------:R-:W-:Y:S02]  /*1d0b0*/  ELECT P6, UR62, PT ;  /* 0x00000000003e782f */ /* 0x000fe400038c0000 */
[----:B------:R-:W-:Y:S01]  /*1d0c0*/  MOV R14, UR62 ;  /* 0x0000003e000e7c02 */ /* 0x000fe20008000f00 */
[----:B01----:R-:W-:Y:S10]  /*1d0d0*/  ENDCOLLECTIVE ;  /* 0x000000000000791b */ /* 0x003ff40003800000 */
.L_x_14460:
[----:B------:R-:W-:Y:S05]  /*1d0e0*/  BSYNC B0 ;  /* 0x0000000000007941 */ /* 0x000fea0003800000 */
.L_x_14459:
[----:B------:R-:W-:Y:S05]  /*1d0f0*/  BRA `(.L_x_14461) ;  /* 0xffffff9c00dc7947 */ /* 0x000fea000383ffff */
.L_x_14303:
[----:B0-----:R0:W2:Y:S02]  /*1d100*/  SYNCS.PHASECHK.TRANS64.TRYWAIT P0, [R0+URZ+0x22840], R2 ;  /* 0x02284002000075a7 */ /* 0x0010a4000800017f */
[----:B--2---:R-:W-:Y:S05]  /*1d110*/  @!P0 NANOSLEEP.SYNCS 0x989680 ;  /* 0x009896800000895d */ /* 0x004fea0003900000 */
[----:B------:R-:W2:Y:S02]  /*1d120*/  @!P0 SYNCS.PHASECHK.TRANS64 P0, [R0+URZ+0x22840], R2 ;  /* 0x02284002000085a7 */ /* 0x000ea4000800007f */
[----:B--2---:R-:W-:Y:S05]  /*1d130*/  @!P0 BRA `(.L_x_14303) ;  /* 0xfffffffc00f08947 */ /* 0x004fea000383ffff */
[----:B------:R-:W-:Y:S05]  /*1d140*/  BRA `(.L_x_14462) ;  /* 0xffffffa000487947 */ /* 0x000fea000383ffff */
.L_x_14307:
[----:B------:R-:W2:Y:S01]  /*1d150*/  LDL.LU R11, [R1+0x3c] ;  /* 0x00003c00010b7983 */ /* 0x000ea20000300800 */
[----:B------:R-:W-:Y:S02]  /*1d160*/  IMAD.MOV.U32 R13, RZ, RZ, R0 ;  /* 0x000000ffff0d7224 */ /* 0x000fe400078e0000 */
[----:B------:R-:W-:Y:S02]  /*1d170*/  IMAD.MOV.U32 R12, RZ, RZ, RZ ;  /* 0x000000ffff0c7224 */ /* 0x000fe400078e00ff */
[----:B------:R-:W-:Y:S02]  /*1d180*/  IMAD.MOV.U32 R15, RZ, RZ, -0x1 ;  /* 0xffffffffff0f7424 */ /* 0x000fe400078e00ff */
[----:B------:R-:W-:Y:S02]  /*1d190*/  IMAD R17, R17, 0x80, R8 ;  /* 0x0000008011117824 */ /* 0x000fe400078e0208 */
[----:B--2---:R-:W-:Y:S02]  /*1d1a0*/  IMAD R2, R11, R7, RZ ;  /* 0x000000070b027224 */ /* 0x004fe400078e02ff */
[----:B------:R-:W-:-:S03]  /*1d1b0*/  IMAD.MOV.U32 R11, RZ, RZ, 0x181f ;  /* 0x0000181fff0b7424 */ /* 0x000fc600078e00ff */
[----:B------:R-:W-:-:S13]  /*1d1c0*/  ISETP.GE.AND P1, PT, R17, R2, PT ;  /* 0x000000021100720c */ /* 0x000fda0003f26270 */
[----:B-----5:R-:W-:Y:S05]  /*1d1d0*/  WARPSYNC.COLLECTIVE R15, `(.L_x_14463) ;  /* 0x000000000f087348 */ /* 0x020fea0003c00000 */
[----:B------:R0:W1:Y:S02]  /*1d1e0*/  SHFL.IDX P6, R14, R13, R12, R11 ;  /* 0x0000000c0d0e7389 */ /* 0x00006400000c000b */
[----:B01---5:R-:W-:Y:S01]  /*1d1f0*/  ENDCOLLECTIVE ;  /* 0x000000000000791b */ /* 0x023fe20003800000 */
.L_x_14463:
[----:B------:R-:W-:Y:S02]  /*1d200*/  IMAD.MOV.U32 R13, RZ, RZ, R3 ;  /* 0x000000ffff0d7224 */ /* 0x000fe400078e0003 */
[----:B------:R-:W-:-:S07]  /*1d210*/  IMAD.MOV.U32 R4, RZ, RZ, R14 ;  /* 0x000000ffff047224 */ /* 0x000fce00078e000e */
[----:B------:R-:W-:Y:S05]  /*1d220*/  WARPSYNC.COLLECTIVE R15, `(.L_x_14464) ;  /* 0x000000000f087348 */ /* 0x000fea0003c00000 */
[----:B------:R0:W1:Y:S02]  /*1d230*/  SHFL.IDX P6, R14, R13, R12, R11 ;  /* 0x0000000c0d0e7389 */ /* 0x00006400000c000b */
[----:B01----:R-:W-:Y:S01]  /*1d240*/  ENDCOLLECTIVE ;  /* 0x000000000000791b */ /* 0x003fe20003800000 */
.L_x_14464:
[----:B------:R-:W-:Y:S02]  /*1d250*/  IMAD.MOV.U32 R13, RZ, RZ, R0 ;  /* 0x000000ffff0d7224 */ /* 0x000fe400078e0000 */
[----:B------:R-:W-:Y:S02]  /*1d260*/  IMAD.MOV.U32 R12, RZ, RZ, 0x1 ;  /* 0x00000001ff0c7424 */ /* 0x000fe400078e00ff */
[----:B------:R-:W-:-:S07]  /*1d270*/  IMAD.MOV.U32 R5, RZ, RZ, R14 ;  /* 0x000000ffff057224 */ /* 0x000fce00078e000e */
[----:B------:R-:W-:Y:S05]  /*1d280*/  WARPSYNC.COLLECTIVE R15, `(.L_x_14465) ;  /* 0x000000000f087348 */ /* 0x000fea0003c00000 */
[----:B------:R0:W1:Y:S02]  /*1d290*/  SHFL.IDX P6, R14, R13, R12, R11 ;  /* 0x0000000c0d0e7389 */ /* 0x00006400000c000b */
[----:B01----:R-:W-:Y:S01]  /*1d2a0*/  ENDCOLLECTIVE ;  /* 0x000000000000791b */ /* 0x003fe20003800000 */
.L_x_14465:
        /* <DEDUP_REMOVED lines=10> */
.L_x_14466:
        /* <DEDUP_REMOVED lines=12> */
.L_x_14467:
[----:B------:R-:W-:-:S05]  /*1d410*/  @!P1 LEA R5, P2, R10, R4, 0x1 ;  /* 0x000000040a059211 */ /* 0x000fca00078408ff */
[----:B------:R-:W-:Y:S02]  /*1d420*/  @!P1 IMAD.X R4, RZ, RZ, R6, P2 ;  /* 0x000000ffff049224 */ /* 0x000fe400010e0606 */
[----:B------:R-:W-:-:S03]  /*1d430*/  IMAD.MOV.U32 R13, RZ, RZ, R3 ;  /* 0x000000ffff0d7224 */ /* 0x000fc600078e0003 */
[----:B------:R-:W-:-:S04]  /*1d440*/  @!P1 LOP3.LUT R5, R5, R4, RZ, 0x3c, !PT ;  /* 0x0000000405059212 */ /* 0x000fc800078e3cff */
[----:B------:R-:W-:Y:S01]  /*1d450*/  @!P1 LOP3.LUT R4, R5, R4, RZ, 0x3c, !PT ;  /* 0x0000000405049212 */ /* 0x000fe200078e3cff */
[----:B------:R-:W-:-:S07]  /*1d460*/  IMAD.MOV.U32 R6, RZ, RZ, R14 ;  /* 0x000000ffff067224 */ /* 0x000fce00078e000e */
[----:B------:R-:W-:Y:S05]  /*1d470*/  WARPSYNC.COLLECTIVE R15, `(.L_x_14468) ;  /* 0x000000000f087348 */ /* 0x000fea0003c00000 */
[----:B------:R0:W1:Y:S02]  /*1d480*/  SHFL.IDX P6, R14, R13, R12, R11 ;  /* 0x0000000c0d0e7389 */ /* 0x00006400000c000b */
[----:B01----:R-:W-:Y:S01]  /*1d490*/  ENDCOLLECTIVE ;  /* 0x000000000000791b */ /* 0x003fe20003800000 */
.L_x_14468:
        /* <DEDUP_REMOVED lines=8> */
[----:B------:R-:W-:Y:S01]  /*1d520*/  ISETP.GE.AND P1, PT, R4, R2, PT ;  /* 0x000000020400720c */ /* 0x000fe20003f26270 */
[----:B------:R-:W-:-:S12]  /*1d530*/  IMAD.MOV.U32 R4, RZ, RZ, R14 ;  /* 0x000000ffff047224 */ /* 0x000fd800078e000e */
[----:B------:R-:W-:Y:S05]  /*1d540*/  WARPSYNC.COLLECTIVE R15, `(.L_x_14469) ;  /* 0x000000000f087348 */ /* 0x000fea0003c00000 */
[----:B------:R0:W1:Y:S02]  /*1d550*/  SHFL.IDX P6, R14, R13, R12, R11 ;  /* 0x0000000c0d0e7389 */ /* 0x00006400000c000b */
[----:B01----:R-:W-:Y:S01]  /*1d560*/  ENDCOLLECTIVE ;  /* 0x000000000000791b */ /* 0x003fe20003800000 */
.L_x_14469:
        /* <DEDUP_REMOVED lines=9> */
.L_x_14470:
        /* <DEDUP_REMOVED lines=13> */
.L_x_14471:
        /* <DEDUP_REMOVED lines=9> */
.L_x_14472:
        /* <DEDUP_REMOVED lines=13> */
.L_x_14473:
        /* <DEDUP_REMOVED lines=9> */
.L_x_14474:
        /* <DEDUP_REMOVED lines=13> */
.L_x_14475:
        /* <DEDUP_REMOVED lines=9> */
.L_x_14476:
        /* <DEDUP_REMOVED lines=8> */
[----:B------:R-:W-:-:S03]  /*1daa0*/  IMAD.MOV.U32 R4, RZ, RZ, R14 ;  /* 0x000000ffff047224 */ /* 0x000fc600078e000e */
[----:B------:R-:W-:-:S13]  /*1dab0*/  ISETP.GE.AND P1, PT, R5, R2, PT ;  /* 0x000000020500720c */ /* 0x000fda0003f26270 */
[----:B------:R-:W-:Y:S05]  /*1dac0*/  WARPSYNC.COLLECTIVE R15, `(.L_x_14477) ;  /* 0x000000000f087348 */ /* 0x000fea0003c00000 */
[----:B------:R0:W1:Y:S02]  /*1dad0*/  SHFL.IDX P6, R14, R13, R12, R11 ;  /* 0x0000000c0d0e7389 */ /* 0x00006400000c000b */
[----:B01----:R-:W-:Y:S01]  /*1dae0*/  ENDCOLLECTIVE ;  /* 0x000000000000791b */ /* 0x003fe20003800000 */
.L_x_14477:
        /* <DEDUP_REMOVED lines=9> */
.L_x_14478:
[----:B------:R-:W-:-:S05]  /*1db80*/  @!P1 LOP3.LUT R5, R5, R4, RZ, 0x3c, !PT ;  /* 0x0000000405059212 */ /* 0x000fca00078e3cff */
[----:B------:R-:W-:Y:S01]  /*1db90*/  @!PT LDS RZ, [RZ] ;  /* 0x00000000fffff984 */ /* 0x000fe20000000800 */
[----:B------:R-:W-:Y:S01]  /*1dba0*/  @!PT LDS RZ, [RZ] ;  /* 0x00000000fffff984 */ /* 0x000fe20000000800 */
[----:B------:R-:W-:Y:S01]  /*1dbb0*/  @!PT LDS RZ, [RZ] ;  /* 0x00000000fffff984 */ /* 0x000fe20000000800 */
[----:B------:R0:W-:Y:S01]  /*1dbc0*/  @!P1 LDGSTS.E.BYPASS.LTC128B.128 [R9+0x1b400], desc[UR40][R4.64], !P0 ;  /* 0x1b40000004099fae */ /* 0x0001e2000c101d68 */
[----:B------:R-:W-:Y:S01]  /*1dbd0*/  IMAD.MOV.U32 R3, RZ, RZ, R14 ;  /* 0x000000ffff037224 */ /* 0x000fe200078e000e */
[----:B------:R-:W-:Y:S06]  /*1dbe0*/  BRA `(.L_x_14479) ;  /* 0xffffffa000f87947 */ /* 0x000fec000383ffff */
.L_x_14310:
[----:B-1----:R-:W3:Y:S02]  /*1dbf0*/  LDL R2, [R1+0x4] ;  /* 0x0000040001027983 */ /* 0x002ee40000100800 */
[----:B---3--:R1:W3:Y:S02]  /*1dc00*/  SYNCS.PHASECHK.TRANS64.TRYWAIT P0, [R2+URZ+0x22820], R0 ;  /* 0x02282000020075a7 */ /* 0x0082e4000800017f */
[----:B---3--:R-:W-:Y:S05]  /*1dc10*/  @!P0 NANOSLEEP.SYNCS 0x989680 ;  /* 0x009896800000895d */ /* 0x008fea0003900000 */
[----:B------:R-:W3:Y:S02]  /*1dc20*/  @!P0 SYNCS.PHASECHK.TRANS64 P0, [R2+URZ+0x22820], R0 ;  /* 0x02282000020085a7 */ /* 0x000ee4000800007f */
[----:B---3--:R-:W-:Y:S05]  /*1dc30*/  @!P0 BRA `(.L_x_14310) ;  /* 0xfffffffc00ec8947 */ /* 0x008fea000383ffff */
[----:B------:R-:W-:Y:S05]  /*1dc40*/  BRA `(.L_x_14480) ;  /* 0xffffffa400587947 */ /* 0x000fea000383ffff */
.L_x_14314:
[----:B0-----:R0:W1:Y:S02]  /*1dc50*/  SYNCS.PHASECHK.TRANS64.TRYWAIT P0, [R2+URZ+0x22860], R0 ;  /* 0x02286000020075a7 */ /* 0x001064000800017f */
[----:B-1----:R-:W-:Y:S05]  /*1dc60*/  @!P0 NANOSLEEP.SYNCS 0x989680 ;  /* 0x009896800000895d */ /* 0x002fea0003900000 */
[----:B------:R-:W1:Y:S02]  /*1dc70*/  @!P0 SYNCS.PHASECHK.TRANS64 P0, [R2+URZ+0x22860], R0 ;  /* 0x02286000020085a7 */ /* 0x000e64000800007f */
[----:B-1----:R-:W-:Y:S05]  /*1dc80*/  @!P0 BRA `(.L_x_14314) ;  /* 0xfffffffc00f08947 */ /* 0x002fea000383ffff */
[----:B------:R-:W-:Y:S05]  /*1dc90*/  BRA `(.L_x_14481) ;  /* 0xffffffa400847947 */ /* 0x000fea000383ffff */
.L_x_14329:
[----:B-1----:R1:W2:Y:S02]  /*1dca0*/  SYNCS.PHASECHK.TRANS64.TRYWAIT P0, [R2+URZ+0x22840], R6 ;  /* 0x02284006020075a7 */ /* 0x0022a4000800017f */
[----:B--2---:R-:W-:Y:S05]  /*1dcb0*/  @!P0 NANOSLEEP.SYNCS 0x989680 ;  /* 0x009896800000895d */ /* 0x004fea0003900000 */
[----:B------:R-:W2:Y:S02]  /*1dcc0*/  @!P0 SYNCS.PHASECHK.TRANS64 P0, [R2+URZ+0x22840], R6 ;  /* 0x02284006020085a7 */ /* 0x000ea4000800007f */
[----:B--2---:R-:W-:Y:S05]  /*1dcd0*/  @!P0 BRA `(.L_x_14329) ;  /* 0xfffffffc00f08947 */ /* 0x004fea000383ffff */
[----:B------:R-:W-:Y:S05]  /*1dce0*/  BRA `(.L_x_14482) ;  /* 0xffffffac00ac7947 */ /* 0x000fea000383ffff */
.L_x_14334:
[----:B0-----:R0:W2:Y:S02]  /*1dcf0*/  SYNCS.PHASECHK.TRANS64.TRYWAIT P0, [R2+URZ+0x22860], R6 ;  /* 0x02286006020075a7 */ /* 0x0010a4000800017f */
[----:B--2---:R-:W-:Y:S05]  /*1dd00*/  @!P0 NANOSLEEP.SYNCS 0x989680 ;  /* 0x009896800000895d */ /* 0x004fea0003900000 */
[----:B------:R-:W2:Y:S02]  /*1dd10*/  @!P0 SYNCS.PHASECHK.TRANS64 P0, [R2+URZ+0x22860], R6 ;  /* 0x02286006020085a7 */ /* 0x000ea4000800007f */
[----:B--2---:R-:W-:Y:S05]  /*1dd20*/  @!P0 BRA `(.L_x_14334) ;  /* 0xfffffffc00f08947 */ /* 0x004fea000383ffff */
[----:B------:R-:W-:Y:S05]  /*1dd30*/  BRA `(.L_x_14483) ;  /* 0xffffffb000347947 */ /* 0x000fea000383ffff */
.L_x_14345:
[----:B0-----:R0:W1:Y:S02]  /*1dd40*/  SYNCS.PHASECHK.TRANS64.TRYWAIT P0, [R3+URZ+0x22840], R2 ;  /* 0x02284002030075a7 */ /* 0x001064000800017f */
[----:B-1----:R-:W-:Y:S05]  /*1dd50*/  @!P0 NANOSLEEP.SYNCS 0x989680 ;  /* 0x009896800000895d */ /* 0x002fea0003900000 */
[----:B------:R-:W1:Y:S02]  /*1dd60*/  @!P0 SYNCS.PHASECHK.TRANS64 P0, [R3+URZ+0x22840], R2 ;  /* 0x02284002030085a7 */ /* 0x000e64000800007f */
[----:B-1----:R-:W-:Y:S05]  /*1dd70*/  @!P0 BRA `(.L_x_14345) ;  /* 0xfffffffc00f08947 */ /* 0x002fea000383ffff */
[----:B------:R-:W-:Y:S05]  /*1dd80*/  BRA `(.L_x_14484) ;  /* 0xffffffb8003c7947 */ /* 0x000fea000383ffff */
.L_x_14350:
[----:B-1----:R1:W2:Y:S02]  /*1dd90*/  SYNCS.PHASECHK.TRANS64.TRYWAIT P0, [R3+URZ+0x22860], R2 ;  /* 0x02286002030075a7 */ /* 0x0022a4000800017f */
[----:B--2---:R-:W-:Y:S05]  /*1dda0*/  @!P0 NANOSLEEP.SYNCS 0x989680 ;  /* 0x009896800000895d */ /* 0x004fea0003900000 */
[----:B------:R-:W2:Y:S02]  /*1ddb0*/  @!P0 SYNCS.PHASECHK.TRANS64 P0, [R3+URZ+0x22860], R2 ;  /* 0x02286002030085a7 */ /* 0x000ea4000800007f */
[----:B--2---:R-:W-:Y:S05]  /*1ddc0*/  @!P0 BRA `(.L_x_14350) ;  /* 0xfffffffc00f08947 */ /* 0x004fea000383ffff */
[----:B------:R-:W-:Y:S05]  /*1ddd0*/  BRA `(.L_x_14485) ;  /* 0xffffffb800c07947 */ /* 0x000fea000383ffff */
.L_x_14361:
[----:B0-----:R0:W1:Y:S02]  /*1dde0*/  SYNCS.PHASECHK.TRANS64.TRYWAIT P0, [R3+URZ+0x22840], R2 ;  /* 0x02284002030075a7 */ /* 0x001064000800017f */
[----:B-1----:R-:W-:Y:S05]  /*1ddf0*/  @!P0 NANOSLEEP.SYNCS 0x989680 ;  /* 0x009896800000895d */ /* 0x002fea0003900000 */
[----:B------:R-:W1:Y:S02]  /*1de00*/  @!P0 SYNCS.PHASECHK.TRANS64 P0, [R3+URZ+0x22840], R2 ;  /* 0x02284002030085a7 */ /* 0x000e64000800007f */
[----:B-1----:R-:W-:Y:S05]  /*1de10*/  @!P0 BRA `(.L_x_14361) ;  /* 0xfffffffc00f08947 */ /* 0x002fea000383ffff */
[----:B------:R-:W-:Y:S05]  /*1de20*/  BRA `(.L_x_14486) ;  /* 0xffffffc000ac7947 */ /* 0x000fea000383ffff */
.L_x_14366:
[----:B-1----:R1:W2:Y:S02]  /*1de30*/  SYNCS.PHASECHK.TRANS64.TRYWAIT P0, [R3+URZ+0x22860], R2 ;  /* 0x02286002030075a7 */ /* 0x0022a4000800017f */
[----:B--2---:R-:W-:Y:S05]  /*1de40*/  @!P0 NANOSLEEP.SYNCS 0x989680 ;  /* 0x009896800000895d */ /* 0x004fea0003900000 */
[----:B------:R-:W2:Y:S02]  /*1de50*/  @!P0 SYNCS.PHASECHK.TRANS64 P0, [R3+URZ+0x22860], R2 ;  /* 0x02286002030085a7 */ /* 0x000ea4000800007f */
[----:B--2---:R-:W-:Y:S05]  /*1de60*/  @!P0 BRA `(.L_x_14366) ;  /* 0xfffffffc00f08947 */ /* 0x004fea000383ffff */
[----:B------:R-:W-:Y:S05]  /*1de70*/  BRA `(.L_x_14487) ;  /* 0xffffffc400347947 */ /* 0x000fea000383ffff */
.L_x_14378:
        /* <DEDUP_REMOVED lines=8> */
.L_x_14489:
[----:B------:R-:W-:Y:S05]  /*1df00*/  BSYNC B0 ;  /* 0x0000000000007941 */ /* 0x000fea0003800000 */
.L_x_14488:
        /* <DEDUP_REMOVED lines=9> */
.L_x_14490:
        /* <DEDUP_REMOVED lines=18> */
.L_x_14491:
[----:B------:R-:W-:Y:S01]  /*1e0c0*/  IMAD.MOV.U32 R12, RZ, RZ, 0x2 ;  /* 0x00000002ff0c7424 */ /* 0x000fe200078e00ff */
[----:B------:R-:W-:-:S05]  /*1e0d0*/  SEL R7, R14, RZ, P1 ;  /* 0x000000ff0e077207 */ /* 0x000fca0000800000 */
[----:B------:R-:W-:-:S04]  /*1e0e0*/  IMAD.IADD R3, R2, 0x1, R7 ;  /* 0x0000000102037824 */ /* 0x000fc800078e0207 */
[----:B------:R-:W-:-:S07]  /*1e0f0*/  IMAD.MOV.U32 R13, RZ, RZ, R3 ;  /* 0x000000ffff0d7224 */ /* 0x000fce00078e0003 */
[----:B------:R-:W-:Y:S05]  /*1e100*/  WARPSYNC.COLLECTIVE R15, `(.L_x_14492) ;  /* 0x000000000f087348 */ /* 0x000fea0003c00000 */
[----:B------:R0:W1:Y:S02]  /*1e110*/  SHFL.UP P6, R14, R13, R12, R11 ;  /* 0x0400000c0d0e7389 */ /* 0x00006400000c000b */
[----:B01----:R-:W-:Y:S01]  /*1e120*/  ENDCOLLECTIVE ;  /* 0x000000000000791b */ /* 0x003fe20003800000 */
.L_x_14492:
        /* <DEDUP_REMOVED lines=8> */
.L_x_14493:
        /* <DEDUP_REMOVED lines=8> */
.L_x_14494:
        /* <DEDUP_REMOVED lines=8> */
.L_x_14495:
        /* <DEDUP_REMOVED lines=9> */
.L_x_14496:
[----:B------:R-:W-:Y:S01]  /*1e340*/  IMAD.MOV.U32 R16, RZ, RZ, R14 ;  /* 0x000000ffff107224 */ /* 0x000fe200078e000e */
[----:B------:R-:W-:Y:S06]  /*1e350*/  BRA `(.L_x_14497) ;  /* 0xffffffc800907947 */ /* 0x000fec000383ffff */
.L_x_14383:
        /* <DEDUP_REMOVED lines=8> */
.L_x_14499:
[----:B------:R-:W-:Y:S05]  /*1e3e0*/  BSYNC B0 ;  /* 0x0000000000007941 */ /* 0x000fea0003800000 */
.L_x_14498:
        /* <DEDUP_REMOVED lines=9> */
.L_x_14500:
[----:B------:R-:W-:Y:S01]  /*1e480*/  IMAD.MOV.U32 R12, RZ, RZ, 0x4 ;  /* 0x00000004ff0c7424 */ /* 0x000fe200078e00ff */
[----:B------:R-:W-:-:S05]  /*1e490*/  SEL R14, R14, RZ, P2 ;  /* 0x000000ff0e0e7207 */ /* 0x000fca0001000000 */
[----:B------:R-:W-:-:S04]  /*1e4a0*/  IMAD.IADD R3, R3, 0x1, R14 ;  /* 0x0000000103037824 */ /* 0x000fc800078e020e */
[----:B------:R-:W-:-:S07]  /*1e4b0*/  IMAD.MOV.U32 R13, RZ, RZ, R3 ;  /* 0x000000ffff0d7224 */ /* 0x000fce00078e0003 */
[----:B------:R-:W-:Y:S05]  /*1e4c0*/  WARPSYNC.COLLECTIVE R15, `(.L_x_14501) ;  /* 0x000000000f087348 */ /* 0x000fea0003c00000 */
[----:B------:R0:W1:Y:S02]  /*1e4d0*/  SHFL.UP P6, R14, R13, R12, R11 ;  /* 0x0400000c0d0e7389 */ /* 0x00006400000c000b */
[----:B01----:R-:W-:Y:S01]  /*1e4e0*/  ENDCOLLECTIVE ;  /* 0x000000000000791b */ /* 0x003fe20003800000 */
.L_x_14501:
[----:B------:R-:W-:Y:S01]  /*1e4f0*/  IMAD.MOV.U32 R12, RZ, RZ, 0x8 ;  /* 0x00000008ff0c7424 */ /* 0x000fe200078e00ff */
[----:B------:R-:W-:-:S05]  /*1e500*/  SEL R14, R14, RZ, P3 ;  /* 0x000000ff0e0e7207 */ /* 0x000fca0001800000 */
[----:B------:R-:W-:-:S04]  /*1e510*/  IMAD.IADD R3, R3, 0x1, R14 ;  /* 0x0000000103037824 */ /* 0x000fc800078e020e */
[----:B------:R-:W-:-:S07]  /*1e520*/  IMAD.MOV.U32 R13, RZ, RZ, R3 ;  /* 0x000000ffff0d7224 */ /* 0x000fce00078e0003 */
[----:B------:R-:W-:Y:S05]  /*1e530*/  WARPSYNC.COLLECTIVE R15, `(.L_x_14502) ;  /* 0x000000000f087348 */ /* 0x000fea0003c00000 */
[----:B------:R0:W1:Y:S02]  /*1e540*/  SHFL.UP P6, R14, R13, R12, R11 ;  /* 0x0400000c0d0e7389 */ /* 0x00006400000c000b */
[----:B01----:R-:W-:Y:S01]  /*1e550*/  ENDCOLLECTIVE ;  /* 0x000000000000791b */ /* 0x003fe20003800000 */
.L_x_14502:
[----:B------:R-:W-:Y:S01]  /*1e560*/  IMAD.MOV.U32 R12, RZ, RZ, 0x10 ;  /* 0x00000010ff0c7424 */ /* 0x000fe200078e00ff */
[----:B------:R-:W-:-:S05]  /*1e570*/  SEL R14, R14, RZ, P4 ;  /* 0x000000ff0e0e7207 */ /* 0x000fca0002000000 */
[----:B------:R-:W-:-:S04]  /*1e580*/  IMAD.IADD R3, R3, 0x1, R14 ;  /* 0x0000000103037824 */ /* 0x000fc800078e020e */
[----:B------:R-:W-:-:S07]  /*1e590*/  IMAD.MOV.U32 R13, RZ, RZ, R3 ;  /* 0x000000ffff0d7224 */ /* 0x000fce00078e0003 */
[----:B------:R-:W-:Y:S05]  /*1e5a0*/  WARPSYNC.COLLECTIVE R15, `(.L_x_14503) ;  /* 0x000000000f087348 */ /* 0x000fea0003c00000 */
[----:B------:R0:W1:Y:S02]  /*1e5b0*/  SHFL.UP P6, R14, R13, R12, R11 ;  /* 0x0400000c0d0e7389 */ /* 0x00006400000c000b */
[----:B01----:R-:W-:Y:S01]  /*1e5c0*/  ENDCOLLECTIVE ;  /* 0x000000000000791b */ /* 0x003fe20003800000 */
.L_x_14503:
        /* <DEDUP_REMOVED lines=8> */
.L_x_14504:
[----:B------:R-:W-:Y:S01]  /*1e650*/  IMAD.MOV.U32 R16, RZ, RZ, R14 ;  /* 0x000000ffff107224 */ /* 0x000fe200078e000e */
[----:B------:R-:W-:Y:S06]  /*1e660*/  BRA `(.L_x_14505) ;  /* 0xffffffc800687947 */ /* 0x000fec000383ffff */
.L_x_14385:
[----:B------:R-:W-:Y:S01]  /*1e670*/  BSSY B0, `(.L_x_14506) ;  /* 0x0000006000007945 */ /* 0x000fe20003800000 */
[----:B------:R-:W-:Y:S01]  /*1e680*/  PLOP3.LUT P6, PT, P6, PT, PT, 0x8, 0x0 ;  /* 0x000000000000781c */ /* 0x000fe200037ce170 */
[----:B------:R-:W-:-:S12]  /*1e690*/  IMAD.MOV.U32 R15, RZ, RZ, -0x1 ;  /* 0xffffffffff0f7424 */ /* 0x000fd800078e00ff */
[----:B0----5:R-:W-:Y:S05]  /*1e6a0*/  WARPSYNC.COLLECTIVE R15, `(.L_x_14507) ;  /* 0x000000000f087348 */ /* 0x021fea0003c00000 */
[----:B------:R-:W-:Y:S01]  /*1e6b0*/  VOTE.ANY R14, PT, P6 ;  /* 0x00000000000e7806 */ /* 0x000fe200030e0100 */
[----:B0----5:R-:W-:Y:S06]  /*1e6c0*/  ENDCOLLECTIVE ;  /* 0x000000000000791b */ /* 0x021fec0003800000 */
.L_x_14507:
[----:B------:R-:W-:Y:S05]  /*1e6d0*/  BSYNC B0 ;  /* 0x0000000000007941 */ /* 0x000fea0003800000 */
.L_x_14506:
        /* <DEDUP_REMOVED lines=9> */
.L_x_14508:
[----:B------:R-:W-:Y:S01]  /*1e770*/  IMAD.MOV.U32 R17, RZ, RZ, R14 ;  /* 0x000000ffff117224 */ /* 0x000fe200078e000e */
[----:B------:R-:W-:Y:S06]  /*1e780*/  BRA `(.L_x_14509) ;  /* 0xffffffc800587947 */ /* 0x000fec000383ffff */
.L_x_14387:
[----:B------:R-:W-:Y:S01]  /*1e790*/  BSSY B0, `(.L_x_14510) ;  /* 0x0000007000007945 */ /* 0x000fe20003800000 */
[----:B------:R-:W-:Y:S02]  /*1e7a0*/  IMAD.MOV.U32 R13, RZ, RZ, R3 ;  /* 0x000000ffff0d7224 */ /* 0x000fe400078e0003 */
[----:B------:R-:W-:Y:S02]  /*1e7b0*/  IMAD.MOV.U32 R11, RZ, RZ, 0x1f ;  /* 0x0000001fff0b7424 */ /* 0x000fe400078e00ff */
[----:B------:R-:W-:-:S07]  /*1e7c0*/  IMAD.MOV.U32 R15, RZ, RZ, -0x1 ;  /* 0xffffffffff0f7424 */ /* 0x000fce00078e00ff */
[----:B012--5:R-:W-:Y:S05]  /*1e7d0*/  WARPSYNC.COLLECTIVE R15, `(.L_x_14511) ;  /* 0x000000000f087348 */ /* 0x027fea0003c00000 */
[----:B------:R3:W4:Y:S02]  /*1e7e0*/  SHFL.IDX P6, R14, R13, R12, R11 ;  /* 0x0000000c0d0e7389 */ /* 0x00072400000c000b */
[----:B012345:R-:W-:Y:S01]  /*1e7f0*/  ENDCOLLECTIVE ;  /* 0x000000000000791b */ /* 0x03ffe20003800000 */
.L_x_14511:
[----:B------:R-:W-:Y:S05]  /*1e800*/  BSYNC B0 ;  /* 0x0000000000007941 */ /* 0x000fea0003800000 */
.L_x_14510:
[----:B------:R-:W-:Y:S01]  /*1e810*/  IMAD.MOV.U32 R3, RZ, RZ, R14 ;  /* 0x000000ffff037224 */ /* 0x000fe200078e000e */
[----:B------:R-:W-:Y:S06]  /*1e820*/  BRA `(.L_x_14512) ;  /* 0xffffffc8004c7947 */ /* 0x000fec000383ffff */
.L_x_14391:
[----:B0-----:R0:W1:Y:S02]  /*1e830*/  SYNCS.PHASECHK.TRANS64.TRYWAIT P0, [R0+URZ+0x22820], R3 ;  /* 0x02282003000075a7 */ /* 0x001064000800017f */
[----:B-1----:R-:W-:Y:S05]  /*1e840*/  @!P0 NANOSLEEP.SYNCS 0x989680 ;  /* 0x009896800000895d */ /* 0x002fea0003900000 */
[----:B------:R-:W1:Y:S02]  /*1e850*/  @!P0 SYNCS.PHASECHK.TRANS64 P0, [R0+URZ+0x22820], R3 ;  /* 0x02282003000085a7 */ /* 0x000e64000800007f */
[----:B-1----:R-:W-:Y:S05]  /*1e860*/  @!P0 BRA `(.L_x_14391) ;  /* 0xfffffffc00f08947 */ /* 0x002fea000383ffff */
[----:B------:R-:W-:Y:S05]  /*1e870*/  BRA `(.L_x_14513) ;  /* 0xffffffcc00d07947 */ /* 0x000fea000383ffff */
.L_x_14392:
        /* <DEDUP_REMOVED lines=11> */
.L_x_14515:
[----:B------:R-:W-:Y:S05]  /*1e930*/  BSYNC B0 ;  /* 0x0000000000007941 */ /* 0x000fea0003800000 */
.L_x_14514:
[----:B------:R-:W-:Y:S05]  /*1e940*/  BRA `(.L_x_14516) ;  /* 0xffffffcc00b87947 */ /* 0x000fea000383ffff */
.L_x_14393:
[----:B------:R-:W-:Y:S01]  /*1e950*/  BSSY B0, `(.L_x_14517) ;  /* 0x0000006000007945 */ /* 0x000fe20003800000 */
[----:B------:R-:W-:-:S07]  /*1e960*/  IMAD.MOV.U32 R15, RZ, RZ, -0x1 ;  /* 0xffffffffff0f7424 */ /* 0x000fce00078e00ff */
[----:B01---5:R-:W-:Y:S05]  /*1e970*/  WARPSYNC.COLLECTIVE R15, `(.L_x_14518) ;  /* 0x000000000f0c7348 */ /* 0x023fea0003c00000 */
[----:B------:R-:W-:Y:S02]  /*1e980*/  ELECT P6, UR62, PT ;  /* 0x00000000003e782f */ /* 0x000fe400038c0000 */
[----:B------:R-:W-:Y:S01]  /*1e990*/  MOV R14, UR62 ;  /* 0x0000003e000e7c02 */ /* 0x000fe20008000f00 */
[----:B01---5:R-:W-:Y:S10]  /*1e9a0*/  ENDCOLLECTIVE ;  /* 0x000000000000791b */ /* 0x023ff40003800000 */
.L_x_14518:
[----:B------:R-:W-:Y:S05]  /*1e9b0*/  BSYNC B0 ;  /* 0x0000000000007941 */ /* 0x000fea0003800000 */
.L_x_14517:
[----:B------:R-:W-:Y:S05]  /*1e9c0*/  BRA `(.L_x_14519) ;  /* 0xffffffcc00ac7947 */ /* 0x000fea000383ffff */
.L_x_14395:
[----:B0-----:R0:W1:Y:S02]  /*1e9d0*/  SYNCS.PHASECHK.TRANS64.TRYWAIT P0, [R6+URZ], R5 ;  /* 0x00000005060075a7 */ /* 0x001064000800017f */
[----:B-1----:R-:W-:Y:S05]  /*1e9e0*/  @!P0 NANOSLEEP.SYNCS 0x989680 ;  /* 0x009896800000895d */ /* 0x002fea0003900000 */
[----:B------:R-:W1:Y:S02]  /*1e9f0*/  @!P0 SYNCS.PHASECHK.TRANS64 P0, [R6+URZ], R5 ;  /* 0x00000005060085a7 */ /* 0x000e64000800007f */
[----:B-1----:R-:W-:Y:S05]  /*1ea00*/  @!P0 BRA `(.L_x_14395) ;  /* 0xfffffffc00f08947 */ /* 0x002fea000383ffff */
[----:B------:R-:W-:Y:S05]  /*1ea10*/  BRA `(.L_x_14520) ;  /* 0xffffffcc00e87947 */ /* 0x000fea000383ffff */
.L_x_14396:
[----:B-1----:R1:W2:Y:S02]  /*1ea20*/  SYNCS.PHASECHK.TRANS64.TRYWAIT P0, [R7+URZ], R2 ;  /* 0x00000002070075a7 */ /* 0x0022a4000800017f */
[----:B--2---:R-:W-:Y:S05]  /*1ea30*/  @!P0 NANOSLEEP.SYNCS 0x989680 ;  /* 0x009896800000895d */ /* 0x004fea0003900000 */
[----:B------:R-:W2:Y:S02]  /*1ea40*/  @!P0 SYNCS.PHASECHK.TRANS64 P0, [R7+URZ], R2 ;  /* 0x00000002070085a7 */ /* 0x000ea4000800007f */
[----:B--2---:R-:W-:Y:S05]  /*1ea50*/  @!P0 BRA `(.L_x_14396) ;  /* 0xfffffffc00f08947 */ /* 0x004fea000383ffff */
[----:B------:R-:W-:Y:S05]  /*1ea60*/  BRA `(.L_x_14521) ;  /* 0xffffffcc00dc7947 */ /* 0x000fea000383ffff */
.L_x_14398:
[----:B--2---:R2:W3:Y:S02]  /*1ea70*/  SYNCS.PHASECHK.TRANS64.TRYWAIT P0, [R4+URZ], R5 ;  /* 0x00000005040075a7 */ /* 0x0044e4000800017f */
[----:B---3--:R-:W-:Y:S05]  /*1ea80*/  @!P0 NANOSLEEP.SYNCS 0x989680 ;  /* 0x009896800000895d */ /* 0x008fea0003900000 */
[----:B------:R-:W3:Y:S02]  /*1ea90*/  @!P0 SYNCS.PHASECHK.TRANS64 P0, [R4+URZ], R5 ;  /* 0x00000005040085a7 */ /* 0x000ee4000800007f */
[----:B---3--:R-:W-:Y:S05]  /*1eaa0*/  @!P0 BRA `(.L_x_14398) ;  /* 0xfffffffc00f08947 */ /* 0x008fea000383ffff */
[----:B------:R-:W-:Y:S05]  /*1eab0*/  BRA `(.L_x_14522) ;  /* 0xffffffcc00e47947 */ /* 0x000fea000383ffff */
.L_x_14523:
        /* <DEDUP_REMOVED lines=12> */
.L_x_15323:


//--------------------- .text._ZN7cutlass13device_kernelIN5flash11enable_sm90INS1_16FlashAttnFwdSm90INS1_25CollectiveMainloopFwdSm90ILi2EN4cute5tupleIJNS5_1CILi1EEES8_S8_EEENS6_IJNS7_ILi128EEENS7_ILi96EEENS7_ILi64EEEEEELi256ENS_10bfloat16_tEfNS_4arch4Sm90ELb1ELb0ELb1ELb1ELb0ELb0ELb1ELb1ELb0ELb1ELb0ELb0EEENS1_21CollectiveEpilogueFwdINS6_IJSA_NS7_ILi256EEESB_EEES9_SE_SG_Li256ELb1ELb1ELb0ELb0EEENS1_36VarlenDynamicPersistentTileSchedulerILi128ELi96ELi256ELi128ELb0ELb1ELb1ELb1ELb1ELb1EEEEEEEEEvNT_6ParamsE --------------------------
	.section	.text._ZN7cutlass13device_kernelIN5flash11enable_sm90INS1_16FlashAttnFwdSm90INS1_25CollectiveMainloopFwdSm90ILi2EN4cute5tupleIJNS5_1CILi1EEES8_S8_EEENS6_IJNS7_ILi128EEENS7_ILi96EEENS7_ILi64EEEEEELi256ENS_10bfloat16_tEfNS_4arch4Sm90ELb1ELb0ELb1ELb1ELb0ELb0ELb1ELb1ELb0ELb1ELb0ELb0EEENS1_21CollectiveEpilogueFwdINS6_IJSA_NS7_ILi256EEESB_EEES9_SE_SG_Li256ELb1ELb1ELb0ELb0EEENS1_36VarlenDynamicPersistentTileSchedulerILi128ELi96ELi256ELi128ELb0ELb1ELb1ELb1ELb1ELb1EEEEEEEEEvNT_6ParamsE,"ax",@progbits
	.align	128
.text._ZN7cutlass13device_kernelIN5flash11enable_sm90INS1_16FlashAttnFwdSm90INS1_25CollectiveMainloopFwdSm90ILi2EN4cute5tupleIJNS5_1CILi1EEES8_S8_EEENS6_IJNS7_ILi128EEENS7_ILi96EEENS7_ILi64EEEEEELi256ENS_10bfloat16_tEfNS_4arch4Sm90ELb1ELb0ELb1ELb1ELb0ELb0ELb1ELb1ELb0ELb1ELb0ELb0EEENS1_21CollectiveEpilogueFwdINS6_IJSA_NS7_ILi256EEESB_EEES9_SE_SG_Li256ELb1ELb1ELb0ELb0EEENS1_36VarlenDynamicPersistentTileSchedulerILi128ELi96ELi256ELi128ELb0ELb1ELb1ELb1ELb1ELb1EEEEEEEEEvNT_6ParamsE:
        .type           _ZN7cutlass13device_kernelIN5flash11enable_sm90INS1_16FlashAttnFwdSm90INS1_25CollectiveMainloopFwdSm90ILi2EN4cute5tupleIJNS5_1CILi1EEES8_S8_EEENS6_IJNS7_ILi128EEENS7_ILi96EEENS7_ILi64EEEEEELi256ENS_10bfloat16_tEfNS_4arch4Sm90ELb1ELb0ELb1ELb1ELb0ELb0ELb1ELb1ELb0ELb1ELb0ELb0EEENS1_21CollectiveEpilogueFwdINS6_IJSA_NS7_ILi256EEESB_EEES9_SE_SG_Li256ELb1ELb1ELb0ELb0EEENS1_36VarlenDynamicPersistentTileSchedulerILi128ELi96ELi256ELi128ELb0ELb1ELb1ELb1ELb1ELb1EEEEEEEEEvNT_6ParamsE,@function
        .size           _ZN7cutlass13device_kernelIN5flash11enable_sm90INS1_16FlashAttnFwdSm90INS1_25CollectiveMainloopFwdSm90ILi2EN4cute5tupleIJNS5_1CILi1EEES8_S8_EEENS6_IJNS7_ILi128EEENS7_ILi96EEENS7_ILi64EEEEEELi256ENS_10bfloat16_tEfNS_4arch4Sm90ELb1ELb0ELb1ELb1ELb0ELb0ELb1ELb1ELb0ELb1ELb0ELb0EEENS1_21CollectiveEpilogueFwdINS6_IJSA_NS7_ILi256EEESB_EEES9_SE_SG_Li256ELb1ELb1ELb0ELb0EEENS1_36VarlenDynamicPersistentTileSchedulerILi128ELi96ELi256ELi128ELb0ELb1ELb1ELb1ELb1ELb1EEEEEEEEEvNT_6ParamsE,(.L_x_15324 - _ZN7cutlass13device_kernelIN5flash11enable_sm90INS1_16FlashAttnFwdSm90INS1_25CollectiveMainloopFwdSm90ILi2EN4cute5tupleIJNS5_1CILi1EEES8_S8_EEENS6_IJNS7_ILi128EEENS7_ILi96EEENS7_ILi64EEEEEELi256ENS_10bfloat16_tEfNS_4arch4Sm90ELb1ELb0ELb1ELb1ELb0ELb0ELb1ELb1ELb0ELb1ELb0ELb0EEENS1_21CollectiveEpilogueFwdINS6_IJSA_NS7_ILi256EEESB_EEES9_SE_SG_Li256ELb1ELb1ELb0ELb0EEENS1_36VarlenDynamicPersistentTileSchedulerILi128ELi96ELi256ELi128ELb0ELb1ELb1ELb1ELb1ELb1EEEEEEEEEvNT_6ParamsE)
        .other          _ZN7cutlass13device_kernelIN5flash11enable_sm90INS1_16FlashAttnFwdSm90INS1_25CollectiveMainloopFwdSm90ILi2EN4cute5tupleIJNS5_1CILi1EEES8_S8_EEENS6_IJNS7_ILi128EEENS7_ILi96EEENS7_ILi64EEEEEELi256ENS_10bfloat16_tEfNS_4arch4Sm90ELb1ELb0ELb1ELb1ELb0ELb0ELb1ELb1ELb0ELb1ELb0ELb0EEENS1_21CollectiveEpilogueFwdINS6_IJSA_NS7_ILi256EEESB_EEES9_SE_SG_Li256ELb1ELb1ELb0ELb0EEENS1_36VarlenDynamicPersistentTileSchedulerILi128ELi96ELi256ELi128ELb0ELb1ELb1ELb1ELb1ELb1EEEEEEEEEvNT_6ParamsE,@"STO_CUDA_ENTRY STV_DEFAULT"
_ZN7cutlass13device_kernelIN5flash11enable_sm90INS1_16FlashAttnFwdSm90INS1_25CollectiveMainloopFwdSm90ILi2EN4cute5tupleIJNS5_1CILi1EEES8_S8_EEENS6_IJNS7_ILi128EEENS7_ILi96EEENS7_ILi64EEEEEELi256ENS_10bfloat16_tEfNS_4arch4Sm90ELb1ELb0ELb1ELb1ELb0ELb0ELb1ELb1ELb0ELb1ELb0ELb0EEENS1_21CollectiveEpilogueFwdINS6_IJSA_NS7_ILi256EEESB_EEES9_SE_SG_Li256ELb1ELb1ELb0ELb0EEENS1_36VarlenDynamicPersistentTileSchedulerILi128ELi96ELi256ELi128ELb0ELb1ELb1ELb1ELb1ELb1EEEEEEEEEvNT_6ParamsE:
        /* <DEDUP_REMOVED lines=18> */
.L_x_14525:
[----:B------:R-:W-:Y:S05]  /*0120*/  BSYNC B0 ;  /* 0x0000000000007941 */ /* 0x000fea0003800000 */
.L_x_14524:
        /* <DEDUP_REMOVED lines=43> */
.L_x_14526:
        /* <DEDUP_REMOVED lines=22> */
.L_x_14527:
        /* <DEDUP_REMOVED lines=18> */
.L_x_14528:
        /* <DEDUP_REMOVED lines=22> */
.L_x_14529:
        /* <DEDUP_REMOVED lines=22> */
.L_x_14530:
        /* <DEDUP_REMOVED lines=9> */
.L_x_14532:
        /* <DEDUP_REMOVED lines=40> */
[----:B------:R-:W-:-:S05]  /*0c30*/  IMAD.IADD R6, R237, 0x1, -R6 ;  /* 0x00000001ed067824 */ /* 0x000fca00078e0a06 */
[----:B------:R-:W-:-:S04]  /*0c40*/  LEA.HI R5, R6, R6, RZ, 0x1 ;  /* 0x0000000606057211 */ /* 0x000fc800078f08ff */
[----:B------:R-:W-:-:S05]  /*0c50*/  LOP3.LUT R5, R5, 0x1ffffffe, RZ, 0xc0, !PT ;  /* 0x1ffffffe05057812 */ /* 0x000fca00078ec0ff */
[----:B------:R-:W-:Y:S01]  /*0c60*/  IMAD.IADD R5, R6, 0x1, -R5 ;  /* 0x0000000106057824 */ /* 0x000fe200078e0a05 */
[----:B--2---:R-:W-:Y:S02]  /*0c70*/  R2UR UR4, R2 ;  /* 0x00000000020472ca */ /* 0x004fe400000e0000 */
[CC--:B------:R-:W-:Y:S02]  /*0c80*/  LEA.HI R2, R0.reuse, R237.reuse, RZ, 0x7 ;  /* 0x000000ed00027211 */ /* 0x0c0fe400078f38ff */
[----:B------:R-:W-:Y:S02]  /*0c90*/  LEA.HI R0, R0, R237, RZ, 0x3 ;  /* 0x000000ed00007211 */ /* 0x000fe400078f18ff */
[----:B------:R-:W-:Y:S02]  /*0ca0*/  LOP3.LUT R228, R2, 0xffffff80, RZ, 0xc0, !PT ;  /* 0xffffff8002e47812 */ /* 0x000fe400078ec0ff */
[----:B------:R-:W-:Y:S02]  /*0cb0*/  SHF.R.S32.HI R229, RZ, 0x7, R2 ;  /* 0x00000007ffe57819 */ /* 0x000fe40000011402 */
[----:B------:R-:W-:Y:S01]  /*0cc0*/  LOP3.LUT R208, R0, 0xfffffff8, RZ, 0xc0, !PT ;  /* 0xfffffff800d07812 */ /* 0x000fe200078ec0ff */
[C---:B------:R-:W-:Y:S01]  /*0cd0*/  IMAD.IADD R228, R237.reuse, 0x1, -R228 ;  /* 0x00000001ede47824 */ /* 0x040fe200078e0ae4 */
[----:B------:R-:W-:Y:S01]  /*0ce0*/  LEA.HI R2, R2, R229, RZ, 0x1 ;  /* 0x000000e502027211 */ /* 0x000fe200078f08ff */
[----:B------:R-:W-:Y:S01]  /*0cf0*/  ULOP3.LUT UR4, UR4, 0x1, URZ, 0xfc, !UPT ;  /* 0x0000000104047892 */ /* 0x000fe2000f8efc3f */
[----:B------:R-:W-:Y:S01]  /*0d00*/  SHF.R.S32.HI R226, RZ, 0x3, R0 ;  /* 0x00000003ffe27819 */ /* 0x000fe20000011400 */
[----:B------:R-:W-:Y:S01]  /*0d10*/  IMAD.IADD R208, R237, 0x1, -R208 ;  /* 0x00000001edd07824 */ /* 0x000fe200078e0ad0 */
[----:B------:R-:W-:-:S02]  /*0d20*/  SHF.R.S32.HI R7, RZ, 0x1f, R228 ;  /* 0x0000001fff077819 */ /* 0x000fc400000114e4 */
[----:B------:R-:W-:Y:S01]  /*0d30*/  LOP3.LUT R2, R2, 0x3fffffe, RZ, 0xc0, !PT ;  /* 0x03fffffe02027812 */ /* 0x000fe200078ec0ff */
[----:B------:R-:W-:Y:S01]  /*0d40*/  IMAD.SHL.U32 R200, R208, 0x8, RZ ;  /* 0x00000008d0c87824 */ /* 0x000fe200078e00ff */
[CC--:B------:R-:W-:Y:S01]  /*0d50*/  LEA.HI R8, R7.reuse, R228.reuse, RZ, 0x2 ;  /* 0x000000e407087211 */ /* 0x0c0fe200078f10ff */
[----:B------:R-:W-:Y:S01]  /*0d60*/  IMAD.U32 R232, RZ, RZ, UR4 ;  /* 0x00000004ffe87e24 */ /* 0x000fe2000f8e00ff */
[----:B------:R-:W-:Y:S01]  /*0d70*/  LEA.HI R7, R7, R228, RZ, 0x5 ;  /* 0x000000e407077211 */ /* 0x000fe200078f28ff */
[----:B------:R-:W-:Y:S01]  /*0d80*/  IMAD.IADD R2, R229, 0x1, -R2 ;  /* 0x00000001e5027824 */ /* 0x000fe200078e0a02 */
[--C-:B------:R-:W-:Y:S01]  /*0d90*/  SHF.R.S32.HI R9, RZ, 0x2, R8.reuse ;  /* 0x00000002ff097819 */ /* 0x100fe20000011408 */
[C---:B------:R-:W-:Y:S01]  /*0da0*/  VIADD R206, R200.reuse, 0x40 ;  /* 0x00000040c8ce7836 */ /* 0x040fe20000000000 */
[----:B------:R-:W-:Y:S01]  /*0db0*/  SHF.R.S32.HI R10, RZ, 0x1f, R8 ;  /* 0x0000001fff0a7819 */ /* 0x000fe20000011408 */
[C---:B------:R-:W-:Y:S01]  /*0dc0*/  VIADD R205, R200.reuse, 0x80 ;  /* 0x00000080c8cd7836 */ /* 0x040fe20000000000 */
[----:B------:R-:W-:Y:S01]  /*0dd0*/  SHF.R.S32.HI R7, RZ, 0x5, R7 ;  /* 0x00000005ff077819 */ /* 0x000fe20000011407 */
[----:B------:R-:W-:Y:S01]  /*0de0*/  VIADD R207, R200, 0xc0 ;  /* 0x000000c0c8cf7836 */ /* 0x000fe20000000000 */
[----:B------:R-:W-:Y:S01]  /*0df0*/  LEA.HI R10, R10, R9, RZ, 0x3 ;  /* 0x000000090a0a7211 */ /* 0x000fe200078f18ff */
[----:B------:R-:W-:Y:S01]  /*0e00*/  UMOV UR4, URZ ;  /* 0x0000003f00047c82 */ /* 0x000fe20008000000 */
[----:B------:R-:W-:Y:S01]  /*0e10*/  LOP3.LUT R3, R8, 0x7ffffffc, RZ, 0xc0, !PT ;  /* 0x7ffffffc08037812 */ /* 0x000fe200078ec0ff */
[----:B------:R-:W-:Y:S01]  /*0e20*/  IMAD.U32 R227, RZ, RZ, UR4 ;  /* 0x00000004ffe37e24 */ /* 0x000fe2000f8e00ff */
[----:B------:R-:W-:-:S02]  /*0e30*/  LOP3.LUT R10, R10, 0xfffffff8, RZ, 0xc0, !PT ;  /* 0xfffffff80a0a7812 */ /* 0x000fc400078ec0ff */
[----:B------:R-:W-:Y:S01]  /*0e40*/  SHF.R.S32.HI R236, RZ, 0x1f, R200 ;  /* 0x0000001fffec7819 */ /* 0x000fe200000114c8 */
[----:B------:R-:W-:Y:S01]  /*0e50*/  IMAD.IADD R204, R228, 0x1, -R3 ;  /* 0x00000001e4cc7824 */ /* 0x000fe200078e0a03 */
[----:B------:R-:W-:Y:S01]  /*0e60*/  SHF.R.S32.HI R235, RZ, 0x1f, R206 ;  /* 0x0000001fffeb7819 */ /* 0x000fe200000114ce */
[----:B------:R-:W-:Y:S01]  /*0e70*/  IMAD.IADD R10, R9, 0x1, -R10 ;  /* 0x00000001090a7824 */ /* 0x000fe200078e0a0a */
[----:B------:R-:W-:Y:S02]  /*0e80*/  SHF.R.S32.HI R234, RZ, 0x1f, R205 ;  /* 0x0000001fffea7819 */ /* 0x000fe400000114cd */
[----:B------:R-:W-:Y:S01]  /*0e90*/  SHF.R.S32.HI R233, RZ, 0x1f, R207 ;  /* 0x0000001fffe97819 */ /* 0x000fe200000114cf */
[----:B------:R-:W-:-:S04]  /*0ea0*/  IMAD R7, R7, 0x10, R10 ;  /* 0x0000001007077824 */ /* 0x000fc800078e020a */
[----:B------:R-:W-:Y:S02]  /*0eb0*/  IMAD R230, R2, 0x40, R7 ;  /* 0x0000004002e67824 */ /* 0x000fe400078e0207 */
[----:B------:R-:W-:Y:S02]  /*0ec0*/  IMAD.MOV.U32 R7, RZ, RZ, R15 ;  /* 0x000000ffff077224 */ /* 0x000fe400078e000f */
[----:B------:R-:W-:-:S07]  /*0ed0*/  IMAD R203, R5, 0x8, R230 ;  /* 0x0000000805cb7824 */ /* 0x000fce00078e02e6 */
.L_x_14587:
[----:B0-2-4-:R-:W0:Y:S01]  /*0ee0*/  LDC.64 R2, c[0x0][0xd88] ;  /* 0x00036200ff027b82 */ /* 0x015e220000000a00 */
[----:B------:R-:W-:Y:S01]  /*0ef0*/  ULDC.64 UR8, c[0x0][0xb20] ;  /* 0x0002c80000087ab9 */ /* 0x000fe20000000a00 */
[----:B------:R-:W-:Y:S01]  /*0f00*/  ULDC.64 UR10, c[0x0][0xb10] ;  /* 0x0002c400000a7ab9 */ /* 0x000fe20000000a00 */
[----:B0-----:R-:W-:-:S06]  /*0f10*/  IMAD.WIDE R2, R7, 0x4, R2 ;  /* 0x0000000407027825 */ /* 0x001fcc00078e0202 */
[----:B------:R-:W2:Y:S01]  /*0f20*/  LDG.E R2, desc[UR38][R2.64] ;  /* 0x0000002602027981 */ /* 0x000ea2000c1e1900 */
[----:B------:R-:W-:Y:S01]  /*0f30*/  UISETP.NE.U32.AND UP0, UPT, UR8, URZ, UPT ;  /* 0x0000003f0800728c */ /* 0x000fe2000bf05070 */
[----:B------:R-:W-:Y:S01]  /*0f40*/  IMAD.MOV.U32 R7, RZ, RZ, RZ ;  /* 0x000000ffff077224 */ /* 0x000fe200078e00ff */
[----:B------:R-:W-:Y:S02]  /*0f50*/  UISETP.NE.U32.AND UP1, UPT, UR10, URZ, UPT ;  /* 0x0000003f0a00728c */ /* 0x000fe4000bf25070 */
[----:B------:R-:W-:Y:S02]  /*0f60*/  UISETP.NE.AND.EX UP0, UPT, UR9, URZ, UPT, UP0 ;  /* 0x0000003f0900728c */ /* 0x000fe4000bf05300 */
[----:B------:R-:W-:-:S04]  /*0f70*/  UISETP.NE.AND.EX UP1, UPT, UR11, URZ, UPT, UP1 ;  /* 0x0000003f0b00728c */ /* 0x000fc8000bf25310 */
[----:B------:R-:W-:Y:S02]  /*0f80*/  PLOP3.LUT P0, PT, PT, PT, UP0, 0x80, 0x0 ;  /* 0x000000000000781c */ /* 0x000fe40003f0f008 */
[----:B------:R-:W-:Y:S02]  /*0f90*/  PLOP3.LUT P2, PT, PT, PT, UP1, 0x80, 0x0 ;  /* 0x000000000000781c */ /* 0x000fe40003f4f018 */
[----:B--2---:R-:W-:-:S13]  /*0fa0*/  R2UR UR4, R2 ;  /* 0x00000000020472ca */ /* 0x004fda00000e0000 */
[----:B------:R-:W-:Y:S02]  /*0fb0*/  USHF.R.S32.HI UR7, URZ, 0x1f, UR4 ;  /* 0x0000001f3f077899 */ /* 0x000fe40008011404 */
[----:B------:R-:W-:Y:S01]  /*0fc0*/  IMAD.U32 R209, RZ, RZ, UR4 ;  /* 0x00000004ffd17e24 */ /* 0x000fe2000f8e00ff */
[----:B------:R-:W-:-:S04]  /*0fd0*/  @UP0 ULEA UR8, UP2, UR4, UR8, 0x2 ;  /* 0x0000000804080291 */ /* 0x000fc8000f84103f */
[----:B------:R-:W-:Y:S02]  /*0fe0*/  @UP0 ULEA.HI.X UR9, UR4, UR9, UR7, 0x2, UP2 ;  /* 0x0000000904090291 */ /* 0x000fe400090f1407 */
[----:B------:R-:W-:Y:S01]  /*0ff0*/  IMAD.U32 R225, RZ, RZ, UR7 ;  /* 0x00000007ffe17e24 */ /* 0x000fe2000f8e00ff */
[----:B------:R-:W-:Y:S01]  /*1000*/  @UP1 ULEA UR10, UP0, UR4, UR10, 0x2 ;  /* 0x0000000a040a1291 */ /* 0x000fe2000f80103f */
[----:B------:R-:W-:-:S03]  /*1010*/  IMAD.U32 R2, RZ, RZ, UR8 ;  /* 0x00000008ff027e24 */ /* 0x000fc6000f8e00ff */
[----:B------:R-:W-:Y:S01]  /*1020*/  @UP1 ULEA.HI.X UR11, UR4, UR11, UR7, 0x2, UP0 ;  /* 0x0000000b040b1291 */ /* 0x000fe200080f1407 */
[----:B------:R-:W-:Y:S01]  /*1030*/  IMAD.U32 R3, RZ, RZ, UR9 ;  /* 0x00000009ff037e24 */ /* 0x000fe2000f8e00ff */
[----:B------:R-:W-:Y:S01]  /*1040*/  ULDC.64 UR8, c[0x0][0x418] ;  /* 0x0001060000087ab9 */ /* 0x000fe20000000a00 */
[----:B------:R-:W-:Y:S01]  /*1050*/  ULDC UR4, c[0x0][0x288] ;  /* 0x0000a20000047ab9 */ /* 0x000fe20000000800 */
[----:B---3--:R-:W-:Y:S01]  /*1060*/  IMAD.U32 R4, RZ, RZ, UR10 ;  /* 0x0000000aff047e24 */ /* 0x008fe2000f8e00ff */
[----:B------:R-:W-:Y:S01]  /*1070*/  ULDC UR7, c[0x0][0x2f0] ;  /* 0x0000bc0000077ab9 */ /* 0x000fe20000000800 */
[----:B------:R-:W-:Y:S01]  /*1080*/  IMAD.U32 R201, RZ, RZ, UR4 ;  /* 0x00000004ffc97e24 */ /* 0x000fe2000f8e00ff */
[----:B------:R0:W5:Y:S01]  /*1090*/  @P0 LDG.E R7, desc[UR38][R2.64] ;  /* 0x0000002602070981 */ /* 0x000162000c1e1900 */
[----:B------:R-:W-:Y:S01]  /*10a0*/  IMAD.U32 R5, RZ, RZ, UR11 ;  /* 0x0000000bff057e24 */ /* 0x000fe2000f8e00ff */
[----:B------:R-:W-:Y:S01]  /*10b0*/  UISETP.NE.U32.AND UP0, UPT, UR8, URZ, UPT ;  /* 0x0000003f0800728c */ /* 0x000fe2000bf05070 */
[----:B------:R-:W-:-:S03]  /*10c0*/  ULDC UR4, c[0x0][0x424] ;  /* 0x0001090000047ab9 */ /* 0x000fc60000000800 */
[----:B------:R0:W5:Y:S01]  /*10d0*/  @P2 LDG.E R201, desc[UR38][R4.64] ;  /* 0x0000002604c92981 */ /* 0x000162000c1e1900 */
[----:B------:R-:W-:Y:S01]  /*10e0*/  UISETP.NE.AND.EX UP0, UPT, UR9, URZ, UPT, UP0 ;  /* 0x0000003f0900728c */ /* 0x000fe2000bf05300 */
[----:B------:R-:W-:Y:S02]  /*10f0*/  IMAD.U32 R224, RZ, RZ, UR6 ;  /* 0x00000006ffe07e24 */ /* 0x000fe4000f8e00ff */
[----:B------:R-:W-:Y:S01]  /*1100*/  ULDC.64 UR8, c[0x0][0xb18] ;  /* 0x0002c60000087ab9 */ /* 0x000fe20000000a00 */
[----:B------:R-:W-:Y:S01]  /*1110*/  USEL UR4, UR4, 0x1, UP0 ;  /* 0x0000000104047887 */ /* 0x000fe20008000000 */
[----:B------:R-:W-:-:S03]  /*1120*/  ISETP.NE.U32.AND P1, PT, RZ, UR8, PT ;  /* 0x00000008ff007c0c */ /* 0x000fc6000bf25070 */
[----:B------:R-:W-:Y:S01]  /*1130*/  UIMAD UR4, UR4, UR7, URZ ;  /* 0x00000007040472a4 */ /* 0x000fe2000f8e023f */
[----:B------:R-:W-:Y:S01]  /*1140*/  ISETP.NE.AND.EX P1, PT, RZ, UR9, PT, P1 ;  /* 0x00000009ff007c0c */ /* 0x000fe2000bf25310 */
[----:B01----:R-:W-:-:S12]  /*1150*/  @P2 BRA `(.L_x_14533) ;  /* 0x0000000000302947 */ /* 0x003fd80003800000 */
[----:B------:R-:W-:Y:S02]  /*1160*/  ULDC.64 UR6, c[0x0][0xaf8] ;  /* 0x0002be0000067ab9 */ /* 0x000fe40000000a00 */
[----:B------:R-:W-:-:S04]  /*1170*/  ISETP.NE.U32.AND P0, PT, RZ, UR6, PT ;  /* 0x00000006ff007c0c */ /* 0x000fc8000bf05070 */
[----:B------:R-:W-:-:S13]  /*1180*/  ISETP.NE.AND.EX P0, PT, RZ, UR7, PT, P0 ;  /* 0x00000007ff007c0c */ /* 0x000fda000bf05300 */
[----:B------:R-:W-:Y:S05]  /*1190*/  @!P0 BRA `(.L_x_14533) ;  /* 0x0000000000208947 */ /* 0x000fea0003800000 */
[----:B------:R-:W-:Y:S01]  /*11a0*/  R2UR UR10, R209 ;  /* 0x00000000d10a72ca */ /* 0x000fe200000e0000 */
[----:B------:R-:W-:-:S12]  /*11b0*/  ULDC.64 UR6, c[0x0][0xaf8] ;  /* 0x0002be0000067ab9 */ /* 0x000fd80000000a00 */
[----:B------:R-:W-:-:S06]  /*11c0*/  UIMAD.WIDE UR6, UR10, 0x4, UR6 ;  /* 0x000000040a0678a5 */ /* 0x000fcc000f8e0206 */
[----:B------:R-:W-:Y:S02]  /*11d0*/  IMAD.U32 R2, RZ, RZ, UR6 ;  /* 0x00000006ff027e24 */ /* 0x000fe4000f8e00ff */
[----:B------:R-:W-:-:S05]  /*11e0*/  IMAD.U32 R3, RZ, RZ, UR7 ;  /* 0x00000007ff037e24 */ /* 0x000fca000f8e00ff */
[----:B-----5:R-:W2:Y:S04]  /*11f0*/  LDG.E R201, desc[UR38][R2.64] ;  /* 0x0000002602c97981 */ /* 0x020ea8000c1e1900 */
[----:B------:R-:W2:Y:S02]  /*1200*/  LDG.E R0, desc[UR38][R2.64+0x4] ;  /* 0x0000042602007981 */ /* 0x000ea4000c1e1900 */
[----:B--2---:R-:W-:-:S07]  /*1210*/  IMAD.IADD R201, R0, 0x1, -R201 ;  /* 0x0000000100c97824 */ /* 0x004fce00078e0ac9 */
.L_x_14533:
[----:B------:R-:W-:Y:S01]  /*1220*/  IMAD.U32 R202, RZ, RZ, UR4 ;  /* 0x00000004ffca7e24 */ /* 0x000fe2000f8e00ff */
[----:B------:R-:W-:Y:S06]  /*1230*/  @!P1 BRA `(.L_x_14534) ;  /* 0x0000000000209947 */ /* 0x000fec0003800000 */
[----:B------:R-:W-:Y:S02]  /*1240*/  R2UR UR6, R209 ;  /* 0x00000000d10672ca */ /* 0x000fe400000e0000 */
[----:B------:R-:W-:-:S11]  /*1250*/  R2UR UR7, R225 ;  /* 0x00000000e10772ca */ /* 0x000fd600000e0000 */
[----:B------:R-:W-:-:S04]  /*1260*/  ULEA UR4, UP0, UR6, UR8, 0x2 ;  /* 0x0000000806047291 */ /* 0x000fc8000f80103f */
[----:B------:R-:W-:Y:S02]  /*1270*/  ULEA.HI.X UR6, UR6, UR9, UR7, 0x2, UP0 ;  /* 0x0000000906067291 */ /* 0x000fe400080f1407 */
[----:B------:R-:W-:-:S04]  /*1280*/  IMAD.U32 R2, RZ, RZ, UR4 ;  /* 0x00000004ff027e24 */ /* 0x000fc8000f8e00ff */
[----:B------:R-:W-:-:S05]  /*1290*/  IMAD.U32 R3, RZ, RZ, UR6 ;  /* 0x00000006ff037e24 */ /* 0x000fca000f8e00ff */
[----:B------:R0:W5:Y:S01]  /*12a0*/  LDG.E R202, desc[UR38][R2.64] ;  /* 0x0000002602ca7981 */ /* 0x000162000c1e1900 */
[----:B------:R-:W-:Y:S05]  /*12b0*/  BRA `(.L_x_14535) ;  /* 0x0000000000307947 */ /* 0x000fea0003800000 */
.L_x_14534:
        /* <DEDUP_REMOVED lines=9> */
[----:B------:R-:W2:Y:S04]  /*1350*/  LDG.E R202, desc[UR38][R2.64] ;  /* 0x0000002602ca7981 */ /* 0x000ea8000c1e1900 */
[----:B------:R-:W2:Y:S02]  /*1360*/  LDG.E R5, desc[UR38][R2.64+0x4] ;  /* 0x0000042602057981 */ /* 0x000ea4000c1e1900 */
[----:B--2---:R-:W-:-:S07]  /*1370*/  IMAD.IADD R202, R5, 0x1, -R202 ;  /* 0x0000000105ca7824 */ /* 0x004fce00078e0aca */
.L_x_14535:
[----:B------:R-:W1:Y:S01]  /*1380*/  LDC R0, c[0x0][0x448] ;  /* 0x00011200ff007b82 */ /* 0x000e620000000800 */
[----:B------:R-:W-:Y:S01]  /*1390*/  USHF.L.U32 UR60, UR5, 0x7, URZ ;  /* 0x00000007053c7899 */ /* 0x000fe2000800063f */
[----:B-----5:R-:W-:Y:S01]  /*13a0*/  IMAD.IADD R202, R202, 0x1, -R7 ;  /* 0x00000001caca7824 */ /* 0x020fe200078e0a07 */
[----:B------:R-:W-:Y:S01]  /*13b0*/  CS2R R148, SRZ ;  /* 0x0000000000947805 */ /* 0x000fe2000001ff00 */
[----:B------:R-:W-:Y:S01]  /*13c0*/  IMAD.MOV.U32 R150, RZ, RZ, RZ ;  /* 0x000000ffff967224 */ /* 0x000fe200078e00ff */
[----:B------:R-:W-:Y:S01]  /*13d0*/  UIADD3 UR4, UR60, 0x7f, URZ ;  /* 0x0000007f3c047890 */ /* 0x000fe2000fffe03f */
[----:B------:R-:W-:Y:S02]  /*13e0*/  CS2R R146, SRZ ;  /* 0x0000000000927805 */ /* 0x000fe4000001ff00 */
[----:B0-----:R-:W-:Y:S02]  /*13f0*/  IADD3 R3, R202, 0x60, -R201 ;  /* 0x00000060ca037810 */ /* 0x001fe40007ffe8c9 */
        /* <DEDUP_REMOVED lines=16> */
[----:B-1----:R-:W-:Y:S01]  /*1500*/  ISETP.NE.AND P0, PT, R0, 0x1, PT ;  /* 0x000000010000780c */ /* 0x002fe20003f05270 */
[----:B------:R-:W-:Y:S01]  /*1510*/  IMAD.U32 R0, RZ, RZ, UR4 ;  /* 0x00000004ff007e24 */ /* 0x000fe2000f8e00ff */
        /* <DEDUP_REMOVED lines=11> */
[----:B------:R-:W0:Y:S01]  /*15d0*/  @P0 LDC R2, c[0x0][0x44c] ;  /* 0x00011300ff020b82 */ /* 0x000e220000000800 */
        /* <DEDUP_REMOVED lines=23> */
[----:B0-----:R-:W-:Y:S01]  /*1750*/  @P0 IMAD.HI.U32 R2, R2, UR4, RZ ;  /* 0x0000000402020c27 */ /* 0x001fe2000f8e00ff */
[----:B------:R-:W-:Y:S02]  /*1760*/  CS2R R160, SRZ ;  /* 0x0000000000a07805 */ /* 0x000fe4000001ff00 */
[----:B------:R-:W-:Y:S02]  /*1770*/  CS2R R42, SRZ ;  /* 0x00000000002a7805 */ /* 0x000fe4000001ff00 */
[----:B------:R-:W-:Y:S02]  /*1780*/  CS2R R44, SRZ ;  /* 0x00000000002c7805 */ /* 0x000fe4000001ff00 */
[----:B------:R-:W-:Y:S02]  /*1790*/  CS2R R40, SRZ ;  /* 0x0000000000287805 */ /* 0x000fe4000001ff00 */
[----:B------:R-:W-:-:S02]  /*17a0*/  CS2R R162, SRZ ;  /* 0x0000000000a27805 */ /* 0x000fc4000001ff00 */
[----:B------:R-:W-:Y:S02]  /*17b0*/  CS2R R34, SRZ ;  /* 0x0000000000227805 */ /* 0x000fe4000001ff00 */
[----:B------:R-:W-:Y:S02]  /*17c0*/  CS2R R36, SRZ ;  /* 0x0000000000247805 */ /* 0x000fe4000001ff00 */
[----:B-1----:R-:W-:Y:S01]  /*17d0*/  @P0 SHF.R.U32.HI R0, RZ, R5, R2 ;  /* 0x00000005ff000219 */ /* 0x002fe20000011602 */
[----:B------:R-:W-:Y:S01]  /*17e0*/  VIADD R2, R202, 0x5f ;  /* 0x0000005fca027836 */ /* 0x000fe20000000000 */
[----:B------:R-:W-:Y:S02]  /*17f0*/  PLOP3.LUT P0, PT, PT, PT, PT, 0x80, 0x0 ;  /* 0x000000000000781c */ /* 0x000fe40003f0f070 */
[----:B------:R-:W-:Y:S01]  /*1800*/  CS2R R32, SRZ ;  /* 0x0000000000207805 */ /* 0x000fe2000001ff00 */
[----:B------:R-:W-:Y:S01]  /*1810*/  IMAD.MOV.U32 R10, RZ, RZ, RZ ;  /* 0x000000ffff0a7224 */ /* 0x000fe200078e00ff */
[----:B------:R-:W-:Y:S01]  /*1820*/  CS2R R26, SRZ ;  /* 0x00000000001a7805 */ /* 0x000fe2000001ff00 */
[----:B------:R-:W-:Y:S01]  /*1830*/  IMAD.IADD R0, R3, 0x1, R0 ;  /* 0x0000000103007824 */ /* 0x000fe200078e0200 */
[----:B------:R-:W-:Y:S01]  /*1840*/  CS2R R28, SRZ ;  /* 0x00000000001c7805 */ /* 0x000fe2000001ff00 */
[----:B------:R-:W-:Y:S01]  /*1850*/  IMAD.HI R2, R2, 0x2aaaaaab, RZ ;  /* 0x2aaaaaab02027827 */ /* 0x000fe200078e02ff */
[----:B------:R-:W-:-:S03]  /*1860*/  CS2R R24, SRZ ;  /* 0x0000000000187805 */ /* 0x000fc6000001ff00 */
[----:B------:R-:W-:Y:S01]  /*1870*/  IMAD.HI R0, R0, 0x2aaaaaab, RZ ;  /* 0x2aaaaaab00007827 */ /* 0x000fe200078e02ff */
[----:B------:R-:W-:-:S03]  /*1880*/  SHF.R.U32.HI R3, RZ, 0x1f, R2 ;  /* 0x0000001fff037819 */ /* 0x000fc60000011602 */
[----:B------:R-:W-:Y:S01]  /*1890*/  IMAD.MOV.U32 R12, RZ, RZ, RZ ;  /* 0x000000ffff0c7224 */ /* 0x000fe200078e00ff */
[----:B------:R-:W-:Y:S02]  /*18a0*/  SHF.R.U32.HI R5, RZ, 0x1f, R0 ;  /* 0x0000001fff057819 */ /* 0x000fe40000011600 */
[----:B------:R-:W-:Y:S02]  /*18b0*/  LEA.HI.SX32 R156, R2, R3, 0x1c ;  /* 0x00000003029c7211 */ /* 0x000fe400078fe2ff */
[----:B------:R-:W-:Y:S02]  /*18c0*/  CS2R R2, SRZ ;  /* 0x0000000000027805 */ /* 0x000fe4000001ff00 */
[----:B------:R-:W-:Y:S01]  /*18d0*/  LEA.HI.SX32 R5, R0, R5, 0x1c ;  /* 0x0000000500057211 */ /* 0x000fe200078fe2ff */
[----:B------:R-:W-:-:S03]  /*18e0*/  IMAD.MOV.U32 R0, RZ, RZ, RZ ;  /* 0x000000ffff007224 */ /* 0x000fc600078e00ff */
        /* <DEDUP_REMOVED lines=42> */
.L_x_14537:
        /* <DEDUP_REMOVED lines=14> */
.L_x_14718:
[----:B------:R-:W-:Y:S05]  /*1c70*/  WARPSYNC.ALL ;  /* 0x0000000000007948 */ /* 0x000fea0003800000 */
[----:B------:R-:W-:Y:S01]  /*1c80*/  R2UR UR4, R232 ;  /* 0x00000000e80472ca */ /* 0x000fe200000e0000 */
[----:B------:R1:W-:-:S12]  /*1c90*/  BAR.SYNC.DEFER_BLOCKING R176, 0x100 ;  /* 0x000400b00000751d */ /* 0x0003d80000010000 */
[----:B------:R-:W-:-:S05]  /*1ca0*/  IMAD.U32 R0, RZ, RZ, UR4 ;  /* 0x00000004ff007e24 */ /* 0x000fca000f8e00ff */
[----:B------:R-:W-:-:S13]  /*1cb0*/  ISETP.NE.AND P0, PT, R0, 0x3, PT ;  /* 0x000000030000780c */ /* 0x000fda0003f05270 */
[----:B-1----:R-:W-:Y:S05]  /*1cc0*/  @!P0 BRA `(.L_x_14539) ;  /* 0x0000000000048947 */ /* 0x002fea0003800000 */
[----:B------:R-:W-:Y:S01]  /*1cd0*/  BPT.TRAP 0x1 ;  /* 0x000000040000795c */ /* 0x000fe20000300000 */
.L_x_14539:
[----:B------:R-:W-:Y:S02]  /*1ce0*/  IMAD.U32 R3, RZ, RZ, UR37 ;  /* 0x00000025ff037e24 */ /* 0x000fe4000f8e00ff */
[----:B------:R-:W-:-:S03]  /*1cf0*/  IMAD.U32 R0, RZ, RZ, UR36 ;  /* 0x00000024ff007e24 */ /* 0x000fc6000f8e00ff */
[----:B------:R-:W-:Y:S01]  /*1d00*/  SHF.L.U32 R3, R3, 0x1f, RZ ;  /* 0x0000001f03037819 */ /* 0x000fe200000006ff */
[----:B------:R-:W-:-:S04]  /*1d10*/  IMAD R0, R0, 0x8, R5 ;  /* 0x0000000800007824 */ /* 0x000fc800078e0205 */
[----:B------:R1:W2:Y:S01]  /*1d20*/  SYNCS.PHASECHK.TRANS64.TRYWAIT P1, [R0+URZ+0x32430], R3 ;  /* 0x03243003000075a7 */ /* 0x0002a2000802017f */
[----:B------:R-:W-:Y:S05]  /*1d30*/  @!P0 BRA `(.L_x_14540) ;  /* 0x0000000000048947 */ /* 0x000fea0003800000 */
[----:B------:R-:W-:Y:S01]  /*1d40*/  BPT.TRAP 0x1 ;  /* 0x000000040000795c */ /* 0x000fe20000300000 */
.L_x_14540:
[----:B--2---:R-:W-:Y:S05]  /*1d50*/  @P1 BRA `(.L_x_14541) ;  /* 0x0000000000081947 */ /* 0x004fea0003800000 */
[----:B------:R-:W2:Y:S02]  /*1d60*/  SYNCS.PHASECHK.TRANS64.TRYWAIT P1, [R0+URZ+0x32430], R3 ;  /* 0x03243003000075a7 */ /* 0x000ea4000802017f */
[----:B--2---:R-:W-:Y:S05]  /*1d70*/  @!P1 BRA `(.L_x_14542) ;  /* 0x0000012c00a09947 */ /* 0x004fea0003800000 */
.L_x_14541:
        /* <DEDUP_REMOVED lines=48> */
.L_x_14719:
[----:B------:R-:W-:Y:S05]  /*2080*/  @!P0 BRA `(.L_x_14544) ;  /* 0x0000000000048947 */ /* 0x000fea0003800000 */
[----:B------:R-:W-:Y:S01]  /*2090*/  BPT.TRAP 0x1 ;  /* 0x000000040000795c */ /* 0x000fe20000300000 */
.L_x_14544:
[----:B------:R4:W0:Y:S01]  /*20a0*/  SYNCS.PHASECHK.TRANS64.TRYWAIT P1, [R0+URZ+0x32450], R3 ;  /* 0x03245003000075a7 */ /* 0x000822000802017f */
[----:B------:R-:W-:Y:S05]  /*20b0*/  @!P0 BRA `(.L_x_14545) ;  /* 0x0000000000048947 */ /* 0x000fea0003800000 */
[----:B------:R-:W-:Y:S01]  /*20c0*/  BPT.TRAP 0x1 ;  /* 0x000000040000795c */ /* 0x000fe20000300000 */
.L_x_14545:
[----:B0-----:R-:W-:Y:S05]  /*20d0*/  @P1 BRA `(.L_x_14546) ;  /* 0x0000000000081947 */ /* 0x001fea0003800000 */
[----:B------:R-:W0:Y:S02]  /*20e0*/  SYNCS.PHASECHK.TRANS64.TRYWAIT P1, [R0+URZ+0x32450], R3 ;  /* 0x03245003000075a7 */ /* 0x000e24000802017f */
[----:B0-----:R-:W-:Y:S05]  /*20f0*/  @!P1 BRA `(.L_x_14547) ;  /* 0x0000012800e89947 */ /* 0x001fea0003800000 */
.L_x_14546:
[----:B------:R-:W-:Y:S01]  /*2100*/  R2UR UR4, R5 ;  /* 0x00000000050472ca */ /* 0x000fe200000e0000 */
[----:B------:R-:W-:Y:S01]  /*2110*/  WARPGROUP.ARRIVE ;  /* 0x00000000000079c5 */ /* 0x000fe20000000000 */
        /* <DEDUP_REMOVED lines=16> */
[----:B------:R-:W5:Y:S01]  /*2220*/  S2R R73, SR_TID.X ;  /* 0x0000000000497919 */ /* 0x000f620000002100 */
[----:B------:R-:W-:Y:S01]  /*2230*/  UMOV UR31, 0x40000040 ;  /* 0x40000040001f7882 */ /* 0x000fe20000000000 */
[----:B------:R-:W-:Y:S01]  /*2240*/  UMOV UR33, 0x40000040 ;  /* 0x4000004000217882 */ /* 0x000fe20000000000 */
[----:B------:R-:W-:-:S02]  /*2250*/  ULOP3.LUT UR6, UR4, 0x3fff, URZ, 0xc0, !UPT ;  /* 0x00003fff04067892 */ /* 0x000fc4000f8ec03f */
[----:B------:R-:W-:Y:S02]  /*2260*/  ULOP3.LUT UR4, UR40, 0x10000, URZ, 0xfc, !UPT ;  /* 0x0001000028047892 */ /* 0x000fe4000f8efc3f */
[----:B------:R-:W-:Y:S02]  /*2270*/  ULOP3.LUT UR7, UR6, 0x10000, URZ, 0xfc, !UPT ;  /* 0x0001000006077892 */ /* 0x000fe4000f8efc3f */
[----:B------:R-:W-:Y:S02]  /*2280*/  UIADD3 UR16, UR4, 0x404, URZ ;  /* 0x0000040404107890 */ /* 0x000fe4000fffe03f */
[----:B------:R-:W-:Y:S01]  /*2290*/  UIMAD UR5, UR36, 0xc00, UR7 ;  /* 0x00000c00240578a4 */ /* 0x000fe2000f8e0207 */
[----:B------:R-:W-:Y:S01]  /*22a0*/  UMOV UR8, UR4 ;  /* 0x0000000400087c82 */ /* 0x000fe20008000000 */
[----:B------:R-:W-:Y:S01]  /*22b0*/  UIADD3 UR20, UR4, 0x406, URZ ;  /* 0x0000040604147890 */ /* 0x000fe2000fffe03f */
[----:B------:R-:W-:Y:S01]  /*22c0*/  IMAD.U32 R10, RZ, RZ, UR8 ;  /* 0x00000008ff0a7e24 */ /* 0x000fe2000f8e00ff */
[----:B------:R-:W-:-:S03]  /*22d0*/  UIADD3 UR18, UR5, 0x304, URZ ;  /* 0x0000030405127890 */ /* 0x000fc6000fffe03f */
[----:B------:R-:W-:Y:S01]  /*22e0*/  UMOV UR10, UR5 ;  /* 0x00000005000a7c82 */ /* 0x000fe20008000000 */
[----:B------:R-:W-:Y:S01]  /*22f0*/  UIADD3 UR22, UR5, 0x306, URZ ;  /* 0x0000030605167890 */ /* 0x000fe2000fffe03f */
[----:B------:R-:W-:Y:S01]  /*2300*/  HGMMA.64x96x16.F32.BF16 R24, gdesc[UR8], R24, gsb0 ;  /* 0x01600000081879f0 */ /* 0x000fe20008001818 */
[----:B------:R-:W-:Y:S01]  /*2310*/  UIADD3 UR8, UR4, 0x2, URZ ;  /* 0x0000000204087890 */ /* 0x000fe2000fffe03f */
[----:B0-----:R-:W-:Y:S01]  /*2320*/  ISETP.NE.AND P1, PT, R12, 0x1, PT ;  /* 0x000000010c00780c */ /* 0x001fe20003f25270 */
[----:B------:R-:W-:Y:S01]  /*2330*/  UIADD3 UR9, UR5, 0x2, URZ ;  /* 0x0000000205097890 */ /* 0x000fe2000fffe03f */
[----:B------:R-:W-:Y:S01]  /*2340*/  VIADD R12, R203, UR60 ;  /* 0x0000003ccb0c7c36 */ /* 0x000fe20008000000 */
[----:B------:R-:W-:Y:S01]  /*2350*/  UIADD3 UR10, UR5, 0x300, URZ ;  /* 0x00000300050a7890 */ /* 0x000fe2000fffe03f */
[----:B------:R-:W-:Y:S02]  /*2360*/  UMOV UR11, 0x40000040 ;  /* 0x40000040000b7882 */ /* 0x000fe40000000000 */
[----:B------:R-:W-:Y:S01]  /*2370*/  UMOV UR12, UR8 ;  /* 0x00000008000c7c82 */ /* 0x000fe20008000000 */
[----:B------:R-:W-:Y:S01]  /*2380*/  UIADD3 UR8, UR4, 0x4, URZ ;  /* 0x0000000404087890 */ /* 0x000fe2000fffe03f */
[----:B------:R-:W-:Y:S01]  /*2390*/  IMAD.U32 R8, RZ, RZ, UR12 ;  /* 0x0000000cff087e24 */ /* 0x000fe2000f8e00ff */
[----:B------:R-:W-:Y:S01]  /*23a0*/  UMOV UR14, UR9 ;  /* 0x00000009000e7c82 */ /* 0x000fe20008000000 */
[----:B------:R-:W-:-:S02]  /*23b0*/  UIADD3 UR9, UR5, 0x4, URZ ;  /* 0x0000000405097890 */ /* 0x000fc4000fffe03f */
[----:B------:R-:W-:Y:S01]  /*23c0*/  UIADD3 UR24, UR4, 0x800, URZ ;  /* 0x0000080004187890 */ /* 0x000fe2000fffe03f */
[----:B------:R-:W0:Y:S01]  /*23d0*/  @P1 LDC R13, c[0x0][0x44c] ;  /* 0x00011300ff0d1b82 */ /* 0x000e220000000800 */
[----:B------:R-:W-:Y:S02]  /*23e0*/  UIADD3 UR26, UR5, 0x600, URZ ;  /* 0x00000600051a7890 */ /* 0x000fe4000fffe03f */
[----:B------:R-:W-:Y:S02]  /*23f0*/  UIADD3 UR28, UR4, 0x802, URZ ;  /* 0x00000802041c7890 */ /* 0x000fe4000fffe03f */
[----:B------:R-:W-:Y:S02]  /*2400*/  UIADD3 UR30, UR5, 0x602, URZ ;  /* 0x00000602051e7890 */ /* 0x000fe4000fffe03f */
[----:B------:R-:W-:Y:S01]  /*2410*/  UIADD3 UR32, UR4, 0x804, URZ ;  /* 0x0000080404207890 */ /* 0x000fe2000fffe03f */
[----:B------:R-:W1:Y:S01]  /*2420*/  @P1 LDC R20, c[0x0][0x450] ;  /* 0x00011400ff141b82 */ /* 0x000e620000000800 */
[----:B------:R-:W-:Y:S01]  /*2430*/  UIADD3 UR34, UR5, 0x604, URZ ;  /* 0x0000060405227890 */ /* 0x000fe2000fffe03f */
        /* <DEDUP_REMOVED lines=10> */
[----:B0-----:R-:W-:Y:S01]  /*24e0*/  @P1 IMAD.HI.U32 R13, R12, R13, RZ ;  /* 0x0000000d0c0d1227 */ /* 0x001fe200078e00ff */
[----:B------:R-:W-:Y:S01]  /*24f0*/  UIADD3 UR50, UR5, 0x902, URZ ;  /* 0x0000090205327890 */ /* 0x000fe2000fffe03f */
[----:B------:R-:W-:Y:S01]  /*2500*/  UMOV UR49, 0x40000040 ;  /* 0x4000004000317882 */ /* 0x000fe20000000000 */
[----:B------:R-:W-:Y:S01]  /*2510*/  UMOV UR51, 0x40000040 ;  /* 0x4000004000337882 */ /* 0x000fe20000000000 */
[----:B------:R-:W-:-:S02]  /*2520*/  UIADD3 UR52, UR4, 0xc04, URZ ;  /* 0x00000c0404347890 */ /* 0x000fc4000fffe03f */
[----:B------:R-:W-:Y:S01]  /*2530*/  UIADD3 UR54, UR5, 0x904, URZ ;  /* 0x0000090405367890 */ /* 0x000fe2000fffe03f */
[----:B-1----:R-:W-:Y:S01]  /*2540*/  @P1 SHF.R.U32.HI R12, RZ, R20, R13 ;  /* 0x00000014ff0c1219 */ /* 0x002fe2000001160d */
[----:B------:R-:W-:Y:S01]  /*2550*/  UMOV UR53, 0x40000040 ;  /* 0x4000004000357882 */ /* 0x000fe20000000000 */
[----:B------:R-:W-:Y:S01]  /*2560*/  UMOV UR55, 0x40000040 ;  /* 0x4000004000377882 */ /* 0x000fe20000000000 */
[----:B------:R-:W-:Y:S01]  /*2570*/  UMOV UR57, 0x40000040 ;  /* 0x4000004000397882 */ /* 0x000fe20000000000 */
[----:B------:R-:W-:Y:S01]  /*2580*/  UMOV UR59, 0x40000040 ;  /* 0x40000040003b7882 */ /* 0x000fe20000000000 */
[----:B------:R-:W0:Y:S01]  /*2590*/  SHFL.IDX PT, R21, R12, RZ, 0x1c1f ;  /* 0x001c1fff0c157589 */ /* 0x000e2200000e0000 */
[----:B------:R-:W-:Y:S01]  /*25a0*/  IMAD R13, R156, -0x60, R202 ;  /* 0xffffffa09c0d7824 */ /* 0x000fe200078e02ca */
[----:B------:R-:W-:Y:S01]  /*25b0*/  ULOP3.LUT UR6, UR6, 0x3000000, URZ, 0xfc, !UPT ;  /* 0x0300000006067892 */ /* 0x000fe2000f8efc3f */
[----:B--2-4-:R-:W-:Y:S01]  /*25c0*/  IMAD.U32 R3, RZ, RZ, UR57 ;  /* 0x00000039ff037e24 */ /* 0x014fe2000f8e00ff */
[----:B------:R-:W1:Y:S01]  /*25d0*/  SHFL.IDX PT, R12, R12, 0x1, 0x1c1f ;  /* 0x003c1f000c0c7f89 */ /* 0x000e6200000e0000 */
[----:B------:R-:W-:-:S04]  /*25e0*/  VIADD R13, R13, 0x60 ;  /* 0x000000600d0d7836 */ /* 0x000fc80000000000 */
[----:B------:R-:W-:-:S05]  /*25f0*/  IMAD R20, R204, -0x2, R13 ;  /* 0xfffffffecc147824 */ /* 0x000fca00078e020d */
[----:B------:R-:W-:-:S04]  /*2600*/  IADD3 R13, -R201, 0x1, R20 ;  /* 0x00000001c90d7810 */ /* 0x000fc80007ffe114 */
[----:B0-----:R-:W-:-:S04]  /*2610*/  VIADDMNMX R21, R21, R13, R20, PT ;  /* 0x0000000d15157246 */ /* 0x001fc80003800114 */
[C---:B------:R-:W-:Y:S02]  /*2620*/  ISETP.GT.AND P6, PT, R21.reuse, RZ, PT ;  /* 0x000000ff1500720c */ /* 0x040fe40003fc4270 */
[----:B-1----:R-:W-:Y:S02]  /*2630*/  VIADDMNMX R12, R12, R13, R20, PT ;  /* 0x0000000d0c0c7246 */ /* 0x002fe40003800114 */
[C---:B------:R-:W-:Y:S02]  /*2640*/  ISETP.GT.AND P5, PT, R21.reuse, 0x1, PT ;  /* 0x000000011500780c */ /* 0x040fe40003fa4270 */
[C---:B------:R-:W-:Y:S02]  /*2650*/  ISETP.GT.AND P3, PT, R21.reuse, 0x10, PT ;  /* 0x000000101500780c */ /* 0x040fe40003f64270 */
[C---:B------:R-:W-:Y:S02]  /*2660*/  ISETP.GT.AND P2, PT, R21.reuse, 0x8, PT ;  /* 0x000000081500780c */ /* 0x040fe40003f44270 */
[----:B------:R-:W-:Y:S01]  /*2670*/  ISETP.GT.AND P4, PT, R21, 0x9, PT ;  /* 0x000000091500780c */ /* 0x000fe20003f84270 */
        /* <DEDUP_REMOVED lines=100> */
[----:B------:R-:W-:Y:S01]  /*2cc0*/  ISETP.GT.AND P6, PT, R21, 0x11, PT ;  /* 0x000000111500780c */ /* 0x000fe20003fc4270 */
        /* <DEDUP_REMOVED lines=11> */
[----:B------:R-:W-:Y:S01]  /*2d80*/  MUFU.TANH R28, R28 ;  /* 0x0000001c001c7308 */ /* 0x000fe20000002400 */
[----:B--2---:R-:W-:Y:S01]  /*2d90*/  FSEL R181, R32, -INF , P3 ;  /* 0xff80000020b57808 */ /* 0x004fe20001800000 */
[----:B------:R-:W-:Y:S01]  /*2da0*/  FMUL.FTZ R38, R38, UR4 ;  /* 0x0000000426267c20 */ /* 0x000fe20008410000 */
[----:B------:R-:W-:Y:S01]  /*2db0*/  ISETP.GT.AND P3, PT, R21, 0x21, PT ;  /* 0x000000211500780c */ /* 0x000fe20003f64270 */
        /* <DEDUP_REMOVED lines=21> */
[----:B-1----:R-:W-:Y:S01]  /*2f10*/  FSEL R179, R36, -INF , P5 ;  /* 0xff80000024b37808 */ /* 0x002fe20002800000 */
[----:B------:R-:W-:Y:S01]  /*2f20*/  FMUL.FTZ R70, R70, UR4 ;  /* 0x0000000446467c20 */ /* 0x000fe20008410000 */
[----:B------:R-:W-:Y:S01]  /*2f30*/  ISETP.GT.AND P5, PT, R21, 0x29, PT ;  /* 0x000000291500780c */ /* 0x000fe20003fa4270 */
[----:B------:R-:W-:Y:S01]  /*2f40*/  FMUL.FTZ R71, R71, UR4 ;  /* 0x0000000447477c20 */ /* 0x000fe20008410000 */
[----:B------:R-:W-:-:S03]  /*2f50*/  UIMAD UR4, UR36, 0xc00, UR6 ;  /* 0x00000c00240478a4 */ /* 0x000fc6000f8e0206 */
[----:B------:R-:W1:Y:S01]  /*2f60*/  MUFU.TANH R29, R29 ;  /* 0x0000001d001d7308 */ /* 0x000e620000002400 */
[----:B0-----:R-:W-:Y:S02]  /*2f70*/  FSEL R187, R41, -INF , P3 ;  /* 0xff80000029bb7808 */ /* 0x001fe40001800000 */
[----:B------:R-:W-:Y:S01]  /*2f80*/  ISETP.GT.AND P3, PT, R21, 0x38, PT ;  /* 0x000000381500780c */ /* 0x000fe20003f64270 */
[----:B------:R-:W-:-:S04]  /*2f90*/  UMOV UR10, UR4 ;  /* 0x00000004000a7c82 */ /* 0x000fc80008000000 */
[----:B------:R-:W-:Y:S01]  /*2fa0*/  MUFU.TANH R37, R37 ;  /* 0x0000002500257308 */ /* 0x000fe20000002400 */
[----:B--2---:R-:W-:Y:S02]  /*2fb0*/  FSEL R185, R44, -INF , P6 ;  /* 0xff8000002cb97808 */ /* 0x004fe40003000000 */
[----:B------:R-:W-:-:S05]  /*2fc0*/  ISETP.GT.AND P6, PT, R21, 0x39, PT ;  /* 0x000000391500780c */ /* 0x000fca0003fc4270 */
[----:B------:R-:W0:Y:S01]  /*2fd0*/  MUFU.TANH R45, R45 ;  /* 0x0000002d002d7308 */ /* 0x000e220000002400 */
[----:B-1----:R-:W-:Y:S02]  /*2fe0*/  FSEL R29, R29, -INF , P4 ;  /* 0xff8000001d1d7808 */ /* 0x002fe40002000000 */
[----:B------:R-:W-:-:S05]  /*2ff0*/  ISETP.GT.AND P4, PT, R21, 0x20, PT ;  /* 0x000000201500780c */ /* 0x000fca0003f84270 */
[----:B------:R-:W1:Y:S08]  /*3000*/  MUFU.TANH R52, R52 ;  /* 0x0000003400347308 */ /* 0x000e700000002400 */
[----:B------:R-:W2:Y:S01]  /*3010*/  MUFU.TANH R53, R53 ;  /* 0x0000003500357308 */ /* 0x000ea20000002400 */
[----:B0-----:R-:W-:Y:S02]  /*3020*/  FSEL R183, R45, -INF , P5 ;  /* 0xff8000002db77808 */ /* 0x001fe40002800000 */
[----:B------:R-:W-:-:S05]  /*3030*/  ISETP.GT.AND P5, PT, R21, 0x40, PT ;  /* 0x000000401500780c */ /* 0x000fca0003fa4270 */
[----:B------:R-:W0:Y:S01]  /*3040*/  MUFU.TANH R40, R40 ;  /* 0x0000002800287308 */ /* 0x000e220000002400 */
[----:B-1----:R-:W-:Y:S02]  /*3050*/  FSEL R214, R52, -INF , P3 ;  /* 0xff80000034d67808 */ /* 0x002fe40001800000 */
[----:B------:R-:W-:-:S05]  /*3060*/  ISETP.GT.AND P3, PT, R21, 0x49, PT ;  /* 0x000000491500780c */ /* 0x000fca0003f64270 */
[----:B------:R-:W-:Y:S01]  /*3070*/  MUFU.TANH R48, R48 ;  /* 0x0000003000307308 */ /* 0x000fe20000002400 */
[----:B--2---:R-:W-:Y:S02]  /*3080*/  FSEL R215, R53, -INF , P6 ;  /* 0xff80000035d77808 */ /* 0x004fe40003000000 */
[----:B------:R-:W-:-:S05]  /*3090*/  ISETP.GT.AND P6, PT, R21, 0x50, PT ;  /* 0x000000501500780c */ /* 0x000fca0003fc4270 */
[----:B------:R-:W1:Y:S01]  /*30a0*/  MUFU.TANH R56, R56 ;  /* 0x0000003800387308 */ /* 0x000e620000002400 */
[----:B0-----:R-:W-:Y:S02]  /*30b0*/  FSEL R197, R40, -INF , P4 ;  /* 0xff80000028c57808 */ /* 0x001fe40002000000 */
[----:B------:R-:W-:-:S05]  /*30c0*/  ISETP.GT.AND P4, PT, R21, 0x31, PT ;  /* 0x000000311500780c */ /* 0x000fca0003f84270 */
[----:B------:R-:W0:Y:S08]  /*30d0*/  MUFU.TANH R61, R61 ;  /* 0x0000003d003d7308 */ /* 0x000e300000002400 */
[----:B------:R-:W2:Y:S01]  /*30e0*/  MUFU.TANH R64, R64 ;  /* 0x0000004000407308 */ /* 0x000ea20000002400 */
[----:B-1----:R-:W-:Y:S02]  /*30f0*/  FSEL R195, R56, -INF , P5 ;  /* 0xff80000038c37808 */ /* 0x002fe40002800000 */
[----:B------:R-:W-:-:S05]  /*3100*/  ISETP.GT.AND P5, PT, R21, 0x51, PT ;  /* 0x000000511500780c */ /* 0x000fca0003fa4270 */
[----:B------:R-:W1:Y:S01]  /*3110*/  MUFU.TANH R49, R49 ;  /* 0x0000003100317308 */ /* 0x000e620000002400 */
[----:B0-----:R-:W-:Y:S02]  /*3120*/  FSEL R192, R61, -INF , P3 ;  /* 0xff8000003dc07808 */ /* 0x001fe40001800000 */
[----:B------:R-:W-:-:S05]  /*3130*/  ISETP.GT.AND P3, PT, R12, RZ, PT ;  /* 0x000000ff0c00720c */ /* 0x000fca0003f64270 */
[----:B------:R-:W-:Y:S01]  /*3140*/  MUFU.TANH R57, R57 ;  /* 0x0000003900397308 */ /* 0x000fe20000002400 */
[----:B--2---:R-:W-:Y:S02]  /*3150*/  FSEL R164, R64, -INF , P6 ;  /* 0xff80000040a47808 */ /* 0x004fe40003000000 */
[----:B------:R-:W-:-:S05]  /*3160*/  ISETP.GT.AND P6, PT, R12, 0x1, PT ;  /* 0x000000010c00780c */ /* 0x000fca0003fc4270 */
[----:B------:R-:W-:Y:S01]  /*3170*/  MUFU.TANH R26, R26 ;  /* 0x0000001a001a7308 */ /* 0x000fe20000002400 */
[----:B-1----:R-:W-:Y:S02]  /*3180*/  FSEL R213, R49, -INF , P4 ;  /* 0xff80000031d57808 */ /* 0x002fe40002000000 */
[----:B------:R-:W-:-:S05]  /*3190*/  ISETP.GT.AND P4, PT, R21, 0x48, PT ;  /* 0x000000481500780c */ /* 0x000fca0003f84270 */
[----:B------:R0:W-:Y:S08]  /*31a0*/  MUFU.TANH R72, R27 ;  /* 0x0000001b00487308 */ /* 0x0001f00000002400 */
[----:B------:R-:W1:Y:S01]  /*31b0*/  MUFU.TANH R65, R65 ;  /* 0x0000004100417308 */ /* 0x000e620000002400 */
[----:B0-----:R-:W-:Y:S02]  /*31c0*/  FSEL R27, R28, -INF , P2 ;  /* 0xff8000001c1b7808 */ /* 0x001fe40001000000 */
[----:B------:R-:W-:-:S02]  /*31d0*/  ISETP.GT.AND P2, PT, R21, 0x19, PT ;  /* 0x000000191500780c */ /* 0x000fc40003f44270 */
[----:B------:R-:W-:Y:S02]  /*31e0*/  FMNMX.FTZ R20, R27, R20, !PT ;  /* 0x000000141b147209 */ /* 0x000fe40007810000 */
[----:B------:R-:W-:Y:S01]  /*31f0*/  FSEL R177, R37, -INF , P2 ;  /* 0xff80000025b17808 */ /* 0x000fe20001000000 */
[----:B------:R-:W0:Y:S01]  /*3200*/  MUFU.TANH R60, R60 ;  /* 0x0000003c003c7308 */ /* 0x000e220000002400 */
[----:B------:R-:W-:Y:S02]  /*3210*/  ISETP.GT.AND P2, PT, R21, 0x30, PT ;  /* 0x000000301500780c */ /* 0x000fe40003f44270 */
[----:B------:R-:W-:Y:S02]  /*3220*/  FMNMX.FTZ R20, R29, R20, !PT ;  /* 0x000000141d147209 */ /* 0x000fe40007810000 */
[----:B------:R-:W-:Y:S02]  /*3230*/  FSEL R212, R48, -INF , P2 ;  /* 0xff80000030d47808 */ /* 0x000fe40001000000 */
[----:B------:R-:W-:Y:S01]  /*3240*/  ISETP.GT.AND P2, PT, R21, 0x41, PT ;  /* 0x000000411500780c */ /* 0x000fe20003f44270 */
[----:B------:R-:W2:Y:S01]  /*3250*/  MUFU.TANH R68, R68 ;  /* 0x0000004400447308 */ /* 0x000ea20000002400 */
[----:B-1----:R-:W-:-:S02]  /*3260*/  FSEL R165, R65, -INF , P5 ;  /* 0xff80000041a57808 */ /* 0x002fc40002800000 */
[----:B------:R-:W-:Y:S02]  /*3270*/  FSEL R188, R57, -INF , P2 ;  /* 0xff80000039bc7808 */ /* 0x000fe40001000000 */
[----:B------:R-:W-:Y:S02]  /*3280*/  ISETP.GT.AND P2, PT, R21, 0x58, PT ;  /* 0x000000581500780c */ /* 0x000fe40003f44270 */
[----:B------:R-:W-:Y:S01]  /*3290*/  FSEL R24, R26, -INF , P3 ;  /* 0xff8000001a187808 */ /* 0x000fe20001800000 */
[----:B------:R-:W1:Y:S01]  /*32a0*/  MUFU.TANH R30, R30 ;  /* 0x0000001e001e7308 */ /* 0x000e620000002400 */
[----:B------:R-:W-:Y:S02]  /*32b0*/  FMNMX.FTZ R20, R181, R20, !PT ;  /* 0x00000014b5147209 */ /* 0x000fe40007810000 */
[----:B------:R-:W-:Y:S02]  /*32c0*/  ISETP.GT.AND P5, PT, R12, 0x8, PT ;  /* 0x000000080c00780c */ /* 0x000fe40003fa4270 */
[----:B------:R-:W-:-:S02]  /*32d0*/  FSEL R26, R72, -INF , P6 ;  /* 0xff800000481a7808 */ /* 0x000fc40003000000 */
[----:B0-----:R-:W-:Y:S01]  /*32e0*/  FSEL R190, R60, -INF , P4 ;  /* 0xff8000003cbe7808 */ /* 0x001fe20002000000 */
        /* <DEDUP_REMOVED lines=14> */
[----:B------:R-:W-:Y:S01]  /*33d0*/  ISETP.GT.AND P6, PT, R12, 0x11, PT ;  /* 0x000000110c00780c */ /* 0x000fe20003fc4270 */
[----:B------:R-:W0:Y:S01]  /*33e0*/  MUFU.TANH R38, R38 ;  /* 0x0000002600267308 */ /* 0x000e220000002400 */
[----:B--2---:R-:W-:Y:S02]  /*33f0*/  FSEL R178, R34, -INF , P3 ;  /* 0xff80000022b27808 */ /* 0x004fe40001800000 */
[----:B------:R-:W-:Y:S02]  /*3400*/  FMNMX.FTZ R21, R30, R21, !PT ;  /* 0x000000151e157209 */ /* 0x000fe40007810000 */
        /* <DEDUP_REMOVED lines=45> */
[----:B------:R-:W-:Y:S02]  /*36e0*/  ISETP.GT.AND P2, PT, R12, 0x39, PT ;  /* 0x000000390c00780c */ /* 0x000fe40003f44270 */
[----:B------:R-:W-:Y:S01]  /*36f0*/  FMNMX.FTZ R21, R199, R20, !PT ;  /* 0x00000014c7157209 */ /* 0x000fe20007810000 */
[----:B------:R-:W2:Y:S01]  /*3700*/  MUFU.TANH R58, R58 ;  /* 0x0000003a003a7308 */ /* 0x000ea20000002400 */
[----:B-1----:R-:W-:-:S02]  /*3710*/  FSEL R210, R54, -INF , P5 ;  /* 0xff80000036d27808 */ /* 0x002fc40002800000 */
[----:B------:R-:W-:Y:S02]  /*3720*/  FMNMX.FTZ R31, R188, R31, !PT ;  /* 0x0000001fbc1f7209 */ /* 0x000fe40007810000 */
[----:B------:R-:W-:Y:S02]  /*3730*/  ISETP.GT.AND P3, PT, R12, 0x40, PT ;  /* 0x000000400c00780c */ /* 0x000fe40003f64270 */
[----:B------:R-:W-:Y:S01]  /*3740*/  FMNMX.FTZ R20, R210, R21, !PT ;  /* 0x00000015d2147209 */ /* 0x000fe20007810000 */
[----:B------:R-:W1:Y:S01]  /*3750*/  MUFU.TANH R59, R59 ;  /* 0x0000003b003b7308 */ /* 0x000e620000002400 */
[----:B0-----:R-:W-:Y:S02]  /*3760*/  FSEL R211, R55, -INF , P2 ;  /* 0xff80000037d37808 */ /* 0x001fe40001000000 */
[----:B------:R-:W-:Y:S02]  /*3770*/  FMNMX.FTZ R31, R190, R31, !PT ;  /* 0x0000001fbe1f7209 */ /* 0x000fe40007810000 */
[----:B------:R-:W-:-:S02]  /*3780*/  ISETP.GT.AND P6, PT, R12, 0x41, PT ;  /* 0x000000410c00780c */ /* 0x000fc40003fc4270 */
[----:B------:R-:W-:Y:S01]  /*3790*/  FMNMX.FTZ R21, R211, R20, !PT ;  /* 0x00000014d3157209 */ /* 0x000fe20007810000 */
        /* <DEDUP_REMOVED lines=22> */
[----:B------:R-:W-:Y:S02]  /*3900*/  ISETP.GT.AND P3, PT, R12, 0x58, PT ;  /* 0x000000580c00780c */ /* 0x000fe40003f64270 */
[----:B------:R-:W-:-:S03]  /*3910*/  FMNMX.FTZ R20, R168, R21, !PT ;  /* 0x00000015a8147209 */ /* 0x000fc60007810000 */
[----:B------:R-:W1:Y:S01]  /*3920*/  MUFU.TANH R70, R70 ;  /* 0x0000004600467308 */ /* 0x000e620000002400 */
[----:B0-----:R-:W-:Y:S02]  /*3930*/  FSEL R169, R67, -INF , P2 ;  /* 0xff80000043a97808 */ /* 0x001fe40001000000 */
[----:B------:R-:W-:Y:S02]  /*3940*/  ISETP.GT.AND P2, PT, R12, 0x59, PT ;  /* 0x000000590c00780c */ /* 0x000fe40003f44270 */
[----:B------:R-:W-:-:S03]  /*3950*/  FMNMX.FTZ R21, R169, R20, !PT ;  /* 0x00000014a9157209 */ /* 0x000fc60007810000 */
[----:B------:R-:W0:Y:S01]  /*3960*/  MUFU.TANH R71, R71 ;  /* 0x0000004700477308 */ /* 0x000e220000002400 */
[----:B--2---:R-:W-:-:S04]  /*3970*/  FSEL R167, R69, -INF , P4 ;  /* 0xff80000045a77808 */ /* 0x004fc80002000000 */
[----:B------:R-:W-:Y:S02]  /*3980*/  FMNMX.FTZ R32, R167, R32, !PT ;  /* 0x00000020a7207209 */ /* 0x000fe40007810000 */
[----:B-1----:R-:W-:-:S03]  /*3990*/  FSEL R170, R70, -INF , P3 ;  /* 0xff80000046aa7808 */ /* 0x002fc60001800000 */
[----:B------:R-:W1:Y:S01]  /*39a0*/  SHFL.BFLY PT, R31, R32, 0x2, 0x1f ;  /* 0x0c401f00201f7f89 */ /* 0x000e6200000e0000 */
[----:B------:R-:W-:Y:S02]  /*39b0*/  FMNMX.FTZ R12, R170, R21, !PT ;  /* 0x00000015aa0c7209 */ /* 0x000fe40007810000 */
[----:B0-----:R-:W-:-:S04]  /*39c0*/  FSEL R171, R71, -INF , P2 ;  /* 0xff80000047ab7808 */ /* 0x001fc80001000000 */
[----:B------:R-:W-:-:S05]  /*39d0*/  FMNMX.FTZ R12, R171, R12, !PT ;  /* 0x0000000cab0c7209 */ /* 0x000fca0007810000 */
[----:B------:R-:W0:Y:S01]  /*39e0*/  SHFL.BFLY PT, R21, R12, 0x2, 0x1f ;  /* 0x0c401f000c157f89 */ /* 0x000e2200000e0000 */
[----:B-1----:R-:W-:-:S05]  /*39f0*/  FMNMX.FTZ R31, R32, R31, !PT ;  /* 0x0000001f201f7209 */ /* 0x002fca0007810000 */
[----:B------:R-:W1:Y:S01]  /*3a00*/  SHFL.BFLY PT, R20, R31, 0x1, 0x1f ;  /* 0x0c201f001f147f89 */ /* 0x000e6200000e0000 */
[----:B0-----:R-:W-:-:S05]  /*3a10*/  FMNMX.FTZ R32, R12, R21, !PT ;  /* 0x000000150c207209 */ /* 0x001fca0007810000 */
[----:B------:R-:W0:Y:S01]  /*3a20*/  SHFL.BFLY PT, R157, R32, 0x1, 0x1f ;  /* 0x0c201f00209d7f89 */ /* 0x000e2200000e0000 */
[----:B-1----:R-:W-:-:S04]  /*3a30*/  FMNMX.FTZ R21, R31, R20, !PT ;  /* 0x000000141f157209 */ /* 0x002fc80007810000 */
[C---:B------:R-:W-:Y:S01]  /*3a40*/  FSETP.NEU.FTZ.AND P2, PT, R21.reuse, -INF , PT ;  /* 0xff8000001500780b */ /* 0x040fe20003f5d000 */
[----:B------:R-:W-:-:S05]  /*3a50*/  FMUL.FTZ R172, R21, UR5 ;  /* 0x0000000515ac7c20 */ /* 0x000fca0008410000 */
[----:B------:R-:W-:-:S05]  /*3a60*/  FSEL R172, R172, RZ, P2 ;  /* 0x000000ffacac7208 */ /* 0x000fca0001000000 */
[--C-:B------:R-:W-:Y:S01]  /*3a70*/  FFMA.FTZ R33, R13, UR5, -R172.reuse ;  /* 0x000000050d217c23 */ /* 0x100fe200080108ac */
[----:B0-----:R-:W-:Y:S01]  /*3a80*/  FMNMX.FTZ R157, R32, R157, !PT ;  /* 0x0000009d209d7209 */ /* 0x001fe20007810000 */
        /* <DEDUP_REMOVED lines=11> */
[----:B-----5:R-:W-:Y:S01]  /*3b40*/  LOP3.LUT P2, RZ, R73, 0x7f, RZ, 0xc0, !PT ;  /* 0x0000007f49ff7812 */ /* 0x020fe2000784c0ff */
[--C-:B------:R-:W-:Y:S01]  /*3b50*/  FFMA.FTZ R212, R212, UR5, -R172.reuse ;  /* 0x00000005d4d47c23 */ /* 0x100fe200080108ac */
        /* <DEDUP_REMOVED lines=9> */
[----:B------:R-:W-:Y:S01]  /*3bf0*/  FFMA.FTZ R181, R182, UR5, -R173 ;  /* 0x00000005b6b57c23 */ /* 0x000fe200080108ad */
[----:B------:R-:W-:Y:S01]  /*3c00*/  FFMA.FTZ R182, R197, UR5, -R172 ;  /* 0x00000005c5b67c23 */ /* 0x000fe200080108ac */
[----:B------:R-:W-:-:S02]  /*3c10*/  @!P2 VIADD R24, R0, 0x32440 ;  /* 0x000324400018a836 */ /* 0x000fc40000000000 */
[----:B------:R-:W-:Y:S01]  /*3c20*/  FFMA.FTZ R197, R187, UR5, -R172 ;  /* 0x00000005bbc57c23 */ /* 0x000fe200080108ac */
[--C-:B------:R-:W-:Y:S01]  /*3c30*/  FFMA.FTZ R184, R184, UR5, -R173.reuse ;  /* 0x00000005b8b87c23 */ /* 0x100fe200080108ad */
[----:B------:R-:W-:Y:S01]  /*3c40*/  MUFU.EX2 R20, R20 ;  /* 0x0000001400147308 */ /* 0x000fe20000000800 */
[--C-:B------:R-:W-:Y:S01]  /*3c50*/  FFMA.FTZ R185, R218, UR5, -R173.reuse ;  /* 0x00000005dab97c23 */ /* 0x100fe200080108ad */
        /* <DEDUP_REMOVED lines=42> */
[----:B------:R-:W-:Y:S01]  /*3f00*/  IMAD.U32 R12, RZ, RZ, UR60 ;  /* 0x0000003cff0c7e24 */ /* 0x000fe2000f8e00ff */
[----:B------:R-:W-:Y:S01]  /*3f10*/  MUFU.EX2 R174, R174 ;  /* 0x000000ae00ae7308 */ /* 0x000fe20000000800 */
[----:B------:R-:W-:Y:S01]  /*3f20*/  FADD.FTZ R20, R20, R13 ;  /* 0x0000000d14147221 */ /* 0x000fe20000010000 */
[----:B------:R-:W-:Y:S01]  /*3f30*/  @!P2 VIADD R0, R0, 0x32460 ;  /* 0x000324600000a836 */ /* 0x000fe20000000000 */
[----:B------:R-:W0:Y:S02]  /*3f40*/  @P1 LDC R13, c[0x0][0x44c] ;  /* 0x00011300ff0d1b82 */ /* 0x000e240000000800 */
[----:B------:R-:W-:-:S02]  /*3f50*/  FADD.FTZ R159, R159, R20 ;  /* 0x000000149f9f7221 */ /* 0x000fc40000010000 */
[----:B------:R-:W-:Y:S01]  /*3f60*/  @!P2 PRMT R0, RZ, 0x654, R0 ;  /* 0x00000654ff00a816 */ /* 0x000fe20000000000 */
[----:B------:R-:W4:Y:S01]  /*3f70*/  MUFU.EX2 R175, R175 ;  /* 0x000000af00af7308 */ /* 0x000f220000000800 */
[C---:B---3--:R-:W-:Y:S01]  /*3f80*/  F2FP.BF16.F32.PACK_AB R155, R163.reuse, R162 ;  /* 0x000000a2a39b723e */ /* 0x048fe200000010ff */
[----:B------:R-:W-:Y:S01]  /*3f90*/  FADD.FTZ R162, R162, R161 ;  /* 0x000000a1a2a27221 */ /* 0x000fe20000010000 */
[----:B------:R-:W3:Y:S02]  /*3fa0*/  @P1 LDC R20, c[0x0][0x450] ;  /* 0x00011400ff141b82 */ /* 0x000ee40000000800 */
[----:B--2---:R-:W-:Y:S01]  /*3fb0*/  WARPGROUP.ARRIVE ;  /* 0x00000000000079c5 */ /* 0x004fe20000000000 */
[----:B------:R-:W-:Y:S02]  /*3fc0*/  FADD.FTZ R163, R163, R162 ;  /* 0x000000a2a3a37221 */ /* 0x000fe40000010000 */
[----:B------:R-:W-:Y:S03]  /*3fd0*/  MUFU.EX2 R176, R176 ;  /* 0x000000b000b07308 */ /* 0x000fe60000000800 */
[----:B------:R-:W-:Y:S01]  /*3fe0*/  HGMMA.64x256x16.F32.BF16 R24, R152, gdesc[UR8].tnspB, RZ, !UPT, gsb0 ;  /* 0x43e0000898187df0 */ /* 0x000fe2000c0018ff */
[----:B------:R-:W-:Y:S01]  /*3ff0*/  UIADD3 UR10, UR4, 0x80, URZ ;  /* 0x00000080040a7890 */ /* 0x000fe2000fffe03f */
[----:B------:R-:W-:-:S03]  /*4000*/  UMOV UR11, 0x40000040 ;  /* 0x40000040000b7882 */ /* 0x000fc60000000000 */
[----:B------:R-:W-:Y:S01]  /*4010*/  MUFU.EX2 R177, R177 ;  /* 0x000000b100b17308 */ /* 0x000fe20000000800 */
[----:B0-----:R-:W-:-:S07]  /*4020*/  @P1 IMAD.HI.U32 R13, R13, UR60, RZ ;  /* 0x0000003c0d0d1c27 */ /* 0x001fce000f8e00ff */
[----:B------:R-:W-:Y:S01]  /*4030*/  MUFU.EX2 R178, R178 ;  /* 0x000000b200b27308 */ /* 0x000fe20000000800 */
[----:B---3--:R-:W-:Y:S01]  /*4040*/  @P1 SHF.R.U32.HI R12, RZ, R20, R13 ;  /* 0x00000014ff0c1219 */ /* 0x008fe2000001160d */
[----:B------:R-:W-:-:S03]  /*4050*/  VIADD R20, R156, 0xfffffffe ;  /* 0xfffffffe9c147836 */ /* 0x000fc60000000000 */
[----:B------:R-:W-:-:S03]  /*4060*/  IADD3 R12, R12, R202, -R201 ;  /* 0x000000ca0c0c7210 */ /* 0x000fc60007ffe8c9 */
[----:B------:R-:W0:Y:S02]  /*4070*/  MUFU.EX2 R179, R179 ;  /* 0x000000b300b37308 */ /* 0x000e240000000800 */
[----:B------:R-:W-:-:S06]  /*4080*/  IMAD.HI R12, R12, 0x2aaaaaab, RZ ;  /* 0x2aaaaaab0c0c7827 */ /* 0x000fcc00078e02ff */
[----:B------:R-:W-:Y:S01]  /*4090*/  MUFU.EX2 R180, R180 ;  /* 0x000000b400b47308 */ /* 0x000fe20000000800 */
[----:B------:R-:W-:-:S04]  /*40a0*/  SHF.R.U32.HI R13, RZ, 0x1f, R12 ;  /* 0x0000001fff0d7819 */ /* 0x000fc8000001160c */
[----:B------:R-:W-:-:S03]  /*40b0*/  LEA.HI.SX32 R13, R12, R13, 0x1c ;  /* 0x0000000d0c0d7211 */ /* 0x000fc600078fe2ff */
[----:B------:R-:W2:Y:S01]  /*40c0*/  MUFU.EX2 R181, R181 ;  /* 0x000000b500b57308 */ /* 0x000ea20000000800 */
[----:B------:R-:W-:-:S04]  /*40d0*/  VIMNMX R13, RZ, R13, !PT ;  /* 0x0000000dff0d7248 */ /* 0x000fc80007fe0100 */
[----:B------:R-:W-:-:S03]  /*40e0*/  ISETP.GE.AND P3, PT, R20, R13, PT ;  /* 0x0000000d1400720c */ /* 0x000fc60003f66270 */
[----:B------:R-:W-:Y:S08]  /*40f0*/  MUFU.EX2 R182, R182 ;  /* 0x000000b600b67308 */ /* 0x000ff00000000800 */
[----:B------:R-:W3:Y:S08]  /*4100*/  MUFU.EX2 R197, R197 ;  /* 0x000000c500c57308 */ /* 0x000ef00000000800 */
        /* <DEDUP_REMOVED lines=28> */
[----:B----4-:R-:W-:Y:S01]  /*42d0*/  F2FP.BF16.F32.PACK_AB R152, R175, R174 ;  /* 0x000000aeaf98723e */ /* 0x010fe200000010ff */
[----:B------:R-:W-:Y:S01]  /*42e0*/  FADD.FTZ R174, R174, R159 ;  /* 0x0000009faeae7221 */ /* 0x000fe20000010000 */
[----:B0-----:R-:W-:Y:S01]  /*42f0*/  F2FP.BF16.F32.PACK_AB R153, R179, R178 ;  /* 0x000000b2b399723e */ /* 0x001fe200000010ff */
[----:B------:R-:W-:Y:S01]  /*4300*/  FADD.FTZ R178, R178, R163 ;  /* 0x000000a3b2b27221 */ /* 0x000fe20000010000 */
[----:B------:R-:W-:Y:S01]  /*4310*/  F2FP.BF16.F32.PACK_AB R154, R177, R176 ;  /* 0x000000b0b19a723e */ /* 0x000fe200000010ff */
[----:B------:R-:W0:Y:S01]  /*4320*/  MUFU.EX2 R167, R167 ;  /* 0x000000a700a77308 */ /* 0x000e220000000800 */
        /* <DEDUP_REMOVED lines=14> */
[----:B---3--:R-:W-:Y:S01]  /*4410*/  F2FP.BF16.F32.PACK_AB R152, R197, R182 ;  /* 0x000000b6c598723e */ /* 0x008fe200000010ff */
        /* <DEDUP_REMOVED lines=52> */
[C---:B0-----:R-:W-:Y:S01]  /*4760*/  F2FP.BF16.F32.PACK_AB R153, R167.reuse, R168 ;  /* 0x000000a8a799723e */ /* 0x041fe200000010ff */
        /* <DEDUP_REMOVED lines=11> */
[----:B------:R0:W-:Y:S02]  /*4820*/  @!P2 SYNCS.ARRIVE.TRANS64.RED.A1T0 RZ, [R0+URZ], RZ ;  /* 0x000000ff00ffa9a7 */ /* 0x0001e4000810043f */
[----:B0-----:R-:W-:Y:S01]  /*4830*/  FADD.FTZ R0, R166, R165 ;  /* 0x000000a5a6007221 */ /* 0x001fe20000010000 */
[----:B------:R-:W-:Y:S06]  /*4840*/  @!P3 BRA `(.L_x_14548) ;  /* 0x000000300010b947 */ /* 0x000fec0003800000 */
[----:B------:R-:W-:Y:S02]  /*4850*/  IMAD.MOV.U32 R211, RZ, RZ, R157 ;  /* 0x000000ffffd37224 */ /* 0x000fe400078e009d */
[----:B------:R-:W-:-:S07]  /*4860*/  IMAD.MOV.U32 R210, RZ, RZ, R21 ;  /* 0x000000ffffd27224 */ /* 0x000fce00078e0015 */
.L_x_14557:
[----:B------:R-:W-:-:S04]  /*4870*/  UIADD3 UR36, UR36, 0x1, URZ ;  /* 0x0000000124247890 */ /* 0x000fc8000fffe03f */
[----:B------:R-:W-:-:S04]  /*4880*/  UISETP.NE.AND UP0, UPT, UR36, 0x2, UPT ;  /* 0x000000022400788c */ /* 0x000fc8000bf05270 */
[----:B------:R-:W-:Y:S02]  /*4890*/  USEL UR4, URZ, 0x1, UP0 ;  /* 0x000000013f047887 */ /* 0x000fe40008000000 */
[----:B------:R-:W-:Y:S02]  /*48a0*/  USEL UR36, UR36, URZ, UP0 ;  /* 0x0000003f24247287 */ /* 0x000fe40008000000 */
[----:B------:R-:W-:Y:S01]  /*48b0*/  ULOP3.LUT UR37, UR37, UR4, URZ, 0x3c, !UPT ;  /* 0x0000000425257292 */ /* 0x000fe2000f8e3c3f */
[----:B0-----:R-:W-:Y:S11]  /*48c0*/  @!P0 BRA `(.L_x_14549) ;  /* 0x0000000000048947 */ /* 0x001ff60003800000 */
[----:B------:R-:W-:Y:S01]  /*48d0*/  BPT.TRAP 0x1 ;  /* 0x000000040000795c */ /* 0x000fe20000300000 */
.L_x_14549:
        /* <DEDUP_REMOVED lines=9> */
.L_x_14550:
[----:B-1----:R-:W-:Y:S05]  /*4970*/  @P3 BRA `(.L_x_14551) ;  /* 0x0000000000083947 */ /* 0x002fea0003800000 */
[----:B------:R-:W1:Y:S02]  /*4980*/  SYNCS.PHASECHK.TRANS64.TRYWAIT P3, [UR4+0x32430], R21 ;  /* 0x03243015ff0075a7 */ /* 0x000e640008060144 */
[----:B-1----:R-:W-:Y:S05]  /*4990*/  @!P3 BRA `(.L_x_14552) ;  /* 0x0000010000d4b947 */ /* 0x002fea0003800000 */
.L_x_14551:
        /* <DEDUP_REMOVED lines=31> */
.L_x_14553:
[----:B------:R1:W2:Y:S01]  /*4b90*/  SYNCS.PHASECHK.TRANS64.TRYWAIT P3, [UR4+0x32450], R21 ;  /* 0x03245015ff0075a7 */ /* 0x0002a20008060144 */
[----:B------:R-:W-:Y:S05]  /*4ba0*/  @!P0 BRA `(.L_x_14554) ;  /* 0x0000000000048947 */ /* 0x000fea0003800000 */
[----:B------:R-:W-:Y:S01]  /*4bb0*/  BPT.TRAP 0x1 ;  /* 0x000000040000795c */ /* 0x000fe20000300000 */
.L_x_14554:
[----:B--2---:R-:W-:Y:S05]  /*4bc0*/  @P3 BRA `(.L_x_14555) ;  /* 0x0000000000083947 */ /* 0x004fea0003800000 */
[----:B------:R-:W2:Y:S02]  /*4bd0*/  SYNCS.PHASECHK.TRANS64.TRYWAIT P3, [UR4+0x32450], R21 ;  /* 0x03245015ff0075a7 */ /* 0x000ea40008060144 */
[----:B--2---:R-:W-:Y:S05]  /*4be0*/  @!P3 BRA `(.L_x_14556) ;  /* 0x000001000058b947 */ /* 0x004fea0003800000 */
.L_x_14555:
        /* <DEDUP_REMOVED lines=13> */
[----:B------:R-:W-:-:S02]  /*4cc0*/  UMOV UR19, 0x40000040 ;  /* 0x4000004000137882 */ /* 0x000fc40000000000 */
[----:B------:R-:W-:Y:S01]  /*4cd0*/  HGMMA.64x96x16.F32.BF16 R152, gdesc[UR56], R152, gsb0 ;  /* 0x01600000389879f0 */ /* 0x000fe20008001898 */
[----:B------:R-:W-:Y:S01]  /*4ce0*/  R2UR UR56, R8 ;  /* 0x00000000083872ca */ /* 0x000fe200000e0000 */
[----:B------:R-:W-:Y:S01]  /*4cf0*/  UIADD3 UR58, UR5, 0x2, URZ ;  /* 0x00000002053a7890 */ /* 0x000fe2000fffe03f */
[----:B------:R-:W-:Y:S01]  /*4d00*/  R2UR UR57, R9 ;  /* 0x00000000093972ca */ /* 0x000fe200000e0000 */
[----:B------:R-:W-:Y:S01]  /*4d10*/  UMOV UR59, 0x40000040 ;  /* 0x40000040003b7882 */ /* 0x000fe20000000000 */
[----:B------:R-:W-:Y:S01]  /*4d20*/  UIADD3 UR22, UR5, 0x306, URZ ;  /* 0x0000030605167890 */ /* 0x000fe2000fffe03f */
[----:B--2---:R-:W2:Y:S01]  /*4d30*/  @P1 LDC R212, c[0x0][0x450] ;  /* 0x00011400ffd41b82 */ /* 0x004ea20000000800 */
        /* <DEDUP_REMOVED lines=11> */
[----:B------:R-:W-:Y:S01]  /*4df0*/  IMAD.MOV.U32 R213, RZ, RZ, R214 ;  /* 0x000000ffffd57224 */ /* 0x000fe200078e00d6 */
[----:B------:R-:W-:Y:S01]  /*4e00*/  UMOV UR47, 0x40000040 ;  /* 0x40000040002f7882 */ /* 0x000fe20000000000 */
[----:B------:R-:W-:Y:S01]  /*4e10*/  UIADD3 UR50, UR5, 0x902, URZ ;  /* 0x0000090205327890 */ /* 0x000fe2000fffe03f */
[----:B------:R-:W-:Y:S01]  /*4e20*/  UMOV UR51, 0x40000040 ;  /* 0x4000004000337882 */ /* 0x000fe20000000000 */
[----:B------:R-:W-:Y:S01]  /*4e30*/  UIADD3 UR54, UR5, 0x904, URZ ;  /* 0x0000090405367890 */ /* 0x000fe2000fffe03f */
[----:B------:R-:W-:Y:S01]  /*4e40*/  UMOV UR55, 0x40000040 ;  /* 0x4000004000377882 */ /* 0x000fe20000000000 */
[----:B--2---:R-:W-:Y:S01]  /*4e50*/  @P1 SHF.R.U32.HI R213, RZ, R212, R215 ;  /* 0x000000d4ffd51219 */ /* 0x004fe200000116d7 */
[----:B------:R-:W-:-:S04]  /*4e60*/  IMAD.MOV.U32 R215, RZ, RZ, -0x60 ;  /* 0xffffffa0ffd77424 */ /* 0x000fc800078e00ff */
[----:B------:R-:W-:-:S04]  /*4e70*/  IMAD R215, R20, R215, 0x1 ;  /* 0x0000000114d77424 */ /* 0x000fc800078e02d7 */
[----:B------:R-:W-:-:S05]  /*4e80*/  IMAD R212, R204, -0x2, R215 ;  /* 0xfffffffeccd47824 */ /* 0x000fca00078e02d7 */
[----:B------:R-:W-:Y:S01]  /*4e90*/  IADD3 R212, -R201, R212, R202 ;  /* 0x000000d4c9d47210 */ /* 0x000fe20007ffe1ca */
[----:B------:R-:W-:Y:S02]  /*4ea0*/  WARPGROUP.DEPBAR.LE gsb0, 0x0 ;  /* 0x00008000000079c5 */ /* 0x000fe40000010000 */
        /* <DEDUP_REMOVED lines=59> */
[----:B01----:R-:W-:Y:S01]  /*5260*/  FMUL.FTZ R21, R152, UR5 ;  /* 0x0000000598157c20 */ /* 0x003fe20008410000 */
        /* <DEDUP_REMOVED lines=24> */
[----:B------:R-:W0:Y:S01]  /*53f0*/  SHFL.IDX PT, R197, R213, RZ, 0x1c1f ;  /* 0x001c1fffd5c57589 */ /* 0x000e2200000e0000 */
[----:B------:R-:W-:Y:S01]  /*5400*/  FMUL.FTZ R167, R167, UR5 ;  /* 0x00000005a7a77c20 */ /* 0x000fe20008410000 */
[----:B------:R-:W-:Y:S01]  /*5410*/  FMUL.FTZ R219, R171, UR5 ;  /* 0x00000005abdb7c20 */ /* 0x000fe20008410000 */
[----:B------:R-:W-:Y:S01]  /*5420*/  FMUL.FTZ R220, R174, UR5 ;  /* 0x00000005aedc7c20 */ /* 0x000fe20008410000 */
[----:B------:R-:W1:Y:S01]  /*5430*/  SHFL.IDX PT, R213, R213, 0x1, 0x1c1f ;  /* 0x003c1f00d5d57f89 */ /* 0x000e6200000e0000 */
        /* <DEDUP_REMOVED lines=19> */
[----:B0-----:R-:W-:-:S02]  /*5570*/  IMAD.IADD R197, R212, 0x1, R197 ;  /* 0x00000001d4c57824 */ /* 0x001fc400078e02c5 */
[----:B------:R-:W-:Y:S01]  /*5580*/  FMUL.FTZ R191, R191, UR5 ;  /* 0x00000005bfbf7c20 */ /* 0x000fe20008410000 */
[----:B------:R-:W-:Y:S01]  /*5590*/  FMUL.FTZ R194, R194, UR5 ;  /* 0x00000005c2c27c20 */ /* 0x000fe20008410000 */
[----:B------:R-:W-:Y:S01]  /*55a0*/  FMUL.FTZ R195, R195, UR5 ;  /* 0x00000005c3c37c20 */ /* 0x000fe20008410000 */
[----:B-1----:R-:W-:Y:S01]  /*55b0*/  IMAD.IADD R170, R212, 0x1, R213 ;  /* 0x00000001d4aa7824 */ /* 0x002fe200078e02d5 */
[C---:B------:R-:W-:Y:S01]  /*55c0*/  ISETP.GT.AND P6, PT, R197.reuse, RZ, PT ;  /* 0x000000ffc500720c */ /* 0x040fe20003fc4270 */
[----:B------:R-:W-:Y:S01]  /*55d0*/  FMUL.FTZ R198, R198, UR5 ;  /* 0x00000005c6c67c20 */ /* 0x000fe20008410000 */
[----:B------:R-:W0:Y:S01]  /*55e0*/  MUFU.TANH R153, R153 ;  /* 0x0000009900997308 */ /* 0x000e220000002400 */
[----:B------:R-:W-:Y:S01]  /*55f0*/  ISETP.GT.AND P4, PT, R197, 0x9, PT ;  /* 0x00000009c500780c */ /* 0x000fe20003f84270 */
[----:B------:R-:W-:Y:S01]  /*5600*/  FMUL.FTZ R199, R199, UR5 ;  /* 0x00000005c7c77c20 */ /* 0x000fe20008410000 */
[----:B------:R-:W-:Y:S01]  /*5610*/  ISETP.GT.AND P5, PT, R197, 0x1, PT ;  /* 0x00000001c500780c */ /* 0x000fe20003fa4270 */
[----:B------:R-:W-:Y:S01]  /*5620*/  ULDC UR5, c[0x0][0xa80] ;  /* 0x0002a00000057ab9 */ /* 0x000fe20000000800 */
[----:B--2---:R-:W-:-:S02]  /*5630*/  FSEL R174, R156, -INF , P4 ;  /* 0xff8000009cae7808 */ /* 0x004fc40002000000 */
[C---:B------:R-:W-:Y:S01]  /*5640*/  ISETP.GT.AND P3, PT, R197.reuse, 0x8, PT ;  /* 0x00000008c500780c */ /* 0x040fe20003f64270 */
[----:B------:R-:W-:Y:S01]  /*5650*/  MUFU.TANH R165, R165 ;  /* 0x000000a500a57308 */ /* 0x000fe20000002400 */
[----:B---3--:R-:W-:Y:S02]  /*5660*/  FSEL R152, R152, -INF , P5 ;  /* 0xff80000098987808 */ /* 0x008fe40002800000 */
[C---:B------:R-:W-:Y:S02]  /*5670*/  ISETP.GT.AND P5, PT, R197.reuse, 0x11, PT ;  /* 0x00000011c500780c */ /* 0x040fe40003fa4270 */
[----:B------:R-:W-:-:S03]  /*5680*/  ISETP.GT.AND P4, PT, R197, 0x19, PT ;  /* 0x00000019c500780c */ /* 0x000fc60003f84270 */
[----:B------:R-:W1:Y:S01]  /*5690*/  MUFU.TANH R160, R160 ;  /* 0x000000a000a07308 */ /* 0x000e620000002400 */
[----:B0-----:R-:W-:Y:S02]  /*56a0*/  FSEL R153, R153, -INF , P3 ;  /* 0xff80000099997808 */ /* 0x001fe40001800000 */
[----:B------:R-:W-:-:S05]  /*56b0*/  ISETP.GT.AND P3, PT, R197, 0x18, PT ;  /* 0x00000018c500780c */ /* 0x000fca0003f64270 */
[----:B------:R-:W0:Y:S08]  /*56c0*/  MUFU.TANH R161, R161 ;  /* 0x000000a100a17308 */ /* 0x000e300000002400 */
[----:B------:R-:W-:Y:S01]  /*56d0*/  MUFU.TANH R173, R173 ;  /* 0x000000ad00ad7308 */ /* 0x000fe20000002400 */
[----:B-1----:R-:W-:Y:S02]  /*56e0*/  FSEL R160, R160, -INF , P5 ;  /* 0xff800000a0a07808 */ /* 0x002fe40002800000 */
[----:B------:R-:W-:-:S05]  /*56f0*/  ISETP.GT.AND P5, PT, R197, 0x21, PT ;  /* 0x00000021c500780c */ /* 0x000fca0003fa4270 */
[----:B------:R-:W1:Y:S01]  /*5700*/  MUFU.TANH R168, R168 ;  /* 0x000000a800a87308 */ /* 0x000e620000002400 */
[----:B0-----:R-:W-:Y:S02]  /*5710*/  FSEL R161, R161, -INF , P3 ;  /* 0xff800000a1a17808 */ /* 0x001fe40001800000 */
[----:B------:R-:W-:-:S05]  /*5720*/  ISETP.GT.AND P3, PT, R197, 0x28, PT ;  /* 0x00000028c500780c */ /* 0x000fca0003f64270 */
[----:B------:R0:W-:Y:S08]  /*5730*/  MUFU.TANH R171, R167 ;  /* 0x000000a700ab7308 */ /* 0x0001f00000002400 */
[----:B------:R-:W2:Y:S01]  /*5740*/  MUFU.TANH R164, R164 ;  /* 0x000000a400a47308 */ /* 0x000ea20000002400 */
[----:B0-----:R-:W-:Y:S02]  /*5750*/  FSEL R167, R21, -INF , P6 ;  /* 0xff80000015a77808 */ /* 0x001fe40003000000 */
[----:B------:R-:W-:-:S02]  /*5760*/  ISETP.GT.AND P6, PT, R197, 0x10, PT ;  /* 0x00000010c500780c */ /* 0x000fc40003fc4270 */
[----:B-1----:R-:W-:Y:S02]  /*5770*/  FSEL R168, R168, -INF , P5 ;  /* 0xff800000a8a87808 */ /* 0x002fe40002800000 */
[----:B------:R-:W-:Y:S01]  /*5780*/  FSEL R156, R157, -INF , P6 ;  /* 0xff8000009d9c7808 */ /* 0x000fe20003000000 */
[----:B------:R-:W0:Y:S01]  /*5790*/  MUFU.TANH R169, R169 ;  /* 0x000000a900a97308 */ /* 0x000e220000002400 */
[C---:B------:R-:W-:Y:S02]  /*57a0*/  ISETP.GT.AND P6, PT, R197.reuse, 0x20, PT ;  /* 0x00000020c500780c */ /* 0x040fe40003fc4270 */
[----:B------:R-:W-:Y:S02]  /*57b0*/  ISETP.GT.AND P5, PT, R197, 0x31, PT ;  /* 0x00000031c500780c */ /* 0x000fe40003fa4270 */
[----:B------:R-:W-:Y:S02]  /*57c0*/  FSEL R165, R165, -INF , P6 ;  /* 0xff800000a5a57808 */ /* 0x000fe40003000000 */
[----:B------:R-:W-:Y:S01]  /*57d0*/  ISETP.GT.AND P6, PT, R197, 0x30, PT ;  /* 0x00000030c500780c */ /* 0x000fe20003fc4270 */
[----:B------:R-:W1:Y:S01]  /*57e0*/  MUFU.TANH R181, R181 ;  /* 0x000000b500b57308 */ /* 0x000e620000002400 */
[----:B--2---:R-:W-:-:S02]  /*57f0*/  FSEL R164, R164, -INF , P4 ;  /* 0xff800000a4a47808 */ /* 0x004fc40002000000 */
[----:B------:R-:W-:Y:S02]  /*5800*/  FSEL R173, R173, -INF , P6 ;  /* 0xff800000adad7808 */ /* 0x000fe40003000000 */
[C---:B------:R-:W-:Y:S02]  /*5810*/  ISETP.GT.AND P6, PT, R197.reuse, 0x40, PT ;  /* 0x00000040c500780c */ /* 0x040fe40003fc4270 */
[----:B------:R-:W-:Y:S01]  /*5820*/  ISETP.GT.AND P4, PT, R197, 0x29, PT ;  /* 0x00000029c500780c */ /* 0x000fe20003f84270 */
[----:B------:R-:W2:Y:S01]  /*5830*/  MUFU.TANH R176, R176 ;  /* 0x000000b000b07308 */ /* 0x000ea20000002400 */
[----:B------:R-:W-:Y:S02]  /*5840*/  FMNMX.FTZ R157, R167, R210, !PT ;  /* 0x000000d2a79d7209 */ /* 0x000fe40007810000 */
[----:B0-----:R-:W-:Y:S02]  /*5850*/  FSEL R169, R169, -INF , P3 ;  /* 0xff800000a9a97808 */ /* 0x001fe40001800000 */
[----:B------:R-:W-:-:S02]  /*5860*/  ISETP.GT.AND P3, PT, R197, 0x38, PT ;  /* 0x00000038c500780c */ /* 0x000fc40003f64270 */
        /* <DEDUP_REMOVED lines=19> */
[----:B------:R-:W-:-:S05]  /*59a0*/  ISETP.GT.AND P6, PT, R170, RZ, PT ;  /* 0x000000ffaa00720c */ /* 0x000fca0003fc4270 */
        /* <DEDUP_REMOVED lines=23> */
[----:B------:R-:W-:Y:S02]  /*5b20*/  FMNMX.FTZ R162, R154, R211, !PT ;  /* 0x000000d39aa27209 */ /* 0x000fe40007810000 */
[----:B------:R-:W-:-:S03]  /*5b30*/  ISETP.GT.AND P6, PT, R170, 0x20, PT ;  /* 0x00000020aa00780c */ /* 0x000fc60003fc4270 */
[----:B------:R-:W1:Y:S01]  /*5b40*/  MUFU.TANH R158, R158 ;  /* 0x0000009e009e7308 */ /* 0x000e620000002400 */
[----:B--2---:R-:W-:Y:S02]  /*5b50*/  FSEL R155, R155, -INF , P5 ;  /* 0xff8000009b9b7808 */ /* 0x004fe40002800000 */
[----:B------:R-:W-:Y:S02]  /*5b60*/  ISETP.GT.AND P5, PT, R170, 0x11, PT ;  /* 0x00000011aa00780c */ /* 0x000fe40003fa4270 */
[----:B------:R-:W-:-:S03]  /*5b70*/  FMNMX.FTZ R157, R155, R162, !PT ;  /* 0x000000a29b9d7209 */ /* 0x000fc60007810000 */
[----:B------:R-:W2:Y:S01]  /*5b80*/  MUFU.TANH R159, R159 ;  /* 0x0000009f009f7308 */ /* 0x000ea20000002400 */
[----:B0-----:R-:W-:Y:S02]  /*5b90*/  FSEL R196, R196, -INF , P4 ;  /* 0xff800000c4c47808 */ /* 0x001fe40002000000 */
[----:B------:R-:W-:-:S05]  /*5ba0*/  ISETP.GT.AND P4, PT, R170, 0x9, PT ;  /* 0x00000009aa00780c */ /* 0x000fca0003f84270 */
[----:B------:R-:W0:Y:S01]  /*5bb0*/  MUFU.TANH R163, R163 ;  /* 0x000000a300a37308 */ /* 0x000e220000002400 */
[----:B-1----:R-:W-:Y:S02]  /*5bc0*/  FSEL R158, R158, -INF , P3 ;  /* 0xff8000009e9e7808 */ /* 0x002fe40001800000 */
[----:B------:R-:W-:Y:S02]  /*5bd0*/  ISETP.GT.AND P3, PT, R170, 0x18, PT ;  /* 0x00000018aa00780c */ /* 0x000fe40003f64270 */
[----:B------:R-:W-:-:S03]  /*5be0*/  FMNMX.FTZ R162, R158, R157, !PT ;  /* 0x0000009d9ea27209 */ /* 0x000fc60007810000 */
[----:B------:R-:W1:Y:S01]  /*5bf0*/  MUFU.TANH R166, R166 ;  /* 0x000000a600a67308 */ /* 0x000e620000002400 */
[----:B--2---:R-:W-:Y:S02]  /*5c00*/  FSEL R223, R159, -INF , P4 ;  /* 0xff8000009fdf7808 */ /* 0x004fe40002000000 */
[----:B------:R-:W-:Y:S02]  /*5c10*/  FMNMX.FTZ R159, R161, R212, !PT ;  /* 0x000000d4a19f7209 */ /* 0x000fe40007810000 */
[----:B------:R-:W-:Y:S02]  /*5c20*/  FMNMX.FTZ R162, R223, R162, !PT ;  /* 0x000000a2dfa27209 */ /* 0x000fe40007810000 */
[----:B------:R-:W-:Y:S01]  /*5c30*/  FMNMX.FTZ R212, R164, R159, !PT ;  /* 0x0000009fa4d47209 */ /* 0x000fe20007810000 */
[----:B------:R-:W2:Y:S01]  /*5c40*/  MUFU.TANH R21, R214 ;  /* 0x000000d600157308 */ /* 0x000ea20000002400 */
[----:B0-----:R-:W-:Y:S02]  /*5c50*/  FSEL R215, R163, -INF , P5 ;  /* 0xff800000a3d77808 */ /* 0x001fe40002800000 */
[----:B------:R-:W-:-:S02]  /*5c60*/  FMNMX.FTZ R157, R165, R212, !PT ;  /* 0x000000d4a59d7209 */ /* 0x000fc40007810000 */
[----:B------:R-:W-:Y:S02]  /*5c70*/  FMNMX.FTZ R162, R197, R162, !PT ;  /* 0x000000a2c5a27209 */ /* 0x000fe40007810000 */
[----:B------:R-:W-:Y:S01]  /*5c80*/  ISETP.GT.AND P4, PT, R170, 0x19, PT ;  /* 0x00000019aa00780c */ /* 0x000fe20003f84270 */
[----:B------:R-:W0:Y:S01]  /*5c90*/  MUFU.TANH R219, R219 ;  /* 0x000000db00db7308 */ /* 0x000e220000002400 */
[----:B-1----:R-:W-:Y:S02]  /*5ca0*/  FSEL R218, R166, -INF , P3 ;  /* 0xff800000a6da7808 */ /* 0x002fe40001800000 */
[----:B------:R-:W-:Y:S02]  /*5cb0*/  FMNMX.FTZ R166, R168, R157, !PT ;  /* 0x0000009da8a67209 */ /* 0x000fe40007810000 */
[----:B------:R-:W-:Y:S02]  /*5cc0*/  FMNMX.FTZ R157, R215, R162, !PT ;  /* 0x000000a2d79d7209 */ /* 0x000fe40007810000 */
[----:B------:R-:W-:Y:S01]  /*5cd0*/  FMNMX.FTZ R159, R169, R166, !PT ;  /* 0x000000a6a99f7209 */ /* 0x000fe20007810000 */
[----:B------:R-:W1:Y:S01]  /*5ce0*/  MUFU.TANH R220, R220 ;  /* 0x000000dc00dc7308 */ /* 0x000e620000002400 */
[----:B------:R-:W-:-:S02]  /*5cf0*/  FSEL R222, R171, -INF , P4 ;  /* 0xff800000abde7808 */ /* 0x000fc40002000000 */
[----:B------:R-:W-:Y:S02]  /*5d00*/  FMNMX.FTZ R157, R218, R157, !PT ;  /* 0x0000009dda9d7209 */ /* 0x000fe40007810000 */
[----:B------:R-:W-:Y:S02]  /*5d10*/  FMNMX.FTZ R162, R172, R159, !PT ;  /* 0x0000009faca27209 */ /* 0x000fe40007810000 */
[----:B------:R-:W-:Y:S01]  /*5d20*/  ISETP.GT.AND P5, PT, R170, 0x21, PT ;  /* 0x00000021aa00780c */ /* 0x000fe20003fa4270 */
[----:B------:R-:W3:Y:S01]  /*5d30*/  MUFU.TANH R175, R175 ;  /* 0x000000af00af7308 */ /* 0x000ee20000002400 */
[----:B--2---:R-:W-:Y:S02]  /*5d40*/  FSEL R216, R21, -INF , P6 ;  /* 0xff80000015d87808 */ /* 0x004fe40003000000 */
[----:B------:R-:W-:Y:S02]  /*5d50*/  FMNMX.FTZ R157, R222, R157, !PT ;  /* 0x0000009dde9d7209 */ /* 0x000fe40007810000 */
[----:B------:R-:W-:-:S02]  /*5d60*/  FMNMX.FTZ R159, R173, R162, !PT ;  /* 0x000000a2ad9f7209 */ /* 0x000fc40007810000 */
[----:B------:R-:W-:Y:S01]  /*5d70*/  ISETP.GT.AND P3, PT, R170, 0x28, PT ;  /* 0x00000028aa00780c */ /* 0x000fe20003f64270 */
[----:B------:R-:W2:Y:S01]  /*5d80*/  MUFU.TANH R178, R178 ;  /* 0x000000b200b27308 */ /* 0x000ea20000002400 */
[----:B0-----:R-:W-:Y:S02]  /*5d90*/  FSEL R219, R219, -INF , P5 ;  /* 0xff800000dbdb7808 */ /* 0x001fe40002800000 */
[----:B------:R-:W-:Y:S02]  /*5da0*/  FMNMX.FTZ R162, R216, R157, !PT ;  /* 0x0000009dd8a27209 */ /* 0x000fe40007810000 */
[----:B------:R-:W-:Y:S02]  /*5db0*/  FMNMX.FTZ R166, R176, R159, !PT ;  /* 0x0000009fb0a67209 */ /* 0x000fe40007810000 */
[----:B------:R-:W-:Y:S01]  /*5dc0*/  ISETP.GT.AND P4, PT, R170, 0x29, PT ;  /* 0x00000029aa00780c */ /* 0x000fe20003f84270 */
[----:B------:R-:W0:Y:S01]  /*5dd0*/  MUFU.TANH R179, R179 ;  /* 0x000000b300b37308 */ /* 0x000e220000002400 */
[----:B-1----:R-:W-:-:S02]  /*5de0*/  FSEL R220, R220, -INF , P3 ;  /* 0xff800000dcdc7808 */ /* 0x002fc40001800000 */
[----:B------:R-:W-:Y:S02]  /*5df0*/  FMNMX.FTZ R159, R219, R162, !PT ;  /* 0x000000a2db9f7209 */ /* 0x000fe40007810000 */
[----:B------:R-:W-:Y:S02]  /*5e00*/  ISETP.GT.AND P6, PT, R170, 0x30, PT ;  /* 0x00000030aa00780c */ /* 0x000fe40003fc4270 */
[----:B---3--:R-:W-:Y:S01]  /*5e10*/  FSEL R221, R175, -INF , P4 ;  /* 0xff800000afdd7808 */ /* 0x008fe20002000000 */
[----:B------:R-:W1:Y:S01]  /*5e20*/  MUFU.TANH R182, R182 ;  /* 0x000000b600b67308 */ /* 0x000e620000002400 */
[----:B------:R-:W-:Y:S02]  /*5e30*/  FMNMX.FTZ R162, R220, R159, !PT ;  /* 0x0000009fdca27209 */ /* 0x000fe40007810000 */
[----:B------:R-:W-:Y:S02]  /*5e40*/  FMNMX.FTZ R163, R177, R166, !PT ;  /* 0x000000a6b1a37209 */ /* 0x000fe40007810000 */
[----:B------:R-:W-:-:S02]  /*5e50*/  ISETP.GT.AND P5, PT, R170, 0x31, PT ;  /* 0x00000031aa00780c */ /* 0x000fc40003fa4270 */
[----:B--2---:R-:W-:Y:S01]  /*5e60*/  FSEL R212, R178, -INF , P6 ;  /* 0xff800000b2d47808 */ /* 0x004fe20003000000 */
[----:B------:R-:W2:Y:S01]  /*5e70*/  MUFU.TANH R183, R183 ;  /* 0x000000b700b77308 */ /* 0x000ea20000002400 */
[----:B------:R-:W-:Y:S02]  /*5e80*/  FMNMX.FTZ R159, R221, R162, !PT ;  /* 0x000000a2dd9f7209 */ /* 0x000fe40007810000 */
[----:B------:R-:W-:Y:S02]  /*5e90*/  FMNMX.FTZ R166, R180, R163, !PT ;  /* 0x000000a3b4a67209 */ /* 0x000fe40007810000 */
[----:B------:R-:W-:Y:S02]  /*5ea0*/  ISETP.GT.AND P3, PT, R170, 0x38, PT ;  /* 0x00000038aa00780c */ /* 0x000fe40003f64270 */
[----:B0-----:R-:W-:Y:S01]  /*5eb0*/  FSEL R213, R179, -INF , P5 ;  /* 0xff800000b3d57808 */ /* 0x001fe20002800000 */
[----:B------:R-:W0:Y:S01]  /*5ec0*/  MUFU.TANH R186, R186 ;  /* 0x000000ba00ba7308 */ /* 0x000e220000002400 */
[----:B------:R-:W-:-:S02]  /*5ed0*/  FMNMX.FTZ R162, R212, R159, !PT ;  /* 0x0000009fd4a27209 */ /* 0x000fc40007810000 */
[----:B------:R-:W-:Y:S02]  /*5ee0*/  FMNMX.FTZ R171, R181, R166, !PT ;  /* 0x000000a6b5ab7209 */ /* 0x000fe40007810000 */
[----:B------:R-:W-:Y:S02]  /*5ef0*/  ISETP.GT.AND P4, PT, R170, 0x39, PT ;  /* 0x00000039aa00780c */ /* 0x000fe40003f84270 */
[----:B-1----:R-:W-:Y:S01]  /*5f00*/  FSEL R214, R182, -INF , P3 ;  /* 0xff800000b6d67808 */ /* 0x002fe20001800000 */
[----:B------:R-:W1:Y:S01]  /*5f10*/  MUFU.TANH R187, R187 ;  /* 0x000000bb00bb7308 */ /* 0x000e620000002400 */
[----:B------:R-:W-:Y:S02]  /*5f20*/  FMNMX.FTZ R159, R213, R162, !PT ;  /* 0x000000a2d59f7209 */ /* 0x000fe40007810000 */
[----:B------:R-:W-:Y:S02]  /*5f30*/  FMNMX.FTZ R166, R184, R171, !PT ;  /* 0x000000abb8a67209 */ /* 0x000fe40007810000 */
[----:B------:R-:W-:-:S02]  /*5f40*/  ISETP.GT.AND P6, PT, R170, 0x40, PT ;  /* 0x00000040aa00780c */ /* 0x000fc40003fc4270 */
[----:B--2---:R-:W-:Y:S01]  /*5f50*/  FSEL R217, R183, -INF , P4 ;  /* 0xff800000b7d97808 */ /* 0x004fe20002000000 */
[----:B------:R1:W2:Y:S01]  /*5f60*/  MUFU.TANH R21, R190 ;  /* 0x000000be00157308 */ /* 0x0002a20000002400 */
[----:B------:R-:W-:Y:S02]  /*5f70*/  FMNMX.FTZ R162, R214, R159, !PT ;  /* 0x0000009fd6a27209 */ /* 0x000fe40007810000 */
[----:B------:R-:W-:Y:S02]  /*5f80*/  FMNMX.FTZ R171, R185, R166, !PT ;  /* 0x000000a6b9ab7209 */ /* 0x000fe40007810000 */
[----:B------:R-:W-:Y:S02]  /*5f90*/  ISETP.GT.AND P5, PT, R170, 0x41, PT ;  /* 0x00000041aa00780c */ /* 0x000fe40003fa4270 */
[----:B0-----:R-:W-:Y:S01]  /*5fa0*/  FSEL R183, R186, -INF , P6 ;  /* 0xff800000bab77808 */ /* 0x001fe20003000000 */
[----:B------:R2:W-:Y:S01]  /*5fb0*/  MUFU.TANH R157, R191 ;  /* 0x000000bf009d7308 */ /* 0x0005e20000002400 */
[----:B------:R-:W-:-:S02]  /*5fc0*/  FMNMX.FTZ R162, R217, R162, !PT ;  /* 0x000000a2d9a27209 */ /* 0x000fc40007810000 */
[----:B------:R-:W-:Y:S02]  /*5fd0*/  FMNMX.FTZ R178, R188, R171, !PT ;  /* 0x000000abbcb27209 */ /* 0x000fe40007810000 */
[C---:B------:R-:W-:Y:S02]  /*5fe0*/  ISETP.GT.AND P3, PT, R170.reuse, 0x48, PT ;  /* 0x00000048aa00780c */ /* 0x040fe40003f64270 */
[----:B-1----:R-:W-:Y:S01]  /*5ff0*/  FSEL R190, R187, -INF , P5 ;  /* 0xff800000bbbe7808 */ /* 0x002fe20002800000 */
[----:B------:R0:W1:Y:S01]  /*6000*/  MUFU.TANH R163, R194 ;  /* 0x000000c200a37308 */ /* 0x0000620000002400 */
[----:B------:R-:W-:Y:S01]  /*6010*/  FMNMX.FTZ R171, R183, R162, !PT ;  /* 0x000000a2b7ab7209 */ /* 0x000fe20007810000 */
[----:B------:R-:W-:Y:S01]  /*6020*/  IMAD.U32 R187, RZ, RZ, UR4 ;  /* 0x00000004ffbb7e24 */ /* 0x000fe2000f8e00ff */
[----:B------:R-:W-:Y:S01]  /*6030*/  FMNMX.FTZ R175, R189, R178, !PT ;  /* 0x000000b2bdaf7209 */ /* 0x000fe20007810000 */
[----:B------:R-:W-:Y:S01]  /*6040*/  UIMAD UR4, UR36, 0xc00, UR6 ;  /* 0x00000c00240478a4 */ /* 0x000fe2000f8e0206 */
[----:B------:R-:W-:-:S02]  /*6050*/  ISETP.GT.AND P4, PT, R170, 0x49, PT ;  /* 0x00000049aa00780c */ /* 0x000fc40003f84270 */
[----:B--2---:R-:W-:Y:S01]  /*6060*/  FSEL R191, R21, -INF , P3 ;  /* 0xff80000015bf7808 */ /* 0x004fe20001800000 */
[----:B------:R-:W2:Y:S01]  /*6070*/  MUFU.TANH R166, R195 ;  /* 0x000000c300a67308 */ /* 0x000ea20000002400 */
[----:B------:R-:W-:Y:S01]  /*6080*/  FMNMX.FTZ R162, R190, R171, !PT ;  /* 0x000000abbea27209 */ /* 0x000fe20007810000 */
[----:B0-----:R-:W0:Y:S01]  /*6090*/  S2R R194, SR_TID.X ;  /* 0x0000000000c27919 */ /* 0x001e220000002100 */
[----:B------:R-:W-:Y:S01]  /*60a0*/  FMNMX.FTZ R178, R192, R175, !PT ;  /* 0x000000afc0b27209 */ /* 0x000fe20007810000 */
[----:B------:R-:W-:Y:S01]  /*60b0*/  UMOV UR10, UR4 ;  /* 0x00000004000a7c82 */ /* 0x000fe20008000000 */
[C---:B------:R-:W-:Y:S02]  /*60c0*/  ISETP.GT.AND P5, PT, R170.reuse, 0x50, PT ;  /* 0x00000050aa00780c */ /* 0x040fe40003fa4270 */
[----:B------:R-:W-:Y:S01]  /*60d0*/  FMNMX.FTZ R21, R193, R178, !PT ;  /* 0x000000b2c1157209 */ /* 0x000fe20007810000 */
[----:B------:R3:W4:Y:S01]  /*60e0*/  MUFU.TANH R159, R198 ;  /* 0x000000c6009f7308 */ /* 0x0007220000002400 */
[----:B------:R-:W-:-:S02]  /*60f0*/  ISETP.GT.AND P3, PT, R170, 0x51, PT ;  /* 0x00000051aa00780c */ /* 0x000fc40003f64270 */
[----:B-1----:R-:W-:Y:S02]  /*6100*/  FSEL R163, R163, -INF , P5 ;  /* 0xff800000a3a37808 */ /* 0x002fe40002800000 */
[----:B------:R-:W-:-:S03]  /*6110*/  FMNMX.FTZ R21, R196, R21, !PT ;  /* 0x00000015c4157209 */ /* 0x000fc60007810000 */
[----:B------:R-:W1:Y:S01]  /*6120*/  MUFU.TANH R171, R199 ;  /* 0x000000c700ab7308 */ /* 0x000e620000002400 */
[----:B---3--:R-:W-:Y:S02]  /*6130*/  FSEL R198, R157, -INF , P4 ;  /* 0xff8000009dc67808 */ /* 0x008fe40002000000 */
[----:B------:R-:W-:Y:S02]  /*6140*/  FMNMX.FTZ R157, R191, R162, !PT ;  /* 0x000000a2bf9d7209 */ /* 0x000fe40007810000 */
[----:B------:R-:W-:Y:S01]  /*6150*/  ISETP.GT.AND P4, PT, R170, 0x58, PT ;  /* 0x00000058aa00780c */ /* 0x000fe20003f84270 */
[----:B------:R-:W3:Y:S01]  /*6160*/  SHFL.BFLY PT, R162, R21, 0x2, 0x1f ;  /* 0x0c401f0015a27f89 */ /* 0x000ee200000e0000 */
[----:B------:R-:W-:Y:S02]  /*6170*/  FMNMX.FTZ R178, R198, R157, !PT ;  /* 0x0000009dc6b27209 */ /* 0x000fe40007810000 */
[----:B--2---:R-:W-:Y:S02]  /*6180*/  FSEL R166, R166, -INF , P3 ;  /* 0xff800000a6a67808 */ /* 0x004fe40001800000 */
[----:B------:R-:W-:-:S02]  /*6190*/  FMNMX.FTZ R157, R163, R178, !PT ;  /* 0x000000b2a39d7209 */ /* 0x000fc40007810000 */
[----:B------:R-:W-:Y:S02]  /*61a0*/  ISETP.GT.AND P3, PT, R170, 0x59, PT ;  /* 0x00000059aa00780c */ /* 0x000fe40003f64270 */
[----:B----4-:R-:W-:Y:S02]  /*61b0*/  FSEL R170, R159, -INF , P4 ;  /* 0xff8000009faa7808 */ /* 0x010fe40002000000 */
[----:B------:R-:W-:Y:S02]  /*61c0*/  FMNMX.FTZ R157, R166, R157, !PT ;  /* 0x0000009da69d7209 */ /* 0x000fe40007810000 */
[----:B-1----:R-:W-:Y:S02]  /*61d0*/  FSEL R171, R171, -INF , P3 ;  /* 0xff800000abab7808 */ /* 0x002fe40001800000 */
[----:B------:R-:W-:Y:S02]  /*61e0*/  FMNMX.FTZ R178, R170, R157, !PT ;  /* 0x0000009daab27209 */ /* 0x000fe40007810000 */
[----:B0-----:R-:W-:-:S02]  /*61f0*/  SHF.R.U32.HI R195, RZ, 0x7, R194 ;  /* 0x00000007ffc37819 */ /* 0x001fc400000116c2 */
[----:B------:R-:W-:-:S05]  /*6200*/  FMNMX.FTZ R178, R171, R178, !PT ;  /* 0x000000b2abb27209 */ /* 0x000fca0007810000 */
[----:B------:R-:W0:Y:S01]  /*6210*/  SHFL.BFLY PT, R157, R178, 0x2, 0x1f ;  /* 0x0c401f00b29d7f89 */ /* 0x000e2200000e0000 */
[----:B---3--:R-:W-:-:S05]  /*6220*/  FMNMX.FTZ R162, R21, R162, !PT ;  /* 0x000000a215a27209 */ /* 0x008fca0007810000 */
        /* <DEDUP_REMOVED lines=8> */
[--C-:B------:R-:W-:Y:S01]  /*62b0*/  FFMA.FTZ R167, R153, UR5, -R175.reuse ;  /* 0x0000000599a77c23 */ /* 0x100fe200080108af */
[----:B------:R-:W-:Y:S01]  /*62c0*/  FSEL R153, R21, RZ, P3 ;  /* 0x000000ff15997208 */ /* 0x000fe20001800000 */
[--C-:B------:R-:W-:Y:S01]  /*62d0*/  FFMA.FTZ R162, R152, UR5, -R175.reuse ;  /* 0x0000000598a27c23 */ /* 0x100fe200080108af */
[--C-:B------:R-:W-:Y:S01]  /*62e0*/  FFMA.FTZ R174, R174, UR5, -R175.reuse ;  /* 0x00000005aeae7c23 */ /* 0x100fe200080108af */
[--C-:B------:R-:W-:Y:S01]  /*62f0*/  FFMA.FTZ R156, R156, UR5, -R175.reuse ;  /* 0x000000059c9c7c23 */ /* 0x100fe200080108af */
[----:B------:R-:W-:Y:S01]  /*6300*/  MUFU.EX2 R159, R159 ;  /* 0x0000009f009f7308 */ /* 0x000fe20000000800 */
[----:B------:R-:W-:Y:S01]  /*6310*/  FADD.FTZ R153, -R153, R210 ;  /* 0x000000d299997221 */ /* 0x000fe20000010100 */
[----:B0-----:R-:W-:Y:S01]  /*6320*/  FMNMX.FTZ R157, R179, R182, !PT ;  /* 0x000000b6b39d7209 */ /* 0x001fe20007810000 */
[----:B------:R-:W-:Y:S02]  /*6330*/  VIADD R210, R195, 0x8 ;  /* 0x00000008c3d27836 */ /* 0x000fe40000000000 */
[--C-:B------:R-:W-:Y:S01]  /*6340*/  FFMA.FTZ R160, R160, UR5, -R175.reuse ;  /* 0x00000005a0a07c23 */ /* 0x100fe200080108af */
[----:B------:R-:W-:Y:S01]  /*6350*/  FMUL.FTZ R194, R153, UR5 ;  /* 0x0000000599c27c20 */ /* 0x000fe20008410000 */
[C---:B------:R-:W-:Y:S01]  /*6360*/  FSETP.NEU.FTZ.AND P4, PT, R157.reuse, -INF , PT ;  /* 0xff8000009d00780b */ /* 0x040fe20003f9d000 */
[----:B------:R-:W-:Y:S01]  /*6370*/  FMUL.FTZ R199, R157, UR5 ;  /* 0x000000059dc77c20 */ /* 0x000fe20008410000 */
[----:B------:R-:W-:Y:S01]  /*6380*/  @!P2 VIADD R153, R187, 0x32440 ;  /* 0x00032440bb99a836 */ /* 0x000fe20000000000 */
[----:B------:R-:W0:Y:S01]  /*6390*/  MUFU.EX2 R162, R162 ;  /* 0x000000a200a27308 */ /* 0x000e220000000800 */
[----:B------:R-:W-:Y:S01]  /*63a0*/  FSEL R152, R157, RZ, P4 ;  /* 0x000000ff9d987208 */ /* 0x000fe20002000000 */
[--C-:B------:R-:W-:Y:S01]  /*63b0*/  FFMA.FTZ R161, R161, UR5, -R175.reuse ;  /* 0x00000005a1a17c23 */ /* 0x100fe200080108af */
[----:B------:R-:W-:Y:S01]  /*63c0*/  FSEL R199, R199, RZ, P4 ;  /* 0x000000ffc7c77208 */ /* 0x000fe20002000000 */
[----:B------:R-:W-:Y:S01]  /*63d0*/  FFMA.FTZ R164, R164, UR5, -R175 ;  /* 0x00000005a4a47c23 */ /* 0x000fe200080108af */
[----:B------:R-:W-:Y:S01]  /*63e0*/  @!P2 PRMT R153, RZ, 0x654, R153 ;  /* 0x00000654ff99a816 */ /* 0x000fe20000000099 */
[----:B------:R-:W-:Y:S01]  /*63f0*/  FADD.FTZ R152, -R152, R211 ;  /* 0x000000d398987221 */ /* 0x000fe20000010100 */
[----:B------:R-:W-:Y:S01]  /*6400*/  FFMA.FTZ R165, R165, UR5, -R175 ;  /* 0x00000005a5a57c23 */ /* 0x000fe200080108af */
[--C-:B------:R-:W-:Y:S01]  /*6410*/  FFMA.FTZ R182, R158, UR5, -R199.reuse ;  /* 0x000000059eb67c23 */ /* 0x100fe200080108c7 */
[----:B------:R-:W-:Y:S01]  /*6420*/  IADD3 R158, -R195, 0xb, RZ ;  /* 0x0000000bc39e7810 */ /* 0x000fe20007ffe1ff */
[----:B------:R-:W-:Y:S01]  /*6430*/  FMUL.FTZ R195, R152, UR5 ;  /* 0x0000000598c37c20 */ /* 0x000fe20008410000 */
[--C-:B------:R-:W-:Y:S01]  /*6440*/  FFMA.FTZ R178, R154, UR5, -R199.reuse ;  /* 0x000000059ab27c23 */ /* 0x100fe200080108c7 */
[--C-:B------:R-:W-:Y:S01]  /*6450*/  FFMA.FTZ R179, R155, UR5, -R199.reuse ;  /* 0x000000059bb37c23 */ /* 0x100fe200080108c7 */
[--C-:B------:R-:W-:Y:S01]  /*6460*/  FFMA.FTZ R186, R223, UR5, -R199.reuse ;  /* 0x00000005dfba7c23 */ /* 0x100fe200080108c7 */
        /* <DEDUP_REMOVED lines=8> */
[----:B------:R-:W-:Y:S01]  /*64f0*/  FFMA.FTZ R219, R220, UR5, -R199 ;  /* 0x00000005dcdb7c23 */ /* 0x000fe200080108c7 */
[----:B------:R-:W-:Y:S01]  /*6500*/  FFMA.FTZ R168, R168, UR5, -R175 ;  /* 0x00000005a8a87c23 */ /* 0x000fe200080108af */
[----:B------:R-:W0:Y:S01]  /*6510*/  MUFU.EX2 R195, R195 ;  /* 0x000000c300c37308 */ /* 0x000e220000000800 */
[--C-:B----4-:R-:W-:Y:S01]  /*6520*/  FFMA.FTZ R210, R215, UR5, -R199.reuse ;  /* 0x00000005d7d27c23 */ /* 0x110fe200080108c7 */
[----:B------:R-:W-:Y:S01]  /*6530*/  FFMA.FTZ R215, R222, UR5, -R199 ;  /* 0x00000005ded77c23 */ /* 0x000fe200080108c7 */
[--C-:B------:R-:W-:Y:S01]  /*6540*/  FFMA.FTZ R169, R169, UR5, -R175.reuse ;  /* 0x00000005a9a97c23 */ /* 0x100fe200080108af */
[----:B------:R-:W-:Y:S01]  /*6550*/  FFMA.FTZ R172, R172, UR5, -R175 ;  /* 0x00000005acac7c23 */ /* 0x000fe200080108af */
[--C-:B------:R-:W-:Y:S01]  /*6560*/  FFMA.FTZ R216, R216, UR5, -R199.reuse ;  /* 0x00000005d8d87c23 */ /* 0x100fe200080108c7 */
[----:B------:R-:W-:Y:S01]  /*6570*/  FFMA.FTZ R220, R221, UR5, -R199 ;  /* 0x00000005dddc7c23 */ /* 0x000fe200080108c7 */
[--C-:B------:R-:W-:Y:S01]  /*6580*/  FFMA.FTZ R173, R173, UR5, -R175.reuse ;  /* 0x00000005adad7c23 */ /* 0x100fe200080108af */
[----:B------:R-:W-:Y:S01]  /*6590*/  MUFU.EX2 R167, R167 ;  /* 0x000000a700a77308 */ /* 0x000fe20000000800 */
[-C--:B---3--:R-:W-:Y:S01]  /*65a0*/  FMUL.FTZ R24, R24, R194.reuse ;  /* 0x000000c218187220 */ /* 0x088fe20000410000 */
        /* <DEDUP_REMOVED lines=132> */
[----:B---3--:R-:W-:Y:S01]  /*6df0*/  F2FP.BF16.F32.PACK_AB R154, R174, R167 ;  /* 0x000000a7ae9a723e */ /* 0x008fe200000010ff */
[----:B------:R-:W0:Y:S01]  /*6e00*/  MUFU.EX2 R156, R156 ;  /* 0x0000009c009c7308 */ /* 0x000e220000000800 */
[----:B--2---:R-:W-:Y:S01]  /*6e10*/  F2FP.BF16.F32.PACK_AB R153, R179, R178 ;  /* 0x000000b2b399723e */ /* 0x004fe200000010ff */
[--C-:B------:R-:W-:Y:S01]  /*6e20*/  FFMA.FTZ R176, R176, UR5, -R175.reuse ;  /* 0x00000005b0b07c23 */ /* 0x100fe200080108af */
[----:B----4-:R-:W-:Y:S01]  /*6e30*/  F2FP.BF16.F32.PACK_AB R155, R186, R182 ;  /* 0x000000b6ba9b723e */ /* 0x010fe200000010ff */
[--C-:B------:R-:W-:Y:S01]  /*6e40*/  FFMA.FTZ R177, R177, UR5, -R175.reuse ;  /* 0x00000005b1b17c23 */ /* 0x100fe200080108af */
[----:B------:R-:W-:Y:S01]  /*6e50*/  FFMA.FTZ R180, R180, UR5, -R175 ;  /* 0x00000005b4b47c23 */ /* 0x000fe200080108af */
[--C-:B------:R-:W-:Y:S01]  /*6e60*/  FFMA.FTZ R212, R212, UR5, -R199.reuse ;  /* 0x00000005d4d47c23 */ /* 0x100fe200080108c7 */
[----:B------:R-:W-:Y:S01]  /*6e70*/  WARPGROUP.ARRIVE ;  /* 0x00000000000079c5 */ /* 0x000fe20000000000 */
[----:B------:R-:W2:Y:S01]  /*6e80*/  MUFU.EX2 R160, R160 ;  /* 0x000000a000a07308 */ /* 0x000ea20000000800 */
[--C-:B------:R-:W-:Y:S01]  /*6e90*/  FFMA.FTZ R213, R213, UR5, -R199.reuse ;  /* 0x00000005d5d57c23 */ /* 0x100fe200080108c7 */
[--C-:B------:R-:W-:Y:S01]  /*6ea0*/  FFMA.FTZ R214, R214, UR5, -R199.reuse ;  /* 0x00000005d6d67c23 */ /* 0x100fe200080108c7 */
[----:B------:R-:W-:Y:S01]  /*6eb0*/  FFMA.FTZ R217, R217, UR5, -R199 ;  /* 0x00000005d9d97c23 */ /* 0x000fe200080108c7 */
[--C-:B------:R-:W-:Y:S01]  /*6ec0*/  FFMA.FTZ R181, R181, UR5, -R175.reuse ;  /* 0x00000005b5b57c23 */ /* 0x100fe200080108af */
[----:B------:R-:W-:Y:S01]  /*6ed0*/  HGMMA.64x256x16.F32.BF16 R24, R152, gdesc[UR8].tnspB, R24, gsb0 ;  /* 0x43e0000898187df0 */ /* 0x000fe20008001818 */
[----:B------:R-:W-:Y:S01]  /*6ee0*/  UIADD3 UR10, UR4, 0x80, URZ ;  /* 0x00000080040a7890 */ /* 0x000fe2000fffe03f */
[--C-:B------:R-:W-:Y:S01]  /*6ef0*/  FFMA.FTZ R184, R184, UR5, -R175.reuse ;  /* 0x00000005b8b87c23 */ /* 0x100fe200080108af */
[----:B------:R-:W-:Y:S01]  /*6f00*/  MUFU.EX2 R161, R161 ;  /* 0x000000a100a17308 */ /* 0x000fe20000000800 */
[----:B------:R-:W-:Y:S01]  /*6f10*/  UMOV UR11, 0x40000040 ;  /* 0x40000040000b7882 */ /* 0x000fe20000000000 */
[--C-:B------:R-:W-:Y:S01]  /*6f20*/  FFMA.FTZ R185, R185, UR5, -R175.reuse ;  /* 0x00000005b9b97c23 */ /* 0x100fe200080108af */
[----:B------:R-:W-:Y:S01]  /*6f30*/  FFMA.FTZ R188, R188, UR5, -R175 ;  /* 0x00000005bcbc7c23 */ /* 0x000fe200080108af */
        /* <DEDUP_REMOVED lines=9> */
[--C-:B------:R-:W-:Y:S01]  /*6fd0*/  FFMA.FTZ R163, R163, UR5, -R199.reuse ;  /* 0x00000005a3a37c23 */ /* 0x100fe200080108c7 */
[--C-:B------:R-:W-:Y:S01]  /*6fe0*/  FFMA.FTZ R166, R166, UR5, -R199.reuse ;  /* 0x00000005a6a67c23 */ /* 0x100fe200080108c7 */
[--C-:B------:R-:W-:Y:S01]  /*6ff0*/  FFMA.FTZ R170, R170, UR5, -R199.reuse ;  /* 0x00000005aaaa7c23 */ /* 0x100fe200080108c7 */
[----:B------:R-:W-:Y:S01]  /*7000*/  MUFU.EX2 R197, R197 ;  /* 0x000000c500c57308 */ /* 0x000fe20000000800 */
[----:B------:R-:W-:Y:S01]  /*7010*/  FFMA.FTZ R171, R171, UR5, -R199 ;  /* 0x00000005abab7c23 */ /* 0x000fe200080108c7 */
[----:B------:R-:W-:Y:S01]  /*7020*/  FFMA.FTZ R159, R194, R0, R159 ;  /* 0x00000000c29f7223 */ /* 0x000fe2000001009f */
[----:B------:R-:W-:Y:S01]  /*7030*/  FFMA.FTZ R12, R195, R12, R178 ;  /* 0x0000000cc30c7223 */ /* 0x000fe200000100b2 */
[----:B------:R-:W-:Y:S01]  /*7040*/  ISETP.GT.AND P3, PT, R20, R13, PT ;  /* 0x0000000d1400720c */ /* 0x000fe20003f64270 */
[----:B------:R-:W-:-:S02]  /*7050*/  @!P2 VIADD R187, R187, 0x32460 ;  /* 0x00032460bbbba836 */ /* 0x000fc40000000000 */
[----:B------:R-:W-:Y:S01]  /*7060*/  FADD.FTZ R162, R162, R159 ;  /* 0x0000009fa2a27221 */ /* 0x000fe20000010000 */
[----:B------:R-:W-:Y:S01]  /*7070*/  FADD.FTZ R179, R179, R12 ;  /* 0x0000000cb3b37221 */ /* 0x000fe20000010000 */
[----:B------:R-:W3:Y:S01]  /*7080*/  MUFU.EX2 R210, R210 ;  /* 0x000000d200d27308 */ /* 0x000ee20000000800 */
[----:B------:R-:W-:Y:S02]  /*7090*/  VIADD R20, R20, 0xffffffff ;  /* 0xffffffff14147836 */ /* 0x000fe40000000000 */
[----:B------:R-:W-:Y:S01]  /*70a0*/  FADD.FTZ R167, R167, R162 ;  /* 0x000000a2a7a77221 */ /* 0x000fe20000010000 */
[----:B------:R-:W-:Y:S01]  /*70b0*/  FADD.FTZ R179, R182, R179 ;  /* 0x000000b3b6b37221 */ /* 0x000fe20000010000 */
[----:B------:R-:W-:Y:S02]  /*70c0*/  @!P2 PRMT R187, RZ, 0x654, R187 ;  /* 0x00000654ffbba816 */ /* 0x000fe400000000bb */
[----:B------:R-:W-:Y:S01]  /*70d0*/  FADD.FTZ R167, R174, R167 ;  /* 0x000000a7aea77221 */ /* 0x000fe20000010000 */
[----:B------:R-:W-:Y:S01]  /*70e0*/  FADD.FTZ R186, R186, R179 ;  /* 0x000000b3baba7221 */ /* 0x000fe20000010000 */
[----:B------:R-:W-:Y:S02]  /*70f0*/  MUFU.EX2 R211, R211 ;  /* 0x000000d300d37308 */ /* 0x000fe40000000800 */
[----:B0-----:R-:W-:-:S06]  /*7100*/  FADD.FTZ R167, R156, R167 ;  /* 0x000000a79ca77221 */ /* 0x001fcc0000010000 */
[----:B------:R-:W0:Y:S08]  /*7110*/  MUFU.EX2 R215, R215 ;  /* 0x000000d700d77308 */ /* 0x000e300000000800 */
[----:B------:R-:W-:Y:S08]  /*7120*/  MUFU.EX2 R165, R165 ;  /* 0x000000a500a57308 */ /* 0x000ff00000000800 */
[----:B------:R-:W-:Y:S08]  /*7130*/  MUFU.EX2 R168, R168 ;  /* 0x000000a800a87308 */ /* 0x000ff00000000800 */
[----:B------:R-:W-:Y:S08]  /*7140*/  MUFU.EX2 R169, R169 ;  /* 0x000000a900a97308 */ /* 0x000ff00000000800 */
[----:B------:R-:W-:Y:S08]  /*7150*/  MUFU.EX2 R172, R172 ;  /* 0x000000ac00ac7308 */ /* 0x000ff00000000800 */
[----:B------:R-:W4:Y:S08]  /*7160*/  MUFU.EX2 R216, R216 ;  /* 0x000000d800d87308 */ /* 0x000f300000000800 */
        /* <DEDUP_REMOVED lines=22> */
[----:B------:R-:W-:Y:S01]  /*72d0*/  MUFU.EX2 R196, R196 ;  /* 0x000000c400c47308 */ /* 0x000fe20000000800 */
[----:B------:R-:W-:-:S02]  /*72e0*/  WARPGROUP.DEPBAR.LE gsb0, 0x0 ;  /* 0x00008000000079c5 */ /* 0x000fc40000010000 */
[C---:B--2---:R-:W-:Y:S01]  /*72f0*/  F2FP.BF16.F32.PACK_AB R152, R160.reuse, R156 ;  /* 0x0000009ca098723e */ /* 0x044fe200000010ff */
[----:B------:R-:W-:Y:S01]  /*7300*/  FADD.FTZ R160, R160, R167 ;  /* 0x000000a7a0a07221 */ /* 0x000fe20000010000 */
[----:B---3--:R-:W-:-:S03]  /*7310*/  F2FP.BF16.F32.PACK_AB R153, R210, R197 ;  /* 0x000000c5d299723e */ /* 0x008fc600000010ff */
[----:B------:R-:W-:Y:S01]  /*7320*/  MUFU.EX2 R163, R163 ;  /* 0x000000a300a37308 */ /* 0x000fe20000000800 */
[----:B------:R-:W-:Y:S01]  /*7330*/  F2FP.BF16.F32.PACK_AB R154, R164, R161 ;  /* 0x000000a1a49a723e */ /* 0x000fe200000010ff */
[----:B------:R-:W-:Y:S01]  /*7340*/  FADD.FTZ R197, R197, R186 ;  /* 0x000000bac5c57221 */ /* 0x000fe20000010000 */
[----:B0-----:R-:W-:Y:S01]  /*7350*/  F2FP.BF16.F32.PACK_AB R155, R215, R211 ;  /* 0x000000d3d79b723e */ /* 0x001fe200000010ff */
[----:B------:R-:W-:Y:S02]  /*7360*/  FADD.FTZ R161, R161, R160 ;  /* 0x000000a0a1a17221 */ /* 0x000fe40000010000 */
[----:B------:R-:W-:Y:S01]  /*7370*/  FADD.FTZ R210, R210, R197 ;  /* 0x000000c5d2d27221 */ /* 0x000fe20000010000 */
[----:B------:R-:W-:Y:S01]  /*7380*/  WARPGROUP.ARRIVE ;  /* 0x00000000000079c5 */ /* 0x000fe20000000000 */
[----:B------:R-:W0:Y:S01]  /*7390*/  MUFU.EX2 R166, R166 ;  /* 0x000000a600a67308 */ /* 0x000e220000000800 */
        /* <DEDUP_REMOVED lines=8> */
[----:B------:R-:W-:Y:S02]  /*7420*/  IMAD.MOV.U32 R210, RZ, RZ, R21 ;  /* 0x000000ffffd27224 */ /* 0x000fe400078e0015 */
[----:B----4-:R-:W-:-:S05]  /*7430*/  FADD.FTZ R215, R216, R215 ;  /* 0x000000d7d8d77221 */ /* 0x010fca0000010000 */
        /* <DEDUP_REMOVED lines=13> */
[----:B------:R-:W-:-:S03]  /*7510*/  FADD.FTZ R172, R172, R169 ;  /* 0x000000a9acac7221 */ /* 0x000fc60000010000 */
        /* <DEDUP_REMOVED lines=55> */
.L_x_14548:
[----:B------:R-:W-:-:S13]  /*7890*/  ISETP.GE.AND P1, PT, R20, RZ, PT ;  /* 0x000000ff1400720c */ /* 0x000fda0003f26270 */
[----:B------:R-:W-:Y:S05]  /*78a0*/  @!P1 BRA `(.L_x_14558) ;  /* 0x0000002800409947 */ /* 0x000fea0003800000 */
[----:B------:R-:W-:Y:S02]  /*78b0*/  IMAD.MOV.U32 R201, RZ, RZ, R157 ;  /* 0x000000ffffc97224 */ /* 0x000fe400078e009d */
[----:B------:R-:W-:-:S07]  /*78c0*/  IMAD.MOV.U32 R13, RZ, RZ, R21 ;  /* 0x000000ffff0d7224 */ /* 0x000fce00078e0015 */
.L_x_14567:
[----:B------:R-:W-:-:S04]  /*78d0*/  UIADD3 UR36, UR36, 0x1, URZ ;  /* 0x0000000124247890 */ /* 0x000fc8000fffe03f */
[----:B------:R-:W-:-:S04]  /*78e0*/  UISETP.NE.AND UP0, UPT, UR36, 0x2, UPT ;  /* 0x000000022400788c */ /* 0x000fc8000bf05270 */
[----:B------:R-:W-:Y:S02]  /*78f0*/  USEL UR4, URZ, 0x1, UP0 ;  /* 0x000000013f047887 */ /* 0x000fe40008000000 */
[----:B------:R-:W-:Y:S02]  /*7900*/  USEL UR36, UR36, URZ, UP0 ;  /* 0x0000003f24247287 */ /* 0x000fe40008000000 */
[----:B------:R-:W-:Y:S01]  /*7910*/  ULOP3.LUT UR37, UR37, UR4, URZ, 0x3c, !UPT ;  /* 0x0000000425257292 */ /* 0x000fe2000f8e3c3f */
[----:B-1----:R-:W-:Y:S11]  /*7920*/  @!P0 BRA `(.L_x_14559) ;  /* 0x0000000000048947 */ /* 0x002ff60003800000 */
[----:B------:R-:W-:Y:S01]  /*7930*/  BPT.TRAP 0x1 ;  /* 0x000000040000795c */ /* 0x000fe20000300000 */
.L_x_14559:
        /* <DEDUP_REMOVED lines=9> */
.L_x_14560:
[----:B--2---:R-:W-:Y:S05]  /*79d0*/  @P1 BRA `(.L_x_14561) ;  /* 0x0000000000081947 */ /* 0x004fea0003800000 */
[----:B------:R-:W2:Y:S02]  /*79e0*/  SYNCS.PHASECHK.TRANS64.TRYWAIT P1, [UR4+0x32430], R21 ;  /* 0x03243015ff0075a7 */ /* 0x000ea40008020144 */
[----:B--2---:R-:W-:Y:S05]  /*79f0*/  @!P1 BRA `(.L_x_14562) ;  /* 0x000000d000ec9947 */ /* 0x004fea0003800000 */
.L_x_14561:
[----:B------:R-:W-:Y:S01]  /*7a00*/  R2UR UR56, R22 ;  /* 0x00000000163872ca */ /* 0x000fe200000e0000 */
[----:B------:R-:W-:Y:S01]  /*7a10*/  UIMAD UR5, UR36, 0x300, UR61 ;  /* 0x00000300240578a4 */ /* 0x000fe2000f8e023d */
[----:B------:R-:W-:Y:S01]  /*7a20*/  R2UR UR57, R23 ;  /* 0x00000000173972ca */ /* 0x000fe200000e0000 */
[----:B0-2---:R-:W-:Y:S01]  /*7a30*/  WARPGROUP.ARRIVE ;  /* 0x00000000000079c5 */ /* 0x005fe20000000000 */
        /* <DEDUP_REMOVED lines=27> */
.L_x_14563:
[----:B------:R0:W2:Y:S01]  /*7bf0*/  SYNCS.PHASECHK.TRANS64.TRYWAIT P1, [UR4+0x32450], R21 ;  /* 0x03245015ff0075a7 */ /* 0x0000a20008020144 */
[----:B------:R-:W-:Y:S05]  /*7c00*/  @!P0 BRA `(.L_x_14564) ;  /* 0x0000000000048947 */ /* 0x000fea0003800000 */
[----:B------:R-:W-:Y:S01]  /*7c10*/  BPT.TRAP 0x1 ;  /* 0x000000040000795c */ /* 0x000fe20000300000 */
.L_x_14564:
[----:B--2---:R-:W-:Y:S05]  /*7c20*/  @P1 BRA `(.L_x_14565) ;  /* 0x0000000000081947 */ /* 0x004fea0003800000 */
[----:B------:R-:W2:Y:S02]  /*7c30*/  SYNCS.PHASECHK.TRANS64.TRYWAIT P1, [UR4+0x32450], R21 ;  /* 0x03245015ff0075a7 */ /* 0x000ea40008020144 */
[----:B--2---:R-:W-:Y:S05]  /*7c40*/  @!P1 BRA `(.L_x_14566) ;  /* 0x000000d000709947 */ /* 0x004fea0003800000 */
.L_x_14565:
        /* <DEDUP_REMOVED lines=99> */
[----:B--2---:R-:W-:Y:S01]  /*8280*/  FMUL.FTZ R202, R156, UR5 ;  /* 0x000000059cca7c20 */ /* 0x004fe20008410000 */
        /* <DEDUP_REMOVED lines=48> */
[----:B------:R-:W-:-:S03]  /*8590*/  FMUL.FTZ R199, R199, UR5 ;  /* 0x00000005c7c77c20 */ /* 0x000fc60008410000 */
        /* <DEDUP_REMOVED lines=28> */
[----:B------:R-:W-:Y:S01]  /*8760*/  FMUL.FTZ R193, R197, UR5 ;  /* 0x00000005c5c17c20 */ /* 0x000fe20008410000 */
[----:B------:R-:W-:-:S04]  /*8770*/  FMUL.FTZ R197, R198, UR5 ;  /* 0x00000005c6c57c20 */ /* 0x000fc80008410000 */
        /* <DEDUP_REMOVED lines=60> */
[----:B-1----:R-:W-:Y:S02]  /*8b40*/  FMNMX.FTZ R194, R190, R21, !PT ;  /* 0x00000015bec27209 */ /* 0x002fe40007810000 */
[----:B------:R-:W1:Y:S05]  /*8b50*/  SHFL.BFLY PT, R21, R198, 0x1, 0x1f ;  /* 0x0c201f00c6157f89 */ /* 0x000e6a00000e0000 */
[----:B------:R-:W3:Y:S01]  /*8b60*/  MUFU.TANH R199, R199 ;  /* 0x000000c700c77308 */ /* 0x000ee20000002400 */
[----:B--2---:R-:W-:-:S04]  /*8b70*/  FMNMX.FTZ R194, R195, R194, !PT ;  /* 0x000000c2c3c27209 */ /* 0x004fc80007810000 */
[----:B0-----:R-:W-:-:S04]  /*8b80*/  FMNMX.FTZ R194, R197, R194, !PT ;  /* 0x000000c2c5c27209 */ /* 0x001fc80007810000 */
[----:B---3--:R-:W-:Y:S02]  /*8b90*/  FMNMX.FTZ R194, R199, R194, !PT ;  /* 0x000000c2c7c27209 */ /* 0x008fe40007810000 */
[----:B-1----:R-:W-:-:S03]  /*8ba0*/  FMNMX.FTZ R21, R198, R21, !PT ;  /* 0x00000015c6157209 */ /* 0x002fc60007810000 */
[----:B------:R-:W0:Y:S02]  /*8bb0*/  SHFL.BFLY PT, R157, R194, 0x2, 0x1f ;  /* 0x0c401f00c29d7f89 */ /* 0x000e2400000e0000 */
[C---:B------:R-:W-:Y:S01]  /*8bc0*/  FMUL.FTZ R213, R21.reuse, UR5 ;  /* 0x0000000515d57c20 */ /* 0x040fe20008410000 */
[----:B------:R-:W-:-:S03]  /*8bd0*/  FADD.FTZ R13, -R21, R13 ;  /* 0x0000000d150d7221 */ /* 0x000fc60000010100 */
[--C-:B------:R-:W-:Y:S01]  /*8be0*/  FFMA.FTZ R215, R152, UR5, -R213.reuse ;  /* 0x0000000598d77c23 */ /* 0x100fe200080108d5 */
[--C-:B------:R-:W-:Y:S01]  /*8bf0*/  FFMA.FTZ R196, R153, UR5, -R213.reuse ;  /* 0x0000000599c47c23 */ /* 0x100fe200080108d5 */
[----:B------:R-:W-:Y:S01]  /*8c00*/  FMUL.FTZ R13, R13, UR5 ;  /* 0x000000050d0d7c20 */ /* 0x000fe20008410000 */
[--C-:B------:R-:W-:Y:S01]  /*8c10*/  FFMA.FTZ R198, R202, UR5, -R213.reuse ;  /* 0x00000005cac67c23 */ /* 0x100fe200080108d5 */
[----:B------:R-:W-:Y:S02]  /*8c20*/  VIADD R153, R218, 0x8 ;  /* 0x00000008da997836 */ /* 0x000fe40000000000 */
        /* <DEDUP_REMOVED lines=13> */
[----:B0-----:R-:W-:Y:S01]  /*8d00*/  FMNMX.FTZ R157, R194, R157, !PT ;  /* 0x0000009dc29d7209 */ /* 0x001fe20007810000 */
[--C-:B------:R-:W-:Y:S01]  /*8d10*/  FFMA.FTZ R177, R177, UR5, -R213.reuse ;  /* 0x00000005b1b17c23 */ /* 0x100fe200080108d5 */
[--C-:B------:R-:W-:Y:S01]  /*8d20*/  FFMA.FTZ R179, R179, UR5, -R213.reuse ;  /* 0x00000005b3b37c23 */ /* 0x100fe200080108d5 */
[--C-:B------:R-:W-:Y:S01]  /*8d30*/  FFMA.FTZ R178, R178, UR5, -R213.reuse ;  /* 0x00000005b2b27c23 */ /* 0x100fe200080108d5 */
[--C-:B------:R-:W-:Y:S01]  /*8d40*/  FFMA.FTZ R180, R180, UR5, -R213.reuse ;  /* 0x00000005b4b47c23 */ /* 0x100fe200080108d5 */
[----:B------:R-:W0:Y:S01]  /*8d50*/  SHFL.BFLY PT, R214, R157, 0x1, 0x1f ;  /* 0x0c201f009dd67f89 */ /* 0x000e2200000e0000 */
[----:B------:R2:W-:Y:S01]  /*8d60*/  MUFU.EX2 R194, R215 ;  /* 0x000000d700c27308 */ /* 0x0005e20000000800 */
[--C-:B------:R-:W-:Y:S01]  /*8d70*/  FFMA.FTZ R185, R185, UR5, -R213.reuse ;  /* 0x00000005b9b97c23 */ /* 0x100fe200080108d5 */
[--C-:B------:R-:W-:Y:S01]  /*8d80*/  FFMA.FTZ R187, R187, UR5, -R213.reuse ;  /* 0x00000005bbbb7c23 */ /* 0x100fe200080108d5 */
[--C-:B------:R-:W-:Y:S01]  /*8d90*/  FFMA.FTZ R219, R188, UR5, -R213.reuse ;  /* 0x00000005bcdb7c23 */ /* 0x100fe200080108d5 */
[--C-:B------:R-:W-:Y:S01]  /*8da0*/  FFMA.FTZ R188, R192, UR5, -R213.reuse ;  /* 0x00000005c0bc7c23 */ /* 0x100fe200080108d5 */
[--C-:B------:R-:W-:Y:S01]  /*8db0*/  FFMA.FTZ R186, R186, UR5, -R213.reuse ;  /* 0x00000005baba7c23 */ /* 0x100fe200080108d5 */
[----:B------:R-:W-:-:S02]  /*8dc0*/  FFMA.FTZ R193, R193, UR5, -R213 ;  /* 0x00000005c1c17c23 */ /* 0x000fc400080108d5 */
        /* <DEDUP_REMOVED lines=15> */
[----:B0-----:R-:W-:Y:S01]  /*8ec0*/  FMNMX.FTZ R157, R157, R214, !PT ;  /* 0x000000d69d9d7209 */ /* 0x001fe20007810000 */
[----:B------:R-:W-:-:S02]  /*8ed0*/  IMAD.U32 R214, RZ, RZ, UR4 ;  /* 0x00000004ffd67e24 */ /* 0x000fc4000f8e00ff */
[-C--:B------:R-:W-:Y:S01]  /*8ee0*/  FMUL.FTZ R49, R49, R13.reuse ;  /* 0x0000000d31317220 */ /* 0x080fe20000410000 */
[-C--:B------:R-:W-:Y:S01]  /*8ef0*/  FMUL.FTZ R52, R52, R13.reuse ;  /* 0x0000000d34347220 */ /* 0x080fe20000410000 */
[-C--:B------:R-:W-:Y:S01]  /*8f00*/  FMUL.FTZ R53, R53, R13.reuse ;  /* 0x0000000d35357220 */ /* 0x080fe20000410000 */
[C---:B------:R-:W-:Y:S01]  /*8f10*/  FADD.FTZ R152, -R157.reuse, R201 ;  /* 0x000000c99d987221 */ /* 0x040fe20000010100 */
[----:B------:R-:W-:Y:S01]  /*8f20*/  FMUL.FTZ R217, R157, UR5 ;  /* 0x000000059dd97c20 */ /* 0x000fe20008410000 */
[-C--:B------:R-:W-:Y:S01]  /*8f30*/  FMUL.FTZ R56, R56, R13.reuse ;  /* 0x0000000d38387220 */ /* 0x080fe20000410000 */
[-C--:B------:R-:W-:Y:S01]  /*8f40*/  FMUL.FTZ R57, R57, R13.reuse ;  /* 0x0000000d39397220 */ /* 0x080fe20000410000 */
[----:B------:R-:W-:Y:S01]  /*8f50*/  FMUL.FTZ R201, R152, UR5 ;  /* 0x0000000598c97c20 */ /* 0x000fe20008410000 */
[----:B------:R-:W-:Y:S02]  /*8f60*/  @!P2 VIADD R152, R214, 0x32440 ;  /* 0x00032440d698a836 */ /* 0x000fe40000000000 */
[--C-:B------:R-:W-:Y:S01]  /*8f70*/  FFMA.FTZ R216, R158, UR5, -R217.reuse ;  /* 0x000000059ed87c23 */ /* 0x100fe200080108d9 */
[----:B------:R-:W-:Y:S01]  /*8f80*/  IADD3 R158, -R218, 0xb, RZ ;  /* 0x0000000bda9e7810 */ /* 0x000fe20007ffe1ff */
[--C-:B------:R-:W-:Y:S01]  /*8f90*/  FFMA.FTZ R210, R154, UR5, -R217.reuse ;  /* 0x000000059ad27c23 */ /* 0x100fe200080108d9 */
[--C-:B--2---:R-:W-:Y:S01]  /*8fa0*/  FFMA.FTZ R215, R155, UR5, -R217.reuse ;  /* 0x000000059bd77c23 */ /* 0x104fe200080108d9 */
[----:B------:R-:W-:Y:S01]  /*8fb0*/  @!P2 PRMT R152, RZ, 0x654, R152 ;  /* 0x00000654ff98a816 */ /* 0x000fe20000000098 */
[--C-:B------:R-:W-:Y:S01]  /*8fc0*/  FFMA.FTZ R211, R211, UR5, -R217.reuse ;  /* 0x00000005d3d37c23 */ /* 0x100fe200080108d9 */
        /* <DEDUP_REMOVED lines=119> */
[----:B------:R-:W-:Y:S01]  /*9740*/  UIMAD UR4, UR36, 0xc00, UR6 ;  /* 0x00000c00240478a4 */ /* 0x000fe2000f8e0206 */
[----:B------:R-:W-:Y:S01]  /*9750*/  F2FP.BF16.F32.PACK_AB R154, R202, R198 ;  /* 0x000000c6ca9a723e */ /* 0x000fe200000010ff */
[--C-:B------:R-:W-:Y:S01]  /*9760*/  FFMA.FTZ R160, R160, UR5, -R217.reuse ;  /* 0x00000005a0a07c23 */ /* 0x100fe200080108d9 */
[----:B---3--:R-:W-:Y:S01]  /*9770*/  F2FP.BF16.F32.PACK_AB R153, R215, R210 ;  /* 0x000000d2d799723e */ /* 0x008fe200000010ff */
[--C-:B------:R-:W-:Y:S01]  /*9780*/  FFMA.FTZ R161, R161, UR5, -R217.reuse ;  /* 0x00000005a1a17c23 */ /* 0x100fe200080108d9 */
[----:B----4-:R-:W-:Y:S01]  /*9790*/  F2FP.BF16.F32.PACK_AB R155, R211, R216 ;  /* 0x000000d8d39b723e */ /* 0x010fe200000010ff */
        /* <DEDUP_REMOVED lines=25> */
[----:B------:R-:W-:Y:S01]  /*9930*/  FFMA.FTZ R197, R199, UR5, -R217 ;  /* 0x00000005c7c57c23 */ /* 0x000fe200080108d9 */
[----:B------:R-:W-:Y:S01]  /*9940*/  FFMA.FTZ R13, R13, R0, R194 ;  /* 0x000000000d0d7223 */ /* 0x000fe200000100c2 */
[----:B------:R-:W-:Y:S01]  /*9950*/  FFMA.FTZ R12, R201, R12, R210 ;  /* 0x0000000cc90c7223 */ /* 0x000fe200000100d2 */
[----:B------:R-:W2:Y:S01]  /*9960*/  MUFU.EX2 R164, R164 ;  /* 0x000000a400a47308 */ /* 0x000ea20000000800 */
[----:B------:R-:W-:-:S02]  /*9970*/  @!P2 VIADD R214, R214, 0x32460 ;  /* 0x00032460d6d6a836 */ /* 0x000fc40000000000 */
[----:B------:R-:W-:Y:S01]  /*9980*/  FADD.FTZ R13, R196, R13 ;  /* 0x0000000dc40d7221 */ /* 0x000fe20000010000 */
[----:B------:R-:W-:Y:S01]  /*9990*/  FADD.FTZ R215, R215, R12 ;  /* 0x0000000cd7d77221 */ /* 0x000fe20000010000 */
[----:B------:R-:W-:Y:S02]  /*99a0*/  IMAD.MOV.U32 R201, RZ, RZ, R157 ;  /* 0x000000ffffc97224 */ /* 0x000fe400078e009d */
[----:B------:R-:W-:Y:S01]  /*99b0*/  FADD.FTZ R13, R198, R13 ;  /* 0x0000000dc60d7221 */ /* 0x000fe20000010000 */
[----:B------:R-:W-:Y:S01]  /*99c0*/  FADD.FTZ R216, R216, R215 ;  /* 0x000000d7d8d87221 */ /* 0x000fe20000010000 */
[----:B------:R-:W-:Y:S01]  /*99d0*/  MUFU.EX2 R160, R160 ;  /* 0x000000a000a07308 */ /* 0x000fe20000000800 */
[----:B------:R-:W-:Y:S01]  /*99e0*/  @!P2 PRMT R214, RZ, 0x654, R214 ;  /* 0x00000654ffd6a816 */ /* 0x000fe200000000d6 */
[----:B------:R-:W-:Y:S01]  /*99f0*/  FADD.FTZ R13, R202, R13 ;  /* 0x0000000dca0d7221 */ /* 0x000fe20000010000 */
[----:B------:R-:W-:-:S05]  /*9a00*/  FADD.FTZ R211, R211, R216 ;  /* 0x000000d8d3d37221 */ /* 0x000fca0000010000 */
[----:B------:R-:W3:Y:S08]  /*9a10*/  MUFU.EX2 R161, R161 ;  /* 0x000000a100a17308 */ /* 0x000ef00000000800 */
[----:B------:R-:W-:Y:S08]  /*9a20*/  MUFU.EX2 R166, R166 ;  /* 0x000000a600a67308 */ /* 0x000ff00000000800 */
[----:B------:R-:W4:Y:S08]  /*9a30*/  MUFU.EX2 R212, R212 ;  /* 0x000000d400d47308 */ /* 0x000f300000000800 */
[----:B------:R-:W5:Y:S08]  /*9a40*/  MUFU.EX2 R163, R163 ;  /* 0x000000a300a37308 */ /* 0x000f700000000800 */
[----:B------:R-:W1:Y:S08]  /*9a50*/  MUFU.EX2 R165, R165 ;  /* 0x000000a500a57308 */ /* 0x000e700000000800 */
[----:B------:R-:W1:Y:S08]  /*9a60*/  MUFU.EX2 R169, R169 ;  /* 0x000000a900a97308 */ /* 0x000e700000000800 */
[----:B------:R-:W1:Y:S08]  /*9a70*/  MUFU.EX2 R171, R171 ;  /* 0x000000ab00ab7308 */ /* 0x000e700000000800 */
[----:B------:R-:W-:Y:S08]  /*9a80*/  MUFU.EX2 R167, R167 ;  /* 0x000000a700a77308 */ /* 0x000ff00000000800 */
        /* <DEDUP_REMOVED lines=26> */
[----:B------:R-:W0:Y:S01]  /*9c30*/  MUFU.EX2 R193, R193 ;  /* 0x000000c100c17308 */ /* 0x000e220000000800 */
[----:B---3--:R-:W-:Y:S01]  /*9c40*/  F2FP.BF16.F32.PACK_AB R153, R161, R160 ;  /* 0x000000a0a199723e */ /* 0x008fe200000010ff */
[----:B------:R-:W-:Y:S01]  /*9c50*/  FADD.FTZ R160, R160, R211 ;  /* 0x000000d3a0a07221 */ /* 0x000fe20000010000 */
[----:B----4-:R-:W-:Y:S01]  /*9c60*/  F2FP.BF16.F32.PACK_AB R155, R212, R166 ;  /* 0x000000a6d49b723e */ /* 0x010fe200000010ff */
[----:B------:R-:W-:Y:S01]  /*9c70*/  FADD.FTZ R159, R159, R156 ;  /* 0x0000009c9f9f7221 */ /* 0x000fe20000010000 */
[----:B------:R-:W-:Y:S02]  /*9c80*/  IMAD.MOV.U32 R13, RZ, RZ, R21 ;  /* 0x000000ffff0d7224 */ /* 0x000fe400078e0015 */
        /* <DEDUP_REMOVED lines=9> */
[----:B------:R-:W2:Y:S01]  /*9d20*/  MUFU.EX2 R195, R195 ;  /* 0x000000c300c37308 */ /* 0x000ea20000000800 */
[----:B------:R-:W-:Y:S01]  /*9d30*/  FADD.FTZ R212, R212, R161 ;  /* 0x000000a1d4d47221 */ /* 0x000fe20000010000 */
[----:B-----5:R-:W-:-:S04]  /*9d40*/  FADD.FTZ R164, R163, R164 ;  /* 0x000000a4a3a47221 */ /* 0x020fc80000010000 */
[----:B-1----:R-:W-:Y:S02]  /*9d50*/  FADD.FTZ R164, R165, R164 ;  /* 0x000000a4a5a47221 */ /* 0x002fe40000010000 */
[----:B------:R-:W-:Y:S02]  /*9d60*/  MUFU.EX2 R192, R192 ;  /* 0x000000c000c07308 */ /* 0x000fe40000000800 */
[----:B------:R-:W-:-:S06]  /*9d70*/  FADD.FTZ R164, R169, R164 ;  /* 0x000000a4a9a47221 */ /* 0x000fcc0000010000 */
[----:B------:R-:W1:Y:S01]  /*9d80*/  MUFU.EX2 R197, R197 ;  /* 0x000000c500c57308 */ /* 0x000e620000000800 */
[----:B------:R-:W-:Y:S02]  /*9d90*/  WARPGROUP.DEPBAR.LE gsb0, 0x0 ;  /* 0x00008000000079c5 */ /* 0x000fe40000010000 */
[----:B------:R-:W-:Y:S02]  /*9da0*/  F2FP.BF16.F32.PACK_AB R152, R165, R163 ;  /* 0x000000a3a598723e */ /* 0x000fe400000010ff */
[C---:B------:R-:W-:Y:S01]  /*9db0*/  F2FP.BF16.F32.PACK_AB R154, R171.reuse, R169 ;  /* 0x000000a9ab9a723e */ /* 0x040fe200000010ff */
[----:B------:R-:W-:Y:S01]  /*9dc0*/  FADD.FTZ R171, R171, R164 ;  /* 0x000000a4abab7221 */ /* 0x000fe20000010000 */
[----:B------:R-:W-:Y:S01]  /*9dd0*/  F2FP.BF16.F32.PACK_AB R153, R168, R167 ;  /* 0x000000a7a899723e */ /* 0x000fe200000010ff */
[----:B------:R-:W-:Y:S01]  /*9de0*/  FADD.FTZ R167, R167, R212 ;  /* 0x000000d4a7a77221 */ /* 0x000fe20000010000 */
[----:B------:R-:W-:Y:S01]  /*9df0*/  F2FP.BF16.F32.PACK_AB R155, R175, R173 ;  /* 0x000000adaf9b723e */ /* 0x000fe200000010ff */
[----:B------:R-:W-:-:S02]  /*9e00*/  FADD.FTZ R171, R170, R171 ;  /* 0x000000abaaab7221 */ /* 0x000fc40000010000 */
        /* <DEDUP_REMOVED lines=9> */
[C---:B------:R-:W-:Y:S01]  /*9ea0*/  F2FP.BF16.F32.PACK_AB R152, R172.reuse, R170 ;  /* 0x000000aaac98723e */ /* 0x040fe200000010ff */
[----:B------:R-:W-:Y:S01]  /*9eb0*/  FADD.FTZ R172, R172, R171 ;  /* 0x000000abacac7221 */ /* 0x000fe20000010000 */
[----:B------:R-:W-:Y:S02]  /*9ec0*/  F2FP.BF16.F32.PACK_AB R154, R179, R177 ;  /* 0x000000b1b39a723e */ /* 0x000fe400000010ff */
[C---:B------:R-:W-:Y:S01]  /*9ed0*/  F2FP.BF16.F32.PACK_AB R153, R176.reuse, R174 ;  /* 0x000000aeb099723e */ /* 0x040fe200000010ff */
[----:B------:R-:W-:Y:S01]  /*9ee0*/  FADD.FTZ R176, R176, R175 ;  /* 0x000000afb0b07221 */ /* 0x000fe20000010000 */
[----:B------:R-:W-:Y:S01]  /*9ef0*/  F2FP.BF16.F32.PACK_AB R155, R183, R181 ;  /* 0x000000b5b79b723e */ /* 0x000fe200000010ff */
[----:B------:R-:W-:-:S02]  /*9f00*/  FADD.FTZ R172, R177, R172 ;  /* 0x000000acb1ac7221 */ /* 0x000fc40000010000 */
[----:B------:R-:W-:Y:S01]  /*9f10*/  FADD.FTZ R176, R181, R176 ;  /* 0x000000b0b5b07221 */ /* 0x000fe20000010000 */
[----:B------:R-:W-:Y:S01]  /*9f20*/  WARPGROUP.ARRIVE ;  /* 0x00000000000079c5 */ /* 0x000fe20000000000 */
[----:B------:R-:W-:Y:S02]  /*9f30*/  FADD.FTZ R179, R179, R172 ;  /* 0x000000acb3b37221 */ /* 0x000fe40000010000 */
[----:B------:R-:W-:Y:S02]  /*9f40*/  FADD.FTZ R183, R183, R176 ;  /* 0x000000b0b7b77221 */ /* 0x000fe40000010000 */
[----:B------:R-:W-:-:S04]  /*9f50*/  FADD.FTZ R179, R178, R179 ;  /* 0x000000b3b2b37221 */ /* 0x000fc80000010000 */
[----:B------:R-:W-:Y:S01]  /*9f60*/  HGMMA.64x256x16.F32.BF16 R24, R152, gdesc[UR8].tnspB, R24, gsb0 ;  /* 0x43e0000898187df0 */ /* 0x000fe20008001818 */
[----:B------:R-:W-:Y:S01]  /*9f70*/  UIADD3 UR10, UR4, 0x200, URZ ;  /* 0x00000200040a7890 */ /* 0x000fe2000fffe03f */
[----:B------:R-:W-:Y:S01]  /*9f80*/  FADD.FTZ R183, R182, R183 ;  /* 0x000000b7b6b77221 */ /* 0x000fe20000010000 */
[----:B------:R-:W-:Y:S01]  /*9f90*/  UMOV UR11, 0x40000040 ;  /* 0x40000040000b7882 */ /* 0x000fe20000000000 */
        /* <DEDUP_REMOVED lines=18> */
[----:B0-----:R-:W-:Y:S02]  /*a0c0*/  F2FP.BF16.F32.PACK_AB R154, R193, R188 ;  /* 0x000000bcc19a723e */ /* 0x001fe400000010ff */
[----:B--2---:R-:W-:Y:S01]  /*a0d0*/  F2FP.BF16.F32.PACK_AB R153, R195, R190 ;  /* 0x000000bec399723e */ /* 0x004fe200000010ff */
[----:B------:R-:W-:Y:S01]  /*a0e0*/  FADD.FTZ R190, R190, R191 ;  /* 0x000000bfbebe7221 */ /* 0x000fe20000010000 */
[----:B-1----:R-:W-:Y:S01]  /*a0f0*/  F2FP.BF16.F32.PACK_AB R155, R197, R192 ;  /* 0x000000c0c59b723e */ /* 0x002fe200000010ff */
[----:B------:R-:W-:-:S02]  /*a100*/  FADD.FTZ R219, R219, R186 ;  /* 0x000000badbdb7221 */ /* 0x000fc40000010000 */
[----:B------:R-:W-:Y:S01]  /*a110*/  FADD.FTZ R195, R195, R190 ;  /* 0x000000bec3c37221 */ /* 0x000fe20000010000 */
[----:B------:R-:W-:Y:S01]  /*a120*/  WARPGROUP.ARRIVE ;  /* 0x00000000000079c5 */ /* 0x000fe20000000000 */
[----:B------:R-:W-:Y:S02]  /*a130*/  FADD.FTZ R0, R188, R219 ;  /* 0x000000dbbc007221 */ /* 0x000fe40000010000 */
[----:B------:R-:W-:Y:S02]  /*a140*/  FADD.FTZ R12, R192, R195 ;  /* 0x000000c3c00c7221 */ /* 0x000fe40000010000 */
[----:B------:R-:W-:-:S08]  /*a150*/  FADD.FTZ R0, R193, R0 ;  /* 0x00000000c1007221 */ /* 0x000fd00000010000 */
[----:B------:R-:W-:Y:S01]  /*a160*/  HGMMA.64x256x16.F32.BF16 R24, R152, gdesc[UR8].tnspB, R24, gsb0 ;  /* 0x43e0000898187df0 */ /* 0x000fe20008001818 */
[----:B------:R-:W-:Y:S02]  /*a170*/  FADD.FTZ R12, R197, R12 ;  /* 0x0000000cc50c7221 */ /* 0x000fe40000010000 */
[----:B------:R-:W-:Y:S02]  /*a180*/  WARPGROUP.DEPBAR.LE gsb0, 0x0 ;  /* 0x00008000000079c5 */ /* 0x000fe40000010000 */
[----:B------:R1:W-:Y:S01]  /*a190*/  @!P2 SYNCS.ARRIVE.TRANS64.RED.A1T0 RZ, [R214+URZ], RZ ;  /* 0x000000ffd6ffa9a7 */ /* 0x0003e2000810043f */
[----:B------:R-:W-:Y:S05]  /*a1a0*/  @P1 BRA `(.L_x_14567) ;  /* 0xffffffd400c81947 */ /* 0x000fea000383ffff */
.L_x_14558:
        /* <DEDUP_REMOVED lines=25> */
[----:B------:R-:W-:-:S06]  /*a340*/  IMAD.MOV.U32 R2, RZ, RZ, -0x800000 ;  /* 0xff800000ff027424 */ /* 0x000fcc00078e00ff */
[----:B------:R-:W2:Y:S01]  /*a350*/  @P1 MUFU.LG2 R5, R7 ;  /* 0x0000000700051308 */ /* 0x000ea20000000c00 */
[----:B------:R-:W-:Y:S01]  /*a360*/  FSETP.NE.FTZ.AND P2, PT, R6, RZ, PT ;  /* 0x000000ff0600720b */ /* 0x000fe20003f55000 */
        /* <DEDUP_REMOVED lines=8> */
[----:B------:R-:W-:-:S04]  /*a3f0*/  FMUL.FTZ R40, R40, R4 ;  /* 0x0000000428287220 */ /* 0x000fc80000410000 */
        /* <DEDUP_REMOVED lines=8> */
[----:B------:R-:W3:Y:S01]  /*a480*/  @P2 MUFU.LG2 R6, R6 ;  /* 0x0000000600062308 */ /* 0x000ee20000000c00 */
        /* <DEDUP_REMOVED lines=49> */
[----:B------:R-:W-:Y:S01]  /*a7a0*/  @P2 FMUL.FTZ R11, R11, 0.69314718246459960938 ;  /* 0x3f3172180b0b2820 */ /* 0x000fe20000410000 */
[----:B--2---:R-:W-:Y:S01]  /*a7b0*/  @P1 FMUL.FTZ R5, R5, 0.69314718246459960938 ;  /* 0x3f31721805051820 */ /* 0x004fe20000410000 */
[----:B---3--:R-:W-:Y:S01]  /*a7c0*/  @P2 FMUL.FTZ R6, R6, 0.69314718246459960938 ;  /* 0x3f31721806062820 */ /* 0x008fe20000410000 */
        /* <DEDUP_REMOVED lines=67> */
.L_x_14536:
[----:B------:R-:W2:Y:S01]  /*ac00*/  S2R R4, SR_CgaCtaId ;  /* 0x0000000000047919 */ /* 0x000ea20000008800 */
[----:B------:R-:W-:Y:S01]  /*ac10*/  MOV R151, 0x400 ;  /* 0x0000040000977802 */ /* 0x000fe20000000f00 */
[----:B------:R-:W-:Y:S01]  /*ac20*/  BSSY B0, `(.L_x_14568) ;  /* 0x00002e0000007945 */ /* 0x000fe20003800000 */
[----:B------:R-:W-:Y:S02]  /*ac30*/  BAR.SYNC.DEFER_BLOCKING 0x5, 0x180 ;  /* 0x0146000000007b1d */ /* 0x000fe40000010000 */
[----:B--2---:R-:W-:-:S05]  /*ac40*/  LEA R151, R4, R151, 0x18 ;  /* 0x0000009704977211 */ /* 0x004fca00078ec0ff */
[----:B------:R-:W2:Y:S02]  /*ac50*/  LDS.128 R4, [R151+0x324d0] ;  /* 0x0324d00097047984 */ /* 0x000ea40000000c00 */
[----:B--2---:R-:W-:Y:S02]  /*ac60*/  R2UR UR5, R5 ;  /* 0x00000000050572ca */ /* 0x004fe400000e0000 */
[----:B------:R-:W-:Y:S01]  /*ac70*/  R2UR UR6, R6 ;  /* 0x00000000060672ca */ /* 0x000fe200000e0000 */
[----:B------:R-:W-:Y:S06]  /*ac80*/  BAR.ARV 0x4, 0x180 ;  /* 0x0106000000007b1d */ /* 0x000fec0000002000 */
[----:B------:R-:W-:Y:S08]  /*ac90*/  @P0 BRA `(.L_x_14569) ;  /* 0x0000001c00e00947 */ /* 0x000ff00003800000 */
[----:B------:R-:W2:Y:S01]  /*aca0*/  S2R R6, SR_SWINHI ;  /* 0x0000000000067919 */ /* 0x000ea20000002f00 */
        /* <DEDUP_REMOVED lines=21> */
[----:B--2---:R-:W-:Y:S02]  /*ae00*/  MOV R5, R6 ;  /* 0x0000000600057202 */ /* 0x004fe40000000f00 */
[----:B------:R-:W-:-:S02]  /*ae10*/  F2FP.BF16.F32.PACK_AB R51, R158, R51 ;  /* 0x000000339e33723e */ /* 0x000fc400000010ff */
[----:B------:R-:W-:Y:S01]  /*ae20*/  F2FP.BF16.F32.PACK_AB R57, R155, R58 ;  /* 0x0000003a9b39723e */ /* 0x000fe200000010ff */
[----:B------:R-:W-:Y:S01]  /*ae30*/  IMAD.WIDE R102, R231, 0x2, R4 ;  /* 0x00000002e7667825 */ /* 0x000fe200078e0204 */
[----:B------:R-:W-:Y:S02]  /*ae40*/  F2FP.BF16.F32.PACK_AB R64, R65, R64 ;  /* 0x000000404140723e */ /* 0x000fe400000010ff */
        /* <DEDUP_REMOVED lines=29> */
[----:B0-----:R-:W-:-:S02]  /*b020*/  IADD3 R187, P4, R102, 0x8040, RZ ;  /* 0x0000804066bb7810 */ /* 0x001fc40007f9e0ff */
        /* <DEDUP_REMOVED lines=69> */
[----:B------:R0:W-:Y:S01]  /*b480*/  STSM.16.M88.4 [R30], R72 ;  /* 0x000000481e007844 */ /* 0x0001e20000000200 */
[----:B------:R-:W-:Y:S02]  /*b490*/  SHF.R.U64 R103, R103, 0x3, RZ ;  /* 0x0000000367677819 */ /* 0x000fe400000012ff */
[----:B------:R-:W-:Y:S02]  /*b4a0*/  MOV R38, R38 ;  /* 0x0000002600267202 */ /* 0x000fe40000000f00 */
[----:B------:R-:W-:Y:S02]  /*b4b0*/  F2FP.BF16.F32.PACK_AB R82, R85, R84 ;  /* 0x000000545552723e */ /* 0x000fe400000010ff */
[----:B------:R-:W-:-:S02]  /*b4c0*/  F2FP.BF16.F32.PACK_AB R83, R83, R86 ;  /* 0x000000565353723e */ /* 0x000fc400000010ff */
[----:B------:R-:W-:Y:S02]  /*b4d0*/  LOP3.LUT R94, R94, R191, RZ, 0x3c, !PT ;  /* 0x000000bf5e5e7212 */ /* 0x000fe400078e3cff */
[----:B------:R-:W-:Y:S01]  /*b4e0*/  MOV R46, R46 ;  /* 0x0000002e002e7202 */ /* 0x000fe20000000f00 */
[----:B------:R2:W-:Y:S01]  /*b4f0*/  STSM.16.M88.4 [R38], R80 ;  /* 0x0000005026007844 */ /* 0x0005e20000000200 */
[----:B------:R-:W-:Y:S02]  /*b500*/  MOV R6, R98 ;  /* 0x0000006200067202 */ /* 0x000fe40000000f00 */
[----:B------:R-:W-:Y:S01]  /*b510*/  F2FP.BF16.F32.PACK_AB R84, R89, R88 ;  /* 0x000000585954723e */ /* 0x000fe200000010ff */
[----:B0-----:R-:W0:Y:S01]  /*b520*/  LDC R73, c[0x0][0xce8] ;  /* 0x00033a00ff497b82 */ /* 0x001e220000000800 */
[----:B------:R-:W-:Y:S02]  /*b530*/  F2FP.BF16.F32.PACK_AB R85, R91, R90 ;  /* 0x0000005a5b55723e */ /* 0x000fe400000010ff */
        /* <DEDUP_REMOVED lines=9> */
[----:B------:R-:W-:Y:S02]  /*b5d0*/  F2FP.BF16.F32.PACK_AB R105, R107, R106 ;  /* 0x0000006a6b69723e */ /* 0x000fe400000010ff */
[----:B------:R-:W-:Y:S01]  /*b5e0*/  F2FP.BF16.F32.PACK_AB R112, R113, R112 ;  /* 0x000000707170723e */ /* 0x000fe200000010ff */
[----:B------:R2:W-:Y:S01]  /*b5f0*/  STSM.16.M88.4 [R54], R96 ;  /* 0x0000006036007844 */ /* 0x0005e20000000200 */
[----:B------:R-:W-:Y:S02]  /*b600*/  LOP3.LUT R10, R12, R157, RZ, 0x3c, !PT ;  /* 0x0000009d0c0a7212 */ /* 0x000fe400078e3cff */
[----:B------:R-:W-:Y:S02]  /*b610*/  MOV R62, R62 ;  /* 0x0000003e003e7202 */ /* 0x000fe40000000f00 */
        /* <DEDUP_REMOVED lines=26> */
[----:B------:R-:W-:Y:S02]  /*b7c0*/  F2FP.BF16.F32.PACK_AB R145, R147, R146 ;  /* 0x000000929391723e */ /* 0x000fe400000010ff */
[----:B------:R-:W-:Y:S01]  /*b7d0*/  MOV R12, R12 ;  /* 0x0000000c000c7202 */ /* 0x000fe20000000f00 */
[----:B------:R2:W-:Y:S01]  /*b7e0*/  STSM.16.M88.4 [R10], R136 ;  /* 0x000000880a007844 */ /* 0x0005e20000000200 */
[----:B------:R-:W-:Y:S02]  /*b7f0*/  F2FP.BF16.F32.PACK_AB R146, R149, R148 ;  /* 0x000000949592723e */ /* 0x000fe400000010ff */
[----:B------:R-:W-:-:S02]  /*b800*/  F2FP.BF16.F32.PACK_AB R147, R0, R150 ;  /* 0x000000960093723e */ /* 0x000fc400000010ff */
[----:B------:R-:W-:Y:S02]  /*b810*/  R2UR UR4, R209 ;  /* 0x00000000d10472ca */ /* 0x000fe400000e0000 */
[----:B------:R-:W-:Y:S01]  /*b820*/  PLOP3.LUT P0, PT, PT, PT, UP0, 0x80, 0x0 ;  /* 0x000000000000781c */ /* 0x000fe20003f0f008 */
[----:B------:R2:W-:Y:S01]  /*b830*/  STSM.16.M88.4 [R12], R144 ;  /* 0x000000900c007844 */ /* 0x0005e20000000200 */
[----:B------:R-:W-:-:S09]  /*b840*/  R2UR UR7, R225 ;  /* 0x00000000e10772ca */ /* 0x000fd200000e0000 */
[----:B------:R-:W-:-:S06]  /*b850*/  UIMAD.WIDE UR8, UR4, 0x4, UR8 ;  /* 0x00000004040878a5 */ /* 0x000fcc000f8e0208 */
[----:B------:R-:W-:Y:S02]  /*b860*/  IMAD.U32 R8, RZ, RZ, UR8 ;  /* 0x00000008ff087e24 */ /* 0x000fe4000f8e00ff */
[----:B------:R-:W-:Y:S01]  /*b870*/  IMAD.U32 R9, RZ, RZ, UR9 ;  /* 0x00000009ff097e24 */ /* 0x000fe2000f8e00ff */
[----:B------:R-:W-:Y:S06]  /*b880*/  BAR.SYNC.DEFER_BLOCKING 0x1, 0x100 ;  /* 0x0044000000007b1d */ /* 0x000fec0000010000 */
[----:B------:R-:W-:Y:S01]  /*b890*/  ULDC.64 UR8, c[0x0][0xd08] ;  /* 0x0003420000087ab9 */ /* 0x000fe20000000a00 */
        /* <DEDUP_REMOVED lines=8> */
[----:B------:R-:W-:Y:S01]  /*b920*/  IMAD.U32 R14, RZ, RZ, UR8 ;  /* 0x00000008ff0e7e24 */ /* 0x000fe2000f8e00ff */
[----:B------:R-:W-:Y:S01]  /*b930*/  ULDC UR7, c[0x0][0xb88] ;  /* 0x0002e20000077ab9 */ /* 0x000fe20000000800 */
[----:B------:R-:W-:Y:S01]  /*b940*/  UMOV UR4, URZ ;  /* 0x0000003f00047c82 */ /* 0x000fe20008000000 */
[----:B------:R-:W4:Y:S01]  /*b950*/  @P1 LDC R13, c[0x0][0xcf0] ;  /* 0x00033c00ff0d1b82 */ /* 0x000f220000000800 */
[----:B------:R-:W-:Y:S01]  /*b960*/  IMAD.U32 R15, RZ, RZ, UR9 ;  /* 0x00000009ff0f7e24 */ /* 0x000fe2000f8e00ff */
[----:B---3--:R-:W-:Y:S01]  /*b970*/  @P0 R2UR UR4, R0 ;  /* 0x00000000000402ca */ /* 0x008fe200000e0000 */
[----:B------:R-:W-:-:S06]  /*b980*/  IMAD.U32 R0, RZ, RZ, UR7 ;  /* 0x00000007ff007e24 */ /* 0x000fcc000f8e00ff */
[----:B------:R2:W5:Y:S01]  /*b990*/  @P2 LDG.E R0, desc[UR38][R14.64] ;  /* 0x000000260e002981 */ /* 0x000562000c1e1900 */
[----:B0---4-:R-:W-:Y:S07]  /*b9a0*/  @P2 BRA `(.L_x_14570) ;  /* 0x0000000000102947 */ /* 0x011fee0003800000 */
[----:B------:R-:W-:Y:S05]  /*b9b0*/  @!P0 BRA `(.L_x_14570) ;  /* 0x00000000000c8947 */ /* 0x000fea0003800000 */
[----:B--2---:R-:W2:Y:S04]  /*b9c0*/  LDG.E R15, desc[UR38][R8.64] ;  /* 0x00000026080f7981 */ /* 0x004ea8000c1e1900 */
[----:B-----5:R-:W2:Y:S02]  /*b9d0*/  LDG.E R0, desc[UR38][R8.64+0x4] ;  /* 0x0000042608007981 */ /* 0x020ea4000c1e1900 */
[----:B--2---:R-:W-:-:S07]  /*b9e0*/  IMAD.IADD R0, R0, 0x1, -R15 ;  /* 0x0000000100007824 */ /* 0x004fce00078e0a0f */
.L_x_14570:
[----:B------:R-:W-:Y:S01]  /*b9f0*/  R2UR UR17, R224 ;  /* 0x00000000e01172ca */ /* 0x000fe200000e0000 */
[----:B------:R-:W-:Y:S01]  /*ba00*/  ULDC.64 UR12, c[0x0][0xc90] ;  /* 0x00032400000c7ab9 */ /* 0x000fe20000000a00 */
[----:B------:R-:W-:Y:S01]  /*ba10*/  R2UR UR16, R225 ;  /* 0x00000000e11072ca */ /* 0x000fe200000e0000 */
[----:B--2---:R-:W-:Y:S01]  /*ba20*/  VIADD R10, R203, UR60 ;  /* 0x0000003ccb0a7c36 */ /* 0x004fe20008000000 */
[----:B------:R-:W-:Y:S01]  /*ba30*/  R2UR UR15, R209 ;  /* 0x00000000d10f72ca */ /* 0x000fe200000e0000 */
[----:B------:R-:W-:Y:S01]  /*ba40*/  USHF.R.S32.HI UR11, URZ, 0x1f, UR4 ;  /* 0x0000001f3f0b7899 */ /* 0x000fe20008011404 */
[----:B------:R-:W-:Y:S01]  /*ba50*/  IMAD R9, R226, 0x40, R200 ;  /* 0x00000040e2097824 */ /* 0x000fe200078e02c8 */
[----:B------:R-:W-:Y:S01]  /*ba60*/  UMOV UR10, UR4 ;  /* 0x00000004000a7c82 */ /* 0x000fe20008000000 */
[----:B------:R-:W-:Y:S01]  /*ba70*/  @P1 IMAD.HI.U32 R6, R10, R11, RZ ;  /* 0x0000000b0a061227 */ /* 0x000fe200078e00ff */
[----:B------:R-:W0:Y:S03]  /*ba80*/  @P1 LDC R75, c[0x0][0xcf0] ;  /* 0x00033c00ff4b1b82 */ /* 0x000e260000000800 */
[----:B------:R-:W-:Y:S01]  /*ba90*/  IMAD.MOV.U32 R8, RZ, RZ, R10 ;  /* 0x000000ffff087224 */ /* 0x000fe200078e000a */
[----:B------:R-:W-:Y:S01]  /*baa0*/  USHF.R.S32.HI UR14, URZ, 0x1f, UR17 ;  /* 0x0000001f3f0e7899 */ /* 0x000fe20008011411 */
[----:B------:R-:W-:Y:S01]  /*bab0*/  @P1 SHF.R.U32.HI R8, RZ, R13, R6 ;  /* 0x0000000dff081219 */ /* 0x000fe20000011606 */
[----:B------:R-:W-:Y:S01]  /*bac0*/  UIMAD.WIDE.U32 UR8, UR17, UR12, UR10 ;  /* 0x0000000c110872a5 */ /* 0x000fe2000f8e000a */
[----:B------:R-:W-:Y:S01]  /*bad0*/  IMAD.WIDE R4, R9, 0x2, R4 ;  /* 0x0000000209047825 */ /* 0x000fe200078e0204 */
[----:B------:R-:W-:Y:S01]  /*bae0*/  UIMAD UR7, UR14, UR12, URZ ;  /* 0x0000000c0e0772a4 */ /* 0x000fe2000f8e023f */
[--C-:B------:R-:W-:Y:S01]  /*baf0*/  SHF.R.S32.HI R9, RZ, 0x1f, R8.reuse ;  /* 0x0000001fff097819 */ /* 0x100fe20000011408 */
[----:B------:R-:W-:Y:S01]  /*bb00*/  USEL UR16, UR16, URZ, !UP0 ;  /* 0x0000003f10107287 */ /* 0x000fe2000c000000 */
[----:B------:R-:W-:Y:S01]  /*bb10*/  IMAD.MOV R6, RZ, RZ, -R8 ;  /* 0x000000ffff067224 */ /* 0x000fe200078e0a08 */
[----:B------:R-:W-:Y:S01]  /*bb20*/  UIMAD UR7, UR17, UR13, UR7 ;  /* 0x0000000d110772a4 */ /* 0x000fe2000f8e0207 */
[----:B------:R-:W-:Y:S01]  /*bb30*/  IADD3 R29, P2, R4, 0x5000, RZ ;  /* 0x00005000041d7810 */ /* 0x000fe20007f5e0ff */
[----:B------:R-:W-:Y:S01]  /*bb40*/  USEL UR15, UR15, URZ, !UP0 ;  /* 0x0000003f0f0f7287 */ /* 0x000fe2000c000000 */
[----:B------:R-:W-:Y:S01]  /*bb50*/  IMAD R11, R73, R6, R10 ;  /* 0x00000006490b7224 */ /* 0x000fe200078e020a */
[----:B------:R-:W-:Y:S01]  /*bb60*/  ULDC.64 UR12, c[0x0][0xc98] ;  /* 0x00032600000c7ab9 */ /* 0x000fe20000000a00 */
[----:B------:R-:W-:Y:S01]  /*bb70*/  UIADD3 UR9, UR9, UR7, URZ ;  /* 0x0000000709097290 */ /* 0x000fe2000fffe03f */
[----:B------:R-:W-:Y:S01]  /*bb80*/  LOP3.LUT R28, R29, 0x380, RZ, 0xc0, !PT ;  /* 0x000003801d1c7812 */ /* 0x000fe200078ec0ff */
[----:B------:R-:W-:Y:S01]  /*bb90*/  UIMAD UR7, UR16, UR12, URZ ;  /* 0x0000000c100772a4 */ /* 0x000fe2000f8e023f */
[----:B------:R-:W-:Y:S01]  /*bba0*/  SHF.R.S32.HI R6, RZ, 0x1f, R11 ;  /* 0x0000001fff067819 */ /* 0x000fe2000001140b */
[----:B------:R-:W-:Y:S01]  /*bbb0*/  UIMAD.WIDE.U32 UR8, UR15, UR12, UR8 ;  /* 0x0000000c0f0872a5 */ /* 0x000fe2000f8e0008 */
[----:B------:R-:W-:Y:S01]  /*bbc0*/  SHF.R.U64 R28, R28, 0x3, RZ ;  /* 0x000000031c1c7819 */ /* 0x000fe200000012ff */
[----:B------:R-:W-:Y:S01]  /*bbd0*/  UIMAD UR7, UR15, UR13, UR7 ;  /* 0x0000000d0f0772a4 */ /* 0x000fe2000f8e0207 */
[----:B------:R-:W-:Y:S01]  /*bbe0*/  IADD3 R25, P3, R4, 0x4000, RZ ;  /* 0x0000400004197810 */ /* 0x000fe20007f7e0ff */
[----:B------:R-:W-:Y:S01]  /*bbf0*/  VIADD R14, R230, UR60 ;  /* 0x0000003ce60e7c36 */ /* 0x000fe20008000000 */
[----:B------:R-:W-:Y:S01]  /*bc00*/  LOP3.LUT R28, R28, R29, RZ, 0x3c, !PT ;  /* 0x0000001d1c1c7212 */ /* 0x000fe200078e3cff */
[----:B------:R-:W-:Y:S01]  /*bc10*/  IMAD.X R29, RZ, RZ, R5, P2 ;  /* 0x000000ffff1d7224 */ /* 0x000fe200010e0605 */
[----:B------:R-:W-:Y:S01]  /*bc20*/  IADD3 R8, P0, R8, UR8, RZ ;  /* 0x0000000808087c10 */ /* 0x000fe2000ff1e0ff */
[----:B------:R-:W-:Y:S01]  /*bc30*/  IMAD.U32 R10, RZ, RZ, UR7 ;  /* 0x00000007ff0a7e24 */ /* 0x000fe2000f8e00ff */
[----:B------:R-:W-:Y:S01]  /*bc40*/  IADD3 R45, P2, R4, 0xb000, RZ ;  /* 0x0000b000042d7810 */ /* 0x000fe20007f5e0ff */
[----:B-----5:R-:W-:Y:S01]  /*bc50*/  IMAD R77, R0, R73, RZ ;  /* 0x00000049004d7224 */ /* 0x020fe200078e02ff */
[----:B------:R-:W-:Y:S01]  /*bc60*/  LOP3.LUT R24, R25, 0x380, RZ, 0xc0, !PT ;  /* 0x0000038019187812 */ /* 0x000fe200078ec0ff */
[----:B------:R-:W-:Y:S01]  /*bc70*/  ULDC.64 UR12, c[0x0][0xba0] ;  /* 0x0002e800000c7ab9 */ /* 0x000fe20000000a00 */
[----:B------:R-:W-:Y:S01]  /*bc80*/  IADD3.X R9, R9, UR9, R10, P0, !PT ;  /* 0x0000000909097c10 */ /* 0x000fe200087fe40a */
[----:B------:R-:W-:Y:S01]  /*bc90*/  ULDC.64 UR8, c[0x0][0xc88] ;  /* 0x0003220000087ab9 */ /* 0x000fe20000000a00 */
[----:B------:R-:W-:Y:S01]  /*bca0*/  LOP3.LUT R44, R45, 0x380, RZ, 0xc0, !PT ;  /* 0x000003802d2c7812 */ /* 0x000fe200078ec0ff */
[----:B------:R-:W-:Y:S01]  /*bcb0*/  IMAD R6, R6, UR8, RZ ;  /* 0x0000000806067c24 */ /* 0x000fe2000f8e02ff */
[----:B------:R-:W-:Y:S01]  /*bcc0*/  SHF.R.U64 R24, R24, 0x3, RZ ;  /* 0x0000000318187819 */ /* 0x000fe200000012ff */
[----:B------:R-:W-:Y:S01]  /*bcd0*/  IMAD.WIDE.U32 R8, R11, UR8, R8 ;  /* 0x000000080b087c25 */ /* 0x000fe2000f8e0008 */
[----:B------:R-:W-:-:S02]  /*bce0*/  SHF.R.U64 R44, R44, 0x3, RZ ;  /* 0x000000032c2c7819 */ /* 0x000fc400000012ff */
[----:B------:R-:W-:Y:S01]  /*bcf0*/  IADD3 R13, P5, R4, 0x1000, RZ ;  /* 0x00001000040d7810 */ /* 0x000fe20007fbe0ff */
[----:B------:R-:W-:Y:S01]  /*bd00*/  IMAD R15, R11, UR9, R6 ;  /* 0x000000090b0f7c24 */ /* 0x000fe2000f8e0206 */
[----:B------:R-:W-:Y:S01]  /*bd10*/  ULDC.64 UR8, c[0x0][0xc50] ;  /* 0x0003140000087ab9 */ /* 0x000fe20000000a00 */
[----:B------:R-:W-:Y:S01]  /*bd20*/  VIADD R6, R14, 0x8 ;  /* 0x000000080e067836 */ /* 0x000fe20000000000 */
[----:B------:R-:W-:Y:S01]  /*bd30*/  LEA R10, P0, R8, UR8, 0x2 ;  /* 0x00000008080a7c11 */ /* 0x000fe2000f8010ff */
[----:B------:R-:W-:Y:S01]  /*bd40*/  IMAD.IADD R9, R9, 0x1, R15 ;  /* 0x0000000109097824 */ /* 0x000fe200078e020f */
[----:B------:R-:W-:Y:S01]  /*bd50*/  LOP3.LUT R44, R44, R45, RZ, 0x3c, !PT ;  /* 0x0000002d2c2c7212 */ /* 0x000fe200078e3cff */
[----:B------:R-:W-:Y:S01]  /*bd60*/  IMAD.X R45, RZ, RZ, R5, P2 ;  /* 0x000000ffff2d7224 */ /* 0x000fe200010e0605 */
[----:B------:R-:W-:Y:S01]  /*bd70*/  IADD3 R17, P4, R4, 0x2000, RZ ;  /* 0x0000200004117810 */ /* 0x000fe20007f9e0ff */
[----:B------:R-:W-:Y:S01]  /*bd80*/  SHFL.IDX PT, R42, R10, RZ, 0x1c1f ;  /* 0x001c1fff0a2a7589 */ /* 0x000fe200000e0000 */
[----:B------:R-:W-:-:S02]  /*bd90*/  LEA.HI.X R8, R8, UR9, R9, 0x2, P0 ;  /* 0x0000000908087c11 */ /* 0x000fc400080f1409 */
[----:B------:R-:W-:Y:S01]  /*bda0*/  IADD3 R21, P0, R4, 0x3000, RZ ;  /* 0x0000300004157810 */ /* 0x000fe20007f1e0ff */
[----:B------:R-:W-:Y:S01]  /*bdb0*/  SHFL.IDX PT, R46, R10, 0x1, 0x1c1f ;  /* 0x003c1f000a2e7f89 */ /* 0x000fe200000e0000 */
[----:B------:R-:W-:Y:S01]  /*bdc0*/  LOP3.LUT R24, R24, R25, RZ, 0x3c, !PT ;  /* 0x0000001918187212 */ /* 0x000fe200078e3cff */
[----:B------:R-:W-:Y:S01]  /*bdd0*/  IMAD.X R25, RZ, RZ, R5, P3 ;  /* 0x000000ffff197224 */ /* 0x000fe200018e0605 */
[----:B------:R-:W-:Y:S01]  /*bde0*/  LOP3.LUT R20, R21, 0x380, RZ, 0xc0, !PT ;  /* 0x0000038015147812 */ /* 0x000fe200078ec0ff */
[----:B------:R-:W2:Y:S01]  /*bdf0*/  SHFL.IDX PT, R43, R8, RZ, 0x1c1f ;  /* 0x001c1fff082b7589 */ /* 0x000ea200000e0000 */
[----:B------:R-:W-:Y:S02]  /*be00*/  IADD3 R41, P3, R4, 0xa000, RZ ;  /* 0x0000a00004297810 */ /* 0x000fe40007f7e0ff */
[----:B------:R-:W-:Y:S01]  /*be10*/  SHF.R.U64 R20, R20, 0x3, RZ ;  /* 0x0000000314147819 */ /* 0x000fe200000012ff */
[----:B------:R-:W3:Y:S01]  /*be20*/  SHFL.IDX PT, R47, R8, 0x1, 0x1c1f ;  /* 0x003c1f00082f7f89 */ /* 0x000ee200000e0000 */
[----:B------:R-:W-:-:S02]  /*be30*/  LOP3.LUT R12, R13, 0x380, RZ, 0xc0, !PT ;  /* 0x000003800d0c7812 */ /* 0x000fc400078ec0ff */
[----:B------:R-:W-:Y:S01]  /*be40*/  LOP3.LUT R20, R20, R21, RZ, 0x3c, !PT ;  /* 0x0000001514147212 */ /* 0x000fe200078e3cff */
[----:B------:R-:W-:Y:S01]  /*be50*/  IMAD.X R21, RZ, RZ, R5, P0 ;  /* 0x000000ffff157224 */ /* 0x000fe200000e0605 */
[----:B------:R-:W-:Y:S02]  /*be60*/  IADD3 R53, P0, R4, 0x9000, RZ ;  /* 0x0000900004357810 */ /* 0x000fe40007f1e0ff */
[----:B------:R-:W-:Y:S02]  /*be70*/  LOP3.LUT R16, R17, 0x380, RZ, 0xc0, !PT ;  /* 0x0000038011107812 */ /* 0x000fe400078ec0ff */
[----:B------:R-:W-:Y:S02]  /*be80*/  LOP3.LUT R52, R53, 0x380, RZ, 0xc0, !PT ;  /* 0x0000038035347812 */ /* 0x000fe400078ec0ff */
[----:B------:R-:W-:Y:S02]  /*be90*/  LOP3.LUT R40, R41, 0x380, RZ, 0xc0, !PT ;  /* 0x0000038029287812 */ /* 0x000fe400078ec0ff */
[----:B------:R-:W-:-:S02]  /*bea0*/  SHF.R.U64 R52, R52, 0x3, RZ ;  /* 0x0000000334347819 */ /* 0x000fc400000012ff */
[----:B------:R-:W-:Y:S02]  /*beb0*/  SHF.R.U64 R12, R12, 0x3, RZ ;  /* 0x000000030c0c7819 */ /* 0x000fe400000012ff */
[----:B------:R-:W-:Y:S01]  /*bec0*/  LOP3.LUT R52, R52, R53, RZ, 0x3c, !PT ;  /* 0x0000003534347212 */ /* 0x000fe200078e3cff */
[----:B------:R-:W-:Y:S01]  /*bed0*/  IMAD.X R53, RZ, RZ, R5, P0 ;  /* 0x000000ffff357224 */ /* 0x000fe200000e0605 */
[----:B------:R-:W-:Y:S02]  /*bee0*/  LOP3.LUT P0, RZ, R228, 0x3, RZ, 0xc0, !PT ;  /* 0x00000003e4ff7812 */ /* 0x000fe4000780c0ff */
[----:B------:R-:W-:Y:S02]  /*bef0*/  SHF.R.U64 R16, R16, 0x3, RZ ;  /* 0x0000000310107819 */ /* 0x000fe400000012ff */
[-C--:B------:R-:W-:Y:S02]  /*bf00*/  ISETP.GE.OR P2, PT, R14, R77.reuse, P0 ;  /* 0x0000004d0e00720c */ /* 0x080fe40000746670 */
[----:B------:R-:W-:-:S02]  /*bf10*/  ISETP.GE.OR P0, PT, R6, R77, P0 ;  /* 0x0000004d0600720c */ /* 0x000fc40000706670 */
[----:B------:R-:W-:Y:S02]  /*bf20*/  SHF.R.U64 R40, R40, 0x3, RZ ;  /* 0x0000000328287819 */ /* 0x000fe400000012ff */
[----:B------:R-:W-:Y:S01]  /*bf30*/  LOP3.LUT R12, R12, R13, RZ, 0x3c, !PT ;  /* 0x0000000d0c0c7212 */ /* 0x000fe200078e3cff */
[--C-:B------:R-:W-:Y:S01]  /*bf40*/  IMAD.X R13, RZ, RZ, R5.reuse, P5 ;  /* 0x000000ffff0d7224 */ /* 0x100fe200028e0605 */
[----:B------:R-:W-:Y:S01]  /*bf50*/  LOP3.LUT R16, R16, R17, RZ, 0x3c, !PT ;  /* 0x0000001110107212 */ /* 0x000fe200078e3cff */
[----:B------:R-:W-:Y:S01]  /*bf60*/  IMAD.X R17, RZ, RZ, R5, P4 ;  /* 0x000000ffff117224 */ /* 0x000fe200020e0605 */
[C---:B------:R-:W-:Y:S02]  /*bf70*/  IADD3 R33, P6, R4.reuse, 0x6000, RZ ;  /* 0x0000600004217810 */ /* 0x040fe40007fde0ff */
[C---:B------:R-:W-:Y:S01]  /*bf80*/  IADD3 R37, P5, R4.reuse, 0x7000, RZ ;  /* 0x0000700004257810 */ /* 0x040fe20007fbe0ff */
[----:B--2---:R-:W-:Y:S01]  /*bf90*/  @!P2 ST.E desc[UR38][R42.64], R2 ;  /* 0x000000022a00a985 */ /* 0x004fe2000c101926 */
[----:B------:R-:W-:-:S02]  /*bfa0*/  IADD3 R61, P4, R4, 0x8000, RZ ;  /* 0x00008000043d7810 */ /* 0x000fc40007f9e0ff */
[----:B------:R-:W-:Y:S01]  /*bfb0*/  LOP3.LUT R40, R40, R41, RZ, 0x3c, !PT ;  /* 0x0000002928287212 */ /* 0x000fe200078e3cff */
[----:B---3--:R2:W-:Y:S01]  /*bfc0*/  @!P0 ST.E desc[UR38][R46.64], R3 ;  /* 0x000000032e008985 */ /* 0x0085e2000c101926 */
[--C-:B------:R-:W-:Y:S01]  /*bfd0*/  IMAD.X R41, RZ, RZ, R5.reuse, P3 ;  /* 0x000000ffff297224 */ /* 0x100fe200018e0605 */
[----:B------:R-:W-:Y:S02]  /*bfe0*/  IADD3 R9, P3, R4, 0xf000, RZ ;  /* 0x0000f00004097810 */ /* 0x000fe40007f7e0ff */
[----:B------:R-:W-:Y:S01]  /*bff0*/  LOP3.LUT R32, R33, 0x380, RZ, 0xc0, !PT ;  /* 0x0000038021207812 */ /* 0x000fe200078ec0ff */
[----:B------:R-:W-:Y:S01]  /*c000*/  UIMAD UR7, UR11, UR12, URZ ;  /* 0x0000000c0b0772a4 */ /* 0x000fe2000f8e023f */
[----:B------:R-:W-:Y:S01]  /*c010*/  LOP3.LUT R36, R37, 0x380, RZ, 0xc0, !PT ;  /* 0x0000038025247812 */ /* 0x000fe200078ec0ff */
[----:B------:R-:W-:Y:S01]  /*c020*/  UIMAD.WIDE.U32 UR8, UR4, UR12, URZ ;  /* 0x0000000c040872a5 */ /* 0x000fe2000f8e003f */
[----:B------:R-:W-:Y:S01]  /*c030*/  LOP3.LUT R60, R61, 0x380, RZ, 0xc0, !PT ;  /* 0x000003803d3c7812 */ /* 0x000fe200078ec0ff */
[----:B------:R-:W-:Y:S01]  /*c040*/  ULDC.64 UR10, c[0x0][0xbe8] ;  /* 0x0002fa00000a7ab9 */ /* 0x000fe20000000a00 */
[----:B------:R-:W-:Y:S01]  /*c050*/  LOP3.LUT R0, R9, 0x380, RZ, 0xc0, !PT ;  /* 0x0000038009007812 */ /* 0x000fe200078ec0ff */
[----:B------:R-:W-:Y:S01]  /*c060*/  IMAD.X R49, RZ, RZ, R5, P3 ;  /* 0x000000ffff317224 */ /* 0x000fe200018e0605 */
[----:B--2---:R-:W2:Y:S01]  /*c070*/  @P1 LDC R3, c[0x0][0xcec] ;  /* 0x00033b00ff031b82 */ /* 0x004ea20000000800 */
[----:B------:R-:W-:Y:S01]  /*c080*/  SHF.R.U64 R32, R32, 0x3, RZ ;  /* 0x0000000320207819 */ /* 0x000fe200000012ff */
[----:B------:R-:W5:Y:S01]  /*c090*/  LD.E.128 R12, desc[UR38][R12.64] ;  /* 0x000000260c0c7980 */ /* 0x000f62000c101d00 */
[----:B------:R-:W-:-:S02]  /*c0a0*/  SHF.R.U64 R36, R36, 0x3, RZ ;  /* 0x0000000324247819 */ /* 0x000fc400000012ff */
[----:B------:R-:W-:Y:S01]  /*c0b0*/  SHF.R.U64 R60, R60, 0x3, RZ ;  /* 0x000000033c3c7819 */ /* 0x000fe200000012ff */
[----:B------:R-:W5:Y:S01]  /*c0c0*/  LD.E.128 R16, desc[UR38][R16.64] ;  /* 0x0000002610107980 */ /* 0x000f62000c101d00 */
[----:B------:R-:W-:Y:S01]  /*c0d0*/  SHF.R.U64 R0, R0, 0x3, RZ ;  /* 0x0000000300007819 */ /* 0x000fe200000012ff */
[----:B------:R-:W-:Y:S01]  /*c0e0*/  UIMAD UR7, UR4, UR13, UR7 ;  /* 0x0000000d040772a4 */ /* 0x000fe2000f8e0207 */
[----:B------:R-:W-:Y:S01]  /*c0f0*/  LOP3.LUT R32, R32, R33, RZ, 0x3c, !PT ;  /* 0x0000002120207212 */ /* 0x000fe200078e3cff */
[--C-:B------:R-:W-:Y:S01]  /*c100*/  IMAD.X R33, RZ, RZ, R5.reuse, P6 ;  /* 0x000000ffff217224 */ /* 0x100fe200030e0605 */
[----:B------:R-:W-:Y:S01]  /*c110*/  LOP3.LUT R36, R36, R37, RZ, 0x3c, !PT ;  /* 0x0000002524247212 */ /* 0x000fe200078e3cff */
[--C-:B------:R-:W-:Y:S01]  /*c120*/  IMAD.X R37, RZ, RZ, R5.reuse, P5 ;  /* 0x000000ffff257224 */ /* 0x100fe200028e0605 */
[----:B------:R-:W-:Y:S01]  /*c130*/  LOP3.LUT R60, R60, R61, RZ, 0x3c, !PT ;  /* 0x0000003d3c3c7212 */ /* 0x000fe200078e3cff */
[----:B------:R-:W-:Y:S01]  /*c140*/  IMAD.X R61, RZ, RZ, R5, P4 ;  /* 0x000000ffff3d7224 */ /* 0x000fe200020e0605 */
[C---:B------:R-:W-:Y:S01]  /*c150*/  IADD3 R69, P6, R4.reuse, 0xc000, RZ ;  /* 0x0000c00004457810 */ /* 0x040fe20007fde0ff */
[----:B------:R-:W5:Y:S01]  /*c160*/  LD.E.128 R20, desc[UR38][R20.64] ;  /* 0x0000002614147980 */ /* 0x000f62000c101d00 */
[----:B------:R-:W-:-:S02]  /*c170*/  IADD3 R65, P5, R4, 0xd000, RZ ;  /* 0x0000d00004417810 */ /* 0x000fc40007fbe0ff */
[C---:B------:R-:W-:Y:S01]  /*c180*/  IADD3 R57, P4, R4.reuse, 0xe000, RZ ;  /* 0x0000e00004397810 */ /* 0x040fe20007f9e0ff */
[----:B------:R-:W5:Y:S01]  /*c190*/  LD.E.128 R24, desc[UR38][R24.64] ;  /* 0x0000002618187980 */ /* 0x000f62000c101d00 */
[----:B------:R-:W-:Y:S02]  /*c1a0*/  LOP3.LUT R11, R4, 0x380, RZ, 0xc0, !PT ;  /* 0x00000380040b7812 */ /* 0x000fe400078ec0ff */
[----:B------:R-:W-:Y:S01]  /*c1b0*/  LOP3.LUT R48, R0, R9, RZ, 0x3c, !PT ;  /* 0x0000000900307212 */ /* 0x000fe200078e3cff */
[----:B------:R-:W-:Y:S01]  /*c1c0*/  IMAD R0, R208, 0x20, R226 ;  /* 0x00000020d0007824 */ /* 0x000fe200078e02e2 */
[----:B------:R-:W-:Y:S01]  /*c1d0*/  UIADD3 UR9, UR9, UR7, URZ ;  /* 0x0000000709097290 */ /* 0x000fe2000fffe03f */
[----:B------:R-:W-:Y:S01]  /*c1e0*/  LOP3.LUT R68, R69, 0x380, RZ, 0xc0, !PT ;  /* 0x0000038045447812 */ /* 0x000fe200078ec0ff */
[----:B------:R-:W-:Y:S01]  /*c1f0*/  UIMAD UR4, UR14, UR10, URZ ;  /* 0x0000000a0e0472a4 */ /* 0x000fe2000f8e023f */
[----:B------:R-:W-:Y:S01]  /*c200*/  LOP3.LUT R64, R65, 0x380, RZ, 0xc0, !PT ;  /* 0x0000038041407812 */ /* 0x000fe200078ec0ff */
[----:B------:R-:W5:Y:S01]  /*c210*/  LD.E.128 R28, desc[UR38][R28.64] ;  /* 0x000000261c1c7980 */ /* 0x000f62000c101d00 */
[----:B------:R-:W-:-:S02]  /*c220*/  LOP3.LUT R56, R57, 0x380, RZ, 0xc0, !PT ;  /* 0x0000038039387812 */ /* 0x000fc400078ec0ff */
[----:B------:R-:W-:Y:S01]  /*c230*/  SHF.R.U64 R11, R11, 0x3, RZ ;  /* 0x000000030b0b7819 */ /* 0x000fe200000012ff */
[----:B------:R-:W-:Y:S01]  /*c240*/  VIADD R6, R0, UR60 ;  /* 0x0000003c00067c36 */ /* 0x000fe20008000000 */
[----:B------:R-:W-:Y:S01]  /*c250*/  UIMAD UR4, UR17, UR11, UR4 ;  /* 0x0000000b110472a4 */ /* 0x000fe2000f8e0204 */
[----:B------:R-:W-:Y:S01]  /*c260*/  SHF.R.U64 R68, R68, 0x3, RZ ;  /* 0x0000000344447819 */ /* 0x000fe200000012ff */
[----:B------:R-:W-:Y:S01]  /*c270*/  UIMAD.WIDE.U32 UR8, UR17, UR10, UR8 ;  /* 0x0000000a110872a5 */ /* 0x000fe2000f8e0008 */
[----:B------:R-:W-:Y:S01]  /*c280*/  SHF.R.U64 R64, R64, 0x3, RZ ;  /* 0x0000000340407819 */ /* 0x000fe200000012ff */
[----:B------:R-:W5:Y:S01]  /*c290*/  LD.E.128 R32, desc[UR38][R32.64] ;  /* 0x0000002620207980 */ /* 0x000f62000c101d00 */
[----:B------:R-:W-:Y:S01]  /*c2a0*/  SHF.R.U64 R56, R56, 0x3, RZ ;  /* 0x0000000338387819 */ /* 0x000fe200000012ff */
[----:B------:R-:W-:Y:S01]  /*c2b0*/  ULDC.64 UR10, c[0x0][0xbf0] ;  /* 0x0002fc00000a7ab9 */ /* 0x000fe20000000a00 */
[----:B------:R-:W-:Y:S01]  /*c2c0*/  LOP3.LUT R4, R11, R4, RZ, 0x3c, !PT ;  /* 0x000000040b047212 */ /* 0x000fe200078e3cff */
[----:B--2---:R-:W-:Y:S01]  /*c2d0*/  @P1 IMAD.HI.U32 R0, R6, R3, RZ ;  /* 0x0000000306001227 */ /* 0x004fe200078e00ff */
[----:B------:R-:W-:Y:S01]  /*c2e0*/  UIADD3 UR9, UR9, UR4, URZ ;  /* 0x0000000409097290 */ /* 0x000fe2000fffe03f */
[----:B------:R-:W-:Y:S01]  /*c2f0*/  LOP3.LUT R68, R68, R69, RZ, 0x3c, !PT ;  /* 0x0000004544447212 */ /* 0x000fe200078e3cff */
[----:B------:R-:W-:Y:S01]  /*c300*/  UIMAD UR4, UR16, UR10, URZ ;  /* 0x0000000a100472a4 */ /* 0x000fe2000f8e023f */
[----:B------:R-:W-:Y:S01]  /*c310*/  LOP3.LUT R64, R64, R65, RZ, 0x3c, !PT ;  /* 0x0000004140407212 */ /* 0x000fe200078e3cff */
[--C-:B------:R-:W-:Y:S01]  /*c320*/  IMAD.X R69, RZ, RZ, R5.reuse, P6 ;  /* 0x000000ffff457224 */ /* 0x100fe200030e0605 */
[----:B------:R-:W-:Y:S01]  /*c330*/  LOP3.LUT R56, R56, R57, RZ, 0x3c, !PT ;  /* 0x0000003938387212 */ /* 0x000fe200078e3cff */
[--C-:B------:R-:W-:Y:S01]  /*c340*/  IMAD.X R65, RZ, RZ, R5.reuse, P5 ;  /* 0x000000ffff417224 */ /* 0x100fe200028e0605 */
[----:B------:R2:W5:Y:S01]  /*c350*/  LD.E.128 R8, desc[UR38][R4.64] ;  /* 0x0000002604087980 */ /* 0x000562000c101d00 */
[----:B------:R-:W-:Y:S01]  /*c360*/  IMAD.X R57, RZ, RZ, R5, P4 ;  /* 0x000000ffff397224 */ /* 0x000fe200020e0605 */
[----:B------:R-:W-:-:S02]  /*c370*/  UIMAD UR4, UR15, UR11, UR4 ;  /* 0x0000000b0f0472a4 */ /* 0x000fc4000f8e0204 */
[----:B------:R-:W-:Y:S01]  /*c380*/  UIMAD.WIDE.U32 UR8, UR15, UR10, UR8 ;  /* 0x0000000a0f0872a5 */ /* 0x000fe2000f8e0008 */
[----:B------:R-:W5:Y:S02]  /*c390*/  LD.E.128 R36, desc[UR38][R36.64] ;  /* 0x0000002624247980 */ /* 0x000f64000c101d00 */
[----:B------:R-:W-:Y:S02]  /*c3a0*/  ULDC.64 UR10, c[0x0][0xbe0] ;  /* 0x0002f800000a7ab9 */ /* 0x000fe40000000a00 */
[----:B------:R-:W5:Y:S01]  /*c3b0*/  LD.E.128 R60, desc[UR38][R60.64] ;  /* 0x000000263c3c7980 */ /* 0x000f62000c101d00 */
[----:B--2---:R-:W-:Y:S01]  /*c3c0*/  IMAD.MOV.U32 R5, RZ, RZ, R6 ;  /* 0x000000ffff057224 */ /* 0x004fe200078e0006 */
[----:B0-----:R-:W-:Y:S01]  /*c3d0*/  @P1 SHF.R.U32.HI R5, RZ, R75, R0 ;  /* 0x0000004bff051219 */ /* 0x001fe20000011600 */
[----:B------:R-:W-:Y:S01]  /*c3e0*/  UIADD3 UR4, UR9, UR4, URZ ;  /* 0x0000000409047290 */ /* 0x000fe2000fffe03f */
[----:B------:R-:W5:Y:S02]  /*c3f0*/  LD.E.128 R52, desc[UR38][R52.64] ;  /* 0x0000002634347980 */ /* 0x000f64000c101d00 */
[--C-:B------:R-:W-:Y:S01]  /*c400*/  SHF.R.S32.HI R0, RZ, 0x1f, R5.reuse ;  /* 0x0000001fff007819 */ /* 0x100fe20000011405 */
[----:B------:R-:W-:Y:S01]  /*c410*/  IMAD.MOV R4, RZ, RZ, -R5 ;  /* 0x000000ffff047224 */ /* 0x000fe200078e0a05 */
[----:B------:R-:W5:Y:S01]  /*c420*/  LD.E.128 R40, desc[UR38][R40.64] ;  /* 0x0000002628287980 */ /* 0x000f62000c101d00 */
[----:B------:R-:W-:-:S02]  /*c430*/  IMAD.U32 R3, RZ, RZ, UR9 ;  /* 0x00000009ff037e24 */ /* 0x000fc4000f8e00ff */
[----:B------:R-:W-:Y:S01]  /*c440*/  IMAD R0, R0, UR10, RZ ;  /* 0x0000000a00007c24 */ /* 0x000fe2000f8e02ff */
[----:B------:R-:W5:Y:S01]  /*c450*/  LD.E.128 R44, desc[UR38][R44.64] ;  /* 0x000000262c2c7980 */ /* 0x000f62000c101d00 */
[----:B------:R-:W-:Y:S02]  /*c460*/  IMAD R73, R73, R4, R6 ;  /* 0x0000000449497224 */ /* 0x000fe400078e0206 */
        /* <DEDUP_REMOVED lines=9> */
[----:B------:R-:W5:Y:S01]  /*c500*/  LD.E.128 R48, desc[UR38][R48.64] ;  /* 0x0000002630307980 */ /* 0x000f62000c101d00 */
[----:B------:R-:W-:Y:S01]  /*c510*/  @!PT LDS RZ, [RZ] ;  /* 0x00000000fffff984 */ /* 0x000fe20000000800 */
[----:B------:R-:W-:Y:S01]  /*c520*/  @!PT LDS RZ, [RZ] ;  /* 0x00000000fffff984 */ /* 0x000fe20000000800 */
[----:B------:R-:W-:Y:S01]  /*c530*/  @!PT LDS RZ, [RZ] ;  /* 0x00000000fffff984 */ /* 0x000fe20000000800 */
[----:B------:R-:W-:Y:S01]  /*c540*/  @!PT LDS RZ, [RZ] ;  /* 0x00000000fffff984 */ /* 0x000fe20000000800 */
[----:B------:R0:W-:Y:S06]  /*c550*/  MEMBAR.ALL.CTA ;  /* 0x0000000000007992 */ /* 0x0001ec0000008000 */
[----:B0-----:R-:W0:Y:S01]  /*c560*/  FENCE.VIEW.ASYNC.S ;  /* 0x00000000000073c6 */ /* 0x001e220000000000 */
[----:B------:R-:W-:Y:S02]  /*c570*/  IMAD.IADD R3, R3, 0x1, R75 ;  /* 0x0000000103037824 */ /* 0x000fe400078e024b */
[----:B------:R-:W-:-:S02]  /*c580*/  IMAD R4, R0, UR8, RZ ;  /* 0x0000000800047c24 */ /* 0x000fc4000f8e02ff */
        /* <DEDUP_REMOVED lines=13> */
[----:B0-----:R0:W2:Y:S01]  /*c660*/  SHFL.IDX PT, R74, R6, RZ, 0x181f ;  /* 0x00181fff064a7589 */ /* 0x0010a200000e0000 */
[----:B------:R-:W-:Y:S01]  /*c670*/  ISETP.GE.AND P0, PT, R0, R77, PT ;  /* 0x0000004d0000720c */ /* 0x000fe20003f06270 */
[----:B------:R-:W-:Y:S01]  /*c680*/  BSSY B1, `(.L_x_14571) ;  /* 0x0000015000017945 */ /* 0x000fe20003800000 */
[----:B------:R0:W-:Y:S01]  /*c690*/  SYNCS.ARRIVE.TRANS64.RED.A1T0 RZ, [R151+URZ], RZ ;  /* 0x000000ff97ff79a7 */ /* 0x0001e2000810043f */
[----:B------:R0:W3:Y:S02]  /*c6a0*/  SHFL.IDX PT, R0, R76, RZ, 0x181f ;  /* 0x00181fff4c007589 */ /* 0x0000e400000e0000 */
[----:B------:R-:W-:Y:S08]  /*c6b0*/  @P2 BRA `(.L_x_14572) ;  /* 0x0000000000442947 */ /* 0x000ff00003800000 */
[----:B------:R-:W-:Y:S02]  /*c6c0*/  ULDC UR4, c[0x0][0xbc8] ;  /* 0x0002f20000047ab9 */ /* 0x000fe40000000800 */
        /* <DEDUP_REMOVED lines=16> */
.L_x_14572:
[----:B------:R-:W-:Y:S05]  /*c7d0*/  BSYNC B1 ;  /* 0x0000000000017941 */ /* 0x000fea0003800000 */
.L_x_14571:
[----:B---3--:R3:W0:Y:S01]  /*c7e0*/  SHFL.IDX PT, R0, R76, 0x1, 0x181f ;  /* 0x00381f004c007f89 */ /* 0x00862200000e0000 */
[----:B------:R-:W-:Y:S03]  /*c7f0*/  BSSY B1, `(.L_x_14573) ;  /* 0x0000014000017945 */ /* 0x000fe60003800000 */
[----:B----45:R3:W4:Y:S01]  /*c800*/  SHFL.IDX PT, R10, R6, 0x1, 0x181f ;  /* 0x00381f00060a7f89 */ /* 0x03072200000e0000 */
        /* <DEDUP_REMOVED lines=18> */
.L_x_14574:
[----:B------:R-:W-:Y:S05]  /*c930*/  BSYNC B1 ;  /* 0x0000000000017941 */ /* 0x000fea0003800000 */
.L_x_14573:
[----:B0-----:R0:W0:Y:S01]  /*c940*/  SHFL.IDX PT, R0, R76, 0x2, 0x181f ;  /* 0x00581f004c007f89 */ /* 0x00102200000e0000 */
[----:B------:R-:W-:Y:S03]  /*c950*/  BSSY B1, `(.L_x_14575) ;  /* 0x0000014000017945 */ /* 0x000fe60003800000 */
[----:B----4-:R4:W0:Y:S01]  /*c960*/  SHFL.IDX PT, R10, R6, 0x2, 0x181f ;  /* 0x00581f00060a7f89 */ /* 0x01082200000e0000 */
        /* <DEDUP_REMOVED lines=18> */
.L_x_14576:
[----:B------:R-:W-:Y:S05]  /*ca90*/  BSYNC B1 ;  /* 0x0000000000017941 */ /* 0x000fea0003800000 */
.L_x_14575:
[----:B0-----:R-:W-:Y:S01]  /*caa0*/  VIADD R0, R78, 0x60 ;  /* 0x000000604e007836 */ /* 0x001fe20000000000 */
[----:B---3--:R-:W0:Y:S04]  /*cab0*/  SHFL.IDX PT, R76, R76, 0x3, 0x181f ;  /* 0x00781f004c4c7f89 */ /* 0x008e2800000e0000 */
[----:B------:R-:W-:Y:S01]  /*cac0*/  ISETP.GE.AND P0, PT, R0, R77, PT ;  /* 0x0000004d0000720c */ /* 0x000fe20003f06270 */
[----:B----4-:R-:W3:-:S12]  /*cad0*/  SHFL.IDX PT, R6, R6, 0x3, 0x181f ;  /* 0x00781f0006067f89 */ /* 0x010ed800000e0000 */
        /* <DEDUP_REMOVED lines=20> */
.L_x_14569:
[----:B------:R-:W-:Y:S01]  /*cc20*/  R2UR UR4, R209 ;  /* 0x00000000d10472ca */ /* 0x000fe200000e0000 */
[----:B------:R-:W-:Y:S01]  /*cc30*/  ULDC.64 UR10, c[0x0][0xd00] ;  /* 0x00034000000a7ab9 */ /* 0x000fe20000000a00 */
[----:B------:R-:W-:Y:S01]  /*cc40*/  R2UR UR7, R225 ;  /* 0x00000000e10772ca */ /* 0x000fe200000e0000 */
[----:B------:R-:W-:Y:S01]  /*cc50*/  UISETP.NE.U32.AND UP0, UPT, UR10, URZ, UPT ;  /* 0x0000003f0a00728c */ /* 0x000fe2000bf05070 */
[----:B------:R-:W2:Y:S01]  /*cc60*/  LDC R13, c[0x0][0xce8] ;  /* 0x00033a00ff0d7b82 */ /* 0x000ea20000000800 */
[----:B------:R-:W-:Y:S02]  /*cc70*/  R2UR UR12, R224 ;  /* 0x00000000e00c72ca */ /* 0x000fe400000e0000 */
[----:B------:R-:W-:-:S06]  /*cc80*/  UISETP.NE.AND.EX UP0, UPT, UR11, URZ, UPT, UP0 ;  /* 0x0000003f0b00728c */ /* 0x000fcc000bf05300 */
[----:B------:R-:W-:Y:S01]  /*cc90*/  USHF.L.U32 UR8, UR4, 0x2, URZ ;  /* 0x0000000204087899 */ /* 0x000fe2000800063f */
[----:B------:R-:W-:Y:S01]  /*cca0*/  PLOP3.LUT P2, PT, PT, PT, UP0, 0x80, 0x0 ;  /* 0x000000000000781c */ /* 0x000fe20003f4f008 */
[----:B------:R-:W-:Y:S02]  /*ccb0*/  USHF.L.U64.HI UR9, UR4, 0x2, UR7 ;  /* 0x0000000204097899 */ /* 0x000fe40008010207 */
[----:B------:R-:W-:-:S04]  /*ccc0*/  UIADD3 UR4, UP1, UR8, UR10, URZ ;  /* 0x0000000a08047290 */ /* 0x000fc8000ff3e03f */
[----:B------:R-:W-:Y:S02]  /*ccd0*/  UIADD3.X UR7, UR9, UR11, URZ, UP1, !UPT ;  /* 0x0000000b09077290 */ /* 0x000fe40008ffe43f */
[----:B------:R-:W-:Y:S01]  /*cce0*/  IMAD.U32 R2, RZ, RZ, UR4 ;  /* 0x00000004ff027e24 */ /* 0x000fe2000f8e00ff */
[----:B------:R-:W-:Y:S02]  /*ccf0*/  ULDC.64 UR10, c[0x0][0xd08] ;  /* 0x00034200000a7ab9 */ /* 0x000fe40000000a00 */
[----:B------:R-:W-:Y:S01]  /*cd00*/  UISETP.NE.U32.AND UP1, UPT, UR10, URZ, UPT ;  /* 0x0000003f0a00728c */ /* 0x000fe2000bf25070 */
[----:B------:R-:W-:-:S03]  /*cd10*/  IMAD.U32 R3, RZ, RZ, UR7 ;  /* 0x00000007ff037e24 */ /* 0x000fc6000f8e00ff */
[----:B------:R-:W-:Y:S02]  /*cd20*/  UISETP.NE.AND.EX UP1, UPT, UR11, URZ, UPT, UP1 ;  /* 0x0000003f0b00728c */ /* 0x000fe4000bf25310 */
[----:B------:R-:W3:Y:S01]  /*cd30*/  @P2 LDG.E R6, desc[UR38][R2.64] ;  /* 0x0000002602062981 */ /* 0x000ee2000c1e1900 */
        /* <DEDUP_REMOVED lines=8> */
[----:B--2---:R-:W-:Y:S01]  /*cdc0*/  ISETP.NE.AND P0, PT, R13, 0x1, PT ;  /* 0x000000010d00780c */ /* 0x004fe20003f05270 */
[----:B------:R-:W-:Y:S01]  /*cdd0*/  UMOV UR4, URZ ;  /* 0x0000003f00047c82 */ /* 0x000fe20008000000 */
[----:B------:R-:W-:Y:S01]  /*cde0*/  USHF.R.S32.HI UR11, URZ, 0x1f, UR12 ;  /* 0x0000001f3f0b7899 */ /* 0x000fe2000801140c */
[----:B------:R-:W-:-:S10]  /*cdf0*/  ISETP.GE.AND P1, PT, R237, 0x80, PT ;  /* 0x00000080ed00780c */ /* 0x000fd40003f26270 */
[----:B------:R-:W2:Y:S01]  /*ce00*/  @P0 LDC R11, c[0x0][0xcec] ;  /* 0x00033b00ff0b0b82 */ /* 0x000ea20000000800 */
[----:B---3--:R-:W-:-:S13]  /*ce10*/  @P2 R2UR UR4, R6 ;  /* 0x00000000060422ca */ /* 0x008fda00000e0000 */
[----:B------:R-:W-:Y:S01]  /*ce20*/  USHF.R.S32.HI UR10, URZ, 0x1f, UR4 ;  /* 0x0000001f3f0a7899 */ /* 0x000fe20008011404 */
[----:B--2-4-:R-:W-:Y:S11]  /*ce30*/  @P3 BRA `(.L_x_14578) ;  /* 0x0000000000103947 */ /* 0x014ff60003800000 */
[----:B------:R-:W-:Y:S05]  /*ce40*/  @!P2 BRA `(.L_x_14578) ;  /* 0x00000000000ca947 */ /* 0x000fea0003800000 */
[----:B------:R-:W2:Y:S04]  /*ce50*/  LDG.E R5, desc[UR38][R2.64] ;  /* 0x0000002602057981 */ /* 0x000ea8000c1e1900 */
[----:B-----5:R-:W2:Y:S02]  /*ce60*/  LDG.E R0, desc[UR38][R2.64+0x4] ;  /* 0x0000042602007981 */ /* 0x020ea4000c1e1900 */
[----:B--2---:R-:W-:-:S07]  /*ce70*/  IMAD.IADD R0, R0, 0x1, -R5 ;  /* 0x0000000100007824 */ /* 0x004fce00078e0a05 */
.L_x_14578:
[----:B------:R-:W-:Y:S01]  /*ce80*/  R2UR UR8, R209 ;  /* 0x00000000d10872ca */ /* 0x000fe200000e0000 */
[----:B------:R-:W-:Y:S01]  /*ce90*/  BSSY B1, `(.L_x_14579) ;  /* 0x000002f000017945 */ /* 0x000fe20003800000 */
[----:B------:R-:W-:-:S11]  /*cea0*/  R2UR UR7, R225 ;  /* 0x00000000e10772ca */ /* 0x000fd600000e0000 */
[----:B------:R-:W-:Y:S02]  /*ceb0*/  USEL UR12, UR8, URZ, !UP0 ;  /* 0x0000003f080c7287 */ /* 0x000fe4000c000000 */
[----:B------:R-:W-:Y:S01]  /*cec0*/  USEL UR13, UR7, URZ, !UP0 ;  /* 0x0000003f070d7287 */ /* 0x000fe2000c000000 */
[----:B------:R-:W-:Y:S11]  /*ced0*/  @P1 BRA `(.L_x_14580) ;  /* 0x0000000000a81947 */ /* 0x000ff60003800000 */
[----:B------:R-:W2:Y:S01]  /*cee0*/  S2R R3, SR_TID.X ;  /* 0x0000000000037919 */ /* 0x000ea20000002100 */
[----:B------:R-:W3:Y:S01]  /*cef0*/  LDC R9, c[0x0][0xce8] ;  /* 0x00033a00ff097b82 */ /* 0x000ee20000000800 */
[----:B------:R-:W-:Y:S02]  /*cf00*/  IMAD.U32 R4, RZ, RZ, UR60 ;  /* 0x0000003cff047e24 */ /* 0x000fe4000f8e00ff */
[----:B---3-5:R-:W-:-:S03]  /*cf10*/  IMAD R2, R0, R9, RZ ;  /* 0x0000000900027224 */ /* 0x028fc600078e02ff */
[----:B--2---:R-:W-:-:S04]  /*cf20*/  IADD3 R4, R4, -0x80, R3 ;  /* 0xffffff8004047810 */ /* 0x004fc80007ffe003 */
[----:B------:R-:W-:-:S13]  /*cf30*/  ISETP.GE.AND P1, PT, R4, R2, PT ;  /* 0x000000020400720c */ /* 0x000fda0003f26270 */
[----:B------:R-:W-:Y:S05]  /*cf40*/  @P1 BRA `(.L_x_14580) ;  /* 0x00000000008c1947 */ /* 0x000fea0003800000 */
[----:B------:R-:W-:Y:S01]  /*cf50*/  ISETP.NE.AND P1, PT, R9, 0x1, PT ;  /* 0x000000010900780c */ /* 0x000fe20003f25270 */
[----:B------:R-:W-:Y:S01]  /*cf60*/  ULDC.64 UR14, c[0x0][0xc90] ;  /* 0x00032400000e7ab9 */ /* 0x000fe20000000a00 */
[----:B------:R-:W-:Y:S01]  /*cf70*/  R2UR UR16, R224 ;  /* 0x00000000e01072ca */ /* 0x000fe200000e0000 */
[----:B------:R-:W-:Y:S01]  /*cf80*/  UIMAD UR7, UR11, UR14, URZ ;  /* 0x0000000e0b0772a4 */ /* 0x000fe2000f8e023f */
[----:B------:R-:W-:Y:S01]  /*cf90*/  IMAD.MOV.U32 R2, RZ, RZ, R4 ;  /* 0x000000ffff027224 */ /* 0x000fe200078e0004 */
[----:B------:R-:W-:Y:S01]  /*cfa0*/  UMOV UR8, UR4 ;  /* 0x0000000400087c82 */ /* 0x000fe20008000000 */
[----:B------:R-:W-:-:S07]  /*cfb0*/  UMOV UR9, UR10 ;  /* 0x0000000a00097c82 */ /* 0x000fce0008000000 */
[----:B------:R-:W2:Y:S02]  /*cfc0*/  @P1 LDC R3, c[0x0][0xcec] ;  /* 0x00033b00ff031b82 */ /* 0x000ea40000000800 */
[----:B------:R-:W-:Y:S02]  /*cfd0*/  UIMAD.WIDE.U32 UR8, UR16, UR14, UR8 ;  /* 0x0000000e100872a5 */ /* 0x000fe4000f8e0008 */
[----:B------:R-:W-:-:S03]  /*cfe0*/  UIMAD UR7, UR16, UR15, UR7 ;  /* 0x0000000f100772a4 */ /* 0x000fc6000f8e0207 */
[----:B------:R-:W-:Y:S01]  /*cff0*/  ULDC.64 UR14, c[0x0][0xc98] ;  /* 0x00032600000e7ab9 */ /* 0x000fe20000000a00 */
[----:B------:R-:W3:Y:S01]  /*d000*/  @P1 LDC R6, c[0x0][0xcf0] ;  /* 0x00033c00ff061b82 */ /* 0x000ee20000000800 */
[----:B------:R-:W-:Y:S02]  /*d010*/  UIADD3 UR9, UR9, UR7, URZ ;  /* 0x0000000709097290 */ /* 0x000fe4000fffe03f */
[----:B------:R-:W-:Y:S02]  /*d020*/  UIMAD UR7, UR13, UR14, URZ ;  /* 0x0000000e0d0772a4 */ /* 0x000fe4000f8e023f */
[----:B------:R-:W-:Y:S02]  /*d030*/  UIMAD.WIDE.U32 UR8, UR12, UR14, UR8 ;  /* 0x0000000e0c0872a5 */ /* 0x000fe4000f8e0008 */
[----:B------:R-:W-:-:S03]  /*d040*/  UIMAD UR7, UR12, UR15, UR7 ;  /* 0x0000000f0c0772a4 */ /* 0x000fc6000f8e0207 */
[----:B------:R-:W-:Y:S01]  /*d050*/  ULDC.64 UR14, c[0x0][0xc88] ;  /* 0x00032200000e7ab9 */ /* 0x000fe20000000a00 */
[----:B--2---:R-:W-:-:S05]  /*d060*/  @P1 IMAD.HI.U32 R3, R4, R3, RZ ;  /* 0x0000000304031227 */ /* 0x004fca00078e00ff */
[----:B---3--:R-:W-:Y:S01]  /*d070*/  @P1 SHF.R.U32.HI R2, RZ, R6, R3 ;  /* 0x00000006ff021219 */ /* 0x008fe20000011603 */
        /* <DEDUP_REMOVED lines=16> */
.L_x_14580:
[----:B------:R-:W-:Y:S05]  /*d180*/  BSYNC B1 ;  /* 0x0000000000017941 */ /* 0x000fea0003800000 */
.L_x_14579:
[----:B--2---:R-:W2:Y:S01]  /*d190*/  @P0 LDC R3, c[0x0][0xcf0] ;  /* 0x00033c00ff030b82 */ /* 0x004ea20000000800 */
[----:B------:R-:W-:Y:S01]  /*d1a0*/  ULDC.64 UR14, c[0x0][0xba0] ;  /* 0x0002e800000e7ab9 */ /* 0x000fe20000000a00 */
[----:B------:R-:W-:Y:S01]  /*d1b0*/  R2UR UR16, R224 ;  /* 0x00000000e01072ca */ /* 0x000fe200000e0000 */
[----:B------:R-:W-:Y:S01]  /*d1c0*/  UIMAD UR7, UR10, UR14, URZ ;  /* 0x0000000e0a0772a4 */ /* 0x000fe2000f8e023f */
[----:B------:R-:W-:Y:S01]  /*d1d0*/  IMAD R2, R208, 0x20, R226 ;  /* 0x00000020d0027824 */ /* 0x000fe200078e02e2 */
[----:B------:R-:W-:Y:S01]  /*d1e0*/  UIMAD.WIDE.U32 UR8, UR4, UR14, URZ ;  /* 0x0000000e040872a5 */ /* 0x000fe2000f8e003f */
[----:B------:R-:W-:Y:S01]  /*d1f0*/  BSSY B1, `(.L_x_14581) ;  /* 0x0000040000017945 */ /* 0x000fe20003800000 */
[----:B------:R-:W-:Y:S01]  /*d200*/  UIMAD UR7, UR4, UR15, UR7 ;  /* 0x0000000f040772a4 */ /* 0x000fe2000f8e0207 */
[----:B------:R-:W-:Y:S02]  /*d210*/  VIADD R6, R2, UR60 ;  /* 0x0000003c02067c36 */ /* 0x000fe40008000000 */
        /* <DEDUP_REMOVED lines=10> */
[----:B--2---:R-:W-:Y:S01]  /*d2c0*/  @P0 SHF.R.U32.HI R5, RZ, R3, R2 ;  /* 0x00000003ff050219 */ /* 0x004fe20000011602 */
        /* <DEDUP_REMOVED lines=29> */
[----:B------:R2:W3:Y:S02]  /*d4a0*/  SHFL.IDX PT, R2, R4, RZ, 0x181f ;  /* 0x00181fff04027589 */ /* 0x0004e400000e0000 */
[----:B------:R-:W-:Y:S02]  /*d4b0*/  ISETP.GE.AND P0, PT, R0, R13, PT ;  /* 0x0000000d0000720c */ /* 0x000fe40003f06270 */
[----:B------:R2:W4:Y:S01]  /*d4c0*/  SHFL.IDX PT, R0, R5, RZ, 0x181f ;  /* 0x00181fff05007589 */ /* 0x00052200000e0000 */
[----:B------:R-:W-:Y:S10]  /*d4d0*/  @P2 BRA `(.L_x_14582) ;  /* 0x0000000000442947 */ /* 0x000ff40003800000 */
        /* <DEDUP_REMOVED lines=17> */
.L_x_14582:
[----:B------:R-:W-:Y:S05]  /*d5f0*/  BSYNC B1 ;  /* 0x0000000000017941 */ /* 0x000fea0003800000 */
.L_x_14581:
        /* <DEDUP_REMOVED lines=21> */
.L_x_14584:
[----:B------:R-:W-:Y:S05]  /*d750*/  BSYNC B1 ;  /* 0x0000000000017941 */ /* 0x000fea0003800000 */
.L_x_14583:
[----:B0-----:R0:W0:Y:S01]  /*d760*/  SHFL.IDX PT, R0, R5, 0x2, 0x181f ;  /* 0x00581f0005007f89 */ /* 0x00102200000e0000 */
[----:B------:R-:W-:Y:S03]  /*d770*/  BSSY B1, `(.L_x_14585) ;  /* 0x0000014000017945 */ /* 0x000fe60003800000 */
[----:B---3--:R3:W0:Y:S01]  /*d780*/  SHFL.IDX PT, R2, R4, 0x2, 0x181f ;  /* 0x00581f0004027f89 */ /* 0x00862200000e0000 */
        /* <DEDUP_REMOVED lines=18> */
.L_x_14586:
[----:B------:R-:W-:Y:S05]  /*d8b0*/  BSYNC B1 ;  /* 0x0000000000017941 */ /* 0x000fea0003800000 */
.L_x_14585:
[----:B0-----:R-:W-:Y:S01]  /*d8c0*/  VIADD R0, R6, 0x60 ;  /* 0x0000006006007836 */ /* 0x001fe20000000000 */
[----:B--2-4-:R-:W0:Y:S04]  /*d8d0*/  SHFL.IDX PT, R5, R5, 0x3, 0x181f ;  /* 0x00781f0005057f89 */ /* 0x014e2800000e0000 */
[----:B------:R-:W-:Y:S01]  /*d8e0*/  ISETP.GE.AND P0, PT, R0, R13, PT ;  /* 0x0000000d0000720c */ /* 0x000fe20003f06270 */
[----:B------:R2:W4:-:S12]  /*d8f0*/  SHFL.IDX PT, R2, R4, 0x3, 0x181f ;  /* 0x00781f0004027f89 */ /* 0x00051800000e0000 */
[----:B--2---:R-:W-:Y:S05]  /*d900*/  @P0 BRA `(.L_x_14577) ;  /* 0x0000000000440947 */ /* 0x004fea0003800000 */
[----:B------:R-:W-:Y:S02]  /*d910*/  ULDC UR4, c[0x0][0xbc8] ;  /* 0x0002f20000047ab9 */ /* 0x000fe40000000800 */
[----:B------:R-:W-:Y:S02]  /*d920*/  ISETP.GE.AND P3, PT, R200, UR4, PT ;  /* 0x00000004c8007c0c */ /* 0x000fe4000bf66270 */
[----:B------:R-:W-:Y:S02]  /*d930*/  ISETP.GE.AND P2, PT, R206, UR4, PT ;  /* 0x00000004ce007c0c */ /* 0x000fe4000bf46270 */
[----:B------:R-:W-:Y:S02]  /*d940*/  ISETP.GE.AND P1, PT, R205, UR4, PT ;  /* 0x00000004cd007c0c */ /* 0x000fe4000bf26270 */
[----:B------:R-:W-:-:S07]  /*d950*/  ISETP.GE.AND P0, PT, R207, UR4, PT ;  /* 0x00000004cf007c0c */ /* 0x000fce000bf06270 */
[-C--:B----4-:R-:W-:Y:S02]  /*d960*/  @!P3 LEA R8, P6, R200, R2.reuse, 0x1 ;  /* 0x00000002c808b211 */ /* 0x090fe400078c08ff */
        /* <DEDUP_REMOVED lines=11> */
.L_x_14577:
[----:B------:R-:W-:Y:S05]  /*da20*/  BSYNC B0 ;  /* 0x0000000000007941 */ /* 0x000fea0003800000 */
.L_x_14568:
[----:B------:R-:W-:Y:S02]  /*da30*/  ULDC UR4, c[0x0][0xd3c] ;  /* 0x00034f0000047ab9 */ /* 0x000fe40000000800 */
[----:B------:R-:W-:-:S13]  /*da40*/  ISETP.GE.AND P0, PT, R7, UR4, PT ;  /* 0x0000000407007c0c */ /* 0x000fda000bf06270 */
[----:B------:R-:W-:Y:S05]  /*da50*/  @!P0 BRA `(.L_x_14587) ;  /* 0xffffff3400208947 */ /* 0x000fea000383ffff */
[----:B------:R-:W-:Y:S05]  /*da60*/  EXIT ;  /* 0x000000000000794d */ /* 0x000fea0003800000 */
.L_x_14531:
        /* <DEDUP_REMOVED lines=18> */
.L_x_14588:
        /* <DEDUP_REMOVED lines=42> */
.L_x_14594:
        /* <DEDUP_REMOVED lines=12> */
.L_x_14593:
[----:B------:R-:W-:Y:S05]  /*def0*/  BSYNC B0 ;  /* 0x0000000000007941 */ /* 0x000fea0003800000 */
.L_x_14592:
        /* <DEDUP_REMOVED lines=21> */
.L_x_14590:
        /* <DEDUP_REMOVED lines=20> */
.L_x_14595:
        /* <DEDUP_REMOVED lines=57> */
.L_x_14591:
[----:B------:R-:W-:Y:S02]  /*e520*/  IMAD.MOV.U32 R17, RZ, RZ, RZ ;  /* 0x000000ffff117224 */ /* 0x000fe400078e00ff */
[----:B------:R-:W-:Y:S02]  /*e530*/  IMAD.U32 R16, RZ, RZ, UR6 ;  /* 0x00000006ff107e24 */ /* 0x000fe4000f8e00ff */
[----:B------:R-:W-:-:S07]  /*e540*/  IMAD.MOV.U32 R18, RZ, RZ, RZ ;  /* 0x000000ffff127224 */ /* 0x000fce00078e00ff */
.L_x_14596:
[----:B------:R-:W-:-:S13]  /*e550*/  ISETP.NE.AND P0, PT, R0, RZ, PT ;  /* 0x000000ff0000720c */ /* 0x000fda0003f05270 */
[----:B------:R-:W1:Y:S01]  /*e560*/  @!P0 S2R R3, SR_CgaCtaId ;  /* 0x0000000000038919 */ /* 0x000e620000008800 */
[----:B------:R-:W-:-:S04]  /*e570*/  @!P0 MOV R0, 0x400 ;  /* 0x0000040000008802 */ /* 0x000fc80000000f00 */
[----:B-1----:R-:W-:-:S05]  /*e580*/  @!P0 LEA R0, R3, R0, 0x18 ;  /* 0x0000000003008211 */ /* 0x002fca00078ec0ff */
[----:B------:R2:W-:Y:S01]  /*e590*/  @!P0 STS.128 [R0+0x324d0], R16 ;  /* 0x0324d01000008388 */ /* 0x0005e20000000c00 */
[----:B------:R-:W-:Y:S06]  /*e5a0*/  BAR.ARV 0x5, 0x180 ;  /* 0x0146000000007b1d */ /* 0x000fec0000002000 */
.L_x_14589:
        /* <DEDUP_REMOVED lines=35> */
.L_x_14705:
[----:B-1----:R-:W1:Y:S02]  /*e7e0*/  LDC.64 R2, c[0x0][0xd88] ;  /* 0x00036200ff027b82 */ /* 0x002e640000000a00 */
        /* <DEDUP_REMOVED lines=21> */
[----:B0-----:R-:W-:Y:S01]  /*e940*/  IMAD.MOV.U32 R8, RZ, RZ, RZ ;  /* 0x000000ffff087224 */ /* 0x001fe200078e00ff */
        /* <DEDUP_REMOVED lines=17> */
[----:B---3--:R-:W-:-:S05]  /*ea60*/  @P2 IADD3.X R7, R10, UR9, RZ, P3, !PT ;  /* 0x000000090a072c10 */ /* 0x008fca0009ffe4ff */
        /* <DEDUP_REMOVED lines=11> */
[----:B------:R-:W1:Y:S04]  /*eb20*/  LDG.E R7, desc[UR38][R2.64] ;  /* 0x0000002602077981 */ /* 0x000e68000c1e1900 */
[----:B------:R-:W1:Y:S02]  /*eb30*/  LDG.E R2, desc[UR38][R2.64+0x4] ;  /* 0x0000042602027981 */ /* 0x000e64000c1e1900 */
[----:B-1----:R-:W-:-:S05]  /*eb40*/  IMAD.IADD R9, R2, 0x1, -R7 ;  /* 0x0000000102097824 */ /* 0x002fca00078e0a07 */
[----:B------:R2:W-:Y:S02]  /*eb50*/  STL [R1+0x34], R9 ;  /* 0x0000340901007387 */ /* 0x0005e40000100800 */
.L_x_14598:
[----:B------:R-:W-:Y:S01]  /*eb60*/  IMAD.MOV.U32 R2, RZ, RZ, R12 ;  /* 0x000000ffff027224 */ /* 0x000fe200078e000c */
[----:B------:R-:W-:Y:S01]  /*eb70*/  ULDC.64 UR4, c[0x0][0xb18] ;  /* 0x0002c60000047ab9 */ /* 0x000fe20000000a00 */
[----:B-----5:R-:W-:Y:S01]  /*eb80*/  IMAD.IADD R3, R8, 0x1, R0 ;  /* 0x0000000108037824 */ /* 0x020fe200078e0200 */
[----:B------:R-:W-:Y:S02]  /*eb90*/  ISETP.NE.U32.AND P1, PT, RZ, UR4, PT ;  /* 0x00000004ff007c0c */ /* 0x000fe4000bf25070 */
[----:B------:R3:W-:Y:S02]  /*eba0*/  STL [R1+0xc], R2 ;  /* 0x00000c0201007387 */ /* 0x0007e40000100800 */
[----:B------:R-:W-:Y:S02]  /*ebb0*/  ISETP.NE.AND.EX P1, PT, RZ, UR5, PT, P1 ;  /* 0x00000005ff007c0c */ /* 0x000fe4000bf25310 */
[----:B------:R3:W-:Y:S11]  /*ebc0*/  STL [R1+0x20], R3 ;  /* 0x0000200301007387 */ /* 0x0007f60000100800 */
[----:B---3--:R-:W-:Y:S05]  /*ebd0*/  @!P1 BRA `(.L_x_14599) ;  /* 0x0000000000109947 */ /* 0x008fea0003800000 */
[----:B------:R-:W-:-:S04]  /*ebe0*/  IADD3 R6, P0, R11, UR4, RZ ;  /* 0x000000040b067c10 */ /* 0x000fc8000ff1e0ff */
[----:B------:R-:W-:-:S05]  /*ebf0*/  IADD3.X R7, R10, UR5, RZ, P0, !PT ;  /* 0x000000050a077c10 */ /* 0x000fca00087fe4ff */
[----:B------:R3:W5:Y:S01]  /*ec00*/  LDG.E R6, desc[UR38][R6.64] ;  /* 0x0000002606067981 */ /* 0x000762000c1e1900 */
[----:B------:R-:W-:Y:S05]  /*ec10*/  BRA `(.L_x_14600) ;  /* 0x0000000000107947 */ /* 0x000fea0003800000 */
.L_x_14599:
[----:B------:R-:W-:Y:S05]  /*ec20*/  @!P0 BRA `(.L_x_14600) ;  /* 0x00000000000c8947 */ /* 0x000fea0003800000 */
[----:B------:R-:W3:Y:S04]  /*ec30*/  LDG.E R6, desc[UR38][R4.64] ;  /* 0x0000002604067981 */ /* 0x000ee8000c1e1900 */
[----:B------:R-:W3:Y:S02]  /*ec40*/  LDG.E R4, desc[UR38][R4.64+0x4] ;  /* 0x0000042604047981 */ /* 0x000ee4000c1e1900 */
[----:B---3--:R-:W-:-:S07]  /*ec50*/  IMAD.IADD R6, R4, 0x1, -R6 ;  /* 0x0000000104067824 */ /* 0x008fce00078e0a06 */
.L_x_14600:
[----:B-----5:R-:W-:Y:S01]  /*ec60*/  IMAD.IADD R6, R6, 0x1, -R0 ;  /* 0x0000000106067824 */ /* 0x020fe200078e0a00 */
[----:B------:R-:W-:Y:S01]  /*ec70*/  BSSY B7, `(.L_x_14601) ;  /* 0x00004ed000077945 */ /* 0x000fe20003800000 */
[----:B------:R-:W4:Y:S02]  /*ec80*/  LDC R0, c[0x0][0x448] ;  /* 0x00011200ff007b82 */ /* 0x000f240000000800 */
[----:B----4-:R-:W-:Y:S01]  /*ec90*/  ISETP.NE.AND P0, PT, R0, 0x1, PT ;  /* 0x000000010000780c */ /* 0x010fe20003f05270 */
[----:B------:R-:W-:-:S04]  /*eca0*/  IMAD.SHL.U32 R0, R17, 0x80, RZ ;  /* 0x0000008011007824 */ /* 0x000fc800078e00ff */
[----:B------:R-:W-:-:S08]  /*ecb0*/  VIADD R0, R0, 0x7f ;  /* 0x0000007f00007836 */ /* 0x000fd00000000000 */
[----:B------:R-:W4:Y:S08]  /*ecc0*/  @P0 LDC R2, c[0x0][0x44c] ;  /* 0x00011300ff020b82 */ /* 0x000f300000000800 */
[----:B------:R-:W0:Y:S01]  /*ecd0*/  @P0 LDC R3, c[0x0][0x450] ;  /* 0x00011400ff030b82 */ /* 0x000e220000000800 */
[----:B----4-:R-:W-:-:S05]  /*ece0*/  @P0 IMAD.HI.U32 R2, R0, R2, RZ ;  /* 0x0000000200020227 */ /* 0x010fca00078e00ff */
[----:B0-----:R-:W-:Y:S01]  /*ecf0*/  @P0 SHF.R.U32.HI R0, RZ, R3, R2 ;  /* 0x00000003ff000219 */ /* 0x001fe20000011602 */
        /* <DEDUP_REMOVED lines=12> */
[----:B0-----:R-:W-:Y:S05]  /*edc0*/  @P0 BRA `(.L_x_14602) ;  /* 0x0000000000440947 */ /* 0x001fea0003800000 */
[----:B------:R-:W0:Y:S02]  /*edd0*/  S2R R4, SR_TID.X ;  /* 0x0000000000047919 */ /* 0x000e240000002100 */
[----:B0-----:R-:W-:-:S04]  /*ede0*/  LOP3.LUT R4, R4, 0x7f, RZ, 0xc0, !PT ;  /* 0x0000007f04047812 */ /* 0x001fc800078ec0ff */
[----:B------:R-:W-:-:S13]  /*edf0*/  ISETP.NE.AND P0, PT, R4, RZ, PT ;  /* 0x000000ff0400720c */ /* 0x000fda0003f05270 */
[----:B------:R-:W-:Y:S05]  /*ee00*/  @P0 BRA `(.L_x_14603) ;  /* 0x0000004c004c0947 */ /* 0x000fea0003800000 */
[----:B------:R-:W0:Y:S01]  /*ee10*/  S2R R3, SR_LANEID ;  /* 0x0000000000037919 */ /* 0x000e220000000000 */
[----:B------:R-:W-:Y:S02]  /*ee20*/  VOTEU.ANY UR4, UPT, PT ;  /* 0x0000000000047886 */ /* 0x000fe400038e0100 */
[----:B------:R-:W0:Y:S08]  /*ee30*/  FLO.U32 R0, UR4 ;  /* 0x0000000400007d00 */ /* 0x000e3000080e0000 */
[----:B------:R-:W4:Y:S01]  /*ee40*/  POPC R5, UR4 ;  /* 0x0000000400057d09 */ /* 0x000f220008000000 */
[----:B0-----:R-:W-:-:S02]  /*ee50*/  ISETP.EQ.U32.AND P0, PT, R0, R3, PT ;  /* 0x000000030000720c */ /* 0x001fc40003f02070 */
[----:B------:R-:W4:Y:S11]  /*ee60*/  LDC.64 R2, c[0x0][0xd60] ;  /* 0x00035800ff027b82 */ /* 0x000f360000000a00 */
[----:B----4-:R-:W4:Y:S01]  /*ee70*/  @P0 ATOMG.E.ADD.STRONG.GPU PT, R3, desc[UR38][R2.64], R5 ;  /* 0x00000005020309a8 */ /* 0x010f2200081ee1e6 */
[----:B------:R-:W0:Y:S02]  /*ee80*/  S2R R4, SR_LTMASK ;  /* 0x0000000000047919 */ /* 0x000e240000003900 */
[----:B0-----:R-:W-:-:S04]  /*ee90*/  LOP3.LUT R4, R4, UR4, RZ, 0xc0, !PT ;  /* 0x0000000404047c12 */ /* 0x001fc8000f8ec0ff */
[----:B---3--:R-:W0:Y:S01]  /*eea0*/  POPC R7, R4 ;  /* 0x0000000400077309 */ /* 0x008e220000000000 */
[----:B----4-:R-:W0:Y:S02]  /*eeb0*/  SHFL.IDX PT, R0, R3, R0, 0x1f ;  /* 0x00001f0003007589 */ /* 0x010e2400000e0000 */
[----:B0-----:R-:W-:Y:S01]  /*eec0*/  IADD3 R16, R0, UR40, R7 ;  /* 0x0000002800107c10 */ /* 0x001fe2000fffe007 */
[----:B------:R-:W-:Y:S06]  /*eed0*/  BRA `(.L_x_14603) ;  /* 0x0000004c00187947 */ /* 0x000fec0003800000 */
.L_x_14602:
        /* <DEDUP_REMOVED lines=13> */
[----:B---3--:R-:W-:-:S02]  /*efb0*/  IMAD.U32 R7, RZ, RZ, UR9 ;  /* 0x00000009ff077e24 */ /* 0x008fc4000f8e00ff */
[----:B------:R-:W-:Y:S02]  /*efc0*/  IMAD.U32 R10, RZ, RZ, UR4 ;  /* 0x00000004ff0a7e24 */ /* 0x000fe4000f8e00ff */
[----:B------:R-:W-:Y:S02]  /*efd0*/  IMAD.U32 R11, RZ, RZ, UR5 ;  /* 0x00000005ff0b7e24 */ /* 0x000fe4000f8e00ff */
[----:B------:R-:W-:Y:S02]  /*efe0*/  IMAD.MOV.U32 R8, RZ, RZ, 0x70 ;  /* 0x00000070ff087424 */ /* 0x000fe400078e00ff */
[----:B------:R-:W-:Y:S02]  /*eff0*/  IMAD.MOV.U32 R12, RZ, RZ, 0x1 ;  /* 0x00000001ff0c7424 */ /* 0x000fe400078e00ff */
[----:B------:R-:W-:-:S07]  /*f000*/  IMAD.MOV.U32 R13, RZ, RZ, RZ ;  /* 0x000000ffff0d7224 */ /* 0x000fce00078e00ff */
[----:B------:R-:W-:-:S07]  /*f010*/  LEPC R20, `(.L_x_14605) ;  /* 0x000000001014794e */ /* 0x000fce0000000000 */
[----:B012---:R-:W-:Y:S05]  /*f020*/  CALL.ABS.NOINC R2 ;  /* 0x0000000002007343 */ /* 0x007fea0003c00000 */
.L_x_14605:
[----:B------:R-:W-:Y:S05]  /*f030*/  BSYNC B6 ;  /* 0x0000000000067941 */ /* 0x000fea0003800000 */
.L_x_14604:
        /* <DEDUP_REMOVED lines=13> */
[----:B---3--:R-:W-:-:S02]  /*f110*/  IMAD.U32 R7, RZ, RZ, UR9 ;  /* 0x00000009ff077e24 */ /* 0x008fc4000f8e00ff */
[----:B------:R-:W-:Y:S02]  /*f120*/  IMAD.U32 R10, RZ, RZ, UR4 ;  /* 0x00000004ff0a7e24 */ /* 0x000fe4000f8e00ff */
[----:B------:R-:W-:Y:S02]  /*f130*/  IMAD.U32 R11, RZ, RZ, UR5 ;  /* 0x00000005ff0b7e24 */ /* 0x000fe4000f8e00ff */
[----:B------:R-:W-:Y:S02]  /*f140*/  IMAD.MOV.U32 R8, RZ, RZ, 0x70 ;  /* 0x00000070ff087424 */ /* 0x000fe400078e00ff */
[----:B------:R-:W-:Y:S02]  /*f150*/  IMAD.MOV.U32 R12, RZ, RZ, 0x1 ;  /* 0x00000001ff0c7424 */ /* 0x000fe400078e00ff */
[----:B0-----:R-:W-:-:S07]  /*f160*/  IMAD.MOV.U32 R13, RZ, RZ, RZ ;  /* 0x000000ffff0d7224 */ /* 0x001fce00078e00ff */
[----:B------:R-:W-:-:S07]  /*f170*/  LEPC R20, `(.L_x_14608) ;  /* 0x000000001014794e */ /* 0x000fce0000000000 */
[----:B-12-4-:R-:W-:Y:S05]  /*f180*/  CALL.ABS.NOINC R2 ;  /* 0x0000000002007343 */ /* 0x016fea0003c00000 */
.L_x_14608:
        /* <DEDUP_REMOVED lines=16> */
.L_x_14607:
[----:B------:R-:W-:Y:S05]  /*f290*/  BSYNC B6 ;  /* 0x0000000000067941 */ /* 0x000fea0003800000 */
.L_x_14606:
[----:B------:R-:W4:Y:S01]  /*f2a0*/  LDL.LU R2, [R1] ;  /* 0x0000000001027983 */ /* 0x000f220000300800 */
[----:B------:R-:W-:-:S03]  /*f2b0*/  ULDC.64 UR4, c[0x0][0xaf0] ;  /* 0x0002bc0000047ab9 */ /* 0x000fc60000000a00 */
[----:B------:R-:W5:Y:S04]  /*f2c0*/  LDL.LU R4, [R1+0x1c] ;  /* 0x00001c0001047983 */ /* 0x000f680000300800 */
[----:B---3--:R-:W3:Y:S01]  /*f2d0*/  LDL R7, [R1+0xc] ;  /* 0x00000c0001077983 */ /* 0x008ee20000100800 */
[----:B------:R-:W-:-:S03]  /*f2e0*/  ISETP.NE.U32.AND P0, PT, RZ, UR4, PT ;  /* 0x00000004ff007c0c */ /* 0x000fc6000bf05070 */
[----:B------:R-:W2:Y:S01]  /*f2f0*/  LDL R0, [R1+0x30] ;  /* 0x0000300001007983 */ /* 0x000ea20000100800 */
[----:B------:R-:W-:-:S13]  /*f300*/  ISETP.NE.AND.EX P0, PT, RZ, UR5, PT, P0 ;  /* 0x00000005ff007c0c */ /* 0x000fda000bf05300 */
[----:B----4-:R-:W-:-:S04]  /*f310*/  @P0 IADD3 R2, P1, R2, UR4, RZ ;  /* 0x0000000402020c10 */ /* 0x010fc8000ff3e0ff */
[----:B-----5:R-:W-:Y:S01]  /*f320*/  @P0 IADD3.X R3, R4, UR5, RZ, P1, !PT ;  /* 0x0000000504030c10 */ /* 0x020fe20008ffe4ff */
[----:B------:R-:W-:-:S04]  /*f330*/  ULDC.64 UR4, c[0x0][0xb00] ;  /* 0x0002c00000047ab9 */ /* 0x000fc80000000a00 */
[----:B---3--:R0:W3:Y:S02]  /*f340*/  @P0 LDG.E R7, desc[UR38][R2.64] ;  /* 0x0000002602070981 */ /* 0x0080e4000c1e1900 */
[----:B0-----:R-:W0:Y:S01]  /*f350*/  LDC.64 R2, c[0x0][0x418] ;  /* 0x00010600ff027b82 */ /* 0x001e220000000a00 */
[----:B--2---:R-:W-:Y:S01]  /*f360*/  VIADD R4, R0, 0xffffffff ;  /* 0xffffffff00047836 */ /* 0x004fe20000000000 */
[----:B---3--:R-:W-:Y:S01]  /*f370*/  SHF.R.S32.HI R8, RZ, 0x1f, R7 ;  /* 0x0000001fff087819 */ /* 0x008fe20000011407 */
[----:B------:R2:W-:Y:S04]  /*f380*/  @P0 STL [R1+0xc], R7 ;  /* 0x00000c0701000387 */ /* 0x0005e80000100800 */
[----:B------:R2:W-:Y:S01]  /*f390*/  STL [R1+0x1c], R8 ;  /* 0x00001c0801007387 */ /* 0x0005e20000100800 */
[----:B0-----:R-:W-:Y:S01]  /*f3a0*/  LOP3.LUT P0, RZ, R2, UR4, RZ, 0xfc, !PT ;  /* 0x0000000402ff7c12 */ /* 0x001fe2000f80fcff */
[----:B------:R-:W-:-:S03]  /*f3b0*/  UMOV UR4, 0xffffffff ;  /* 0xffffffff00047882 */ /* 0x000fc60000000000 */
[----:B------:R-:W-:-:S04]  /*f3c0*/  LOP3.LUT P0, RZ, R3, UR5, RZ, 0xfc, P0 ;  /* 0x0000000503ff7c12 */ /* 0x000fc8000800fcff */
[----:B------:R-:W-:Y:S01]  /*f3d0*/  SEL R0, R7, RZ, !P0 ;  /* 0x000000ff07007207 */ /* 0x000fe20004000000 */
[----:B--2---:R-:W-:Y:S08]  /*f3e0*/  BRA.DIV UR4, `(.L_x_14609) ;  /* 0x0000005a04a07947 */ /* 0x004ff0000b800000 */
[----:B------:R-:W0:Y:S02]  /*f3f0*/  S2R R5, SR_TID.X ;  /* 0x0000000000057919 */ /* 0x000e240000002100 */
[----:B0-----:R-:W-:-:S04]  /*f400*/  SHF.R.U32.HI R5, RZ, 0x5, R5 ;  /* 0x00000005ff057819 */ /* 0x001fc80000011605 */
[----:B------:R-:W-:-:S05]  /*f410*/  LOP3.LUT R5, R5, 0x3, RZ, 0xc0, !PT ;  /* 0x0000000305057812 */ /* 0x000fca00078ec0ff */
[----:B------:R0:W2:Y:S02]  /*f420*/  SHFL.IDX PT, R14, R5, RZ, 0x1f ;  /* 0x00001fff050e7589 */ /* 0x0000a400000e0000 */
.L_x_14722:
        /* <DEDUP_REMOVED lines=12> */
.L_x_14725:
[----:B------:R-:W-:Y:S05]  /*f4f0*/  @!P6 BRA `(.L_x_14610) ;  /* 0x000000040014e947 */ /* 0x000fea0003800000 */
[----:B------:R-:W-:-:S04]  /*f500*/  ISETP.NE.U32.AND P0, PT, R2, RZ, PT ;  /* 0x000000ff0200720c */ /* 0x000fc80003f05070 */
[----:B------:R-:W-:-:S13]  /*f510*/  ISETP.NE.AND.EX P0, PT, R3, RZ, PT, P0 ;  /* 0x000000ff0300720c */ /* 0x000fda0003f05300 */
[----:B------:R-:W-:Y:S05]  /*f520*/  @!P0 BRA `(.L_x_14612) ;  /* 0x0000000000548947 */ /* 0x000fea0003800000 */
[----:B------:R-:W2:Y:S01]  /*f530*/  LDC R6, c[0x0][0x43c] ;  /* 0x00010f00ff067b82 */ /* 0x000ea20000000800 */
[----:B-1----:R-:W-:Y:S01]  /*f540*/  IMAD.MOV.U32 R9, RZ, RZ, R4 ;  /* 0x000000ffff097224 */ /* 0x002fe200078e0004 */
        /* <DEDUP_REMOVED lines=19> */
.L_x_14612:
[----:B------:R-:W3:Y:S04]  /*f680*/  LDL R7, [R1+0x4] ;  /* 0x0000040001077983 */ /* 0x000ee80000100800 */
[----:B0-2---:R-:W3:Y:S04]  /*f690*/  LDL R0, [R1+0x8] ;  /* 0x0000080001007983 */ /* 0x005ee80000100800 */
[----:B------:R-:W2:Y:S01]  /*f6a0*/  LDL R2, [R1+0x18] ;  /* 0x0000180001027983 */ /* 0x000ea20000100800 */
[----:B---3--:R-:W-:Y:S01]  /*f6b0*/  IMAD R0, R0, 0x8, R7 ;  /* 0x0000000800007824 */ /* 0x008fe200078e0207 */
[----:B--2---:R-:W-:-:S04]  /*f6c0*/  SHF.L.U32 R2, R2, 0x1f, RZ ;  /* 0x0000001f02027819 */ /* 0x004fc800000006ff */
[----:B------:R-:W0:Y:S02]  /*f6d0*/  SYNCS.PHASECHK.TRANS64.TRYWAIT P0, [R0+URZ+0x32440], R2 ;  /* 0x03244002000075a7 */ /* 0x000e24000800017f */
[----:B0-----:R-:W-:Y:S05]  /*f6e0*/  @!P0 BRA `(.L_x_14613) ;  /* 0x0000005800348947 */ /* 0x001fea0003800000 */
.L_x_14726:
        /* <DEDUP_REMOVED lines=11> */
.L_x_14614:
        /* <DEDUP_REMOVED lines=27> */
.L_x_14610:
        /* <DEDUP_REMOVED lines=37> */
.L_x_14616:
[----:B------:R-:W-:Y:S05]  /*fba0*/  BSYNC B6 ;  /* 0x0000000000067941 */ /* 0x000fea0003800000 */
.L_x_14615:
[----:B------:R-:W3:Y:S01]  /*fbb0*/  LDL R4, [R1+0x40] ;  /* 0x0000400001047983 */ /* 0x000ee20000100800 */
[----:B------:R-:W0:Y:S01]  /*fbc0*/  LDC R7, c[0x0][0x448] ;  /* 0x00011200ff077b82 */ /* 0x000e220000000800 */
[----:B------:R-:W-:Y:S01]  /*fbd0*/  ULDC.64 UR4, c[0x0][0x298] ;  /* 0x0000a60000047ab9 */ /* 0x000fe20000000a00 */
[----:B------:R-:W-:Y:S01]  /*fbe0*/  ULDC.64 UR6, c[0x0][0x280] ;  /* 0x0000a00000067ab9 */ /* 0x000fe20000000a00 */
[----:B------:R-:W4:Y:S04]  /*fbf0*/  LDL R10, [R1+0x28] ;  /* 0x00002800010a7983 */ /* 0x000f280000100800 */
[----:B-1----:R-:W4:Y:S01]  /*fc00*/  LDL R9, [R1+0x4c] ;  /* 0x00004c0001097983 */ /* 0x002f220000100800 */
[----:B--2---:R-:W1:Y:S01]  /*fc10*/  S2R R2, SR_TID.X ;  /* 0x0000000000027919 */ /* 0x004e620000002100 */
[----:B------:R-:W2:Y:S02]  /*fc20*/  S2R R0, SR_TID.X ;  /* 0x0000000000007919 */ /* 0x000ea40000002100 */
[----:B------:R-:W4:Y:S04]  /*fc30*/  LDL R8, [R1+0x50] ;  /* 0x0000500001087983 */ /* 0x000f280000100800 */
[----:B------:R-:W4:Y:S01]  /*fc40*/  LDL R6, [R1+0x38] ;  /* 0x0000380001067983 */ /* 0x000f220000100800 */
[----:B0-----:R-:W-:-:S13]  /*fc50*/  ISETP.NE.AND P0, PT, R7, 0x1, PT ;  /* 0x000000010700780c */ /* 0x001fda0003f05270 */
[----:B------:R-:W0:Y:S01]  /*fc60*/  @P0 LDC R3, c[0x0][0x450] ;  /* 0x00011400ff030b82 */ /* 0x000e220000000800 */
[----:B-1----:R-:W-:-:S04]  /*fc70*/  LOP3.LUT R2, R2, 0x7f, RZ, 0xc0, !PT ;  /* 0x0000007f02027812 */ /* 0x002fc800078ec0ff */
[----:B------:R-:W-:Y:S01]  /*fc80*/  SHF.R.U32.HI R2, RZ, 0x3, R2 ;  /* 0x00000003ff027819 */ /* 0x000fe20000011602 */
[----:B--2---:R-:W-:-:S05]  /*fc90*/  IMAD.SHL.U32 R0, R0, 0x10, RZ ;  /* 0x0000001000007824 */ /* 0x004fca00078e00ff */
        /* <DEDUP_REMOVED lines=49> */
[----:B------:R-:W0:Y:S01]  /*ffb0*/  SHFL.IDX PT, R5, R3, RZ, 0x181f ;  /* 0x00181fff03057589 */ /* 0x000e2200000e0000 */
[----:B------:R-:W-:-:S03]  /*ffc0*/  VIADD R8, R17, 0x10 ;  /* 0x0000001011087836 */ /* 0x000fc60000000000 */
[----:B------:R-:W-:Y:S04]  /*ffd0*/  SHFL.IDX PT, R6, R3, 0x1, 0x181f ;  /* 0x00381f0003067f89 */ /* 0x000fe800000e0000 */
[----:B------:R1:W-:Y:S01]  /*ffe0*/  STL [R1+0x3c], R8 ;  /* 0x00003c0801007387 */ /* 0x0003e20000100800 */
[----:B--2---:R-:W-:-:S03]  /*fff0*/  IMAD R2, R4, R7, RZ ;  /* 0x0000000704027224 */ /* 0x004fc600078e02ff */
[----:B------:R-:W2:Y:S02]  /*10000*/  SHFL.IDX PT, R4, R0, RZ, 0x181f ;  /* 0x00181fff00047589 */ /* 0x000ea400000e0000 */
[CC--:B------:R-:W-:Y:S02]  /*10010*/  ISETP.GE.AND P1, PT, R17.reuse, R2.reuse, PT ;  /* 0x000000021100720c */ /* 0x0c0fe40003f26270 */
[----:B------:R-:W3:Y:S01]  /*10020*/  SHFL.IDX PT, R7, R0, 0x1, 0x181f ;  /* 0x00381f0000077f89 */ /* 0x000ee200000e0000 */
[----:B------:R-:W-:Y:S01]  /*10030*/  ISETP.GE.AND P2, PT, R8, R2, PT ;  /* 0x000000020800720c */ /* 0x000fe20003f46270 */
[----:B-1----:R-:W-:-:S05]  /*10040*/  VIADD R8, R17, 0x20 ;  /* 0x0000002011087836 */ /* 0x002fca0000000000 */
[----:B------:R-:W-:Y:S04]  /*10050*/  STL [R1+0x48], R8 ;  /* 0x0000480801007387 */ /* 0x000fe80000100800 */
[----:B0-----:R-:W-:-:S05]  /*10060*/  @!P1 LEA R5, P3, R10, R5, 0x1 ;  /* 0x000000050a059211 */ /* 0x001fca00078608ff */
[----:B--2---:R-:W-:-:S05]  /*10070*/  @!P1 IMAD.X R4, RZ, RZ, R4, P3 ;  /* 0x000000ffff049224 */ /* 0x004fca00018e0604 */
[----:B------:R-:W-:-:S04]  /*10080*/  @!P1 LOP3.LUT R5, R5, R4, RZ, 0x3c, !PT ;  /* 0x0000000405059212 */ /* 0x000fc800078e3cff */
[----:B------:R-:W-:-:S04]  /*10090*/  @!P1 LOP3.LUT R4, R5, R4, RZ, 0x3c, !PT ;  /* 0x0000000405049212 */ /* 0x000fc800078e3cff */
[----:B------:R-:W-:-:S05]  /*100a0*/  @!P1 LOP3.LUT R5, R5, R4, RZ, 0x3c, !PT ;  /* 0x0000000405059212 */ /* 0x000fca00078e3cff */
[----:B-----5:R0:W-:Y:S02]  /*100b0*/  @!P1 LDGSTS.E.BYPASS.LTC128B.128 [R9+0x18400], desc[UR38][R4.64], !P0 ;  /* 0x1840000004099fae */ /* 0x0201e4000c101d66 */
[----:B0-----:R-:W-:Y:S02]  /*100c0*/  @!P2 LEA R5, P1, R10, R6, 0x1 ;  /* 0x000000060a05a211 */ /* 0x001fe400078208ff */
        /* <DEDUP_REMOVED lines=60> */
.L_x_14743:
[----:B------:R2:W5:Y:S01]  /*10490*/  LDL R8, [R1+0x4] ;  /* 0x0000040001087983 */ /* 0x0005620000100800 */
[----:B01----:R-:W-:-:S05]  /*104a0*/  VIADD R4, R17, 0x70 ;  /* 0x0000007011047836 */ /* 0x003fca0000000000 */
        /* <DEDUP_REMOVED lines=10> */
.L_x_14618:
[----:B--2---:R-:W2:Y:S01]  /*10550*/  LDL R2, [R1+0x4] ;  /* 0x0000040001027983 */ /* 0x004ea20000100800 */
        /* <DEDUP_REMOVED lines=37> */
.L_x_14620:
[----:B------:R-:W-:Y:S05]  /*107b0*/  BSYNC B6 ;  /* 0x0000000000067941 */ /* 0x000fea0003800000 */
.L_x_14619:
        /* <DEDUP_REMOVED lines=134> */
.L_x_14761:
        /* <DEDUP_REMOVED lines=14> */
.L_x_14623:
[----:B------:R-:W-:Y:S05]  /*11100*/  BSYNC B0 ;  /* 0x0000000000007941 */ /* 0x000fea0003800000 */
.L_x_14622:
[----:B------:R3:W5:Y:S01]  /*11110*/  LDL R7, [R1+0x4] ;  /* 0x0000040001077983 */ /* 0x0007620000100800 */
[----:B------:R-:W-:Y:S01]  /*11120*/  PLOP3.LUT P0, PT, PT, PT, PT, 0x80, 0x0 ;  /* 0x000000000000781c */ /* 0x000fe20003f0f070 */
[----:B------:R-:W-:-:S12]  /*11130*/  NOP ;  /* 0x0000000000007918 */ /* 0x000fd80000000000 */
.L_x_14624:
        /* <DEDUP_REMOVED lines=19> */
.L_x_14762:
[----:B------:R-:W-:Y:S05]  /*11270*/  BSYNC B0 ;  /* 0x0000000000007941 */ /* 0x000fea0003800000 */
.L_x_14625:
        /* <DEDUP_REMOVED lines=16> */
.L_x_14763:
[----:B------:R-:W-:Y:S05]  /*11380*/  BSYNC B1 ;  /* 0x0000000000017941 */ /* 0x000fea0003800000 */
.L_x_14629:
        /* <DEDUP_REMOVED lines=9> */
.L_x_14632:
[----:B------:R-:W-:Y:S05]  /*11420*/  BSYNC B1 ;  /* 0x0000000000017941 */ /* 0x000fea0003800000 */
.L_x_14631:
        /* <DEDUP_REMOVED lines=14> */
.L_x_14633:
        /* <DEDUP_REMOVED lines=16> */
.L_x_14634:
        /* <DEDUP_REMOVED lines=16> */
.L_x_14635:
        /* <DEDUP_REMOVED lines=16> */
.L_x_14636:
        /* <DEDUP_REMOVED lines=11> */
.L_x_14628:
[----:B------:R-:W-:Y:S05]  /*118c0*/  BSYNC B0 ;  /* 0x0000000000007941 */ /* 0x000fea0003800000 */
.L_x_14627:
[----:B------:R-:W4:Y:S01]  /*118d0*/  LDL R4, [R1+0x30] ;  /* 0x0000300001047983 */ /* 0x000f220000100800 */
        /* <DEDUP_REMOVED lines=9> */
[----:B--2---:R-:W2:Y:S04]  /*11970*/  LDL R6, [R1+0x14] ;  /* 0x0000140001067983 */ /* 0x004ea80000100800 */
[----:B------:R-:W4:Y:S04]  /*11980*/  LDL.LU R5, [R1+0x8] ;  /* 0x0000080001057983 */ /* 0x000f280000300800 */
[----:B------:R-:W3:Y:S01]  /*11990*/  LDL.LU R8, [R1+0x18] ;  /* 0x0000180001087983 */ /* 0x000ee20000300800 */
        /* <DEDUP_REMOVED lines=15> */
[----:B-----5:R-:W2:Y:S01]  /*11a90*/  LDL R7, [R1+0x1c] ;  /* 0x00001c0001077983 */ /* 0x020ea20000100800 */
        /* <DEDUP_REMOVED lines=19> */
.L_x_14643:
        /* <DEDUP_REMOVED lines=9> */
.L_x_14764:
[----:B------:R-:W-:Y:S05]  /*11c60*/  BSYNC B3 ;  /* 0x0000000000037941 */ /* 0x000fea0003800000 */
.L_x_14644:
        /* <DEDUP_REMOVED lines=9> */
.L_x_14647:
[----:B------:R-:W-:Y:S05]  /*11d00*/  BSYNC B3 ;  /* 0x0000000000037941 */ /* 0x000fea0003800000 */
.L_x_14646:
[----:B-----5:R-:W2:Y:S04]  /*11d10*/  LDL R7, [R1+0x4] ;  /* 0x0000040001077983 */ /* 0x020ea80000100800 */
        /* <DEDUP_REMOVED lines=13> */
.L_x_14648:
        /* <DEDUP_REMOVED lines=14> */
.L_x_14765:
[----:B------:R-:W-:Y:S05]  /*11ed0*/  BSYNC B3 ;  /* 0x0000000000037941 */ /* 0x000fea0003800000 */
.L_x_14649:
        /* <DEDUP_REMOVED lines=11> */
.L_x_14652:
[----:B------:R-:W-:Y:S05]  /*11f90*/  BSYNC B3 ;  /* 0x0000000000037941 */ /* 0x000fea0003800000 */
.L_x_14651:
        /* <DEDUP_REMOVED lines=11> */
.L_x_14653:
        /* <DEDUP_REMOVED lines=16> */
.L_x_14654:
        /* <DEDUP_REMOVED lines=16> */
.L_x_14655:
        /* <DEDUP_REMOVED lines=16> */
.L_x_14656:
        /* <DEDUP_REMOVED lines=11> */
.L_x_14642:
[----:B------:R-:W-:Y:S05]  /*12400*/  BSYNC B1 ;  /* 0x0000000000017941 */ /* 0x000fea0003800000 */
.L_x_14641:
[----:B------:R-:W2:Y:S02]  /*12410*/  LDL.LU R5, [R1+0x30] ;  /* 0x0000300001057983 */ /* 0x000ea40000300800 */
[----:B--2---:R-:W-:-:S07]  /*12420*/  VIADD R0, R5, 0xfffffffd ;  /* 0xfffffffd05007836 */ /* 0x004fce0000000000 */
.L_x_14640:
[----:B------:R-:W-:Y:S05]  /*12430*/  BSYNC B2 ;  /* 0x0000000000027941 */ /* 0x000fea0003800000 */
.L_x_14639:
[----:B------:R-:W-:-:S13]  /*12440*/  ISETP.NE.AND P0, PT, R4, RZ, PT ;  /* 0x000000ff0400720c */ /* 0x000fda0003f05270 */
[----:B------:R-:W-:Y:S05]  /*12450*/  @!P0 BRA `(.L_x_14638) ;  /* 0x0000001400488947 */ /* 0x000fea0003800000 */
.L_x_14689:
[----:B------:R-:W4:Y:S04]  /*12460*/  LDL R4, [R1+0x14] ;  /* 0x0000140001047983 */ /* 0x000f280000100800 */
[----:B------:R-:W2:Y:S04]  /*12470*/  LDL.LU R3, [R1+0x8] ;  /* 0x0000080001037983 */ /* 0x000ea80000300800 */
[----:B------:R-:W3:Y:S01]  /*12480*/  LDL.LU R2, [R1+0x18] ;  /* 0x0000180001027983 */ /* 0x000ee20000300800 */
[----:B------:R-:W-:Y:S05]  /*12490*/  YIELD ;  /* 0x0000000000007946 */ /* 0x000fea0003800000 */
        /* <DEDUP_REMOVED lines=33> */
.L_x_14659:
        /* <DEDUP_REMOVED lines=9> */
.L_x_14766:
[----:B------:R-:W-:Y:S05]  /*12740*/  BSYNC B2 ;  /* 0x0000000000027941 */ /* 0x000fea0003800000 */
.L_x_14660:
        /* <DEDUP_REMOVED lines=9> */
.L_x_14663:
[----:B------:R-:W-:Y:S05]  /*127e0*/  BSYNC B2 ;  /* 0x0000000000027941 */ /* 0x000fea0003800000 */
.L_x_14662:
        /* <DEDUP_REMOVED lines=13> */
.L_x_14664:
        /* <DEDUP_REMOVED lines=14> */
.L_x_14767:
[----:B------:R-:W-:Y:S05]  /*129a0*/  BSYNC B2 ;  /* 0x0000000000027941 */ /* 0x000fea0003800000 */
.L_x_14665:
        /* <DEDUP_REMOVED lines=11> */
.L_x_14668:
[----:B------:R-:W-:Y:S05]  /*12a60*/  BSYNC B2 ;  /* 0x0000000000027941 */ /* 0x000fea0003800000 */
.L_x_14667:
        /* <DEDUP_REMOVED lines=10> */
.L_x_14669:
        /* <DEDUP_REMOVED lines=16> */
.L_x_14670:
        /* <DEDUP_REMOVED lines=16> */
.L_x_14671:
        /* <DEDUP_REMOVED lines=16> */
.L_x_14672:
        /* <DEDUP_REMOVED lines=11> */
.L_x_14658:
[----:B------:R-:W-:Y:S05]  /*12ec0*/  BSYNC B1 ;  /* 0x0000000000017941 */ /* 0x000fea0003800000 */
.L_x_14657:
[----:B------:R-:W2:Y:S01]  /*12ed0*/  LDL R2, [R1+0x14] ;  /* 0x0000140001027983 */ /* 0x000ea20000100800 */
[----:B------:R-:W-:Y:S01]  /*12ee0*/  VIADD R7, R7, 0x1 ;  /* 0x0000000107077836 */ /* 0x000fe20000000000 */
[----:B------:R-:W-:Y:S04]  /*12ef0*/  BSSY B1, `(.L_x_14673) ;  /* 0x00000a5000017945 */ /* 0x000fe80003800000 */
[----:B------:R-:W-:-:S04]  /*12f00*/  ISETP.NE.AND P0, PT, R7, 0x2, PT ;  /* 0x000000020700780c */ /* 0x000fc80003f05270 */
[----:B0-----:R-:W-:Y:S02]  /*12f10*/  SEL R9, R7, RZ, P0 ;  /* 0x000000ff07097207 */ /* 0x001fe40000000000 */
        /* <DEDUP_REMOVED lines=31> */
.L_x_14675:
        /* <DEDUP_REMOVED lines=9> */
.L_x_14768:
[----:B------:R-:W-:Y:S05]  /*131a0*/  BSYNC B2 ;  /* 0x0000000000027941 */ /* 0x000fea0003800000 */
.L_x_14676:
        /* <DEDUP_REMOVED lines=9> */
.L_x_14679:
[----:B------:R-:W-:Y:S05]  /*13240*/  BSYNC B2 ;  /* 0x0000000000027941 */ /* 0x000fea0003800000 */
.L_x_14678:
        /* <DEDUP_REMOVED lines=14> */
.L_x_14680:
        /* <DEDUP_REMOVED lines=14> */
.L_x_14769:
[----:B------:R-:W-:Y:S05]  /*13410*/  BSYNC B2 ;  /* 0x0000000000027941 */ /* 0x000fea0003800000 */
.L_x_14681:
        /* <DEDUP_REMOVED lines=11> */
.L_x_14684:
[----:B------:R-:W-:Y:S05]  /*134d0*/  BSYNC B2 ;  /* 0x0000000000027941 */ /* 0x000fea0003800000 */
.L_x_14683:
        /* <DEDUP_REMOVED lines=11> */
.L_x_14685:
        /* <DEDUP_REMOVED lines=16> */
.L_x_14686:
        /* <DEDUP_REMOVED lines=16> */
.L_x_14687:
        /* <DEDUP_REMOVED lines=16> */
.L_x_14688:
        /* <DEDUP_REMOVED lines=11> */
.L_x_14674:
[----:B------:R-:W-:Y:S05]  /*13940*/  BSYNC B1 ;  /* 0x0000000000017941 */ /* 0x000fea0003800000 */
.L_x_14673:
[C---:B------:R-:W-:Y:S01]  /*13950*/  ISETP.GT.AND P0, PT, R0.reuse, 0x1, PT ;  /* 0x000000010000780c */ /* 0x040fe20003f04270 */
[----:B------:R-:W-:-:S12]  /*13960*/  VIADD R0, R0, 0xfffffffe ;  /* 0xfffffffe00007836 */ /* 0x000fd80000000000 */
[----:B------:R-:W-:Y:S05]  /*13970*/  @P0 BRA `(.L_x_14689) ;  /* 0xffffffe800b80947 */ /* 0x000fea000383ffff */
.L_x_14638:
[----:B------:R-:W-:Y:S05]  /*13980*/  BSYNC B0 ;  /* 0x0000000000007941 */ /* 0x000fea0003800000 */
.L_x_14637:
        /* <DEDUP_REMOVED lines=21> */
[----:B-----5:R-:W1:Y:S01]  /*13ae0*/  POPC R7, R6 ;  /* 0x0000000600077309 */ /* 0x020e620000000000 */
[----:B--2---:R-:W1:Y:S02]  /*13af0*/  SHFL.IDX PT, R4, R3, R4, 0x1f ;  /* 0x00001f0403047589 */ /* 0x004e6400000e0000 */
[----:B-1----:R-:W-:-:S07]  /*13b00*/  IADD3 R16, R4, UR40, R7 ;  /* 0x0000002804107c10 */ /* 0x002fce000fffe007 */
.L_x_14691:
[----:B------:R-:W-:Y:S05]  /*13b10*/  BSYNC B0 ;  /* 0x0000000000007941 */ /* 0x000fea0003800000 */
.L_x_14690:
[----:B------:R-:W-:-:S05]  /*13b20*/  SEL R0, R0, RZ, P0 ;  /* 0x000000ff00007207 */ /* 0x000fca0000000000 */
[----:B------:R2:W-:Y:S02]  /*13b30*/  STL [R1+0x8], R0 ;  /* 0x0000080001007387 */ /* 0x0005e40000100800 */
.L_x_14603:
[----:B------:R-:W-:Y:S05]  /*13b40*/  BSYNC B7 ;  /* 0x0000000000077941 */ /* 0x000fea0003800000 */
.L_x_14601:
        /* <DEDUP_REMOVED lines=13> */
.L_x_14692:
        /* <DEDUP_REMOVED lines=36> */
.L_x_14779:
[----:B------:R-:W-:Y:S02]  /*13e60*/  ULDC UR4, c[0x0][0xd38] ;  /* 0x00034e0000047ab9 */ /* 0x000fe40000000800 */
[----:B------:R-:W-:-:S04]  /*13e70*/  IMAD.U32 R4, RZ, RZ, UR4 ;  /* 0x00000004ff047e24 */ /* 0x000fc8000f8e00ff */
[----:B--2---:R-:W-:-:S04]  /*13e80*/  IMAD R16, R16, R4, RZ ;  /* 0x0000000410107224 */ /* 0x004fc800078e02ff */
[----:B------:R-:W-:-:S05]  /*13e90*/  IMAD.IADD R5, R5, 0x1, R16 ;  /* 0x0000000105057824 */ /* 0x000fca00078e0210 */
[----:B------:R-:W-:-:S13]  /*13ea0*/  ISETP.GT.AND P6, PT, R5, R0, PT ;  /* 0x000000000500720c */ /* 0x000fda0003fc4270 */
[----:B------:R-:W-:Y:S05]  /*13eb0*/  @P6 BRA `(.L_x_14695) ;  /* 0x00000000009c6947 */ /* 0x000fea0003800000 */
.L_x_14700:
        /* <DEDUP_REMOVED lines=14> */
.L_x_14698:
[----:B------:R-:W-:Y:S05]  /*13fa0*/  BSYNC B0 ;  /* 0x0000000000007941 */ /* 0x000fea0003800000 */
.L_x_14697:
[----:B------:R-:W-:-:S03]  /*13fb0*/  UMOV UR4, 0xffffffff ;  /* 0xffffffff00047882 */ /* 0x000fc60000000000 */
[----:B------:R-:W-:Y:S05]  /*13fc0*/  BRA.DIV UR4, `(.L_x_14699) ;  /* 0x0000003204007947 */ /* 0x000fea000b800000 */
[----:B-----5:R-:W1:Y:S02]  /*13fd0*/  SHFL.UP PT, R14, R2, 0x1, RZ ;  /* 0x04200000020e7989 */ /* 0x020e6400000e00ff */
        /* <DEDUP_REMOVED lines=15> */
.L_x_14787:
[----:B------:R-:W-:Y:S02]  /*140d0*/  ULDC UR4, c[0x0][0xd38] ;  /* 0x00034e0000047ab9 */ /* 0x000fe40000000800 */
[----:B------:R-:W-:-:S04]  /*140e0*/  IMAD.U32 R4, RZ, RZ, UR4 ;  /* 0x00000004ff047e24 */ /* 0x000fc8000f8e00ff */
[----:B--2---:R-:W-:-:S04]  /*140f0*/  IMAD R16, R16, R4, RZ ;  /* 0x0000000410107224 */ /* 0x004fc800078e02ff */
[----:B------:R-:W-:-:S05]  /*14100*/  IMAD.IADD R5, R16, 0x1, R5 ;  /* 0x0000000110057824 */ /* 0x000fca00078e0205 */
[----:B------:R-:W-:-:S13]  /*14110*/  ISETP.GT.AND P6, PT, R5, R0, PT ;  /* 0x000000000500720c */ /* 0x000fda0003fc4270 */
[----:B------:R-:W-:Y:S05]  /*14120*/  @!P6 BRA `(.L_x_14700) ;  /* 0xfffffffc0064e947 */ /* 0x000fea000383ffff */
.L_x_14695:
[----:B------:R-:W-:Y:S01]  /*14130*/  IMAD.IADD R16, R5, 0x1, -R16 ;  /* 0x0000000105107824 */ /* 0x000fe200078e0a10 */
[----:B------:R-:W-:-:S03]  /*14140*/  UMOV UR4, 0xffffffff ;  /* 0xffffffff00047882 */ /* 0x000fc60000000000 */
[----:B------:R-:W-:-:S05]  /*14150*/  IMAD R5, R3, R4, R16 ;  /* 0x0000000403057224 */ /* 0x000fca00078e0210 */
[----:B------:R-:W-:Y:S01]  /*14160*/  ISETP.GT.AND P6, PT, R5, R0, PT ;  /* 0x000000000500720c */ /* 0x000fe20003fc4270 */
[----:B------:R-:W-:-:S12]  /*14170*/  BRA.DIV UR4, `(.L_x_14701) ;  /* 0x0000003204687947 */ /* 0x000fd8000b800000 */
[----:B------:R-:W-:-:S04]  /*14180*/  VOTE.ANY R5, PT, !P6 ;  /* 0x0000000000057806 */ /* 0x000fc800070e0100 */
[----:B------:R-:W2:Y:S02]  /*14190*/  POPC R6, R5 ;  /* 0x0000000500067309 */ /* 0x000ea40000000000 */
[----:B--2---:R2:W4:Y:S02]  /*141a0*/  SHFL.IDX PT, R17, R2, R6, 0x1f ;  /* 0x00001f0602117589 */ /* 0x00452400000e0000 */
.L_x_14791:
[----:B------:R-:W-:Y:S01]  /*141b0*/  ISETP.NE.AND P0, PT, R5, RZ, PT ;  /* 0x000000ff0500720c */ /* 0x000fe20003f05270 */
[----:B------:R-:W-:-:S12]  /*141c0*/  IMAD.MOV.U32 R5, RZ, RZ, RZ ;  /* 0x000000ffff057224 */ /* 0x000fd800078e00ff */
[----:B------:R-:W-:Y:S05]  /*141d0*/  @!P0 BRA `(.L_x_14702) ;  /* 0x0000000000148947 */ /* 0x000fea0003800000 */
[----:B------:R-:W-:Y:S01]  /*141e0*/  UMOV UR4, 0xffffffff ;  /* 0xffffffff00047882 */ /* 0x000fe20000000000 */
[----:B------:R-:W-:Y:S02]  /*141f0*/  VIADD R12, R6, 0xffffffff ;  /* 0xffffffff060c7836 */ /* 0x000fe40000000000 */
[----:B------:R-:W-:Y:S05]  /*14200*/  BRA.DIV UR4, `(.L_x_14703) ;  /* 0x00000032048c7947 */ /* 0x000fea000b800000 */
[----:B-1----:R1:W0:Y:S02]  /*14210*/  SHFL.IDX PT, R3, R3, R12, 0x1f ;  /* 0x00001f0c03037589 */ /* 0x00222400000e0000 */
.L_x_14794:
[----:B0-----:R-:W-:-:S07]  /*14220*/  IMAD.MOV.U32 R5, RZ, RZ, R3 ;  /* 0x000000ffff057224 */ /* 0x001fce00078e0003 */
.L_x_14702:
[----:B-12---:R-:W1:Y:S01]  /*14230*/  LDC.64 R2, c[0x0][0xd90] ;  /* 0x00036400ff027b82 */ /* 0x006e620000000a00 */
[----:B------:R-:W-:-:S04]  /*14240*/  IMAD.IADD R19, R6, 0x1, R19 ;  /* 0x0000000106137824 */ /* 0x000fc800078e0213 */
[----:B-1----:R-:W-:-:S05]  /*14250*/  IMAD.WIDE R2, R19, 0x4, R2 ;  /* 0x0000000413027825 */ /* 0x002fca00078e0202 */
[----:B---3-5:R-:W4:Y:S01]  /*14260*/  LDG.E R7, desc[UR38][R2.64] ;  /* 0x0000002602077981 */ /* 0x028f22000c1e1900 */
        /* <DEDUP_REMOVED lines=62> */
.L_x_14696:
[----:B------:R-:W-:Y:S01]  /*14650*/  UMOV UR4, URZ ;  /* 0x0000003f00047c82 */ /* 0x000fe20008000000 */
[----:B------:R-:W-:Y:S01]  /*14660*/  UMOV UR5, URZ ;  /* 0x0000003f00057c82 */ /* 0x000fe20008000000 */
[----:B------:R-:W-:Y:S01]  /*14670*/  ULDC UR6, c[0x0][0xd3c] ;  /* 0x00034f0000067ab9 */ /* 0x000fe20000000800 */
[----:B------:R-:W-:Y:S02]  /*14680*/  IMAD.MOV.U32 R16, RZ, RZ, R0 ;  /* 0x000000ffff107224 */ /* 0x000fe400078e0000 */
[----:B------:R-:W-:Y:S02]  /*14690*/  IMAD.U32 R17, RZ, RZ, UR4 ;  /* 0x00000004ff117e24 */ /* 0x000fe4000f8e00ff */
[----:B------:R-:W-:Y:S02]  /*146a0*/  IMAD.U32 R18, RZ, RZ, UR5 ;  /* 0x00000005ff127e24 */ /* 0x000fe4000f8e00ff */
[----:B------:R-:W-:-:S07]  /*146b0*/  IMAD.U32 R19, RZ, RZ, UR6 ;  /* 0x00000006ff137e24 */ /* 0x000fce000f8e00ff */
.L_x_14704:
[----:B------:R1:W2:Y:S01]  /*146c0*/  LDL R3, [R1+0x4] ;  /* 0x0000040001037983 */ /* 0x0002a20000100800 */
[----:B------:R-:W4:Y:S01]  /*146d0*/  S2R R0, SR_TID.X ;  /* 0x0000000000007919 */ /* 0x000f220000002100 */
[----:B------:R-:W-:Y:S05]  /*146e0*/  WARPSYNC.ALL ;  /* 0x0000000000007948 */ /* 0x000fea0003800000 */
[----:B----4-:R-:W-:Y:S01]  /*146f0*/  LOP3.LUT R0, R0, 0x1f, RZ, 0xc0, !PT ;  /* 0x0000001f00007812 */ /* 0x010fe200078ec0ff */
        /* <DEDUP_REMOVED lines=8> */
.L_x_14693:
[----:B------:R-:W-:Y:S02]  /*14780*/  ULDC UR4, c[0x0][0xd3c] ;  /* 0x00034f0000047ab9 */ /* 0x000fe40000000800 */
[----:B----4-:R-:W-:-:S13]  /*14790*/  ISETP.GE.AND P0, PT, R19, UR4, PT ;  /* 0x0000000413007c0c */ /* 0x010fda000bf06270 */
[----:B------:R-:W-:Y:S05]  /*147a0*/  @!P0 BRA `(.L_x_14705) ;  /* 0xffffffa0000c8947 */ /* 0x000fea000383ffff */
[----:B------:R-:W-:Y:S05]  /*147b0*/  BSYNC B8 ;  /* 0x0000000000087941 */ /* 0x000fea0003800000 */
.L_x_14597:
[----:B--2---:R-:W2:Y:S01]  /*147c0*/  LDL.LU R0, [R1+0x68] ;  /* 0x0000680001007983 */ /* 0x004ea20000300800 */
[----:B------:R-:W-:Y:S01]  /*147d0*/  BSSY B0, `(.L_x_14706) ;  /* 0x000000b000007945 */ /* 0x000fe20003800000 */
[----:B------:R-:W4:Y:S01]  /*147e0*/  S2R R5, SR_CgaCtaId ;  /* 0x0000000000057919 */ /* 0x000f220000008800 */
[----:B--2---:R-:W-:-:S05]  /*147f0*/  VIADD R0, R0, 0x1 ;  /* 0x0000000100007836 */ /* 0x004fca0000000000 */
        /* <DEDUP_REMOVED lines=8> */
.L_x_14795:
[----:B------:R-:W-:Y:S05]  /*14880*/  BSYNC B0 ;  /* 0x0000000000007941 */ /* 0x000fea0003800000 */
.L_x_14706:
[----:B------:R-:W-:-:S03]  /*14890*/  UMOV UR4, 0xffffffff ;  /* 0xffffffff00047882 */ /* 0x000fc60000000000 */
[----:B------:R-:W-:Y:S05]  /*148a0*/  BRA.DIV UR4, `(.L_x_14708) ;  /* 0x0000002e04207947 */ /* 0x000fea000b800000 */
[----:B------:R-:W1:Y:S02]  /*148b0*/  S2R R2, SR_TID.X ;  /* 0x0000000000027919 */ /* 0x000e640000002100 */
[----:B-1----:R-:W-:-:S04]  /*148c0*/  SHF.R.U32.HI R2, RZ, 0x5, R2 ;  /* 0x00000005ff027819 */ /* 0x002fc80000011602 */
[----:B------:R-:W-:-:S05]  /*148d0*/  LOP3.LUT R2, R2, 0x3, RZ, 0xc0, !PT ;  /* 0x0000000302027812 */ /* 0x000fca00078ec0ff */
[----:B------:R1:W2:Y:S02]  /*148e0*/  SHFL.IDX PT, R14, R2, RZ, 0x1f ;  /* 0x00001fff020e7589 */ /* 0x0002a400000e0000 */
.L_x_14798:
[----:B--2---:R-:W-:Y:S01]  /*148f0*/  ISETP.NE.AND P0, PT, R14, RZ, PT ;  /* 0x000000ff0e00720c */ /* 0x004fe20003f05270 */
[----:B------:R-:W-:-:S12]  /*14900*/  BSSY B0, `(.L_x_14709) ;  /* 0x0000029000007945 */ /* 0x000fd80003800000 */
[----:B------:R-:W-:Y:S05]  /*14910*/  @P0 BRA `(.L_x_14710) ;  /* 0x00000000009c0947 */ /* 0x000fea0003800000 */
[----:B------:R-:W-:-:S03]  /*14920*/  UMOV UR4, 0xffffffff ;  /* 0xffffffff00047882 */ /* 0x000fc60000000000 */
[----:B------:R-:W-:Y:S05]  /*14930*/  BRA.DIV UR4, `(.L_x_14711) ;  /* 0x0000002e04307947 */ /* 0x000fea000b800000 */
[----:B------:R-:W-:-:S13]  /*14940*/  ELECT P6, URZ, PT ;  /* 0x00000000003f782f */ /* 0x000fda00038c0000 */
.L_x_14801:
        /* <DEDUP_REMOVED lines=8> */
.L_x_14712:
[----:B0-----:R-:W2:Y:S04]  /*149d0*/  LDL R3, [R1+0x8] ;  /* 0x0000080001037983 */ /* 0x001ea80000100800 */
[----:B---3-5:R-:W3:Y:S01]  /*149e0*/  LDL.LU R7, [R1+0x18] ;  /* 0x0000180001077983 */ /* 0x028ee20000300800 */
        /* <DEDUP_REMOVED lines=12> */
.L_x_14802:
[----:B------:R-:W1:Y:S02]  /*14ab0*/  SYNCS.PHASECHK.TRANS64.TRYWAIT P0, [R7+URZ], R2 ;  /* 0x00000002070075a7 */ /* 0x000e64000800017f */
[----:B-1----:R-:W-:Y:S05]  /*14ac0*/  @!P0 BRA `(.L_x_14714) ;  /* 0x0000002c00008947 */ /* 0x002fea0003800000 */
.L_x_14803:
[----:B------:R-:W-:Y:S05]  /*14ad0*/  @!P2 BRA `(.L_x_14715) ;  /* 0x000000000004a947 */ /* 0x000fea0003800000 */
[----:B------:R-:W-:Y:S01]  /*14ae0*/  BPT.TRAP 0x1 ;  /* 0x000000040000795c */ /* 0x000fe20000300000 */
.L_x_14715:
[----:B------:R-:W2:Y:S01]  /*14af0*/  LDL.LU R4, [R1+0x8] ;  /* 0x0000080001047983 */ /* 0x000ea20000300800 */
[----:B------:R-:W-:-:S04]  /*14b00*/  VIADD R0, R0, 0x32460 ;  /* 0x0003246000007836 */ /* 0x000fc80000000000 */
[----:B--2---:R-:W-:-:S04]  /*14b10*/  IMAD R4, R4, 0x8, R0 ;  /* 0x0000000804047824 */ /* 0x004fc800078e0200 */
[----:B------:R-:W2:Y:S02]  /*14b20*/  SYNCS.PHASECHK.TRANS64.TRYWAIT P0, [R4+URZ], R5 ;  /* 0x00000005040075a7 */ /* 0x000ea4000800017f */
[----:B--2---:R-:W-:Y:S05]  /*14b30*/  @!P0 BRA `(.L_x_14716) ;  /* 0x0000002800f88947 */ /* 0x004fea0003800000 */
.L_x_14804:
[----:B------:R-:W-:-:S07]  /*14b40*/  IMAD R3, R3, 0x8, R0 ;  /* 0x0000000803037824 */ /* 0x000fce00078e0200 */
.L_x_14717:
[----:B---3--:R3:W4:Y:S02]  /*14b50*/  SYNCS.PHASECHK.TRANS64.TRYWAIT P0, [R3+URZ], R2 ;  /* 0x00000002030075a7 */ /* 0x008724000800017f */
[----:B----4-:R-:W-:Y:S05]  /*14b60*/  @!P0 NANOSLEEP.SYNCS 0x989680 ;  /* 0x009896800000895d */ /* 0x010fea0003900000 */
[----:B------:R-:W4:Y:S02]  /*14b70*/  @!P0 SYNCS.PHASECHK.TRANS64 P0, [R3+URZ], R2 ;  /* 0x00000002030085a7 */ /* 0x000f24000800007f */
[----:B----4-:R-:W-:Y:S05]  /*14b80*/  @!P0 BRA `(.L_x_14717) ;  /* 0xfffffffc00f08947 */ /* 0x010fea000383ffff */
.L_x_14710:
[----:B------:R-:W-:Y:S05]  /*14b90*/  BSYNC B0 ;  /* 0x0000000000007941 */ /* 0x000fea0003800000 */
.L_x_14709:
[----:B------:R-:W-:Y:S05]  /*14ba0*/  EXIT ;  /* 0x000000000000794d */ /* 0x000fea0003800000 */
.L_x_14538:
[----:B0-----:R0:W1:Y:S02]  /*14bb0*/  SYNCS.PHASECHK.TRANS64.TRYWAIT P0, [R5+URZ+0x32400], R2 ;  /* 0x03240002050075a7 */ /* 0x001064000800017f */
[----:B-1----:R-:W-:Y:S05]  /*14bc0*/  @!P0 NANOSLEEP.SYNCS 0x989680 ;  /* 0x009896800000895d */ /* 0x002fea0003900000 */
[----:B------:R-:W1:Y:S02]  /*14bd0*/  @!P0 SYNCS.PHASECHK.TRANS64 P0, [R5+URZ+0x32400], R2 ;  /* 0x03240002050085a7 */ /* 0x000e64000800007f */
[----:B-1----:R-:W-:Y:S05]  /*14be0*/  @!P0 BRA `(.L_x_14538) ;  /* 0xfffffffc00f08947 */ /* 0x002fea000383ffff */
[----:B------:R-:W-:Y:S05]  /*14bf0*/  BRA `(.L_x_14718) ;  /* 0xfffffed0001c7947 */ /* 0x000fea000383ffff */
.L_x_14542:
[----:B--2---:R2:W3:Y:S02]  /*14c00*/  SYNCS.PHASECHK.TRANS64.TRYWAIT P1, [R0+URZ+0x32430], R3 ;  /* 0x03243003000075a7 */ /* 0x0044e4000802017f */
[----:B---3--:R-:W-:Y:S05]  /*14c10*/  @!P1 NANOSLEEP.SYNCS 0x989680 ;  /* 0x009896800000995d */ /* 0x008fea0003900000 */
[----:B------:R-:W3:Y:S02]  /*14c20*/  @!P1 SYNCS.PHASECHK.TRANS64 P1, [R0+URZ+0x32430], R3 ;  /* 0x03243003000095a7 */ /* 0x000ee4000802007f */
[----:B---3--:R-:W-:Y:S05]  /*14c30*/  @!P1 BRA `(.L_x_14542) ;  /* 0xfffffffc00f09947 */ /* 0x008fea000383ffff */
[----:B------:R-:W-:Y:S05]  /*14c40*/  BRA `(.L_x_14541) ;  /* 0xfffffed0004c7947 */ /* 0x000fea000383ffff */
.L_x_14543:
[----:B---3--:R3:W4:Y:S02]  /*14c50*/  SYNCS.PHASECHK.TRANS64.TRYWAIT P1, [R5+URZ+0x32410], R2 ;  /* 0x03241002050075a7 */ /* 0x008724000802017f */
[----:B----4-:R-:W-:Y:S05]  /*14c60*/  @!P1 NANOSLEEP.SYNCS 0x989680 ;  /* 0x009896800000995d */ /* 0x010fea0003900000 */
[----:B------:R-:W4:Y:S02]  /*14c70*/  @!P1 SYNCS.PHASECHK.TRANS64 P1, [R5+URZ+0x32410], R2 ;  /* 0x03241002050095a7 */ /* 0x000f24000802007f */
[----:B----4-:R-:W-:Y:S05]  /*14c80*/  @!P1 BRA `(.L_x_14543) ;  /* 0xfffffffc00f09947 */ /* 0x010fea000383ffff */
[----:B------:R-:W-:Y:S05]  /*14c90*/  BRA `(.L_x_14719) ;  /* 0xfffffed000f87947 */ /* 0x000fea000383ffff */
.L_x_14547:
[----:B------:R0:W0:Y:S02]  /*14ca0*/  SYNCS.PHASECHK.TRANS64.TRYWAIT P1, [R0+URZ+0x32450], R3 ;  /* 0x03245003000075a7 */ /* 0x000024000802017f */
[----:B0-----:R-:W-:Y:S05]  /*14cb0*/  @!P1 NANOSLEEP.SYNCS 0x989680 ;  /* 0x009896800000995d */ /* 0x001fea0003900000 */
[----:B------:R-:W0:Y:S02]  /*14cc0*/  @!P1 SYNCS.PHASECHK.TRANS64 P1, [R0+URZ+0x32450], R3 ;  /* 0x03245003000095a7 */ /* 0x000e24000802007f */
[----:B0-----:R-:W-:Y:S05]  /*14cd0*/  @!P1 BRA `(.L_x_14547) ;  /* 0xfffffffc00f09947 */ /* 0x001fea000383ffff */
[----:B------:R-:W-:Y:S05]  /*14ce0*/  BRA `(.L_x_14546) ;  /* 0xfffffed400047947 */ /* 0x000fea000383ffff */
.L_x_14552:
[----:B-1----:R-:W-:-:S04]  /*14cf0*/  IMAD.U32 R152, RZ, RZ, UR4 ;  /* 0x00000004ff987e24 */ /* 0x002fc8000f8e00ff */
[----:B------:R1:W2:Y:S03]  /*14d00*/  SYNCS.PHASECHK.TRANS64.TRYWAIT P3, [R152+URZ+0x32430], R21 ;  /* 0x03243015980075a7 */ /* 0x0002a6000806017f */
[----:B--2---:R-:W-:Y:S05]  /*14d10*/  @!P3 NANOSLEEP.SYNCS 0x989680 ;  /* 0x009896800000b95d */ /* 0x004fea0003900000 */
[----:B------:R-:W2:Y:S02]  /*14d20*/  @!P3 SYNCS.PHASECHK.TRANS64 P3, [R152+URZ+0x32430], R21 ;  /* 0x032430159800b5a7 */ /* 0x000ea4000806007f */
[----:B--2---:R-:W-:Y:S05]  /*14d30*/  @!P3 BRA `(.L_x_14552) ;  /* 0xfffffffc00ecb947 */ /* 0x004fea000383ffff */
[----:B------:R-:W-:Y:S05]  /*14d40*/  BRA `(.L_x_14551) ;  /* 0xfffffefc00147947 */ /* 0x000fea000383ffff */
.L_x_14556:
[----:B--2---:R-:W-:-:S04]  /*14d50*/  IMAD.U32 R212, RZ, RZ, UR4 ;  /* 0x00000004ffd47e24 */ /* 0x004fc8000f8e00ff */
[----:B------:R2:W3:Y:S03]  /*14d60*/  SYNCS.PHASECHK.TRANS64.TRYWAIT P3, [R212+URZ+0x32450], R21 ;  /* 0x03245015d40075a7 */ /* 0x0004e6000806017f */
[----:B---3--:R-:W-:Y:S05]  /*14d70*/  @!P3 NANOSLEEP.SYNCS 0x989680 ;  /* 0x009896800000b95d */ /* 0x008fea0003900000 */
[----:B------:R-:W3:Y:S02]  /*14d80*/  @!P3 SYNCS.PHASECHK.TRANS64 P3, [R212+URZ+0x32450], R21 ;  /* 0x03245015d400b5a7 */ /* 0x000ee4000806007f */
[----:B---3--:R-:W-:Y:S05]  /*14d90*/  @!P3 BRA `(.L_x_14556) ;  /* 0xfffffffc00ecb947 */ /* 0x008fea000383ffff */
[----:B------:R-:W-:Y:S05]  /*14da0*/  BRA `(.L_x_14555) ;  /* 0xfffffefc00907947 */ /* 0x000fea000383ffff */
.L_x_14562:
[----:B--2---:R-:W-:-:S04]  /*14db0*/  IMAD.U32 R152, RZ, RZ, UR4 ;  /* 0x00000004ff987e24 */ /* 0x004fc8000f8e00ff */
[----:B------:R2:W3:Y:S03]  /*14dc0*/  SYNCS.PHASECHK.TRANS64.TRYWAIT P1, [R152+URZ+0x32430], R21 ;  /* 0x03243015980075a7 */ /* 0x0004e6000802017f */
[----:B---3--:R-:W-:Y:S05]  /*14dd0*/  @!P1 NANOSLEEP.SYNCS 0x989680 ;  /* 0x009896800000995d */ /* 0x008fea0003900000 */
[----:B------:R-:W3:Y:S02]  /*14de0*/  @!P1 SYNCS.PHASECHK.TRANS64 P1, [R152+URZ+0x32430], R21 ;  /* 0x03243015980095a7 */ /* 0x000ee4000802007f */
[----:B---3--:R-:W-:Y:S05]  /*14df0*/  @!P1 BRA `(.L_x_14562) ;  /* 0xfffffffc00ec9947 */ /* 0x008fea000383ffff */
[----:B------:R-:W-:Y:S05]  /*14e00*/  BRA `(.L_x_14561) ;  /* 0xffffff2800fc7947 */ /* 0x000fea000383ffff */
.L_x_14566:
[----:B--2---:R-:W-:-:S04]  /*14e10*/  IMAD.U32 R202, RZ, RZ, UR4 ;  /* 0x00000004ffca7e24 */ /* 0x004fc8000f8e00ff */
[----:B------:R2:W3:Y:S03]  /*14e20*/  SYNCS.PHASECHK.TRANS64.TRYWAIT P1, [R202+URZ+0x32450], R21 ;  /* 0x03245015ca0075a7 */ /* 0x0004e6000802017f */
[----:B---3--:R-:W-:Y:S05]  /*14e30*/  @!P1 NANOSLEEP.SYNCS 0x989680 ;  /* 0x009896800000995d */ /* 0x008fea0003900000 */
[----:B------:R-:W3:Y:S02]  /*14e40*/  @!P1 SYNCS.PHASECHK.TRANS64 P1, [R202+URZ+0x32450], R21 ;  /* 0x03245015ca0095a7 */ /* 0x000ee4000802007f */
[----:B---3--:R-:W-:Y:S05]  /*14e50*/  @!P1 BRA `(.L_x_14566) ;  /* 0xfffffffc00ec9947 */ /* 0x008fea000383ffff */
[----:B------:R-:W-:Y:S05]  /*14e60*/  BRA `(.L_x_14565) ;  /* 0xffffff2c00787947 */ /* 0x000fea000383ffff */
.L_x_14609:
        /* <DEDUP_REMOVED lines=11> */
.L_x_14721:
[----:B------:R-:W-:Y:S05]  /*14f20*/  BSYNC B0 ;  /* 0x0000000000007941 */ /* 0x000fea0003800000 */
.L_x_14720:
[----:B------:R-:W-:Y:S05]  /*14f30*/  BRA `(.L_x_14722) ;  /* 0xffffffa4003c7947 */ /* 0x000fea000383ffff */
.L_x_14611:
[----:B------:R-:W-:Y:S01]  /*14f40*/  BSSY B0, `(.L_x_14723) ;  /* 0x0000006000007945 */ /* 0x000fe20003800000 */
[----:B------:R-:W-:-:S07]  /*14f50*/  IMAD.MOV.U32 R15, RZ, RZ, -0x1 ;  /* 0xffffffffff0f7424 */ /* 0x000fce00078e00ff */
[----:B01----:R-:W-:Y:S05]  /*14f60*/  WARPSYNC.COLLECTIVE R15, `(.L_x_14724) ;  /* 0x000000000f0c7348 */ /* 0x003fea0003c00000 */
[----:B------:R-:W-:Y:S02]  /*14f70*/  ELECT P6, UR62, PT ;  /* 0x00000000003e782f */ /* 0x000fe400038c0000 */
[----:B------:R-:W-:Y:S01]  /*14f80*/  MOV R14, UR62 ;  /* 0x0000003e000e7c02 */ /* 0x000fe20008000f00 */
[----:B01----:R-:W-:Y:S10]  /*14f90*/  ENDCOLLECTIVE ;  /* 0x000000000000791b */ /* 0x003ff40003800000 */
.L_x_14724:
[----:B------:R-:W-:Y:S05]  /*14fa0*/  BSYNC B0 ;  /* 0x0000000000007941 */ /* 0x000fea0003800000 */
.L_x_14723:
[----:B------:R-:W-:Y:S05]  /*14fb0*/  BRA `(.L_x_14725) ;  /* 0xffffffa4004c7947 */ /* 0x000fea000383ffff */
.L_x_14613:
[----:B0-----:R0:W2:Y:S02]  /*14fc0*/  SYNCS.PHASECHK.TRANS64.TRYWAIT P0, [R0+URZ+0x32440], R2 ;  /* 0x03244002000075a7 */ /* 0x0010a4000800017f */
[----:B--2---:R-:W-:Y:S05]  /*14fd0*/  @!P0 NANOSLEEP.SYNCS 0x989680 ;  /* 0x009896800000895d */ /* 0x004fea0003900000 */
[----:B------:R-:W2:Y:S02]  /*14fe0*/  @!P0 SYNCS.PHASECHK.TRANS64 P0, [R0+URZ+0x32440], R2 ;  /* 0x03244002000085a7 */ /* 0x000ea4000800007f */
[----:B--2---:R-:W-:Y:S05]  /*14ff0*/  @!P0 BRA `(.L_x_14613) ;  /* 0xfffffffc00f08947 */ /* 0x004fea000383ffff */
[----:B------:R-:W-:Y:S05]  /*15000*/  BRA `(.L_x_14726) ;  /* 0xffffffa400b87947 */ /* 0x000fea000383ffff */
.L_x_14617:
        /* <DEDUP_REMOVED lines=9> */
.L_x_14727:
[----:B------:R-:W-:-:S05]  /*150a0*/  VIADD R8, R17, 0x10 ;  /* 0x0000001011087836 */ /* 0x000fca0000000000 */
[----:B------:R0:W-:Y:S01]  /*150b0*/  STL [R1+0x3c], R8 ;  /* 0x00003c0801007387 */ /* 0x0001e20000100800 */
[----:B------:R-:W-:Y:S02]  /*150c0*/  IMAD.MOV.U32 R13, RZ, RZ, R3 ;  /* 0x000000ffff0d7224 */ /* 0x000fe400078e0003 */
[----:B------:R-:W-:-:S07]  /*150d0*/  IMAD.MOV.U32 R4, RZ, RZ, R14 ;  /* 0x000000ffff047224 */ /* 0x000fce00078e000e */
[----:B0-----:R-:W-:Y:S05]  /*150e0*/  WARPSYNC.COLLECTIVE R15, `(.L_x_14728) ;  /* 0x000000000f087348 */ /* 0x001fea0003c00000 */
[----:B------:R1:W2:Y:S02]  /*150f0*/  SHFL.IDX P6, R14, R13, R12, R11 ;  /* 0x0000000c0d0e7389 */ /* 0x0002a400000c000b */
[----:B012---:R-:W-:Y:S01]  /*15100*/  ENDCOLLECTIVE ;  /* 0x000000000000791b */ /* 0x007fe20003800000 */
.L_x_14728:
[----:B------:R-:W-:Y:S02]  /*15110*/  IMAD.MOV.U32 R13, RZ, RZ, R0 ;  /* 0x000000ffff0d7224 */ /* 0x000fe400078e0000 */
[----:B------:R-:W-:Y:S02]  /*15120*/  IMAD.MOV.U32 R12, RZ, RZ, 0x1 ;  /* 0x00000001ff0c7424 */ /* 0x000fe400078e00ff */
[----:B------:R-:W-:-:S07]  /*15130*/  IMAD.MOV.U32 R5, RZ, RZ, R14 ;  /* 0x000000ffff057224 */ /* 0x000fce00078e000e */
[----:B------:R-:W-:Y:S05]  /*15140*/  WARPSYNC.COLLECTIVE R15, `(.L_x_14729) ;  /* 0x000000000f087348 */ /* 0x000fea0003c00000 */
[----:B------:R0:W1:Y:S02]  /*15150*/  SHFL.IDX P6, R14, R13, R12, R11 ;  /* 0x0000000c0d0e7389 */ /* 0x00006400000c000b */
[----:B01----:R-:W-:Y:S01]  /*15160*/  ENDCOLLECTIVE ;  /* 0x000000000000791b */ /* 0x003fe20003800000 */
.L_x_14729:
[----:B------:R-:W-:Y:S02]  /*15170*/  IMAD.MOV.U32 R13, RZ, RZ, R3 ;  /* 0x000000ffff0d7224 */ /* 0x000fe400078e0003 */
[----:B------:R-:W-:Y:S02]  /*15180*/  IMAD R2, R2, R7, RZ ;  /* 0x0000000702027224 */ /* 0x000fe400078e02ff */
[----:B------:R-:W-:-:S07]  /*15190*/  IMAD.MOV.U32 R7, RZ, RZ, R14 ;  /* 0x000000ffff077224 */ /* 0x000fce00078e000e */
[----:B------:R-:W-:Y:S05]  /*151a0*/  WARPSYNC.COLLECTIVE R15, `(.L_x_14730) ;  /* 0x000000000f087348 */ /* 0x000fea0003c00000 */
[----:B------:R0:W1:Y:S02]  /*151b0*/  SHFL.IDX P6, R14, R13, R12, R11 ;  /* 0x0000000c0d0e7389 */ /* 0x00006400000c000b */
[----:B01----:R-:W-:Y:S01]  /*151c0*/  ENDCOLLECTIVE ;  /* 0x000000000000791b */ /* 0x003fe20003800000 */
.L_x_14730:
        /* <DEDUP_REMOVED lines=13> */
.L_x_14731:
        /* <DEDUP_REMOVED lines=12> */
.L_x_14732:
        /* <DEDUP_REMOVED lines=17> */
.L_x_14733:
        /* <DEDUP_REMOVED lines=10> */
.L_x_14734:
        /* <DEDUP_REMOVED lines=13> */
.L_x_14735:
        /* <DEDUP_REMOVED lines=10> */
.L_x_14736:
        /* <DEDUP_REMOVED lines=13> */
.L_x_14737:
        /* <DEDUP_REMOVED lines=10> */
.L_x_14738:
        /* <DEDUP_REMOVED lines=13> */
.L_x_14739:
        /* <DEDUP_REMOVED lines=10> */
.L_x_14740:
        /* <DEDUP_REMOVED lines=11> */
.L_x_14741:
        /* <DEDUP_REMOVED lines=10> */
.L_x_14742:
[----:B------:R-:W-:Y:S01]  /*15ab0*/  @!PT LDS RZ, [RZ] ;  /* 0x00000000fffff984 */ /* 0x000fe20000000800 */
[----:B------:R-:W-:Y:S01]  /*15ac0*/  @!PT LDS RZ, [RZ] ;  /* 0x00000000fffff984 */ /* 0x000fe20000000800 */
[----:B------:R-:W-:Y:S01]  /*15ad0*/  @!PT LDS RZ, [RZ] ;  /* 0x00000000fffff984 */ /* 0x000fe20000000800 */
[----:B------:R1:W-:Y:S01]  /*15ae0*/  @!P1 LDGSTS.E.BYPASS.LTC128B.128 [R9+0x1b400], desc[UR38][R4.64], !P0 ;  /* 0x1b40000004099fae */ /* 0x0003e2000c101d66 */
[----:B------:R-:W-:Y:S01]  /*15af0*/  IMAD.MOV.U32 R3, RZ, RZ, R14 ;  /* 0x000000ffff037224 */ /* 0x000fe200078e000e */
[----:B------:R-:W-:Y:S06]  /*15b00*/  BRA `(.L_x_14743) ;  /* 0xffffffa800607947 */ /* 0x000fec000383ffff */
.L_x_14621:
        /* <DEDUP_REMOVED lines=35> */
.L_x_14745:
[----:B------:R-:W-:Y:S05]  /*15d40*/  BSYNC B0 ;  /* 0x0000000000007941 */ /* 0x000fea0003800000 */
.L_x_14744:
        /* <DEDUP_REMOVED lines=12> */
.L_x_14746:
        /* <DEDUP_REMOVED lines=14> */
.L_x_14747:
[----:B------:R-:W-:-:S04]  /*15ef0*/  @!P5 LOP3.LUT R2, R3, R2, RZ, 0x3c, !PT ;  /* 0x000000020302d212 */ /* 0x000fc800078e3cff */
[----:B------:R-:W-:Y:S01]  /*15f00*/  @!P5 LOP3.LUT R3, R3, R2, RZ, 0x3c, !PT ;  /* 0x000000020303d212 */ /* 0x000fe200078e3cff */
[----:B------:R-:W-:Y:S02]  /*15f10*/  IMAD.MOV.U32 R13, RZ, RZ, R4 ;  /* 0x000000ffff0d7224 */ /* 0x000fe400078e0004 */
[----:B------:R-:W-:-:S07]  /*15f20*/  IMAD.MOV.U32 R6, RZ, RZ, R14 ;  /* 0x000000ffff067224 */ /* 0x000fce00078e000e */
[----:B------:R-:W-:Y:S05]  /*15f30*/  WARPSYNC.COLLECTIVE R15, `(.L_x_14748) ;  /* 0x000000000f087348 */ /* 0x000fea0003c00000 */
[----:B------:R0:W1:Y:S02]  /*15f40*/  SHFL.IDX P6, R14, R13, R12, R11 ;  /* 0x0000000c0d0e7389 */ /* 0x00006400000c000b */
[----:B01----:R-:W-:Y:S01]  /*15f50*/  ENDCOLLECTIVE ;  /* 0x000000000000791b */ /* 0x003fe20003800000 */
.L_x_14748:
        /* <DEDUP_REMOVED lines=17> */
.L_x_14749:
        /* <DEDUP_REMOVED lines=12> */
.L_x_14750:
        /* <DEDUP_REMOVED lines=12> */
.L_x_14751:
        /* <DEDUP_REMOVED lines=12> */
.L_x_14752:
        /* <DEDUP_REMOVED lines=12> */
.L_x_14753:
        /* <DEDUP_REMOVED lines=12> */
.L_x_14754:
        /* <DEDUP_REMOVED lines=12> */
.L_x_14755:
        /* <DEDUP_REMOVED lines=11> */
.L_x_14756:
        /* <DEDUP_REMOVED lines=16> */
.L_x_14757:
[----:B------:R-:W-:Y:S02]  /*166a0*/  IMAD.MOV.U32 R13, RZ, RZ, R4 ;  /* 0x000000ffff0d7224 */ /* 0x000fe400078e0004 */
[----:B------:R-:W-:-:S07]  /*166b0*/  IMAD.MOV.U32 R6, RZ, RZ, R14 ;  /* 0x000000ffff067224 */ /* 0x000fce00078e000e */
[----:B------:R-:W-:Y:S05]  /*166c0*/  WARPSYNC.COLLECTIVE R15, `(.L_x_14758) ;  /* 0x000000000f087348 */ /* 0x000fea0003c00000 */
[----:B------:R0:W1:Y:S02]  /*166d0*/  SHFL.IDX P6, R14, R13, R12, R11 ;  /* 0x0000000c0d0e7389 */ /* 0x00006400000c000b */
[----:B01----:R-:W-:Y:S01]  /*166e0*/  ENDCOLLECTIVE ;  /* 0x000000000000791b */ /* 0x003fe20003800000 */
.L_x_14758:
[----:B------:R-:W-:Y:S02]  /*166f0*/  IMAD.MOV.U32 R13, RZ, RZ, R0 ;  /* 0x000000ffff0d7224 */ /* 0x000fe400078e0000 */
[----:B------:R-:W-:Y:S02]  /*16700*/  IMAD.MOV.U32 R12, RZ, RZ, 0x7 ;  /* 0x00000007ff0c7424 */ /* 0x000fe400078e00ff */
[----:B------:R-:W-:-:S07]  /*16710*/  IMAD.MOV.U32 R2, RZ, RZ, R14 ;  /* 0x000000ffff027224 */ /* 0x000fce00078e000e */
[----:B------:R-:W-:Y:S05]  /*16720*/  WARPSYNC.COLLECTIVE R15, `(.L_x_14759) ;  /* 0x000000000f087348 */ /* 0x000fea0003c00000 */
[----:B------:R0:W1:Y:S02]  /*16730*/  SHFL.IDX P6, R14, R13, R12, R11 ;  /* 0x0000000c0d0e7389 */ /* 0x00006400000c000b */
[----:B01----:R-:W-:Y:S01]  /*16740*/  ENDCOLLECTIVE ;  /* 0x000000000000791b */ /* 0x003fe20003800000 */
.L_x_14759:
        /* <DEDUP_REMOVED lines=14> */
.L_x_14760:
[----:B------:R-:W-:Y:S01]  /*16830*/  IMAD.MOV.U32 R2, RZ, RZ, R14 ;  /* 0x000000ffff027224 */ /* 0x000fe200078e000e */
[----:B------:R-:W-:Y:S06]  /*16840*/  BRA `(.L_x_14761) ;  /* 0xffffffa400f47947 */ /* 0x000fec000383ffff */
.L_x_14626:
[----:B0-----:R-:W4:Y:S02]  /*16850*/  LDL R2, [R1+0x4] ;  /* 0x0000040001027983 */ /* 0x001f240000100800 */
[----:B----4-:R0:W1:Y:S02]  /*16860*/  SYNCS.PHASECHK.TRANS64.TRYWAIT P0, [R2+URZ+0x32420], R0 ;  /* 0x03242000020075a7 */ /* 0x010064000800017f */
[----:B-1----:R-:W-:Y:S05]  /*16870*/  @!P0 NANOSLEEP.SYNCS 0x989680 ;  /* 0x009896800000895d */ /* 0x002fea0003900000 */
[----:B------:R-:W1:Y:S02]  /*16880*/  @!P0 SYNCS.PHASECHK.TRANS64 P0, [R2+URZ+0x32420], R0 ;  /* 0x03242000020085a7 */ /* 0x000e64000800007f */
[----:B-1----:R-:W-:Y:S05]  /*16890*/  @!P0 BRA `(.L_x_14626) ;  /* 0xfffffffc00ec8947 */ /* 0x002fea000383ffff */
[----:B------:R-:W-:Y:S05]  /*168a0*/  BRA `(.L_x_14762) ;  /* 0xffffffa800707947 */ /* 0x000fea000383ffff */
.L_x_14630:
[----:B0-----:R0:W1:Y:S02]  /*168b0*/  SYNCS.PHASECHK.TRANS64.TRYWAIT P0, [R2+URZ+0x32460], R0 ;  /* 0x03246000020075a7 */ /* 0x001064000800017f */
[----:B-1----:R-:W-:Y:S05]  /*168c0*/  @!P0 NANOSLEEP.SYNCS 0x989680 ;  /* 0x009896800000895d */ /* 0x002fea0003900000 */
[----:B------:R-:W1:Y:S02]  /*168d0*/  @!P0 SYNCS.PHASECHK.TRANS64 P0, [R2+URZ+0x32460], R0 ;  /* 0x03246000020085a7 */ /* 0x000e64000800007f */
[----:B-1----:R-:W-:Y:S05]  /*168e0*/  @!P0 BRA `(.L_x_14630) ;  /* 0xfffffffc00f08947 */ /* 0x002fea000383ffff */
[----:B------:R-:W-:Y:S05]  /*168f0*/  BRA `(.L_x_14763) ;  /* 0xffffffa800a07947 */ /* 0x000fea000383ffff */
.L_x_14645:
[----:B-1----:R1:W2:Y:S02]  /*16900*/  SYNCS.PHASECHK.TRANS64.TRYWAIT P0, [R3+URZ+0x32440], R2 ;  /* 0x03244002030075a7 */ /* 0x0022a4000800017f */
[----:B--2---:R-:W-:Y:S05]  /*16910*/  @!P0 NANOSLEEP.SYNCS 0x989680 ;  /* 0x009896800000895d */ /* 0x004fea0003900000 */
[----:B------:R-:W2:Y:S02]  /*16920*/  @!P0 SYNCS.PHASECHK.TRANS64 P0, [R3+URZ+0x32440], R2 ;  /* 0x03244002030085a7 */ /* 0x000ea4000800007f */
[----:B--2---:R-:W-:Y:S05]  /*16930*/  @!P0 BRA `(.L_x_14645) ;  /* 0xfffffffc00f08947 */ /* 0x004fea000383ffff */
[----:B------:R-:W-:Y:S05]  /*16940*/  BRA `(.L_x_14764) ;  /* 0xffffffb000c47947 */ /* 0x000fea000383ffff */
.L_x_14650:
[----:B0-----:R0:W2:Y:S02]  /*16950*/  SYNCS.PHASECHK.TRANS64.TRYWAIT P0, [R3+URZ+0x32460], R2 ;  /* 0x03246002030075a7 */ /* 0x0010a4000800017f */
[----:B--2---:R-:W-:Y:S05]  /*16960*/  @!P0 NANOSLEEP.SYNCS 0x989680 ;  /* 0x009896800000895d */ /* 0x004fea0003900000 */
[----:B------:R-:W2:Y:S02]  /*16970*/  @!P0 SYNCS.PHASECHK.TRANS64 P0, [R3+URZ+0x32460], R2 ;  /* 0x03246002030085a7 */ /* 0x000ea4000800007f */
[----:B--2---:R-:W-:Y:S05]  /*16980*/  @!P0 BRA `(.L_x_14650) ;  /* 0xfffffffc00f08947 */ /* 0x004fea000383ffff */
[----:B------:R-:W-:Y:S05]  /*16990*/  BRA `(.L_x_14765) ;  /* 0xffffffb4004c7947 */ /* 0x000fea000383ffff */
.L_x_14661:
[----:B0-----:R0:W1:Y:S02]  /*169a0*/  SYNCS.PHASECHK.TRANS64.TRYWAIT P0, [R4+URZ+0x32440], R2 ;  /* 0x03244002040075a7 */ /* 0x001064000800017f */
[----:B-1----:R-:W-:Y:S05]  /*169b0*/  @!P0 NANOSLEEP.SYNCS 0x989680 ;  /* 0x009896800000895d */ /* 0x002fea0003900000 */
[----:B------:R-:W1:Y:S02]  /*169c0*/  @!P0 SYNCS.PHASECHK.TRANS64 P0, [R4+URZ+0x32440], R2 ;  /* 0x03244002040085a7 */ /* 0x000e64000800007f */
[----:B-1----:R-:W-:Y:S05]  /*169d0*/  @!P0 BRA `(.L_x_14661) ;  /* 0xfffffffc00f08947 */ /* 0x002fea000383ffff */
[----:B------:R-:W-:Y:S05]  /*169e0*/  BRA `(.L_x_14766) ;  /* 0xffffffbc00547947 */ /* 0x000fea000383ffff */
.L_x_14666:
[----:B-1----:R1:W2:Y:S02]  /*169f0*/  SYNCS.PHASECHK.TRANS64.TRYWAIT P0, [R4+URZ+0x32460], R2 ;  /* 0x03246002040075a7 */ /* 0x0022a4000800017f */
[----:B--2---:R-:W-:Y:S05]  /*16a00*/  @!P0 NANOSLEEP.SYNCS 0x989680 ;  /* 0x009896800000895d */ /* 0x004fea0003900000 */
[----:B------:R-:W2:Y:S02]  /*16a10*/  @!P0 SYNCS.PHASECHK.TRANS64 P0, [R4+URZ+0x32460], R2 ;  /* 0x03246002040085a7 */ /* 0x000ea4000800007f */
[----:B--2---:R-:W-:Y:S05]  /*16a20*/  @!P0 BRA `(.L_x_14666) ;  /* 0xfffffffc00f08947 */ /* 0x004fea000383ffff */
[----:B------:R-:W-:Y:S05]  /*16a30*/  BRA `(.L_x_14767) ;  /* 0xffffffbc00d87947 */ /* 0x000fea000383ffff */
.L_x_14677:
[----:B-1----:R1:W2:Y:S02]  /*16a40*/  SYNCS.PHASECHK.TRANS64.TRYWAIT P0, [R4+URZ+0x32440], R2 ;  /* 0x03244002040075a7 */ /* 0x0022a4000800017f */
[----:B--2---:R-:W-:Y:S05]  /*16a50*/  @!P0 NANOSLEEP.SYNCS 0x989680 ;  /* 0x009896800000895d */ /* 0x004fea0003900000 */
[----:B------:R-:W2:Y:S02]  /*16a60*/  @!P0 SYNCS.PHASECHK.TRANS64 P0, [R4+URZ+0x32440], R2 ;  /* 0x03244002040085a7 */ /* 0x000ea4000800007f */
[----:B--2---:R-:W-:Y:S05]  /*16a70*/  @!P0 BRA `(.L_x_14677) ;  /* 0xfffffffc00f08947 */ /* 0x004fea000383ffff */
[----:B------:R-:W-:Y:S05]  /*16a80*/  BRA `(.L_x_14768) ;  /* 0xffffffc400c47947 */ /* 0x000fea000383ffff */
.L_x_14682:
[----:B0-----:R0:W2:Y:S02]  /*16a90*/  SYNCS.PHASECHK.TRANS64.TRYWAIT P0, [R4+URZ+0x32460], R2 ;  /* 0x03246002040075a7 */ /* 0x0010a4000800017f */
[----:B--2---:R-:W-:Y:S05]  /*16aa0*/  @!P0 NANOSLEEP.SYNCS 0x989680 ;  /* 0x009896800000895d */ /* 0x004fea0003900000 */
[----:B------:R-:W2:Y:S02]  /*16ab0*/  @!P0 SYNCS.PHASECHK.TRANS64 P0, [R4+URZ+0x32460], R2 ;  /* 0x03246002040085a7 */ /* 0x000ea4000800007f */
[----:B--2---:R-:W-:Y:S05]  /*16ac0*/  @!P0 BRA `(.L_x_14682) ;  /* 0xfffffffc00f08947 */ /* 0x004fea000383ffff */
[----:B------:R-:W-:Y:S05]  /*16ad0*/  BRA `(.L_x_14769) ;  /* 0xffffffc8004c7947 */ /* 0x000fea000383ffff */
.L_x_14694:
[----:B------:R-:W-:Y:S01]  /*16ae0*/  BSSY B0, `(.L_x_14770) ;  /* 0x0000008000007945 */ /* 0x000fe20003800000 */
[----:B------:R-:W-:Y:S02]  /*16af0*/  IMAD.MOV.U32 R13, RZ, RZ, R16 ;  /* 0x000000ffff0d7224 */ /* 0x000fe400078e0010 */
[----:B------:R-:W-:Y:S02]  /*16b00*/  IMAD.MOV.U32 R12, RZ, RZ, RZ ;  /* 0x000000ffff0c7224 */ /* 0x000fe400078e00ff */
[----:B------:R-:W-:Y:S02]  /*16b10*/  IMAD.MOV.U32 R11, RZ, RZ, 0x1f ;  /* 0x0000001fff0b7424 */ /* 0x000fe400078e00ff */
[----:B------:R-:W-:-:S07]  /*16b20*/  IMAD.MOV.U32 R15, RZ, RZ, -0x1 ;  /* 0xffffffffff0f7424 */ /* 0x000fce00078e00ff */
[----:B01-3-5:R-:W-:Y:S05]  /*16b30*/  WARPSYNC.COLLECTIVE R15, `(.L_x_14771) ;  /* 0x000000000f087348 */ /* 0x02bfea0003c00000 */
[----:B------:R2:W4:Y:S02]  /*16b40*/  SHFL.IDX P6, R14, R13, R12, R11 ;  /* 0x0000000c0d0e7389 */ /* 0x00052400000c000b */
[----:B012345:R-:W-:Y:S01]  /*16b50*/  ENDCOLLECTIVE ;  /* 0x000000000000791b */ /* 0x03ffe20003800000 */
.L_x_14771:
[----:B------:R-:W-:Y:S05]  /*16b60*/  BSYNC B0 ;  /* 0x0000000000007941 */ /* 0x000fea0003800000 */
.L_x_14770:
        /* <DEDUP_REMOVED lines=9> */
.L_x_14772:
        /* <DEDUP_REMOVED lines=18> */
.L_x_14773:
        /* <DEDUP_REMOVED lines=8> */
.L_x_14774:
        /* <DEDUP_REMOVED lines=8> */
.L_x_14775:
        /* <DEDUP_REMOVED lines=8> */
.L_x_14776:
        /* <DEDUP_REMOVED lines=8> */
.L_x_14777:
        /* <DEDUP_REMOVED lines=9> */
.L_x_14778:
[----:B------:R-:W-:Y:S01]  /*16fb0*/  IMAD.MOV.U32 R16, RZ, RZ, R14 ;  /* 0x000000ffff107224 */ /* 0x000fe200078e000e */
[----:B------:R-:W-:Y:S06]  /*16fc0*/  BRA `(.L_x_14779) ;  /* 0xffffffcc00a47947 */ /* 0x000fec000383ffff */
.L_x_14699:
[----:B------:R-:W-:Y:S01]  /*16fd0*/  BSSY B0, `(.L_x_14780) ;  /* 0x0000008000007945 */ /* 0x000fe20003800000 */
[----:B-----5:R-:W-:Y:S02]  /*16fe0*/  IMAD.MOV.U32 R13, RZ, RZ, R2 ;  /* 0x000000ffff0d7224 */ /* 0x020fe400078e0002 */
[----:B------:R-:W-:Y:S02]  /*16ff0*/  IMAD.MOV.U32 R12, RZ, RZ, 0x1 ;  /* 0x00000001ff0c7424 */ /* 0x000fe400078e00ff */
[----:B------:R-:W-:Y:S02]  /*17000*/  IMAD.MOV.U32 R11, RZ, RZ, RZ ;  /* 0x000000ffff0b7224 */ /* 0x000fe400078e00ff */
[----:B------:R-:W-:-:S07]  /*17010*/  IMAD.MOV.U32 R15, RZ, RZ, -0x1 ;  /* 0xffffffffff0f7424 */ /* 0x000fce00078e00ff */
[----:B01-3--:R-:W-:Y:S05]  /*17020*/  WARPSYNC.COLLECTIVE R15, `(.L_x_14781) ;  /* 0x000000000f087348 */ /* 0x00bfea0003c00000 */
[----:B------:R2:W4:Y:S02]  /*17030*/  SHFL.UP P6, R14, R13, R12, R11 ;  /* 0x0400000c0d0e7389 */ /* 0x00052400000c000b */
[----:B01234-:R-:W-:Y:S01]  /*17040*/  ENDCOLLECTIVE ;  /* 0x000000000000791b */ /* 0x01ffe20003800000 */
.L_x_14781:
[----:B------:R-:W-:Y:S05]  /*17050*/  BSYNC B0 ;  /* 0x0000000000007941 */ /* 0x000fea0003800000 */
.L_x_14780:
        /* <DEDUP_REMOVED lines=9> */
.L_x_14782:
        /* <DEDUP_REMOVED lines=8> */
.L_x_14783:
        /* <DEDUP_REMOVED lines=8> */
.L_x_14784:
        /* <DEDUP_REMOVED lines=8> */
.L_x_14785:
        /* <DEDUP_REMOVED lines=9> */
.L_x_14786:
[----:B------:R-:W-:Y:S01]  /*17300*/  IMAD.MOV.U32 R16, RZ, RZ, R14 ;  /* 0x000000ffff107224 */ /* 0x000fe200078e000e */
[----:B------:R-:W-:Y:S06]  /*17310*/  BRA `(.L_x_14787) ;  /* 0xffffffcc006c7947 */ /* 0x000fec000383ffff */
.L_x_14701:
[----:B------:R-:W-:Y:S01]  /*17320*/  BSSY B0, `(.L_x_14788) ;  /* 0x0000006000007945 */ /* 0x000fe20003800000 */
[----:B------:R-:W-:Y:S01]  /*17330*/  PLOP3.LUT P6, PT, P6, PT, PT, 0x8, 0x0 ;  /* 0x000000000000781c */ /* 0x000fe200037ce170 */
[----:B------:R-:W-:-:S12]  /*17340*/  IMAD.MOV.U32 R15, RZ, RZ, -0x1 ;  /* 0xffffffffff0f7424 */ /* 0x000fd800078e00ff */
[----:B01-3-5:R-:W-:Y:S05]  /*17350*/  WARPSYNC.COLLECTIVE R15, `(.L_x_14789) ;  /* 0x000000000f087348 */ /* 0x02bfea0003c00000 */
[----:B------:R-:W-:Y:S01]  /*17360*/  VOTE.ANY R14, PT, P6 ;  /* 0x00000000000e7806 */ /* 0x000fe200030e0100 */
[----:B01-3-5:R-:W-:Y:S06]  /*17370*/  ENDCOLLECTIVE ;  /* 0x000000000000791b */ /* 0x02bfec0003800000 */
.L_x_14789:
[----:B------:R-:W-:Y:S05]  /*17380*/  BSYNC B0 ;  /* 0x0000000000007941 */ /* 0x000fea0003800000 */
.L_x_14788:
        /* <DEDUP_REMOVED lines=9> */
.L_x_14790:
[----:B------:R-:W-:Y:S01]  /*17420*/  IMAD.MOV.U32 R17, RZ, RZ, R14 ;  /* 0x000000ffff117224 */ /* 0x000fe200078e000e */
[----:B------:R-:W-:Y:S06]  /*17430*/  BRA `(.L_x_14791) ;  /* 0xffffffcc005c7947 */ /* 0x000fec000383ffff */
.L_x_14703:
[----:B------:R-:W-:Y:S01]  /*17440*/  BSSY B0, `(.L_x_14792) ;  /* 0x0000007000007945 */ /* 0x000fe20003800000 */
[----:B------:R-:W-:Y:S02]  /*17450*/  IMAD.MOV.U32 R13, RZ, RZ, R3 ;  /* 0x000000ffff0d7224 */ /* 0x000fe400078e0003 */
[----:B------:R-:W-:Y:S02]  /*17460*/  IMAD.MOV.U32 R11, RZ, RZ, 0x1f ;  /* 0x0000001fff0b7424 */ /* 0x000fe400078e00ff */
[----:B------:R-:W-:-:S07]  /*17470*/  IMAD.MOV.U32 R15, RZ, RZ, -0x1 ;  /* 0xffffffffff0f7424 */ /* 0x000fce00078e00ff */
[----:B012345:R-:W-:Y:S05]  /*17480*/  WARPSYNC.COLLECTIVE R15, `(.L_x_14793) ;  /* 0x000000000f087348 */ /* 0x03ffea0003c00000 */
[----:B------:R0:W0:Y:S02]  /*17490*/  SHFL.IDX P6, R14, R13, R12, R11 ;  /* 0x0000000c0d0e7389 */ /* 0x00002400000c000b */
[----:B012345:R-:W-:Y:S01]  /*174a0*/  ENDCOLLECTIVE ;  /* 0x000000000000791b */ /* 0x03ffe20003800000 */
.L_x_14793:
[----:B------:R-:W-:Y:S05]  /*174b0*/  BSYNC B0 ;  /* 0x0000000000007941 */ /* 0x000fea0003800000 */
.L_x_14792:
[----:B------:R-:W-:Y:S01]  /*174c0*/  IMAD.MOV.U32 R3, RZ, RZ, R14 ;  /* 0x000000ffff037224 */ /* 0x000fe200078e000e */
[----:B------:R-:W-:Y:S06]  /*174d0*/  BRA `(.L_x_14794) ;  /* 0xffffffcc00507947 */ /* 0x000fec000383ffff */
.L_x_14707:
[----:B0-----:R0:W1:Y:S02]  /*174e0*/  SYNCS.PHASECHK.TRANS64.TRYWAIT P0, [R0+URZ+0x32420], R3 ;  /* 0x03242003000075a7 */ /* 0x001064000800017f */
[----:B-1----:R-:W-:Y:S05]  /*174f0*/  @!P0 NANOSLEEP.SYNCS 0x989680 ;  /* 0x009896800000895d */ /* 0x002fea0003900000 */
[----:B------:R-:W1:Y:S02]  /*17500*/  @!P0 SYNCS.PHASECHK.TRANS64 P0, [R0+URZ+0x32420], R3 ;  /* 0x03242003000085a7 */ /* 0x000e64000800007f */
[----:B-1----:R-:W-:Y:S05]  /*17510*/  @!P0 BRA `(.L_x_14707) ;  /* 0xfffffffc00f08947 */ /* 0x002fea000383ffff */
[----:B------:R-:W-:Y:S05]  /*17520*/  BRA `(.L_x_14795) ;  /* 0xffffffd000d47947 */ /* 0x000fea000383ffff */
.L_x_14708:
        /* <DEDUP_REMOVED lines=11> */
.L_x_14797:
[----:B------:R-:W-:Y:S05]  /*175e0*/  BSYNC B0 ;  /* 0x0000000000007941 */ /* 0x000fea0003800000 */
.L_x_14796:
[----:B------:R-:W-:Y:S05]  /*175f0*/  BRA `(.L_x_14798) ;  /* 0xffffffd000bc7947 */ /* 0x000fea000383ffff */
.L_x_14711:
[----:B------:R-:W-:Y:S01]  /*17600*/  BSSY B1, `(.L_x_14799) ;  /* 0x0000006000017945 */ /* 0x000fe20003800000 */
[----:B------:R-:W-:-:S07]  /*17610*/  IMAD.MOV.U32 R15, RZ, RZ, -0x1 ;  /* 0xffffffffff0f7424 */ /* 0x000fce00078e00ff */
[----:B01-3-5:R-:W-:Y:S05]  /*17620*/  WARPSYNC.COLLECTIVE R15, `(.L_x_14800) ;  /* 0x000000000f0c7348 */ /* 0x02bfea0003c00000 */
[----:B------:R-:W-:Y:S02]  /*17630*/  ELECT P6, UR62, PT ;  /* 0x00000000003e782f */ /* 0x000fe400038c0000 */
[----:B------:R-:W-:Y:S01]  /*17640*/  MOV R14, UR62 ;  /* 0x0000003e000e7c02 */ /* 0x000fe20008000f00 */
[----:B01-3-5:R-:W-:Y:S10]  /*17650*/  ENDCOLLECTIVE ;  /* 0x000000000000791b */ /* 0x02bff40003800000 */
.L_x_14800:
[----:B------:R-:W-:Y:S05]  /*17660*/  BSYNC B1 ;  /* 0x0000000000017941 */ /* 0x000fea0003800000 */
.L_x_14799:
[----:B------:R-:W-:Y:S05]  /*17670*/  BRA `(.L_x_14801) ;  /* 0xffffffd000b47947 */ /* 0x000fea000383ffff */
.L_x_14713:
[----:B0-----:R0:W1:Y:S02]  /*17680*/  SYNCS.PHASECHK.TRANS64.TRYWAIT P0, [R6+URZ], R5 ;  /* 0x00000005060075a7 */ /* 0x001064000800017f */
[----:B-1----:R-:W-:Y:S05]  /*17690*/  @!P0 NANOSLEEP.SYNCS 0x989680 ;  /* 0x009896800000895d */ /* 0x002fea0003900000 */
[----:B------:R-:W1:Y:S02]  /*176a0*/  @!P0 SYNCS.PHASECHK.TRANS64 P0, [R6+URZ], R5 ;  /* 0x00000005060085a7 */ /* 0x000e64000800007f */
[----:B-1----:R-:W-:Y:S05]  /*176b0*/  @!P0 BRA `(.L_x_14713) ;  /* 0xfffffffc00f08947 */ /* 0x002fea000383ffff */
[----:B------:R-:W-:Y:S05]  /*176c0*/  BRA `(.L_x_14802) ;  /* 0xffffffd000f87947 */ /* 0x000fea000383ffff */
.L_x_14714:
[----:B-1----:R1:W2:Y:S02]  /*176d0*/  SYNCS.PHASECHK.TRANS64.TRYWAIT P0, [R7+URZ], R2 ;  /* 0x00000002070075a7 */ /* 0x0022a4000800017f */
[----:B--2---:R-:W-:Y:S05]  /*176e0*/  @!P0 NANOSLEEP.SYNCS 0x989680 ;  /* 0x009896800000895d */ /* 0x004fea0003900000 */
[----:B------:R-:W2:Y:S02]  /*176f0*/  @!P0 SYNCS.PHASECHK.TRANS64 P0, [R7+URZ], R2 ;  /* 0x00000002070085a7 */ /* 0x000ea4000800007f */
[----:B--2---:R-:W-:Y:S05]  /*17700*/  @!P0 BRA `(.L_x_14714) ;  /* 0xfffffffc00f08947 */ /* 0x004fea000383ffff */
[----:B------:R-:W-:Y:S05]  /*17710*/  BRA `(.L_x_14803) ;  /* 0xffffffd000ec7947 */ /* 0x000fea000383ffff */
.L_x_14716:
[----:B--2---:R2:W3:Y:S02]  /*17720*/  SYNCS.PHASECHK.TRANS64.TRYWAIT P0, [R4+URZ], R5 ;  /* 0x00000005040075a7 */ /* 0x0044e4000800017f */
[----:B---3--:R-:W-:Y:S05]  /*17730*/  @!P0 NANOSLEEP.SYNCS 0x989680 ;  /* 0x009896800000895d */ /* 0x008fea0003900000 */
[----:B------:R-:W3:Y:S02]  /*17740*/  @!P0 SYNCS.PHASECHK.TRANS64 P0, [R4+URZ], R5 ;  /* 0x00000005040085a7 */ /* 0x000ee4000800007f */
[----:B---3--:R-:W-:Y:S05]  /*17750*/  @!P0 BRA `(.L_x_14716) ;  /* 0xfffffffc00f08947 */ /* 0x008fea000383ffff */
[----:B------:R-:W-:Y:S05]  /*17760*/  BRA `(.L_x_14804) ;  /* 0xffffffd000f47947 */ /* 0x000fea000383ffff */
.L_x_14805:
        /* <DEDUP_REMOVED lines=9> */
.L_x_15324:


//--------------------- .text._ZN7cutlass13device_kernelIN5flash11enable_sm90INS1_16FlashAttnFwdSm90INS1_25CollectiveMainloopFwdSm90ILi2EN4cute5tupleIJNS5_1CILi1EEES8_S8_EEENS6_IJNS7_ILi128EEENS7_ILi96EEENS7_ILi64EEEEEELi256ENS_10bfloat16_tEfNS_4arch4Sm90ELb1ELb0ELb1ELb1ELb0ELb1ELb1ELb1ELb0ELb1ELb0ELb0EEENS1_21CollectiveEpilogueFwdINS6_IJSA_NS7_ILi256EEESB_EEES9_SE_SG_Li256ELb1ELb1ELb0ELb0EEENS1_36VarlenDynamicPersistentTileSchedulerILi128ELi96ELi256ELi128ELb0ELb1ELb1ELb1ELb1ELb1EEEEEEEEEvNT_6ParamsE --------------------------
	.section	.text._ZN7cutlass13device_kernelIN5flash11enable_sm90INS1_16FlashAttnFwdSm90INS1_25CollectiveMainloopFwdSm90ILi2EN4cute5tupleIJNS5_1CILi1EEES8_S8_EEENS6_IJNS7_ILi128EEENS7_ILi96EEENS7_ILi64EEEEEELi256ENS_10bfloat16_tEfNS_4arch4Sm90ELb1ELb0ELb1ELb1ELb0ELb1ELb1ELb1ELb0ELb1ELb0ELb0EEENS1_21CollectiveEpilogueFwdINS6_IJSA_NS7_ILi256EEESB_EEES9_SE_SG_Li256ELb1ELb1ELb0ELb0EEENS1_36VarlenDynamicPersistentTileSchedulerILi128ELi96ELi256ELi128ELb0ELb1ELb1ELb1ELb1ELb1EEEEEEEEEvNT_6ParamsE,"ax",@progbits
	.align	128
.text._ZN7cutlass13device_kernelIN5flash11enable_sm90INS1_16FlashAttnFwdSm90INS1_25CollectiveMainloopFwdSm90ILi2EN4cute5tupleIJNS5_1CILi1EEES8_S8_EEENS6_IJNS7_ILi128EEENS7_ILi96EEENS7_ILi64EEEEEELi256ENS_10bfloat16_tEfNS_4arch4Sm90ELb1ELb0ELb1ELb1ELb0ELb1ELb1ELb1ELb0ELb1ELb0ELb0EEENS1_21CollectiveEpilogueFwdINS6_IJSA_NS7_ILi256EEESB_EEES9_SE_SG_Li256ELb1ELb1ELb0ELb0EEENS1_36VarlenDynamicPersistentTileSchedulerILi128ELi96ELi256ELi128ELb0ELb1ELb1ELb1ELb1ELb1EEEEEEEEEvNT_6ParamsE:
        .type           _ZN7cutlass13device_kernelIN5flash11enable_sm90INS1_16FlashAttnFwdSm90INS1_25CollectiveMainloopFwdSm90ILi2EN4cute5tupleIJNS5_1CILi1EEES8_S8_EEENS6_IJNS7_ILi128EEENS7_ILi96EEENS7_ILi64EEEEEELi256ENS_10bfloat16_tEfNS_4arch4Sm90ELb1ELb0ELb1ELb1ELb0ELb1ELb1ELb1ELb0ELb1ELb0ELb0EEENS1_21CollectiveEpilogueFwdINS6_IJSA_NS7_ILi256EEESB_EEES9_SE_SG_Li256ELb1ELb1ELb0ELb0EEENS1_36VarlenDynamicPersistentTileSchedulerILi128ELi96ELi256ELi128ELb0ELb1ELb1ELb1ELb1ELb1EEEEEEEEEvNT_6ParamsE,@function
        .size           _ZN7cutlass13device_kernelIN5flash11enable_sm90INS1_16FlashAttnFwdSm90INS1_25CollectiveMainloopFwdSm90ILi2EN4cute5tupleIJNS5_1CILi1EEES8_S8_EEENS6_IJNS7_ILi128EEENS7_ILi96EEENS7_ILi64EEEEEELi256ENS_10bfloat16_tEfNS_4arch4Sm90ELb1ELb0ELb1ELb1ELb0ELb1ELb1ELb1ELb0ELb1ELb0ELb0EEENS1_21CollectiveEpilogueFwdINS6_IJSA_NS7_ILi256EEESB_EEES9_SE_SG_Li256ELb1ELb1ELb0ELb0EEENS1_36VarlenDynamicPersistentTileSchedulerILi128ELi96ELi256ELi128ELb0ELb1ELb1ELb1ELb1ELb1EEEEEEEEEvNT_6ParamsE,(.L_x_15325 - _ZN7cutlass13device_kernelIN5flash11enable_sm90INS1_16FlashAttnFwdSm90INS1_25CollectiveMainloopFwdSm90ILi2EN4cute5tupleIJNS5_1CILi1EEES8_S8_EEENS6_IJNS7_ILi128EEENS7_ILi96EEENS7_ILi64EEEEEELi256ENS_10bfloat16_tEfNS_4arch4Sm90ELb1ELb0ELb1ELb1ELb0ELb1ELb1ELb1ELb0ELb1ELb0ELb0EEENS1_21CollectiveEpilogueFwdINS6_IJSA_NS7_ILi256EEESB_EEES9_SE_SG_Li256ELb1ELb1ELb0ELb0EEENS1_36VarlenDynamicPersistentTileSchedulerILi128ELi96ELi256ELi128ELb0ELb1ELb1ELb1ELb1ELb1EEEEEEEEEvNT_6ParamsE)
        .other          _ZN7cutlass13device_kernelIN5flash11enable_sm90INS1_16FlashAttnFwdSm90INS1_25CollectiveMainloopFwdSm90ILi2EN4cute5tupleIJNS5_1CILi1EEES8_S8_EEENS6_IJNS7_ILi128EEENS7_ILi96EEENS7_ILi64EEEEEELi256ENS_10bfloat16_tEfNS_4arch4Sm90ELb1ELb0ELb1ELb1ELb0ELb1ELb1ELb1ELb0ELb1ELb0ELb0EEENS1_21CollectiveEpilogueFwdINS6_IJSA_NS7_ILi256EEESB_EEES9_SE_SG_Li256ELb1ELb1ELb0ELb0EEENS1_36VarlenDynamicPersistentTileSchedulerILi128ELi96ELi256ELi128ELb0ELb1ELb1ELb1ELb1ELb1EEEEEEEEEvNT_6ParamsE,@"STO_CUDA_ENTRY STV_DEFAULT"
_ZN7cutlass13device_kernelIN5flash11enable_sm90INS1_16FlashAttnFwdSm90INS1_25CollectiveMainloopFwdSm90ILi2EN4cute5tupleIJNS5_1CILi1EEES8_S8_EEENS6_IJNS7_ILi128EEENS7_ILi96EEENS7_ILi64EEEEEELi256ENS_10bfloat16_tEfNS_4arch4Sm90ELb1ELb0ELb1ELb1ELb0ELb1ELb1ELb1ELb0ELb1ELb0ELb0EEENS1_21CollectiveEpilogueFwdINS6_IJSA_NS7_ILi256EEESB_EEES9_SE_SG_Li256ELb1ELb1ELb0ELb0EEENS1_36VarlenDynamicPersistentTileSchedulerILi128ELi96ELi256ELi128ELb0ELb1ELb1ELb1ELb1ELb1EEEEEEEEEvNT_6ParamsE:
        /* <DEDUP_REMOVED lines=23> */
.L_x_14807:
[----:B------:R-:W-:Y:S05]  /*0170*/  BSYNC B0 ;  /* 0x0000000000007941 */ /* 0x000fea0003800000 */
.L_x_14806:
        /* <DEDUP_REMOVED lines=42> */
.L_x_14808:
        /* <DEDUP_REMOVED lines=22> */
.L_x_14809:
        /* <DEDUP_REMOVED lines=18> */
.L_x_14810:
        /* <DEDUP_REMOVED lines=22> */
.L_x_14811:
        /* <DEDUP_REMOVED lines=22> */
.L_x_14812:
        /* <DEDUP_REMOVED lines=9> */
.L_x_14815:
[----:B------:R-:W-:-:S08]  /*09f0*/  NOP ;  /* 0x0000000000007918 */ /* 0x000fd00000000000 */
[----:B------:R-:W0:Y:S02]  /*0a00*/  USETMAXREG.TRY_ALLOC.CTAPOOL UP0, 0xf0 ;  /* 0x000000f0000079c8 */ /* 0x000e240008000600 */
[----:B0-----:R-:W-:-:S13]  /*0a10*/  PLOP3.LUT P0, PT, PT, PT, UP0, 0x80, 0x0 ;  /* 0x000000000000781c */ /* 0x001fda0003f0f008 */
[----:B------:R-:W-:Y:S05]  /*0a20*/  @!P0 BRA `(.L_x_14815) ;  /* 0xfffffffc00f08947 */ /* 0x000fea000383ffff */
[----:B------:R-:W3:Y:S01]  /*0a30*/  LDL.LU R0, [R1+0x38] ;  /* 0x0000380001007983 */ /* 0x000ee20000300800 */
[----:B--2---:R-:W0:Y:S01]  /*0a40*/  S2R R2, SR_TID.X ;  /* 0x0000000000027919 */ /* 0x004e220000002100 */
[----:B------:R-:W1:Y:S01]  /*0a50*/  S2UR UR5, SR_CgaCtaId ;  /* 0x00000000000579c3 */ /* 0x000e620000008800 */
[----:B------:R-:W-:Y:S01]  /*0a60*/  UMOV UR4, 0x400 ;  /* 0x0000040000047882 */ /* 0x000fe20000000000 */
[----:B0-----:R-:W-:-:S06]  /*0a70*/  SHF.R.U32.HI R2, RZ, 0x7, R2 ;  /* 0x00000007ff027819 */ /* 0x001fcc0000011602 */
[----:B------:R-:W-:Y:S06]  /*0a80*/  BAR.ARV 0x8, 0x180 ;  /* 0x0206000000007b1d */ /* 0x000fec0000002000 */
[----:B------:R-:W-:-:S13]  /*0a90*/  ISETP.NE.AND P0, PT, R2, 0x1, PT ;  /* 0x000000010200780c */ /* 0x000fda0003f05270 */
[----:B------:R-:W-:Y:S08]  /*0aa0*/  @!P0 BAR.ARV 0x9, 0x100 ;  /* 0x0244000000008b1d */ /* 0x000ff00000002000 */
[----:B------:R-:W-:Y:S01]  /*0ab0*/  BAR.SYNC.DEFER_BLOCKING 0x5, 0x180 ;  /* 0x0146000000007b1d */ /* 0x000fe20000010000 */
[----:B-1----:R-:W-:-:S06]  /*0ac0*/  ULEA UR4, UR5, UR4, 0x18 ;  /* 0x0000000405047291 */ /* 0x002fcc000f8ec03f */
[----:B------:R-:W-:Y:S01]  /*0ad0*/  IMAD.U32 R19, RZ, RZ, UR4 ;  /* 0x00000004ff137e24 */ /* 0x000fe2000f8e00ff */
[----:B------:R-:W-:-:S04]  /*0ae0*/  ULDC UR4, c[0x0][0xd3c] ;  /* 0x00034f0000047ab9 */ /* 0x000fc80000000800 */
[----:B------:R-:W0:Y:S01]  /*0af0*/  LDS.128 R84, [R19+0x324d0] ;  /* 0x0324d00013547984 */ /* 0x000e220000000c00 */
[----:B------:R-:W-:Y:S06]  /*0b00*/  BAR.ARV 0x4, 0x180 ;  /* 0x0106000000007b1d */ /* 0x000fec0000002000 */
[----:B---3--:R-:W-:-:S04]  /*0b10*/  LOP3.LUT R0, R0, 0xfffffffb, RZ, 0xc0, !PT ;  /* 0xfffffffb00007812 */ /* 0x008fc800078ec0ff */
[----:B------:R-:W-:-:S05]  /*0b20*/  @P0 LOP3.LUT R0, R0, 0x4, RZ, 0xfc, !PT ;  /* 0x0000000400000812 */ /* 0x000fca00078efcff */
[----:B------:R1:W-:Y:S01]  /*0b30*/  STL [R1+0x38], R0 ;  /* 0x0000380001007387 */ /* 0x0003e20000100800 */
[----:B0-----:R-:W-:-:S13]  /*0b40*/  ISETP.GE.AND P0, PT, R87, UR4, PT ;  /* 0x0000000457007c0c */ /* 0x001fda000bf06270 */
[----:B-1----:R-:W-:Y:S05]  /*0b50*/  @P0 BRA `(.L_x_14816) ;  /* 0x000001e4005c0947 */ /* 0x002fea0003800000 */
[----:B------:R-:W2:Y:S01]  /*0b60*/  LDL.LU R12, [R1+0x8c] ;  /* 0x00008c00010c7983 */ /* 0x000ea20000300800 */
        /* <DEDUP_REMOVED lines=17> */
[----:B------:R-:W-:Y:S01]  /*0c80*/  LEA.HI R3, R3, R6, RZ, 0x1 ;  /* 0x0000000603037211 */ /* 0x000fe200078f08ff */
[----:B------:R-:W-:Y:S01]  /*0c90*/  IMAD.IADD R4, R13, 0x1, -R4 ;  /* 0x000000010d047824 */ /* 0x000fe200078e0a04 */
[----:B------:R-:W-:Y:S02]  /*0ca0*/  SHF.R.S32.HI R15, RZ, 0x5, R5 ;  /* 0x00000005ff0f7819 */ /* 0x000fe40000011405 */
[----:B------:R-:W-:-:S03]  /*0cb0*/  LOP3.LUT R3, R3, 0x1ffffffe, RZ, 0xc0, !PT ;  /* 0x1ffffffe03037812 */ /* 0x000fc600078ec0ff */
[----:B------:R-:W-:Y:S02]  /*0cc0*/  IMAD R4, R15, 0x10, R4 ;  /* 0x000000100f047824 */ /* 0x000fe400078e0204 */
[----:B------:R-:W-:Y:S01]  /*0cd0*/  IMAD.IADD R3, R6, 0x1, -R3 ;  /* 0x0000000106037824 */ /* 0x000fe200078e0a03 */
[----:B------:R-:W-:-:S03]  /*0ce0*/  SHF.R.S32.HI R14, RZ, 0x7, R2 ;  /* 0x00000007ff0e7819 */ /* 0x000fc60000011402 */
[----:B------:R-:W-:Y:S01]  /*0cf0*/  IMAD R6, R4, 0x8, R3 ;  /* 0x0000000804067824 */ /* 0x000fe200078e0203 */
[----:B------:R-:W-:Y:S02]  /*0d00*/  LEA.HI R4, R0, R13, RZ, 0x2 ;  /* 0x0000000d00047211 */ /* 0x000fe400078f10ff */
[----:B------:R-:W-:Y:S02]  /*0d10*/  LEA.HI R7, R7, R11, RZ, 0x5 ;  /* 0x0000000b07077211 */ /* 0x000fe400078f28ff */
[----:B------:R-:W-:Y:S02]  /*0d20*/  LEA.HI R2, R2, R14, RZ, 0x1 ;  /* 0x0000000e02027211 */ /* 0x000fe400078f08ff */
[----:B------:R-:W-:Y:S02]  /*0d30*/  LEA.HI R3, R0, R13, RZ, 0x3 ;  /* 0x0000000d00037211 */ /* 0x000fe400078f18ff */
[--C-:B------:R-:W-:Y:S02]  /*0d40*/  SHF.R.S32.HI R22, RZ, 0x2, R4.reuse ;  /* 0x00000002ff167819 */ /* 0x100fe40000011404 */
[----:B------:R-:W-:-:S02]  /*0d50*/  SHF.R.S32.HI R5, RZ, 0x1f, R4 ;  /* 0x0000001fff057819 */ /* 0x000fc40000011404 */
[----:B------:R-:W-:Y:S02]  /*0d60*/  SHF.R.S32.HI R7, RZ, 0x5, R7 ;  /* 0x00000005ff077819 */ /* 0x000fe40000011407 */
[----:B------:R-:W-:Y:S02]  /*0d70*/  LOP3.LUT R2, R2, 0x3fffffe, RZ, 0xc0, !PT ;  /* 0x03fffffe02027812 */ /* 0x000fe400078ec0ff */
[----:B------:R-:W-:Y:S02]  /*0d80*/  LOP3.LUT R0, R3, 0xfffffff8, RZ, 0xc0, !PT ;  /* 0xfffffff803007812 */ /* 0x000fe400078ec0ff */
[----:B------:R-:W-:Y:S01]  /*0d90*/  LEA.HI R5, R5, R22, RZ, 0x3 ;  /* 0x0000001605057211 */ /* 0x000fe200078f18ff */
[----:B------:R-:W-:Y:S01]  /*0da0*/  IMAD R7, R7, 0x10, R10 ;  /* 0x0000001007077824 */ /* 0x000fe200078e020a */
[----:B------:R-:W-:Y:S01]  /*0db0*/  LOP3.LUT R4, R4, 0xfffffffc, RZ, 0xc0, !PT ;  /* 0xfffffffc04047812 */ /* 0x000fe200078ec0ff */
[----:B------:R-:W-:Y:S01]  /*0dc0*/  IMAD.IADD R2, R14, 0x1, -R2 ;  /* 0x000000010e027824 */ /* 0x000fe200078e0a02 */
[----:B------:R-:W-:Y:S01]  /*0dd0*/  LOP3.LUT R5, R5, 0xfffffff8, RZ, 0xc0, !PT ;  /* 0xfffffff805057812 */ /* 0x000fe200078ec0ff */
[----:B------:R-:W-:-:S02]  /*0de0*/  VIADD R10, R22, 0x40 ;  /* 0x00000040160a7836 */ /* 0x000fc40000000000 */
[----:B------:R-:W-:Y:S02]  /*0df0*/  IMAD R7, R2, 0x40, R7 ;  /* 0x0000004002077824 */ /* 0x000fe400078e0207 */
[----:B------:R-:W-:Y:S01]  /*0e00*/  IMAD.IADD R9, R13, 0x1, -R4 ;  /* 0x000000010d097824 */ /* 0x000fe200078e0a04 */
[----:B------:R-:W-:Y:S01]  /*0e10*/  SHF.R.S32.HI R4, RZ, 0x1f, R10 ;  /* 0x0000001fff047819 */ /* 0x000fe2000001140a */
[----:B------:R-:W-:Y:S01]  /*0e20*/  IMAD.IADD R5, R22, 0x1, -R5 ;  /* 0x0000000116057824 */ /* 0x000fe200078e0a05 */
[----:B------:R-:W-:Y:S01]  /*0e30*/  STL [R1+0xa0], R7 ;  /* 0x0000a00701007387 */ /* 0x000fe20000100800 */
[----:B------:R-:W-:Y:S01]  /*0e40*/  IMAD.SHL.U32 R200, R9, 0x4, RZ ;  /* 0x0000000409c87824 */ /* 0x000fe200078e00ff */
[----:B------:R-:W-:Y:S02]  /*0e50*/  LEA.HI R4, R4, R10, RZ, 0x3 ;  /* 0x0000000a04047211 */ /* 0x000fe400078f18ff */
[----:B------:R-:W-:Y:S01]  /*0e60*/  STL [R1+0x8c], RZ ;  /* 0x00008cff01007387 */ /* 0x000fe20000100800 */
[----:B------:R-:W-:Y:S01]  /*0e70*/  SHF.R.S32.HI R3, RZ, 0x3, R3 ;  /* 0x00000003ff037819 */ /* 0x000fe20000011403 */
[----:B------:R-:W-:-:S02]  /*0e80*/  IMAD.SHL.U32 R3, R10, 0x40, RZ ;  /* 0x000000400a037824 */ /* 0x000fc400078e00ff */
[----:B------:R-:W-:Y:S02]  /*0e90*/  VIADD R211, R200, 0x10 ;  /* 0x00000010c8d37836 */ /* 0x000fe40000000000 */
[----:B------:R-:W-:Y:S01]  /*0ea0*/  IMAD.SHL.U32 R4, R4, 0x40, RZ ;  /* 0x0000004004047824 */ /* 0x000fe200078e00ff */
[----:B------:R-:W-:Y:S01]  /*0eb0*/  LOP3.LUT R3, R3, 0x1c0, RZ, 0xc0, !PT ;  /* 0x000001c003037812 */ /* 0x000fe200078ec0ff */
[----:B------:R-:W-:-:S03]  /*0ec0*/  IMAD.SHL.U32 R16, R9, 0x8, RZ ;  /* 0x0000000809107824 */ /* 0x000fc600078e00ff */
[----:B------:R-:W-:Y:S02]  /*0ed0*/  LOP3.LUT R4, R4, 0xfffffe00, RZ, 0xc0, !PT ;  /* 0xfffffe0004047812 */ /* 0x000fe400078ec0ff */
[----:B------:R-:W-:-:S05]  /*0ee0*/  LOP3.LUT R8, R8, 0x7ffffffc, RZ, 0xc0, !PT ;  /* 0x7ffffffc08087812 */ /* 0x000fca00078ec0ff */
[----:B------:R-:W-:Y:S01]  /*0ef0*/  IMAD.IADD R8, R11, 0x1, -R8 ;  /* 0x000000010b087824 */ /* 0x000fe200078e0a08 */
[----:B------:R-:W-:Y:S01]  /*0f00*/  SHF.R.S32.HI R17, RZ, 0x1f, R16 ;  /* 0x0000001fff117819 */ /* 0x000fe20000011410 */
[----:B------:R-:W-:Y:S02]  /*0f10*/  IMAD.MOV.U32 R18, RZ, RZ, RZ ;  /* 0x000000ffff127224 */ /* 0x000fe400078e00ff */
[----:B------:R-:W-:Y:S02]  /*0f20*/  IMAD.MOV.U32 R202, RZ, RZ, RZ ;  /* 0x000000ffffca7224 */ /* 0x000fe400078e00ff */
[----:B------:R-:W-:Y:S02]  /*0f30*/  IMAD.MOV.U32 R23, RZ, RZ, RZ ;  /* 0x000000ffff177224 */ /* 0x000fe400078e00ff */
[----:B------:R-:W-:Y:S01]  /*0f40*/  IMAD.MOV.U32 R2, RZ, RZ, RZ ;  /* 0x000000ffff027224 */ /* 0x000fe200078e00ff */
[----:B--2---:R-:W-:Y:S01]  /*0f50*/  LOP3.LUT R232, R12, 0x1, RZ, 0xfc, !PT ;  /* 0x000000010ce87812 */ /* 0x004fe200078efcff */
[----:B------:R-:W-:-:S04]  /*0f60*/  IMAD.IADD R12, R13, 0x1, -R0 ;  /* 0x000000010d0c7824 */ /* 0x000fc800078e0a00 */
[----:B------:R-:W-:Y:S01]  /*0f70*/  IMAD.SHL.U32 R13, R12, 0x8, RZ ;  /* 0x000000080c0d7824 */ /* 0x000fe200078e00ff */
[----:B------:R-:W-:Y:S02]  /*0f80*/  SHF.R.S32.HI R0, RZ, 0x1f, R22 ;  /* 0x0000001fff007819 */ /* 0x000fe40000011416 */
[----:B------:R-:W-:Y:S02]  /*0f90*/  LEA.HI R0, R9, R9, RZ, 0x1 ;  /* 0x0000000909007211 */ /* 0x000fe400078f08ff */
[----:B------:R-:W-:Y:S04]  /*0fa0*/  STL [R1+0x3c], R13 ;  /* 0x00003c0d01007387 */ /* 0x000fe80000100800 */
[----:B------:R0:W-:Y:S01]  /*0fb0*/  STL [R1+0x90], R5 ;  /* 0x0000900501007387 */ /* 0x0001e20000100800 */
[----:B------:R-:W-:Y:S01]  /*0fc0*/  LOP3.LUT R0, R0, 0x1ffffffe, RZ, 0xc0, !PT ;  /* 0x1ffffffe00007812 */ /* 0x000fe200078ec0ff */
[----:B------:R-:W-:-:S02]  /*0fd0*/  VIADD R12, R13, 0x40 ;  /* 0x000000400d0c7836 */ /* 0x000fc40000000000 */
[----:B------:R-:W-:Y:S01]  /*0fe0*/  VIADD R10, R13, 0x80 ;  /* 0x000000800d0a7836 */ /* 0x000fe20000000000 */
[----:B0-----:R-:W-:Y:S01]  /*0ff0*/  SHF.R.S32.HI R5, RZ, 0x1f, R13 ;  /* 0x0000001fff057819 */ /* 0x001fe2000001140d */
[----:B------:R-:W-:-:S04]  /*1000*/  IMAD.IADD R0, R9, 0x1, -R0 ;  /* 0x0000000109007824 */ /* 0x000fc800078e0a00 */
[----:B------:R0:W-:Y:S01]  /*1010*/  STL [R1+0xb4], R5 ;  /* 0x0000b40501007387 */ /* 0x0001e20000100800 */
[----:B------:R-:W-:Y:S02]  /*1020*/  SHF.R.U32.HI R9, RZ, 0x3, R3 ;  /* 0x00000003ff097819 */ /* 0x000fe40000011603 */
[----:B------:R-:W-:Y:S01]  /*1030*/  LOP3.LUT R3, R3, 0x38, R16, 0xf8, !PT ;  /* 0x0000003803037812 */ /* 0x000fe200078ef810 */
[----:B------:R1:W-:Y:S01]  /*1040*/  STL [R1+0x70], R12 ;  /* 0x0000700c01007387 */ /* 0x0003e20000100800 */
[----:B0-----:R-:W-:Y:S01]  /*1050*/  VIADD R5, R13, 0xc0 ;  /* 0x000000c00d057836 */ /* 0x001fe20000000000 */
[----:B------:R-:W-:Y:S02]  /*1060*/  SHF.R.S32.HI R13, RZ, 0x1f, R211 ;  /* 0x0000001fff0d7819 */ /* 0x000fe400000114d3 */
[----:B------:R0:W-:Y:S01]  /*1070*/  STL [R1+0x6c], R10 ;  /* 0x00006c0a01007387 */ /* 0x0001e20000100800 */
[----:B-1----:R-:W-:-:S03]  /*1080*/  SHF.R.S32.HI R12, RZ, 0x1f, R12 ;  /* 0x0000001fff0c7819 */ /* 0x002fc6000001140c */
[----:B------:R-:W-:Y:S04]  /*1090*/  STL [R1+0x74], R5 ;  /* 0x0000740501007387 */ /* 0x000fe80000100800 */
[----:B------:R-:W-:Y:S01]  /*10a0*/  STL [R1+0x98], R13 ;  /* 0x0000980d01007387 */ /* 0x000fe20000100800 */
[----:B0-----:R-:W-:-:S03]  /*10b0*/  SHF.R.S32.HI R10, RZ, 0x1f, R10 ;  /* 0x0000001fff0a7819 */ /* 0x001fc6000001140a */
[----:B------:R0:W-:Y:S01]  /*10c0*/  STL [R1+0x60], R4 ;  /* 0x0000600401007387 */ /* 0x0001e20000100800 */
[----:B------:R-:W-:-:S03]  /*10d0*/  IMAD R0, R0, 0x8, R7 ;  /* 0x0000000800007824 */ /* 0x000fc600078e0207 */
[----:B------:R-:W-:Y:S01]  /*10e0*/  STL [R1+0xb0], R12 ;  /* 0x0000b00c01007387 */ /* 0x000fe20000100800 */
[----:B0-----:R-:W-:Y:S02]  /*10f0*/  LOP3.LUT R4, R4, R3, R9, 0xf6, !PT ;  /* 0x0000000304047212 */ /* 0x001fe400078ef609 */
[----:B------:R-:W-:Y:S01]  /*1100*/  SHF.R.S32.HI R3, RZ, 0x1f, R5 ;  /* 0x0000001fff037819 */ /* 0x000fe20000011405 */
[----:B------:R-:W-:Y:S01]  /*1110*/  STL [R1+0xac], R10 ;  /* 0x0000ac0a01007387 */ /* 0x000fe20000100800 */
[----:B------:R-:W-:-:S03]  /*1120*/  IMAD.SHL.U32 R5, R6, 0x8, RZ ;  /* 0x0000000806057824 */ /* 0x000fc600078e00ff */
[----:B------:R0:W-:Y:S04]  /*1130*/  STL [R1+0xa8], R3 ;  /* 0x0000a80301007387 */ /* 0x0001e80000100800 */
[----:B------:R1:W-:Y:S01]  /*1140*/  STL [R1+0x68], R8 ;  /* 0x0000680801007387 */ /* 0x0003e20000100800 */
[----:B0-----:R-:W-:-:S03]  /*1150*/  IMAD R3, R4, 0x2, R19 ;  /* 0x0000000204037824 */ /* 0x001fc600078e0213 */
[----:B------:R1:W-:Y:S04]  /*1160*/  STL [R1+0xa4], R5 ;  /* 0x0000a40501007387 */ /* 0x0003e80000100800 */
[----:B------:R1:W-:Y:S04]  /*1170*/  STL [R1+0x64], R0 ;  /* 0x0000640001007387 */ /* 0x0003e80000100800 */
[----:B------:R1:W-:Y:S02]  /*1180*/  STL [R1+0x9c], R3 ;  /* 0x00009c0301007387 */ /* 0x0003e40000100800 */
.L_x_14965:
[----:B01--4-:R-:W0:Y:S02]  /*1190*/  LDC.64 R4, c[0x0][0xd88] ;  /* 0x00036200ff047b82 */ /* 0x013e240000000a00 */
        /* <DEDUP_REMOVED lines=8> */
[----:B------:R-:W-:-:S02]  /*1220*/  ISETP.NE.U32.AND P0, PT, RZ, UR6, PT ;  /* 0x00000006ff007c0c */ /* 0x000fc4000bf05070 */
[----:B------:R-:W-:Y:S02]  /*1230*/  ISETP.NE.AND.EX P1, PT, RZ, UR5, PT, P1 ;  /* 0x00000005ff007c0c */ /* 0x000fe4000bf25310 */
[----:B------:R-:W-:Y:S02]  /*1240*/  ISETP.NE.AND.EX P0, PT, RZ, UR7, PT, P0 ;  /* 0x00000007ff007c0c */ /* 0x000fe4000bf05300 */
[----:B--2---:R-:W-:Y:S01]  /*1250*/  SHF.R.S32.HI R3, RZ, 0x1f, R0 ;  /* 0x0000001fff037819 */ /* 0x004fe20000011400 */
[----:B------:R-:W-:Y:S08]  /*1260*/  STL [R1+0x88], R0 ;  /* 0x0000880001007387 */ /* 0x000ff00000100800 */
[C---:B------:R-:W-:Y:S01]  /*1270*/  @P1 LEA R6, P2, R0.reuse, UR4, 0x2 ;  /* 0x0000000400061c11 */ /* 0x040fe2000f8410ff */
[C---:B------:R-:W-:Y:S01]  /*1280*/  IMAD.SHL.U32 R36, R0.reuse, 0x4, RZ ;  /* 0x0000000400247824 */ /* 0x040fe200078e00ff */
[C-C-:B------:R-:W-:Y:S01]  /*1290*/  SHF.L.U64.HI R35, R0.reuse, 0x2, R3.reuse ;  /* 0x0000000200237819 */ /* 0x140fe20000010203 */
[----:B------:R0:W-:Y:S01]  /*12a0*/  STL [R1+0x94], R3 ;  /* 0x0000940301007387 */ /* 0x0001e20000100800 */
[----:B------:R-:W-:-:S02]  /*12b0*/  @P1 LEA.HI.X R7, R0, UR5, R3, 0x2, P2 ;  /* 0x0000000500071c11 */ /* 0x000fc400090f1403 */
[----:B------:R-:W-:Y:S01]  /*12c0*/  ISETP.NE.U32.AND P2, PT, RZ, UR8, PT ;  /* 0x00000008ff007c0c */ /* 0x000fe2000bf45070 */
[----:B------:R-:W-:Y:S01]  /*12d0*/  ULDC UR4, c[0x0][0x288] ;  /* 0x0000a20000047ab9 */ /* 0x000fe20000000800 */
[C---:B------:R-:W-:Y:S01]  /*12e0*/  IADD3 R8, P3, R36.reuse, UR6, RZ ;  /* 0x0000000624087c10 */ /* 0x040fe2000ff7e0ff */
[----:B------:R1:W-:Y:S01]  /*12f0*/  STL [R1+0x80], R36 ;  /* 0x0000802401007387 */ /* 0x0003e20000100800 */
[----:B------:R-:W-:Y:S01]  /*1300*/  ISETP.NE.AND.EX P2, PT, RZ, UR9, PT, P2 ;  /* 0x00000009ff007c0c */ /* 0x000fe2000bf45320 */
[----:B0-----:R-:W-:Y:S01]  /*1310*/  IMAD.MOV.U32 R3, RZ, RZ, RZ ;  /* 0x000000ffff037224 */ /* 0x001fe200078e00ff */
[C---:B------:R-:W-:Y:S01]  /*1320*/  IADD3.X R9, R35.reuse, UR7, RZ, P3, !PT ;  /* 0x0000000723097c10 */ /* 0x040fe20009ffe4ff */
[----:B---3--:R-:W-:Y:S01]  /*1330*/  IMAD.U32 R10, RZ, RZ, UR4 ;  /* 0x00000004ff0a7e24 */ /* 0x008fe2000f8e00ff */
[----:B------:R-:W-:Y:S01]  /*1340*/  ULDC.64 UR4, c[0x0][0x418] ;  /* 0x0001060000047ab9 */ /* 0x000fe20000000a00 */
[----:B------:R1:W-:Y:S04]  /*1350*/  STL [R1+0x84], R35 ;  /* 0x0000842301007387 */ /* 0x0003e80000100800 */
[----:B------:R1:W5:Y:S04]  /*1360*/  @P1 LDG.E R3, desc[UR40][R6.64] ;  /* 0x0000002806031981 */ /* 0x000368000c1e1900 */
[----:B------:R-:W-:Y:S01]  /*1370*/  @P2 IADD3 R4, P1, R36, UR8, RZ ;  /* 0x0000000824042c10 */ /* 0x000fe2000ff3e0ff */
[----:B------:R1:W5:Y:S03]  /*1380*/  @P0 LDG.E R33, desc[UR40][R8.64] ;  /* 0x0000002808210981 */ /* 0x000366000c1e1900 */
[----:B------:R-:W-:-:S05]  /*1390*/  @P2 IADD3.X R5, R35, UR9, RZ, P1, !PT ;  /* 0x0000000923052c10 */ /* 0x000fca0008ffe4ff */
[----:B------:R-:W2:Y:S01]  /*13a0*/  @P2 LDG.E R10, desc[UR40][R4.64] ;  /* 0x00000028040a2981 */ /* 0x000ea2000c1e1900 */
[----:B------:R-:W-:Y:S01]  /*13b0*/  UISETP.NE.U32.AND UP0, UPT, UR4, URZ, UPT ;  /* 0x0000003f0400728c */ /* 0x000fe2000bf05070 */
[----:B------:R-:W-:Y:S02]  /*13c0*/  IMAD.MOV.U32 R31, RZ, RZ, R0 ;  /* 0x000000ffff1f7224 */ /* 0x000fe400078e0000 */
        /* <DEDUP_REMOVED lines=8> */
[----:B--2---:R1:W-:Y:S01]  /*1450*/  STL [R1+0x30], R10 ;  /* 0x0000300a01007387 */ /* 0x0043e20000100800 */
[----:B------:R-:W-:Y:S05]  /*1460*/  @P2 BRA `(.L_x_14817) ;  /* 0x0000000000282947 */ /* 0x000fea0003800000 */
[----:B------:R-:W-:Y:S02]  /*1470*/  ULDC.64 UR4, c[0x0][0xaf8] ;  /* 0x0002be0000047ab9 */ /* 0x000fe40000000a00 */
[----:B------:R-:W-:-:S04]  /*1480*/  ISETP.NE.U32.AND P1, PT, RZ, UR4, PT ;  /* 0x00000004ff007c0c */ /* 0x000fc8000bf25070 */
[----:B------:R-:W-:-:S13]  /*1490*/  ISETP.NE.AND.EX P1, PT, RZ, UR5, PT, P1 ;  /* 0x00000005ff007c0c */ /* 0x000fda000bf25310 */
[----:B------:R-:W-:Y:S05]  /*14a0*/  @!P1 BRA `(.L_x_14817) ;  /* 0x0000000000189947 */ /* 0x000fea0003800000 */
[----:B------:R-:W0:Y:S02]  /*14b0*/  LDC.64 R4, c[0x0][0xaf8] ;  /* 0x0002be00ff047b82 */ /* 0x000e240000000a00 */
[----:B0-----:R-:W-:-:S05]  /*14c0*/  IMAD.WIDE R4, R31, 0x4, R4 ;  /* 0x000000041f047825 */ /* 0x001fca00078e0204 */
[----:B------:R-:W2:Y:S04]  /*14d0*/  LDG.E R0, desc[UR40][R4.64] ;  /* 0x0000002804007981 */ /* 0x000ea8000c1e1900 */
[----:B-1----:R-:W2:Y:S02]  /*14e0*/  LDG.E R7, desc[UR40][R4.64+0x4] ;  /* 0x0000042804077981 */ /* 0x002ea4000c1e1900 */
[----:B--2---:R-:W-:-:S05]  /*14f0*/  IMAD.IADD R10, R7, 0x1, -R0 ;  /* 0x00000001070a7824 */ /* 0x004fca00078e0a00 */
[----:B------:R0:W-:Y:S02]  /*1500*/  STL [R1+0x30], R10 ;  /* 0x0000300a01007387 */ /* 0x0001e40000100800 */
.L_x_14817:
[----:B------:R-:W-:Y:S01]  /*1510*/  ULDC.64 UR4, c[0x0][0xb18] ;  /* 0x0002c60000047ab9 */ /* 0x000fe20000000a00 */
[----:B------:R2:W-:Y:S01]  /*1520*/  STL [R1+0x7c], R86 ;  /* 0x00007c5601007387 */ /* 0x0005e20000100800 */
[----:B------:R-:W-:-:S04]  /*1530*/  ISETP.NE.U32.AND P1, PT, RZ, UR4, PT ;  /* 0x00000004ff007c0c */ /* 0x000fc8000bf25070 */
[----:B------:R-:W-:-:S13]  /*1540*/  ISETP.NE.AND.EX P1, PT, RZ, UR5, PT, P1 ;  /* 0x00000005ff007c0c */ /* 0x000fda000bf25310 */
[----:B--2---:R-:W-:Y:S05]  /*1550*/  @!P1 BRA `(.L_x_14818) ;  /* 0x0000000000109947 */ /* 0x004fea0003800000 */
[----:B------:R-:W-:-:S04]  /*1560*/  IADD3 R4, P0, R36, UR4, RZ ;  /* 0x0000000424047c10 */ /* 0x000fc8000ff1e0ff */
[----:B------:R-:W-:-:S05]  /*1570*/  IADD3.X R5, R35, UR5, RZ, P0, !PT ;  /* 0x0000000523057c10 */ /* 0x000fca00087fe4ff */
[----:B------:R2:W5:Y:S01]  /*1580*/  LDG.E R32, desc[UR40][R4.64] ;  /* 0x0000002804207981 */ /* 0x000562000c1e1900 */
[----:B------:R-:W-:Y:S05]  /*1590*/  BRA `(.L_x_14819) ;  /* 0x0000000000107947 */ /* 0x000fea0003800000 */
.L_x_14818:
[----:B------:R-:W-:Y:S05]  /*15a0*/  @!P0 BRA `(.L_x_14819) ;  /* 0x00000000000c8947 */ /* 0x000fea0003800000 */
[----:B------:R-:W2:Y:S04]  /*15b0*/  LDG.E R5, desc[UR40][R8.64] ;  /* 0x0000002808057981 */ /* 0x000ea8000c1e1900 */
[----:B------:R-:W2:Y:S02]  /*15c0*/  LDG.E R32, desc[UR40][R8.64+0x4] ;  /* 0x0000042808207981 */ /* 0x000ea4000c1e1900 */
[----:B--2---:R-:W-:-:S07]  /*15d0*/  IMAD.IADD R32, R32, 0x1, -R5 ;  /* 0x0000000120207824 */ /* 0x004fce00078e0a05 */
.L_x_14819:
[----:B------:R-:W-:Y:S01]  /*15e0*/  ULDC.64 UR4, c[0x0][0xb08] ;  /* 0x0002c20000047ab9 */ /* 0x000fe20000000a00 */
[----:B-1----:R-:W1:Y:S01]  /*15f0*/  LDC R8, c[0x0][0x448] ;  /* 0x00011200ff087b82 */ /* 0x002e620000000800 */
[----:B------:R-:W-:-:S04]  /*1600*/  ISETP.NE.U32.AND P0, PT, RZ, UR4, PT ;  /* 0x00000004ff007c0c */ /* 0x000fc8000bf05070 */
[----:B------:R-:W-:Y:S01]  /*1610*/  ISETP.NE.AND.EX P0, PT, RZ, UR5, PT, P0 ;  /* 0x00000005ff007c0c */ /* 0x000fe2000bf05300 */
[----:B------:R-:W-:-:S12]  /*1620*/  ULDC.64 UR4, c[0x0][0xb28] ;  /* 0x0002ca0000047ab9 */ /* 0x000fd80000000a00 */
[----:B--2---:R-:W2:Y:S02]  /*1630*/  @P0 LDC.64 R4, c[0x0][0xb08] ;  /* 0x0002c200ff040b82 */ /* 0x004ea40000000a00 */
[----:B--2---:R-:W-:-:S05]  /*1640*/  @P0 IMAD.WIDE R4, R31, 0x4, R4 ;  /* 0x000000041f040825 */ /* 0x004fca00078e0204 */
        /* <DEDUP_REMOVED lines=10> */
[----:B---3--:R-:W-:Y:S01]  /*16f0*/  VIADD R4, R12, 0x7f ;  /* 0x0000007f0c047836 */ /* 0x008fe20000000000 */
[----:B------:R1:W-:Y:S07]  /*1700*/  STL [R1+0x50], R12 ;  /* 0x0000500c01007387 */ /* 0x0003ee0000100800 */
[----:B------:R-:W3:Y:S08]  /*1710*/  @P1 LDC R11, c[0x0][0x44c] ;  /* 0x00011300ff0b1b82 */ /* 0x000ef00000000800 */
[----:B------:R-:W0:Y:S01]  /*1720*/  @P1 LDC R5, c[0x0][0x450] ;  /* 0x00011400ff051b82 */ /* 0x000e220000000800 */
[----:B--2---:R-:W-:-:S02]  /*1730*/  @P0 IMAD.IADD R24, R9, 0x1, -R0 ;  /* 0x0000000109180824 */ /* 0x004fc400078e0a00 */
[----:B------:R-:W-:Y:S02]  /*1740*/  IMAD.IADD R9, R32, 0x1, -R3 ;  /* 0x0000000120097824 */ /* 0x000fe400078e0a03 */
[----:B---3--:R-:W-:-:S04]  /*1750*/  @P1 IMAD.HI.U32 R0, R4, R11, RZ ;  /* 0x0000000b04001227 */ /* 0x008fc800078e00ff */
[----:B----4-:R-:W-:Y:S01]  /*1760*/  IMAD.IADD R6, R9, 0x1, R24 ;  /* 0x0000000109067824 */ /* 0x010fe200078e0218 */
[----:B0-----:R-:W-:-:S03]  /*1770*/  @P1 SHF.R.U32.HI R4, RZ, R5, R0 ;  /* 0x00000005ff041219 */ /* 0x001fc60000011600 */
[C---:B------:R-:W-:Y:S01]  /*1780*/  VIADD R0, R6.reuse, 0x5f ;  /* 0x0000005f06007836 */ /* 0x040fe20000000000 */
[----:B------:R-:W-:Y:S01]  /*1790*/  IADD3 R29, R6, 0x60, -R10 ;  /* 0x00000060061d7810 */ /* 0x000fe20007ffe80a */
[----:B------:R1:W-:Y:S02]  /*17a0*/  STL [R1+0x34], R6 ;  /* 0x0000340601007387 */ /* 0x0003e40000100800 */
[----:B------:R-:W-:-:S04]  /*17b0*/  IMAD.HI R0, R0, 0x2aaaaaab, RZ ;  /* 0x2aaaaaab00007827 */ /* 0x000fc800078e02ff */
[----:B------:R-:W-:Y:S01]  /*17c0*/  IMAD.IADD R4, R29, 0x1, R4 ;  /* 0x000000011d047824 */ /* 0x000fe200078e0204 */
[----:B------:R-:W-:-:S03]  /*17d0*/  SHF.R.U32.HI R203, RZ, 0x1f, R0 ;  /* 0x0000001fffcb7819 */ /* 0x000fc60000011600 */
[----:B------:R-:W-:Y:S01]  /*17e0*/  IMAD.HI R4, R4, 0x2aaaaaab, RZ ;  /* 0x2aaaaaab04047827 */ /* 0x000fe200078e02ff */
[----:B------:R-:W-:-:S03]  /*17f0*/  LEA.HI.SX32 R203, R0, R203, 0x1c ;  /* 0x000000cb00cb7211 */ /* 0x000fc600078fe2ff */
[----:B------:R-:W-:Y:S01]  /*1800*/  IMAD.MOV R0, RZ, RZ, -R9 ;  /* 0x000000ffff007224 */ /* 0x000fe200078e0a09 */
[----:B------:R-:W-:-:S04]  /*1810*/  SHF.R.U32.HI R3, RZ, 0x1f, R4 ;  /* 0x0000001fff037819 */ /* 0x000fc80000011604 */
[----:B------:R-:W-:-:S04]  /*1820*/  LEA.HI.SX32 R4, R4, R3, 0x1c ;  /* 0x0000000304047211 */ /* 0x000fc800078fe2ff */
[----:B------:R-:W-:-:S05]  /*1830*/  VIMNMX R4, R203, R4, PT ;  /* 0x00000004cb047248 */ /* 0x000fca0003fe0100 */
[----:B------:R-:W-:Y:S01]  /*1840*/  IMAD R3, R4, 0x60, -R9 ;  /* 0x0000006004037824 */ /* 0x000fe200078e0a09 */
[----:B------:R-:W-:-:S04]  /*1850*/  VIMNMX R4, RZ, R0, !PT ;  /* 0x00000000ff047248 */ /* 0x000fc80007fe0100 */
        /* <DEDUP_REMOVED lines=11> */
[----:B-1----:R-:W-:Y:S05]  /*1910*/  @!P1 BRA `(.L_x_14820) ;  /* 0x0000004000f89947 */ /* 0x002fea0003800000 */
        /* <DEDUP_REMOVED lines=20> */
.L_x_14822:
[----:B------:R-:W-:Y:S05]  /*1a60*/  BSYNC B6 ;  /* 0x0000000000067941 */ /* 0x000fea0003800000 */
.L_x_14821:
        /* <DEDUP_REMOVED lines=20> */
.L_x_14824:
[----:B------:R-:W-:Y:S05]  /*1bb0*/  BSYNC B6 ;  /* 0x0000000000067941 */ /* 0x000fea0003800000 */
.L_x_14823:
[----:B------:R-:W-:Y:S01]  /*1bc0*/  ULDC.64 UR4, c[0x0][0xaf0] ;  /* 0x0002bc0000047ab9 */ /* 0x000fe20000000a00 */
[----:B------:R-:W0:Y:S01]  /*1bd0*/  S2R R44, SR_TID.X ;  /* 0x00000000002c7919 */ /* 0x000e220000002100 */
[----:B------:R-:W-:Y:S01]  /*1be0*/  ISETP.NE.U32.AND P0, PT, RZ, UR4, PT ;  /* 0x00000004ff007c0c */ /* 0x000fe2000bf05070 */
[----:B------:R-:W1:Y:S01]  /*1bf0*/  LDC.64 R8, c[0x0][0x300] ;  /* 0x0000c000ff087b82 */ /* 0x000e620000000a00 */
[----:B------:R-:W-:Y:S01]  /*1c00*/  IMAD.IADD R61, R33, 0x1, R32 ;  /* 0x00000001213d7824 */ /* 0x000fe200078e0220 */
[----:B------:R-:W-:Y:S01]  /*1c10*/  ULDC.64 UR6, c[0x0][0xb00] ;  /* 0x0002c00000067ab9 */ /* 0x000fe20000000a00 */
[----:B------:R-:W-:Y:S01]  /*1c20*/  ISETP.NE.AND.EX P0, PT, RZ, UR5, PT, P0 ;  /* 0x00000005ff007c0c */ /* 0x000fe2000bf05300 */
[----:B------:R-:W2:Y:S01]  /*1c30*/  LDL R45, [R1+0x90] ;  /* 0x00009000012d7983 */ /* 0x000ea20000100800 */
[----:B------:R-:W-:Y:S02]  /*1c40*/  SHF.R.S32.HI R11, RZ, 0x1f, R86 ;  /* 0x0000001fff0b7819 */ /* 0x000fe40000011456 */
[----:B------:R-:W-:Y:S01]  /*1c50*/  SHF.R.S32.HI R42, RZ, 0x1f, R22 ;  /* 0x0000001fff2a7819 */ /* 0x000fe20000011416 */
[----:B------:R-:W-:Y:S01]  /*1c60*/  VIADD R62, R16, 0x20 ;  /* 0x00000020103e7836 */ /* 0x000fe20000000000 */
[----:B------:R-:W3:Y:S07]  /*1c70*/  LDC.64 R14, c[0x0][0x408] ;  /* 0x00010200ff0e7b82 */ /* 0x000eee0000000a00 */
[----:B------:R-:W-:Y:S01]  /*1c80*/  @P0 IADD3 R4, P1, R36, UR4, RZ ;  /* 0x0000000424040c10 */ /* 0x000fe2000ff3e0ff */
[----:B------:R-:W-:Y:S01]  /*1c90*/  VIADD R63, R16, 0x40 ;  /* 0x00000040103f7836 */ /* 0x000fe20000000000 */
[----:B------:R-:W4:Y:S02]  /*1ca0*/  LDC.64 R58, c[0x0][0x3f8] ;  /* 0x0000fe00ff3a7b82 */ /* 0x000f240000000a00 */
[----:B------:R-:W-:Y:S01]  /*1cb0*/  @P0 IADD3.X R5, R35, UR5, RZ, P1, !PT ;  /* 0x0000000523050c10 */ /* 0x000fe20008ffe4ff */
[----:B------:R-:W-:-:S04]  /*1cc0*/  ULDC.64 UR4, c[0x0][0x308] ;  /* 0x0000c20000047ab9 */ /* 0x000fc80000000a00 */
[----:B------:R0:W3:Y:S01]  /*1cd0*/  @P0 LDG.E R31, desc[UR40][R4.64] ;  /* 0x00000028041f0981 */ /* 0x0000e2000c1e1900 */
[----:B------:R-:W-:Y:S01]  /*1ce0*/  SHF.R.S32.HI R43, RZ, 0x1f, R61 ;  /* 0x0000001fff2b7819 */ /* 0x000fe2000001143d */
[-C--:B-1----:R-:W-:Y:S01]  /*1cf0*/  IMAD.WIDE.U32 R6, R61, R8.reuse, RZ ;  /* 0x000000083d067225 */ /* 0x082fe200078e00ff */
[----:B------:R-:W1:Y:S03]  /*1d00*/  LDC R41, c[0x0][0x3f4] ;  /* 0x0000fd00ff297b82 */ /* 0x000e660000000800 */
[----:B------:R-:W-:Y:S01]  /*1d10*/  IMAD R0, R43, R8, RZ ;  /* 0x000000082b007224 */ /* 0x000fe200078e02ff */
[----:B------:R-:W-:Y:S02]  /*1d20*/  ISETP.NE.U32.AND P0, PT, RZ, UR6, PT ;  /* 0x00000006ff007c0c */ /* 0x000fe4000bf05070 */
[----:B0-----:R-:W-:Y:S01]  /*1d30*/  SHF.R.U32.HI R40, RZ, 0x7, R44 ;  /* 0x00000007ff287819 */ /* 0x001fe2000001162c */
[----:B------:R-:W-:Y:S01]  /*1d40*/  IMAD R3, R61, R9, R0 ;  /* 0x000000093d037224 */ /* 0x000fe200078e0200 */
[----:B------:R-:W-:-:S02]  /*1d50*/  ISETP.NE.AND.EX P0, PT, RZ, UR7, PT, P0 ;  /* 0x00000007ff007c0c */ /* 0x000fc4000bf05300 */
[----:B------:R-:W-:Y:S01]  /*1d60*/  ISETP.NE.AND P6, PT, R40, 0x1, PT ;  /* 0x000000012800780c */ /* 0x000fe20003fc5270 */
[----:B------:R-:W-:Y:S02]  /*1d70*/  IMAD.IADD R7, R7, 0x1, R3 ;  /* 0x0000000107077824 */ /* 0x000fe400078e0203 */
[----:B------:R-:W-:Y:S02]  /*1d80*/  IMAD R3, R11, UR4, RZ ;  /* 0x000000040b037c24 */ /* 0x000fe4000f8e02ff */
[----:B------:R-:W-:-:S04]  /*1d90*/  IMAD.WIDE.U32 R4, R86, UR4, R6 ;  /* 0x0000000456047c25 */ /* 0x000fc8000f8e0006 */
[----:B------:R-:W-:Y:S01]  /*1da0*/  IMAD R3, R86, UR5, R3 ;  /* 0x0000000556037c24 */ /* 0x000fe2000f8e0203 */
[----:B------:R-:W-:-:S03]  /*1db0*/  ULDC.64 UR4, c[0x0][0x310] ;  /* 0x0000c40000047ab9 */ /* 0x000fc60000000a00 */
[----:B------:R-:W-:Y:S02]  /*1dc0*/  IMAD.IADD R5, R5, 0x1, R3 ;  /* 0x0000000105057824 */ /* 0x000fe400078e0203 */
[-C--:B------:R-:W-:Y:S02]  /*1dd0*/  IMAD R10, R42, R8.reuse, RZ ;  /* 0x000000082a0a7224 */ /* 0x080fe400078e02ff */
[----:B------:R-:W-:-:S04]  /*1de0*/  IMAD.WIDE.U32 R6, R22, R8, R16 ;  /* 0x0000000816067225 */ /* 0x000fc800078e0010 */
[C---:B------:R-:W-:Y:S02]  /*1df0*/  VIADD R64, R16.reuse, 0x60 ;  /* 0x0000006010407836 */ /* 0x040fe40000000000 */
[C---:B------:R-:W-:Y:S02]  /*1e00*/  VIADD R12, R16.reuse, 0xc0 ;  /* 0x000000c0100c7836 */ /* 0x040fe40000000000 */
[C---:B------:R-:W-:Y:S02]  /*1e10*/  VIADD R65, R16.reuse, 0x80 ;  /* 0x0000008010417836 */ /* 0x040fe40000000000 */
[C---:B------:R-:W-:Y:S02]  /*1e20*/  VIADD R66, R16.reuse, 0xa0 ;  /* 0x000000a010427836 */ /* 0x040fe40000000000 */
[----:B------:R-:W-:Y:S01]  /*1e30*/  VIADD R32, R16, 0xe0 ;  /* 0x000000e010207836 */ /* 0x000fe20000000000 */
[----:B------:R-:W-:Y:S02]  /*1e40*/  SHF.R.S32.HI R201, RZ, 0x1f, R200 ;  /* 0x0000001fffc97819 */ /* 0x000fe400000114c8 */
[----:B---3--:R-:W-:-:S04]  /*1e50*/  SHF.R.S32.HI R0, RZ, 0x1f, R31 ;  /* 0x0000001fff007819 */ /* 0x008fc8000001141f */
[----:B------:R-:W-:Y:S02]  /*1e60*/  SEL R20, R0, RZ, !P0 ;  /* 0x000000ff00147207 */ /* 0x000fe40004000000 */
[----:B------:R-:W-:-:S03]  /*1e70*/  SEL R21, R31, RZ, !P0 ;  /* 0x000000ff1f157207 */ /* 0x000fc60004000000 */
[----:B------:R-:W-:Y:S02]  /*1e80*/  IMAD R0, R20, UR4, RZ ;  /* 0x0000000414007c24 */ /* 0x000fe4000f8e02ff */
[----:B------:R-:W-:-:S04]  /*1e90*/  IMAD.WIDE.U32 R4, R21, UR4, R4 ;  /* 0x0000000415047c25 */ /* 0x000fc8000f8e0004 */
[----:B------:R-:W-:Y:S01]  /*1ea0*/  IMAD R3, R21, UR5, R0 ;  /* 0x0000000515037c24 */ /* 0x000fe2000f8e0200 */
[----:B------:R-:W-:Y:S05]  /*1eb0*/  @!P6 WARPSYNC.ALL ;  /* 0x000000000000e948 */ /* 0x000fea0003800000 */
[----:B------:R-:W-:Y:S01]  /*1ec0*/  ULDC UR4, c[0x0][0x320] ;  /* 0x0000c80000047ab9 */ /* 0x000fe20000000800 */
[----:B------:R-:W-:Y:S01]  /*1ed0*/  IMAD R0, R22, R9, R10 ;  /* 0x0000000916007224 */ /* 0x000fe200078e020a */
[----:B------:R-:W-:Y:S01]  /*1ee0*/  ISETP.GE.AND P1, PT, R62, UR4, PT ;  /* 0x000000043e007c0c */ /* 0x000fe2000bf26270 */
[----:B------:R-:W-:Y:S01]  /*1ef0*/  IMAD.IADD R3, R5, 0x1, R3 ;  /* 0x0000000105037824 */ /* 0x000fe200078e0203 */
[----:B------:R-:W-:Y:S01]  /*1f00*/  IADD3 R31, P0, R4, R6, RZ ;  /* 0x00000006041f7210 */ /* 0x000fe20007f1e0ff */
[----:B------:R-:W-:Y:S01]  /*1f10*/  ULDC.64 UR6, c[0x0][0x330] ;  /* 0x0000cc0000067ab9 */ /* 0x000fe20000000a00 */
[----:B------:R-:W-:-:S02]  /*1f20*/  SEL R6, RZ, 0xffffffff, P1 ;  /* 0xffffffffff067807 */ /* 0x000fc40000800000 */
[----:B------:R-:W-:Y:S02]  /*1f30*/  IADD3.X R0, R3, R7, R0, P0, !PT ;  /* 0x0000000703007210 */ /* 0x000fe400007fe400 */
[----:B------:R-:W-:Y:S01]  /*1f40*/  ISETP.GE.AND P0, PT, R16, UR4, PT ;  /* 0x0000000410007c0c */ /* 0x000fe2000bf06270 */
[----:B------:R-:W-:Y:S02]  /*1f50*/  IMAD R7, R11, UR6, RZ ;  /* 0x000000060b077c24 */ /* 0x000fe4000f8e02ff */
[----:B------:R-:W-:Y:S01]  /*1f60*/  IMAD.SHL.U32 R11, R6, 0x2, RZ ;  /* 0x00000002060b7824 */ /* 0x000fe200078e00ff */
[----:B------:R-:W-:Y:S02]  /*1f70*/  SEL R10, RZ, 0x1, P0 ;  /* 0x00000001ff0a7807 */ /* 0x000fe40000000000 */
[----:B------:R-:W-:Y:S02]  /*1f80*/  ISETP.GE.AND P0, PT, R63, UR4, PT ;  /* 0x000000043f007c0c */ /* 0x000fe4000bf06270 */
[----:B------:R-:W-:-:S02]  /*1f90*/  ISETP.GE.AND P1, PT, R64, UR4, PT ;  /* 0x0000000440007c0c */ /* 0x000fc4000bf26270 */
[----:B------:R-:W-:Y:S02]  /*1fa0*/  ISETP.GE.AND P2, PT, R12, UR4, PT ;  /* 0x000000040c007c0c */ /* 0x000fe4000bf46270 */
[----:B------:R-:W-:Y:S02]  /*1fb0*/  LOP3.LUT R10, R11, 0x2, R10, 0xe2, !PT ;  /* 0x000000020b0a7812 */ /* 0x000fe400078ee20a */
[----:B------:R-:W-:Y:S02]  /*1fc0*/  SEL R11, RZ, 0x4, P0 ;  /* 0x00000004ff0b7807 */ /* 0x000fe40000000000 */
[----:B------:R-:W-:Y:S02]  /*1fd0*/  SEL R12, RZ, 0x8, P1 ;  /* 0x00000008ff0c7807 */ /* 0x000fe40000800000 */
[----:B------:R-:W-:Y:S02]  /*1fe0*/  ISETP.GE.AND P0, PT, R65, UR4, PT ;  /* 0x0000000441007c0c */ /* 0x000fe4000bf06270 */
[----:B------:R-:W-:-:S02]  /*1ff0*/  ISETP.GE.AND P1, PT, R66, UR4, PT ;  /* 0x0000000442007c0c */ /* 0x000fc4000bf26270 */
[----:B------:R-:W-:Y:S02]  /*2000*/  LOP3.LUT R10, R12, R10, R11, 0xfe, !PT ;  /* 0x0000000a0c0a7212 */ /* 0x000fe400078efe0b */
[----:B------:R-:W-:Y:S02]  /*2010*/  SEL R11, RZ, 0x10, P0 ;  /* 0x00000010ff0b7807 */ /* 0x000fe40000000000 */
[----:B------:R-:W-:Y:S01]  /*2020*/  SEL R12, RZ, 0x20, P1 ;  /* 0x00000020ff0c7807 */ /* 0x000fe20000800000 */
[----:B------:R-:W-:Y:S01]  /*2030*/  IMAD R13, R86, UR7, R7 ;  /* 0x00000007560d7c24 */ /* 0x000fe2000f8e0207 */
[----:B------:R-:W-:Y:S02]  /*2040*/  ISETP.GE.AND P3, PT, R32, UR4, PT ;  /* 0x0000000420007c0c */ /* 0x000fe4000bf66270 */
[----:B------:R-:W-:Y:S01]  /*2050*/  LOP3.LUT R11, R12, R10, R11, 0xfe, !PT ;  /* 0x0000000a0c0b7212 */ /* 0x000fe200078efe0b */
[----:B------:R-:W-:Y:S01]  /*2060*/  IMAD.WIDE.U32 R6, R86, UR6, R16 ;  /* 0x0000000656067c25 */ /* 0x000fe2000f8e0010 */
[----:B------:R-:W-:Y:S01]  /*2070*/  SEL R10, RZ, 0x40, P2 ;  /* 0x00000040ff0a7807 */ /* 0x000fe20001000000 */
[----:B------:R-:W-:-:S02]  /*2080*/  ULDC.64 UR4, c[0x0][0x338] ;  /* 0x0000ce0000047ab9 */ /* 0x000fc40000000a00 */
[----:B------:R-:W-:Y:S01]  /*2090*/  IMAD R12, R20, UR4, RZ ;  /* 0x00000004140c7c24 */ /* 0x000fe2000f8e02ff */
[----:B------:R-:W-:Y:S01]  /*20a0*/  LOP3.LUT R95, R11, R10, RZ, 0xfc, !PT ;  /* 0x0000000a0b5f7212 */ /* 0x000fe200078efcff */
[----:B------:R-:W-:Y:S02]  /*20b0*/  IMAD.IADD R7, R7, 0x1, R13 ;  /* 0x0000000107077824 */ /* 0x000fe400078e020d */
[C---:B------:R-:W-:Y:S02]  /*20c0*/  IMAD R10, R42.reuse, R14, RZ ;  /* 0x0000000e2a0a7224 */ /* 0x040fe400078e02ff */
[----:B----4-:R-:W-:Y:S02]  /*20d0*/  IMAD R32, R42, R58, RZ ;  /* 0x0000003a2a207224 */ /* 0x010fe400078e02ff */
[C---:B------:R-:W-:Y:S02]  /*20e0*/  IMAD R93, R21.reuse, UR5, R12 ;  /* 0x00000005155d7c24 */ /* 0x040fe4000f8e020c */
[----:B------:R-:W-:Y:S01]  /*20f0*/  IMAD.WIDE.U32 R6, R21, UR4, R6 ;  /* 0x0000000415067c25 */ /* 0x000fe2000f8e0006 */
[----:B-1----:R-:W-:Y:S01]  /*2100*/  ISETP.GE.AND P0, PT, R16, R41, PT ;  /* 0x000000291000720c */ /* 0x002fe20003f06270 */
[----:B------:R-:W-:-:S02]  /*2110*/  ULDC UR4, c[0x0][0x2f4] ;  /* 0x0000bd0000047ab9 */ /* 0x000fc40000000800 */
[C---:B------:R-:W-:Y:S02]  /*2120*/  IMAD R35, R22.reuse, R15, R10 ;  /* 0x0000000f16237224 */ /* 0x040fe400078e020a */
[----:B------:R-:W-:-:S04]  /*2130*/  IMAD.WIDE.U32 R12, R22, R14, R200 ;  /* 0x0000000e160c7225 */ /* 0x000fc800078e00c8 */
[----:B------:R-:W-:-:S04]  /*2140*/  IMAD.WIDE.U32 R20, R22, R14, R16 ;  /* 0x0000000e16147225 */ /* 0x000fc800078e0010 */
        /* <DEDUP_REMOVED lines=9> */
[----:B------:R-:W-:Y:S02]  /*21e0*/  IMAD R38, R11, R58, RZ ;  /* 0x0000003a0b267224 */ /* 0x000fe400078e02ff */
[C---:B------:R-:W-:Y:S02]  /*21f0*/  IMAD R85, R30.reuse, R15, R10 ;  /* 0x0000000f1e557224 */ /* 0x040fe400078e020a */
[----:B------:R-:W-:-:S04]  /*2200*/  IMAD.WIDE.U32 R10, R30, R14, R12 ;  /* 0x0000000e1e0a7225 */ /* 0x000fc800078e000c */
[----:B------:R-:W-:Y:S02]  /*2210*/  IMAD.WIDE.U32 R12, R30, R14, R34 ;  /* 0x0000000e1e0c7225 */ /* 0x000fe400078e0022 */
[----:B------:R-:W3:Y:S01]  /*2220*/  LDL R34, [R1+0x60] ;  /* 0x0000600001227983 */ /* 0x000ee20000100800 */
[----:B------:R-:W-:Y:S02]  /*2230*/  IADD3 R60, P2, R22, R61, RZ ;  /* 0x0000003d163c7210 */ /* 0x000fe40007f5e0ff */
[----:B------:R-:W-:-:S03]  /*2240*/  SEL R37, R41, RZ, P0 ;  /* 0x000000ff29257207 */ /* 0x000fc60000000000 */
[----:B------:R-:W-:Y:S02]  /*2250*/  IMAD.X R61, R42, 0x1, R43, P2 ;  /* 0x000000012a3d7824 */ /* 0x000fe400010e062b */
[----:B------:R-:W-:Y:S02]  /*2260*/  IMAD.IADD R37, R16, 0x1, R37 ;  /* 0x0000000110257824 */ /* 0x000fe400078e0225 */
[C---:B------:R-:W-:Y:S02]  /*2270*/  VIADD R42, R22.reuse, 0x40 ;  /* 0x00000040162a7836 */ /* 0x040fe40000000000 */
[----:B------:R-:W-:Y:S01]  /*2280*/  IMAD.WIDE.U32 R32, R22, R58, R16 ;  /* 0x0000003a16207225 */ /* 0x000fe200078e0010 */
[----:B------:R-:W-:-:S03]  /*2290*/  SHF.R.S32.HI R36, RZ, 0x1f, R37 ;  /* 0x0000001fff247819 */ /* 0x000fc60000011425 */
[----:B------:R-:W-:Y:S01]  /*22a0*/  IMAD.SHL.U32 R42, R42, 0x40, RZ ;  /* 0x000000402a2a7824 */ /* 0x000fe200078e00ff */
[----:B------:R-:W-:Y:S01]  /*22b0*/  LEA.HI R36, R36, R37, RZ, 0x3 ;  /* 0x0000002524247211 */ /* 0x000fe200078f18ff */
[----:B------:R-:W-:Y:S02]  /*22c0*/  IMAD.IADD R33, R39, 0x1, R33 ;  /* 0x0000000127217824 */ /* 0x000fe400078e0221 */
[----:B--2---:R-:W-:Y:S01]  /*22d0*/  IMAD.SHL.U32 R71, R45, 0x40, RZ ;  /* 0x000000402d477824 */ /* 0x004fe200078e00ff */
[----:B------:R-:W-:Y:S01]  /*22e0*/  LOP3.LUT R42, R42, 0x1c0, RZ, 0xc0, !PT ;  /* 0x000001c02a2a7812 */ /* 0x000fe200078ec0ff */
[----:B------:R-:W-:Y:S02]  /*22f0*/  VIADD R44, R44, 0xffffff80 ;  /* 0xffffff802c2c7836 */ /* 0x000fe40000000000 */
[----:B------:R-:W-:Y:S01]  /*2300*/  IMAD.WIDE.U32 R56, R30, R58, R32 ;  /* 0x0000003a1e387225 */ /* 0x000fe200078e0020 */
[----:B------:R-:W-:Y:S02]  /*2310*/  LOP3.LUT R71, R71, 0x1c0, RZ, 0xc0, !PT ;  /* 0x000001c047477812 */ /* 0x000fe400078ec0ff */
[----:B------:R-:W-:Y:S01]  /*2320*/  LOP3.LUT R32, R42, 0x38, R36, 0xf8, !PT ;  /* 0x000000382a207812 */ /* 0x000fe200078ef824 */
[----:B------:R-:W-:Y:S01]  /*2330*/  VIADD R76, R40, 0x8 ;  /* 0x00000008284c7836 */ /* 0x000fe20000000000 */
[----:B------:R-:W-:Y:S01]  /*2340*/  SHF.R.S32.HI R40, RZ, 0x1f, R44 ;  /* 0x0000001fff287819 */ /* 0x000fe2000001142c */
[----:B------:R-:W-:Y:S01]  /*2350*/  VIADD R42, R22, 0x40 ;  /* 0x00000040162a7836 */ /* 0x000fe20000000000 */
[----:B------:R-:W-:-:S02]  /*2360*/  SHF.R.U32.HI R74, RZ, 0x3, R71 ;  /* 0x00000003ff4a7819 */ /* 0x000fc40000011647 */
[----:B------:R-:W-:Y:S01]  /*2370*/  LOP3.LUT R33, R71, 0x18, R16, 0xf8, !PT ;  /* 0x0000001847217812 */ /* 0x000fe200078ef810 */
[----:B------:R-:W-:Y:S01]  /*2380*/  IMAD.SHL.U32 R42, R42, 0x40, RZ ;  /* 0x000000402a2a7824 */ /* 0x000fe200078e00ff */
[----:B------:R-:W-:Y:S02]  /*2390*/  LEA.HI R40, R40, R44, RZ, 0x5 ;  /* 0x0000002c28287211 */ /* 0x000fe400078f28ff */
[----:B------:R-:W-:Y:S02]  /*23a0*/  LOP3.LUT R33, R33, R74, RZ, 0x3c, !PT ;  /* 0x0000004a21217212 */ /* 0x000fe400078e3cff */
[----:B------:R-:W-:Y:S02]  /*23b0*/  SHF.R.S32.HI R40, RZ, 0x5, R40 ;  /* 0x00000005ff287819 */ /* 0x000fe40000011428 */
[----:B------:R-:W-:Y:S01]  /*23c0*/  LOP3.LUT R42, R42, 0x1c0, RZ, 0xc0, !PT ;  /* 0x000001c02a2a7812 */ /* 0x000fe200078ec0ff */
[----:B------:R-:W-:Y:S01]  /*23d0*/  IMAD.MOV.U32 R77, RZ, RZ, 0x20 ;  /* 0x00000020ff4d7424 */ /* 0x000fe200078e00ff */
[----:B------:R-:W-:Y:S01]  /*23e0*/  LOP3.LUT P1, RZ, R45, 0x4, RZ, 0xc0, !PT ;  /* 0x000000042dff7812 */ /* 0x000fe2000782c0ff */
[----:B------:R-:W-:Y:S01]  /*23f0*/  IMAD R79, R40, 0x200, R33 ;  /* 0x00000200284f7824 */ /* 0x000fe200078e0221 */
[----:B------:R-:W-:-:S02]  /*2400*/  LOP3.LUT R33, R71, 0x38, R36, 0xf8, !PT ;  /* 0x0000003847217812 */ /* 0x000fc400078ef824 */
[----:B------:R-:W-:Y:S01]  /*2410*/  SHF.R.U32.HI R42, RZ, 0x3, R42 ;  /* 0x00000003ff2a7819 */ /* 0x000fe2000001162a */
[----:B------:R-:W-:Y:S01]  /*2420*/  IMAD R37, R9, 0x60, RZ ;  /* 0x0000006009257824 */ /* 0x000fe200078e02ff */
[C---:B------:R-:W-:Y:S01]  /*2430*/  SHF.L.U64.HI R67, R8.reuse, 0x6, R9 ;  /* 0x0000000608437819 */ /* 0x040fe20000010209 */
[----:B------:R-:W-:Y:S01]  /*2440*/  IMAD.SHL.U32 R68, R8, 0x40, RZ ;  /* 0x0000004008447824 */ /* 0x000fe200078e00ff */
[----:B------:R-:W-:Y:S01]  /*2450*/  SHF.L.U64.HI R69, R14, 0x6, R15 ;  /* 0x000000060e457819 */ /* 0x000fe2000001020f */
[----:B------:R-:W-:Y:S01]  /*2460*/  IMAD R81, R15, 0x60, RZ ;  /* 0x000000600f517824 */ /* 0x000fe200078e02ff */
[----:B------:R-:W-:Y:S01]  /*2470*/  SHF.L.U64.HI R72, R58, 0x6, R59 ;  /* 0x000000063a487819 */ /* 0x000fe2000001023b */
[----:B------:R-:W-:Y:S01]  /*2480*/  IMAD.SHL.U32 R70, R14, 0x40, RZ ;  /* 0x000000400e467824 */ /* 0x000fe200078e00ff */
[----:B------:R-:W-:Y:S01]  /*2490*/  SEL R77, R77, 0xffffffe0, !P1 ;  /* 0xffffffe04d4d7807 */ /* 0x000fe20004800000 */
[----:B------:R-:W-:Y:S01]  /*24a0*/  IMAD R87, R30, R59, R38 ;  /* 0x0000003b1e577224 */ /* 0x000fe200078e0226 */
[----:B------:R-:W-:Y:S01]  /*24b0*/  LOP3.LUT R33, R33, R74, RZ, 0x3c, !PT ;  /* 0x0000004a21217212 */ /* 0x000fe200078e3cff */
[----:B------:R-:W-:Y:S01]  /*24c0*/  IMAD R35, R59, 0x60, RZ ;  /* 0x000000603b237824 */ /* 0x000fe200078e02ff */
[----:B------:R-:W-:Y:S01]  /*24d0*/  LOP3.LUT R32, R32, R42, RZ, 0x3c, !PT ;  /* 0x0000002a20207212 */ /* 0x000fe200078e3cff */
[----:B------:R-:W-:Y:S01]  /*24e0*/  IMAD.SHL.U32 R73, R58, 0x40, RZ ;  /* 0x000000403a497824 */ /* 0x000fe200078e00ff */
[----:B------:R-:W-:Y:S01]  /*24f0*/  SEL R94, RZ, 0xffffff80, P3 ;  /* 0xffffff80ff5e7807 */ /* 0x000fe20001800000 */
[----:B------:R-:W-:Y:S01]  /*2500*/  IMAD.WIDE.U32 R20, R30, R58, R20 ;  /* 0x0000003a1e147225 */ /* 0x000fe200078e0014 */
[----:B------:R-:W-:-:S03]  /*2510*/  LOP3.LUT R89, R36, 0xfffffff8, RZ, 0xc0, !PT ;  /* 0xfffffff824597812 */ /* 0x000fc600078ec0ff */
[----:B------:R-:W-:Y:S02]  /*2520*/  VIADD R45, R22, 0x40 ;  /* 0x00000040162d7836 */ /* 0x000fe40000000000 */
[----:B------:R-:W-:Y:S01]  /*2530*/  IMAD.WIDE.U32 R8, R8, 0x60, RZ ;  /* 0x0000006008087825 */ /* 0x000fe200078e00ff */
[----:B------:R-:W-:-:S03]  /*2540*/  LOP3.LUT R94, R95, 0x80, R94, 0xc8, !PT ;  /* 0x000000805f5e7812 */ /* 0x000fc600078ec85e */
[----:B------:R-:W-:-:S04]  /*2550*/  IMAD.WIDE.U32 R14, R14, 0x60, RZ ;  /* 0x000000600e0e7825 */ /* 0x000fc800078e00ff */
[----:B------:R-:W-:Y:S01]  /*2560*/  IMAD.WIDE.U32 R58, R58, 0x60, RZ ;  /* 0x000000603a3a7825 */ /* 0x000fe200078e00ff */
[----:B------:R-:W-:Y:S02]  /*2570*/  SHF.R.S32.HI R75, RZ, 0x1f, R45 ;  /* 0x0000001fff4b7819 */ /* 0x000fe4000001142d */
[----:B------:R-:W-:Y:S01]  /*2580*/  SHF.R.S32.HI R88, RZ, 0x3, R36 ;  /* 0x00000003ff587819 */ /* 0x000fe20000011424 */
[----:B------:R-:W-:Y:S01]  /*2590*/  IMAD.IADD R84, R11, 0x1, R85 ;  /* 0x000000010b547824 */ /* 0x000fe200078e0255 */
[----:B------:R-:W-:Y:S01]  /*25a0*/  SHF.R.S32.HI R90, RZ, 0x1f, R89 ;  /* 0x0000001fff5a7819 */ /* 0x000fe20000011459 */
[----:B------:R-:W-:Y:S01]  /*25b0*/  IMAD.IADD R86, R21, 0x1, R87 ;  /* 0x0000000115567824 */ /* 0x000fe200078e0257 */
[----:B------:R-:W-:Y:S01]  /*25c0*/  ISETP.GE.AND P1, PT, R16, UR4, PT ;  /* 0x0000000410007c0c */ /* 0x000fe2000bf26270 */
[----:B------:R-:W-:Y:S01]  /*25d0*/  IMAD.SHL.U32 R78, R41, 0x2, RZ ;  /* 0x00000002294e7824 */ /* 0x000fe200078e00ff */
[----:B------:R-:W-:Y:S01]  /*25e0*/  ISETP.GE.AND P2, PT, R62, UR4, PT ;  /* 0x000000043e007c0c */ /* 0x000fe2000bf46270 */
[----:B------:R-:W-:Y:S01]  /*25f0*/  IMAD.IADD R80, R9, 0x1, R37 ;  /* 0x0000000109507824 */ /* 0x000fe200078e0225 */
[----:B------:R-:W-:Y:S01]  /*2600*/  LOP3.LUT R95, R95, 0x40, RZ, 0xc0, !PT ;  /* 0x000000405f5f7812 */ /* 0x000fe200078ec0ff */
[----:B------:R-:W-:-:S02]  /*2610*/  IMAD.IADD R81, R15, 0x1, R81 ;  /* 0x000000010f517824 */ /* 0x000fc400078e0251 */
[----:B------:R-:W-:Y:S02]  /*2620*/  IMAD.IADD R82, R59, 0x1, R35 ;  /* 0x000000013b527824 */ /* 0x000fe400078e0223 */
[----:B------:R-:W-:Y:S02]  /*2630*/  IMAD.IADD R83, R77, 0x1, R79 ;  /* 0x000000014d537824 */ /* 0x000fe400078e024f */
[----:B------:R-:W-:Y:S02]  /*2640*/  IMAD.IADD R85, R85, 0x1, R13 ;  /* 0x0000000155557824 */ /* 0x000fe400078e020d */
[----:B------:R-:W-:Y:S02]  /*2650*/  IMAD.IADD R87, R87, 0x1, R57 ;  /* 0x0000000157577824 */ /* 0x000fe400078e0239 */
[----:B------:R-:W-:Y:S02]  /*2660*/  IMAD R91, R40, 0x200, R33 ;  /* 0x00000200285b7824 */ /* 0x000fe400078e0221 */
[----:B------:R-:W-:Y:S01]  /*2670*/  IMAD.IADD R93, R7, 0x1, R93 ;  /* 0x00000001075d7824 */ /* 0x000fe200078e025d */
[----:B------:R-:W-:Y:S01]  /*2680*/  @!P6 BAR.SYNC.DEFER_BLOCKING 0x9, 0x100 ;  /* 0x024400000000eb1d */ /* 0x000fe20000010000 */
[----:B---3--:R-:W-:-:S07]  /*2690*/  IMAD.IADD R92, R34, 0x1, R32 ;  /* 0x00000001225c7824 */ /* 0x008fce00078e0220 */
.L_x_14872:
        /* <DEDUP_REMOVED lines=26> */
[----:B---3--:R-:W-:Y:S05]  /*2840*/  @!P3 BRA `(.L_x_14826) ;  /* 0x0000002800c4b947 */ /* 0x008fea0003800000 */
        /* <DEDUP_REMOVED lines=41> */
.L_x_14829:
[----:B------:R-:W-:Y:S05]  /*2ae0*/  BSYNC B1 ;  /* 0x0000000000017941 */ /* 0x000fea0003800000 */
.L_x_14828:
[----:B0-----:R-:W-:Y:S01]  /*2af0*/  VIADD R36, R22, 0x40 ;  /* 0x0000004016247836 */ /* 0x001fe20000000000 */
[----:B------:R-:W-:Y:S01]  /*2b00*/  BSSY B1, `(.L_x_14830) ;  /* 0x000001c000017945 */ /* 0x000fe20003800000 */
[----:B------:R-:W-:Y:S01]  /*2b10*/  CS2R R44, SRZ ;  /* 0x00000000002c7805 */ /* 0x000fe2000001ff00 */
[----:B-----5:R-:W-:Y:S01]  /*2b20*/  IMAD.MOV.U32 R98, RZ, RZ, R50 ;  /* 0x000000ffff627224 */ /* 0x020fe200078e0032 */
[----:B------:R-:W-:Y:S02]  /*2b30*/  CS2R R46, SRZ ;  /* 0x00000000002e7805 */ /* 0x000fe4000001ff00 */
[----:B------:R-:W-:Y:S02]  /*2b40*/  ISETP.GE.AND P5, PT, R36, R106, PT ;  /* 0x0000006a2400720c */ /* 0x000fe40003fa6270 */
[----:B------:R-:W-:Y:S01]  /*2b50*/  CS2R R36, SRZ ;  /* 0x0000000000247805 */ /* 0x000fe2000001ff00 */
[----:B------:R-:W-:-:S10]  /*2b60*/  IMAD.MOV.U32 R99, RZ, RZ, R51 ;  /* 0x000000ffff637224 */ /* 0x000fd400078e0033 */
        /* <DEDUP_REMOVED lines=21> */
.L_x_14831:
[----:B------:R-:W-:Y:S05]  /*2cc0*/  BSYNC B1 ;  /* 0x0000000000017941 */ /* 0x000fea0003800000 */
.L_x_14830:
        /* <DEDUP_REMOVED lines=33> */
.L_x_14832:
[----:B------:R-:W-:Y:S01]  /*2ee0*/  IMAD R96, R18, 0x8, R19 ;  /* 0x0000000812607824 */ /* 0x000fe200078e0213 */
[----:B------:R-:W-:Y:S01]  /*2ef0*/  SHF.L.U32 R107, R202, 0x1f, RZ ;  /* 0x0000001fca6b7819 */ /* 0x000fe200000006ff */
[----:B------:R-:W-:Y:S03]  /*2f00*/  BSSY B1, `(.L_x_14833) ;  /* 0x0000003000017945 */ /* 0x000fe60003800000 */
[----:B------:R-:W0:Y:S02]  /*2f10*/  SYNCS.PHASECHK.TRANS64.TRYWAIT P6, [R96+URZ+0x32490], R107 ;  /* 0x0324906b600075a7 */ /* 0x000e2400080c017f */
[----:B0-----:R-:W-:Y:S05]  /*2f20*/  @!P6 BRA `(.L_x_14834) ;  /* 0x000001c00070e947 */ /* 0x001fea0003800000 */
.L_x_15132:
[----:B------:R-:W-:Y:S05]  /*2f30*/  BSYNC B1 ;  /* 0x0000000000017941 */ /* 0x000fea0003800000 */
.L_x_14833:
        /* <DEDUP_REMOVED lines=54> */
.L_x_14840:
[----:B------:R-:W-:Y:S05]  /*32a0*/  BSYNC B3 ;  /* 0x0000000000037941 */ /* 0x000fea0003800000 */
.L_x_14839:
[----:B--2---:R1:W-:Y:S02]  /*32b0*/  STG.E.128 desc[UR40][R42.64], R32 ;  /* 0x000000202a007986 */ /* 0x0043e4000c101d28 */
.L_x_14838:
[----:B------:R-:W-:Y:S05]  /*32c0*/  BSYNC B2 ;  /* 0x0000000000027941 */ /* 0x000fea0003800000 */
.L_x_14837:
        /* <DEDUP_REMOVED lines=51> */
.L_x_14842:
[----:B------:R-:W-:Y:S05]  /*3600*/  BSYNC B2 ;  /* 0x0000000000027941 */ /* 0x000fea0003800000 */
.L_x_14841:
[----:B--2---:R2:W-:Y:S02]  /*3610*/  STG.E.128 desc[UR40][R42.64+0x40], R32 ;  /* 0x000040202a007986 */ /* 0x0045e4000c101d28 */
.L_x_14836:
[----:B------:R-:W-:Y:S05]  /*3620*/  BSYNC B1 ;  /* 0x0000000000017941 */ /* 0x000fea0003800000 */
.L_x_14835:
        /* <DEDUP_REMOVED lines=53> */
.L_x_14847:
[----:B------:R-:W-:Y:S05]  /*3980*/  BSYNC B2 ;  /* 0x0000000000027941 */ /* 0x000fea0003800000 */
.L_x_14846:
[----:B--2---:R3:W-:Y:S02]  /*3990*/  STG.E.128 desc[UR40][R40.64], R32 ;  /* 0x0000002028007986 */ /* 0x0047e4000c101d28 */
.L_x_14845:
[----:B------:R-:W-:Y:S05]  /*39a0*/  BSYNC B1 ;  /* 0x0000000000017941 */ /* 0x000fea0003800000 */
.L_x_14844:
        /* <DEDUP_REMOVED lines=51> */
.L_x_14849:
[----:B------:R-:W-:Y:S05]  /*3ce0*/  BSYNC B1 ;  /* 0x0000000000017941 */ /* 0x000fea0003800000 */
.L_x_14848:
[----:B--2---:R1:W-:Y:S01]  /*3cf0*/  STG.E.128 desc[UR40][R40.64+0x40], R32 ;  /* 0x0000402028007986 */ /* 0x0043e2000c101d28 */
[----:B------:R-:W-:Y:S05]  /*3d00*/  BRA `(.L_x_14843) ;  /* 0x0000001400fc7947 */ /* 0x000fea0003800000 */
.L_x_14827:
[----:B------:R-:W-:Y:S01]  /*3d10*/  VIADD R36, R22, 0x40 ;  /* 0x0000004016247836 */ /* 0x000fe20000000000 */
[----:B------:R-:W-:-:S04]  /*3d20*/  CS2R R38, SRZ ;  /* 0x0000000000267805 */ /* 0x000fc8000001ff00 */
[----:B------:R-:W-:Y:S02]  /*3d30*/  ISETP.GE.AND P3, PT, R36, R106, PT ;  /* 0x0000006a2400720c */ /* 0x000fe40003f66270 */
        /* <DEDUP_REMOVED lines=40> */
[----:B---3--:R-:W-:Y:S01]  /*3fc0*/  IMAD.MOV.U32 R53, RZ, RZ, R35 ;  /* 0x000000ffff357224 */ /* 0x008fe200078e0023 */
[----:B------:R-:W-:Y:S02]  /*3fd0*/  PRMT R116, R116, 0x5410, R50 ;  /* 0x0000541074747816 */ /* 0x000fe40000000032 */
[----:B------:R-:W-:Y:S02]  /*3fe0*/  PRMT R132, R48, 0x7610, R132 ;  /* 0x0000761030847816 */ /* 0x000fe40000000084 */
[----:B------:R-:W-:Y:S02]  /*3ff0*/  PRMT R133, R49, 0x7610, R133 ;  /* 0x0000761031857816 */ /* 0x000fe40000000085 */
[----:B------:R-:W-:Y:S01]  /*4000*/  PRMT R117, R117, 0x5410, R51 ;  /* 0x0000541075757816 */ /* 0x000fe20000000033 */
[----:B----4-:R-:W-:Y:S01]  /*4010*/  IMAD.MOV.U32 R48, RZ, RZ, R42 ;  /* 0x000000ffff307224 */ /* 0x010fe200078e002a */
[----:B------:R-:W-:Y:S01]  /*4020*/  PRMT R114, R114, 0x5410, R53 ;  /* 0x0000541072727816 */ /* 0x000fe20000000035 */
[----:B------:R-:W-:-:S02]  /*4030*/  IMAD.MOV.U32 R49, RZ, RZ, R43 ;  /* 0x000000ffff317224 */ /* 0x000fc400078e002b */
        /* <DEDUP_REMOVED lines=12> */
[----:B------:R-:W-:-:S02]  /*4100*/  IMAD.MOV.U32 R50, RZ, RZ, R44 ;  /* 0x000000ffff327224 */ /* 0x000fc400078e002c */
[----:B------:R-:W-:Y:S01]  /*4110*/  IMAD.MOV.U32 R51, RZ, RZ, R45 ;  /* 0x000000ffff337224 */ /* 0x000fe200078e002d */
[----:B------:R-:W-:Y:S02]  /*4120*/  PRMT R124, R52, 0x7610, R124 ;  /* 0x00007610347c7816 */ /* 0x000fe4000000007c */
[----:B------:R-:W-:Y:S02]  /*4130*/  PRMT R129, R55, 0x7610, R129 ;  /* 0x0000761037817816 */ /* 0x000fe40000000081 */
[----:B------:R-:W-:Y:S02]  /*4140*/  PRMT R115, R48, 0x7610, R115 ;  /* 0x0000761030737816 */ /* 0x000fe40000000073 */
[----:B------:R-:W-:Y:S02]  /*4150*/  PRMT R116, R49, 0x7610, R116 ;  /* 0x0000761031747816 */ /* 0x000fe40000000074 */
[----:B------:R-:W-:Y:S02]  /*4160*/  PRMT R121, R50, 0x7610, R121 ;  /* 0x0000761032797816 */ /* 0x000fe40000000079 */
[----:B------:R-:W-:Y:S01]  /*4170*/  PRMT R117, R51, 0x7610, R117 ;  /* 0x0000761033757816 */ /* 0x000fe20000000075 */
[----:B------:R-:W-:Y:S06]  /*4180*/  @!P3 BRA `(.L_x_14850) ;  /* 0x000000000004b947 */ /* 0x000fec0003800000 */
[----:B------:R-:W-:Y:S01]  /*4190*/  BPT.TRAP 0x1 ;  /* 0x000000040000795c */ /* 0x000fe20000300000 */
.L_x_14850:
        /* <DEDUP_REMOVED lines=9> */
.L_x_15133:
[----:B------:R-:W-:Y:S05]  /*4230*/  BSYNC B1 ;  /* 0x0000000000017941 */ /* 0x000fea0003800000 */
.L_x_14851:
[----:B------:R-:W-:Y:S01]  /*4240*/  ISETP.GE.OR P5, PT, R22, R106, P1 ;  /* 0x0000006a1600720c */ /* 0x000fe20000fa6670 */
[----:B------:R-:W-:-:S12]  /*4250*/  BSSY B1, `(.L_x_14853) ;  /* 0x0000086000017945 */ /* 0x000fd80003800000 */
[----:B------:R-:W-:Y:S05]  /*4260*/  @P5 BRA `(.L_x_14854) ;  /* 0x0000000800105947 */ /* 0x000fea0003800000 */
[----:B------:R-:W1:Y:S01]  /*4270*/  S2R R50, SR_TID.X ;  /* 0x0000000000327919 */ /* 0x000e620000002100 */
[----:B------:R-:W-:Y:S01]  /*4280*/  SHF.R.S32.HI R48, RZ, 0x1f, R22 ;  /* 0x0000001fff307819 */ /* 0x000fe20000011416 */
[-C--:B--2---:R-:W-:Y:S01]  /*4290*/  IMAD.WIDE.U32 R104, R22, R102.reuse, R100 ;  /* 0x0000006616687225 */ /* 0x084fe200078e0064 */
[----:B------:R-:W-:Y:S03]  /*42a0*/  BSSY B2, `(.L_x_14855) ;  /* 0x0000074000027945 */ /* 0x000fe60003800000 */
[----:B------:R-:W-:Y:S01]  /*42b0*/  IMAD R48, R48, R102, RZ ;  /* 0x0000006630307224 */ /* 0x000fe200078e02ff */
[----:B------:R-:W-:-:S03]  /*42c0*/  IADD3 R108, P5, P6, R4, R104, R89 ;  /* 0x00000068046c7210 */ /* 0x000fc60007ebe059 */
[----:B------:R-:W-:Y:S01]  /*42d0*/  IMAD R49, R22, R103, R48 ;  /* 0x0000006716317224 */ /* 0x000fe200078e0230 */
[----:B------:R-:W-:-:S03]  /*42e0*/  SEL R48, R78, R111, !P0 ;  /* 0x0000006f4e307207 */ /* 0x000fc60004000000 */
[----:B------:R-:W-:Y:S01]  /*42f0*/  IMAD.IADD R112, R49, 0x1, R105 ;  /* 0x0000000131707824 */ /* 0x000fe200078e0269 */
[----:B------:R-:W-:-:S04]  /*4300*/  SHF.R.S32.HI R49, RZ, 0x1f, R48 ;  /* 0x0000001fff317819 */ /* 0x000fc80000011430 */
[----:B------:R-:W-:Y:S01]  /*4310*/  LEA.HI R49, R49, R48, RZ, 0x4 ;  /* 0x0000003031317211 */ /* 0x000fe200078f20ff */
[----:B------:R-:W-:Y:S01]  /*4320*/  IMAD R48, R18, 0x1800, R91 ;  /* 0x0000180012307824 */ /* 0x000fe200078e025b */
[----:B------:R-:W-:Y:S02]  /*4330*/  IADD3.X R110, R3, R112, R90, P5, P6 ;  /* 0x00000070036e7210 */ /* 0x000fe40002fec45a */
[----:B------:R-:W-:Y:S01]  /*4340*/  LEA.HI.SX32 R49, R49, R88, 0x1c ;  /* 0x0000005831317211 */ /* 0x000fe200078fe2ff */
[----:B------:R-:W-:-:S04]  /*4350*/  IMAD R48, R48, 0x2, R19 ;  /* 0x0000000230307824 */ /* 0x000fc800078e0213 */
[----:B------:R-:W-:Y:S02]  /*4360*/  IMAD.SHL.U32 R113, R49, 0x8, RZ ;  /* 0x0000000831717824 */ /* 0x000fe400078e00ff */
[----:B-1----:R-:W-:-:S03]  /*4370*/  VIADD R51, R50, 0xffffff80 ;  /* 0xffffff8032337836 */ /* 0x002fc60000000000 */
[----:B------:R-:W-:Y:S02]  /*4380*/  LOP3.LUT R49, R71, 0x38, R113, 0xf8, !PT ;  /* 0x0000003847317812 */ /* 0x000fe400078ef871 */
[----:B------:R-:W-:Y:S02]  /*4390*/  SHF.R.S32.HI R50, RZ, 0x1f, R51 ;  /* 0x0000001fff327819 */ /* 0x000fe40000011433 */
[----:B------:R-:W-:Y:S02]  /*43a0*/  LOP3.LUT R49, R49, R74, RZ, 0x3c, !PT ;  /* 0x0000004a31317212 */ /* 0x000fe400078e3cff */
[----:B------:R-:W-:-:S04]  /*43b0*/  LEA.HI R50, R50, R51, RZ, 0x5 ;  /* 0x0000003332327211 */ /* 0x000fc800078f28ff */
[----:B------:R-:W-:-:S05]  /*43c0*/  SHF.R.S32.HI R50, RZ, 0x5, R50 ;  /* 0x00000005ff327819 */ /* 0x000fca0000011432 */
[----:B------:R-:W-:-:S04]  /*43d0*/  IMAD R49, R50, 0x200, R49 ;  /* 0x0000020032317824 */ /* 0x000fc800078e0231 */
        /* <DEDUP_REMOVED lines=96> */
.L_x_14856:
[----:B------:R-:W-:Y:S05]  /*49e0*/  BSYNC B2 ;  /* 0x0000000000027941 */ /* 0x000fea0003800000 */
.L_x_14855:
        /* <DEDUP_REMOVED lines=12> */
.L_x_14854:
[----:B------:R-:W-:Y:S05]  /*4ab0*/  BSYNC B1 ;  /* 0x0000000000017941 */ /* 0x000fea0003800000 */
.L_x_14853:
[----:B-1----:R-:W-:Y:S02]  /*4ac0*/  VIADD R33, R22, 0x40 ;  /* 0x0000004016217836 */ /* 0x002fe40000000000 */
[-C--:B--2---:R-:W-:Y:S02]  /*4ad0*/  IMAD R32, R75, R102.reuse, RZ ;  /* 0x000000664b207224 */ /* 0x084fe400078e02ff */
[C---:B------:R-:W-:Y:S01]  /*4ae0*/  IMAD.WIDE.U32 R100, R33.reuse, R102, R100 ;  /* 0x0000006621647225 */ /* 0x040fe200078e0064 */
[----:B------:R-:W-:-:S03]  /*4af0*/  ISETP.GE.OR P5, PT, R33, R106, P1 ;  /* 0x0000006a2100720c */ /* 0x000fc60000fa6670 */
[----:B------:R-:W-:-:S10]  /*4b00*/  IMAD R103, R33, R103, R32 ;  /* 0x0000006721677224 */ /* 0x000fd400078e0220 */
[----:B------:R-:W-:Y:S05]  /*4b10*/  @P5 BRA `(.L_x_14843) ;  /* 0x0000000800785947 */ /* 0x000fea0003800000 */
[----:B------:R-:W2:Y:S01]  /*4b20*/  LDL R34, [R1+0x60] ;  /* 0x0000600001227983 */ /* 0x000ea20000100800 */
[----:B------:R-:W-:Y:S01]  /*4b30*/  IMAD.IADD R50, R101, 0x1, R103 ;  /* 0x0000000165327824 */ /* 0x000fe200078e0267 */
[----:B------:R-:W-:Y:S01]  /*4b40*/  IADD3 R32, P5, P6, R4, R100, R89 ;  /* 0x0000006404207210 */ /* 0x000fe20007ebe059 */
[----:B------:R-:W-:Y:S01]  /*4b50*/  VIADD R35, R22, 0x40 ;  /* 0x0000004016237836 */ /* 0x000fe20000000000 */
[----:B------:R-:W-:Y:S01]  /*4b60*/  SEL R111, R78, R111, !P0 ;  /* 0x0000006f4e6f7207 */ /* 0x000fe20004000000 */
[----:B------:R-:W-:Y:S01]  /*4b70*/  VIADD R36, R22, 0x40 ;  /* 0x0000004016247836 */ /* 0x000fe20000000000 */
[----:B------:R-:W-:Y:S01]  /*4b80*/  IADD3.X R33, R3, R50, R90, P5, P6 ;  /* 0x0000003203217210 */ /* 0x000fe20002fec45a */
[----:B------:R-:W-:Y:S01]  /*4b90*/  IMAD.SHL.U32 R35, R35, 0x40, RZ ;  /* 0x0000004023237824 */ /* 0x000fe200078e00ff */
[----:B------:R-:W-:Y:S01]  /*4ba0*/  LEA R48, P5, R32, R98, 0x1 ;  /* 0x0000006220307211 */ /* 0x000fe200078a08ff */
[----:B------:R-:W-:Y:S01]  /*4bb0*/  IMAD.SHL.U32 R36, R36, 0x40, RZ ;  /* 0x0000004024247824 */ /* 0x000fe200078e00ff */
[----:B------:R-:W-:Y:S02]  /*4bc0*/  BSSY B1, `(.L_x_14857) ;  /* 0x000006f000017945 */ /* 0x000fe40003800000 */
[----:B------:R-:W-:-:S02]  /*4bd0*/  LEA.HI.X R49, R32, R99, R33, 0x1, P5 ;  /* 0x0000006320317211 */ /* 0x000fc400028f0c21 */
[----:B------:R-:W-:Y:S02]  /*4be0*/  SHF.R.S32.HI R32, RZ, 0x1f, R111 ;  /* 0x0000001fff207819 */ /* 0x000fe4000001146f */
[----:B------:R-:W-:Y:S02]  /*4bf0*/  LOP3.LUT R35, R35, 0x1c0, RZ, 0xc0, !PT ;  /* 0x000001c023237812 */ /* 0x000fe400078ec0ff */
[----:B------:R-:W-:Y:S02]  /*4c00*/  LEA.HI R111, R32, R111, RZ, 0x4 ;  /* 0x0000006f206f7211 */ /* 0x000fe400078f20ff */
[----:B------:R-:W-:Y:S02]  /*4c10*/  LOP3.LUT R36, R36, 0x1c0, RZ, 0xc0, !PT ;  /* 0x000001c024247812 */ /* 0x000fe400078ec0ff */
[----:B------:R-:W-:Y:S02]  /*4c20*/  LEA.HI.SX32 R51, R111, R88, 0x1c ;  /* 0x000000586f337211 */ /* 0x000fe400078fe2ff */
[----:B------:R-:W-:-:S03]  /*4c30*/  SHF.R.U32.HI R35, RZ, 0x3, R35 ;  /* 0x00000003ff237819 */ /* 0x000fc60000011623 */
[----:B------:R-:W-:-:S05]  /*4c40*/  IMAD.SHL.U32 R51, R51, 0x8, RZ ;  /* 0x0000000833337824 */ /* 0x000fca00078e00ff */
[----:B------:R-:W-:-:S04]  /*4c50*/  LOP3.LUT R32, R36, 0x38, R51, 0xf8, !PT ;  /* 0x0000003824207812 */ /* 0x000fc800078ef833 */
[----:B------:R-:W-:-:S05]  /*4c60*/  LOP3.LUT R32, R32, R35, RZ, 0x3c, !PT ;  /* 0x0000002320207212 */ /* 0x000fca00078e3cff */
[----:B--2---:R-:W-:Y:S02]  /*4c70*/  IMAD.IADD R33, R34, 0x1, R32 ;  /* 0x0000000122217824 */ /* 0x004fe400078e0220 */
        /* <DEDUP_REMOVED lines=8> */
[--C-:B------:R-:W-:Y:S02]  /*4d00*/  SHF.R.U32.HI R55, RZ, 0x10, R41.reuse ;  /* 0x00000010ff377819 */ /* 0x100fe40000011629 */
[----:B------:R-:W-:Y:S02]  /*4d10*/  PRMT R117, R117, 0x5410, R54 ;  /* 0x0000541075757816 */ /* 0x000fe40000000036 */
[----:B------:R-:W-:Y:S01]  /*4d20*/  SHF.R.U64 R103, R40, 0x10, R41 ;  /* 0x0000001028677819 */ /* 0x000fe20000001229 */
[----:B-1----:R-:W-:Y:S01]  /*4d30*/  IMAD.U32 R40, R33, 0x10000, RZ ;  /* 0x0001000021287824 */ /* 0x002fe200078e00ff */
[----:B------:R-:W-:Y:S02]  /*4d40*/  SHF.R.U32.HI R53, RZ, 0x10, R43 ;  /* 0x00000010ff357819 */ /* 0x000fe4000001162b */
[----:B------:R-:W-:Y:S01]  /*4d50*/  SHF.R.U64 R102, R44, 0x10, R45 ;  /* 0x000000102c667819 */ /* 0x000fe2000000122d */
[----:B--2---:R-:W-:Y:S01]  /*4d60*/  IMAD.U32 R44, R37, 0x10000, RZ ;  /* 0x00010000252c7824 */ /* 0x004fe200078e00ff */
[----:B------:R-:W-:Y:S01]  /*4d70*/  PRMT R120, R120, 0x5410, R55 ;  /* 0x0000541078787816 */ /* 0x000fe20000000037 */
[----:B------:R-:W-:Y:S01]  /*4d80*/  IMAD.U32 R55, R117, 0x10000, RZ ;  /* 0x0001000075377824 */ /* 0x000fe200078e00ff */
[----:B------:R-:W-:-:S02]  /*4d90*/  SHF.R.U32.HI R105, RZ, 0x10, R47 ;  /* 0x00000010ff697819 */ /* 0x000fc4000001162f */
[----:B------:R-:W-:Y:S01]  /*4da0*/  PRMT R118, R118, 0x5410, R103 ;  /* 0x0000541076767816 */ /* 0x000fe20000000067 */
[----:B------:R-:W-:Y:S01]  /*4db0*/  FMUL.FTZ R103, R44, R55 ;  /* 0x000000372c677220 */ /* 0x000fe20000410000 */
[----:B------:R-:W-:Y:S01]  /*4dc0*/  PRMT R114, R114, 0x5410, R53 ;  /* 0x0000541072727816 */ /* 0x000fe20000000035 */
[----:B------:R-:W-:Y:S01]  /*4dd0*/  IMAD.U32 R53, R120, 0x10000, RZ ;  /* 0x0001000078357824 */ /* 0x000fe200078e00ff */
[----:B------:R-:W-:Y:S01]  /*4de0*/  SHF.R.U64 R52, R46, 0x10, R47 ;  /* 0x000000102e347819 */ /* 0x000fe2000000122f */
[----:B------:R-:W-:Y:S01]  /*4df0*/  IMAD.U32 R46, R39, 0x10000, RZ ;  /* 0x00010000272e7824 */ /* 0x000fe200078e00ff */
        /* <DEDUP_REMOVED lines=9> */
[----:B------:R-:W-:Y:S01]  /*4e90*/  FFMA.FTZ R105, R40, R55, R105 ;  /* 0x0000003728697223 */ /* 0x000fe20000010069 */
[----:B------:R-:W-:Y:S01]  /*4ea0*/  SHF.R.U64 R104, R42, 0x10, R43 ;  /* 0x000000102a687819 */ /* 0x000fe2000000122b */
[----:B------:R-:W-:Y:S01]  /*4eb0*/  IMAD.U32 R42, R36, 0x10000, RZ ;  /* 0x00010000242a7824 */ /* 0x000fe200078e00ff */
[----:B------:R-:W-:Y:S01]  /*4ec0*/  LOP3.LUT R41, R33, 0xffff0000, RZ, 0xc0, !PT ;  /* 0xffff000021297812 */ /* 0x000fe200078ec0ff */
[----:B------:R-:W-:Y:S01]  /*4ed0*/  FMUL.FTZ R55, R46, R103 ;  /* 0x000000672e377220 */ /* 0x000fe20000410000 */
[----:B------:R-:W-:Y:S01]  /*4ee0*/  LOP3.LUT R43, R36, 0xffff0000, RZ, 0xc0, !PT ;  /* 0xffff0000242b7812 */ /* 0x000fe200078ec0ff */
[----:B------:R-:W-:Y:S01]  /*4ef0*/  IMAD.U32 R36, R35, 0x10000, RZ ;  /* 0x0001000023247824 */ /* 0x000fe200078e00ff */
[----:B------:R-:W-:Y:S01]  /*4f00*/  LOP3.LUT R47, R39, 0xffff0000, RZ, 0xc0, !PT ;  /* 0xffff0000272f7812 */ /* 0x000fe200078ec0ff */
[----:B------:R-:W-:Y:S01]  /*4f10*/  FMUL.FTZ R44, R45, R52 ;  /* 0x000000342d2c7220 */ /* 0x000fe20000410000 */
[----:B------:R-:W-:Y:S01]  /*4f20*/  LOP3.LUT R116, R116, 0xffff0000, RZ, 0xc0, !PT ;  /* 0xffff000074747812 */ /* 0x000fe200078ec0ff */
[-C--:B------:R-:W-:Y:S01]  /*4f30*/  FMUL.FTZ R46, R46, R53.reuse ;  /* 0x000000352e2e7220 */ /* 0x080fe20000410000 */
[----:B------:R-:W-:Y:S01]  /*4f40*/  PRMT R121, R121, 0x5410, R102 ;  /* 0x0000541079797816 */ /* 0x000fe20000000066 */
[-C--:B------:R-:W-:Y:S01]  /*4f50*/  FMUL.FTZ R40, R45, R120.reuse ;  /* 0x000000782d287220 */ /* 0x080fe20000410000 */
[----:B------:R-:W-:Y:S01]  /*4f60*/  LOP3.LUT R114, R114, 0xffff0000, RZ, 0xc0, !PT ;  /* 0xffff000072727812 */ /* 0x000fe200078ec0ff */
[----:B------:R-:W-:Y:S01]  /*4f70*/  FFMA.FTZ R45, R41, R120, -R44 ;  /* 0x00000078292d7223 */ /* 0x000fe2000001082c */
[----:B------:R-:W-:Y:S01]  /*4f80*/  LOP3.LUT R37, R35, 0xffff0000, RZ, 0xc0, !PT ;  /* 0xffff000023257812 */ /* 0x000fe200078ec0ff */
[C---:B------:R-:W-:Y:S01]  /*4f90*/  FFMA.FTZ R55, R36.reuse, R53, -R55 ;  /* 0x0000003524377223 */ /* 0x040fe20000010837 */
        /* <DEDUP_REMOVED lines=49> */
.L_x_14858:
[----:B------:R-:W-:Y:S05]  /*52b0*/  BSYNC B1 ;  /* 0x0000000000017941 */ /* 0x000fea0003800000 */
.L_x_14857:
        /* <DEDUP_REMOVED lines=10> */
.L_x_14826:
[----:B------:R-:W-:-:S13]  /*5360*/  ISETP.NE.AND P3, PT, R232, 0x3, PT ;  /* 0x00000003e800780c */ /* 0x000fda0003f65270 */
[----:B------:R-:W-:Y:S05]  /*5370*/  @!P3 BRA `(.L_x_14859) ;  /* 0x000000000004b947 */ /* 0x000fea0003800000 */
[----:B------:R-:W-:Y:S01]  /*5380*/  BPT.TRAP 0x1 ;  /* 0x000000040000795c */ /* 0x000fe20000300000 */
.L_x_14859:
[----:B------:R-:W-:Y:S01]  /*5390*/  IMAD R96, R18, 0x8, R19 ;  /* 0x0000000812607824 */ /* 0x000fe200078e0213 */
[----:B------:R-:W-:Y:S01]  /*53a0*/  SHF.L.U32 R107, R202, 0x1f, RZ ;  /* 0x0000001fca6b7819 */ /* 0x000fe200000006ff */
[----:B------:R-:W-:Y:S01]  /*53b0*/  IMAD R106, R27, -0x60, R24 ;  /* 0xffffffa01b6a7824 */ /* 0x000fe200078e0218 */
[----:B------:R-:W-:Y:S02]  /*53c0*/  BSSY B1, `(.L_x_14860) ;  /* 0x0000004000017945 */ /* 0x000fe40003800000 */
[----:B------:R-:W0:Y:S02]  /*53d0*/  SYNCS.PHASECHK.TRANS64.TRYWAIT P4, [R96+URZ+0x32490], R107 ;  /* 0x0324906b600075a7 */ /* 0x000e24000808017f */
[----:B------:R-:W-:Y:S01]  /*53e0*/  VIMNMX R106, R106, 0x60, PT ;  /* 0x000000606a6a7848 */ /* 0x000fe20003fe0100 */
[----:B0-----:R-:W-:Y:S06]  /*53f0*/  @!P4 BRA `(.L_x_14861) ;  /* 0x0000019c0064c947 */ /* 0x001fec0003800000 */
.L_x_15134:
[----:B------:R-:W-:Y:S05]  /*5400*/  BSYNC B1 ;  /* 0x0000000000017941 */ /* 0x000fea0003800000 */
.L_x_14860:
[CC--:B------:R-:W-:Y:S01]  /*5410*/  ISETP.GE.AND P5, PT, R22.reuse, R106.reuse, PT ;  /* 0x0000006a1600720c */ /* 0x0c0fe20003fa6270 */
[----:B------:R-:W-:Y:S01]  /*5420*/  VIADD R32, R22, 0x40 ;  /* 0x0000004016207836 */ /* 0x000fe20000000000 */
[----:B------:R-:W-:Y:S04]  /*5430*/  BSSY B1, `(.L_x_14862) ;  /* 0x0000007000017945 */ /* 0x000fe80003800000 */
[----:B------:R-:W-:-:S07]  /*5440*/  ISETP.GE.AND P4, PT, R32, R106, PT ;  /* 0x0000006a2000720c */ /* 0x000fce0003f86270 */
[----:B------:R-:W-:Y:S06]  /*5450*/  @P5 BRA `(.L_x_14863) ;  /* 0x0000000000105947 */ /* 0x000fec0003800000 */
[----:B------:R-:W1:Y:S04]  /*5460*/  @!P1 LDS.128 R32, [R104] ;  /* 0x0000000068209984 */ /* 0x000e680000000c00 */
[----:B------:R-:W2:Y:S04]  /*5470*/  @!P2 LDS.128 R36, [R102] ;  /* 0x000000006624a984 */ /* 0x000ea80000000c00 */
[----:B-1----:R1:W-:Y:S04]  /*5480*/  @!P1 STG.E.128 desc[UR40][R42.64], R32 ;  /* 0x000000202a009986 */ /* 0x0023e8000c101d28 */
[----:B--2---:R1:W-:Y:S02]  /*5490*/  @!P2 STG.E.128 desc[UR40][R42.64+0x40], R36 ;  /* 0x000040242a00a986 */ /* 0x0043e4000c101d28 */
.L_x_14863:
[----:B------:R-:W-:Y:S05]  /*54a0*/  BSYNC B1 ;  /* 0x0000000000017941 */ /* 0x000fea0003800000 */
.L_x_14862:
[----:B------:R-:W-:Y:S05]  /*54b0*/  @P4 BRA `(.L_x_14843) ;  /* 0x0000000000104947 */ /* 0x000fea0003800000 */
[----:B-1----:R-:W1:Y:S04]  /*54c0*/  @!P1 LDS.128 R32, [R104+0x2000] ;  /* 0x0020000068209984 */ /* 0x002e680000000c00 */
[----:B------:R-:W2:Y:S04]  /*54d0*/  @!P2 LDS.128 R36, [R102+0x2000] ;  /* 0x002000006624a984 */ /* 0x000ea80000000c00 */
[----:B-1----:R3:W-:Y:S04]  /*54e0*/  @!P1 STG.E.128 desc[UR40][R40.64], R32 ;  /* 0x0000002028009986 */ /* 0x0027e8000c101d28 */
[----:B--2---:R3:W-:Y:S02]  /*54f0*/  @!P2 STG.E.128 desc[UR40][R40.64+0x40], R36 ;  /* 0x000040242800a986 */ /* 0x0047e4000c101d28 */
.L_x_14843:
[----:B------:R-:W-:Y:S05]  /*5500*/  BSYNC B0 ;  /* 0x0000000000007941 */ /* 0x000fea0003800000 */
.L_x_14825:
        /* <DEDUP_REMOVED lines=17> */
.L_x_14865:
[----:B------:R-:W-:Y:S05]  /*5620*/  BSYNC B0 ;  /* 0x0000000000007941 */ /* 0x000fea0003800000 */
.L_x_14864:
[----:B------:R-:W2:Y:S01]  /*5630*/  SYNCS.PHASECHK.TRANS64.TRYWAIT P3, [R96+URZ+0x324b0], R107 ;  /* 0x0324b06b600075a7 */ /* 0x000ea2000806017f */
[----:B------:R-:W-:Y:S01]  /*5640*/  ULDC UR44, c[0x0][0x320] ;  /* 0x0000c800002c7ab9 */ /* 0x000fe20000000800 */
[----:B------:R-:W-:Y:S01]  /*5650*/  ULDC.64 UR38, c[0x0][0x328] ;  /* 0x0000ca0000267ab9 */ /* 0x000fe20000000a00 */
[----:B------:R-:W-:Y:S01]  /*5660*/  ULDC.64 UR36, c[0x0][0x318] ;  /* 0x0000c60000247ab9 */ /* 0x000fe20000000a00 */
[----:B------:R-:W-:Y:S01]  /*5670*/  BSSY B0, `(.L_x_14866) ;  /* 0x0000003000007945 */ /* 0x000fe20003800000 */
[----:B-1----:R-:W-:-:S03]  /*5680*/  IMAD R32, R18, 0x6000, R79 ;  /* 0x0000600012207824 */ /* 0x002fc600078e024f */
[----:B--2---:R-:W-:Y:S05]  /*5690*/  @!P3 BRA `(.L_x_14867) ;  /* 0x0000019800d0b947 */ /* 0x004fea0003800000 */
.L_x_15135:
[----:B------:R-:W-:Y:S05]  /*56a0*/  BSYNC B0 ;  /* 0x0000000000007941 */ /* 0x000fea0003800000 */
.L_x_14866:
        /* <DEDUP_REMOVED lines=39> */
.L_x_14869:
[----:B------:R-:W-:Y:S05]  /*5920*/  BSYNC B0 ;  /* 0x0000000000007941 */ /* 0x000fea0003800000 */
.L_x_14868:
[----:B--2---:R-:W-:Y:S01]  /*5930*/  VIADD R32, R22, 0x40 ;  /* 0x0000004016207836 */ /* 0x004fe20000000000 */
[----:B------:R-:W-:Y:S04]  /*5940*/  BSSY B0, `(.L_x_14870) ;  /* 0x0000025000007945 */ /* 0x000fe80003800000 */
[----:B------:R-:W-:-:S13]  /*5950*/  ISETP.GE.AND P3, PT, R32, R106, PT ;  /* 0x0000006a2000720c */ /* 0x000fda0003f66270 */
[----:B------:R-:W-:Y:S05]  /*5960*/  @P3 BRA `(.L_x_14871) ;  /* 0x0000000000883947 */ /* 0x000fea0003800000 */
[----:B------:R-:W-:Y:S01]  /*5970*/  IADD3 R35, P3, R36, 0x40, RZ ;  /* 0x0000004024237810 */ /* 0x000fe20007f7e0ff */
        /* <DEDUP_REMOVED lines=33> */
.L_x_14871:
[----:B------:R-:W-:Y:S05]  /*5b90*/  BSYNC B0 ;  /* 0x0000000000007941 */ /* 0x000fea0003800000 */
.L_x_14870:
[----:B------:R-:W-:Y:S01]  /*5ba0*/  @!PT LDS RZ, [RZ] ;  /* 0x00000000fffff984 */ /* 0x000fe20000000800 */
[----:B------:R-:W-:Y:S01]  /*5bb0*/  @!PT LDS RZ, [RZ] ;  /* 0x00000000fffff984 */ /* 0x000fe20000000800 */
[----:B------:R-:W-:Y:S01]  /*5bc0*/  @!PT LDS RZ, [RZ] ;  /* 0x00000000fffff984 */ /* 0x000fe20000000800 */
[----:B------:R-:W-:Y:S01]  /*5bd0*/  @!PT LDS RZ, [RZ] ;  /* 0x00000000fffff984 */ /* 0x000fe20000000800 */
[----:B------:R3:W-:Y:S06]  /*5be0*/  MEMBAR.ALL.CTA ;  /* 0x0000000000007992 */ /* 0x0007ec0000008000 */
[----:B---3--:R-:W3:Y:S02]  /*5bf0*/  FENCE.VIEW.ASYNC.S ;  /* 0x00000000000073c6 */ /* 0x008ee40000000000 */
[----:B---3--:R3:W-:Y:S01]  /*5c00*/  BAR.SYNC.DEFER_BLOCKING R76, 0x80 ;  /* 0x0002004c0000751d */ /* 0x0087e20000010000 */
[----:B------:R-:W-:Y:S01]  /*5c10*/  ISETP.NE.AND P5, PT, R97, RZ, PT ;  /* 0x000000ff6100720c */ /* 0x000fe20003fa5270 */
[----:B------:R-:W-:-:S02]  /*5c20*/  VIADD R18, R18, 0x1 ;  /* 0x0000000112127836 */ /* 0x000fc40000000000 */
[----:B01----:R-:W-:-:S03]  /*5c30*/  @!P4 VIADD R96, R96, 0x324c0 ;  /* 0x000324c06060c836 */ /* 0x003fc60000000000 */
[C---:B------:R-:W-:Y:S02]  /*5c40*/  ISETP.NE.AND P3, PT, R18.reuse, 0x2, PT ;  /* 0x000000021200780c */ /* 0x040fe40003f65270 */
[----:B------:R-:W-:Y:S02]  /*5c50*/  @!P4 PRMT R96, RZ, 0x654, R96 ;  /* 0x00000654ff60c816 */ /* 0x000fe40000000060 */
[----:B--2---:R-:W-:Y:S02]  /*5c60*/  SEL R33, RZ, 0x1, P3 ;  /* 0x00000001ff217807 */ /* 0x004fe40001800000 */
        /* <DEDUP_REMOVED lines=9> */
.L_x_14820:
[----:B------:R-:W2:Y:S01]  /*5d00*/  LDL R5, [R1+0x50] ;  /* 0x0000500001057983 */ /* 0x000ea20000100800 */
[----:B------:R-:W0:Y:S01]  /*5d10*/  LDC R0, c[0x0][0x448] ;  /* 0x00011200ff007b82 */ /* 0x000e220000000800 */
        /* <DEDUP_REMOVED lines=65> */
[----:B--2---:R-:W-:-:S04]  /*6130*/  VIADD R0, R5, 0x7f ;  /* 0x0000007f05007836 */ /* 0x004fc80000000000 */
[----:B0-----:R-:W-:-:S05]  /*6140*/  @P1 IMAD.HI.U32 R3, R0, R3, RZ ;  /* 0x0000000300031227 */ /* 0x001fca00078e00ff */
        /* <DEDUP_REMOVED lines=16> */
.L_x_14873:
        /* <DEDUP_REMOVED lines=10> */
.L_x_15138:
[----:B01----:R-:W-:Y:S01]  /*62f0*/  LEA.HI R0, R14, R14, RZ, 0x1 ;  /* 0x0000000e0e007211 */ /* 0x003fe200078f08ff */
[----:B------:R-:W-:Y:S01]  /*6300*/  VIADD R24, R19, 0x18400 ;  /* 0x0001840013187836 */ /* 0x000fe20000000000 */
[----:B------:R-:W-:Y:S01]  /*6310*/  BSSY B6, `(.L_x_14876) ;  /* 0x000001d000067945 */ /* 0x000fe20003800000 */
[----:B------:R-:W-:Y:S01]  /*6320*/  IMAD.MOV.U32 R225, RZ, RZ, 0x40000040 ;  /* 0x40000040ffe17424 */ /* 0x000fe200078e00ff */
[----:B------:R-:W-:Y:S02]  /*6330*/  LOP3.LUT R3, R0, 0x7fffe, RZ, 0xc0, !PT ;  /* 0x0007fffe00037812 */ /* 0x000fe400078ec0ff */
[----:B------:R-:W-:-:S03]  /*6340*/  LOP3.LUT P0, RZ, R24, 0x1bf, RZ, 0xc0, !PT ;  /* 0x000001bf18ff7812 */ /* 0x000fc6000780c0ff */
[----:B------:R-:W-:-:S04]  /*6350*/  IMAD.IADD R3, R14, 0x1, -R3 ;  /* 0x000000010e037824 */ /* 0x000fc800078e0a03 */
[----:B------:R-:W-:-:S05]  /*6360*/  IMAD R3, R3, 0x2000, R24 ;  /* 0x0000200003037824 */ /* 0x000fca00078e0218 */
[----:B------:R-:W-:Y:S01]  /*6370*/  SHF.R.U32.HI R0, RZ, 0x4, R3 ;  /* 0x00000004ff007819 */ /* 0x000fe20000011603 */
[----:B------:R-:W-:-:S03]  /*6380*/  VIADD R3, R3, 0xa000 ;  /* 0x0000a00003037836 */ /* 0x000fc60000000000 */
[----:B------:R-:W-:Y:S02]  /*6390*/  LOP3.LUT R0, R0, 0x3fff, RZ, 0xc0, !PT ;  /* 0x00003fff00007812 */ /* 0x000fe400078ec0ff */
[----:B------:R-:W-:Y:S02]  /*63a0*/  SHF.R.U32.HI R3, RZ, 0x4, R3 ;  /* 0x00000004ff037819 */ /* 0x000fe40000011603 */
[----:B------:R-:W-:Y:S02]  /*63b0*/  LOP3.LUT R224, R0, 0x10000, RZ, 0xfc, !PT ;  /* 0x0001000000e07812 */ /* 0x000fe400078efcff */
        /* <DEDUP_REMOVED lines=18> */
.L_x_14877:
[----:B------:R-:W-:Y:S05]  /*64e0*/  BSYNC B6 ;  /* 0x0000000000067941 */ /* 0x000fea0003800000 */
.L_x_14876:
[----:B------:R-:W-:Y:S02]  /*64f0*/  ULDC UR4, c[0x0][0x3f4] ;  /* 0x0000fd0000047ab9 */ /* 0x000fe40000000800 */
[----:B------:R-:W-:-:S13]  /*6500*/  ISETP.LT.AND P0, PT, RZ, UR4, PT ;  /* 0x00000004ff007c0c */ /* 0x000fda000bf01270 */
[----:B------:R-:W-:Y:S05]  /*6510*/  @P0 BRA `(.L_x_14878) ;  /* 0x0000000000400947 */ /* 0x000fea0003800000 */
[----:B------:R-:W2:Y:S02]  /*6520*/  LDL R20, [R1+0x8c] ;  /* 0x00008c0001147983 */ /* 0x000ea40000100800 */
[----:B--2---:R-:W-:-:S04]  /*6530*/  LEA.HI R0, R20, R20, RZ, 0x1 ;  /* 0x0000001414007211 */ /* 0x004fc800078f08ff */
        /* <DEDUP_REMOVED lines=8> */
.L_x_14881:
[----:B-1----:R1:W2:Y:S02]  /*65c0*/  SYNCS.PHASECHK.TRANS64.TRYWAIT P0, [R19+URZ+0x32400], R0 ;  /* 0x03240000130075a7 */ /* 0x0022a4000800017f */
[----:B--2---:R-:W-:Y:S05]  /*65d0*/  @!P0 NANOSLEEP.SYNCS 0x989680 ;  /* 0x009896800000895d */ /* 0x004fea0003900000 */
[----:B------:R-:W2:Y:S02]  /*65e0*/  @!P0 SYNCS.PHASECHK.TRANS64 P0, [R19+URZ+0x32400], R0 ;  /* 0x03240000130085a7 */ /* 0x000ea4000800007f */
[----:B--2---:R-:W-:Y:S05]  /*65f0*/  @!P0 BRA `(.L_x_14881) ;  /* 0xfffffffc00f08947 */ /* 0x004fea000383ffff */
.L_x_14880:
[----:B------:R-:W-:Y:S05]  /*6600*/  BSYNC B0 ;  /* 0x0000000000007941 */ /* 0x000fea0003800000 */
.L_x_14879:
[----:B------:R-:W-:Y:S05]  /*6610*/  BRA `(.L_x_14882) ;  /* 0x00000030001c7947 */ /* 0x000fea0003800000 */
.L_x_14878:
        /* <DEDUP_REMOVED lines=30> */
.L_x_14884:
[----:B------:R-:W-:Y:S05]  /*6800*/  BSYNC B6 ;  /* 0x0000000000067941 */ /* 0x000fea0003800000 */
.L_x_14883:
[----:B------:R-:W2:Y:S01]  /*6810*/  LDL R48, [R1+0x50] ;  /* 0x0000500001307983 */ /* 0x000ea20000100800 */
[----:B------:R-:W-:Y:S01]  /*6820*/  ULDC.U8 UR4, c[0x0][0x410] ;  /* 0x0001040000047ab9 */ /* 0x000fe20000000000 */
[----:B------:R-:W-:Y:S01]  /*6830*/  BSSY B0, `(.L_x_14885) ;  /* 0x00002dd000007945 */ /* 0x000fe20003800000 */
[----:B------:R-:W-:Y:S01]  /*6840*/  ISETP.NE.AND P0, PT, RZ, UR4, PT ;  /* 0x00000004ff007c0c */ /* 0x000fe2000bf05270 */
[----:B--2---:R-:W-:-:S12]  /*6850*/  IMAD.IADD R41, R22, 0x1, R48 ;  /* 0x0000000116297824 */ /* 0x004fd800078e0230 */
[----:B------:R-:W-:Y:S05]  /*6860*/  @!P0 BRA `(.L_x_14886) ;  /* 0x0000001400e08947 */ /* 0x000fea0003800000 */
[----:B------:R-:W0:Y:S01]  /*6870*/  LDC R35, c[0x0][0x448] ;  /* 0x00011200ff237b82 */ /* 0x000e220000000800 */
[----:B------:R-:W1:Y:S01]  /*6880*/  S2R R20, SR_TID.X ;  /* 0x0000000000147919 */ /* 0x000e620000002100 */
[----:B------:R-:W-:Y:S01]  /*6890*/  ULDC.64 UR4, c[0x0][0x3f8] ;  /* 0x0000fe0000047ab9 */ /* 0x000fe20000000a00 */
[----:B------:R-:W-:Y:S01]  /*68a0*/  ULDC.64 UR6, c[0x0][0x408] ;  /* 0x0001020000067ab9 */ /* 0x000fe20000000a00 */
[----:B------:R-:W-:Y:S02]  /*68b0*/  IMAD.MOV.U32 R6, RZ, RZ, R24 ;  /* 0x000000ffff067224 */ /* 0x000fe400078e0018 */
[----:B------:R-:W-:Y:S02]  /*68c0*/  IMAD.MOV.U32 R7, RZ, RZ, R29 ;  /* 0x000000ffff077224 */ /* 0x000fe400078e001d */
[----:B------:R-:W-:Y:S02]  /*68d0*/  IMAD.MOV.U32 R8, RZ, RZ, R30 ;  /* 0x000000ffff087224 */ /* 0x000fe400078e001e */
[----:B------:R-:W-:Y:S01]  /*68e0*/  IMAD.MOV.U32 R9, RZ, RZ, R27 ;  /* 0x000000ffff097224 */ /* 0x000fe200078e001b */
[----:B0-----:R-:W-:Y:S01]  /*68f0*/  ISETP.NE.AND P0, PT, R35, 0x1, PT ;  /* 0x000000012300780c */ /* 0x001fe20003f05270 */
[----:B-1----:R-:W-:-:S12]  /*6900*/  VIADD R21, R20, 0xffffff80 ;  /* 0xffffff8014157836 */ /* 0x002fd80000000000 */
[----:B------:R-:W0:Y:S01]  /*6910*/  @P0 LDC R0, c[0x0][0x44c] ;  /* 0x00011300ff000b82 */ /* 0x000e220000000800 */
[----:B------:R-:W-:-:S04]  /*6920*/  SHF.R.S32.HI R20, RZ, 0x1f, R21 ;  /* 0x0000001fff147819 */ /* 0x000fc80000011415 */
[----:B------:R-:W-:-:S03]  /*6930*/  LEA.HI R20, R20, R21, RZ, 0x2 ;  /* 0x0000001514147211 */ /* 0x000fc600078f10ff */
[----:B------:R-:W1:Y:S01]  /*6940*/  @P0 LDC R5, c[0x0][0x450] ;  /* 0x00011400ff050b82 */ /* 0x000e620000000800 */
[----:B------:R-:W-:-:S05]  /*6950*/  LOP3.LUT R20, R20, 0xfffffffc, RZ, 0xc0, !PT ;  /* 0xfffffffc14147812 */ /* 0x000fca00078ec0ff */
[----:B------:R-:W-:-:S04]  /*6960*/  IMAD.IADD R20, R21, 0x1, -R20 ;  /* 0x0000000115147824 */ /* 0x000fc800078e0a14 */
[----:B------:R-:W-:-:S04]  /*6970*/  IMAD R3, R20, 0x40, R41 ;  /* 0x0000004014037824 */ /* 0x000fc800078e0229 */
        /* <DEDUP_REMOVED lines=23> */
.L_x_15144:
[----:B------:R-:W5:Y:S01]  /*6af0*/  LDL R9, [R1+0x30] ;  /* 0x0000300001097983 */ /* 0x000f620000100800 */
[----:B------:R-:W-:Y:S01]  /*6b00*/  BSSY B1, `(.L_x_14888) ;  /* 0x000001f000017945 */ /* 0x000fe20003800000 */
[----:B------:R-:W-:Y:S02]  /*6b10*/  CS2R R20, SRZ ;  /* 0x0000000000147805 */ /* 0x000fe4000001ff00 */
[----:B------:R-:W-:Y:S02]  /*6b20*/  CS2R R28, SRZ ;  /* 0x00000000001c7805 */ /* 0x000fe4000001ff00 */
[----:B------:R-:W-:Y:S02]  /*6b30*/  CS2R R24, SRZ ;  /* 0x0000000000187805 */ /* 0x000fe4000001ff00 */
[----:B------:R-:W-:Y:S01]  /*6b40*/  CS2R R30, SRZ ;  /* 0x00000000001e7805 */ /* 0x000fe2000001ff00 */
[----:B-----5:R-:W-:-:S05]  /*6b50*/  IMAD R35, R9, R35, RZ ;  /* 0x0000002309237224 */ /* 0x020fca00078e02ff */
[----:B------:R-:W-:-:S13]  /*6b60*/  ISETP.GE.AND P0, PT, R41, R35, PT ;  /* 0x000000232900720c */ /* 0x000fda0003f06270 */
[----:B------:R-:W-:Y:S05]  /*6b70*/  @P0 BRA `(.L_x_14889) ;  /* 0x00000000005c0947 */ /* 0x000fea0003800000 */
[----:B------:R-:W4:Y:S01]  /*6b80*/  LDL R9, [R1+0x98] ;  /* 0x0000980001097983 */ /* 0x000f220000100800 */
        /* <DEDUP_REMOVED lines=8> */
[----:B------:R-:W-:Y:S02]  /*6c10*/  CS2R R30, SRZ ;  /* 0x00000000001e7805 */ /* 0x000fe4000001ff00 */
[----:B------:R-:W-:Y:S01]  /*6c20*/  CS2R R20, SRZ ;  /* 0x0000000000147805 */ /* 0x000fe2000001ff00 */
[----:B------:R-:W-:Y:S01]  /*6c30*/  @!P2 IMAD.WIDE R10, R200, 0x2, R10 ;  /* 0x00000002c80aa825 */ /* 0x000fe200078e020a */
[-C--:B------:R-:W-:Y:S02]  /*6c40*/  @!P3 IADD3 R26, P0, R0, R33.reuse, RZ ;  /* 0x00000021001ab210 */ /* 0x080fe40007f1e0ff */
[----:B----4-:R-:W-:Y:S01]  /*6c50*/  @!P3 IADD3 R32, P1, R14, R33, RZ ;  /* 0x000000210e20b210 */ /* 0x010fe20007f3e0ff */
[----:B------:R-:W-:Y:S01]  /*6c60*/  @!P2 IMAD.WIDE R12, R200, 0x2, R14 ;  /* 0x00000002c80ca825 */ /* 0x000fe200078e020e */
[----:B------:R1:W5:Y:S04]  /*6c70*/  @!P2 LD.E.64 R28, desc[UR40][R10.64] ;  /* 0x000000280a1ca980 */ /* 0x000368000c101b00 */
[----:B------:R1:W5:Y:S01]  /*6c80*/  @!P2 LD.E.64 R30, desc[UR40][R12.64] ;  /* 0x000000280c1ea980 */ /* 0x000362000c101b00 */
[----:B------:R-:W-:-:S05]  /*6c90*/  @!P3 SHF.L.U64.HI R24, R211, 0x1, R9 ;  /* 0x00000001d318b819 */ /* 0x000fca0000010209 */
[--C-:B------:R-:W-:Y:S02]  /*6ca0*/  @!P3 IMAD.X R27, R3, 0x1, R24.reuse, P0 ;  /* 0x00000001031bb824 */ /* 0x100fe400000e0618 */
[----:B------:R-:W-:Y:S01]  /*6cb0*/  @!P3 IMAD.X R33, R5, 0x1, R24, P1 ;  /* 0x000000010521b824 */ /* 0x000fe200008e0618 */
[----:B------:R-:W-:Y:S02]  /*6cc0*/  CS2R R24, SRZ ;  /* 0x0000000000187805 */ /* 0x000fe4000001ff00 */
[----:B------:R1:W5:Y:S04]  /*6cd0*/  @!P3 LD.E.64 R20, desc[UR40][R26.64] ;  /* 0x000000281a14b980 */ /* 0x000368000c101b00 */
[----:B------:R1:W5:Y:S02]  /*6ce0*/  @!P3 LD.E.64 R24, desc[UR40][R32.64] ;  /* 0x000000282018b980 */ /* 0x000364000c101b00 */
.L_x_14889:
[----:B------:R-:W-:Y:S05]  /*6cf0*/  BSYNC B1 ;  /* 0x0000000000017941 */ /* 0x000fea0003800000 */
.L_x_14888:
        /* <DEDUP_REMOVED lines=23> */
.L_x_15150:
[----:B01----:R-:W5:Y:S04]  /*6e70*/  LDL R7, [R1+0x8c] ;  /* 0x00008c0001077983 */ /* 0x003f680000100800 */
[----:B------:R-:W2:Y:S01]  /*6e80*/  LDL R47, [R1+0x90] ;  /* 0x00009000012f7983 */ /* 0x000ea20000100800 */
[----:B------:R-:W-:Y:S01]  /*6e90*/  VIADD R4, R41, 0x40 ;  /* 0x0000004029047836 */ /* 0x000fe20000000000 */
[----:B------:R-:W-:Y:S01]  /*6ea0*/  BSSY B1, `(.L_x_14891) ;  /* 0x0000022000017945 */ /* 0x000fe20003800000 */
[----:B------:R-:W-:Y:S02]  /*6eb0*/  CS2R R10, SRZ ;  /* 0x00000000000a7805 */ /* 0x000fe4000001ff00 */
[----:B------:R-:W-:Y:S02]  /*6ec0*/  CS2R R8, SRZ ;  /* 0x0000000000087805 */ /* 0x000fe4000001ff00 */
[----:B------:R-:W-:-:S02]  /*6ed0*/  CS2R R12, SRZ ;  /* 0x00000000000c7805 */ /* 0x000fc4000001ff00 */
[----:B------:R-:W-:Y:S02]  /*6ee0*/  ISETP.GE.AND P0, PT, R4, R35, PT ;  /* 0x000000230400720c */ /* 0x000fe40003f06270 */
[----:B-----5:R-:W-:-:S04]  /*6ef0*/  LEA.HI R6, R7, R7, RZ, 0x1 ;  /* 0x0000000707067211 */ /* 0x020fc800078f08ff */
[----:B------:R-:W-:Y:S01]  /*6f00*/  LOP3.LUT R6, R6, 0xfffffffe, RZ, 0xc0, !PT ;  /* 0xfffffffe06067812 */ /* 0x000fe200078ec0ff */
[----:B--2---:R-:W-:-:S04]  /*6f10*/  IMAD.SHL.U32 R36, R47, 0x40, RZ ;  /* 0x000000402f247824 */ /* 0x004fc800078e00ff */
[----:B------:R-:W-:-:S05]  /*6f20*/  IMAD.IADD R73, R7, 0x1, -R6 ;  /* 0x0000000107497824 */ /* 0x000fca00078e0a06 */
[----:B------:R-:W-:Y:S01]  /*6f30*/  SHF.L.U32 R34, R73, 0x1f, RZ ;  /* 0x0000001f49227819 */ /* 0x000fe200000006ff */
[----:B------:R-:W-:Y:S06]  /*6f40*/  @P0 BRA `(.L_x_14892) ;  /* 0x00000000005c0947 */ /* 0x000fec0003800000 */
[----:B------:R-:W2:Y:S01]  /*6f50*/  LDL R15, [R1+0x98] ;  /* 0x00009800010f7983 */ /* 0x000ea20000100800 */
[----:B------:R-:W-:Y:S01]  /*6f60*/  ULDC UR4, c[0x0][0x3f4] ;  /* 0x0000fd0000047ab9 */ /* 0x000fe20000000800 */
[----:B---3--:R-:W-:Y:S01]  /*6f70*/  IMAD.MOV.U32 R6, RZ, RZ, R0 ;  /* 0x000000ffff067224 */ /* 0x008fe200078e0000 */
[----:B------:R-:W-:Y:S01]  /*6f80*/  ISETP.GE.AND P3, PT, R211, UR4, PT ;  /* 0x00000004d3007c0c */ /* 0x000fe2000bf66270 */
[----:B------:R-:W-:Y:S01]  /*6f90*/  IMAD.MOV.U32 R7, RZ, RZ, R3 ;  /* 0x000000ffff077224 */ /* 0x000fe200078e0003 */
[----:B------:R-:W-:Y:S02]  /*6fa0*/  ISETP.GE.AND P2, PT, R200, UR4, PT ;  /* 0x00000004c8007c0c */ /* 0x000fe4000bf46270 */
[----:B------:R-:W-:-:S09]  /*6fb0*/  CS2R R10, SRZ ;  /* 0x00000000000a7805 */ /* 0x000fd2000001ff00 */
[C---:B------:R-:W-:Y:S01]  /*6fc0*/  @!P3 IMAD.SHL.U32 R9, R211.reuse, 0x2, RZ ;  /* 0x00000002d309b824 */ /* 0x040fe200078e00ff */
[----:B------:R-:W-:Y:S02]  /*6fd0*/  CS2R R12, SRZ ;  /* 0x00000000000c7805 */ /* 0x000fe4000001ff00 */
[----:B------:R-:W-:Y:S01]  /*6fe0*/  CS2R R26, SRZ ;  /* 0x00000000001a7805 */ /* 0x000fe2000001ff00 */
[----:B------:R-:W-:Y:S01]  /*6ff0*/  @!P2 IMAD.WIDE R6, R200, 0x2, R6 ;  /* 0x00000002c806a825 */ /* 0x000fe200078e0206 */
[-C--:B------:R-:W-:Y:S02]  /*7000*/  @!P3 IADD3 R32, P0, R0, R9.reuse, RZ ;  /* 0x000000090020b210 */ /* 0x080fe40007f1e0ff */
[----:B----4-:R-:W-:Y:S02]  /*7010*/  @!P3 IADD3 R4, P1, R14, R9, RZ ;  /* 0x000000090e04b210 */ /* 0x010fe40007f3e0ff */
[----:B------:R0:W5:Y:S01]  /*7020*/  @!P2 LD.E.64 R10, desc[UR40][R6.64] ;  /* 0x00000028060aa980 */ /* 0x000162000c101b00 */
[----:B--2---:R-:W-:Y:S01]  /*7030*/  @!P3 SHF.L.U64.HI R8, R211, 0x1, R15 ;  /* 0x00000001d308b819 */ /* 0x004fe2000001020f */
[----:B------:R-:W-:-:S04]  /*7040*/  IMAD.MOV.U32 R15, RZ, RZ, R5 ;  /* 0x000000ffff0f7224 */ /* 0x000fc800078e0005 */
[--C-:B------:R-:W-:Y:S02]  /*7050*/  @!P3 IMAD.X R33, R3, 0x1, R8.reuse, P0 ;  /* 0x000000010321b824 */ /* 0x100fe400000e0608 */
[----:B------:R-:W-:Y:S01]  /*7060*/  @!P3 IMAD.X R5, R5, 0x1, R8, P1 ;  /* 0x000000010505b824 */ /* 0x000fe200008e0608 */
[----:B------:R-:W-:Y:S01]  /*7070*/  CS2R R8, SRZ ;  /* 0x0000000000087805 */ /* 0x000fe2000001ff00 */
[----:B------:R-:W-:Y:S01]  /*7080*/  @!P2 IMAD.WIDE R14, R200, 0x2, R14 ;  /* 0x00000002c80ea825 */ /* 0x000fe200078e020e */
[----:B------:R0:W5:Y:S04]  /*7090*/  @!P3 LD.E.64 R26, desc[UR40][R32.64] ;  /* 0x00000028201ab980 */ /* 0x000168000c101b00 */
[----:B------:R0:W5:Y:S04]  /*70a0*/  @!P2 LD.E.64 R12, desc[UR40][R14.64] ;  /* 0x000000280e0ca980 */ /* 0x000168000c101b00 */
[----:B------:R0:W5:Y:S02]  /*70b0*/  @!P3 LD.E.64 R8, desc[UR40][R4.64] ;  /* 0x000000280408b980 */ /* 0x000164000c101b00 */
.L_x_14892:
[----:B------:R-:W-:Y:S05]  /*70c0*/  BSYNC B1 ;  /* 0x0000000000017941 */ /* 0x000fea0003800000 */
.L_x_14891:
[----:B0-----:R-:W4:Y:S01]  /*70d0*/  S2R R7, SR_TID.X ;  /* 0x0000000000077919 */ /* 0x001f220000002100 */
[----:B------:R-:W0:Y:S01]  /*70e0*/  SYNCS.PHASECHK.TRANS64.TRYWAIT P0, [R19+URZ+0x32400], R34 ;  /* 0x03240022130075a7 */ /* 0x000e22000800017f */
[----:B------:R-:W-:Y:S01]  /*70f0*/  LOP3.LUT R3, R36, 0x1c0, RZ, 0xc0, !PT ;  /* 0x000001c024037812 */ /* 0x000fe200078ec0ff */
[----:B-----5:R-:W-:Y:S01]  /*7100*/  IMAD.MOV.U32 R4, RZ, RZ, R26 ;  /* 0x000000ffff047224 */ /* 0x020fe200078e001a */
        /* <DEDUP_REMOVED lines=18> */
[----:B------:R-:W-:Y:S01]  /*7230*/  IMAD.MOV.U32 R5, RZ, RZ, R13 ;  /* 0x000000ffff057224 */ /* 0x000fe200078e000d */
[----:B------:R-:W-:Y:S02]  /*7240*/  LOP3.LUT P2, RZ, R47, 0x4, RZ, 0xc0, !PT ;  /* 0x000000042fff7812 */ /* 0x000fe4000784c0ff */
[----:B------:R-:W-:Y:S01]  /*7250*/  ISETP.GE.AND P1, PT, R22, R41, PT ;  /* 0x000000291600720c */ /* 0x000fe20003f26270 */
[----:B----4-:R-:W-:-:S05]  /*7260*/  VIADD R14, R7, 0xffffff80 ;  /* 0xffffff80070e7836 */ /* 0x010fca0000000000 */
[----:B------:R-:W-:-:S04]  /*7270*/  SHF.R.S32.HI R7, RZ, 0x1f, R14 ;  /* 0x0000001fff077819 */ /* 0x000fc8000001140e */
[----:B------:R-:W-:-:S04]  /*7280*/  LEA.HI R7, R7, R14, RZ, 0x5 ;  /* 0x0000000e07077211 */ /* 0x000fc800078f28ff */
[----:B------:R-:W-:-:S05]  /*7290*/  SHF.R.S32.HI R7, RZ, 0x5, R7 ;  /* 0x00000005ff077819 */ /* 0x000fca0000011407 */
[----:B------:R-:W-:-:S04]  /*72a0*/  IMAD R0, R7, 0x200, R0 ;  /* 0x0000020007007824 */ /* 0x000fc800078e0200 */
[----:B------:R-:W-:-:S04]  /*72b0*/  IMAD R3, R0, 0x2, R19 ;  /* 0x0000000200037824 */ /* 0x000fc800078e0213 */
[C---:B------:R-:W-:Y:S02]  /*72c0*/  VIADD R4, R3.reuse, 0x18400 ;  /* 0x0001840003047836 */ /* 0x040fe40000000000 */
[----:B------:R-:W-:Y:S01]  /*72d0*/  VIADD R0, R3, 0x18440 ;  /* 0x0001844003007836 */ /* 0x000fe20000000000 */
[----:B0-----:R-:W-:Y:S06]  /*72e0*/  @!P0 BRA `(.L_x_14894) ;  /* 0x0000018000ec8947 */ /* 0x001fec0003800000 */
.L_x_15151:
[----:B------:R-:W-:Y:S05]  /*72f0*/  BSYNC B1 ;  /* 0x0000000000017941 */ /* 0x000fea0003800000 */
.L_x_14893:
        /* <DEDUP_REMOVED lines=11> */
[----:B0-----:R-:W-:Y:S02]  /*73b0*/  SHF.R.U32.HI R34, RZ, 0x10, R31 ;  /* 0x00000010ff227819 */ /* 0x001fe4000001161f */
[----:B------:R-:W-:Y:S02]  /*73c0*/  SHF.R.U32.HI R28, RZ, 0x10, R29 ;  /* 0x00000010ff1c7819 */ /* 0x000fe4000001161d */
[----:B------:R-:W-:Y:S02]  /*73d0*/  SHF.R.U64 R33, R30, 0x10, R31 ;  /* 0x000000101e217819 */ /* 0x000fe4000000121f */
[----:B------:R-:W-:Y:S02]  /*73e0*/  PRMT R34, R43, 0x5432, R34 ;  /* 0x000054322b227816 */ /* 0x000fe40000000022 */
[----:B------:R-:W-:-:S02]  /*73f0*/  PRMT R31, R39, 0x5432, R28 ;  /* 0x00005432271f7816 */ /* 0x000fc4000000001c */
[----:B------:R-:W-:Y:S01]  /*7400*/  PRMT R30, R37, 0x5432, R14 ;  /* 0x00005432251e7816 */ /* 0x000fe2000000000e */
[C---:B------:R-:W-:Y:S01]  /*7410*/  IMAD.U32 R35, R34.reuse, 0x10000, RZ ;  /* 0x0001000022237824 */ /* 0x040fe200078e00ff */
[----:B------:R-:W-:Y:S01]  /*7420*/  LOP3.LUT R34, R34, 0xffff0000, RZ, 0xc0, !PT ;  /* 0xffff000022227812 */ /* 0x000fe200078ec0ff */
[----:B------:R-:W-:Y:S01]  /*7430*/  IMAD.U32 R32, R31, 0x10000, RZ ;  /* 0x000100001f207824 */ /* 0x000fe200078e00ff */
        /* <DEDUP_REMOVED lines=35> */
.L_x_14898:
[----:B------:R-:W-:Y:S05]  /*7670*/  BSYNC B2 ;  /* 0x0000000000027941 */ /* 0x000fea0003800000 */
.L_x_14897:
        /* <DEDUP_REMOVED lines=47> */
.L_x_14896:
[----:B------:R-:W-:Y:S05]  /*7970*/  BSYNC B1 ;  /* 0x0000000000017941 */ /* 0x000fea0003800000 */
.L_x_14895:
        /* <DEDUP_REMOVED lines=54> */
.L_x_14901:
[----:B------:R-:W-:Y:S05]  /*7ce0*/  BSYNC B1 ;  /* 0x0000000000017941 */ /* 0x000fea0003800000 */
.L_x_14900:
        /* <DEDUP_REMOVED lines=48> */
.L_x_14886:
[----:B------:R-:W0:Y:S01]  /*7ff0*/  S2R R0, SR_TID.X ;  /* 0x0000000000007919 */ /* 0x000e220000002100 */
[----:B------:R-:W1:Y:S01]  /*8000*/  LDC R6, c[0x0][0x448] ;  /* 0x00011200ff067b82 */ /* 0x000e620000000800 */
[----:B------:R-:W-:Y:S01]  /*8010*/  ULDC.64 UR4, c[0x0][0x3f8] ;  /* 0x0000fe0000047ab9 */ /* 0x000fe20000000a00 */
[----:B------:R-:W-:Y:S01]  /*8020*/  ULDC.64 UR6, c[0x0][0x408] ;  /* 0x0001020000067ab9 */ /* 0x000fe20000000a00 */
[----:B------:R-:W-:Y:S02]  /*8030*/  IMAD.MOV.U32 R28, RZ, RZ, R24 ;  /* 0x000000ffff1c7224 */ /* 0x000fe400078e0018 */
[----:B------:R-:W-:Y:S02]  /*8040*/  IMAD.MOV.U32 R20, RZ, RZ, R30 ;  /* 0x000000ffff147224 */ /* 0x000fe400078e001e */
[----:B------:R-:W-:Y:S01]  /*8050*/  IMAD.MOV.U32 R21, RZ, RZ, R27 ;  /* 0x000000ffff157224 */ /* 0x000fe200078e001b */
[----:B-1----:R-:W-:Y:S01]  /*8060*/  ISETP.NE.AND P0, PT, R6, 0x1, PT ;  /* 0x000000010600780c */ /* 0x002fe20003f05270 */
[----:B0-----:R-:W-:-:S05]  /*8070*/  VIADD R0, R0, 0xffffff80 ;  /* 0xffffff8000007836 */ /* 0x001fca0000000000 */
[----:B------:R-:W-:-:S07]  /*8080*/  SHF.R.S32.HI R3, RZ, 0x1f, R0 ;  /* 0x0000001fff037819 */ /* 0x000fce0000011400 */
[----:B------:R-:W0:Y:S01]  /*8090*/  @P0 LDC R5, c[0x0][0x450] ;  /* 0x00011400ff050b82 */ /* 0x000e220000000800 */
[----:B------:R-:W-:-:S04]  /*80a0*/  LEA.HI R3, R3, R0, RZ, 0x2 ;  /* 0x0000000003037211 */ /* 0x000fc800078f10ff */
[----:B------:R-:W-:-:S05]  /*80b0*/  LOP3.LUT R3, R3, 0xfffffffc, RZ, 0xc0, !PT ;  /* 0xfffffffc03037812 */ /* 0x000fca00078ec0ff */
[----:B------:R-:W-:Y:S02]  /*80c0*/  IMAD.IADD R3, R0, 0x1, -R3 ;  /* 0x0000000100037824 */ /* 0x000fe400078e0a03 */
[----:B------:R-:W1:Y:S02]  /*80d0*/  @P0 LDC R0, c[0x0][0x44c] ;  /* 0x00011300ff000b82 */ /* 0x000e640000000800 */
[----:B------:R-:W-:-:S04]  /*80e0*/  IMAD R3, R3, 0x40, R41 ;  /* 0x0000004003037824 */ /* 0x000fc800078e0229 */
[----:B-1----:R-:W-:-:S05]  /*80f0*/  @P0 IMAD.HI.U32 R0, R3, R0, RZ ;  /* 0x0000000003000227 */ /* 0x002fca00078e00ff */
[----:B0-----:R-:W-:-:S04]  /*8100*/  @P0 SHF.R.U32.HI R3, RZ, R5, R0 ;  /* 0x00000005ff030219 */ /* 0x001fc80000011600 */
        /* <DEDUP_REMOVED lines=17> */
[----:B------:R-:W2:Y:S01]  /*8220*/  LDL R11, [R1+0x30] ;  /* 0x00003000010b7983 */ /* 0x000ea20000100800 */
[----:B------:R-:W0:Y:S03]  /*8230*/  LDC R35, c[0x0][0x3f4] ;  /* 0x0000fd00ff237b82 */ /* 0x000e260000000800 */
[----:B------:R-:W1:Y:S04]  /*8240*/  SHFL.IDX PT, R3, R10, RZ, 0x1c1f ;  /* 0x001c1fff0a037589 */ /* 0x000e6800000e0000 */
[----:B------:R-:W3:Y:S04]  /*8250*/  SHFL.IDX PT, R0, R28, RZ, 0x1c1f ;  /* 0x001c1fff1c007589 */ /* 0x000ee800000e0000 */
[----:B------:R-:W4:Y:S04]  /*8260*/  SHFL.IDX PT, R14, R29, RZ, 0x1c1f ;  /* 0x001c1fff1d0e7589 */ /* 0x000f2800000e0000 */
[----:B------:R-:W5:Y:S01]  /*8270*/  SHFL.IDX PT, R8, R20, RZ, 0x1c1f ;  /* 0x001c1fff14087589 */ /* 0x000f6200000e0000 */
[----:B0-----:R-:W-:Y:S01]  /*8280*/  ISETP.GE.AND P0, PT, R16, R35, PT ;  /* 0x000000231000720c */ /* 0x001fe20003f06270 */
[----:B--2---:R-:W-:-:S05]  /*8290*/  IMAD R30, R11, R6, RZ ;  /* 0x000000060b1e7224 */ /* 0x004fca00078e02ff */
[----:B------:R-:W-:-:S13]  /*82a0*/  ISETP.GE.OR P1, PT, R41, R30, P0 ;  /* 0x0000001e2900720c */ /* 0x000fda0000726670 */
[C---:B------:R-:W-:Y:S01]  /*82b0*/  @!P1 IMAD.SHL.U32 R9, R16.reuse, 0x2, RZ ;  /* 0x0000000210099824 */ /* 0x040fe200078e00ff */
[----:B------:R-:W-:-:S04]  /*82c0*/  @!P1 SHF.L.U64.HI R21, R16, 0x1, R17 ;  /* 0x0000000110159819 */ /* 0x000fc80000010211 */
[----:B-1----:R-:W-:-:S05]  /*82d0*/  @!P1 IADD3 R4, P2, R3, R9, RZ ;  /* 0x0000000903049210 */ /* 0x002fca0007f5e0ff */
[----:B---3--:R-:W-:-:S06]  /*82e0*/  @!P1 IMAD.X R5, R0, 0x1, R21, P2 ;  /* 0x0000000100059824 */ /* 0x008fcc00010e0615 */
[----:B------:R-:W2:Y:S01]  /*82f0*/  @!P1 LD.E.128 R4, desc[UR40][R4.64] ;  /* 0x0000002804049980 */ /* 0x000ea2000c101d00 */
[----:B----4-:R-:W-:-:S05]  /*8300*/  @!P1 IADD3 R14, P2, R14, R9, RZ ;  /* 0x000000090e0e9210 */ /* 0x010fca0007f5e0ff */
[----:B-----5:R-:W-:-:S04]  /*8310*/  @!P1 IMAD.X R3, R8, 0x1, R21, P2 ;  /* 0x0000000108039824 */ /* 0x020fc800010e0615 */
[----:B------:R-:W-:-:S05]  /*8320*/  @!P1 IMAD.MOV.U32 R15, RZ, RZ, R3 ;  /* 0x000000ffff0f9224 */ /* 0x000fca00078e0003 */
[----:B------:R-:W3:Y:S01]  /*8330*/  @!P1 LD.E.128 R24, desc[UR40][R14.64] ;  /* 0x000000280e189980 */ /* 0x000ee2000c101d00 */
[----:B------:R-:W-:Y:S02]  /*8340*/  CS2R R38, SRZ ;  /* 0x0000000000267805 */ /* 0x000fe4000001ff00 */
[----:B------:R-:W-:Y:S01]  /*8350*/  CS2R R36, SRZ ;  /* 0x0000000000247805 */ /* 0x000fe2000001ff00 */
[----:B------:R-:W0:Y:S04]  /*8360*/  SHFL.IDX PT, R21, R29, 0x1, 0x1c1f ;  /* 0x003c1f001d157f89 */ /* 0x000e2800000e0000 */
[----:B------:R-:W1:Y:S01]  /*8370*/  SHFL.IDX PT, R20, R20, 0x1, 0x1c1f ;  /* 0x003c1f0014147f89 */ /* 0x000e6200000e0000 */
[----:B--2---:R-:W-:Y:S02]  /*8380*/  @!P1 IMAD.MOV.U32 R38, RZ, RZ, R4 ;  /* 0x000000ffff269224 */ /* 0x004fe400078e0004 */
[----:B------:R-:W-:Y:S01]  /*8390*/  @!P1 IMAD.MOV.U32 R39, RZ, RZ, R5 ;  /* 0x000000ffff279224 */ /* 0x000fe200078e0005 */
[----:B------:R-:W-:Y:S01]  /*83a0*/  CS2R R4, SRZ ;  /* 0x0000000000047805 */ /* 0x000fe2000001ff00 */
[----:B------:R-:W-:-:S02]  /*83b0*/  IMAD.MOV.U32 R0, RZ, RZ, R38 ;  /* 0x000000ffff007224 */ /* 0x000fc400078e0026 */
[----:B------:R-:W-:Y:S02]  /*83c0*/  @!P1 IMAD.MOV.U32 R36, RZ, RZ, R6 ;  /* 0x000000ffff249224 */ /* 0x000fe400078e0006 */
[----:B------:R-:W-:Y:S01]  /*83d0*/  @!P1 IMAD.MOV.U32 R37, RZ, RZ, R7 ;  /* 0x000000ffff259224 */ /* 0x000fe200078e0007 */
[----:B------:R-:W-:Y:S01]  /*83e0*/  PRMT R40, R40, 0x5410, R0 ;  /* 0x0000541028287816 */ /* 0x000fe20000000000 */
[----:B------:R-:W-:Y:S01]  /*83f0*/  IMAD.MOV.U32 R3, RZ, RZ, R39 ;  /* 0x000000ffff037224 */ /* 0x000fe200078e0027 */
[----:B------:R-:W2:Y:S01]  /*8400*/  SHFL.IDX PT, R0, R28, 0x1, 0x1c1f ;  /* 0x003c1f001c007f89 */ /* 0x000ea200000e0000 */
[----:B------:R-:W-:Y:S01]  /*8410*/  CS2R R6, SRZ ;  /* 0x0000000000067805 */ /* 0x000fe2000001ff00 */
[----:B------:R-:W-:Y:S02]  /*8420*/  IMAD.MOV.U32 R8, RZ, RZ, R36 ;  /* 0x000000ffff087224 */ /* 0x000fe400078e0024 */
[----:B------:R-:W-:Y:S01]  /*8430*/  IMAD.MOV.U32 R9, RZ, RZ, R37 ;  /* 0x000000ffff097224 */ /* 0x000fe200078e0025 */
[----:B------:R-:W-:Y:S01]  /*8440*/  PRMT R45, R45, 0x5410, R3 ;  /* 0x000054102d2d7816 */ /* 0x000fe20000000003 */
[----:B---3--:R-:W-:Y:S01]  /*8450*/  @!P1 IMAD.MOV.U32 R6, RZ, RZ, R24 ;  /* 0x000000ffff069224 */ /* 0x008fe200078e0018 */
[----:B------:R-:W-:Y:S01]  /*8460*/  PRMT R32, R8, 0x7610, R32 ;  /* 0x0000761008207816 */ /* 0x000fe20000000020 */
[----:B------:R-:W-:Y:S01]  /*8470*/  @!P1 IMAD.MOV.U32 R7, RZ, RZ, R25 ;  /* 0x000000ffff079224 */ /* 0x000fe200078e0019 */
[----:B------:R-:W-:Y:S01]  /*8480*/  PRMT R33, R9, 0x7610, R33 ;  /* 0x0000761009217816 */ /* 0x000fe20000000021 */
[----:B------:R-:W-:Y:S01]  /*8490*/  @!P1 IMAD.MOV.U32 R4, RZ, RZ, R26 ;  /* 0x000000ffff049224 */ /* 0x000fe200078e001a */
[----:B------:R3:W4:Y:S01]  /*84a0*/  SHFL.IDX PT, R3, R10, 0x1, 0x1c1f ;  /* 0x003c1f000a037f89 */ /* 0x00072200000e0000 */
[----:B------:R-:W-:-:S02]  /*84b0*/  @!P1 IMAD.MOV.U32 R5, RZ, RZ, R27 ;  /* 0x000000ffff059224 */ /* 0x000fc400078e001b */
[----:B------:R-:W-:Y:S02]  /*84c0*/  IMAD.MOV.U32 R8, RZ, RZ, R6 ;  /* 0x000000ffff087224 */ /* 0x000fe400078e0006 */
[----:B------:R-:W-:Y:S02]  /*84d0*/  IMAD.MOV.U32 R9, RZ, RZ, R7 ;  /* 0x000000ffff097224 */ /* 0x000fe400078e0007 */
[----:B------:R-:W-:Y:S01]  /*84e0*/  IMAD.MOV.U32 R11, RZ, RZ, R5 ;  /* 0x000000ffff0b7224 */ /* 0x000fe200078e0005 */
[----:B------:R-:W-:Y:S01]  /*84f0*/  PRMT R40, R8, 0x7610, R40 ;  /* 0x0000761008287816 */ /* 0x000fe20000000028 */
[----:B---3--:R-:W-:Y:S01]  /*8500*/  IMAD.MOV.U32 R10, RZ, RZ, R4 ;  /* 0x000000ffff0a7224 */ /* 0x008fe200078e0004 */
[----:B------:R-:W-:Y:S02]  /*8510*/  PRMT R32, R32, 0x5410, R9 ;  /* 0x0000541020207816 */ /* 0x000fe40000000009 */
[----:B------:R-:W-:Y:S02]  /*8520*/  CS2R R8, SRZ ;  /* 0x0000000000087805 */ /* 0x000fe4000001ff00 */
[----:B------:R-:W-:-:S02]  /*8530*/  PRMT R33, R33, 0x5410, R11 ;  /* 0x0000541021217816 */ /* 0x000fc4000000000b */
[----:B012---:R-:W-:-:S07]  /*8540*/  PRMT R45, R10, 0x7610, R45 ;  /* 0x000076100a2d7816 */ /* 0x007fce000000002d */
.L_x_15161:
        /* <DEDUP_REMOVED lines=23> */
[----:B------:R-:W5:Y:S02]  /*86c0*/  LD.E.128 R8, desc[UR40][R8.64] ;  /* 0x0000002808087980 */ /* 0x000f64000c101d00 */
.L_x_14904:
[----:B------:R-:W-:Y:S05]  /*86d0*/  BSYNC B1 ;  /* 0x0000000000017941 */ /* 0x000fea0003800000 */
.L_x_14903:
[----:B------:R-:W4:Y:S01]  /*86e0*/  LDL R0, [R1+0x50] ;  /* 0x0000500001007983 */ /* 0x000f220000100800 */
[----:B------:R-:W0:Y:S01]  /*86f0*/  SYNCS.PHASECHK.TRANS64.TRYWAIT P1, [R19+URZ+0x32400], R24 ;  /* 0x03240018130075a7 */ /* 0x000e22000802017f */
[----:B------:R-:W-:Y:S01]  /*8700*/  VIADD R21, R22, 0x40 ;  /* 0x0000004016157836 */ /* 0x000fe20000000000 */
[----:B------:R-:W-:Y:S01]  /*8710*/  BSSY B1, `(.L_x_14905) ;  /* 0x0000011000017945 */ /* 0x000fe20003800000 */
[----:B-----5:R-:W-:Y:S02]  /*8720*/  IMAD.MOV.U32 R20, RZ, RZ, R9 ;  /* 0x000000ffff147224 */ /* 0x020fe400078e0009 */
[----:B------:R-:W-:Y:S02]  /*8730*/  IMAD.MOV.U32 R54, RZ, RZ, R14 ;  /* 0x000000ffff367224 */ /* 0x000fe400078e000e */
[----:B------:R-:W-:Y:S01]  /*8740*/  IMAD.MOV.U32 R55, RZ, RZ, R15 ;  /* 0x000000ffff377224 */ /* 0x000fe200078e000f */
[----:B----4-:R-:W-:Y:S01]  /*8750*/  VIADDMNMX R3, R30, -R0, 0x80, PT ;  /* 0x000000801e037446 */ /* 0x010fe20003800900 */
[----:B------:R-:W-:-:S03]  /*8760*/  IMAD.MOV.U32 R0, RZ, RZ, R8 ;  /* 0x000000ffff007224 */ /* 0x000fc600078e0008 */
[-C--:B------:R-:W-:Y:S02]  /*8770*/  ISETP.GE.OR P2, PT, R22, R3.reuse, P0 ;  /* 0x000000031600720c */ /* 0x080fe40000746670 */
[----:B------:R-:W-:Y:S01]  /*8780*/  ISETP.GE.OR P0, PT, R21, R3, P0 ;  /* 0x000000031500720c */ /* 0x000fe20000706670 */
[----:B------:R-:W-:Y:S01]  /*8790*/  IMAD.MOV.U32 R3, RZ, RZ, R11 ;  /* 0x000000ffff037224 */ /* 0x000fe200078e000b */
[----:B------:R-:W-:Y:S01]  /*87a0*/  PRMT R50, R20, 0x5410, R0 ;  /* 0x0000541014327816 */ /* 0x000fe20000000000 */
[----:B------:R-:W-:Y:S02]  /*87b0*/  IMAD.MOV.U32 R0, RZ, RZ, R10 ;  /* 0x000000ffff007224 */ /* 0x000fe400078e000a */
[----:B------:R-:W-:Y:S02]  /*87c0*/  IMAD.MOV.U32 R20, RZ, RZ, R12 ;  /* 0x000000ffff147224 */ /* 0x000fe400078e000c */
[----:B------:R-:W-:Y:S01]  /*87d0*/  IMAD.MOV.U32 R21, RZ, RZ, R13 ;  /* 0x000000ffff157224 */ /* 0x000fe200078e000d */
[----:B------:R-:W-:-:S02]  /*87e0*/  PRMT R51, R0, 0x5410, R3 ;  /* 0x0000541000337816 */ /* 0x000fc40000000003 */
[----:B------:R-:W-:Y:S02]  /*87f0*/  PRMT R52, R20, 0x7610, R52 ;  /* 0x0000761014347816 */ /* 0x000fe40000000034 */
[----:B------:R-:W-:Y:S01]  /*8800*/  PRMT R53, R21, 0x7610, R53 ;  /* 0x0000761015357816 */ /* 0x000fe20000000035 */
[----:B0-----:R-:W-:Y:S06]  /*8810*/  @!P1 BRA `(.L_x_14906) ;  /* 0x0000017400289947 */ /* 0x001fec0003800000 */
.L_x_15162:
[----:B------:R-:W-:Y:S05]  /*8820*/  BSYNC B1 ;  /* 0x0000000000017941 */ /* 0x000fea0003800000 */
.L_x_14905:
[----:B------:R-:W-:Y:S04]  /*8830*/  BSSY B1, `(.L_x_14907) ;  /* 0x0000070000017945 */ /* 0x000fe80003800000 */
[----:B------:R-:W-:Y:S05]  /*8840*/  @P2 BRA `(.L_x_14908) ;  /* 0x0000000400b82947 */ /* 0x000fea0003800000 */
[----:B------:R-:W2:Y:S01]  /*8850*/  LDL R0, [R1+0x90] ;  /* 0x0000900001007983 */ /* 0x000ea20000100800 */
[----:B------:R-:W-:Y:S02]  /*8860*/  SHF.R.U64 R34, R38, 0x10, R39 ;  /* 0x0000001026227819 */ /* 0x000fe40000001227 */
[----:B------:R-:W-:Y:S01]  /*8870*/  SHF.R.U32.HI R38, RZ, 0x10, R37 ;  /* 0x00000010ff267819 */ /* 0x000fe20000011625 */
[----:B------:R-:W1:Y:S01]  /*8880*/  S2R R3, SR_TID.X ;  /* 0x0000000000037919 */ /* 0x000e620000002100 */
[----:B------:R-:W-:Y:S02]  /*8890*/  SHF.R.U32.HI R44, RZ, 0x10, R5 ;  /* 0x00000010ff2c7819 */ /* 0x000fe40000011605 */
[----:B------:R-:W-:Y:S02]  /*88a0*/  PRMT R34, R40, 0x5432, R34 ;  /* 0x0000543228227816 */ /* 0x000fe40000000022 */
[----:B------:R-:W-:Y:S02]  /*88b0*/  SHF.R.U32.HI R42, RZ, 0x10, R7 ;  /* 0x00000010ff2a7819 */ /* 0x000fe40000011607 */
[----:B------:R-:W-:-:S02]  /*88c0*/  SHF.R.U64 R43, R4, 0x10, R5 ;  /* 0x00000010042b7819 */ /* 0x000fc40000001205 */
[C---:B------:R-:W-:Y:S02]  /*88d0*/  PRMT R38, R33.reuse, 0x5410, R38 ;  /* 0x0000541021267816 */ /* 0x040fe40000000026 */
[----:B------:R-:W-:Y:S01]  /*88e0*/  PRMT R44, R33, 0x5432, R44 ;  /* 0x00005432212c7816 */ /* 0x000fe2000000002c */
[----:B------:R-:W-:Y:S01]  /*88f0*/  IMAD.U32 R33, R34, 0x10000, RZ ;  /* 0x0001000022217824 */ /* 0x000fe200078e00ff */
[----:B------:R-:W-:Y:S02]  /*8900*/  PRMT R42, R32, 0x5432, R42 ;  /* 0x00005432202a7816 */ /* 0x000fe4000000002a */
[----:B------:R-:W-:Y:S02]  /*8910*/  PRMT R43, R45, 0x5410, R43 ;  /* 0x000054102d2b7816 */ /* 0x000fe4000000002b */
[----:B------:R-:W-:Y:S01]  /*8920*/  LOP3.LUT R34, R34, 0xffff0000, RZ, 0xc0, !PT ;  /* 0xffff000022227812 */ /* 0x000fe200078ec0ff */
[----:B-1----:R-:W-:-:S05]  /*8930*/  VIADD R3, R3, 0xffffff80 ;  /* 0xffffff8003037836 */ /* 0x002fca0000000000 */
[----:B------:R-:W-:-:S04]  /*8940*/  SHF.R.S32.HI R25, RZ, 0x1f, R3 ;  /* 0x0000001fff197819 */ /* 0x000fc80000011403 */
[----:B------:R-:W-:Y:S01]  /*8950*/  LEA.HI R25, R25, R3, RZ, 0x5 ;  /* 0x0000000319197211 */ /* 0x000fe200078f28ff */
[----:B------:R-:W-:-:S03]  /*8960*/  IMAD.IADD R3, R16, 0x1, R35 ;  /* 0x0000000110037824 */ /* 0x000fc600078e0223 */
[----:B------:R-:W-:Y:S01]  /*8970*/  SHF.R.S32.HI R25, RZ, 0x5, R25 ;  /* 0x00000005ff197819 */ /* 0x000fe20000011419 */
[----:B--2---:R-:W-:-:S05]  /*8980*/  IMAD.SHL.U32 R0, R0, 0x40, RZ ;  /* 0x0000004000007824 */ /* 0x004fca00078e00ff */
[----:B------:R-:W-:-:S04]  /*8990*/  LOP3.LUT R20, R0, 0x1c0, RZ, 0xc0, !PT ;  /* 0x000001c000147812 */ /* 0x000fc800078ec0ff */
[C---:B------:R-:W-:Y:S02]  /*89a0*/  LOP3.LUT R0, R20.reuse, 0x38, R16, 0xf8, !PT ;  /* 0x0000003814007812 */ /* 0x040fe400078ef810 */
[----:B------:R-:W-:Y:S02]  /*89b0*/  SHF.R.U32.HI R21, RZ, 0x3, R20 ;  /* 0x00000003ff157819 */ /* 0x000fe40000011614 */
[----:B------:R-:W-:Y:S02]  /*89c0*/  LOP3.LUT R3, R20, 0x38, R3, 0xf8, !PT ;  /* 0x0000003814037812 */ /* 0x000fe400078ef803 */
[-C--:B------:R-:W-:Y:S02]  /*89d0*/  LOP3.LUT R0, R0, R21.reuse, RZ, 0x3c, !PT ;  /* 0x0000001500007212 */ /* 0x080fe400078e3cff */
[----:B------:R-:W-:-:S03]  /*89e0*/  LOP3.LUT R3, R3, R21, RZ, 0x3c, !PT ;  /* 0x0000001503037212 */ /* 0x000fc600078e3cff */
[----:B------:R-:W-:-:S04]  /*89f0*/  IMAD R0, R25, 0x200, R0 ;  /* 0x0000020019007824 */ /* 0x000fc800078e0200 */
[----:B------:R-:W-:Y:S02]  /*8a00*/  IMAD R47, R0, 0x2, R19 ;  /* 0x00000002002f7824 */ /* 0x000fe400078e0213 */
[----:B------:R-:W-:Y:S01]  /*8a10*/  IMAD R0, R25, 0x200, R3 ;  /* 0x0000020019007824 */ /* 0x000fe200078e0203 */
[----:B------:R-:W-:Y:S02]  /*8a20*/  SHF.R.U64 R3, R36, 0x10, R37 ;  /* 0x0000001024037819 */ /* 0x000fe40000001225 */
[----:B0-----:R-:W0:Y:S01]  /*8a30*/  LDS.128 R24, [R47+0x18400] ;  /* 0x018400002f187984 */ /* 0x001e220000000c00 */
[----:B------:R-:W-:Y:S01]  /*8a40*/  IMAD R49, R0, 0x2, R19 ;  /* 0x0000000200317824 */ /* 0x000fe200078e0213 */
[----:B------:R-:W-:Y:S02]  /*8a50*/  SHF.R.U32.HI R0, RZ, 0x10, R39 ;  /* 0x00000010ff007819 */ /* 0x000fe40000011627 */
[----:B------:R-:W-:Y:S02]  /*8a60*/  SHF.R.U64 R39, R6, 0x10, R7 ;  /* 0x0000001006277819 */ /* 0x000fe40000001207 */
[----:B------:R-:W1:Y:S01]  /*8a70*/  LDS.128 R28, [R49+0x18400] ;  /* 0x01840000311c7984 */ /* 0x000e620000000c00 */
[----:B------:R-:W-:-:S02]  /*8a80*/  PRMT R36, R45, 0x5432, R0 ;  /* 0x000054322d247816 */ /* 0x000fc40000000000 */
[----:B------:R-:W-:Y:S02]  /*8a90*/  PRMT R39, R40, 0x5410, R39 ;  /* 0x0000541028277816 */ /* 0x000fe40000000027 */
[----:B------:R-:W-:Y:S02]  /*8aa0*/  PRMT R37, R32, 0x5410, R3 ;  /* 0x0000541020257816 */ /* 0x000fe40000000003 */
[C---:B------:R-:W-:Y:S01]  /*8ab0*/  LOP3.LUT R40, R39.reuse, 0xffff0000, RZ, 0xc0, !PT ;  /* 0xffff000027287812 */ /* 0x040fe200078ec0ff */
[----:B------:R-:W-:Y:S02]  /*8ac0*/  IMAD.U32 R41, R39, 0x10000, RZ ;  /* 0x0001000027297824 */ /* 0x000fe400078e00ff */
        /* <DEDUP_REMOVED lines=22> */
[----:B------:R-:W-:Y:S02]  /*8c30*/  IMAD.U32 R0, R36, 0x10000, RZ ;  /* 0x0001000024007824 */ /* 0x000fe400078e00ff */
[----:B------:R-:W-:Y:S01]  /*8c40*/  FMUL.FTZ R48, R21, R34 ;  /* 0x0000002215307220 */ /* 0x000fe20000410000 */
[----:B------:R-:W-:Y:S01]  /*8c50*/  FMUL.FTZ R33, R25, R20 ;  /* 0x0000001419217220 */ /* 0x000fe20000410000 */
[----:B------:R-:W-:Y:S01]  /*8c60*/  FFMA.FTZ R46, R3, R34, -R46 ;  /* 0x00000022032e7223 */ /* 0x000fe2000001082e */
[----:B------:R-:W-:Y:S01]  /*8c70*/  LOP3.LUT R21, R42, 0xffff0000, RZ, 0xc0, !PT ;  /* 0xffff00002a157812 */ /* 0x000fe200078ec0ff */
[----:B------:R-:W-:Y:S01]  /*8c80*/  FMUL.FTZ R25, R25, R0 ;  /* 0x0000000019197220 */ /* 0x000fe20000410000 */
        /* <DEDUP_REMOVED lines=11> */
[----:B------:R-:W-:Y:S02]  /*8d40*/  IMAD.U32 R3, R38, 0x10000, RZ ;  /* 0x0001000026037824 */ /* 0x000fe400078e00ff */
[----:B------:R-:W-:Y:S01]  /*8d50*/  FMUL.FTZ R27, R27, R0 ;  /* 0x000000001b1b7220 */ /* 0x000fe20000410000 */
[----:B------:R-:W-:Y:S01]  /*8d60*/  FFMA.FTZ R34, R24, R21, R41 ;  /* 0x0000001518227223 */ /* 0x000fe20000010029 */
[C---:B------:R-:W-:Y:S01]  /*8d70*/  FMUL.FTZ R24, R32.reuse, R20 ;  /* 0x0000001420187220 */ /* 0x040fe20000410000 */
[C---:B------:R-:W-:Y:S01]  /*8d80*/  FFMA.FTZ R36, R5.reuse, R0, -R36 ;  /* 0x0000000005247223 */ /* 0x040fe20000010824 */
[----:B------:R-:W-:Y:S01]  /*8d90*/  FFMA.FTZ R27, R5, R4, R27 ;  /* 0x00000004051b7223 */ /* 0x000fe2000001001b */
[-C--:B------:R-:W-:Y:S01]  /*8da0*/  FMUL.FTZ R32, R32, R3.reuse ;  /* 0x0000000320207220 */ /* 0x080fe20000410000 */
        /* <DEDUP_REMOVED lines=8> */
[----:B------:R-:W-:Y:S01]  /*8e30*/  F2FP.BF16.F32.PACK_AB R4, R46, R45 ;  /* 0x0000002d2e04723e */ /* 0x000fe200000010ff */
[----:B------:R-:W-:Y:S01]  /*8e40*/  FMUL.FTZ R29, R30, R5 ;  /* 0x000000051e1d7220 */ /* 0x000fe20000410000 */
[----:B------:R-:W-:Y:S01]  /*8e50*/  FFMA.FTZ R7, R6, R37, -R7 ;  /* 0x0000002506077223 */ /* 0x000fe20000010807 */
[----:B------:R-:W-:Y:S01]  /*8e60*/  FMUL.FTZ R30, R30, R3 ;  /* 0x000000031e1e7220 */ /* 0x000fe20000410000 */
        /* <DEDUP_REMOVED lines=10> */
[----:B------:R1:W-:Y:S04]  /*8f10*/  STS.128 [R47+0x18400], R4 ;  /* 0x018400042f007388 */ /* 0x0003e80000000c00 */
[----:B------:R1:W-:Y:S02]  /*8f20*/  STS.128 [R49+0x18400], R24 ;  /* 0x0184001831007388 */ /* 0x0003e40000000c00 */
.L_x_14908:
[----:B------:R-:W-:Y:S05]  /*8f30*/  BSYNC B1 ;  /* 0x0000000000017941 */ /* 0x000fea0003800000 */
.L_x_14907:
[----:B------:R-:W-:Y:S01]  /*8f40*/  PRMT R3, R55, 0x5410, R54 ;  /* 0x0000541037037816 */ /* 0x000fe20000000036 */
[----:B------:R-:W-:Y:S06]  /*8f50*/  @P0 BRA `(.L_x_14899) ;  /* 0x0000000400a80947 */ /* 0x000fec0003800000 */
[----:B-1----:R-:W2:Y:S01]  /*8f60*/  LDL R4, [R1+0x60] ;  /* 0x0000600001047983 */ /* 0x002ea20000100800 */
[C---:B------:R-:W-:Y:S02]  /*8f70*/  VIADD R5, R22.reuse, 0x40 ;  /* 0x0000004016057836 */ /* 0x040fe40000000000 */
[----:B------:R-:W-:Y:S01]  /*8f80*/  VIADD R6, R22, 0x40 ;  /* 0x0000004016067836 */ /* 0x000fe20000000000 */
[----:B------:R-:W3:Y:S01]  /*8f90*/  LDL R41, [R1+0x9c] ;  /* 0x00009c0001297983 */ /* 0x000ee20000100800 */
[----:B------:R-:W-:Y:S02]  /*8fa0*/  IMAD.SHL.U32 R5, R5, 0x40, RZ ;  /* 0x0000004005057824 */ /* 0x000fe400078e00ff */
[----:B------:R-:W-:Y:S02]  /*8fb0*/  IMAD.SHL.U32 R6, R6, 0x40, RZ ;  /* 0x0000004006067824 */ /* 0x000fe400078e00ff */
[----:B------:R-:W-:Y:S01]  /*8fc0*/  IMAD.IADD R0, R16, 0x1, R35 ;  /* 0x0000000110007824 */ /* 0x000fe200078e0223 */
[----:B------:R-:W-:-:S02]  /*8fd0*/  LOP3.LUT R5, R5, 0x1c0, RZ, 0xc0, !PT ;  /* 0x000001c005057812 */ /* 0x000fc400078ec0ff */
[----:B------:R-:W-:Y:S02]  /*8fe0*/  LOP3.LUT R6, R6, 0x1c0, RZ, 0xc0, !PT ;  /* 0x000001c006067812 */ /* 0x000fe400078ec0ff */
[----:B------:R-:W-:Y:S02]  /*8ff0*/  SHF.R.U32.HI R5, RZ, 0x3, R5 ;  /* 0x00000003ff057819 */ /* 0x000fe40000011605 */
[----:B------:R-:W-:-:S04]  /*9000*/  LOP3.LUT R0, R6, 0x38, R0, 0xf8, !PT ;  /* 0x0000003806007812 */ /* 0x000fc800078ef800 */
[----:B------:R-:W-:Y:S02]  /*9010*/  LOP3.LUT R0, R0, R5, RZ, 0x3c, !PT ;  /* 0x0000000500007212 */ /* 0x000fe400078e3cff */
[----:B------:R-:W-:Y:S02]  /*9020*/  SHF.R.U64 R21, R12, 0x10, R13 ;  /* 0x000000100c157819 */ /* 0x000fe4000000120d */
[--C-:B------:R-:W-:Y:S02]  /*9030*/  SHF.R.U64 R32, R8, 0x10, R9.reuse ;  /* 0x0000001008207819 */ /* 0x100fe40000001209 */
[----:B------:R-:W-:Y:S02]  /*9040*/  SHF.R.U32.HI R33, RZ, 0x10, R9 ;  /* 0x00000010ff217819 */ /* 0x000fe40000011609 */
[----:B------:R-:W-:Y:S02]  /*9050*/  PRMT R21, R52, 0x5410, R21 ;  /* 0x0000541034157816 */ /* 0x000fe40000000015 */
[----:B------:R-:W-:-:S02]  /*9060*/  PRMT R32, R50, 0x5432, R32 ;  /* 0x0000543232207816 */ /* 0x000fc40000000020 */
[----:B------:R-:W-:Y:S02]  /*9070*/  SHF.R.U32.HI R29, RZ, 0x10, R13 ;  /* 0x00000010ff1d7819 */ /* 0x000fe4000001160d */
[----:B------:R-:W-:Y:S02]  /*9080*/  PRMT R33, R50, 0x5410, R33 ;  /* 0x0000541032217816 */ /* 0x000fe40000000021 */
[--C-:B------:R-:W-:Y:S02]  /*9090*/  SHF.R.U32.HI R36, RZ, 0x10, R11.reuse ;  /* 0x00000010ff247819 */ /* 0x100fe4000001160b */
[----:B------:R-:W-:Y:S01]  /*90a0*/  SHF.R.U64 R35, R10, 0x10, R11 ;  /* 0x000000100a237819 */ /* 0x000fe2000000120b */
[----:B------:R-:W-:Y:S01]  /*90b0*/  IMAD.U32 R34, R32, 0x10000, RZ ;  /* 0x0001000020227824 */ /* 0x000fe200078e00ff */
[--C-:B------:R-:W-:Y:S01]  /*90c0*/  SHF.R.U64 R30, R14, 0x10, R15.reuse ;  /* 0x000000100e1e7819 */ /* 0x100fe2000000120f */
[----:B------:R-:W-:Y:S01]  /*90d0*/  IMAD.U32 R28, R21, 0x10000, RZ ;  /* 0x00010000151c7824 */ /* 0x000fe200078e00ff */
[----:B------:R-:W-:-:S02]  /*90e0*/  SHF.R.U32.HI R31, RZ, 0x10, R15 ;  /* 0x00000010ff1f7819 */ /* 0x000fc4000001160f */
[----:B------:R-:W-:Y:S02]  /*90f0*/  PRMT R29, R53, 0x5410, R29 ;  /* 0x00005410351d7816 */ /* 0x000fe4000000001d */
[----:B------:R-:W-:Y:S02]  /*9100*/  PRMT R36, R51, 0x5432, R36 ;  /* 0x0000543233247816 */ /* 0x000fe40000000024 */
[C---:B------:R-:W-:Y:S02]  /*9110*/  PRMT R30, R3.reuse, 0x5432, R30 ;  /* 0x00005432031e7816 */ /* 0x040fe4000000001e */
[----:B------:R-:W-:Y:S02]  /*9120*/  PRMT R31, R3, 0x5410, R31 ;  /* 0x00005410031f7816 */ /* 0x000fe4000000001f */
[----:B------:R-:W-:Y:S02]  /*9130*/  LOP3.LUT R21, R21, 0xffff0000, RZ, 0xc0, !PT ;  /* 0xffff000015157812 */ /* 0x000fe400078ec0ff */
[----:B------:R-:W-:Y:S01]  /*9140*/  PRMT R35, R51, 0x5410, R35 ;  /* 0x0000541033237816 */ /* 0x000fe20000000023 */
[----:B--2---:R-:W-:-:S04]  /*9150*/  IMAD.IADD R0, R4, 0x1, R0 ;  /* 0x0000000104007824 */ /* 0x004fc800078e0200 */
[----:B------:R-:W-:Y:S01]  /*9160*/  IMAD R0, R0, 0x2, R19 ;  /* 0x0000000200007824 */ /* 0x000fe200078e0213 */
[----:B---3--:R-:W-:Y:S04]  /*9170*/  LDS.128 R4, [R41+0x18400] ;  /* 0x0184000029047984 */ /* 0x008fe80000000c00 */
[----:B0-----:R-:W0:Y:S02]  /*9180*/  LDS.128 R24, [R0+0x18400] ;  /* 0x0184000000187984 */ /* 0x001e240000000c00 */
[C---:B0-----:R-:W-:Y:S01]  /*9190*/  IMAD.U32 R11, R24.reuse, 0x10000, RZ ;  /* 0x00010000180b7824 */ /* 0x041fe200078e00ff */
[----:B------:R-:W-:Y:S01]  /*91a0*/  LOP3.LUT R12, R24, 0xffff0000, RZ, 0xc0, !PT ;  /* 0xffff0000180c7812 */ /* 0x000fe200078ec0ff */
[C---:B------:R-:W-:Y:S01]  /*91b0*/  IMAD.U32 R13, R25.reuse, 0x10000, RZ ;  /* 0x00010000190d7824 */ /* 0x040fe200078e00ff */
[----:B------:R-:W-:Y:S01]  /*91c0*/  LOP3.LUT R24, R25, 0xffff0000, RZ, 0xc0, !PT ;  /* 0xffff000019187812 */ /* 0x000fe200078ec0ff */
[----:B------:R-:W-:Y:S01]  /*91d0*/  IMAD.U32 R25, R33, 0x10000, RZ ;  /* 0x0001000021197824 */ /* 0x000fe200078e00ff */
[C---:B------:R-:W-:Y:S01]  /*91e0*/  LOP3.LUT R15, R26.reuse, 0xffff0000, RZ, 0xc0, !PT ;  /* 0xffff00001a0f7812 */ /* 0x040fe200078ec0ff */
[----:B------:R-:W-:-:S02]  /*91f0*/  IMAD.U32 R14, R26, 0x10000, RZ ;  /* 0x000100001a0e7824 */ /* 0x000fc400078e00ff */
[C---:B------:R-:W-:Y:S01]  /*9200*/  FMUL.FTZ R38, R11.reuse, R34 ;  /* 0x000000220b267220 */ /* 0x040fe20000410000 */
[----:B------:R-:W-:Y:S01]  /*9210*/  FMUL.FTZ R40, R11, R28 ;  /* 0x0000001c0b287220 */ /* 0x000fe20000410000 */
[----:B------:R-:W-:Y:S01]  /*9220*/  IMAD.U32 R3, R4, 0x10000, RZ ;  /* 0x0001000004037824 */ /* 0x000fe200078e00ff */
[----:B------:R-:W-:Y:S01]  /*9230*/  LOP3.LUT R26, R27, 0xffff0000, RZ, 0xc0, !PT ;  /* 0xffff00001b1a7812 */ /* 0x000fe200078ec0ff */
[----:B------:R-:W-:Y:S02]  /*9240*/  IMAD.U32 R8, R5, 0x10000, RZ ;  /* 0x0001000005087824 */ /* 0x000fe400078e00ff */
[----:B------:R-:W-:Y:S01]  /*9250*/  FMUL.FTZ R37, R13, R25 ;  /* 0x000000190d257220 */ /* 0x000fe20000410000 */
[----:B------:R-:W-:Y:S02]  /*9260*/  IMAD.U32 R20, R27, 0x10000, RZ ;  /* 0x000100001b147824 */ /* 0x000fe400078e00ff */
[----:B------:R-:W-:Y:S02]  /*9270*/  IMAD.U32 R11, R29, 0x10000, RZ ;  /* 0x000100001d0b7824 */ /* 0x000fe400078e00ff */
[----:B------:R-:W-:-:S02]  /*9280*/  IMAD.U32 R27, R36, 0x10000, RZ ;  /* 0x00010000241b7824 */ /* 0x000fc400078e00ff */
[C---:B------:R-:W-:Y:S01]  /*9290*/  FFMA.FTZ R38, R3.reuse, R28, -R38 ;  /* 0x0000001c03267223 */ /* 0x040fe20000010826 */
[----:B------:R-:W-:Y:S01]  /*92a0*/  FFMA.FTZ R40, R3, R34, R40 ;  /* 0x0000002203287223 */ /* 0x000fe20000010028 */
[-C--:B------:R-:W-:Y:S01]  /*92b0*/  FMUL.FTZ R13, R13, R11.reuse ;  /* 0x0000000b0d0d7220 */ /* 0x080fe20000410000 */
[----:B------:R-:W-:Y:S01]  /*92c0*/  FFMA.FTZ R37, R8, R11, -R37 ;  /* 0x0000000b08257223 */ /* 0x000fe20000010825 */
[----:B------:R-:W-:Y:S02]  /*92d0*/  IMAD.U32 R10, R7, 0x10000, RZ ;  /* 0x00010000070a7824 */ /* 0x000fe400078e00ff */
[----:B------:R-:W-:Y:S01]  /*92e0*/  FMUL.FTZ R39, R20, R27 ;  /* 0x0000001b14277220 */ /* 0x000fe20000410000 */
[----:B------:R-:W-:Y:S01]  /*92f0*/  IMAD.U32 R3, R31, 0x10000, RZ ;  /* 0x000100001f037824 */ /* 0x000fe200078e00ff */
[----:B------:R-:W-:Y:S02]  /*9300*/  LOP3.LUT R11, R32, 0xffff0000, RZ, 0xc0, !PT ;  /* 0xffff0000200b7812 */ /* 0x000fe400078ec0ff */
[----:B------:R-:W-:Y:S01]  /*9310*/  LOP3.LUT R4, R4, 0xffff0000, RZ, 0xc0, !PT ;  /* 0xffff000004047812 */ /* 0x000fe200078ec0ff */
[-C--:B------:R-:W-:Y:S01]  /*9320*/  FMUL.FTZ R20, R20, R3.reuse ;  /* 0x0000000314147220 */ /* 0x080fe20000410000 */
[----:B------:R-:W-:Y:S01]  /*9330*/  FFMA.FTZ R39, R10, R3, -R39 ;  /* 0x000000030a277223 */ /* 0x000fe20000010827 */
[----:B------:R-:W-:Y:S01]  /*9340*/  FMUL.FTZ R3, R12, R11 ;  /* 0x0000000b0c037220 */ /* 0x000fe20000410000 */
[----:B------:R-:W-:Y:S01]  /*9350*/  FFMA.FTZ R25, R8, R25, R13 ;  /* 0x0000001908197223 */ /* 0x000fe2000001000d */
[----:B------:R-:W-:Y:S01]  /*9360*/  LOP3.LUT R33, R33, 0xffff0000, RZ, 0xc0, !PT ;  /* 0xffff000021217812 */ /* 0x000fe200078ec0ff */
[-C--:B------:R-:W-:Y:S01]  /*9370*/  FMUL.FTZ R13, R12, R21.reuse ;  /* 0x000000150c0d7220 */ /* 0x080fe20000410000 */
[----:B------:R-:W-:Y:S01]  /*9380*/  LOP3.LUT R29, R29, 0xffff0000, RZ, 0xc0, !PT ;  /* 0xffff00001d1d7812 */ /* 0x000fe200078ec0ff */
[----:B------:R-:W-:Y:S01]  /*9390*/  FFMA.FTZ R21, R4, R21, -R3 ;  /* 0x0000001504157223 */ /* 0x000fe20000010803 */
[----:B------:R-:W-:-:S02]  /*93a0*/  IMAD.U32 R8, R35, 0x10000, RZ ;  /* 0x0001000023087824 */ /* 0x000fc400078e00ff */
[----:B------:R-:W-:Y:S02]  /*93b0*/  IMAD.U32 R3, R30, 0x10000, RZ ;  /* 0x000100001e037824 */ /* 0x000fe400078e00ff */
[----:B------:R-:W-:Y:S01]  /*93c0*/  FFMA.FTZ R20, R10, R27, R20 ;  /* 0x0000001b0a147223 */ /* 0x000fe20000010014 */
[----:B------:R-:W-:Y:S01]  /*93d0*/  FFMA.FTZ R13, R4, R11, R13 ;  /* 0x0000000b040d7223 */ /* 0x000fe2000001000d */
[----:B------:R-:W-:Y:S01]  /*93e0*/  LOP3.LUT R5, R5, 0xffff0000, RZ, 0xc0, !PT ;  /* 0xffff000005057812 */ /* 0x000fe200078ec0ff */
[----:B------:R-:W-:Y:S01]  /*93f0*/  FMUL.FTZ R10, R24, R33 ;  /* 0x00000021180a7220 */ /* 0x000fe20000410000 */
[----:B------:R-:W-:Y:S01]  /*9400*/  FMUL.FTZ R4, R14, R8 ;  /* 0x000000080e047220 */ /* 0x000fe20000410000 */
[----:B------:R-:W-:Y:S02]  /*9410*/  IMAD.U32 R9, R6, 0x10000, RZ ;  /* 0x0001000006097824 */ /* 0x000fe400078e00ff */
[----:B------:R-:W-:Y:S01]  /*9420*/  FMUL.FTZ R24, R24, R29 ;  /* 0x0000001d18187220 */ /* 0x000fe20000410000 */
[----:B------:R-:W-:Y:S01]  /*9430*/  FMUL.FTZ R14, R14, R3 ;  /* 0x000000030e0e7220 */ /* 0x000fe20000410000 */
[----:B------:R-:W-:-:S02]  /*9440*/  LOP3.LUT R35, R35, 0xffff0000, RZ, 0xc0, !PT ;  /* 0xffff000023237812 */ /* 0x000fc400078ec0ff */
[----:B------:R-:W-:Y:S02]  /*9450*/  LOP3.LUT R36, R36, 0xffff0000, RZ, 0xc0, !PT ;  /* 0xffff000024247812 */ /* 0x000fe400078ec0ff */
[----:B------:R-:W-:Y:S02]  /*9460*/  LOP3.LUT R30, R30, 0xffff0000, RZ, 0xc0, !PT ;  /* 0xffff00001e1e7812 */ /* 0x000fe400078ec0ff */
[----:B------:R-:W-:Y:S01]  /*9470*/  LOP3.LUT R31, R31, 0xffff0000, RZ, 0xc0, !PT ;  /* 0xffff00001f1f7812 */ /* 0x000fe200078ec0ff */
[C---:B------:R-:W-:Y:S01]  /*9480*/  FFMA.FTZ R10, R5.reuse, R29, -R10 ;  /* 0x0000001d050a7223 */ /* 0x040fe2000001080a */
[----:B------:R-:W-:Y:S01]  /*9490*/  LOP3.LUT R6, R6, 0xffff0000, RZ, 0xc0, !PT ;  /* 0xffff000006067812 */ /* 0x000fe200078ec0ff */
[----:B------:R-:W-:Y:S01]  /*94a0*/  FFMA.FTZ R24, R5, R33, R24 ;  /* 0x0000002105187223 */ /* 0x000fe20000010018 */
[----:B------:R-:W-:Y:S01]  /*94b0*/  LOP3.LUT R7, R7, 0xffff0000, RZ, 0xc0, !PT ;  /* 0xffff000007077812 */ /* 0x000fe200078ec0ff */
[C---:B------:R-:W-:Y:S01]  /*94c0*/  FFMA.FTZ R14, R9.reuse, R8, R14 ;  /* 0x00000008090e7223 */ /* 0x040fe2000001000e */
[----:B------:R-:W-:Y:S01]  /*94d0*/  FFMA.FTZ R3, R9, R3, -R4 ;  /* 0x0000000309037223 */ /* 0x000fe20000010804 */
        /* <DEDUP_REMOVED lines=18> */
.L_x_14899:
[----:B------:R-:W-:Y:S05]  /*9600*/  BSYNC B0 ;  /* 0x0000000000007941 */ /* 0x000fea0003800000 */
.L_x_14885:
        /* <DEDUP_REMOVED lines=8> */
.L_x_14882:
[----:B0123--:R-:W0:Y:S01]  /*9690*/  S2R R0, SR_TID.X ;  /* 0x0000000000007919 */ /* 0x00fe220000002100 */
[----:B------:R-:W-:Y:S01]  /*96a0*/  ISETP.NE.AND P1, PT, R232, 0x3, PT ;  /* 0x00000003e800780c */ /* 0x000fe20003f25270 */
[----:B------:R-:W-:Y:S05]  /*96b0*/  WARPSYNC.ALL ;  /* 0x0000000000007948 */ /* 0x000fea0003800000 */
[----:B0-----:R-:W-:-:S05]  /*96c0*/  SHF.R.U32.HI R0, RZ, 0x7, R0 ;  /* 0x00000007ff007819 */ /* 0x001fca0000011600 */
[----:B------:R-:W-:-:S05]  /*96d0*/  VIADD R0, R0, 0x8 ;  /* 0x0000000800007836 */ /* 0x000fca0000000000 */
[----:B------:R0:W-:Y:S06]  /*96e0*/  BAR.SYNC.DEFER_BLOCKING R0, 0x100 ;  /* 0x000400000000751d */ /* 0x0001ec0000010000 */
[----:B------:R-:W-:Y:S05]  /*96f0*/  @!P1 BRA `(.L_x_14909) ;  /* 0x0000000000049947 */ /* 0x000fea0003800000 */
[----:B------:R-:W-:Y:S01]  /*9700*/  BPT.TRAP 0x1 ;  /* 0x000000040000795c */ /* 0x000fe20000300000 */
.L_x_14909:
[----:B------:R-:W-:Y:S01]  /*9710*/  IMAD R180, R2, 0x8, R19 ;  /* 0x0000000802b47824 */ /* 0x000fe200078e0213 */
[----:B------:R-:W-:-:S04]  /*9720*/  SHF.L.U32 R7, R23, 0x1f, RZ ;  /* 0x0000001f17077819 */ /* 0x000fc800000006ff */
[----:B------:R1:W2:Y:S01]  /*9730*/  SYNCS.PHASECHK.TRANS64.TRYWAIT P0, [R180+URZ+0x32430], R7 ;  /* 0x03243007b40075a7 */ /* 0x0002a2000800017f */
[----:B------:R-:W-:Y:S05]  /*9740*/  @!P1 BRA `(.L_x_14910) ;  /* 0x0000000000049947 */ /* 0x000fea0003800000 */
[----:B------:R-:W-:Y:S01]  /*9750*/  BPT.TRAP 0x1 ;  /* 0x000000040000795c */ /* 0x000fe20000300000 */
.L_x_14910:
[----:B------:R-:W-:-:S05]  /*9760*/  VIADD R3, R19, 0x1c400 ;  /* 0x0001c40013037836 */ /* 0x000fca0000000000 */
[----:B------:R-:W-:-:S04]  /*9770*/  SHF.R.U32.HI R3, RZ, 0x4, R3 ;  /* 0x00000004ff037819 */ /* 0x000fc80000011603 */
[----:B------:R-:W-:-:S04]  /*9780*/  LOP3.LUT R3, R3, 0x3fff, RZ, 0xc0, !PT ;  /* 0x00003fff03037812 */ /* 0x000fc800078ec0ff */
[----:B------:R-:W-:-:S05]  /*9790*/  LOP3.LUT R3, R3, 0x10000, RZ, 0xfc, !PT ;  /* 0x0001000003037812 */ /* 0x000fca00078efcff */
[----:B------:R3:W-:Y:S01]  /*97a0*/  STL [R1+0x44], R3 ;  /* 0x0000440301007387 */ /* 0x0007e20000100800 */
[----:B--2---:R-:W-:Y:S05]  /*97b0*/  @P0 BRA `(.L_x_14911) ;  /* 0x0000000000080947 */ /* 0x004fea0003800000 */
[----:B------:R-:W2:Y:S02]  /*97c0*/  SYNCS.PHASECHK.TRANS64.TRYWAIT P0, [R180+URZ+0x32430], R7 ;  /* 0x03243007b40075a7 */ /* 0x000ea4000800017f */
[----:B--2---:R-:W-:Y:S05]  /*97d0*/  @!P0 BRA `(.L_x_14912) ;  /* 0x00000164004c8947 */ /* 0x004fea0003800000 */
.L_x_14911:
[----:B---3--:R-:W3:Y:S01]  /*97e0*/  LDL R3, [R1+0x44] ;  /* 0x0000440001037983 */ /* 0x008ee20000100800 */
[----:B------:R-:W-:Y:S01]  /*97f0*/  IMAD.MOV.U32 R5, RZ, RZ, 0x40000040 ;  /* 0x40000040ff057424 */ /* 0x000fe200078e00ff */
[----:B------:R-:W-:Y:S05]  /*9800*/  WARPSYNC.ALL ;  /* 0x0000000000007948 */ /* 0x000fea0003800000 */
[C---:B------:R-:W-:Y:S01]  /*9810*/  R2UR UR4, R224.reuse ;  /* 0x00000000e00472ca */ /* 0x040fe200000e0000 */
[----:B-----5:R-:W-:Y:S01]  /*9820*/  WARPGROUP.ARRIVE ;  /* 0x00000000000079c5 */ /* 0x020fe20000000000 */
[----:B------:R-:W-:Y:S01]  /*9830*/  R2UR UR5, R225 ;  /* 0x00000000e10572ca */ /* 0x000fe200000e0000 */
[----:B------:R-:W-:Y:S01]  /*9840*/  VIADD R14, R224, 0x2 ;  /* 0x00000002e00e7836 */ /* 0x000fe20000000000 */
[----:B------:R-:W-:Y:S01]  /*9850*/  R2UR UR7, R5 ;  /* 0x00000000050772ca */ /* 0x000fe200000e0000 */
[----:B------:R-:W-:Y:S01]  /*9860*/  IMAD.MOV.U32 R15, RZ, RZ, 0x40000040 ;  /* 0x40000040ff0f7424 */ /* 0x000fe200078e00ff */
[----:B------:R-:W-:Y:S01]  /*9870*/  BSSY B0, `(.L_x_14913) ;  /* 0x000002a000007945 */ /* 0x000fe20003800000 */
[----:B------:R-:W-:-:S02]  /*9880*/  IMAD.MOV.U32 R9, RZ, RZ, 0x40000040 ;  /* 0x40000040ff097424 */ /* 0x000fc400078e00ff */
[C---:B------:R-:W-:Y:S01]  /*9890*/  VIADD R12, R224.reuse, 0x4 ;  /* 0x00000004e00c7836 */ /* 0x040fe20000000000 */
[----:B------:R4:W-:Y:S01]  /*98a0*/  STL.64 [R1+0x18], R14 ;  /* 0x0000180e01007387 */ /* 0x0009e20000100a00 */
[----:B------:R-:W-:Y:S02]  /*98b0*/  IMAD.MOV.U32 R13, RZ, RZ, 0x40000040 ;  /* 0x40000040ff0d7424 */ /* 0x000fe400078e00ff */
[----:B------:R-:W-:Y:S02]  /*98c0*/  VIADD R10, R224, 0x6 ;  /* 0x00000006e00a7836 */ /* 0x000fe40000000000 */
[----:B------:R-:W-:Y:S01]  /*98d0*/  IMAD.MOV.U32 R11, RZ, RZ, 0x40000040 ;  /* 0x40000040ff0b7424 */ /* 0x000fe200078e00ff */
[----:B------:R4:W-:Y:S01]  /*98e0*/  STL.64 [R1+0x10], R12 ;  /* 0x0000100c01007387 */ /* 0x0009e20000100a00 */
[----:B------:R-:W-:-:S03]  /*98f0*/  IMAD.MOV.U32 R5, RZ, RZ, 0x40000040 ;  /* 0x40000040ff057424 */ /* 0x000fc600078e00ff */
[----:B------:R4:W-:Y:S01]  /*9900*/  STL.64 [R1+0x8], R10 ;  /* 0x0000080a01007387 */ /* 0x0009e20000100a00 */
[----:B---3--:R-:W-:-:S04]  /*9910*/  IMAD R4, R2, 0x300, R3 ;  /* 0x0000030002047824 */ /* 0x008fc800078e0203 */
[C---:B------:R-:W-:Y:S01]  /*9920*/  VIADD R8, R4.reuse, 0x2 ;  /* 0x0000000204087836 */ /* 0x040fe20000000000 */
[----:B------:R-:W-:-:S13]  /*9930*/  R2UR UR6, R4 ;  /* 0x00000000040672ca */ /* 0x000fda00000e0000 */
        /* <DEDUP_REMOVED lines=22> */
[----:B------:R-:W-:Y:S01]  /*9aa0*/  SHF.L.U32 R4, R73, 0x1f, RZ ;  /* 0x0000001f49047819 */ /* 0x000fe200000006ff */
[----:B------:R-:W-:-:S02]  /*9ab0*/  WARPGROUP.DEPBAR.LE gsb0, 0x0 ;  /* 0x00008000000079c5 */ /* 0x000fc40000010000 */
[----:B------:R-:W-:-:S08]  /*9ac0*/  WARPGROUP.ARRIVE ;  /* 0x00000000000079c5 */ /* 0x000fd00000000000 */
[----:B------:R-:W-:Y:S03]  /*9ad0*/  HGMMA.64x96x16.F32.BF16 R24, gdesc[UR4], R24, gsb0 ;  /* 0x01600000041879f0 */ /* 0x000fe60008001818 */
[----:B------:R-:W-:Y:S02]  /*9ae0*/  WARPGROUP.DEPBAR.LE gsb0, 0x0 ;  /* 0x00008000000079c5 */ /* 0x000fe40000010000 */
[----:B------:R-:W3:Y:S02]  /*9af0*/  SYNCS.PHASECHK.TRANS64.TRYWAIT P0, [R19+URZ+0x32410], R4 ;  /* 0x03241004130075a7 */ /* 0x000ee4000800017f */
[----:B---34-:R-:W-:Y:S05]  /*9b00*/  @!P0 BRA `(.L_x_14914) ;  /* 0x0000016000948947 */ /* 0x018fea0003800000 */
.L_x_15163:
[----:B------:R-:W-:Y:S05]  /*9b10*/  BSYNC B0 ;  /* 0x0000000000007941 */ /* 0x000fea0003800000 */
.L_x_14913:
[----:B------:R-:W-:Y:S05]  /*9b20*/  @!P1 BRA `(.L_x_14915) ;  /* 0x0000000000049947 */ /* 0x000fea0003800000 */
[----:B------:R-:W-:Y:S01]  /*9b30*/  BPT.TRAP 0x1 ;  /* 0x000000040000795c */ /* 0x000fe20000300000 */
.L_x_14915:
[----:B------:R4:W0:Y:S01]  /*9b40*/  SYNCS.PHASECHK.TRANS64.TRYWAIT P2, [R180+URZ+0x32450], R7 ;  /* 0x03245007b40075a7 */ /* 0x000822000804017f */
[----:B------:R-:W-:Y:S05]  /*9b50*/  @!P1 BRA `(.L_x_14916) ;  /* 0x0000000000049947 */ /* 0x000fea0003800000 */
[----:B------:R-:W-:Y:S01]  /*9b60*/  BPT.TRAP 0x1 ;  /* 0x000000040000795c */ /* 0x000fe20000300000 */
.L_x_14916:
[----:B------:R-:W5:Y:S01]  /*9b70*/  S2R R3, SR_TID.X ;  /* 0x0000000000037919 */ /* 0x000f620000002100 */
[----:B------:R-:W-:Y:S01]  /*9b80*/  BSSY B0, `(.L_x_14917) ;  /* 0x0000006000007945 */ /* 0x000fe20003800000 */
[----:B-----5:R-:W-:-:S04]  /*9b90*/  LOP3.LUT R3, R3, 0x7f, RZ, 0xc0, !PT ;  /* 0x0000007f03037812 */ /* 0x020fc800078ec0ff */
[----:B------:R-:W-:Y:S01]  /*9ba0*/  ISETP.NE.AND P0, PT, R3, RZ, PT ;  /* 0x000000ff0300720c */ /* 0x000fe20003f05270 */
[----:B0-----:R-:W-:-:S12]  /*9bb0*/  @P2 BRA `(.L_x_14918) ;  /* 0x0000000000082947 */ /* 0x001fd80003800000 */
[----:B------:R-:W0:Y:S02]  /*9bc0*/  SYNCS.PHASECHK.TRANS64.TRYWAIT P2, [R180+URZ+0x32450], R7 ;  /* 0x03245007b40075a7 */ /* 0x000e24000804017f */
[----:B0-----:R-:W-:Y:S05]  /*9bd0*/  @!P2 BRA `(.L_x_14919) ;  /* 0x000001600074a947 */ /* 0x001fea0003800000 */
.L_x_14918:
[----:B------:R-:W-:Y:S05]  /*9be0*/  BSYNC B0 ;  /* 0x0000000000007941 */ /* 0x000fea0003800000 */
.L_x_14917:
[----:B------:R-:W-:Y:S05]  /*9bf0*/  WARPSYNC.ALL ;  /* 0x0000000000007948 */ /* 0x000fea0003800000 */
[----:B------:R-:W-:Y:S01]  /*9c00*/  VIADD R3, R19, 0x400 ;  /* 0x0000040013037836 */ /* 0x000fe20000000000 */
[----:B---3--:R-:W-:Y:S01]  /*9c10*/  LOP3.LUT R4, R72, 0x10000, RZ, 0xfc, !PT ;  /* 0x0001000048047812 */ /* 0x008fe200078efcff */
[----:B------:R-:W-:Y:S01]  /*9c20*/  IMAD.MOV.U32 R5, RZ, RZ, 0x40000040 ;  /* 0x40000040ff057424 */ /* 0x000fe200078e00ff */
[----:B------:R-:W-:Y:S01]  /*9c30*/  WARPGROUP.ARRIVE ;  /* 0x00000000000079c5 */ /* 0x000fe20000000000 */
[----:B------:R-:W-:Y:S01]  /*9c40*/  IMAD.MOV.U32 R73, RZ, RZ, 0x40000040 ;  /* 0x40000040ff497424 */ /* 0x000fe200078e00ff */
[----:B------:R-:W-:Y:S01]  /*9c50*/  SHF.R.U32.HI R3, RZ, 0x4, R3 ;  /* 0x00000004ff037819 */ /* 0x000fe20000011603 */
[C---:B------:R-:W-:Y:S01]  /*9c60*/  VIADD R74, R4.reuse, 0x2 ;  /* 0x00000002044a7836 */ /* 0x040fe20000000000 */
[----:B------:R-:W-:Y:S01]  /*9c70*/  R2UR UR4, R4 ;  /* 0x00000000040472ca */ /* 0x000fe200000e0000 */
[----:B------:R-:W-:Y:S01]  /*9c80*/  IMAD.MOV.U32 R75, RZ, RZ, 0x40000040 ;  /* 0x40000040ff4b7424 */ /* 0x000fe200078e00ff */
[----:B------:R-:W-:Y:S01]  /*9c90*/  LOP3.LUT R3, R3, 0x3fff, RZ, 0xc0, !PT ;  /* 0x00003fff03037812 */ /* 0x000fe200078ec0ff */
[----:B-12-4-:R-:W-:Y:S01]  /*9ca0*/  IMAD.MOV.U32 R7, RZ, RZ, 0x40000040 ;  /* 0x40000040ff077424 */ /* 0x016fe200078e00ff */
[----:B------:R-:W-:Y:S01]  /*9cb0*/  R2UR UR5, R5 ;  /* 0x00000000050572ca */ /* 0x000fe200000e0000 */
[----:B------:R-:W-:Y:S01]  /*9cc0*/  IMAD.MOV.U32 R231, RZ, RZ, 0x40000040 ;  /* 0x40000040ffe77424 */ /* 0x000fe200078e00ff */
[----:B------:R-:W-:Y:S01]  /*9cd0*/  LOP3.LUT R6, R3, 0x10000, RZ, 0xfc, !PT ;  /* 0x0001000003067812 */ /* 0x000fe200078efcff */
[----:B------:R-:W-:Y:S01]  /*9ce0*/  IMAD.MOV.U32 R229, RZ, RZ, 0x40000040 ;  /* 0x40000040ffe57424 */ /* 0x000fe200078e00ff */
[----:B------:R-:W-:Y:S01]  /*9cf0*/  R2UR UR7, R73 ;  /* 0x00000000490772ca */ /* 0x000fe200000e0000 */
[----:B------:R-:W-:Y:S01]  /*9d00*/  IMAD.MOV.U32 R227, RZ, RZ, 0x40000040 ;  /* 0x40000040ffe37424 */ /* 0x000fe200078e00ff */
[----:B------:R-:W0:Y:S01]  /*9d10*/  LDC R77, c[0x0][0x448] ;  /* 0x00011200ff4d7b82 */ /* 0x000e220000000800 */
[----:B------:R-:W-:Y:S01]  /*9d20*/  IMAD R72, R2, 0xc00, R6 ;  /* 0x00000c0002487824 */ /* 0x000fe200078e0206 */
[----:B------:R1:W-:Y:S01]  /*9d30*/  STL [R1+0x48], R6 ;  /* 0x0000480601007387 */ /* 0x0003e20000100800 */
[----:B------:R-:W-:Y:S01]  /*9d40*/  IMAD.MOV.U32 R215, RZ, RZ, 0x40000040 ;  /* 0x40000040ffd77424 */ /* 0x000fe200078e00ff */
[----:B------:R-:W-:Y:S01]  /*9d50*/  ULDC UR42, c[0x0][0xad0] ;  /* 0x0002b400002a7ab9 */ /* 0x000fe20000000800 */
[----:B------:R-:W-:Y:S01]  /*9d60*/  IMAD.MOV.U32 R213, RZ, RZ, 0x40000040 ;  /* 0x40000040ffd57424 */ /* 0x000fe200078e00ff */
[----:B------:R-:W-:Y:S01]  /*9d70*/  R2UR UR6, R72 ;  /* 0x00000000480672ca */ /* 0x000fe200000e0000 */
[----:B------:R-:W-:Y:S01]  /*9d80*/  VIADD R230, R4, 0x4 ;  /* 0x0000000404e67836 */ /* 0x000fe20000000000 */
[----:B------:R2:W-:Y:S01]  /*9d90*/  STL.64 [R1], R74 ;  /* 0x0000004a01007387 */ /* 0x0005e20000100a00 */
[----:B------:R-:W-:Y:S01]  /*9da0*/  IMAD.MOV.U32 R209, RZ, RZ, 0x40000040 ;  /* 0x40000040ffd17424 */ /* 0x000fe200078e00ff */
[----:B------:R-:W-:Y:S01]  /*9db0*/  ULDC UR43, c[0x0][0xad0] ;  /* 0x0002b400002b7ab9 */ /* 0x000fe20000000800 */
[----:B-1----:R-:W-:-:S08]  /*9dc0*/  VIADD R6, R72, 0x2 ;  /* 0x0000000248067836 */ /* 0x002fd00000000000 */
[----:B------:R-:W-:Y:S01]  /*9dd0*/  HGMMA.64x96x16.F32.BF16 R24, gdesc[UR4], R24, gsb0 ;  /* 0x01600000041879f0 */ /* 0x000fe20008001818 */
[----:B------:R-:W-:Y:S02]  /*9de0*/  R2UR UR4, R74 ;  /* 0x000000004a0472ca */ /* 0x000fe400000e0000 */
[----:B------:R-:W-:Y:S02]  /*9df0*/  R2UR UR5, R75 ;  /* 0x000000004b0572ca */ /* 0x000fe400000e0000 */
[----:B------:R-:W-:Y:S02]  /*9e00*/  R2UR UR6, R6 ;  /* 0x00000000060672ca */ /* 0x000fe400000e0000 */
[----:B------:R-:W-:Y:S01]  /*9e10*/  R2UR UR7, R7 ;  /* 0x00000000070772ca */ /* 0x000fe200000e0000 */
[----:B------:R-:W-:Y:S01]  /*9e20*/  VIADD R6, R72, 0x4 ;  /* 0x0000000448067836 */ /* 0x000fe20000000000 */
[----:B--2---:R-:W2:Y:S01]  /*9e30*/  LDL.LU R75, [R1+0x38] ;  /* 0x00003800014b7983 */ /* 0x004ea20000300800 */
[----:B------:R-:W-:-:S02]  /*9e40*/  IMAD.MOV.U32 R7, RZ, RZ, 0x40000040 ;  /* 0x40000040ff077424 */ /* 0x000fc400078e00ff */
[C---:B------:R-:W-:Y:S01]  /*9e50*/  VIADD R228, R4.reuse, 0x6 ;  /* 0x0000000604e47836 */ /* 0x040fe20000000000 */
[----:B------:R-:W3:Y:S01]  /*9e60*/  LDL R79, [R1+0x64] ;  /* 0x00006400014f7983 */ /* 0x000ee20000100800 */
[C---:B------:R-:W-:Y:S02]  /*9e70*/  VIADD R226, R4.reuse, 0x400 ;  /* 0x0000040004e27836 */ /* 0x040fe40000000000 */
[C---:B------:R-:W-:Y:S01]  /*9e80*/  VIADD R214, R4.reuse, 0x402 ;  /* 0x0000040204d67836 */ /* 0x040fe20000000000 */
[----:B------:R-:W3:Y:S01]  /*9e90*/  LDL R76, [R1+0x50] ;  /* 0x00005000014c7983 */ /* 0x000ee20000100800 */
[C---:B------:R-:W-:Y:S02]  /*9ea0*/  VIADD R212, R4.reuse, 0x404 ;  /* 0x0000040404d47836 */ /* 0x040fe40000000000 */
[C---:B------:R-:W-:Y:S01]  /*9eb0*/  VIADD R208, R4.reuse, 0x406 ;  /* 0x0000040604d07836 */ /* 0x040fe20000000000 */
[----:B------:R-:W4:Y:S01]  /*9ec0*/  LDL R182, [R1+0x34] ;  /* 0x0000340001b67983 */ /* 0x000f220000100800 */
[----:B------:R-:W-:-:S02]  /*9ed0*/  VIADD R206, R4, 0x800 ;  /* 0x0000080004ce7836 */ /* 0x000fc40000000000 */
[----:B------:R-:W-:Y:S01]  /*9ee0*/  IMAD.MOV.U32 R207, RZ, RZ, 0x40000040 ;  /* 0x40000040ffcf7424 */ /* 0x000fe200078e00ff */
[----:B------:R-:W5:Y:S01]  /*9ef0*/  LDL R78, [R1+0x68] ;  /* 0x00006800014e7983 */ /* 0x000f620000100800 */
[----:B------:R-:W-:Y:S02]  /*9f00*/  VIADD R204, R4, 0x802 ;  /* 0x0000080204cc7836 */ /* 0x000fe40000000000 */
[----:B------:R-:W-:Y:S01]  /*9f10*/  IMAD.MOV.U32 R205, RZ, RZ, 0x40000040 ;  /* 0x40000040ffcd7424 */ /* 0x000fe200078e00ff */
[----:B------:R-:W5:Y:S01]  /*9f20*/  LDL R183, [R1+0x30] ;  /* 0x0000300001b77983 */ /* 0x000f620000100800 */
[----:B------:R-:W-:Y:S02]  /*9f30*/  WARPGROUP.DEPBAR.LE gsb0, 0x0 ;  /* 0x00008000000079c5 */ /* 0x000fe40000010000 */
[----:B------:R-:W-:-:S06]  /*9f40*/  WARPGROUP.ARRIVE ;  /* 0x00000000000079c5 */ /* 0x000fcc0000000000 */
        /* <DEDUP_REMOVED lines=69> */
[----:B------:R-:W-:-:S02]  /*a3a0*/  VIADD R6, R72, 0x604 ;  /* 0x0000060448067836 */ /* 0x000fc40000000000 */
[----:B------:R-:W-:Y:S02]  /*a3b0*/  IMAD.MOV.U32 R21, RZ, RZ, 0x40000040 ;  /* 0x40000040ff157424 */ /* 0x000fe400078e00ff */
[----:B------:R-:W-:Y:S01]  /*a3c0*/  IMAD.MOV.U32 R7, RZ, RZ, 0x40000040 ;  /* 0x40000040ff077424 */ /* 0x000fe200078e00ff */
        /* <DEDUP_REMOVED lines=61> */
[----:B------:R-:W-:Y:S02]  /*a7a0*/  R2UR UR7, R73 ;  /* 0x00000000490772ca */ /* 0x000fe400000e0000 */
[----:B0-----:R-:W-:-:S13]  /*a7b0*/  ISETP.NE.AND P5, PT, R77, 0x1, PT ;  /* 0x000000014d00780c */ /* 0x001fda0003fa5270 */
[----:B------:R-:W0:Y:S01]  /*a7c0*/  @P5 LDC R77, c[0x0][0x44c] ;  /* 0x00011300ff4d5b82 */ /* 0x000e220000000800 */
[----:B------:R-:W-:Y:S02]  /*a7d0*/  WARPGROUP.DEPBAR.LE gsb0, 0x0 ;  /* 0x00008000000079c5 */ /* 0x000fe40000010000 */
[----:B------:R-:W-:-:S06]  /*a7e0*/  WARPGROUP.ARRIVE ;  /* 0x00000000000079c5 */ /* 0x000fcc0000000000 */
[----:B------:R-:W-:Y:S01]  /*a7f0*/  HGMMA.64x96x16.F32.BF16 R24, gdesc[UR4], R24, gsb0 ;  /* 0x01600000041879f0 */ /* 0x000fe20008001818 */
[----:B------:R-:W-:Y:S01]  /*a800*/  ULDC UR4, c[0x0][0xad0] ;  /* 0x0002b40000047ab9 */ /* 0x000fe20000000800 */
[----:B--2---:R-:W-:-:S04]  /*a810*/  LOP3.LUT R75, R75, 0xfffffffe, RZ, 0xc0, !PT ;  /* 0xfffffffe4b4b7812 */ /* 0x004fc800078ec0ff */
[----:B------:R-:W-:-:S05]  /*a820*/  @P5 LOP3.LUT R75, R75, 0x1, RZ, 0xfc, !PT ;  /* 0x000000014b4b5812 */ /* 0x000fca00078efcff */
[----:B------:R1:W-:Y:S01]  /*a830*/  STL [R1+0x38], R75 ;  /* 0x0000384b01007387 */ /* 0x0003e20000100800 */
[----:B------:R-:W-:Y:S02]  /*a840*/  WARPGROUP.DEPBAR.LE gsb0, 0x0 ;  /* 0x00008000000079c5 */ /* 0x000fe40000010000 */
[----:B------:R-:W-:-:S04]  /*a850*/  FMUL.FTZ R72, R24, UR4 ;  /* 0x0000000418487c20 */ /* 0x000fc80008410000 */
[----:B------:R2:W5:Y:S01]  /*a860*/  MUFU.TANH R74, R72 ;  /* 0x00000048004a7308 */ /* 0x0005620000002400 */
[----:B------:R-:W-:Y:S01]  /*a870*/  FMUL.FTZ R28, R28, UR4 ;  /* 0x000000041c1c7c20 */ /* 0x000fe20008410000 */
[----:B--2---:R-:W2:Y:S06]  /*a880*/  @P5 LDC R72, c[0x0][0x450] ;  /* 0x00011400ff485b82 */ /* 0x004eac0000000800 */
[----:B------:R3:W-:Y:S01]  /*a890*/  MUFU.TANH R87, R28 ;  /* 0x0000001c00577308 */ /* 0x0007e20000002400 */
[----:B------:R-:W-:Y:S01]  /*a8a0*/  FMUL.FTZ R33, R33, UR4 ;  /* 0x0000000421217c20 */ /* 0x000fe20008410000 */
[----:B---3--:R-:W-:Y:S01]  /*a8b0*/  FMUL.FTZ R28, R35, UR4 ;  /* 0x00000004231c7c20 */ /* 0x008fe20008410000 */
[----:B------:R-:W-:Y:S01]  /*a8c0*/  FMUL.FTZ R35, R36, UR4 ;  /* 0x0000000424237c20 */ /* 0x000fe20008410000 */
[----:B------:R-:W-:-:S04]  /*a8d0*/  IMAD.IADD R36, R79, 0x1, R76 ;  /* 0x000000014f247824 */ /* 0x000fc800078e024c */
[----:B------:R0:W-:Y:S02]  /*a8e0*/  MUFU.TANH R81, R33 ;  /* 0x0000002100517308 */ /* 0x0001e40000002400 */
[----:B0-----:R-:W-:-:S06]  /*a8f0*/  @P5 IMAD.HI.U32 R33, R36, R77, RZ ;  /* 0x0000004d24215227 */ /* 0x001fcc00078e00ff */
[----:B-1----:R0:W-:Y:S01]  /*a900*/  MUFU.TANH R75, R35 ;  /* 0x00000023004b7308 */ /* 0x0021e20000002400 */
[----:B--2---:R-:W-:-:S05]  /*a910*/  @P5 SHF.R.U32.HI R36, RZ, R72, R33 ;  /* 0x00000048ff245219 */ /* 0x004fca0000011621 */
[----:B0-----:R-:W0:Y:S01]  /*a920*/  SHFL.IDX PT, R35, R36, RZ, 0x1c1f ;  /* 0x001c1fff24237589 */ /* 0x001e2200000e0000 */
[----:B----4-:R-:W-:Y:S02]  /*a930*/  IMAD R33, R203, -0x60, R182 ;  /* 0xffffffa0cb217824 */ /* 0x010fe400078e02b6 */
[----:B------:R-:W-:Y:S01]  /*a940*/  FMUL.FTZ R73, R25, UR4 ;  /* 0x0000000419497c20 */ /* 0x000fe20008410000 */
[----:B------:R-:W-:Y:S01]  /*a950*/  FMUL.FTZ R40, R40, UR4 ;  /* 0x0000000428287c20 */ /* 0x000fe20008410000 */
[----:B------:R-:W-:Y:S01]  /*a960*/  FMUL.FTZ R25, R27, UR4 ;  /* 0x000000041b197c20 */ /* 0x000fe20008410000 */
[----:B------:R-:W-:Y:S02]  /*a970*/  VIADD R33, R33, 0x60 ;  /* 0x0000006021217836 */ /* 0x000fe40000000000 */
[----:B------:R-:W-:Y:S01]  /*a980*/  FMUL.FTZ R27, R30, UR4 ;  /* 0x000000041e1b7c20 */ /* 0x000fe20008410000 */
[----:B------:R-:W-:Y:S01]  /*a990*/  FMUL.FTZ R30, R39, UR4 ;  /* 0x00000004271e7c20 */ /* 0x000fe20008410000 */
[----:B------:R-:W1:Y:S01]  /*a9a0*/  MUFU.TANH R73, R73 ;  /* 0x0000004900497308 */ /* 0x000e620000002400 */
[----:B------:R-:W-:-:S07]  /*a9b0*/  FMUL.FTZ R29, R29, UR4 ;  /* 0x000000041d1d7c20 */ /* 0x000fce0008410000 */
[----:B------:R5:W-:Y:S01]  /*a9c0*/  MUFU.TANH R39, R40 ;  /* 0x0000002800277308 */ /* 0x000be20000002400 */
[----:B------:R-:W-:Y:S01]  /*a9d0*/  FMUL.FTZ R32, R32, UR4 ;  /* 0x0000000420207c20 */ /* 0x000fe20008410000 */
[----:B-----5:R-:W-:-:S06]  /*a9e0*/  IMAD R40, R78, -0x2, R33 ;  /* 0xfffffffe4e287824 */ /* 0x020fcc00078e0221 */
[----:B------:R-:W2:Y:S01]  /*a9f0*/  MUFU.TANH R85, R29 ;  /* 0x0000001d00557308 */ /* 0x000ea20000002400 */
[----:B------:R-:W-:-:S04]  /*aa00*/  IADD3 R91, -R183, 0x1, R40 ;  /* 0x00000001b75b7810 */ /* 0x000fc80007ffe128 */
[----:B0-----:R-:W-:-:S03]  /*aa10*/  VIADDMNMX R72, R35, R91, R40, PT ;  /* 0x0000005b23487246 */ /* 0x001fc60003800128 */
[----:B------:R0:W3:Y:S01]  /*aa20*/  MUFU.TANH R83, R32 ;  /* 0x0000002000537308 */ /* 0x0000e20000002400 */
[----:B------:R-:W-:Y:S01]  /*aa30*/  FMUL.FTZ R24, R26, UR4 ;  /* 0x000000041a187c20 */ /* 0x000fe20008410000 */
[C---:B------:R-:W-:Y:S02]  /*aa40*/  ISETP.GT.AND P3, PT, R72.reuse, RZ, PT ;  /* 0x000000ff4800720c */ /* 0x040fe40003f64270 */
[----:B------:R-:W-:Y:S01]  /*aa50*/  ISETP.GT.AND P4, PT, R72, 0x1, PT ;  /* 0x000000014800780c */ /* 0x000fe20003f84270 */
[----:B------:R-:W-:Y:S01]  /*aa60*/  FMUL.FTZ R26, R31, UR4 ;  /* 0x000000041f1a7c20 */ /* 0x000fe20008410000 */
[----:B------:R-:W-:Y:S01]  /*aa70*/  FMUL.FTZ R31, R38, UR4 ;  /* 0x00000004261f7c20 */ /* 0x000fe20008410000 */
[----:B------:R-:W-:Y:S01]  /*aa80*/  ISETP.GT.AND P2, PT, R72, 0x8, PT ;  /* 0x000000084800780c */ /* 0x000fe20003f44270 */
[----:B------:R-:W-:Y:S01]  /*aa90*/  FMUL.FTZ R37, R37, UR4 ;  /* 0x0000000425257c20 */ /* 0x000fe20008410000 */
[----:B------:R-:W-:Y:S02]  /*aaa0*/  FSEL R38, R74, -INF , P3 ;  /* 0xff8000004a267808 */ /* 0x000fe40001800000 */
[----:B-1----:R-:W-:Y:S01]  /*aab0*/  FSEL R89, R73, -INF , P4 ;  /* 0xff80000049597808 */ /* 0x002fe20002000000 */
[----:B0-----:R-:W-:Y:S01]  /*aac0*/  FMUL.FTZ R32, R42, UR4 ;  /* 0x000000042a207c20 */ /* 0x001fe20008410000 */
[----:B------:R-:W-:-:S02]  /*aad0*/  ISETP.GT.AND P3, PT, R72, 0x9, PT ;  /* 0x000000094800780c */ /* 0x000fc40003f64270 */
[----:B------:R-:W-:Y:S02]  /*aae0*/  FSEL R87, R87, -INF , P2 ;  /* 0xff80000057577808 */ /* 0x000fe40001000000 */
[----:B------:R-:W-:Y:S01]  /*aaf0*/  FMNMX.FTZ R42, R38, R89, !PT ;  /* 0x00000059262a7209 */ /* 0x000fe20007810000 */
[----:B------:R-:W0:Y:S01]  /*ab00*/  MUFU.TANH R37, R37 ;  /* 0x0000002500257308 */ /* 0x000e220000002400 */
[----:B------:R-:W-:Y:S01]  /*ab10*/  ISETP.GT.AND P2, PT, R72, 0x10, PT ;  /* 0x000000104800780c */ /* 0x000fe20003f44270 */
[----:B------:R-:W-:Y:S01]  /*ab20*/  FMUL.FTZ R41, R41, UR4 ;  /* 0x0000000429297c20 */ /* 0x000fe20008410000 */
[----:B--2---:R-:W-:Y:S02]  /*ab30*/  FSEL R85, R85, -INF , P3 ;  /* 0xff80000055557808 */ /* 0x004fe40001800000 */
[----:B------:R-:W-:Y:S01]  /*ab40*/  FMNMX.FTZ R42, R87, R42, !PT ;  /* 0x0000002a572a7209 */ /* 0x000fe20007810000 */
[----:B------:R-:W-:Y:S01]  /*ab50*/  FMUL.FTZ R44, R44, UR4 ;  /* 0x000000042c2c7c20 */ /* 0x000fe20008410000 */
[----:B------:R-:W-:-:S02]  /*ab60*/  ISETP.GT.AND P3, PT, R72, 0x11, PT ;  /* 0x000000114800780c */ /* 0x000fc40003f64270 */
[----:B---3--:R-:W-:Y:S02]  /*ab70*/  FSEL R83, R83, -INF , P2 ;  /* 0xff80000053537808 */ /* 0x008fe40001000000 */
[----:B------:R-:W-:Y:S01]  /*ab80*/  FMNMX.FTZ R42, R85, R42, !PT ;  /* 0x0000002a552a7209 */ /* 0x000fe20007810000 */
[----:B------:R-:W1:Y:S01]  /*ab90*/  MUFU.TANH R41, R41 ;  /* 0x0000002900297308 */ /* 0x000e620000002400 */
[----:B------:R-:W-:Y:S01]  /*aba0*/  ISETP.GT.AND P2, PT, R72, 0x18, PT ;  /* 0x000000184800780c */ /* 0x000fe20003f44270 */
[----:B------:R-:W-:Y:S01]  /*abb0*/  FMUL.FTZ R45, R45, UR4 ;  /* 0x000000042d2d7c20 */ /* 0x000fe20008410000 */
[----:B------:R-:W-:Y:S02]  /*abc0*/  FSEL R81, R81, -INF , P3 ;  /* 0xff80000051517808 */ /* 0x000fe40001800000 */
[----:B------:R-:W-:Y:S01]  /*abd0*/  FMNMX.FTZ R42, R83, R42, !PT ;  /* 0x0000002a532a7209 */ /* 0x000fe20007810000 */
[----:B------:R-:W-:Y:S01]  /*abe0*/  FMUL.FTZ R34, R34, UR4 ;  /* 0x0000000422227c20 */ /* 0x000fe20008410000 */
[----:B------:R-:W-:Y:S01]  /*abf0*/  ISETP.GT.AND P3, PT, R72, 0x19, PT ;  /* 0x000000194800780c */ /* 0x000fe20003f64270 */
[----:B------:R-:W2:Y:S01]  /*ac00*/  MUFU.TANH R44, R44 ;  /* 0x0000002c002c7308 */ /* 0x000ea20000002400 */
[----:B------:R-:W-:Y:S01]  /*ac10*/  FSEL R73, R75, -INF , P2 ;  /* 0xff8000004b497808 */ /* 0x000fe20001000000 */
[----:B------:R-:W-:Y:S01]  /*ac20*/  FMUL.FTZ R48, R48, UR4 ;  /* 0x0000000430307c20 */ /* 0x000fe20008410000 */
[----:B------:R-:W-:Y:S01]  /*ac30*/  FMNMX.FTZ R42, R81, R42, !PT ;  /* 0x0000002a512a7209 */ /* 0x000fe20007810000 */
[----:B------:R-:W-:Y:S01]  /*ac40*/  FMUL.FTZ R49, R49, UR4 ;  /* 0x0000000431317c20 */ /* 0x000fe20008410000 */
[----:B------:R-:W-:-:S03]  /*ac50*/  ISETP.GT.AND P2, PT, R72, 0x20, PT ;  /* 0x000000204800780c */ /* 0x000fc60003f44270 */
[----:B------:R3:W-:Y:S01]  /*ac60*/  MUFU.TANH R29, R34 ;  /* 0x00000022001d7308 */ /* 0x0007e20000002400 */
[----:B------:R-:W-:Y:S01]  /*ac70*/  FMNMX.FTZ R42, R73, R42, !PT ;  /* 0x0000002a492a7209 */ /* 0x000fe20007810000 */
[----:B------:R-:W-:-:S06]  /*ac80*/  FMUL.FTZ R52, R52, UR4 ;  /* 0x0000000434347c20 */ /* 0x000fcc0008410000 */
[----:B------:R-:W4:Y:S01]  /*ac90*/  MUFU.TANH R45, R45 ;  /* 0x0000002d002d7308 */ /* 0x000f220000002400 */
[----:B---3--:R-:W-:Y:S01]  /*aca0*/  FMUL.FTZ R34, R43, UR4 ;  /* 0x000000042b227c20 */ /* 0x008fe20008410000 */
[----:B0-----:R-:W-:Y:S02]  /*acb0*/  FSEL R43, R37, -INF , P3 ;  /* 0xff800000252b7808 */ /* 0x001fe40001800000 */
[C---:B------:R-:W-:Y:S02]  /*acc0*/  ISETP.GT.AND P3, PT, R72.reuse, 0x21, PT ;  /* 0x000000214800780c */ /* 0x040fe40003f64270 */
[----:B------:R-:W-:Y:S02]  /*acd0*/  FSEL R37, R39, -INF , P2 ;  /* 0xff80000027257808 */ /* 0x000fe40001000000 */
[----:B------:R-:W0:Y:S01]  /*ace0*/  MUFU.TANH R48, R48 ;  /* 0x0000003000307308 */ /* 0x000e220000002400 */
[----:B------:R-:W-:Y:S01]  /*acf0*/  FMNMX.FTZ R42, R43, R42, !PT ;  /* 0x0000002a2b2a7209 */ /* 0x000fe20007810000 */
[----:B------:R-:W-:Y:S01]  /*ad00*/  FMUL.FTZ R53, R53, UR4 ;  /* 0x0000000435357c20 */ /* 0x000fe20008410000 */
[----:B------:R-:W-:-:S02]  /*ad10*/  ISETP.GT.AND P2, PT, R72, 0x28, PT ;  /* 0x000000284800780c */ /* 0x000fc40003f44270 */
[----:B-1----:R-:W-:Y:S02]  /*ad20*/  FSEL R35, R41, -INF , P3 ;  /* 0xff80000029237808 */ /* 0x002fe40001800000 */
[----:B------:R-:W-:Y:S01]  /*ad30*/  FMNMX.FTZ R42, R37, R42, !PT ;  /* 0x0000002a252a7209 */ /* 0x000fe20007810000 */
[----:B------:R-:W1:Y:S01]  /*ad40*/  MUFU.TANH R49, R49 ;  /* 0x0000003100317308 */ /* 0x000e620000002400 */
[----:B------:R-:W-:Y:S01]  /*ad50*/  ISETP.GT.AND P3, PT, R72, 0x29, PT ;  /* 0x000000294800780c */ /* 0x000fe20003f64270 */
[----:B------:R-:W-:Y:S01]  /*ad60*/  FMUL.FTZ R56, R56, UR4 ;  /* 0x0000000438387c20 */ /* 0x000fe20008410000 */
[----:B--2---:R-:W-:Y:S02]  /*ad70*/  FSEL R33, R44, -INF , P2 ;  /* 0xff8000002c217808 */ /* 0x004fe40001000000 */
[----:B------:R-:W-:-:S03]  /*ad80*/  FMNMX.FTZ R42, R35, R42, !PT ;  /* 0x0000002a232a7209 */ /* 0x000fc60007810000 */
[----:B------:R-:W2:Y:S01]  /*ad90*/  MUFU.TANH R52, R52 ;  /* 0x0000003400347308 */ /* 0x000ea20000002400 */
[----:B------:R-:W-:Y:S02]  /*ada0*/  ISETP.GT.AND P2, PT, R72, 0x30, PT ;  /* 0x000000304800780c */ /* 0x000fe40003f44270 */
[----:B----4-:R-:W-:Y:S02]  /*adb0*/  FSEL R39, R45, -INF , P3 ;  /* 0xff8000002d277808 */ /* 0x010fe40001800000 */
[----:B------:R-:W-:-:S03]  /*adc0*/  FMNMX.FTZ R42, R33, R42, !PT ;  /* 0x0000002a212a7209 */ /* 0x000fc60007810000 */
[----:B------:R-:W3:Y:S01]  /*add0*/  MUFU.TANH R53, R53 ;  /* 0x0000003500357308 */ /* 0x000ee20000002400 */
[----:B------:R-:W-:Y:S01]  /*ade0*/  FMUL.FTZ R57, R57, UR4 ;  /* 0x0000000439397c20 */ /* 0x000fe20008410000 */
[----:B------:R-:W-:Y:S01]  /*adf0*/  ISETP.GT.AND P3, PT, R72, 0x31, PT ;  /* 0x000000314800780c */ /* 0x000fe20003f64270 */
[----:B------:R-:W-:Y:S01]  /*ae00*/  FMUL.FTZ R60, R60, UR4 ;  /* 0x000000043c3c7c20 */ /* 0x000fe20008410000 */
[----:B0-----:R-:W-:Y:S02]  /*ae10*/  FSEL R41, R48, -INF , P2 ;  /* 0xff80000030297808 */ /* 0x001fe40001000000 */
[----:B------:R-:W-:Y:S02]  /*ae20*/  FMNMX.FTZ R42, R39, R42, !PT ;  /* 0x0000002a272a7209 */ /* 0x000fe40007810000 */
[----:B------:R-:W0:Y:S01]  /*ae30*/  MUFU.TANH R56, R56 ;  /* 0x0000003800387308 */ /* 0x000e220000002400 */
[----:B------:R-:W-:Y:S02]  /*ae40*/  ISETP.GT.AND P2, PT, R72, 0x38, PT ;  /* 0x000000384800780c */ /* 0x000fe40003f44270 */
[----:B-1----:R-:W-:-:S02]  /*ae50*/  FSEL R45, R49, -INF , P3 ;  /* 0xff800000312d7808 */ /* 0x002fc40001800000 */
[----:B------:R-:W-:-:S03]  /*ae60*/  FMNMX.FTZ R42, R41, R42, !PT ;  /* 0x0000002a292a7209 */ /* 0x000fc60007810000 */
[----:B------:R0:W1:Y:S01]  /*ae70*/  MUFU.TANH R74, R57 ;  /* 0x00000039004a7308 */ /* 0x0000620000002400 */
[----:B------:R-:W-:Y:S01]  /*ae80*/  FMUL.FTZ R61, R61, UR4 ;  /* 0x000000043d3d7c20 */ /* 0x000fe20008410000 */
[----:B------:R-:W-:Y:S01]  /*ae90*/  ISETP.GT.AND P3, PT, R72, 0x39, PT ;  /* 0x000000394800780c */ /* 0x000fe20003f64270 */
[----:B------:R-:W-:Y:S01]  /*aea0*/  FMUL.FTZ R64, R64, UR4 ;  /* 0x0000000440407c20 */ /* 0x000fe20008410000 */
[----:B--2---:R-:W-:Y:S02]  /*aeb0*/  FSEL R49, R52, -INF , P2 ;  /* 0xff80000034317808 */ /* 0x004fe40001000000 */
[----:B------:R-:W-:Y:S02]  /*aec0*/  FMNMX.FTZ R42, R45, R42, !PT ;  /* 0x0000002a2d2a7209 */ /* 0x000fe40007810000 */
[----:B------:R-:W2:Y:S01]  /*aed0*/  MUFU.TANH R60, R60 ;  /* 0x0000003c003c7308 */ /* 0x000ea20000002400 */
[----:B------:R-:W-:Y:S02]  /*aee0*/  ISETP.GT.AND P2, PT, R72, 0x40, PT ;  /* 0x000000404800780c */ /* 0x000fe40003f44270 */
[----:B---3--:R-:W-:-:S02]  /*aef0*/  FSEL R53, R53, -INF , P3 ;  /* 0xff80000035357808 */ /* 0x008fc40001800000 */
[----:B------:R-:W-:-:S03]  /*af00*/  FMNMX.FTZ R42, R49, R42, !PT ;  /* 0x0000002a312a7209 */ /* 0x000fc60007810000 */
[----:B------:R1:W3:Y:S01]  /*af10*/  MUFU.TANH R75, R61 ;  /* 0x0000003d004b7308 */ /* 0x0002e20000002400 */
        /* <DEDUP_REMOVED lines=11> */
[----:B------:R-:W-:Y:S02]  /*afd0*/  ISETP.GT.AND P3, PT, R72, 0x49, PT ;  /* 0x000000494800780c */ /* 0x000fe40003f64270 */
[----:B------:R-:W-:-:S04]  /*afe0*/  FMNMX.FTZ R44, R61, R44, !PT ;  /* 0x0000002c3d2c7209 */ /* 0x000fc80007810000 */
[----:B------:R-:W4:Y:S01]  /*aff0*/  MUFU.TANH R68, R68 ;  /* 0x0000004400447308 */ /* 0x000f220000002400 */
[----:B--2---:R-:W-:Y:S02]  /*b000*/  FSEL R65, R60, -INF , P2 ;  /* 0xff8000003c417808 */ /* 0x004fe40001000000 */
[C---:B------:R-:W-:Y:S02]  /*b010*/  ISETP.GT.AND P2, PT, R72.reuse, 0x50, PT ;  /* 0x000000504800780c */ /* 0x040fe40003f44270 */
[----:B---3--:R-:W-:Y:S02]  /*b020*/  FSEL R69, R75, -INF , P3 ;  /* 0xff8000004b457808 */ /* 0x008fe40001800000 */
[----:B------:R-:W-:Y:S01]  /*b030*/  FMNMX.FTZ R44, R65, R44, !PT ;  /* 0x0000002c412c7209 */ /* 0x000fe20007810000 */
[----:B------:R2:W3:Y:S01]  /*b040*/  MUFU.TANH R79, R42 ;  /* 0x0000002a004f7308 */ /* 0x0004e20000002400 */
[----:B------:R-:W-:Y:S02]  /*b050*/  ISETP.GT.AND P3, PT, R72, 0x51, PT ;  /* 0x000000514800780c */ /* 0x000fe40003f64270 */
[----:B0-----:R-:W-:-:S02]  /*b060*/  FSEL R75, R64, -INF , P2 ;  /* 0xff800000404b7808 */ /* 0x001fc40001000000 */
[----:B------:R-:W-:Y:S02]  /*b070*/  FMNMX.FTZ R44, R69, R44, !PT ;  /* 0x0000002c452c7209 */ /* 0x000fe40007810000 */
[C---:B------:R-:W-:Y:S02]  /*b080*/  ISETP.GT.AND P2, PT, R72.reuse, 0x58, PT ;  /* 0x000000584800780c */ /* 0x040fe40003f44270 */
[----:B-1----:R-:W-:Y:S02]  /*b090*/  FSEL R77, R77, -INF , P3 ;  /* 0xff8000004d4d7808 */ /* 0x002fe40001800000 */
[----:B------:R-:W-:Y:S01]  /*b0a0*/  FMNMX.FTZ R44, R75, R44, !PT ;  /* 0x0000002c4b2c7209 */ /* 0x000fe20007810000 */
[----:B--2---:R-:W-:Y:S01]  /*b0b0*/  FMUL.FTZ R42, R47, UR4 ;  /* 0x000000042f2a7c20 */ /* 0x004fe20008410000 */
[----:B------:R-:W-:Y:S02]  /*b0c0*/  ISETP.GT.AND P3, PT, R72, 0x59, PT ;  /* 0x000000594800780c */ /* 0x000fe40003f64270 */
[----:B----4-:R-:W-:-:S02]  /*b0d0*/  FSEL R47, R68, -INF , P2 ;  /* 0xff800000442f7808 */ /* 0x010fc40001000000 */
[----:B------:R-:W-:Y:S02]  /*b0e0*/  FMNMX.FTZ R44, R77, R44, !PT ;  /* 0x0000002c4d2c7209 */ /* 0x000fe40007810000 */
[----:B---3--:R-:W-:Y:S02]  /*b0f0*/  FSEL R79, R79, -INF , P3 ;  /* 0xff8000004f4f7808 */ /* 0x008fe40001800000 */
[----:B------:R-:W-:Y:S01]  /*b100*/  FMNMX.FTZ R44, R47, R44, !PT ;  /* 0x0000002c2f2c7209 */ /* 0x000fe20007810000 */
[----:B------:R-:W0:Y:S03]  /*b110*/  SHFL.IDX PT, R36, R36, 0x1, 0x1c1f ;  /* 0x003c1f0024247f89 */ /* 0x000e2600000e0000 */
[----:B------:R-:W-:-:S05]  /*b120*/  FMNMX.FTZ R44, R79, R44, !PT ;  /* 0x0000002c4f2c7209 */ /* 0x000fca0007810000 */
[----:B------:R-:W1:Y:S01]  /*b130*/  SHFL.BFLY PT, R93, R44, 0x2, 0x1f ;  /* 0x0c401f002c5d7f89 */ /* 0x000e6200000e0000 */
[----:B------:R-:W-:Y:S08]  /*b140*/  MUFU.TANH R24, R24 ;  /* 0x0000001800187308 */ /* 0x000ff00000002400 */
[----:B------:R-:W2:Y:S08]  /*b150*/  MUFU.TANH R25, R25 ;  /* 0x0000001900197308 */ /* 0x000eb00000002400 */
[----:B------:R-:W3:Y:S01]  /*b160*/  MUFU.TANH R27, R27 ;  /* 0x0000001b001b7308 */ /* 0x000ee20000002400 */
[----:B0-----:R-:W-:Y:S01]  /*b170*/  VIADDMNMX R36, R36, R91, R40, PT ;  /* 0x0000005b24247246 */ /* 0x001fe20003800128 */
[----:B------:R-:W-:-:S06]  /*b180*/  FMUL.FTZ R51, R51, UR4 ;  /* 0x0000000433337c20 */ /* 0x000fcc0008410000 */
[----:B------:R-:W0:Y:S01]  /*b190*/  MUFU.TANH R26, R26 ;  /* 0x0000001a001a7308 */ /* 0x000e220000002400 */
[----:B-1----:R-:W-:Y:S02]  /*b1a0*/  FMNMX.FTZ R93, R44, R93, !PT ;  /* 0x0000005d2c5d7209 */ /* 0x002fe40007810000 */
[C---:B------:R-:W-:Y:S02]  /*b1b0*/  ISETP.GT.AND P2, PT, R36.reuse, RZ, PT ;  /* 0x000000ff2400720c */ /* 0x040fe40003f44270 */
[C---:B------:R-:W-:Y:S01]  /*b1c0*/  ISETP.GT.AND P3, PT, R36.reuse, 0x1, PT ;  /* 0x000000012400780c */ /* 0x040fe20003f64270 */
[----:B------:R-:W-:Y:S01]  /*b1d0*/  FMUL.FTZ R55, R55, UR4 ;  /* 0x0000000437377c20 */ /* 0x000fe20008410000 */
[----:B------:R-:W-:Y:S01]  /*b1e0*/  ISETP.GT.AND P4, PT, R36, 0x8, PT ;  /* 0x000000082400780c */ /* 0x000fe20003f84270 */
[----:B------:R-:W1:Y:S01]  /*b1f0*/  MUFU.TANH R28, R28 ;  /* 0x0000001c001c7308 */ /* 0x000e620000002400 */
[----:B--2---:R-:W-:Y:S01]  /*b200*/  FSEL R25, R25, -INF , P3 ;  /* 0xff80000019197808 */ /* 0x004fe20001800000 */
[----:B------:R-:W-:-:S06]  /*b210*/  FMUL.FTZ R59, R59, UR4 ;  /* 0x000000043b3b7c20 */ /* 0x000fcc0008410000 */
[----:B------:R2:W-:Y:S08]  /*b220*/  MUFU.TANH R48, R42 ;  /* 0x0000002a00307308 */ /* 0x0005f00000002400 */
[----:B------:R4:W-:Y:S01]  /*b230*/  MUFU.TANH R52, R51 ;  /* 0x0000003300347308 */ /* 0x0009e20000002400 */
[----:B--2---:R-:W2:Y:S01]  /*b240*/  SHFL.BFLY PT, R42, R93, 0x1, 0x1f ;  /* 0x0c201f005d2a7f89 */ /* 0x004ea200000e0000 */
[----:B----4-:R-:W-:-:S06]  /*b250*/  FSEL R51, R24, -INF , P2 ;  /* 0xff80000018337808 */ /* 0x010fcc0001000000 */
[----:B------:R-:W-:Y:S01]  /*b260*/  MUFU.TANH R31, R31 ;  /* 0x0000001f001f7308 */ /* 0x000fe20000002400 */
[----:B------:R-:W-:Y:S02]  /*b270*/  ISETP.GT.AND P2, PT, R36, 0x9, PT ;  /* 0x000000092400780c */ /* 0x000fe40003f44270 */
[----:B------:R-:W-:-:S05]  /*b280*/  FMNMX.FTZ R40, R51, R25, !PT ;  /* 0x0000001933287209 */ /* 0x000fca0007810000 */
[----:B------:R3:W-:Y:S01]  /*b290*/  MUFU.TANH R56, R55 ;  /* 0x0000003700387308 */ /* 0x0007e20000002400 */
[----:B------:R-:W-:Y:S01]  /*b2a0*/  ISETP.GT.AND P3, PT, R36, 0x10, PT ;  /* 0x000000102400780c */ /* 0x000fe20003f64270 */
[----:B------:R-:W-:Y:S01]  /*b2b0*/  FMUL.FTZ R63, R63, UR4 ;  /* 0x000000043f3f7c20 */ /* 0x000fe20008410000 */
[----:B---3--:R-:W-:-:S05]  /*b2c0*/  FSEL R55, R27, -INF , P4 ;  /* 0xff8000001b377808 */ /* 0x008fca0002000000 */
[----:B------:R-:W3:Y:S01]  /*b2d0*/  MUFU.TANH R30, R30 ;  /* 0x0000001e001e7308 */ /* 0x000ee20000002400 */
[----:B------:R-:W-:-:S07]  /*b2e0*/  FMNMX.FTZ R40, R55, R40, !PT ;  /* 0x0000002837287209 */ /* 0x000fce0007810000 */
[----:B------:R0:W-:Y:S01]  /*b2f0*/  MUFU.TANH R44, R59 ;  /* 0x0000003b002c7308 */ /* 0x0001e20000002400 */
[----:B------:R-:W-:Y:S01]  /*b300*/  FSEL R29, R29, -INF , P3 ;  /* 0xff8000001d1d7808 */ /* 0x000fe20001800000 */
[----:B------:R-:W-:Y:S01]  /*b310*/  FMUL.FTZ R46, R46, UR4 ;  /* 0x000000042e2e7c20 */ /* 0x000fe20008410000 */
[----:B0-----:R-:W-:-:S05]  /*b320*/  FSEL R59, R26, -INF , P2 ;  /* 0xff8000001a3b7808 */ /* 0x001fca0001000000 */
[----:B------:R-:W0:Y:S01]  /*b330*/  MUFU.TANH R32, R32 ;  /* 0x0000002000207308 */ /* 0x000e220000002400 */
[C---:B------:R-:W-:Y:S02]  /*b340*/  ISETP.GT.AND P2, PT, R36.reuse, 0x11, PT ;  /* 0x000000112400780c */ /* 0x040fe40003f44270 */
[----:B------:R-:W-:Y:S01]  /*b350*/  FMNMX.FTZ R40, R59, R40, !PT ;  /* 0x000000283b287209 */ /* 0x000fe20007810000 */
[----:B------:R-:W-:Y:S01]  /*b360*/  FMUL.FTZ R67, R67, UR4 ;  /* 0x0000000443437c20 */ /* 0x000fe20008410000 */
[----:B------:R-:W-:Y:S02]  /*b370*/  ISETP.GT.AND P3, PT, R36, 0x18, PT ;  /* 0x000000182400780c */ /* 0x000fe40003f64270 */
[----:B------:R-:W-:Y:S01]  /*b380*/  FMNMX.FTZ R40, R29, R40, !PT ;  /* 0x000000281d287209 */ /* 0x000fe20007810000 */
[----:B------:R-:W4:Y:S01]  /*b390*/  MUFU.TANH R34, R34 ;  /* 0x0000002200227308 */ /* 0x000f220000002400 */
[----:B------:R-:W-:-:S07]  /*b3a0*/  FMUL.FTZ R50, R50, UR4 ;  /* 0x0000000432327c20 */ /* 0x000fce0008410000 */
[----:B------:R1:W-:Y:S01]  /*b3b0*/  MUFU.TANH R103, R63 ;  /* 0x0000003f00677308 */ /* 0x0003e20000002400 */
[----:B------:R-:W-:Y:S01]  /*b3c0*/  FMUL.FTZ R54, R54, UR4 ;  /* 0x0000000436367c20 */ /* 0x000fe20008410000 */
[----:B------:R-:W-:Y:S01]  /*b3d0*/  FMUL.FTZ R58, R58, UR4 ;  /* 0x000000043a3a7c20 */ /* 0x000fe20008410000 */
[----:B------:R-:W-:Y:S01]  /*b3e0*/  FMUL.FTZ R62, R62, UR4 ;  /* 0x000000043e3e7c20 */ /* 0x000fe20008410000 */
[----:B-1----:R-:W-:-:S04]  /*b3f0*/  FSEL R63, R28, -INF , P2 ;  /* 0xff8000001c3f7808 */ /* 0x002fc80001000000 */
[----:B------:R-:W1:Y:S01]  /*b400*/  MUFU.TANH R46, R46 ;  /* 0x0000002e002e7308 */ /* 0x000e620000002400 */
[----:B------:R-:W-:Y:S01]  /*b410*/  ISETP.GT.AND P2, PT, R36, 0x19, PT ;  /* 0x000000192400780c */ /* 0x000fe20003f44270 */
[----:B------:R-:W-:Y:S01]  /*b420*/  FMUL.FTZ R66, R66, UR4 ;  /* 0x0000000442427c20 */ /* 0x000fe20008410000 */
[----:B------:R-:W-:Y:S01]  /*b430*/  FMNMX.FTZ R40, R63, R40, !PT ;  /* 0x000000283f287209 */ /* 0x000fe20007810000 */
[----:B------:R-:W-:Y:S01]  /*b440*/  FMUL.FTZ R70, R70, UR4 ;  /* 0x0000000446467c20 */ /* 0x000fe20008410000 */
[----:B------:R-:W-:Y:S01]  /*b450*/  FMUL.FTZ R71, R71, UR4 ;  /* 0x0000000447477c20 */ /* 0x000fe20008410000 */
[----:B------:R-:W-:Y:S02]  /*b460*/  ULDC UR4, c[0x0][0xa80] ;  /* 0x0002a00000047ab9 */ /* 0x000fe40000000800 */
[----:B------:R5:W-:Y:S01]  /*b470*/  MUFU.TANH R107, R67 ;  /* 0x00000043006b7308 */ /* 0x000be20000002400 */
[----:B--2---:R-:W-:Y:S01]  /*b480*/  FMNMX.FTZ R177, R93, R42, !PT ;  /* 0x0000002a5db17209 */ /* 0x004fe20007810000 */
[----:B------:R-:W-:Y:S01]  /*b490*/  IMAD.U32 R176, RZ, RZ, UR4 ;  /* 0x00000004ffb07e24 */ /* 0x000fe2000f8e00ff */
[----:B---3--:R-:W-:Y:S01]  /*b4a0*/  FSEL R95, R30, -INF , P2 ;  /* 0xff8000001e5f7808 */ /* 0x008fe20001000000 */
[----:B------:R-:W2:Y:S01]  /*b4b0*/  S2R R78, SR_TID.X ;  /* 0x00000000004e7919 */ /* 0x000ea20000002100 */
[----:B------:R-:W3:Y:S01]  /*b4c0*/  @P5 LDC R28, c[0x0][0x450] ;  /* 0x00011400ff1c5b82 */ /* 0x000ee20000000800 */
[----:B-----5:R-:W-:-:S02]  /*b4d0*/  FSEL R67, R31, -INF , P3 ;  /* 0xff8000001f437808 */ /* 0x020fc40001800000 */
[C---:B------:R-:W-:Y:S02]  /*b4e0*/  ISETP.GT.AND P3, PT, R36.reuse, 0x20, PT ;  /* 0x000000202400780c */ /* 0x040fe40003f64270 */
[----:B------:R-:W-:Y:S01]  /*b4f0*/  FMNMX.FTZ R40, R67, R40, !PT ;  /* 0x0000002843287209 */ /* 0x000fe20007810000 */
[----:B------:R-:W5:Y:S01]  /*b500*/  MUFU.TANH R50, R50 ;  /* 0x0000003200327308 */ /* 0x000f620000002400 */
[----:B------:R-:W-:Y:S01]  /*b510*/  ISETP.GT.AND P2, PT, R36, 0x21, PT ;  /* 0x000000212400780c */ /* 0x000fe20003f44270 */
[----:B------:R-:W-:Y:S01]  /*b520*/  FMUL.FTZ R24, R177, R176 ;  /* 0x000000b0b1187220 */ /* 0x000fe20000410000 */
[----:B0-----:R-:W-:Y:S02]  /*b530*/  FSEL R97, R32, -INF , P3 ;  /* 0xff80000020617808 */ /* 0x001fe40001800000 */
[----:B------:R-:W-:Y:S02]  /*b540*/  FMNMX.FTZ R40, R95, R40, !PT ;  /* 0x000000285f287209 */ /* 0x000fe40007810000 */
[----:B------:R-:W-:-:S02]  /*b550*/  FSETP.NEU.FTZ.AND P4, PT, R177, -INF , PT ;  /* 0xff800000b100780b */ /* 0x000fc40003f9d000 */
[----:B------:R-:W-:Y:S02]  /*b560*/  ISETP.GT.AND P3, PT, R36, 0x28, PT ;  /* 0x000000282400780c */ /* 0x000fe40003f64270 */
[----:B----4-:R-:W-:Y:S02]  /*b570*/  FSEL R99, R34, -INF , P2 ;  /* 0xff80000022637808 */ /* 0x010fe40001000000 */
[----:B------:R-:W-:Y:S01]  /*b580*/  FMNMX.FTZ R40, R97, R40, !PT ;  /* 0x0000002861287209 */ /* 0x000fe20007810000 */
[----:B------:R-:W0:Y:S01]  /*b590*/  MUFU.TANH R54, R54 ;  /* 0x0000003600367308 */ /* 0x000e220000002400 */
[----:B------:R-:W-:Y:S02]  /*b5a0*/  FSEL R24, R24, RZ, P4 ;  /* 0x000000ff18187208 */ /* 0x000fe40002000000 */
[----:B------:R-:W-:Y:S02]  /*b5b0*/  ISETP.GT.AND P2, PT, R36, 0x29, PT ;  /* 0x000000292400780c */ /* 0x000fe40003f44270 */
[----:B-1----:R-:W-:-:S02]  /*b5c0*/  FSEL R101, R46, -INF , P3 ;  /* 0xff8000002e657808 */ /* 0x002fc40001800000 */
[----:B------:R-:W-:Y:S01]  /*b5d0*/  FMNMX.FTZ R40, R99, R40, !PT ;  /* 0x0000002863287209 */ /* 0x000fe20007810000 */
[--C-:B------:R-:W-:Y:S01]  /*b5e0*/  FFMA.FTZ R154, R87, R176, -R24.reuse ;  /* 0x000000b0579a7223 */ /* 0x100fe20000010818 */
[----:B------:R-:W-:Y:S02]  /*b5f0*/  ISETP.GT.AND P3, PT, R36, 0x30, PT ;  /* 0x000000302400780c */ /* 0x000fe40003f64270 */
[----:B------:R-:W-:Y:S02]  /*b600*/  FSEL R87, R48, -INF , P2 ;  /* 0xff80000030577808 */ /* 0x000fe40001000000 */
[----:B------:R-:W-:Y:S01]  /*b610*/  FMNMX.FTZ R40, R101, R40, !PT ;  /* 0x0000002865287209 */ /* 0x000fe20007810000 */
[----:B------:R-:W1:Y:S01]  /*b620*/  MUFU.TANH R58, R58 ;  /* 0x0000003a003a7308 */ /* 0x000e620000002400 */
[----:B------:R-:W-:Y:S01]  /*b630*/  FFMA.FTZ R31, R85, R176, -R24 ;  /* 0x000000b0551f7223 */ /* 0x000fe20000010818 */
[----:B------:R-:W-:Y:S02]  /*b640*/  ISETP.GT.AND P2, PT, R36, 0x31, PT ;  /* 0x000000312400780c */ /* 0x000fe40003f44270 */
[----:B-----5:R-:W-:-:S02]  /*b650*/  FSEL R85, R50, -INF , P3 ;  /* 0xff80000032557808 */ /* 0x020fc40001800000 */
[----:B------:R-:W-:Y:S01]  /*b660*/  FMNMX.FTZ R40, R87, R40, !PT ;  /* 0x0000002857287209 */ /* 0x000fe20007810000 */
[--C-:B------:R-:W-:Y:S01]  /*b670*/  FFMA.FTZ R156, R83, R176, -R24.reuse ;  /* 0x000000b0539c7223 */ /* 0x100fe20000010818 */
[----:B------:R-:W-:Y:S02]  /*b680*/  ISETP.GT.AND P3, PT, R36, 0x38, PT ;  /* 0x000000382400780c */ /* 0x000fe40003f64270 */
[----:B------:R-:W-:Y:S02]  /*b690*/  FSEL R83, R52, -INF , P2 ;  /* 0xff80000034537808 */ /* 0x000fe40001000000 */
[----:B------:R-:W-:Y:S01]  /*b6a0*/  FMNMX.FTZ R40, R85, R40, !PT ;  /* 0x0000002855287209 */ /* 0x000fe20007810000 */
[----:B------:R-:W4:Y:S01]  /*b6b0*/  MUFU.TANH R62, R62 ;  /* 0x0000003e003e7308 */ /* 0x000f220000002400 */
[----:B------:R-:W-:Y:S01]  /*b6c0*/  FFMA.FTZ R27, R89, R176, -R24 ;  /* 0x000000b0591b7223 */ /* 0x000fe20000010818 */
[----:B------:R-:W-:Y:S02]  /*b6d0*/  ISETP.GT.AND P2, PT, R36, 0x39, PT ;  /* 0x000000392400780c */ /* 0x000fe40003f44270 */
[----:B0-----:R-:W-:-:S02]  /*b6e0*/  FSEL R89, R54, -INF , P3 ;  /* 0xff80000036597808 */ /* 0x001fc40001800000 */
[----:B------:R-:W-:Y:S02]  /*b6f0*/  FMNMX.FTZ R40, R83, R40, !PT ;  /* 0x0000002853287209 */ /* 0x000fe40007810000 */
[----:B------:R0:W-:Y:S01]  /*b700*/  MUFU.TANH R111, R71 ;  /* 0x00000047006f7308 */ /* 0x0001e20000002400 */
[----:B------:R-:W-:Y:S02]  /*b710*/  ISETP.GT.AND P3, PT, R36, 0x40, PT ;  /* 0x000000402400780c */ /* 0x000fe40003f64270 */
[----:B------:R-:W-:Y:S01]  /*b720*/  FMNMX.FTZ R40, R89, R40, !PT ;  /* 0x0000002859287209 */ /* 0x000fe20007810000 */
[----:B0-----:R-:W-:Y:S01]  /*b730*/  FFMA.FTZ R71, R81, R176, -R24 ;  /* 0x000000b051477223 */ /* 0x001fe20000010818 */
[----:B------:R-:W-:-:S03]  /*b740*/  FSEL R81, R56, -INF , P2 ;  /* 0xff80000038517808 */ /* 0x000fc60001000000 */
[----:B------:R-:W0:Y:S01]  /*b750*/  MUFU.TANH R66, R66 ;  /* 0x0000004200427308 */ /* 0x000e220000002400 */
[----:B------:R-:W-:Y:S02]  /*b760*/  ISETP.GT.AND P2, PT, R36, 0x41, PT ;  /* 0x000000412400780c */ /* 0x000fe40003f44270 */
[----:B-1----:R-:W-:Y:S02]  /*b770*/  FSEL R91, R58, -INF , P3 ;  /* 0xff8000003a5b7808 */ /* 0x002fe40001800000 */
[----:B------:R-:W-:Y:S01]  /*b780*/  FMNMX.FTZ R40, R81, R40, !PT ;  /* 0x0000002851287209 */ /* 0x000fe20007810000 */
[----:B------:R-:W-:Y:S01]  /*b790*/  FFMA.FTZ R158, R73, R176, -R24 ;  /* 0x000000b0499e7223 */ /* 0x000fe20000010818 */
[----:B------:R-:W-:Y:S02]  /*b7a0*/  ISETP.GT.AND P3, PT, R36, 0x48, PT ;  /* 0x000000482400780c */ /* 0x000fe40003f64270 */
[----:B------:R-:W-:Y:S02]  /*b7b0*/  FSEL R73, R44, -INF , P2 ;  /* 0xff8000002c497808 */ /* 0x000fe40001000000 */
[----:B------:R-:W-:Y:S01]  /*b7c0*/  FMNMX.FTZ R40, R91, R40, !PT ;  /* 0x000000285b287209 */ /* 0x000fe20007810000 */
[----:B------:R-:W1:Y:S01]  /*b7d0*/  MUFU.TANH R70, R70 ;  /* 0x0000004600467308 */ /* 0x000e620000002400 */
[----:B------:R-:W-:-:S02]  /*b7e0*/  ISETP.GT.AND P2, PT, R36, 0x49, PT ;  /* 0x000000492400780c */ /* 0x000fc40003f44270 */
[----:B----4-:R-:W-:Y:S02]  /*b7f0*/  FSEL R93, R62, -INF , P3 ;  /* 0xff8000003e5d7808 */ /* 0x010fe40001800000 */
[----:B------:R-:W-:Y:S02]  /*b800*/  FMNMX.FTZ R40, R73, R40, !PT ;  /* 0x0000002849287209 */ /* 0x000fe40007810000 */
[C---:B------:R-:W-:Y:S02]  /*b810*/  ISETP.GT.AND P3, PT, R36.reuse, 0x50, PT ;  /* 0x000000502400780c */ /* 0x040fe40003f64270 */
[----:B------:R-:W-:Y:S02]  /*b820*/  FSEL R103, R103, -INF , P2 ;  /* 0xff80000067677808 */ /* 0x000fe40001000000 */
        /* <DEDUP_REMOVED lines=8> */
[----:B-1----:R-:W-:Y:S02]  /*b8b0*/  FSEL R109, R70, -INF , P3 ;  /* 0xff800000466d7808 */ /* 0x002fe40001800000 */
[----:B------:R-:W-:Y:S02]  /*b8c0*/  FMNMX.FTZ R40, R107, R40, !PT ;  /* 0x000000286b287209 */ /* 0x000fe40007810000 */
[----:B------:R-:W-:Y:S02]  /*b8d0*/  FSEL R111, R111, -INF , P2 ;  /* 0xff8000006f6f7808 */ /* 0x000fe40001000000 */
[----:B------:R-:W-:-:S04]  /*b8e0*/  FMNMX.FTZ R40, R109, R40, !PT ;  /* 0x000000286d287209 */ /* 0x000fc80007810000 */
[----:B------:R-:W-:Y:S01]  /*b8f0*/  FMNMX.FTZ R40, R111, R40, !PT ;  /* 0x000000286f287209 */ /* 0x000fe20007810000 */
[----:B------:R-:W-:-:S04]  /*b900*/  FFMA.FTZ R162, R33, R176, -R24 ;  /* 0x000000b021a27223 */ /* 0x000fc80000010818 */
[----:B------:R-:W0:Y:S02]  /*b910*/  SHFL.BFLY PT, R33, R40, 0x2, 0x1f ;  /* 0x0c401f0028217f89 */ /* 0x000e2400000e0000 */
[----:B0-----:R-:W-:-:S05]  /*b920*/  FMNMX.FTZ R33, R40, R33, !PT ;  /* 0x0000002128217209 */ /* 0x001fca0007810000 */
[----:B------:R-:W0:Y:S02]  /*b930*/  SHFL.BFLY PT, R178, R33, 0x1, 0x1f ;  /* 0x0c201f0021b27f89 */ /* 0x000e2400000e0000 */
[----:B0-----:R-:W-:-:S04]  /*b940*/  FMNMX.FTZ R178, R33, R178, !PT ;  /* 0x000000b221b27209 */ /* 0x001fc80007810000 */
[C---:B------:R-:W-:Y:S01]  /*b950*/  FSETP.NEU.FTZ.AND P2, PT, R178.reuse, -INF , PT ;  /* 0xff800000b200780b */ /* 0x040fe20003f5d000 */
[----:B------:R-:W-:-:S05]  /*b960*/  FMUL.FTZ R26, R178, R176 ;  /* 0x000000b0b21a7220 */ /* 0x000fca0000410000 */
[----:B------:R-:W-:-:S05]  /*b970*/  FSEL R26, R26, RZ, P2 ;  /* 0x000000ff1a1a7208 */ /* 0x000fca0001000000 */
[----:B------:R-:W-:-:S04]  /*b980*/  FFMA.FTZ R25, R25, R176, -R26 ;  /* 0x000000b019197223 */ /* 0x000fc8000001081a */
[----:B------:R0:W-:Y:S01]  /*b990*/  MUFU.EX2 R30, R25 ;  /* 0x00000019001e7308 */ /* 0x0001e20000000800 */
[-C--:B------:R-:W-:Y:S01]  /*b9a0*/  FFMA.FTZ R152, R38, R176.reuse, -R24 ;  /* 0x000000b026987223 */ /* 0x080fe20000010818 */
[----:B0-----:R-:W0:Y:S01]  /*b9b0*/  @P5 LDC R25, c[0x0][0x44c] ;  /* 0x00011300ff195b82 */ /* 0x001e220000000800 */
[----:B------:R-:W-:-:S05]  /*b9c0*/  FFMA.FTZ R153, R51, R176, -R26 ;  /* 0x000000b033997223 */ /* 0x000fca000001081a */
[----:B------:R-:W-:Y:S01]  /*b9d0*/  MUFU.EX2 R152, R152 ;  /* 0x0000009800987308 */ /* 0x000fe20000000800 */
[----:B------:R-:W-:-:S07]  /*b9e0*/  FFMA.FTZ R55, R55, R176, -R26 ;  /* 0x000000b037377223 */ /* 0x000fce000001081a */
[----:B------:R-:W1:Y:S01]  /*b9f0*/  MUFU.EX2 R27, R27 ;  /* 0x0000001b001b7308 */ /* 0x000e620000000800 */
[-CC-:B------:R-:W-:Y:S01]  /*ba00*/  FFMA.FTZ R160, R37, R176.reuse, -R24.reuse ;  /* 0x000000b025a07223 */ /* 0x180fe20000010818 */
[-CC-:B------:R-:W-:Y:S01]  /*ba10*/  FFMA.FTZ R37, R39, R176.reuse, -R24.reuse ;  /* 0x000000b027257223 */ /* 0x180fe20000010818 */
[-C--:B------:R-:W-:Y:S01]  /*ba20*/  FFMA.FTZ R164, R41, R176.reuse, -R24 ;  /* 0x000000b029a47223 */ /* 0x080fe20000010818 */
[----:B------:R-:W-:-:S04]  /*ba30*/  FFMA.FTZ R59, R59, R176, -R26 ;  /* 0x000000b03b3b7223 */ /* 0x000fc8000001081a */
[----:B------:R-:W-:Y:S01]  /*ba40*/  MUFU.EX2 R154, R154 ;  /* 0x0000009a009a7308 */ /* 0x000fe20000000800 */
[-CC-:B------:R-:W-:Y:S01]  /*ba50*/  FFMA.FTZ R39, R45, R176.reuse, -R24.reuse ;  /* 0x000000b02d277223 */ /* 0x180fe20000010818 */
[-CC-:B------:R-:W-:Y:S01]  /*ba60*/  FFMA.FTZ R166, R49, R176.reuse, -R24.reuse ;  /* 0x000000b031a67223 */ /* 0x180fe20000010818 */
[----:B------:R-:W-:-:S05]  /*ba70*/  FFMA.FTZ R41, R53, R176, -R24 ;  /* 0x000000b035297223 */ /* 0x000fca0000010818 */
[----:B------:R-:W4:Y:S01]  /*ba80*/  MUFU.EX2 R153, R153 ;  /* 0x0000009900997308 */ /* 0x000f220000000800 */
[-CC-:B------:R-:W-:Y:S01]  /*ba90*/  FFMA.FTZ R174, R47, R176.reuse, -R24.reuse ;  /* 0x000000b02fae7223 */ /* 0x180fe20000010818 */
[-CC-:B------:R-:W-:Y:S01]  /*baa0*/  FFMA.FTZ R43, R43, R176.reuse, -R24.reuse ;  /* 0x000000b02b2b7223 */ /* 0x180fe20000010818 */
[-CC-:B------:R-:W-:Y:S01]  /*bab0*/  FFMA.FTZ R35, R35, R176.reuse, -R24.reuse ;  /* 0x000000b023237223 */ /* 0x180fe20000010818 */
[-CC-:B------:R-:W-:Y:S01]  /*bac0*/  FFMA.FTZ R168, R57, R176.reuse, -R24.reuse ;  /* 0x000000b039a87223 */ /* 0x180fe20000010818 */
[-CC-:B------:R-:W-:Y:S01]  /*bad0*/  FFMA.FTZ R45, R61, R176.reuse, -R24.reuse ;  /* 0x000000b03d2d7223 */ /* 0x180fe20000010818 */
[-CC-:B------:R-:W-:Y:S02]  /*bae0*/  FFMA.FTZ R170, R65, R176.reuse, -R24.reuse ;  /* 0x000000b041aa7223 */ /* 0x180fe40000010818 */
[----:B------:R-:W-:Y:S01]  /*baf0*/  MUFU.EX2 R31, R31 ;  /* 0x0000001f001f7308 */ /* 0x000fe20000000800 */
[-CC-:B------:R-:W-:Y:S01]  /*bb00*/  FFMA.FTZ R49, R69, R176.reuse, -R24.reuse ;  /* 0x000000b045317223 */ /* 0x180fe20000010818 */
[-CC-:B------:R-:W-:Y:S01]  /*bb10*/  FFMA.FTZ R172, R75, R176.reuse, -R24.reuse ;  /* 0x000000b04bac7223 */ /* 0x180fe20000010818 */
[-CC-:B------:R-:W-:Y:S01]  /*bb20*/  FFMA.FTZ R53, R77, R176.reuse, -R24.reuse ;  /* 0x000000b04d357223 */ /* 0x180fe20000010818 */
[----:B------:R-:W-:Y:S01]  /*bb30*/  FFMA.FTZ R47, R79, R176, -R24 ;  /* 0x000000b04f2f7223 */ /* 0x000fe20000010818 */
[----:B--2---:R-:W-:-:S03]  /*bb40*/  SHF.R.U32.HI R78, RZ, 0x7, R78 ;  /* 0x00000007ff4e7819 */ /* 0x004fc6000001164e */
[----:B------:R-:W2:Y:S01]  /*bb50*/  MUFU.EX2 R55, R55 ;  /* 0x0000003700377308 */ /* 0x000ea20000000800 */
[----:B------:R-:W-:Y:S01]  /*bb60*/  LOP3.LUT R32, R3, 0x3000000, RZ, 0xfc, !PT ;  /* 0x0300000003207812 */ /* 0x000fe200078efcff */
[----:B------:R-:W-:Y:S02]  /*bb70*/  @!P0 VIADD R24, R180, 0x32440 ;  /* 0x00032440b4188836 */ /* 0x000fe40000000000 */
[-C--:B------:R-:W-:Y:S01]  /*bb80*/  FFMA.FTZ R29, R29, R176.reuse, -R26 ;  /* 0x000000b01d1d7223 */ /* 0x080fe2000001081a */
[----:B0-----:R-:W-:Y:S01]  /*bb90*/  @P5 IMAD.HI.U32 R3, R76, R25, RZ ;  /* 0x000000194c035227 */ /* 0x001fe200078e00ff */
[----:B------:R-:W-:Y:S02]  /*bba0*/  IADD3 R179, -R78, 0xb, RZ ;  /* 0x0000000b4eb37810 */ /* 0x000fe40007ffe1ff */
[----:B------:R-:W-:Y:S01]  /*bbb0*/  MUFU.EX2 R156, R156 ;  /* 0x0000009c009c7308 */ /* 0x000fe20000000800 */
[----:B------:R-:W-:Y:S02]  /*bbc0*/  IMAD.MOV.U32 R181, RZ, RZ, R76 ;  /* 0x000000ffffb57224 */ /* 0x000fe400078e004c */
[-C--:B------:R-:W-:Y:S01]  /*bbd0*/  FFMA.FTZ R63, R63, R176.reuse, -R26 ;  /* 0x000000b03f3f7223 */ /* 0x080fe2000001081a */
[----:B------:R-:W-:Y:S01]  /*bbe0*/  @!P0 PRMT R24, RZ, 0x654, R24 ;  /* 0x00000654ff188816 */ /* 0x000fe20000000018 */
[----:B------:R-:W-:-:S03]  /*bbf0*/  FFMA.FTZ R67, R67, R176, -R26 ;  /* 0x000000b043437223 */ /* 0x000fc6000001081a */
[----:B------:R-:W0:Y:S01]  /*bc00*/  MUFU.EX2 R34, R59 ;  /* 0x0000003b00227308 */ /* 0x000e220000000800 */
[----:B---3--:R-:W-:Y:S01]  /*bc10*/  @P5 SHF.R.U32.HI R181, RZ, R28, R3 ;  /* 0x0000001cffb55219 */ /* 0x008fe20000011603 */
[----:B-1----:R-:W-:Y:S01]  /*bc20*/  FADD.FTZ R3, R152, R27 ;  /* 0x0000001b98037221 */ /* 0x002fe20000010000 */
[----:B------:R1:W-:Y:S06]  /*bc30*/  BAR.ARV R179, 0x100 ;  /* 0x000400b30000751d */ /* 0x0003ec0000002000 */
[----:B------:R-:W-:Y:S01]  /*bc40*/  MUFU.EX2 R71, R71 ;  /* 0x0000004700477308 */ /* 0x000fe20000000800 */
[----:B------:R-:W-:-:S02]  /*bc50*/  IMAD.MOV.U32 R25, RZ, RZ, 0x40000040 ;  /* 0x40000040ff197424 */ /* 0x000fc400078e00ff */
[-CC-:B------:R-:W-:Y:S01]  /*bc60*/  FFMA.FTZ R95, R95, R176.reuse, -R26.reuse ;  /* 0x000000b05f5f7223 */ /* 0x180fe2000001081a */
[-CC-:B------:R-:W-:Y:S01]  /*bc70*/  FFMA.FTZ R161, R97, R176.reuse, -R26.reuse ;  /* 0x000000b061a17223 */ /* 0x180fe2000001081a */
[-CC-:B------:R-:W-:Y:S01]  /*bc80*/  FFMA.FTZ R99, R99, R176.reuse, -R26.reuse ;  /* 0x000000b063637223 */ /* 0x180fe2000001081a */
[-CC-:B------:R-:W-:Y:S01]  /*bc90*/  FFMA.FTZ R101, R101, R176.reuse, -R26.reuse ;  /* 0x000000b065657223 */ /* 0x180fe2000001081a */
[----:B------:R3:W-:Y:S01]  /*bca0*/  @!P0 SYNCS.ARRIVE.TRANS64.RED.A1T0 RZ, [R24+URZ], RZ ;  /* 0x000000ff18ff89a7 */ /* 0x0007e2000810043f */
        /* <DEDUP_REMOVED lines=15> */
[----:B---3--:R-:W-:Y:S01]  /*bda0*/  IMAD R24, R2, 0xc00, R32 ;  /* 0x00000c0002187824 */ /* 0x008fe200078e0220 */
[----:B------:R-:W3:Y:S01]  /*bdb0*/  MUFU.EX2 R36, R63 ;  /* 0x0000003f00247308 */ /* 0x000ee20000000800 */
[----:B----4-:R-:W-:Y:S01]  /*bdc0*/  FADD.FTZ R26, R153, R30 ;  /* 0x0000001e991a7221 */ /* 0x010fe20000010000 */
[----:B------:R-:W-:Y:S01]  /*bdd0*/  FADD.FTZ R44, R154, R3 ;  /* 0x000000039a2c7221 */ /* 0x000fe20000010000 */
[----:B------:R4:W-:Y:S01]  /*bde0*/  STL [R1+0x40], R32 ;  /* 0x0000402001007387 */ /* 0x0009e20000100800 */
[----:B------:R-:W-:Y:S01]  /*bdf0*/  R2UR UR7, R25 ;  /* 0x00000000190772ca */ /* 0x000fe200000e0000 */
[----:B--2---:R-:W-:Y:S01]  /*be00*/  FADD.FTZ R3, R55, R26 ;  /* 0x0000001a37037221 */ /* 0x004fe20000010000 */
[----:B------:R-:W-:Y:S01]  /*be10*/  FADD.FTZ R25, R31, R44 ;  /* 0x0000002c1f197221 */ /* 0x000fe20000010000 */
[----:B------:R2:W-:Y:S06]  /*be20*/  BAR.SYNC.DEFER_BLOCKING R0, 0x100 ;  /* 0x000400000000751d */ /* 0x0005ec0000010000 */
[----:B------:R-:W-:Y:S01]  /*be30*/  MUFU.EX2 R43, R43 ;  /* 0x0000002b002b7308 */ /* 0x000fe20000000800 */
[----:B----4-:R-:W-:-:S02]  /*be40*/  VIADD R32, R24, 0x80 ;  /* 0x0000008018207836 */ /* 0x010fc40000000000 */
[----:B0-----:R-:W-:Y:S01]  /*be50*/  FADD.FTZ R44, R34, R3 ;  /* 0x00000003222c7221 */ /* 0x001fe20000010000 */
[----:B------:R-:W-:-:S04]  /*be60*/  FADD.FTZ R46, R156, R25 ;  /* 0x000000199c2e7221 */ /* 0x000fc80000010000 */
[----:B------:R-:W0:Y:S01]  /*be70*/  MUFU.EX2 R67, R67 ;  /* 0x0000004300437308 */ /* 0x000e220000000800 */
[----:B------:R-:W-:Y:S01]  /*be80*/  R2UR UR10, R32 ;  /* 0x00000000200a72ca */ /* 0x000fe200000e0000 */
[----:B------:R-:W-:Y:S02]  /*be90*/  VIADD R32, R24, 0x180 ;  /* 0x0000018018207836 */ /* 0x000fe40000000000 */
[----:B-----5:R-:W-:-:S04]  /*bea0*/  FADD.FTZ R3, R157, R44 ;  /* 0x0000002c9d037221 */ /* 0x020fc80000010000 */
[----:B------:R-:W-:Y:S01]  /*beb0*/  MUFU.EX2 R160, R160 ;  /* 0x000000a000a07308 */ /* 0x000fe20000000800 */
[----:B------:R-:W-:Y:S02]  /*bec0*/  VIADD R28, R24, 0x100 ;  /* 0x00000100181c7836 */ /* 0x000fe40000000000 */
[----:B------:R-:W-:-:S05]  /*bed0*/  FADD.FTZ R25, R71, R46 ;  /* 0x0000002e47197221 */ /* 0x000fca0000010000 */
[----:B------:R-:W4:Y:S01]  /*bee0*/  MUFU.EX2 R38, R95 ;  /* 0x0000005f00267308 */ /* 0x000f220000000800 */
[----:B------:R-:W-:Y:S01]  /*bef0*/  R2UR UR18, R32 ;  /* 0x00000000201272ca */ /* 0x000fe200000e0000 */
[----:B---3--:R-:W-:Y:S01]  /*bf00*/  FADD.FTZ R44, R36, R3 ;  /* 0x00000003242c7221 */ /* 0x008fe20000010000 */
[----:B------:R-:W-:-:S05]  /*bf10*/  FADD.FTZ R32, R158, R25 ;  /* 0x000000199e207221 */ /* 0x000fca0000010000 */
[----:B------:R-:W3:Y:S01]  /*bf20*/  MUFU.EX2 R161, R161 ;  /* 0x000000a100a17308 */ /* 0x000ee20000000800 */
[----:B------:R-:W-:Y:S01]  /*bf30*/  R2UR UR14, R28 ;  /* 0x000000001c0e72ca */ /* 0x000fe200000e0000 */
[----:B------:R-:W-:-:S06]  /*bf40*/  VIADD R28, R24, 0x200 ;  /* 0x00000200181c7836 */ /* 0x000fcc0000000000 */
[----:B------:R-:W5:Y:S01]  /*bf50*/  MUFU.EX2 R35, R35 ;  /* 0x0000002300237308 */ /* 0x000f620000000800 */
[----:B0-----:R-:W-:Y:S01]  /*bf60*/  FADD.FTZ R3, R67, R44 ;  /* 0x0000002c43037221 */ /* 0x001fe20000010000 */
[----:B------:R-:W-:-:S06]  /*bf70*/  FADD.FTZ R25, R43, R32 ;  /* 0x000000202b197221 */ /* 0x000fcc0000010000 */
[----:B------:R-:W0:Y:S01]  /*bf80*/  MUFU.EX2 R40, R99 ;  /* 0x0000006300287308 */ /* 0x000e220000000800 */
[----:B------:R-:W-:Y:S01]  /*bf90*/  R2UR UR22, R28 ;  /* 0x000000001c1672ca */ /* 0x000fe200000e0000 */
[----:B----4-:R-:W-:-:S06]  /*bfa0*/  FADD.FTZ R44, R38, R3 ;  /* 0x00000003262c7221 */ /* 0x010fcc0000010000 */
[----:B------:R-:W4:Y:S01]  /*bfb0*/  MUFU.EX2 R162, R162 ;  /* 0x000000a200a27308 */ /* 0x000f220000000800 */
[----:B------:R-:W-:Y:S01]  /*bfc0*/  FADD.FTZ R28, R160, R25 ;  /* 0x00000019a01c7221 */ /* 0x000fe20000010000 */
[----:B------:R-:W-:-:S06]  /*bfd0*/  R2UR UR6, R24 ;  /* 0x00000000180672ca */ /* 0x000fcc00000e0000 */
[----:B------:R-:W1:Y:S01]  /*bfe0*/  MUFU.EX2 R101, R101 ;  /* 0x0000006500657308 */ /* 0x000e620000000800 */
[----:B------:R-:W-:Y:S02]  /*bff0*/  IMAD.MOV.U32 R25, RZ, RZ, 0x40000040 ;  /* 0x40000040ff197424 */ /* 0x000fe400078e00ff */
[----:B------:R-:W-:-:S05]  /*c000*/  VIADD R24, R24, 0x280 ;  /* 0x0000028018187836 */ /* 0x000fca0000000000 */
[----:B------:R-:W2:Y:S01]  /*c010*/  MUFU.EX2 R37, R37 ;  /* 0x0000002500257308 */ /* 0x000ea20000000800 */
[----:B---3--:R-:W-:-:S07]  /*c020*/  FADD.FTZ R3, R161, R44 ;  /* 0x0000002ca1037221 */ /* 0x008fce0000010000 */
[----:B------:R-:W3:Y:S01]  /*c030*/  MUFU.EX2 R42, R87 ;  /* 0x00000057002a7308 */ /* 0x000ee20000000800 */
[----:B------:R-:W-:Y:S01]  /*c040*/  R2UR UR27, R25 ;  /* 0x00000000191b72ca */ /* 0x000fe200000e0000 */
[----:B-----5:R-:W-:Y:S01]  /*c050*/  FADD.FTZ R25, R35, R28 ;  /* 0x0000001c23197221 */ /* 0x020fe20000010000 */
[----:B------:R-:W-:-:S05]  /*c060*/  R2UR UR26, R24 ;  /* 0x00000000181a72ca */ /* 0x000fca00000e0000 */
[----:B------:R-:W5:Y:S01]  /*c070*/  MUFU.EX2 R164, R164 ;  /* 0x000000a400a47308 */ /* 0x000f620000000800 */
[----:B0-----:R-:W-:-:S07]  /*c080*/  FADD.FTZ R24, R40, R3 ;  /* 0x0000000328187221 */ /* 0x001fce0000010000 */
[----:B------:R-:W0:Y:S01]  /*c090*/  MUFU.EX2 R85, R85 ;  /* 0x0000005500557308 */ /* 0x000e220000000800 */
[----:B----4-:R-:W-:Y:S01]  /*c0a0*/  FADD.FTZ R28, R162, R25 ;  /* 0x00000019a21c7221 */ /* 0x010fe20000010000 */
[----:B-1----:R-:W-:-:S06]  /*c0b0*/  FADD.FTZ R3, R101, R24 ;  /* 0x0000001865037221 */ /* 0x002fcc0000010000 */
[----:B------:R-:W1:Y:S08]  /*c0c0*/  MUFU.EX2 R39, R39 ;  /* 0x0000002700277308 */ /* 0x000e700000000800 */
[----:B--2---:R-:W2:Y:S01]  /*c0d0*/  MUFU.EX2 R0, R83 ;  /* 0x0000005300007308 */ /* 0x004ea20000000800 */
[----:B------:R-:W-:Y:S01]  /*c0e0*/  FADD.FTZ R25, R37, R28 ;  /* 0x0000001c25197221 */ /* 0x000fe20000010000 */
[----:B---3--:R-:W-:-:S06]  /*c0f0*/  FADD.FTZ R28, R42, R3 ;  /* 0x000000032a1c7221 */ /* 0x008fcc0000010000 */
[----:B------:R-:W3:Y:S01]  /*c100*/  MUFU.EX2 R166, R166 ;  /* 0x000000a600a67308 */ /* 0x000ee20000000800 */
[----:B------:R-:W-:-:S07]  /*c110*/  F2FP.BF16.F32.PACK_AB R153, R30, R153 ;  /* 0x000000991e99723e */ /* 0x000fce00000010ff */
[----:B------:R-:W4:Y:S01]  /*c120*/  MUFU.EX2 R89, R89 ;  /* 0x0000005900597308 */ /* 0x000f220000000800 */
[----:B-----5:R-:W-:Y:S01]  /*c130*/  FADD.FTZ R30, R164, R25 ;  /* 0x00000019a41e7221 */ /* 0x020fe20000010000 */
[----:B0-----:R-:W-:-:S06]  /*c140*/  FADD.FTZ R3, R85, R28 ;  /* 0x0000001c55037221 */ /* 0x001fcc0000010000 */
[----:B------:R-:W0:Y:S08]  /*c150*/  MUFU.EX2 R41, R41 ;  /* 0x0000002900297308 */ /* 0x000e300000000800 */
[----:B------:R-:W5:Y:S01]  /*c160*/  MUFU.EX2 R26, R81 ;  /* 0x00000051001a7308 */ /* 0x000f620000000800 */
[----:B-1----:R-:W-:Y:S01]  /*c170*/  FADD.FTZ R25, R39, R30 ;  /* 0x0000001e27197221 */ /* 0x002fe20000010000 */
[----:B--2---:R-:W-:-:S06]  /*c180*/  FADD.FTZ R28, R0, R3 ;  /* 0x00000003001c7221 */ /* 0x004fcc0000010000 */
[----:B------:R-:W1:Y:S08]  /*c190*/  MUFU.EX2 R168, R168 ;  /* 0x000000a800a87308 */ /* 0x000e700000000800 */
[----:B------:R-:W2:Y:S01]  /*c1a0*/  MUFU.EX2 R91, R91 ;  /* 0x0000005b005b7308 */ /* 0x000ea20000000800 */
[----:B---3--:R-:W-:Y:S01]  /*c1b0*/  FADD.FTZ R30, R166, R25 ;  /* 0x00000019a61e7221 */ /* 0x008fe20000010000 */
[----:B----4-:R-:W-:-:S06]  /*c1c0*/  FADD.FTZ R3, R89, R28 ;  /* 0x0000001c59037221 */ /* 0x010fcc0000010000 */
[----:B------:R-:W3:Y:S08]  /*c1d0*/  MUFU.EX2 R45, R45 ;  /* 0x0000002d002d7308 */ /* 0x000ef00000000800 */
[----:B------:R-:W4:Y:S01]  /*c1e0*/  MUFU.EX2 R32, R73 ;  /* 0x0000004900207308 */ /* 0x000f220000000800 */
[----:B0-----:R-:W-:Y:S01]  /*c1f0*/  FADD.FTZ R25, R41, R30 ;  /* 0x0000001e29197221 */ /* 0x001fe20000010000 */
[----:B-----5:R-:W-:-:S06]  /*c200*/  FADD.FTZ R30, R26, R3 ;  /* 0x000000031a1e7221 */ /* 0x020fcc0000010000 */
[----:B------:R-:W0:Y:S01]  /*c210*/  MUFU.EX2 R170, R170 ;  /* 0x000000aa00aa7308 */ /* 0x000e220000000800 */
[----:B------:R-:W-:-:S07]  /*c220*/  F2FP.BF16.F32.PACK_AB R155, R34, R55 ;  /* 0x00000037229b723e */ /* 0x000fce00000010ff */
        /* <DEDUP_REMOVED lines=13> */
[----:B------:R-:W-:Y:S01]  /*c300*/  F2FP.BF16.F32.PACK_AB R165, R0, R85 ;  /* 0x0000005500a5723e */ /* 0x000fe200000010ff */
[----:B-1----:R-:W-:-:S06]  /*c310*/  FADD.FTZ R25, R49, R34 ;  /* 0x0000002231197221 */ /* 0x002fcc0000010000 */
[----:B------:R-:W1:Y:S01]  /*c320*/  MUFU.EX2 R174, R174 ;  /* 0x000000ae00ae7308 */ /* 0x000e620000000800 */
[----:B--2---:R-:W-:-:S07]  /*c330*/  FADD.FTZ R0, R24, R3 ;  /* 0x0000000318007221 */ /* 0x004fce0000010000 */
[----:B------:R-:W2:Y:S01]  /*c340*/  MUFU.EX2 R109, R109 ;  /* 0x0000006d006d7308 */ /* 0x000ea20000000800 */
[----:B------:R-:W-:Y:S01]  /*c350*/  F2FP.BF16.F32.PACK_AB R167, R26, R89 ;  /* 0x000000591aa7723e */ /* 0x000fe200000010ff */
[----:B---3--:R-:W-:Y:S01]  /*c360*/  FADD.FTZ R26, R172, R25 ;  /* 0x00000019ac1a7221 */ /* 0x008fe20000010000 */
[----:B----4-:R-:W-:-:S05]  /*c370*/  FADD.FTZ R3, R105, R0 ;  /* 0x0000000069037221 */ /* 0x010fca0000010000 */
[----:B------:R-:W3:Y:S01]  /*c380*/  MUFU.EX2 R47, R47 ;  /* 0x0000002f002f7308 */ /* 0x000ee20000000800 */
[----:B------:R-:W-:-:S07]  /*c390*/  IMAD.MOV.U32 R33, RZ, RZ, 0x40000040 ;  /* 0x40000040ff217424 */ /* 0x000fce00078e00ff */
[----:B------:R-:W4:Y:S01]  /*c3a0*/  MUFU.EX2 R30, R111 ;  /* 0x0000006f001e7308 */ /* 0x000f220000000800 */
[----:B------:R-:W-:Y:S02]  /*c3b0*/  IMAD.MOV.U32 R29, RZ, RZ, 0x40000040 ;  /* 0x40000040ff1d7424 */ /* 0x000fe400078e00ff */
[----:B0-----:R-:W-:Y:S01]  /*c3c0*/  FADD.FTZ R25, R53, R26 ;  /* 0x0000001a35197221 */ /* 0x001fe20000010000 */
[----:B-----5:R-:W-:Y:S01]  /*c3d0*/  FADD.FTZ R0, R28, R3 ;  /* 0x000000031c007221 */ /* 0x020fe20000010000 */
[----:B------:R-:W-:Y:S01]  /*c3e0*/  R2UR UR11, R33 ;  /* 0x00000000210b72ca */ /* 0x000fe200000e0000 */
[----:B------:R-:W-:Y:S01]  /*c3f0*/  IMAD.MOV.U32 R33, RZ, RZ, 0x40000040 ;  /* 0x40000040ff217424 */ /* 0x000fe200078e00ff */
[----:B------:R-:W-:Y:S01]  /*c400*/  R2UR UR15, R29 ;  /* 0x000000001d0f72ca */ /* 0x000fe200000e0000 */
[----:B------:R-:W-:Y:S01]  /*c410*/  IMAD.MOV.U32 R29, RZ, RZ, 0x40000040 ;  /* 0x40000040ff1d7424 */ /* 0x000fe200078e00ff */
[----:B------:R-:W-:Y:S01]  /*c420*/  F2FP.BF16.F32.PACK_AB R171, R24, R93 ;  /* 0x0000005d18ab723e */ /* 0x000fe200000010ff */
[----:B-1----:R-:W-:Y:S01]  /*c430*/  FADD.FTZ R24, R174, R25 ;  /* 0x00000019ae187221 */ /* 0x002fe20000010000 */
[----:B--2---:R-:W-:Y:S01]  /*c440*/  FADD.FTZ R3, R109, R0 ;  /* 0x000000006d037221 */ /* 0x004fe20000010000 */
[----:B------:R-:W-:-:S02]  /*c450*/  F2FP.BF16.F32.PACK_AB R152, R27, R152 ;  /* 0x000000981b98723e */ /* 0x000fc400000010ff */
[----:B------:R-:W-:Y:S01]  /*c460*/  F2FP.BF16.F32.PACK_AB R154, R31, R154 ;  /* 0x0000009a1f9a723e */ /* 0x000fe200000010ff */
[----:B---3--:R-:W-:Y:S01]  /*c470*/  FADD.FTZ R0, R47, R24 ;  /* 0x000000182f007221 */ /* 0x008fe20000010000 */
[----:B------:R-:W-:Y:S02]  /*c480*/  R2UR UR19, R33 ;  /* 0x00000000211372ca */ /* 0x000fe400000e0000 */
[----:B------:R-:W-:Y:S01]  /*c490*/  R2UR UR23, R29 ;  /* 0x000000001d1772ca */ /* 0x000fe200000e0000 */
[----:B----4-:R-:W-:Y:S01]  /*c4a0*/  FADD.FTZ R3, R30, R3 ;  /* 0x000000031e037221 */ /* 0x010fe20000010000 */
        /* <DEDUP_REMOVED lines=17> */
[----:B------:R-:W-:-:S06]  /*c5c0*/  WARPGROUP.ARRIVE ;  /* 0x00000000000079c5 */ /* 0x000fcc0000000000 */
[----:B------:R-:W-:Y:S03]  /*c5d0*/  HGMMA.64x256x16.F32.BF16 R24, R152, gdesc[UR4].tnspB, RZ, !UPT, gsb0 ;  /* 0x43e0000498187df0 */ /* 0x000fe6000c0018ff */
[----:B------:R-:W-:Y:S02]  /*c5e0*/  WARPGROUP.DEPBAR.LE gsb0, 0x0 ;  /* 0x00008000000079c5 */ /* 0x000fe40000010000 */
[----:B------:R-:W-:-:S15]  /*c5f0*/  WARPGROUP.ARRIVE ;  /* 0x00000000000079c5 */ /* 0x000fde0000000000 */
[----:B------:R-:W-:-:S08]  /*c600*/  NOP ;  /* 0x0000000000007918 */ /* 0x000fd00000000000 */
[----:B------:R-:W-:Y:S03]  /*c610*/  HGMMA.64x256x16.F32.BF16 R24, R156, gdesc[UR8].tnspB, R24, gsb0 ;  /* 0x43e000089c187df0 */ /* 0x000fe60008001818 */
        /* <DEDUP_REMOVED lines=11> */
[----:B------:R-:W-:Y:S01]  /*c6d0*/  HGMMA.64x256x16.F32.BF16 R24, R168, gdesc[UR20].tnspB, R24, gsb0 ;  /* 0x43e00014a8187df0 */ /* 0x000fe20008001818 */
[----:B------:R-:W-:-:S05]  /*c6e0*/  IADD3 R152, R181, R182, -R183 ;  /* 0x000000b6b5987210 */ /* 0x000fca0007ffe8b7 */
[----:B------:R-:W-:-:S05]  /*c6f0*/  IMAD.HI R152, R152, 0x2aaaaaab, RZ ;  /* 0x2aaaaaab98987827 */ /* 0x000fca00078e02ff */
[----:B------:R-:W-:-:S04]  /*c700*/  SHF.R.U32.HI R153, RZ, 0x1f, R152 ;  /* 0x0000001fff997819 */ /* 0x000fc80000011698 */
[----:B------:R-:W-:-:S04]  /*c710*/  LEA.HI.SX32 R153, R152, R153, 0x1c ;  /* 0x0000009998997211 */ /* 0x000fc800078fe2ff */
[----:B------:R-:W-:Y:S01]  /*c720*/  VIMNMX R154, RZ, R153, !PT ;  /* 0x00000099ff9a7248 */ /* 0x000fe20007fe0100 */
[----:B------:R-:W-:-:S04]  /*c730*/  VIADD R203, R203, 0xfffffffe ;  /* 0xfffffffecbcb7836 */ /* 0x000fc80000000000 */
[----:B------:R0:W-:Y:S01]  /*c740*/  STL [R1+0x54], R154 ;  /* 0x0000549a01007387 */ /* 0x0001e20000100800 */
[----:B------:R-:W-:Y:S01]  /*c750*/  ISETP.GE.AND P2, PT, R203, R154, PT ;  /* 0x0000009acb00720c */ /* 0x000fe20003f46270 */
[----:B------:R-:W-:-:S05]  /*c760*/  @!P0 VIADD R180, R180, 0x32460 ;  /* 0x00032460b4b48836 */ /* 0x000fca0000000000 */
[----:B------:R-:W-:Y:S01]  /*c770*/  @!P0 PRMT R180, RZ, 0x654, R180 ;  /* 0x00000654ffb48816 */ /* 0x000fe200000000b4 */
[----:B------:R-:W-:Y:S02]  /*c780*/  WARPGROUP.DEPBAR.LE gsb0, 0x0 ;  /* 0x00008000000079c5 */ /* 0x000fe40000010000 */
[----:B------:R-:W-:-:S06]  /*c790*/  WARPGROUP.ARRIVE ;  /* 0x00000000000079c5 */ /* 0x000fcc0000000000 */
[----:B------:R-:W-:Y:S03]  /*c7a0*/  HGMMA.64x256x16.F32.BF16 R24, R172, gdesc[UR24].tnspB, R24, gsb0 ;  /* 0x43e00018ac187df0 */ /* 0x000fe60008001818 */
[----:B------:R-:W-:Y:S02]  /*c7b0*/  WARPGROUP.DEPBAR.LE gsb0, 0x0 ;  /* 0x00008000000079c5 */ /* 0x000fe40000010000 */
[----:B------:R0:W-:Y:S01]  /*c7c0*/  @!P0 SYNCS.ARRIVE.TRANS64.RED.A1T0 RZ, [R180+URZ], RZ ;  /* 0x000000ffb4ff89a7 */ /* 0x0001e2000810043f */
[----:B------:R-:W-:Y:S05]  /*c7d0*/  @!P2 BRA `(.L_x_14920) ;  /* 0x000000340080a947 */ /* 0x000fea0003800000 */
[----:B------:R-:W-:Y:S02]  /*c7e0*/  IMAD.MOV.U32 R216, RZ, RZ, R178 ;  /* 0x000000ffffd87224 */ /* 0x000fe400078e00b2 */
[----:B------:R-:W-:-:S07]  /*c7f0*/  IMAD.MOV.U32 R217, RZ, RZ, R177 ;  /* 0x000000ffffd97224 */ /* 0x000fce00078e00b1 */
.L_x_14930:
        /* <DEDUP_REMOVED lines=8> */
.L_x_14921:
[----:B------:R-:W-:Y:S01]  /*c880*/  IMAD R210, R2, 0x8, R19 ;  /* 0x0000000802d27824 */ /* 0x000fe200078e0213 */
[----:B------:R-:W-:-:S04]  /*c890*/  SHF.L.U32 R218, R23, 0x1f, RZ ;  /* 0x0000001f17da7819 */ /* 0x000fc800000006ff */
[----:B------:R1:W2:Y:S01]  /*c8a0*/  SYNCS.PHASECHK.TRANS64.TRYWAIT P2, [R210+URZ+0x32430], R218 ;  /* 0x032430dad20075a7 */ /* 0x0002a2000804017f */
[----:B------:R-:W-:Y:S05]  /*c8b0*/  @!P1 BRA `(.L_x_14922) ;  /* 0x0000000000049947 */ /* 0x000fea0003800000 */
[----:B------:R-:W-:Y:S01]  /*c8c0*/  BPT.TRAP 0x1 ;  /* 0x000000040000795c */ /* 0x000fe20000300000 */
.L_x_14922:
[----:B------:R-:W3:Y:S01]  /*c8d0*/  LDL R152, [R1+0x44] ;  /* 0x0000440001987983 */ /* 0x000ee20000100800 */
[----:B------:R-:W-:Y:S02]  /*c8e0*/  IMAD.MOV.U32 R157, RZ, RZ, 0x40000040 ;  /* 0x40000040ff9d7424 */ /* 0x000fe400078e00ff */
[----:B---3--:R-:W-:Y:S01]  /*c8f0*/  IMAD R156, R2, 0x300, R152 ;  /* 0x00000300029c7824 */ /* 0x008fe200078e0298 */
[----:B--2---:R-:W-:Y:S06]  /*c900*/  @P2 BRA `(.L_x_14923) ;  /* 0x0000000000082947 */ /* 0x004fec0003800000 */
[----:B------:R-:W2:Y:S02]  /*c910*/  SYNCS.PHASECHK.TRANS64.TRYWAIT P2, [R210+URZ+0x32430], R218 ;  /* 0x032430dad20075a7 */ /* 0x000ea4000804017f */
[----:B--2---:R-:W-:Y:S05]  /*c920*/  @!P2 BRA `(.L_x_14924) ;  /* 0x000001340034a947 */ /* 0x004fea0003800000 */
.L_x_14923:
[----:B------:R-:W3:Y:S04]  /*c930*/  LDL.64 R234, [R1+0x18] ;  /* 0x0000180001ea7983 */ /* 0x000ee80000100a00 */
[----:B------:R-:W4:Y:S01]  /*c940*/  LDL.64 R222, [R1+0x10] ;  /* 0x0000100001de7983 */ /* 0x000f220000100a00 */
[----:B------:R-:W-:Y:S05]  /*c950*/  WARPSYNC.ALL ;  /* 0x0000000000007948 */ /* 0x000fea0003800000 */
[----:B------:R-:W5:Y:S01]  /*c960*/  LDL.64 R220, [R1+0x8] ;  /* 0x0000080001dc7983 */ /* 0x000f620000100a00 */
[C---:B------:R-:W-:Y:S01]  /*c970*/  R2UR UR6, R156.reuse ;  /* 0x000000009c0672ca */ /* 0x040fe200000e0000 */
[C---:B0-----:R-:W-:Y:S01]  /*c980*/  VIADD R154, R156.reuse, 0x2 ;  /* 0x000000029c9a7836 */ /* 0x041fe20000000000 */
        /* <DEDUP_REMOVED lines=14> */
[----:B------:R-:W-:-:S06]  /*ca70*/  WARPGROUP.ARRIVE ;  /* 0x00000000000079c5 */ /* 0x000fcc0000000000 */
[----:B------:R-:W-:Y:S03]  /*ca80*/  HGMMA.64x96x16.F32.BF16 R152, gdesc[UR4], RZ, !UPT, gsb0 ;  /* 0x01600000049879f0 */ /* 0x000fe6000c0018ff */
[----:B------:R-:W-:Y:S02]  /*ca90*/  WARPGROUP.DEPBAR.LE gsb0, 0x0 ;  /* 0x00008000000079c5 */ /* 0x000fe40000010000 */
[----:B------:R-:W-:Y:S01]  /*caa0*/  WARPGROUP.ARRIVE ;  /* 0x00000000000079c5 */ /* 0x000fe20000000000 */
[----:B---3--:R-:W-:Y:S02]  /*cab0*/  R2UR UR8, R234 ;  /* 0x00000000ea0872ca */ /* 0x008fe400000e0000 */
[----:B------:R-:W-:Y:S02]  /*cac0*/  R2UR UR9, R235 ;  /* 0x00000000eb0972ca */ /* 0x000fe400000e0000 */
[----:B----4-:R-:W-:-:S02]  /*cad0*/  R2UR UR12, R222 ;  /* 0x00000000de0c72ca */ /* 0x010fc400000e0000 */
[----:B------:R-:W-:Y:S02]  /*cae0*/  R2UR UR13, R223 ;  /* 0x00000000df0d72ca */ /* 0x000fe400000e0000 */
[----:B-----5:R-:W-:Y:S02]  /*caf0*/  R2UR UR16, R220 ;  /* 0x00000000dc1072ca */ /* 0x020fe400000e0000 */
[----:B------:R-:W-:-:S05]  /*cb00*/  R2UR UR17, R221 ;  /* 0x00000000dd1172ca */ /* 0x000fca00000e0000 */
        /* <DEDUP_REMOVED lines=10> */
.L_x_14925:
[----:B------:R0:W3:Y:S01]  /*cbb0*/  SYNCS.PHASECHK.TRANS64.TRYWAIT P2, [R210+URZ+0x32450], R218 ;  /* 0x032450dad20075a7 */ /* 0x0000e2000804017f */
[----:B------:R-:W-:Y:S05]  /*cbc0*/  @!P1 BRA `(.L_x_14926) ;  /* 0x0000000000049947 */ /* 0x000fea0003800000 */
[----:B------:R-:W-:Y:S01]  /*cbd0*/  BPT.TRAP 0x1 ;  /* 0x000000040000795c */ /* 0x000fe20000300000 */
.L_x_14926:
[----:B------:R-:W-:Y:S04]  /*cbe0*/  BSSY B0, `(.L_x_14927) ;  /* 0x0000004000007945 */ /* 0x000fe80003800000 */
[----:B---3--:R-:W-:Y:S05]  /*cbf0*/  @P2 BRA `(.L_x_14928) ;  /* 0x0000000000082947 */ /* 0x008fea0003800000 */
[----:B------:R-:W3:Y:S02]  /*cc00*/  SYNCS.PHASECHK.TRANS64.TRYWAIT P2, [R210+URZ+0x32450], R218 ;  /* 0x032450dad20075a7 */ /* 0x000ee4000804017f */
[----:B---3--:R-:W-:Y:S05]  /*cc10*/  @!P2 BRA `(.L_x_14929) ;  /* 0x00000130008ca947 */ /* 0x008fea0003800000 */
.L_x_14928:
[----:B------:R-:W-:Y:S05]  /*cc20*/  BSYNC B0 ;  /* 0x0000000000007941 */ /* 0x000fea0003800000 */
.L_x_14927:
[----:B------:R-:W-:Y:S05]  /*cc30*/  WARPSYNC.ALL ;  /* 0x0000000000007948 */ /* 0x000fea0003800000 */
[----:B0123--:R-:W2:Y:S01]  /*cc40*/  LDL R218, [R1+0x50] ;  /* 0x0000500001da7983 */ /* 0x00fea20000100800 */
[----:B------:R-:W0:Y:S03]  /*cc50*/  LDC R219, c[0x0][0x448] ;  /* 0x00011200ffdb7b82 */ /* 0x000e260000000800 */
[----:B------:R-:W2:Y:S04]  /*cc60*/  LDL R233, [R1+0x64] ;  /* 0x0000640001e97983 */ /* 0x000ea80000100800 */
[----:B------:R-:W3:Y:S04]  /*cc70*/  LDL R222, [R1+0x48] ;  /* 0x0000480001de7983 */ /* 0x000ee80000100800 */
[----:B------:R-:W4:Y:S01]  /*cc80*/  LDL.64 R234, [R1] ;  /* 0x0000000001ea7983 */ /* 0x000f220000100a00 */
[----:B------:R-:W-:Y:S01]  /*cc90*/  IMAD.MOV.U32 R221, RZ, RZ, 0x40000040 ;  /* 0x40000040ffdd7424 */ /* 0x000fe200078e00ff */
[----:B------:R-:W-:Y:S01]  /*cca0*/  R2UR UR4, R4 ;  /* 0x00000000040472ca */ /* 0x000fe200000e0000 */
[----:B------:R-:W-:Y:S01]  /*ccb0*/  WARPGROUP.ARRIVE ;  /* 0x00000000000079c5 */ /* 0x000fe20000000000 */
[----:B------:R-:W-:Y:S01]  /*ccc0*/  R2UR UR5, R5 ;  /* 0x00000000050572ca */ /* 0x000fe200000e0000 */
[----:B------:R-:W-:Y:S01]  /*ccd0*/  IMAD.MOV.U32 R223, RZ, RZ, 0x40000040 ;  /* 0x40000040ffdf7424 */ /* 0x000fe200078e00ff */
[----:B------:R-:W-:Y:S01]  /*cce0*/  R2UR UR7, R221 ;  /* 0x00000000dd0772ca */ /* 0x000fe200000e0000 */
[----:B------:R-:W-:Y:S01]  /*ccf0*/  IMAD.MOV.U32 R221, RZ, RZ, 0x40000040 ;  /* 0x40000040ffdd7424 */ /* 0x000fe200078e00ff */
[----:B0-----:R-:W-:-:S13]  /*cd00*/  ISETP.NE.AND P2, PT, R219, 0x1, PT ;  /* 0x00000001db00780c */ /* 0x001fda0003f45270 */
[----:B------:R-:W0:Y:S08]  /*cd10*/  @P2 LDC R220, c[0x0][0x44c] ;  /* 0x00011300ffdc2b82 */ /* 0x000e300000000800 */
[----:B------:R-:W1:Y:S01]  /*cd20*/  @P2 LDC R219, c[0x0][0x450] ;  /* 0x00011400ffdb2b82 */ /* 0x000e620000000800 */
[----:B--2---:R-:W-:-:S04]  /*cd30*/  IMAD.IADD R218, R233, 0x1, R218 ;  /* 0x00000001e9da7824 */ /* 0x004fc800078e02da */
[----:B0-----:R-:W-:-:S05]  /*cd40*/  @P2 IMAD.HI.U32 R220, R218, R220, RZ ;  /* 0x000000dcdadc2227 */ /* 0x001fca00078e00ff */
[----:B-1----:R-:W-:Y:S01]  /*cd50*/  @P2 SHF.R.U32.HI R218, RZ, R219, R220 ;  /* 0x000000dbffda2219 */ /* 0x002fe200000116dc */
[----:B---3--:R-:W-:-:S04]  /*cd60*/  IMAD R220, R2, 0xc00, R222 ;  /* 0x00000c0002dc7824 */ /* 0x008fc800078e02de */
[C---:B------:R-:W-:Y:S01]  /*cd70*/  VIADD R222, R220.reuse, 0x2 ;  /* 0x00000002dcde7836 */ /* 0x040fe20000000000 */
[----:B------:R-:W-:-:S13]  /*cd80*/  R2UR UR6, R220 ;  /* 0x00000000dc0672ca */ /* 0x000fda00000e0000 */
[----:B------:R-:W-:Y:S01]  /*cd90*/  HGMMA.64x96x16.F32.BF16 R152, gdesc[UR4], R152, gsb0 ;  /* 0x01600000049879f0 */ /* 0x000fe20008001898 */
[----:B------:R-:W-:Y:S01]  /*cda0*/  R2UR UR6, R222 ;  /* 0x00000000de0672ca */ /* 0x000fe200000e0000 */
[----:B------:R-:W-:Y:S01]  /*cdb0*/  VIADD R222, R220, 0x4 ;  /* 0x00000004dcde7836 */ /* 0x000fe20000000000 */
[----:B------:R-:W-:Y:S01]  /*cdc0*/  R2UR UR7, R223 ;  /* 0x00000000df0772ca */ /* 0x000fe200000e0000 */
[----:B------:R-:W-:Y:S01]  /*cdd0*/  IMAD.MOV.U32 R223, RZ, RZ, 0x40000040 ;  /* 0x40000040ffdf7424 */ /* 0x000fe200078e00ff */
[----:B----4-:R-:W-:Y:S02]  /*cde0*/  R2UR UR4, R234 ;  /* 0x00000000ea0472ca */ /* 0x010fe400000e0000 */
[----:B------:R-:W-:Y:S01]  /*cdf0*/  R2UR UR5, R235 ;  /* 0x00000000eb0572ca */ /* 0x000fe200000e0000 */
[----:B------:R-:W-:Y:S02]  /*ce00*/  WARPGROUP.DEPBAR.LE gsb0, 0x0 ;  /* 0x00008000000079c5 */ /* 0x000fe40000010000 */
[----:B------:R-:W-:-:S10]  /*ce10*/  WARPGROUP.ARRIVE ;  /* 0x00000000000079c5 */ /* 0x000fd40000000000 */
[----:B------:R-:W-:Y:S01]  /*ce20*/  HGMMA.64x96x16.F32.BF16 R152, gdesc[UR4], R152, gsb0 ;  /* 0x01600000049879f0 */ /* 0x000fe20008001898 */
[----:B------:R-:W-:Y:S01]  /*ce30*/  R2UR UR6, R222 ;  /* 0x00000000de0672ca */ /* 0x000fe200000e0000 */
[----:B------:R-:W-:Y:S01]  /*ce40*/  VIADD R222, R220, 0x6 ;  /* 0x00000006dcde7836 */ /* 0x000fe20000000000 */
[----:B------:R-:W-:Y:S01]  /*ce50*/  R2UR UR7, R223 ;  /* 0x00000000df0772ca */ /* 0x000fe200000e0000 */
[----:B------:R-:W-:Y:S01]  /*ce60*/  IMAD.MOV.U32 R223, RZ, RZ, 0x40000040 ;  /* 0x40000040ffdf7424 */ /* 0x000fe200078e00ff */
[----:B------:R-:W-:Y:S02]  /*ce70*/  R2UR UR4, R230 ;  /* 0x00000000e60472ca */ /* 0x000fe400000e0000 */
        /* <DEDUP_REMOVED lines=117> */
[----:B------:R-:W-:Y:S03]  /*d5d0*/  HGMMA.64x96x16.F32.BF16 R152, gdesc[UR4], R152, gsb0 ;  /* 0x01600000049879f0 */ /* 0x000fe60008001898 */
[----:B------:R-:W-:Y:S02]  /*d5e0*/  WARPGROUP.DEPBAR.LE gsb0, 0x0 ;  /* 0x00008000000079c5 */ /* 0x000fe40000010000 */
[----:B------:R-:W-:Y:S01]  /*d5f0*/  FMUL.FTZ R158, R158, UR43 ;  /* 0x0000002b9e9e7c20 */ /* 0x000fe20008410000 */
[----:B------:R-:W-:Y:S01]  /*d600*/  FMUL.FTZ R159, R159, UR43 ;  /* 0x0000002b9f9f7c20 */ /* 0x000fe20008410000 */
[----:B------:R-:W-:Y:S01]  /*d610*/  FMUL.FTZ R219, R162, UR43 ;  /* 0x0000002ba2db7c20 */ /* 0x000fe20008410000 */
[----:B------:R-:W-:Y:S01]  /*d620*/  FMUL.FTZ R162, R168, UR43 ;  /* 0x0000002ba8a27c20 */ /* 0x000fe20008410000 */
[----:B------:R0:W1:Y:S01]  /*d630*/  MUFU.TANH R234, R158 ;  /* 0x0000009e00ea7308 */ /* 0x0000620000002400 */
[----:B------:R-:W-:Y:S01]  /*d640*/  FMUL.FTZ R235, R170, UR43 ;  /* 0x0000002baaeb7c20 */ /* 0x000fe20008410000 */
[----:B------:R-:W2:Y:S01]  /*d650*/  LDL R168, [R1+0x68] ;  /* 0x0000680001a87983 */ /* 0x000ea20000100800 */
[----:B------:R-:W-:Y:S01]  /*d660*/  FMUL.FTZ R154, R154, UR43 ;  /* 0x0000002b9a9a7c20 */ /* 0x000fe20008410000 */
[----:B------:R-:W-:Y:S01]  /*d670*/  FMUL.FTZ R152, R152, UR43 ;  /* 0x0000002b98987c20 */ /* 0x000fe20008410000 */
[----:B------:R-:W-:Y:S01]  /*d680*/  FMUL.FTZ R155, R155, UR43 ;  /* 0x0000002b9b9b7c20 */ /* 0x000fe20008410000 */
[----:B------:R-:W-:Y:S01]  /*d690*/  FMUL.FTZ R163, R163, UR43 ;  /* 0x0000002ba3a37c20 */ /* 0x000fe20008410000 */
[----:B------:R-:W-:Y:S01]  /*d6a0*/  FMUL.FTZ R153, R153, UR43 ;  /* 0x0000002b99997c20 */ /* 0x000fe20008410000 */
[----:B------:R3:W4:Y:S01]  /*d6b0*/  MUFU.TANH R223, R159 ;  /* 0x0000009f00df7308 */ /* 0x0007220000002400 */
[----:B0-----:R-:W-:Y:S01]  /*d6c0*/  FMUL.FTZ R158, R164, UR43 ;  /* 0x0000002ba49e7c20 */ /* 0x001fe20008410000 */
[----:B------:R-:W-:Y:S01]  /*d6d0*/  FMUL.FTZ R164, R173, UR43 ;  /* 0x0000002bada47c20 */ /* 0x000fe20008410000 */
[----:B------:R-:W-:Y:S01]  /*d6e0*/  FMUL.FTZ R237, R166, UR43 ;  /* 0x0000002ba6ed7c20 */ /* 0x000fe20008410000 */
[----:B------:R-:W5:Y:S01]  /*d6f0*/  LDL R173, [R1+0x30] ;  /* 0x0000300001ad7983 */ /* 0x000f620000100800 */
[----:B------:R-:W-:-:S03]  /*d700*/  FMUL.FTZ R236, R167, UR43 ;  /* 0x0000002ba7ec7c20 */ /* 0x000fc60008410000 */
[----:B------:R0:W-:Y:S01]  /*d710*/  MUFU.TANH R221, R154 ;  /* 0x0000009a00dd7308 */ /* 0x0001e20000002400 */
[----:B-1----:R-:W-:Y:S02]  /*d720*/  IMAD.MOV.U32 R170, RZ, RZ, R234 ;  /* 0x000000ffffaa7224 */ /* 0x002fe400078e00ea */
[----:B------:R-:W-:Y:S01]  /*d730*/  FMUL.FTZ R234, R171, UR43 ;  /* 0x0000002babea7c20 */ /* 0x000fe20008410000 */
[----:B---3--:R-:W-:Y:S01]  /*d740*/  FMUL.FTZ R159, R161, UR43 ;  /* 0x0000002ba19f7c20 */ /* 0x008fe20008410000 */
[----:B------:R-:W-:-:S03]  /*d750*/  FMUL.FTZ R161, R169, UR43 ;  /* 0x0000002ba9a17c20 */ /* 0x000fc60008410000 */
[----:B------:R-:W-:Y:S01]  /*d760*/  MUFU.TANH R152, R152 ;  /* 0x0000009800987308 */ /* 0x000fe20000002400 */
[----:B----4-:R-:W-:Y:S02]  /*d770*/  IMAD.MOV.U32 R171, RZ, RZ, R223 ;  /* 0x000000ffffab7224 */ /* 0x010fe400078e00df */
[----:B------:R-:W-:Y:S01]  /*d780*/  FMUL.FTZ R223, R174, UR43 ;  /* 0x0000002baedf7c20 */ /* 0x000fe20008410000 */
[----:B0-----:R-:W-:Y:S01]  /*d790*/  FMUL.FTZ R154, R157, UR43 ;  /* 0x0000002b9d9a7c20 */ /* 0x001fe20008410000 */
[----:B------:R-:W5:Y:S01]  /*d7a0*/  LDL R174, [R1+0x34] ;  /* 0x0000340001ae7983 */ /* 0x000f620000100800 */
[----:B------:R-:W-:-:S03]  /*d7b0*/  FMUL.FTZ R157, R165, UR43 ;  /* 0x0000002ba59d7c20 */ /* 0x000fc60008410000 */
[----:B------:R-:W0:Y:S01]  /*d7c0*/  SHFL.IDX PT, R169, R218, RZ, 0x1c1f ;  /* 0x001c1fffdaa97589 */ /* 0x000e2200000e0000 */
[----:B------:R-:W-:Y:S01]  /*d7d0*/  FMUL.FTZ R165, R176, UR43 ;  /* 0x0000002bb0a57c20 */ /* 0x000fe20008410000 */
[----:B------:R-:W-:Y:S01]  /*d7e0*/  IMAD.MOV.U32 R176, RZ, RZ, -0x60 ;  /* 0xffffffa0ffb07424 */ /* 0x000fe200078e00ff */
[----:B------:R1:W-:Y:S03]  /*d7f0*/  MUFU.TANH R220, R155 ;  /* 0x0000009b00dc7308 */ /* 0x0003e60000002400 */
[----:B------:R-:W-:-:S05]  /*d800*/  IMAD R176, R203, R176, 0x1 ;  /* 0x00000001cbb07424 */ /* 0x000fca00078e02b0 */
[----:B------:R-:W3:Y:S01]  /*d810*/  MUFU.TANH R233, R163 ;  /* 0x000000a300e97308 */ /* 0x000ee20000002400 */
[----:B-1----:R-:W-:Y:S01]  /*d820*/  FMUL.FTZ R155, R156, UR43 ;  /* 0x0000002b9c9b7c20 */ /* 0x002fe20008410000 */
[----:B------:R-:W-:Y:S01]  /*d830*/  FMUL.FTZ R156, R160, UR43 ;  /* 0x0000002ba09c7c20 */ /* 0x000fe20008410000 */
[----:B------:R-:W-:-:S05]  /*d840*/  FMUL.FTZ R160, R172, UR43 ;  /* 0x0000002baca07c20 */ /* 0x000fca0008410000 */
[----:B------:R-:W1:Y:S08]  /*d850*/  MUFU.TANH R154, R154 ;  /* 0x0000009a009a7308 */ /* 0x000e700000002400 */
[----:B------:R-:W4:Y:S01]  /*d860*/  MUFU.TANH R153, R153 ;  /* 0x0000009900997308 */ /* 0x000f220000002400 */
[----:B---3--:R-:W-:-:S07]  /*d870*/  IMAD.MOV.U32 R172, RZ, RZ, R233 ;  /* 0x000000ffffac7224 */ /* 0x008fce00078e00e9 */
[----:B------:R-:W3:Y:S08]  /*d880*/  MUFU.TANH R155, R155 ;  /* 0x0000009b009b7308 */ /* 0x000ef00000002400 */
[----:B------:R-:W3:Y:S01]  /*d890*/  MUFU.TANH R158, R158 ;  /* 0x0000009e009e7308 */ /* 0x000ee20000002400 */
[----:B------:R-:W-:-:S07]  /*d8a0*/  FMUL.FTZ R166, R181, UR43 ;  /* 0x0000002bb5a67c20 */ /* 0x000fce0008410000 */
[----:B------:R-:W3:Y:S08]  /*d8b0*/  MUFU.TANH R156, R156 ;  /* 0x0000009c009c7308 */ /* 0x000ef00000002400 */
[----:B------:R-:W3:Y:S01]  /*d8c0*/  MUFU.TANH R159, R159 ;  /* 0x0000009f009f7308 */ /* 0x000ee20000002400 */
[----:B------:R-:W-:-:S07]  /*d8d0*/  FMUL.FTZ R163, R177, UR43 ;  /* 0x0000002bb1a37c20 */ /* 0x000fce0008410000 */
[----:B------:R-:W3:Y:S01]  /*d8e0*/  MUFU.TANH R161, R161 ;  /* 0x000000a100a17308 */ /* 0x000ee20000002400 */
[----:B------:R-:W-:Y:S01]  /*d8f0*/  FMUL.FTZ R167, R180, UR43 ;  /* 0x0000002bb4a77c20 */ /* 0x000fe20008410000 */
[----:B------:R-:W-:-:S06]  /*d900*/  IMAD.MOV.U32 R180, RZ, RZ, R172 ;  /* 0x000000ffffb47224 */ /* 0x000fcc00078e00ac */
[----:B------:R-:W3:Y:S01]  /*d910*/  MUFU.TANH R157, R157 ;  /* 0x0000009d009d7308 */ /* 0x000ee20000002400 */
[----:B------:R-:W3:Y:S01]  /*d920*/  SHFL.IDX PT, R218, R218, 0x1, 0x1c1f ;  /* 0x003c1f00dada7f89 */ /* 0x000ee200000e0000 */
[----:B------:R-:W-:-:S06]  /*d930*/  FMUL.FTZ R172, R188, UR43 ;  /* 0x0000002bbcac7c20 */ /* 0x000fcc0008410000 */
[----:B------:R-:W3:Y:S08]  /*d940*/  MUFU.TANH R162, R162 ;  /* 0x000000a200a27308 */ /* 0x000ef00000002400 */
[----:B------:R-:W3:Y:S08]  /*d950*/  MUFU.TANH R165, R165 ;  /* 0x000000a500a57308 */ /* 0x000ef00000002400 */
[----:B------:R-:W3:Y:S08]  /*d960*/  MUFU.TANH R160, R160 ;  /* 0x000000a000a07308 */ /* 0x000ef00000002400 */
[----:B------:R-:W3:Y:S01]  /*d970*/  MUFU.TANH R164, R164 ;  /* 0x000000a400a47308 */ /* 0x000ee20000002400 */
[----:B------:R-:W-:-:S07]  /*d980*/  IMAD.MOV.U32 R181, RZ, RZ, R171 ;  /* 0x000000ffffb57224 */ /* 0x000fce00078e00ab */
[----:B------:R-:W3:Y:S01]  /*d990*/  MUFU.TANH R166, R166 ;  /* 0x000000a600a67308 */ /* 0x000ee20000002400 */
[----:B------:R-:W-:-:S07]  /*d9a0*/  FMUL.FTZ R171, R189, UR43 ;  /* 0x0000002bbdab7c20 */ /* 0x000fce0008410000 */
[----:B------:R-:W3:Y:S08]  /*d9b0*/  MUFU.TANH R163, R163 ;  /* 0x000000a300a37308 */ /* 0x000ef00000002400 */
[----:B------:R-:W3:Y:S08]  /*d9c0*/  MUFU.TANH R167, R167 ;  /* 0x000000a700a77308 */ /* 0x000ef00000002400 */
[----:B------:R-:W3:Y:S08]  /*d9d0*/  MUFU.TANH R172, R172 ;  /* 0x000000ac00ac7308 */ /* 0x000ef00000002400 */
[----:B------:R-:W-:Y:S01]  /*d9e0*/  MUFU.TANH R171, R171 ;  /* 0x000000ab00ab7308 */ /* 0x000fe20000002400 */
[----:B------:R-:W-:-:S07]  /*d9f0*/  FMUL.FTZ R222, R178, UR43 ;  /* 0x0000002bb2de7c20 */ /* 0x000fce0008410000 */
[----:B------:R-:W-:Y:S01]  /*da00*/  MUFU.TANH R237, R237 ;  /* 0x000000ed00ed7308 */ /* 0x000fe20000002400 */
[----:B------:R-:W-:-:S07]  /*da10*/  FMUL.FTZ R177, R183, UR43 ;  /* 0x0000002bb7b17c20 */ /* 0x000fce0008410000 */
[----:B------:R-:W-:Y:S01]  /*da20*/  MUFU.TANH R234, R234 ;  /* 0x000000ea00ea7308 */ /* 0x000fe20000002400 */
[----:B------:R-:W-:Y:S01]  /*da30*/  FMUL.FTZ R233, R175, UR43 ;  /* 0x0000002bafe97c20 */ /* 0x000fe20008410000 */
[----:B------:R-:W-:-:S06]  /*da40*/  IMAD.MOV.U32 R175, RZ, RZ, R170 ;  /* 0x000000ffffaf7224 */ /* 0x000fcc00078e00aa */
[----:B------:R-:W-:Y:S01]  /*da50*/  MUFU.TANH R222, R222 ;  /* 0x000000de00de7308 */ /* 0x000fe20000002400 */
[----:B------:R-:W-:Y:S02]  /*da60*/  IMAD.MOV.U32 R170, RZ, RZ, R220 ;  /* 0x000000ffffaa7224 */ /* 0x000fe400078e00dc */
[----:B------:R-:W-:-:S05]  /*da70*/  FMUL.FTZ R220, R182, UR43 ;  /* 0x0000002bb6dc7c20 */ /* 0x000fca0008410000 */
[----:B------:R-:W-:Y:S01]  /*da80*/  MUFU.TANH R177, R177 ;  /* 0x000000b100b17308 */ /* 0x000fe20000002400 */
[----:B------:R-:W-:Y:S01]  /*da90*/  FMUL.FTZ R188, R197, UR43 ;  /* 0x0000002bc5bc7c20 */ /* 0x000fe20008410000 */
[----:B------:R-:W-:-:S06]  /*daa0*/  FMUL.FTZ R197, R191, UR43 ;  /* 0x0000002bbfc57c20 */ /* 0x000fcc0008410000 */
[----:B------:R-:W-:Y:S08]  /*dab0*/  MUFU.TANH R219, R219 ;  /* 0x000000db00db7308 */ /* 0x000ff00000002400 */
[----:B------:R-:W-:Y:S08]  /*dac0*/  MUFU.TANH R236, R236 ;  /* 0x000000ec00ec7308 */ /* 0x000ff00000002400 */
[----:B------:R-:W-:Y:S01]  /*dad0*/  MUFU.TANH R235, R235 ;  /* 0x000000eb00eb7308 */ /* 0x000fe20000002400 */
[----:B--2---:R-:W-:-:S02]  /*dae0*/  IMAD R176, R168, -0x2, R176 ;  /* 0xfffffffea8b07824 */ /* 0x004fc400078e02b0 */
[----:B------:R-:W-:-:S03]  /*daf0*/  FMUL.FTZ R168, R184, UR43 ;  /* 0x0000002bb8a87c20 */ /* 0x000fc60008410000 */
[----:B-----5:R-:W-:-:S05]  /*db00*/  IADD3 R176, -R173, R176, R174 ;  /* 0x000000b0adb07210 */ /* 0x020fca0007ffe1ae */
[----:B0-----:R-:W-:-:S05]  /*db10*/  IMAD.IADD R169, R176, 0x1, R169 ;  /* 0x00000001b0a97824 */ /* 0x001fca00078e02a9 */
[----:B------:R-:W-:-:S04]  /*db20*/  ISETP.GT.AND P3, PT, R169, RZ, PT ;  /* 0x000000ffa900720c */ /* 0x000fc80003f64270 */
[----:B------:R-:W-:Y:S02]  /*db30*/  FSEL R152, R152, -INF , P3 ;  /* 0xff80000098987808 */ /* 0x000fe40001800000 */
[C---:B------:R-:W-:Y:S02]  /*db40*/  ISETP.GT.AND P3, PT, R169.reuse, 0x9, PT ;  /* 0x00000009a900780c */ /* 0x040fe40003f64270 */
[C---:B------:R-:W-:Y:S02]  /*db50*/  ISETP.GT.AND P4, PT, R169.reuse, 0x1, PT ;  /* 0x00000001a900780c */ /* 0x040fe40003f84270 */
[C---:B------:R-:W-:Y:S02]  /*db60*/  ISETP.GT.AND P2, PT, R169.reuse, 0x8, PT ;  /* 0x00000008a900780c */ /* 0x040fe40003f44270 */
[----:B-1----:R-:W-:Y:S02]  /*db70*/  FSEL R154, R154, -INF , P3 ;  /* 0xff8000009a9a7808 */ /* 0x002fe40001800000 */
[----:B------:R-:W-:-:S02]  /*db80*/  ISETP.GT.AND P3, PT, R169, 0x18, PT ;  /* 0x00000018a900780c */ /* 0x000fc40003f64270 */
[----:B----4-:R-:W-:Y:S02]  /*db90*/  FSEL R153, R153, -INF , P4 ;  /* 0xff80000099997808 */ /* 0x010fe40002000000 */
[----:B---3--:R-:W-:Y:S01]  /*dba0*/  FSEL R155, R155, -INF , P2 ;  /* 0xff8000009b9b7808 */ /* 0x008fe20001000000 */
[----:B------:R-:W-:Y:S01]  /*dbb0*/  FMUL.FTZ R174, R185, UR43 ;  /* 0x0000002bb9ae7c20 */ /* 0x000fe20008410000 */
[C---:B------:R-:W-:Y:S02]  /*dbc0*/  ISETP.GT.AND P4, PT, R169.reuse, 0x10, PT ;  /* 0x00000010a900780c */ /* 0x040fe40003f84270 */
[----:B------:R-:W-:Y:S02]  /*dbd0*/  ISETP.GT.AND P2, PT, R169, 0x11, PT ;  /* 0x00000011a900780c */ /* 0x000fe40003f44270 */
[----:B------:R-:W-:Y:S01]  /*dbe0*/  FSEL R158, R158, -INF , P3 ;  /* 0xff8000009e9e7808 */ /* 0x000fe20001800000 */
[----:B------:R-:W-:Y:S01]  /*dbf0*/  FMUL.FTZ R185, R193, UR43 ;  /* 0x0000002bc1b97c20 */ /* 0x000fe20008410000 */
[----:B------:R-:W-:-:S02]  /*dc00*/  ISETP.GT.AND P3, PT, R169, 0x21, PT ;  /* 0x00000021a900780c */ /* 0x000fc40003f64270 */
[----:B------:R-:W-:Y:S02]  /*dc10*/  FSEL R156, R156, -INF , P4 ;  /* 0xff8000009c9c7808 */ /* 0x000fe40002000000 */
[----:B------:R-:W-:Y:S01]  /*dc20*/  FSEL R159, R159, -INF , P2 ;  /* 0xff8000009f9f7808 */ /* 0x000fe20001000000 */
[----:B------:R-:W-:Y:S01]  /*dc30*/  FMUL.FTZ R173, R192, UR43 ;  /* 0x0000002bc0ad7c20 */ /* 0x000fe20008410000 */
[C---:B------:R-:W-:Y:S02]  /*dc40*/  ISETP.GT.AND P4, PT, R169.reuse, 0x19, PT ;  /* 0x00000019a900780c */ /* 0x040fe40003f84270 */
[----:B------:R-:W-:Y:S01]  /*dc50*/  ISETP.GT.AND P2, PT, R169, 0x20, PT ;  /* 0x00000020a900780c */ /* 0x000fe20003f44270 */
[----:B------:R-:W0:Y:S01]  /*dc60*/  MUFU.TANH R168, R168 ;  /* 0x000000a800a87308 */ /* 0x000e220000002400 */
[----:B------:R-:W-:Y:S02]  /*dc70*/  FSEL R161, R161, -INF , P3 ;  /* 0xff800000a1a17808 */ /* 0x000fe40001800000 */
[----:B------:R-:W-:-:S02]  /*dc80*/  ISETP.GT.AND P3, PT, R169, 0x30, PT ;  /* 0x00000030a900780c */ /* 0x000fc40003f64270 */
[----:B------:R-:W-:-:S03]  /*dc90*/  FSEL R157, R157, -INF , P4 ;  /* 0xff8000009d9d7808 */ /* 0x000fc60002000000 */
[----:B------:R-:W1:Y:S01]  /*dca0*/  MUFU.TANH R174, R174 ;  /* 0x000000ae00ae7308 */ /* 0x000e620000002400 */
[----:B------:R-:W-:Y:S02]  /*dcb0*/  FSEL R162, R162, -INF , P2 ;  /* 0xff800000a2a27808 */ /* 0x000fe40001000000 */
[C---:B------:R-:W-:Y:S02]  /*dcc0*/  ISETP.GT.AND P4, PT, R169.reuse, 0x28, PT ;  /* 0x00000028a900780c */ /* 0x040fe40003f84270 */
[----:B------:R-:W-:-:S03]  /*dcd0*/  ISETP.GT.AND P2, PT, R169, 0x29, PT ;  /* 0x00000029a900780c */ /* 0x000fc60003f44270 */
[----:B------:R-:W2:Y:S01]  /*dce0*/  MUFU.TANH R185, R185 ;  /* 0x000000b900b97308 */ /* 0x000ea20000002400 */
[----:B------:R-:W-:Y:S02]  /*dcf0*/  FSEL R165, R165, -INF , P3 ;  /* 0xff800000a5a57808 */ /* 0x000fe40001800000 */
[----:B------:R-:W-:Y:S02]  /*dd00*/  ISETP.GT.AND P3, PT, R169, 0x39, PT ;  /* 0x00000039a900780c */ /* 0x000fe40003f64270 */
[----:B------:R-:W-:-:S03]  /*dd10*/  FSEL R160, R160, -INF , P4 ;  /* 0xff800000a0a07808 */ /* 0x000fc60002000000 */
[----:B------:R-:W3:Y:S01]  /*dd20*/  MUFU.TANH R173, R173 ;  /* 0x000000ad00ad7308 */ /* 0x000ee20000002400 */
[----:B------:R-:W-:Y:S02]  /*dd30*/  FSEL R164, R164, -INF , P2 ;  /* 0xff800000a4a47808 */ /* 0x000fe40001000000 */
[C---:B------:R-:W-:Y:S02]  /*dd40*/  ISETP.GT.AND P4, PT, R169.reuse, 0x31, PT ;  /* 0x00000031a900780c */ /* 0x040fe40003f84270 */
[C---:B------:R-:W-:Y:S02]  /*dd50*/  ISETP.GT.AND P2, PT, R169.reuse, 0x38, PT ;  /* 0x00000038a900780c */ /* 0x040fe40003f44270 */
[----:B------:R-:W-:Y:S02]  /*dd60*/  FSEL R166, R166, -INF , P3 ;  /* 0xff800000a6a67808 */ /* 0x000fe40001800000 */
[----:B------:R-:W-:Y:S02]  /*dd70*/  ISETP.GT.AND P3, PT, R169, 0x48, PT ;  /* 0x00000048a900780c */ /* 0x000fe40003f64270 */
[----:B------:R-:W-:-:S02]  /*dd80*/  FSEL R163, R163, -INF , P4 ;  /* 0xff800000a3a37808 */ /* 0x000fc40002000000 */
[----:B------:R-:W-:Y:S02]  /*dd90*/  FSEL R167, R167, -INF , P2 ;  /* 0xff800000a7a77808 */ /* 0x000fe40001000000 */
[C---:B------:R-:W-:Y:S02]  /*dda0*/  ISETP.GT.AND P4, PT, R169.reuse, 0x40, PT ;  /* 0x00000040a900780c */ /* 0x040fe40003f84270 */
[C---:B------:R-:W-:Y:S01]  /*ddb0*/  ISETP.GT.AND P2, PT, R169.reuse, 0x41, PT ;  /* 0x00000041a900780c */ /* 0x040fe20003f44270 */
[----:B------:R-:W-:Y:S01]  /*ddc0*/  IMAD.IADD R176, R176, 0x1, R218 ;  /* 0x00000001b0b07824 */ /* 0x000fe200078e02da */
[----:B------:R-:W-:Y:S02]  /*ddd0*/  FSEL R172, R172, -INF , P3 ;  /* 0xff800000acac7808 */ /* 0x000fe40001800000 */
[----:B------:R-:W-:Y:S02]  /*dde0*/  ISETP.GT.AND P3, PT, R169, 0x51, PT ;  /* 0x00000051a900780c */ /* 0x000fe40003f64270 */
[----:B0-----:R-:W-:-:S02]  /*ddf0*/  FSEL R168, R168, -INF , P4 ;  /* 0xff800000a8a87808 */ /* 0x001fc40002000000 */
[----:B-1----:R-:W-:Y:S01]  /*de00*/  FSEL R174, R174, -INF , P2 ;  /* 0xff800000aeae7808 */ /* 0x002fe20001000000 */
[----:B------:R-:W-:Y:S01]  /*de10*/  IMAD.MOV.U32 R184, RZ, RZ, R221 ;  /* 0x000000ffffb87224 */ /* 0x000fe200078e00dd */
[C---:B------:R-:W-:Y:S02]  /*de20*/  ISETP.GT.AND P4, PT, R169.reuse, 0x49, PT ;  /* 0x00000049a900780c */ /* 0x040fe40003f84270 */
[----:B------:R-:W-:Y:S02]  /*de30*/  ISETP.GT.AND P2, PT, R169, 0x50, PT ;  /* 0x00000050a900780c */ /* 0x000fe40003f44270 */
[----:B--2---:R-:W-:Y:S02]  /*de40*/  FSEL R185, R185, -INF , P3 ;  /* 0xff800000b9b97808 */ /* 0x004fe40001800000 */
[----:B------:R-:W-:Y:S02]  /*de50*/  ISETP.GT.AND P3, PT, R176, RZ, PT ;  /* 0x000000ffb000720c */ /* 0x000fe40003f64270 */
[----:B------:R-:W-:-:S02]  /*de60*/  FSEL R171, R171, -INF , P4 ;  /* 0xff800000abab7808 */ /* 0x000fc40002000000 */
[----:B---3--:R-:W-:Y:S02]  /*de70*/  FSEL R173, R173, -INF , P2 ;  /* 0xff800000adad7808 */ /* 0x008fe40001000000 */
[C---:B------:R-:W-:Y:S02]  /*de80*/  ISETP.GT.AND P4, PT, R169.reuse, 0x58, PT ;  /* 0x00000058a900780c */ /* 0x040fe40003f84270 */
[----:B------:R-:W-:Y:S02]  /*de90*/  ISETP.GT.AND P2, PT, R169, 0x59, PT ;  /* 0x00000059a900780c */ /* 0x000fe40003f44270 */
[----:B------:R-:W-:Y:S02]  /*dea0*/  FSEL R169, R184, -INF , P3 ;  /* 0xff800000b8a97808 */ /* 0x000fe40001800000 */
[----:B------:R-:W-:Y:S01]  /*deb0*/  ISETP.GT.AND P3, PT, R176, 0x9, PT ;  /* 0x00000009b000780c */ /* 0x000fe20003f64270 */
[----:B------:R-:W-:-:S03]  /*dec0*/  FMUL.FTZ R221, R179, UR43 ;  /* 0x0000002bb3dd7c20 */ /* 0x000fc60008410000 */
[----:B------:R-:W-:Y:S02]  /*ded0*/  FSEL R179, R181, -INF , P3 ;  /* 0xff800000b5b37808 */ /* 0x000fe40001800000 */
[----:B------:R-:W-:-:S04]  /*dee0*/  ISETP.GT.AND P3, PT, R176, 0x18, PT ;  /* 0x00000018b000780c */ /* 0x000fc80003f64270 */
[----:B------:R-:W-:Y:S02]  /*def0*/  FSEL R182, R237, -INF , P3 ;  /* 0xff800000edb67808 */ /* 0x000fe40001800000 */
[----:B------:R-:W-:-:S04]  /*df00*/  ISETP.GT.AND P3, PT, R176, 0x21, PT ;  /* 0x00000021b000780c */ /* 0x000fc80003f64270 */
[----:B------:R-:W-:Y:S02]  /*df10*/  FSEL R193, R234, -INF , P3 ;  /* 0xff800000eac17808 */ /* 0x000fe40001800000 */
[----:B------:R-:W-:-:S04]  /*df20*/  ISETP.GT.AND P3, PT, R176, 0x30, PT ;  /* 0x00000030b000780c */ /* 0x000fc80003f64270 */
[----:B------:R-:W-:Y:S02]  /*df30*/  FSEL R189, R222, -INF , P3 ;  /* 0xff800000debd7808 */ /* 0x000fe40001800000 */
[----:B------:R-:W-:-:S04]  /*df40*/  ISETP.GT.AND P3, PT, R176, 0x39, PT ;  /* 0x00000039b000780c */ /* 0x000fc80003f64270 */
[----:B------:R-:W-:Y:S02]  /*df50*/  FSEL R191, R177, -INF , P3 ;  /* 0xff800000b1bf7808 */ /* 0x000fe40001800000 */
[----:B------:R-:W-:-:S04]  /*df60*/  FMNMX.FTZ R177, R152, R217, !PT ;  /* 0x000000d998b17209 */ /* 0x000fc80007810000 */
[----:B------:R-:W-:-:S04]  /*df70*/  FMNMX.FTZ R177, R153, R177, !PT ;  /* 0x000000b199b17209 */ /* 0x000fc80007810000 */
[----:B------:R-:W-:-:S04]  /*df80*/  FMNMX.FTZ R177, R155, R177, !PT ;  /* 0x000000b19bb17209 */ /* 0x000fc80007810000 */
[----:B------:R-:W-:-:S04]  /*df90*/  FMNMX.FTZ R177, R154, R177, !PT ;  /* 0x000000b19ab17209 */ /* 0x000fc80007810000 */
[----:B------:R-:W-:-:S04]  /*dfa0*/  FMNMX.FTZ R177, R156, R177, !PT ;  /* 0x000000b19cb17209 */ /* 0x000fc80007810000 */
[----:B------:R-:W-:-:S04]  /*dfb0*/  FMNMX.FTZ R177, R159, R177, !PT ;  /* 0x000000b19fb17209 */ /* 0x000fc80007810000 */
[----:B------:R-:W-:Y:S01]  /*dfc0*/  FMNMX.FTZ R177, R158, R177, !PT ;  /* 0x000000b19eb17209 */ /* 0x000fe20007810000 */
[----:B------:R-:W-:-:S03]  /*dfd0*/  FMUL.FTZ R178, R196, UR43 ;  /* 0x0000002bc4b27c20 */ /* 0x000fc60008410000 */
[----:B------:R-:W-:-:S04]  /*dfe0*/  FMNMX.FTZ R177, R157, R177, !PT ;  /* 0x000000b19db17209 */ /* 0x000fc80007810000 */
[----:B------:R-:W-:Y:S01]  /*dff0*/  FMNMX.FTZ R177, R162, R177, !PT ;  /* 0x000000b1a2b17209 */ /* 0x000fe20007810000 */
[----:B------:R-:W0:Y:S03]  /*e000*/  MUFU.TANH R178, R178 ;  /* 0x000000b200b27308 */ /* 0x000e260000002400 */
[----:B------:R-:W-:-:S04]  /*e010*/  FMNMX.FTZ R177, R161, R177, !PT ;  /* 0x000000b1a1b17209 */ /* 0x000fc80007810000 */
[----:B------:R-:W-:Y:S01]  /*e020*/  FMNMX.FTZ R177, R160, R177, !PT ;  /* 0x000000b1a0b17209 */ /* 0x000fe20007810000 */
[----:B------:R-:W1:Y:S03]  /*e030*/  MUFU.TANH R188, R188 ;  /* 0x000000bc00bc7308 */ /* 0x000e660000002400 */
[----:B------:R-:W-:-:S04]  /*e040*/  FMNMX.FTZ R177, R164, R177, !PT ;  /* 0x000000b1a4b17209 */ /* 0x000fc80007810000 */
[----:B------:R-:W-:Y:S02]  /*e050*/  FMNMX.FTZ R177, R165, R177, !PT ;  /* 0x000000b1a5b17209 */ /* 0x000fe40007810000 */
[----:B0-----:R-:W-:Y:S02]  /*e060*/  FSEL R178, R178, -INF , P4 ;  /* 0xff800000b2b27808 */ /* 0x001fe40002000000 */
[----:B------:R-:W-:Y:S02]  /*e070*/  ISETP.GT.AND P4, PT, R176, 0x1, PT ;  /* 0x00000001b000780c */ /* 0x000fe40003f84270 */
[----:B------:R-:W-:Y:S01]  /*e080*/  FMNMX.FTZ R177, R163, R177, !PT ;  /* 0x000000b1a3b17209 */ /* 0x000fe20007810000 */
[----:B------:R-:W0:Y:S01]  /*e090*/  MUFU.TANH R223, R223 ;  /* 0x000000df00df7308 */ /* 0x000e220000002400 */
[----:B------:R-:W-:Y:S02]  /*e0a0*/  FSEL R170, R170, -INF , P4 ;  /* 0xff800000aaaa7808 */ /* 0x000fe40002000000 */
[----:B-1----:R-:W-:-:S02]  /*e0b0*/  FSEL R188, R188, -INF , P2 ;  /* 0xff800000bcbc7808 */ /* 0x002fc40001000000 */
[----:B------:R-:W-:Y:S01]  /*e0c0*/  FMNMX.FTZ R177, R167, R177, !PT ;  /* 0x000000b1a7b17209 */ /* 0x000fe20007810000 */
[----:B------:R-:W-:Y:S01]  /*e0d0*/  FMUL.FTZ R192, R186, UR43 ;  /* 0x0000002bbac07c20 */ /* 0x000fe20008410000 */
[C---:B------:R-:W-:Y:S02]  /*e0e0*/  ISETP.GT.AND P2, PT, R176.reuse, 0x8, PT ;  /* 0x00000008b000780c */ /* 0x040fe40003f44270 */
[----:B------:R-:W-:Y:S01]  /*e0f0*/  ISETP.GT.AND P4, PT, R176, 0x10, PT ;  /* 0x00000010b000780c */ /* 0x000fe20003f84270 */
[----:B------:R-:W1:Y:S01]  /*e100*/  MUFU.TANH R233, R233 ;  /* 0x000000e900e97308 */ /* 0x000e620000002400 */
[----:B------:R-:W-:Y:S02]  /*e110*/  FMNMX.FTZ R177, R166, R177, !PT ;  /* 0x000000b1a6b17209 */ /* 0x000fe40007810000 */
[----:B------:R-:W-:Y:S02]  /*e120*/  FSEL R175, R175, -INF , P2 ;  /* 0xff800000afaf7808 */ /* 0x000fe40001000000 */
[----:B------:R-:W-:-:S03]  /*e130*/  FSEL R181, R219, -INF , P4 ;  /* 0xff800000dbb57808 */ /* 0x000fc60002000000 */
[----:B------:R-:W2:Y:S01]  /*e140*/  MUFU.TANH R221, R221 ;  /* 0x000000dd00dd7308 */ /* 0x000ea20000002400 */
[----:B------:R-:W-:Y:S01]  /*e150*/  ISETP.GT.AND P2, PT, R176, 0x11, PT ;  /* 0x00000011b000780c */ /* 0x000fe20003f44270 */
[----:B------:R-:W-:Y:S01]  /*e160*/  FMUL.FTZ R196, R190, UR43 ;  /* 0x0000002bbec47c20 */ /* 0x000fe20008410000 */
[----:B------:R-:W-:Y:S01]  /*e170*/  ISETP.GT.AND P4, PT, R176, 0x19, PT ;  /* 0x00000019b000780c */ /* 0x000fe20003f84270 */
[----:B------:R-:W-:Y:S01]  /*e180*/  FMUL.FTZ R187, R187, UR43 ;  /* 0x0000002bbbbb7c20 */ /* 0x000fe20008410000 */
[----:B------:R-:W-:-:S03]  /*e190*/  FMNMX.FTZ R177, R168, R177, !PT ;  /* 0x000000b1a8b17209 */ /* 0x000fc60007810000 */
[----:B------:R-:W3:Y:S01]  /*e1a0*/  MUFU.TANH R220, R220 ;  /* 0x000000dc00dc7308 */ /* 0x000ee20000002400 */
[----:B------:R-:W-:Y:S02]  /*e1b0*/  FSEL R180, R180, -INF , P2 ;  /* 0xff800000b4b47808 */ /* 0x000fe40001000000 */
[----:B------:R-:W-:Y:S02]  /*e1c0*/  FSEL R183, R236, -INF , P4 ;  /* 0xff800000ecb77808 */ /* 0x000fe40002000000 */
[----:B------:R-:W-:-:S03]  /*e1d0*/  ISETP.GT.AND P2, PT, R176, 0x20, PT ;  /* 0x00000020b000780c */ /* 0x000fc60003f44270 */
[----:B------:R-:W4:Y:S01]  /*e1e0*/  MUFU.TANH R192, R192 ;  /* 0x000000c000c07308 */ /* 0x000f220000002400 */
[----:B------:R-:W-:Y:S02]  /*e1f0*/  ISETP.GT.AND P4, PT, R176, 0x28, PT ;  /* 0x00000028b000780c */ /* 0x000fe40003f84270 */
[----:B------:R-:W-:Y:S02]  /*e200*/  FMNMX.FTZ R177, R174, R177, !PT ;  /* 0x000000b1aeb17209 */ /* 0x000fe40007810000 */
[----:B------:R-:W-:-:S03]  /*e210*/  FSEL R184, R235, -INF , P2 ;  /* 0xff800000ebb87808 */ /* 0x000fc60001000000 */
[----:B------:R1:W5:Y:S01]  /*e220*/  MUFU.TANH R219, R187 ;  /* 0x000000bb00db7308 */ /* 0x0003620000002400 */
[----:B0-----:R-:W-:Y:S02]  /*e230*/  FSEL R186, R223, -INF , P4 ;  /* 0xff800000dfba7808 */ /* 0x001fe40002000000 */
[C---:B------:R-:W-:Y:S02]  /*e240*/  ISETP.GT.AND P2, PT, R176.reuse, 0x29, PT ;  /* 0x00000029b000780c */ /* 0x040fe40003f44270 */
[----:B------:R-:W-:-:S03]  /*e250*/  ISETP.GT.AND P4, PT, R176, 0x31, PT ;  /* 0x00000031b000780c */ /* 0x000fc60003f84270 */
[----:B------:R-:W0:Y:S01]  /*e260*/  MUFU.TANH R196, R196 ;  /* 0x000000c400c47308 */ /* 0x000e220000002400 */
[----:B------:R-:W-:-:S07]  /*e270*/  FMNMX.FTZ R177, R172, R177, !PT ;  /* 0x000000b1acb17209 */ /* 0x000fce0007810000 */
[----:B------:R-:W0:Y:S01]  /*e280*/  MUFU.TANH R197, R197 ;  /* 0x000000c500c57308 */ /* 0x000e220000002400 */
[----:B-1----:R-:W-:Y:S02]  /*e290*/  FSEL R187, R233, -INF , P2 ;  /* 0xff800000e9bb7808 */ /* 0x002fe40001000000 */
[----:B--2---:R-:W-:Y:S02]  /*e2a0*/  FSEL R218, R221, -INF , P4 ;  /* 0xff800000ddda7808 */ /* 0x004fe40002000000 */
[----:B------:R-:W-:Y:S02]  /*e2b0*/  FMNMX.FTZ R177, R171, R177, !PT ;  /* 0x000000b1abb17209 */ /* 0x000fe40007810000 */
[C---:B------:R-:W-:Y:S02]  /*e2c0*/  ISETP.GT.AND P2, PT, R176.reuse, 0x38, PT ;  /* 0x00000038b000780c */ /* 0x040fe40003f44270 */
[----:B------:R-:W-:Y:S02]  /*e2d0*/  ISETP.GT.AND P4, PT, R176, 0x40, PT ;  /* 0x00000040b000780c */ /* 0x000fe40003f84270 */
[----:B------:R-:W-:-:S02]  /*e2e0*/  FMNMX.FTZ R177, R173, R177, !PT ;  /* 0x000000b1adb17209 */ /* 0x000fc40007810000 */
[----:B---3--:R-:W-:Y:S02]  /*e2f0*/  FSEL R190, R220, -INF , P2 ;  /* 0xff800000dcbe7808 */ /* 0x008fe40001000000 */
[----:B----4-:R-:W-:Y:S02]  /*e300*/  FSEL R192, R192, -INF , P4 ;  /* 0xff800000c0c07808 */ /* 0x010fe40002000000 */
[C---:B------:R-:W-:Y:S02]  /*e310*/  ISETP.GT.AND P2, PT, R176.reuse, 0x41, PT ;  /* 0x00000041b000780c */ /* 0x040fe40003f44270 */
[C---:B------:R-:W-:Y:S02]  /*e320*/  ISETP.GT.AND P3, PT, R176.reuse, 0x48, PT ;  /* 0x00000048b000780c */ /* 0x040fe40003f64270 */
[----:B------:R-:W-:Y:S02]  /*e330*/  ISETP.GT.AND P4, PT, R176, 0x49, PT ;  /* 0x00000049b000780c */ /* 0x000fe40003f84270 */
[----:B------:R-:W-:-:S02]  /*e340*/  FMNMX.FTZ R177, R185, R177, !PT ;  /* 0x000000b1b9b17209 */ /* 0x000fc40007810000 */
[----:B-----5:R-:W-:Y:S02]  /*e350*/  FSEL R219, R219, -INF , P2 ;  /* 0xff800000dbdb7808 */ /* 0x020fe40001000000 */
[----:B0-----:R-:W-:Y:S02]  /*e360*/  FSEL R196, R196, -INF , P3 ;  /* 0xff800000c4c47808 */ /* 0x001fe40001800000 */
[----:B------:R-:W-:Y:S02]  /*e370*/  FSEL R197, R197, -INF , P4 ;  /* 0xff800000c5c57808 */ /* 0x000fe40002000000 */
[C---:B------:R-:W-:Y:S02]  /*e380*/  ISETP.GT.AND P2, PT, R176.reuse, 0x50, PT ;  /* 0x00000050b000780c */ /* 0x040fe40003f44270 */
[C---:B------:R-:W-:Y:S02]  /*e390*/  ISETP.GT.AND P3, PT, R176.reuse, 0x51, PT ;  /* 0x00000051b000780c */ /* 0x040fe40003f64270 */
[----:B------:R-:W-:-:S02]  /*e3a0*/  ISETP.GT.AND P4, PT, R176, 0x58, PT ;  /* 0x00000058b000780c */ /* 0x000fc40003f84270 */
[----:B------:R-:W-:Y:S02]  /*e3b0*/  ISETP.GT.AND P5, PT, R176, 0x59, PT ;  /* 0x00000059b000780c */ /* 0x000fe40003fa4270 */
[----:B------:R-:W-:-:S04]  /*e3c0*/  FMNMX.FTZ R176, R178, R177, !PT ;  /* 0x000000b1b2b07209 */ /* 0x000fc80007810000 */
[----:B------:R-:W-:-:S05]  /*e3d0*/  FMNMX.FTZ R176, R188, R176, !PT ;  /* 0x000000b0bcb07209 */ /* 0x000fca0007810000 */
[----:B------:R-:W0:Y:S02]  /*e3e0*/  SHFL.BFLY PT, R177, R176, 0x2, 0x1f ;  /* 0x0c401f00b0b17f89 */ /* 0x000e2400000e0000 */
[----:B0-----:R-:W-:-:S05]  /*e3f0*/  FMNMX.FTZ R177, R176, R177, !PT ;  /* 0x000000b1b0b17209 */ /* 0x001fca0007810000 */
[----:B------:R-:W0:Y:S02]  /*e400*/  SHFL.BFLY PT, R176, R177, 0x1, 0x1f ;  /* 0x0c201f00b1b07f89 */ /* 0x000e2400000e0000 */
[----:B0-----:R-:W-:Y:S02]  /*e410*/  FMNMX.FTZ R177, R177, R176, !PT ;  /* 0x000000b0b1b17209 */ /* 0x001fe40007810000 */
[----:B------:R-:W0:Y:S02]  /*e420*/  LDC R176, c[0x0][0xa80] ;  /* 0x0002a000ffb07b82 */ /* 0x000e240000000800 */
[----:B------:R-:W-:-:S04]  /*e430*/  FSETP.NEU.FTZ.AND P6, PT, R177, -INF , PT ;  /* 0xff800000b100780b */ /* 0x000fc80003fdd000 */
[----:B------:R-:W-:-:S05]  /*e440*/  FSEL R220, R177, RZ, P6 ;  /* 0x000000ffb1dc7208 */ /* 0x000fca0003000000 */
[----:B------:R-:W-:Y:S01]  /*e450*/  FADD.FTZ R220, -R220, R217 ;  /* 0x000000d9dcdc7221 */ /* 0x000fe20000010100 */
[----:B0-----:R-:W-:-:S05]  /*e460*/  FMUL.FTZ R217, R177, R176 ;  /* 0x000000b0b1d97220 */ /* 0x001fca0000410000 */
[----:B------:R-:W-:-:S05]  /*e470*/  FSEL R217, R217, RZ, P6 ;  /* 0x000000ffd9d97208 */ /* 0x000fca0003000000 */
        /* <DEDUP_REMOVED lines=23> */
[----:B------:R-:W-:-:S02]  /*e5f0*/  FFMA.FTZ R188, R188, R176, -R217 ;  /* 0x000000b0bcbc7223 */ /* 0x000fc400000108d9 */
[----:B------:R-:W2:Y:S01]  /*e600*/  LDL R217, [R1+0x40] ;  /* 0x0000400001d97983 */ /* 0x000ea20000100800 */
[----:B------:R-:W-:Y:S01]  /*e610*/  FMUL.FTZ R156, R220, R176 ;  /* 0x000000b0dc9c7220 */ /* 0x000fe20000410000 */
[----:B------:R-:W-:Y:S08]  /*e620*/  MUFU.EX2 R152, R152 ;  /* 0x0000009800987308 */ /* 0x000ff00000000800 */
[----:B------:R-:W0:Y:S08]  /*e630*/  MUFU.EX2 R156, R156 ;  /* 0x0000009c009c7308 */ /* 0x000e300000000800 */
[----:B------:R-:W1:Y:S01]  /*e640*/  MUFU.EX2 R153, R153 ;  /* 0x0000009900997308 */ /* 0x000e620000000800 */
[----:B0-----:R-:W-:-:S04]  /*e650*/  FFMA.FTZ R0, R156, R0, R152 ;  /* 0x000000009c007223 */ /* 0x001fc80000010098 */
[C---:B-1----:R-:W-:Y:S01]  /*e660*/  FADD.FTZ R0, R153.reuse, R0 ;  /* 0x0000000099007221 */ /* 0x042fe20000010000 */
[----:B------:R-:W-:Y:S02]  /*e670*/  F2FP.BF16.F32.PACK_AB R152, R153, R152 ;  /* 0x000000989998723e */ /* 0x000fe400000010ff */
        /* <DEDUP_REMOVED lines=9> */
[----:B------:R-:W0:Y:S03]  /*e710*/  MUFU.EX2 R155, R155 ;  /* 0x0000009b009b7308 */ /* 0x000e260000000800 */
[----:B------:R-:W-:-:S04]  /*e720*/  FMNMX.FTZ R153, R193, R153, !PT ;  /* 0x00000099c1997209 */ /* 0x000fc80007810000 */
[----:B------:R-:W-:Y:S01]  /*e730*/  FMNMX.FTZ R153, R186, R153, !PT ;  /* 0x00000099ba997209 */ /* 0x000fe20007810000 */
[----:B------:R-:W1:Y:S03]  /*e740*/  MUFU.EX2 R154, R154 ;  /* 0x0000009a009a7308 */ /* 0x000e660000000800 */
[----:B------:R-:W-:-:S04]  /*e750*/  FMNMX.FTZ R153, R187, R153, !PT ;  /* 0x00000099bb997209 */ /* 0x000fc80007810000 */
[----:B------:R-:W-:Y:S01]  /*e760*/  FMNMX.FTZ R153, R189, R153, !PT ;  /* 0x00000099bd997209 */ /* 0x000fe20007810000 */
[----:B------:R-:W-:-:S03]  /*e770*/  FMUL.FTZ R194, R194, UR43 ;  /* 0x0000002bc2c27c20 */ /* 0x000fc60008410000 */
[----:B------:R-:W-:Y:S01]  /*e780*/  FMNMX.FTZ R153, R218, R153, !PT ;  /* 0x00000099da997209 */ /* 0x000fe20007810000 */
[----:B0-----:R-:W-:Y:S01]  /*e790*/  FADD.FTZ R0, R155, R0 ;  /* 0x000000009b007221 */ /* 0x001fe20000010000 */
[----:B------:R-:W-:Y:S02]  /*e7a0*/  FMUL.FTZ R162, R195, UR43 ;  /* 0x0000002bc3a27c20 */ /* 0x000fe40008410000 */
[----:B------:R-:W-:Y:S01]  /*e7b0*/  FMNMX.FTZ R153, R190, R153, !PT ;  /* 0x00000099be997209 */ /* 0x000fe20007810000 */
[----:B------:R-:W0:Y:S01]  /*e7c0*/  MUFU.TANH R194, R194 ;  /* 0x000000c200c27308 */ /* 0x000e220000002400 */
[C---:B-1----:R-:W-:Y:S01]  /*e7d0*/  FADD.FTZ R0, R154.reuse, R0 ;  /* 0x000000009a007221 */ /* 0x042fe20000010000 */
[----:B------:R-:W-:Y:S01]  /*e7e0*/  F2FP.BF16.F32.PACK_AB R154, R154, R155 ;  /* 0x0000009b9a9a723e */ /* 0x000fe200000010ff */
[----:B------:R-:W-:Y:S01]  /*e7f0*/  FMUL.FTZ R155, R198, UR43 ;  /* 0x0000002bc69b7c20 */ /* 0x000fe20008410000 */
[----:B------:R-:W-:-:S04]  /*e800*/  FMNMX.FTZ R153, R191, R153, !PT ;  /* 0x00000099bf997209 */ /* 0x000fc80007810000 */
[----:B------:R-:W1:Y:S01]  /*e810*/  MUFU.TANH R162, R162 ;  /* 0x000000a200a27308 */ /* 0x000e620000002400 */
[----:B------:R-:W-:Y:S01]  /*e820*/  FMNMX.FTZ R153, R192, R153, !PT ;  /* 0x00000099c0997209 */ /* 0x000fe20007810000 */
[----:B------:R-:W-:-:S03]  /*e830*/  FMUL.FTZ R199, R199, UR43 ;  /* 0x0000002bc7c77c20 */ /* 0x000fc60008410000 */
[----:B------:R-:W-:-:S03]  /*e840*/  FMNMX.FTZ R160, R219, R153, !PT ;  /* 0x00000099dba07209 */ /* 0x000fc60007810000 */
[----:B------:R-:W3:Y:S01]  /*e850*/  MUFU.TANH R155, R155 ;  /* 0x0000009b009b7308 */ /* 0x000ee20000002400 */
[----:B------:R-:W-:Y:S02]  /*e860*/  FMNMX.FTZ R160, R196, R160, !PT ;  /* 0x000000a0c4a07209 */ /* 0x000fe40007810000 */
[----:B0-----:R-:W-:-:S05]  /*e870*/  FSEL R194, R194, -INF , P2 ;  /* 0xff800000c2c27808 */ /* 0x001fca0001000000 */
[----:B------:R-:W0:Y:S01]  /*e880*/  MUFU.TANH R153, R199 ;  /* 0x000000c700997308 */ /* 0x000e220000002400 */
[----:B------:R-:W-:Y:S02]  /*e890*/  FMNMX.FTZ R160, R197, R160, !PT ;  /* 0x000000a0c5a07209 */ /* 0x000fe40007810000 */
[----:B-1----:R-:W-:Y:S02]  /*e8a0*/  FSEL R162, R162, -INF , P3 ;  /* 0xff800000a2a27808 */ /* 0x002fe40001800000 */
[----:B------:R-:W-:Y:S02]  /*e8b0*/  FMNMX.FTZ R160, R194, R160, !PT ;  /* 0x000000a0c2a07209 */ /* 0x000fe40007810000 */
[----:B---3--:R-:W-:Y:S02]  /*e8c0*/  FSEL R155, R155, -INF , P4 ;  /* 0xff8000009b9b7808 */ /* 0x008fe40002000000 */
[----:B------:R-:W-:-:S04]  /*e8d0*/  FMNMX.FTZ R160, R162, R160, !PT ;  /* 0x000000a0a2a07209 */ /* 0x000fc80007810000 */
[----:B------:R-:W-:Y:S02]  /*e8e0*/  FMNMX.FTZ R160, R155, R160, !PT ;  /* 0x000000a09ba07209 */ /* 0x000fe40007810000 */
[----:B0-----:R-:W-:-:S04]  /*e8f0*/  FSEL R153, R153, -INF , P5 ;  /* 0xff80000099997808 */ /* 0x001fc80002800000 */
        /* <DEDUP_REMOVED lines=8> */
[----:B------:R-:W-:-:S03]  /*e980*/  FSEL R161, R161, RZ, P2 ;  /* 0x000000ffa1a17208 */ /* 0x000fc60001000000 */
[----:B------:R-:W-:Y:S02]  /*e990*/  FADD.FTZ R160, -R160, R216 ;  /* 0x000000d8a0a07221 */ /* 0x000fe40000010100 */
[-CC-:B------:R-:W-:Y:S02]  /*e9a0*/  FFMA.FTZ R165, R155, R176.reuse, -R161.reuse ;  /* 0x000000b09ba57223 */ /* 0x180fe400000108a1 */
[-C--:B------:R-:W-:Y:S01]  /*e9b0*/  FMUL.FTZ R155, R160, R176.reuse ;  /* 0x000000b0a09b7220 */ /* 0x080fe20000410000 */
[-CC-:B------:R-:W-:Y:S01]  /*e9c0*/  FFMA.FTZ R169, R169, R176.reuse, -R161.reuse ;  /* 0x000000b0a9a97223 */ /* 0x180fe200000108a1 */
[----:B------:R-:W-:-:S03]  /*e9d0*/  FFMA.FTZ R167, R153, R176, -R161 ;  /* 0x000000b099a77223 */ /* 0x000fc600000108a1 */
[----:B------:R0:W-:Y:S08]  /*e9e0*/  MUFU.EX2 R153, R169 ;  /* 0x000000a900997308 */ /* 0x0001f00000000800 */
        /* <DEDUP_REMOVED lines=40> */
[----:B--2---:R-:W-:-:S02]  /*ec70*/  IMAD R160, R2, 0xc00, R217 ;  /* 0x00000c0002a07824 */ /* 0x004fc400078e02d9 */
[----:B------:R-:W0:Y:S01]  /*ec80*/  S2R R217, SR_TID.X ;  /* 0x0000000000d97919 */ /* 0x000e220000002100 */
        /* <DEDUP_REMOVED lines=25> */
[----:B------:R-:W-:-:S02]  /*ee20*/  @!P0 VIADD R156, R210, 0x32440 ;  /* 0x00032440d29c8836 */ /* 0x000fc40000000000 */
[----:B------:R-:W-:Y:S01]  /*ee30*/  FFMA.FTZ R163, R179, R176, -R161 ;  /* 0x000000b0b3a37223 */ /* 0x000fe200000108a1 */
[----:B0-----:R-:W-:Y:S01]  /*ee40*/  SHF.R.U32.HI R169, RZ, 0x7, R217 ;  /* 0x00000007ffa97819 */ /* 0x001fe200000116d9 */
[----:B-1----:R-:W-:Y:S01]  /*ee50*/  FFMA.FTZ R3, R155, R3, R153 ;  /* 0x000000039b037223 */ /* 0x002fe20000010099 */
[-C--:B------:R-:W-:Y:S01]  /*ee60*/  FMUL.FTZ R26, R26, R155.reuse ;  /* 0x0000009b1a1a7220 */ /* 0x080fe20000410000 */
        /* <DEDUP_REMOVED lines=64> */
[----:B------:R-:W-:Y:S01]  /*f270*/  @!P0 PRMT R156, RZ, 0x654, R156 ;  /* 0x00000654ff9c8816 */ /* 0x000fe2000000009c */
[----:B------:R-:W-:-:S02]  /*f280*/  VIADD R155, R169, 0x8 ;  /* 0x00000008a99b7836 */ /* 0x000fc40000000000 */
[-CC-:B------:R-:W-:Y:S01]  /*f290*/  FFMA.FTZ R170, R170, R176.reuse, -R161.reuse ;  /* 0x000000b0aaaa7223 */ /* 0x180fe200000108a1 */
[-CC-:B------:R-:W-:Y:S01]  /*f2a0*/  FFMA.FTZ R175, R175, R176.reuse, -R161.reuse ;  /* 0x000000b0afaf7223 */ /* 0x180fe200000108a1 */
[----:B------:R1:W-:Y:S06]  /*f2b0*/  BAR.ARV R179, 0x100 ;  /* 0x000400b30000751d */ /* 0x0003ec0000002000 */
[----:B------:R0:W-:Y:S01]  /*f2c0*/  @!P0 SYNCS.ARRIVE.TRANS64.RED.A1T0 RZ, [R156+URZ], RZ ;  /* 0x000000ff9cff89a7 */ /* 0x0001e2000810043f */
        /* <DEDUP_REMOVED lines=17> */
[----:B------:R3:W-:Y:S01]  /*f3e0*/  BAR.SYNC.DEFER_BLOCKING R155, 0x100 ;  /* 0x0004009b0000751d */ /* 0x0007e20000010000 */
[-CC-:B------:R-:W-:Y:S01]  /*f3f0*/  FFMA.FTZ R196, R196, R176.reuse, -R161.reuse ;  /* 0x000000b0c4c47223 */ /* 0x180fe200000108a1 */
[-CC-:B------:R-:W-:Y:S01]  /*f400*/  FFMA.FTZ R197, R197, R176.reuse, -R161.reuse ;  /* 0x000000b0c5c57223 */ /* 0x180fe200000108a1 */
[-CC-:B------:R-:W-:Y:S01]  /*f410*/  FFMA.FTZ R194, R194, R176.reuse, -R161.reuse ;  /* 0x000000b0c2c27223 */ /* 0x180fe200000108a1 */
[----:B------:R-:W-:Y:S01]  /*f420*/  FFMA.FTZ R162, R162, R176, -R161 ;  /* 0x000000b0a2a27223 */ /* 0x000fe200000108a1 */
[----:B------:R-:W-:Y:S01]  /*f430*/  IMAD.MOV.U32 R161, RZ, RZ, 0x40000040 ;  /* 0x40000040ffa17424 */ /* 0x000fe200078e00ff */
[----:B------:R-:W-:Y:S01]  /*f440*/  R2UR UR6, R160 ;  /* 0x00000000a00672ca */ /* 0x000fe200000e0000 */
[----:B------:R-:W4:Y:S01]  /*f450*/  MUFU.EX2 R222, R222 ;  /* 0x000000de00de7308 */ /* 0x000f220000000800 */
[----:B0-----:R-:W5:Y:S02]  /*f460*/  LDL R156, [R1+0x54] ;  /* 0x00005400019c7983 */ /* 0x001f640000100800 */
[----:B------:R-:W-:-:S02]  /*f470*/  R2UR UR7, R161 ;  /* 0x00000000a10772ca */ /* 0x000fc400000e0000 */
[----:B--2---:R-:W-:Y:S02]  /*f480*/  F2FP.BF16.F32.PACK_AB R153, R170, R153 ;  /* 0x00000099aa99723e */ /* 0x004fe400000010ff */
[----:B---3--:R-:W-:-:S04]  /*f490*/  F2FP.BF16.F32.PACK_AB R155, R163, R175 ;  /* 0x000000afa39b723e */ /* 0x008fc800000010ff */
[----:B------:R-:W-:-:S06]  /*f4a0*/  WARPGROUP.ARRIVE ;  /* 0x00000000000079c5 */ /* 0x000fcc0000000000 */
[----:B------:R-:W-:Y:S01]  /*f4b0*/  HGMMA.64x256x16.F32.BF16 R24, R152, gdesc[UR4].tnspB, R24, gsb0 ;  /* 0x43e0000498187df0 */ /* 0x000fe20008001818 */
[----:B------:R-:W0:Y:S08]  /*f4c0*/  MUFU.EX2 R159, R159 ;  /* 0x0000009f009f7308 */ /* 0x000e300000000800 */
[----:B------:R-:W-:Y:S08]  /*f4d0*/  MUFU.EX2 R157, R157 ;  /* 0x0000009d009d7308 */ /* 0x000ff00000000800 */
[----:B------:R-:W-:Y:S08]  /*f4e0*/  MUFU.EX2 R181, R181 ;  /* 0x000000b500b57308 */ /* 0x000ff00000000800 */
[----:B------:R-:W2:Y:S08]  /*f4f0*/  MUFU.EX2 R180, R180 ;  /* 0x000000b400b47308 */ /* 0x000eb00000000800 */
[----:B------:R-:W-:Y:S08]  /*f500*/  MUFU.EX2 R182, R182 ;  /* 0x000000b600b67308 */ /* 0x000ff00000000800 */
[----:B------:R-:W3:Y:S01]  /*f510*/  MUFU.EX2 R183, R183 ;  /* 0x000000b700b77308 */ /* 0x000ee20000000800 */
[----:B----4-:R-:W-:-:S04]  /*f520*/  FADD.FTZ R0, R222, R0 ;  /* 0x00000000de007221 */ /* 0x010fc80000010000 */
[----:B0-----:R-:W-:-:S03]  /*f530*/  FADD.FTZ R0, R159, R0 ;  /* 0x000000009f007221 */ /* 0x001fc60000010000 */
[----:B------:R-:W-:Y:S08]  /*f540*/  MUFU.EX2 R234, R234 ;  /* 0x000000ea00ea7308 */ /* 0x000ff00000000800 */
[----:B------:R-:W-:Y:S08]  /*f550*/  MUFU.EX2 R223, R223 ;  /* 0x000000df00df7308 */ /* 0x000ff00000000800 */
[----:B------:R-:W-:Y:S08]  /*f560*/  MUFU.EX2 R164, R164 ;  /* 0x000000a400a47308 */ /* 0x000ff00000000800 */
[----:B------:R-:W-:Y:S01]  /*f570*/  MUFU.EX2 R184, R184 ;  /* 0x000000b800b87308 */ /* 0x000fe20000000800 */
[----:B------:R-:W-:-:S07]  /*f580*/  WARPGROUP.DEPBAR.LE gsb0, 0x0 ;  /* 0x00008000000079c5 */ /* 0x000fce0000010000 */
[----:B------:R-:W0:Y:S01]  /*f590*/  MUFU.EX2 R154, R158 ;  /* 0x0000009e009a7308 */ /* 0x000e220000000800 */
[----:B------:R-:W-:Y:S02]  /*f5a0*/  VIADD R152, R160, 0x80 ;  /* 0x00000080a0987836 */ /* 0x000fe40000000000 */
[----:B------:R-:W-:-:S03]  /*f5b0*/  IMAD.MOV.U32 R153, RZ, RZ, 0x40000040 ;  /* 0x40000040ff997424 */ /* 0x000fc600078e00ff */
[----:B------:R-:W-:Y:S02]  /*f5c0*/  R2UR UR6, R152 ;  /* 0x00000000980672ca */ /* 0x000fe400000e0000 */
[----:B------:R-:W-:Y:S02]  /*f5d0*/  R2UR UR7, R153 ;  /* 0x00000000990772ca */ /* 0x000fe400000e0000 */
[----:B------:R-:W-:Y:S02]  /*f5e0*/  F2FP.BF16.F32.PACK_AB R152, R159, R222 ;  /* 0x000000de9f98723e */ /* 0x000fe400000010ff */
[----:B--2---:R-:W-:Y:S02]  /*f5f0*/  F2FP.BF16.F32.PACK_AB R153, R180, R181 ;  /* 0x000000b5b499723e */ /* 0x004fe400000010ff */
[----:B---3--:R-:W-:Y:S01]  /*f600*/  F2FP.BF16.F32.PACK_AB R155, R183, R182 ;  /* 0x000000b6b79b723e */ /* 0x008fe200000010ff */
[----:B0-----:R-:W-:Y:S01]  /*f610*/  FADD.FTZ R0, R154, R0 ;  /* 0x000000009a007221 */ /* 0x001fe20000010000 */
[----:B------:R-:W-:-:S04]  /*f620*/  F2FP.BF16.F32.PACK_AB R154, R157, R154 ;  /* 0x0000009a9d9a723e */ /* 0x000fc800000010ff */
[----:B------:R-:W-:-:S06]  /*f630*/  WARPGROUP.ARRIVE ;  /* 0x00000000000079c5 */ /* 0x000fcc0000000000 */
[----:B------:R-:W-:Y:S01]  /*f640*/  HGMMA.64x256x16.F32.BF16 R24, R152, gdesc[UR4].tnspB, R24, gsb0 ;  /* 0x43e0000498187df0 */ /* 0x000fe20008001818 */
[----:B------:R-:W0:Y:S01]  /*f650*/  MUFU.EX2 R193, R193 ;  /* 0x000000c100c17308 */ /* 0x000e220000000800 */
[----:B------:R-:W-:-:S07]  /*f660*/  FADD.FTZ R0, R157, R0 ;  /* 0x000000009d007221 */ /* 0x000fce0000010000 */
[----:B------:R-:W-:Y:S08]  /*f670*/  MUFU.EX2 R186, R186 ;  /* 0x000000ba00ba7308 */ /* 0x000ff00000000800 */
[----:B------:R-:W2:Y:S01]  /*f680*/  MUFU.EX2 R187, R187 ;  /* 0x000000bb00bb7308 */ /* 0x000ea20000000800 */
[----:B------:R-:W-:-:S04]  /*f690*/  FADD.FTZ R0, R234, R0 ;  /* 0x00000000ea007221 */ /* 0x000fc80000010000 */
[----:B------:R-:W-:-:S03]  /*f6a0*/  FADD.FTZ R0, R223, R0 ;  /* 0x00000000df007221 */ /* 0x000fc60000010000 */
        /* <DEDUP_REMOVED lines=8> */
[----:B------:R-:W3:Y:S01]  /*f730*/  MUFU.EX2 R154, R221 ;  /* 0x000000dd009a7308 */ /* 0x000ee20000000800 */
[----:B------:R-:W-:Y:S02]  /*f740*/  VIADD R152, R160, 0x100 ;  /* 0x00000100a0987836 */ /* 0x000fe40000000000 */
[----:B------:R-:W-:-:S03]  /*f750*/  IMAD.MOV.U32 R153, RZ, RZ, 0x40000040 ;  /* 0x40000040ff997424 */ /* 0x000fc600078e00ff */
[----:B------:R-:W-:Y:S02]  /*f760*/  R2UR UR6, R152 ;  /* 0x00000000980672ca */ /* 0x000fe400000e0000 */
[----:B------:R-:W-:Y:S02]  /*f770*/  R2UR UR7, R153 ;  /* 0x00000000990772ca */ /* 0x000fe400000e0000 */
[----:B------:R-:W-:Y:S02]  /*f780*/  F2FP.BF16.F32.PACK_AB R152, R223, R234 ;  /* 0x000000eadf98723e */ /* 0x000fe400000010ff */
[----:B0-----:R-:W-:Y:S02]  /*f790*/  F2FP.BF16.F32.PACK_AB R153, R193, R184 ;  /* 0x000000b8c199723e */ /* 0x001fe400000010ff */
[----:B--2---:R-:W-:Y:S01]  /*f7a0*/  F2FP.BF16.F32.PACK_AB R155, R187, R186 ;  /* 0x000000babb9b723e */ /* 0x004fe200000010ff */
[----:B---3--:R-:W-:Y:S01]  /*f7b0*/  FADD.FTZ R0, R154, R0 ;  /* 0x000000009a007221 */ /* 0x008fe20000010000 */
[----:B------:R-:W-:-:S04]  /*f7c0*/  F2FP.BF16.F32.PACK_AB R154, R164, R154 ;  /* 0x0000009aa49a723e */ /* 0x000fc800000010ff */
[----:B------:R-:W-:-:S06]  /*f7d0*/  WARPGROUP.ARRIVE ;  /* 0x00000000000079c5 */ /* 0x000fcc0000000000 */
[----:B------:R-:W-:Y:S01]  /*f7e0*/  HGMMA.64x256x16.F32.BF16 R24, R152, gdesc[UR4].tnspB, R24, gsb0 ;  /* 0x43e0000498187df0 */ /* 0x000fe20008001818 */
[----:B------:R-:W-:-:S04]  /*f7f0*/  FADD.FTZ R0, R164, R0 ;  /* 0x00000000a4007221 */ /* 0x000fc80000010000 */
[----:B------:R-:W-:-:S04]  /*f800*/  FADD.FTZ R0, R236, R0 ;  /* 0x00000000ec007221 */ /* 0x000fc80000010000 */
[----:B------:R-:W-:Y:S01]  /*f810*/  FADD.FTZ R0, R235, R0 ;  /* 0x00000000eb007221 */ /* 0x000fe20000010000 */
        /* <DEDUP_REMOVED lines=14> */
[----:B------:R-:W-:Y:S02]  /*f900*/  F2FP.BF16.F32.PACK_AB R153, R218, R189 ;  /* 0x000000bdda99723e */ /* 0x000fe400000010ff */
[----:B------:R-:W-:Y:S01]  /*f910*/  F2FP.BF16.F32.PACK_AB R155, R191, R190 ;  /* 0x000000bebf9b723e */ /* 0x000fe200000010ff */
[----:B0-----:R-:W-:Y:S01]  /*f920*/  FADD.FTZ R0, R154, R0 ;  /* 0x000000009a007221 */ /* 0x001fe20000010000 */
        /* <DEDUP_REMOVED lines=11> */
[----:B------:R-:W-:Y:S01]  /*f9e0*/  MUFU.EX2 R167, R167 ;  /* 0x000000a700a77308 */ /* 0x000fe20000000800 */
[----:B------:R-:W-:Y:S01]  /*f9f0*/  IMAD.MOV.U32 R161, RZ, RZ, 0x40000040 ;  /* 0x40000040ffa17424 */ /* 0x000fe200078e00ff */
[----:B------:R-:W-:-:S06]  /*fa00*/  WARPGROUP.DEPBAR.LE gsb0, 0x0 ;  /* 0x00008000000079c5 */ /* 0x000fcc0000010000 */
        /* <DEDUP_REMOVED lines=12> */
[----:B------:R-:W-:Y:S01]  /*fad0*/  FADD.FTZ R0, R171, R0 ;  /* 0x00000000ab007221 */ /* 0x000fe20000010000 */
[----:B------:R-:W-:Y:S01]  /*fae0*/  VIADD R160, R160, 0x280 ;  /* 0x00000280a0a07836 */ /* 0x000fe20000000000 */
        /* <DEDUP_REMOVED lines=20> */
[----:B-----5:R-:W-:-:S03]  /*fc30*/  ISETP.GT.AND P2, PT, R203, R156, PT ;  /* 0x0000009ccb00720c */ /* 0x020fc60003f44270 */
[----:B------:R-:W-:Y:S01]  /*fc40*/  FADD.FTZ R3, R197, R3 ;  /* 0x00000003c5037221 */ /* 0x000fe20000010000 */
[----:B------:R-:W-:Y:S02]  /*fc50*/  WARPGROUP.DEPBAR.LE gsb0, 0x0 ;  /* 0x00008000000079c5 */ /* 0x000fe40000010000 */
[----:B------:R-:W0:Y:S08]  /*fc60*/  MUFU.EX2 R152, R173 ;  /* 0x000000ad00987308 */ /* 0x000e300000000800 */
[----:B------:R-:W2:Y:S01]  /*fc70*/  MUFU.EX2 R154, R168 ;  /* 0x000000a8009a7308 */ /* 0x000ea20000000800 */
[----:B0-----:R-:W-:-:S04]  /*fc80*/  FADD.FTZ R0, R152, R0 ;  /* 0x0000000098007221 */ /* 0x001fc80000010000 */
[C---:B------:R-:W-:Y:S01]  /*fc90*/  FADD.FTZ R0, R185.reuse, R0 ;  /* 0x00000000b9007221 */ /* 0x040fe20000010000 */
[----:B------:R-:W-:Y:S02]  /*fca0*/  F2FP.BF16.F32.PACK_AB R152, R185, R152 ;  /* 0x00000098b998723e */ /* 0x000fe400000010ff */
[----:B------:R-:W-:Y:S01]  /*fcb0*/  F2FP.BF16.F32.PACK_AB R153, R162, R194 ;  /* 0x000000c2a299723e */ /* 0x000fe200000010ff */
[----:B--2---:R-:W-:Y:S01]  /*fcc0*/  FADD.FTZ R0, R154, R0 ;  /* 0x000000009a007221 */ /* 0x004fe20000010000 */
[----:B------:R-:W-:Y:S02]  /*fcd0*/  F2FP.BF16.F32.PACK_AB R154, R188, R154 ;  /* 0x0000009abc9a723e */ /* 0x000fe400000010ff */
[----:B------:R-:W-:-:S04]  /*fce0*/  F2FP.BF16.F32.PACK_AB R155, R167, R165 ;  /* 0x000000a5a79b723e */ /* 0x000fc800000010ff */
[----:B------:R-:W-:-:S06]  /*fcf0*/  WARPGROUP.ARRIVE ;  /* 0x00000000000079c5 */ /* 0x000fcc0000000000 */
[----:B------:R-:W-:Y:S01]  /*fd00*/  HGMMA.64x256x16.F32.BF16 R24, R152, gdesc[UR4].tnspB, R24, gsb0 ;  /* 0x43e0000498187df0 */ /* 0x000fe20008001818 */
[----:B------:R-:W-:Y:S02]  /*fd10*/  @!P0 VIADD R210, R210, 0x32460 ;  /* 0x00032460d2d28836 */ /* 0x000fe40000000000 */
[----:B------:R-:W-:-:S04]  /*fd20*/  FADD.FTZ R3, R194, R3 ;  /* 0x00000003c2037221 */ /* 0x000fc80000010000 */
[----:B------:R-:W-:Y:S01]  /*fd30*/  FADD.FTZ R162, R162, R3 ;  /* 0x00000003a2a27221 */ /* 0x000fe20000010000 */
[----:B------:R-:W-:-:S03]  /*fd40*/  @!P0 PRMT R210, RZ, 0x654, R210 ;  /* 0x00000654ffd28816 */ /* 0x000fc600000000d2 */
[----:B------:R-:W-:Y:S01]  /*fd50*/  FADD.FTZ R162, R165, R162 ;  /* 0x000000a2a5a27221 */ /* 0x000fe20000010000 */
[----:B------:R-:W-:Y:S01]  /*fd60*/  FADD.FTZ R0, R188, R0 ;  /* 0x00000000bc007221 */ /* 0x000fe20000010000 */
[----:B------:R-:W-:Y:S02]  /*fd70*/  VIADD R203, R203, 0xffffffff ;  /* 0xffffffffcbcb7836 */ /* 0x000fe40000000000 */
[----:B------:R-:W-:Y:S01]  /*fd80*/  FADD.FTZ R3, R167, R162 ;  /* 0x000000a2a7037221 */ /* 0x000fe20000010000 */
[----:B------:R-:W-:Y:S02]  /*fd90*/  IMAD.MOV.U32 R216, RZ, RZ, R178 ;  /* 0x000000ffffd87224 */ /* 0x000fe400078e00b2 */
[----:B------:R-:W-:Y:S01]  /*fda0*/  IMAD.MOV.U32 R217, RZ, RZ, R177 ;  /* 0x000000ffffd97224 */ /* 0x000fe200078e00b1 */
[----:B------:R-:W-:Y:S02]  /*fdb0*/  WARPGROUP.DEPBAR.LE gsb0, 0x0 ;  /* 0x00008000000079c5 */ /* 0x000fe40000010000 */
[----:B------:R1:W-:Y:S01]  /*fdc0*/  @!P0 SYNCS.ARRIVE.TRANS64.RED.A1T0 RZ, [R210+URZ], RZ ;  /* 0x000000ffd2ff89a7 */ /* 0x0003e2000810043f */
[----:B------:R-:W-:Y:S05]  /*fdd0*/  @P2 BRA `(.L_x_14930) ;  /* 0xffffffc800882947 */ /* 0x000fea000383ffff */
.L_x_14920:
[----:B------:R-:W-:-:S13]  /*fde0*/  ISETP.GE.AND P2, PT, R203, RZ, PT ;  /* 0x000000ffcb00720c */ /* 0x000fda0003f46270 */
[----:B------:R-:W-:Y:S05]  /*fdf0*/  @!P2 BRA `(.L_x_14931) ;  /* 0x0000002c009ca947 */ /* 0x000fea0003800000 */
[----:B------:R-:W-:Y:S02]  /*fe00*/  IMAD.MOV.U32 R216, RZ, RZ, R178 ;  /* 0x000000ffffd87224 */ /* 0x000fe400078e00b2 */
[----:B------:R-:W-:-:S07]  /*fe10*/  IMAD.MOV.U32 R217, RZ, RZ, R177 ;  /* 0x000000ffffd97224 */ /* 0x000fce00078e00b1 */
.L_x_14941:
        /* <DEDUP_REMOVED lines=8> */
.L_x_14932:
[----:B-1----:R-:W-:Y:S01]  /*fea0*/  IMAD R210, R2, 0x8, R19 ;  /* 0x0000000802d27824 */ /* 0x002fe200078e0213 */
[----:B------:R-:W-:-:S04]  /*feb0*/  SHF.L.U32 R218, R23, 0x1f, RZ ;  /* 0x0000001f17da7819 */ /* 0x000fc800000006ff */
[----:B------:R1:W2:Y:S01]  /*fec0*/  SYNCS.PHASECHK.TRANS64.TRYWAIT P2, [R210+URZ+0x32430], R218 ;  /* 0x032430dad20075a7 */ /* 0x0002a2000804017f */
[----:B------:R-:W-:Y:S05]  /*fed0*/  @!P1 BRA `(.L_x_14933) ;  /* 0x0000000000049947 */ /* 0x000fea0003800000 */
[----:B------:R-:W-:Y:S01]  /*fee0*/  BPT.TRAP 0x1 ;  /* 0x000000040000795c */ /* 0x000fe20000300000 */
.L_x_14933:
[----:B------:R-:W3:Y:S01]  /*fef0*/  LDL R152, [R1+0x44] ;  /* 0x0000440001987983 */ /* 0x000ee20000100800 */
[----:B------:R-:W-:Y:S02]  /*ff00*/  IMAD.MOV.U32 R157, RZ, RZ, 0x40000040 ;  /* 0x40000040ff9d7424 */ /* 0x000fe400078e00ff */
[----:B---3--:R-:W-:Y:S01]  /*ff10*/  IMAD R156, R2, 0x300, R152 ;  /* 0x00000300029c7824 */ /* 0x008fe200078e0298 */
[----:B--2---:R-:W-:Y:S06]  /*ff20*/  @P2 BRA `(.L_x_14934) ;  /* 0x0000000000082947 */ /* 0x004fec0003800000 */
[----:B------:R-:W2:Y:S02]  /*ff30*/  SYNCS.PHASECHK.TRANS64.TRYWAIT P2, [R210+URZ+0x32430], R218 ;  /* 0x032430dad20075a7 */ /* 0x000ea4000804017f */
[----:B--2---:R-:W-:Y:S05]  /*ff40*/  @!P2 BRA `(.L_x_14935) ;  /* 0x000000fc00d4a947 */ /* 0x004fea0003800000 */
.L_x_14934:
        /* <DEDUP_REMOVED lines=40> */
.L_x_14936:
[----:B------:R0:W3:Y:S01]  /*101d0*/  SYNCS.PHASECHK.TRANS64.TRYWAIT P2, [R210+URZ+0x32450], R218 ;  /* 0x032450dad20075a7 */ /* 0x0000e2000804017f */
[----:B------:R-:W-:Y:S05]  /*101e0*/  @!P1 BRA `(.L_x_14937) ;  /* 0x0000000000049947 */ /* 0x000fea0003800000 */
[----:B------:R-:W-:Y:S01]  /*101f0*/  BPT.TRAP 0x1 ;  /* 0x000000040000795c */ /* 0x000fe20000300000 */
.L_x_14937:
[----:B------:R-:W-:Y:S04]  /*10200*/  BSSY B0, `(.L_x_14938) ;  /* 0x0000004000007945 */ /* 0x000fe80003800000 */
[----:B---3--:R-:W-:Y:S05]  /*10210*/  @P2 BRA `(.L_x_14939) ;  /* 0x0000000000082947 */ /* 0x008fea0003800000 */
[----:B------:R-:W3:Y:S02]  /*10220*/  SYNCS.PHASECHK.TRANS64.TRYWAIT P2, [R210+URZ+0x32450], R218 ;  /* 0x032450dad20075a7 */ /* 0x000ee4000804017f */
[----:B---3--:R-:W-:Y:S05]  /*10230*/  @!P2 BRA `(.L_x_14940) ;  /* 0x000000fc002ca947 */ /* 0x008fea0003800000 */
.L_x_14939:
[----:B------:R-:W-:Y:S05]  /*10240*/  BSYNC B0 ;  /* 0x0000000000007941 */ /* 0x000fea0003800000 */
.L_x_14938:
[----:B------:R-:W-:Y:S05]  /*10250*/  WARPSYNC.ALL ;  /* 0x0000000000007948 */ /* 0x000fea0003800000 */
[----:B------:R-:W0:Y:S04]  /*10260*/  LDL R220, [R1+0x48] ;  /* 0x0000480001dc7983 */ /* 0x000e280000100800 */
[----:B------:R-:W4:Y:S01]  /*10270*/  LDL.64 R222, [R1] ;  /* 0x0000000001de7983 */ /* 0x000f220000100a00 */
[----:B------:R-:W-:Y:S01]  /*10280*/  IMAD.MOV.U32 R219, RZ, RZ, 0x40000040 ;  /* 0x40000040ffdb7424 */ /* 0x000fe200078e00ff */
[----:B------:R-:W-:Y:S01]  /*10290*/  R2UR UR4, R4 ;  /* 0x00000000040472ca */ /* 0x000fe200000e0000 */
[----:B------:R-:W-:Y:S01]  /*102a0*/  WARPGROUP.ARRIVE ;  /* 0x00000000000079c5 */ /* 0x000fe20000000000 */
[----:B------:R-:W-:Y:S01]  /*102b0*/  R2UR UR5, R5 ;  /* 0x00000000050572ca */ /* 0x000fe200000e0000 */
[----:B------:R-:W-:Y:S01]  /*102c0*/  IMAD.MOV.U32 R221, RZ, RZ, 0x40000040 ;  /* 0x40000040ffdd7424 */ /* 0x000fe200078e00ff */
[----:B------:R-:W-:Y:S01]  /*102d0*/  R2UR UR7, R219 ;  /* 0x00000000db0772ca */ /* 0x000fe200000e0000 */
[----:B------:R-:W-:-:S02]  /*102e0*/  IMAD.MOV.U32 R219, RZ, RZ, 0x40000040 ;  /* 0x40000040ffdb7424 */ /* 0x000fc400078e00ff */
[----:B0123--:R-:W-:-:S04]  /*102f0*/  IMAD R218, R2, 0xc00, R220 ;  /* 0x00000c0002da7824 */ /* 0x00ffc800078e02dc */
        /* <DEDUP_REMOVED lines=196> */
[----:B------:R0:W3:Y:S01]  /*10f40*/  MUFU.TANH R168, R181 ;  /* 0x000000b500a87308 */ /* 0x0000e20000002400 */
[----:B-1----:R-:W-:-:S07]  /*10f50*/  FMNMX.FTZ R172, R165, R172, !PT ;  /* 0x000000aca5ac7209 */ /* 0x002fce0007810000 */
[----:B------:R-:W1:Y:S01]  /*10f60*/  MUFU.TANH R184, R184 ;  /* 0x000000b800b87308 */ /* 0x000e620000002400 */
[----:B--2---:R-:W-:Y:S01]  /*10f70*/  FMNMX.FTZ R172, R164, R172, !PT ;  /* 0x000000aca4ac7209 */ /* 0x004fe20007810000 */
[----:B0-----:R-:W-:Y:S01]  /*10f80*/  FMUL.FTZ R181, R192, UR42 ;  /* 0x0000002ac0b57c20 */ /* 0x001fe20008410000 */
[----:B------:R-:W-:-:S05]  /*10f90*/  FMUL.FTZ R192, R197, UR42 ;  /* 0x0000002ac5c07c20 */ /* 0x000fca0008410000 */
[----:B------:R-:W0:Y:S01]  /*10fa0*/  MUFU.TANH R169, R185 ;  /* 0x000000b900a97308 */ /* 0x000e220000002400 */
[----:B---3--:R-:W-:-:S07]  /*10fb0*/  FMNMX.FTZ R172, R168, R172, !PT ;  /* 0x000000aca8ac7209 */ /* 0x008fce0007810000 */
        /* <DEDUP_REMOVED lines=10> */
[----:B------:R-:W0:Y:S01]  /*11060*/  MUFU.TANH R192, R192 ;  /* 0x000000c000c07308 */ /* 0x000e220000002400 */
[----:B--2---:R-:W-:-:S07]  /*11070*/  FMNMX.FTZ R176, R173, R176, !PT ;  /* 0x000000b0adb07209 */ /* 0x004fce0007810000 */
[----:B------:R-:W-:Y:S01]  /*11080*/  MUFU.TANH R180, R162 ;  /* 0x000000a200b47308 */ /* 0x000fe20000002400 */
[----:B-1----:R-:W-:-:S07]  /*11090*/  FMNMX.FTZ R176, R172, R176, !PT ;  /* 0x000000b0acb07209 */ /* 0x002fce0007810000 */
[----:B------:R-:W1:Y:S01]  /*110a0*/  MUFU.TANH R185, R154 ;  /* 0x0000009a00b97308 */ /* 0x000e620000002400 */
[----:B0-----:R-:W-:-:S05]  /*110b0*/  FMNMX.FTZ R176, R192, R176, !PT ;  /* 0x000000b0c0b07209 */ /* 0x001fca0007810000 */
[----:B------:R-:W0:Y:S02]  /*110c0*/  SHFL.BFLY PT, R177, R176, 0x2, 0x1f ;  /* 0x0c401f00b0b17f89 */ /* 0x000e2400000e0000 */
[----:B------:R-:W2:Y:S08]  /*110d0*/  MUFU.TANH R154, R163 ;  /* 0x000000a3009a7308 */ /* 0x000eb00000002400 */
[----:B------:R-:W-:Y:S01]  /*110e0*/  MUFU.TANH R193, R155 ;  /* 0x0000009b00c17308 */ /* 0x000fe20000002400 */
[----:B-1----:R-:W-:-:S07]  /*110f0*/  IMAD.MOV.U32 R162, RZ, RZ, R185 ;  /* 0x000000ffffa27224 */ /* 0x002fce00078e00b9 */
[----:B------:R-:W-:Y:S01]  /*11100*/  MUFU.TANH R196, R158 ;  /* 0x0000009e00c47308 */ /* 0x000fe20000002400 */
[----:B0-----:R-:W-:-:S07]  /*11110*/  FMNMX.FTZ R176, R176, R177, !PT ;  /* 0x000000b1b0b07209 */ /* 0x001fce0007810000 */
[----:B------:R0:W1:Y:S01]  /*11120*/  MUFU.TANH R158, R166 ;  /* 0x000000a6009e7308 */ /* 0x0000620000002400 */
[----:B------:R-:W3:Y:S07]  /*11130*/  SHFL.BFLY PT, R177, R176, 0x1, 0x1f ;  /* 0x0c201f00b0b17f89 */ /* 0x000eee00000e0000 */
[----:B------:R4:W-:Y:S01]  /*11140*/  MUFU.TANH R197, R159 ;  /* 0x0000009f00c57308 */ /* 0x0009e20000002400 */
[----:B0-----:R-:W-:-:S07]  /*11150*/  IMAD.MOV.U32 R166, RZ, RZ, R180 ;  /* 0x000000ffffa67224 */ /* 0x001fce00078e00b4 */
[----:B------:R-:W-:Y:S08]  /*11160*/  MUFU.TANH R237, R237 ;  /* 0x000000ed00ed7308 */ /* 0x000ff00000002400 */
[----:B------:R-:W-:Y:S01]  /*11170*/  MUFU.TANH R236, R236 ;  /* 0x000000ec00ec7308 */ /* 0x000fe20000002400 */
[----:B---3--:R-:W-:Y:S02]  /*11180*/  FMNMX.FTZ R177, R176, R177, !PT ;  /* 0x000000b1b0b17209 */ /* 0x008fe40007810000 */
[----:B------:R-:W0:Y:S03]  /*11190*/  LDC R176, c[0x0][0xa80] ;  /* 0x0002a000ffb07b82 */ /* 0x000e260000000800 */
[----:B------:R-:W-:Y:S01]  /*111a0*/  FADD.FTZ R155, -R177, R217 ;  /* 0x000000d9b19b7221 */ /* 0x000fe20000010100 */
[----:B--2---:R-:W-:-:S02]  /*111b0*/  IMAD.MOV.U32 R217, RZ, RZ, R154 ;  /* 0x000000ffffd97224 */ /* 0x004fc400078e009a */
[-C--:B0-----:R-:W-:Y:S01]  /*111c0*/  FMUL.FTZ R180, R177, R176.reuse ;  /* 0x000000b0b1b47220 */ /* 0x081fe20000410000 */
[----:B------:R-:W-:-:S03]  /*111d0*/  FMUL.FTZ R155, R155, R176 ;  /* 0x000000b09b9b7220 */ /* 0x000fc60000410000 */
[-CC-:B------:R-:W-:Y:S01]  /*111e0*/  FFMA.FTZ R188, R233, R176.reuse, -R180.reuse ;  /* 0x000000b0e9bc7223 */ /* 0x180fe200000108b4 */
[-CC-:B------:R-:W-:Y:S01]  /*111f0*/  FFMA.FTZ R154, R222, R176.reuse, -R180.reuse ;  /* 0x000000b0de9a7223 */ /* 0x180fe200000108b4 */
[-C--:B------:R-:W-:Y:S01]  /*11200*/  FFMA.FTZ R189, R223, R176.reuse, -R180 ;  /* 0x000000b0dfbd7223 */ /* 0x080fe200000108b4 */
[----:B------:R-:W-:Y:S02]  /*11210*/  IMAD.MOV.U32 R222, RZ, RZ, R162 ;  /* 0x000000ffffde7224 */ /* 0x000fe400078e00a2 */
[-CC-:B------:R-:W-:Y:S01]  /*11220*/  FFMA.FTZ R162, R152, R176.reuse, -R180.reuse ;  /* 0x000000b098a27223 */ /* 0x180fe200000108b4 */
[----:B------:R-:W-:Y:S01]  /*11230*/  MUFU.EX2 R155, R155 ;  /* 0x0000009b009b7308 */ /* 0x000fe20000000800 */
[-CC-:B------:R-:W-:Y:S01]  /*11240*/  FFMA.FTZ R185, R221, R176.reuse, -R180.reuse ;  /* 0x000000b0ddb97223 */ /* 0x180fe200000108b4 */
[-C--:B------:R-:W-:Y:S01]  /*11250*/  FFMA.FTZ R163, R218, R176.reuse, -R180 ;  /* 0x000000b0daa37223 */ /* 0x080fe200000108b4 */
[----:B------:R-:W-:Y:S02]  /*11260*/  IMAD.MOV.U32 R218, RZ, RZ, R166 ;  /* 0x000000ffffda7224 */ /* 0x000fe400078e00a6 */
[----:B------:R-:W-:Y:S01]  /*11270*/  FFMA.FTZ R166, R168, R176, -R180 ;  /* 0x000000b0a8a67223 */ /* 0x000fe200000108b4 */
[----:B-1----:R-:W-:-:S02]  /*11280*/  IMAD.MOV.U32 R233, RZ, RZ, R158 ;  /* 0x000000ffffe97224 */ /* 0x002fc400078e009e */
[-CC-:B------:R-:W-:Y:S01]  /*11290*/  FFMA.FTZ R156, R156, R176.reuse, -R180.reuse ;  /* 0x000000b09c9c7223 */ /* 0x180fe200000108b4 */
[-CC-:B------:R-:W-:Y:S01]  /*112a0*/  FFMA.FTZ R157, R157, R176.reuse, -R180.reuse ;  /* 0x000000b09d9d7223 */ /* 0x180fe200000108b4 */
[----:B------:R0:W1:Y:S01]  /*112b0*/  MUFU.EX2 R152, R188 ;  /* 0x000000bc00987308 */ /* 0x0000620000000800 */
[-CC-:B------:R-:W-:Y:S01]  /*112c0*/  FFMA.FTZ R158, R220, R176.reuse, -R180.reuse ;  /* 0x000000b0dc9e7223 */ /* 0x180fe200000108b4 */
[-CC-:B----4-:R-:W-:Y:S01]  /*112d0*/  FFMA.FTZ R159, R219, R176.reuse, -R180.reuse ;  /* 0x000000b0db9f7223 */ /* 0x190fe200000108b4 */
[-CC-:B------:R-:W-:Y:S01]  /*112e0*/  FFMA.FTZ R161, R161, R176.reuse, -R180.reuse ;  /* 0x000000b0a1a17223 */ /* 0x180fe200000108b4 */
[-CC-:B------:R-:W-:Y:S01]  /*112f0*/  FFMA.FTZ R160, R160, R176.reuse, -R180.reuse ;  /* 0x000000b0a0a07223 */ /* 0x180fe200000108b4 */
[-CC-:B------:R-:W-:Y:S01]  /*11300*/  FFMA.FTZ R167, R153, R176.reuse, -R180.reuse ;  /* 0x000000b099a77223 */ /* 0x180fe200000108b4 */
[-CC-:B------:R-:W-:Y:S01]  /*11310*/  FFMA.FTZ R165, R165, R176.reuse, -R180.reuse ;  /* 0x000000b0a5a57223 */ /* 0x180fe200000108b4 */
[----:B------:R-:W-:Y:S01]  /*11320*/  FFMA.FTZ R164, R164, R176, -R180 ;  /* 0x000000b0a4a47223 */ /* 0x000fe200000108b4 */
[----:B------:R-:W2:Y:S01]  /*11330*/  MUFU.EX2 R189, R189 ;  /* 0x000000bd00bd7308 */ /* 0x000ea20000000800 */
[----:B0-----:R-:W-:Y:S01]  /*11340*/  FMUL.FTZ R188, R179, UR42 ;  /* 0x0000002ab3bc7c20 */ /* 0x001fe20008410000 */
[----:B------:R-:W-:-:S02]  /*11350*/  IMAD.MOV.U32 R179, RZ, RZ, R222 ;  /* 0x000000ffffb37224 */ /* 0x000fc400078e00de */
[-CC-:B------:R-:W-:Y:S01]  /*11360*/  FFMA.FTZ R184, R184, R176.reuse, -R180.reuse ;  /* 0x000000b0b8b87223 */ /* 0x180fe200000108b4 */
[-CC-:B------:R-:W-:Y:S01]  /*11370*/  FFMA.FTZ R169, R169, R176.reuse, -R180.reuse ;  /* 0x000000b0a9a97223 */ /* 0x180fe200000108b4 */
[-CC-:B------:R-:W-:Y:S01]  /*11380*/  FFMA.FTZ R168, R235, R176.reuse, -R180.reuse ;  /* 0x000000b0eba87223 */ /* 0x180fe200000108b4 */
[-CC-:B------:R-:W-:Y:S01]  /*11390*/  FFMA.FTZ R170, R234, R176.reuse, -R180.reuse ;  /* 0x000000b0eaaa7223 */ /* 0x180fe200000108b4 */
[----:B------:R-:W-:Y:S01]  /*113a0*/  FFMA.FTZ R181, R181, R176, -R180 ;  /* 0x000000b0b5b57223 */ /* 0x000fe200000108b4 */
[----:B------:R-:W0:Y:S01]  /*113b0*/  MUFU.EX2 R154, R154 ;  /* 0x0000009a009a7308 */ /* 0x000e220000000800 */
[----:B-1----:R-:W-:Y:S01]  /*113c0*/  FFMA.FTZ R0, R155, R0, R152 ;  /* 0x000000009b007223 */ /* 0x002fe20000010098 */
[-CC-:B------:R-:W-:Y:S01]  /*113d0*/  FFMA.FTZ R173, R173, R176.reuse, -R180.reuse ;  /* 0x000000b0adad7223 */ /* 0x180fe200000108b4 */
[-CC-:B------:R-:W-:Y:S01]  /*113e0*/  FFMA.FTZ R172, R172, R176.reuse, -R180.reuse ;  /* 0x000000b0acac7223 */ /* 0x180fe200000108b4 */
[----:B------:R-:W-:Y:S01]  /*113f0*/  FFMA.FTZ R180, R192, R176, -R180 ;  /* 0x000000b0c0b47223 */ /* 0x000fe200000108b4 */
[----:B------:R-:W-:-:S02]  /*11400*/  IMAD.MOV.U32 R234, RZ, RZ, R193 ;  /* 0x000000ffffea7224 */ /* 0x000fc400078e00c1 */
[----:B------:R-:W-:Y:S01]  /*11410*/  FMUL.FTZ R223, R171, UR42 ;  /* 0x0000002aabdf7c20 */ /* 0x000fe20008410000 */
[----:B------:R-:W-:Y:S01]  /*11420*/  IMAD.MOV.U32 R220, RZ, RZ, R196 ;  /* 0x000000ffffdc7224 */ /* 0x000fe200078e00c4 */
[----:B------:R-:W1:Y:S01]  /*11430*/  MUFU.EX2 R185, R185 ;  /* 0x000000b900b97308 */ /* 0x000e620000000800 */
[----:B--2---:R-:W-:Y:S01]  /*11440*/  FADD.FTZ R0, R189, R0 ;  /* 0x00000000bd007221 */ /* 0x004fe20000010000 */
[----:B------:R-:W-:Y:S02]  /*11450*/  IMAD.MOV.U32 R235, RZ, RZ, R197 ;  /* 0x000000ffffeb7224 */ /* 0x000fe400078e00c5 */
[----:B------:R-:W-:Y:S01]  /*11460*/  FMUL.FTZ R197, R174, UR42 ;  /* 0x0000002aaec57c20 */ /* 0x000fe20008410000 */
[----:B------:R-:W-:Y:S01]  /*11470*/  FMUL.FTZ R196, R175, UR42 ;  /* 0x0000002aafc47c20 */ /* 0x000fe20008410000 */
[----:B------:R-:W-:Y:S01]  /*11480*/  FMUL.FTZ R193, R178, UR42 ;  /* 0x0000002ab2c17c20 */ /* 0x000fe20008410000 */
[----:B------:R-:W-:Y:S01]  /*11490*/  FMUL.FTZ R175, R182, UR42 ;  /* 0x0000002ab6af7c20 */ /* 0x000fe20008410000 */
[----:B------:R-:W-:Y:S01]  /*114a0*/  FMUL.FTZ R171, R186, UR42 ;  /* 0x0000002abaab7c20 */ /* 0x000fe20008410000 */
[----:B------:R-:W2:Y:S01]  /*114b0*/  MUFU.TANH R223, R223 ;  /* 0x000000df00df7308 */ /* 0x000ea20000002400 */
[----:B0-----:R-:W-:Y:S01]  /*114c0*/  FADD.FTZ R0, R154, R0 ;  /* 0x000000009a007221 */ /* 0x001fe20000010000 */
[----:B------:R-:W-:Y:S01]  /*114d0*/  FMUL.FTZ R222, R187, UR42 ;  /* 0x0000002abbde7c20 */ /* 0x000fe20008410000 */
[----:B------:R-:W-:Y:S01]  /*114e0*/  F2FP.BF16.F32.PACK_AB R152, R189, R152 ;  /* 0x00000098bd98723e */ /* 0x000fe200000010ff */
[----:B------:R-:W-:Y:S01]  /*114f0*/  FMUL.FTZ R189, R190, UR42 ;  /* 0x0000002abebd7c20 */ /* 0x000fe20008410000 */
[----:B------:R-:W-:Y:S01]  /*11500*/  FMUL.FTZ R190, R191, UR42 ;  /* 0x0000002abfbe7c20 */ /* 0x000fe20008410000 */
[----:B------:R-:W-:Y:S01]  /*11510*/  FMUL.FTZ R221, R194, UR42 ;  /* 0x0000002ac2dd7c20 */ /* 0x000fe20008410000 */
[----:B------:R-:W-:Y:S01]  /*11520*/  FMUL.FTZ R182, R195, UR42 ;  /* 0x0000002ac3b67c20 */ /* 0x000fe20008410000 */
[----:B------:R-:W0:Y:S01]  /*11530*/  MUFU.TANH R197, R197 ;  /* 0x000000c500c57308 */ /* 0x000e220000002400 */
[----:B-1----:R-:W-:Y:S01]  /*11540*/  FADD.FTZ R192, R185, R0 ;  /* 0x00000000b9c07221 */ /* 0x002fe20000010000 */
[----:B------:R-:W-:Y:S01]  /*11550*/  FMNMX.FTZ R0, R179, R216, !PT ;  /* 0x000000d8b3007209 */ /* 0x000fe20007810000 */
[----:B------:R-:W-:Y:S01]  /*11560*/  FMUL.FTZ R186, R199, UR42 ;  /* 0x0000002ac7ba7c20 */ /* 0x000fe20008410000 */
[----:B------:R-:W-:-:S02]  /*11570*/  F2FP.BF16.F32.PACK_AB R154, R185, R154 ;  /* 0x0000009ab99a723e */ /* 0x000fc400000010ff */
[----:B------:R-:W-:Y:S02]  /*11580*/  FMNMX.FTZ R0, R234, R0, !PT ;  /* 0x00000000ea007209 */ /* 0x000fe40007810000 */
[----:B------:R-:W1:Y:S02]  /*11590*/  MUFU.TANH R196, R196 ;  /* 0x000000c400c47308 */ /* 0x000e640000002400 */
[----:B------:R-:W-:-:S04]  /*115a0*/  FMNMX.FTZ R153, R220, R0, !PT ;  /* 0x00000000dc997209 */ /* 0x000fc80007810000 */
[----:B------:R-:W-:Y:S02]  /*115b0*/  FMNMX.FTZ R153, R235, R153, !PT ;  /* 0x00000099eb997209 */ /* 0x000fe40007810000 */
[----:B------:R-:W3:Y:S02]  /*115c0*/  MUFU.TANH R193, R193 ;  /* 0x000000c100c17308 */ /* 0x000ee40000002400 */
[----:B------:R-:W-:-:S04]  /*115d0*/  FMNMX.FTZ R153, R218, R153, !PT ;  /* 0x00000099da997209 */ /* 0x000fc80007810000 */
[----:B------:R-:W-:Y:S02]  /*115e0*/  FMNMX.FTZ R153, R217, R153, !PT ;  /* 0x00000099d9997209 */ /* 0x000fe40007810000 */
[----:B------:R-:W4:Y:S02]  /*115f0*/  MUFU.TANH R188, R188 ;  /* 0x000000bc00bc7308 */ /* 0x000f240000002400 */
[----:B------:R-:W-:-:S04]  /*11600*/  FMNMX.FTZ R153, R233, R153, !PT ;  /* 0x00000099e9997209 */ /* 0x000fc80007810000 */
[----:B------:R-:W-:Y:S02]  /*11610*/  FMNMX.FTZ R153, R237, R153, !PT ;  /* 0x00000099ed997209 */ /* 0x000fe40007810000 */
[----:B------:R-:W5:Y:S02]  /*11620*/  MUFU.TANH R175, R175 ;  /* 0x000000af00af7308 */ /* 0x000f640000002400 */
[----:B------:R-:W-:-:S04]  /*11630*/  FMNMX.FTZ R153, R236, R153, !PT ;  /* 0x00000099ec997209 */ /* 0x000fc80007810000 */
[----:B--2---:R-:W-:Y:S02]  /*11640*/  FMNMX.FTZ R153, R223, R153, !PT ;  /* 0x00000099df997209 */ /* 0x004fe40007810000 */
[----:B------:R2:W5:Y:S02]  /*11650*/  MUFU.TANH R0, R183 ;  /* 0x000000b700007308 */ /* 0x0005640000002400 */
[----:B0-----:R-:W-:-:S04]  /*11660*/  FMNMX.FTZ R153, R197, R153, !PT ;  /* 0x00000099c5997209 */ /* 0x001fc80007810000 */
[----:B-1----:R-:W-:Y:S02]  /*11670*/  FMNMX.FTZ R153, R196, R153, !PT ;  /* 0x00000099c4997209 */ /* 0x002fe40007810000 */
[----:B------:R-:W0:Y:S01]  /*11680*/  MUFU.TANH R171, R171 ;  /* 0x000000ab00ab7308 */ /* 0x000e220000002400 */
[----:B--2---:R-:W-:Y:S01]  /*11690*/  FMUL.FTZ R183, R198, UR42 ;  /* 0x0000002ac6b77c20 */ /* 0x004fe20008410000 */
[----:B---3--:R-:W-:-:S04]  /*116a0*/  FMNMX.FTZ R153, R193, R153, !PT ;  /* 0x00000099c1997209 */ /* 0x008fc80007810000 */
[----:B----4-:R-:W-:Y:S02]  /*116b0*/  FMNMX.FTZ R153, R188, R153, !PT ;  /* 0x00000099bc997209 */ /* 0x010fe40007810000 */
[----:B------:R-:W1:Y:S02]  /*116c0*/  MUFU.TANH R222, R222 ;  /* 0x000000de00de7308 */ /* 0x000e640000002400 */
[----:B-----5:R-:W-:-:S04]  /*116d0*/  FMNMX.FTZ R153, R175, R153, !PT ;  /* 0x00000099af997209 */ /* 0x020fc80007810000 */
[----:B------:R-:W-:Y:S02]  /*116e0*/  FMNMX.FTZ R153, R0, R153, !PT ;  /* 0x0000009900997209 */ /* 0x000fe40007810000 */
[----:B------:R-:W2:Y:S02]  /*116f0*/  MUFU.TANH R189, R189 ;  /* 0x000000bd00bd7308 */ /* 0x000ea40000002400 */
[----:B0-----:R-:W-:-:S06]  /*11700*/  FMNMX.FTZ R153, R171, R153, !PT ;  /* 0x00000099ab997209 */ /* 0x001fcc0007810000 */
        /* <DEDUP_REMOVED lines=9> */
[----:B--2---:R-:W-:-:S04]  /*117a0*/  FMNMX.FTZ R153, R182, R153, !PT ;  /* 0x00000099b6997209 */ /* 0x004fc80007810000 */
[----:B0-----:R-:W-:-:S04]  /*117b0*/  FMNMX.FTZ R153, R183, R153, !PT ;  /* 0x00000099b7997209 */ /* 0x001fc80007810000 */
[----:B-1----:R-:W-:-:S05]  /*117c0*/  FMNMX.FTZ R153, R186, R153, !PT ;  /* 0x00000099ba997209 */ /* 0x002fca0007810000 */
[----:B------:R-:W0:Y:S02]  /*117d0*/  SHFL.BFLY PT, R174, R153, 0x2, 0x1f ;  /* 0x0c401f0099ae7f89 */ /* 0x000e2400000e0000 */
[----:B0-----:R-:W-:-:S05]  /*117e0*/  FMNMX.FTZ R174, R153, R174, !PT ;  /* 0x000000ae99ae7209 */ /* 0x001fca0007810000 */
[----:B------:R-:W0:Y:S02]  /*117f0*/  SHFL.BFLY PT, R178, R174, 0x1, 0x1f ;  /* 0x0c201f00aeb27f89 */ /* 0x000e2400000e0000 */
[----:B0-----:R-:W-:-:S05]  /*11800*/  FMNMX.FTZ R178, R174, R178, !PT ;  /* 0x000000b2aeb27209 */ /* 0x001fca0007810000 */
[C---:B------:R-:W-:Y:S01]  /*11810*/  FMUL.FTZ R185, R178.reuse, R176 ;  /* 0x000000b0b2b97220 */ /* 0x040fe20000410000 */
[----:B------:R-:W-:-:S03]  /*11820*/  FADD.FTZ R219, -R178, R216 ;  /* 0x000000d8b2db7221 */ /* 0x000fc60000010100 */
[-CC-:B------:R-:W-:Y:S01]  /*11830*/  FFMA.FTZ R216, R233, R176.reuse, -R185.reuse ;  /* 0x000000b0e9d87223 */ /* 0x180fe200000108b9 */
[-C--:B------:R-:W-:Y:S01]  /*11840*/  FMUL.FTZ R219, R219, R176.reuse ;  /* 0x000000b0dbdb7220 */ /* 0x080fe20000410000 */
[----:B------:R-:W2:Y:S01]  /*11850*/  LDL R233, [R1+0x40] ;  /* 0x0000400001e97983 */ /* 0x000ea20000100800 */
        /* <DEDUP_REMOVED lines=8> */
[----:B------:R-:W-:-:S04]  /*118e0*/  FFMA.FTZ R217, R217, R176, -R185 ;  /* 0x000000b0d9d97223 */ /* 0x000fc800000108b9 */
[----:B------:R-:W0:Y:S08]  /*118f0*/  MUFU.EX2 R153, R153 ;  /* 0x0000009900997308 */ /* 0x000e300000000800 */
        /* <DEDUP_REMOVED lines=16> */
[----:B0-----:R-:W-:Y:S01]  /*11a00*/  FFMA.FTZ R186, R219, R3, R153 ;  /* 0x00000003dbba7223 */ /* 0x001fe20000010099 */
[----:B-1----:R-:W-:-:S03]  /*11a10*/  F2FP.BF16.F32.PACK_AB R153, R174, R153 ;  /* 0x00000099ae99723e */ /* 0x002fc600000010ff */
[----:B------:R-:W-:Y:S01]  /*11a20*/  FADD.FTZ R186, R174, R186 ;  /* 0x000000baaeba7221 */ /* 0x000fe20000010000 */
[----:B------:R-:W-:Y:S02]  /*11a30*/  IMAD.MOV.U32 R175, RZ, RZ, 0x40000040 ;  /* 0x40000040ffaf7424 */ /* 0x000fe400078e00ff */
[----:B------:R-:W-:-:S03]  /*11a40*/  @!P0 VIADD R3, R210, 0x32440 ;  /* 0x00032440d2038836 */ /* 0x000fc60000000000 */
[----:B------:R-:W-:Y:S02]  /*11a50*/  R2UR UR7, R175 ;  /* 0x00000000af0772ca */ /* 0x000fe400000e0000 */
[----:B------:R-:W-:Y:S01]  /*11a60*/  MUFU.EX2 R175, R179 ;  /* 0x000000b300af7308 */ /* 0x000fe20000000800 */
[----:B------:R-:W-:Y:S01]  /*11a70*/  @!P0 PRMT R3, RZ, 0x654, R3 ;  /* 0x00000654ff038816 */ /* 0x000fe20000000003 */
        /* <DEDUP_REMOVED lines=63> */
[----:B------:R-:W-:-:S02]  /*11e70*/  FMUL.FTZ R149, R149, R155 ;  /* 0x0000009b95957220 */ /* 0x000fc40000410000 */
        /* <DEDUP_REMOVED lines=65> */
[----:B0-----:R-:W-:Y:S01]  /*12290*/  FADD.FTZ R186, R155, R186 ;  /* 0x000000ba9bba7221 */ /* 0x001fe20000010000 */
[----:B------:R-:W-:Y:S01]  /*122a0*/  F2FP.BF16.F32.PACK_AB R155, R175, R155 ;  /* 0x0000009baf9b723e */ /* 0x000fe200000010ff */
[----:B--2---:R-:W-:-:S02]  /*122b0*/  IMAD R174, R2, 0xc00, R233 ;  /* 0x00000c0002ae7824 */ /* 0x004fc400078e02e9 */
[----:B------:R-:W0:Y:S02]  /*122c0*/  S2R R233, SR_TID.X ;  /* 0x0000000000e97919 */ /* 0x000e240000002100 */
[----:B0-----:R-:W-:-:S04]  /*122d0*/  SHF.R.U32.HI R221, RZ, 0x7, R233 ;  /* 0x00000007ffdd7819 */ /* 0x001fc800000116e9 */
[----:B------:R-:W-:-:S05]  /*122e0*/  IADD3 R179, -R221, 0xb, RZ ;  /* 0x0000000bddb37810 */ /* 0x000fca0007ffe1ff */
[----:B------:R2:W-:Y:S06]  /*122f0*/  BAR.ARV R179, 0x100 ;  /* 0x000400b30000751d */ /* 0x0005ec0000002000 */
[----:B------:R0:W-:Y:S02]  /*12300*/  @!P0 SYNCS.ARRIVE.TRANS64.RED.A1T0 RZ, [R3+URZ], RZ ;  /* 0x000000ff03ff89a7 */ /* 0x0001e4000810043f */
[----:B0-----:R-:W-:-:S05]  /*12310*/  VIADD R3, R221, 0x8 ;  /* 0x00000008dd037836 */ /* 0x001fca0000000000 */
[----:B------:R0:W-:Y:S01]  /*12320*/  BAR.SYNC.DEFER_BLOCKING R3, 0x100 ;  /* 0x000400030000751d */ /* 0x0001e20000010000 */
[----:B------:R-:W-:-:S05]  /*12330*/  R2UR UR6, R174 ;  /* 0x00000000ae0672ca */ /* 0x000fca00000e0000 */
[----:B------:R-:W-:-:S08]  /*12340*/  WARPGROUP.ARRIVE ;  /* 0x00000000000079c5 */ /* 0x000fd00000000000 */
[----:B------:R-:W-:Y:S01]  /*12350*/  HGMMA.64x256x16.F32.BF16 R24, R152, gdesc[UR4].tnspB, R24, gsb0 ;  /* 0x43e0000498187df0 */ /* 0x000fe20008001818 */
[----:B------:R-:W1:Y:S08]  /*12360*/  MUFU.EX2 R156, R156 ;  /* 0x0000009c009c7308 */ /* 0x000e700000000800 */
[----:B------:R-:W3:Y:S08]  /*12370*/  MUFU.EX2 R157, R157 ;  /* 0x0000009d009d7308 */ /* 0x000ef00000000800 */
[----:B------:R-:W4:Y:S01]  /*12380*/  MUFU.EX2 R158, R158 ;  /* 0x0000009e009e7308 */ /* 0x000f220000000800 */
[----:B-1----:R-:W-:-:S07]  /*12390*/  FADD.FTZ R192, R156, R192 ;  /* 0x000000c09cc07221 */ /* 0x002fce0000010000 */
[----:B------:R-:W1:Y:S08]  /*123a0*/  MUFU.EX2 R159, R159 ;  /* 0x0000009f009f7308 */ /* 0x000e700000000800 */
[----:B0-----:R-:W-:Y:S08]  /*123b0*/  MUFU.EX2 R3, R218 ;  /* 0x000000da00037308 */ /* 0x001ff00000000800 */
[----:B------:R-:W-:Y:S01]  /*123c0*/  MUFU.EX2 R187, R187 ;  /* 0x000000bb00bb7308 */ /* 0x000fe20000000800 */
[----:B---3--:R-:W-:-:S04]  /*123d0*/  FADD.FTZ R192, R157, R192 ;  /* 0x000000c09dc07221 */ /* 0x008fc80000010000 */
[----:B----4-:R-:W-:Y:S01]  /*123e0*/  FADD.FTZ R192, R158, R192 ;  /* 0x000000c09ec07221 */ /* 0x010fe20000010000 */
[----:B------:R-:W-:Y:S02]  /*123f0*/  F2FP.BF16.F32.PACK_AB R156, R157, R156 ;  /* 0x0000009c9d9c723e */ /* 0x000fe400000010ff */
[C---:B-1----:R-:W-:Y:S01]  /*12400*/  F2FP.BF16.F32.PACK_AB R158, R159.reuse, R158 ;  /* 0x0000009e9f9e723e */ /* 0x042fe200000010ff */
[----:B------:R-:W-:Y:S01]  /*12410*/  FADD.FTZ R192, R159, R192 ;  /* 0x000000c09fc07221 */ /* 0x000fe20000010000 */
[----:B------:R-:W0:Y:S08]  /*12420*/  MUFU.EX2 R163, R163 ;  /* 0x000000a300a37308 */ /* 0x000e300000000800 */
[----:B------:R-:W-:Y:S08]  /*12430*/  MUFU.EX2 R161, R161 ;  /* 0x000000a100a17308 */ /* 0x000ff00000000800 */
[----:B------:R-:W-:Y:S01]  /*12440*/  MUFU.EX2 R162, R162 ;  /* 0x000000a200a27308 */ /* 0x000fe20000000800 */
[----:B0-----:R-:W-:Y:S01]  /*12450*/  FADD.FTZ R192, R163, R192 ;  /* 0x000000c0a3c07221 */ /* 0x001fe20000010000 */
[----:B------:R-:W-:-:S06]  /*12460*/  WARPGROUP.DEPBAR.LE gsb0, 0x0 ;  /* 0x00008000000079c5 */ /* 0x000fcc0000010000 */
[----:B------:R-:W0:Y:S08]  /*12470*/  MUFU.EX2 R154, R217 ;  /* 0x000000d9009a7308 */ /* 0x000e300000000800 */
[----:B------:R-:W1:Y:S01]  /*12480*/  MUFU.EX2 R155, R216 ;  /* 0x000000d8009b7308 */ /* 0x000e620000000800 */
[----:B------:R-:W-:Y:S02]  /*12490*/  VIADD R152, R174, 0x80 ;  /* 0x00000080ae987836 */ /* 0x000fe40000000000 */
[----:B------:R-:W-:-:S03]  /*124a0*/  IMAD.MOV.U32 R153, RZ, RZ, 0x40000040 ;  /* 0x40000040ff997424 */ /* 0x000fc600078e00ff */
[----:B------:R-:W-:Y:S02]  /*124b0*/  R2UR UR6, R152 ;  /* 0x00000000980672ca */ /* 0x000fe400000e0000 */
[----:B------:R-:W-:Y:S02]  /*124c0*/  R2UR UR7, R153 ;  /* 0x00000000990772ca */ /* 0x000fe400000e0000 */
[----:B0-----:R-:W-:Y:S02]  /*124d0*/  F2FP.BF16.F32.PACK_AB R157, R154, R3 ;  /* 0x000000039a9d723e */ /* 0x001fe400000010ff */
[----:B-1----:R-:W-:-:S04]  /*124e0*/  F2FP.BF16.F32.PACK_AB R159, R187, R155 ;  /* 0x0000009bbb9f723e */ /* 0x002fc800000010ff */
[----:B------:R-:W-:-:S06]  /*124f0*/  WARPGROUP.ARRIVE ;  /* 0x00000000000079c5 */ /* 0x000fcc0000000000 */
[----:B------:R-:W-:Y:S01]  /*12500*/  HGMMA.64x256x16.F32.BF16 R24, R156, gdesc[UR4].tnspB, R24, gsb0 ;  /* 0x43e000049c187df0 */ /* 0x000fe20008001818 */
[----:B------:R-:W-:Y:S08]  /*12510*/  MUFU.EX2 R197, R197 ;  /* 0x000000c500c57308 */ /* 0x000ff00000000800 */
[----:B------:R-:W-:Y:S01]  /*12520*/  MUFU.EX2 R196, R196 ;  /* 0x000000c400c47308 */ /* 0x000fe20000000800 */
[----:B------:R-:W-:-:S02]  /*12530*/  VIADD R152, R174, 0x100 ;  /* 0x00000100ae987836 */ /* 0x000fc40000000000 */
[----:B------:R-:W-:-:S03]  /*12540*/  IMAD.MOV.U32 R153, RZ, RZ, 0x40000040 ;  /* 0x40000040ff997424 */ /* 0x000fc600078e00ff */
[----:B------:R-:W-:Y:S02]  /*12550*/  R2UR UR6, R152 ;  /* 0x00000000980672ca */ /* 0x000fe400000e0000 */
[----:B------:R-:W-:Y:S01]  /*12560*/  R2UR UR7, R153 ;  /* 0x00000000990772ca */ /* 0x000fe200000e0000 */
[----:B------:R-:W-:Y:S08]  /*12570*/  MUFU.EX2 R167, R167 ;  /* 0x000000a700a77308 */ /* 0x000ff00000000800 */
[----:B------:R-:W-:Y:S08]  /*12580*/  MUFU.EX2 R165, R165 ;  /* 0x000000a500a57308 */ /* 0x000ff00000000800 */
[----:B------:R-:W-:Y:S08]  /*12590*/  MUFU.EX2 R166, R166 ;  /* 0x000000a600a67308 */ /* 0x000ff00000000800 */
[----:B------:R-:W-:Y:S08]  /*125a0*/  MUFU.EX2 R193, R193 ;  /* 0x000000c100c17308 */ /* 0x000ff00000000800 */
[----:B------:R-:W-:Y:S08]  /*125b0*/  MUFU.EX2 R194, R194 ;  /* 0x000000c200c27308 */ /* 0x000ff00000000800 */
[----:B------:R-:W-:Y:S08]  /*125c0*/  MUFU.EX2 R195, R195 ;  /* 0x000000c300c37308 */ /* 0x000ff00000000800 */
[----:B------:R-:W-:Y:S01]  /*125d0*/  MUFU.EX2 R191, R191 ;  /* 0x000000bf00bf7308 */ /* 0x000fe20000000800 */
[----:B------:R-:W-:-:S02]  /*125e0*/  VIADD R152, R174, 0x180 ;  /* 0x00000180ae987836 */ /* 0x000fc40000000000 */
[----:B------:R-:W-:Y:S01]  /*125f0*/  IMAD.MOV.U32 R153, RZ, RZ, 0x40000040 ;  /* 0x40000040ff997424 */ /* 0x000fe200078e00ff */
[----:B------:R-:W-:-:S04]  /*12600*/  WARPGROUP.DEPBAR.LE gsb0, 0x0 ;  /* 0x00008000000079c5 */ /* 0x000fc80000010000 */
[----:B------:R-:W0:Y:S08]  /*12610*/  MUFU.EX2 R158, R160 ;  /* 0x000000a0009e7308 */ /* 0x000e300000000800 */
[----:B------:R-:W-:Y:S08]  /*12620*/  MUFU.EX2 R156, R199 ;  /* 0x000000c7009c7308 */ /* 0x000ff00000000800 */
[----:B------:R-:W1:Y:S01]  /*12630*/  MUFU.EX2 R157, R198 ;  /* 0x000000c6009d7308 */ /* 0x000e620000000800 */
[----:B------:R-:W-:-:S04]  /*12640*/  FADD.FTZ R159, R161, R192 ;  /* 0x000000c0a19f7221 */ /* 0x000fc80000010000 */
[----:B0-----:R-:W-:Y:S01]  /*12650*/  FADD.FTZ R159, R158, R159 ;  /* 0x0000009f9e9f7221 */ /* 0x001fe20000010000 */
[----:B------:R-:W-:Y:S02]  /*12660*/  F2FP.BF16.F32.PACK_AB R160, R161, R163 ;  /* 0x000000a3a1a0723e */ /* 0x000fe400000010ff */
[----:B------:R-:W-:Y:S01]  /*12670*/  F2FP.BF16.F32.PACK_AB R163, R196, R197 ;  /* 0x000000c5c4a3723e */ /* 0x000fe200000010ff */
[C---:B------:R-:W-:Y:S01]  /*12680*/  FADD.FTZ R159, R162.reuse, R159 ;  /* 0x0000009fa29f7221 */ /* 0x040fe20000010000 */
[----:B------:R-:W-:Y:S02]  /*12690*/  F2FP.BF16.F32.PACK_AB R162, R162, R158 ;  /* 0x0000009ea2a2723e */ /* 0x000fe400000010ff */
[----:B-1----:R-:W-:-:S04]  /*126a0*/  F2FP.BF16.F32.PACK_AB R161, R157, R156 ;  /* 0x0000009c9da1723e */ /* 0x002fc800000010ff */
[----:B------:R-:W-:-:S06]  /*126b0*/  WARPGROUP.ARRIVE ;  /* 0x00000000000079c5 */ /* 0x000fcc0000000000 */
[----:B------:R-:W-:Y:S01]  /*126c0*/  HGMMA.64x256x16.F32.BF16 R24, R160, gdesc[UR4].tnspB, R24, gsb0 ;  /* 0x43e00004a0187df0 */ /* 0x000fe20008001818 */
[----:B------:R0:W1:Y:S01]  /*126d0*/  MUFU.EX2 R158, R164 ;  /* 0x000000a4009e7308 */ /* 0x0000620000000800 */
[----:B------:R-:W-:-:S04]  /*126e0*/  FADD.FTZ R159, R167, R159 ;  /* 0x0000009fa79f7221 */ /* 0x000fc80000010000 */
[----:B------:R-:W-:Y:S01]  /*126f0*/  FADD.FTZ R159, R165, R159 ;  /* 0x0000009fa59f7221 */ /* 0x000fe20000010000 */
[----:B------:R-:W-:Y:S02]  /*12700*/  R2UR UR6, R152 ;  /* 0x00000000980672ca */ /* 0x000fe400000e0000 */
[----:B------:R-:W-:Y:S02]  /*12710*/  R2UR UR7, R153 ;  /* 0x00000000990772ca */ /* 0x000fe400000e0000 */
[----:B0-----:R-:W-:Y:S02]  /*12720*/  F2FP.BF16.F32.PACK_AB R164, R165, R167 ;  /* 0x000000a7a5a4723e */ /* 0x001fe400000010ff */
[----:B------:R-:W-:Y:S01]  /*12730*/  F2FP.BF16.F32.PACK_AB R165, R194, R193 ;  /* 0x000000c1c2a5723e */ /* 0x000fe200000010ff */
[----:B-1----:R-:W-:Y:S01]  /*12740*/  FADD.FTZ R159, R158, R159 ;  /* 0x0000009f9e9f7221 */ /* 0x002fe20000010000 */
[----:B------:R-:W-:-:S03]  /*12750*/  F2FP.BF16.F32.PACK_AB R167, R191, R195 ;  /* 0x000000c3bfa7723e */ /* 0x000fc600000010ff */
[C---:B------:R-:W-:Y:S01]  /*12760*/  FADD.FTZ R159, R166.reuse, R159 ;  /* 0x0000009fa69f7221 */ /* 0x040fe20000010000 */
[----:B------:R-:W-:Y:S01]  /*12770*/  F2FP.BF16.F32.PACK_AB R166, R166, R158 ;  /* 0x0000009ea6a6723e */ /* 0x000fe200000010ff */
[----:B------:R-:W0:Y:S08]  /*12780*/  MUFU.EX2 R184, R184 ;  /* 0x000000b800b87308 */ /* 0x000e300000000800 */
[----:B------:R-:W-:Y:S01]  /*12790*/  MUFU.EX2 R169, R169 ;  /* 0x000000a900a97308 */ /* 0x000fe20000000800 */
[----:B------:R-:W-:-:S07]  /*127a0*/  IMAD.MOV.U32 R153, RZ, RZ, 0x40000040 ;  /* 0x40000040ff997424 */ /* 0x000fce00078e00ff */
[----:B------:R-:W-:Y:S01]  /*127b0*/  MUFU.EX2 R170, R170 ;  /* 0x000000aa00aa7308 */ /* 0x000fe20000000800 */
[----:B0-----:R-:W-:-:S07]  /*127c0*/  FADD.FTZ R159, R184, R159 ;  /* 0x0000009fb89f7221 */ /* 0x001fce0000010000 */
[----:B------:R-:W-:Y:S08]  /*127d0*/  MUFU.EX2 R158, R171 ;  /* 0x000000ab009e7308 */ /* 0x000ff00000000800 */
[----:B------:R-:W-:Y:S08]  /*127e0*/  MUFU.EX2 R188, R188 ;  /* 0x000000bc00bc7308 */ /* 0x000ff00000000800 */
[----:B------:R-:W-:Y:S08]  /*127f0*/  MUFU.EX2 R189, R189 ;  /* 0x000000bd00bd7308 */ /* 0x000ff00000000800 */
[----:B------:R-:W0:Y:S01]  /*12800*/  MUFU.EX2 R190, R190 ;  /* 0x000000be00be7308 */ /* 0x000e220000000800 */
[----:B------:R-:W-:Y:S01]  /*12810*/  VIADD R152, R174, 0x200 ;  /* 0x00000200ae987836 */ /* 0x000fe20000000000 */
[----:B0-----:R-:W-:Y:S01]  /*12820*/  F2FP.BF16.F32.PACK_AB R171, R190, R189 ;  /* 0x000000bdbeab723e */ /* 0x001fe200000010ff */
[----:B------:R-:W-:-:S02]  /*12830*/  WARPGROUP.DEPBAR.LE gsb0, 0x0 ;  /* 0x00008000000079c5 */ /* 0x000fc40000010000 */
[----:B------:R-:W-:-:S06]  /*12840*/  WARPGROUP.ARRIVE ;  /* 0x00000000000079c5 */ /* 0x000fcc0000000000 */
[----:B------:R-:W-:Y:S01]  /*12850*/  HGMMA.64x256x16.F32.BF16 R24, R164, gdesc[UR4].tnspB, R24, gsb0 ;  /* 0x43e00004a4187df0 */ /* 0x000fe20008001818 */
[----:B------:R0:W1:Y:S01]  /*12860*/  MUFU.EX2 R160, R168 ;  /* 0x000000a800a07308 */ /* 0x0000620000000800 */
[----:B------:R-:W-:Y:S01]  /*12870*/  R2UR UR7, R153 ;  /* 0x00000000990772ca */ /* 0x000fe200000e0000 */
[C---:B------:R-:W-:Y:S01]  /*12880*/  FADD.FTZ R153, R169.reuse, R159 ;  /* 0x0000009fa9997221 */ /* 0x040fe20000010000 */
[----:B------:R-:W-:Y:S02]  /*12890*/  R2UR UR6, R152 ;  /* 0x00000000980672ca */ /* 0x000fe400000e0000 */
[----:B0-----:R-:W-:Y:S02]  /*128a0*/  F2FP.BF16.F32.PACK_AB R168, R169, R184 ;  /* 0x000000b8a9a8723e */ /* 0x001fe400000010ff */
[----:B------:R-:W-:Y:S01]  /*128b0*/  F2FP.BF16.F32.PACK_AB R169, R188, R158 ;  /* 0x0000009ebca9723e */ /* 0x000fe200000010ff */
[----:B-1----:R-:W-:-:S04]  /*128c0*/  FADD.FTZ R153, R160, R153 ;  /* 0x00000099a0997221 */ /* 0x002fc80000010000 */
[C---:B------:R-:W-:Y:S01]  /*128d0*/  FADD.FTZ R153, R170.reuse, R153 ;  /* 0x00000099aa997221 */ /* 0x040fe20000010000 */
[----:B------:R-:W-:Y:S01]  /*128e0*/  F2FP.BF16.F32.PACK_AB R170, R170, R160 ;  /* 0x000000a0aaaa723e */ /* 0x000fe200000010ff */
[----:B------:R-:W0:Y:S08]  /*128f0*/  MUFU.EX2 R181, R181 ;  /* 0x000000b500b57308 */ /* 0x000e300000000800 */
[----:B------:R-:W1:Y:S08]  /*12900*/  MUFU.EX2 R173, R173 ;  /* 0x000000ad00ad7308 */ /* 0x000e700000000800 */
[----:B------:R-:W-:Y:S08]  /*12910*/  MUFU.EX2 R160, R172 ;  /* 0x000000ac00a07308 */ /* 0x000ff00000000800 */
[----:B------:R-:W3:Y:S08]  /*12920*/  MUFU.EX2 R180, R180 ;  /* 0x000000b400b47308 */ /* 0x000ef00000000800 */
[----:B------:R0:W-:Y:S08]  /*12930*/  MUFU.EX2 R159, R0 ;  /* 0x00000000009f7308 */ /* 0x0001f00000000800 */
[----:B------:R-:W4:Y:S08]  /*12940*/  MUFU.EX2 R182, R182 ;  /* 0x000000b600b67308 */ /* 0x000f300000000800 */
[----:B------:R-:W-:Y:S08]  /*12950*/  MUFU.EX2 R183, R183 ;  /* 0x000000b700b77308 */ /* 0x000ff00000000800 */
[----:B------:R-:W5:Y:S01]  /*12960*/  MUFU.EX2 R185, R185 ;  /* 0x000000b900b97308 */ /* 0x000f620000000800 */
[----:B0-----:R-:W-:Y:S01]  /*12970*/  FADD.FTZ R0, R181, R153 ;  /* 0x00000099b5007221 */ /* 0x001fe20000010000 */
[----:B------:R-:W-:-:S02]  /*12980*/  VIADD R152, R174, 0x280 ;  /* 0x00000280ae987836 */ /* 0x000fc40000000000 */
[----:B------:R-:W-:Y:S02]  /*12990*/  IMAD.MOV.U32 R153, RZ, RZ, 0x40000040 ;  /* 0x40000040ff997424 */ /* 0x000fe400078e00ff */
[----:B-1----:R-:W-:Y:S01]  /*129a0*/  FADD.FTZ R0, R173, R0 ;  /* 0x00000000ad007221 */ /* 0x002fe20000010000 */
[----:B------:R-:W-:Y:S01]  /*129b0*/  FADD.FTZ R186, R175, R186 ;  /* 0x000000baafba7221 */ /* 0x000fe20000010000 */
[----:B------:R-:W-:Y:S02]  /*129c0*/  F2FP.BF16.F32.PACK_AB R172, R173, R181 ;  /* 0x000000b5adac723e */ /* 0x000fe400000010ff */
[----:B---3--:R-:W-:Y:S02]  /*129d0*/  F2FP.BF16.F32.PACK_AB R174, R180, R160 ;  /* 0x000000a0b4ae723e */ /* 0x008fe400000010ff */
[----:B----4-:R-:W-:Y:S02]  /*129e0*/  F2FP.BF16.F32.PACK_AB R173, R182, R159 ;  /* 0x0000009fb6ad723e */ /* 0x010fe400000010ff */
[----:B-----5:R-:W-:Y:S01]  /*129f0*/  F2FP.BF16.F32.PACK_AB R175, R185, R183 ;  /* 0x000000b7b9af723e */ /* 0x020fe200000010ff */
[----:B------:R-:W-:-:S02]  /*12a00*/  WARPGROUP.DEPBAR.LE gsb0, 0x0 ;  /* 0x00008000000079c5 */ /* 0x000fc40000010000 */
[----:B------:R-:W-:-:S06]  /*12a10*/  WARPGROUP.ARRIVE ;  /* 0x00000000000079c5 */ /* 0x000fcc0000000000 */
[----:B------:R-:W-:Y:S01]  /*12a20*/  HGMMA.64x256x16.F32.BF16 R24, R168, gdesc[UR4].tnspB, R24, gsb0 ;  /* 0x43e00004a8187df0 */ /* 0x000fe20008001818 */
[----:B------:R-:W-:Y:S02]  /*12a30*/  R2UR UR6, R152 ;  /* 0x00000000980672ca */ /* 0x000fe400000e0000 */
        /* <DEDUP_REMOVED lines=16> */
[----:B------:R-:W-:-:S03]  /*12b40*/  ISETP.GT.AND P2, PT, R203, RZ, PT ;  /* 0x000000ffcb00720c */ /* 0x000fc60003f44270 */
[----:B------:R-:W-:Y:S01]  /*12b50*/  FADD.FTZ R190, R190, R189 ;  /* 0x000000bdbebe7221 */ /* 0x000fe20000010000 */
[----:B------:R-:W-:-:S03]  /*12b60*/  @!P0 VIADD R210, R210, 0x32460 ;  /* 0x00032460d2d28836 */ /* 0x000fc60000000000 */
[----:B------:R-:W-:Y:S02]  /*12b70*/  FADD.FTZ R159, R159, R190 ;  /* 0x000000be9f9f7221 */ /* 0x000fe40000010000 */
[----:B------:R-:W-:Y:S02]  /*12b80*/  @!P0 PRMT R210, RZ, 0x654, R210 ;  /* 0x00000654ffd28816 */ /* 0x000fe400000000d2 */
[----:B------:R-:W-:Y:S01]  /*12b90*/  FADD.FTZ R182, R182, R159 ;  /* 0x0000009fb6b67221 */ /* 0x000fe20000010000 */
[----:B------:R-:W-:-:S03]  /*12ba0*/  FADD.FTZ R0, R160, R0 ;  /* 0x00000000a0007221 */ /* 0x000fc60000010000 */
[----:B------:R-:W-:Y:S01]  /*12bb0*/  FADD.FTZ R182, R183, R182 ;  /* 0x000000b6b7b67221 */ /* 0x000fe20000010000 */
[----:B------:R-:W-:Y:S01]  /*12bc0*/  FADD.FTZ R0, R180, R0 ;  /* 0x00000000b4007221 */ /* 0x000fe20000010000 */
[----:B------:R-:W-:Y:S02]  /*12bd0*/  VIADD R203, R203, 0xffffffff ;  /* 0xffffffffcbcb7836 */ /* 0x000fe40000000000 */
[----:B------:R-:W-:Y:S01]  /*12be0*/  FADD.FTZ R3, R185, R182 ;  /* 0x000000b6b9037221 */ /* 0x000fe20000010000 */
[----:B------:R-:W-:Y:S02]  /*12bf0*/  IMAD.MOV.U32 R216, RZ, RZ, R178 ;  /* 0x000000ffffd87224 */ /* 0x000fe400078e00b2 */
[----:B------:R-:W-:Y:S01]  /*12c00*/  IMAD.MOV.U32 R217, RZ, RZ, R177 ;  /* 0x000000ffffd97224 */ /* 0x000fe200078e00b1 */
[----:B------:R-:W-:Y:S02]  /*12c10*/  WARPGROUP.DEPBAR.LE gsb0, 0x0 ;  /* 0x00008000000079c5 */ /* 0x000fe40000010000 */
[----:B------:R-:W-:-:S06]  /*12c20*/  WARPGROUP.ARRIVE ;  /* 0x00000000000079c5 */ /* 0x000fcc0000000000 */
[----:B------:R-:W-:Y:S03]  /*12c30*/  HGMMA.64x256x16.F32.BF16 R24, R172, gdesc[UR4].tnspB, R24, gsb0 ;  /* 0x43e00004ac187df0 */ /* 0x000fe60008001818 */
[----:B------:R-:W-:Y:S02]  /*12c40*/  WARPGROUP.DEPBAR.LE gsb0, 0x0 ;  /* 0x00008000000079c5 */ /* 0x000fe40000010000 */
[----:B------:R2:W-:Y:S01]  /*12c50*/  @!P0 SYNCS.ARRIVE.TRANS64.RED.A1T0 RZ, [R210+URZ], RZ ;  /* 0x000000ffd2ff89a7 */ /* 0x0005e2000810043f */
[----:B------:R-:W-:Y:S05]  /*12c60*/  @P2 BRA `(.L_x_14941) ;  /* 0xffffffd0006c2947 */ /* 0x000fea000383ffff */
.L_x_14931:
[----:B0-----:R-:W3:Y:S01]  /*12c70*/  LDL.LU R180, [R1+0x8c] ;  /* 0x00008c0001b47983 */ /* 0x001ee20000300800 */
[----:B------:R-:W-:Y:S05]  /*12c80*/  WARPSYNC.ALL ;  /* 0x0000000000007948 */ /* 0x000fea0003800000 */
[----:B------:R-:W0:Y:S01]  /*12c90*/  SHFL.BFLY PT, R5, R0, 0x2, 0x1f ;  /* 0x0c401f0000057f89 */ /* 0x000e2200000e0000 */
[----:B------:R-:W-:Y:S01]  /*12ca0*/  VIADD R2, R2, 0x1 ;  /* 0x0000000102027836 */ /* 0x000fe20000000000 */
[----:B------:R1:W-:Y:S08]  /*12cb0*/  BAR.ARV R179, 0x100 ;  /* 0x000400b30000751d */ /* 0x0003f00000002000 */
[----:B------:R-:W-:Y:S06]  /*12cc0*/  BAR.ARV 0x8, 0x180 ;  /* 0x0206000000007b1d */ /* 0x000fec0000002000 */
[----:B------:R-:W-:Y:S01]  /*12cd0*/  ISETP.NE.AND P0, PT, R2, 0x2, PT ;  /* 0x000000020200780c */ /* 0x000fe20003f05270 */
[----:B------:R-:W4:Y:S01]  /*12ce0*/  SHFL.BFLY PT, R6, R3, 0x2, 0x1f ;  /* 0x0c401f0003067f89 */ /* 0x000f2200000e0000 */
[----:B------:R-:W-:-:S02]  /*12cf0*/  PLOP3.LUT P1, PT, PT, PT, PT, 0x8, 0x0 ;  /* 0x000000000000781c */ /* 0x000fc40003f2e170 */
[----:B------:R-:W-:Y:S01]  /*12d00*/  SEL R2, R2, RZ, P0 ;  /* 0x000000ff02027207 */ /* 0x000fe20000000000 */
[----:B0-----:R-:W-:Y:S01]  /*12d10*/  FADD.FTZ R4, R5, R0 ;  /* 0x0000000005047221 */ /* 0x001fe20000010000 */
[----:B------:R-:W-:Y:S02]  /*12d20*/  IMAD.MOV.U32 R5, RZ, RZ, RZ ;  /* 0x000000ffff057224 */ /* 0x000fe400078e00ff */
[----:B------:R-:W-:Y:S02]  /*12d30*/  IMAD.MOV.U32 R0, RZ, RZ, RZ ;  /* 0x000000ffff007224 */ /* 0x000fe400078e00ff */
[----:B------:R-:W0:Y:S01]  /*12d40*/  SHFL.BFLY PT, R7, R4, 0x1, 0x1f ;  /* 0x0c201f0004077f89 */ /* 0x000e2200000e0000 */
[----:B----4-:R-:W-:-:S05]  /*12d50*/  FADD.FTZ R6, R6, R3 ;  /* 0x0000000306067221 */ /* 0x010fca0000010000 */
[----:B------:R-:W4:Y:S01]  /*12d60*/  SHFL.BFLY PT, R9, R6, 0x1, 0x1f ;  /* 0x0c201f0006097f89 */ /* 0x000f2200000e0000 */
[----:B0-----:R-:W-:Y:S01]  /*12d70*/  FADD.FTZ R7, R4, R7 ;  /* 0x0000000704077221 */ /* 0x001fe20000010000 */
[----:B------:R-:W-:-:S04]  /*12d80*/  SEL R4, RZ, 0x1, P0 ;  /* 0x00000001ff047807 */ /* 0x000fc80000000000 */
[----:B------:R-:W-:Y:S02]  /*12d90*/  FSETP.NE.FTZ.AND P2, PT, R7, RZ, PT ;  /* 0x000000ff0700720b */ /* 0x000fe40003f55000 */
[----:B------:R-:W-:-:S11]  /*12da0*/  LOP3.LUT R23, R23, R4, RZ, 0x3c, !PT ;  /* 0x0000000417177212 */ /* 0x000fd600078e3cff */
[----:B------:R-:W0:Y:S01]  /*12db0*/  @P2 MUFU.RCP R5, R7 ;  /* 0x0000000700052308 */ /* 0x000e220000001000 */
[----:B------:R-:W-:Y:S01]  /*12dc0*/  @P2 FMUL.FTZ R10, R176, 0.69314718246459960938 ;  /* 0x3f317218b00a2820 */ /* 0x000fe20000410000 */
[----:B----4-:R-:W-:Y:S01]  /*12dd0*/  FADD.FTZ R8, R6, R9 ;  /* 0x0000000906087221 */ /* 0x010fe20000010000 */
[----:B------:R-:W-:-:S04]  /*12de0*/  IMAD.MOV.U32 R6, RZ, RZ, -0x800000 ;  /* 0xff800000ff067424 */ /* 0x000fc800078e00ff */
[----:B------:R-:W-:Y:S01]  /*12df0*/  FSETP.NE.FTZ.AND P3, PT, R8, RZ, PT ;  /* 0x000000ff0800720b */ /* 0x000fe20003f75000 */
[----:B------:R-:W4:Y:S01]  /*12e00*/  @P2 MUFU.LG2 R11, R7 ;  /* 0x00000007000b2308 */ /* 0x000f220000000c00 */
[-C--:B0-----:R-:W-:Y:S01]  /*12e10*/  FMUL.FTZ R166, R88, R5.reuse ;  /* 0x0000000558a67220 */ /* 0x081fe20000410000 */
[-C--:B------:R-:W-:Y:S01]  /*12e20*/  FMUL.FTZ R168, R96, R5.reuse ;  /* 0x0000000560a87220 */ /* 0x080fe20000410000 */
[----:B------:R-:W-:-:S09]  /*12e30*/  FMUL.FTZ R170, R104, R5 ;  /* 0x0000000568aa7220 */ /* 0x000fd20000410000 */
[----:B------:R-:W0:Y:S01]  /*12e40*/  @P3 MUFU.LG2 R12, R8 ;  /* 0x00000008000c3308 */ /* 0x000e220000000c00 */
[----:B------:R-:W-:Y:S01]  /*12e50*/  @P3 FMUL.FTZ R176, R176, 0.69314718246459960938 ;  /* 0x3f317218b0b03820 */ /* 0x000fe20000410000 */
[-C--:B------:R-:W-:Y:S01]  /*12e60*/  FMUL.FTZ R172, R112, R5.reuse ;  /* 0x0000000570ac7220 */ /* 0x080fe20000410000 */
[-C--:B------:R-:W-:Y:S01]  /*12e70*/  FMUL.FTZ R24, R24, R5.reuse ;  /* 0x0000000518187220 */ /* 0x080fe20000410000 */
[-C--:B------:R-:W-:Y:S01]  /*12e80*/  FMUL.FTZ R25, R25, R5.reuse ;  /* 0x0000000519197220 */ /* 0x080fe20000410000 */
[----:B----4-:R-:W-:Y:S01]  /*12e90*/  @P2 FMUL.FTZ R11, R11, 0.69314718246459960938 ;  /* 0x3f3172180b0b2820 */ /* 0x010fe20000410000 */
[-C--:B------:R-:W-:Y:S01]  /*12ea0*/  FMUL.FTZ R28, R28, R5.reuse ;  /* 0x000000051c1c7220 */ /* 0x080fe20000410000 */
[-C--:B------:R-:W-:Y:S01]  /*12eb0*/  FMUL.FTZ R29, R29, R5.reuse ;  /* 0x000000051d1d7220 */ /* 0x080fe20000410000 */
[----:B------:R-:W4:Y:S01]  /*12ec0*/  @P3 MUFU.RCP R0, R8 ;  /* 0x0000000800003308 */ /* 0x000f220000001000 */
        /* <DEDUP_REMOVED lines=49> */
[-C--:B-12---:R-:W-:Y:S01]  /*131e0*/  FMUL.FTZ R179, R128, R5.reuse ;  /* 0x0000000580b37220 */ /* 0x086fe20000410000 */
        /* <DEDUP_REMOVED lines=74> */
[----:B---3--:R-:W-:-:S05]  /*13690*/  VIADD R180, R180, 0x1 ;  /* 0x00000001b4b47836 */ /* 0x008fca0000000000 */
[----:B------:R0:W-:Y:S02]  /*136a0*/  STL [R1+0x8c], R180 ;  /* 0x00008cb401007387 */ /* 0x0001e40000100800 */
.L_x_14874:
        /* <DEDUP_REMOVED lines=10> */
[----:B------:R-:W3:Y:S04]  /*13750*/  LDL R13, [R1+0xa4] ;  /* 0x0000a400010d7983 */ /* 0x000ee80000100800 */
[----:B------:R-:W4:Y:S04]  /*13760*/  LDL.LU R184, [R1+0x80] ;  /* 0x0000800001b87983 */ /* 0x000f280000300800 */
[----:B------:R-:W4:Y:S01]  /*13770*/  LDL.LU R182, [R1+0x84] ;  /* 0x0000840001b67983 */ /* 0x000f220000300800 */
[----:B------:R-:W1:Y:S01]  /*13780*/  S2R R12, SR_SWINHI ;  /* 0x00000000000c7919 */ /* 0x000e620000002f00 */
[----:B------:R-:W-:Y:S05]  /*13790*/  WARPSYNC.ALL ;  /* 0x0000000000007948 */ /* 0x000fea0003800000 */
[----:B------:R-:W-:Y:S01]  /*137a0*/  F2FP.BF16.F32.PACK_AB R24, R25, R24 ;  /* 0x000000181918723e */ /* 0x000fe200000010ff */
[----:B------:R-:W-:Y:S01]  /*137b0*/  ULDC.64 UR4, c[0x0][0xd00] ;  /* 0x0003400000047ab9 */ /* 0x000fe20000000a00 */
[----:B------:R-:W-:Y:S01]  /*137c0*/  F2FP.BF16.F32.PACK_AB R32, R33, R32 ;  /* 0x000000202120723e */ /* 0x000fe200000010ff */
[----:B0-----:R-:W4:Y:S01]  /*137d0*/  LDL R180, [R1+0x64] ;  /* 0x0000640001b47983 */ /* 0x001f220000100800 */
[----:B------:R-:W-:-:S02]  /*137e0*/  F2FP.BF16.F32.PACK_AB R27, R108, R27 ;  /* 0x0000001b6c1b723e */ /* 0x000fc400000010ff */
[----:B------:R-:W-:Y:S01]  /*137f0*/  F2FP.BF16.F32.PACK_AB R40, R41, R40 ;  /* 0x000000282928723e */ /* 0x000fe200000010ff */
[----:B------:R-:W4:Y:S01]  /*13800*/  LDL R178, [R1+0x50] ;  /* 0x0000500001b27983 */ /* 0x000f220000100800 */
[----:B------:R-:W-:Y:S02]  /*13810*/  MOV R10, R19 ;  /* 0x00000013000a7202 */ /* 0x000fe40000000f00 */
[----:B-1----:R-:W-:Y:S02]  /*13820*/  MOV R11, R12 ;  /* 0x0000000c000b7202 */ /* 0x002fe40000000f00 */
        /* <DEDUP_REMOVED lines=39> */
[----:B------:R-:W-:Y:S01]  /*13aa0*/  IMAD.MOV.U32 R3, RZ, RZ, RZ ;  /* 0x000000ffff037224 */ /* 0x000fe200078e00ff */
[----:B------:R-:W0:Y:S01]  /*13ab0*/  LDC R0, c[0x0][0xce8] ;  /* 0x00033a00ff007b82 */ /* 0x000e220000000800 */
[----:B---3--:R-:W-:-:S07]  /*13ac0*/  IMAD.WIDE R126, R13, 0x2, R10 ;  /* 0x000000020d7e7825 */ /* 0x008fce00078e020a */
[----:B------:R-:W-:Y:S01]  /*13ad0*/  BAR.SYNC.DEFER_BLOCKING 0x1, 0x100 ;  /* 0x0044000000007b1d */ /* 0x000fe20000010000 */
[----:B------:R-:W-:-:S04]  /*13ae0*/  IADD3 R38, P3, R126, 0x60, RZ ;  /* 0x000000607e267810 */ /* 0x000fc80007f7e0ff */
[----:B------:R-:W-:Y:S02]  /*13af0*/  LOP3.LUT R94, R38, 0x380, RZ, 0xc0, !PT ;  /* 0x00000380265e7812 */ /* 0x000fe400078ec0ff */
[C---:B------:R-:W-:Y:S02]  /*13b00*/  IADD3 R20, P1, R126.reuse, 0x20, RZ ;  /* 0x000000207e147810 */ /* 0x040fe40007f3e0ff */
[----:B------:R-:W-:Y:S02]  /*13b10*/  IADD3 R14, P2, R126, 0x40, RZ ;  /* 0x000000407e0e7810 */ /* 0x000fe40007f5e0ff */
[----:B------:R-:W-:Y:S02]  /*13b20*/  SHF.R.U64 R183, R94, 0x3, RZ ;  /* 0x000000035eb77819 */ /* 0x000fe400000012ff */
[----:B------:R-:W-:Y:S02]  /*13b30*/  IADD3 R12, P0, R126, 0x4040, RZ ;  /* 0x000040407e0c7810 */ /* 0x000fe40007f1e0ff */
[----:B------:R-:W-:-:S02]  /*13b40*/  LOP3.LUT R177, R20, 0x380, RZ, 0xc0, !PT ;  /* 0x0000038014b17812 */ /* 0x000fc400078ec0ff */
[----:B------:R-:W-:Y:S02]  /*13b50*/  IADD3 R46, P4, R126, 0x4000, RZ ;  /* 0x000040007e2e7810 */ /* 0x000fe40007f9e0ff */
[----:B-----5:R-:W-:Y:S02]  /*13b60*/  LOP3.LUT R30, R14, 0x380, RZ, 0xc0, !PT ;  /* 0x000003800e1e7812 */ /* 0x020fe400078ec0ff */
[----:B------:R-:W-:Y:S02]  /*13b70*/  LOP3.LUT R38, R183, R38, RZ, 0x3c, !PT ;  /* 0x00000026b7267212 */ /* 0x000fe400078e3cff */
[----:B------:R-:W-:Y:S02]  /*13b80*/  LOP3.LUT R183, R12, 0x380, RZ, 0xc0, !PT ;  /* 0x000003800cb77812 */ /* 0x000fe400078ec0ff */
[----:B------:R-:W-:Y:S01]  /*13b90*/  SHF.R.U64 R177, R177, 0x3, RZ ;  /* 0x00000003b1b17819 */ /* 0x000fe200000012ff */
[----:B------:R-:W-:Y:S01]  /*13ba0*/  IMAD.X R47, RZ, RZ, R127, P4 ;  /* 0x000000ffff2f7224 */ /* 0x000fe200020e067f */
[----:B------:R-:W-:-:S02]  /*13bb0*/  SHF.R.U64 R181, R30, 0x3, RZ ;  /* 0x000000031eb57819 */ /* 0x000fc400000012ff */
[C---:B------:R-:W-:Y:S02]  /*13bc0*/  IADD3 R90, P5, R126.reuse, 0x4020, RZ ;  /* 0x000040207e5a7810 */ /* 0x040fe40007fbe0ff */
[----:B------:R-:W-:Y:S02]  /*13bd0*/  SHF.R.U64 R183, R183, 0x3, RZ ;  /* 0x00000003b7b77819 */ /* 0x000fe400000012ff */
[----:B------:R-:W-:Y:S01]  /*13be0*/  IADD3 R110, P4, R126, 0x8040, RZ ;  /* 0x000080407e6e7810 */ /* 0x000fe20007f9e0ff */
[--C-:B------:R-:W-:Y:S01]  /*13bf0*/  IMAD.X R31, RZ, RZ, R127.reuse, P2 ;  /* 0x000000ffff1f7224 */ /* 0x100fe200010e067f */
[----:B------:R-:W-:Y:S01]  /*13c00*/  LOP3.LUT R20, R177, R20, RZ, 0x3c, !PT ;  /* 0x00000014b1147212 */ /* 0x000fe200078e3cff */
[----:B------:R-:W-:Y:S01]  /*13c10*/  IMAD.X R39, RZ, RZ, R127, P3 ;  /* 0x000000ffff277224 */ /* 0x000fe200018e067f */
[----:B------:R-:W-:Y:S02]  /*13c20*/  LOP3.LUT R30, R181, R14, RZ, 0x3c, !PT ;  /* 0x0000000eb51e7212 */ /* 0x000fe400078e3cff */
[----:B------:R-:W-:-:S02]  /*13c30*/  LOP3.LUT R177, R46, 0x380, RZ, 0xc0, !PT ;  /* 0x000003802eb17812 */ /* 0x000fc400078ec0ff */
[C---:B------:R-:W-:Y:S02]  /*13c40*/  IADD3 R102, P2, R126.reuse, 0x8000, RZ ;  /* 0x000080007e667810 */ /* 0x040fe40007f5e0ff */
[----:B------:R-:W-:Y:S02]  /*13c50*/  IADD3 R106, P3, R126, 0x8020, RZ ;  /* 0x000080207e6a7810 */ /* 0x000fe40007f7e0ff */
[----:B------:R-:W-:Y:S02]  /*13c60*/  LOP3.LUT R181, R90, 0x380, RZ, 0xc0, !PT ;  /* 0x000003805ab57812 */ /* 0x000fe400078ec0ff */
[----:B------:R-:W-:Y:S01]  /*13c70*/  LOP3.LUT R94, R183, R12, RZ, 0x3c, !PT ;  /* 0x0000000cb75e7212 */ /* 0x000fe200078e3cff */
[----:B------:R-:W-:Y:S01]  /*13c80*/  IMAD.X R21, RZ, RZ, R127, P1 ;  /* 0x000000ffff157224 */ /* 0x000fe200008e067f */
[----:B------:R-:W-:Y:S02]  /*13c90*/  LOP3.LUT R183, R110, 0x380, RZ, 0xc0, !PT ;  /* 0x000003806eb77812 */ /* 0x000fe400078ec0ff */
[----:B------:R-:W-:-:S02]  /*13ca0*/  LOP3.LUT R15, R126, 0x380, RZ, 0xc0, !PT ;  /* 0x000003807e0f7812 */ /* 0x000fc400078ec0ff */
[C---:B------:R-:W-:Y:S02]  /*13cb0*/  IADD3 R98, P1, R126.reuse, 0x4060, RZ ;  /* 0x000040607e627810 */ /* 0x040fe40007f3e0ff */
[----:B------:R-:W-:Y:S01]  /*13cc0*/  SHF.R.U64 R177, R177, 0x3, RZ ;  /* 0x00000003b1b17819 */ /* 0x000fe200000012ff */
[--C-:B------:R-:W-:Y:S01]  /*13cd0*/  IMAD.X R103, RZ, RZ, R127.reuse, P2 ;  /* 0x000000ffff677224 */ /* 0x100fe200010e067f */
[----:B------:R-:W-:Y:S01]  /*13ce0*/  SHF.R.U64 R181, R181, 0x3, RZ ;  /* 0x00000003b5b57819 */ /* 0x000fe200000012ff */
[----:B------:R-:W-:Y:S01]  /*13cf0*/  IMAD.X R107, RZ, RZ, R127, P3 ;  /* 0x000000ffff6b7224 */ /* 0x000fe200018e067f */
[----:B------:R-:W-:Y:S02]  /*13d00*/  SHF.R.U64 R183, R183, 0x3, RZ ;  /* 0x00000003b7b77819 */ /* 0x000fe400000012ff */
[C---:B------:R-:W-:Y:S02]  /*13d10*/  IADD3 R176, P2, R126.reuse, 0xc040, RZ ;  /* 0x0000c0407eb07810 */ /* 0x040fe40007f5e0ff */
[----:B------:R-:W-:-:S02]  /*13d20*/  IADD3 R151, P3, R126, 0xc060, RZ ;  /* 0x0000c0607e977810 */ /* 0x000fc40007f7e0ff */
[----:B------:R-:W-:Y:S02]  /*13d30*/  SHF.R.U64 R15, R15, 0x3, RZ ;  /* 0x000000030f0f7819 */ /* 0x000fe400000012ff */
[----:B------:R-:W-:Y:S02]  /*13d40*/  LOP3.LUT R185, R98, 0x380, RZ, 0xc0, !PT ;  /* 0x0000038062b97812 */ /* 0x000fe400078ec0ff */
[----:B------:R-:W-:Y:S01]  /*13d50*/  LOP3.LUT R46, R177, R46, RZ, 0x3c, !PT ;  /* 0x0000002eb12e7212 */ /* 0x000fe200078e3cff */
[--C-:B------:R-:W-:Y:S01]  /*13d60*/  IMAD.X R91, RZ, RZ, R127.reuse, P5 ;  /* 0x000000ffff5b7224 */ /* 0x100fe200028e067f */
[----:B------:R-:W-:Y:S01]  /*13d70*/  LOP3.LUT R90, R181, R90, RZ, 0x3c, !PT ;  /* 0x0000005ab55a7212 */ /* 0x000fe200078e3cff */
[--C-:B------:R-:W-:Y:S01]  /*13d80*/  IMAD.X R95, RZ, RZ, R127.reuse, P0 ;  /* 0x000000ffff5f7224 */ /* 0x100fe200000e067f */
[----:B------:R-:W-:Y:S01]  /*13d90*/  LOP3.LUT R177, R102, 0x380, RZ, 0xc0, !PT ;  /* 0x0000038066b17812 */ /* 0x000fe200078ec0ff */
[----:B------:R-:W-:Y:S01]  /*13da0*/  IMAD.X R99, RZ, RZ, R127, P1 ;  /* 0x000000ffff637224 */ /* 0x000fe200008e067f */
[----:B------:R-:W-:-:S02]  /*13db0*/  LOP3.LUT R181, R106, 0x380, RZ, 0xc0, !PT ;  /* 0x000003806ab57812 */ /* 0x000fc400078ec0ff */
[----:B------:R-:W-:Y:S02]  /*13dc0*/  LOP3.LUT R110, R183, R110, RZ, 0x3c, !PT ;  /* 0x0000006eb76e7212 */ /* 0x000fe400078e3cff */
[C---:B------:R-:W-:Y:S02]  /*13dd0*/  IADD3 R114, P5, R126.reuse, 0x8060, RZ ;  /* 0x000080607e727810 */ /* 0x040fe40007fbe0ff */
[C---:B--2---:R-:W-:Y:S02]  /*13de0*/  IADD3 R84, P0, R126.reuse, 0xc000, RZ ;  /* 0x0000c0007e547810 */ /* 0x044fe40007f1e0ff */
[----:B------:R-:W-:Y:S02]  /*13df0*/  IADD3 R122, P1, R126, 0xc020, RZ ;  /* 0x0000c0207e7a7810 */ /* 0x000fe40007f3e0ff */
[----:B------:R-:W-:Y:S02]  /*13e00*/  LOP3.LUT R183, R176, 0x380, RZ, 0xc0, !PT ;  /* 0x00000380b0b77812 */ /* 0x000fe400078ec0ff */
[----:B------:R-:W-:-:S02]  /*13e10*/  LOP3.LUT R14, R151, 0x380, RZ, 0xc0, !PT ;  /* 0x00000380970e7812 */ /* 0x000fc400078ec0ff */
[----:B------:R-:W-:Y:S02]  /*13e20*/  LOP3.LUT R126, R15, R126, RZ, 0x3c, !PT ;  /* 0x0000007e0f7e7212 */ /* 0x000fe400078e3cff */
[----:B------:R-:W-:Y:S02]  /*13e30*/  SHF.R.U64 R185, R185, 0x3, RZ ;  /* 0x00000003b9b97819 */ /* 0x000fe400000012ff */
[----:B------:R-:W-:Y:S02]  /*13e40*/  SHF.R.U64 R177, R177, 0x3, RZ ;  /* 0x00000003b1b17819 */ /* 0x000fe400000012ff */
[----:B------:R-:W-:Y:S02]  /*13e50*/  SHF.R.U64 R181, R181, 0x3, RZ ;  /* 0x00000003b5b57819 */ /* 0x000fe400000012ff */
[----:B------:R-:W-:Y:S02]  /*13e60*/  SHF.R.U64 R183, R183, 0x3, RZ ;  /* 0x00000003b7b77819 */ /* 0x000fe400000012ff */
[----:B------:R-:W-:-:S02]  /*13e70*/  SHF.R.U64 R14, R14, 0x3, RZ ;  /* 0x000000030e0e7819 */ /* 0x000fc400000012ff */
[----:B------:R-:W-:Y:S02]  /*13e80*/  LOP3.LUT R98, R185, R98, RZ, 0x3c, !PT ;  /* 0x00000062b9627212 */ /* 0x000fe400078e3cff */
[----:B------:R-:W-:Y:S01]  /*13e90*/  MOV R126, R126 ;  /* 0x0000007e007e7202 */ /* 0x000fe20000000f00 */
[--C-:B------:R-:W-:Y:S01]  /*13ea0*/  IMAD.X R13, RZ, RZ, R127.reuse, P2 ;  /* 0x000000ffff0d7224 */ /* 0x100fe200010e067f */
[----:B------:R-:W-:Y:S01]  /*13eb0*/  LOP3.LUT R185, R114, 0x380, RZ, 0xc0, !PT ;  /* 0x0000038072b97812 */ /* 0x000fe200078ec0ff */
[----:B------:R-:W-:Y:S01]  /*13ec0*/  IMAD.X R15, RZ, RZ, R127, P3 ;  /* 0x000000ffff0f7224 */ /* 0x000fe200018e067f */
[----:B------:R-:W-:Y:S02]  /*13ed0*/  LOP3.LUT R102, R177, R102, RZ, 0x3c, !PT ;  /* 0x00000066b1667212 */ /* 0x000fe400078e3cff */
[----:B------:R-:W-:Y:S02]  /*13ee0*/  MOV R28, R20 ;  /* 0x00000014001c7202 */ /* 0x000fe40000000f00 */
[----:B------:R-:W-:-:S02]  /*13ef0*/  LOP3.LUT R106, R181, R106, RZ, 0x3c, !PT ;  /* 0x0000006ab56a7212 */ /* 0x000fc400078e3cff */
[----:B------:R-:W-:Y:S02]  /*13f00*/  LOP3.LUT R177, R84, 0x380, RZ, 0xc0, !PT ;  /* 0x0000038054b17812 */ /* 0x000fe400078ec0ff */
[----:B------:R-:W-:Y:S02]  /*13f10*/  MOV R30, R30 ;  /* 0x0000001e001e7202 */ /* 0x000fe40000000f00 */
[----:B------:R-:W-:Y:S02]  /*13f20*/  LOP3.LUT R181, R122, 0x380, RZ, 0xc0, !PT ;  /* 0x000003807ab57812 */ /* 0x000fe400078ec0ff */
[----:B------:R-:W-:Y:S02]  /*13f30*/  LOP3.LUT R12, R183, R176, RZ, 0x3c, !PT ;  /* 0x000000b0b70c7212 */ /* 0x000fe400078e3cff */
[----:B------:R-:W-:Y:S02]  /*13f40*/  LOP3.LUT R14, R14, R151, RZ, 0x3c, !PT ;  /* 0x000000970e0e7212 */ /* 0x000fe400078e3cff */
[----:B------:R-:W-:Y:S01]  /*13f50*/  MOV R38, R38 ;  /* 0x0000002600267202 */ /* 0x000fe20000000f00 */
[----:B------:R1:W-:Y:S01]  /*13f60*/  STSM.16.M88.4 [R126], R24 ;  /* 0x000000187e007844 */ /* 0x0003e20000000200 */
[----:B------:R-:W-:-:S02]  /*13f70*/  MOV R46, R46 ;  /* 0x0000002e002e7202 */ /* 0x000fc40000000f00 */
[----:B------:R-:W-:Y:S01]  /*13f80*/  SHF.R.U64 R185, R185, 0x3, RZ ;  /* 0x00000003b9b97819 */ /* 0x000fe200000012ff */
[----:B------:R2:W-:Y:S01]  /*13f90*/  STSM.16.M88.4 [R28], R32 ;  /* 0x000000201c007844 */ /* 0x0005e20000000200 */
[----:B------:R-:W-:Y:S01]  /*13fa0*/  MOV R90, R90 ;  /* 0x0000005a005a7202 */ /* 0x000fe20000000f00 */
[--C-:B------:R-:W-:Y:S01]  /*13fb0*/  IMAD.X R111, RZ, RZ, R127.reuse, P4 ;  /* 0x000000ffff6f7224 */ /* 0x100fe200020e067f */
[----:B------:R-:W-:Y:S01]  /*13fc0*/  SHF.R.U64 R177, R177, 0x3, RZ ;  /* 0x00000003b1b17819 */ /* 0x000fe200000012ff */
[----:B------:R3:W-:Y:S01]  /*13fd0*/  STSM.16.M88.4 [R30], R40 ;  /* 0x000000281e007844 */ /* 0x0007e20000000200 */
[----:B------:R-:W-:Y:S01]  /*13fe0*/  MOV R94, R94 ;  /* 0x0000005e005e7202 */ /* 0x000fe20000000f00 */
[----:B------:R-:W-:Y:S01]  /*13ff0*/  IMAD.X R115, RZ, RZ, R127, P5 ;  /* 0x000000ffff737224 */ /* 0x000fe200028e067f */
[----:B------:R-:W-:Y:S01]  /*14000*/  SHF.R.U64 R181, R181, 0x3, RZ ;  /* 0x00000003b5b57819 */ /* 0x000fe200000012ff */
[----:B------:R0:W-:Y:S01]  /*14010*/  STSM.16.M88.4 [R38], R48 ;  /* 0x0000003026007844 */ /* 0x0001e20000000200 */
[----:B------:R-:W-:-:S02]  /*14020*/  MOV R98, R98 ;  /* 0x0000006200627202 */ /* 0x000fc40000000f00 */
[----:B------:R-:W-:Y:S02]  /*14030*/  MOV R20, R12 ;  /* 0x0000000c00147202 */ /* 0x000fe40000000f00 */
[----:B------:R-:W-:Y:S01]  /*14040*/  MOV R21, R14 ;  /* 0x0000000e00157202 */ /* 0x000fe20000000f00 */
[----:B------:R-:W-:Y:S01]  /*14050*/  IMAD.X R119, RZ, RZ, R127, P0 ;  /* 0x000000ffff777224 */ /* 0x000fe200000e067f */
[----:B------:R-:W-:Y:S01]  /*14060*/  MOV R102, R102 ;  /* 0x0000006600667202 */ /* 0x000fe20000000f00 */
[----:B------:R-:W-:Y:S01]  /*14070*/  STSM.16.M88.4 [R46], R56 ;  /* 0x000000382e007844 */ /* 0x000fe20000000200 */
[----:B------:R-:W-:Y:S02]  /*14080*/  F2FP.BF16.F32.PACK_AB R12, R89, R166 ;  /* 0x000000a6590c723e */ /* 0x000fe400000010ff */
[----:B------:R-:W-:Y:S02]  /*14090*/  F2FP.BF16.F32.PACK_AB R13, R79, R70 ;  /* 0x000000464f0d723e */ /* 0x000fe400000010ff */
[----:B------:R-:W-:-:S02]  /*140a0*/  F2FP.BF16.F32.PACK_AB R14, R93, R167 ;  /* 0x000000a75d0e723e */ /* 0x000fc400000010ff */
[----:B------:R-:W-:Y:S01]  /*140b0*/  F2FP.BF16.F32.PACK_AB R15, R120, R116 ;  /* 0x00000074780f723e */ /* 0x000fe200000010ff */
[----:B------:R-:W-:Y:S01]  /*140c0*/  IMAD.X R123, RZ, RZ, R127, P1 ;  /* 0x000000ffff7b7224 */ /* 0x000fe200008e067f */
[----:B------:R-:W-:Y:S01]  /*140d0*/  LOP3.LUT R114, R185, R114, RZ, 0x3c, !PT ;  /* 0x00000072b9727212 */ /* 0x000fe200078e3cff */
[----:B------:R-:W-:Y:S01]  /*140e0*/  STSM.16.M88.4 [R90], R64 ;  /* 0x000000405a007844 */ /* 0x000fe20000000200 */
[----:B------:R-:W-:Y:S02]  /*140f0*/  LOP3.LUT R118, R177, R84, RZ, 0x3c, !PT ;  /* 0x00000054b1767212 */ /* 0x000fe400078e3cff */
[----:B------:R-:W-:Y:S01]  /*14100*/  LOP3.LUT R122, R181, R122, RZ, 0x3c, !PT ;  /* 0x0000007ab57a7212 */ /* 0x000fe200078e3cff */
[----:B------:R-:W-:Y:S01]  /*14110*/  STSM.16.M88.4 [R94], R72 ;  /* 0x000000485e007844 */ /* 0x000fe20000000200 */
[----:B------:R-:W-:Y:S02]  /*14120*/  MOV R106, R106 ;  /* 0x0000006a006a7202 */ /* 0x000fe40000000f00 */
[----:B-1----:R-:W-:Y:S01]  /*14130*/  F2FP.BF16.F32.PACK_AB R24, R97, R168 ;  /* 0x000000a86118723e */ /* 0x002fe200000010ff */
[----:B------:R-:W-:Y:S01]  /*14140*/  STSM.16.M88.4 [R98], R80 ;  /* 0x0000005062007844 */ /* 0x000fe20000000200 */
[----:B------:R-:W-:-:S02]  /*14150*/  F2FP.BF16.F32.PACK_AB R25, R128, R124 ;  /* 0x0000007c8019723e */ /* 0x000fc400000010ff */
[----:B------:R-:W-:Y:S02]  /*14160*/  F2FP.BF16.F32.PACK_AB R26, R101, R169 ;  /* 0x000000a9651a723e */ /* 0x000fe400000010ff */
[----:B------:R-:W-:Y:S01]  /*14170*/  F2FP.BF16.F32.PACK_AB R27, R153, R152 ;  /* 0x00000098991b723e */ /* 0x000fe200000010ff */
[----:B------:R4:W-:Y:S01]  /*14180*/  STSM.16.M88.4 [R102], R12 ;  /* 0x0000000c66007844 */ /* 0x0009e20000000200 */
[----:B------:R-:W-:Y:S02]  /*14190*/  MOV R110, R110 ;  /* 0x0000006e006e7202 */ /* 0x000fe40000000f00 */
[----:B--2---:R-:W-:Y:S02]  /*141a0*/  F2FP.BF16.F32.PACK_AB R28, R105, R170 ;  /* 0x000000aa691c723e */ /* 0x004fe400000010ff */
[----:B---3--:R-:W-:Y:S02]  /*141b0*/  F2FP.BF16.F32.PACK_AB R30, R109, R171 ;  /* 0x000000ab6d1e723e */ /* 0x008fe400000010ff */
[----:B------:R-:W-:-:S02]  /*141c0*/  F2FP.BF16.F32.PACK_AB R31, R157, R156 ;  /* 0x0000009c9d1f723e */ /* 0x000fc400000010ff */
[----:B------:R-:W-:Y:S02]  /*141d0*/  MOV R114, R114 ;  /* 0x0000007200727202 */ /* 0x000fe40000000f00 */
[----:B------:R-:W-:Y:S02]  /*141e0*/  F2FP.BF16.F32.PACK_AB R32, R113, R172 ;  /* 0x000000ac7120723e */ /* 0x000fe400000010ff */
[----:B------:R-:W-:Y:S02]  /*141f0*/  F2FP.BF16.F32.PACK_AB R33, R159, R158 ;  /* 0x0000009e9f21723e */ /* 0x000fe400000010ff */
[----:B------:R-:W-:Y:S02]  /*14200*/  F2FP.BF16.F32.PACK_AB R34, R117, R173 ;  /* 0x000000ad7522723e */ /* 0x000fe400000010ff */
[----:B------:R-:W-:Y:S02]  /*14210*/  F2FP.BF16.F32.PACK_AB R35, R161, R160 ;  /* 0x000000a0a123723e */ /* 0x000fe400000010ff */
[----:B------:R-:W-:-:S02]  /*14220*/  MOV R118, R118 ;  /* 0x0000007600767202 */ /* 0x000fc40000000f00 */
[----:B0-----:R-:W-:Y:S02]  /*14230*/  F2FP.BF16.F32.PACK_AB R38, R125, R175 ;  /* 0x000000af7d26723e */ /* 0x001fe400000010ff */
[----:B------:R-:W-:Y:S02]  /*14240*/  F2FP.BF16.F32.PACK_AB R39, R165, R164 ;  /* 0x000000a4a527723e */ /* 0x000fe400000010ff */
[----:B------:R-:W-:Y:S02]  /*14250*/  ISETP.NE.U32.AND P0, PT, RZ, UR4, PT ;  /* 0x00000004ff007c0c */ /* 0x000fe4000bf05070 */
[----:B----4-:R-:W-:Y:S01]  /*14260*/  IADD3 R12, P1, R184, UR4, RZ ;  /* 0x00000004b80c7c10 */ /* 0x010fe2000ff3e0ff */
[----:B------:R-:W-:Y:S01]  /*14270*/  STSM.16.M88.4 [R106], R24 ;  /* 0x000000186a007844 */ /* 0x000fe20000000200 */
[----:B------:R-:W-:Y:S02]  /*14280*/  MOV R122, R122 ;  /* 0x0000007a007a7202 */ /* 0x000fe40000000f00 */
[----:B------:R-:W-:-:S02]  /*14290*/  F2FP.BF16.F32.PACK_AB R40, R129, R179 ;  /* 0x000000b38128723e */ /* 0x000fc400000010ff */
[----:B------:R-:W-:Y:S02]  /*142a0*/  F2FP.BF16.F32.PACK_AB R41, R131, R130 ;  /* 0x000000828329723e */ /* 0x000fe400000010ff */
[----:B------:R-:W-:Y:S02]  /*142b0*/  F2FP.BF16.F32.PACK_AB R42, R133, R132 ;  /* 0x00000084852a723e */ /* 0x000fe400000010ff */
[----:B------:R-:W-:Y:S01]  /*142c0*/  F2FP.BF16.F32.PACK_AB R43, R135, R134 ;  /* 0x00000086872b723e */ /* 0x000fe200000010ff */
[----:B------:R0:W-:Y:S01]  /*142d0*/  STSM.16.M88.4 [R110], R28 ;  /* 0x0000001c6e007844 */ /* 0x0001e20000000200 */
[----:B------:R-:W-:Y:S02]  /*142e0*/  ISETP.NE.AND.EX P0, PT, RZ, UR5, PT, P0 ;  /* 0x00000005ff007c0c */ /* 0x000fe4000bf05300 */
[----:B------:R-:W-:Y:S01]  /*142f0*/  IADD3.X R13, R182, UR5, RZ, P1, !PT ;  /* 0x00000005b60d7c10 */ /* 0x000fe20008ffe4ff */
[----:B------:R1:W-:Y:S01]  /*14300*/  STSM.16.M88.4 [R114], R32 ;  /* 0x0000002072007844 */ /* 0x0003e20000000200 */
[----:B------:R-:W-:-:S03]  /*14310*/  ULDC.64 UR4, c[0x0][0xd08] ;  /* 0x0003420000047ab9 */ /* 0x000fc60000000a00 */
[----:B------:R1:W-:Y:S01]  /*14320*/  STSM.16.M88.4 [R118], R36 ;  /* 0x0000002476007844 */ /* 0x0003e20000000200 */
[----:B------:R-:W-:-:S03]  /*14330*/  ISETP.NE.U32.AND P2, PT, RZ, UR4, PT ;  /* 0x00000004ff007c0c */ /* 0x000fc6000bf45070 */
[----:B------:R1:W-:Y:S04]  /*14340*/  STSM.16.M88.4 [R122], R40 ;  /* 0x000000287a007844 */ /* 0x0003e80000000200 */
        /* <DEDUP_REMOVED lines=10> */
[----:B------:R-:W-:-:S13]  /*143f0*/  ISETP.NE.AND P1, PT, R0, 0x1, PT ;  /* 0x000000010000780c */ /* 0x000fda0003f25270 */
[----:B------:R-:W2:Y:S08]  /*14400*/  @P1 LDC R4, c[0x0][0xcec] ;  /* 0x00033b00ff041b82 */ /* 0x000eb00000000800 */
[----:B------:R-:W3:Y:S01]  /*14410*/  @P1 LDC R15, c[0x0][0xcf0] ;  /* 0x00033c00ff0f1b82 */ /* 0x000ee20000000800 */
[----:B0-----:R-:W-:Y:S01]  /*14420*/  IMAD.IADD R29, R180, 0x1, R178 ;  /* 0x00000001b41d7824 */ /* 0x001fe200078e02b2 */
[----:B-1----:R-:W-:Y:S06]  /*14430*/  @P2 BRA `(.L_x_14944) ;  /* 0x0000000000102947 */ /* 0x002fec0003800000 */
[----:B------:R-:W-:Y:S05]  /*14440*/  @!P0 BRA `(.L_x_14944) ;  /* 0x00000000000c8947 */ /* 0x000fea0003800000 */
[----:B------:R-:W4:Y:S04]  /*14450*/  LDG.E R8, desc[UR40][R12.64] ;  /* 0x000000280c087981 */ /* 0x000f28000c1e1900 */
[----:B-----5:R-:W4:Y:S02]  /*14460*/  LDG.E R7, desc[UR40][R12.64+0x4] ;  /* 0x000004280c077981 */ /* 0x020f24000c1e1900 */
[----:B----4-:R-:W-:-:S07]  /*14470*/  IMAD.IADD R7, R7, 0x1, -R8 ;  /* 0x0000000107077824 */ /* 0x010fce00078e0a08 */
.L_x_14944:
[----:B------:R-:W4:Y:S01]  /*14480*/  LDL.LU R24, [R1+0x94] ;  /* 0x0000940001187983 */ /* 0x000f220000300800 */
[----:B------:R-:W0:Y:S01]  /*14490*/  S2R R8, SR_TID.X ;  /* 0x0000000000087919 */ /* 0x000e220000002100 */
[----:B--2---:R-:W-:Y:S01]  /*144a0*/  @P1 IMAD.HI.U32 R4, R29, R4, RZ ;  /* 0x000000041d041227 */ /* 0x004fe200078e00ff */
[----:B------:R-:W-:Y:S01]  /*144b0*/  ULDC.64 UR4, c[0x0][0xc90] ;  /* 0x0003240000047ab9 */ /* 0x000fe20000000a00 */
[--C-:B-----5:R-:W-:Y:S01]  /*144c0*/  SHF.R.S32.HI R21, RZ, 0x1f, R3.reuse ;  /* 0x0000001fff157819 */ /* 0x120fe20000011403 */
[----:B------:R-:W2:Y:S01]  /*144d0*/  LDL.LU R14, [R1+0x88] ;  /* 0x00008800010e7983 */ /* 0x000ea20000300800 */
[----:B------:R-:W-:Y:S01]  /*144e0*/  IMAD.MOV.U32 R20, RZ, RZ, R3 ;  /* 0x000000ffff147224 */ /* 0x000fe200078e0003 */
[----:B------:R-:W1:Y:S02]  /*144f0*/  @P1 LDC R79, c[0x0][0xcec] ;  /* 0x00033b00ff4f1b82 */ /* 0x000e640000000800 */
[----:B------:R-:W4:Y:S04]  /*14500*/  LDL.LU R88, [R1+0x7c] ;  /* 0x00007c0001587983 */ /* 0x000f280000300800 */
[----:B------:R-:W4:Y:S01]  /*14510*/  LDL R95, [R1+0x3c] ;  /* 0x00003c00015f7983 */ /* 0x000f220000100800 */
[----:B------:R-:W-:Y:S01]  /*14520*/  IMAD.MOV.U32 R13, RZ, RZ, R29 ;  /* 0x000000ffff0d7224 */ /* 0x000fe200078e001d */
[----:B---3--:R-:W-:-:S02]  /*14530*/  @P1 SHF.R.U32.HI R13, RZ, R15, R4 ;  /* 0x0000000fff0d1219 */ /* 0x008fc40000011604 */
[----:B------:R-:W3:Y:S03]  /*14540*/  LDL R26, [R1+0xa0] ;  /* 0x0000a000011a7983 */ /* 0x000ee60000100800 */
[----:B------:R-:W-:Y:S01]  /*14550*/  IMAD.MOV R27, RZ, RZ, -R13 ;  /* 0x000000ffff1b7224 */ /* 0x000fe200078e0a0d */
[----:B------:R0:W5:Y:S04]  /*14560*/  LDL R96, [R1+0xb4] ;  /* 0x0000b40001607983 */ /* 0x0001680000100800 */
[----:B------:R0:W5:Y:S04]  /*14570*/  LDL R94, [R1+0xb0] ;  /* 0x0000b000015e7983 */ /* 0x0001680000100800 */
[----:B------:R1:W5:Y:S01]  /*14580*/  LDL R93, [R1+0x70] ;  /* 0x00007000015d7983 */ /* 0x0003620000100800 */
[----:B0-----:R-:W-:-:S03]  /*14590*/  VIADD R84, R8, 0xffffff80 ;  /* 0xffffff8008547836 */ /* 0x001fc60000000000 */
[----:B------:R0:W5:Y:S02]  /*145a0*/  LDL R92, [R1+0xac] ;  /* 0x0000ac00015c7983 */ /* 0x0001640000100800 */
[----:B------:R-:W-:Y:S02]  /*145b0*/  SHF.R.S32.HI R83, RZ, 0x1f, R84 ;  /* 0x0000001fff537819 */ /* 0x000fe40000011454 */
[----:B------:R0:W5:Y:S02]  /*145c0*/  LDL R91, [R1+0x6c] ;  /* 0x00006c00015b7983 */ /* 0x0001640000100800 */
[----:B------:R-:W-:Y:S02]  /*145d0*/  LEA.HI R83, R83, R84, RZ, 0x3 ;  /* 0x0000005453537211 */ /* 0x000fe400078f18ff */
[----:B------:R0:W5:Y:S02]  /*145e0*/  LDL R90, [R1+0xa8] ;  /* 0x0000a800015a7983 */ /* 0x0001640000100800 */
[----:B------:R-:W-:Y:S01]  /*145f0*/  SHF.R.S32.HI R83, RZ, 0x3, R83 ;  /* 0x00000003ff537819 */ /* 0x000fe20000011453 */
[----:B------:R-:W0:Y:S01]  /*14600*/  S2R R30, SR_TID.X ;  /* 0x00000000001e7919 */ /* 0x000e220000002100 */
[----:B--2---:R-:W-:-:S02]  /*14610*/  SEL R76, R14, RZ, !P0 ;  /* 0x000000ff0e4c7207 */ /* 0x004fc40004000000 */
[----:B----4-:R-:W-:Y:S01]  /*14620*/  SHF.R.S32.HI R77, RZ, 0x1f, R88 ;  /* 0x0000001fff4d7819 */ /* 0x010fe20000011458 */
[----:B------:R-:W-:Y:S01]  /*14630*/  IMAD.WIDE.U32 R8, R88, UR4, R20 ;  /* 0x0000000458087c25 */ /* 0x000fe2000f8e0014 */
[----:B------:R-:W-:-:S03]  /*14640*/  SEL R20, R24, RZ, !P0 ;  /* 0x000000ff18147207 */ /* 0x000fc60004000000 */
[----:B------:R-:W-:Y:S02]  /*14650*/  IMAD R12, R77, UR4, RZ ;  /* 0x000000044d0c7c24 */ /* 0x000fe4000f8e02ff */
[----:B------:R-:W-:Y:S02]  /*14660*/  IMAD R25, R83, 0x40, R95 ;  /* 0x0000004053197824 */ /* 0x000fe400078e025f */
[----:B------:R-:W-:Y:S01]  /*14670*/  IMAD R15, R88, UR5, R12 ;  /* 0x00000005580f7c24 */ /* 0x000fe2000f8e020c */
[----:B------:R-:W-:-:S03]  /*14680*/  ULDC.64 UR4, c[0x0][0xc98] ;  /* 0x0003260000047ab9 */ /* 0x000fc60000000a00 */
[----:B------:R-:W-:Y:S02]  /*14690*/  IMAD.IADD R9, R9, 0x1, R15 ;  /* 0x0000000109097824 */ /* 0x000fe400078e020f */
[----:B------:R-:W-:Y:S02]  /*146a0*/  IMAD R15, R0, R27, R29 ;  /* 0x0000001b000f7224 */ /* 0x000fe400078e021d */
[----:B------:R-:W-:Y:S02]  /*146b0*/  IMAD R27, R20, UR4, RZ ;  /* 0x00000004141b7c24 */ /* 0x000fe4000f8e02ff */
[----:B------:R-:W-:Y:S01]  /*146c0*/  IMAD.WIDE.U32 R8, R76, UR4, R8 ;  /* 0x000000044c087c25 */ /* 0x000fe2000f8e0008 */
[----:B------:R-:W-:-:S03]  /*146d0*/  SHF.R.S32.HI R4, RZ, 0x1f, R15 ;  /* 0x0000001fff047819 */ /* 0x000fc6000001140f */
[----:B------:R-:W-:Y:S01]  /*146e0*/  IMAD.WIDE R10, R25, 0x2, R10 ;  /* 0x00000002190a7825 */ /* 0x000fe200078e020a */
[----:B------:R-:W-:Y:S02]  /*146f0*/  SHF.R.S32.HI R25, RZ, 0x1f, R13 ;  /* 0x0000001fff197819 */ /* 0x000fe4000001140d */
[----:B------:R-:W-:Y:S01]  /*14700*/  IADD3 R12, P0, R13, R8, RZ ;  /* 0x000000080d0c7210 */ /* 0x000fe20007f1e0ff */
[----:B------:R-:W-:Y:S01]  /*14710*/  IMAD R14, R76, UR5, R27 ;  /* 0x000000054c0e7c24 */ /* 0x000fe2000f8e021b */
[----:B------:R-:W-:Y:S02]  /*14720*/  ULDC.64 UR4, c[0x0][0xc88] ;  /* 0x0003220000047ab9 */ /* 0x000fe40000000a00 */
[----:B------:R-:W-:Y:S02]  /*14730*/  IMAD R4, R4, UR4, RZ ;  /* 0x0000000404047c24 */ /* 0x000fe4000f8e02ff */
[----:B------:R-:W-:Y:S02]  /*14740*/  IADD3.X R13, R25, R9, R14, P0, !PT ;  /* 0x00000009190d7210 */ /* 0x000fe400007fe40e */
[----:B------:R-:W-:-:S02]  /*14750*/  IMAD R9, R15, UR5, R4 ;  /* 0x000000050f097c24 */ /* 0x000fc4000f8e0204 */
[----:B------:R-:W-:Y:S01]  /*14760*/  IMAD.WIDE.U32 R12, R15, UR4, R12 ;  /* 0x000000040f0c7c25 */ /* 0x000fe2000f8e000c */
[----:B------:R-:W-:-:S03]  /*14770*/  ULDC.64 UR4, c[0x0][0xc50] ;  /* 0x0003140000047ab9 */ /* 0x000fc60000000a00 */
[----:B------:R-:W-:Y:S01]  /*14780*/  IMAD.IADD R9, R13, 0x1, R9 ;  /* 0x000000010d097824 */ /* 0x000fe200078e0209 */
[----:B------:R-:W-:-:S04]  /*14790*/  LEA R4, P0, R12, UR4, 0x2 ;  /* 0x000000040c047c11 */ /* 0x000fc8000f8010ff */
[----:B------:R-:W-:Y:S01]  /*147a0*/  LEA.HI.X R14, R12, UR5, R9, 0x2, P0 ;  /* 0x000000050c0e7c11 */ /* 0x000fe200080f1409 */
[----:B------:R-:W-:Y:S02]  /*147b0*/  ULDC.64 UR4, c[0x0][0xba0] ;  /* 0x0002e80000047ab9 */ /* 0x000fe40000000a00 */
[----:B------:R-:W-:-:S04]  /*147c0*/  IMAD R80, R21, UR4, RZ ;  /* 0x0000000415507c24 */ /* 0x000fc8000f8e02ff */
[C---:B------:R-:W-:Y:S02]  /*147d0*/  IMAD R21, R3.reuse, UR5, R80 ;  /* 0x0000000503157c24 */ /* 0x040fe4000f8e0250 */
[----:B------:R-:W-:Y:S01]  /*147e0*/  IMAD.WIDE.U32 R80, R3, UR4, RZ ;  /* 0x0000000403507c25 */ /* 0x000fe2000f8e00ff */
[----:B------:R-:W-:-:S03]  /*147f0*/  ULDC.64 UR4, c[0x0][0xbe8] ;  /* 0x0002fa0000047ab9 */ /* 0x000fc60000000a00 */
[----:B------:R-:W-:Y:S02]  /*14800*/  IMAD.IADD R81, R81, 0x1, R21 ;  /* 0x0000000151517824 */ /* 0x000fe400078e0215 */
[----:B------:R-:W-:Y:S02]  /*14810*/  IMAD R77, R77, UR4, RZ ;  /* 0x000000044d4d7c24 */ /* 0x000fe4000f8e02ff */
[----:B------:R-:W-:-:S04]  /*14820*/  IMAD.WIDE.U32 R80, R88, UR4, R80 ;  /* 0x0000000458507c25 */ /* 0x000fc8000f8e0050 */
[----:B------:R-:W-:Y:S01]  /*14830*/  IMAD R77, R88, UR5, R77 ;  /* 0x00000005584d7c24 */ /* 0x000fe2000f8e024d */
[C---:B------:R-:W-:Y:S01]  /*14840*/  IADD3 R13, P3, R10.reuse, 0x2000, RZ ;  /* 0x000020000a0d7810 */ /* 0x040fe20007f7e0ff */
[----:B------:R2:W5:Y:S01]  /*14850*/  LDL R88, [R1+0x74] ;  /* 0x0000740001587983 */ /* 0x0005620000100800 */
[C---:B------:R-:W-:Y:S02]  /*14860*/  IADD3 R27, P2, R10.reuse, 0x1000, RZ ;  /* 0x000010000a1b7810 */ /* 0x040fe40007f5e0ff */
[----:B------:R-:W-:Y:S02]  /*14870*/  SHF.R.S32.HI R82, RZ, 0x1f, R84 ;  /* 0x0000001fff527819 */ /* 0x000fe40000011454 */
[----:B------:R-:W-:Y:S01]  /*14880*/  IADD3 R29, P0, R10, 0x4000, RZ ;  /* 0x000040000a1d7810 */ /* 0x000fe20007f1e0ff */
[----:B0-----:R-:W-:Y:S01]  /*14890*/  VIADD R31, R30, 0xffffff80 ;  /* 0xffffff801e1f7836 */ /* 0x001fe20000000000 */
[----:B------:R-:W-:Y:S02]  /*148a0*/  LOP3.LUT R12, R13, 0x380, RZ, 0xc0, !PT ;  /* 0x000003800d0c7812 */ /* 0x000fe400078ec0ff */
[----:B------:R-:W-:-:S02]  /*148b0*/  IADD3 R25, P5, R10, 0x3000, RZ ;  /* 0x000030000a197810 */ /* 0x000fc40007fbe0ff */
[----:B------:R-:W-:Y:S01]  /*148c0*/  IADD3 R33, P4, R10, 0x5000, RZ ;  /* 0x000050000a217810 */ /* 0x000fe20007f9e0ff */
[----:B------:R-:W-:Y:S01]  /*148d0*/  SHFL.IDX PT, R50, R4, RZ, 0x1c1f ;  /* 0x001c1fff04327589 */ /* 0x000fe200000e0000 */
[----:B------:R-:W-:Y:S01]  /*148e0*/  SHF.R.U64 R12, R12, 0x3, RZ ;  /* 0x000000030c0c7819 */ /* 0x000fe200000012ff */
[--C-:B------:R-:W-:Y:S01]  /*148f0*/  IMAD.X R9, RZ, RZ, R11.reuse, P2 ;  /* 0x000000ffff097224 */ /* 0x100fe200010e060b */
[----:B------:R-:W-:Y:S01]  /*14900*/  LOP3.LUT R28, R29, 0x380, RZ, 0xc0, !PT ;  /* 0x000003801d1c7812 */ /* 0x000fe200078ec0ff */
[----:B------:R-:W0:Y:S01]  /*14910*/  SHFL.IDX PT, R51, R14, RZ, 0x1c1f ;  /* 0x001c1fff0e337589 */ /* 0x000e2200000e0000 */
[----:B------:R-:W-:Y:S01]  /*14920*/  LOP3.LUT R12, R12, R13, RZ, 0x3c, !PT ;  /* 0x0000000d0c0c7212 */ /* 0x000fe200078e3cff */
[----:B------:R-:W-:Y:S01]  /*14930*/  IMAD.X R13, RZ, RZ, R11, P3 ;  /* 0x000000ffff0d7224 */ /* 0x000fe200018e060b */
[C---:B------:R-:W-:Y:S01]  /*14940*/  IADD3 R37, P2, R10.reuse, 0x6000, RZ ;  /* 0x000060000a257810 */ /* 0x040fe20007f5e0ff */
[----:B------:R4:W-:Y:S01]  /*14950*/  SHFL.IDX PT, R54, R4, 0x1, 0x1c1f ;  /* 0x003c1f0004367f89 */ /* 0x0009e200000e0000 */
[----:B------:R-:W-:Y:S01]  /*14960*/  IADD3 R41, P3, R10, 0x7000, RZ ;  /* 0x000070000a297810 */ /* 0x000fe20007f7e0ff */
[----:B---3--:R-:W-:Y:S01]  /*14970*/  IMAD.IADD R15, R26, 0x1, R178 ;  /* 0x000000011a0f7824 */ /* 0x008fe200078e02b2 */
[----:B------:R-:W-:Y:S01]  /*14980*/  LEA.HI R82, R82, R84, RZ, 0x3 ;  /* 0x0000005452527211 */ /* 0x000fe200078f18ff */
[----:B------:R-:W3:Y:S01]  /*14990*/  SHFL.IDX PT, R55, R14, 0x1, 0x1c1f ;  /* 0x003c1f000e377f89 */ /* 0x000ee200000e0000 */
[----:B------:R-:W-:Y:S01]  /*149a0*/  LOP3.LUT R24, R25, 0x380, RZ, 0xc0, !PT ;  /* 0x0000038019187812 */ /* 0x000fe200078ec0ff */
[----:B------:R-:W-:Y:S01]  /*149b0*/  IMAD R78, R7, R0, RZ ;  /* 0x00000000074e7224 */ /* 0x000fe200078e02ff */
[----:B------:R-:W-:Y:S01]  /*149c0*/  LOP3.LUT R32, R33, 0x380, RZ, 0xc0, !PT ;  /* 0x0000038021207812 */ /* 0x000fe200078ec0ff */
[----:B------:R-:W-:Y:S01]  /*149d0*/  ULDC.64 UR4, c[0x0][0xbf0] ;  /* 0x0002fc0000047ab9 */ /* 0x000fe20000000a00 */
[----:B------:R-:W-:-:S02]  /*149e0*/  SHF.R.U64 R28, R28, 0x3, RZ ;  /* 0x000000031c1c7819 */ /* 0x000fc400000012ff */
[----:B------:R-:W-:Y:S02]  /*149f0*/  LOP3.LUT R36, R37, 0x380, RZ, 0xc0, !PT ;  /* 0x0000038025247812 */ /* 0x000fe400078ec0ff */
[----:B------:R-:W-:Y:S02]  /*14a00*/  LOP3.LUT R40, R41, 0x380, RZ, 0xc0, !PT ;  /* 0x0000038029287812 */ /* 0x000fe400078ec0ff */
[----:B------:R-:W-:Y:S02]  /*14a10*/  LOP3.LUT R82, R82, 0xfffffff8, RZ, 0xc0, !PT ;  /* 0xfffffff852527812 */ /* 0x000fe400078ec0ff */
[----:B------:R-:W-:Y:S02]  /*14a20*/  SHF.R.S32.HI R30, RZ, 0x1f, R31 ;  /* 0x0000001fff1e7819 */ /* 0x000fe4000001141f */
[----:B------:R-:W-:Y:S02]  /*14a30*/  SHF.R.U64 R24, R24, 0x3, RZ ;  /* 0x0000000318187819 */ /* 0x000fe400000012ff */
[----:B------:R-:W-:-:S02]  /*14a40*/  SHF.R.U64 R32, R32, 0x3, RZ ;  /* 0x0000000320207819 */ /* 0x000fc400000012ff */
[----:B------:R-:W-:Y:S01]  /*14a50*/  LOP3.LUT R28, R28, R29, RZ, 0x3c, !PT ;  /* 0x0000001d1c1c7212 */ /* 0x000fe200078e3cff */
[--C-:B------:R-:W-:Y:S01]  /*14a60*/  IMAD.X R29, RZ, RZ, R11.reuse, P0 ;  /* 0x000000ffff1d7224 */ /* 0x100fe200000e060b */
[----:B------:R-:W-:Y:S01]  /*14a70*/  SHF.R.U64 R36, R36, 0x3, RZ ;  /* 0x0000000324247819 */ /* 0x000fe200000012ff */
[----:B------:R-:W-:Y:S01]  /*14a80*/  IMAD.IADD R82, R84, 0x1, -R82 ;  /* 0x0000000154527824 */ /* 0x000fe200078e0a52 */
[----:B------:R-:W-:Y:S01]  /*14a90*/  SHF.R.U64 R40, R40, 0x3, RZ ;  /* 0x0000000328287819 */ /* 0x000fe200000012ff */
[----:B------:R-:W2:Y:S01]  /*14aa0*/  @P1 LDC R84, c[0x0][0xcf0] ;  /* 0x00033c00ff541b82 */ /* 0x000ea20000000800 */
[----:B------:R-:W-:Y:S02]  /*14ab0*/  IADD3 R49, P0, R10, 0x9000, RZ ;  /* 0x000090000a317810 */ /* 0x000fe40007f1e0ff */
[----:B------:R-:W-:Y:S02]  /*14ac0*/  LEA.HI R30, R30, R31, RZ, 0x7 ;  /* 0x0000001f1e1e7211 */ /* 0x000fe400078f38ff */
        /* <DEDUP_REMOVED lines=9> */
[----:B------:R-:W-:Y:S02]  /*14b60*/  LOP3.LUT R48, R49, 0x380, RZ, 0xc0, !PT ;  /* 0x0000038031307812 */ /* 0x000fe400078ec0ff */
[C---:B------:R-:W-:Y:S02]  /*14b70*/  IADD3 R53, P4, R10.reuse, 0xa000, RZ ;  /* 0x0000a0000a357810 */ /* 0x040fe40007f9e0ff */
[----:B------:R-:W-:Y:S02]  /*14b80*/  IADD3 R59, P2, R10, 0xb000, RZ ;  /* 0x0000b0000a3b7810 */ /* 0x000fe40007f5e0ff */
[----:B------:R-:W-:Y:S02]  /*14b90*/  LOP3.LUT R30, R30, 0xffffff80, RZ, 0xc0, !PT ;  /* 0xffffff801e1e7812 */ /* 0x000fe400078ec0ff */
[----:B------:R-:W-:Y:S02]  /*14ba0*/  IADD3 R61, P3, R10, 0xc000, RZ ;  /* 0x0000c0000a3d7810 */ /* 0x000fe40007f7e0ff */
[----:B------:R-:W-:Y:S01]  /*14bb0*/  LOP3.LUT R44, R45, 0x380, RZ, 0xc0, !PT ;  /* 0x000003802d2c7812 */ /* 0x000fe200078ec0ff */
[----:B------:R-:W-:Y:S01]  /*14bc0*/  IMAD.IADD R30, R31, 0x1, -R30 ;  /* 0x000000011f1e7824 */ /* 0x000fe200078e0a1e */
[----:B------:R-:W-:-:S02]  /*14bd0*/  SHF.R.U64 R48, R48, 0x3, RZ ;  /* 0x0000000330307819 */ /* 0x000fc400000012ff */
[----:B------:R-:W-:Y:S02]  /*14be0*/  LOP3.LUT R52, R53, 0x380, RZ, 0xc0, !PT ;  /* 0x0000038035347812 */ /* 0x000fe400078ec0ff */
[----:B------:R-:W-:Y:S02]  /*14bf0*/  LOP3.LUT R58, R59, 0x380, RZ, 0xc0, !PT ;  /* 0x000003803b3a7812 */ /* 0x000fe400078ec0ff */
[----:B------:R-:W-:Y:S01]  /*14c00*/  LOP3.LUT R60, R61, 0x380, RZ, 0xc0, !PT ;  /* 0x000003803d3c7812 */ /* 0x000fe200078ec0ff */
[----:B------:R-:W-:Y:S01]  /*14c10*/  IMAD R3, R82, 0x20, R83 ;  /* 0x0000002052037824 */ /* 0x000fe200078e0253 */
[----:B------:R-:W-:Y:S02]  /*14c20*/  SHF.R.U64 R44, R44, 0x3, RZ ;  /* 0x000000032c2c7819 */ /* 0x000fe400000012ff */
[----:B------:R-:W-:Y:S01]  /*14c30*/  LOP3.LUT R48, R48, R49, RZ, 0x3c, !PT ;  /* 0x0000003130307212 */ /* 0x000fe200078e3cff */
[----:B------:R-:W-:Y:S01]  /*14c40*/  IMAD.X R49, RZ, RZ, R11, P0 ;  /* 0x000000ffff317224 */ /* 0x000fe200000e060b */
[----:B------:R-:W-:-:S02]  /*14c50*/  SHF.R.U64 R52, R52, 0x3, RZ ;  /* 0x0000000334347819 */ /* 0x000fc400000012ff */
[----:B------:R-:W-:Y:S02]  /*14c60*/  SHF.R.U64 R58, R58, 0x3, RZ ;  /* 0x000000033a3a7819 */ /* 0x000fe400000012ff */
[----:B------:R-:W-:Y:S02]  /*14c70*/  SHF.R.U64 R60, R60, 0x3, RZ ;  /* 0x000000033c3c7819 */ /* 0x000fe400000012ff */
[----:B------:R-:W-:Y:S01]  /*14c80*/  LOP3.LUT P0, RZ, R30, 0x3, RZ, 0xc0, !PT ;  /* 0x000000031eff7812 */ /* 0x000fe2000780c0ff */
[----:B------:R-:W-:Y:S01]  /*14c90*/  IMAD.IADD R82, R178, 0x1, R3 ;  /* 0x00000001b2527824 */ /* 0x000fe200078e0203 */
[----:B------:R-:W-:Y:S01]  /*14ca0*/  LOP3.LUT R44, R44, R45, RZ, 0x3c, !PT ;  /* 0x0000002d2c2c7212 */ /* 0x000fe200078e3cff */
[--C-:B------:R-:W-:Y:S01]  /*14cb0*/  IMAD.X R45, RZ, RZ, R11.reuse, P5 ;  /* 0x000000ffff2d7224 */ /* 0x100fe200028e060b */
[----:B------:R-:W-:Y:S01]  /*14cc0*/  LOP3.LUT R52, R52, R53, RZ, 0x3c, !PT ;  /* 0x0000003534347212 */ /* 0x000fe200078e3cff */
[--C-:B------:R-:W-:Y:S01]  /*14cd0*/  IMAD.X R53, RZ, RZ, R11.reuse, P4 ;  /* 0x000000ffff357224 */ /* 0x100fe200020e060b */
[----:B------:R-:W-:Y:S01]  /*14ce0*/  LOP3.LUT R58, R58, R59, RZ, 0x3c, !PT ;  /* 0x0000003b3a3a7212 */ /* 0x000fe200078e3cff */
[--C-:B------:R-:W-:Y:S01]  /*14cf0*/  IMAD.X R59, RZ, RZ, R11.reuse, P2 ;  /* 0x000000ffff3b7224 */ /* 0x100fe200010e060b */
[----:B------:R-:W-:Y:S01]  /*14d00*/  LOP3.LUT R60, R60, R61, RZ, 0x3c, !PT ;  /* 0x0000003d3c3c7212 */ /* 0x000fe200078e3cff */
[----:B------:R-:W-:Y:S01]  /*14d10*/  VIADD R7, R15, 0x8 ;  /* 0x000000080f077836 */ /* 0x000fe20000000000 */
[C---:B------:R-:W-:Y:S01]  /*14d20*/  IADD3 R65, P5, R10.reuse, 0xd000, RZ ;  /* 0x0000d0000a417810 */ /* 0x040fe20007fbe0ff */
[----:B------:R-:W-:Y:S01]  /*14d30*/  IMAD.X R61, RZ, RZ, R11, P3 ;  /* 0x000000ffff3d7224 */ /* 0x000fe200018e060b */
[----:B------:R-:W-:-:S02]  /*14d40*/  IADD3 R69, P4, R10, 0xe000, RZ ;  /* 0x0000e0000a457810 */ /* 0x000fc40007f9e0ff */
[-C--:B------:R-:W-:Y:S01]  /*14d50*/  ISETP.GE.OR P2, PT, R15, R78.reuse, P0 ;  /* 0x0000004e0f00720c */ /* 0x080fe20000746670 */
[----:B-1----:R-:W-:Y:S01]  /*14d60*/  @P1 IMAD.HI.U32 R3, R82, R79, RZ ;  /* 0x0000004f52031227 */ /* 0x002fe200078e00ff */
[C---:B------:R-:W-:Y:S02]  /*14d70*/  IADD3 R15, P3, R10.reuse, 0xf000, RZ ;  /* 0x0000f0000a0f7810 */ /* 0x040fe40007f7e0ff */
[----:B------:R-:W-:Y:S02]  /*14d80*/  LOP3.LUT R64, R65, 0x380, RZ, 0xc0, !PT ;  /* 0x0000038041407812 */ /* 0x000fe400078ec0ff */
[----:B------:R-:W-:Y:S02]  /*14d90*/  LOP3.LUT R68, R69, 0x380, RZ, 0xc0, !PT ;  /* 0x0000038045447812 */ /* 0x000fe400078ec0ff */
[----:B------:R-:W-:Y:S02]  /*14da0*/  LOP3.LUT R57, R10, 0x380, RZ, 0xc0, !PT ;  /* 0x000003800a397812 */ /* 0x000fe400078ec0ff */
[----:B------:R-:W-:Y:S01]  /*14db0*/  ISETP.GE.OR P0, PT, R7, R78, P0 ;  /* 0x0000004e0700720c */ /* 0x000fe20000706670 */
[----:B------:R-:W-:Y:S01]  /*14dc0*/  IMAD.IADD R81, R81, 0x1, R77 ;  /* 0x0000000151517824 */ /* 0x000fe200078e024d */
[----:B------:R-:W-:Y:S01]  /*14dd0*/  LOP3.LUT R8, R27, 0x380, RZ, 0xc0, !PT ;  /* 0x000003801b087812 */ /* 0x000fe200078ec0ff */
[----:B------:R-:W-:Y:S01]  /*14de0*/  IMAD.MOV.U32 R21, RZ, RZ, R82 ;  /* 0x000000ffff157224 */ /* 0x000fe200078e0052 */
[----:B----4-:R-:W-:Y:S01]  /*14df0*/  LOP3.LUT R4, R15, 0x380, RZ, 0xc0, !PT ;  /* 0x000003800f047812 */ /* 0x010fe200078ec0ff */
[----:B------:R-:W-:Y:S01]  /*14e00*/  IMAD R77, R20, UR4, RZ ;  /* 0x00000004144d7c24 */ /* 0x000fe2000f8e02ff */
[----:B--2---:R-:W-:-:S02]  /*14e10*/  @P1 SHF.R.U32.HI R21, RZ, R84, R3 ;  /* 0x00000054ff151219 */ /* 0x004fc40000011603 */
[----:B------:R-:W-:Y:S02]  /*14e20*/  SHF.R.U64 R64, R64, 0x3, RZ ;  /* 0x0000000340407819 */ /* 0x000fe400000012ff */
[----:B------:R-:W-:Y:S02]  /*14e30*/  SHF.R.U64 R68, R68, 0x3, RZ ;  /* 0x0000000344447819 */ /* 0x000fe400000012ff */
[----:B------:R-:W-:Y:S02]  /*14e40*/  SHF.R.U64 R57, R57, 0x3, RZ ;  /* 0x0000000339397819 */ /* 0x000fe400000012ff */
[----:B------:R-:W-:Y:S02]  /*14e50*/  SHF.R.U64 R8, R8, 0x3, RZ ;  /* 0x0000000308087819 */ /* 0x000fe400000012ff */
[----:B------:R-:W-:Y:S01]  /*14e60*/  SHF.R.U64 R4, R4, 0x3, RZ ;  /* 0x0000000304047819 */ /* 0x000fe200000012ff */
[C---:B------:R-:W-:Y:S01]  /*14e70*/  IMAD R79, R76.reuse, UR5, R77 ;  /* 0x000000054c4f7c24 */ /* 0x040fe2000f8e024d */
[----:B------:R-:W-:Y:S01]  /*14e80*/  SHF.R.S32.HI R3, RZ, 0x1f, R21 ;  /* 0x0000001fff037819 */ /* 0x000fe20000011415 */
[----:B------:R-:W-:Y:S01]  /*14e90*/  IMAD.WIDE.U32 R76, R76, UR4, R80 ;  /* 0x000000044c4c7c25 */ /* 0x000fe2000f8e0050 */
[----:B------:R-:W-:Y:S01]  /*14ea0*/  LOP3.LUT R64, R64, R65, RZ, 0x3c, !PT ;  /* 0x0000004140407212 */ /* 0x000fe200078e3cff */
[----:B------:R-:W-:Y:S01]  /*14eb0*/  ULDC.64 UR4, c[0x0][0xbe0] ;  /* 0x0002f80000047ab9 */ /* 0x000fe20000000a00 */
[----:B------:R-:W-:Y:S01]  /*14ec0*/  LOP3.LUT R68, R68, R69, RZ, 0x3c, !PT ;  /* 0x0000004544447212 */ /* 0x000fe200078e3cff */
[--C-:B------:R-:W-:Y:S01]  /*14ed0*/  IMAD.X R65, RZ, RZ, R11.reuse, P5 ;  /* 0x000000ffff417224 */ /* 0x100fe200028e060b */
[----:B------:R-:W-:Y:S01]  /*14ee0*/  LOP3.LUT R56, R57, R10, RZ, 0x3c, !PT ;  /* 0x0000000a39387212 */ /* 0x000fe200078e3cff */
[--C-:B------:R-:W-:Y:S01]  /*14ef0*/  IMAD.X R69, RZ, RZ, R11.reuse, P4 ;  /* 0x000000ffff457224 */ /* 0x100fe200020e060b */
[----:B------:R-:W-:Y:S01]  /*14f00*/  LOP3.LUT R8, R8, R27, RZ, 0x3c, !PT ;  /* 0x0000001b08087212 */ /* 0x000fe200078e3cff */
[--C-:B------:R-:W-:Y:S01]  /*14f10*/  IMAD.X R73, RZ, RZ, R11.reuse, P3 ;  /* 0x000000ffff497224 */ /* 0x100fe200018e060b */
[----:B------:R-:W-:Y:S01]  /*14f20*/  LOP3.LUT R72, R4, R15, RZ, 0x3c, !PT ;  /* 0x0000000f04487212 */ /* 0x000fe200078e3cff */
[----:B------:R-:W-:-:S02]  /*14f30*/  IMAD.MOV.U32 R57, RZ, RZ, R11 ;  /* 0x000000ffff397224 */ /* 0x000fc400078e000b */
[----:B------:R-:W-:Y:S01]  /*14f40*/  IMAD.MOV R81, RZ, RZ, -R21 ;  /* 0x000000ffff517224 */ /* 0x000fe200078e0a15 */
[----:B0-----:R-:W-:Y:S01]  /*14f50*/  @!P2 ST.E desc[UR40][R50.64], R6 ;  /* 0x000000063200a985 */ /* 0x001fe2000c101928 */
[----:B------:R-:W-:Y:S02]  /*14f60*/  IMAD R20, R3, UR4, RZ ;  /* 0x0000000403147c24 */ /* 0x000fe4000f8e02ff */
[----:B------:R-:W-:Y:S01]  /*14f70*/  IMAD R3, R0, R81, R82 ;  /* 0x0000005100037224 */ /* 0x000fe200078e0252 */
[----:B---3--:R0:W-:Y:S01]  /*14f80*/  @!P0 ST.E desc[UR40][R54.64], R5 ;  /* 0x0000000536008985 */ /* 0x0081e2000c101928 */
[----:B------:R-:W-:-:S03]  /*14f90*/  IMAD.IADD R77, R77, 0x1, R79 ;  /* 0x000000014d4d7824 */ /* 0x000fc600078e024f */
[----:B------:R-:W5:Y:S01]  /*14fa0*/  LD.E.128 R8, desc[UR40][R8.64] ;  /* 0x0000002808087980 */ /* 0x000f62000c101d00 */
[----:B------:R-:W-:-:S03]  /*14fb0*/  IMAD R79, R21, UR5, R20 ;  /* 0x00000005154f7c24 */ /* 0x000fc6000f8e0214 */
[----:B------:R-:W5:Y:S04]  /*14fc0*/  LD.E.128 R12, desc[UR40][R12.64] ;  /* 0x000000280c0c7980 */ /* 0x000f68000c101d00 */
[----:B0-----:R0:W5:Y:S01]  /*14fd0*/  LD.E.128 R4, desc[UR40][R56.64] ;  /* 0x0000002838047980 */ /* 0x001162000c101d00 */
[----:B------:R-:W-:-:S03]  /*14fe0*/  SHF.R.S32.HI R0, RZ, 0x1f, R3 ;  /* 0x0000001fff007819 */ /* 0x000fc60000011403 */
        /* <DEDUP_REMOVED lines=13> */
[----:B------:R-:W-:Y:S01]  /*150c0*/  IMAD.WIDE.U32 R20, R21, UR4, R76 ;  /* 0x0000000415147c25 */ /* 0x000fe2000f8e004c */
[----:B------:R-:W-:Y:S01]  /*150d0*/  ULDC.64 UR4, c[0x0][0xbd8] ;  /* 0x0002f60000047ab9 */ /* 0x000fe20000000a00 */
[----:B------:R-:W-:Y:S01]  /*150e0*/  @!PT LDS RZ, [RZ] ;  /* 0x00000000fffff984 */ /* 0x000fe20000000800 */
[----:B------:R-:W-:Y:S01]  /*150f0*/  @!PT LDS RZ, [RZ] ;  /* 0x00000000fffff984 */ /* 0x000fe20000000800 */
[----:B------:R-:W-:Y:S01]  /*15100*/  @!PT LDS RZ, [RZ] ;  /* 0x00000000fffff984 */ /* 0x000fe20000000800 */
[----:B------:R-:W-:Y:S01]  /*15110*/  @!PT LDS RZ, [RZ] ;  /* 0x00000000fffff984 */ /* 0x000fe20000000800 */
[----:B------:R1:W-:Y:S06]  /*15120*/  MEMBAR.ALL.CTA ;  /* 0x0000000000007992 */ /* 0x0003ec0000008000 */
[----:B-1----:R-:W1:Y:S01]  /*15130*/  FENCE.VIEW.ASYNC.S ;  /* 0x00000000000073c6 */ /* 0x002e620000000000 */
[----:B------:R-:W-:-:S02]  /*15140*/  IMAD.IADD R21, R21, 0x1, R79 ;  /* 0x0000000115157824 */ /* 0x000fc400078e024f */
[----:B------:R-:W-:Y:S02]  /*15150*/  IMAD R0, R0, UR4, RZ ;  /* 0x0000000400007c24 */ /* 0x000fe4000f8e02ff */
[----:B------:R-:W-:Y:S02]  /*15160*/  IMAD.IADD R89, R83, 0x1, R178 ;  /* 0x0000000153597824 */ /* 0x000fe400078e02b2 */
[C---:B------:R-:W-:Y:S02]  /*15170*/  IMAD R79, R3.reuse, UR5, R0 ;  /* 0x00000005034f7c24 */ /* 0x040fe4000f8e0200 */
[----:B------:R-:W-:Y:S01]  /*15180*/  IMAD.WIDE.U32 R20, R3, UR4, R20 ;  /* 0x0000000403147c25 */ /* 0x000fe2000f8e0014 */
[----:B------:R-:W-:Y:S01]  /*15190*/  ISETP.GE.AND P2, PT, R89, R78, PT ;  /* 0x0000004e5900720c */ /* 0x000fe20003f46270 */
[----:B------:R-:W-:Y:S02]  /*151a0*/  ULDC.64 UR4, c[0x0][0xb80] ;  /* 0x0002e00000047ab9 */ /* 0x000fe40000000a00 */
[----:B------:R-:W-:-:S02]  /*151b0*/  VIADD R0, R19, 0x32420 ;  /* 0x0003242013007836 */ /* 0x000fc40000000000 */
[----:B------:R-:W-:Y:S01]  /*151c0*/  IMAD.IADD R21, R21, 0x1, R79 ;  /* 0x0000000115157824 */ /* 0x000fe200078e024f */
[C---:B------:R-:W-:Y:S02]  /*151d0*/  LEA R79, P3, R20.reuse, UR4, 0x1 ;  /* 0x00000004144f7c11 */ /* 0x040fe4000f8608ff */
[----:B------:R-:W-:Y:S02]  /*151e0*/  PRMT R0, RZ, 0x654, R0 ;  /* 0x00000654ff007816 */ /* 0x000fe40000000000 */
[----:B------:R-:W-:Y:S01]  /*151f0*/  LEA.HI.X R84, R20, UR5, R21, 0x1, P3 ;  /* 0x0000000514547c11 */ /* 0x000fe200098f0c15 */
[C---:B------:R-:W-:Y:S02]  /*15200*/  VIADD R77, R89.reuse, 0x20 ;  /* 0x00000020594d7836 */ /* 0x040fe40000000000 */
[----:B------:R-:W-:Y:S01]  /*15210*/  VIADD R3, R89, 0x40 ;  /* 0x0000004059037836 */ /* 0x000fe20000000000 */
[----:B-1----:R1:W-:Y:S01]  /*15220*/  SYNCS.ARRIVE.TRANS64.RED.A1T0 RZ, [R0+URZ], RZ ;  /* 0x000000ff00ff79a7 */ /* 0x0023e2000810043f */
[----:B------:R0:W2:Y:S01]  /*15230*/  SHFL.IDX PT, R82, R79, RZ, 0x181f ;  /* 0x00181fff4f527589 */ /* 0x0000a200000e0000 */
[----:B------:R-:W-:Y:S01]  /*15240*/  BSSY B1, `(.L_x_14945) ;  /* 0x0000016000017945 */ /* 0x000fe20003800000 */
[----:B------:R-:W-:-:S02]  /*15250*/  ISETP.GE.AND P1, PT, R77, R78, PT ;  /* 0x0000004e4d00720c */ /* 0x000fc40003f26270 */
[----:B------:R-:W-:Y:S01]  /*15260*/  ISETP.GE.AND P0, PT, R3, R78, PT ;  /* 0x0000004e0300720c */ /* 0x000fe20003f06270 */
[----:B-1----:R0:W1:Y:S01]  /*15270*/  SHFL.IDX PT, R0, R84, RZ, 0x181f ;  /* 0x00181fff54007589 */ /* 0x00206200000e0000 */
[----:B------:R-:W-:Y:S11]  /*15280*/  @P2 BRA `(.L_x_14946) ;  /* 0x0000000000442947 */ /* 0x000ff60003800000 */
[----:B------:R-:W-:Y:S02]  /*15290*/  ULDC UR4, c[0x0][0xbc8] ;  /* 0x0002f20000047ab9 */ /* 0x000fe40000000800 */
[----:B------:R-:W-:Y:S02]  /*152a0*/  ISETP.GE.AND P2, PT, R95, UR4, PT ;  /* 0x000000045f007c0c */ /* 0x000fe4000bf46270 */
[----:B-----5:R-:W-:Y:S02]  /*152b0*/  ISETP.GE.AND P3, PT, R93, UR4, PT ;  /* 0x000000045d007c0c */ /* 0x020fe4000bf66270 */
[----:B------:R-:W-:-:S09]  /*152c0*/  ISETP.GE.AND P4, PT, R91, UR4, PT ;  /* 0x000000045b007c0c */ /* 0x000fd2000bf86270 */
[----:B--2---:R-:W-:-:S04]  /*152d0*/  @!P2 LEA R20, P5, R95, R82, 0x1 ;  /* 0x000000525f14a211 */ /* 0x004fc800078a08ff */
[----:B-1----:R-:W-:Y:S02]  /*152e0*/  @!P2 LEA.HI.X R21, R95, R0, R96, 0x1, P5 ;  /* 0x000000005f15a211 */ /* 0x002fe400028f0c60 */
        /* <DEDUP_REMOVED lines=11> */
.L_x_14946:
[----:B------:R-:W-:Y:S05]  /*153a0*/  BSYNC B1 ;  /* 0x0000000000017941 */ /* 0x000fea0003800000 */
.L_x_14945:
[----:B-1----:R1:W4:Y:S01]  /*153b0*/  SHFL.IDX PT, R0, R84, 0x1, 0x181f ;  /* 0x00381f0054007f89 */ /* 0x00232200000e0000 */
        /* <DEDUP_REMOVED lines=20> */
.L_x_14948:
[----:B------:R-:W-:Y:S05]  /*15500*/  BSYNC B1 ;  /* 0x0000000000017941 */ /* 0x000fea0003800000 */
.L_x_14947:
        /* <DEDUP_REMOVED lines=21> */
.L_x_14950:
[----:B------:R-:W-:Y:S05]  /*15660*/  BSYNC B1 ;  /* 0x0000000000017941 */ /* 0x000fea0003800000 */
.L_x_14949:
[----:B------:R-:W-:Y:S01]  /*15670*/  VIADD R3, R89, 0x60 ;  /* 0x0000006059037836 */ /* 0x000fe20000000000 */
[----:B01--4-:R-:W0:Y:S04]  /*15680*/  SHFL.IDX PT, R84, R84, 0x3, 0x181f ;  /* 0x00781f0054547f89 */ /* 0x013e2800000e0000 */
[----:B------:R-:W-:Y:S01]  /*15690*/  ISETP.GE.AND P0, PT, R3, R78, PT ;  /* 0x0000004e0300720c */ /* 0x000fe20003f06270 */
[----:B------:R-:W1:-:S12]  /*156a0*/  SHFL.IDX PT, R79, R79, 0x3, 0x181f ;  /* 0x00781f004f4f7f89 */ /* 0x000e5800000e0000 */
[----:B------:R-:W-:Y:S05]  /*156b0*/  @P0 BRA `(.L_x_14951) ;  /* 0x0000001000500947 */ /* 0x000fea0003800000 */
[----:B------:R-:W-:Y:S02]  /*156c0*/  ULDC UR4, c[0x0][0xbc8] ;  /* 0x0002f20000047ab9 */ /* 0x000fe40000000800 */
[----:B------:R-:W-:Y:S02]  /*156d0*/  ISETP.GE.AND P3, PT, R95, UR4, PT ;  /* 0x000000045f007c0c */ /* 0x000fe4000bf66270 */
[----:B------:R-:W-:Y:S02]  /*156e0*/  ISETP.GE.AND P4, PT, R93, UR4, PT ;  /* 0x000000045d007c0c */ /* 0x000fe4000bf86270 */
[----:B------:R-:W-:-:S09]  /*156f0*/  ISETP.GE.AND P5, PT, R91, UR4, PT ;  /* 0x000000045b007c0c */ /* 0x000fd2000bfa6270 */
[-C--:B-1----:R-:W-:Y:S02]  /*15700*/  @!P3 LEA R4, P0, R95, R79.reuse, 0x1 ;  /* 0x0000004f5f04b211 */ /* 0x082fe400078008ff */
[-C--:B------:R-:W-:Y:S02]  /*15710*/  @!P4 LEA R6, P1, R93, R79.reuse, 0x1 ;  /* 0x0000004f5d06c211 */ /* 0x080fe400078208ff */
        /* <DEDUP_REMOVED lines=13> */
.L_x_14943:
[----:B------:R-:W3:Y:S01]  /*157f0*/  LDL.LU R6, [R1+0x80] ;  /* 0x0000800001067983 */ /* 0x000ee20000300800 */
[----:B------:R-:W-:Y:S01]  /*15800*/  ULDC.64 UR4, c[0x0][0xd00] ;  /* 0x0003400000047ab9 */ /* 0x000fe20000000a00 */
[----:B------:R-:W-:Y:S01]  /*15810*/  IMAD.MOV.U32 R0, RZ, RZ, RZ ;  /* 0x000000ffff007224 */ /* 0x000fe200078e00ff */
[----:B------:R-:W4:Y:S01]  /*15820*/  LDC R25, c[0x0][0xce8] ;  /* 0x00033a00ff197b82 */ /* 0x000f220000000800 */
[----:B------:R-:W2:Y:S01]  /*15830*/  LDL.LU R3, [R1+0x84] ;  /* 0x0000840001037983 */ /* 0x000ea20000300800 */
[----:B------:R-:W-:-:S04]  /*15840*/  ISETP.NE.U32.AND P0, PT, RZ, UR4, PT ;  /* 0x00000004ff007c0c */ /* 0x000fc8000bf05070 */
[----:B------:R-:W-:Y:S02]  /*15850*/  ISETP.NE.AND.EX P0, PT, RZ, UR5, PT, P0 ;  /* 0x00000005ff007c0c */ /* 0x000fe4000bf05300 */
[----:B---3--:R-:W-:-:S04]  /*15860*/  IADD3 R4, P1, R6, UR4, RZ ;  /* 0x0000000406047c10 */ /* 0x008fc8000ff3e0ff */
[----:B--2---:R-:W-:Y:S01]  /*15870*/  IADD3.X R5, R3, UR5, RZ, P1, !PT ;  /* 0x0000000503057c10 */ /* 0x004fe20008ffe4ff */
[----:B------:R-:W-:Y:S02]  /*15880*/  ULDC.64 UR4, c[0x0][0xd08] ;  /* 0x0003420000047ab9 */ /* 0x000fe40000000a00 */
[----:B------:R-:W-:-:S04]  /*15890*/  ISETP.NE.U32.AND P1, PT, RZ, UR4, PT ;  /* 0x00000004ff007c0c */ /* 0x000fc8000bf25070 */
[----:B------:R2:W5:Y:S01]  /*158a0*/  @P0 LDG.E R0, desc[UR40][R4.64] ;  /* 0x0000002804000981 */ /* 0x000562000c1e1900 */
[----:B------:R-:W-:Y:S01]  /*158b0*/  ISETP.NE.AND.EX P1, PT, RZ, UR5, PT, P1 ;  /* 0x00000005ff007c0c */ /* 0x000fe2000bf25310 */
[----:B------:R-:W3:-:S12]  /*158c0*/  S2R R10, SR_TID.X ;  /* 0x00000000000a7919 */ /* 0x000ed80000002100 */
[----:B------:R-:W-:Y:S01]  /*158d0*/  @P1 IADD3 R6, P2, R6, UR4, RZ ;  /* 0x0000000406061c10 */ /* 0x000fe2000ff5e0ff */
[----:B------:R-:W-:Y:S02]  /*158e0*/  ULDC UR4, c[0x0][0xb88] ;  /* 0x0002e20000047ab9 */ /* 0x000fe40000000800 */
[----:B------:R-:W-:Y:S01]  /*158f0*/  IMAD.U32 R8, RZ, RZ, UR4 ;  /* 0x00000004ff087e24 */ /* 0x000fe2000f8e00ff */
[----:B------:R-:W-:-:S05]  /*15900*/  @P1 IADD3.X R7, R3, UR5, RZ, P2, !PT ;  /* 0x0000000503071c10 */ /* 0x000fca00097fe4ff */
[----:B------:R2:W5:Y:S01]  /*15910*/  @P1 LDG.E R8, desc[UR40][R6.64] ;  /* 0x0000002806081981 */ /* 0x000562000c1e1900 */
[----:B----4-:R-:W-:Y:S01]  /*15920*/  ISETP.NE.AND P2, PT, R25, 0x1, PT ;  /* 0x000000011900780c */ /* 0x010fe20003f45270 */
[----:B---3--:R-:W-:-:S12]  /*15930*/  VIADD R28, R10, 0xffffff80 ;  /* 0xffffff800a1c7836 */ /* 0x008fd80000000000 */
[----:B------:R-:W3:Y:S01]  /*15940*/  @P2 LDC R27, c[0x0][0xcec] ;  /* 0x00033b00ff1b2b82 */ /* 0x000ee20000000800 */
[----:B------:R-:W-:Y:S01]  /*15950*/  ISETP.GE.AND P3, PT, R28, 0x80, PT ;  /* 0x000000801c00780c */ /* 0x000fe20003f66270 */
[----:B--2---:R-:W-:-:S12]  /*15960*/  @P1 BRA `(.L_x_14952) ;  /* 0x0000000000101947 */ /* 0x004fd80003800000 */
[----:B------:R-:W-:Y:S05]  /*15970*/  @!P0 BRA `(.L_x_14952) ;  /* 0x00000000000c8947 */ /* 0x000fea0003800000 */
[----:B------:R-:W2:Y:S04]  /*15980*/  LDG.E R3, desc[UR40][R4.64] ;  /* 0x0000002804037981 */ /* 0x000ea8000c1e1900 */
[----:B-----5:R-:W2:Y:S02]  /*15990*/  LDG.E R8, desc[UR40][R4.64+0x4] ;  /* 0x0000042804087981 */ /* 0x020ea4000c1e1900 */
[----:B--2---:R-:W-:-:S07]  /*159a0*/  IMAD.IADD R8, R8, 0x1, -R3 ;  /* 0x0000000108087824 */ /* 0x004fce00078e0a03 */
.L_x_14952:
[----:B------:R-:W2:Y:S04]  /*159b0*/  LDL.LU R4, [R1+0x88] ;  /* 0x0000880001047983 */ /* 0x000ea80000300800 */
[----:B------:R-:W4:Y:S04]  /*159c0*/  LDL.LU R3, [R1+0x94] ;  /* 0x0000940001037983 */ /* 0x000f280000300800 */
[----:B------:R-:W3:Y:S04]  /*159d0*/  LDL R26, [R1+0x7c] ;  /* 0x00007c00011a7983 */ /* 0x000ee80000100800 */
[----:B------:R0:W5:Y:S01]  /*159e0*/  LDL R24, [R1+0x50] ;  /* 0x0000500001187983 */ /* 0x0001620000100800 */
[----:B------:R-:W-:Y:S01]  /*159f0*/  BSSY B1, `(.L_x_14953) ;  /* 0x000002c000017945 */ /* 0x000fe20003800000 */
[----:B-----5:R-:W-:-:S02]  /*15a00*/  SHF.R.S32.HI R11, RZ, 0x1f, R0 ;  /* 0x0000001fff0b7819 */ /* 0x020fc40000011400 */
[----:B--2---:R-:W-:Y:S02]  /*15a10*/  SEL R13, R4, RZ, !P0 ;  /* 0x000000ff040d7207 */ /* 0x004fe40004000000 */
[----:B----4-:R-:W-:Y:S02]  /*15a20*/  SEL R14, R3, RZ, !P0 ;  /* 0x000000ff030e7207 */ /* 0x010fe40004000000 */
[----:B---3--:R-:W-:Y:S01]  /*15a30*/  SHF.R.S32.HI R12, RZ, 0x1f, R26 ;  /* 0x0000001fff0c7819 */ /* 0x008fe2000001141a */
[----:B0-----:R-:W-:Y:S06]  /*15a40*/  @P3 BRA `(.L_x_14954) ;  /* 0x0000000000983947 */ /* 0x001fec0003800000 */
[----:B------:R-:W0:Y:S01]  /*15a50*/  LDC R9, c[0x0][0xce8] ;  /* 0x00033a00ff097b82 */ /* 0x000e220000000800 */
[----:B------:R-:W-:Y:S01]  /*15a60*/  IADD3 R10, R24, -0x80, R10 ;  /* 0xffffff80180a7810 */ /* 0x000fe20007ffe00a */
[----:B0-----:R-:W-:-:S05]  /*15a70*/  IMAD R3, R8, R9, RZ ;  /* 0x0000000908037224 */ /* 0x001fca00078e02ff */
        /* <DEDUP_REMOVED lines=35> */
.L_x_14954:
[----:B------:R-:W-:Y:S05]  /*15cb0*/  BSYNC B1 ;  /* 0x0000000000017941 */ /* 0x000fea0003800000 */
.L_x_14953:
[--C-:B0-----:R-:W-:Y:S01]  /*15cc0*/  SHF.R.S32.HI R6, RZ, 0x1f, R28.reuse ;  /* 0x0000001fff067819 */ /* 0x101fe2000001141c */
[----:B------:R-:W0:Y:S01]  /*15cd0*/  @P2 LDC R9, c[0x0][0xcf0] ;  /* 0x00033c00ff092b82 */ /* 0x000e220000000800 */
[----:B------:R-:W-:Y:S01]  /*15ce0*/  SHF.R.S32.HI R20, RZ, 0x1f, R28 ;  /* 0x0000001fff147819 */ /* 0x000fe2000001141c */
[----:B------:R-:W-:Y:S01]  /*15cf0*/  ULDC.64 UR4, c[0x0][0xba0] ;  /* 0x0002e80000047ab9 */ /* 0x000fe20000000a00 */
[-C--:B------:R-:W-:Y:S01]  /*15d00*/  LEA.HI R6, R6, R28.reuse, RZ, 0x3 ;  /* 0x0000001c06067211 */ /* 0x080fe200078f18ff */
[----:B------:R-:W-:Y:S01]  /*15d10*/  IMAD R3, R11, UR4, RZ ;  /* 0x000000040b037c24 */ /* 0x000fe2000f8e02ff */
[----:B------:R-:W-:Y:S01]  /*15d20*/  LEA.HI R20, R20, R28, RZ, 0x3 ;  /* 0x0000001c14147211 */ /* 0x000fe200078f18ff */
[----:B------:R-:W-:Y:S01]  /*15d30*/  IMAD.WIDE.U32 R4, R0, UR4, RZ ;  /* 0x0000000400047c25 */ /* 0x000fe2000f8e00ff */
[----:B------:R-:W-:Y:S02]  /*15d40*/  LOP3.LUT R6, R6, 0xfffffff8, RZ, 0xc0, !PT ;  /* 0xfffffff806067812 */ /* 0x000fe400078ec0ff */
[----:B------:R-:W-:Y:S01]  /*15d50*/  SHF.R.S32.HI R20, RZ, 0x3, R20 ;  /* 0x00000003ff147819 */ /* 0x000fe20000011414 */
[----:B------:R-:W-:Y:S01]  /*15d60*/  IMAD R3, R0, UR5, R3 ;  /* 0x0000000500037c24 */ /* 0x000fe2000f8e0203 */
[----:B------:R-:W-:Y:S01]  /*15d70*/  ULDC.64 UR4, c[0x0][0xbe8] ;  /* 0x0002fa0000047ab9 */ /* 0x000fe20000000a00 */
[----:B------:R-:W-:-:S02]  /*15d80*/  IMAD.IADD R6, R28, 0x1, -R6 ;  /* 0x000000011c067824 */ /* 0x000fc400078e0a06 */
[----:B------:R-:W-:Y:S02]  /*15d90*/  IMAD R0, R12, UR4, RZ ;  /* 0x000000040c007c24 */ /* 0x000fe4000f8e02ff */
[----:B------:R-:W-:Y:S02]  /*15da0*/  IMAD R6, R6, 0x20, R20 ;  /* 0x0000002006067824 */ /* 0x000fe400078e0214 */
[----:B------:R-:W-:Y:S02]  /*15db0*/  IMAD R7, R26, UR5, R0 ;  /* 0x000000051a077c24 */ /* 0x000fe4000f8e0200 */
[----:B------:R-:W-:Y:S02]  /*15dc0*/  IMAD.IADD R10, R24, 0x1, R6 ;  /* 0x00000001180a7824 */ /* 0x000fe400078e0206 */
[----:B------:R-:W-:Y:S02]  /*15dd0*/  IMAD.IADD R5, R5, 0x1, R3 ;  /* 0x0000000105057824 */ /* 0x000fe400078e0203 */
[----:B------:R-:W-:-:S04]  /*15de0*/  @P2 IMAD.HI.U32 R0, R10, R27, RZ ;  /* 0x0000001b0a002227 */ /* 0x000fc800078e00ff */
[----:B------:R-:W-:Y:S01]  /*15df0*/  IMAD.WIDE.U32 R4, R26, UR4, R4 ;  /* 0x000000041a047c25 */ /* 0x000fe2000f8e0004 */
[----:B------:R-:W-:-:S03]  /*15e00*/  ULDC.64 UR4, c[0x0][0xbf0] ;  /* 0x0002fc0000047ab9 */ /* 0x000fc60000000a00 */
[----:B------:R-:W-:Y:S01]  /*15e10*/  IMAD.MOV.U32 R3, RZ, RZ, R10 ;  /* 0x000000ffff037224 */ /* 0x000fe200078e000a */
[----:B0-----:R-:W-:Y:S01]  /*15e20*/  @P2 SHF.R.U32.HI R3, RZ, R9, R0 ;  /* 0x00000009ff032219 */ /* 0x001fe20000011600 */
        /* <DEDUP_REMOVED lines=24> */
[----:B------:R0:W2:Y:S04]  /*15fb0*/  SHFL.IDX PT, R0, R4, RZ, 0x181f ;  /* 0x00181fff04007589 */ /* 0x0000a800000e0000 */
[----:B------:R0:W3:Y:S02]  /*15fc0*/  SHFL.IDX PT, R14, R3, RZ, 0x181f ;  /* 0x00181fff030e7589 */ /* 0x0000e400000e0000 */
.L_x_15166:
[----:B------:R-:W-:Y:S01]  /*15fd0*/  IMAD R8, R8, R25, RZ ;  /* 0x0000001908087224 */ /* 0x000fe200078e02ff */
[----:B------:R-:W-:Y:S01]  /*15fe0*/  BSSY B1, `(.L_x_14956) ;  /* 0x000001d000017945 */ /* 0x000fe20003800000 */
[----:B------:R-:W-:-:S05]  /*15ff0*/  IMAD.IADD R7, R20, 0x1, R24 ;  /* 0x0000000114077824 */ /* 0x000fca00078e0218 */
[----:B------:R-:W-:-:S13]  /*16000*/  ISETP.GE.AND P0, PT, R7, R8, PT ;  /* 0x000000080700720c */ /* 0x000fda0003f06270 */
[----:B------:R-:W-:Y:S05]  /*16010*/  @P0 BRA `(.L_x_14957) ;  /* 0x0000000000640947 */ /* 0x000fea0003800000 */
[----:B------:R-:W4:Y:S01]  /*16020*/  LDL R20, [R1+0x3c] ;  /* 0x00003c0001147983 */ /* 0x000f220000100800 */
[----:B------:R-:W-:-:S03]  /*16030*/  ULDC UR4, c[0x0][0xbc8] ;  /* 0x0002f20000047ab9 */ /* 0x000fc60000000800 */
[----:B------:R-:W5:Y:S04]  /*16040*/  LDL R15, [R1+0x70] ;  /* 0x00007000010f7983 */ /* 0x000f680000100800 */
[----:B------:R-:W2:Y:S04]  /*16050*/  LDL R9, [R1+0x6c] ;  /* 0x00006c0001097983 */ /* 0x000ea80000100800 */
[----:B------:R-:W3:Y:S04]  /*16060*/  LDL R5, [R1+0x74] ;  /* 0x0000740001057983 */ /* 0x000ee80000100800 */
[----:B------:R-:W3:Y:S04]  /*16070*/  LDL R21, [R1+0xb4] ;  /* 0x0000b40001157983 */ /* 0x000ee80000100800 */
[----:B------:R-:W3:Y:S04]  /*16080*/  LDL R26, [R1+0xb0] ;  /* 0x0000b000011a7983 */ /* 0x000ee80000100800 */
[----:B------:R-:W3:Y:S04]  /*16090*/  LDL R24, [R1+0xac] ;  /* 0x0000ac0001187983 */ /* 0x000ee80000100800 */
[----:B------:R-:W3:Y:S01]  /*160a0*/  LDL R6, [R1+0xa8] ;  /* 0x0000a80001067983 */ /* 0x000ee20000100800 */
[----:B----4-:R-:W-:-:S02]  /*160b0*/  ISETP.GE.AND P3, PT, R20, UR4, PT ;  /* 0x0000000414007c0c */ /* 0x010fc4000bf66270 */
[----:B-----5:R-:W-:Y:S02]  /*160c0*/  ISETP.GE.AND P2, PT, R15, UR4, PT ;  /* 0x000000040f007c0c */ /* 0x020fe4000bf46270 */
[----:B--2---:R-:W-:Y:S02]  /*160d0*/  ISETP.GE.AND P1, PT, R9, UR4, PT ;  /* 0x0000000409007c0c */ /* 0x004fe4000bf26270 */
[----:B---3--:R-:W-:-:S07]  /*160e0*/  ISETP.GE.AND P0, PT, R5, UR4, PT ;  /* 0x0000000405007c0c */ /* 0x008fce000bf06270 */
[CC--:B------:R-:W-:Y:S02]  /*160f0*/  @!P3 LEA R10, P5, R20.reuse, R14.reuse, 0x1 ;  /* 0x0000000e140ab211 */ /* 0x0c0fe400078a08ff */
[----:B------:R-:W-:Y:S02]  /*16100*/  @!P2 LEA R12, P4, R15, R14, 0x1 ;  /* 0x0000000e0f0ca211 */ /* 0x000fe400078808ff */
[----:B------:R-:W-:Y:S02]  /*16110*/  @!P3 LEA.HI.X R11, R20, R0, R21, 0x1, P5 ;  /* 0x00000000140bb211 */ /* 0x000fe400028f0c15 */
[----:B------:R-:W-:Y:S02]  /*16120*/  @!P1 LEA R20, P5, R9, R14, 0x1 ;  /* 0x0000000e09149211 */ /* 0x000fe400078a08ff */
[----:B------:R-:W-:Y:S02]  /*16130*/  @!P2 LEA.HI.X R13, R15, R0, R26, 0x1, P4 ;  /* 0x000000000f0da211 */ /* 0x000fe400020f0c1a */
[----:B------:R-:W-:-:S02]  /*16140*/  @!P0 LEA R14, P4, R5, R14, 0x1 ;  /* 0x0000000e050e8211 */ /* 0x000fc400078808ff */
[-C--:B------:R-:W-:Y:S02]  /*16150*/  @!P1 LEA.HI.X R21, R9, R0.reuse, R24, 0x1, P5 ;  /* 0x0000000009159211 */ /* 0x080fe400028f0c18 */
[----:B------:R-:W-:Y:S01]  /*16160*/  @!P0 LEA.HI.X R15, R5, R0, R6, 0x1, P4 ;  /* 0x00000000050f8211 */ /* 0x000fe200020f0c06 */
[----:B------:R4:W-:Y:S04]  /*16170*/  @!P3 ST.E.128 desc[UR40][R10.64], RZ ;  /* 0x000000ff0a00b985 */ /* 0x0009e8000c101d28 */
[----:B------:R4:W-:Y:S04]  /*16180*/  @!P2 ST.E.128 desc[UR40][R12.64], RZ ;  /* 0x000000ff0c00a985 */ /* 0x0009e8000c101d28 */
[----:B------:R4:W-:Y:S04]  /*16190*/  @!P1 ST.E.128 desc[UR40][R20.64], RZ ;  /* 0x000000ff14009985 */ /* 0x0009e8000c101d28 */
[----:B------:R4:W-:Y:S02]  /*161a0*/  @!P0 ST.E.128 desc[UR40][R14.64], RZ ;  /* 0x000000ff0e008985 */ /* 0x0009e4000c101d28 */
.L_x_14957:
[----:B------:R-:W-:Y:S05]  /*161b0*/  BSYNC B1 ;  /* 0x0000000000017941 */ /* 0x000fea0003800000 */
.L_x_14956:
[----:B------:R-:W-:-:S03]  /*161c0*/  UMOV UR4, 0xffffffff ;  /* 0xffffffff00047882 */ /* 0x000fc60000000000 */
[----:B------:R-:W-:Y:S05]  /*161d0*/  BRA.DIV UR4, `(.L_x_14958) ;  /* 0x0000009e048c7947 */ /* 0x000fea000b800000 */
[----:B--2---:R2:W0:Y:S04]  /*161e0*/  SHFL.IDX PT, R0, R4, 0x1, 0x181f ;  /* 0x00381f0004007f89 */ /* 0x00442800000e0000 */
[----:B---34-:R2:W3:Y:S02]  /*161f0*/  SHFL.IDX PT, R14, R3, 0x1, 0x181f ;  /* 0x00381f00030e7f89 */ /* 0x0184e400000e0000 */
.L_x_15170:
[----:B------:R-:W-:Y:S01]  /*16200*/  VIADD R5, R7, 0x20 ;  /* 0x0000002007057836 */ /* 0x000fe20000000000 */
[----:B------:R-:W-:Y:S04]  /*16210*/  BSSY B1, `(.L_x_14959) ;  /* 0x000001c000017945 */ /* 0x000fe80003800000 */
[----:B------:R-:W-:-:S13]  /*16220*/  ISETP.GE.AND P0, PT, R5, R8, PT ;  /* 0x000000080500720c */ /* 0x000fda0003f06270 */
[----:B------:R-:W-:Y:S05]  /*16230*/  @P0 BRA `(.L_x_14960) ;  /* 0x0000000000640947 */ /* 0x000fea0003800000 */
[----:B------:R-:W4:Y:S01]  /*16240*/  LDL R20, [R1+0x3c] ;  /* 0x00003c0001147983 */ /* 0x000f220000100800 */
[----:B------:R-:W-:-:S03]  /*16250*/  ULDC UR4, c[0x0][0xbc8] ;  /* 0x0002f20000047ab9 */ /* 0x000fc60000000800 */
[----:B------:R-:W5:Y:S04]  /*16260*/  LDL R15, [R1+0x70] ;  /* 0x00007000010f7983 */ /* 0x000f680000100800 */
[----:B------:R-:W2:Y:S04]  /*16270*/  LDL R24, [R1+0x6c] ;  /* 0x00006c0001187983 */ /* 0x000ea80000100800 */
[----:B------:R-:W3:Y:S04]  /*16280*/  LDL R6, [R1+0x74] ;  /* 0x0000740001067983 */ /* 0x000ee80000100800 */
[----:B------:R-:W0:Y:S04]  /*16290*/  LDL R21, [R1+0xb4] ;  /* 0x0000b40001157983 */ /* 0x000e280000100800 */
        /* <DEDUP_REMOVED lines=8> */
[C---:B------:R-:W-:Y:S02]  /*16320*/  @!P2 LEA R12, P4, R15.reuse, R14, 0x1 ;  /* 0x0000000e0f0ca211 */ /* 0x040fe400078808ff */
[----:B0-----:R-:W-:Y:S02]  /*16330*/  @!P3 LEA.HI.X R11, R20, R0, R21, 0x1, P5 ;  /* 0x00000000140bb211 */ /* 0x001fe400028f0c15 */
        /* <DEDUP_REMOVED lines=9> */
.L_x_14960:
[----:B------:R-:W-:Y:S05]  /*163d0*/  BSYNC B1 ;  /* 0x0000000000017941 */ /* 0x000fea0003800000 */
.L_x_14959:
[----:B------:R-:W-:-:S03]  /*163e0*/  UMOV UR4, 0xffffffff ;  /* 0xffffffff00047882 */ /* 0x000fc60000000000 */
[----:B------:R-:W-:Y:S05]  /*163f0*/  BRA.DIV UR4, `(.L_x_14961) ;  /* 0x0000009e044c7947 */ /* 0x000fea000b800000 */
[----:B0-----:R0:W0:Y:S04]  /*16400*/  SHFL.IDX PT, R0, R4, 0x2, 0x181f ;  /* 0x00581f0004007f89 */ /* 0x00102800000e0000 */
[----:B---34-:R3:W4:Y:S02]  /*16410*/  SHFL.IDX PT, R14, R3, 0x2, 0x181f ;  /* 0x00581f00030e7f89 */ /* 0x01872400000e0000 */
.L_x_15174:
[----:B------:R-:W-:Y:S01]  /*16420*/  VIADD R5, R7, 0x40 ;  /* 0x0000004007057836 */ /* 0x000fe20000000000 */
[----:B------:R-:W-:Y:S04]  /*16430*/  BSSY B1, `(.L_x_14962) ;  /* 0x000001c000017945 */ /* 0x000fe80003800000 */
[----:B------:R-:W-:-:S13]  /*16440*/  ISETP.GE.AND P0, PT, R5, R8, PT ;  /* 0x000000080500720c */ /* 0x000fda0003f06270 */
[----:B------:R-:W-:Y:S05]  /*16450*/  @P0 BRA `(.L_x_14963) ;  /* 0x0000000000640947 */ /* 0x000fea0003800000 */
[----:B------:R-:W5:Y:S01]  /*16460*/  LDL R20, [R1+0x3c] ;  /* 0x00003c0001147983 */ /* 0x000f620000100800 */
[----:B------:R-:W-:-:S03]  /*16470*/  ULDC UR4, c[0x0][0xbc8] ;  /* 0x0002f20000047ab9 */ /* 0x000fc60000000800 */
[----:B------:R-:W2:Y:S04]  /*16480*/  LDL R15, [R1+0x70] ;  /* 0x00007000010f7983 */ /* 0x000ea80000100800 */
[----:B------:R-:W3:Y:S04]  /*16490*/  LDL R24, [R1+0x6c] ;  /* 0x00006c0001187983 */ /* 0x000ee80000100800 */
[----:B------:R-:W4:Y:S04]  /*164a0*/  LDL R6, [R1+0x74] ;  /* 0x0000740001067983 */ /* 0x000f280000100800 */
[----:B------:R-:W0:Y:S04]  /*164b0*/  LDL R21, [R1+0xb4] ;  /* 0x0000b40001157983 */ /* 0x000e280000100800 */
[----:B------:R-:W4:Y:S04]  /*164c0*/  LDL R26, [R1+0xb0] ;  /* 0x0000b000011a7983 */ /* 0x000f280000100800 */
[----:B------:R-:W4:Y:S04]  /*164d0*/  LDL R25, [R1+0xac] ;  /* 0x0000ac0001197983 */ /* 0x000f280000100800 */
[----:B------:R-:W4:Y:S01]  /*164e0*/  LDL R9, [R1+0xa8] ;  /* 0x0000a80001097983 */ /* 0x000f220000100800 */
[----:B-----5:R-:W-:-:S02]  /*164f0*/  ISETP.GE.AND P3, PT, R20, UR4, PT ;  /* 0x0000000414007c0c */ /* 0x020fc4000bf66270 */
[----:B--2---:R-:W-:Y:S02]  /*16500*/  ISETP.GE.AND P2, PT, R15, UR4, PT ;  /* 0x000000040f007c0c */ /* 0x004fe4000bf46270 */
[----:B---3--:R-:W-:Y:S02]  /*16510*/  ISETP.GE.AND P1, PT, R24, UR4, PT ;  /* 0x0000000418007c0c */ /* 0x008fe4000bf26270 */
[----:B----4-:R-:W-:-:S07]  /*16520*/  ISETP.GE.AND P0, PT, R6, UR4, PT ;  /* 0x0000000406007c0c */ /* 0x010fce000bf06270 */
        /* <DEDUP_REMOVED lines=12> */
.L_x_14963:
[----:B------:R-:W-:Y:S05]  /*165f0*/  BSYNC B1 ;  /* 0x0000000000017941 */ /* 0x000fea0003800000 */
.L_x_14962:
[----:B------:R-:W-:-:S03]  /*16600*/  UMOV UR4, 0xffffffff ;  /* 0xffffffff00047882 */ /* 0x000fc60000000000 */
[----:B------:R-:W-:Y:S05]  /*16610*/  BRA.DIV UR4, `(.L_x_14964) ;  /* 0x0000009e040c7947 */ /* 0x000fea000b800000 */
[----:B0-----:R0:W0:Y:S04]  /*16620*/  SHFL.IDX PT, R0, R4, 0x3, 0x181f ;  /* 0x00781f0004007f89 */ /* 0x00102800000e0000 */
[----:B----4-:R4:W0:Y:S02]  /*16630*/  SHFL.IDX PT, R14, R3, 0x3, 0x181f ;  /* 0x00781f00030e7f89 */ /* 0x01082400000e0000 */
.L_x_15178:
[----:B--234-:R-:W-:-:S05]  /*16640*/  VIADD R3, R7, 0x60 ;  /* 0x0000006007037836 */ /* 0x01cfca0000000000 */
[----:B------:R-:W-:-:S13]  /*16650*/  ISETP.GE.AND P0, PT, R3, R8, PT ;  /* 0x000000080300720c */ /* 0x000fda0003f06270 */
[----:B------:R-:W-:Y:S05]  /*16660*/  @P0 BRA `(.L_x_14951) ;  /* 0x0000000000640947 */ /* 0x000fea0003800000 */
[----:B------:R-:W2:Y:S01]  /*16670*/  LDL R9, [R1+0x3c] ;  /* 0x00003c0001097983 */ /* 0x000ea20000100800 */
[----:B------:R-:W-:-:S03]  /*16680*/  ULDC UR4, c[0x0][0xbc8] ;  /* 0x0002f20000047ab9 */ /* 0x000fc60000000800 */
[----:B------:R-:W3:Y:S04]  /*16690*/  LDL R15, [R1+0x70] ;  /* 0x00007000010f7983 */ /* 0x000ee80000100800 */
[----:B------:R-:W4:Y:S04]  /*166a0*/  LDL R12, [R1+0x6c] ;  /* 0x00006c00010c7983 */ /* 0x000f280000100800 */
[----:B------:R-:W5:Y:S04]  /*166b0*/  LDL R10, [R1+0x74] ;  /* 0x00007400010a7983 */ /* 0x000f680000100800 */
[----:B------:R-:W5:Y:S04]  /*166c0*/  LDL R21, [R1+0xb4] ;  /* 0x0000b40001157983 */ /* 0x000f680000100800 */
[----:B------:R-:W5:Y:S04]  /*166d0*/  LDL R20, [R1+0xb0] ;  /* 0x0000b00001147983 */ /* 0x000f680000100800 */
[----:B------:R-:W5:Y:S04]  /*166e0*/  LDL R13, [R1+0xac] ;  /* 0x0000ac00010d7983 */ /* 0x000f680000100800 */
[----:B------:R-:W5:Y:S01]  /*166f0*/  LDL R11, [R1+0xa8] ;  /* 0x0000a800010b7983 */ /* 0x000f620000100800 */
[----:B--2---:R-:W-:-:S02]  /*16700*/  ISETP.GE.AND P3, PT, R9, UR4, PT ;  /* 0x0000000409007c0c */ /* 0x004fc4000bf66270 */
[----:B---3--:R-:W-:Y:S02]  /*16710*/  ISETP.GE.AND P2, PT, R15, UR4, PT ;  /* 0x000000040f007c0c */ /* 0x008fe4000bf46270 */
[----:B----4-:R-:W-:Y:S02]  /*16720*/  ISETP.GE.AND P1, PT, R12, UR4, PT ;  /* 0x000000040c007c0c */ /* 0x010fe4000bf26270 */
[----:B-----5:R-:W-:-:S07]  /*16730*/  ISETP.GE.AND P0, PT, R10, UR4, PT ;  /* 0x000000040a007c0c */ /* 0x020fce000bf06270 */
[-C--:B0-----:R-:W-:Y:S02]  /*16740*/  @!P3 LEA R4, P5, R9, R14.reuse, 0x1 ;  /* 0x0000000e0904b211 */ /* 0x081fe400078a08ff */
        /* <DEDUP_REMOVED lines=11> */
.L_x_14951:
[----:B------:R-:W-:Y:S05]  /*16800*/  BSYNC B0 ;  /* 0x0000000000007941 */ /* 0x000fea0003800000 */
.L_x_14942:
[----:B------:R-:W-:Y:S02]  /*16810*/  ULDC UR4, c[0x0][0xd3c] ;  /* 0x00034f0000047ab9 */ /* 0x000fe40000000800 */
[----:B------:R-:W-:-:S13]  /*16820*/  ISETP.GE.AND P0, PT, R87, UR4, PT ;  /* 0x0000000457007c0c */ /* 0x000fda000bf06270 */
[----:B------:R-:W-:Y:S05]  /*16830*/  @!P0 BRA `(.L_x_14965) ;  /* 0xfffffea800548947 */ /* 0x000fea000383ffff */
[----:B------:R-:W-:Y:S05]  /*16840*/  BRA `(.L_x_14816) ;  /* 0x0000008800207947 */ /* 0x000fea0003800000 */
.L_x_14814:
        /* <DEDUP_REMOVED lines=18> */
.L_x_14966:
        /* <DEDUP_REMOVED lines=42> */
.L_x_14972:
        /* <DEDUP_REMOVED lines=12> */
.L_x_14971:
[----:B------:R-:W-:Y:S05]  /*16cd0*/  BSYNC B0 ;  /* 0x0000000000007941 */ /* 0x000fea0003800000 */
.L_x_14970:
        /* <DEDUP_REMOVED lines=21> */
.L_x_14968:
        /* <DEDUP_REMOVED lines=20> */
.L_x_14973:
        /* <DEDUP_REMOVED lines=57> */
.L_x_14969:
[----:B------:R-:W-:Y:S02]  /*17300*/  IMAD.MOV.U32 R17, RZ, RZ, RZ ;  /* 0x000000ffff117224 */ /* 0x000fe400078e00ff */
[----:B------:R-:W-:Y:S02]  /*17310*/  IMAD.U32 R16, RZ, RZ, UR6 ;  /* 0x00000006ff107e24 */ /* 0x000fe4000f8e00ff */
[----:B------:R-:W-:-:S07]  /*17320*/  IMAD.MOV.U32 R18, RZ, RZ, RZ ;  /* 0x000000ffff127224 */ /* 0x000fce00078e00ff */
.L_x_14974:
[----:B------:R-:W-:-:S13]  /*17330*/  ISETP.NE.AND P0, PT, R0, RZ, PT ;  /* 0x000000ff0000720c */ /* 0x000fda0003f05270 */
[----:B------:R-:W1:Y:S01]  /*17340*/  @!P0 S2R R3, SR_CgaCtaId ;  /* 0x0000000000038919 */ /* 0x000e620000008800 */
[----:B------:R-:W-:-:S04]  /*17350*/  @!P0 MOV R0, 0x400 ;  /* 0x0000040000008802 */ /* 0x000fc80000000f00 */
[----:B-1----:R-:W-:-:S05]  /*17360*/  @!P0 LEA R0, R3, R0, 0x18 ;  /* 0x0000000003008211 */ /* 0x002fca00078ec0ff */
[----:B------:R2:W-:Y:S01]  /*17370*/  @!P0 STS.128 [R0+0x324d0], R16 ;  /* 0x0324d01000008388 */ /* 0x0005e20000000c00 */
[----:B------:R-:W-:Y:S06]  /*17380*/  BAR.ARV 0x5, 0x180 ;  /* 0x0146000000007b1d */ /* 0x000fec0000002000 */
.L_x_14967:
        /* <DEDUP_REMOVED lines=38> */
.L_x_15121:
[----:B01----:R-:W0:Y:S02]  /*175f0*/  LDC.64 R2, c[0x0][0xd88] ;  /* 0x00036200ff027b82 */ /* 0x003e240000000a00 */
[----:B0-----:R-:W-:-:S05]  /*17600*/  IMAD.WIDE R2, R19, 0x4, R2 ;  /* 0x0000000413027825 */ /* 0x001fca00078e0202 */
[----:B------:R-:W1:Y:S01]  /*17610*/  LDG.E R13, desc[UR40][R2.64] ;  /* 0x00000028020d7981 */ /* 0x000e62000c1e1900 */
[----:B------:R-:W-:Y:S05]  /*17620*/  YIELD ;  /* 0x0000000000007946 */ /* 0x000fea0003800000 */
[----:B------:R-:W-:Y:S01]  /*17630*/  ULDC.64 UR4, c[0x0][0xb20] ;  /* 0x0002c80000047ab9 */ /* 0x000fe20000000a00 */
[----:B--2---:R-:W-:Y:S01]  /*17640*/  IMAD.MOV.U32 R0, RZ, RZ, RZ ;  /* 0x000000ffff007224 */ /* 0x004fe200078e00ff */
[----:B------:R-:W-:Y:S01]  /*17650*/  ISETP.NE.U32.AND P0, PT, RZ, UR4, PT ;  /* 0x00000004ff007c0c */ /* 0x000fe2000bf05070 */
[----:B------:R-:W-:Y:S01]  /*17660*/  ULDC.64 UR10, c[0x0][0xb10] ;  /* 0x0002c400000a7ab9 */ /* 0x000fe20000000a00 */
[----:B------:R-:W-:Y:S01]  /*17670*/  ULDC.64 UR8, c[0x0][0xb08] ;  /* 0x0002c20000087ab9 */ /* 0x000fe20000000a00 */
[----:B------:R-:W-:Y:S01]  /*17680*/  ULDC.64 UR6, c[0x0][0xb00] ;  /* 0x0002c00000067ab9 */ /* 0x000fe20000000a00 */
[----:B------:R-:W-:-:S02]  /*17690*/  ISETP.NE.AND.EX P0, PT, RZ, UR5, PT, P0 ;  /* 0x00000005ff007c0c */ /* 0x000fc4000bf05300 */
[----:B-1----:R-:W-:Y:S01]  /*176a0*/  SHF.R.S32.HI R4, RZ, 0x1f, R13 ;  /* 0x0000001fff047819 */ /* 0x002fe2000001140d */
        /* <DEDUP_REMOVED lines=47> */
[----:B0---4-:R-:W-:Y:S06]  /*179a0*/  @P3 BRA `(.L_x_14976) ;  /* 0x0000000000143947 */ /* 0x011fec0003800000 */
[----:B------:R-:W-:Y:S05]  /*179b0*/  @!P2 BRA `(.L_x_14976) ;  /* 0x000000000010a947 */ /* 0x000fea0003800000 */
[----:B------:R-:W2:Y:S04]  /*179c0*/  LDG.E R11, desc[UR40][R4.64] ;  /* 0x00000028040b7981 */ /* 0x000ea8000c1e1900 */
[----:B------:R-:W2:Y:S02]  /*179d0*/  LDG.E R4, desc[UR40][R4.64+0x4] ;  /* 0x0000042804047981 */ /* 0x000ea4000c1e1900 */
[----:B--2--5:R-:W-:-:S05]  /*179e0*/  IMAD.IADD R14, R4, 0x1, -R11 ;  /* 0x00000001040e7824 */ /* 0x024fca00078e0a0b */
[----:B------:R0:W-:Y:S02]  /*179f0*/  STL [R1+0x3c], R14 ;  /* 0x00003c0e01007387 */ /* 0x0001e40000100800 */
.L_x_14976:
        /* <DEDUP_REMOVED lines=12> */
.L_x_14977:
[----:B------:R-:W-:Y:S05]  /*17ac0*/  @!P0 BRA `(.L_x_14978) ;  /* 0x00000000000c8947 */ /* 0x000fea0003800000 */
[----:B------:R-:W2:Y:S04]  /*17ad0*/  LDG.E R10, desc[UR40][R8.64] ;  /* 0x00000028080a7981 */ /* 0x000ea8000c1e1900 */
[----:B------:R-:W2:Y:S02]  /*17ae0*/  LDG.E R8, desc[UR40][R8.64+0x4] ;  /* 0x0000042808087981 */ /* 0x000ea4000c1e1900 */
[----:B--2---:R-:W-:-:S07]  /*17af0*/  IMAD.IADD R10, R8, 0x1, -R10 ;  /* 0x00000001080a7824 */ /* 0x004fce00078e0a0a */
.L_x_14978:
        /* <DEDUP_REMOVED lines=47> */
.L_x_15181:
[----:B--2---:R-:W-:Y:S02]  /*17df0*/  ISETP.NE.AND P0, PT, R14, RZ, PT ;  /* 0x000000ff0e00720c */ /* 0x004fe40003f05270 */
[----:B------:R-:W-:-:S11]  /*17e00*/  PLOP3.LUT P6, PT, PT, PT, PT, 0x8, 0x0 ;  /* 0x000000000000781c */ /* 0x000fd60003fce170 */
[----:B------:R-:W-:Y:S05]  /*17e10*/  @P0 BRA `(.L_x_14982) ;  /* 0x00000000000c0947 */ /* 0x000fea0003800000 */
[----:B------:R-:W-:-:S03]  /*17e20*/  UMOV UR4, 0xffffffff ;  /* 0xffffffff00047882 */ /* 0x000fc60000000000 */
[----:B------:R-:W-:Y:S05]  /*17e30*/  BRA.DIV UR4, `(.L_x_14983) ;  /* 0x0000008604807947 */ /* 0x000fea000b800000 */
[----:B------:R-:W-:-:S13]  /*17e40*/  ELECT P6, URZ, PT ;  /* 0x00000000003f782f */ /* 0x000fda00038c0000 */
.L_x_14982:
        /* <DEDUP_REMOVED lines=10> */
.L_x_15184:
[----:B------:R-:W-:Y:S05]  /*17ef0*/  BSYNC B1 ;  /* 0x0000000000017941 */ /* 0x000fea0003800000 */
.L_x_14984:
        /* <DEDUP_REMOVED lines=14> */
.L_x_15185:
[----:B------:R-:W-:Y:S05]  /*17fe0*/  BSYNC B2 ;  /* 0x0000000000027941 */ /* 0x000fea0003800000 */
.L_x_14988:
        /* <DEDUP_REMOVED lines=9> */
.L_x_14991:
[----:B------:R-:W-:Y:S05]  /*18080*/  BSYNC B2 ;  /* 0x0000000000027941 */ /* 0x000fea0003800000 */
.L_x_14990:
        /* <DEDUP_REMOVED lines=14> */
.L_x_14992:
        /* <DEDUP_REMOVED lines=13> */
.L_x_15186:
[----:B------:R-:W-:Y:S05]  /*18240*/  BSYNC B2 ;  /* 0x0000000000027941 */ /* 0x000fea0003800000 */
.L_x_14993:
        /* <DEDUP_REMOVED lines=11> */
.L_x_14996:
[----:B------:R-:W-:Y:S05]  /*18300*/  BSYNC B2 ;  /* 0x0000000000027941 */ /* 0x000fea0003800000 */
.L_x_14995:
        /* <DEDUP_REMOVED lines=11> */
.L_x_14997:
        /* <DEDUP_REMOVED lines=15> */
.L_x_14998:
        /* <DEDUP_REMOVED lines=15> */
.L_x_14999:
        /* <DEDUP_REMOVED lines=15> */
.L_x_15000:
        /* <DEDUP_REMOVED lines=10> */
.L_x_14987:
[----:B------:R-:W-:Y:S05]  /*18730*/  BSYNC B1 ;  /* 0x0000000000017941 */ /* 0x000fea0003800000 */
.L_x_14986:
        /* <DEDUP_REMOVED lines=13> */
.L_x_15016:
        /* <DEDUP_REMOVED lines=14> */
.L_x_15187:
[----:B------:R-:W-:Y:S05]  /*188f0*/  BSYNC B2 ;  /* 0x0000000000027941 */ /* 0x000fea0003800000 */
.L_x_15003:
        /* <DEDUP_REMOVED lines=9> */
.L_x_15006:
[----:B------:R-:W-:Y:S05]  /*18990*/  BSYNC B2 ;  /* 0x0000000000027941 */ /* 0x000fea0003800000 */
.L_x_15005:
        /* <DEDUP_REMOVED lines=13> */
.L_x_15007:
        /* <DEDUP_REMOVED lines=13> */
.L_x_15188:
[----:B------:R-:W-:Y:S05]  /*18b40*/  BSYNC B2 ;  /* 0x0000000000027941 */ /* 0x000fea0003800000 */
.L_x_15008:
        /* <DEDUP_REMOVED lines=11> */
.L_x_15011:
[----:B------:R-:W-:Y:S05]  /*18c00*/  BSYNC B2 ;  /* 0x0000000000027941 */ /* 0x000fea0003800000 */
.L_x_15010:
        /* <DEDUP_REMOVED lines=11> */
.L_x_15012:
        /* <DEDUP_REMOVED lines=15> */
.L_x_15013:
        /* <DEDUP_REMOVED lines=15> */
.L_x_15014:
        /* <DEDUP_REMOVED lines=15> */
.L_x_15015:
        /* <DEDUP_REMOVED lines=10> */
.L_x_15002:
[----:B------:R-:W-:Y:S05]  /*19030*/  BSYNC B1 ;  /* 0x0000000000017941 */ /* 0x000fea0003800000 */
.L_x_15001:
        /* <DEDUP_REMOVED lines=12> */
.L_x_14980:
[----:B------:R-:W-:Y:S05]  /*19100*/  BSYNC B0 ;  /* 0x0000000000007941 */ /* 0x000fea0003800000 */
.L_x_14979:
        /* <DEDUP_REMOVED lines=23> */
[----:B------:R-:W-:Y:S01]  /*19280*/  VOTEU.ANY UR4, UPT, PT ;  /* 0x0000000000047886 */ /* 0x000fe200038e0100 */
[----:B------:R-:W3:Y:S01]  /*19290*/  LDC.64 R4, c[0x0][0xd60] ;  /* 0x00035800ff047b82 */ /* 0x000ee20000000a00 */
[----:B------:R-:W2:Y:S08]  /*192a0*/  FLO.U32 R0, UR4 ;  /* 0x0000000400007d00 */ /* 0x000eb000080e0000 */
[----:B------:R-:W3:Y:S01]  /*192b0*/  POPC R2, UR4 ;  /* 0x0000000400027d09 */ /* 0x000ee20008000000 */
[----:B--2---:R-:W-:-:S13]  /*192c0*/  ISETP.EQ.U32.AND P0, PT, R0, R3, PT ;  /* 0x000000030000720c */ /* 0x004fda0003f02070 */
[----:B---3--:R-:W2:Y:S01]  /*192d0*/  @P0 ATOMG.E.ADD.STRONG.GPU PT, R5, desc[UR40][R4.64], R2 ;  /* 0x00000002040509a8 */ /* 0x008ea200081ee1e8 */
[----:B------:R-:W3:Y:S02]  /*192e0*/  S2R R3, SR_LTMASK ;  /* 0x0000000000037919 */ /* 0x000ee40000003900 */
[----:B---3--:R-:W-:-:S06]  /*192f0*/  LOP3.LUT R3, R3, UR4, RZ, 0xc0, !PT ;  /* 0x0000000403037c12 */ /* 0x008fcc000f8ec0ff */
[----:B------:R-:W3:Y:S01]  /*19300*/  POPC R3, R3 ;  /* 0x0000000300037309 */ /* 0x000ee20000000000 */
[----:B--2---:R-:W3:Y:S02]  /*19310*/  SHFL.IDX PT, R0, R5, R0, 0x1f ;  /* 0x00001f0005007589 */ /* 0x004ee400000e0000 */
[----:B---3--:R-:W-:Y:S01]  /*19320*/  IADD3 R16, R0, UR36, R3 ;  /* 0x0000002400107c10 */ /* 0x008fe2000fffe003 */
[----:B------:R-:W-:Y:S06]  /*19330*/  BRA `(.L_x_15019) ;  /* 0x0000004c00607947 */ /* 0x000fec0003800000 */
.L_x_15018:
        /* <DEDUP_REMOVED lines=21> */
.L_x_15021:
[----:B------:R-:W-:Y:S05]  /*19490*/  BSYNC B6 ;  /* 0x0000000000067941 */ /* 0x000fea0003800000 */
.L_x_15020:
        /* <DEDUP_REMOVED lines=21> */
.L_x_15024:
        /* <DEDUP_REMOVED lines=16> */
.L_x_15023:
[----:B------:R-:W-:Y:S05]  /*196f0*/  BSYNC B6 ;  /* 0x0000000000067941 */ /* 0x000fea0003800000 */
.L_x_15022:
        /* <DEDUP_REMOVED lines=25> */
.L_x_15191:
        /* <DEDUP_REMOVED lines=12> */
.L_x_15194:
        /* <DEDUP_REMOVED lines=25> */
.L_x_15028:
[----:B------:R-:W3:Y:S04]  /*19ae0*/  LDL R7, [R1+0x4] ;  /* 0x0000040001077983 */ /* 0x000ee80000100800 */
[----:B0-2---:R-:W3:Y:S04]  /*19af0*/  LDL R0, [R1+0x8] ;  /* 0x0000080001007983 */ /* 0x005ee80000100800 */
[----:B------:R-:W2:Y:S01]  /*19b00*/  LDL R2, [R1+0x18] ;  /* 0x0000180001027983 */ /* 0x000ea20000100800 */
[----:B---3--:R-:W-:Y:S01]  /*19b10*/  IMAD R0, R0, 0x8, R7 ;  /* 0x0000000800007824 */ /* 0x008fe200078e0207 */
[----:B--2---:R-:W-:-:S04]  /*19b20*/  SHF.L.U32 R2, R2, 0x1f, RZ ;  /* 0x0000001f02027819 */ /* 0x004fc800000006ff */
[----:B------:R-:W0:Y:S02]  /*19b30*/  SYNCS.PHASECHK.TRANS64.TRYWAIT P0, [R0+URZ+0x32440], R2 ;  /* 0x03244002000075a7 */ /* 0x000e24000800017f */
[----:B0-----:R-:W-:Y:S05]  /*19b40*/  @!P0 BRA `(.L_x_15029) ;  /* 0x0000006c00188947 */ /* 0x001fea0003800000 */
.L_x_15195:
        /* <DEDUP_REMOVED lines=11> */
.L_x_15030:
        /* <DEDUP_REMOVED lines=27> */
.L_x_15026:
        /* <DEDUP_REMOVED lines=37> */
.L_x_15032:
[----:B------:R-:W-:Y:S05]  /*1a000*/  BSYNC B6 ;  /* 0x0000000000067941 */ /* 0x000fea0003800000 */
.L_x_15031:
        /* <DEDUP_REMOVED lines=142> */
.L_x_15212:
        /* <DEDUP_REMOVED lines=12> */
.L_x_15034:
        /* <DEDUP_REMOVED lines=38> */
.L_x_15036:
[----:B------:R-:W-:Y:S05]  /*1ac10*/  BSYNC B6 ;  /* 0x0000000000067941 */ /* 0x000fea0003800000 */
.L_x_15035:
        /* <DEDUP_REMOVED lines=151> */
.L_x_15230:
        /* <DEDUP_REMOVED lines=14> */
.L_x_15039:
[----:B------:R-:W-:Y:S05]  /*1b670*/  BSYNC B0 ;  /* 0x0000000000007941 */ /* 0x000fea0003800000 */
.L_x_15038:
[----:B------:R4:W5:Y:S01]  /*1b680*/  LDL R8, [R1+0x4] ;  /* 0x0000040001087983 */ /* 0x0009620000100800 */
[----:B------:R-:W-:Y:S01]  /*1b690*/  PLOP3.LUT P0, PT, PT, PT, PT, 0x80, 0x0 ;  /* 0x000000000000781c */ /* 0x000fe20003f0f070 */
[----:B------:R-:W-:-:S12]  /*1b6a0*/  NOP ;  /* 0x0000000000007918 */ /* 0x000fd80000000000 */
.L_x_15040:
        /* <DEDUP_REMOVED lines=19> */
.L_x_15231:
[----:B------:R-:W-:Y:S05]  /*1b7e0*/  BSYNC B0 ;  /* 0x0000000000007941 */ /* 0x000fea0003800000 */
.L_x_15041:
        /* <DEDUP_REMOVED lines=16> */
.L_x_15232:
[----:B------:R-:W-:Y:S05]  /*1b8f0*/  BSYNC B1 ;  /* 0x0000000000017941 */ /* 0x000fea0003800000 */
.L_x_15045:
        /* <DEDUP_REMOVED lines=9> */
.L_x_15048:
[----:B------:R-:W-:Y:S05]  /*1b990*/  BSYNC B1 ;  /* 0x0000000000017941 */ /* 0x000fea0003800000 */
.L_x_15047:
        /* <DEDUP_REMOVED lines=14> */
.L_x_15049:
        /* <DEDUP_REMOVED lines=16> */
.L_x_15050:
        /* <DEDUP_REMOVED lines=16> */
.L_x_15051:
        /* <DEDUP_REMOVED lines=16> */
.L_x_15052:
        /* <DEDUP_REMOVED lines=11> */
.L_x_15044:
[----:B------:R-:W-:Y:S05]  /*1be30*/  BSYNC B0 ;  /* 0x0000000000007941 */ /* 0x000fea0003800000 */
.L_x_15043:
[----:B0-----:R-:W3:Y:S01]  /*1be40*/  LDL R4, [R1+0x30] ;  /* 0x0000300001047983 */ /* 0x001ee20000100800 */
        /* <DEDUP_REMOVED lines=48> */
.L_x_15059:
[----:B------:R-:W2:Y:S01]  /*1c150*/  LDL R2, [R1+0x4] ;  /* 0x0000040001027983 */ /* 0x000ea20000100800 */
[----:B------:R-:W-:Y:S01]  /*1c160*/  SHF.L.U32 R6, R8, 0x1f, RZ ;  /* 0x0000001f08067819 */ /* 0x000fe200000006ff */
[----:B-1----:R-:W1:Y:S01]  /*1c170*/  S2R R0, SR_TID.X ;  /* 0x0000000000007919 */ /* 0x002e620000002100 */
[----:B------:R-:W-:Y:S01]  /*1c180*/  BSSY B3, `(.L_x_15060) ;  /* 0x0000006000037945 */ /* 0x000fe20003800000 */
[----:B-1----:R-:W-:-:S04]  /*1c190*/  LOP3.LUT R0, R0, 0x7f, RZ, 0xc0, !PT ;  /* 0x0000007f00007812 */ /* 0x002fc800078ec0ff */
[----:B------:R-:W-:Y:S01]  /*1c1a0*/  ISETP.NE.AND P1, PT, R0, RZ, PT ;  /* 0x000000ff0000720c */ /* 0x000fe20003f25270 */
[----:B--2---:R-:W-:-:S04]  /*1c1b0*/  IMAD R2, R9, 0x8, R2 ;  /* 0x0000000809027824 */ /* 0x004fc800078e0202 */
[----:B------:R-:W1:Y:S02]  /*1c1c0*/  SYNCS.PHASECHK.TRANS64.TRYWAIT P0, [R2+URZ+0x32440], R6 ;  /* 0x03244006020075a7 */ /* 0x000e64000800017f */
[----:B-1----:R-:W-:Y:S06]  /*1c1d0*/  @!P0 BRA `(.L_x_15061) ;  /* 0x0000005c00e48947 */ /* 0x002fec0003800000 */
.L_x_15233:
[----:B------:R-:W-:Y:S05]  /*1c1e0*/  BSYNC B3 ;  /* 0x0000000000037941 */ /* 0x000fea0003800000 */
.L_x_15060:
        /* <DEDUP_REMOVED lines=9> */
.L_x_15063:
[----:B------:R-:W-:Y:S05]  /*1c280*/  BSYNC B3 ;  /* 0x0000000000037941 */ /* 0x000fea0003800000 */
.L_x_15062:
        /* <DEDUP_REMOVED lines=14> */
.L_x_15064:
        /* <DEDUP_REMOVED lines=14> */
.L_x_15234:
[----:B------:R-:W-:Y:S05]  /*1c450*/  BSYNC B3 ;  /* 0x0000000000037941 */ /* 0x000fea0003800000 */
.L_x_15065:
        /* <DEDUP_REMOVED lines=11> */
.L_x_15068:
[----:B------:R-:W-:Y:S05]  /*1c510*/  BSYNC B3 ;  /* 0x0000000000037941 */ /* 0x000fea0003800000 */
.L_x_15067:
        /* <DEDUP_REMOVED lines=11> */
.L_x_15069:
        /* <DEDUP_REMOVED lines=16> */
.L_x_15070:
        /* <DEDUP_REMOVED lines=16> */
.L_x_15071:
        /* <DEDUP_REMOVED lines=16> */
.L_x_15072:
        /* <DEDUP_REMOVED lines=11> */
.L_x_15058:
[----:B------:R-:W-:Y:S05]  /*1c980*/  BSYNC B1 ;  /* 0x0000000000017941 */ /* 0x000fea0003800000 */
.L_x_15057:
[----:B------:R-:W2:Y:S02]  /*1c990*/  LDL.LU R5, [R1+0x30] ;  /* 0x0000300001057983 */ /* 0x000ea40000300800 */
[----:B--2---:R-:W-:-:S07]  /*1c9a0*/  VIADD R0, R5, 0xfffffffd ;  /* 0xfffffffd05007836 */ /* 0x004fce0000000000 */
.L_x_15056:
[----:B------:R-:W-:Y:S05]  /*1c9b0*/  BSYNC B2 ;  /* 0x0000000000027941 */ /* 0x000fea0003800000 */
.L_x_15055:
[----:B------:R-:W-:-:S13]  /*1c9c0*/  ISETP.NE.AND P0, PT, R4, RZ, PT ;  /* 0x000000ff0400720c */ /* 0x000fda0003f05270 */
[----:B------:R-:W-:Y:S05]  /*1c9d0*/  @!P0 BRA `(.L_x_15054) ;  /* 0x0000001400488947 */ /* 0x000fea0003800000 */
.L_x_15105:
[----:B------:R-:W3:Y:S04]  /*1c9e0*/  LDL R4, [R1+0x38] ;  /* 0x0000380001047983 */ /* 0x000ee80000100800 */
[----:B------:R-:W2:Y:S04]  /*1c9f0*/  LDL.LU R3, [R1+0x8] ;  /* 0x0000080001037983 */ /* 0x000ea80000300800 */
[----:B------:R-:W4:Y:S01]  /*1ca00*/  LDL.LU R2, [R1+0x18] ;  /* 0x0000180001027983 */ /* 0x000f220000300800 */
[----:B------:R-:W-:Y:S05]  /*1ca10*/  YIELD ;  /* 0x0000000000007946 */ /* 0x000fea0003800000 */
[----:B------:R-:W-:Y:S01]  /*1ca20*/  BSSY B1, `(.L_x_15073) ;  /* 0x00000a2000017945 */ /* 0x000fe20003800000 */
[----:B---3--:R-:W-:Y:S01]  /*1ca30*/  LOP3.LUT P1, RZ, R4, 0x1, RZ, 0xc0, !PT ;  /* 0x0000000104ff7812 */ /* 0x008fe2000782c0ff */
[----:B--2---:R-:W-:-:S05]  /*1ca40*/  VIADD R7, R3, 0x1 ;  /* 0x0000000103077836 */ /* 0x004fca0000000000 */
        /* <DEDUP_REMOVED lines=30> */
.L_x_15075:
        /* <DEDUP_REMOVED lines=9> */
.L_x_15235:
[----:B------:R-:W-:Y:S05]  /*1ccc0*/  BSYNC B2 ;  /* 0x0000000000027941 */ /* 0x000fea0003800000 */
.L_x_15076:
        /* <DEDUP_REMOVED lines=9> */
.L_x_15079:
[----:B------:R-:W-:Y:S05]  /*1cd60*/  BSYNC B2 ;  /* 0x0000000000027941 */ /* 0x000fea0003800000 */
.L_x_15078:
        /* <DEDUP_REMOVED lines=13> */
.L_x_15080:
        /* <DEDUP_REMOVED lines=14> */
.L_x_15236:
[----:B------:R-:W-:Y:S05]  /*1cf20*/  BSYNC B2 ;  /* 0x0000000000027941 */ /* 0x000fea0003800000 */
.L_x_15081:
        /* <DEDUP_REMOVED lines=11> */
.L_x_15084:
[----:B------:R-:W-:Y:S05]  /*1cfe0*/  BSYNC B2 ;  /* 0x0000000000027941 */ /* 0x000fea0003800000 */
.L_x_15083:
        /* <DEDUP_REMOVED lines=10> */
.L_x_15085:
        /* <DEDUP_REMOVED lines=16> */
.L_x_15086:
        /* <DEDUP_REMOVED lines=16> */
.L_x_15087:
        /* <DEDUP_REMOVED lines=16> */
.L_x_15088:
        /* <DEDUP_REMOVED lines=11> */
.L_x_15074:
[----:B------:R-:W-:Y:S05]  /*1d440*/  BSYNC B1 ;  /* 0x0000000000017941 */ /* 0x000fea0003800000 */
.L_x_15073:
        /* <DEDUP_REMOVED lines=36> */
.L_x_15091:
        /* <DEDUP_REMOVED lines=9> */
.L_x_15237:
[----:B------:R-:W-:Y:S05]  /*1d720*/  BSYNC B2 ;  /* 0x0000000000027941 */ /* 0x000fea0003800000 */
.L_x_15092:
        /* <DEDUP_REMOVED lines=9> */
.L_x_15095:
[----:B------:R-:W-:Y:S05]  /*1d7c0*/  BSYNC B2 ;  /* 0x0000000000027941 */ /* 0x000fea0003800000 */
.L_x_15094:
        /* <DEDUP_REMOVED lines=14> */
.L_x_15096:
        /* <DEDUP_REMOVED lines=14> */
.L_x_15238:
[----:B------:R-:W-:Y:S05]  /*1d990*/  BSYNC B2 ;  /* 0x0000000000027941 */ /* 0x000fea0003800000 */
.L_x_15097:
        /* <DEDUP_REMOVED lines=11> */
.L_x_15100:
[----:B------:R-:W-:Y:S05]  /*1da50*/  BSYNC B2 ;  /* 0x0000000000027941 */ /* 0x000fea0003800000 */
.L_x_15099:
        /* <DEDUP_REMOVED lines=11> */
.L_x_15101:
        /* <DEDUP_REMOVED lines=16> */
.L_x_15102:
        /* <DEDUP_REMOVED lines=16> */
.L_x_15103:
        /* <DEDUP_REMOVED lines=16> */
.L_x_15104:
        /* <DEDUP_REMOVED lines=11> */
.L_x_15090:
[----:B------:R-:W-:Y:S05]  /*1dec0*/  BSYNC B1 ;  /* 0x0000000000017941 */ /* 0x000fea0003800000 */
.L_x_15089:
[C---:B------:R-:W-:Y:S01]  /*1ded0*/  ISETP.GT.AND P0, PT, R0.reuse, 0x1, PT ;  /* 0x000000010000780c */ /* 0x040fe20003f04270 */
[----:B------:R-:W-:-:S12]  /*1dee0*/  VIADD R0, R0, 0xfffffffe ;  /* 0xfffffffe00007836 */ /* 0x000fd80000000000 */
[----:B------:R-:W-:Y:S05]  /*1def0*/  @P0 BRA `(.L_x_15105) ;  /* 0xffffffe800b80947 */ /* 0x000fea000383ffff */
.L_x_15054:
[----:B------:R-:W-:Y:S05]  /*1df00*/  BSYNC B0 ;  /* 0x0000000000007941 */ /* 0x000fea0003800000 */
.L_x_15053:
        /* <DEDUP_REMOVED lines=21> */
[----:B------:R-:W1:Y:S01]  /*1e060*/  POPC R7, R6 ;  /* 0x0000000600077309 */ /* 0x000e620000000000 */
[----:B--2---:R-:W1:Y:S02]  /*1e070*/  SHFL.IDX PT, R2, R3, R2, 0x1f ;  /* 0x00001f0203027589 */ /* 0x004e6400000e0000 */
[----:B-1----:R-:W-:-:S07]  /*1e080*/  IADD3 R16, R2, UR36, R7 ;  /* 0x0000002402107c10 */ /* 0x002fce000fffe007 */
.L_x_15107:
[----:B------:R-:W-:Y:S05]  /*1e090*/  BSYNC B0 ;  /* 0x0000000000007941 */ /* 0x000fea0003800000 */
.L_x_15106:
[----:B------:R-:W-:-:S05]  /*1e0a0*/  SEL R0, R0, RZ, P0 ;  /* 0x000000ff00007207 */ /* 0x000fca0000000000 */
[----:B------:R2:W-:Y:S02]  /*1e0b0*/  STL [R1+0x8], R0 ;  /* 0x0000080001007387 */ /* 0x0005e40000100800 */
.L_x_15019:
[----:B------:R-:W-:Y:S05]  /*1e0c0*/  BSYNC B7 ;  /* 0x0000000000077941 */ /* 0x000fea0003800000 */
.L_x_15017:
        /* <DEDUP_REMOVED lines=13> */
.L_x_15108:
        /* <DEDUP_REMOVED lines=36> */
.L_x_15248:
[----:B------:R-:W-:Y:S02]  /*1e3e0*/  ULDC UR4, c[0x0][0xd38] ;  /* 0x00034e0000047ab9 */ /* 0x000fe40000000800 */
[----:B------:R-:W-:-:S04]  /*1e3f0*/  IMAD.U32 R4, RZ, RZ, UR4 ;  /* 0x00000004ff047e24 */ /* 0x000fc8000f8e00ff */
[----:B--2---:R-:W-:-:S04]  /*1e400*/  IMAD R16, R16, R4, RZ ;  /* 0x0000000410107224 */ /* 0x004fc800078e02ff */
[----:B------:R-:W-:-:S05]  /*1e410*/  IMAD.IADD R5, R5, 0x1, R16 ;  /* 0x0000000105057824 */ /* 0x000fca00078e0210 */
[----:B------:R-:W-:-:S13]  /*1e420*/  ISETP.GT.AND P6, PT, R5, R0, PT ;  /* 0x000000000500720c */ /* 0x000fda0003fc4270 */
[----:B------:R-:W-:Y:S05]  /*1e430*/  @P6 BRA `(.L_x_15111) ;  /* 0x00000000009c6947 */ /* 0x000fea0003800000 */
.L_x_15116:
[----:B------:R-:W2:Y:S01]  /*1e440*/  LDC R2, c[0x0][0xd3c] ;  /* 0x00034f00ff027b82 */ /* 0x000ea20000000800 */
[----:B------:R-:W-:-:S05]  /*1e450*/  VIADD R19, R19, 0x1f ;  /* 0x0000001f13137836 */ /* 0x000fca0000000000 */
[----:B--2---:R-:W-:-:S13]  /*1e460*/  ISETP.GE.AND P6, PT, R19, R2, PT ;  /* 0x000000021300720c */ /* 0x004fda0003fc6270 */
        /* <DEDUP_REMOVED lines=11> */
.L_x_15114:
[----:B------:R-:W-:Y:S05]  /*1e520*/  BSYNC B0 ;  /* 0x0000000000007941 */ /* 0x000fea0003800000 */
.L_x_15113:
        /* <DEDUP_REMOVED lines=18> */
.L_x_15256:
[----:B------:R-:W-:Y:S02]  /*1e650*/  ULDC UR4, c[0x0][0xd38] ;  /* 0x00034e0000047ab9 */ /* 0x000fe40000000800 */
[----:B------:R-:W-:-:S04]  /*1e660*/  IMAD.U32 R4, RZ, RZ, UR4 ;  /* 0x00000004ff047e24 */ /* 0x000fc8000f8e00ff */
[----:B--2---:R-:W-:-:S04]  /*1e670*/  IMAD R16, R16, R4, RZ ;  /* 0x0000000410107224 */ /* 0x004fc800078e02ff */
[----:B------:R-:W-:-:S05]  /*1e680*/  IMAD.IADD R5, R16, 0x1, R5 ;  /* 0x0000000110057824 */ /* 0x000fca00078e0205 */
[----:B------:R-:W-:-:S13]  /*1e690*/  ISETP.GT.AND P6, PT, R5, R0, PT ;  /* 0x000000000500720c */ /* 0x000fda0003fc4270 */
[----:B------:R-:W-:Y:S05]  /*1e6a0*/  @!P6 BRA `(.L_x_15116) ;  /* 0xfffffffc0064e947 */ /* 0x000fea000383ffff */
.L_x_15111:
        /* <DEDUP_REMOVED lines=8> */
.L_x_15260:
[----:B------:R-:W-:Y:S01]  /*1e730*/  ISETP.NE.AND P0, PT, R5, RZ, PT ;  /* 0x000000ff0500720c */ /* 0x000fe20003f05270 */
[----:B--2---:R-:W-:-:S12]  /*1e740*/  IMAD.MOV.U32 R2, RZ, RZ, RZ ;  /* 0x000000ffff027224 */ /* 0x004fd800078e00ff */
[----:B------:R-:W-:Y:S05]  /*1e750*/  @!P0 BRA `(.L_x_15118) ;  /* 0x0000000000108947 */ /* 0x000fea0003800000 */
[----:B------:R-:W-:Y:S01]  /*1e760*/  UMOV UR4, 0xffffffff ;  /* 0xffffffff00047882 */ /* 0x000fe20000000000 */
[----:B------:R-:W-:Y:S02]  /*1e770*/  VIADD R12, R6, 0xffffffff ;  /* 0xffffffff060c7836 */ /* 0x000fe40000000000 */
[----:B------:R-:W-:Y:S05]  /*1e780*/  BRA.DIV UR4, `(.L_x_15119) ;  /* 0x00000046044c7947 */ /* 0x000fea000b800000 */
[----:B------:R2:W0:Y:S02]  /*1e790*/  SHFL.IDX PT, R2, R3, R12, 0x1f ;  /* 0x00001f0c03027589 */ /* 0x00042400000e0000 */
.L_x_15118:
[----:B0----5:R-:W0:Y:S01]  /*1e7a0*/  LDC.64 R8, c[0x0][0xd90] ;  /* 0x00036400ff087b82 */ /* 0x021e220000000a00 */
[----:B------:R-:W-:-:S04]  /*1e7b0*/  IMAD.IADD R19, R6, 0x1, R19 ;  /* 0x0000000106137824 */ /* 0x000fc800078e0213 */
[----:B0-----:R-:W-:-:S06]  /*1e7c0*/  IMAD.WIDE R6, R19, 0x4, R8 ;  /* 0x0000000413067825 */ /* 0x001fcc00078e0208 */
[----:B------:R-:W3:Y:S01]  /*1e7d0*/  LDG.E R6, desc[UR40][R6.64] ;  /* 0x0000002806067981 */ /* 0x000ee2000c1e1900 */
[----:B------:R-:W-:-:S04]  /*1e7e0*/  IMAD R16, R2, R4, R16 ;  /* 0x0000000402107224 */ /* 0x000fc800078e0210 */
[----:B------:R-:W-:Y:S02]  /*1e7f0*/  IMAD.IADD R0, R0, 0x1, -R16 ;  /* 0x0000000100007824 */ /* 0x000fe400078e0a10 */
[----:B---3--:R-:W-:-:S05]  /*1e800*/  IMAD R5, R17, R6, RZ ;  /* 0x0000000611057224 */ /* 0x008fca00078e02ff */
[----:B------:R-:W-:-:S04]  /*1e810*/  IABS R7, R5 ;  /* 0x0000000500077213 */ /* 0x000fc80000000000 */
[----:B-12---:R-:W0:Y:S08]  /*1e820*/  I2F.RP R3, R7 ;  /* 0x0000000700037306 */ /* 0x006e300000209400 */
        /* <DEDUP_REMOVED lines=57> */
.L_x_15112:
[----:B------:R-:W-:Y:S01]  /*1ebc0*/  UMOV UR4, URZ ;  /* 0x0000003f00047c82 */ /* 0x000fe20008000000 */
[----:B------:R-:W-:Y:S01]  /*1ebd0*/  UMOV UR5, URZ ;  /* 0x0000003f00057c82 */ /* 0x000fe20008000000 */
[----:B------:R-:W-:Y:S01]  /*1ebe0*/  ULDC UR6, c[0x0][0xd3c] ;  /* 0x00034f0000067ab9 */ /* 0x000fe20000000800 */
[----:B------:R-:W-:Y:S02]  /*1ebf0*/  IMAD.MOV.U32 R16, RZ, RZ, R0 ;  /* 0x000000ffff107224 */ /* 0x000fe400078e0000 */
[----:B------:R-:W-:Y:S02]  /*1ec00*/  IMAD.U32 R17, RZ, RZ, UR4 ;  /* 0x00000004ff117e24 */ /* 0x000fe4000f8e00ff */
[----:B------:R-:W-:Y:S02]  /*1ec10*/  IMAD.U32 R18, RZ, RZ, UR5 ;  /* 0x00000005ff127e24 */ /* 0x000fe4000f8e00ff */
[----:B------:R-:W-:-:S07]  /*1ec20*/  IMAD.U32 R19, RZ, RZ, UR6 ;  /* 0x00000006ff137e24 */ /* 0x000fce000f8e00ff */
.L_x_15120:
[----:B-1----:R1:W2:Y:S01]  /*1ec30*/  LDL R3, [R1+0x4] ;  /* 0x0000040001037983 */ /* 0x0022a20000100800 */
        /* <DEDUP_REMOVED lines=11> */
.L_x_15109:
[----:B------:R-:W-:Y:S02]  /*1ecf0*/  ULDC UR4, c[0x0][0xd3c] ;  /* 0x00034f0000047ab9 */ /* 0x000fe40000000800 */
[----:B---3--:R-:W-:-:S13]  /*1ed00*/  ISETP.GE.AND P0, PT, R19, UR4, PT ;  /* 0x0000000413007c0c */ /* 0x008fda000bf06270 */
[----:B------:R-:W-:Y:S05]  /*1ed10*/  @!P0 BRA `(.L_x_15121) ;  /* 0xffffff8800348947 */ /* 0x000fea000383ffff */
[----:B------:R-:W-:Y:S05]  /*1ed20*/  BSYNC B8 ;  /* 0x0000000000087941 */ /* 0x000fea0003800000 */
.L_x_14975:
        /* <DEDUP_REMOVED lines=12> */
.L_x_15263:
[----:B------:R-:W-:Y:S05]  /*1edf0*/  BSYNC B0 ;  /* 0x0000000000007941 */ /* 0x000fea0003800000 */
.L_x_15122:
[----:B------:R-:W-:-:S03]  /*1ee00*/  UMOV UR4, 0xffffffff ;  /* 0xffffffff00047882 */ /* 0x000fc60000000000 */
[----:B------:R-:W-:Y:S05]  /*1ee10*/  BRA.DIV UR4, `(.L_x_15124) ;  /* 0x0000003e04e47947 */ /* 0x000fea000b800000 */
[----:B------:R-:W1:Y:S02]  /*1ee20*/  S2R R2, SR_TID.X ;  /* 0x0000000000027919 */ /* 0x000e640000002100 */
[----:B-1----:R-:W-:-:S04]  /*1ee30*/  SHF.R.U32.HI R2, RZ, 0x5, R2 ;  /* 0x00000005ff027819 */ /* 0x002fc80000011602 */
[----:B------:R-:W-:-:S05]  /*1ee40*/  LOP3.LUT R2, R2, 0x3, RZ, 0xc0, !PT ;  /* 0x0000000302027812 */ /* 0x000fca00078ec0ff */
[----:B------:R1:W2:Y:S02]  /*1ee50*/  SHFL.IDX PT, R14, R2, RZ, 0x1f ;  /* 0x00001fff020e7589 */ /* 0x0002a400000e0000 */
.L_x_15266:
[----:B--2---:R-:W-:-:S13]  /*1ee60*/  ISETP.NE.AND P0, PT, R14, RZ, PT ;  /* 0x000000ff0e00720c */ /* 0x004fda0003f05270 */
[----:B------:R-:W-:Y:S05]  /*1ee70*/  @P0 BRA `(.L_x_14816) ;  /* 0x0000000000940947 */ /* 0x000fea0003800000 */
[----:B------:R-:W-:-:S03]  /*1ee80*/  UMOV UR4, 0xffffffff ;  /* 0xffffffff00047882 */ /* 0x000fc60000000000 */
[----:B------:R-:W-:Y:S05]  /*1ee90*/  BRA.DIV UR4, `(.L_x_15125) ;  /* 0x0000003e04f87947 */ /* 0x000fea000b800000 */
[----:B------:R-:W-:-:S13]  /*1eea0*/  ELECT P6, URZ, PT ;  /* 0x00000000003f782f */ /* 0x000fda00038c0000 */
.L_x_15269:
[----:B------:R-:W-:Y:S05]  /*1eeb0*/  @!P6 BRA `(.L_x_14816) ;  /* 0x000000000084e947 */ /* 0x000fea0003800000 */
[----:B-1----:R-:W2:Y:S02]  /*1eec0*/  LDL.LU R2, [R1+0x8c] ;  /* 0x00008c0001027983 */ /* 0x002ea40000300800 */
[----:B--2---:R-:W-:-:S04]  /*1eed0*/  LOP3.LUT R2, R2, 0x2, RZ, 0xfc, !PT ;  /* 0x0000000202027812 */ /* 0x004fc800078efcff */
[----:B------:R-:W-:-:S13]  /*1eee0*/  ISETP.NE.AND P2, PT, R2, 0x3, PT ;  /* 0x000000030200780c */ /* 0x000fda0003f45270 */
[----:B------:R-:W-:Y:S05]  /*1eef0*/  @!P2 BRA `(.L_x_15126) ;  /* 0x000000000004a947 */ /* 0x000fea0003800000 */
[----:B------:R-:W-:Y:S01]  /*1ef00*/  BPT.TRAP 0x1 ;  /* 0x000000040000795c */ /* 0x000fe20000300000 */
.L_x_15126:
        /* <DEDUP_REMOVED lines=14> */
.L_x_15270:
[----:B------:R-:W1:Y:S02]  /*1eff0*/  SYNCS.PHASECHK.TRANS64.TRYWAIT P0, [R7+URZ], R2 ;  /* 0x00000002070075a7 */ /* 0x000e64000800017f */
[----:B-1----:R-:W-:Y:S05]  /*1f000*/  @!P0 BRA `(.L_x_15128) ;  /* 0x0000003c00d08947 */ /* 0x002fea0003800000 */
.L_x_15271:
[----:B------:R-:W-:Y:S05]  /*1f010*/  @!P2 BRA `(.L_x_15129) ;  /* 0x000000000004a947 */ /* 0x000fea0003800000 */
[----:B------:R-:W-:Y:S01]  /*1f020*/  BPT.TRAP 0x1 ;  /* 0x000000040000795c */ /* 0x000fe20000300000 */
.L_x_15129:
[----:B------:R-:W2:Y:S01]  /*1f030*/  LDL.LU R4, [R1+0x8] ;  /* 0x0000080001047983 */ /* 0x000ea20000300800 */
[----:B------:R-:W-:-:S04]  /*1f040*/  VIADD R0, R0, 0x32460 ;  /* 0x0003246000007836 */ /* 0x000fc80000000000 */
[----:B--2---:R-:W-:-:S04]  /*1f050*/  IMAD R4, R4, 0x8, R0 ;  /* 0x0000000804047824 */ /* 0x004fc800078e0200 */
[----:B------:R-:W2:Y:S02]  /*1f060*/  SYNCS.PHASECHK.TRANS64.TRYWAIT P0, [R4+URZ], R5 ;  /* 0x00000005040075a7 */ /* 0x000ea4000800017f */
[----:B--2---:R-:W-:Y:S05]  /*1f070*/  @!P0 BRA `(.L_x_15130) ;  /* 0x0000003c00c88947 */ /* 0x004fea0003800000 */
.L_x_15272:
[----:B------:R-:W-:-:S07]  /*1f080*/  IMAD R3, R3, 0x8, R0 ;  /* 0x0000000803037824 */ /* 0x000fce00078e0200 */
.L_x_15131:
[----:B---3--:R3:W0:Y:S02]  /*1f090*/  SYNCS.PHASECHK.TRANS64.TRYWAIT P0, [R3+URZ], R2 ;  /* 0x00000002030075a7 */ /* 0x008624000800017f */
[----:B0-----:R-:W-:Y:S05]  /*1f0a0*/  @!P0 NANOSLEEP.SYNCS 0x989680 ;  /* 0x009896800000895d */ /* 0x001fea0003900000 */
[----:B------:R-:W0:Y:S02]  /*1f0b0*/  @!P0 SYNCS.PHASECHK.TRANS64 P0, [R3+URZ], R2 ;  /* 0x00000002030085a7 */ /* 0x000e24000800007f */
[----:B0-----:R-:W-:Y:S05]  /*1f0c0*/  @!P0 BRA `(.L_x_15131) ;  /* 0xfffffffc00f08947 */ /* 0x001fea000383ffff */
.L_x_14816:
[----:B------:R-:W-:Y:S05]  /*1f0d0*/  BSYNC B9 ;  /* 0x0000000000097941 */ /* 0x000fea0003800000 */
.L_x_14813:
[----:B------:R-:W-:Y:S05]  /*1f0e0*/  EXIT ;  /* 0x000000000000794d */ /* 0x000fea0003800000 */
.L_x_14834:
[----:B0-----:R0:W1:Y:S02]  /*1f0f0*/  SYNCS.PHASECHK.TRANS64.TRYWAIT P6, [R96+URZ+0x32490], R107 ;  /* 0x0324906b600075a7 */ /* 0x00106400080c017f */
[----:B-1----:R-:W-:Y:S05]  /*1f100*/  @!P6 NANOSLEEP.SYNCS 0x989680 ;  /* 0x009896800000e95d */ /* 0x002fea0003900000 */
[----:B------:R-:W1:Y:S02]  /*1f110*/  @!P6 SYNCS.PHASECHK.TRANS64 P6, [R96+URZ+0x32490], R107 ;  /* 0x0324906b6000e5a7 */ /* 0x000e6400080c007f */
[----:B-1----:R-:W-:Y:S05]  /*1f120*/  @!P6 BRA `(.L_x_14834) ;  /* 0xfffffffc00f0e947 */ /* 0x002fea000383ffff */
[----:B------:R-:W-:Y:S05]  /*1f130*/  BRA `(.L_x_15132) ;  /* 0xfffffe3c007c7947 */ /* 0x000fea000383ffff */
.L_x_14852:
[----:B0-----:R0:W1:Y:S02]  /*1f140*/  SYNCS.PHASECHK.TRANS64.TRYWAIT P5, [R96+URZ+0x32490], R107 ;  /* 0x0324906b600075a7 */ /* 0x00106400080a017f */
[----:B-1----:R-:W-:Y:S05]  /*1f150*/  @!P5 NANOSLEEP.SYNCS 0x989680 ;  /* 0x009896800000d95d */ /* 0x002fea0003900000 */
[----:B------:R-:W1:Y:S02]  /*1f160*/  @!P5 SYNCS.PHASECHK.TRANS64 P5, [R96+URZ+0x32490], R107 ;  /* 0x0324906b6000d5a7 */ /* 0x000e6400080a007f */
[----:B-1----:R-:W-:Y:S05]  /*1f170*/  @!P5 BRA `(.L_x_14852) ;  /* 0xfffffffc00f0d947 */ /* 0x002fea000383ffff */
[----:B------:R-:W-:Y:S05]  /*1f180*/  BRA `(.L_x_15133) ;  /* 0xfffffe5000287947 */ /* 0x000fea000383ffff */
.L_x_14861:
[----:B0-----:R0:W1:Y:S02]  /*1f190*/  SYNCS.PHASECHK.TRANS64.TRYWAIT P4, [R96+URZ+0x32490], R107 ;  /* 0x0324906b600075a7 */ /* 0x001064000808017f */
[----:B-1----:R-:W-:Y:S05]  /*1f1a0*/  @!P4 NANOSLEEP.SYNCS 0x989680 ;  /* 0x009896800000c95d */ /* 0x002fea0003900000 */
[----:B------:R-:W1:Y:S02]  /*1f1b0*/  @!P4 SYNCS.PHASECHK.TRANS64 P4, [R96+URZ+0x32490], R107 ;  /* 0x0324906b6000c5a7 */ /* 0x000e64000808007f */
[----:B-1----:R-:W-:Y:S05]  /*1f1c0*/  @!P4 BRA `(.L_x_14861) ;  /* 0xfffffffc00f0c947 */ /* 0x002fea000383ffff */
[----:B------:R-:W-:Y:S05]  /*1f1d0*/  BRA `(.L_x_15134) ;  /* 0xfffffe6000887947 */ /* 0x000fea000383ffff */
.L_x_14867:
[----:B-1----:R1:W2:Y:S02]  /*1f1e0*/  SYNCS.PHASECHK.TRANS64.TRYWAIT P3, [R96+URZ+0x324b0], R107 ;  /* 0x0324b06b600075a7 */ /* 0x0022a4000806017f */
[----:B--2---:R-:W-:Y:S05]  /*1f1f0*/  @!P3 NANOSLEEP.SYNCS 0x989680 ;  /* 0x009896800000b95d */ /* 0x004fea0003900000 */
[----:B------:R-:W2:Y:S02]  /*1f200*/  @!P3 SYNCS.PHASECHK.TRANS64 P3, [R96+URZ+0x324b0], R107 ;  /* 0x0324b06b6000b5a7 */ /* 0x000ea4000806007f */
[----:B--2---:R-:W-:Y:S05]  /*1f210*/  @!P3 BRA `(.L_x_14867) ;  /* 0xfffffffc00f0b947 */ /* 0x004fea000383ffff */
[----:B------:R-:W-:Y:S05]  /*1f220*/  BRA `(.L_x_15135) ;  /* 0xfffffe64001c7947 */ /* 0x000fea000383ffff */
.L_x_14875:
        /* <DEDUP_REMOVED lines=13> */
.L_x_15137:
[----:B------:R-:W-:Y:S05]  /*1f300*/  BSYNC B0 ;  /* 0x0000000000007941 */ /* 0x000fea0003800000 */
.L_x_15136:
[----:B------:R-:W-:Y:S05]  /*1f310*/  BRA `(.L_x_15138) ;  /* 0xfffffe6c00f47947 */ /* 0x000fea000383ffff */
.L_x_14887:
        /* <DEDUP_REMOVED lines=8> */
.L_x_15140:
[----:B------:R-:W-:Y:S05]  /*1f3a0*/  BSYNC B1 ;  /* 0x0000000000017941 */ /* 0x000fea0003800000 */
.L_x_15139:
        /* <DEDUP_REMOVED lines=8> */
.L_x_15141:
[----:B------:R-:W-:Y:S02]  /*1f430*/  IMAD.MOV.U32 R13, RZ, RZ, R8 ;  /* 0x000000ffff0d7224 */ /* 0x000fe400078e0008 */
[----:B------:R-:W-:-:S07]  /*1f440*/  IMAD.MOV.U32 R0, RZ, RZ, R14 ;  /* 0x000000ffff007224 */ /* 0x000fce00078e000e */
[----:B------:R-:W-:Y:S05]  /*1f450*/  WARPSYNC.COLLECTIVE R15, `(.L_x_15142) ;  /* 0x000000000f087348 */ /* 0x000fea0003c00000 */
[----:B------:R0:W1:Y:S02]  /*1f460*/  SHFL.IDX P6, R14, R13, R12, R11 ;  /* 0x0000000c0d0e7389 */ /* 0x00006400000c000b */
[----:B01----:R-:W-:Y:S01]  /*1f470*/  ENDCOLLECTIVE ;  /* 0x000000000000791b */ /* 0x003fe20003800000 */
.L_x_15142:
[----:B------:R-:W-:Y:S02]  /*1f480*/  IMAD.MOV.U32 R13, RZ, RZ, R7 ;  /* 0x000000ffff0d7224 */ /* 0x000fe400078e0007 */
[----:B------:R-:W-:-:S07]  /*1f490*/  IMAD.MOV.U32 R5, RZ, RZ, R14 ;  /* 0x000000ffff057224 */ /* 0x000fce00078e000e */
[----:B------:R-:W-:Y:S05]  /*1f4a0*/  WARPSYNC.COLLECTIVE R15, `(.L_x_15143) ;  /* 0x000000000f087348 */ /* 0x000fea0003c00000 */
[----:B------:R0:W1:Y:S02]  /*1f4b0*/  SHFL.IDX P6, R14, R13, R12, R11 ;  /* 0x0000000c0d0e7389 */ /* 0x00006400000c000b */
[----:B01----:R-:W-:Y:S01]  /*1f4c0*/  ENDCOLLECTIVE ;  /* 0x000000000000791b */ /* 0x003fe20003800000 */
.L_x_15143:
[----:B------:R-:W-:Y:S05]  /*1f4d0*/  BRA `(.L_x_15144) ;  /* 0xfffffe7400847947 */ /* 0x000fea000383ffff */
.L_x_14890:
        /* <DEDUP_REMOVED lines=8> */
.L_x_15146:
[----:B------:R-:W-:Y:S05]  /*1f560*/  BSYNC B1 ;  /* 0x0000000000017941 */ /* 0x000fea0003800000 */
.L_x_15145:
        /* <DEDUP_REMOVED lines=8> */
.L_x_15147:
[----:B------:R-:W-:Y:S02]  /*1f5f0*/  IMAD.MOV.U32 R13, RZ, RZ, R8 ;  /* 0x000000ffff0d7224 */ /* 0x000fe400078e0008 */
[----:B------:R-:W-:-:S07]  /*1f600*/  IMAD.MOV.U32 R0, RZ, RZ, R14 ;  /* 0x000000ffff007224 */ /* 0x000fce00078e000e */
[----:B------:R-:W-:Y:S05]  /*1f610*/  WARPSYNC.COLLECTIVE R15, `(.L_x_15148) ;  /* 0x000000000f087348 */ /* 0x000fea0003c00000 */
[----:B------:R0:W1:Y:S02]  /*1f620*/  SHFL.IDX P6, R14, R13, R12, R11 ;  /* 0x0000000c0d0e7389 */ /* 0x00006400000c000b */
[----:B01----:R-:W-:Y:S01]  /*1f630*/  ENDCOLLECTIVE ;  /* 0x000000000000791b */ /* 0x003fe20003800000 */
.L_x_15148:
[----:B------:R-:W-:Y:S02]  /*1f640*/  IMAD.MOV.U32 R13, RZ, RZ, R7 ;  /* 0x000000ffff0d7224 */ /* 0x000fe400078e0007 */
[----:B------:R-:W-:-:S07]  /*1f650*/  IMAD.MOV.U32 R5, RZ, RZ, R14 ;  /* 0x000000ffff057224 */ /* 0x000fce00078e000e */
[----:B------:R-:W-:Y:S05]  /*1f660*/  WARPSYNC.COLLECTIVE R15, `(.L_x_15149) ;  /* 0x000000000f087348 */ /* 0x000fea0003c00000 */
[----:B------:R0:W1:Y:S02]  /*1f670*/  SHFL.IDX P6, R14, R13, R12, R11 ;  /* 0x0000000c0d0e7389 */ /* 0x00006400000c000b */
[----:B01----:R-:W-:Y:S01]  /*1f680*/  ENDCOLLECTIVE ;  /* 0x000000000000791b */ /* 0x003fe20003800000 */
.L_x_15149:
[----:B------:R-:W-:Y:S05]  /*1f690*/  BRA `(.L_x_15150) ;  /* 0xfffffe7400f47947 */ /* 0x000fea000383ffff */
.L_x_14894:
[----:B0-----:R0:W1:Y:S02]  /*1f6a0*/  SYNCS.PHASECHK.TRANS64.TRYWAIT P0, [R19+URZ+0x32400], R34 ;  /* 0x03240022130075a7 */ /* 0x001064000800017f */
[----:B-1----:R-:W-:Y:S05]  /*1f6b0*/  @!P0 NANOSLEEP.SYNCS 0x989680 ;  /* 0x009896800000895d */ /* 0x002fea0003900000 */
[----:B------:R-:W1:Y:S02]  /*1f6c0*/  @!P0 SYNCS.PHASECHK.TRANS64 P0, [R19+URZ+0x32400], R34 ;  /* 0x03240022130085a7 */ /* 0x000e64000800007f */
[----:B-1----:R-:W-:Y:S05]  /*1f6d0*/  @!P0 BRA `(.L_x_14894) ;  /* 0xfffffffc00f08947 */ /* 0x002fea000383ffff */
[----:B------:R-:W-:Y:S05]  /*1f6e0*/  BRA `(.L_x_15151) ;  /* 0xfffffe7c00007947 */ /* 0x000fea000383ffff */
.L_x_14902:
        /* <DEDUP_REMOVED lines=9> */
.L_x_15153:
[----:B------:R-:W-:Y:S05]  /*1f780*/  BSYNC B1 ;  /* 0x0000000000017941 */ /* 0x000fea0003800000 */
.L_x_15152:
[----:B------:R0:W5:Y:S01]  /*1f790*/  LDL R7, [R1+0x30] ;  /* 0x0000300001077983 */ /* 0x0001620000100800 */
[----:B------:R-:W-:Y:S01]  /*1f7a0*/  IMAD.MOV.U32 R13, RZ, RZ, R10 ;  /* 0x000000ffff0d7224 */ /* 0x000fe200078e000a */
[----:B------:R-:W-:Y:S01]  /*1f7b0*/  ISETP.GE.AND P0, PT, R16, R35, PT ;  /* 0x000000231000720c */ /* 0x000fe20003f06270 */
[----:B------:R-:W-:Y:S02]  /*1f7c0*/  IMAD.MOV.U32 R12, RZ, RZ, RZ ;  /* 0x000000ffff0c7224 */ /* 0x000fe400078e00ff */
[----:B------:R-:W-:Y:S02]  /*1f7d0*/  IMAD.MOV.U32 R11, RZ, RZ, 0x1c1f ;  /* 0x00001c1fff0b7424 */ /* 0x000fe400078e00ff */
[----:B------:R-:W-:Y:S02]  /*1f7e0*/  IMAD.MOV.U32 R15, RZ, RZ, -0x1 ;  /* 0xffffffffff0f7424 */ /* 0x000fe400078e00ff */
[----:B0-----:R-:W-:-:S07]  /*1f7f0*/  IMAD.MOV.U32 R0, RZ, RZ, R14 ;  /* 0x000000ffff007224 */ /* 0x001fce00078e000e */
[----:B-----5:R-:W-:Y:S05]  /*1f800*/  WARPSYNC.COLLECTIVE R15, `(.L_x_15154) ;  /* 0x000000000f087348 */ /* 0x020fea0003c00000 */
[----:B------:R0:W1:Y:S02]  /*1f810*/  SHFL.IDX P6, R14, R13, R12, R11 ;  /* 0x0000000c0d0e7389 */ /* 0x00006400000c000b */
[----:B01---5:R-:W-:Y:S01]  /*1f820*/  ENDCOLLECTIVE ;  /* 0x000000000000791b */ /* 0x023fe20003800000 */
.L_x_15154:
[----:B------:R-:W-:Y:S02]  /*1f830*/  IMAD.MOV.U32 R13, RZ, RZ, R20 ;  /* 0x000000ffff0d7224 */ /* 0x000fe400078e0014 */
[----:B------:R-:W-:-:S07]  /*1f840*/  IMAD.MOV.U32 R3, RZ, RZ, R14 ;  /* 0x000000ffff037224 */ /* 0x000fce00078e000e */
[----:B------:R-:W-:Y:S05]  /*1f850*/  WARPSYNC.COLLECTIVE R15, `(.L_x_15155) ;  /* 0x000000000f087348 */ /* 0x000fea0003c00000 */
[----:B------:R0:W1:Y:S02]  /*1f860*/  SHFL.IDX P6, R14, R13, R12, R11 ;  /* 0x0000000c0d0e7389 */ /* 0x00006400000c000b */
[----:B01----:R-:W-:Y:S01]  /*1f870*/  ENDCOLLECTIVE ;  /* 0x000000000000791b */ /* 0x003fe20003800000 */
.L_x_15155:
[----:B------:R-:W-:Y:S02]  /*1f880*/  IMAD.MOV.U32 R13, RZ, RZ, R29 ;  /* 0x000000ffff0d7224 */ /* 0x000fe400078e001d */
[----:B------:R-:W-:-:S07]  /*1f890*/  IMAD.MOV.U32 R8, RZ, RZ, R14 ;  /* 0x000000ffff087224 */ /* 0x000fce00078e000e */
[----:B------:R-:W-:Y:S05]  /*1f8a0*/  WARPSYNC.COLLECTIVE R15, `(.L_x_15156) ;  /* 0x000000000f087348 */ /* 0x000fea0003c00000 */
[----:B------:R0:W1:Y:S02]  /*1f8b0*/  SHFL.IDX P6, R14, R13, R12, R11 ;  /* 0x0000000c0d0e7389 */ /* 0x00006400000c000b */
[----:B01----:R-:W-:Y:S01]  /*1f8c0*/  ENDCOLLECTIVE ;  /* 0x000000000000791b */ /* 0x003fe20003800000 */
.L_x_15156:
[----:B------:R-:W-:-:S05]  /*1f8d0*/  IMAD R30, R7, R6, RZ ;  /* 0x00000006071e7224 */ /* 0x000fca00078e02ff */
[----:B------:R-:W-:-:S13]  /*1f8e0*/  ISETP.GE.OR P1, PT, R41, R30, P0 ;  /* 0x0000001e2900720c */ /* 0x000fda0000726670 */
[C---:B------:R-:W-:Y:S01]  /*1f8f0*/  @!P1 IMAD.SHL.U32 R9, R16.reuse, 0x2, RZ ;  /* 0x0000000210099824 */ /* 0x040fe200078e00ff */
[----:B------:R-:W-:-:S04]  /*1f900*/  @!P1 SHF.L.U64.HI R21, R16, 0x1, R17 ;  /* 0x0000000110159819 */ /* 0x000fc80000010211 */
[----:B------:R-:W-:-:S05]  /*1f910*/  @!P1 IADD3 R4, P2, R3, R9, RZ ;  /* 0x0000000903049210 */ /* 0x000fca0007f5e0ff */
[----:B------:R-:W-:-:S06]  /*1f920*/  @!P1 IMAD.X R5, R0, 0x1, R21, P2 ;  /* 0x0000000100059824 */ /* 0x000fcc00010e0615 */
[----:B------:R-:W5:Y:S01]  /*1f930*/  @!P1 LD.E.128 R4, desc[UR40][R4.64] ;  /* 0x0000002804049980 */ /* 0x000f62000c101d00 */
[----:B------:R-:W-:-:S05]  /*1f940*/  @!P1 IADD3 R14, P2, R14, R9, RZ ;  /* 0x000000090e0e9210 */ /* 0x000fca0007f5e0ff */
[----:B------:R-:W-:-:S04]  /*1f950*/  @!P1 IMAD.X R3, R8, 0x1, R21, P2 ;  /* 0x0000000108039824 */ /* 0x000fc800010e0615 */
[----:B------:R-:W-:-:S05]  /*1f960*/  @!P1 IMAD.MOV.U32 R15, RZ, RZ, R3 ;  /* 0x000000ffff0f9224 */ /* 0x000fca00078e0003 */
[----:B------:R0:W5:Y:S01]  /*1f970*/  @!P1 LD.E.128 R24, desc[UR40][R14.64] ;  /* 0x000000280e189980 */ /* 0x000162000c101d00 */
[----:B------:R-:W-:Y:S01]  /*1f980*/  IMAD.MOV.U32 R13, RZ, RZ, R28 ;  /* 0x000000ffff0d7224 */ /* 0x000fe200078e001c */
[----:B------:R-:W-:Y:S01]  /*1f990*/  CS2R R38, SRZ ;  /* 0x0000000000267805 */ /* 0x000fe2000001ff00 */
[----:B------:R-:W-:Y:S01]  /*1f9a0*/  IMAD.MOV.U32 R12, RZ, RZ, 0x1 ;  /* 0x00000001ff0c7424 */ /* 0x000fe200078e00ff */
[----:B------:R-:W-:Y:S01]  /*1f9b0*/  CS2R R36, SRZ ;  /* 0x0000000000247805 */ /* 0x000fe2000001ff00 */
[----:B0-----:R-:W-:-:S07]  /*1f9c0*/  IMAD.MOV.U32 R15, RZ, RZ, -0x1 ;  /* 0xffffffffff0f7424 */ /* 0x001fce00078e00ff */
[----:B-----5:R-:W-:Y:S05]  /*1f9d0*/  WARPSYNC.COLLECTIVE R15, `(.L_x_15157) ;  /* 0x000000000f087348 */ /* 0x020fea0003c00000 */
[----:B------:R0:W1:Y:S02]  /*1f9e0*/  SHFL.IDX P6, R14, R13, R12, R11 ;  /* 0x0000000c0d0e7389 */ /* 0x00006400000c000b */
[----:B01---5:R-:W-:Y:S01]  /*1f9f0*/  ENDCOLLECTIVE ;  /* 0x000000000000791b */ /* 0x023fe20003800000 */
.L_x_15157:
[----:B------:R-:W-:Y:S02]  /*1fa00*/  IMAD.MOV.U32 R13, RZ, RZ, R10 ;  /* 0x000000ffff0d7224 */ /* 0x000fe400078e000a */
[----:B------:R-:W-:Y:S02]  /*1fa10*/  @!P1 IMAD.MOV.U32 R38, RZ, RZ, R4 ;  /* 0x000000ffff269224 */ /* 0x000fe400078e0004 */
[----:B------:R-:W-:Y:S01]  /*1fa20*/  @!P1 IMAD.MOV.U32 R39, RZ, RZ, R5 ;  /* 0x000000ffff279224 */ /* 0x000fe200078e0005 */
[----:B------:R-:W-:Y:S01]  /*1fa30*/  CS2R R4, SRZ ;  /* 0x0000000000047805 */ /* 0x000fe2000001ff00 */
[----:B------:R-:W-:Y:S02]  /*1fa40*/  IMAD.MOV.U32 R0, RZ, RZ, R38 ;  /* 0x000000ffff007224 */ /* 0x000fe400078e0026 */
[----:B------:R-:W-:Y:S02]  /*1fa50*/  IMAD.MOV.U32 R3, RZ, RZ, R39 ;  /* 0x000000ffff037224 */ /* 0x000fe400078e0027 */
[----:B------:R-:W-:Y:S01]  /*1fa60*/  @!P1 IMAD.MOV.U32 R36, RZ, RZ, R6 ;  /* 0x000000ffff249224 */ /* 0x000fe200078e0006 */
[----:B------:R-:W-:Y:S01]  /*1fa70*/  PRMT R40, R40, 0x5410, R0 ;  /* 0x0000541028287816 */ /* 0x000fe20000000000 */
[----:B------:R-:W-:Y:S01]  /*1fa80*/  IMAD.MOV.U32 R0, RZ, RZ, R14 ;  /* 0x000000ffff007224 */ /* 0x000fe200078e000e */
[----:B------:R-:W-:-:S07]  /*1fa90*/  PRMT R45, R45, 0x5410, R3 ;  /* 0x000054102d2d7816 */ /* 0x000fce0000000003 */
[----:B------:R-:W-:Y:S05]  /*1faa0*/  WARPSYNC.COLLECTIVE R15, `(.L_x_15158) ;  /* 0x000000000f087348 */ /* 0x000fea0003c00000 */
[----:B------:R0:W1:Y:S02]  /*1fab0*/  SHFL.IDX P6, R14, R13, R12, R11 ;  /* 0x0000000c0d0e7389 */ /* 0x00006400000c000b */
[----:B01----:R-:W-:Y:S01]  /*1fac0*/  ENDCOLLECTIVE ;  /* 0x000000000000791b */ /* 0x003fe20003800000 */
.L_x_15158:
[----:B------:R-:W-:Y:S01]  /*1fad0*/  @!P1 IMAD.MOV.U32 R37, RZ, RZ, R7 ;  /* 0x000000ffff259224 */ /* 0x000fe200078e0007 */
[----:B------:R-:W-:Y:S01]  /*1fae0*/  CS2R R6, SRZ ;  /* 0x0000000000067805 */ /* 0x000fe2000001ff00 */
[----:B------:R-:W-:Y:S02]  /*1faf0*/  IMAD.MOV.U32 R8, RZ, RZ, R36 ;  /* 0x000000ffff087224 */ /* 0x000fe400078e0024 */
[----:B------:R-:W-:Y:S02]  /*1fb00*/  IMAD.MOV.U32 R9, RZ, RZ, R37 ;  /* 0x000000ffff097224 */ /* 0x000fe400078e0025 */
[----:B------:R-:W-:Y:S01]  /*1fb10*/  @!P1 IMAD.MOV.U32 R6, RZ, RZ, R24 ;  /* 0x000000ffff069224 */ /* 0x000fe200078e0018 */
[----:B------:R-:W-:Y:S01]  /*1fb20*/  PRMT R32, R8, 0x7610, R32 ;  /* 0x0000761008207816 */ /* 0x000fe20000000020 */
        /* <DEDUP_REMOVED lines=10> */
[----:B------:R-:W-:-:S07]  /*1fbd0*/  PRMT R32, R32, 0x5410, R9 ;  /* 0x0000541020207816 */ /* 0x000fce0000000009 */
[----:B------:R-:W-:Y:S05]  /*1fbe0*/  WARPSYNC.COLLECTIVE R15, `(.L_x_15159) ;  /* 0x000000000f087348 */ /* 0x000fea0003c00000 */
[----:B------:R0:W1:Y:S02]  /*1fbf0*/  SHFL.IDX P6, R14, R13, R12, R11 ;  /* 0x0000000c0d0e7389 */ /* 0x00006400000c000b */
[----:B01----:R-:W-:Y:S01]  /*1fc00*/  ENDCOLLECTIVE ;  /* 0x000000000000791b */ /* 0x003fe20003800000 */
.L_x_15159:
[----:B------:R-:W-:Y:S02]  /*1fc10*/  PRMT R45, R10, 0x7610, R45 ;  /* 0x000076100a2d7816 */ /* 0x000fe4000000002d */
[----:B------:R-:W-:Y:S01]  /*1fc20*/  CS2R R8, SRZ ;  /* 0x0000000000087805 */ /* 0x000fe2000001ff00 */
[----:B------:R-:W-:Y:S02]  /*1fc30*/  IMAD.MOV.U32 R13, RZ, RZ, R29 ;  /* 0x000000ffff0d7224 */ /* 0x000fe400078e001d */
[----:B------:R-:W-:-:S07]  /*1fc40*/  IMAD.MOV.U32 R20, RZ, RZ, R14 ;  /* 0x000000ffff147224 */ /* 0x000fce00078e000e */
[----:B------:R-:W-:Y:S05]  /*1fc50*/  WARPSYNC.COLLECTIVE R15, `(.L_x_15160) ;  /* 0x000000000f087348 */ /* 0x000fea0003c00000 */
[----:B------:R0:W1:Y:S02]  /*1fc60*/  SHFL.IDX P6, R14, R13, R12, R11 ;  /* 0x0000000c0d0e7389 */ /* 0x00006400000c000b */
[----:B01----:R-:W-:Y:S01]  /*1fc70*/  ENDCOLLECTIVE ;  /* 0x000000000000791b */ /* 0x003fe20003800000 */
.L_x_15160:
[----:B------:R-:W-:-:S05]  /*1fc80*/  IMAD.MOV.U32 R11, RZ, RZ, R5 ;  /* 0x000000ffff0b7224 */ /* 0x000fca00078e0005 */
[----:B------:R-:W-:Y:S01]  /*1fc90*/  PRMT R33, R33, 0x5410, R11 ;  /* 0x0000541021217816 */ /* 0x000fe2000000000b */
[----:B------:R-:W-:Y:S01]  /*1fca0*/  IMAD.MOV.U32 R21, RZ, RZ, R14 ;  /* 0x000000ffff157224 */ /* 0x000fe200078e000e */
[----:B------:R-:W-:Y:S06]  /*1fcb0*/  BRA `(.L_x_15161) ;  /* 0xfffffe8800247947 */ /* 0x000fec000383ffff */
.L_x_14906:
[----:B0-----:R0:W1:Y:S02]  /*1fcc0*/  SYNCS.PHASECHK.TRANS64.TRYWAIT P1, [R19+URZ+0x32400], R24 ;  /* 0x03240018130075a7 */ /* 0x001064000802017f */
[----:B-1----:R-:W-:Y:S05]  /*1fcd0*/  @!P1 NANOSLEEP.SYNCS 0x989680 ;  /* 0x009896800000995d */ /* 0x002fea0003900000 */
[----:B------:R-:W1:Y:S02]  /*1fce0*/  @!P1 SYNCS.PHASECHK.TRANS64 P1, [R19+URZ+0x32400], R24 ;  /* 0x03240018130095a7 */ /* 0x000e64000802007f */
[----:B-1----:R-:W-:Y:S05]  /*1fcf0*/  @!P1 BRA `(.L_x_14906) ;  /* 0xfffffffc00f09947 */ /* 0x002fea000383ffff */
[----:B------:R-:W-:Y:S05]  /*1fd00*/  BRA `(.L_x_15162) ;  /* 0xfffffe8800c47947 */ /* 0x000fea000383ffff */
.L_x_14912:
[----:B--2---:R2:W4:Y:S02]  /*1fd10*/  SYNCS.PHASECHK.TRANS64.TRYWAIT P0, [R180+URZ+0x32430], R7 ;  /* 0x03243007b40075a7 */ /* 0x004524000800017f */
[----:B----4-:R-:W-:Y:S05]  /*1fd20*/  @!P0 NANOSLEEP.SYNCS 0x989680 ;  /* 0x009896800000895d */ /* 0x010fea0003900000 */
[----:B------:R-:W4:Y:S02]  /*1fd30*/  @!P0 SYNCS.PHASECHK.TRANS64 P0, [R180+URZ+0x32430], R7 ;  /* 0x03243007b40085a7 */ /* 0x000f24000800007f */
[----:B----4-:R-:W-:Y:S05]  /*1fd40*/  @!P0 BRA `(.L_x_14912) ;  /* 0xfffffffc00f08947 */ /* 0x010fea000383ffff */
[----:B------:R-:W-:Y:S05]  /*1fd50*/  BRA `(.L_x_14911) ;  /* 0xfffffe9800a07947 */ /* 0x000fea000383ffff */
.L_x_14914:
[----:B---3--:R3:W4:Y:S02]  /*1fd60*/  SYNCS.PHASECHK.TRANS64.TRYWAIT P0, [R19+URZ+0x32410], R4 ;  /* 0x03241004130075a7 */ /* 0x008724000800017f */
[----:B----4-:R-:W-:Y:S05]  /*1fd70*/  @!P0 NANOSLEEP.SYNCS 0x989680 ;  /* 0x009896800000895d */ /* 0x010fea0003900000 */
[----:B------:R-:W4:Y:S02]  /*1fd80*/  @!P0 SYNCS.PHASECHK.TRANS64 P0, [R19+URZ+0x32410], R4 ;  /* 0x03241004130085a7 */ /* 0x000f24000800007f */
[----:B----4-:R-:W-:Y:S05]  /*1fd90*/  @!P0 BRA `(.L_x_14914) ;  /* 0xfffffffc00f08947 */ /* 0x010fea000383ffff */
[----:B------:R-:W-:Y:S05]  /*1fda0*/  BRA `(.L_x_15163) ;  /* 0xfffffe9c00587947 */ /* 0x000fea000383ffff */
.L_x_14919:
[----:B------:R0:W0:Y:S02]  /*1fdb0*/  SYNCS.PHASECHK.TRANS64.TRYWAIT P2, [R180+URZ+0x32450], R7 ;  /* 0x03245007b40075a7 */ /* 0x000024000804017f */
[----:B0-----:R-:W-:Y:S05]  /*1fdc0*/  @!P2 NANOSLEEP.SYNCS 0x989680 ;  /* 0x009896800000a95d */ /* 0x001fea0003900000 */
[----:B------:R-:W0:Y:S02]  /*1fdd0*/  @!P2 SYNCS.PHASECHK.TRANS64 P2, [R180+URZ+0x32450], R7 ;  /* 0x03245007b400a5a7 */ /* 0x000e24000804007f */
[----:B0-----:R-:W-:Y:S05]  /*1fde0*/  @!P2 BRA `(.L_x_14919) ;  /* 0xfffffffc00f0a947 */ /* 0x001fea000383ffff */
[----:B------:R-:W-:Y:S05]  /*1fdf0*/  BRA `(.L_x_14918) ;  /* 0xfffffe9c00787947 */ /* 0x000fea000383ffff */
.L_x_14924:
[----:B--2---:R2:W3:Y:S02]  /*1fe00*/  SYNCS.PHASECHK.TRANS64.TRYWAIT P2, [R210+URZ+0x32430], R218 ;  /* 0x032430dad20075a7 */ /* 0x0044e4000804017f */
[----:B---3--:R-:W-:Y:S05]  /*1fe10*/  @!P2 NANOSLEEP.SYNCS 0x989680 ;  /* 0x009896800000a95d */ /* 0x008fea0003900000 */
[----:B------:R-:W3:Y:S02]  /*1fe20*/  @!P2 SYNCS.PHASECHK.TRANS64 P2, [R210+URZ+0x32430], R218 ;  /* 0x032430dad200a5a7 */ /* 0x000ee4000804007f */
[----:B---3--:R-:W-:Y:S05]  /*1fe30*/  @!P2 BRA `(.L_x_14924) ;  /* 0xfffffffc00f0a947 */ /* 0x008fea000383ffff */
[----:B------:R-:W-:Y:S05]  /*1fe40*/  BRA `(.L_x_14923) ;  /* 0xfffffec800b87947 */ /* 0x000fea000383ffff */
.L_x_14929:
[----:B---3--:R3:W4:Y:S02]  /*1fe50*/  SYNCS.PHASECHK.TRANS64.TRYWAIT P2, [R210+URZ+0x32450], R218 ;  /* 0x032450dad20075a7 */ /* 0x008724000804017f */
[----:B----4-:R-:W-:Y:S05]  /*1fe60*/  @!P2 NANOSLEEP.SYNCS 0x989680 ;  /* 0x009896800000a95d */ /* 0x010fea0003900000 */
[----:B------:R-:W4:Y:S02]  /*1fe70*/  @!P2 SYNCS.PHASECHK.TRANS64 P2, [R210+URZ+0x32450], R218 ;  /* 0x032450dad200a5a7 */ /* 0x000f24000804007f */
[----:B----4-:R-:W-:Y:S05]  /*1fe80*/  @!P2 BRA `(.L_x_14929) ;  /* 0xfffffffc00f0a947 */ /* 0x010fea000383ffff */
[----:B------:R-:W-:Y:S05]  /*1fe90*/  BRA `(.L_x_14928) ;  /* 0xfffffecc00607947 */ /* 0x000fea000383ffff */
.L_x_14935:
[----:B--2---:R2:W3:Y:S02]  /*1fea0*/  SYNCS.PHASECHK.TRANS64.TRYWAIT P2, [R210+URZ+0x32430], R218 ;  /* 0x032430dad20075a7 */ /* 0x0044e4000804017f */
[----:B---3--:R-:W-:Y:S05]  /*1feb0*/  @!P2 NANOSLEEP.SYNCS 0x989680 ;  /* 0x009896800000a95d */ /* 0x008fea0003900000 */
[----:B------:R-:W3:Y:S02]  /*1fec0*/  @!P2 SYNCS.PHASECHK.TRANS64 P2, [R210+URZ+0x32430], R218 ;  /* 0x032430dad200a5a7 */ /* 0x000ee4000804007f */
[----:B---3--:R-:W-:Y:S05]  /*1fed0*/  @!P2 BRA `(.L_x_14935) ;  /* 0xfffffffc00f0a947 */ /* 0x008fea000383ffff */
[----:B------:R-:W-:Y:S05]  /*1fee0*/  BRA `(.L_x_14934) ;  /* 0xffffff0000187947 */ /* 0x000fea000383ffff */
.L_x_14940:
[----:B---3--:R3:W4:Y:S02]  /*1fef0*/  SYNCS.PHASECHK.TRANS64.TRYWAIT P2, [R210+URZ+0x32450], R218 ;  /* 0x032450dad20075a7 */ /* 0x008724000804017f */
[----:B----4-:R-:W-:Y:S05]  /*1ff00*/  @!P2 NANOSLEEP.SYNCS 0x989680 ;  /* 0x009896800000a95d */ /* 0x010fea0003900000 */
[----:B------:R-:W4:Y:S02]  /*1ff10*/  @!P2 SYNCS.PHASECHK.TRANS64 P2, [R210+URZ+0x32450], R218 ;  /* 0x032450dad200a5a7 */ /* 0x000f24000804007f */
[----:B----4-:R-:W-:Y:S05]  /*1ff20*/  @!P2 BRA `(.L_x_14940) ;  /* 0xfffffffc00f0a947 */ /* 0x010fea000383ffff */
[----:B------:R-:W-:Y:S05]  /*1ff30*/  BRA `(.L_x_14939) ;  /* 0xffffff0000c07947 */ /* 0x000fea000383ffff */
.L_x_14955:
[----:B------:R-:W-:Y:S02]  /*1ff40*/  IMAD.MOV.U32 R13, RZ, RZ, R4 ;  /* 0x000000ffff0d7224 */ /* 0x000fe400078e0004 */
[----:B------:R-:W-:Y:S02]  /*1ff50*/  IMAD.MOV.U32 R12, RZ, RZ, RZ ;  /* 0x000000ffff0c7224 */ /* 0x000fe400078e00ff */
[----:B------:R-:W-:Y:S02]  /*1ff60*/  IMAD.MOV.U32 R11, RZ, RZ, 0x181f ;  /* 0x0000181fff0b7424 */ /* 0x000fe400078e00ff */
[----:B------:R-:W-:-:S07]  /*1ff70*/  IMAD.MOV.U32 R15, RZ, RZ, -0x1 ;  /* 0xffffffffff0f7424 */ /* 0x000fce00078e00ff */
[----:B-1----:R-:W-:Y:S05]  /*1ff80*/  WARPSYNC.COLLECTIVE R15, `(.L_x_15164) ;  /* 0x000000000f087348 */ /* 0x002fea0003c00000 */
[----:B------:R0:W2:Y:S02]  /*1ff90*/  SHFL.IDX P6, R14, R13, R12, R11 ;  /* 0x0000000c0d0e7389 */ /* 0x0000a400000c000b */
[----:B012---:R-:W-:Y:S01]  /*1ffa0*/  ENDCOLLECTIVE ;  /* 0x000000000000791b */ /* 0x007fe20003800000 */
.L_x_15164:
[----:B------:R-:W-:Y:S02]  /*1ffb0*/  IMAD.MOV.U32 R13, RZ, RZ, R3 ;  /* 0x000000ffff0d7224 */ /* 0x000fe400078e0003 */
[----:B------:R-:W-:-:S07]  /*1ffc0*/  IMAD.MOV.U32 R0, RZ, RZ, R14 ;  /* 0x000000ffff007224 */ /* 0x000fce00078e000e */
[----:B------:R-:W-:Y:S05]  /*1ffd0*/  WARPSYNC.COLLECTIVE R15, `(.L_x_15165) ;  /* 0x000000000f087348 */ /* 0x000fea0003c00000 */
[----:B------:R0:W1:Y:S02]  /*1ffe0*/  SHFL.IDX P6, R14, R13, R12, R11 ;  /* 0x0000000c0d0e7389 */ /* 0x00006400000c000b */
[----:B01----:R-:W-:Y:S01]  /*1fff0*/  ENDCOLLECTIVE ;  /* 0x000000000000791b */ /* 0x003fe20003800000 */
.L_x_15165:
[----:B------:R-:W-:Y:S05]  /*20000*/  BRA `(.L_x_15166) ;  /* 0xffffff5c00f07947 */ /* 0x000fea000383ffff */
.L_x_14958:
[----:B------:R-:W-:Y:S01]  /*20010*/  BSSY B1, `(.L_x_15167) ;  /* 0x0000008000017945 */ /* 0x000fe20003800000 */
[----:B----4-:R-:W-:Y:S02]  /*20020*/  IMAD.MOV.U32 R13, RZ, RZ, R4 ;  /* 0x000000ffff0d7224 */ /* 0x010fe400078e0004 */
[----:B------:R-:W-:Y:S02]  /*20030*/  IMAD.MOV.U32 R12, RZ, RZ, 0x1 ;  /* 0x00000001ff0c7424 */ /* 0x000fe400078e00ff */
[----:B------:R-:W-:Y:S02]  /*20040*/  IMAD.MOV.U32 R11, RZ, RZ, 0x181f ;  /* 0x0000181fff0b7424 */ /* 0x000fe400078e00ff */
[----:B------:R-:W-:-:S07]  /*20050*/  IMAD.MOV.U32 R15, RZ, RZ, -0x1 ;  /* 0xffffffffff0f7424 */ /* 0x000fce00078e00ff */
[----:B0123--:R-:W-:Y:S05]  /*20060*/  WARPSYNC.COLLECTIVE R15, `(.L_x_15168) ;  /* 0x000000000f087348 */ /* 0x00ffea0003c00000 */
[----:B---3--:R3:W4:Y:S02]  /*20070*/  SHFL.IDX P6, R14, R13, R12, R11 ;  /* 0x0000000c0d0e7389 */ /* 0x00872400000c000b */
[----:B01234-:R-:W-:Y:S01]  /*20080*/  ENDCOLLECTIVE ;  /* 0x000000000000791b */ /* 0x01ffe20003800000 */
.L_x_15168:
[----:B------:R-:W-:Y:S05]  /*20090*/  BSYNC B1 ;  /* 0x0000000000017941 */ /* 0x000fea0003800000 */
.L_x_15167:
        /* <DEDUP_REMOVED lines=8> */
.L_x_15169:
[----:B------:R-:W-:Y:S05]  /*20120*/  BRA `(.L_x_15170) ;  /* 0xffffff6000347947 */ /* 0x000fea000383ffff */
.L_x_14961:
        /* <DEDUP_REMOVED lines=8> */
.L_x_15172:
[----:B------:R-:W-:Y:S05]  /*201b0*/  BSYNC B1 ;  /* 0x0000000000017941 */ /* 0x000fea0003800000 */
.L_x_15171:
        /* <DEDUP_REMOVED lines=8> */
.L_x_15173:
[----:B------:R-:W-:Y:S05]  /*20240*/  BRA `(.L_x_15174) ;  /* 0xffffff6000747947 */ /* 0x000fea000383ffff */
.L_x_14964:
        /* <DEDUP_REMOVED lines=8> */
.L_x_15176:
[----:B------:R-:W-:Y:S05]  /*202d0*/  BSYNC B1 ;  /* 0x0000000000017941 */ /* 0x000fea0003800000 */
.L_x_15175:
        /* <DEDUP_REMOVED lines=8> */
.L_x_15177:
[----:B------:R-:W-:Y:S05]  /*20360*/  BRA `(.L_x_15178) ;  /* 0xffffff6000b47947 */ /* 0x000fea000383ffff */
.L_x_14981:
        /* <DEDUP_REMOVED lines=11> */
.L_x_15180:
[----:B------:R-:W-:Y:S05]  /*20420*/  BSYNC B1 ;  /* 0x0000000000017941 */ /* 0x000fea0003800000 */
.L_x_15179:
[----:B------:R-:W-:Y:S05]  /*20430*/  BRA `(.L_x_15181) ;  /* 0xffffff78006c7947 */ /* 0x000fea000383ffff */
.L_x_14983:
[----:B------:R-:W-:Y:S01]  /*20440*/  BSSY B1, `(.L_x_15182) ;  /* 0x0000006000017945 */ /* 0x000fe20003800000 */
[----:B------:R-:W-:-:S07]  /*20450*/  IMAD.MOV.U32 R15, RZ, RZ, -0x1 ;  /* 0xffffffffff0f7424 */ /* 0x000fce00078e00ff */
[----:B01----:R-:W-:Y:S05]  /*20460*/  WARPSYNC.COLLECTIVE R15, `(.L_x_15183) ;  /* 0x000000000f0c7348 */ /* 0x003fea0003c00000 */
[----:B------:R-:W-:Y:S02]  /*20470*/  ELECT P6, UR62, PT ;  /* 0x00000000003e782f */ /* 0x000fe400038c0000 */
[----:B------:R-:W-:Y:S01]  /*20480*/  MOV R14, UR62 ;  /* 0x0000003e000e7c02 */ /* 0x000fe20008000f00 */
[----:B01----:R-:W-:Y:S10]  /*20490*/  ENDCOLLECTIVE ;  /* 0x000000000000791b */ /* 0x003ff40003800000 */
.L_x_15183:
[----:B------:R-:W-:Y:S05]  /*204a0*/  BSYNC B1 ;  /* 0x0000000000017941 */ /* 0x000fea0003800000 */
.L_x_15182:
[----:B------:R-:W-:Y:S05]  /*204b0*/  BRA `(.L_x_14982) ;  /* 0xffffff7800647947 */ /* 0x000fea000383ffff */
.L_x_14985:
[----:B0-----:R-:W2:Y:S02]  /*204c0*/  LDL R5, [R1+0x4] ;  /* 0x0000040001057983 */ /* 0x001ea40000100800 */
[----:B--2---:R0:W2:Y:S02]  /*204d0*/  SYNCS.PHASECHK.TRANS64.TRYWAIT P0, [R5+URZ+0x32420], R4 ;  /* 0x03242004050075a7 */ /* 0x0040a4000800017f */
[----:B--2---:R-:W-:Y:S05]  /*204e0*/  @!P0 NANOSLEEP.SYNCS 0x989680 ;  /* 0x009896800000895d */ /* 0x004fea0003900000 */
[----:B------:R-:W2:Y:S02]  /*204f0*/  @!P0 SYNCS.PHASECHK.TRANS64 P0, [R5+URZ+0x32420], R4 ;  /* 0x03242004050085a7 */ /* 0x000ea4000800007f */
[----:B--2---:R-:W-:Y:S05]  /*20500*/  @!P0 BRA `(.L_x_14985) ;  /* 0xfffffffc00ec8947 */ /* 0x004fea000383ffff */
[----:B------:R-:W-:Y:S05]  /*20510*/  BRA `(.L_x_15184) ;  /* 0xffffff7800747947 */ /* 0x000fea000383ffff */
.L_x_14989:
[----:B0-----:R0:W2:Y:S02]  /*20520*/  SYNCS.PHASECHK.TRANS64.TRYWAIT P0, [R4+URZ+0x324a0], R9 ;  /* 0x0324a009040075a7 */ /* 0x0010a4000800017f */
[----:B--2---:R-:W-:Y:S05]  /*20530*/  @!P0 NANOSLEEP.SYNCS 0x989680 ;  /* 0x009896800000895d */ /* 0x004fea0003900000 */
[----:B------:R-:W2:Y:S02]  /*20540*/  @!P0 SYNCS.PHASECHK.TRANS64 P0, [R4+URZ+0x324a0], R9 ;  /* 0x0324a009040085a7 */ /* 0x000ea4000800007f */
[----:B--2---:R-:W-:Y:S05]  /*20550*/  @!P0 BRA `(.L_x_14989) ;  /* 0xfffffffc00f08947 */ /* 0x004fea000383ffff */
[----:B------:R-:W-:Y:S05]  /*20560*/  BRA `(.L_x_15185) ;  /* 0xffffff78009c7947 */ /* 0x000fea000383ffff */
.L_x_14994:
[----:B-1----:R1:W2:Y:S02]  /*20570*/  SYNCS.PHASECHK.TRANS64.TRYWAIT P0, [R4+URZ+0x324c0], R9 ;  /* 0x0324c009040075a7 */ /* 0x0022a4000800017f */
[----:B--2---:R-:W-:Y:S05]  /*20580*/  @!P0 NANOSLEEP.SYNCS 0x989680 ;  /* 0x009896800000895d */ /* 0x004fea0003900000 */
[----:B------:R-:W2:Y:S02]  /*20590*/  @!P0 SYNCS.PHASECHK.TRANS64 P0, [R4+URZ+0x324c0], R9 ;  /* 0x0324c009040085a7 */ /* 0x000ea4000800007f */
[----:B--2---:R-:W-:Y:S05]  /*205a0*/  @!P0 BRA `(.L_x_14994) ;  /* 0xfffffffc00f08947 */ /* 0x004fea000383ffff */
[----:B------:R-:W-:Y:S05]  /*205b0*/  BRA `(.L_x_15186) ;  /* 0xffffff7c00207947 */ /* 0x000fea000383ffff */
.L_x_15004:
[----:B0-----:R0:W2:Y:S02]  /*205c0*/  SYNCS.PHASECHK.TRANS64.TRYWAIT P1, [R5+URZ+0x324a0], R6 ;  /* 0x0324a006050075a7 */ /* 0x0010a4000802017f */
[----:B--2---:R-:W-:Y:S05]  /*205d0*/  @!P1 NANOSLEEP.SYNCS 0x989680 ;  /* 0x009896800000995d */ /* 0x004fea0003900000 */
[----:B------:R-:W2:Y:S02]  /*205e0*/  @!P1 SYNCS.PHASECHK.TRANS64 P1, [R5+URZ+0x324a0], R6 ;  /* 0x0324a006050095a7 */ /* 0x000ea4000802007f */
[----:B--2---:R-:W-:Y:S05]  /*205f0*/  @!P1 BRA `(.L_x_15004) ;  /* 0xfffffffc00f09947 */ /* 0x004fea000383ffff */
[----:B------:R-:W-:Y:S05]  /*20600*/  BRA `(.L_x_15187) ;  /* 0xffffff8000b87947 */ /* 0x000fea000383ffff */
.L_x_15009:
[----:B-1----:R1:W2:Y:S02]  /*20610*/  SYNCS.PHASECHK.TRANS64.TRYWAIT P1, [R5+URZ+0x324c0], R6 ;  /* 0x0324c006050075a7 */ /* 0x0022a4000802017f */
[----:B--2---:R-:W-:Y:S05]  /*20620*/  @!P1 NANOSLEEP.SYNCS 0x989680 ;  /* 0x009896800000995d */ /* 0x004fea0003900000 */
[----:B------:R-:W2:Y:S02]  /*20630*/  @!P1 SYNCS.PHASECHK.TRANS64 P1, [R5+URZ+0x324c0], R6 ;  /* 0x0324c006050095a7 */ /* 0x000ea4000802007f */
[----:B--2---:R-:W-:Y:S05]  /*20640*/  @!P1 BRA `(.L_x_15009) ;  /* 0xfffffffc00f09947 */ /* 0x004fea000383ffff */
[----:B------:R-:W-:Y:S05]  /*20650*/  BRA `(.L_x_15188) ;  /* 0xffffff8400387947 */ /* 0x000fea000383ffff */
.L_x_15025:
        /* <DEDUP_REMOVED lines=11> */
.L_x_15190:
[----:B------:R-:W-:Y:S05]  /*20710*/  BSYNC B0 ;  /* 0x0000000000007941 */ /* 0x000fea0003800000 */
.L_x_15189:
[----:B------:R-:W-:Y:S05]  /*20720*/  BRA `(.L_x_15191) ;  /* 0xffffff9000587947 */ /* 0x000fea000383ffff */
.L_x_15027:
[----:B------:R-:W-:Y:S01]  /*20730*/  BSSY B0, `(.L_x_15192) ;  /* 0x0000006000007945 */ /* 0x000fe20003800000 */
[----:B------:R-:W-:-:S07]  /*20740*/  IMAD.MOV.U32 R15, RZ, RZ, -0x1 ;  /* 0xffffffffff0f7424 */ /* 0x000fce00078e00ff */
[----:B01----:R-:W-:Y:S05]  /*20750*/  WARPSYNC.COLLECTIVE R15, `(.L_x_15193) ;  /* 0x000000000f0c7348 */ /* 0x003fea0003c00000 */
[----:B------:R-:W-:Y:S02]  /*20760*/  ELECT P6, UR62, PT ;  /* 0x00000000003e782f */ /* 0x000fe400038c0000 */
[----:B------:R-:W-:Y:S01]  /*20770*/  MOV R14, UR62 ;  /* 0x0000003e000e7c02 */ /* 0x000fe20008000f00 */
[----:B01----:R-:W-:Y:S10]  /*20780*/  ENDCOLLECTIVE ;  /* 0x000000000000791b */ /* 0x003ff40003800000 */
.L_x_15193:
[----:B------:R-:W-:Y:S05]  /*20790*/  BSYNC B0 ;  /* 0x0000000000007941 */ /* 0x000fea0003800000 */
.L_x_15192:
[----:B------:R-:W-:Y:S05]  /*207a0*/  BRA `(.L_x_15194) ;  /* 0xffffff9000687947 */ /* 0x000fea000383ffff */
.L_x_15029:
[----:B0-----:R0:W2:Y:S02]  /*207b0*/  SYNCS.PHASECHK.TRANS64.TRYWAIT P0, [R0+URZ+0x32440], R2 ;  /* 0x03244002000075a7 */ /* 0x0010a4000800017f */
[----:B--2---:R-:W-:Y:S05]  /*207c0*/  @!P0 NANOSLEEP.SYNCS 0x989680 ;  /* 0x009896800000895d */ /* 0x004fea0003900000 */
[----:B------:R-:W2:Y:S02]  /*207d0*/  @!P0 SYNCS.PHASECHK.TRANS64 P0, [R0+URZ+0x32440], R2 ;  /* 0x03244002000085a7 */ /* 0x000ea4000800007f */
[----:B--2---:R-:W-:Y:S05]  /*207e0*/  @!P0 BRA `(.L_x_15029) ;  /* 0xfffffffc00f08947 */ /* 0x004fea000383ffff */
[----:B------:R-:W-:Y:S05]  /*207f0*/  BRA `(.L_x_15195) ;  /* 0xffffff9000d47947 */ /* 0x000fea000383ffff */
.L_x_15033:
        /* <DEDUP_REMOVED lines=9> */
.L_x_15196:
[----:B------:R-:W-:-:S05]  /*20890*/  VIADD R8, R17, 0x10 ;  /* 0x0000001011087836 */ /* 0x000fca0000000000 */
[----:B------:R0:W-:Y:S01]  /*208a0*/  STL [R1+0x48], R8 ;  /* 0x0000480801007387 */ /* 0x0001e20000100800 */
[----:B------:R-:W-:Y:S02]  /*208b0*/  IMAD.MOV.U32 R13, RZ, RZ, R3 ;  /* 0x000000ffff0d7224 */ /* 0x000fe400078e0003 */
[----:B------:R-:W-:-:S07]  /*208c0*/  IMAD.MOV.U32 R4, RZ, RZ, R14 ;  /* 0x000000ffff047224 */ /* 0x000fce00078e000e */
[----:B0-----:R-:W-:Y:S05]  /*208d0*/  WARPSYNC.COLLECTIVE R15, `(.L_x_15197) ;  /* 0x000000000f087348 */ /* 0x001fea0003c00000 */
[----:B------:R1:W2:Y:S02]  /*208e0*/  SHFL.IDX P6, R14, R13, R12, R11 ;  /* 0x0000000c0d0e7389 */ /* 0x0002a400000c000b */
[----:B012---:R-:W-:Y:S01]  /*208f0*/  ENDCOLLECTIVE ;  /* 0x000000000000791b */ /* 0x007fe20003800000 */
.L_x_15197:
[----:B------:R-:W-:Y:S02]  /*20900*/  IMAD.MOV.U32 R13, RZ, RZ, R2 ;  /* 0x000000ffff0d7224 */ /* 0x000fe400078e0002 */
[----:B------:R-:W-:Y:S02]  /*20910*/  IMAD.MOV.U32 R12, RZ, RZ, 0x1 ;  /* 0x00000001ff0c7424 */ /* 0x000fe400078e00ff */
[----:B------:R-:W-:-:S07]  /*20920*/  IMAD.MOV.U32 R5, RZ, RZ, R14 ;  /* 0x000000ffff057224 */ /* 0x000fce00078e000e */
[----:B------:R-:W-:Y:S05]  /*20930*/  WARPSYNC.COLLECTIVE R15, `(.L_x_15198) ;  /* 0x000000000f087348 */ /* 0x000fea0003c00000 */
[----:B------:R0:W1:Y:S02]  /*20940*/  SHFL.IDX P6, R14, R13, R12, R11 ;  /* 0x0000000c0d0e7389 */ /* 0x00006400000c000b */
[----:B01----:R-:W-:Y:S01]  /*20950*/  ENDCOLLECTIVE ;  /* 0x000000000000791b */ /* 0x003fe20003800000 */
.L_x_15198:
[----:B------:R-:W-:Y:S02]  /*20960*/  IMAD.MOV.U32 R13, RZ, RZ, R3 ;  /* 0x000000ffff0d7224 */ /* 0x000fe400078e0003 */
[----:B------:R-:W-:Y:S02]  /*20970*/  IMAD R0, R6, R7, RZ ;  /* 0x0000000706007224 */ /* 0x000fe400078e02ff */
[----:B------:R-:W-:-:S07]  /*20980*/  IMAD.MOV.U32 R7, RZ, RZ, R14 ;  /* 0x000000ffff077224 */ /* 0x000fce00078e000e */
[----:B------:R-:W-:Y:S05]  /*20990*/  WARPSYNC.COLLECTIVE R15, `(.L_x_15199) ;  /* 0x000000000f087348 */ /* 0x000fea0003c00000 */
[----:B------:R0:W1:Y:S02]  /*209a0*/  SHFL.IDX P6, R14, R13, R12, R11 ;  /* 0x0000000c0d0e7389 */ /* 0x00006400000c000b */
[----:B01----:R-:W-:Y:S01]  /*209b0*/  ENDCOLLECTIVE ;  /* 0x000000000000791b */ /* 0x003fe20003800000 */
.L_x_15199:
        /* <DEDUP_REMOVED lines=13> */
.L_x_15200:
        /* <DEDUP_REMOVED lines=12> */
.L_x_15201:
        /* <DEDUP_REMOVED lines=17> */
.L_x_15202:
        /* <DEDUP_REMOVED lines=10> */
.L_x_15203:
        /* <DEDUP_REMOVED lines=13> */
.L_x_15204:
        /* <DEDUP_REMOVED lines=10> */
.L_x_15205:
        /* <DEDUP_REMOVED lines=13> */
.L_x_15206:
        /* <DEDUP_REMOVED lines=10> */
.L_x_15207:
        /* <DEDUP_REMOVED lines=13> */
.L_x_15208:
        /* <DEDUP_REMOVED lines=10> */
.L_x_15209:
        /* <DEDUP_REMOVED lines=11> */
.L_x_15210:
        /* <DEDUP_REMOVED lines=14> */
.L_x_15211:
[----:B------:R-:W-:Y:S01]  /*212e0*/  IMAD.MOV.U32 R3, RZ, RZ, R14 ;  /* 0x000000ffff037224 */ /* 0x000fe200078e000e */
[----:B------:R-:W-:Y:S06]  /*212f0*/  BRA `(.L_x_15212) ;  /* 0xffffff94007c7947 */ /* 0x000fec000383ffff */
.L_x_15037:
        /* <DEDUP_REMOVED lines=35> */
.L_x_15214:
[----:B------:R-:W-:Y:S05]  /*21530*/  BSYNC B0 ;  /* 0x0000000000007941 */ /* 0x000fea0003800000 */
.L_x_15213:
        /* <DEDUP_REMOVED lines=12> */
.L_x_15215:
        /* <DEDUP_REMOVED lines=13> */
.L_x_15216:
[----:B------:R-:W-:-:S04]  /*216d0*/  @!P5 LOP3.LUT R4, R5, R4, RZ, 0x3c, !PT ;  /* 0x000000040504d212 */ /* 0x000fc800078e3cff */
[----:B------:R-:W-:Y:S01]  /*216e0*/  @!P5 LOP3.LUT R5, R5, R4, RZ, 0x3c, !PT ;  /* 0x000000040505d212 */ /* 0x000fe200078e3cff */
[----:B------:R-:W-:Y:S02]  /*216f0*/  IMAD.MOV.U32 R13, RZ, RZ, R2 ;  /* 0x000000ffff0d7224 */ /* 0x000fe400078e0002 */
[----:B------:R-:W-:-:S07]  /*21700*/  IMAD.MOV.U32 R6, RZ, RZ, R14 ;  /* 0x000000ffff067224 */ /* 0x000fce00078e000e */
[----:B------:R-:W-:Y:S05]  /*21710*/  WARPSYNC.COLLECTIVE R15, `(.L_x_15217) ;  /* 0x000000000f087348 */ /* 0x000fea0003c00000 */
[----:B------:R0:W1:Y:S02]  /*21720*/  SHFL.IDX P6, R14, R13, R12, R11 ;  /* 0x0000000c0d0e7389 */ /* 0x00006400000c000b */
[----:B01----:R-:W-:Y:S01]  /*21730*/  ENDCOLLECTIVE ;  /* 0x000000000000791b */ /* 0x003fe20003800000 */
.L_x_15217:
        /* <DEDUP_REMOVED lines=17> */
.L_x_15218:
        /* <DEDUP_REMOVED lines=15> */
.L_x_15219:
        /* <DEDUP_REMOVED lines=9> */
.L_x_15220:
        /* <DEDUP_REMOVED lines=15> */
.L_x_15221:
        /* <DEDUP_REMOVED lines=9> */
.L_x_15222:
        /* <DEDUP_REMOVED lines=15> */
.L_x_15223:
        /* <DEDUP_REMOVED lines=9> */
.L_x_15224:
        /* <DEDUP_REMOVED lines=14> */
.L_x_15225:
        /* <DEDUP_REMOVED lines=19> */
.L_x_15226:
[----:B------:R-:W-:Y:S02]  /*21ee0*/  IMAD.MOV.U32 R13, RZ, RZ, R2 ;  /* 0x000000ffff0d7224 */ /* 0x000fe400078e0002 */
[----:B------:R-:W-:-:S07]  /*21ef0*/  IMAD.MOV.U32 R6, RZ, RZ, R14 ;  /* 0x000000ffff067224 */ /* 0x000fce00078e000e */
[----:B------:R-:W-:Y:S05]  /*21f00*/  WARPSYNC.COLLECTIVE R15, `(.L_x_15227) ;  /* 0x000000000f087348 */ /* 0x000fea0003c00000 */
[----:B------:R0:W1:Y:S02]  /*21f10*/  SHFL.IDX P6, R14, R13, R12, R11 ;  /* 0x0000000c0d0e7389 */ /* 0x00006400000c000b */
[----:B01----:R-:W-:Y:S01]  /*21f20*/  ENDCOLLECTIVE ;  /* 0x000000000000791b */ /* 0x003fe20003800000 */
.L_x_15227:
[----:B------:R-:W-:Y:S02]  /*21f30*/  IMAD.MOV.U32 R13, RZ, RZ, R0 ;  /* 0x000000ffff0d7224 */ /* 0x000fe400078e0000 */
[----:B------:R-:W-:Y:S02]  /*21f40*/  IMAD.MOV.U32 R12, RZ, RZ, 0x7 ;  /* 0x00000007ff0c7424 */ /* 0x000fe400078e00ff */
[----:B------:R-:W-:-:S07]  /*21f50*/  IMAD.MOV.U32 R5, RZ, RZ, R14 ;  /* 0x000000ffff057224 */ /* 0x000fce00078e000e */
[----:B------:R-:W-:Y:S05]  /*21f60*/  WARPSYNC.COLLECTIVE R15, `(.L_x_15228) ;  /* 0x000000000f087348 */ /* 0x000fea0003c00000 */
[----:B------:R0:W1:Y:S02]  /*21f70*/  SHFL.IDX P6, R14, R13, R12, R11 ;  /* 0x0000000c0d0e7389 */ /* 0x00006400000c000b */
[----:B01----:R-:W-:Y:S01]  /*21f80*/  ENDCOLLECTIVE ;  /* 0x000000000000791b */ /* 0x003fe20003800000 */
.L_x_15228:
        /* <DEDUP_REMOVED lines=10> */
.L_x_15229:
        /* <DEDUP_REMOVED lines=9> */
.L_x_15042:
[----:B-1----:R-:W3:Y:S02]  /*220c0*/  LDL R2, [R1+0x4] ;  /* 0x0000040001027983 */ /* 0x002ee40000100800 */
[----:B---3--:R1:W3:Y:S02]  /*220d0*/  SYNCS.PHASECHK.TRANS64.TRYWAIT P0, [R2+URZ+0x32420], R0 ;  /* 0x03242000020075a7 */ /* 0x0082e4000800017f */
[----:B---3--:R-:W-:Y:S05]  /*220e0*/  @!P0 NANOSLEEP.SYNCS 0x989680 ;  /* 0x009896800000895d */ /* 0x008fea0003900000 */
[----:B------:R-:W3:Y:S02]  /*220f0*/  @!P0 SYNCS.PHASECHK.TRANS64 P0, [R2+URZ+0x32420], R0 ;  /* 0x03242000020085a7 */ /* 0x000ee4000800007f */
[----:B---3--:R-:W-:Y:S05]  /*22100*/  @!P0 BRA `(.L_x_15042) ;  /* 0xfffffffc00ec8947 */ /* 0x008fea000383ffff */
[----:B------:R-:W-:Y:S05]  /*22110*/  BRA `(.L_x_15231) ;  /* 0xffffff9400b07947 */ /* 0x000fea000383ffff */
.L_x_15046:
[----:B0-----:R0:W1:Y:S02]  /*22120*/  SYNCS.PHASECHK.TRANS64.TRYWAIT P0, [R2+URZ+0x32460], R0 ;  /* 0x03246000020075a7 */ /* 0x001064000800017f */
[----:B-1----:R-:W-:Y:S05]  /*22130*/  @!P0 NANOSLEEP.SYNCS 0x989680 ;  /* 0x009896800000895d */ /* 0x002fea0003900000 */
[----:B------:R-:W1:Y:S02]  /*22140*/  @!P0 SYNCS.PHASECHK.TRANS64 P0, [R2+URZ+0x32460], R0 ;  /* 0x03246000020085a7 */ /* 0x000e64000800007f */
[----:B-1----:R-:W-:Y:S05]  /*22150*/  @!P0 BRA `(.L_x_15046) ;  /* 0xfffffffc00f08947 */ /* 0x002fea000383ffff */
[----:B------:R-:W-:Y:S05]  /*22160*/  BRA `(.L_x_15232) ;  /* 0xffffff9400e07947 */ /* 0x000fea000383ffff */
.L_x_15061:
[----:B-1----:R1:W2:Y:S02]  /*22170*/  SYNCS.PHASECHK.TRANS64.TRYWAIT P0, [R2+URZ+0x32440], R6 ;  /* 0x03244006020075a7 */ /* 0x0022a4000800017f */
[----:B--2---:R-:W-:Y:S05]  /*22180*/  @!P0 NANOSLEEP.SYNCS 0x989680 ;  /* 0x009896800000895d */ /* 0x004fea0003900000 */
[----:B------:R-:W2:Y:S02]  /*22190*/  @!P0 SYNCS.PHASECHK.TRANS64 P0, [R2+URZ+0x32440], R6 ;  /* 0x03244006020085a7 */ /* 0x000ea4000800007f */
[----:B--2---:R-:W-:Y:S05]  /*221a0*/  @!P0 BRA `(.L_x_15061) ;  /* 0xfffffffc00f08947 */ /* 0x004fea000383ffff */
[----:B------:R-:W-:Y:S05]  /*221b0*/  BRA `(.L_x_15233) ;  /* 0xffffffa000087947 */ /* 0x000fea000383ffff */
.L_x_15066:
[----:B0-----:R0:W2:Y:S02]  /*221c0*/  SYNCS.PHASECHK.TRANS64.TRYWAIT P0, [R2+URZ+0x32460], R6 ;  /* 0x03246006020075a7 */ /* 0x0010a4000800017f */
[----:B--2---:R-:W-:Y:S05]  /*221d0*/  @!P0 NANOSLEEP.SYNCS 0x989680 ;  /* 0x009896800000895d */ /* 0x004fea0003900000 */
[----:B------:R-:W2:Y:S02]  /*221e0*/  @!P0 SYNCS.PHASECHK.TRANS64 P0, [R2+URZ+0x32460], R6 ;  /* 0x03246006020085a7 */ /* 0x000ea4000800007f */
[----:B--2---:R-:W-:Y:S05]  /*221f0*/  @!P0 BRA `(.L_x_15066) ;  /* 0xfffffffc00f08947 */ /* 0x004fea000383ffff */
[----:B------:R-:W-:Y:S05]  /*22200*/  BRA `(.L_x_15234) ;  /* 0xffffffa000907947 */ /* 0x000fea000383ffff */
.L_x_15077:
[----:B0-----:R0:W1:Y:S02]  /*22210*/  SYNCS.PHASECHK.TRANS64.TRYWAIT P0, [R3+URZ+0x32440], R2 ;  /* 0x03244002030075a7 */ /* 0x001064000800017f */
[----:B-1----:R-:W-:Y:S05]  /*22220*/  @!P0 NANOSLEEP.SYNCS 0x989680 ;  /* 0x009896800000895d */ /* 0x002fea0003900000 */
[----:B------:R-:W1:Y:S02]  /*22230*/  @!P0 SYNCS.PHASECHK.TRANS64 P0, [R3+URZ+0x32440], R2 ;  /* 0x03244002030085a7 */ /* 0x000e64000800007f */
[----:B-1----:R-:W-:Y:S05]  /*22240*/  @!P0 BRA `(.L_x_15077) ;  /* 0xfffffffc00f08947 */ /* 0x002fea000383ffff */
[----:B------:R-:W-:Y:S05]  /*22250*/  BRA `(.L_x_15235) ;  /* 0xffffffa800987947 */ /* 0x000fea000383ffff */
.L_x_15082:
[----:B-1----:R1:W2:Y:S02]  /*22260*/  SYNCS.PHASECHK.TRANS64.TRYWAIT P0, [R3+URZ+0x32460], R2 ;  /* 0x03246002030075a7 */ /* 0x0022a4000800017f */
[----:B--2---:R-:W-:Y:S05]  /*22270*/  @!P0 NANOSLEEP.SYNCS 0x989680 ;  /* 0x009896800000895d */ /* 0x004fea0003900000 */
[----:B------:R-:W2:Y:S02]  /*22280*/  @!P0 SYNCS.PHASECHK.TRANS64 P0, [R3+URZ+0x32460], R2 ;  /* 0x03246002030085a7 */ /* 0x000ea4000800007f */
[----:B--2---:R-:W-:Y:S05]  /*22290*/  @!P0 BRA `(.L_x_15082) ;  /* 0xfffffffc00f08947 */ /* 0x004fea000383ffff */
[----:B------:R-:W-:Y:S05]  /*222a0*/  BRA `(.L_x_15236) ;  /* 0xffffffac001c7947 */ /* 0x000fea000383ffff */
.L_x_15093:
[----:B0-----:R0:W1:Y:S02]  /*222b0*/  SYNCS.PHASECHK.TRANS64.TRYWAIT P0, [R3+URZ+0x32440], R2 ;  /* 0x03244002030075a7 */ /* 0x001064000800017f */
[----:B-1----:R-:W-:Y:S05]  /*222c0*/  @!P0 NANOSLEEP.SYNCS 0x989680 ;  /* 0x009896800000895d */ /* 0x002fea0003900000 */
[----:B------:R-:W1:Y:S02]  /*222d0*/  @!P0 SYNCS.PHASECHK.TRANS64 P0, [R3+URZ+0x32440], R2 ;  /* 0x03244002030085a7 */ /* 0x000e64000800007f */
[----:B-1----:R-:W-:Y:S05]  /*222e0*/  @!P0 BRA `(.L_x_15093) ;  /* 0xfffffffc00f08947 */ /* 0x002fea000383ffff */
[----:B------:R-:W-:Y:S05]  /*222f0*/  BRA `(.L_x_15237) ;  /* 0xffffffb400087947 */ /* 0x000fea000383ffff */
.L_x_15098:
[----:B-1----:R1:W2:Y:S02]  /*22300*/  SYNCS.PHASECHK.TRANS64.TRYWAIT P0, [R3+URZ+0x32460], R2 ;  /* 0x03246002030075a7 */ /* 0x0022a4000800017f */
[----:B--2---:R-:W-:Y:S05]  /*22310*/  @!P0 NANOSLEEP.SYNCS 0x989680 ;  /* 0x009896800000895d */ /* 0x004fea0003900000 */
[----:B------:R-:W2:Y:S02]  /*22320*/  @!P0 SYNCS.PHASECHK.TRANS64 P0, [R3+URZ+0x32460], R2 ;  /* 0x03246002030085a7 */ /* 0x000ea4000800007f */
[----:B--2---:R-:W-:Y:S05]  /*22330*/  @!P0 BRA `(.L_x_15098) ;  /* 0xfffffffc00f08947 */ /* 0x004fea000383ffff */
[----:B------:R-:W-:Y:S05]  /*22340*/  BRA `(.L_x_15238) ;  /* 0xffffffb400907947 */ /* 0x000fea000383ffff */
.L_x_15110:
[----:B------:R-:W-:Y:S01]  /*22350*/  BSSY B0, `(.L_x_15239) ;  /* 0x0000008000007945 */ /* 0x000fe20003800000 */
[----:B------:R-:W-:Y:S02]  /*22360*/  IMAD.MOV.U32 R13, RZ, RZ, R16 ;  /* 0x000000ffff0d7224 */ /* 0x000fe400078e0010 */
[----:B------:R-:W-:Y:S02]  /*22370*/  IMAD.MOV.U32 R12, RZ, RZ, RZ ;  /* 0x000000ffff0c7224 */ /* 0x000fe400078e00ff */
[----:B-1----:R-:W-:Y:S02]  /*22380*/  IMAD.MOV.U32 R11, RZ, RZ, 0x1f ;  /* 0x0000001fff0b7424 */ /* 0x002fe400078e00ff */
[----:B------:R-:W-:-:S07]  /*22390*/  IMAD.MOV.U32 R15, RZ, RZ, -0x1 ;  /* 0xffffffffff0f7424 */ /* 0x000fce00078e00ff */
[----:B0---45:R-:W-:Y:S05]  /*223a0*/  WARPSYNC.COLLECTIVE R15, `(.L_x_15240) ;  /* 0x000000000f087348 */ /* 0x031fea0003c00000 */
[----:B0-----:R0:W1:Y:S02]  /*223b0*/  SHFL.IDX P6, R14, R13, R12, R11 ;  /* 0x0000000c0d0e7389 */ /* 0x00106400000c000b */
[----:B01--45:R-:W-:Y:S01]  /*223c0*/  ENDCOLLECTIVE ;  /* 0x000000000000791b */ /* 0x033fe20003800000 */
.L_x_15240:
[----:B------:R-:W-:Y:S05]  /*223d0*/  BSYNC B0 ;  /* 0x0000000000007941 */ /* 0x000fea0003800000 */
.L_x_15239:
        /* <DEDUP_REMOVED lines=9> */
.L_x_15241:
        /* <DEDUP_REMOVED lines=18> */
.L_x_15242:
        /* <DEDUP_REMOVED lines=8> */
.L_x_15243:
        /* <DEDUP_REMOVED lines=8> */
.L_x_15244:
        /* <DEDUP_REMOVED lines=8> */
.L_x_15245:
        /* <DEDUP_REMOVED lines=8> */
.L_x_15246:
        /* <DEDUP_REMOVED lines=9> */
.L_x_15247:
[----:B------:R-:W-:Y:S01]  /*22820*/  IMAD.MOV.U32 R16, RZ, RZ, R14 ;  /* 0x000000ffff107224 */ /* 0x000fe200078e000e */
[----:B------:R-:W-:Y:S06]  /*22830*/  BRA `(.L_x_15248) ;  /* 0xffffffb800e87947 */ /* 0x000fec000383ffff */
.L_x_15115:
[----:B------:R-:W-:Y:S01]  /*22840*/  BSSY B0, `(.L_x_15249) ;  /* 0x0000008000007945 */ /* 0x000fe20003800000 */
[----:B-----5:R-:W-:Y:S02]  /*22850*/  IMAD.MOV.U32 R13, RZ, RZ, R2 ;  /* 0x000000ffff0d7224 */ /* 0x020fe400078e0002 */
[----:B------:R-:W-:Y:S02]  /*22860*/  IMAD.MOV.U32 R12, RZ, RZ, 0x1 ;  /* 0x00000001ff0c7424 */ /* 0x000fe400078e00ff */
[----:B------:R-:W-:Y:S02]  /*22870*/  IMAD.MOV.U32 R11, RZ, RZ, RZ ;  /* 0x000000ffff0b7224 */ /* 0x000fe400078e00ff */
[----:B------:R-:W-:-:S07]  /*22880*/  IMAD.MOV.U32 R15, RZ, RZ, -0x1 ;  /* 0xffffffffff0f7424 */ /* 0x000fce00078e00ff */
[----:B01--4-:R-:W-:Y:S05]  /*22890*/  WARPSYNC.COLLECTIVE R15, `(.L_x_15250) ;  /* 0x000000000f087348 */ /* 0x013fea0003c00000 */
[----:B0-----:R0:W2:Y:S02]  /*228a0*/  SHFL.UP P6, R14, R13, R12, R11 ;  /* 0x0400000c0d0e7389 */ /* 0x0010a400000c000b */
[----:B012-4-:R-:W-:Y:S01]  /*228b0*/  ENDCOLLECTIVE ;  /* 0x000000000000791b */ /* 0x017fe20003800000 */
.L_x_15250:
[----:B------:R-:W-:Y:S05]  /*228c0*/  BSYNC B0 ;  /* 0x0000000000007941 */ /* 0x000fea0003800000 */
.L_x_15249:
        /* <DEDUP_REMOVED lines=10> */
.L_x_15251:
        /* <DEDUP_REMOVED lines=8> */
.L_x_15252:
        /* <DEDUP_REMOVED lines=8> */
.L_x_15253:
        /* <DEDUP_REMOVED lines=8> */
.L_x_15254:
        /* <DEDUP_REMOVED lines=9> */
.L_x_15255:
[----:B------:R-:W-:Y:S01]  /*22b80*/  IMAD.MOV.U32 R16, RZ, RZ, R14 ;  /* 0x000000ffff107224 */ /* 0x000fe200078e000e */
[----:B------:R-:W-:Y:S06]  /*22b90*/  BRA `(.L_x_15256) ;  /* 0xffffffb800ac7947 */ /* 0x000fec000383ffff */
.L_x_15117:
[----:B------:R-:W-:Y:S01]  /*22ba0*/  BSSY B0, `(.L_x_15257) ;  /* 0x0000006000007945 */ /* 0x000fe20003800000 */
[----:B------:R-:W-:Y:S01]  /*22bb0*/  PLOP3.LUT P6, PT, P6, PT, PT, 0x8, 0x0 ;  /* 0x000000000000781c */ /* 0x000fe200037ce170 */
[----:B------:R-:W-:-:S12]  /*22bc0*/  IMAD.MOV.U32 R15, RZ, RZ, -0x1 ;  /* 0xffffffffff0f7424 */ /* 0x000fd800078e00ff */
[----:B01--45:R-:W-:Y:S05]  /*22bd0*/  WARPSYNC.COLLECTIVE R15, `(.L_x_15258) ;  /* 0x000000000f087348 */ /* 0x033fea0003c00000 */
[----:B0-----:R-:W-:Y:S01]  /*22be0*/  VOTE.ANY R14, PT, P6 ;  /* 0x00000000000e7806 */ /* 0x001fe200030e0100 */
[----:B-1--45:R-:W-:Y:S06]  /*22bf0*/  ENDCOLLECTIVE ;  /* 0x000000000000791b */ /* 0x032fec0003800000 */
.L_x_15258:
[----:B------:R-:W-:Y:S05]  /*22c00*/  BSYNC B0 ;  /* 0x0000000000007941 */ /* 0x000fea0003800000 */
.L_x_15257:
        /* <DEDUP_REMOVED lines=9> */
.L_x_15259:
[----:B------:R-:W-:Y:S01]  /*22ca0*/  IMAD.MOV.U32 R17, RZ, RZ, R14 ;  /* 0x000000ffff117224 */ /* 0x000fe200078e000e */
[----:B------:R-:W-:Y:S06]  /*22cb0*/  BRA `(.L_x_15260) ;  /* 0xffffffb8009c7947 */ /* 0x000fec000383ffff */
.L_x_15119:
[----:B------:R-:W-:Y:S01]  /*22cc0*/  BSSY B0, `(.L_x_15261) ;  /* 0x0000007000007945 */ /* 0x000fe20003800000 */
[----:B------:R-:W-:Y:S02]  /*22cd0*/  IMAD.MOV.U32 R13, RZ, RZ, R3 ;  /* 0x000000ffff0d7224 */ /* 0x000fe400078e0003 */
[----:B------:R-:W-:Y:S02]  /*22ce0*/  IMAD.MOV.U32 R11, RZ, RZ, 0x1f ;  /* 0x0000001fff0b7424 */ /* 0x000fe400078e00ff */
[----:B------:R-:W-:-:S07]  /*22cf0*/  IMAD.MOV.U32 R15, RZ, RZ, -0x1 ;  /* 0xffffffffff0f7424 */ /* 0x000fce00078e00ff */
[----:B01-345:R-:W-:Y:S05]  /*22d00*/  WARPSYNC.COLLECTIVE R15, `(.L_x_15262) ;  /* 0x000000000f087348 */ /* 0x03bfea0003c00000 */
[----:B0-----:R0:W2:Y:S02]  /*22d10*/  SHFL.IDX P6, R14, R13, R12, R11 ;  /* 0x0000000c0d0e7389 */ /* 0x0010a400000c000b */
[----:B012345:R-:W-:Y:S01]  /*22d20*/  ENDCOLLECTIVE ;  /* 0x000000000000791b */ /* 0x03ffe20003800000 */
.L_x_15262:
[----:B------:R-:W-:Y:S05]  /*22d30*/  BSYNC B0 ;  /* 0x0000000000007941 */ /* 0x000fea0003800000 */
.L_x_15261:
[----:B------:R-:W-:Y:S01]  /*22d40*/  IMAD.MOV.U32 R2, RZ, RZ, R14 ;  /* 0x000000ffff027224 */ /* 0x000fe200078e000e */
[----:B------:R-:W-:Y:S06]  /*22d50*/  BRA `(.L_x_15118) ;  /* 0xffffffb800907947 */ /* 0x000fec000383ffff */
.L_x_15123:
[----:B0-----:R0:W1:Y:S02]  /*22d60*/  SYNCS.PHASECHK.TRANS64.TRYWAIT P0, [R0+URZ+0x32420], R3 ;  /* 0x03242003000075a7 */ /* 0x001064000800017f */
[----:B-1----:R-:W-:Y:S05]  /*22d70*/  @!P0 NANOSLEEP.SYNCS 0x989680 ;  /* 0x009896800000895d */ /* 0x002fea0003900000 */
[----:B------:R-:W1:Y:S02]  /*22d80*/  @!P0 SYNCS.PHASECHK.TRANS64 P0, [R0+URZ+0x32420], R3 ;  /* 0x03242003000085a7 */ /* 0x000e64000800007f */
[----:B-1----:R-:W-:Y:S05]  /*22d90*/  @!P0 BRA `(.L_x_15123) ;  /* 0xfffffffc00f08947 */ /* 0x002fea000383ffff */
[----:B------:R-:W-:Y:S05]  /*22da0*/  BRA `(.L_x_15263) ;  /* 0xffffffc000107947 */ /* 0x000fea000383ffff */
.L_x_15124:
        /* <DEDUP_REMOVED lines=11> */
.L_x_15265:
[----:B------:R-:W-:Y:S05]  /*22e60*/  BSYNC B0 ;  /* 0x0000000000007941 */ /* 0x000fea0003800000 */
.L_x_15264:
[----:B------:R-:W-:Y:S05]  /*22e70*/  BRA `(.L_x_15266) ;  /* 0xffffffbc00f87947 */ /* 0x000fea000383ffff */
.L_x_15125:
[----:B------:R-:W-:Y:S01]  /*22e80*/  BSSY B0, `(.L_x_15267) ;  /* 0x0000006000007945 */ /* 0x000fe20003800000 */
[----:B------:R-:W-:-:S07]  /*22e90*/  IMAD.MOV.U32 R15, RZ, RZ, -0x1 ;  /* 0xffffffffff0f7424 */ /* 0x000fce00078e00ff */
[----:B01--45:R-:W-:Y:S05]  /*22ea0*/  WARPSYNC.COLLECTIVE R15, `(.L_x_15268) ;  /* 0x000000000f0c7348 */ /* 0x033fea0003c00000 */
[----:B------:R-:W-:Y:S02]  /*22eb0*/  ELECT P6, UR62, PT ;  /* 0x00000000003e782f */ /* 0x000fe400038c0000 */
[----:B------:R-:W-:Y:S01]  /*22ec0*/  MOV R14, UR62 ;  /* 0x0000003e000e7c02 */ /* 0x000fe20008000f00 */
[----:B01--45:R-:W-:Y:S10]  /*22ed0*/  ENDCOLLECTIVE ;  /* 0x000000000000791b */ /* 0x033ff40003800000 */
.L_x_15268:
[----:B------:R-:W-:Y:S05]  /*22ee0*/  BSYNC B0 ;  /* 0x0000000000007941 */ /* 0x000fea0003800000 */
.L_x_15267:
[----:B------:R-:W-:Y:S05]  /*22ef0*/  BRA `(.L_x_15269) ;  /* 0xffffffbc00ec7947 */ /* 0x000fea000383ffff */
.L_x_15127:
[----:B0-----:R0:W1:Y:S02]  /*22f00*/  SYNCS.PHASECHK.TRANS64.TRYWAIT P0, [R6+URZ], R5 ;  /* 0x00000005060075a7 */ /* 0x001064000800017f */
[----:B-1----:R-:W-:Y:S05]  /*22f10*/  @!P0 NANOSLEEP.SYNCS 0x989680 ;  /* 0x009896800000895d */ /* 0x002fea0003900000 */
[----:B------:R-:W1:Y:S02]  /*22f20*/  @!P0 SYNCS.PHASECHK.TRANS64 P0, [R6+URZ], R5 ;  /* 0x00000005060085a7 */ /* 0x000e64000800007f */
[----:B-1----:R-:W-:Y:S05]  /*22f30*/  @!P0 BRA `(.L_x_15127) ;  /* 0xfffffffc00f08947 */ /* 0x002fea000383ffff */
[----:B------:R-:W-:Y:S05]  /*22f40*/  BRA `(.L_x_15270) ;  /* 0xffffffc000287947 */ /* 0x000fea000383ffff */
.L_x_15128:
[----:B-1----:R1:W2:Y:S02]  /*22f50*/  SYNCS.PHASECHK.TRANS64.TRYWAIT P0, [R7+URZ], R2 ;  /* 0x00000002070075a7 */ /* 0x0022a4000800017f */
[----:B--2---:R-:W-:Y:S05]  /*22f60*/  @!P0 NANOSLEEP.SYNCS 0x989680 ;  /* 0x009896800000895d */ /* 0x004fea0003900000 */
[----:B------:R-:W2:Y:S02]  /*22f70*/  @!P0 SYNCS.PHASECHK.TRANS64 P0, [R7+URZ], R2 ;  /* 0x00000002070085a7 */ /* 0x000ea4000800007f */
[----:B--2---:R-:W-:Y:S05]  /*22f80*/  @!P0 BRA `(.L_x_15128) ;  /* 0xfffffffc00f08947 */ /* 0x004fea000383ffff */
[----:B------:R-:W-:Y:S05]  /*22f90*/  BRA `(.L_x_15271) ;  /* 0xffffffc0001c7947 */ /* 0x000fea000383ffff */
.L_x_15130:
[----:B--2---:R2:W3:Y:S02]  /*22fa0*/  SYNCS.PHASECHK.TRANS64.TRYWAIT P0, [R4+URZ], R5 ;  /* 0x00000005040075a7 */ /* 0x0044e4000800017f */
[----:B---3--:R-:W-:Y:S05]  /*22fb0*/  @!P0 NANOSLEEP.SYNCS 0x989680 ;  /* 0x009896800000895d */ /* 0x008fea0003900000 */
[----:B------:R-:W3:Y:S02]  /*22fc0*/  @!P0 SYNCS.PHASECHK.TRANS64 P0, [R4+URZ], R5 ;  /* 0x00000005040085a7 */ /* 0x000ee4000800007f */
[----:B---3--:R-:W-:Y:S05]  /*22fd0*/  @!P0 BRA `(.L_x_15130) ;  /* 0xfffffffc00f08947 */ /* 0x008fea000383ffff */
[----:B------:R-:W-:Y:S05]  /*22fe0*/  BRA `(.L_x_15272) ;  /* 0xffffffc000247947 */ /* 0x000fea000383ffff */
.L_x_15273:
        /* <DEDUP_REMOVED lines=9> */
.L_x_15325:


//--------------------- .nv.global.init           --------------------------
	.section	.nv.global.init,"aw",@progbits
.nv.global.init:
	.type		$str$23,@object
	.size		$str$23,($str$24 - $str$23)
$str$23:
        /*0000*/ 	.byte	0x28, 0x61, 0x64, 0x64, 0x72, 0x65, 0x73, 0x73, 0x20, 0x26, 0x20, 0x6d, 0x61, 0x73, 0x6b, 0x29
        /*0010*/ 	.byte	0x20, 0x3d, 0x3d, 0x20, 0x30, 0x00
	.type		$str$24,@object
	.size		$str$24,(__unnamed_11 - $str$24)
$str$24:
        /*0016*/ 	.byte	0x2f, 0x74, 0x6d, 0x70, 0x2f, 0x6f, 0x73, 0x73, 0x5f, 0x6b, 0x65, 0x72, 0x6e, 0x65, 0x6c, 0x73
        /*0026*/ 	.byte	0x5f, 0x73, 0x72, 0x63, 0x2f, 0x66, 0x6c, 0x61, 0x73, 0x68, 0x5f, 0x61, 0x74, 0x74, 0x65, 0x6e
        /*0036*/ 	.byte	0x74, 0x69, 0x6f, 0x6e, 0x2f, 0x63, 0x73, 0x72, 0x63, 0x2f, 0x63, 0x75, 0x74, 0x6c, 0x61, 0x73
        /*0046*/ 	.byte	0x73, 0x2f, 0x69, 0x6e, 0x63, 0x6c, 0x75, 0x64, 0x65, 0x2f, 0x63, 0x75, 0x74, 0x65, 0x2f, 0x70
        /*0056*/ 	.byte	0x6f, 0x69, 0x6e, 0x74, 0x65, 0x72, 0x5f, 0x66, 0x6c, 0x61, 0x67, 0x67, 0x65, 0x64, 0x2e, 0x68
        /*0066*/ 	.byte	0x70, 0x70, 0x00
	.type		__unnamed_11,@object
	.size		__unnamed_11,(__unnamed_4 - __unnamed_11)
__unnamed_11:
        /* <DEDUP_REMOVED lines=24> */
	.type		__unnamed_4,@object
	.size		__unnamed_4,(__unnamed_12 - __unnamed_4)
__unnamed_4:
        /* <DEDUP_REMOVED lines=24> */
        /*0369*/ 	.byte	0x00
	.type		__unnamed_12,@object
	.size		__unnamed_12,(__unnamed_17 - __unnamed_12)
__unnamed_12:
        /* <DEDUP_REMOVED lines=24> */
        /*04ea*/ 	.byte	0x26, 0x5d, 0x00
	.type		__unnamed_17,@object
	.size		__unnamed_17,(__unnamed_5 - __unnamed_17)
__unnamed_17:
        /* <DEDUP_REMOVED lines=25> */
	.type		__unnamed_5,@object
	.size		__unnamed_5,(__unnamed_19 - __unnamed_5)
__unnamed_5:
        /* <DEDUP_REMOVED lines=25> */
	.type		__unnamed_19,@object
	.size		__unnamed_19,(__unnamed_7 - __unnamed_19)
__unnamed_19:
        /* <DEDUP_REMOVED lines=25> */
	.type		__unnamed_7,@object
	.size		__unnamed_7,(__unnamed_13 - __unnamed_7)
__unnamed_7:
        /* <DEDUP_REMOVED lines=25> */
	.type		__unnamed_13,@object
	.size		__unnamed_13,(__unnamed_6 - __unnamed_13)
__unnamed_13:
        /* <DEDUP_REMOVED lines=28> */
        /*0cbd*/ 	.byte	0x34, 0x30, 0x39, 0x36, 0x3e, 0x3e, 0x3e, 0x3e, 0x3e, 0x5d, 0x00
	.type		__unnamed_6,@object
	.size		__unnamed_6,(__unnamed_8 - __unnamed_6)
__unnamed_6:
        /* <DEDUP_REMOVED lines=29> */
	.type		__unnamed_8,@object
	.size		__unnamed_8,(__unnamed_1 - __unnamed_8)
__unnamed_8:
        /* <DEDUP_REMOVED lines=28> */
        /*1054*/ 	.byte	0x34, 0x30, 0x39, 0x36, 0x3e, 0x3e, 0x3e, 0x3e, 0x3e, 0x20, 0x26, 0x5d, 0x00
	.type		__unnamed_1,@object
	.size		__unnamed_1,(__unnamed_9 - __unnamed_1)
__unnamed_1:
        /* <DEDUP_REMOVED lines=28> */
        /*1221*/ 	.byte	0x3c, 0x36, 0x31, 0x34, 0x34, 0x3e, 0x3e, 0x3e, 0x3e, 0x3e, 0x20, 0x26, 0x5d, 0x00
	.type		__unnamed_9,@object
	.size		__unnamed_9,(__unnamed_10 - __unnamed_9)
__unnamed_9:
        /* <DEDUP_REMOVED lines=28> */
        /*13ef*/ 	.byte	0x3a, 0x43, 0x3c, 0x33, 0x32, 0x37, 0x36, 0x38, 0x3e, 0x3e, 0x3e, 0x3e, 0x3e, 0x5d, 0x00
	.type		__unnamed_10,@object
	.size		__unnamed_10,(__unnamed_21 - __unnamed_10)
__unnamed_10:
        /* <DEDUP_REMOVED lines=29> */
	.type		__unnamed_21,@object
	.size		__unnamed_21,(__unnamed_3 - __unnamed_21)
__unnamed_21:
        /* <DEDUP_REMOVED lines=29> */
	.type		__unnamed_3,@object
	.size		__unnamed_3,(__unnamed_23 - __unnamed_3)
__unnamed_3:
        /* <DEDUP_REMOVED lines=29> */
	.type		__unnamed_23,@object
	.size		__unnamed_23,(__unnamed_15 - __unnamed_23)
__unnamed_23:
        /* <DEDUP_REMOVED lines=29> */
	.type		__unnamed_15,@object
	.size		__unnamed_15,(__unnamed_16 - __unnamed_15)
__unnamed_15:
        /* <DEDUP_REMOVED lines=29> */
	.type		__unnamed_16,@object
	.size		__unnamed_16,(__unnamed_2 - __unnamed_16)
__unnamed_16:
        /* <DEDUP_REMOVED lines=29> */
	.type		__unnamed_2,@object
	.size		__unnamed_2,(__unnamed_18 - __unnamed_2)
__unnamed_2:
        /* <DEDUP_REMOVED lines=29> */
	.type		__unnamed_18,@object
	.size		__unnamed_18,(__unnamed_22 - __unnamed_18)
__unnamed_18:
        /* <DEDUP_REMOVED lines=29> */
	.type		__unnamed_22,@object
	.size		__unnamed_22,(__unnamed_20 - __unnamed_22)
__unnamed_22:
        /* <DEDUP_REMOVED lines=29> */
	.type		__unnamed_20,@object
	.size		__unnamed_20,(__unnamed_14 - __unnamed_20)
__unnamed_20:
        /* <DEDUP_REMOVED lines=29> */
        /*261d*/ 	.byte	0x5d, 0x00
	.type		__unnamed_14,@object
	.size		__unnamed_14,(.L_13 - __unnamed_14)
__unnamed_14:
        /* <DEDUP_REMOVED lines=30> */
.L_13:


//--------------------- .nv.shared._ZN7cutlass13device_kernelIN5flash11enable_sm90INS1_16FlashAttnFwdSm90INS1_25CollectiveMainloopFwdSm90ILi2EN4cute5tupleIJNS5_1CILi1EEES8_S8_EEENS6_IJNS7_ILi128EEESA_NS7_ILi192EEEEEELi128ENS_10bfloat16_tEfNS_4arch4Sm90ELb0ELb0ELb1ELb0ELb0ELb0ELb0ELb1ELb1ELb1ELb0ELb0EEENS1_21CollectiveEpilogueFwdINS6_IJSA_SA_SA_EEES9_SD_SF_Li256ELb0ELb1ELb0ELb0EEENS1_29StaticPersistentTileSchedulerILb0EEEEEEEEEvNT_6ParamsE --------------------------
	.section	.nv.shared._ZN7cutlass13device_kernelIN5flash11enable_sm90INS1_16FlashAttnFwdSm90INS1_25CollectiveMainloopFwdSm90ILi2EN4cute5tupleIJNS5_1CILi1EEES8_S8_EEENS6_IJNS7_ILi128EEESA_NS7_ILi192EEEEEELi128ENS_10bfloat16_tEfNS_4arch4Sm90ELb0ELb0ELb1ELb0ELb0ELb0ELb0ELb1ELb1ELb1ELb0ELb0EEENS1_21CollectiveEpilogueFwdINS6_IJSA_SA_SA_EEES9_SD_SF_Li256ELb0ELb1ELb0ELb0EEENS1_29StaticPersistentTileSchedulerILb0EEEEEEEEEvNT_6ParamsE,"aw",@nobits
	.sectionflags	@""
	.align	16
	.zero		1024


//--------------------- .nv.shared.reserved.0     --------------------------
	.section	.nv.shared.reserved.0,"aw",@nobits
	.weak		__nv_reservedSMEM_offset_0_alias
	.size		__nv_reservedSMEM_offset_0_alias, 0, 0
	.other		__nv_reservedSMEM_offset_0_alias,@"STO_CUDA_RESERVED_SHARED STV_DEFAULT"
__nv_reservedSMEM_offset_0_alias:
	.zero		0


//--------------------- .nv.global                --------------------------
	.section	.nv.global,"aw",@nobits
.nv.global:
	.type		_ZN83_INTERNAL_67309024_47_flash_fwd_hdimdiff_bf16_softcap_packgqa_sm90_cu_8761d306_51134cute1_E,@object
	.size		_ZN83_INTERNAL_67309024_47_flash_fwd_hdimdiff_bf16_softcap_packgqa_sm90_cu_8761d306_51134cute1_E,(_ZN83_INTERNAL_67309024_47_flash_fwd_hdimdiff_bf16_softcap_packgqa_sm90_cu_8761d306_51134cuda3std3__45__cpo6cbeginE - _ZN83_INTERNAL_67309024_47_flash_fwd_hdimdiff_bf16_softcap_packgqa_sm90_cu_8761d306_51134cute1_E)
_ZN83_INTERNAL_67309024_47_flash_fwd_hdimdiff_bf16_softcap_packgqa_sm90_cu_8761d306_51134cute1_E:
	.zero		1
	.type		_ZN83_INTERNAL_67309024_47_flash_fwd_hdimdiff_bf16_softcap_packgqa_sm90_cu_8761d306_51134cuda3std3__45__cpo6cbeginE,@object
	.size		_ZN83_INTERNAL_67309024_47_flash_fwd_hdimdiff_bf16_softcap_packgqa_sm90_cu_8761d306_51134cuda3std3__45__cpo6cbeginE,(_ZN83_INTERNAL_67309024_47_flash_fwd_hdimdiff_bf16_softcap_packgqa_sm90_cu_8761d306_51134cuda3std3__48in_placeE - _ZN83_INTERNAL_67309024_47_flash_fwd_hdimdiff_bf16_softcap_packgqa_sm90_cu_8761d306_51134cuda3std3__45__cpo6cbeginE)
_ZN83_INTERNAL_67309024_47_flash_fwd_hdimdiff_bf16_softcap_packgqa_sm90_cu_8761d306_51134cuda3std3__45__cpo6cbeginE:
	.zero		1
	.type		_ZN83_INTERNAL_67309024_47_flash_fwd_hdimdiff_bf16_softcap_packgqa_sm90_cu_8761d306_51134cuda3std3__48in_placeE,@object
	.size		_ZN83_INTERNAL_67309024_47_flash_fwd_hdimdiff_bf16_softcap_packgqa_sm90_cu_8761d306_51134cuda3std3__48in_placeE,(_ZN83_INTERNAL_67309024_47_flash_fwd_hdimdiff_bf16_softcap_packgqa_sm90_cu_8761d306_51134cuda3std6ranges3__45__cpo9iter_moveE - _ZN83_INTERNAL_67309024_47_flash_fwd_hdimdiff_bf16_softcap_packgqa_sm90_cu_8761d306_51134cuda3std3__48in_placeE)
_ZN83_INTERNAL_67309024_47_flash_fwd_hdimdiff_bf16_softcap_packgqa_sm90_cu_8761d306_51134cuda3std3__48in_placeE:
	.zero		1
	.type		_ZN83_INTERNAL_67309024_47_flash_fwd_hdimdiff_bf16_softcap_packgqa_sm90_cu_8761d306_51134cuda3std6ranges3__45__cpo9iter_moveE,@object
	.size		_ZN83_INTERNAL_67309024_47_flash_fwd_hdimdiff_bf16_softcap_packgqa_sm90_cu_8761d306_51134cuda3std6ranges3__45__cpo9iter_moveE,(_ZN83_INTERNAL_67309024_47_flash_fwd_hdimdiff_bf16_softcap_packgqa_sm90_cu_8761d306_51134cuda3std3__45__cpo5beginE - _ZN83_INTERNAL_67309024_47_flash_fwd_hdimdiff_bf16_softcap_packgqa_sm90_cu_8761d306_51134cuda3std6ranges3__45__cpo9iter_moveE)
_ZN83_INTERNAL_67309024_47_flash_fwd_hdimdiff_bf16_softcap_packgqa_sm90_cu_8761d306_51134cuda3std6ranges3__45__cpo9iter_moveE:
	.zero		1
	.type		_ZN83_INTERNAL_67309024_47_flash_fwd_hdimdiff_bf16_softcap_packgqa_sm90_cu_8761d306_51134cuda3std3__45__cpo5beginE,@object
	.size		_ZN83_INTERNAL_67309024_47_flash_fwd_hdimdiff_bf16_softcap_packgqa_sm90_cu_8761d306_51134cuda3std3__45__cpo5beginE,(_ZN83_INTERNAL_67309024_47_flash_fwd_hdimdiff_bf16_softcap_packgqa_sm90_cu_8761d306_51134cuda3std3__485_GLOBAL__N__67309024_47_flash_fwd_hdimdiff_bf16_softcap_packgqa_sm90_cu_8761d306_51136ignoreE - _ZN83_INTERNAL_67309024_47_flash_fwd_hdimdiff_bf16_softcap_packgqa_sm90_cu_8761d306_51134cuda3std3__45__cpo5beginE)
_ZN83_INTERNAL_67309024_47_flash_fwd_hdimdiff_bf16_softcap_packgqa_sm90_cu_8761d306_51134cuda3std3__45__cpo5beginE:
	.zero		1
	.type		_ZN83_INTERNAL_67309024_47_flash_fwd_hdimdiff_bf16_softcap_packgqa_sm90_cu_8761d306_51134cuda3std3__485_GLOBAL__N__67309024_47_flash_fwd_hdimdiff_bf16_softcap_packgqa_sm90_cu_8761d306_51136ignoreE,@object
	.size		_ZN83_INTERNAL_67309024_47_flash_fwd_hdimdiff_bf16_softcap_packgqa_sm90_cu_8761d306_51134cuda3std3__485_GLOBAL__N__67309024_47_flash_fwd_hdimdiff_bf16_softcap_packgqa_sm90_cu_8761d306_51136ignoreE,(_ZN83_INTERNAL_67309024_47_flash_fwd_hdimdiff_bf16_softcap_packgqa_sm90_cu_8761d306_51134cute7productE - _ZN83_INTERNAL_67309024_47_flash_fwd_hdimdiff_bf16_softcap_packgqa_sm90_cu_8761d306_51134cuda3std3__485_GLOBAL__N__67309024_47_flash_fwd_hdimdiff_bf16_softcap_packgqa_sm90_cu_8761d306_51136ignoreE)
_ZN83_INTERNAL_67309024_47_flash_fwd_hdimdiff_bf16_softcap_packgqa_sm90_cu_8761d306_51134cuda3std3__485_GLOBAL__N__67309024_47_flash_fwd_hdimdiff_bf16_softcap_packgqa_sm90_cu_8761d306_51136ignoreE:
	.zero		1
	.type		_ZN83_INTERNAL_67309024_47_flash_fwd_hdimdiff_bf16_softcap_packgqa_sm90_cu_8761d306_51134cute7productE,@object
	.size		_ZN83_INTERNAL_67309024_47_flash_fwd_hdimdiff_bf16_softcap_packgqa_sm90_cu_8761d306_51134cute7productE,(_ZN83_INTERNAL_67309024_47_flash_fwd_hdimdiff_bf16_softcap_packgqa_sm90_cu_8761d306_51134cuda3std3__45__cpo3endE - _ZN83_INTERNAL_67309024_47_flash_fwd_hdimdiff_bf16_softcap_packgqa_sm90_cu_8761d306_51134cute7productE)
_ZN83_INTERNAL_67309024_47_flash_fwd_hdimdiff_bf16_softcap_packgqa_sm90_cu_8761d306_51134cute7productE:
	.zero		1
	.type		_ZN83_INTERNAL_67309024_47_flash_fwd_hdimdiff_bf16_softcap_packgqa_sm90_cu_8761d306_51134cuda3std3__45__cpo3endE,@object
	.size		_ZN83_INTERNAL_67309024_47_flash_fwd_hdimdiff_bf16_softcap_packgqa_sm90_cu_8761d306_51134cuda3std3__45__cpo3endE,(_ZN83_INTERNAL_67309024_47_flash_fwd_hdimdiff_bf16_softcap_packgqa_sm90_cu_8761d306_51134cuda3std3__419piecewise_constructE - _ZN83_INTERNAL_67309024_47_flash_fwd_hdimdiff_bf16_softcap_packgqa_sm90_cu_8761d306_51134cuda3std3__45__cpo3endE)
_ZN83_INTERNAL_67309024_47_flash_fwd_hdimdiff_bf16_softcap_packgqa_sm90_cu_8761d306_51134cuda3std3__45__cpo3endE:
	.zero		1
	.type		_ZN83_INTERNAL_67309024_47_flash_fwd_hdimdiff_bf16_softcap_packgqa_sm90_cu_8761d306_51134cuda3std3__419piecewise_constructE,@object
	.size		_ZN83_INTERNAL_67309024_47_flash_fwd_hdimdiff_bf16_softcap_packgqa_sm90_cu_8761d306_51134cuda3std3__419piecewise_constructE,(_ZN83_INTERNAL_67309024_47_flash_fwd_hdimdiff_bf16_softcap_packgqa_sm90_cu_8761d306_51134cuda3std3__45__cpo4cendE - _ZN83_INTERNAL_67309024_47_flash_fwd_hdimdiff_bf16_softcap_packgqa_sm90_cu_8761d306_51134cuda3std3__419piecewise_constructE)
_ZN83_INTERNAL_67309024_47_flash_fwd_hdimdiff_bf16_softcap_packgqa_sm90_cu_8761d306_51134cuda3std3__419piecewise_constructE:
	.zero		1
	.type		_ZN83_INTERNAL_67309024_47_flash_fwd_hdimdiff_bf16_softcap_packgqa_sm90_cu_8761d306_51134cuda3std3__45__cpo4cendE,@object
	.size		_ZN83_INTERNAL_67309024_47_flash_fwd_hdimdiff_bf16_softcap_packgqa_sm90_cu_8761d306_51134cuda3std3__45__cpo4cendE,(_ZN83_INTERNAL_67309024_47_flash_fwd_hdimdiff_bf16_softcap_packgqa_sm90_cu_8761d306_51134cuda3std6ranges3__45__cpo4swapE - _ZN83_INTERNAL_67309024_47_flash_fwd_hdimdiff_bf16_softcap_packgqa_sm90_cu_8761d306_51134cuda3std3__45__cpo4cendE)
_ZN83_INTERNAL_67309024_47_flash_fwd_hdimdiff_bf16_softcap_packgqa_sm90_cu_8761d306_51134cuda3std3__45__cpo4cendE:
	.zero		1
	.type		_ZN83_INTERNAL_67309024_47_flash_fwd_hdimdiff_bf16_softcap_packgqa_sm90_cu_8761d306_51134cuda3std6ranges3__45__cpo4swapE,@object
	.size		_ZN83_INTERNAL_67309024_47_flash_fwd_hdimdiff_bf16_softcap_packgqa_sm90_cu_8761d306_51134cuda3std6ranges3__45__cpo4swapE,(.L_30 - _ZN83_INTERNAL_67309024_47_flash_fwd_hdimdiff_bf16_softcap_packgqa_sm90_cu_8761d306_51134cuda3std6ranges3__45__cpo4swapE)
_ZN83_INTERNAL_67309024_47_flash_fwd_hdimdiff_bf16_softcap_packgqa_sm90_cu_8761d306_51134cuda3std6ranges3__45__cpo4swapE:
	.zero		1
.L_30:


//--------------------- .nv.shared._ZN7cutlass13device_kernelIN5flash11enable_sm90INS1_16FlashAttnFwdSm90INS1_25CollectiveMainloopFwdSm90ILi2EN4cute5tupleIJNS5_1CILi2EEENS7_ILi1EEES9_EEENS6_IJNS7_ILi128EEESB_NS7_ILi192EEEEEELi128ENS_10bfloat16_tEfNS_4arch4Sm90ELb0ELb0ELb1ELb0ELb0ELb0ELb0ELb1ELb1ELb1ELb0ELb0EEENS1_21CollectiveEpilogueFwdINS6_IJSB_SB_SB_EEESA_SE_SG_Li256ELb0ELb1ELb0ELb0EEENS1_29StaticPersistentTileSchedulerILb0EEEEEEEEEvNT_6ParamsE --------------------------
	.section	.nv.shared._ZN7cutlass13device_kernelIN5flash11enable_sm90INS1_16FlashAttnFwdSm90INS1_25CollectiveMainloopFwdSm90ILi2EN4cute5tupleIJNS5_1CILi2EEENS7_ILi1EEES9_EEENS6_IJNS7_ILi128EEESB_NS7_ILi192EEEEEELi128ENS_10bfloat16_tEfNS_4arch4Sm90ELb0ELb0ELb1ELb0ELb0ELb0ELb0ELb1ELb1ELb1ELb0ELb0EEENS1_21CollectiveEpilogueFwdINS6_IJSB_SB_SB_EEESA_SE_SG_Li256ELb0ELb1ELb0ELb0EEENS1_29StaticPersistentTileSchedulerILb0EEEEEEEEEvNT_6ParamsE,"aw",@nobits
	.sectionflags	@""
	.align	16
	.zero		1024


//--------------------- .nv.shared._ZN7cutlass13device_kernelIN5flash11enable_sm90INS1_16FlashAttnFwdSm90INS1_25CollectiveMainloopFwdSm90ILi2EN4cute5tupleIJNS5_1CILi1EEES8_S8_EEENS6_IJNS7_ILi128EEESA_NS7_ILi192EEEEEELi128ENS_10bfloat16_tEfNS_4arch4Sm90ELb0ELb0ELb1ELb1ELb0ELb0ELb0ELb1ELb1ELb1ELb0ELb0EEENS1_21CollectiveEpilogueFwdINS6_IJSA_SA_SA_EEES9_SD_SF_Li256ELb1ELb1ELb0ELb0EEENS1_36VarlenDynamicPersistentTileSchedulerILi128ELi128ELi256ELi128ELb0ELb1ELb1ELb0ELb1ELb1EEEEEEEEEvNT_6ParamsE --------------------------
	.section	.nv.shared._ZN7cutlass13device_kernelIN5flash11enable_sm90INS1_16FlashAttnFwdSm90INS1_25CollectiveMainloopFwdSm90ILi2EN4cute5tupleIJNS5_1CILi1EEES8_S8_EEENS6_IJNS7_ILi128EEESA_NS7_ILi192EEEEEELi128ENS_10bfloat16_tEfNS_4arch4Sm90ELb0ELb0ELb1ELb1ELb0ELb0ELb0ELb1ELb1ELb1ELb0ELb0EEENS1_21CollectiveEpilogueFwdINS6_IJSA_SA_SA_EEES9_SD_SF_Li256ELb1ELb1ELb0ELb0EEENS1_36VarlenDynamicPersistentTileSchedulerILi128ELi128ELi256ELi128ELb0ELb1ELb1ELb0ELb1ELb1EEEEEEEEEvNT_6ParamsE,"aw",@nobits
	.sectionflags	@""
	.align	16
	.zero		1024


//--------------------- .nv.shared._ZN7cutlass13device_kernelIN5flash11enable_sm90INS1_16FlashAttnFwdSm90INS1_25CollectiveMainloopFwdSm90ILi2EN4cute5tupleIJNS5_1CILi1EEES8_S8_EEENS6_IJNS7_ILi128EEESA_NS7_ILi192EEEEEELi128ENS_10bfloat16_tEfNS_4arch4Sm90ELb0ELb0ELb1ELb1ELb0ELb1ELb0ELb1ELb1ELb1ELb0ELb0EEENS1_21CollectiveEpilogueFwdINS6_IJSA_SA_SA_EEES9_SD_SF_Li256ELb1ELb1ELb0ELb0EEENS1_36VarlenDynamicPersistentTileSchedulerILi128ELi128ELi256ELi128ELb0ELb1ELb1ELb0ELb1ELb1EEEEEEEEEvNT_6ParamsE --------------------------
	.section	.nv.shared._ZN7cutlass13device_kernelIN5flash11enable_sm90INS1_16FlashAttnFwdSm90INS1_25CollectiveMainloopFwdSm90ILi2EN4cute5tupleIJNS5_1CILi1EEES8_S8_EEENS6_IJNS7_ILi128EEESA_NS7_ILi192EEEEEELi128ENS_10bfloat16_tEfNS_4arch4Sm90ELb0ELb0ELb1ELb1ELb0ELb1ELb0ELb1ELb1ELb1ELb0ELb0EEENS1_21CollectiveEpilogueFwdINS6_IJSA_SA_SA_EEES9_SD_SF_Li256ELb1ELb1ELb0ELb0EEENS1_36VarlenDynamicPersistentTileSchedulerILi128ELi128ELi256ELi128ELb0ELb1ELb1ELb0ELb1ELb1EEEEEEEEEvNT_6ParamsE,"aw",@nobits
	.sectionflags	@""
	.align	16
	.zero		1024


//--------------------- .nv.shared._ZN7cutlass13device_kernelIN5flash11enable_sm90INS1_16FlashAttnFwdSm90INS1_25CollectiveMainloopFwdSm90ILi2EN4cute5tupleIJNS5_1CILi1EEES8_S8_EEENS6_IJNS7_ILi128EEENS7_ILi96EEENS7_ILi192EEEEEELi128ENS_10bfloat16_tEfNS_4arch4Sm90ELb0ELb1ELb1ELb0ELb0ELb0ELb0ELb1ELb1ELb1ELb0ELb0EEENS1_21CollectiveEpilogueFwdINS6_IJSA_SA_SB_EEES9_SE_SG_Li256ELb0ELb1ELb0ELb0EEENS1_30DynamicPersistentTileSchedulerILi256ELi128ELb0ELb1ELb1EEEEEEEEEvNT_6ParamsE --------------------------
	.section	.nv.shared._ZN7cutlass13device_kernelIN5flash11enable_sm90INS1_16FlashAttnFwdSm90INS1_25CollectiveMainloopFwdSm90ILi2EN4cute5tupleIJNS5_1CILi1EEES8_S8_EEENS6_IJNS7_ILi128EEENS7_ILi96EEENS7_ILi192EEEEEELi128ENS_10bfloat16_tEfNS_4arch4Sm90ELb0ELb1ELb1ELb0ELb0ELb0ELb0ELb1ELb1ELb1ELb0ELb0EEENS1_21CollectiveEpilogueFwdINS6_IJSA_SA_SB_EEES9_SE_SG_Li256ELb0ELb1ELb0ELb0EEENS1_30DynamicPersistentTileSchedulerILi256ELi128ELb0ELb1ELb1EEEEEEEEEvNT_6ParamsE,"aw",@nobits
	.sectionflags	@""
	.align	16
	.zero		1024


//--------------------- .nv.shared._ZN7cutlass13device_kernelIN5flash11enable_sm90INS1_16FlashAttnFwdSm90INS1_25CollectiveMainloopFwdSm90ILi2EN4cute5tupleIJNS5_1CILi1EEES8_S8_EEENS6_IJNS7_ILi128EEENS7_ILi96EEENS7_ILi192EEEEEELi128ENS_10bfloat16_tEfNS_4arch4Sm90ELb0ELb1ELb1ELb1ELb0ELb0ELb0ELb1ELb1ELb1ELb0ELb0EEENS1_21CollectiveEpilogueFwdINS6_IJSA_SA_SB_EEES9_SE_SG_Li256ELb1ELb1ELb0ELb0EEENS1_36VarlenDynamicPersistentTileSchedulerILi128ELi96ELi256ELi128ELb0ELb1ELb1ELb1ELb0ELb1EEEEEEEEEvNT_6ParamsE --------------------------
	.section	.nv.shared._ZN7cutlass13device_kernelIN5flash11enable_sm90INS1_16FlashAttnFwdSm90INS1_25CollectiveMainloopFwdSm90ILi2EN4cute5tupleIJNS5_1CILi1EEES8_S8_EEENS6_IJNS7_ILi128EEENS7_ILi96EEENS7_ILi192EEEEEELi128ENS_10bfloat16_tEfNS_4arch4Sm90ELb0ELb1ELb1ELb1ELb0ELb0ELb0ELb1ELb1ELb1ELb0ELb0EEENS1_21CollectiveEpilogueFwdINS6_IJSA_SA_SB_EEES9_SE_SG_Li256ELb1ELb1ELb0ELb0EEENS1_36VarlenDynamicPersistentTileSchedulerILi128ELi96ELi256ELi128ELb0ELb1ELb1ELb1ELb0ELb1EEEEEEEEEvNT_6ParamsE,"aw",@nobits
	.sectionflags	@""
	.align	16
	.zero		1024


//--------------------- .nv.shared._ZN7cutlass13device_kernelIN5flash11enable_sm90INS1_16FlashAttnFwdSm90INS1_25CollectiveMainloopFwdSm90ILi2EN4cute5tupleIJNS5_1CILi1EEES8_S8_EEENS6_IJNS7_ILi128EEENS7_ILi96EEENS7_ILi192EEEEEELi128ENS_10bfloat16_tEfNS_4arch4Sm90ELb0ELb1ELb1ELb1ELb0ELb1ELb0ELb1ELb1ELb1ELb0ELb0EEENS1_21CollectiveEpilogueFwdINS6_IJSA_SA_SB_EEES9_SE_SG_Li256ELb1ELb1ELb0ELb0EEENS1_36VarlenDynamicPersistentTileSchedulerILi128ELi96ELi256ELi128ELb0ELb1ELb1ELb1ELb0ELb1EEEEEEEEEvNT_6ParamsE --------------------------
	.section	.nv.shared._ZN7cutlass13device_kernelIN5flash11enable_sm90INS1_16FlashAttnFwdSm90INS1_25CollectiveMainloopFwdSm90ILi2EN4cute5tupleIJNS5_1CILi1EEES8_S8_EEENS6_IJNS7_ILi128EEENS7_ILi96EEENS7_ILi192EEEEEELi128ENS_10bfloat16_tEfNS_4arch4Sm90ELb0ELb1ELb1ELb1ELb0ELb1ELb0ELb1ELb1ELb1ELb0ELb0EEENS1_21CollectiveEpilogueFwdINS6_IJSA_SA_SB_EEES9_SE_SG_Li256ELb1ELb1ELb0ELb0EEENS1_36VarlenDynamicPersistentTileSchedulerILi128ELi96ELi256ELi128ELb0ELb1ELb1ELb1ELb0ELb1EEEEEEEEEvNT_6ParamsE,"aw",@nobits
	.sectionflags	@""
	.align	16
	.zero		1024


//--------------------- .nv.shared._ZN7cutlass13device_kernelIN5flash11enable_sm90INS1_16FlashAttnFwdSm90INS1_25CollectiveMainloopFwdSm90ILi2EN4cute5tupleIJNS5_1CILi1EEES8_S8_EEENS6_IJNS7_ILi128EEESA_NS7_ILi192EEEEEELi128ENS_10bfloat16_tEfNS_4arch4Sm90ELb1ELb0ELb1ELb0ELb0ELb0ELb0ELb1ELb1ELb1ELb0ELb0EEENS1_21CollectiveEpilogueFwdINS6_IJSA_SA_SA_EEES9_SD_SF_Li256ELb0ELb1ELb0ELb0EEENS1_30DynamicPersistentTileSchedulerILi256ELi128ELb0ELb1ELb1EEEEEEEEEvNT_6ParamsE --------------------------
	.section	.nv.shared._ZN7cutlass13device_kernelIN5flash11enable_sm90INS1_16FlashAttnFwdSm90INS1_25CollectiveMainloopFwdSm90ILi2EN4cute5tupleIJNS5_1CILi1EEES8_S8_EEENS6_IJNS7_ILi128EEESA_NS7_ILi192EEEEEELi128ENS_10bfloat16_tEfNS_4arch4Sm90ELb1ELb0ELb1ELb0ELb0ELb0ELb0ELb1ELb1ELb1ELb0ELb0EEENS1_21CollectiveEpilogueFwdINS6_IJSA_SA_SA_EEES9_SD_SF_Li256ELb0ELb1ELb0ELb0EEENS1_30DynamicPersistentTileSchedulerILi256ELi128ELb0ELb1ELb1EEEEEEEEEvNT_6ParamsE,"aw",@nobits
	.sectionflags	@""
	.align	16
	.zero		1024


//--------------------- .nv.shared._ZN7cutlass13device_kernelIN5flash11enable_sm90INS1_16FlashAttnFwdSm90INS1_25CollectiveMainloopFwdSm90ILi2EN4cute5tupleIJNS5_1CILi1EEES8_S8_EEENS6_IJNS7_ILi128EEESA_NS7_ILi192EEEEEELi128ENS_10bfloat16_tEfNS_4arch4Sm90ELb1ELb0ELb1ELb1ELb0ELb0ELb0ELb1ELb1ELb1ELb0ELb0EEENS1_21CollectiveEpilogueFwdINS6_IJSA_SA_SA_EEES9_SD_SF_Li256ELb1ELb1ELb0ELb0EEENS1_36VarlenDynamicPersistentTileSchedulerILi128ELi128ELi256ELi128ELb0ELb1ELb1ELb1ELb1ELb1EEEEEEEEEvNT_6ParamsE --------------------------
	.section	.nv.shared._ZN7cutlass13device_kernelIN5flash11enable_sm90INS1_16FlashAttnFwdSm90INS1_25CollectiveMainloopFwdSm90ILi2EN4cute5tupleIJNS5_1CILi1EEES8_S8_EEENS6_IJNS7_ILi128EEESA_NS7_ILi192EEEEEELi128ENS_10bfloat16_tEfNS_4arch4Sm90ELb1ELb0ELb1ELb1ELb0ELb0ELb0ELb1ELb1ELb1ELb0ELb0EEENS1_21CollectiveEpilogueFwdINS6_IJSA_SA_SA_EEES9_SD_SF_Li256ELb1ELb1ELb0ELb0EEENS1_36VarlenDynamicPersistentTileSchedulerILi128ELi128ELi256ELi128ELb0ELb1ELb1ELb1ELb1ELb1EEEEEEEEEvNT_6ParamsE,"aw",@nobits
	.sectionflags	@""
	.align	16
	.zero		1024


//--------------------- .nv.shared._ZN7cutlass13device_kernelIN5flash11enable_sm90INS1_16FlashAttnFwdSm90INS1_25CollectiveMainloopFwdSm90ILi2EN4cute5tupleIJNS5_1CILi1EEES8_S8_EEENS6_IJNS7_ILi128EEESA_NS7_ILi192EEEEEELi128ENS_10bfloat16_tEfNS_4arch4Sm90ELb1ELb0ELb1ELb1ELb0ELb1ELb0ELb1ELb1ELb1ELb0ELb0EEENS1_21CollectiveEpilogueFwdINS6_IJSA_SA_SA_EEES9_SD_SF_Li256ELb1ELb1ELb0ELb0EEENS1_36VarlenDynamicPersistentTileSchedulerILi128ELi128ELi256ELi128ELb0ELb1ELb1ELb1ELb1ELb1EEEEEEEEEvNT_6ParamsE --------------------------
	.section	.nv.shared._ZN7cutlass13device_kernelIN5flash11enable_sm90INS1_16FlashAttnFwdSm90INS1_25CollectiveMainloopFwdSm90ILi2EN4cute5tupleIJNS5_1CILi1EEES8_S8_EEENS6_IJNS7_ILi128EEESA_NS7_ILi192EEEEEELi128ENS_10bfloat16_tEfNS_4arch4Sm90ELb1ELb0ELb1ELb1ELb0ELb1ELb0ELb1ELb1ELb1ELb0ELb0EEENS1_21CollectiveEpilogueFwdINS6_IJSA_SA_SA_EEES9_SD_SF_Li256ELb1ELb1ELb0ELb0EEENS1_36VarlenDynamicPersistentTileSchedulerILi128ELi128ELi256ELi128ELb0ELb1ELb1ELb1ELb1ELb1EEEEEEEEEvNT_6ParamsE,"aw",@nobits
	.sectionflags	@""
	.align	16
	.zero		1024


//--------------------- .nv.shared._ZN7cutlass13device_kernelIN5flash11enable_sm90INS1_16FlashAttnFwdSm90INS1_25CollectiveMainloopFwdSm90ILi2EN4cute5tupleIJNS5_1CILi1EEES8_S8_EEENS6_IJNS7_ILi64EEESA_SA_EEELi512ENS_10bfloat16_tEfNS_4arch4Sm90ELb0ELb0ELb1ELb0ELb0ELb0ELb0ELb0ELb0ELb1ELb0ELb0EEENS1_21CollectiveEpilogueFwdINS6_IJSA_NS7_ILi512EEESA_EEES9_SC_SE_Li256ELb0ELb1ELb0ELb0EEENS1_29StaticPersistentTileSchedulerILb0EEEEEEEEEvNT_6ParamsE --------------------------
	.section	.nv.shared._ZN7cutlass13device_kernelIN5flash11enable_sm90INS1_16FlashAttnFwdSm90INS1_25CollectiveMainloopFwdSm90ILi2EN4cute5tupleIJNS5_1CILi1EEES8_S8_EEENS6_IJNS7_ILi64EEESA_SA_EEELi512ENS_10bfloat16_tEfNS_4arch4Sm90ELb0ELb0ELb1ELb0ELb0ELb0ELb0ELb0ELb0ELb1ELb0ELb0EEENS1_21CollectiveEpilogueFwdINS6_IJSA_NS7_ILi512EEESA_EEES9_SC_SE_Li256ELb0ELb1ELb0ELb0EEENS1_29StaticPersistentTileSchedulerILb0EEEEEEEEEvNT_6ParamsE,"aw",@nobits
	.sectionflags	@""
	.align	16
	.zero		1024


//--------------------- .nv.shared._ZN7cutlass13device_kernelIN5flash11enable_sm90INS1_16FlashAttnFwdSm90INS1_25CollectiveMainloopFwdSm90ILi2EN4cute5tupleIJNS5_1CILi1EEES8_S8_EEENS6_IJNS7_ILi64EEESA_SA_EEELi512ENS_10bfloat16_tEfNS_4arch4Sm90ELb0ELb0ELb1ELb0ELb0ELb0ELb1ELb0ELb0ELb1ELb0ELb0EEENS1_21CollectiveEpilogueFwdINS6_IJSA_NS7_ILi512EEESA_EEES9_SC_SE_Li256ELb0ELb1ELb0ELb0EEENS1_29StaticPersistentTileSchedulerILb0EEEEEEEEEvNT_6ParamsE --------------------------
	.section	.nv.shared._ZN7cutlass13device_kernelIN5flash11enable_sm90INS1_16FlashAttnFwdSm90INS1_25CollectiveMainloopFwdSm90ILi2EN4cute5tupleIJNS5_1CILi1EEES8_S8_EEENS6_IJNS7_ILi64EEESA_SA_EEELi512ENS_10bfloat16_tEfNS_4arch4Sm90ELb0ELb0ELb1ELb0ELb0ELb0ELb1ELb0ELb0ELb1ELb0ELb0EEENS1_21CollectiveEpilogueFwdINS6_IJSA_NS7_ILi512EEESA_EEES9_SC_SE_Li256ELb0ELb1ELb0ELb0EEENS1_29StaticPersistentTileSchedulerILb0EEEEEEEEEvNT_6ParamsE,"aw",@nobits
	.sectionflags	@""
	.align	16
	.zero		1024


//--------------------- .nv.shared._ZN7cutlass13device_kernelIN5flash11enable_sm90INS1_16FlashAttnFwdSm90INS1_25CollectiveMainloopFwdSm90ILi2EN4cute5tupleIJNS5_1CILi1EEES8_S8_EEENS6_IJNS7_ILi64EEESA_SA_EEELi512ENS_10bfloat16_tEfNS_4arch4Sm90ELb0ELb0ELb1ELb1ELb0ELb0ELb0ELb0ELb0ELb1ELb0ELb0EEENS1_21CollectiveEpilogueFwdINS6_IJSA_NS7_ILi512EEESA_EEES9_SC_SE_Li256ELb1ELb1ELb0ELb0EEENS1_36VarlenDynamicPersistentTileSchedulerILi64ELi64ELi256ELi128ELb0ELb1ELb1ELb0ELb1ELb1EEEEEEEEEvNT_6ParamsE --------------------------
	.section	.nv.shared._ZN7cutlass13device_kernelIN5flash11enable_sm90INS1_16FlashAttnFwdSm90INS1_25CollectiveMainloopFwdSm90ILi2EN4cute5tupleIJNS5_1CILi1EEES8_S8_EEENS6_IJNS7_ILi64EEESA_SA_EEELi512ENS_10bfloat16_tEfNS_4arch4Sm90ELb0ELb0ELb1ELb1ELb0ELb0ELb0ELb0ELb0ELb1ELb0ELb0EEENS1_21CollectiveEpilogueFwdINS6_IJSA_NS7_ILi512EEESA_EEES9_SC_SE_Li256ELb1ELb1ELb0ELb0EEENS1_36VarlenDynamicPersistentTileSchedulerILi64ELi64ELi256ELi128ELb0ELb1ELb1ELb0ELb1ELb1EEEEEEEEEvNT_6ParamsE,"aw",@nobits
	.sectionflags	@""
	.align	16
	.zero		1024


//--------------------- .nv.shared._ZN7cutlass13device_kernelIN5flash11enable_sm90INS1_16FlashAttnFwdSm90INS1_25CollectiveMainloopFwdSm90ILi2EN4cute5tupleIJNS5_1CILi1EEES8_S8_EEENS6_IJNS7_ILi64EEESA_SA_EEELi512ENS_10bfloat16_tEfNS_4arch4Sm90ELb0ELb0ELb1ELb1ELb0ELb1ELb0ELb0ELb0ELb1ELb0ELb0EEENS1_21CollectiveEpilogueFwdINS6_IJSA_NS7_ILi512EEESA_EEES9_SC_SE_Li256ELb1ELb1ELb0ELb0EEENS1_36VarlenDynamicPersistentTileSchedulerILi64ELi64ELi256ELi128ELb0ELb1ELb1ELb0ELb1ELb1EEEEEEEEEvNT_6ParamsE --------------------------
	.section	.nv.shared._ZN7cutlass13device_kernelIN5flash11enable_sm90INS1_16FlashAttnFwdSm90INS1_25CollectiveMainloopFwdSm90ILi2EN4cute5tupleIJNS5_1CILi1EEES8_S8_EEENS6_IJNS7_ILi64EEESA_SA_EEELi512ENS_10bfloat16_tEfNS_4arch4Sm90ELb0ELb0ELb1ELb1ELb0ELb1ELb0ELb0ELb0ELb1ELb0ELb0EEENS1_21CollectiveEpilogueFwdINS6_IJSA_NS7_ILi512EEESA_EEES9_SC_SE_Li256ELb1ELb1ELb0ELb0EEENS1_36VarlenDynamicPersistentTileSchedulerILi64ELi64ELi256ELi128ELb0ELb1ELb1ELb0ELb1ELb1EEEEEEEEEvNT_6ParamsE,"aw",@nobits
	.sectionflags	@""
	.align	16
	.zero		1024


//--------------------- .nv.shared._ZN7cutlass13device_kernelIN5flash11enable_sm90INS1_16FlashAttnFwdSm90INS1_25CollectiveMainloopFwdSm90ILi2EN4cute5tupleIJNS5_1CILi1EEES8_S8_EEENS6_IJNS7_ILi64EEESA_SA_EEELi512ENS_10bfloat16_tEfNS_4arch4Sm90ELb0ELb0ELb1ELb1ELb0ELb0ELb1ELb0ELb0ELb1ELb0ELb0EEENS1_21CollectiveEpilogueFwdINS6_IJSA_NS7_ILi512EEESA_EEES9_SC_SE_Li256ELb1ELb1ELb0ELb0EEENS1_36VarlenDynamicPersistentTileSchedulerILi64ELi64ELi256ELi128ELb0ELb1ELb1ELb0ELb1ELb1EEEEEEEEEvNT_6ParamsE --------------------------
	.section	.nv.shared._ZN7cutlass13device_kernelIN5flash11enable_sm90INS1_16FlashAttnFwdSm90INS1_25CollectiveMainloopFwdSm90ILi2EN4cute5tupleIJNS5_1CILi1EEES8_S8_EEENS6_IJNS7_ILi64EEESA_SA_EEELi512ENS_10bfloat16_tEfNS_4arch4Sm90ELb0ELb0ELb1ELb1ELb0ELb0ELb1ELb0ELb0ELb1ELb0ELb0EEENS1_21CollectiveEpilogueFwdINS6_IJSA_NS7_ILi512EEESA_EEES9_SC_SE_Li256ELb1ELb1ELb0ELb0EEENS1_36VarlenDynamicPersistentTileSchedulerILi64ELi64ELi256ELi128ELb0ELb1ELb1ELb0ELb1ELb1EEEEEEEEEvNT_6ParamsE,"aw",@nobits
	.sectionflags	@""
	.align	16
	.zero		1024


//--------------------- .nv.shared._ZN7cutlass13device_kernelIN5flash11enable_sm90INS1_16FlashAttnFwdSm90INS1_25CollectiveMainloopFwdSm90ILi2EN4cute5tupleIJNS5_1CILi1EEES8_S8_EEENS6_IJNS7_ILi64EEESA_SA_EEELi512ENS_10bfloat16_tEfNS_4arch4Sm90ELb0ELb0ELb1ELb1ELb0ELb1ELb1ELb0ELb0ELb1ELb0ELb0EEENS1_21CollectiveEpilogueFwdINS6_IJSA_NS7_ILi512EEESA_EEES9_SC_SE_Li256ELb1ELb1ELb0ELb0EEENS1_36VarlenDynamicPersistentTileSchedulerILi64ELi64ELi256ELi128ELb0ELb1ELb1ELb0ELb1ELb1EEEEEEEEEvNT_6ParamsE --------------------------
	.section	.nv.shared._ZN7cutlass13device_kernelIN5flash11enable_sm90INS1_16FlashAttnFwdSm90INS1_25CollectiveMainloopFwdSm90ILi2EN4cute5tupleIJNS5_1CILi1EEES8_S8_EEENS6_IJNS7_ILi64EEESA_SA_EEELi512ENS_10bfloat16_tEfNS_4arch4Sm90ELb0ELb0ELb1ELb1ELb0ELb1ELb1ELb0ELb0ELb1ELb0ELb0EEENS1_21CollectiveEpilogueFwdINS6_IJSA_NS7_ILi512EEESA_EEES9_SC_SE_Li256ELb1ELb1ELb0ELb0EEENS1_36VarlenDynamicPersistentTileSchedulerILi64ELi64ELi256ELi128ELb0ELb1ELb1ELb0ELb1ELb1EEEEEEEEEvNT_6ParamsE,"aw",@nobits
	.sectionflags	@""
	.align	16
	.zero		1024


//--------------------- .nv.shared._ZN7cutlass13device_kernelIN5flash11enable_sm90INS1_16FlashAttnFwdSm90INS1_25CollectiveMainloopFwdSm90ILi2EN4cute5tupleIJNS5_1CILi1EEES8_S8_EEENS6_IJNS7_ILi64EEESA_SA_EEELi512ENS_10bfloat16_tEfNS_4arch4Sm90ELb0ELb1ELb1ELb0ELb0ELb0ELb0ELb0ELb0ELb1ELb0ELb0EEENS1_21CollectiveEpilogueFwdINS6_IJSA_NS7_ILi512EEESA_EEES9_SC_SE_Li256ELb0ELb1ELb0ELb0EEENS1_30DynamicPersistentTileSchedulerILi256ELi128ELb0ELb1ELb1EEEEEEEEEvNT_6ParamsE --------------------------
	.section	.nv.shared._ZN7cutlass13device_kernelIN5flash11enable_sm90INS1_16FlashAttnFwdSm90INS1_25CollectiveMainloopFwdSm90ILi2EN4cute5tupleIJNS5_1CILi1EEES8_S8_EEENS6_IJNS7_ILi64EEESA_SA_EEELi512ENS_10bfloat16_tEfNS_4arch4Sm90ELb0ELb1ELb1ELb0ELb0ELb0ELb0ELb0ELb0ELb1ELb0ELb0EEENS1_21CollectiveEpilogueFwdINS6_IJSA_NS7_ILi512EEESA_EEES9_SC_SE_Li256ELb0ELb1ELb0ELb0EEENS1_30DynamicPersistentTileSchedulerILi256ELi128ELb0ELb1ELb1EEEEEEEEEvNT_6ParamsE,"aw",@nobits
	.sectionflags	@""
	.align	16
	.zero		1024


//--------------------- .nv.shared._ZN7cutlass13device_kernelIN5flash11enable_sm90INS1_16FlashAttnFwdSm90INS1_25CollectiveMainloopFwdSm90ILi2EN4cute5tupleIJNS5_1CILi1EEES8_S8_EEENS6_IJNS7_ILi64EEESA_SA_EEELi512ENS_10bfloat16_tEfNS_4arch4Sm90ELb0ELb1ELb1ELb0ELb0ELb0ELb1ELb0ELb0ELb1ELb0ELb0EEENS1_21CollectiveEpilogueFwdINS6_IJSA_NS7_ILi512EEESA_EEES9_SC_SE_Li256ELb0ELb1ELb0ELb0EEENS1_30DynamicPersistentTileSchedulerILi256ELi128ELb0ELb1ELb1EEEEEEEEEvNT_6ParamsE --------------------------
	.section	.nv.shared._ZN7cutlass13device_kernelIN5flash11enable_sm90INS1_16FlashAttnFwdSm90INS1_25CollectiveMainloopFwdSm90ILi2EN4cute5tupleIJNS5_1CILi1EEES8_S8_EEENS6_IJNS7_ILi64EEESA_SA_EEELi512ENS_10bfloat16_tEfNS_4arch4Sm90ELb0ELb1ELb1ELb0ELb0ELb0ELb1ELb0ELb0ELb1ELb0ELb0EEENS1_21CollectiveEpilogueFwdINS6_IJSA_NS7_ILi512EEESA_EEES9_SC_SE_Li256ELb0ELb1ELb0ELb0EEENS1_30DynamicPersistentTileSchedulerILi256ELi128ELb0ELb1ELb1EEEEEEEEEvNT_6ParamsE,"aw",@nobits
	.sectionflags	@""
	.align	16
	.zero		1024


//--------------------- .nv.shared._ZN7cutlass13device_kernelIN5flash11enable_sm90INS1_16FlashAttnFwdSm90INS1_25CollectiveMainloopFwdSm90ILi2EN4cute5tupleIJNS5_1CILi1EEES8_S8_EEENS6_IJNS7_ILi64EEESA_SA_EEELi512ENS_10bfloat16_tEfNS_4arch4Sm90ELb0ELb1ELb1ELb1ELb0ELb0ELb0ELb0ELb0ELb1ELb0ELb0EEENS1_21CollectiveEpilogueFwdINS6_IJSA_NS7_ILi512EEESA_EEES9_SC_SE_Li256ELb1ELb1ELb0ELb0EEENS1_36VarlenDynamicPersistentTileSchedulerILi64ELi64ELi256ELi128ELb0ELb1ELb1ELb1ELb0ELb1EEEEEEEEEvNT_6ParamsE --------------------------
	.section	.nv.shared._ZN7cutlass13device_kernelIN5flash11enable_sm90INS1_16FlashAttnFwdSm90INS1_25CollectiveMainloopFwdSm90ILi2EN4cute5tupleIJNS5_1CILi1EEES8_S8_EEENS6_IJNS7_ILi64EEESA_SA_EEELi512ENS_10bfloat16_tEfNS_4arch4Sm90ELb0ELb1ELb1ELb1ELb0ELb0ELb0ELb0ELb0ELb1ELb0ELb0EEENS1_21CollectiveEpilogueFwdINS6_IJSA_NS7_ILi512EEESA_EEES9_SC_SE_Li256ELb1ELb1ELb0ELb0EEENS1_36VarlenDynamicPersistentTileSchedulerILi64ELi64ELi256ELi128ELb0ELb1ELb1ELb1ELb0ELb1EEEEEEEEEvNT_6ParamsE,"aw",@nobits
	.sectionflags	@""
	.align	16
	.zero		1024


//--------------------- .nv.shared._ZN7cutlass13device_kernelIN5flash11enable_sm90INS1_16FlashAttnFwdSm90INS1_25CollectiveMainloopFwdSm90ILi2EN4cute5tupleIJNS5_1CILi1EEES8_S8_EEENS6_IJNS7_ILi64EEESA_SA_EEELi512ENS_10bfloat16_tEfNS_4arch4Sm90ELb0ELb1ELb1ELb1ELb0ELb1ELb0ELb0ELb0ELb1ELb0ELb0EEENS1_21CollectiveEpilogueFwdINS6_IJSA_NS7_ILi512EEESA_EEES9_SC_SE_Li256ELb1ELb1ELb0ELb0EEENS1_36VarlenDynamicPersistentTileSchedulerILi64ELi64ELi256ELi128ELb0ELb1ELb1ELb1ELb0ELb1EEEEEEEEEvNT_6ParamsE --------------------------
	.section	.nv.shared._ZN7cutlass13device_kernelIN5flash11enable_sm90INS1_16FlashAttnFwdSm90INS1_25CollectiveMainloopFwdSm90ILi2EN4cute5tupleIJNS5_1CILi1EEES8_S8_EEENS6_IJNS7_ILi64EEESA_SA_EEELi512ENS_10bfloat16_tEfNS_4arch4Sm90ELb0ELb1ELb1ELb1ELb0ELb1ELb0ELb0ELb0ELb1ELb0ELb0EEENS1_21CollectiveEpilogueFwdINS6_IJSA_NS7_ILi512EEESA_EEES9_SC_SE_Li256ELb1ELb1ELb0ELb0EEENS1_36VarlenDynamicPersistentTileSchedulerILi64ELi64ELi256ELi128ELb0ELb1ELb1ELb1ELb0ELb1EEEEEEEEEvNT_6ParamsE,"aw",@nobits
	.sectionflags	@""
	.align	16
	.zero		1024


//--------------------- .nv.shared._ZN7cutlass13device_kernelIN5flash11enable_sm90INS1_16FlashAttnFwdSm90INS1_25CollectiveMainloopFwdSm90ILi2EN4cute5tupleIJNS5_1CILi1EEES8_S8_EEENS6_IJNS7_ILi64EEESA_SA_EEELi512ENS_10bfloat16_tEfNS_4arch4Sm90ELb0ELb1ELb1ELb1ELb0ELb0ELb1ELb0ELb0ELb1ELb0ELb0EEENS1_21CollectiveEpilogueFwdINS6_IJSA_NS7_ILi512EEESA_EEES9_SC_SE_Li256ELb1ELb1ELb0ELb0EEENS1_36VarlenDynamicPersistentTileSchedulerILi64ELi64ELi256ELi128ELb0ELb1ELb1ELb1ELb0ELb1EEEEEEEEEvNT_6ParamsE --------------------------
	.section	.nv.shared._ZN7cutlass13device_kernelIN5flash11enable_sm90INS1_16FlashAttnFwdSm90INS1_25CollectiveMainloopFwdSm90ILi2EN4cute5tupleIJNS5_1CILi1EEES8_S8_EEENS6_IJNS7_ILi64EEESA_SA_EEELi512ENS_10bfloat16_tEfNS_4arch4Sm90ELb0ELb1ELb1ELb1ELb0ELb0ELb1ELb0ELb0ELb1ELb0ELb0EEENS1_21CollectiveEpilogueFwdINS6_IJSA_NS7_ILi512EEESA_EEES9_SC_SE_Li256ELb1ELb1ELb0ELb0EEENS1_36VarlenDynamicPersistentTileSchedulerILi64ELi64ELi256ELi128ELb0ELb1ELb1ELb1ELb0ELb1EEEEEEEEEvNT_6ParamsE,"aw",@nobits
	.sectionflags	@""
	.align	16
	.zero		1024


//--------------------- .nv.shared._ZN7cutlass13device_kernelIN5flash11enable_sm90INS1_16FlashAttnFwdSm90INS1_25CollectiveMainloopFwdSm90ILi2EN4cute5tupleIJNS5_1CILi1EEES8_S8_EEENS6_IJNS7_ILi64EEESA_SA_EEELi512ENS_10bfloat16_tEfNS_4arch4Sm90ELb0ELb1ELb1ELb1ELb0ELb1ELb1ELb0ELb0ELb1ELb0ELb0EEENS1_21CollectiveEpilogueFwdINS6_IJSA_NS7_ILi512EEESA_EEES9_SC_SE_Li256ELb1ELb1ELb0ELb0EEENS1_36VarlenDynamicPersistentTileSchedulerILi64ELi64ELi256ELi128ELb0ELb1ELb1ELb1ELb0ELb1EEEEEEEEEvNT_6ParamsE --------------------------
	.section	.nv.shared._ZN7cutlass13device_kernelIN5flash11enable_sm90INS1_16FlashAttnFwdSm90INS1_25CollectiveMainloopFwdSm90ILi2EN4cute5tupleIJNS5_1CILi1EEES8_S8_EEENS6_IJNS7_ILi64EEESA_SA_EEELi512ENS_10bfloat16_tEfNS_4arch4Sm90ELb0ELb1ELb1ELb1ELb0ELb1ELb1ELb0ELb0ELb1ELb0ELb0EEENS1_21CollectiveEpilogueFwdINS6_IJSA_NS7_ILi512EEESA_EEES9_SC_SE_Li256ELb1ELb1ELb0ELb0EEENS1_36VarlenDynamicPersistentTileSchedulerILi64ELi64ELi256ELi128ELb0ELb1ELb1ELb1ELb0ELb1EEEEEEEEEvNT_6ParamsE,"aw",@nobits
	.sectionflags	@""
	.align	16
	.zero		1024


//--------------------- .nv.shared._ZN7cutlass13device_kernelIN5flash11enable_sm90INS1_16FlashAttnFwdSm90INS1_25CollectiveMainloopFwdSm90ILi2EN4cute5tupleIJNS5_1CILi1EEES8_S8_EEENS6_IJNS7_ILi64EEESA_SA_EEELi512ENS_10bfloat16_tEfNS_4arch4Sm90ELb1ELb0ELb1ELb0ELb0ELb0ELb0ELb0ELb0ELb1ELb0ELb0EEENS1_21CollectiveEpilogueFwdINS6_IJSA_NS7_ILi512EEESA_EEES9_SC_SE_Li256ELb0ELb1ELb0ELb0EEENS1_30DynamicPersistentTileSchedulerILi256ELi128ELb0ELb1ELb1EEEEEEEEEvNT_6ParamsE --------------------------
	.section	.nv.shared._ZN7cutlass13device_kernelIN5flash11enable_sm90INS1_16FlashAttnFwdSm90INS1_25CollectiveMainloopFwdSm90ILi2EN4cute5tupleIJNS5_1CILi1EEES8_S8_EEENS6_IJNS7_ILi64EEESA_SA_EEELi512ENS_10bfloat16_tEfNS_4arch4Sm90ELb1ELb0ELb1ELb0ELb0ELb0ELb0ELb0ELb0ELb1ELb0ELb0EEENS1_21CollectiveEpilogueFwdINS6_IJSA_NS7_ILi512EEESA_EEES9_SC_SE_Li256ELb0ELb1ELb0ELb0EEENS1_30DynamicPersistentTileSchedulerILi256ELi128ELb0ELb1ELb1EEEEEEEEEvNT_6ParamsE,"aw",@nobits
	.sectionflags	@""
	.align	16
	.zero		1024


//--------------------- .nv.shared._ZN7cutlass13device_kernelIN5flash11enable_sm90INS1_16FlashAttnFwdSm90INS1_25CollectiveMainloopFwdSm90ILi2EN4cute5tupleIJNS5_1CILi1EEES8_S8_EEENS6_IJNS7_ILi64EEESA_SA_EEELi512ENS_10bfloat16_tEfNS_4arch4Sm90ELb1ELb0ELb1ELb0ELb0ELb0ELb1ELb0ELb0ELb1ELb0ELb0EEENS1_21CollectiveEpilogueFwdINS6_IJSA_NS7_ILi512EEESA_EEES9_SC_SE_Li256ELb0ELb1ELb0ELb0EEENS1_30DynamicPersistentTileSchedulerILi256ELi128ELb0ELb1ELb1EEEEEEEEEvNT_6ParamsE --------------------------
	.section	.nv.shared._ZN7cutlass13device_kernelIN5flash11enable_sm90INS1_16FlashAttnFwdSm90INS1_25CollectiveMainloopFwdSm90ILi2EN4cute5tupleIJNS5_1CILi1EEES8_S8_EEENS6_IJNS7_ILi64EEESA_SA_EEELi512ENS_10bfloat16_tEfNS_4arch4Sm90ELb1ELb0ELb1ELb0ELb0ELb0ELb1ELb0ELb0ELb1ELb0ELb0EEENS1_21CollectiveEpilogueFwdINS6_IJSA_NS7_ILi512EEESA_EEES9_SC_SE_Li256ELb0ELb1ELb0ELb0EEENS1_30DynamicPersistentTileSchedulerILi256ELi128ELb0ELb1ELb1EEEEEEEEEvNT_6ParamsE,"aw",@nobits
	.sectionflags	@""
	.align	16
	.zero		1024


//--------------------- .nv.shared._ZN7cutlass13device_kernelIN5flash11enable_sm90INS1_16FlashAttnFwdSm90INS1_25CollectiveMainloopFwdSm90ILi2EN4cute5tupleIJNS5_1CILi1EEES8_S8_EEENS6_IJNS7_ILi64EEESA_SA_EEELi512ENS_10bfloat16_tEfNS_4arch4Sm90ELb1ELb0ELb1ELb1ELb0ELb0ELb0ELb0ELb0ELb1ELb0ELb0EEENS1_21CollectiveEpilogueFwdINS6_IJSA_NS7_ILi512EEESA_EEES9_SC_SE_Li256ELb1ELb1ELb0ELb0EEENS1_36VarlenDynamicPersistentTileSchedulerILi64ELi64ELi256ELi128ELb0ELb1ELb1ELb1ELb1ELb1EEEEEEEEEvNT_6ParamsE --------------------------
	.section	.nv.shared._ZN7cutlass13device_kernelIN5flash11enable_sm90INS1_16FlashAttnFwdSm90INS1_25CollectiveMainloopFwdSm90ILi2EN4cute5tupleIJNS5_1CILi1EEES8_S8_EEENS6_IJNS7_ILi64EEESA_SA_EEELi512ENS_10bfloat16_tEfNS_4arch4Sm90ELb1ELb0ELb1ELb1ELb0ELb0ELb0ELb0ELb0ELb1ELb0ELb0EEENS1_21CollectiveEpilogueFwdINS6_IJSA_NS7_ILi512EEESA_EEES9_SC_SE_Li256ELb1ELb1ELb0ELb0EEENS1_36VarlenDynamicPersistentTileSchedulerILi64ELi64ELi256ELi128ELb0ELb1ELb1ELb1ELb1ELb1EEEEEEEEEvNT_6ParamsE,"aw",@nobits
	.sectionflags	@""
	.align	16
	.zero		1024


//--------------------- .nv.shared._ZN7cutlass13device_kernelIN5flash11enable_sm90INS1_16FlashAttnFwdSm90INS1_25CollectiveMainloopFwdSm90ILi2EN4cute5tupleIJNS5_1CILi1EEES8_S8_EEENS6_IJNS7_ILi64EEESA_SA_EEELi512ENS_10bfloat16_tEfNS_4arch4Sm90ELb1ELb0ELb1ELb1ELb0ELb1ELb0ELb0ELb0ELb1ELb0ELb0EEENS1_21CollectiveEpilogueFwdINS6_IJSA_NS7_ILi512EEESA_EEES9_SC_SE_Li256ELb1ELb1ELb0ELb0EEENS1_36VarlenDynamicPersistentTileSchedulerILi64ELi64ELi256ELi128ELb0ELb1ELb1ELb1ELb1ELb1EEEEEEEEEvNT_6ParamsE --------------------------
	.section	.nv.shared._ZN7cutlass13device_kernelIN5flash11enable_sm90INS1_16FlashAttnFwdSm90INS1_25CollectiveMainloopFwdSm90ILi2EN4cute5tupleIJNS5_1CILi1EEES8_S8_EEENS6_IJNS7_ILi64EEESA_SA_EEELi512ENS_10bfloat16_tEfNS_4arch4Sm90ELb1ELb0ELb1ELb1ELb0ELb1ELb0ELb0ELb0ELb1ELb0ELb0EEENS1_21CollectiveEpilogueFwdINS6_IJSA_NS7_ILi512EEESA_EEES9_SC_SE_Li256ELb1ELb1ELb0ELb0EEENS1_36VarlenDynamicPersistentTileSchedulerILi64ELi64ELi256ELi128ELb0ELb1ELb1ELb1ELb1ELb1EEEEEEEEEvNT_6ParamsE,"aw",@nobits
	.sectionflags	@""
	.align	16
	.zero		1024


//--------------------- .nv.shared._ZN7cutlass13device_kernelIN5flash11enable_sm90INS1_16FlashAttnFwdSm90INS1_25CollectiveMainloopFwdSm90ILi2EN4cute5tupleIJNS5_1CILi1EEES8_S8_EEENS6_IJNS7_ILi64EEESA_SA_EEELi512ENS_10bfloat16_tEfNS_4arch4Sm90ELb1ELb0ELb1ELb1ELb0ELb0ELb1ELb0ELb0ELb1ELb0ELb0EEENS1_21CollectiveEpilogueFwdINS6_IJSA_NS7_ILi512EEESA_EEES9_SC_SE_Li256ELb1ELb1ELb0ELb0EEENS1_36VarlenDynamicPersistentTileSchedulerILi64ELi64ELi256ELi128ELb0ELb1ELb1ELb1ELb1ELb1EEEEEEEEEvNT_6ParamsE --------------------------
	.section	.nv.shared._ZN7cutlass13device_kernelIN5flash11enable_sm90INS1_16FlashAttnFwdSm90INS1_25CollectiveMainloopFwdSm90ILi2EN4cute5tupleIJNS5_1CILi1EEES8_S8_EEENS6_IJNS7_ILi64EEESA_SA_EEELi512ENS_10bfloat16_tEfNS_4arch4Sm90ELb1ELb0ELb1ELb1ELb0ELb0ELb1ELb0ELb0ELb1ELb0ELb0EEENS1_21CollectiveEpilogueFwdINS6_IJSA_NS7_ILi512EEESA_EEES9_SC_SE_Li256ELb1ELb1ELb0ELb0EEENS1_36VarlenDynamicPersistentTileSchedulerILi64ELi64ELi256ELi128ELb0ELb1ELb1ELb1ELb1ELb1EEEEEEEEEvNT_6ParamsE,"aw",@nobits
	.sectionflags	@""
	.align	16
	.zero		1024


//--------------------- .nv.shared._ZN7cutlass13device_kernelIN5flash11enable_sm90INS1_16FlashAttnFwdSm90INS1_25CollectiveMainloopFwdSm90ILi2EN4cute5tupleIJNS5_1CILi1EEES8_S8_EEENS6_IJNS7_ILi64EEESA_SA_EEELi512ENS_10bfloat16_tEfNS_4arch4Sm90ELb1ELb0ELb1ELb1ELb0ELb1ELb1ELb0ELb0ELb1ELb0ELb0EEENS1_21CollectiveEpilogueFwdINS6_IJSA_NS7_ILi512EEESA_EEES9_SC_SE_Li256ELb1ELb1ELb0ELb0EEENS1_36VarlenDynamicPersistentTileSchedulerILi64ELi64ELi256ELi128ELb0ELb1ELb1ELb1ELb1ELb1EEEEEEEEEvNT_6ParamsE --------------------------
	.section	.nv.shared._ZN7cutlass13device_kernelIN5flash11enable_sm90INS1_16FlashAttnFwdSm90INS1_25CollectiveMainloopFwdSm90ILi2EN4cute5tupleIJNS5_1CILi1EEES8_S8_EEENS6_IJNS7_ILi64EEESA_SA_EEELi512ENS_10bfloat16_tEfNS_4arch4Sm90ELb1ELb0ELb1ELb1ELb0ELb1ELb1ELb0ELb0ELb1ELb0ELb0EEENS1_21CollectiveEpilogueFwdINS6_IJSA_NS7_ILi512EEESA_EEES9_SC_SE_Li256ELb1ELb1ELb0ELb0EEENS1_36VarlenDynamicPersistentTileSchedulerILi64ELi64ELi256ELi128ELb0ELb1ELb1ELb1ELb1ELb1EEEEEEEEEvNT_6ParamsE,"aw",@nobits
	.sectionflags	@""
	.align	16
	.zero		1024


//--------------------- .nv.shared._ZN7cutlass13device_kernelIN5flash11enable_sm90INS1_16FlashAttnFwdSm90INS1_25CollectiveMainloopFwdSm90ILi2EN4cute5tupleIJNS5_1CILi1EEES8_S8_EEENS6_IJNS7_ILi128EEENS7_ILi96EEENS7_ILi64EEEEEELi256ENS_10bfloat16_tEfNS_4arch4Sm90ELb0ELb0ELb1ELb0ELb0ELb0ELb0ELb1ELb0ELb1ELb0ELb0EEENS1_21CollectiveEpilogueFwdINS6_IJSA_NS7_ILi256EEESB_EEES9_SE_SG_Li256ELb0ELb1ELb0ELb0EEENS1_29StaticPersistentTileSchedulerILb0EEEEEEEEEvNT_6ParamsE --------------------------
	.section	.nv.shared._ZN7cutlass13device_kernelIN5flash11enable_sm90INS1_16FlashAttnFwdSm90INS1_25CollectiveMainloopFwdSm90ILi2EN4cute5tupleIJNS5_1CILi1EEES8_S8_EEENS6_IJNS7_ILi128EEENS7_ILi96EEENS7_ILi64EEEEEELi256ENS_10bfloat16_tEfNS_4arch4Sm90ELb0ELb0ELb1ELb0ELb0ELb0ELb0ELb1ELb0ELb1ELb0ELb0EEENS1_21CollectiveEpilogueFwdINS6_IJSA_NS7_ILi256EEESB_EEES9_SE_SG_Li256ELb0ELb1ELb0ELb0EEENS1_29StaticPersistentTileSchedulerILb0EEEEEEEEEvNT_6ParamsE,"aw",@nobits
	.sectionflags	@""
	.align	16
	.zero		1024


//--------------------- .nv.shared._ZN7cutlass13device_kernelIN5flash11enable_sm90INS1_16FlashAttnFwdSm90INS1_25CollectiveMainloopFwdSm90ILi2EN4cute5tupleIJNS5_1CILi1EEES8_S8_EEENS6_IJNS7_ILi128EEENS7_ILi96EEENS7_ILi64EEEEEELi256ENS_10bfloat16_tEfNS_4arch4Sm90ELb0ELb0ELb1ELb0ELb0ELb0ELb1ELb1ELb0ELb1ELb0ELb0EEENS1_21CollectiveEpilogueFwdINS6_IJSA_NS7_ILi256EEESB_EEES9_SE_SG_Li256ELb0ELb1ELb0ELb0EEENS1_29StaticPersistentTileSchedulerILb0EEEEEEEEEvNT_6ParamsE --------------------------
	.section	.nv.shared._ZN7cutlass13device_kernelIN5flash11enable_sm90INS1_16FlashAttnFwdSm90INS1_25CollectiveMainloopFwdSm90ILi2EN4cute5tupleIJNS5_1CILi1EEES8_S8_EEENS6_IJNS7_ILi128EEENS7_ILi96EEENS7_ILi64EEEEEELi256ENS_10bfloat16_tEfNS_4arch4Sm90ELb0ELb0ELb1ELb0ELb0ELb0ELb1ELb1ELb0ELb1ELb0ELb0EEENS1_21CollectiveEpilogueFwdINS6_IJSA_NS7_ILi256EEESB_EEES9_SE_SG_Li256ELb0ELb1ELb0ELb0EEENS1_29StaticPersistentTileSchedulerILb0EEEEEEEEEvNT_6ParamsE,"aw",@nobits
	.sectionflags	@""
	.align	16
	.zero		1024


//--------------------- .nv.shared._ZN7cutlass13device_kernelIN5flash11enable_sm90INS1_16FlashAttnFwdSm90INS1_25CollectiveMainloopFwdSm90ILi2EN4cute5tupleIJNS5_1CILi1EEES8_S8_EEENS6_IJNS7_ILi128EEENS7_ILi96EEENS7_ILi64EEEEEELi256ENS_10bfloat16_tEfNS_4arch4Sm90ELb0ELb0ELb1ELb1ELb0ELb0ELb0ELb1ELb0ELb1ELb0ELb0EEENS1_21CollectiveEpilogueFwdINS6_IJSA_NS7_ILi256EEESB_EEES9_SE_SG_Li256ELb1ELb1ELb0ELb0EEENS1_36VarlenDynamicPersistentTileSchedulerILi128ELi96ELi256ELi128ELb0ELb1ELb1ELb0ELb1ELb1EEEEEEEEEvNT_6ParamsE --------------------------
	.section	.nv.shared._ZN7cutlass13device_kernelIN5flash11enable_sm90INS1_16FlashAttnFwdSm90INS1_25CollectiveMainloopFwdSm90ILi2EN4cute5tupleIJNS5_1CILi1EEES8_S8_EEENS6_IJNS7_ILi128EEENS7_ILi96EEENS7_ILi64EEEEEELi256ENS_10bfloat16_tEfNS_4arch4Sm90ELb0ELb0ELb1ELb1ELb0ELb0ELb0ELb1ELb0ELb1ELb0ELb0EEENS1_21CollectiveEpilogueFwdINS6_IJSA_NS7_ILi256EEESB_EEES9_SE_SG_Li256ELb1ELb1ELb0ELb0EEENS1_36VarlenDynamicPersistentTileSchedulerILi128ELi96ELi256ELi128ELb0ELb1ELb1ELb0ELb1ELb1EEEEEEEEEvNT_6ParamsE,"aw",@nobits
	.sectionflags	@""
	.align	16
	.zero		1024


//--------------------- .nv.shared._ZN7cutlass13device_kernelIN5flash11enable_sm90INS1_16FlashAttnFwdSm90INS1_25CollectiveMainloopFwdSm90ILi2EN4cute5tupleIJNS5_1CILi1EEES8_S8_EEENS6_IJNS7_ILi128EEENS7_ILi96EEENS7_ILi64EEEEEELi256ENS_10bfloat16_tEfNS_4arch4Sm90ELb0ELb0ELb1ELb1ELb0ELb1ELb0ELb1ELb0ELb1ELb0ELb0EEENS1_21CollectiveEpilogueFwdINS6_IJSA_NS7_ILi256EEESB_EEES9_SE_SG_Li256ELb1ELb1ELb0ELb0EEENS1_36VarlenDynamicPersistentTileSchedulerILi128ELi96ELi256ELi128ELb0ELb1ELb1ELb0ELb1ELb1EEEEEEEEEvNT_6ParamsE --------------------------
	.section	.nv.shared._ZN7cutlass13device_kernelIN5flash11enable_sm90INS1_16FlashAttnFwdSm90INS1_25CollectiveMainloopFwdSm90ILi2EN4cute5tupleIJNS5_1CILi1EEES8_S8_EEENS6_IJNS7_ILi128EEENS7_ILi96EEENS7_ILi64EEEEEELi256ENS_10bfloat16_tEfNS_4arch4Sm90ELb0ELb0ELb1ELb1ELb0ELb1ELb0ELb1ELb0ELb1ELb0ELb0EEENS1_21CollectiveEpilogueFwdINS6_IJSA_NS7_ILi256EEESB_EEES9_SE_SG_Li256ELb1ELb1ELb0ELb0EEENS1_36VarlenDynamicPersistentTileSchedulerILi128ELi96ELi256ELi128ELb0ELb1ELb1ELb0ELb1ELb1EEEEEEEEEvNT_6ParamsE,"aw",@nobits
	.sectionflags	@""
	.align	16
	.zero		1024


//--------------------- .nv.shared._ZN7cutlass13device_kernelIN5flash11enable_sm90INS1_16FlashAttnFwdSm90INS1_25CollectiveMainloopFwdSm90ILi2EN4cute5tupleIJNS5_1CILi1EEES8_S8_EEENS6_IJNS7_ILi128EEENS7_ILi96EEENS7_ILi64EEEEEELi256ENS_10bfloat16_tEfNS_4arch4Sm90ELb0ELb0ELb1ELb1ELb0ELb0ELb1ELb1ELb0ELb1ELb0ELb0EEENS1_21CollectiveEpilogueFwdINS6_IJSA_NS7_ILi256EEESB_EEES9_SE_SG_Li256ELb1ELb1ELb0ELb0EEENS1_36VarlenDynamicPersistentTileSchedulerILi128ELi96ELi256ELi128ELb0ELb1ELb1ELb0ELb1ELb1EEEEEEEEEvNT_6ParamsE --------------------------
	.section	.nv.shared._ZN7cutlass13device_kernelIN5flash11enable_sm90INS1_16FlashAttnFwdSm90INS1_25CollectiveMainloopFwdSm90ILi2EN4cute5tupleIJNS5_1CILi1EEES8_S8_EEENS6_IJNS7_ILi128EEENS7_ILi96EEENS7_ILi64EEEEEELi256ENS_10bfloat16_tEfNS_4arch4Sm90ELb0ELb0ELb1ELb1ELb0ELb0ELb1ELb1ELb0ELb1ELb0ELb0EEENS1_21CollectiveEpilogueFwdINS6_IJSA_NS7_ILi256EEESB_EEES9_SE_SG_Li256ELb1ELb1ELb0ELb0EEENS1_36VarlenDynamicPersistentTileSchedulerILi128ELi96ELi256ELi128ELb0ELb1ELb1ELb0ELb1ELb1EEEEEEEEEvNT_6ParamsE,"aw",@nobits
	.sectionflags	@""
	.align	16
	.zero		1024


//--------------------- .nv.shared._ZN7cutlass13device_kernelIN5flash11enable_sm90INS1_16FlashAttnFwdSm90INS1_25CollectiveMainloopFwdSm90ILi2EN4cute5tupleIJNS5_1CILi1EEES8_S8_EEENS6_IJNS7_ILi128EEENS7_ILi96EEENS7_ILi64EEEEEELi256ENS_10bfloat16_tEfNS_4arch4Sm90ELb0ELb0ELb1ELb1ELb0ELb1ELb1ELb1ELb0ELb1ELb0ELb0EEENS1_21CollectiveEpilogueFwdINS6_IJSA_NS7_ILi256EEESB_EEES9_SE_SG_Li256ELb1ELb1ELb0ELb0EEENS1_36VarlenDynamicPersistentTileSchedulerILi128ELi96ELi256ELi128ELb0ELb1ELb1ELb0ELb1ELb1EEEEEEEEEvNT_6ParamsE --------------------------
	.section	.nv.shared._ZN7cutlass13device_kernelIN5flash11enable_sm90INS1_16FlashAttnFwdSm90INS1_25CollectiveMainloopFwdSm90ILi2EN4cute5tupleIJNS5_1CILi1EEES8_S8_EEENS6_IJNS7_ILi128EEENS7_ILi96EEENS7_ILi64EEEEEELi256ENS_10bfloat16_tEfNS_4arch4Sm90ELb0ELb0ELb1ELb1ELb0ELb1ELb1ELb1ELb0ELb1ELb0ELb0EEENS1_21CollectiveEpilogueFwdINS6_IJSA_NS7_ILi256EEESB_EEES9_SE_SG_Li256ELb1ELb1ELb0ELb0EEENS1_36VarlenDynamicPersistentTileSchedulerILi128ELi96ELi256ELi128ELb0ELb1ELb1ELb0ELb1ELb1EEEEEEEEEvNT_6ParamsE,"aw",@nobits
	.sectionflags	@""
	.align	16
	.zero		1024


//--------------------- .nv.shared._ZN7cutlass13device_kernelIN5flash11enable_sm90INS1_16FlashAttnFwdSm90INS1_25CollectiveMainloopFwdSm90ILi2EN4cute5tupleIJNS5_1CILi1EEES8_S8_EEENS6_IJNS7_ILi128EEENS7_ILi96EEENS7_ILi64EEEEEELi256ENS_10bfloat16_tEfNS_4arch4Sm90ELb0ELb1ELb1ELb0ELb0ELb0ELb0ELb1ELb0ELb1ELb0ELb0EEENS1_21CollectiveEpilogueFwdINS6_IJSA_NS7_ILi256EEESB_EEES9_SE_SG_Li256ELb0ELb1ELb0ELb0EEENS1_30DynamicPersistentTileSchedulerILi256ELi128ELb0ELb1ELb1EEEEEEEEEvNT_6ParamsE --------------------------
	.section	.nv.shared._ZN7cutlass13device_kernelIN5flash11enable_sm90INS1_16FlashAttnFwdSm90INS1_25CollectiveMainloopFwdSm90ILi2EN4cute5tupleIJNS5_1CILi1EEES8_S8_EEENS6_IJNS7_ILi128EEENS7_ILi96EEENS7_ILi64EEEEEELi256ENS_10bfloat16_tEfNS_4arch4Sm90ELb0ELb1ELb1ELb0ELb0ELb0ELb0ELb1ELb0ELb1ELb0ELb0EEENS1_21CollectiveEpilogueFwdINS6_IJSA_NS7_ILi256EEESB_EEES9_SE_SG_Li256ELb0ELb1ELb0ELb0EEENS1_30DynamicPersistentTileSchedulerILi256ELi128ELb0ELb1ELb1EEEEEEEEEvNT_6ParamsE,"aw",@nobits
	.sectionflags	@""
	.align	16
	.zero		1024


//--------------------- .nv.shared._ZN7cutlass13device_kernelIN5flash11enable_sm90INS1_16FlashAttnFwdSm90INS1_25CollectiveMainloopFwdSm90ILi2EN4cute5tupleIJNS5_1CILi1EEES8_S8_EEENS6_IJNS7_ILi128EEENS7_ILi96EEENS7_ILi64EEEEEELi256ENS_10bfloat16_tEfNS_4arch4Sm90ELb0ELb1ELb1ELb0ELb0ELb0ELb1ELb1ELb0ELb1ELb0ELb0EEENS1_21CollectiveEpilogueFwdINS6_IJSA_NS7_ILi256EEESB_EEES9_SE_SG_Li256ELb0ELb1ELb0ELb0EEENS1_30DynamicPersistentTileSchedulerILi256ELi128ELb0ELb1ELb1EEEEEEEEEvNT_6ParamsE --------------------------
	.section	.nv.shared._ZN7cutlass13device_kernelIN5flash11enable_sm90INS1_16FlashAttnFwdSm90INS1_25CollectiveMainloopFwdSm90ILi2EN4cute5tupleIJNS5_1CILi1EEES8_S8_EEENS6_IJNS7_ILi128EEENS7_ILi96EEENS7_ILi64EEEEEELi256ENS_10bfloat16_tEfNS_4arch4Sm90ELb0ELb1ELb1ELb0ELb0ELb0ELb1ELb1ELb0ELb1ELb0ELb0EEENS1_21CollectiveEpilogueFwdINS6_IJSA_NS7_ILi256EEESB_EEES9_SE_SG_Li256ELb0ELb1ELb0ELb0EEENS1_30DynamicPersistentTileSchedulerILi256ELi128ELb0ELb1ELb1EEEEEEEEEvNT_6ParamsE,"aw",@nobits
	.sectionflags	@""
	.align	16
	.zero		1024


//--------------------- .nv.shared._ZN7cutlass13device_kernelIN5flash11enable_sm90INS1_16FlashAttnFwdSm90INS1_25CollectiveMainloopFwdSm90ILi2EN4cute5tupleIJNS5_1CILi1EEES8_S8_EEENS6_IJNS7_ILi128EEENS7_ILi96EEENS7_ILi64EEEEEELi256ENS_10bfloat16_tEfNS_4arch4Sm90ELb0ELb1ELb1ELb1ELb0ELb0ELb0ELb1ELb0ELb1ELb0ELb0EEENS1_21CollectiveEpilogueFwdINS6_IJSA_NS7_ILi256EEESB_EEES9_SE_SG_Li256ELb1ELb1ELb0ELb0EEENS1_36VarlenDynamicPersistentTileSchedulerILi128ELi96ELi256ELi128ELb0ELb1ELb1ELb1ELb0ELb1EEEEEEEEEvNT_6ParamsE --------------------------
	.section	.nv.shared._ZN7cutlass13device_kernelIN5flash11enable_sm90INS1_16FlashAttnFwdSm90INS1_25CollectiveMainloopFwdSm90ILi2EN4cute5tupleIJNS5_1CILi1EEES8_S8_EEENS6_IJNS7_ILi128EEENS7_ILi96EEENS7_ILi64EEEEEELi256ENS_10bfloat16_tEfNS_4arch4Sm90ELb0ELb1ELb1ELb1ELb0ELb0ELb0ELb1ELb0ELb1ELb0ELb0EEENS1_21CollectiveEpilogueFwdINS6_IJSA_NS7_ILi256EEESB_EEES9_SE_SG_Li256ELb1ELb1ELb0ELb0EEENS1_36VarlenDynamicPersistentTileSchedulerILi128ELi96ELi256ELi128ELb0ELb1ELb1ELb1ELb0ELb1EEEEEEEEEvNT_6ParamsE,"aw",@nobits
	.sectionflags	@""
	.align	16
	.zero		1024


//--------------------- .nv.shared._ZN7cutlass13device_kernelIN5flash11enable_sm90INS1_16FlashAttnFwdSm90INS1_25CollectiveMainloopFwdSm90ILi2EN4cute5tupleIJNS5_1CILi1EEES8_S8_EEENS6_IJNS7_ILi128EEENS7_ILi96EEENS7_ILi64EEEEEELi256ENS_10bfloat16_tEfNS_4arch4Sm90ELb0ELb1ELb1ELb1ELb0ELb1ELb0ELb1ELb0ELb1ELb0ELb0EEENS1_21CollectiveEpilogueFwdINS6_IJSA_NS7_ILi256EEESB_EEES9_SE_SG_Li256ELb1ELb1ELb0ELb0EEENS1_36VarlenDynamicPersistentTileSchedulerILi128ELi96ELi256ELi128ELb0ELb1ELb1ELb1ELb0ELb1EEEEEEEEEvNT_6ParamsE --------------------------
	.section	.nv.shared._ZN7cutlass13device_kernelIN5flash11enable_sm90INS1_16FlashAttnFwdSm90INS1_25CollectiveMainloopFwdSm90ILi2EN4cute5tupleIJNS5_1CILi1EEES8_S8_EEENS6_IJNS7_ILi128EEENS7_ILi96EEENS7_ILi64EEEEEELi256ENS_10bfloat16_tEfNS_4arch4Sm90ELb0ELb1ELb1ELb1ELb0ELb1ELb0ELb1ELb0ELb1ELb0ELb0EEENS1_21CollectiveEpilogueFwdINS6_IJSA_NS7_ILi256EEESB_EEES9_SE_SG_Li256ELb1ELb1ELb0ELb0EEENS1_36VarlenDynamicPersistentTileSchedulerILi128ELi96ELi256ELi128ELb0ELb1ELb1ELb1ELb0ELb1EEEEEEEEEvNT_6ParamsE,"aw",@nobits
	.sectionflags	@""
	.align	16
	.zero		1024


//--------------------- .nv.shared._ZN7cutlass13device_kernelIN5flash11enable_sm90INS1_16FlashAttnFwdSm90INS1_25CollectiveMainloopFwdSm90ILi2EN4cute5tupleIJNS5_1CILi1EEES8_S8_EEENS6_IJNS7_ILi128EEENS7_ILi96EEENS7_ILi64EEEEEELi256ENS_10bfloat16_tEfNS_4arch4Sm90ELb0ELb1ELb1ELb1ELb0ELb0ELb1ELb1ELb0ELb1ELb0ELb0EEENS1_21CollectiveEpilogueFwdINS6_IJSA_NS7_ILi256EEESB_EEES9_SE_SG_Li256ELb1ELb1ELb0ELb0EEENS1_36VarlenDynamicPersistentTileSchedulerILi128ELi96ELi256ELi128ELb0ELb1ELb1ELb1ELb0ELb1EEEEEEEEEvNT_6ParamsE --------------------------
	.section	.nv.shared._ZN7cutlass13device_kernelIN5flash11enable_sm90INS1_16FlashAttnFwdSm90INS1_25CollectiveMainloopFwdSm90ILi2EN4cute5tupleIJNS5_1CILi1EEES8_S8_EEENS6_IJNS7_ILi128EEENS7_ILi96EEENS7_ILi64EEEEEELi256ENS_10bfloat16_tEfNS_4arch4Sm90ELb0ELb1ELb1ELb1ELb0ELb0ELb1ELb1ELb0ELb1ELb0ELb0EEENS1_21CollectiveEpilogueFwdINS6_IJSA_NS7_ILi256EEESB_EEES9_SE_SG_Li256ELb1ELb1ELb0ELb0EEENS1_36VarlenDynamicPersistentTileSchedulerILi128ELi96ELi256ELi128ELb0ELb1ELb1ELb1ELb0ELb1EEEEEEEEEvNT_6ParamsE,"aw",@nobits
	.sectionflags	@""
	.align	16
	.zero		1024


//--------------------- .nv.shared._ZN7cutlass13device_kernelIN5flash11enable_sm90INS1_16FlashAttnFwdSm90INS1_25CollectiveMainloopFwdSm90ILi2EN4cute5tupleIJNS5_1CILi1EEES8_S8_EEENS6_IJNS7_ILi128EEENS7_ILi96EEENS7_ILi64EEEEEELi256ENS_10bfloat16_tEfNS_4arch4Sm90ELb0ELb1ELb1ELb1ELb0ELb1ELb1ELb1ELb0ELb1ELb0ELb0EEENS1_21CollectiveEpilogueFwdINS6_IJSA_NS7_ILi256EEESB_EEES9_SE_SG_Li256ELb1ELb1ELb0ELb0EEENS1_36VarlenDynamicPersistentTileSchedulerILi128ELi96ELi256ELi128ELb0ELb1ELb1ELb1ELb0ELb1EEEEEEEEEvNT_6ParamsE --------------------------
	.section	.nv.shared._ZN7cutlass13device_kernelIN5flash11enable_sm90INS1_16FlashAttnFwdSm90INS1_25CollectiveMainloopFwdSm90ILi2EN4cute5tupleIJNS5_1CILi1EEES8_S8_EEENS6_IJNS7_ILi128EEENS7_ILi96EEENS7_ILi64EEEEEELi256ENS_10bfloat16_tEfNS_4arch4Sm90ELb0ELb1ELb1ELb1ELb0ELb1ELb1ELb1ELb0ELb1ELb0ELb0EEENS1_21CollectiveEpilogueFwdINS6_IJSA_NS7_ILi256EEESB_EEES9_SE_SG_Li256ELb1ELb1ELb0ELb0EEENS1_36VarlenDynamicPersistentTileSchedulerILi128ELi96ELi256ELi128ELb0ELb1ELb1ELb1ELb0ELb1EEEEEEEEEvNT_6ParamsE,"aw",@nobits
	.sectionflags	@""
	.align	16
	.zero		1024


//--------------------- .nv.shared._ZN7cutlass13device_kernelIN5flash11enable_sm90INS1_16FlashAttnFwdSm90INS1_25CollectiveMainloopFwdSm90ILi2EN4cute5tupleIJNS5_1CILi1EEES8_S8_EEENS6_IJNS7_ILi128EEENS7_ILi96EEENS7_ILi64EEEEEELi256ENS_10bfloat16_tEfNS_4arch4Sm90ELb1ELb0ELb1ELb0ELb0ELb0ELb0ELb1ELb0ELb1ELb0ELb0EEENS1_21CollectiveEpilogueFwdINS6_IJSA_NS7_ILi256EEESB_EEES9_SE_SG_Li256ELb0ELb1ELb0ELb0EEENS1_30DynamicPersistentTileSchedulerILi256ELi128ELb0ELb1ELb1EEEEEEEEEvNT_6ParamsE --------------------------
	.section	.nv.shared._ZN7cutlass13device_kernelIN5flash11enable_sm90INS1_16FlashAttnFwdSm90INS1_25CollectiveMainloopFwdSm90ILi2EN4cute5tupleIJNS5_1CILi1EEES8_S8_EEENS6_IJNS7_ILi128EEENS7_ILi96EEENS7_ILi64EEEEEELi256ENS_10bfloat16_tEfNS_4arch4Sm90ELb1ELb0ELb1ELb0ELb0ELb0ELb0ELb1ELb0ELb1ELb0ELb0EEENS1_21CollectiveEpilogueFwdINS6_IJSA_NS7_ILi256EEESB_EEES9_SE_SG_Li256ELb0ELb1ELb0ELb0EEENS1_30DynamicPersistentTileSchedulerILi256ELi128ELb0ELb1ELb1EEEEEEEEEvNT_6ParamsE,"aw",@nobits
	.sectionflags	@""
	.align	16
	.zero		1024


//--------------------- .nv.shared._ZN7cutlass13device_kernelIN5flash11enable_sm90INS1_16FlashAttnFwdSm90INS1_25CollectiveMainloopFwdSm90ILi2EN4cute5tupleIJNS5_1CILi1EEES8_S8_EEENS6_IJNS7_ILi128EEENS7_ILi96EEENS7_ILi64EEEEEELi256ENS_10bfloat16_tEfNS_4arch4Sm90ELb1ELb0ELb1ELb0ELb0ELb0ELb1ELb1ELb0ELb1ELb0ELb0EEENS1_21CollectiveEpilogueFwdINS6_IJSA_NS7_ILi256EEESB_EEES9_SE_SG_Li256ELb0ELb1ELb0ELb0EEENS1_30DynamicPersistentTileSchedulerILi256ELi128ELb0ELb1ELb1EEEEEEEEEvNT_6ParamsE --------------------------
	.section	.nv.shared._ZN7cutlass13device_kernelIN5flash11enable_sm90INS1_16FlashAttnFwdSm90INS1_25CollectiveMainloopFwdSm90ILi2EN4cute5tupleIJNS5_1CILi1EEES8_S8_EEENS6_IJNS7_ILi128EEENS7_ILi96EEENS7_ILi64EEEEEELi256ENS_10bfloat16_tEfNS_4arch4Sm90ELb1ELb0ELb1ELb0ELb0ELb0ELb1ELb1ELb0ELb1ELb0ELb0EEENS1_21CollectiveEpilogueFwdINS6_IJSA_NS7_ILi256EEESB_EEES9_SE_SG_Li256ELb0ELb1ELb0ELb0EEENS1_30DynamicPersistentTileSchedulerILi256ELi128ELb0ELb1ELb1EEEEEEEEEvNT_6ParamsE,"aw",@nobits
	.sectionflags	@""
	.align	16
	.zero		1024


//--------------------- .nv.shared._ZN7cutlass13device_kernelIN5flash11enable_sm90INS1_16FlashAttnFwdSm90INS1_25CollectiveMainloopFwdSm90ILi2EN4cute5tupleIJNS5_1CILi1EEES8_S8_EEENS6_IJNS7_ILi128EEENS7_ILi96EEENS7_ILi64EEEEEELi256ENS_10bfloat16_tEfNS_4arch4Sm90ELb1ELb0ELb1ELb1ELb0ELb0ELb0ELb1ELb0ELb1ELb0ELb0EEENS1_21CollectiveEpilogueFwdINS6_IJSA_NS7_ILi256EEESB_EEES9_SE_SG_Li256ELb1ELb1ELb0ELb0EEENS1_36VarlenDynamicPersistentTileSchedulerILi128ELi96ELi256ELi128ELb0ELb1ELb1ELb1ELb1ELb1EEEEEEEEEvNT_6ParamsE --------------------------
	.section	.nv.shared._ZN7cutlass13device_kernelIN5flash11enable_sm90INS1_16FlashAttnFwdSm90INS1_25CollectiveMainloopFwdSm90ILi2EN4cute5tupleIJNS5_1CILi1EEES8_S8_EEENS6_IJNS7_ILi128EEENS7_ILi96EEENS7_ILi64EEEEEELi256ENS_10bfloat16_tEfNS_4arch4Sm90ELb1ELb0ELb1ELb1ELb0ELb0ELb0ELb1ELb0ELb1ELb0ELb0EEENS1_21CollectiveEpilogueFwdINS6_IJSA_NS7_ILi256EEESB_EEES9_SE_SG_Li256ELb1ELb1ELb0ELb0EEENS1_36VarlenDynamicPersistentTileSchedulerILi128ELi96ELi256ELi128ELb0ELb1ELb1ELb1ELb1ELb1EEEEEEEEEvNT_6ParamsE,"aw",@nobits
	.sectionflags	@""
	.align	16
	.zero		1024


//--------------------- .nv.shared._ZN7cutlass13device_kernelIN5flash11enable_sm90INS1_16FlashAttnFwdSm90INS1_25CollectiveMainloopFwdSm90ILi2EN4cute5tupleIJNS5_1CILi1EEES8_S8_EEENS6_IJNS7_ILi128EEENS7_ILi96EEENS7_ILi64EEEEEELi256ENS_10bfloat16_tEfNS_4arch4Sm90ELb1ELb0ELb1ELb1ELb0ELb1ELb0ELb1ELb0ELb1ELb0ELb0EEENS1_21CollectiveEpilogueFwdINS6_IJSA_NS7_ILi256EEESB_EEES9_SE_SG_Li256ELb1ELb1ELb0ELb0EEENS1_36VarlenDynamicPersistentTileSchedulerILi128ELi96ELi256ELi128ELb0ELb1ELb1ELb1ELb1ELb1EEEEEEEEEvNT_6ParamsE --------------------------
	.section	.nv.shared._ZN7cutlass13device_kernelIN5flash11enable_sm90INS1_16FlashAttnFwdSm90INS1_25CollectiveMainloopFwdSm90ILi2EN4cute5tupleIJNS5_1CILi1EEES8_S8_EEENS6_IJNS7_ILi128EEENS7_ILi96EEENS7_ILi64EEEEEELi256ENS_10bfloat16_tEfNS_4arch4Sm90ELb1ELb0ELb1ELb1ELb0ELb1ELb0ELb1ELb0ELb1ELb0ELb0EEENS1_21CollectiveEpilogueFwdINS6_IJSA_NS7_ILi256EEESB_EEES9_SE_SG_Li256ELb1ELb1ELb0ELb0EEENS1_36VarlenDynamicPersistentTileSchedulerILi128ELi96ELi256ELi128ELb0ELb1ELb1ELb1ELb1ELb1EEEEEEEEEvNT_6ParamsE,"aw",@nobits
	.sectionflags	@""
	.align	16
	.zero		1024


//--------------------- .nv.shared._ZN7cutlass13device_kernelIN5flash11enable_sm90INS1_16FlashAttnFwdSm90INS1_25CollectiveMainloopFwdSm90ILi2EN4cute5tupleIJNS5_1CILi1EEES8_S8_EEENS6_IJNS7_ILi128EEENS7_ILi96EEENS7_ILi64EEEEEELi256ENS_10bfloat16_tEfNS_4arch4Sm90ELb1ELb0ELb1ELb1ELb0ELb0ELb1ELb1ELb0ELb1ELb0ELb0EEENS1_21CollectiveEpilogueFwdINS6_IJSA_NS7_ILi256EEESB_EEES9_SE_SG_Li256ELb1ELb1ELb0ELb0EEENS1_36VarlenDynamicPersistentTileSchedulerILi128ELi96ELi256ELi128ELb0ELb1ELb1ELb1ELb1ELb1EEEEEEEEEvNT_6ParamsE --------------------------
	.section	.nv.shared._ZN7cutlass13device_kernelIN5flash11enable_sm90INS1_16FlashAttnFwdSm90INS1_25CollectiveMainloopFwdSm90ILi2EN4cute5tupleIJNS5_1CILi1EEES8_S8_EEENS6_IJNS7_ILi128EEENS7_ILi96EEENS7_ILi64EEEEEELi256ENS_10bfloat16_tEfNS_4arch4Sm90ELb1ELb0ELb1ELb1ELb0ELb0ELb1ELb1ELb0ELb1ELb0ELb0EEENS1_21CollectiveEpilogueFwdINS6_IJSA_NS7_ILi256EEESB_EEES9_SE_SG_Li256ELb1ELb1ELb0ELb0EEENS1_36VarlenDynamicPersistentTileSchedulerILi128ELi96ELi256ELi128ELb0ELb1ELb1ELb1ELb1ELb1EEEEEEEEEvNT_6ParamsE,"aw",@nobits
	.sectionflags	@""
	.align	16
	.zero		1024


//--------------------- .nv.shared._ZN7cutlass13device_kernelIN5flash11enable_sm90INS1_16FlashAttnFwdSm90INS1_25CollectiveMainloopFwdSm90ILi2EN4cute5tupleIJNS5_1CILi1EEES8_S8_EEENS6_IJNS7_ILi128EEENS7_ILi96EEENS7_ILi64EEEEEELi256ENS_10bfloat16_tEfNS_4arch4Sm90ELb1ELb0ELb1ELb1ELb0ELb1ELb1ELb1ELb0ELb1ELb0ELb0EEENS1_21CollectiveEpilogueFwdINS6_IJSA_NS7_ILi256EEESB_EEES9_SE_SG_Li256ELb1ELb1ELb0ELb0EEENS1_36VarlenDynamicPersistentTileSchedulerILi128ELi96ELi256ELi128ELb0ELb1ELb1ELb1ELb1ELb1EEEEEEEEEvNT_6ParamsE --------------------------
	.section	.nv.shared._ZN7cutlass13device_kernelIN5flash11enable_sm90INS1_16FlashAttnFwdSm90INS1_25CollectiveMainloopFwdSm90ILi2EN4cute5tupleIJNS5_1CILi1EEES8_S8_EEENS6_IJNS7_ILi128EEENS7_ILi96EEENS7_ILi64EEEEEELi256ENS_10bfloat16_tEfNS_4arch4Sm90ELb1ELb0ELb1ELb1ELb0ELb1ELb1ELb1ELb0ELb1ELb0ELb0EEENS1_21CollectiveEpilogueFwdINS6_IJSA_NS7_ILi256EEESB_EEES9_SE_SG_Li256ELb1ELb1ELb0ELb0EEENS1_36VarlenDynamicPersistentTileSchedulerILi128ELi96ELi256ELi128ELb0ELb1ELb1ELb1ELb1ELb1EEEEEEEEEvNT_6ParamsE,"aw",@nobits
	.sectionflags	@""
	.align	16
	.zero		1024


//--------------------- .nv.constant0._ZN7cutlass13device_kernelIN5flash11enable_sm90INS1_16FlashAttnFwdSm90INS1_25CollectiveMainloopFwdSm90ILi2EN4cute5tupleIJNS5_1CILi1EEES8_S8_EEENS6_IJNS7_ILi128EEESA_NS7_ILi192EEEEEELi128ENS_10bfloat16_tEfNS_4arch4Sm90ELb0ELb0ELb1ELb0ELb0ELb0ELb0ELb1ELb1ELb1ELb0ELb0EEENS1_21CollectiveEpilogueFwdINS6_IJSA_SA_SA_EEES9_SD_SF_Li256ELb0ELb1ELb0ELb0EEENS1_29StaticPersistentTileSchedulerILb0EEEEEEEEEvNT_6ParamsE --------------------------
	.section	.nv.constant0._ZN7cutlass13device_kernelIN5flash11enable_sm90INS1_16FlashAttnFwdSm90INS1_25CollectiveMainloopFwdSm90ILi2EN4cute5tupleIJNS5_1CILi1EEES8_S8_EEENS6_IJNS7_ILi128EEESA_NS7_ILi192EEEEEELi128ENS_10bfloat16_tEfNS_4arch4Sm90ELb0ELb0ELb1ELb0ELb0ELb0ELb0ELb1ELb1ELb1ELb0ELb0EEENS1_21CollectiveEpilogueFwdINS6_IJSA_SA_SA_EEES9_SD_SF_Li256ELb0ELb1ELb0ELb0EEENS1_29StaticPersistentTileSchedulerILb0EEEEEEEEEvNT_6ParamsE,"a",@progbits
	.sectionflags	@""
	.align	4
.nv.constant0._ZN7cutlass13device_kernelIN5flash11enable_sm90INS1_16FlashAttnFwdSm90INS1_25CollectiveMainloopFwdSm90ILi2EN4cute5tupleIJNS5_1CILi1EEES8_S8_EEENS6_IJNS7_ILi128EEESA_NS7_ILi192EEEEEELi128ENS_10bfloat16_tEfNS_4arch4Sm90ELb0ELb0ELb1ELb0ELb0ELb0ELb0ELb1ELb1ELb1ELb0ELb0EEENS1_21CollectiveEpilogueFwdINS6_IJSA_SA_SA_EEES9_SD_SF_Li256ELb0ELb1ELb0ELb0EEENS1_29StaticPersistentTileSchedulerILb0EEEEEEEEEvNT_6ParamsE:
	.zero		3200


//--------------------- .nv.constant0._ZN7cutlass13device_kernelIN5flash11enable_sm90INS1_16FlashAttnFwdSm90INS1_25CollectiveMainloopFwdSm90ILi2EN4cute5tupleIJNS5_1CILi2EEENS7_ILi1EEES9_EEENS6_IJNS7_ILi128EEESB_NS7_ILi192EEEEEELi128ENS_10bfloat16_tEfNS_4arch4Sm90ELb0ELb0ELb1ELb0ELb0ELb0ELb0ELb1ELb1ELb1ELb0ELb0EEENS1_21CollectiveEpilogueFwdINS6_IJSB_SB_SB_EEESA_SE_SG_Li256ELb0ELb1ELb0ELb0EEENS1_29StaticPersistentTileSchedulerILb0EEEEEEEEEvNT_6ParamsE --------------------------
	.section	.nv.constant0._ZN7cutlass13device_kernelIN5flash11enable_sm90INS1_16FlashAttnFwdSm90INS1_25CollectiveMainloopFwdSm90ILi2EN4cute5tupleIJNS5_1CILi2EEENS7_ILi1EEES9_EEENS6_IJNS7_ILi128EEESB_NS7_ILi192EEEEEELi128ENS_10bfloat16_tEfNS_4arch4Sm90ELb0ELb0ELb1ELb0ELb0ELb0ELb0ELb1ELb1ELb1ELb0ELb0EEENS1_21CollectiveEpilogueFwdINS6_IJSB_SB_SB_EEESA_SE_SG_Li256ELb0ELb1ELb0ELb0EEENS1_29StaticPersistentTileSchedulerILb0EEEEEEEEEvNT_6ParamsE,"a",@progbits
	.sectionflags	@""
	.align	4
.nv.constant0._ZN7cutlass13device_kernelIN5flash11enable_sm90INS1_16FlashAttnFwdSm90INS1_25CollectiveMainloopFwdSm90ILi2EN4cute5tupleIJNS5_1CILi2EEENS7_ILi1EEES9_EEENS6_IJNS7_ILi128EEESB_NS7_ILi192EEEEEELi128ENS_10bfloat16_tEfNS_4arch4Sm90ELb0ELb0ELb1ELb0ELb0ELb0ELb0ELb1ELb1ELb1ELb0ELb0EEENS1_21CollectiveEpilogueFwdINS6_IJSB_SB_SB_EEESA_SE_SG_Li256ELb0ELb1ELb0ELb0EEENS1_29StaticPersistentTileSchedulerILb0EEEEEEEEEvNT_6ParamsE:
	.zero		3200


//--------------------- .nv.constant0._ZN7cutlass13device_kernelIN5flash11enable_sm90INS1_16FlashAttnFwdSm90INS1_25CollectiveMainloopFwdSm90ILi2EN4cute5tupleIJNS5_1CILi1EEES8_S8_EEENS6_IJNS7_ILi128EEESA_NS7_ILi192EEEEEELi128ENS_10bfloat16_tEfNS_4arch4Sm90ELb0ELb0ELb1ELb1ELb0ELb0ELb0ELb1ELb1ELb1ELb0ELb0EEENS1_21CollectiveEpilogueFwdINS6_IJSA_SA_SA_EEES9_SD_SF_Li256ELb1ELb1ELb0ELb0EEENS1_36VarlenDynamicPersistentTileSchedulerILi128ELi128ELi256ELi128ELb0ELb1ELb1ELb0ELb1ELb1EEEEEEEEEvNT_6ParamsE --------------------------
	.section	.nv.constant0._ZN7cutlass13device_kernelIN5flash11enable_sm90INS1_16FlashAttnFwdSm90INS1_25CollectiveMainloopFwdSm90ILi2EN4cute5tupleIJNS5_1CILi1EEES8_S8_EEENS6_IJNS7_ILi128EEESA_NS7_ILi192EEEEEELi128ENS_10bfloat16_tEfNS_4arch4Sm90ELb0ELb0ELb1ELb1ELb0ELb0ELb0ELb1ELb1ELb1ELb0ELb0EEENS1_21CollectiveEpilogueFwdINS6_IJSA_SA_SA_EEES9_SD_SF_Li256ELb1ELb1ELb0ELb0EEENS1_36VarlenDynamicPersistentTileSchedulerILi128ELi128ELi256ELi128ELb0ELb1ELb1ELb0ELb1ELb1EEEEEEEEEvNT_6ParamsE,"a",@progbits
	.sectionflags	@""
	.align	4
.nv.constant0._ZN7cutlass13device_kernelIN5flash11enable_sm90INS1_16FlashAttnFwdSm90INS1_25CollectiveMainloopFwdSm90ILi2EN4cute5tupleIJNS5_1CILi1EEES8_S8_EEENS6_IJNS7_ILi128EEESA_NS7_ILi192EEEEEELi128ENS_10bfloat16_tEfNS_4arch4Sm90ELb0ELb0ELb1ELb1ELb0ELb0ELb0ELb1ELb1ELb1ELb0ELb0EEENS1_21CollectiveEpilogueFwdINS6_IJSA_SA_SA_EEES9_SD_SF_Li256ELb1ELb1ELb0ELb0EEENS1_36VarlenDynamicPersistentTileSchedulerILi128ELi128ELi256ELi128ELb0ELb1ELb1ELb0ELb1ELb1EEEEEEEEEvNT_6ParamsE:
	.zero		3328


//--------------------- .nv.constant0._ZN7cutlass13device_kernelIN5flash11enable_sm90INS1_16FlashAttnFwdSm90INS1_25CollectiveMainloopFwdSm90ILi2EN4cute5tupleIJNS5_1CILi1EEES8_S8_EEENS6_IJNS7_ILi128EEESA_NS7_ILi192EEEEEELi128ENS_10bfloat16_tEfNS_4arch4Sm90ELb0ELb0ELb1ELb1ELb0ELb1ELb0ELb1ELb1ELb1ELb0ELb0EEENS1_21CollectiveEpilogueFwdINS6_IJSA_SA_SA_EEES9_SD_SF_Li256ELb1ELb1ELb0ELb0EEENS1_36VarlenDynamicPersistentTileSchedulerILi128ELi128ELi256ELi128ELb0ELb1ELb1ELb0ELb1ELb1EEEEEEEEEvNT_6ParamsE --------------------------
	.section	.nv.constant0._ZN7cutlass13device_kernelIN5flash11enable_sm90INS1_16FlashAttnFwdSm90INS1_25CollectiveMainloopFwdSm90ILi2EN4cute5tupleIJNS5_1CILi1EEES8_S8_EEENS6_IJNS7_ILi128EEESA_NS7_ILi192EEEEEELi128ENS_10bfloat16_tEfNS_4arch4Sm90ELb0ELb0ELb1ELb1ELb0ELb1ELb0ELb1ELb1ELb1ELb0ELb0EEENS1_21CollectiveEpilogueFwdINS6_IJSA_SA_SA_EEES9_SD_SF_Li256ELb1ELb1ELb0ELb0EEENS1_36VarlenDynamicPersistentTileSchedulerILi128ELi128ELi256ELi128ELb0ELb1ELb1ELb0ELb1ELb1EEEEEEEEEvNT_6ParamsE,"a",@progbits
	.sectionflags	@""
	.align	4
.nv.constant0._ZN7cutlass13device_kernelIN5flash11enable_sm90INS1_16FlashAttnFwdSm90INS1_25CollectiveMainloopFwdSm90ILi2EN4cute5tupleIJNS5_1CILi1EEES8_S8_EEENS6_IJNS7_ILi128EEESA_NS7_ILi192EEEEEELi128ENS_10bfloat16_tEfNS_4arch4Sm90ELb0ELb0ELb1ELb1ELb0ELb1ELb0ELb1ELb1ELb1ELb0ELb0EEENS1_21CollectiveEpilogueFwdINS6_IJSA_SA_SA_EEES9_SD_SF_Li256ELb1ELb1ELb0ELb0EEENS1_36VarlenDynamicPersistentTileSchedulerILi128ELi128ELi256ELi128ELb0ELb1ELb1ELb0ELb1ELb1EEEEEEEEEvNT_6ParamsE:
	.zero		3328


//--------------------- .nv.constant0._ZN7cutlass13device_kernelIN5flash11enable_sm90INS1_16FlashAttnFwdSm90INS1_25CollectiveMainloopFwdSm90ILi2EN4cute5tupleIJNS5_1CILi1EEES8_S8_EEENS6_IJNS7_ILi128EEENS7_ILi96EEENS7_ILi192EEEEEELi128ENS_10bfloat16_tEfNS_4arch4Sm90ELb0ELb1ELb1ELb0ELb0ELb0ELb0ELb1ELb1ELb1ELb0ELb0EEENS1_21CollectiveEpilogueFwdINS6_IJSA_SA_SB_EEES9_SE_SG_Li256ELb0ELb1ELb0ELb0EEENS1_30DynamicPersistentTileSchedulerILi256ELi128ELb0ELb1ELb1EEEEEEEEEvNT_6ParamsE --------------------------
	.section	.nv.constant0._ZN7cutlass13device_kernelIN5flash11enable_sm90INS1_16FlashAttnFwdSm90INS1_25CollectiveMainloopFwdSm90ILi2EN4cute5tupleIJNS5_1CILi1EEES8_S8_EEENS6_IJNS7_ILi128EEENS7_ILi96EEENS7_ILi192EEEEEELi128ENS_10bfloat16_tEfNS_4arch4Sm90ELb0ELb1ELb1ELb0ELb0ELb0ELb0ELb1ELb1ELb1ELb0ELb0EEENS1_21CollectiveEpilogueFwdINS6_IJSA_SA_SB_EEES9_SE_SG_Li256ELb0ELb1ELb0ELb0EEENS1_30DynamicPersistentTileSchedulerILi256ELi128ELb0ELb1ELb1EEEEEEEEEvNT_6ParamsE,"a",@progbits
	.sectionflags	@""
	.align	4
.nv.constant0._ZN7cutlass13device_kernelIN5flash11enable_sm90INS1_16FlashAttnFwdSm90INS1_25CollectiveMainloopFwdSm90ILi2EN4cute5tupleIJNS5_1CILi1EEES8_S8_EEENS6_IJNS7_ILi128EEENS7_ILi96EEENS7_ILi192EEEEEELi128ENS_10bfloat16_tEfNS_4arch4Sm90ELb0ELb1ELb1ELb0ELb0ELb0ELb0ELb1ELb1ELb1ELb0ELb0EEENS1_21CollectiveEpilogueFwdINS6_IJSA_SA_SB_EEES9_SE_SG_Li256ELb0ELb1ELb0ELb0EEENS1_30DynamicPersistentTileSchedulerILi256ELi128ELb0ELb1ELb1EEEEEEEEEvNT_6ParamsE:
	.zero		3328


//--------------------- .nv.constant0._ZN7cutlass13device_kernelIN5flash11enable_sm90INS1_16FlashAttnFwdSm90INS1_25CollectiveMainloopFwdSm90ILi2EN4cute5tupleIJNS5_1CILi1EEES8_S8_EEENS6_IJNS7_ILi128EEENS7_ILi96EEENS7_ILi192EEEEEELi128ENS_10bfloat16_tEfNS_4arch4Sm90ELb0ELb1ELb1ELb1ELb0ELb0ELb0ELb1ELb1ELb1ELb0ELb0EEENS1_21CollectiveEpilogueFwdINS6_IJSA_SA_SB_EEES9_SE_SG_Li256ELb1ELb1ELb0ELb0EEENS1_36VarlenDynamicPersistentTileSchedulerILi128ELi96ELi256ELi128ELb0ELb1ELb1ELb1ELb0ELb1EEEEEEEEEvNT_6ParamsE --------------------------
	.section	.nv.constant0._ZN7cutlass13device_kernelIN5flash11enable_sm90INS1_16FlashAttnFwdSm90INS1_25CollectiveMainloopFwdSm90ILi2EN4cute5tupleIJNS5_1CILi1EEES8_S8_EEENS6_IJNS7_ILi128EEENS7_ILi96EEENS7_ILi192EEEEEELi128ENS_10bfloat16_tEfNS_4arch4Sm90ELb0ELb1ELb1ELb1ELb0ELb0ELb0ELb1ELb1ELb1ELb0ELb0EEENS1_21CollectiveEpilogueFwdINS6_IJSA_SA_SB_EEES9_SE_SG_Li256ELb1ELb1ELb0ELb0EEENS1_36VarlenDynamicPersistentTileSchedulerILi128ELi96ELi256ELi128ELb0ELb1ELb1ELb1ELb0ELb1EEEEEEEEEvNT_6ParamsE,"a",@progbits
	.sectionflags	@""
	.align	4
.nv.constant0._ZN7cutlass13device_kernelIN5flash11enable_sm90INS1_16FlashAttnFwdSm90INS1_25CollectiveMainloopFwdSm90ILi2EN4cute5tupleIJNS5_1CILi1EEES8_S8_EEENS6_IJNS7_ILi128EEENS7_ILi96EEENS7_ILi192EEEEEELi128ENS_10bfloat16_tEfNS_4arch4Sm90ELb0ELb1ELb1ELb1ELb0ELb0ELb0ELb1ELb1ELb1ELb0ELb0EEENS1_21CollectiveEpilogueFwdINS6_IJSA_SA_SB_EEES9_SE_SG_Li256ELb1ELb1ELb0ELb0EEENS1_36VarlenDynamicPersistentTileSchedulerILi128ELi96ELi256ELi128ELb0ELb1ELb1ELb1ELb0ELb1EEEEEEEEEvNT_6ParamsE:
	.zero		3328


//--------------------- .nv.constant0._ZN7cutlass13device_kernelIN5flash11enable_sm90INS1_16FlashAttnFwdSm90INS1_25CollectiveMainloopFwdSm90ILi2EN4cute5tupleIJNS5_1CILi1EEES8_S8_EEENS6_IJNS7_ILi128EEENS7_ILi96EEENS7_ILi192EEEEEELi128ENS_10bfloat16_tEfNS_4arch4Sm90ELb0ELb1ELb1ELb1ELb0ELb1ELb0ELb1ELb1ELb1ELb0ELb0EEENS1_21CollectiveEpilogueFwdINS6_IJSA_SA_SB_EEES9_SE_SG_Li256ELb1ELb1ELb0ELb0EEENS1_36VarlenDynamicPersistentTileSchedulerILi128ELi96ELi256ELi128ELb0ELb1ELb1ELb1ELb0ELb1EEEEEEEEEvNT_6ParamsE --------------------------
	.section	.nv.constant0._ZN7cutlass13device_kernelIN5flash11enable_sm90INS1_16FlashAttnFwdSm90INS1_25CollectiveMainloopFwdSm90ILi2EN4cute5tupleIJNS5_1CILi1EEES8_S8_EEENS6_IJNS7_ILi128EEENS7_ILi96EEENS7_ILi192EEEEEELi128ENS_10bfloat16_tEfNS_4arch4Sm90ELb0ELb1ELb1ELb1ELb0ELb1ELb0ELb1ELb1ELb1ELb0ELb0EEENS1_21CollectiveEpilogueFwdINS6_IJSA_SA_SB_EEES9_SE_SG_Li256ELb1ELb1ELb0ELb0EEENS1_36VarlenDynamicPersistentTileSchedulerILi128ELi96ELi256ELi128ELb0ELb1ELb1ELb1ELb0ELb1EEEEEEEEEvNT_6ParamsE,"a",@progbits
	.sectionflags	@""
	.align	4
.nv.constant0._ZN7cutlass13device_kernelIN5flash11enable_sm90INS1_16FlashAttnFwdSm90INS1_25CollectiveMainloopFwdSm90ILi2EN4cute5tupleIJNS5_1CILi1EEES8_S8_EEENS6_IJNS7_ILi128EEENS7_ILi96EEENS7_ILi192EEEEEELi128ENS_10bfloat16_tEfNS_4arch4Sm90ELb0ELb1ELb1ELb1ELb0ELb1ELb0ELb1ELb1ELb1ELb0ELb0EEENS1_21CollectiveEpilogueFwdINS6_IJSA_SA_SB_EEES9_SE_SG_Li256ELb1ELb1ELb0ELb0EEENS1_36VarlenDynamicPersistentTileSchedulerILi128ELi96ELi256ELi128ELb0ELb1ELb1ELb1ELb0ELb1EEEEEEEEEvNT_6ParamsE:
	.zero		3328


//--------------------- .nv.constant0._ZN7cutlass13device_kernelIN5flash11enable_sm90INS1_16FlashAttnFwdSm90INS1_25CollectiveMainloopFwdSm90ILi2EN4cute5tupleIJNS5_1CILi1EEES8_S8_EEENS6_IJNS7_ILi128EEESA_NS7_ILi192EEEEEELi128ENS_10bfloat16_tEfNS_4arch4Sm90ELb1ELb0ELb1ELb0ELb0ELb0ELb0ELb1ELb1ELb1ELb0ELb0EEENS1_21CollectiveEpilogueFwdINS6_IJSA_SA_SA_EEES9_SD_SF_Li256ELb0ELb1ELb0ELb0EEENS1_30DynamicPersistentTileSchedulerILi256ELi128ELb0ELb1ELb1EEEEEEEEEvNT_6ParamsE --------------------------
	.section	.nv.constant0._ZN7cutlass13device_kernelIN5flash11enable_sm90INS1_16FlashAttnFwdSm90INS1_25CollectiveMainloopFwdSm90ILi2EN4cute5tupleIJNS5_1CILi1EEES8_S8_EEENS6_IJNS7_ILi128EEESA_NS7_ILi192EEEEEELi128ENS_10bfloat16_tEfNS_4arch4Sm90ELb1ELb0ELb1ELb0ELb0ELb0ELb0ELb1ELb1ELb1ELb0ELb0EEENS1_21CollectiveEpilogueFwdINS6_IJSA_SA_SA_EEES9_SD_SF_Li256ELb0ELb1ELb0ELb0EEENS1_30DynamicPersistentTileSchedulerILi256ELi128ELb0ELb1ELb1EEEEEEEEEvNT_6ParamsE,"a",@progbits
	.sectionflags	@""
	.align	4
.nv.constant0._ZN7cutlass13device_kernelIN5flash11enable_sm90INS1_16FlashAttnFwdSm90INS1_25CollectiveMainloopFwdSm90ILi2EN4cute5tupleIJNS5_1CILi1EEES8_S8_EEENS6_IJNS7_ILi128EEESA_NS7_ILi192EEEEEELi128ENS_10bfloat16_tEfNS_4arch4Sm90ELb1ELb0ELb1ELb0ELb0ELb0ELb0ELb1ELb1ELb1ELb0ELb0EEENS1_21CollectiveEpilogueFwdINS6_IJSA_SA_SA_EEES9_SD_SF_Li256ELb0ELb1ELb0ELb0EEENS1_30DynamicPersistentTileSchedulerILi256ELi128ELb0ELb1ELb1EEEEEEEEEvNT_6ParamsE:
	.zero		3328


//--------------------- .nv.constant0._ZN7cutlass13device_kernelIN5flash11enable_sm90INS1_16FlashAttnFwdSm90INS1_25CollectiveMainloopFwdSm90ILi2EN4cute5tupleIJNS5_1CILi1EEES8_S8_EEENS6_IJNS7_ILi128EEESA_NS7_ILi192EEEEEELi128ENS_10bfloat16_tEfNS_4arch4Sm90ELb1ELb0ELb1ELb1ELb0ELb0ELb0ELb1ELb1ELb1ELb0ELb0EEENS1_21CollectiveEpilogueFwdINS6_IJSA_SA_SA_EEES9_SD_SF_Li256ELb1ELb1ELb0ELb0EEENS1_36VarlenDynamicPersistentTileSchedulerILi128ELi128ELi256ELi128ELb0ELb1ELb1ELb1ELb1ELb1EEEEEEEEEvNT_6ParamsE --------------------------
	.section	.nv.constant0._ZN7cutlass13device_kernelIN5flash11enable_sm90INS1_16FlashAttnFwdSm90INS1_25CollectiveMainloopFwdSm90ILi2EN4cute5tupleIJNS5_1CILi1EEES8_S8_EEENS6_IJNS7_ILi128EEESA_NS7_ILi192EEEEEELi128ENS_10bfloat16_tEfNS_4arch4Sm90ELb1ELb0ELb1ELb1ELb0ELb0ELb0ELb1ELb1ELb1ELb0ELb0EEENS1_21CollectiveEpilogueFwdINS6_IJSA_SA_SA_EEES9_SD_SF_Li256ELb1ELb1ELb0ELb0EEENS1_36VarlenDynamicPersistentTileSchedulerILi128ELi128ELi256ELi128ELb0ELb1ELb1ELb1ELb1ELb1EEEEEEEEEvNT_6ParamsE,"a",@progbits
	.sectionflags	@""
	.align	4
.nv.constant0._ZN7cutlass13device_kernelIN5flash11enable_sm90INS1_16FlashAttnFwdSm90INS1_25CollectiveMainloopFwdSm90ILi2EN4cute5tupleIJNS5_1CILi1EEES8_S8_EEENS6_IJNS7_ILi128EEESA_NS7_ILi192EEEEEELi128ENS_10bfloat16_tEfNS_4arch4Sm90ELb1ELb0ELb1ELb1ELb0ELb0ELb0ELb1ELb1ELb1ELb0ELb0EEENS1_21CollectiveEpilogueFwdINS6_IJSA_SA_SA_EEES9_SD_SF_Li256ELb1ELb1ELb0ELb0EEENS1_36VarlenDynamicPersistentTileSchedulerILi128ELi128ELi256ELi128ELb0ELb1ELb1ELb1ELb1ELb1EEEEEEEEEvNT_6ParamsE:
	.zero		3328


//--------------------- .nv.constant0._ZN7cutlass13device_kernelIN5flash11enable_sm90INS1_16FlashAttnFwdSm90INS1_25CollectiveMainloopFwdSm90ILi2EN4cute5tupleIJNS5_1CILi1EEES8_S8_EEENS6_IJNS7_ILi128EEESA_NS7_ILi192EEEEEELi128ENS_10bfloat16_tEfNS_4arch4Sm90ELb1ELb0ELb1ELb1ELb0ELb1ELb0ELb1ELb1ELb1ELb0ELb0EEENS1_21CollectiveEpilogueFwdINS6_IJSA_SA_SA_EEES9_SD_SF_Li256ELb1ELb1ELb0ELb0EEENS1_36VarlenDynamicPersistentTileSchedulerILi128ELi128ELi256ELi128ELb0ELb1ELb1ELb1ELb1ELb1EEEEEEEEEvNT_6ParamsE --------------------------
	.section	.nv.constant0._ZN7cutlass13device_kernelIN5flash11enable_sm90INS1_16FlashAttnFwdSm90INS1_25CollectiveMainloopFwdSm90ILi2EN4cute5tupleIJNS5_1CILi1EEES8_S8_EEENS6_IJNS7_ILi128EEESA_NS7_ILi192EEEEEELi128ENS_10bfloat16_tEfNS_4arch4Sm90ELb1ELb0ELb1ELb1ELb0ELb1ELb0ELb1ELb1ELb1ELb0ELb0EEENS1_21CollectiveEpilogueFwdINS6_IJSA_SA_SA_EEES9_SD_SF_Li256ELb1ELb1ELb0ELb0EEENS1_36VarlenDynamicPersistentTileSchedulerILi128ELi128ELi256ELi128ELb0ELb1ELb1ELb1ELb1ELb1EEEEEEEEEvNT_6ParamsE,"a",@progbits
	.sectionflags	@""
	.align	4
.nv.constant0._ZN7cutlass13device_kernelIN5flash11enable_sm90INS1_16FlashAttnFwdSm90INS1_25CollectiveMainloopFwdSm90ILi2EN4cute5tupleIJNS5_1CILi1EEES8_S8_EEENS6_IJNS7_ILi128EEESA_NS7_ILi192EEEEEELi128ENS_10bfloat16_tEfNS_4arch4Sm90ELb1ELb0ELb1ELb1ELb0ELb1ELb0ELb1ELb1ELb1ELb0ELb0EEENS1_21CollectiveEpilogueFwdINS6_IJSA_SA_SA_EEES9_SD_SF_Li256ELb1ELb1ELb0ELb0EEENS1_36VarlenDynamicPersistentTileSchedulerILi128ELi128ELi256ELi128ELb0ELb1ELb1ELb1ELb1ELb1EEEEEEEEEvNT_6ParamsE:
	.zero		3328


//--------------------- .nv.constant0._ZN7cutlass13device_kernelIN5flash11enable_sm90INS1_16FlashAttnFwdSm90INS1_25CollectiveMainloopFwdSm90ILi2EN4cute5tupleIJNS5_1CILi1EEES8_S8_EEENS6_IJNS7_ILi64EEESA_SA_EEELi512ENS_10bfloat16_tEfNS_4arch4Sm90ELb0ELb0ELb1ELb0ELb0ELb0ELb0ELb0ELb0ELb1ELb0ELb0EEENS1_21CollectiveEpilogueFwdINS6_IJSA_NS7_ILi512EEESA_EEES9_SC_SE_Li256ELb0ELb1ELb0ELb0EEENS1_29StaticPersistentTileSchedulerILb0EEEEEEEEEvNT_6ParamsE --------------------------
	.section	.nv.constant0._ZN7cutlass13device_kernelIN5flash11enable_sm90INS1_16FlashAttnFwdSm90INS1_25CollectiveMainloopFwdSm90ILi2EN4cute5tupleIJNS5_1CILi1EEES8_S8_EEENS6_IJNS7_ILi64EEESA_SA_EEELi512ENS_10bfloat16_tEfNS_4arch4Sm90ELb0ELb0ELb1ELb0ELb0ELb0ELb0ELb0ELb0ELb1ELb0ELb0EEENS1_21CollectiveEpilogueFwdINS6_IJSA_NS7_ILi512EEESA_EEES9_SC_SE_Li256ELb0ELb1ELb0ELb0EEENS1_29StaticPersistentTileSchedulerILb0EEEEEEEEEvNT_6ParamsE,"a",@progbits
	.sectionflags	@""
	.align	4
.nv.constant0._ZN7cutlass13device_kernelIN5flash11enable_sm90INS1_16FlashAttnFwdSm90INS1_25CollectiveMainloopFwdSm90ILi2EN4cute5tupleIJNS5_1CILi1EEES8_S8_EEENS6_IJNS7_ILi64EEESA_SA_EEELi512ENS_10bfloat16_tEfNS_4arch4Sm90ELb0ELb0ELb1ELb0ELb0ELb0ELb0ELb0ELb0ELb1ELb0ELb0EEENS1_21CollectiveEpilogueFwdINS6_IJSA_NS7_ILi512EEESA_EEES9_SC_SE_Li256ELb0ELb1ELb0ELb0EEENS1_29StaticPersistentTileSchedulerILb0EEEEEEEEEvNT_6ParamsE:
	.zero		3200


//--------------------- .nv.constant0._ZN7cutlass13device_kernelIN5flash11enable_sm90INS1_16FlashAttnFwdSm90INS1_25CollectiveMainloopFwdSm90ILi2EN4cute5tupleIJNS5_1CILi1EEES8_S8_EEENS6_IJNS7_ILi64EEESA_SA_EEELi512ENS_10bfloat16_tEfNS_4arch4Sm90ELb0ELb0ELb1ELb0ELb0ELb0ELb1ELb0ELb0ELb1ELb0ELb0EEENS1_21CollectiveEpilogueFwdINS6_IJSA_NS7_ILi512EEESA_EEES9_SC_SE_Li256ELb0ELb1ELb0ELb0EEENS1_29StaticPersistentTileSchedulerILb0EEEEEEEEEvNT_6ParamsE --------------------------
	.section	.nv.constant0._ZN7cutlass13device_kernelIN5flash11enable_sm90INS1_16FlashAttnFwdSm90INS1_25CollectiveMainloopFwdSm90ILi2EN4cute5tupleIJNS5_1CILi1EEES8_S8_EEENS6_IJNS7_ILi64EEESA_SA_EEELi512ENS_10bfloat16_tEfNS_4arch4Sm90ELb0ELb0ELb1ELb0ELb0ELb0ELb1ELb0ELb0ELb1ELb0ELb0EEENS1_21CollectiveEpilogueFwdINS6_IJSA_NS7_ILi512EEESA_EEES9_SC_SE_Li256ELb0ELb1ELb0ELb0EEENS1_29StaticPersistentTileSchedulerILb0EEEEEEEEEvNT_6ParamsE,"a",@progbits
	.sectionflags	@""
	.align	4
.nv.constant0._ZN7cutlass13device_kernelIN5flash11enable_sm90INS1_16FlashAttnFwdSm90INS1_25CollectiveMainloopFwdSm90ILi2EN4cute5tupleIJNS5_1CILi1EEES8_S8_EEENS6_IJNS7_ILi64EEESA_SA_EEELi512ENS_10bfloat16_tEfNS_4arch4Sm90ELb0ELb0ELb1ELb0ELb0ELb0ELb1ELb0ELb0ELb1ELb0ELb0EEENS1_21CollectiveEpilogueFwdINS6_IJSA_NS7_ILi512EEESA_EEES9_SC_SE_Li256ELb0ELb1ELb0ELb0EEENS1_29StaticPersistentTileSchedulerILb0EEEEEEEEEvNT_6ParamsE:
	.zero		3456


//--------------------- .nv.constant0._ZN7cutlass13device_kernelIN5flash11enable_sm90INS1_16FlashAttnFwdSm90INS1_25CollectiveMainloopFwdSm90ILi2EN4cute5tupleIJNS5_1CILi1EEES8_S8_EEENS6_IJNS7_ILi64EEESA_SA_EEELi512ENS_10bfloat16_tEfNS_4arch4Sm90ELb0ELb0ELb1ELb1ELb0ELb0ELb0ELb0ELb0ELb1ELb0ELb0EEENS1_21CollectiveEpilogueFwdINS6_IJSA_NS7_ILi512EEESA_EEES9_SC_SE_Li256ELb1ELb1ELb0ELb0EEENS1_36VarlenDynamicPersistentTileSchedulerILi64ELi64ELi256ELi128ELb0ELb1ELb1ELb0ELb1ELb1EEEEEEEEEvNT_6ParamsE --------------------------
	.section	.nv.constant0._ZN7cutlass13device_kernelIN5flash11enable_sm90INS1_16FlashAttnFwdSm90INS1_25CollectiveMainloopFwdSm90ILi2EN4cute5tupleIJNS5_1CILi1EEES8_S8_EEENS6_IJNS7_ILi64EEESA_SA_EEELi512ENS_10bfloat16_tEfNS_4arch4Sm90ELb0ELb0ELb1ELb1ELb0ELb0ELb0ELb0ELb0ELb1ELb0ELb0EEENS1_21CollectiveEpilogueFwdINS6_IJSA_NS7_ILi512EEESA_EEES9_SC_SE_Li256ELb1ELb1ELb0ELb0EEENS1_36VarlenDynamicPersistentTileSchedulerILi64ELi64ELi256ELi128ELb0ELb1ELb1ELb0ELb1ELb1EEEEEEEEEvNT_6ParamsE,"a",@progbits
	.sectionflags	@""
	.align	4
.nv.constant0._ZN7cutlass13device_kernelIN5flash11enable_sm90INS1_16FlashAttnFwdSm90INS1_25CollectiveMainloopFwdSm90ILi2EN4cute5tupleIJNS5_1CILi1EEES8_S8_EEENS6_IJNS7_ILi64EEESA_SA_EEELi512ENS_10bfloat16_tEfNS_4arch4Sm90ELb0ELb0ELb1ELb1ELb0ELb0ELb0ELb0ELb0ELb1ELb0ELb0EEENS1_21CollectiveEpilogueFwdINS6_IJSA_NS7_ILi512EEESA_EEES9_SC_SE_Li256ELb1ELb1ELb0ELb0EEENS1_36VarlenDynamicPersistentTileSchedulerILi64ELi64ELi256ELi128ELb0ELb1ELb1ELb0ELb1ELb1EEEEEEEEEvNT_6ParamsE:
	.zero		3328


//--------------------- .nv.constant0._ZN7cutlass13device_kernelIN5flash11enable_sm90INS1_16FlashAttnFwdSm90INS1_25CollectiveMainloopFwdSm90ILi2EN4cute5tupleIJNS5_1CILi1EEES8_S8_EEENS6_IJNS7_ILi64EEESA_SA_EEELi512ENS_10bfloat16_tEfNS_4arch4Sm90ELb0ELb0ELb1ELb1ELb0ELb1ELb0ELb0ELb0ELb1ELb0ELb0EEENS1_21CollectiveEpilogueFwdINS6_IJSA_NS7_ILi512EEESA_EEES9_SC_SE_Li256ELb1ELb1ELb0ELb0EEENS1_36VarlenDynamicPersistentTileSchedulerILi64ELi64ELi256ELi128ELb0ELb1ELb1ELb0ELb1ELb1EEEEEEEEEvNT_6ParamsE --------------------------
	.section	.nv.constant0._ZN7cutlass13device_kernelIN5flash11enable_sm90INS1_16FlashAttnFwdSm90INS1_25CollectiveMainloopFwdSm90ILi2EN4cute5tupleIJNS5_1CILi1EEES8_S8_EEENS6_IJNS7_ILi64EEESA_SA_EEELi512ENS_10bfloat16_tEfNS_4arch4Sm90ELb0ELb0ELb1ELb1ELb0ELb1ELb0ELb0ELb0ELb1ELb0ELb0EEENS1_21CollectiveEpilogueFwdINS6_IJSA_NS7_ILi512EEESA_EEES9_SC_SE_Li256ELb1ELb1ELb0ELb0EEENS1_36VarlenDynamicPersistentTileSchedulerILi64ELi64ELi256ELi128ELb0ELb1ELb1ELb0ELb1ELb1EEEEEEEEEvNT_6ParamsE,"a",@progbits
	.sectionflags	@""
	.align	4
.nv.constant0._ZN7cutlass13device_kernelIN5flash11enable_sm90INS1_16FlashAttnFwdSm90INS1_25CollectiveMainloopFwdSm90ILi2EN4cute5tupleIJNS5_1CILi1EEES8_S8_EEENS6_IJNS7_ILi64EEESA_SA_EEELi512ENS_10bfloat16_tEfNS_4arch4Sm90ELb0ELb0ELb1ELb1ELb0ELb1ELb0ELb0ELb0ELb1ELb0ELb0EEENS1_21CollectiveEpilogueFwdINS6_IJSA_NS7_ILi512EEESA_EEES9_SC_SE_Li256ELb1ELb1ELb0ELb0EEENS1_36VarlenDynamicPersistentTileSchedulerILi64ELi64ELi256ELi128ELb0ELb1ELb1ELb0ELb1ELb1EEEEEEEEEvNT_6ParamsE:
	.zero		3328


//--------------------- .nv.constant0._ZN7cutlass13device_kernelIN5flash11enable_sm90INS1_16FlashAttnFwdSm90INS1_25CollectiveMainloopFwdSm90ILi2EN4cute5tupleIJNS5_1CILi1EEES8_S8_EEENS6_IJNS7_ILi64EEESA_SA_EEELi512ENS_10bfloat16_tEfNS_4arch4Sm90ELb0ELb0ELb1ELb1ELb0ELb0ELb1ELb0ELb0ELb1ELb0ELb0EEENS1_21CollectiveEpilogueFwdINS6_IJSA_NS7_ILi512EEESA_EEES9_SC_SE_Li256ELb1ELb1ELb0ELb0EEENS1_36VarlenDynamicPersistentTileSchedulerILi64ELi64ELi256ELi128ELb0ELb1ELb1ELb0ELb1ELb1EEEEEEEEEvNT_6ParamsE --------------------------
	.section	.nv.constant0._ZN7cutlass13device_kernelIN5flash11enable_sm90INS1_16FlashAttnFwdSm90INS1_25CollectiveMainloopFwdSm90ILi2EN4cute5tupleIJNS5_1CILi1EEES8_S8_EEENS6_IJNS7_ILi64EEESA_SA_EEELi512ENS_10bfloat16_tEfNS_4arch4Sm90ELb0ELb0ELb1ELb1ELb0ELb0ELb1ELb0ELb0ELb1ELb0ELb0EEENS1_21CollectiveEpilogueFwdINS6_IJSA_NS7_ILi512EEESA_EEES9_SC_SE_Li256ELb1ELb1ELb0ELb0EEENS1_36VarlenDynamicPersistentTileSchedulerILi64ELi64ELi256ELi128ELb0ELb1ELb1ELb0ELb1ELb1EEEEEEEEEvNT_6ParamsE,"a",@progbits
	.sectionflags	@""
	.align	4
.nv.constant0._ZN7cutlass13device_kernelIN5flash11enable_sm90INS1_16FlashAttnFwdSm90INS1_25CollectiveMainloopFwdSm90ILi2EN4cute5tupleIJNS5_1CILi1EEES8_S8_EEENS6_IJNS7_ILi64EEESA_SA_EEELi512ENS_10bfloat16_tEfNS_4arch4Sm90ELb0ELb0ELb1ELb1ELb0ELb0ELb1ELb0ELb0ELb1ELb0ELb0EEENS1_21CollectiveEpilogueFwdINS6_IJSA_NS7_ILi512EEESA_EEES9_SC_SE_Li256ELb1ELb1ELb0ELb0EEENS1_36VarlenDynamicPersistentTileSchedulerILi64ELi64ELi256ELi128ELb0ELb1ELb1ELb0ELb1ELb1EEEEEEEEEvNT_6ParamsE:
	.zero		3584


//--------------------- .nv.constant0._ZN7cutlass13device_kernelIN5flash11enable_sm90INS1_16FlashAttnFwdSm90INS1_25CollectiveMainloopFwdSm90ILi2EN4cute5tupleIJNS5_1CILi1EEES8_S8_EEENS6_IJNS7_ILi64EEESA_SA_EEELi512ENS_10bfloat16_tEfNS_4arch4Sm90ELb0ELb0ELb1ELb1ELb0ELb1ELb1ELb0ELb0ELb1ELb0ELb0EEENS1_21CollectiveEpilogueFwdINS6_IJSA_NS7_ILi512EEESA_EEES9_SC_SE_Li256ELb1ELb1ELb0ELb0EEENS1_36VarlenDynamicPersistentTileSchedulerILi64ELi64ELi256ELi128ELb0ELb1ELb1ELb0ELb1ELb1EEEEEEEEEvNT_6ParamsE --------------------------
	.section	.nv.constant0._ZN7cutlass13device_kernelIN5flash11enable_sm90INS1_16FlashAttnFwdSm90INS1_25CollectiveMainloopFwdSm90ILi2EN4cute5tupleIJNS5_1CILi1EEES8_S8_EEENS6_IJNS7_ILi64EEESA_SA_EEELi512ENS_10bfloat16_tEfNS_4arch4Sm90ELb0ELb0ELb1ELb1ELb0ELb1ELb1ELb0ELb0ELb1ELb0ELb0EEENS1_21CollectiveEpilogueFwdINS6_IJSA_NS7_ILi512EEESA_EEES9_SC_SE_Li256ELb1ELb1ELb0ELb0EEENS1_36VarlenDynamicPersistentTileSchedulerILi64ELi64ELi256ELi128ELb0ELb1ELb1ELb0ELb1ELb1EEEEEEEEEvNT_6ParamsE,"a",@progbits
	.sectionflags	@""
	.align	4
.nv.constant0._ZN7cutlass13device_kernelIN5flash11enable_sm90INS1_16FlashAttnFwdSm90INS1_25CollectiveMainloopFwdSm90ILi2EN4cute5tupleIJNS5_1CILi1EEES8_S8_EEENS6_IJNS7_ILi64EEESA_SA_EEELi512ENS_10bfloat16_tEfNS_4arch4Sm90ELb0ELb0ELb1ELb1ELb0ELb1ELb1ELb0ELb0ELb1ELb0ELb0EEENS1_21CollectiveEpilogueFwdINS6_IJSA_NS7_ILi512EEESA_EEES9_SC_SE_Li256ELb1ELb1ELb0ELb0EEENS1_36VarlenDynamicPersistentTileSchedulerILi64ELi64ELi256ELi128ELb0ELb1ELb1ELb0ELb1ELb1EEEEEEEEEvNT_6ParamsE:
	.zero		3584


//--------------------- .nv.constant0._ZN7cutlass13device_kernelIN5flash11enable_sm90INS1_16FlashAttnFwdSm90INS1_25CollectiveMainloopFwdSm90ILi2EN4cute5tupleIJNS5_1CILi1EEES8_S8_EEENS6_IJNS7_ILi64EEESA_SA_EEELi512ENS_10bfloat16_tEfNS_4arch4Sm90ELb0ELb1ELb1ELb0ELb0ELb0ELb0ELb0ELb0ELb1ELb0ELb0EEENS1_21CollectiveEpilogueFwdINS6_IJSA_NS7_ILi512EEESA_EEES9_SC_SE_Li256ELb0ELb1ELb0ELb0EEENS1_30DynamicPersistentTileSchedulerILi256ELi128ELb0ELb1ELb1EEEEEEEEEvNT_6ParamsE --------------------------
	.section	.nv.constant0._ZN7cutlass13device_kernelIN5flash11enable_sm90INS1_16FlashAttnFwdSm90INS1_25CollectiveMainloopFwdSm90ILi2EN4cute5tupleIJNS5_1CILi1EEES8_S8_EEENS6_IJNS7_ILi64EEESA_SA_EEELi512ENS_10bfloat16_tEfNS_4arch4Sm90ELb0ELb1ELb1ELb0ELb0ELb0ELb0ELb0ELb0ELb1ELb0ELb0EEENS1_21CollectiveEpilogueFwdINS6_IJSA_NS7_ILi512EEESA_EEES9_SC_SE_Li256ELb0ELb1ELb0ELb0EEENS1_30DynamicPersistentTileSchedulerILi256ELi128ELb0ELb1ELb1EEEEEEEEEvNT_6ParamsE,"a",@progbits
	.sectionflags	@""
	.align	4
.nv.constant0._ZN7cutlass13device_kernelIN5flash11enable_sm90INS1_16FlashAttnFwdSm90INS1_25CollectiveMainloopFwdSm90ILi2EN4cute5tupleIJNS5_1CILi1EEES8_S8_EEENS6_IJNS7_ILi64EEESA_SA_EEELi512ENS_10bfloat16_tEfNS_4arch4Sm90ELb0ELb1ELb1ELb0ELb0ELb0ELb0ELb0ELb0ELb1ELb0ELb0EEENS1_21CollectiveEpilogueFwdINS6_IJSA_NS7_ILi512EEESA_EEES9_SC_SE_Li256ELb0ELb1ELb0ELb0EEENS1_30DynamicPersistentTileSchedulerILi256ELi128ELb0ELb1ELb1EEEEEEEEEvNT_6ParamsE:
	.zero		3328


//--------------------- .nv.constant0._ZN7cutlass13device_kernelIN5flash11enable_sm90INS1_16FlashAttnFwdSm90INS1_25CollectiveMainloopFwdSm90ILi2EN4cute5tupleIJNS5_1CILi1EEES8_S8_EEENS6_IJNS7_ILi64EEESA_SA_EEELi512ENS_10bfloat16_tEfNS_4arch4Sm90ELb0ELb1ELb1ELb0ELb0ELb0ELb1ELb0ELb0ELb1ELb0ELb0EEENS1_21CollectiveEpilogueFwdINS6_IJSA_NS7_ILi512EEESA_EEES9_SC_SE_Li256ELb0ELb1ELb0ELb0EEENS1_30DynamicPersistentTileSchedulerILi256ELi128ELb0ELb1ELb1EEEEEEEEEvNT_6ParamsE --------------------------
	.section	.nv.constant0._ZN7cutlass13device_kernelIN5flash11enable_sm90INS1_16FlashAttnFwdSm90INS1_25CollectiveMainloopFwdSm90ILi2EN4cute5tupleIJNS5_1CILi1EEES8_S8_EEENS6_IJNS7_ILi64EEESA_SA_EEELi512ENS_10bfloat16_tEfNS_4arch4Sm90ELb0ELb1ELb1ELb0ELb0ELb0ELb1ELb0ELb0ELb1ELb0ELb0EEENS1_21CollectiveEpilogueFwdINS6_IJSA_NS7_ILi512EEESA_EEES9_SC_SE_Li256ELb0ELb1ELb0ELb0EEENS1_30DynamicPersistentTileSchedulerILi256ELi128ELb0ELb1ELb1EEEEEEEEEvNT_6ParamsE,"a",@progbits
	.sectionflags	@""
	.align	4
.nv.constant0._ZN7cutlass13device_kernelIN5flash11enable_sm90INS1_16FlashAttnFwdSm90INS1_25CollectiveMainloopFwdSm90ILi2EN4cute5tupleIJNS5_1CILi1EEES8_S8_EEENS6_IJNS7_ILi64EEESA_SA_EEELi512ENS_10bfloat16_tEfNS_4arch4Sm90ELb0ELb1ELb1ELb0ELb0ELb0ELb1ELb0ELb0ELb1ELb0ELb0EEENS1_21CollectiveEpilogueFwdINS6_IJSA_NS7_ILi512EEESA_EEES9_SC_SE_Li256ELb0ELb1ELb0ELb0EEENS1_30DynamicPersistentTileSchedulerILi256ELi128ELb0ELb1ELb1EEEEEEEEEvNT_6ParamsE:
	.zero		3584


//--------------------- .nv.constant0._ZN7cutlass13device_kernelIN5flash11enable_sm90INS1_16FlashAttnFwdSm90INS1_25CollectiveMainloopFwdSm90ILi2EN4cute5tupleIJNS5_1CILi1EEES8_S8_EEENS6_IJNS7_ILi64EEESA_SA_EEELi512ENS_10bfloat16_tEfNS_4arch4Sm90ELb0ELb1ELb1ELb1ELb0ELb0ELb0ELb0ELb0ELb1ELb0ELb0EEENS1_21CollectiveEpilogueFwdINS6_IJSA_NS7_ILi512EEESA_EEES9_SC_SE_Li256ELb1ELb1ELb0ELb0EEENS1_36VarlenDynamicPersistentTileSchedulerILi64ELi64ELi256ELi128ELb0ELb1ELb1ELb1ELb0ELb1EEEEEEEEEvNT_6ParamsE --------------------------
	.section	.nv.constant0._ZN7cutlass13device_kernelIN5flash11enable_sm90INS1_16FlashAttnFwdSm90INS1_25CollectiveMainloopFwdSm90ILi2EN4cute5tupleIJNS5_1CILi1EEES8_S8_EEENS6_IJNS7_ILi64EEESA_SA_EEELi512ENS_10bfloat16_tEfNS_4arch4Sm90ELb0ELb1ELb1ELb1ELb0ELb0ELb0ELb0ELb0ELb1ELb0ELb0EEENS1_21CollectiveEpilogueFwdINS6_IJSA_NS7_ILi512EEESA_EEES9_SC_SE_Li256ELb1ELb1ELb0ELb0EEENS1_36VarlenDynamicPersistentTileSchedulerILi64ELi64ELi256ELi128ELb0ELb1ELb1ELb1ELb0ELb1EEEEEEEEEvNT_6ParamsE,"a",@progbits
	.sectionflags	@""
	.align	4
.nv.constant0._ZN7cutlass13device_kernelIN5flash11enable_sm90INS1_16FlashAttnFwdSm90INS1_25CollectiveMainloopFwdSm90ILi2EN4cute5tupleIJNS5_1CILi1EEES8_S8_EEENS6_IJNS7_ILi64EEESA_SA_EEELi512ENS_10bfloat16_tEfNS_4arch4Sm90ELb0ELb1ELb1ELb1ELb0ELb0ELb0ELb0ELb0ELb1ELb0ELb0EEENS1_21CollectiveEpilogueFwdINS6_IJSA_NS7_ILi512EEESA_EEES9_SC_SE_Li256ELb1ELb1ELb0ELb0EEENS1_36VarlenDynamicPersistentTileSchedulerILi64ELi64ELi256ELi128ELb0ELb1ELb1ELb1ELb0ELb1EEEEEEEEEvNT_6ParamsE:
	.zero		3328


//--------------------- .nv.constant0._ZN7cutlass13device_kernelIN5flash11enable_sm90INS1_16FlashAttnFwdSm90INS1_25CollectiveMainloopFwdSm90ILi2EN4cute5tupleIJNS5_1CILi1EEES8_S8_EEENS6_IJNS7_ILi64EEESA_SA_EEELi512ENS_10bfloat16_tEfNS_4arch4Sm90ELb0ELb1ELb1ELb1ELb0ELb1ELb0ELb0ELb0ELb1ELb0ELb0EEENS1_21CollectiveEpilogueFwdINS6_IJSA_NS7_ILi512EEESA_EEES9_SC_SE_Li256ELb1ELb1ELb0ELb0EEENS1_36VarlenDynamicPersistentTileSchedulerILi64ELi64ELi256ELi128ELb0ELb1ELb1ELb1ELb0ELb1EEEEEEEEEvNT_6ParamsE --------------------------
	.section	.nv.constant0._ZN7cutlass13device_kernelIN5flash11enable_sm90INS1_16FlashAttnFwdSm90INS1_25CollectiveMainloopFwdSm90ILi2EN4cute5tupleIJNS5_1CILi1EEES8_S8_EEENS6_IJNS7_ILi64EEESA_SA_EEELi512ENS_10bfloat16_tEfNS_4arch4Sm90ELb0ELb1ELb1ELb1ELb0ELb1ELb0ELb0ELb0ELb1ELb0ELb0EEENS1_21CollectiveEpilogueFwdINS6_IJSA_NS7_ILi512EEESA_EEES9_SC_SE_Li256ELb1ELb1ELb0ELb0EEENS1_36VarlenDynamicPersistentTileSchedulerILi64ELi64ELi256ELi128ELb0ELb1ELb1ELb1ELb0ELb1EEEEEEEEEvNT_6ParamsE,"a",@progbits
	.sectionflags	@""
	.align	4
.nv.constant0._ZN7cutlass13device_kernelIN5flash11enable_sm90INS1_16FlashAttnFwdSm90INS1_25CollectiveMainloopFwdSm90ILi2EN4cute5tupleIJNS5_1CILi1EEES8_S8_EEENS6_IJNS7_ILi64EEESA_SA_EEELi512ENS_10bfloat16_tEfNS_4arch4Sm90ELb0ELb1ELb1ELb1ELb0ELb1ELb0ELb0ELb0ELb1ELb0ELb0EEENS1_21CollectiveEpilogueFwdINS6_IJSA_NS7_ILi512EEESA_EEES9_SC_SE_Li256ELb1ELb1ELb0ELb0EEENS1_36VarlenDynamicPersistentTileSchedulerILi64ELi64ELi256ELi128ELb0ELb1ELb1ELb1ELb0ELb1EEEEEEEEEvNT_6ParamsE:
	.zero		3328


//--------------------- .nv.constant0._ZN7cutlass13device_kernelIN5flash11enable_sm90INS1_16FlashAttnFwdSm90INS1_25CollectiveMainloopFwdSm90ILi2EN4cute5tupleIJNS5_1CILi1EEES8_S8_EEENS6_IJNS7_ILi64EEESA_SA_EEELi512ENS_10bfloat16_tEfNS_4arch4Sm90ELb0ELb1ELb1ELb1ELb0ELb0ELb1ELb0ELb0ELb1ELb0ELb0EEENS1_21CollectiveEpilogueFwdINS6_IJSA_NS7_ILi512EEESA_EEES9_SC_SE_Li256ELb1ELb1ELb0ELb0EEENS1_36VarlenDynamicPersistentTileSchedulerILi64ELi64ELi256ELi128ELb0ELb1ELb1ELb1ELb0ELb1EEEEEEEEEvNT_6ParamsE --------------------------
	.section	.nv.constant0._ZN7cutlass13device_kernelIN5flash11enable_sm90INS1_16FlashAttnFwdSm90INS1_25CollectiveMainloopFwdSm90ILi2EN4cute5tupleIJNS5_1CILi1EEES8_S8_EEENS6_IJNS7_ILi64EEESA_SA_EEELi512ENS_10bfloat16_tEfNS_4arch4Sm90ELb0ELb1ELb1ELb1ELb0ELb0ELb1ELb0ELb0ELb1ELb0ELb0EEENS1_21CollectiveEpilogueFwdINS6_IJSA_NS7_ILi512EEESA_EEES9_SC_SE_Li256ELb1ELb1ELb0ELb0EEENS1_36VarlenDynamicPersistentTileSchedulerILi64ELi64ELi256ELi128ELb0ELb1ELb1ELb1ELb0ELb1EEEEEEEEEvNT_6ParamsE,"a",@progbits
	.sectionflags	@""
	.align	4
.nv.constant0._ZN7cutlass13device_kernelIN5flash11enable_sm90INS1_16FlashAttnFwdSm90INS1_25CollectiveMainloopFwdSm90ILi2EN4cute5tupleIJNS5_1CILi1EEES8_S8_EEENS6_IJNS7_ILi64EEESA_SA_EEELi512ENS_10bfloat16_tEfNS_4arch4Sm90ELb0ELb1ELb1ELb1ELb0ELb0ELb1ELb0ELb0ELb1ELb0ELb0EEENS1_21CollectiveEpilogueFwdINS6_IJSA_NS7_ILi512EEESA_EEES9_SC_SE_Li256ELb1ELb1ELb0ELb0EEENS1_36VarlenDynamicPersistentTileSchedulerILi64ELi64ELi256ELi128ELb0ELb1ELb1ELb1ELb0ELb1EEEEEEEEEvNT_6ParamsE:
	.zero		3584


//--------------------- .nv.constant0._ZN7cutlass13device_kernelIN5flash11enable_sm90INS1_16FlashAttnFwdSm90INS1_25CollectiveMainloopFwdSm90ILi2EN4cute5tupleIJNS5_1CILi1EEES8_S8_EEENS6_IJNS7_ILi64EEESA_SA_EEELi512ENS_10bfloat16_tEfNS_4arch4Sm90ELb0ELb1ELb1ELb1ELb0ELb1ELb1ELb0ELb0ELb1ELb0ELb0EEENS1_21CollectiveEpilogueFwdINS6_IJSA_NS7_ILi512EEESA_EEES9_SC_SE_Li256ELb1ELb1ELb0ELb0EEENS1_36VarlenDynamicPersistentTileSchedulerILi64ELi64ELi256ELi128ELb0ELb1ELb1ELb1ELb0ELb1EEEEEEEEEvNT_6ParamsE --------------------------
	.section	.nv.constant0._ZN7cutlass13device_kernelIN5flash11enable_sm90INS1_16FlashAttnFwdSm90INS1_25CollectiveMainloopFwdSm90ILi2EN4cute5tupleIJNS5_1CILi1EEES8_S8_EEENS6_IJNS7_ILi64EEESA_SA_EEELi512ENS_10bfloat16_tEfNS_4arch4Sm90ELb0ELb1ELb1ELb1ELb0ELb1ELb1ELb0ELb0ELb1ELb0ELb0EEENS1_21CollectiveEpilogueFwdINS6_IJSA_NS7_ILi512EEESA_EEES9_SC_SE_Li256ELb1ELb1ELb0ELb0EEENS1_36VarlenDynamicPersistentTileSchedulerILi64ELi64ELi256ELi128ELb0ELb1ELb1ELb1ELb0ELb1EEEEEEEEEvNT_6ParamsE,"a",@progbits
	.sectionflags	@""
	.align	4
.nv.constant0._ZN7cutlass13device_kernelIN5flash11enable_sm90INS1_16FlashAttnFwdSm90INS1_25CollectiveMainloopFwdSm90ILi2EN4cute5tupleIJNS5_1CILi1EEES8_S8_EEENS6_IJNS7_ILi64EEESA_SA_EEELi512ENS_10bfloat16_tEfNS_4arch4Sm90ELb0ELb1ELb1ELb1ELb0ELb1ELb1ELb0ELb0ELb1ELb0ELb0EEENS1_21CollectiveEpilogueFwdINS6_IJSA_NS7_ILi512EEESA_EEES9_SC_SE_Li256ELb1ELb1ELb0ELb0EEENS1_36VarlenDynamicPersistentTileSchedulerILi64ELi64ELi256ELi128ELb0ELb1ELb1ELb1ELb0ELb1EEEEEEEEEvNT_6ParamsE:
	.zero		3584


//--------------------- .nv.constant0._ZN7cutlass13device_kernelIN5flash11enable_sm90INS1_16FlashAttnFwdSm90INS1_25CollectiveMainloopFwdSm90ILi2EN4cute5tupleIJNS5_1CILi1EEES8_S8_EEENS6_IJNS7_ILi64EEESA_SA_EEELi512ENS_10bfloat16_tEfNS_4arch4Sm90ELb1ELb0ELb1ELb0ELb0ELb0ELb0ELb0ELb0ELb1ELb0ELb0EEENS1_21CollectiveEpilogueFwdINS6_IJSA_NS7_ILi512EEESA_EEES9_SC_SE_Li256ELb0ELb1ELb0ELb0EEENS1_30DynamicPersistentTileSchedulerILi256ELi128ELb0ELb1ELb1EEEEEEEEEvNT_6ParamsE --------------------------
	.section	.nv.constant0._ZN7cutlass13device_kernelIN5flash11enable_sm90INS1_16FlashAttnFwdSm90INS1_25CollectiveMainloopFwdSm90ILi2EN4cute5tupleIJNS5_1CILi1EEES8_S8_EEENS6_IJNS7_ILi64EEESA_SA_EEELi512ENS_10bfloat16_tEfNS_4arch4Sm90ELb1ELb0ELb1ELb0ELb0ELb0ELb0ELb0ELb0ELb1ELb0ELb0EEENS1_21CollectiveEpilogueFwdINS6_IJSA_NS7_ILi512EEESA_EEES9_SC_SE_Li256ELb0ELb1ELb0ELb0EEENS1_30DynamicPersistentTileSchedulerILi256ELi128ELb0ELb1ELb1EEEEEEEEEvNT_6ParamsE,"a",@progbits
	.sectionflags	@""
	.align	4
.nv.constant0._ZN7cutlass13device_kernelIN5flash11enable_sm90INS1_16FlashAttnFwdSm90INS1_25CollectiveMainloopFwdSm90ILi2EN4cute5tupleIJNS5_1CILi1EEES8_S8_EEENS6_IJNS7_ILi64EEESA_SA_EEELi512ENS_10bfloat16_tEfNS_4arch4Sm90ELb1ELb0ELb1ELb0ELb0ELb0ELb0ELb0ELb0ELb1ELb0ELb0EEENS1_21CollectiveEpilogueFwdINS6_IJSA_NS7_ILi512EEESA_EEES9_SC_SE_Li256ELb0ELb1ELb0ELb0EEENS1_30DynamicPersistentTileSchedulerILi256ELi128ELb0ELb1ELb1EEEEEEEEEvNT_6ParamsE:
	.zero		3328


//--------------------- .nv.constant0._ZN7cutlass13device_kernelIN5flash11enable_sm90INS1_16FlashAttnFwdSm90INS1_25CollectiveMainloopFwdSm90ILi2EN4cute5tupleIJNS5_1CILi1EEES8_S8_EEENS6_IJNS7_ILi64EEESA_SA_EEELi512ENS_10bfloat16_tEfNS_4arch4Sm90ELb1ELb0ELb1ELb0ELb0ELb0ELb1ELb0ELb0ELb1ELb0ELb0EEENS1_21CollectiveEpilogueFwdINS6_IJSA_NS7_ILi512EEESA_EEES9_SC_SE_Li256ELb0ELb1ELb0ELb0EEENS1_30DynamicPersistentTileSchedulerILi256ELi128ELb0ELb1ELb1EEEEEEEEEvNT_6ParamsE --------------------------
	.section	.nv.constant0._ZN7cutlass13device_kernelIN5flash11enable_sm90INS1_16FlashAttnFwdSm90INS1_25CollectiveMainloopFwdSm90ILi2EN4cute5tupleIJNS5_1CILi1EEES8_S8_EEENS6_IJNS7_ILi64EEESA_SA_EEELi512ENS_10bfloat16_tEfNS_4arch4Sm90ELb1ELb0ELb1ELb0ELb0ELb0ELb1ELb0ELb0ELb1ELb0ELb0EEENS1_21CollectiveEpilogueFwdINS6_IJSA_NS7_ILi512EEESA_EEES9_SC_SE_Li256ELb0ELb1ELb0ELb0EEENS1_30DynamicPersistentTileSchedulerILi256ELi128ELb0ELb1ELb1EEEEEEEEEvNT_6ParamsE,"a",@progbits
	.sectionflags	@""
	.align	4
.nv.constant0._ZN7cutlass13device_kernelIN5flash11enable_sm90INS1_16FlashAttnFwdSm90INS1_25CollectiveMainloopFwdSm90ILi2EN4cute5tupleIJNS5_1CILi1EEES8_S8_EEENS6_IJNS7_ILi64EEESA_SA_EEELi512ENS_10bfloat16_tEfNS_4arch4Sm90ELb1ELb0ELb1ELb0ELb0ELb0ELb1ELb0ELb0ELb1ELb0ELb0EEENS1_21CollectiveEpilogueFwdINS6_IJSA_NS7_ILi512EEESA_EEES9_SC_SE_Li256ELb0ELb1ELb0ELb0EEENS1_30DynamicPersistentTileSchedulerILi256ELi128ELb0ELb1ELb1EEEEEEEEEvNT_6ParamsE:
	.zero		3584


//--------------------- .nv.constant0._ZN7cutlass13device_kernelIN5flash11enable_sm90INS1_16FlashAttnFwdSm90INS1_25CollectiveMainloopFwdSm90ILi2EN4cute5tupleIJNS5_1CILi1EEES8_S8_EEENS6_IJNS7_ILi64EEESA_SA_EEELi512ENS_10bfloat16_tEfNS_4arch4Sm90ELb1ELb0ELb1ELb1ELb0ELb0ELb0ELb0ELb0ELb1ELb0ELb0EEENS1_21CollectiveEpilogueFwdINS6_IJSA_NS7_ILi512EEESA_EEES9_SC_SE_Li256ELb1ELb1ELb0ELb0EEENS1_36VarlenDynamicPersistentTileSchedulerILi64ELi64ELi256ELi128ELb0ELb1ELb1ELb1ELb1ELb1EEEEEEEEEvNT_6ParamsE --------------------------
	.section	.nv.constant0._ZN7cutlass13device_kernelIN5flash11enable_sm90INS1_16FlashAttnFwdSm90INS1_25CollectiveMainloopFwdSm90ILi2EN4cute5tupleIJNS5_1CILi1EEES8_S8_EEENS6_IJNS7_ILi64EEESA_SA_EEELi512ENS_10bfloat16_tEfNS_4arch4Sm90ELb1ELb0ELb1ELb1ELb0ELb0ELb0ELb0ELb0ELb1ELb0ELb0EEENS1_21CollectiveEpilogueFwdINS6_IJSA_NS7_ILi512EEESA_EEES9_SC_SE_Li256ELb1ELb1ELb0ELb0EEENS1_36VarlenDynamicPersistentTileSchedulerILi64ELi64ELi256ELi128ELb0ELb1ELb1ELb1ELb1ELb1EEEEEEEEEvNT_6ParamsE,"a",@progbits
	.sectionflags	@""
	.align	4
.nv.constant0._ZN7cutlass13device_kernelIN5flash11enable_sm90INS1_16FlashAttnFwdSm90INS1_25CollectiveMainloopFwdSm90ILi2EN4cute5tupleIJNS5_1CILi1EEES8_S8_EEENS6_IJNS7_ILi64EEESA_SA_EEELi512ENS_10bfloat16_tEfNS_4arch4Sm90ELb1ELb0ELb1ELb1ELb0ELb0ELb0ELb0ELb0ELb1ELb0ELb0EEENS1_21CollectiveEpilogueFwdINS6_IJSA_NS7_ILi512EEESA_EEES9_SC_SE_Li256ELb1ELb1ELb0ELb0EEENS1_36VarlenDynamicPersistentTileSchedulerILi64ELi64ELi256ELi128ELb0ELb1ELb1ELb1ELb1ELb1EEEEEEEEEvNT_6ParamsE:
	.zero		3328


//--------------------- .nv.constant0._ZN7cutlass13device_kernelIN5flash11enable_sm90INS1_16FlashAttnFwdSm90INS1_25CollectiveMainloopFwdSm90ILi2EN4cute5tupleIJNS5_1CILi1EEES8_S8_EEENS6_IJNS7_ILi64EEESA_SA_EEELi512ENS_10bfloat16_tEfNS_4arch4Sm90ELb1ELb0ELb1ELb1ELb0ELb1ELb0ELb0ELb0ELb1ELb0ELb0EEENS1_21CollectiveEpilogueFwdINS6_IJSA_NS7_ILi512EEESA_EEES9_SC_SE_Li256ELb1ELb1ELb0ELb0EEENS1_36VarlenDynamicPersistentTileSchedulerILi64ELi64ELi256ELi128ELb0ELb1ELb1ELb1ELb1ELb1EEEEEEEEEvNT_6ParamsE --------------------------
	.section	.nv.constant0._ZN7cutlass13device_kernelIN5flash11enable_sm90INS1_16FlashAttnFwdSm90INS1_25CollectiveMainloopFwdSm90ILi2EN4cute5tupleIJNS5_1CILi1EEES8_S8_EEENS6_IJNS7_ILi64EEESA_SA_EEELi512ENS_10bfloat16_tEfNS_4arch4Sm90ELb1ELb0ELb1ELb1ELb0ELb1ELb0ELb0ELb0ELb1ELb0ELb0EEENS1_21CollectiveEpilogueFwdINS6_IJSA_NS7_ILi512EEESA_EEES9_SC_SE_Li256ELb1ELb1ELb0ELb0EEENS1_36VarlenDynamicPersistentTileSchedulerILi64ELi64ELi256ELi128ELb0ELb1ELb1ELb1ELb1ELb1EEEEEEEEEvNT_6ParamsE,"a",@progbits
	.sectionflags	@""
	.align	4
.nv.constant0._ZN7cutlass13device_kernelIN5flash11enable_sm90INS1_16FlashAttnFwdSm90INS1_25CollectiveMainloopFwdSm90ILi2EN4cute5tupleIJNS5_1CILi1EEES8_S8_EEENS6_IJNS7_ILi64EEESA_SA_EEELi512ENS_10bfloat16_tEfNS_4arch4Sm90ELb1ELb0ELb1ELb1ELb0ELb1ELb0ELb0ELb0ELb1ELb0ELb0EEENS1_21CollectiveEpilogueFwdINS6_IJSA_NS7_ILi512EEESA_EEES9_SC_SE_Li256ELb1ELb1ELb0ELb0EEENS1_36VarlenDynamicPersistentTileSchedulerILi64ELi64ELi256ELi128ELb0ELb1ELb1ELb1ELb1ELb1EEEEEEEEEvNT_6ParamsE:
	.zero		3328


//--------------------- .nv.constant0._ZN7cutlass13device_kernelIN5flash11enable_sm90INS1_16FlashAttnFwdSm90INS1_25CollectiveMainloopFwdSm90ILi2EN4cute5tupleIJNS5_1CILi1EEES8_S8_EEENS6_IJNS7_ILi64EEESA_SA_EEELi512ENS_10bfloat16_tEfNS_4arch4Sm90ELb1ELb0ELb1ELb1ELb0ELb0ELb1ELb0ELb0ELb1ELb0ELb0EEENS1_21CollectiveEpilogueFwdINS6_IJSA_NS7_ILi512EEESA_EEES9_SC_SE_Li256ELb1ELb1ELb0ELb0EEENS1_36VarlenDynamicPersistentTileSchedulerILi64ELi64ELi256ELi128ELb0ELb1ELb1ELb1ELb1ELb1EEEEEEEEEvNT_6ParamsE --------------------------
	.section	.nv.constant0._ZN7cutlass13device_kernelIN5flash11enable_sm90INS1_16FlashAttnFwdSm90INS1_25CollectiveMainloopFwdSm90ILi2EN4cute5tupleIJNS5_1CILi1EEES8_S8_EEENS6_IJNS7_ILi64EEESA_SA_EEELi512ENS_10bfloat16_tEfNS_4arch4Sm90ELb1ELb0ELb1ELb1ELb0ELb0ELb1ELb0ELb0ELb1ELb0ELb0EEENS1_21CollectiveEpilogueFwdINS6_IJSA_NS7_ILi512EEESA_EEES9_SC_SE_Li256ELb1ELb1ELb0ELb0EEENS1_36VarlenDynamicPersistentTileSchedulerILi64ELi64ELi256ELi128ELb0ELb1ELb1ELb1ELb1ELb1EEEEEEEEEvNT_6ParamsE,"a",@progbits
	.sectionflags	@""
	.align	4
.nv.constant0._ZN7cutlass13device_kernelIN5flash11enable_sm90INS1_16FlashAttnFwdSm90INS1_25CollectiveMainloopFwdSm90ILi2EN4cute5tupleIJNS5_1CILi1EEES8_S8_EEENS6_IJNS7_ILi64EEESA_SA_EEELi512ENS_10bfloat16_tEfNS_4arch4Sm90ELb1ELb0ELb1ELb1ELb0ELb0ELb1ELb0ELb0ELb1ELb0ELb0EEENS1_21CollectiveEpilogueFwdINS6_IJSA_NS7_ILi512EEESA_EEES9_SC_SE_Li256ELb1ELb1ELb0ELb0EEENS1_36VarlenDynamicPersistentTileSchedulerILi64ELi64ELi256ELi128ELb0ELb1ELb1ELb1ELb1ELb1EEEEEEEEEvNT_6ParamsE:
	.zero		3584


//--------------------- .nv.constant0._ZN7cutlass13device_kernelIN5flash11enable_sm90INS1_16FlashAttnFwdSm90INS1_25CollectiveMainloopFwdSm90ILi2EN4cute5tupleIJNS5_1CILi1EEES8_S8_EEENS6_IJNS7_ILi64EEESA_SA_EEELi512ENS_10bfloat16_tEfNS_4arch4Sm90ELb1ELb0ELb1ELb1ELb0ELb1ELb1ELb0ELb0ELb1ELb0ELb0EEENS1_21CollectiveEpilogueFwdINS6_IJSA_NS7_ILi512EEESA_EEES9_SC_SE_Li256ELb1ELb1ELb0ELb0EEENS1_36VarlenDynamicPersistentTileSchedulerILi64ELi64ELi256ELi128ELb0ELb1ELb1ELb1ELb1ELb1EEEEEEEEEvNT_6ParamsE --------------------------
	.section	.nv.constant0._ZN7cutlass13device_kernelIN5flash11enable_sm90INS1_16FlashAttnFwdSm90INS1_25CollectiveMainloopFwdSm90ILi2EN4cute5tupleIJNS5_1CILi1EEES8_S8_EEENS6_IJNS7_ILi64EEESA_SA_EEELi512ENS_10bfloat16_tEfNS_4arch4Sm90ELb1ELb0ELb1ELb1ELb0ELb1ELb1ELb0ELb0ELb1ELb0ELb0EEENS1_21CollectiveEpilogueFwdINS6_IJSA_NS7_ILi512EEESA_EEES9_SC_SE_Li256ELb1ELb1ELb0ELb0EEENS1_36VarlenDynamicPersistentTileSchedulerILi64ELi64ELi256ELi128ELb0ELb1ELb1ELb1ELb1ELb1EEEEEEEEEvNT_6ParamsE,"a",@progbits
	.sectionflags	@""
	.align	4
.nv.constant0._ZN7cutlass13device_kernelIN5flash11enable_sm90INS1_16FlashAttnFwdSm90INS1_25CollectiveMainloopFwdSm90ILi2EN4cute5tupleIJNS5_1CILi1EEES8_S8_EEENS6_IJNS7_ILi64EEESA_SA_EEELi512ENS_10bfloat16_tEfNS_4arch4Sm90ELb1ELb0ELb1ELb1ELb0ELb1ELb1ELb0ELb0ELb1ELb0ELb0EEENS1_21CollectiveEpilogueFwdINS6_IJSA_NS7_ILi512EEESA_EEES9_SC_SE_Li256ELb1ELb1ELb0ELb0EEENS1_36VarlenDynamicPersistentTileSchedulerILi64ELi64ELi256ELi128ELb0ELb1ELb1ELb1ELb1ELb1EEEEEEEEEvNT_6ParamsE:
	.zero		3584


//--------------------- .nv.constant0._ZN7cutlass13device_kernelIN5flash11enable_sm90INS1_16FlashAttnFwdSm90INS1_25CollectiveMainloopFwdSm90ILi2EN4cute5tupleIJNS5_1CILi1EEES8_S8_EEENS6_IJNS7_ILi128EEENS7_ILi96EEENS7_ILi64EEEEEELi256ENS_10bfloat16_tEfNS_4arch4Sm90ELb0ELb0ELb1ELb0ELb0ELb0ELb0ELb1ELb0ELb1ELb0ELb0EEENS1_21CollectiveEpilogueFwdINS6_IJSA_NS7_ILi256EEESB_EEES9_SE_SG_Li256ELb0ELb1ELb0ELb0EEENS1_29StaticPersistentTileSchedulerILb0EEEEEEEEEvNT_6ParamsE --------------------------
	.section	.nv.constant0._ZN7cutlass13device_kernelIN5flash11enable_sm90INS1_16FlashAttnFwdSm90INS1_25CollectiveMainloopFwdSm90ILi2EN4cute5tupleIJNS5_1CILi1EEES8_S8_EEENS6_IJNS7_ILi128EEENS7_ILi96EEENS7_ILi64EEEEEELi256ENS_10bfloat16_tEfNS_4arch4Sm90ELb0ELb0ELb1ELb0ELb0ELb0ELb0ELb1ELb0ELb1ELb0ELb0EEENS1_21CollectiveEpilogueFwdINS6_IJSA_NS7_ILi256EEESB_EEES9_SE_SG_Li256ELb0ELb1ELb0ELb0EEENS1_29StaticPersistentTileSchedulerILb0EEEEEEEEEvNT_6ParamsE,"a",@progbits
	.sectionflags	@""
	.align	4
.nv.constant0._ZN7cutlass13device_kernelIN5flash11enable_sm90INS1_16FlashAttnFwdSm90INS1_25CollectiveMainloopFwdSm90ILi2EN4cute5tupleIJNS5_1CILi1EEES8_S8_EEENS6_IJNS7_ILi128EEENS7_ILi96EEENS7_ILi64EEEEEELi256ENS_10bfloat16_tEfNS_4arch4Sm90ELb0ELb0ELb1ELb0ELb0ELb0ELb0ELb1ELb0ELb1ELb0ELb0EEENS1_21CollectiveEpilogueFwdINS6_IJSA_NS7_ILi256EEESB_EEES9_SE_SG_Li256ELb0ELb1ELb0ELb0EEENS1_29StaticPersistentTileSchedulerILb0EEEEEEEEEvNT_6ParamsE:
	.zero		3200


//--------------------- .nv.constant0._ZN7cutlass13device_kernelIN5flash11enable_sm90INS1_16FlashAttnFwdSm90INS1_25CollectiveMainloopFwdSm90ILi2EN4cute5tupleIJNS5_1CILi1EEES8_S8_EEENS6_IJNS7_ILi128EEENS7_ILi96EEENS7_ILi64EEEEEELi256ENS_10bfloat16_tEfNS_4arch4Sm90ELb0ELb0ELb1ELb0ELb0ELb0ELb1ELb1ELb0ELb1ELb0ELb0EEENS1_21CollectiveEpilogueFwdINS6_IJSA_NS7_ILi256EEESB_EEES9_SE_SG_Li256ELb0ELb1ELb0ELb0EEENS1_29StaticPersistentTileSchedulerILb0EEEEEEEEEvNT_6ParamsE --------------------------
	.section	.nv.constant0._ZN7cutlass13device_kernelIN5flash11enable_sm90INS1_16FlashAttnFwdSm90INS1_25CollectiveMainloopFwdSm90ILi2EN4cute5tupleIJNS5_1CILi1EEES8_S8_EEENS6_IJNS7_ILi128EEENS7_ILi96EEENS7_ILi64EEEEEELi256ENS_10bfloat16_tEfNS_4arch4Sm90ELb0ELb0ELb1ELb0ELb0ELb0ELb1ELb1ELb0ELb1ELb0ELb0EEENS1_21CollectiveEpilogueFwdINS6_IJSA_NS7_ILi256EEESB_EEES9_SE_SG_Li256ELb0ELb1ELb0ELb0EEENS1_29StaticPersistentTileSchedulerILb0EEEEEEEEEvNT_6ParamsE,"a",@progbits
	.sectionflags	@""
	.align	4
.nv.constant0._ZN7cutlass13device_kernelIN5flash11enable_sm90INS1_16FlashAttnFwdSm90INS1_25CollectiveMainloopFwdSm90ILi2EN4cute5tupleIJNS5_1CILi1EEES8_S8_EEENS6_IJNS7_ILi128EEENS7_ILi96EEENS7_ILi64EEEEEELi256ENS_10bfloat16_tEfNS_4arch4Sm90ELb0ELb0ELb1ELb0ELb0ELb0ELb1ELb1ELb0ELb1ELb0ELb0EEENS1_21CollectiveEpilogueFwdINS6_IJSA_NS7_ILi256EEESB_EEES9_SE_SG_Li256ELb0ELb1ELb0ELb0EEENS1_29StaticPersistentTileSchedulerILb0EEEEEEEEEvNT_6ParamsE:
	.zero		3456


//--------------------- .nv.constant0._ZN7cutlass13device_kernelIN5flash11enable_sm90INS1_16FlashAttnFwdSm90INS1_25CollectiveMainloopFwdSm90ILi2EN4cute5tupleIJNS5_1CILi1EEES8_S8_EEENS6_IJNS7_ILi128EEENS7_ILi96EEENS7_ILi64EEEEEELi256ENS_10bfloat16_tEfNS_4arch4Sm90ELb0ELb0ELb1ELb1ELb0ELb0ELb0ELb1ELb0ELb1ELb0ELb0EEENS1_21CollectiveEpilogueFwdINS6_IJSA_NS7_ILi256EEESB_EEES9_SE_SG_Li256ELb1ELb1ELb0ELb0EEENS1_36VarlenDynamicPersistentTileSchedulerILi128ELi96ELi256ELi128ELb0ELb1ELb1ELb0ELb1ELb1EEEEEEEEEvNT_6ParamsE --------------------------
	.section	.nv.constant0._ZN7cutlass13device_kernelIN5flash11enable_sm90INS1_16FlashAttnFwdSm90INS1_25CollectiveMainloopFwdSm90ILi2EN4cute5tupleIJNS5_1CILi1EEES8_S8_EEENS6_IJNS7_ILi128EEENS7_ILi96EEENS7_ILi64EEEEEELi256ENS_10bfloat16_tEfNS_4arch4Sm90ELb0ELb0ELb1ELb1ELb0ELb0ELb0ELb1ELb0ELb1ELb0ELb0EEENS1_21CollectiveEpilogueFwdINS6_IJSA_NS7_ILi256EEESB_EEES9_SE_SG_Li256ELb1ELb1ELb0ELb0EEENS1_36VarlenDynamicPersistentTileSchedulerILi128ELi96ELi256ELi128ELb0ELb1ELb1ELb0ELb1ELb1EEEEEEEEEvNT_6ParamsE,"a",@progbits
	.sectionflags	@""
	.align	4
.nv.constant0._ZN7cutlass13device_kernelIN5flash11enable_sm90INS1_16FlashAttnFwdSm90INS1_25CollectiveMainloopFwdSm90ILi2EN4cute5tupleIJNS5_1CILi1EEES8_S8_EEENS6_IJNS7_ILi128EEENS7_ILi96EEENS7_ILi64EEEEEELi256ENS_10bfloat16_tEfNS_4arch4Sm90ELb0ELb0ELb1ELb1ELb0ELb0ELb0ELb1ELb0ELb1ELb0ELb0EEENS1_21CollectiveEpilogueFwdINS6_IJSA_NS7_ILi256EEESB_EEES9_SE_SG_Li256ELb1ELb1ELb0ELb0EEENS1_36VarlenDynamicPersistentTileSchedulerILi128ELi96ELi256ELi128ELb0ELb1ELb1ELb0ELb1ELb1EEEEEEEEEvNT_6ParamsE:
	.zero		3328


//--------------------- .nv.constant0._ZN7cutlass13device_kernelIN5flash11enable_sm90INS1_16FlashAttnFwdSm90INS1_25CollectiveMainloopFwdSm90ILi2EN4cute5tupleIJNS5_1CILi1EEES8_S8_EEENS6_IJNS7_ILi128EEENS7_ILi96EEENS7_ILi64EEEEEELi256ENS_10bfloat16_tEfNS_4arch4Sm90ELb0ELb0ELb1ELb1ELb0ELb1ELb0ELb1ELb0ELb1ELb0ELb0EEENS1_21CollectiveEpilogueFwdINS6_IJSA_NS7_ILi256EEESB_EEES9_SE_SG_Li256ELb1ELb1ELb0ELb0EEENS1_36VarlenDynamicPersistentTileSchedulerILi128ELi96ELi256ELi128ELb0ELb1ELb1ELb0ELb1ELb1EEEEEEEEEvNT_6ParamsE --------------------------
	.section	.nv.constant0._ZN7cutlass13device_kernelIN5flash11enable_sm90INS1_16FlashAttnFwdSm90INS1_25CollectiveMainloopFwdSm90ILi2EN4cute5tupleIJNS5_1CILi1EEES8_S8_EEENS6_IJNS7_ILi128EEENS7_ILi96EEENS7_ILi64EEEEEELi256ENS_10bfloat16_tEfNS_4arch4Sm90ELb0ELb0ELb1ELb1ELb0ELb1ELb0ELb1ELb0ELb1ELb0ELb0EEENS1_21CollectiveEpilogueFwdINS6_IJSA_NS7_ILi256EEESB_EEES9_SE_SG_Li256ELb1ELb1ELb0ELb0EEENS1_36VarlenDynamicPersistentTileSchedulerILi128ELi96ELi256ELi128ELb0ELb1ELb1ELb0ELb1ELb1EEEEEEEEEvNT_6ParamsE,"a",@progbits
	.sectionflags	@""
	.align	4
.nv.constant0._ZN7cutlass13device_kernelIN5flash11enable_sm90INS1_16FlashAttnFwdSm90INS1_25CollectiveMainloopFwdSm90ILi2EN4cute5tupleIJNS5_1CILi1EEES8_S8_EEENS6_IJNS7_ILi128EEENS7_ILi96EEENS7_ILi64EEEEEELi256ENS_10bfloat16_tEfNS_4arch4Sm90ELb0ELb0ELb1ELb1ELb0ELb1ELb0ELb1ELb0ELb1ELb0ELb0EEENS1_21CollectiveEpilogueFwdINS6_IJSA_NS7_ILi256EEESB_EEES9_SE_SG_Li256ELb1ELb1ELb0ELb0EEENS1_36VarlenDynamicPersistentTileSchedulerILi128ELi96ELi256ELi128ELb0ELb1ELb1ELb0ELb1ELb1EEEEEEEEEvNT_6ParamsE:
	.zero		3328


//--------------------- .nv.constant0._ZN7cutlass13device_kernelIN5flash11enable_sm90INS1_16FlashAttnFwdSm90INS1_25CollectiveMainloopFwdSm90ILi2EN4cute5tupleIJNS5_1CILi1EEES8_S8_EEENS6_IJNS7_ILi128EEENS7_ILi96EEENS7_ILi64EEEEEELi256ENS_10bfloat16_tEfNS_4arch4Sm90ELb0ELb0ELb1ELb1ELb0ELb0ELb1ELb1ELb0ELb1ELb0ELb0EEENS1_21CollectiveEpilogueFwdINS6_IJSA_NS7_ILi256EEESB_EEES9_SE_SG_Li256ELb1ELb1ELb0ELb0EEENS1_36VarlenDynamicPersistentTileSchedulerILi128ELi96ELi256ELi128ELb0ELb1ELb1ELb0ELb1ELb1EEEEEEEEEvNT_6ParamsE --------------------------
	.section	.nv.constant0._ZN7cutlass13device_kernelIN5flash11enable_sm90INS1_16FlashAttnFwdSm90INS1_25CollectiveMainloopFwdSm90ILi2EN4cute5tupleIJNS5_1CILi1EEES8_S8_EEENS6_IJNS7_ILi128EEENS7_ILi96EEENS7_ILi64EEEEEELi256ENS_10bfloat16_tEfNS_4arch4Sm90ELb0ELb0ELb1ELb1ELb0ELb0ELb1ELb1ELb0ELb1ELb0ELb0EEENS1_21CollectiveEpilogueFwdINS6_IJSA_NS7_ILi256EEESB_EEES9_SE_SG_Li256ELb1ELb1ELb0ELb0EEENS1_36VarlenDynamicPersistentTileSchedulerILi128ELi96ELi256ELi128ELb0ELb1ELb1ELb0ELb1ELb1EEEEEEEEEvNT_6ParamsE,"a",@progbits
	.sectionflags	@""
	.align	4
.nv.constant0._ZN7cutlass13device_kernelIN5flash11enable_sm90INS1_16FlashAttnFwdSm90INS1_25CollectiveMainloopFwdSm90ILi2EN4cute5tupleIJNS5_1CILi1EEES8_S8_EEENS6_IJNS7_ILi128EEENS7_ILi96EEENS7_ILi64EEEEEELi256ENS_10bfloat16_tEfNS_4arch4Sm90ELb0ELb0ELb1ELb1ELb0ELb0ELb1ELb1ELb0ELb1ELb0ELb0EEENS1_21CollectiveEpilogueFwdINS6_IJSA_NS7_ILi256EEESB_EEES9_SE_SG_Li256ELb1ELb1ELb0ELb0EEENS1_36VarlenDynamicPersistentTileSchedulerILi128ELi96ELi256ELi128ELb0ELb1ELb1ELb0ELb1ELb1EEEEEEEEEvNT_6ParamsE:
	.zero		3584


//--------------------- .nv.constant0._ZN7cutlass13device_kernelIN5flash11enable_sm90INS1_16FlashAttnFwdSm90INS1_25CollectiveMainloopFwdSm90ILi2EN4cute5tupleIJNS5_1CILi1EEES8_S8_EEENS6_IJNS7_ILi128EEENS7_ILi96EEENS7_ILi64EEEEEELi256ENS_10bfloat16_tEfNS_4arch4Sm90ELb0ELb0ELb1ELb1ELb0ELb1ELb1ELb1ELb0ELb1ELb0ELb0EEENS1_21CollectiveEpilogueFwdINS6_IJSA_NS7_ILi256EEESB_EEES9_SE_SG_Li256ELb1ELb1ELb0ELb0EEENS1_36VarlenDynamicPersistentTileSchedulerILi128ELi96ELi256ELi128ELb0ELb1ELb1ELb0ELb1ELb1EEEEEEEEEvNT_6ParamsE --------------------------
	.section	.nv.constant0._ZN7cutlass13device_kernelIN5flash11enable_sm90INS1_16FlashAttnFwdSm90INS1_25CollectiveMainloopFwdSm90ILi2EN4cute5tupleIJNS5_1CILi1EEES8_S8_EEENS6_IJNS7_ILi128EEENS7_ILi96EEENS7_ILi64EEEEEELi256ENS_10bfloat16_tEfNS_4arch4Sm90ELb0ELb0ELb1ELb1ELb0ELb1ELb1ELb1ELb0ELb1ELb0ELb0EEENS1_21CollectiveEpilogueFwdINS6_IJSA_NS7_ILi256EEESB_EEES9_SE_SG_Li256ELb1ELb1ELb0ELb0EEENS1_36VarlenDynamicPersistentTileSchedulerILi128ELi96ELi256ELi128ELb0ELb1ELb1ELb0ELb1ELb1EEEEEEEEEvNT_6ParamsE,"a",@progbits
	.sectionflags	@""
	.align	4
.nv.constant0._ZN7cutlass13device_kernelIN5flash11enable_sm90INS1_16FlashAttnFwdSm90INS1_25CollectiveMainloopFwdSm90ILi2EN4cute5tupleIJNS5_1CILi1EEES8_S8_EEENS6_IJNS7_ILi128EEENS7_ILi96EEENS7_ILi64EEEEEELi256ENS_10bfloat16_tEfNS_4arch4Sm90ELb0ELb0ELb1ELb1ELb0ELb1ELb1ELb1ELb0ELb1ELb0ELb0EEENS1_21CollectiveEpilogueFwdINS6_IJSA_NS7_ILi256EEESB_EEES9_SE_SG_Li256ELb1ELb1ELb0ELb0EEENS1_36VarlenDynamicPersistentTileSchedulerILi128ELi96ELi256ELi128ELb0ELb1ELb1ELb0ELb1ELb1EEEEEEEEEvNT_6ParamsE:
	.zero		3584


//--------------------- .nv.constant0._ZN7cutlass13device_kernelIN5flash11enable_sm90INS1_16FlashAttnFwdSm90INS1_25CollectiveMainloopFwdSm90ILi2EN4cute5tupleIJNS5_1CILi1EEES8_S8_EEENS6_IJNS7_ILi128EEENS7_ILi96EEENS7_ILi64EEEEEELi256ENS_10bfloat16_tEfNS_4arch4Sm90ELb0ELb1ELb1ELb0ELb0ELb0ELb0ELb1ELb0ELb1ELb0ELb0EEENS1_21CollectiveEpilogueFwdINS6_IJSA_NS7_ILi256EEESB_EEES9_SE_SG_Li256ELb0ELb1ELb0ELb0EEENS1_30DynamicPersistentTileSchedulerILi256ELi128ELb0ELb1ELb1EEEEEEEEEvNT_6ParamsE --------------------------
	.section	.nv.constant0._ZN7cutlass13device_kernelIN5flash11enable_sm90INS1_16FlashAttnFwdSm90INS1_25CollectiveMainloopFwdSm90ILi2EN4cute5tupleIJNS5_1CILi1EEES8_S8_EEENS6_IJNS7_ILi128EEENS7_ILi96EEENS7_ILi64EEEEEELi256ENS_10bfloat16_tEfNS_4arch4Sm90ELb0ELb1ELb1ELb0ELb0ELb0ELb0ELb1ELb0ELb1ELb0ELb0EEENS1_21CollectiveEpilogueFwdINS6_IJSA_NS7_ILi256EEESB_EEES9_SE_SG_Li256ELb0ELb1ELb0ELb0EEENS1_30DynamicPersistentTileSchedulerILi256ELi128ELb0ELb1ELb1EEEEEEEEEvNT_6ParamsE,"a",@progbits
	.sectionflags	@""
	.align	4
.nv.constant0._ZN7cutlass13device_kernelIN5flash11enable_sm90INS1_16FlashAttnFwdSm90INS1_25CollectiveMainloopFwdSm90ILi2EN4cute5tupleIJNS5_1CILi1EEES8_S8_EEENS6_IJNS7_ILi128EEENS7_ILi96EEENS7_ILi64EEEEEELi256ENS_10bfloat16_tEfNS_4arch4Sm90ELb0ELb1ELb1ELb0ELb0ELb0ELb0ELb1ELb0ELb1ELb0ELb0EEENS1_21CollectiveEpilogueFwdINS6_IJSA_NS7_ILi256EEESB_EEES9_SE_SG_Li256ELb0ELb1ELb0ELb0EEENS1_30DynamicPersistentTileSchedulerILi256ELi128ELb0ELb1ELb1EEEEEEEEEvNT_6ParamsE:
	.zero		3328


//--------------------- .nv.constant0._ZN7cutlass13device_kernelIN5flash11enable_sm90INS1_16FlashAttnFwdSm90INS1_25CollectiveMainloopFwdSm90ILi2EN4cute5tupleIJNS5_1CILi1EEES8_S8_EEENS6_IJNS7_ILi128EEENS7_ILi96EEENS7_ILi64EEEEEELi256ENS_10bfloat16_tEfNS_4arch4Sm90ELb0ELb1ELb1ELb0ELb0ELb0ELb1ELb1ELb0ELb1ELb0ELb0EEENS1_21CollectiveEpilogueFwdINS6_IJSA_NS7_ILi256EEESB_EEES9_SE_SG_Li256ELb0ELb1ELb0ELb0EEENS1_30DynamicPersistentTileSchedulerILi256ELi128ELb0ELb1ELb1EEEEEEEEEvNT_6ParamsE --------------------------
	.section	.nv.constant0._ZN7cutlass13device_kernelIN5flash11enable_sm90INS1_16FlashAttnFwdSm90INS1_25CollectiveMainloopFwdSm90ILi2EN4cute5tupleIJNS5_1CILi1EEES8_S8_EEENS6_IJNS7_ILi128EEENS7_ILi96EEENS7_ILi64EEEEEELi256ENS_10bfloat16_tEfNS_4arch4Sm90ELb0ELb1ELb1ELb0ELb0ELb0ELb1ELb1ELb0ELb1ELb0ELb0EEENS1_21CollectiveEpilogueFwdINS6_IJSA_NS7_ILi256EEESB_EEES9_SE_SG_Li256ELb0ELb1ELb0ELb0EEENS1_30DynamicPersistentTileSchedulerILi256ELi128ELb0ELb1ELb1EEEEEEEEEvNT_6ParamsE,"a",@progbits
	.sectionflags	@""
	.align	4
.nv.constant0._ZN7cutlass13device_kernelIN5flash11enable_sm90INS1_16FlashAttnFwdSm90INS1_25CollectiveMainloopFwdSm90ILi2EN4cute5tupleIJNS5_1CILi1EEES8_S8_EEENS6_IJNS7_ILi128EEENS7_ILi96EEENS7_ILi64EEEEEELi256ENS_10bfloat16_tEfNS_4arch4Sm90ELb0ELb1ELb1ELb0ELb0ELb0ELb1ELb1ELb0ELb1ELb0ELb0EEENS1_21CollectiveEpilogueFwdINS6_IJSA_NS7_ILi256EEESB_EEES9_SE_SG_Li256ELb0ELb1ELb0ELb0EEENS1_30DynamicPersistentTileSchedulerILi256ELi128ELb0ELb1ELb1EEEEEEEEEvNT_6ParamsE:
	.zero		3584


//--------------------- .nv.constant0._ZN7cutlass13device_kernelIN5flash11enable_sm90INS1_16FlashAttnFwdSm90INS1_25CollectiveMainloopFwdSm90ILi2EN4cute5tupleIJNS5_1CILi1EEES8_S8_EEENS6_IJNS7_ILi128EEENS7_ILi96EEENS7_ILi64EEEEEELi256ENS_10bfloat16_tEfNS_4arch4Sm90ELb0ELb1ELb1ELb1ELb0ELb0ELb0ELb1ELb0ELb1ELb0ELb0EEENS1_21CollectiveEpilogueFwdINS6_IJSA_NS7_ILi256EEESB_EEES9_SE_SG_Li256ELb1ELb1ELb0ELb0EEENS1_36VarlenDynamicPersistentTileSchedulerILi128ELi96ELi256ELi128ELb0ELb1ELb1ELb1ELb0ELb1EEEEEEEEEvNT_6ParamsE --------------------------
	.section	.nv.constant0._ZN7cutlass13device_kernelIN5flash11enable_sm90INS1_16FlashAttnFwdSm90INS1_25CollectiveMainloopFwdSm90ILi2EN4cute5tupleIJNS5_1CILi1EEES8_S8_EEENS6_IJNS7_ILi128EEENS7_ILi96EEENS7_ILi64EEEEEELi256ENS_10bfloat16_tEfNS_4arch4Sm90ELb0ELb1ELb1ELb1ELb0ELb0ELb0ELb1ELb0ELb1ELb0ELb0EEENS1_21CollectiveEpilogueFwdINS6_IJSA_NS7_ILi256EEESB_EEES9_SE_SG_Li256ELb1ELb1ELb0ELb0EEENS1_36VarlenDynamicPersistentTileSchedulerILi128ELi96ELi256ELi128ELb0ELb1ELb1ELb1ELb0ELb1EEEEEEEEEvNT_6ParamsE,"a",@progbits
	.sectionflags	@""
	.align	4
.nv.constant0._ZN7cutlass13device_kernelIN5flash11enable_sm90INS1_16FlashAttnFwdSm90INS1_25CollectiveMainloopFwdSm90ILi2EN4cute5tupleIJNS5_1CILi1EEES8_S8_EEENS6_IJNS7_ILi128EEENS7_ILi96EEENS7_ILi64EEEEEELi256ENS_10bfloat16_tEfNS_4arch4Sm90ELb0ELb1ELb1ELb1ELb0ELb0ELb0ELb1ELb0ELb1ELb0ELb0EEENS1_21CollectiveEpilogueFwdINS6_IJSA_NS7_ILi256EEESB_EEES9_SE_SG_Li256ELb1ELb1ELb0ELb0EEENS1_36VarlenDynamicPersistentTileSchedulerILi128ELi96ELi256ELi128ELb0ELb1ELb1ELb1ELb0ELb1EEEEEEEEEvNT_6ParamsE:
	.zero		3328


//--------------------- .nv.constant0._ZN7cutlass13device_kernelIN5flash11enable_sm90INS1_16FlashAttnFwdSm90INS1_25CollectiveMainloopFwdSm90ILi2EN4cute5tupleIJNS5_1CILi1EEES8_S8_EEENS6_IJNS7_ILi128EEENS7_ILi96EEENS7_ILi64EEEEEELi256ENS_10bfloat16_tEfNS_4arch4Sm90ELb0ELb1ELb1ELb1ELb0ELb1ELb0ELb1ELb0ELb1ELb0ELb0EEENS1_21CollectiveEpilogueFwdINS6_IJSA_NS7_ILi256EEESB_EEES9_SE_SG_Li256ELb1ELb1ELb0ELb0EEENS1_36VarlenDynamicPersistentTileSchedulerILi128ELi96ELi256ELi128ELb0ELb1ELb1ELb1ELb0ELb1EEEEEEEEEvNT_6ParamsE --------------------------
	.section	.nv.constant0._ZN7cutlass13device_kernelIN5flash11enable_sm90INS1_16FlashAttnFwdSm90INS1_25CollectiveMainloopFwdSm90ILi2EN4cute5tupleIJNS5_1CILi1EEES8_S8_EEENS6_IJNS7_ILi128EEENS7_ILi96EEENS7_ILi64EEEEEELi256ENS_10bfloat16_tEfNS_4arch4Sm90ELb0ELb1ELb1ELb1ELb0ELb1ELb0ELb1ELb0ELb1ELb0ELb0EEENS1_21CollectiveEpilogueFwdINS6_IJSA_NS7_ILi256EEESB_EEES9_SE_SG_Li256ELb1ELb1ELb0ELb0EEENS1_36VarlenDynamicPersistentTileSchedulerILi128ELi96ELi256ELi128ELb0ELb1ELb1ELb1ELb0ELb1EEEEEEEEEvNT_6ParamsE,"a",@progbits
	.sectionflags	@""
	.align	4
.nv.constant0._ZN7cutlass13device_kernelIN5flash11enable_sm90INS1_16FlashAttnFwdSm90INS1_25CollectiveMainloopFwdSm90ILi2EN4cute5tupleIJNS5_1CILi1EEES8_S8_EEENS6_IJNS7_ILi128EEENS7_ILi96EEENS7_ILi64EEEEEELi256ENS_10bfloat16_tEfNS_4arch4Sm90ELb0ELb1ELb1ELb1ELb0ELb1ELb0ELb1ELb0ELb1ELb0ELb0EEENS1_21CollectiveEpilogueFwdINS6_IJSA_NS7_ILi256EEESB_EEES9_SE_SG_Li256ELb1ELb1ELb0ELb0EEENS1_36VarlenDynamicPersistentTileSchedulerILi128ELi96ELi256ELi128ELb0ELb1ELb1ELb1ELb0ELb1EEEEEEEEEvNT_6ParamsE:
	.zero		3328


//--------------------- .nv.constant0._ZN7cutlass13device_kernelIN5flash11enable_sm90INS1_16FlashAttnFwdSm90INS1_25CollectiveMainloopFwdSm90ILi2EN4cute5tupleIJNS5_1CILi1EEES8_S8_EEENS6_IJNS7_ILi128EEENS7_ILi96EEENS7_ILi64EEEEEELi256ENS_10bfloat16_tEfNS_4arch4Sm90ELb0ELb1ELb1ELb1ELb0ELb0ELb1ELb1ELb0ELb1ELb0ELb0EEENS1_21CollectiveEpilogueFwdINS6_IJSA_NS7_ILi256EEESB_EEES9_SE_SG_Li256ELb1ELb1ELb0ELb0EEENS1_36VarlenDynamicPersistentTileSchedulerILi128ELi96ELi256ELi128ELb0ELb1ELb1ELb1ELb0ELb1EEEEEEEEEvNT_6ParamsE --------------------------
	.section	.nv.constant0._ZN7cutlass13device_kernelIN5flash11enable_sm90INS1_16FlashAttnFwdSm90INS1_25CollectiveMainloopFwdSm90ILi2EN4cute5tupleIJNS5_1CILi1EEES8_S8_EEENS6_IJNS7_ILi128EEENS7_ILi96EEENS7_ILi64EEEEEELi256ENS_10bfloat16_tEfNS_4arch4Sm90ELb0ELb1ELb1ELb1ELb0ELb0ELb1ELb1ELb0ELb1ELb0ELb0EEENS1_21CollectiveEpilogueFwdINS6_IJSA_NS7_ILi256EEESB_EEES9_SE_SG_Li256ELb1ELb1ELb0ELb0EEENS1_36VarlenDynamicPersistentTileSchedulerILi128ELi96ELi256ELi128ELb0ELb1ELb1ELb1ELb0ELb1EEEEEEEEEvNT_6ParamsE,"a",@progbits
	.sectionflags	@""
	.align	4
.nv.constant0._ZN7cutlass13device_kernelIN5flash11enable_sm90INS1_16FlashAttnFwdSm90INS1_25CollectiveMainloopFwdSm90ILi2EN4cute5tupleIJNS5_1CILi1EEES8_S8_EEENS6_IJNS7_ILi128EEENS7_ILi96EEENS7_ILi64EEEEEELi256ENS_10bfloat16_tEfNS_4arch4Sm90ELb0ELb1ELb1ELb1ELb0ELb0ELb1ELb1ELb0ELb1ELb0ELb0EEENS1_21CollectiveEpilogueFwdINS6_IJSA_NS7_ILi256EEESB_EEES9_SE_SG_Li256ELb1ELb1ELb0ELb0EEENS1_36VarlenDynamicPersistentTileSchedulerILi128ELi96ELi256ELi128ELb0ELb1ELb1ELb1ELb0ELb1EEEEEEEEEvNT_6ParamsE:
	.zero		3584


//--------------------- .nv.constant0._ZN7cutlass13device_kernelIN5flash11enable_sm90INS1_16FlashAttnFwdSm90INS1_25CollectiveMainloopFwdSm90ILi2EN4cute5tupleIJNS5_1CILi1EEES8_S8_EEENS6_IJNS7_ILi128EEENS7_ILi96EEENS7_ILi64EEEEEELi256ENS_10bfloat16_tEfNS_4arch4Sm90ELb0ELb1ELb1ELb1ELb0ELb1ELb1ELb1ELb0ELb1ELb0ELb0EEENS1_21CollectiveEpilogueFwdINS6_IJSA_NS7_ILi256EEESB_EEES9_SE_SG_Li256ELb1ELb1ELb0ELb0EEENS1_36VarlenDynamicPersistentTileSchedulerILi128ELi96ELi256ELi128ELb0ELb1ELb1ELb1ELb0ELb1EEEEEEEEEvNT_6ParamsE --------------------------
	.section	.nv.constant0._ZN7cutlass13device_kernelIN5flash11enable_sm90INS1_16FlashAttnFwdSm90INS1_25CollectiveMainloopFwdSm90ILi2EN4cute5tupleIJNS5_1CILi1EEES8_S8_EEENS6_IJNS7_ILi128EEENS7_ILi96EEENS7_ILi64EEEEEELi256ENS_10bfloat16_tEfNS_4arch4Sm90ELb0ELb1ELb1ELb1ELb0ELb1ELb1ELb1ELb0ELb1ELb0ELb0EEENS1_21CollectiveEpilogueFwdINS6_IJSA_NS7_ILi256EEESB_EEES9_SE_SG_Li256ELb1ELb1ELb0ELb0EEENS1_36VarlenDynamicPersistentTileSchedulerILi128ELi96ELi256ELi128ELb0ELb1ELb1ELb1ELb0ELb1EEEEEEEEEvNT_6ParamsE,"a",@progbits
	.sectionflags	@""
	.align	4
.nv.constant0._ZN7cutlass13device_kernelIN5flash11enable_sm90INS1_16FlashAttnFwdSm90INS1_25CollectiveMainloopFwdSm90ILi2EN4cute5tupleIJNS5_1CILi1EEES8_S8_EEENS6_IJNS7_ILi128EEENS7_ILi96EEENS7_ILi64EEEEEELi256ENS_10bfloat16_tEfNS_4arch4Sm90ELb0ELb1ELb1ELb1ELb0ELb1ELb1ELb1ELb0ELb1ELb0ELb0EEENS1_21CollectiveEpilogueFwdINS6_IJSA_NS7_ILi256EEESB_EEES9_SE_SG_Li256ELb1ELb1ELb0ELb0EEENS1_36VarlenDynamicPersistentTileSchedulerILi128ELi96ELi256ELi128ELb0ELb1ELb1ELb1ELb0ELb1EEEEEEEEEvNT_6ParamsE:
	.zero		3584


//--------------------- .nv.constant0._ZN7cutlass13device_kernelIN5flash11enable_sm90INS1_16FlashAttnFwdSm90INS1_25CollectiveMainloopFwdSm90ILi2EN4cute5tupleIJNS5_1CILi1EEES8_S8_EEENS6_IJNS7_ILi128EEENS7_ILi96EEENS7_ILi64EEEEEELi256ENS_10bfloat16_tEfNS_4arch4Sm90ELb1ELb0ELb1ELb0ELb0ELb0ELb0ELb1ELb0ELb1ELb0ELb0EEENS1_21CollectiveEpilogueFwdINS6_IJSA_NS7_ILi256EEESB_EEES9_SE_SG_Li256ELb0ELb1ELb0ELb0EEENS1_30DynamicPersistentTileSchedulerILi256ELi128ELb0ELb1ELb1EEEEEEEEEvNT_6ParamsE --------------------------
	.section	.nv.constant0._ZN7cutlass13device_kernelIN5flash11enable_sm90INS1_16FlashAttnFwdSm90INS1_25CollectiveMainloopFwdSm90ILi2EN4cute5tupleIJNS5_1CILi1EEES8_S8_EEENS6_IJNS7_ILi128EEENS7_ILi96EEENS7_ILi64EEEEEELi256ENS_10bfloat16_tEfNS_4arch4Sm90ELb1ELb0ELb1ELb0ELb0ELb0ELb0ELb1ELb0ELb1ELb0ELb0EEENS1_21CollectiveEpilogueFwdINS6_IJSA_NS7_ILi256EEESB_EEES9_SE_SG_Li256ELb0ELb1ELb0ELb0EEENS1_30DynamicPersistentTileSchedulerILi256ELi128ELb0ELb1ELb1EEEEEEEEEvNT_6ParamsE,"a",@progbits
	.sectionflags	@""
	.align	4
.nv.constant0._ZN7cutlass13device_kernelIN5flash11enable_sm90INS1_16FlashAttnFwdSm90INS1_25CollectiveMainloopFwdSm90ILi2EN4cute5tupleIJNS5_1CILi1EEES8_S8_EEENS6_IJNS7_ILi128EEENS7_ILi96EEENS7_ILi64EEEEEELi256ENS_10bfloat16_tEfNS_4arch4Sm90ELb1ELb0ELb1ELb0ELb0ELb0ELb0ELb1ELb0ELb1ELb0ELb0EEENS1_21CollectiveEpilogueFwdINS6_IJSA_NS7_ILi256EEESB_EEES9_SE_SG_Li256ELb0ELb1ELb0ELb0EEENS1_30DynamicPersistentTileSchedulerILi256ELi128ELb0ELb1ELb1EEEEEEEEEvNT_6ParamsE:
	.zero		3328


//--------------------- .nv.constant0._ZN7cutlass13device_kernelIN5flash11enable_sm90INS1_16FlashAttnFwdSm90INS1_25CollectiveMainloopFwdSm90ILi2EN4cute5tupleIJNS5_1CILi1EEES8_S8_EEENS6_IJNS7_ILi128EEENS7_ILi96EEENS7_ILi64EEEEEELi256ENS_10bfloat16_tEfNS_4arch4Sm90ELb1ELb0ELb1ELb0ELb0ELb0ELb1ELb1ELb0ELb1ELb0ELb0EEENS1_21CollectiveEpilogueFwdINS6_IJSA_NS7_ILi256EEESB_EEES9_SE_SG_Li256ELb0ELb1ELb0ELb0EEENS1_30DynamicPersistentTileSchedulerILi256ELi128ELb0ELb1ELb1EEEEEEEEEvNT_6ParamsE --------------------------
	.section	.nv.constant0._ZN7cutlass13device_kernelIN5flash11enable_sm90INS1_16FlashAttnFwdSm90INS1_25CollectiveMainloopFwdSm90ILi2EN4cute5tupleIJNS5_1CILi1EEES8_S8_EEENS6_IJNS7_ILi128EEENS7_ILi96EEENS7_ILi64EEEEEELi256ENS_10bfloat16_tEfNS_4arch4Sm90ELb1ELb0ELb1ELb0ELb0ELb0ELb1ELb1ELb0ELb1ELb0ELb0EEENS1_21CollectiveEpilogueFwdINS6_IJSA_NS7_ILi256EEESB_EEES9_SE_SG_Li256ELb0ELb1ELb0ELb0EEENS1_30DynamicPersistentTileSchedulerILi256ELi128ELb0ELb1ELb1EEEEEEEEEvNT_6ParamsE,"a",@progbits
	.sectionflags	@""
	.align	4
.nv.constant0._ZN7cutlass13device_kernelIN5flash11enable_sm90INS1_16FlashAttnFwdSm90INS1_25CollectiveMainloopFwdSm90ILi2EN4cute5tupleIJNS5_1CILi1EEES8_S8_EEENS6_IJNS7_ILi128EEENS7_ILi96EEENS7_ILi64EEEEEELi256ENS_10bfloat16_tEfNS_4arch4Sm90ELb1ELb0ELb1ELb0ELb0ELb0ELb1ELb1ELb0ELb1ELb0ELb0EEENS1_21CollectiveEpilogueFwdINS6_IJSA_NS7_ILi256EEESB_EEES9_SE_SG_Li256ELb0ELb1ELb0ELb0EEENS1_30DynamicPersistentTileSchedulerILi256ELi128ELb0ELb1ELb1EEEEEEEEEvNT_6ParamsE:
	.zero		3584


//--------------------- .nv.constant0._ZN7cutlass13device_kernelIN5flash11enable_sm90INS1_16FlashAttnFwdSm90INS1_25CollectiveMainloopFwdSm90ILi2EN4cute5tupleIJNS5_1CILi1EEES8_S8_EEENS6_IJNS7_ILi128EEENS7_ILi96EEENS7_ILi64EEEEEELi256ENS_10bfloat16_tEfNS_4arch4Sm90ELb1ELb0ELb1ELb1ELb0ELb0ELb0ELb1ELb0ELb1ELb0ELb0EEENS1_21CollectiveEpilogueFwdINS6_IJSA_NS7_ILi256EEESB_EEES9_SE_SG_Li256ELb1ELb1ELb0ELb0EEENS1_36VarlenDynamicPersistentTileSchedulerILi128ELi96ELi256ELi128ELb0ELb1ELb1ELb1ELb1ELb1EEEEEEEEEvNT_6ParamsE --------------------------
	.section	.nv.constant0._ZN7cutlass13device_kernelIN5flash11enable_sm90INS1_16FlashAttnFwdSm90INS1_25CollectiveMainloopFwdSm90ILi2EN4cute5tupleIJNS5_1CILi1EEES8_S8_EEENS6_IJNS7_ILi128EEENS7_ILi96EEENS7_ILi64EEEEEELi256ENS_10bfloat16_tEfNS_4arch4Sm90ELb1ELb0ELb1ELb1ELb0ELb0ELb0ELb1ELb0ELb1ELb0ELb0EEENS1_21CollectiveEpilogueFwdINS6_IJSA_NS7_ILi256EEESB_EEES9_SE_SG_Li256ELb1ELb1ELb0ELb0EEENS1_36VarlenDynamicPersistentTileSchedulerILi128ELi96ELi256ELi128ELb0ELb1ELb1ELb1ELb1ELb1EEEEEEEEEvNT_6ParamsE,"a",@progbits
	.sectionflags	@""
	.align	4
.nv.constant0._ZN7cutlass13device_kernelIN5flash11enable_sm90INS1_16FlashAttnFwdSm90INS1_25CollectiveMainloopFwdSm90ILi2EN4cute5tupleIJNS5_1CILi1EEES8_S8_EEENS6_IJNS7_ILi128EEENS7_ILi96EEENS7_ILi64EEEEEELi256ENS_10bfloat16_tEfNS_4arch4Sm90ELb1ELb0ELb1ELb1ELb0ELb0ELb0ELb1ELb0ELb1ELb0ELb0EEENS1_21CollectiveEpilogueFwdINS6_IJSA_NS7_ILi256EEESB_EEES9_SE_SG_Li256ELb1ELb1ELb0ELb0EEENS1_36VarlenDynamicPersistentTileSchedulerILi128ELi96ELi256ELi128ELb0ELb1ELb1ELb1ELb1ELb1EEEEEEEEEvNT_6ParamsE:
	.zero		3328


//--------------------- .nv.constant0._ZN7cutlass13device_kernelIN5flash11enable_sm90INS1_16FlashAttnFwdSm90INS1_25CollectiveMainloopFwdSm90ILi2EN4cute5tupleIJNS5_1CILi1EEES8_S8_EEENS6_IJNS7_ILi128EEENS7_ILi96EEENS7_ILi64EEEEEELi256ENS_10bfloat16_tEfNS_4arch4Sm90ELb1ELb0ELb1ELb1ELb0ELb1ELb0ELb1ELb0ELb1ELb0ELb0EEENS1_21CollectiveEpilogueFwdINS6_IJSA_NS7_ILi256EEESB_EEES9_SE_SG_Li256ELb1ELb1ELb0ELb0EEENS1_36VarlenDynamicPersistentTileSchedulerILi128ELi96ELi256ELi128ELb0ELb1ELb1ELb1ELb1ELb1EEEEEEEEEvNT_6ParamsE --------------------------
	.section	.nv.constant0._ZN7cutlass13device_kernelIN5flash11enable_sm90INS1_16FlashAttnFwdSm90INS1_25CollectiveMainloopFwdSm90ILi2EN4cute5tupleIJNS5_1CILi1EEES8_S8_EEENS6_IJNS7_ILi128EEENS7_ILi96EEENS7_ILi64EEEEEELi256ENS_10bfloat16_tEfNS_4arch4Sm90ELb1ELb0ELb1ELb1ELb0ELb1ELb0ELb1ELb0ELb1ELb0ELb0EEENS1_21CollectiveEpilogueFwdINS6_IJSA_NS7_ILi256EEESB_EEES9_SE_SG_Li256ELb1ELb1ELb0ELb0EEENS1_36VarlenDynamicPersistentTileSchedulerILi128ELi96ELi256ELi128ELb0ELb1ELb1ELb1ELb1ELb1EEEEEEEEEvNT_6ParamsE,"a",@progbits
	.sectionflags	@""
	.align	4
.nv.constant0._ZN7cutlass13device_kernelIN5flash11enable_sm90INS1_16FlashAttnFwdSm90INS1_25CollectiveMainloopFwdSm90ILi2EN4cute5tupleIJNS5_1CILi1EEES8_S8_EEENS6_IJNS7_ILi128EEENS7_ILi96EEENS7_ILi64EEEEEELi256ENS_10bfloat16_tEfNS_4arch4Sm90ELb1ELb0ELb1ELb1ELb0ELb1ELb0ELb1ELb0ELb1ELb0ELb0EEENS1_21CollectiveEpilogueFwdINS6_IJSA_NS7_ILi256EEESB_EEES9_SE_SG_Li256ELb1ELb1ELb0ELb0EEENS1_36VarlenDynamicPersistentTileSchedulerILi128ELi96ELi256ELi128ELb0ELb1ELb1ELb1ELb1ELb1EEEEEEEEEvNT_6ParamsE:
	.zero		3328


//--------------------- .nv.constant0._ZN7cutlass13device_kernelIN5flash11enable_sm90INS1_16FlashAttnFwdSm90INS1_25CollectiveMainloopFwdSm90ILi2EN4cute5tupleIJNS5_1CILi1EEES8_S8_EEENS6_IJNS7_ILi128EEENS7_ILi96EEENS7_ILi64EEEEEELi256ENS_10bfloat16_tEfNS_4arch4Sm90ELb1ELb0ELb1ELb1ELb0ELb0ELb1ELb1ELb0ELb1ELb0ELb0EEENS1_21CollectiveEpilogueFwdINS6_IJSA_NS7_ILi256EEESB_EEES9_SE_SG_Li256ELb1ELb1ELb0ELb0EEENS1_36VarlenDynamicPersistentTileSchedulerILi128ELi96ELi256ELi128ELb0ELb1ELb1ELb1ELb1ELb1EEEEEEEEEvNT_6ParamsE --------------------------
	.section	.nv.constant0._ZN7cutlass13device_kernelIN5flash11enable_sm90INS1_16FlashAttnFwdSm90INS1_25CollectiveMainloopFwdSm90ILi2EN4cute5tupleIJNS5_1CILi1EEES8_S8_EEENS6_IJNS7_ILi128EEENS7_ILi96EEENS7_ILi64EEEEEELi256ENS_10bfloat16_tEfNS_4arch4Sm90ELb1ELb0ELb1ELb1ELb0ELb0ELb1ELb1ELb0ELb1ELb0ELb0EEENS1_21CollectiveEpilogueFwdINS6_IJSA_NS7_ILi256EEESB_EEES9_SE_SG_Li256ELb1ELb1ELb0ELb0EEENS1_36VarlenDynamicPersistentTileSchedulerILi128ELi96ELi256ELi128ELb0ELb1ELb1ELb1ELb1ELb1EEEEEEEEEvNT_6ParamsE,"a",@progbits
	.sectionflags	@""
	.align	4
.nv.constant0._ZN7cutlass13device_kernelIN5flash11enable_sm90INS1_16FlashAttnFwdSm90INS1_25CollectiveMainloopFwdSm90ILi2EN4cute5tupleIJNS5_1CILi1EEES8_S8_EEENS6_IJNS7_ILi128EEENS7_ILi96EEENS7_ILi64EEEEEELi256ENS_10bfloat16_tEfNS_4arch4Sm90ELb1ELb0ELb1ELb1ELb0ELb0ELb1ELb1ELb0ELb1ELb0ELb0EEENS1_21CollectiveEpilogueFwdINS6_IJSA_NS7_ILi256EEESB_EEES9_SE_SG_Li256ELb1ELb1ELb0ELb0EEENS1_36VarlenDynamicPersistentTileSchedulerILi128ELi96ELi256ELi128ELb0ELb1ELb1ELb1ELb1ELb1EEEEEEEEEvNT_6ParamsE:
	.zero		3584


//--------------------- .nv.constant0._ZN7cutlass13device_kernelIN5flash11enable_sm90INS1_16FlashAttnFwdSm90INS1_25CollectiveMainloopFwdSm90ILi2EN4cute5tupleIJNS5_1CILi1EEES8_S8_EEENS6_IJNS7_ILi128EEENS7_ILi96EEENS7_ILi64EEEEEELi256ENS_10bfloat16_tEfNS_4arch4Sm90ELb1ELb0ELb1ELb1ELb0ELb1ELb1ELb1ELb0ELb1ELb0ELb0EEENS1_21CollectiveEpilogueFwdINS6_IJSA_NS7_ILi256EEESB_EEES9_SE_SG_Li256ELb1ELb1ELb0ELb0EEENS1_36VarlenDynamicPersistentTileSchedulerILi128ELi96ELi256ELi128ELb0ELb1ELb1ELb1ELb1ELb1EEEEEEEEEvNT_6ParamsE --------------------------
	.section	.nv.constant0._ZN7cutlass13device_kernelIN5flash11enable_sm90INS1_16FlashAttnFwdSm90INS1_25CollectiveMainloopFwdSm90ILi2EN4cute5tupleIJNS5_1CILi1EEES8_S8_EEENS6_IJNS7_ILi128EEENS7_ILi96EEENS7_ILi64EEEEEELi256ENS_10bfloat16_tEfNS_4arch4Sm90ELb1ELb0ELb1ELb1ELb0ELb1ELb1ELb1ELb0ELb1ELb0ELb0EEENS1_21CollectiveEpilogueFwdINS6_IJSA_NS7_ILi256EEESB_EEES9_SE_SG_Li256ELb1ELb1ELb0ELb0EEENS1_36VarlenDynamicPersistentTileSchedulerILi128ELi96ELi256ELi128ELb0ELb1ELb1ELb1ELb1ELb1EEEEEEEEEvNT_6ParamsE,"a",@progbits
	.sectionflags	@""
	.align	4
.nv.constant0._ZN7cutlass13device_kernelIN5flash11enable_sm90INS1_16FlashAttnFwdSm90INS1_25CollectiveMainloopFwdSm90ILi2EN4cute5tupleIJNS5_1CILi1EEES8_S8_EEENS6_IJNS7_ILi128EEENS7_ILi96EEENS7_ILi64EEEEEELi256ENS_10bfloat16_tEfNS_4arch4Sm90ELb1ELb0ELb1ELb1ELb0ELb1ELb1ELb1ELb0ELb1ELb0ELb0EEENS1_21CollectiveEpilogueFwdINS6_IJSA_NS7_ILi256EEESB_EEES9_SE_SG_Li256ELb1ELb1ELb0ELb0EEENS1_36VarlenDynamicPersistentTileSchedulerILi128ELi96ELi256ELi128ELb0ELb1ELb1ELb1ELb1ELb1EEEEEEEEEvNT_6ParamsE:
	.zero		3584


//--------------------- SYMBOLS --------------------------

	.type		.nv.reservedSmem.offset0,@object
	.size		.nv.reservedSmem.offset0,0x4
	.type		__assertfail,@function
